	.target	sm_90a

	.elftype	@"ET_EXEC"


//--------------------- .note.nv.tkinfo           --------------------------
	.section	.note.nv.tkinfo,"",@"SHT_NOTE"
	.sectionflags	@"SHF_NOTE_NV_TKINFO"
	.tkinfo
        /*0018*/ 	.word	0x00000002
        /*0030*/ 	.string	""
        /*0030*/ 	.string	"ptxas"
        /*0030*/ 	.string	"Cuda compilation tools, release 13.0, V13.0.88"
        /*0030*/ 	.string	"Build cuda_13.0.r13.0/compiler.36424714_0"
        /*0030*/ 	.string	"-arch sm_90a -m 64 "



//--------------------- .note.nv.cuinfo           --------------------------
	.section	.note.nv.cuinfo,"",@"SHT_NOTE"
	.sectionflags	@"SHF_NOTE_NV_CUINFO"
        /*0018*/ 	.short	0x0002
        /*001a*/ 	.short	0x005a
        /*001c*/ 	.short	0x0082
	.zero		2


//--------------------- .nv.info                  --------------------------
	.section	.nv.info,"",@"SHT_CUDA_INFO"
	.align	4


	//----- nvinfo : EIATTR_REGCOUNT
	.align		4
        /*0000*/ 	.byte	0x04, 0x2f
        /*0002*/ 	.short	(.L_53 - .L_52)
	.align		4
.L_52:
        /*0004*/ 	.word	index@(_ZN7cutlass13device_kernelIN5flash11enable_sm90INS1_16FlashAttnFwdSm90INS1_25CollectiveMainloopFwdSm90ILi2EN4cute5tupleIJNS5_1CILi1EEES8_S8_EEENS6_IJNS7_ILi192EEENS7_ILi160EEENS7_ILi64EEEEEELi64ENS_12float_e4m3_tEfNS_4arch4Sm90ELb1ELb0ELb0ELb1ELb0ELb1ELb0ELb1ELb1ELb0ELb0ELb0EEENS1_21CollectiveEpilogueFwdINS6_IJSA_SC_SB_EEES9_NS_10bfloat16_tESG_Li384ELb1ELb0ELb0ELb1EEENS1_36VarlenDynamicPersistentTileSchedulerILi192ELi160ELi384ELi128ELb0ELb0ELb1ELb1ELb1ELb1EEEEEEEEEvNT_6ParamsE)
        /*0008*/ 	.word	0x00000080


	//----- nvinfo : EIATTR_FRAME_SIZE
	.align		4
.L_53:
        /*000c*/ 	.byte	0x04, 0x11
        /*000e*/ 	.short	(.L_55 - .L_54)
	.align		4
.L_54:
        /*0010*/ 	.word	index@(_ZN7cutlass13device_kernelIN5flash11enable_sm90INS1_16FlashAttnFwdSm90INS1_25CollectiveMainloopFwdSm90ILi2EN4cute5tupleIJNS5_1CILi1EEES8_S8_EEENS6_IJNS7_ILi192EEENS7_ILi160EEENS7_ILi64EEEEEELi64ENS_12float_e4m3_tEfNS_4arch4Sm90ELb1ELb0ELb0ELb1ELb0ELb1ELb0ELb1ELb1ELb0ELb0ELb0EEENS1_21CollectiveEpilogueFwdINS6_IJSA_SC_SB_EEES9_NS_10bfloat16_tESG_Li384ELb1ELb0ELb0ELb1EEENS1_36VarlenDynamicPersistentTileSchedulerILi192ELi160ELi384ELi128ELb0ELb0ELb1ELb1ELb1ELb1EEEEEEEEEvNT_6ParamsE)
        /*0014*/ 	.word	0x00000078


	//----- nvinfo : EIATTR_REGCOUNT
	.align		4
.L_55:
        /*0018*/ 	.byte	0x04, 0x2f
        /*001a*/ 	.short	(.L_57 - .L_56)
	.align		4
.L_56:
        /*001c*/ 	.word	index@(_ZN7cutlass13device_kernelIN5flash11enable_sm90INS1_16FlashAttnFwdSm90INS1_25CollectiveMainloopFwdSm90ILi2EN4cute5tupleIJNS5_1CILi1EEES8_S8_EEENS6_IJNS7_ILi192EEENS7_ILi160EEENS7_ILi64EEEEEELi64ENS_12float_e4m3_tEfNS_4arch4Sm90ELb1ELb0ELb0ELb1ELb0ELb0ELb0ELb1ELb1ELb0ELb0ELb0EEENS1_21CollectiveEpilogueFwdINS6_IJSA_SC_SB_EEES9_NS_10bfloat16_tESG_Li384ELb1ELb0ELb0ELb1EEENS1_36VarlenDynamicPersistentTileSchedulerILi192ELi160ELi384ELi128ELb0ELb0ELb1ELb1ELb1ELb1EEEEEEEEEvNT_6ParamsE)
        /*0020*/ 	.word	0x00000080


	//----- nvinfo : EIATTR_FRAME_SIZE
	.align		4
.L_57:
        /*0024*/ 	.byte	0x04, 0x11
        /*0026*/ 	.short	(.L_59 - .L_58)
	.align		4
.L_58:
        /*0028*/ 	.word	index@(_ZN7cutlass13device_kernelIN5flash11enable_sm90INS1_16FlashAttnFwdSm90INS1_25CollectiveMainloopFwdSm90ILi2EN4cute5tupleIJNS5_1CILi1EEES8_S8_EEENS6_IJNS7_ILi192EEENS7_ILi160EEENS7_ILi64EEEEEELi64ENS_12float_e4m3_tEfNS_4arch4Sm90ELb1ELb0ELb0ELb1ELb0ELb0ELb0ELb1ELb1ELb0ELb0ELb0EEENS1_21CollectiveEpilogueFwdINS6_IJSA_SC_SB_EEES9_NS_10bfloat16_tESG_Li384ELb1ELb0ELb0ELb1EEENS1_36VarlenDynamicPersistentTileSchedulerILi192ELi160ELi384ELi128ELb0ELb0ELb1ELb1ELb1ELb1EEEEEEEEEvNT_6ParamsE)
        /*002c*/ 	.word	0x00000008


	//----- nvinfo : EIATTR_REGCOUNT
	.align		4
.L_59:
        /*0030*/ 	.byte	0x04, 0x2f
        /*0032*/ 	.short	(.L_61 - .L_60)
	.align		4
.L_60:
        /*0034*/ 	.word	index@(_ZN7cutlass13device_kernelIN5flash11enable_sm90INS1_16FlashAttnFwdSm90INS1_25CollectiveMainloopFwdSm90ILi2EN4cute5tupleIJNS5_1CILi1EEES8_S8_EEENS6_IJNS7_ILi192EEENS7_ILi160EEENS7_ILi64EEEEEELi64ENS_12float_e4m3_tEfNS_4arch4Sm90ELb1ELb0ELb0ELb0ELb0ELb0ELb0ELb1ELb1ELb0ELb0ELb0EEENS1_21CollectiveEpilogueFwdINS6_IJSA_SC_SB_EEES9_NS_10bfloat16_tESG_Li384ELb0ELb0ELb0ELb1EEENS1_30DynamicPersistentTileSchedulerILi384ELi128ELb0ELb0ELb1EEEEEEEEEvNT_6ParamsE)
        /*0038*/ 	.word	0x00000080


	//----- nvinfo : EIATTR_FRAME_SIZE
	.align		4
.L_61:
        /*003c*/ 	.byte	0x04, 0x11
        /*003e*/ 	.short	(.L_63 - .L_62)
	.align		4
.L_62:
        /*0040*/ 	.word	index@(_ZN7cutlass13device_kernelIN5flash11enable_sm90INS1_16FlashAttnFwdSm90INS1_25CollectiveMainloopFwdSm90ILi2EN4cute5tupleIJNS5_1CILi1EEES8_S8_EEENS6_IJNS7_ILi192EEENS7_ILi160EEENS7_ILi64EEEEEELi64ENS_12float_e4m3_tEfNS_4arch4Sm90ELb1ELb0ELb0ELb0ELb0ELb0ELb0ELb1ELb1ELb0ELb0ELb0EEENS1_21CollectiveEpilogueFwdINS6_IJSA_SC_SB_EEES9_NS_10bfloat16_tESG_Li384ELb0ELb0ELb0ELb1EEENS1_30DynamicPersistentTileSchedulerILi384ELi128ELb0ELb0ELb1EEEEEEEEEvNT_6ParamsE)
        /*0044*/ 	.word	0x00000010


	//----- nvinfo : EIATTR_REGCOUNT
	.align		4
.L_63:
        /*0048*/ 	.byte	0x04, 0x2f
        /*004a*/ 	.short	(.L_65 - .L_64)
	.align		4
.L_64:
        /*004c*/ 	.word	index@(_ZN7cutlass13device_kernelIN5flash11enable_sm90INS1_16FlashAttnFwdSm90INS1_25CollectiveMainloopFwdSm90ILi2EN4cute5tupleIJNS5_1CILi1EEES8_S8_EEENS6_IJNS7_ILi192EEENS7_ILi160EEENS7_ILi64EEEEEELi64ENS_12float_e4m3_tEfNS_4arch4Sm90ELb0ELb1ELb0ELb1ELb0ELb1ELb0ELb1ELb1ELb0ELb0ELb0EEENS1_21CollectiveEpilogueFwdINS6_IJSA_SC_SB_EEES9_NS_10bfloat16_tESG_Li384ELb1ELb0ELb0ELb1EEENS1_36VarlenDynamicPersistentTileSchedulerILi192ELi160ELi384ELi128ELb0ELb0ELb1ELb1ELb0ELb1EEEEEEEEEvNT_6ParamsE)
        /*0050*/ 	.word	0x00000080


	//----- nvinfo : EIATTR_FRAME_SIZE
	.align		4
.L_65:
        /*0054*/ 	.byte	0x04, 0x11
        /*0056*/ 	.short	(.L_67 - .L_66)
	.align		4
.L_66:
        /*0058*/ 	.word	index@(_ZN7cutlass13device_kernelIN5flash11enable_sm90INS1_16FlashAttnFwdSm90INS1_25CollectiveMainloopFwdSm90ILi2EN4cute5tupleIJNS5_1CILi1EEES8_S8_EEENS6_IJNS7_ILi192EEENS7_ILi160EEENS7_ILi64EEEEEELi64ENS_12float_e4m3_tEfNS_4arch4Sm90ELb0ELb1ELb0ELb1ELb0ELb1ELb0ELb1ELb1ELb0ELb0ELb0EEENS1_21CollectiveEpilogueFwdINS6_IJSA_SC_SB_EEES9_NS_10bfloat16_tESG_Li384ELb1ELb0ELb0ELb1EEENS1_36VarlenDynamicPersistentTileSchedulerILi192ELi160ELi384ELi128ELb0ELb0ELb1ELb1ELb0ELb1EEEEEEEEEvNT_6ParamsE)
        /*005c*/ 	.word	0x00000078


	//----- nvinfo : EIATTR_REGCOUNT
	.align		4
.L_67:
        /*0060*/ 	.byte	0x04, 0x2f
        /*0062*/ 	.short	(.L_69 - .L_68)
	.align		4
.L_68:
        /*0064*/ 	.word	index@(_ZN7cutlass13device_kernelIN5flash11enable_sm90INS1_16FlashAttnFwdSm90INS1_25CollectiveMainloopFwdSm90ILi2EN4cute5tupleIJNS5_1CILi1EEES8_S8_EEENS6_IJNS7_ILi192EEENS7_ILi160EEENS7_ILi64EEEEEELi64ENS_12float_e4m3_tEfNS_4arch4Sm90ELb0ELb1ELb0ELb1ELb0ELb0ELb0ELb1ELb1ELb0ELb0ELb0EEENS1_21CollectiveEpilogueFwdINS6_IJSA_SC_SB_EEES9_NS_10bfloat16_tESG_Li384ELb1ELb0ELb0ELb1EEENS1_36VarlenDynamicPersistentTileSchedulerILi192ELi160ELi384ELi128ELb0ELb0ELb1ELb1ELb0ELb1EEEEEEEEEvNT_6ParamsE)
        /*0068*/ 	.word	0x00000080


	//----- nvinfo : EIATTR_FRAME_SIZE
	.align		4
.L_69:
        /*006c*/ 	.byte	0x04, 0x11
        /*006e*/ 	.short	(.L_71 - .L_70)
	.align		4
.L_70:
        /*0070*/ 	.word	index@(_ZN7cutlass13device_kernelIN5flash11enable_sm90INS1_16FlashAttnFwdSm90INS1_25CollectiveMainloopFwdSm90ILi2EN4cute5tupleIJNS5_1CILi1EEES8_S8_EEENS6_IJNS7_ILi192EEENS7_ILi160EEENS7_ILi64EEEEEELi64ENS_12float_e4m3_tEfNS_4arch4Sm90ELb0ELb1ELb0ELb1ELb0ELb0ELb0ELb1ELb1ELb0ELb0ELb0EEENS1_21CollectiveEpilogueFwdINS6_IJSA_SC_SB_EEES9_NS_10bfloat16_tESG_Li384ELb1ELb0ELb0ELb1EEENS1_36VarlenDynamicPersistentTileSchedulerILi192ELi160ELi384ELi128ELb0ELb0ELb1ELb1ELb0ELb1EEEEEEEEEvNT_6ParamsE)
        /*0074*/ 	.word	0x00000008


	//----- nvinfo : EIATTR_REGCOUNT
	.align		4
.L_71:
        /*0078*/ 	.byte	0x04, 0x2f
        /*007a*/ 	.short	(.L_73 - .L_72)
	.align		4
.L_72:
        /*007c*/ 	.word	index@(_ZN7cutlass13device_kernelIN5flash11enable_sm90INS1_16FlashAttnFwdSm90INS1_25CollectiveMainloopFwdSm90ILi2EN4cute5tupleIJNS5_1CILi1EEES8_S8_EEENS6_IJNS7_ILi192EEENS7_ILi160EEENS7_ILi64EEEEEELi64ENS_12float_e4m3_tEfNS_4arch4Sm90ELb0ELb1ELb0ELb0ELb0ELb0ELb0ELb1ELb1ELb0ELb0ELb0EEENS1_21CollectiveEpilogueFwdINS6_IJSA_SC_SB_EEES9_NS_10bfloat16_tESG_Li384ELb0ELb0ELb0ELb1EEENS1_30DynamicPersistentTileSchedulerILi384ELi128ELb0ELb0ELb1EEEEEEEEEvNT_6ParamsE)
        /*0080*/ 	.word	0x00000080


	//----- nvinfo : EIATTR_FRAME_SIZE
	.align		4
.L_73:
        /*0084*/ 	.byte	0x04, 0x11
        /*0086*/ 	.short	(.L_75 - .L_74)
	.align		4
.L_74:
        /*0088*/ 	.word	index@(_ZN7cutlass13device_kernelIN5flash11enable_sm90INS1_16FlashAttnFwdSm90INS1_25CollectiveMainloopFwdSm90ILi2EN4cute5tupleIJNS5_1CILi1EEES8_S8_EEENS6_IJNS7_ILi192EEENS7_ILi160EEENS7_ILi64EEEEEELi64ENS_12float_e4m3_tEfNS_4arch4Sm90ELb0ELb1ELb0ELb0ELb0ELb0ELb0ELb1ELb1ELb0ELb0ELb0EEENS1_21CollectiveEpilogueFwdINS6_IJSA_SC_SB_EEES9_NS_10bfloat16_tESG_Li384ELb0ELb0ELb0ELb1EEENS1_30DynamicPersistentTileSchedulerILi384ELi128ELb0ELb0ELb1EEEEEEEEEvNT_6ParamsE)
        /*008c*/ 	.word	0x00000000


	//----- nvinfo : EIATTR_REGCOUNT
	.align		4
.L_75:
        /*0090*/ 	.byte	0x04, 0x2f
        /*0092*/ 	.short	(.L_77 - .L_76)
	.align		4
.L_76:
        /*0094*/ 	.word	index@(_ZN7cutlass13device_kernelIN5flash11enable_sm90INS1_16FlashAttnFwdSm90INS1_25CollectiveMainloopFwdSm90ILi2EN4cute5tupleIJNS5_1CILi1EEES8_S8_EEENS6_IJNS7_ILi192EEENS7_ILi160EEENS7_ILi64EEEEEELi64ENS_12float_e4m3_tEfNS_4arch4Sm90ELb0ELb0ELb0ELb1ELb0ELb1ELb0ELb1ELb1ELb0ELb0ELb0EEENS1_21CollectiveEpilogueFwdINS6_IJSA_SC_SB_EEES9_NS_10bfloat16_tESG_Li384ELb1ELb0ELb0ELb1EEENS1_36VarlenDynamicPersistentTileSchedulerILi192ELi160ELi384ELi128ELb0ELb0ELb1ELb0ELb1ELb1EEEEEEEEEvNT_6ParamsE)
        /*0098*/ 	.word	0x00000080


	//----- nvinfo : EIATTR_FRAME_SIZE
	.align		4
.L_77:
        /*009c*/ 	.byte	0x04, 0x11
        /*009e*/ 	.short	(.L_79 - .L_78)
	.align		4
.L_78:
        /*00a0*/ 	.word	index@(_ZN7cutlass13device_kernelIN5flash11enable_sm90INS1_16FlashAttnFwdSm90INS1_25CollectiveMainloopFwdSm90ILi2EN4cute5tupleIJNS5_1CILi1EEES8_S8_EEENS6_IJNS7_ILi192EEENS7_ILi160EEENS7_ILi64EEEEEELi64ENS_12float_e4m3_tEfNS_4arch4Sm90ELb0ELb0ELb0ELb1ELb0ELb1ELb0ELb1ELb1ELb0ELb0ELb0EEENS1_21CollectiveEpilogueFwdINS6_IJSA_SC_SB_EEES9_NS_10bfloat16_tESG_Li384ELb1ELb0ELb0ELb1EEENS1_36VarlenDynamicPersistentTileSchedulerILi192ELi160ELi384ELi128ELb0ELb0ELb1ELb0ELb1ELb1EEEEEEEEEvNT_6ParamsE)
        /*00a4*/ 	.word	0x00000060


	//----- nvinfo : EIATTR_REGCOUNT
	.align		4
.L_79:
        /*00a8*/ 	.byte	0x04, 0x2f
        /*00aa*/ 	.short	(.L_81 - .L_80)
	.align		4
.L_80:
        /*00ac*/ 	.word	index@(_ZN7cutlass13device_kernelIN5flash11enable_sm90INS1_16FlashAttnFwdSm90INS1_25CollectiveMainloopFwdSm90ILi2EN4cute5tupleIJNS5_1CILi1EEES8_S8_EEENS6_IJNS7_ILi192EEENS7_ILi160EEENS7_ILi64EEEEEELi64ENS_12float_e4m3_tEfNS_4arch4Sm90ELb0ELb0ELb0ELb1ELb0ELb0ELb0ELb1ELb1ELb0ELb0ELb0EEENS1_21CollectiveEpilogueFwdINS6_IJSA_SC_SB_EEES9_NS_10bfloat16_tESG_Li384ELb1ELb0ELb0ELb1EEENS1_36VarlenDynamicPersistentTileSchedulerILi192ELi160ELi384ELi128ELb0ELb0ELb1ELb0ELb1ELb1EEEEEEEEEvNT_6ParamsE)
        /*00b0*/ 	.word	0x00000080


	//----- nvinfo : EIATTR_FRAME_SIZE
	.align		4
.L_81:
        /*00b4*/ 	.byte	0x04, 0x11
        /*00b6*/ 	.short	(.L_83 - .L_82)
	.align		4
.L_82:
        /*00b8*/ 	.word	index@(_ZN7cutlass13device_kernelIN5flash11enable_sm90INS1_16FlashAttnFwdSm90INS1_25CollectiveMainloopFwdSm90ILi2EN4cute5tupleIJNS5_1CILi1EEES8_S8_EEENS6_IJNS7_ILi192EEENS7_ILi160EEENS7_ILi64EEEEEELi64ENS_12float_e4m3_tEfNS_4arch4Sm90ELb0ELb0ELb0ELb1ELb0ELb0ELb0ELb1ELb1ELb0ELb0ELb0EEENS1_21CollectiveEpilogueFwdINS6_IJSA_SC_SB_EEES9_NS_10bfloat16_tESG_Li384ELb1ELb0ELb0ELb1EEENS1_36VarlenDynamicPersistentTileSchedulerILi192ELi160ELi384ELi128ELb0ELb0ELb1ELb0ELb1ELb1EEEEEEEEEvNT_6ParamsE)
        /*00bc*/ 	.word	0x00000008


	//----- nvinfo : EIATTR_REGCOUNT
	.align		4
.L_83:
        /*00c0*/ 	.byte	0x04, 0x2f
        /*00c2*/ 	.short	(.L_85 - .L_84)
	.align		4
.L_84:
        /*00c4*/ 	.word	index@(_ZN7cutlass13device_kernelIN5flash11enable_sm90INS1_16FlashAttnFwdSm90INS1_25CollectiveMainloopFwdSm90ILi2EN4cute5tupleIJNS5_1CILi1EEES8_S8_EEENS6_IJNS7_ILi192EEENS7_ILi160EEENS7_ILi64EEEEEELi64ENS_12float_e4m3_tEfNS_4arch4Sm90ELb0ELb0ELb0ELb0ELb0ELb0ELb0ELb1ELb1ELb0ELb0ELb0EEENS1_21CollectiveEpilogueFwdINS6_IJSA_SC_SB_EEES9_NS_10bfloat16_tESG_Li384ELb0ELb0ELb0ELb1EEENS1_29StaticPersistentTileSchedulerILb0EEEEEEEEEvNT_6ParamsE)
        /*00c8*/ 	.word	0x00000080


	//----- nvinfo : EIATTR_FRAME_SIZE
	.align		4
.L_85:
        /*00cc*/ 	.byte	0x04, 0x11
        /*00ce*/ 	.short	(.L_87 - .L_86)
	.align		4
.L_86:
        /*00d0*/ 	.word	index@(_ZN7cutlass13device_kernelIN5flash11enable_sm90INS1_16FlashAttnFwdSm90INS1_25CollectiveMainloopFwdSm90ILi2EN4cute5tupleIJNS5_1CILi1EEES8_S8_EEENS6_IJNS7_ILi192EEENS7_ILi160EEENS7_ILi64EEEEEELi64ENS_12float_e4m3_tEfNS_4arch4Sm90ELb0ELb0ELb0ELb0ELb0ELb0ELb0ELb1ELb1ELb0ELb0ELb0EEENS1_21CollectiveEpilogueFwdINS6_IJSA_SC_SB_EEES9_NS_10bfloat16_tESG_Li384ELb0ELb0ELb0ELb1EEENS1_29StaticPersistentTileSchedulerILb0EEEEEEEEEvNT_6ParamsE)
        /*00d4*/ 	.word	0x00000000


	//----- nvinfo : EIATTR_REGCOUNT
	.align		4
.L_87:
        /*00d8*/ 	.byte	0x04, 0x2f
        /*00da*/ 	.short	(.L_89 - .L_88)
	.align		4
.L_88:
        /*00dc*/ 	.word	index@(_ZN7cutlass13device_kernelIN5flash11enable_sm90INS1_16FlashAttnFwdSm90INS1_25CollectiveMainloopFwdSm90ILi2EN4cute5tupleIJNS5_1CILi1EEES8_S8_EEENS6_IJNS7_ILi192EEENS7_ILi128EEENS7_ILi96EEEEEELi96ENS_12float_e4m3_tEfNS_4arch4Sm90ELb1ELb0ELb0ELb1ELb0ELb1ELb0ELb1ELb1ELb0ELb0ELb0EEENS1_21CollectiveEpilogueFwdINS6_IJSA_SC_SB_EEES9_NS_10bfloat16_tESG_Li384ELb1ELb0ELb0ELb1EEENS1_36VarlenDynamicPersistentTileSchedulerILi192ELi128ELi384ELi128ELb0ELb0ELb1ELb1ELb1ELb1EEEEEEEEEvNT_6ParamsE)
        /*00e0*/ 	.word	0x00000080


	//----- nvinfo : EIATTR_FRAME_SIZE
	.align		4
.L_89:
        /*00e4*/ 	.byte	0x04, 0x11
        /*00e6*/ 	.short	(.L_91 - .L_90)
	.align		4
.L_90:
        /*00e8*/ 	.word	index@(_ZN7cutlass13device_kernelIN5flash11enable_sm90INS1_16FlashAttnFwdSm90INS1_25CollectiveMainloopFwdSm90ILi2EN4cute5tupleIJNS5_1CILi1EEES8_S8_EEENS6_IJNS7_ILi192EEENS7_ILi128EEENS7_ILi96EEEEEELi96ENS_12float_e4m3_tEfNS_4arch4Sm90ELb1ELb0ELb0ELb1ELb0ELb1ELb0ELb1ELb1ELb0ELb0ELb0EEENS1_21CollectiveEpilogueFwdINS6_IJSA_SC_SB_EEES9_NS_10bfloat16_tESG_Li384ELb1ELb0ELb0ELb1EEENS1_36VarlenDynamicPersistentTileSchedulerILi192ELi128ELi384ELi128ELb0ELb0ELb1ELb1ELb1ELb1EEEEEEEEEvNT_6ParamsE)
        /*00ec*/ 	.word	0x00000070


	//----- nvinfo : EIATTR_REGCOUNT
	.align		4
.L_91:
        /*00f0*/ 	.byte	0x04, 0x2f
        /*00f2*/ 	.short	(.L_93 - .L_92)
	.align		4
.L_92:
        /*00f4*/ 	.word	index@(_ZN7cutlass13device_kernelIN5flash11enable_sm90INS1_16FlashAttnFwdSm90INS1_25CollectiveMainloopFwdSm90ILi2EN4cute5tupleIJNS5_1CILi1EEES8_S8_EEENS6_IJNS7_ILi192EEENS7_ILi128EEENS7_ILi96EEEEEELi96ENS_12float_e4m3_tEfNS_4arch4Sm90ELb1ELb0ELb0ELb1ELb0ELb0ELb0ELb1ELb1ELb0ELb0ELb0EEENS1_21CollectiveEpilogueFwdINS6_IJSA_SC_SB_EEES9_NS_10bfloat16_tESG_Li384ELb1ELb0ELb0ELb1EEENS1_36VarlenDynamicPersistentTileSchedulerILi192ELi128ELi384ELi128ELb0ELb0ELb1ELb1ELb1ELb1EEEEEEEEEvNT_6ParamsE)
        /*00f8*/ 	.word	0x00000080


	//----- nvinfo : EIATTR_FRAME_SIZE
	.align		4
.L_93:
        /*00fc*/ 	.byte	0x04, 0x11
        /*00fe*/ 	.short	(.L_95 - .L_94)
	.align		4
.L_94:
        /*0100*/ 	.word	index@(_ZN7cutlass13device_kernelIN5flash11enable_sm90INS1_16FlashAttnFwdSm90INS1_25CollectiveMainloopFwdSm90ILi2EN4cute5tupleIJNS5_1CILi1EEES8_S8_EEENS6_IJNS7_ILi192EEENS7_ILi128EEENS7_ILi96EEEEEELi96ENS_12float_e4m3_tEfNS_4arch4Sm90ELb1ELb0ELb0ELb1ELb0ELb0ELb0ELb1ELb1ELb0ELb0ELb0EEENS1_21CollectiveEpilogueFwdINS6_IJSA_SC_SB_EEES9_NS_10bfloat16_tESG_Li384ELb1ELb0ELb0ELb1EEENS1_36VarlenDynamicPersistentTileSchedulerILi192ELi128ELi384ELi128ELb0ELb0ELb1ELb1ELb1ELb1EEEEEEEEEvNT_6ParamsE)
        /*0104*/ 	.word	0x00000010


	//----- nvinfo : EIATTR_REGCOUNT
	.align		4
.L_95:
        /*0108*/ 	.byte	0x04, 0x2f
        /*010a*/ 	.short	(.L_97 - .L_96)
	.align		4
.L_96:
        /*010c*/ 	.word	index@(_ZN7cutlass13device_kernelIN5flash11enable_sm90INS1_16FlashAttnFwdSm90INS1_25CollectiveMainloopFwdSm90ILi2EN4cute5tupleIJNS5_1CILi1EEES8_S8_EEENS6_IJNS7_ILi192EEENS7_ILi128EEENS7_ILi96EEEEEELi96ENS_12float_e4m3_tEfNS_4arch4Sm90ELb1ELb0ELb0ELb0ELb0ELb0ELb0ELb1ELb1ELb0ELb0ELb0EEENS1_21CollectiveEpilogueFwdINS6_IJSA_SC_SB_EEES9_NS_10bfloat16_tESG_Li384ELb0ELb0ELb0ELb1EEENS1_30DynamicPersistentTileSchedulerILi384ELi128ELb0ELb0ELb1EEEEEEEEEvNT_6ParamsE)
        /*0110*/ 	.word	0x00000080


	//----- nvinfo : EIATTR_FRAME_SIZE
	.align		4
.L_97:
        /*0114*/ 	.byte	0x04, 0x11
        /*0116*/ 	.short	(.L_99 - .L_98)
	.align		4
.L_98:
        /*0118*/ 	.word	index@(_ZN7cutlass13device_kernelIN5flash11enable_sm90INS1_16FlashAttnFwdSm90INS1_25CollectiveMainloopFwdSm90ILi2EN4cute5tupleIJNS5_1CILi1EEES8_S8_EEENS6_IJNS7_ILi192EEENS7_ILi128EEENS7_ILi96EEEEEELi96ENS_12float_e4m3_tEfNS_4arch4Sm90ELb1ELb0ELb0ELb0ELb0ELb0ELb0ELb1ELb1ELb0ELb0ELb0EEENS1_21CollectiveEpilogueFwdINS6_IJSA_SC_SB_EEES9_NS_10bfloat16_tESG_Li384ELb0ELb0ELb0ELb1EEENS1_30DynamicPersistentTileSchedulerILi384ELi128ELb0ELb0ELb1EEEEEEEEEvNT_6ParamsE)
        /*011c*/ 	.word	0x00000010


	//----- nvinfo : EIATTR_REGCOUNT
	.align		4
.L_99:
        /*0120*/ 	.byte	0x04, 0x2f
        /*0122*/ 	.short	(.L_101 - .L_100)
	.align		4
.L_100:
        /*0124*/ 	.word	index@(_ZN7cutlass13device_kernelIN5flash11enable_sm90INS1_16FlashAttnFwdSm90INS1_25CollectiveMainloopFwdSm90ILi2EN4cute5tupleIJNS5_1CILi1EEES8_S8_EEENS6_IJNS7_ILi192EEENS7_ILi128EEENS7_ILi96EEEEEELi96ENS_12float_e4m3_tEfNS_4arch4Sm90ELb0ELb1ELb0ELb1ELb0ELb1ELb0ELb1ELb1ELb0ELb0ELb0EEENS1_21CollectiveEpilogueFwdINS6_IJSA_SC_SB_EEES9_NS_10bfloat16_tESG_Li384ELb1ELb0ELb0ELb1EEENS1_36VarlenDynamicPersistentTileSchedulerILi192ELi128ELi384ELi128ELb0ELb0ELb1ELb1ELb0ELb1EEEEEEEEEvNT_6ParamsE)
        /*0128*/ 	.word	0x00000080


	//----- nvinfo : EIATTR_FRAME_SIZE
	.align		4
.L_101:
        /*012c*/ 	.byte	0x04, 0x11
        /*012e*/ 	.short	(.L_103 - .L_102)
	.align		4
.L_102:
        /*0130*/ 	.word	index@(_ZN7cutlass13device_kernelIN5flash11enable_sm90INS1_16FlashAttnFwdSm90INS1_25CollectiveMainloopFwdSm90ILi2EN4cute5tupleIJNS5_1CILi1EEES8_S8_EEENS6_IJNS7_ILi192EEENS7_ILi128EEENS7_ILi96EEEEEELi96ENS_12float_e4m3_tEfNS_4arch4Sm90ELb0ELb1ELb0ELb1ELb0ELb1ELb0ELb1ELb1ELb0ELb0ELb0EEENS1_21CollectiveEpilogueFwdINS6_IJSA_SC_SB_EEES9_NS_10bfloat16_tESG_Li384ELb1ELb0ELb0ELb1EEENS1_36VarlenDynamicPersistentTileSchedulerILi192ELi128ELi384ELi128ELb0ELb0ELb1ELb1ELb0ELb1EEEEEEEEEvNT_6ParamsE)
        /*0134*/ 	.word	0x00000070


	//----- nvinfo : EIATTR_REGCOUNT
	.align		4
.L_103:
        /*0138*/ 	.byte	0x04, 0x2f
        /*013a*/ 	.short	(.L_105 - .L_104)
	.align		4
.L_104:
        /*013c*/ 	.word	index@(_ZN7cutlass13device_kernelIN5flash11enable_sm90INS1_16FlashAttnFwdSm90INS1_25CollectiveMainloopFwdSm90ILi2EN4cute5tupleIJNS5_1CILi1EEES8_S8_EEENS6_IJNS7_ILi192EEENS7_ILi128EEENS7_ILi96EEEEEELi96ENS_12float_e4m3_tEfNS_4arch4Sm90ELb0ELb1ELb0ELb1ELb0ELb0ELb0ELb1ELb1ELb0ELb0ELb0EEENS1_21CollectiveEpilogueFwdINS6_IJSA_SC_SB_EEES9_NS_10bfloat16_tESG_Li384ELb1ELb0ELb0ELb1EEENS1_36VarlenDynamicPersistentTileSchedulerILi192ELi128ELi384ELi128ELb0ELb0ELb1ELb1ELb0ELb1EEEEEEEEEvNT_6ParamsE)
        /*0140*/ 	.word	0x00000080


	//----- nvinfo : EIATTR_FRAME_SIZE
	.align		4
.L_105:
        /*0144*/ 	.byte	0x04, 0x11
        /*0146*/ 	.short	(.L_107 - .L_106)
	.align		4
.L_106:
        /*0148*/ 	.word	index@(_ZN7cutlass13device_kernelIN5flash11enable_sm90INS1_16FlashAttnFwdSm90INS1_25CollectiveMainloopFwdSm90ILi2EN4cute5tupleIJNS5_1CILi1EEES8_S8_EEENS6_IJNS7_ILi192EEENS7_ILi128EEENS7_ILi96EEEEEELi96ENS_12float_e4m3_tEfNS_4arch4Sm90ELb0ELb1ELb0ELb1ELb0ELb0ELb0ELb1ELb1ELb0ELb0ELb0EEENS1_21CollectiveEpilogueFwdINS6_IJSA_SC_SB_EEES9_NS_10bfloat16_tESG_Li384ELb1ELb0ELb0ELb1EEENS1_36VarlenDynamicPersistentTileSchedulerILi192ELi128ELi384ELi128ELb0ELb0ELb1ELb1ELb0ELb1EEEEEEEEEvNT_6ParamsE)
        /*014c*/ 	.word	0x00000010


	//----- nvinfo : EIATTR_REGCOUNT
	.align		4
.L_107:
        /*0150*/ 	.byte	0x04, 0x2f
        /*0152*/ 	.short	(.L_109 - .L_108)
	.align		4
.L_108:
        /*0154*/ 	.word	index@(_ZN7cutlass13device_kernelIN5flash11enable_sm90INS1_16FlashAttnFwdSm90INS1_25CollectiveMainloopFwdSm90ILi2EN4cute5tupleIJNS5_1CILi1EEES8_S8_EEENS6_IJNS7_ILi192EEENS7_ILi128EEENS7_ILi96EEEEEELi96ENS_12float_e4m3_tEfNS_4arch4Sm90ELb0ELb1ELb0ELb0ELb0ELb0ELb0ELb1ELb1ELb0ELb0ELb0EEENS1_21CollectiveEpilogueFwdINS6_IJSA_SC_SB_EEES9_NS_10bfloat16_tESG_Li384ELb0ELb0ELb0ELb1EEENS1_30DynamicPersistentTileSchedulerILi384ELi128ELb0ELb0ELb1EEEEEEEEEvNT_6ParamsE)
        /*0158*/ 	.word	0x00000080


	//----- nvinfo : EIATTR_FRAME_SIZE
	.align		4
.L_109:
        /*015c*/ 	.byte	0x04, 0x11
        /*015e*/ 	.short	(.L_111 - .L_110)
	.align		4
.L_110:
        /*0160*/ 	.word	index@(_ZN7cutlass13device_kernelIN5flash11enable_sm90INS1_16FlashAttnFwdSm90INS1_25CollectiveMainloopFwdSm90ILi2EN4cute5tupleIJNS5_1CILi1EEES8_S8_EEENS6_IJNS7_ILi192EEENS7_ILi128EEENS7_ILi96EEEEEELi96ENS_12float_e4m3_tEfNS_4arch4Sm90ELb0ELb1ELb0ELb0ELb0ELb0ELb0ELb1ELb1ELb0ELb0ELb0EEENS1_21CollectiveEpilogueFwdINS6_IJSA_SC_SB_EEES9_NS_10bfloat16_tESG_Li384ELb0ELb0ELb0ELb1EEENS1_30DynamicPersistentTileSchedulerILi384ELi128ELb0ELb0ELb1EEEEEEEEEvNT_6ParamsE)
        /*0164*/ 	.word	0x00000008


	//----- nvinfo : EIATTR_REGCOUNT
	.align		4
.L_111:
        /*0168*/ 	.byte	0x04, 0x2f
        /*016a*/ 	.short	(.L_113 - .L_112)
	.align		4
.L_112:
        /*016c*/ 	.word	index@(_ZN7cutlass13device_kernelIN5flash11enable_sm90INS1_16FlashAttnFwdSm90INS1_25CollectiveMainloopFwdSm90ILi2EN4cute5tupleIJNS5_1CILi1EEES8_S8_EEENS6_IJNS7_ILi192EEENS7_ILi128EEENS7_ILi96EEEEEELi96ENS_12float_e4m3_tEfNS_4arch4Sm90ELb0ELb0ELb0ELb1ELb0ELb1ELb0ELb1ELb1ELb0ELb0ELb0EEENS1_21CollectiveEpilogueFwdINS6_IJSA_SC_SB_EEES9_NS_10bfloat16_tESG_Li384ELb1ELb0ELb0ELb1EEENS1_36VarlenDynamicPersistentTileSchedulerILi192ELi128ELi384ELi128ELb0ELb0ELb1ELb0ELb1ELb1EEEEEEEEEvNT_6ParamsE)
        /*0170*/ 	.word	0x00000080


	//----- nvinfo : EIATTR_FRAME_SIZE
	.align		4
.L_113:
        /*0174*/ 	.byte	0x04, 0x11
        /*0176*/ 	.short	(.L_115 - .L_114)
	.align		4
.L_114:
        /*0178*/ 	.word	index@(_ZN7cutlass13device_kernelIN5flash11enable_sm90INS1_16FlashAttnFwdSm90INS1_25CollectiveMainloopFwdSm90ILi2EN4cute5tupleIJNS5_1CILi1EEES8_S8_EEENS6_IJNS7_ILi192EEENS7_ILi128EEENS7_ILi96EEEEEELi96ENS_12float_e4m3_tEfNS_4arch4Sm90ELb0ELb0ELb0ELb1ELb0ELb1ELb0ELb1ELb1ELb0ELb0ELb0EEENS1_21CollectiveEpilogueFwdINS6_IJSA_SC_SB_EEES9_NS_10bfloat16_tESG_Li384ELb1ELb0ELb0ELb1EEENS1_36VarlenDynamicPersistentTileSchedulerILi192ELi128ELi384ELi128ELb0ELb0ELb1ELb0ELb1ELb1EEEEEEEEEvNT_6ParamsE)
        /*017c*/ 	.word	0x00000070


	//----- nvinfo : EIATTR_REGCOUNT
	.align		4
.L_115:
        /*0180*/ 	.byte	0x04, 0x2f
        /*0182*/ 	.short	(.L_117 - .L_116)
	.align		4
.L_116:
        /*0184*/ 	.word	index@(_ZN7cutlass13device_kernelIN5flash11enable_sm90INS1_16FlashAttnFwdSm90INS1_25CollectiveMainloopFwdSm90ILi2EN4cute5tupleIJNS5_1CILi1EEES8_S8_EEENS6_IJNS7_ILi192EEENS7_ILi128EEENS7_ILi96EEEEEELi96ENS_12float_e4m3_tEfNS_4arch4Sm90ELb0ELb0ELb0ELb1ELb0ELb0ELb0ELb1ELb1ELb0ELb0ELb0EEENS1_21CollectiveEpilogueFwdINS6_IJSA_SC_SB_EEES9_NS_10bfloat16_tESG_Li384ELb1ELb0ELb0ELb1EEENS1_36VarlenDynamicPersistentTileSchedulerILi192ELi128ELi384ELi128ELb0ELb0ELb1ELb0ELb1ELb1EEEEEEEEEvNT_6ParamsE)
        /*0188*/ 	.word	0x00000080


	//----- nvinfo : EIATTR_FRAME_SIZE
	.align		4
.L_117:
        /*018c*/ 	.byte	0x04, 0x11
        /*018e*/ 	.short	(.L_119 - .L_118)
	.align		4
.L_118:
        /*0190*/ 	.word	index@(_ZN7cutlass13device_kernelIN5flash11enable_sm90INS1_16FlashAttnFwdSm90INS1_25CollectiveMainloopFwdSm90ILi2EN4cute5tupleIJNS5_1CILi1EEES8_S8_EEENS6_IJNS7_ILi192EEENS7_ILi128EEENS7_ILi96EEEEEELi96ENS_12float_e4m3_tEfNS_4arch4Sm90ELb0ELb0ELb0ELb1ELb0ELb0ELb0ELb1ELb1ELb0ELb0ELb0EEENS1_21CollectiveEpilogueFwdINS6_IJSA_SC_SB_EEES9_NS_10bfloat16_tESG_Li384ELb1ELb0ELb0ELb1EEENS1_36VarlenDynamicPersistentTileSchedulerILi192ELi128ELi384ELi128ELb0ELb0ELb1ELb0ELb1ELb1EEEEEEEEEvNT_6ParamsE)
        /*0194*/ 	.word	0x00000010


	//----- nvinfo : EIATTR_REGCOUNT
	.align		4
.L_119:
        /*0198*/ 	.byte	0x04, 0x2f
        /*019a*/ 	.short	(.L_121 - .L_120)
	.align		4
.L_120:
        /*019c*/ 	.word	index@(_ZN7cutlass13device_kernelIN5flash11enable_sm90INS1_16FlashAttnFwdSm90INS1_25CollectiveMainloopFwdSm90ILi2EN4cute5tupleIJNS5_1CILi1EEES8_S8_EEENS6_IJNS7_ILi192EEENS7_ILi128EEENS7_ILi96EEEEEELi96ENS_12float_e4m3_tEfNS_4arch4Sm90ELb0ELb0ELb0ELb0ELb0ELb0ELb0ELb1ELb1ELb0ELb0ELb0EEENS1_21CollectiveEpilogueFwdINS6_IJSA_SC_SB_EEES9_NS_10bfloat16_tESG_Li384ELb0ELb0ELb0ELb1EEENS1_29StaticPersistentTileSchedulerILb0EEEEEEEEEvNT_6ParamsE)
        /*01a0*/ 	.word	0x00000080


	//----- nvinfo : EIATTR_FRAME_SIZE
	.align		4
.L_121:
        /*01a4*/ 	.byte	0x04, 0x11
        /*01a6*/ 	.short	(.L_123 - .L_122)
	.align		4
.L_122:
        /*01a8*/ 	.word	index@(_ZN7cutlass13device_kernelIN5flash11enable_sm90INS1_16FlashAttnFwdSm90INS1_25CollectiveMainloopFwdSm90ILi2EN4cute5tupleIJNS5_1CILi1EEES8_S8_EEENS6_IJNS7_ILi192EEENS7_ILi128EEENS7_ILi96EEEEEELi96ENS_12float_e4m3_tEfNS_4arch4Sm90ELb0ELb0ELb0ELb0ELb0ELb0ELb0ELb1ELb1ELb0ELb0ELb0EEENS1_21CollectiveEpilogueFwdINS6_IJSA_SC_SB_EEES9_NS_10bfloat16_tESG_Li384ELb0ELb0ELb0ELb1EEENS1_29StaticPersistentTileSchedulerILb0EEEEEEEEEvNT_6ParamsE)
        /*01ac*/ 	.word	0x00000000


	//----- nvinfo : EIATTR_REGCOUNT
	.align		4
.L_123:
        /*01b0*/ 	.byte	0x04, 0x2f
        /*01b2*/ 	.short	(.L_125 - .L_124)
	.align		4
.L_124:
        /*01b4*/ 	.word	index@(_ZN7cutlass13device_kernelIN5flash11enable_sm90INS1_16FlashAttnFwdSm90INS1_25CollectiveMainloopFwdSm90ILi2EN4cute5tupleIJNS5_1CILi1EEES8_S8_EEENS6_IJNS7_ILi128EEENS7_ILi224EEESA_EEELi128ENS_12float_e4m3_tEfNS_4arch4Sm90ELb1ELb0ELb0ELb1ELb0ELb1ELb0ELb1ELb1ELb0ELb0ELb0EEENS1_21CollectiveEpilogueFwdINS6_IJSA_SA_SB_EEES9_NS_10bfloat16_tESF_Li256ELb1ELb0ELb0ELb1EEENS1_36VarlenDynamicPersistentTileSchedulerILi128ELi224ELi256ELi128ELb0ELb0ELb1ELb1ELb1ELb1EEEEEEEEEvNT_6ParamsE)
        /*01b8*/ 	.word	0x000000a8


	//----- nvinfo : EIATTR_FRAME_SIZE
	.align		4
.L_125:
        /*01bc*/ 	.byte	0x04, 0x11
        /*01be*/ 	.short	(.L_127 - .L_126)
	.align		4
.L_126:
        /*01c0*/ 	.word	index@(_ZN7cutlass13device_kernelIN5flash11enable_sm90INS1_16FlashAttnFwdSm90INS1_25CollectiveMainloopFwdSm90ILi2EN4cute5tupleIJNS5_1CILi1EEES8_S8_EEENS6_IJNS7_ILi128EEENS7_ILi224EEESA_EEELi128ENS_12float_e4m3_tEfNS_4arch4Sm90ELb1ELb0ELb0ELb1ELb0ELb1ELb0ELb1ELb1ELb0ELb0ELb0EEENS1_21CollectiveEpilogueFwdINS6_IJSA_SA_SB_EEES9_NS_10bfloat16_tESF_Li256ELb1ELb0ELb0ELb1EEENS1_36VarlenDynamicPersistentTileSchedulerILi128ELi224ELi256ELi128ELb0ELb0ELb1ELb1ELb1ELb1EEEEEEEEEvNT_6ParamsE)
        /*01c4*/ 	.word	0x000000f0


	//----- nvinfo : EIATTR_REGCOUNT
	.align		4
.L_127:
        /*01c8*/ 	.byte	0x04, 0x2f
        /*01ca*/ 	.short	(.L_129 - .L_128)
	.align		4
.L_128:
        /*01cc*/ 	.word	index@(_ZN7cutlass13device_kernelIN5flash11enable_sm90INS1_16FlashAttnFwdSm90INS1_25CollectiveMainloopFwdSm90ILi2EN4cute5tupleIJNS5_1CILi1EEES8_S8_EEENS6_IJNS7_ILi128EEENS7_ILi224EEESA_EEELi128ENS_12float_e4m3_tEfNS_4arch4Sm90ELb1ELb0ELb0ELb1ELb0ELb0ELb0ELb1ELb1ELb0ELb0ELb0EEENS1_21CollectiveEpilogueFwdINS6_IJSA_SA_SB_EEES9_NS_10bfloat16_tESF_Li256ELb1ELb0ELb0ELb1EEENS1_36VarlenDynamicPersistentTileSchedulerILi128ELi224ELi256ELi128ELb0ELb0ELb1ELb1ELb1ELb1EEEEEEEEEvNT_6ParamsE)
        /*01d0*/ 	.word	0x000000a8


	//----- nvinfo : EIATTR_FRAME_SIZE
	.align		4
.L_129:
        /*01d4*/ 	.byte	0x04, 0x11
        /*01d6*/ 	.short	(.L_131 - .L_130)
	.align		4
.L_130:
        /*01d8*/ 	.word	index@(_ZN7cutlass13device_kernelIN5flash11enable_sm90INS1_16FlashAttnFwdSm90INS1_25CollectiveMainloopFwdSm90ILi2EN4cute5tupleIJNS5_1CILi1EEES8_S8_EEENS6_IJNS7_ILi128EEENS7_ILi224EEESA_EEELi128ENS_12float_e4m3_tEfNS_4arch4Sm90ELb1ELb0ELb0ELb1ELb0ELb0ELb0ELb1ELb1ELb0ELb0ELb0EEENS1_21CollectiveEpilogueFwdINS6_IJSA_SA_SB_EEES9_NS_10bfloat16_tESF_Li256ELb1ELb0ELb0ELb1EEENS1_36VarlenDynamicPersistentTileSchedulerILi128ELi224ELi256ELi128ELb0ELb0ELb1ELb1ELb1ELb1EEEEEEEEEvNT_6ParamsE)
        /*01dc*/ 	.word	0x00000038


	//----- nvinfo : EIATTR_REGCOUNT
	.align		4
.L_131:
        /*01e0*/ 	.byte	0x04, 0x2f
        /*01e2*/ 	.short	(.L_133 - .L_132)
	.align		4
.L_132:
        /*01e4*/ 	.word	index@(_ZN7cutlass13device_kernelIN5flash11enable_sm90INS1_16FlashAttnFwdSm90INS1_25CollectiveMainloopFwdSm90ILi2EN4cute5tupleIJNS5_1CILi1EEES8_S8_EEENS6_IJNS7_ILi128EEENS7_ILi224EEESA_EEELi128ENS_12float_e4m3_tEfNS_4arch4Sm90ELb1ELb0ELb0ELb0ELb0ELb0ELb0ELb1ELb1ELb0ELb0ELb0EEENS1_21CollectiveEpilogueFwdINS6_IJSA_SA_SB_EEES9_NS_10bfloat16_tESF_Li256ELb0ELb0ELb0ELb1EEENS1_30DynamicPersistentTileSchedulerILi256ELi128ELb0ELb0ELb1EEEEEEEEEvNT_6ParamsE)
        /*01e8*/ 	.word	0x000000a8


	//----- nvinfo : EIATTR_FRAME_SIZE
	.align		4
.L_133:
        /*01ec*/ 	.byte	0x04, 0x11
        /*01ee*/ 	.short	(.L_135 - .L_134)
	.align		4
.L_134:
        /*01f0*/ 	.word	index@(_ZN7cutlass13device_kernelIN5flash11enable_sm90INS1_16FlashAttnFwdSm90INS1_25CollectiveMainloopFwdSm90ILi2EN4cute5tupleIJNS5_1CILi1EEES8_S8_EEENS6_IJNS7_ILi128EEENS7_ILi224EEESA_EEELi128ENS_12float_e4m3_tEfNS_4arch4Sm90ELb1ELb0ELb0ELb0ELb0ELb0ELb0ELb1ELb1ELb0ELb0ELb0EEENS1_21CollectiveEpilogueFwdINS6_IJSA_SA_SB_EEES9_NS_10bfloat16_tESF_Li256ELb0ELb0ELb0ELb1EEENS1_30DynamicPersistentTileSchedulerILi256ELi128ELb0ELb0ELb1EEEEEEEEEvNT_6ParamsE)
        /*01f4*/ 	.word	0x00000040


	//----- nvinfo : EIATTR_REGCOUNT
	.align		4
.L_135:
        /*01f8*/ 	.byte	0x04, 0x2f
        /*01fa*/ 	.short	(.L_137 - .L_136)
	.align		4
.L_136:
        /*01fc*/ 	.word	index@(_ZN7cutlass13device_kernelIN5flash11enable_sm90INS1_16FlashAttnFwdSm90INS1_25CollectiveMainloopFwdSm90ILi2EN4cute5tupleIJNS5_1CILi1EEES8_S8_EEENS6_IJNS7_ILi128EEENS7_ILi224EEESA_EEELi128ENS_12float_e4m3_tEfNS_4arch4Sm90ELb0ELb1ELb0ELb1ELb0ELb1ELb0ELb1ELb1ELb0ELb0ELb0EEENS1_21CollectiveEpilogueFwdINS6_IJSA_SA_SB_EEES9_NS_10bfloat16_tESF_Li256ELb1ELb0ELb0ELb1EEENS1_36VarlenDynamicPersistentTileSchedulerILi128ELi224ELi256ELi128ELb0ELb0ELb1ELb1ELb0ELb1EEEEEEEEEvNT_6ParamsE)
        /*0200*/ 	.word	0x000000a8


	//----- nvinfo : EIATTR_FRAME_SIZE
	.align		4
.L_137:
        /*0204*/ 	.byte	0x04, 0x11
        /*0206*/ 	.short	(.L_139 - .L_138)
	.align		4
.L_138:
        /*0208*/ 	.word	index@(_ZN7cutlass13device_kernelIN5flash11enable_sm90INS1_16FlashAttnFwdSm90INS1_25CollectiveMainloopFwdSm90ILi2EN4cute5tupleIJNS5_1CILi1EEES8_S8_EEENS6_IJNS7_ILi128EEENS7_ILi224EEESA_EEELi128ENS_12float_e4m3_tEfNS_4arch4Sm90ELb0ELb1ELb0ELb1ELb0ELb1ELb0ELb1ELb1ELb0ELb0ELb0EEENS1_21CollectiveEpilogueFwdINS6_IJSA_SA_SB_EEES9_NS_10bfloat16_tESF_Li256ELb1ELb0ELb0ELb1EEENS1_36VarlenDynamicPersistentTileSchedulerILi128ELi224ELi256ELi128ELb0ELb0ELb1ELb1ELb0ELb1EEEEEEEEEvNT_6ParamsE)
        /*020c*/ 	.word	0x000000d0


	//----- nvinfo : EIATTR_REGCOUNT
	.align		4
.L_139:
        /*0210*/ 	.byte	0x04, 0x2f
        /*0212*/ 	.short	(.L_141 - .L_140)
	.align		4
.L_140:
        /*0214*/ 	.word	index@(_ZN7cutlass13device_kernelIN5flash11enable_sm90INS1_16FlashAttnFwdSm90INS1_25CollectiveMainloopFwdSm90ILi2EN4cute5tupleIJNS5_1CILi1EEES8_S8_EEENS6_IJNS7_ILi128EEENS7_ILi224EEESA_EEELi128ENS_12float_e4m3_tEfNS_4arch4Sm90ELb0ELb1ELb0ELb1ELb0ELb0ELb0ELb1ELb1ELb0ELb0ELb0EEENS1_21CollectiveEpilogueFwdINS6_IJSA_SA_SB_EEES9_NS_10bfloat16_tESF_Li256ELb1ELb0ELb0ELb1EEENS1_36VarlenDynamicPersistentTileSchedulerILi128ELi224ELi256ELi128ELb0ELb0ELb1ELb1ELb0ELb1EEEEEEEEEvNT_6ParamsE)
        /*0218*/ 	.word	0x000000a8


	//----- nvinfo : EIATTR_FRAME_SIZE
	.align		4
.L_141:
        /*021c*/ 	.byte	0x04, 0x11
        /*021e*/ 	.short	(.L_143 - .L_142)
	.align		4
.L_142:
        /*0220*/ 	.word	index@(_ZN7cutlass13device_kernelIN5flash11enable_sm90INS1_16FlashAttnFwdSm90INS1_25CollectiveMainloopFwdSm90ILi2EN4cute5tupleIJNS5_1CILi1EEES8_S8_EEENS6_IJNS7_ILi128EEENS7_ILi224EEESA_EEELi128ENS_12float_e4m3_tEfNS_4arch4Sm90ELb0ELb1ELb0ELb1ELb0ELb0ELb0ELb1ELb1ELb0ELb0ELb0EEENS1_21CollectiveEpilogueFwdINS6_IJSA_SA_SB_EEES9_NS_10bfloat16_tESF_Li256ELb1ELb0ELb0ELb1EEENS1_36VarlenDynamicPersistentTileSchedulerILi128ELi224ELi256ELi128ELb0ELb0ELb1ELb1ELb0ELb1EEEEEEEEEvNT_6ParamsE)
        /*0224*/ 	.word	0x00000028


	//----- nvinfo : EIATTR_REGCOUNT
	.align		4
.L_143:
        /*0228*/ 	.byte	0x04, 0x2f
        /*022a*/ 	.short	(.L_145 - .L_144)
	.align		4
.L_144:
        /*022c*/ 	.word	index@(_ZN7cutlass13device_kernelIN5flash11enable_sm90INS1_16FlashAttnFwdSm90INS1_25CollectiveMainloopFwdSm90ILi2EN4cute5tupleIJNS5_1CILi1EEES8_S8_EEENS6_IJNS7_ILi128EEENS7_ILi224EEESA_EEELi128ENS_12float_e4m3_tEfNS_4arch4Sm90ELb0ELb1ELb0ELb0ELb0ELb0ELb0ELb1ELb1ELb0ELb0ELb0EEENS1_21CollectiveEpilogueFwdINS6_IJSA_SA_SB_EEES9_NS_10bfloat16_tESF_Li256ELb0ELb0ELb0ELb1EEENS1_30DynamicPersistentTileSchedulerILi256ELi128ELb0ELb0ELb1EEEEEEEEEvNT_6ParamsE)
        /*0230*/ 	.word	0x000000a8


	//----- nvinfo : EIATTR_FRAME_SIZE
	.align		4
.L_145:
        /*0234*/ 	.byte	0x04, 0x11
        /*0236*/ 	.short	(.L_147 - .L_146)
	.align		4
.L_146:
        /*0238*/ 	.word	index@(_ZN7cutlass13device_kernelIN5flash11enable_sm90INS1_16FlashAttnFwdSm90INS1_25CollectiveMainloopFwdSm90ILi2EN4cute5tupleIJNS5_1CILi1EEES8_S8_EEENS6_IJNS7_ILi128EEENS7_ILi224EEESA_EEELi128ENS_12float_e4m3_tEfNS_4arch4Sm90ELb0ELb1ELb0ELb0ELb0ELb0ELb0ELb1ELb1ELb0ELb0ELb0EEENS1_21CollectiveEpilogueFwdINS6_IJSA_SA_SB_EEES9_NS_10bfloat16_tESF_Li256ELb0ELb0ELb0ELb1EEENS1_30DynamicPersistentTileSchedulerILi256ELi128ELb0ELb0ELb1EEEEEEEEEvNT_6ParamsE)
        /*023c*/ 	.word	0x00000030


	//----- nvinfo : EIATTR_REGCOUNT
	.align		4
.L_147:
        /*0240*/ 	.byte	0x04, 0x2f
        /*0242*/ 	.short	(.L_149 - .L_148)
	.align		4
.L_148:
        /*0244*/ 	.word	index@(_ZN7cutlass13device_kernelIN5flash11enable_sm90INS1_16FlashAttnFwdSm90INS1_25CollectiveMainloopFwdSm90ILi2EN4cute5tupleIJNS5_1CILi1EEES8_S8_EEENS6_IJNS7_ILi128EEENS7_ILi224EEESA_EEELi128ENS_12float_e4m3_tEfNS_4arch4Sm90ELb0ELb0ELb0ELb1ELb0ELb1ELb0ELb1ELb1ELb0ELb0ELb0EEENS1_21CollectiveEpilogueFwdINS6_IJSA_SA_SB_EEES9_NS_10bfloat16_tESF_Li256ELb1ELb0ELb0ELb1EEENS1_36VarlenDynamicPersistentTileSchedulerILi128ELi224ELi256ELi128ELb0ELb0ELb1ELb0ELb1ELb1EEEEEEEEEvNT_6ParamsE)
        /*0248*/ 	.word	0x000000a8


	//----- nvinfo : EIATTR_FRAME_SIZE
	.align		4
.L_149:
        /*024c*/ 	.byte	0x04, 0x11
        /*024e*/ 	.short	(.L_151 - .L_150)
	.align		4
.L_150:
        /*0250*/ 	.word	index@(_ZN7cutlass13device_kernelIN5flash11enable_sm90INS1_16FlashAttnFwdSm90INS1_25CollectiveMainloopFwdSm90ILi2EN4cute5tupleIJNS5_1CILi1EEES8_S8_EEENS6_IJNS7_ILi128EEENS7_ILi224EEESA_EEELi128ENS_12float_e4m3_tEfNS_4arch4Sm90ELb0ELb0ELb0ELb1ELb0ELb1ELb0ELb1ELb1ELb0ELb0ELb0EEENS1_21CollectiveEpilogueFwdINS6_IJSA_SA_SB_EEES9_NS_10bfloat16_tESF_Li256ELb1ELb0ELb0ELb1EEENS1_36VarlenDynamicPersistentTileSchedulerILi128ELi224ELi256ELi128ELb0ELb0ELb1ELb0ELb1ELb1EEEEEEEEEvNT_6ParamsE)
        /*0254*/ 	.word	0x000000e8


	//----- nvinfo : EIATTR_REGCOUNT
	.align		4
.L_151:
        /*0258*/ 	.byte	0x04, 0x2f
        /*025a*/ 	.short	(.L_153 - .L_152)
	.align		4
.L_152:
        /*025c*/ 	.word	index@(_ZN7cutlass13device_kernelIN5flash11enable_sm90INS1_16FlashAttnFwdSm90INS1_25CollectiveMainloopFwdSm90ILi2EN4cute5tupleIJNS5_1CILi1EEES8_S8_EEENS6_IJNS7_ILi128EEENS7_ILi224EEESA_EEELi128ENS_12float_e4m3_tEfNS_4arch4Sm90ELb0ELb0ELb0ELb1ELb0ELb0ELb0ELb1ELb1ELb0ELb0ELb0EEENS1_21CollectiveEpilogueFwdINS6_IJSA_SA_SB_EEES9_NS_10bfloat16_tESF_Li256ELb1ELb0ELb0ELb1EEENS1_36VarlenDynamicPersistentTileSchedulerILi128ELi224ELi256ELi128ELb0ELb0ELb1ELb0ELb1ELb1EEEEEEEEEvNT_6ParamsE)
        /*0260*/ 	.word	0x000000a8


	//----- nvinfo : EIATTR_FRAME_SIZE
	.align		4
.L_153:
        /*0264*/ 	.byte	0x04, 0x11
        /*0266*/ 	.short	(.L_155 - .L_154)
	.align		4
.L_154:
        /*0268*/ 	.word	index@(_ZN7cutlass13device_kernelIN5flash11enable_sm90INS1_16FlashAttnFwdSm90INS1_25CollectiveMainloopFwdSm90ILi2EN4cute5tupleIJNS5_1CILi1EEES8_S8_EEENS6_IJNS7_ILi128EEENS7_ILi224EEESA_EEELi128ENS_12float_e4m3_tEfNS_4arch4Sm90ELb0ELb0ELb0ELb1ELb0ELb0ELb0ELb1ELb1ELb0ELb0ELb0EEENS1_21CollectiveEpilogueFwdINS6_IJSA_SA_SB_EEES9_NS_10bfloat16_tESF_Li256ELb1ELb0ELb0ELb1EEENS1_36VarlenDynamicPersistentTileSchedulerILi128ELi224ELi256ELi128ELb0ELb0ELb1ELb0ELb1ELb1EEEEEEEEEvNT_6ParamsE)
        /*026c*/ 	.word	0x00000040


	//----- nvinfo : EIATTR_REGCOUNT
	.align		4
.L_155:
        /*0270*/ 	.byte	0x04, 0x2f
        /*0272*/ 	.short	(.L_157 - .L_156)
	.align		4
.L_156:
        /*0274*/ 	.word	index@(_ZN7cutlass13device_kernelIN5flash11enable_sm90INS1_16FlashAttnFwdSm90INS1_25CollectiveMainloopFwdSm90ILi2EN4cute5tupleIJNS5_1CILi1EEES8_S8_EEENS6_IJNS7_ILi128EEENS7_ILi224EEESA_EEELi128ENS_12float_e4m3_tEfNS_4arch4Sm90ELb0ELb0ELb0ELb0ELb0ELb0ELb0ELb1ELb1ELb0ELb0ELb0EEENS1_21CollectiveEpilogueFwdINS6_IJSA_SA_SB_EEES9_NS_10bfloat16_tESF_Li256ELb0ELb0ELb0ELb1EEENS1_29StaticPersistentTileSchedulerILb0EEEEEEEEEvNT_6ParamsE)
        /*0278*/ 	.word	0x000000a8


	//----- nvinfo : EIATTR_FRAME_SIZE
	.align		4
.L_157:
        /*027c*/ 	.byte	0x04, 0x11
        /*027e*/ 	.short	(.L_159 - .L_158)
	.align		4
.L_158:
        /*0280*/ 	.word	index@(_ZN7cutlass13device_kernelIN5flash11enable_sm90INS1_16FlashAttnFwdSm90INS1_25CollectiveMainloopFwdSm90ILi2EN4cute5tupleIJNS5_1CILi1EEES8_S8_EEENS6_IJNS7_ILi128EEENS7_ILi224EEESA_EEELi128ENS_12float_e4m3_tEfNS_4arch4Sm90ELb0ELb0ELb0ELb0ELb0ELb0ELb0ELb1ELb1ELb0ELb0ELb0EEENS1_21CollectiveEpilogueFwdINS6_IJSA_SA_SB_EEES9_NS_10bfloat16_tESF_Li256ELb0ELb0ELb0ELb1EEENS1_29StaticPersistentTileSchedulerILb0EEEEEEEEEvNT_6ParamsE)
        /*0284*/ 	.word	0x00000028


	//----- nvinfo : EIATTR_REGCOUNT
	.align		4
.L_159:
        /*0288*/ 	.byte	0x04, 0x2f
        /*028a*/ 	.short	(.L_161 - .L_160)
	.align		4
.L_160:
        /*028c*/ 	.word	index@(_ZN7cutlass13device_kernelIN5flash11enable_sm90INS1_16FlashAttnFwdSm90INS1_25CollectiveMainloopFwdSm90ILi2EN4cute5tupleIJNS5_1CILi1EEES8_S8_EEENS6_IJNS7_ILi128EEENS7_ILi160EEENS7_ILi192EEEEEELi192ENS_12float_e4m3_tEfNS_4arch4Sm90ELb1ELb0ELb0ELb1ELb0ELb1ELb0ELb1ELb1ELb0ELb0ELb0EEENS1_21CollectiveEpilogueFwdINS6_IJSA_SC_SB_EEES9_NS_10bfloat16_tESG_Li256ELb1ELb0ELb0ELb1EEENS1_36VarlenDynamicPersistentTileSchedulerILi128ELi160ELi256ELi128ELb0ELb0ELb1ELb1ELb1ELb1EEEEEEEEEvNT_6ParamsE)
        /*0290*/ 	.word	0x000000a8


	//----- nvinfo : EIATTR_FRAME_SIZE
	.align		4
.L_161:
        /*0294*/ 	.byte	0x04, 0x11
        /*0296*/ 	.short	(.L_163 - .L_162)
	.align		4
.L_162:
        /*0298*/ 	.word	index@(_ZN7cutlass13device_kernelIN5flash11enable_sm90INS1_16FlashAttnFwdSm90INS1_25CollectiveMainloopFwdSm90ILi2EN4cute5tupleIJNS5_1CILi1EEES8_S8_EEENS6_IJNS7_ILi128EEENS7_ILi160EEENS7_ILi192EEEEEELi192ENS_12float_e4m3_tEfNS_4arch4Sm90ELb1ELb0ELb0ELb1ELb0ELb1ELb0ELb1ELb1ELb0ELb0ELb0EEENS1_21CollectiveEpilogueFwdINS6_IJSA_SC_SB_EEES9_NS_10bfloat16_tESG_Li256ELb1ELb0ELb0ELb1EEENS1_36VarlenDynamicPersistentTileSchedulerILi128ELi160ELi256ELi128ELb0ELb0ELb1ELb1ELb1ELb1EEEEEEEEEvNT_6ParamsE)
        /*029c*/ 	.word	0x00000050


	//----- nvinfo : EIATTR_REGCOUNT
	.align		4
.L_163:
        /*02a0*/ 	.byte	0x04, 0x2f
        /*02a2*/ 	.short	(.L_165 - .L_164)
	.align		4
.L_164:
        /*02a4*/ 	.word	index@(_ZN7cutlass13device_kernelIN5flash11enable_sm90INS1_16FlashAttnFwdSm90INS1_25CollectiveMainloopFwdSm90ILi2EN4cute5tupleIJNS5_1CILi1EEES8_S8_EEENS6_IJNS7_ILi128EEENS7_ILi160EEENS7_ILi192EEEEEELi192ENS_12float_e4m3_tEfNS_4arch4Sm90ELb1ELb0ELb0ELb1ELb0ELb0ELb0ELb1ELb1ELb0ELb0ELb0EEENS1_21CollectiveEpilogueFwdINS6_IJSA_SC_SB_EEES9_NS_10bfloat16_tESG_Li256ELb1ELb0ELb0ELb1EEENS1_36VarlenDynamicPersistentTileSchedulerILi128ELi160ELi256ELi128ELb0ELb0ELb1ELb1ELb1ELb1EEEEEEEEEvNT_6ParamsE)
        /*02a8*/ 	.word	0x000000a8


	//----- nvinfo : EIATTR_FRAME_SIZE
	.align		4
.L_165:
        /*02ac*/ 	.byte	0x04, 0x11
        /*02ae*/ 	.short	(.L_167 - .L_166)
	.align		4
.L_166:
        /*02b0*/ 	.word	index@(_ZN7cutlass13device_kernelIN5flash11enable_sm90INS1_16FlashAttnFwdSm90INS1_25CollectiveMainloopFwdSm90ILi2EN4cute5tupleIJNS5_1CILi1EEES8_S8_EEENS6_IJNS7_ILi128EEENS7_ILi160EEENS7_ILi192EEEEEELi192ENS_12float_e4m3_tEfNS_4arch4Sm90ELb1ELb0ELb0ELb1ELb0ELb0ELb0ELb1ELb1ELb0ELb0ELb0EEENS1_21CollectiveEpilogueFwdINS6_IJSA_SC_SB_EEES9_NS_10bfloat16_tESG_Li256ELb1ELb0ELb0ELb1EEENS1_36VarlenDynamicPersistentTileSchedulerILi128ELi160ELi256ELi128ELb0ELb0ELb1ELb1ELb1ELb1EEEEEEEEEvNT_6ParamsE)
        /*02b4*/ 	.word	0x00000028


	//----- nvinfo : EIATTR_REGCOUNT
	.align		4
.L_167:
        /*02b8*/ 	.byte	0x04, 0x2f
        /*02ba*/ 	.short	(.L_169 - .L_168)
	.align		4
.L_168:
        /*02bc*/ 	.word	index@(_ZN7cutlass13device_kernelIN5flash11enable_sm90INS1_16FlashAttnFwdSm90INS1_25CollectiveMainloopFwdSm90ILi2EN4cute5tupleIJNS5_1CILi1EEES8_S8_EEENS6_IJNS7_ILi128EEENS7_ILi160EEENS7_ILi192EEEEEELi192ENS_12float_e4m3_tEfNS_4arch4Sm90ELb1ELb0ELb0ELb0ELb0ELb0ELb0ELb1ELb1ELb0ELb0ELb0EEENS1_21CollectiveEpilogueFwdINS6_IJSA_SC_SB_EEES9_NS_10bfloat16_tESG_Li256ELb0ELb0ELb0ELb1EEENS1_30DynamicPersistentTileSchedulerILi256ELi128ELb0ELb0ELb1EEEEEEEEEvNT_6ParamsE)
        /*02c0*/ 	.word	0x000000a8


	//----- nvinfo : EIATTR_FRAME_SIZE
	.align		4
.L_169:
        /*02c4*/ 	.byte	0x04, 0x11
        /*02c6*/ 	.short	(.L_171 - .L_170)
	.align		4
.L_170:
        /*02c8*/ 	.word	index@(_ZN7cutlass13device_kernelIN5flash11enable_sm90INS1_16FlashAttnFwdSm90INS1_25CollectiveMainloopFwdSm90ILi2EN4cute5tupleIJNS5_1CILi1EEES8_S8_EEENS6_IJNS7_ILi128EEENS7_ILi160EEENS7_ILi192EEEEEELi192ENS_12float_e4m3_tEfNS_4arch4Sm90ELb1ELb0ELb0ELb0ELb0ELb0ELb0ELb1ELb1ELb0ELb0ELb0EEENS1_21CollectiveEpilogueFwdINS6_IJSA_SC_SB_EEES9_NS_10bfloat16_tESG_Li256ELb0ELb0ELb0ELb1EEENS1_30DynamicPersistentTileSchedulerILi256ELi128ELb0ELb0ELb1EEEEEEEEEvNT_6ParamsE)
        /*02cc*/ 	.word	0x00000028


	//----- nvinfo : EIATTR_REGCOUNT
	.align		4
.L_171:
        /*02d0*/ 	.byte	0x04, 0x2f
        /*02d2*/ 	.short	(.L_173 - .L_172)
	.align		4
.L_172:
        /*02d4*/ 	.word	index@(_ZN7cutlass13device_kernelIN5flash11enable_sm90INS1_16FlashAttnFwdSm90INS1_25CollectiveMainloopFwdSm90ILi2EN4cute5tupleIJNS5_1CILi1EEES8_S8_EEENS6_IJNS7_ILi128EEENS7_ILi160EEENS7_ILi192EEEEEELi192ENS_12float_e4m3_tEfNS_4arch4Sm90ELb0ELb1ELb0ELb1ELb0ELb1ELb0ELb1ELb1ELb0ELb0ELb0EEENS1_21CollectiveEpilogueFwdINS6_IJSA_SC_SB_EEES9_NS_10bfloat16_tESG_Li256ELb1ELb0ELb0ELb1EEENS1_36VarlenDynamicPersistentTileSchedulerILi128ELi160ELi256ELi128ELb0ELb0ELb1ELb1ELb0ELb1EEEEEEEEEvNT_6ParamsE)
        /*02d8*/ 	.word	0x000000a8


	//----- nvinfo : EIATTR_FRAME_SIZE
	.align		4
.L_173:
        /*02dc*/ 	.byte	0x04, 0x11
        /*02de*/ 	.short	(.L_175 - .L_174)
	.align		4
.L_174:
        /*02e0*/ 	.word	index@($_ZN7cutlass13device_kernelIN5flash11enable_sm90INS1_16FlashAttnFwdSm90INS1_25CollectiveMainloopFwdSm90ILi2EN4cute5tupleIJNS5_1CILi1EEES8_S8_EEENS6_IJNS7_ILi128EEENS7_ILi160EEENS7_ILi192EEEEEELi192ENS_12float_e4m3_tEfNS_4arch4Sm90ELb0ELb1ELb0ELb1ELb0ELb1ELb0ELb1ELb1ELb0ELb0ELb0EEENS1_21CollectiveEpilogueFwdINS6_IJSA_SC_SB_EEES9_NS_10bfloat16_tESG_Li256ELb1ELb0ELb0ELb1EEENS1_36VarlenDynamicPersistentTileSchedulerILi128ELi160ELi256ELi128ELb0ELb0ELb1ELb1ELb0ELb1EEEEEEEEEvNT_6ParamsE$_ZZN5flash25CollectiveMainloopFwdSm90ILi2EN4cute5tupleIJNS1_1CILi1EEES4_S4_EEENS2_IJNS3_ILi128EEENS3_ILi160EEENS3_ILi192EEEEEELi192EN7cutlass12float_e4m3_tEfNSA_4arch4Sm90ELb0ELb1ELb0ELb1ELb0ELb1ELb0ELb1ELb1ELb0ELb0ELb0EE12store_kv_newINS_16FlashAttnFwdSm90ISE_NS_21CollectiveEpilogueFwdINS2_IJS6_S8_S7_EEES5_NSA_10bfloat16_tESD_Li256ELb1ELb0ELb0ELb1EEENS_36VarlenDynamicPersistentTileSchedulerILi128ELi160ELi256ELi128ELb0ELb0ELb1ELb1ELb0ELb1EEEE13SharedStorageEEEbRKNSE_6ParamsENSA_25PipelineTmaAsyncNoClusterILi2ENSA_16PipelineTmaAsyncILi2EEEEESV_RNSA_13PipelineStateILj2EEEiRT_RKNS_16SeqlenInfoQKNewKILb1ELb1EEENS2_IJiiiiEEEENKUliRKT_E_clISX_EEDaiS18_)
        /*02e4*/ 	.word	0x00000310


	//----- nvinfo : EIATTR_FRAME_SIZE
	.align		4
.L_175:
        /*02e8*/ 	.byte	0x04, 0x11
        /*02ea*/ 	.short	(.L_177 - .L_176)
	.align		4
.L_176:
        /*02ec*/ 	.word	index@(_ZN7cutlass13device_kernelIN5flash11enable_sm90INS1_16FlashAttnFwdSm90INS1_25CollectiveMainloopFwdSm90ILi2EN4cute5tupleIJNS5_1CILi1EEES8_S8_EEENS6_IJNS7_ILi128EEENS7_ILi160EEENS7_ILi192EEEEEELi192ENS_12float_e4m3_tEfNS_4arch4Sm90ELb0ELb1ELb0ELb1ELb0ELb1ELb0ELb1ELb1ELb0ELb0ELb0EEENS1_21CollectiveEpilogueFwdINS6_IJSA_SC_SB_EEES9_NS_10bfloat16_tESG_Li256ELb1ELb0ELb0ELb1EEENS1_36VarlenDynamicPersistentTileSchedulerILi128ELi160ELi256ELi128ELb0ELb0ELb1ELb1ELb0ELb1EEEEEEEEEvNT_6ParamsE)
        /*02f0*/ 	.word	0x00000310


	//----- nvinfo : EIATTR_REGCOUNT
	.align		4
.L_177:
        /*02f4*/ 	.byte	0x04, 0x2f
        /*02f6*/ 	.short	(.L_179 - .L_178)
	.align		4
.L_178:
        /*02f8*/ 	.word	index@(_ZN7cutlass13device_kernelIN5flash11enable_sm90INS1_16FlashAttnFwdSm90INS1_25CollectiveMainloopFwdSm90ILi2EN4cute5tupleIJNS5_1CILi1EEES8_S8_EEENS6_IJNS7_ILi128EEENS7_ILi160EEENS7_ILi192EEEEEELi192ENS_12float_e4m3_tEfNS_4arch4Sm90ELb0ELb1ELb0ELb1ELb0ELb0ELb0ELb1ELb1ELb0ELb0ELb0EEENS1_21CollectiveEpilogueFwdINS6_IJSA_SC_SB_EEES9_NS_10bfloat16_tESG_Li256ELb1ELb0ELb0ELb1EEENS1_36VarlenDynamicPersistentTileSchedulerILi128ELi160ELi256ELi128ELb0ELb0ELb1ELb1ELb0ELb1EEEEEEEEEvNT_6ParamsE)
        /*02fc*/ 	.word	0x000000a8


	//----- nvinfo : EIATTR_FRAME_SIZE
	.align		4
.L_179:
        /*0300*/ 	.byte	0x04, 0x11
        /*0302*/ 	.short	(.L_181 - .L_180)
	.align		4
.L_180:
        /*0304*/ 	.word	index@(_ZN7cutlass13device_kernelIN5flash11enable_sm90INS1_16FlashAttnFwdSm90INS1_25CollectiveMainloopFwdSm90ILi2EN4cute5tupleIJNS5_1CILi1EEES8_S8_EEENS6_IJNS7_ILi128EEENS7_ILi160EEENS7_ILi192EEEEEELi192ENS_12float_e4m3_tEfNS_4arch4Sm90ELb0ELb1ELb0ELb1ELb0ELb0ELb0ELb1ELb1ELb0ELb0ELb0EEENS1_21CollectiveEpilogueFwdINS6_IJSA_SC_SB_EEES9_NS_10bfloat16_tESG_Li256ELb1ELb0ELb0ELb1EEENS1_36VarlenDynamicPersistentTileSchedulerILi128ELi160ELi256ELi128ELb0ELb0ELb1ELb1ELb0ELb1EEEEEEEEEvNT_6ParamsE)
        /*0308*/ 	.word	0x00000030


	//----- nvinfo : EIATTR_REGCOUNT
	.align		4
.L_181:
        /*030c*/ 	.byte	0x04, 0x2f
        /*030e*/ 	.short	(.L_183 - .L_182)
	.align		4
.L_182:
        /*0310*/ 	.word	index@(_ZN7cutlass13device_kernelIN5flash11enable_sm90INS1_16FlashAttnFwdSm90INS1_25CollectiveMainloopFwdSm90ILi2EN4cute5tupleIJNS5_1CILi1EEES8_S8_EEENS6_IJNS7_ILi128EEENS7_ILi160EEENS7_ILi192EEEEEELi192ENS_12float_e4m3_tEfNS_4arch4Sm90ELb0ELb1ELb0ELb0ELb0ELb0ELb0ELb1ELb1ELb0ELb0ELb0EEENS1_21CollectiveEpilogueFwdINS6_IJSA_SC_SB_EEES9_NS_10bfloat16_tESG_Li256ELb0ELb0ELb0ELb1EEENS1_30DynamicPersistentTileSchedulerILi256ELi128ELb0ELb0ELb1EEEEEEEEEvNT_6ParamsE)
        /*0314*/ 	.word	0x000000a8


	//----- nvinfo : EIATTR_FRAME_SIZE
	.align		4
.L_183:
        /*0318*/ 	.byte	0x04, 0x11
        /*031a*/ 	.short	(.L_185 - .L_184)
	.align		4
.L_184:
        /*031c*/ 	.word	index@(_ZN7cutlass13device_kernelIN5flash11enable_sm90INS1_16FlashAttnFwdSm90INS1_25CollectiveMainloopFwdSm90ILi2EN4cute5tupleIJNS5_1CILi1EEES8_S8_EEENS6_IJNS7_ILi128EEENS7_ILi160EEENS7_ILi192EEEEEELi192ENS_12float_e4m3_tEfNS_4arch4Sm90ELb0ELb1ELb0ELb0ELb0ELb0ELb0ELb1ELb1ELb0ELb0ELb0EEENS1_21CollectiveEpilogueFwdINS6_IJSA_SC_SB_EEES9_NS_10bfloat16_tESG_Li256ELb0ELb0ELb0ELb1EEENS1_30DynamicPersistentTileSchedulerILi256ELi128ELb0ELb0ELb1EEEEEEEEEvNT_6ParamsE)
        /*0320*/ 	.word	0x00000020


	//----- nvinfo : EIATTR_REGCOUNT
	.align		4
.L_185:
        /*0324*/ 	.byte	0x04, 0x2f
        /*0326*/ 	.short	(.L_187 - .L_186)
	.align		4
.L_186:
        /*0328*/ 	.word	index@(_ZN7cutlass13device_kernelIN5flash11enable_sm90INS1_16FlashAttnFwdSm90INS1_25CollectiveMainloopFwdSm90ILi2EN4cute5tupleIJNS5_1CILi1EEES8_S8_EEENS6_IJNS7_ILi128EEENS7_ILi160EEENS7_ILi192EEEEEELi192ENS_12float_e4m3_tEfNS_4arch4Sm90ELb0ELb0ELb0ELb1ELb0ELb1ELb0ELb1ELb1ELb0ELb0ELb0EEENS1_21CollectiveEpilogueFwdINS6_IJSA_SC_SB_EEES9_NS_10bfloat16_tESG_Li256ELb1ELb0ELb0ELb1EEENS1_36VarlenDynamicPersistentTileSchedulerILi128ELi160ELi256ELi128ELb0ELb0ELb1ELb0ELb1ELb1EEEEEEEEEvNT_6ParamsE)
        /*032c*/ 	.word	0x000000a8


	//----- nvinfo : EIATTR_FRAME_SIZE
	.align		4
.L_187:
        /*0330*/ 	.byte	0x04, 0x11
        /*0332*/ 	.short	(.L_189 - .L_188)
	.align		4
.L_188:
        /*0334*/ 	.word	index@(_ZN7cutlass13device_kernelIN5flash11enable_sm90INS1_16FlashAttnFwdSm90INS1_25CollectiveMainloopFwdSm90ILi2EN4cute5tupleIJNS5_1CILi1EEES8_S8_EEENS6_IJNS7_ILi128EEENS7_ILi160EEENS7_ILi192EEEEEELi192ENS_12float_e4m3_tEfNS_4arch4Sm90ELb0ELb0ELb0ELb1ELb0ELb1ELb0ELb1ELb1ELb0ELb0ELb0EEENS1_21CollectiveEpilogueFwdINS6_IJSA_SC_SB_EEES9_NS_10bfloat16_tESG_Li256ELb1ELb0ELb0ELb1EEENS1_36VarlenDynamicPersistentTileSchedulerILi128ELi160ELi256ELi128ELb0ELb0ELb1ELb0ELb1ELb1EEEEEEEEEvNT_6ParamsE)
        /*0338*/ 	.word	0x00000050


	//----- nvinfo : EIATTR_REGCOUNT
	.align		4
.L_189:
        /*033c*/ 	.byte	0x04, 0x2f
        /*033e*/ 	.short	(.L_191 - .L_190)
	.align		4
.L_190:
        /*0340*/ 	.word	index@(_ZN7cutlass13device_kernelIN5flash11enable_sm90INS1_16FlashAttnFwdSm90INS1_25CollectiveMainloopFwdSm90ILi2EN4cute5tupleIJNS5_1CILi1EEES8_S8_EEENS6_IJNS7_ILi128EEENS7_ILi160EEENS7_ILi192EEEEEELi192ENS_12float_e4m3_tEfNS_4arch4Sm90ELb0ELb0ELb0ELb1ELb0ELb0ELb0ELb1ELb1ELb0ELb0ELb0EEENS1_21CollectiveEpilogueFwdINS6_IJSA_SC_SB_EEES9_NS_10bfloat16_tESG_Li256ELb1ELb0ELb0ELb1EEENS1_36VarlenDynamicPersistentTileSchedulerILi128ELi160ELi256ELi128ELb0ELb0ELb1ELb0ELb1ELb1EEEEEEEEEvNT_6ParamsE)
        /*0344*/ 	.word	0x000000a8


	//----- nvinfo : EIATTR_FRAME_SIZE
	.align		4
.L_191:
        /*0348*/ 	.byte	0x04, 0x11
        /*034a*/ 	.short	(.L_193 - .L_192)
	.align		4
.L_192:
        /*034c*/ 	.word	index@(_ZN7cutlass13device_kernelIN5flash11enable_sm90INS1_16FlashAttnFwdSm90INS1_25CollectiveMainloopFwdSm90ILi2EN4cute5tupleIJNS5_1CILi1EEES8_S8_EEENS6_IJNS7_ILi128EEENS7_ILi160EEENS7_ILi192EEEEEELi192ENS_12float_e4m3_tEfNS_4arch4Sm90ELb0ELb0ELb0ELb1ELb0ELb0ELb0ELb1ELb1ELb0ELb0ELb0EEENS1_21CollectiveEpilogueFwdINS6_IJSA_SC_SB_EEES9_NS_10bfloat16_tESG_Li256ELb1ELb0ELb0ELb1EEENS1_36VarlenDynamicPersistentTileSchedulerILi128ELi160ELi256ELi128ELb0ELb0ELb1ELb0ELb1ELb1EEEEEEEEEvNT_6ParamsE)
        /*0350*/ 	.word	0x00000028


	//----- nvinfo : EIATTR_REGCOUNT
	.align		4
.L_193:
        /*0354*/ 	.byte	0x04, 0x2f
        /*0356*/ 	.short	(.L_195 - .L_194)
	.align		4
.L_194:
        /*0358*/ 	.word	index@(_ZN7cutlass13device_kernelIN5flash11enable_sm90INS1_16FlashAttnFwdSm90INS1_25CollectiveMainloopFwdSm90ILi2EN4cute5tupleIJNS5_1CILi2EEENS7_ILi1EEES9_EEENS6_IJNS7_ILi128EEENS7_ILi160EEENS7_ILi192EEEEEELi192ENS_12float_e4m3_tEfNS_4arch4Sm90ELb0ELb0ELb0ELb0ELb0ELb0ELb0ELb1ELb1ELb0ELb0ELb0EEENS1_21CollectiveEpilogueFwdINS6_IJSB_SD_SC_EEESA_NS_10bfloat16_tESH_Li256ELb0ELb0ELb0ELb1EEENS1_29StaticPersistentTileSchedulerILb0EEEEEEEEEvNT_6ParamsE)
        /*035c*/ 	.word	0x000000a8


	//----- nvinfo : EIATTR_FRAME_SIZE
	.align		4
.L_195:
        /*0360*/ 	.byte	0x04, 0x11
        /*0362*/ 	.short	(.L_197 - .L_196)
	.align		4
.L_196:
        /*0364*/ 	.word	index@(_ZN7cutlass13device_kernelIN5flash11enable_sm90INS1_16FlashAttnFwdSm90INS1_25CollectiveMainloopFwdSm90ILi2EN4cute5tupleIJNS5_1CILi2EEENS7_ILi1EEES9_EEENS6_IJNS7_ILi128EEENS7_ILi160EEENS7_ILi192EEEEEELi192ENS_12float_e4m3_tEfNS_4arch4Sm90ELb0ELb0ELb0ELb0ELb0ELb0ELb0ELb1ELb1ELb0ELb0ELb0EEENS1_21CollectiveEpilogueFwdINS6_IJSB_SD_SC_EEESA_NS_10bfloat16_tESH_Li256ELb0ELb0ELb0ELb1EEENS1_29StaticPersistentTileSchedulerILb0EEEEEEEEEvNT_6ParamsE)
        /*0368*/ 	.word	0x00000020


	//----- nvinfo : EIATTR_REGCOUNT
	.align		4
.L_197:
        /*036c*/ 	.byte	0x04, 0x2f
        /*036e*/ 	.short	(.L_199 - .L_198)
	.align		4
.L_198:
        /*0370*/ 	.word	index@(_ZN7cutlass13device_kernelIN5flash11enable_sm90INS1_16FlashAttnFwdSm90INS1_25CollectiveMainloopFwdSm90ILi2EN4cute5tupleIJNS5_1CILi1EEES8_S8_EEENS6_IJNS7_ILi128EEENS7_ILi160EEENS7_ILi192EEEEEELi192ENS_12float_e4m3_tEfNS_4arch4Sm90ELb0ELb0ELb0ELb0ELb0ELb0ELb0ELb1ELb1ELb0ELb0ELb0EEENS1_21CollectiveEpilogueFwdINS6_IJSA_SC_SB_EEES9_NS_10bfloat16_tESG_Li256ELb0ELb0ELb0ELb1EEENS1_29StaticPersistentTileSchedulerILb0EEEEEEEEEvNT_6ParamsE)
        /*0374*/ 	.word	0x000000a8


	//----- nvinfo : EIATTR_FRAME_SIZE
	.align		4
.L_199:
        /*0378*/ 	.byte	0x04, 0x11
        /*037a*/ 	.short	(.L_201 - .L_200)
	.align		4
.L_200:
        /*037c*/ 	.word	index@(_ZN7cutlass13device_kernelIN5flash11enable_sm90INS1_16FlashAttnFwdSm90INS1_25CollectiveMainloopFwdSm90ILi2EN4cute5tupleIJNS5_1CILi1EEES8_S8_EEENS6_IJNS7_ILi128EEENS7_ILi160EEENS7_ILi192EEEEEELi192ENS_12float_e4m3_tEfNS_4arch4Sm90ELb0ELb0ELb0ELb0ELb0ELb0ELb0ELb1ELb1ELb0ELb0ELb0EEENS1_21CollectiveEpilogueFwdINS6_IJSA_SC_SB_EEES9_NS_10bfloat16_tESG_Li256ELb0ELb0ELb0ELb1EEENS1_29StaticPersistentTileSchedulerILb0EEEEEEEEEvNT_6ParamsE)
        /*0380*/ 	.word	0x00000010


	//----- nvinfo : EIATTR_REGCOUNT
	.align		4
.L_201:
        /*0384*/ 	.byte	0x04, 0x2f
        /*0386*/ 	.short	(.L_203 - .L_202)
	.align		4
.L_202:
        /*0388*/ 	.word	index@(_ZN7cutlass13device_kernelIN5flash11enable_sm90INS1_16FlashAttnFwdSm90INS1_25CollectiveMainloopFwdSm90ILi2EN4cute5tupleIJNS5_1CILi1EEES8_S8_EEENS6_IJNS7_ILi128EEESA_NS7_ILi256EEEEEELi256ENS_12float_e4m3_tEfNS_4arch4Sm90ELb1ELb0ELb0ELb1ELb0ELb1ELb0ELb1ELb1ELb0ELb0ELb0EEENS1_21CollectiveEpilogueFwdINS6_IJSA_SB_SA_EEES9_NS_10bfloat16_tESF_Li256ELb1ELb0ELb0ELb1EEENS1_36VarlenDynamicPersistentTileSchedulerILi128ELi128ELi256ELi128ELb0ELb0ELb1ELb1ELb1ELb1EEEEEEEEEvNT_6ParamsE)
        /*038c*/ 	.word	0x000000a8


	//----- nvinfo : EIATTR_FRAME_SIZE
	.align		4
.L_203:
        /*0390*/ 	.byte	0x04, 0x11
        /*0392*/ 	.short	(.L_205 - .L_204)
	.align		4
.L_204:
        /*0394*/ 	.word	index@(_ZN7cutlass13device_kernelIN5flash11enable_sm90INS1_16FlashAttnFwdSm90INS1_25CollectiveMainloopFwdSm90ILi2EN4cute5tupleIJNS5_1CILi1EEES8_S8_EEENS6_IJNS7_ILi128EEESA_NS7_ILi256EEEEEELi256ENS_12float_e4m3_tEfNS_4arch4Sm90ELb1ELb0ELb0ELb1ELb0ELb1ELb0ELb1ELb1ELb0ELb0ELb0EEENS1_21CollectiveEpilogueFwdINS6_IJSA_SB_SA_EEES9_NS_10bfloat16_tESF_Li256ELb1ELb0ELb0ELb1EEENS1_36VarlenDynamicPersistentTileSchedulerILi128ELi128ELi256ELi128ELb0ELb0ELb1ELb1ELb1ELb1EEEEEEEEEvNT_6ParamsE)
        /*0398*/ 	.word	0x00000068


	//----- nvinfo : EIATTR_REGCOUNT
	.align		4
.L_205:
        /*039c*/ 	.byte	0x04, 0x2f
        /*039e*/ 	.short	(.L_207 - .L_206)
	.align		4
.L_206:
        /*03a0*/ 	.word	index@(_ZN7cutlass13device_kernelIN5flash11enable_sm90INS1_16FlashAttnFwdSm90INS1_25CollectiveMainloopFwdSm90ILi2EN4cute5tupleIJNS5_1CILi1EEES8_S8_EEENS6_IJNS7_ILi128EEESA_NS7_ILi256EEEEEELi256ENS_12float_e4m3_tEfNS_4arch4Sm90ELb1ELb0ELb0ELb1ELb0ELb0ELb0ELb1ELb1ELb0ELb0ELb0EEENS1_21CollectiveEpilogueFwdINS6_IJSA_SB_SA_EEES9_NS_10bfloat16_tESF_Li256ELb1ELb0ELb0ELb1EEENS1_36VarlenDynamicPersistentTileSchedulerILi128ELi128ELi256ELi128ELb0ELb0ELb1ELb1ELb1ELb1EEEEEEEEEvNT_6ParamsE)
        /*03a4*/ 	.word	0x000000a8


	//----- nvinfo : EIATTR_FRAME_SIZE
	.align		4
.L_207:
        /*03a8*/ 	.byte	0x04, 0x11
        /*03aa*/ 	.short	(.L_209 - .L_208)
	.align		4
.L_208:
        /*03ac*/ 	.word	index@(_ZN7cutlass13device_kernelIN5flash11enable_sm90INS1_16FlashAttnFwdSm90INS1_25CollectiveMainloopFwdSm90ILi2EN4cute5tupleIJNS5_1CILi1EEES8_S8_EEENS6_IJNS7_ILi128EEESA_NS7_ILi256EEEEEELi256ENS_12float_e4m3_tEfNS_4arch4Sm90ELb1ELb0ELb0ELb1ELb0ELb0ELb0ELb1ELb1ELb0ELb0ELb0EEENS1_21CollectiveEpilogueFwdINS6_IJSA_SB_SA_EEES9_NS_10bfloat16_tESF_Li256ELb1ELb0ELb0ELb1EEENS1_36VarlenDynamicPersistentTileSchedulerILi128ELi128ELi256ELi128ELb0ELb0ELb1ELb1ELb1ELb1EEEEEEEEEvNT_6ParamsE)
        /*03b0*/ 	.word	0x00000048


	//----- nvinfo : EIATTR_REGCOUNT
	.align		4
.L_209:
        /*03b4*/ 	.byte	0x04, 0x2f
        /*03b6*/ 	.short	(.L_211 - .L_210)
	.align		4
.L_210:
        /*03b8*/ 	.word	index@(_ZN7cutlass13device_kernelIN5flash11enable_sm90INS1_16FlashAttnFwdSm90INS1_25CollectiveMainloopFwdSm90ILi2EN4cute5tupleIJNS5_1CILi1EEES8_S8_EEENS6_IJNS7_ILi128EEESA_NS7_ILi256EEEEEELi256ENS_12float_e4m3_tEfNS_4arch4Sm90ELb1ELb0ELb0ELb0ELb0ELb0ELb0ELb1ELb1ELb0ELb0ELb0EEENS1_21CollectiveEpilogueFwdINS6_IJSA_SB_SA_EEES9_NS_10bfloat16_tESF_Li256ELb0ELb0ELb0ELb1EEENS1_30DynamicPersistentTileSchedulerILi256ELi128ELb0ELb0ELb1EEEEEEEEEvNT_6ParamsE)
        /*03bc*/ 	.word	0x000000a8


	//----- nvinfo : EIATTR_FRAME_SIZE
	.align		4
.L_211:
        /*03c0*/ 	.byte	0x04, 0x11
        /*03c2*/ 	.short	(.L_213 - .L_212)
	.align		4
.L_212:
        /*03c4*/ 	.word	index@(_ZN7cutlass13device_kernelIN5flash11enable_sm90INS1_16FlashAttnFwdSm90INS1_25CollectiveMainloopFwdSm90ILi2EN4cute5tupleIJNS5_1CILi1EEES8_S8_EEENS6_IJNS7_ILi128EEESA_NS7_ILi256EEEEEELi256ENS_12float_e4m3_tEfNS_4arch4Sm90ELb1ELb0ELb0ELb0ELb0ELb0ELb0ELb1ELb1ELb0ELb0ELb0EEENS1_21CollectiveEpilogueFwdINS6_IJSA_SB_SA_EEES9_NS_10bfloat16_tESF_Li256ELb0ELb0ELb0ELb1EEENS1_30DynamicPersistentTileSchedulerILi256ELi128ELb0ELb0ELb1EEEEEEEEEvNT_6ParamsE)
        /*03c8*/ 	.word	0x00000040


	//----- nvinfo : EIATTR_REGCOUNT
	.align		4
.L_213:
        /*03cc*/ 	.byte	0x04, 0x2f
        /*03ce*/ 	.short	(.L_215 - .L_214)
	.align		4
.L_214:
        /*03d0*/ 	.word	index@(_ZN7cutlass13device_kernelIN5flash11enable_sm90INS1_16FlashAttnFwdSm90INS1_25CollectiveMainloopFwdSm90ILi2EN4cute5tupleIJNS5_1CILi1EEES8_S8_EEENS6_IJNS7_ILi128EEENS7_ILi64EEENS7_ILi256EEEEEELi256ENS_12float_e4m3_tEfNS_4arch4Sm90ELb0ELb1ELb0ELb1ELb0ELb1ELb0ELb1ELb1ELb0ELb0ELb0EEENS1_21CollectiveEpilogueFwdINS6_IJSA_SC_SB_EEES9_NS_10bfloat16_tESG_Li256ELb1ELb0ELb0ELb1EEENS1_36VarlenDynamicPersistentTileSchedulerILi128ELi64ELi256ELi128ELb0ELb0ELb1ELb1ELb0ELb1EEEEEEEEEvNT_6ParamsE)
        /*03d4*/ 	.word	0x000000a8


	//----- nvinfo : EIATTR_FRAME_SIZE
	.align		4
.L_215:
        /*03d8*/ 	.byte	0x04, 0x11
        /*03da*/ 	.short	(.L_217 - .L_216)
	.align		4
.L_216:
        /*03dc*/ 	.word	index@(_ZN7cutlass13device_kernelIN5flash11enable_sm90INS1_16FlashAttnFwdSm90INS1_25CollectiveMainloopFwdSm90ILi2EN4cute5tupleIJNS5_1CILi1EEES8_S8_EEENS6_IJNS7_ILi128EEENS7_ILi64EEENS7_ILi256EEEEEELi256ENS_12float_e4m3_tEfNS_4arch4Sm90ELb0ELb1ELb0ELb1ELb0ELb1ELb0ELb1ELb1ELb0ELb0ELb0EEENS1_21CollectiveEpilogueFwdINS6_IJSA_SC_SB_EEES9_NS_10bfloat16_tESG_Li256ELb1ELb0ELb0ELb1EEENS1_36VarlenDynamicPersistentTileSchedulerILi128ELi64ELi256ELi128ELb0ELb0ELb1ELb1ELb0ELb1EEEEEEEEEvNT_6ParamsE)
        /*03e0*/ 	.word	0x00000060


	//----- nvinfo : EIATTR_REGCOUNT
	.align		4
.L_217:
        /*03e4*/ 	.byte	0x04, 0x2f
        /*03e6*/ 	.short	(.L_219 - .L_218)
	.align		4
.L_218:
        /*03e8*/ 	.word	index@(_ZN7cutlass13device_kernelIN5flash11enable_sm90INS1_16FlashAttnFwdSm90INS1_25CollectiveMainloopFwdSm90ILi2EN4cute5tupleIJNS5_1CILi1EEES8_S8_EEENS6_IJNS7_ILi128EEENS7_ILi64EEENS7_ILi256EEEEEELi256ENS_12float_e4m3_tEfNS_4arch4Sm90ELb0ELb1ELb0ELb1ELb0ELb0ELb0ELb1ELb1ELb0ELb0ELb0EEENS1_21CollectiveEpilogueFwdINS6_IJSA_SC_SB_EEES9_NS_10bfloat16_tESG_Li256ELb1ELb0ELb0ELb1EEENS1_36VarlenDynamicPersistentTileSchedulerILi128ELi64ELi256ELi128ELb0ELb0ELb1ELb1ELb0ELb1EEEEEEEEEvNT_6ParamsE)
        /*03ec*/ 	.word	0x000000a8


	//----- nvinfo : EIATTR_FRAME_SIZE
	.align		4
.L_219:
        /*03f0*/ 	.byte	0x04, 0x11
        /*03f2*/ 	.short	(.L_221 - .L_220)
	.align		4
.L_220:
        /*03f4*/ 	.word	index@(_ZN7cutlass13device_kernelIN5flash11enable_sm90INS1_16FlashAttnFwdSm90INS1_25CollectiveMainloopFwdSm90ILi2EN4cute5tupleIJNS5_1CILi1EEES8_S8_EEENS6_IJNS7_ILi128EEENS7_ILi64EEENS7_ILi256EEEEEELi256ENS_12float_e4m3_tEfNS_4arch4Sm90ELb0ELb1ELb0ELb1ELb0ELb0ELb0ELb1ELb1ELb0ELb0ELb0EEENS1_21CollectiveEpilogueFwdINS6_IJSA_SC_SB_EEES9_NS_10bfloat16_tESG_Li256ELb1ELb0ELb0ELb1EEENS1_36VarlenDynamicPersistentTileSchedulerILi128ELi64ELi256ELi128ELb0ELb0ELb1ELb1ELb0ELb1EEEEEEEEEvNT_6ParamsE)
        /*03f8*/ 	.word	0x00000038


	//----- nvinfo : EIATTR_REGCOUNT
	.align		4
.L_221:
        /*03fc*/ 	.byte	0x04, 0x2f
        /*03fe*/ 	.short	(.L_223 - .L_222)
	.align		4
.L_222:
        /*0400*/ 	.word	index@(_ZN7cutlass13device_kernelIN5flash11enable_sm90INS1_16FlashAttnFwdSm90INS1_25CollectiveMainloopFwdSm90ILi2EN4cute5tupleIJNS5_1CILi1EEES8_S8_EEENS6_IJNS7_ILi128EEENS7_ILi64EEENS7_ILi256EEEEEELi256ENS_12float_e4m3_tEfNS_4arch4Sm90ELb0ELb1ELb0ELb0ELb0ELb0ELb0ELb1ELb1ELb0ELb0ELb0EEENS1_21CollectiveEpilogueFwdINS6_IJSA_SC_SB_EEES9_NS_10bfloat16_tESG_Li256ELb0ELb0ELb0ELb1EEENS1_30DynamicPersistentTileSchedulerILi256ELi128ELb0ELb0ELb1EEEEEEEEEvNT_6ParamsE)
        /*0404*/ 	.word	0x000000a8


	//----- nvinfo : EIATTR_FRAME_SIZE
	.align		4
.L_223:
        /*0408*/ 	.byte	0x04, 0x11
        /*040a*/ 	.short	(.L_225 - .L_224)
	.align		4
.L_224:
        /*040c*/ 	.word	index@(_ZN7cutlass13device_kernelIN5flash11enable_sm90INS1_16FlashAttnFwdSm90INS1_25CollectiveMainloopFwdSm90ILi2EN4cute5tupleIJNS5_1CILi1EEES8_S8_EEENS6_IJNS7_ILi128EEENS7_ILi64EEENS7_ILi256EEEEEELi256ENS_12float_e4m3_tEfNS_4arch4Sm90ELb0ELb1ELb0ELb0ELb0ELb0ELb0ELb1ELb1ELb0ELb0ELb0EEENS1_21CollectiveEpilogueFwdINS6_IJSA_SC_SB_EEES9_NS_10bfloat16_tESG_Li256ELb0ELb0ELb0ELb1EEENS1_30DynamicPersistentTileSchedulerILi256ELi128ELb0ELb0ELb1EEEEEEEEEvNT_6ParamsE)
        /*0410*/ 	.word	0x00000030


	//----- nvinfo : EIATTR_REGCOUNT
	.align		4
.L_225:
        /*0414*/ 	.byte	0x04, 0x2f
        /*0416*/ 	.short	(.L_227 - .L_226)
	.align		4
.L_226:
        /*0418*/ 	.word	index@(_ZN7cutlass13device_kernelIN5flash11enable_sm90INS1_16FlashAttnFwdSm90INS1_25CollectiveMainloopFwdSm90ILi2EN4cute5tupleIJNS5_1CILi1EEES8_S8_EEENS6_IJNS7_ILi128EEESA_NS7_ILi256EEEEEELi256ENS_12float_e4m3_tEfNS_4arch4Sm90ELb0ELb0ELb0ELb1ELb0ELb1ELb0ELb1ELb1ELb0ELb0ELb0EEENS1_21CollectiveEpilogueFwdINS6_IJSA_SB_SA_EEES9_NS_10bfloat16_tESF_Li256ELb1ELb0ELb0ELb1EEENS1_36VarlenDynamicPersistentTileSchedulerILi128ELi128ELi256ELi128ELb0ELb0ELb1ELb0ELb1ELb1EEEEEEEEEvNT_6ParamsE)
        /*041c*/ 	.word	0x000000a8


	//----- nvinfo : EIATTR_FRAME_SIZE
	.align		4
.L_227:
        /*0420*/ 	.byte	0x04, 0x11
        /*0422*/ 	.short	(.L_229 - .L_228)
	.align		4
.L_228:
        /*0424*/ 	.word	index@(_ZN7cutlass13device_kernelIN5flash11enable_sm90INS1_16FlashAttnFwdSm90INS1_25CollectiveMainloopFwdSm90ILi2EN4cute5tupleIJNS5_1CILi1EEES8_S8_EEENS6_IJNS7_ILi128EEESA_NS7_ILi256EEEEEELi256ENS_12float_e4m3_tEfNS_4arch4Sm90ELb0ELb0ELb0ELb1ELb0ELb1ELb0ELb1ELb1ELb0ELb0ELb0EEENS1_21CollectiveEpilogueFwdINS6_IJSA_SB_SA_EEES9_NS_10bfloat16_tESF_Li256ELb1ELb0ELb0ELb1EEENS1_36VarlenDynamicPersistentTileSchedulerILi128ELi128ELi256ELi128ELb0ELb0ELb1ELb0ELb1ELb1EEEEEEEEEvNT_6ParamsE)
        /*0428*/ 	.word	0x00000068


	//----- nvinfo : EIATTR_REGCOUNT
	.align		4
.L_229:
        /*042c*/ 	.byte	0x04, 0x2f
        /*042e*/ 	.short	(.L_231 - .L_230)
	.align		4
.L_230:
        /*0430*/ 	.word	index@(_ZN7cutlass13device_kernelIN5flash11enable_sm90INS1_16FlashAttnFwdSm90INS1_25CollectiveMainloopFwdSm90ILi2EN4cute5tupleIJNS5_1CILi1EEES8_S8_EEENS6_IJNS7_ILi128EEESA_NS7_ILi256EEEEEELi256ENS_12float_e4m3_tEfNS_4arch4Sm90ELb0ELb0ELb0ELb1ELb0ELb0ELb0ELb1ELb1ELb0ELb0ELb0EEENS1_21CollectiveEpilogueFwdINS6_IJSA_SB_SA_EEES9_NS_10bfloat16_tESF_Li256ELb1ELb0ELb0ELb1EEENS1_36VarlenDynamicPersistentTileSchedulerILi128ELi128ELi256ELi128ELb0ELb0ELb1ELb0ELb1ELb1EEEEEEEEEvNT_6ParamsE)
        /*0434*/ 	.word	0x000000a8


	//----- nvinfo : EIATTR_FRAME_SIZE
	.align		4
.L_231:
        /*0438*/ 	.byte	0x04, 0x11
        /*043a*/ 	.short	(.L_233 - .L_232)
	.align		4
.L_232:
        /*043c*/ 	.word	index@(_ZN7cutlass13device_kernelIN5flash11enable_sm90INS1_16FlashAttnFwdSm90INS1_25CollectiveMainloopFwdSm90ILi2EN4cute5tupleIJNS5_1CILi1EEES8_S8_EEENS6_IJNS7_ILi128EEESA_NS7_ILi256EEEEEELi256ENS_12float_e4m3_tEfNS_4arch4Sm90ELb0ELb0ELb0ELb1ELb0ELb0ELb0ELb1ELb1ELb0ELb0ELb0EEENS1_21CollectiveEpilogueFwdINS6_IJSA_SB_SA_EEES9_NS_10bfloat16_tESF_Li256ELb1ELb0ELb0ELb1EEENS1_36VarlenDynamicPersistentTileSchedulerILi128ELi128ELi256ELi128ELb0ELb0ELb1ELb0ELb1ELb1EEEEEEEEEvNT_6ParamsE)
        /*0440*/ 	.word	0x00000048


	//----- nvinfo : EIATTR_REGCOUNT
	.align		4
.L_233:
        /*0444*/ 	.byte	0x04, 0x2f
        /*0446*/ 	.short	(.L_235 - .L_234)
	.align		4
.L_234:
        /*0448*/ 	.word	index@(_ZN7cutlass13device_kernelIN5flash11enable_sm90INS1_16FlashAttnFwdSm90INS1_25CollectiveMainloopFwdSm90ILi2EN4cute5tupleIJNS5_1CILi1EEES8_S8_EEENS6_IJNS7_ILi128EEESA_NS7_ILi256EEEEEELi256ENS_12float_e4m3_tEfNS_4arch4Sm90ELb0ELb0ELb0ELb0ELb0ELb0ELb0ELb1ELb1ELb0ELb0ELb0EEENS1_21CollectiveEpilogueFwdINS6_IJSA_SB_SA_EEES9_NS_10bfloat16_tESF_Li256ELb0ELb0ELb0ELb1EEENS1_29StaticPersistentTileSchedulerILb0EEEEEEEEEvNT_6ParamsE)
        /*044c*/ 	.word	0x000000a8


	//----- nvinfo : EIATTR_FRAME_SIZE
	.align		4
.L_235:
        /*0450*/ 	.byte	0x04, 0x11
        /*0452*/ 	.short	(.L_237 - .L_236)
	.align		4
.L_236:
        /*0454*/ 	.word	index@(_ZN7cutlass13device_kernelIN5flash11enable_sm90INS1_16FlashAttnFwdSm90INS1_25CollectiveMainloopFwdSm90ILi2EN4cute5tupleIJNS5_1CILi1EEES8_S8_EEENS6_IJNS7_ILi128EEESA_NS7_ILi256EEEEEELi256ENS_12float_e4m3_tEfNS_4arch4Sm90ELb0ELb0ELb0ELb0ELb0ELb0ELb0ELb1ELb1ELb0ELb0ELb0EEENS1_21CollectiveEpilogueFwdINS6_IJSA_SB_SA_EEES9_NS_10bfloat16_tESF_Li256ELb0ELb0ELb0ELb1EEENS1_29StaticPersistentTileSchedulerILb0EEEEEEEEEvNT_6ParamsE)
        /*0458*/ 	.word	0x00000030


	//----- nvinfo : EIATTR_MIN_STACK_SIZE
	.align		4
.L_237:
        /*045c*/ 	.byte	0x04, 0x12
        /*045e*/ 	.short	(.L_239 - .L_238)
	.align		4
.L_238:
        /*0460*/ 	.word	index@(_ZN7cutlass13device_kernelIN5flash11enable_sm90INS1_16FlashAttnFwdSm90INS1_25CollectiveMainloopFwdSm90ILi2EN4cute5tupleIJNS5_1CILi1EEES8_S8_EEENS6_IJNS7_ILi128EEESA_NS7_ILi256EEEEEELi256ENS_12float_e4m3_tEfNS_4arch4Sm90ELb0ELb0ELb0ELb0ELb0ELb0ELb0ELb1ELb1ELb0ELb0ELb0EEENS1_21CollectiveEpilogueFwdINS6_IJSA_SB_SA_EEES9_NS_10bfloat16_tESF_Li256ELb0ELb0ELb0ELb1EEENS1_29StaticPersistentTileSchedulerILb0EEEEEEEEEvNT_6ParamsE)
        /*0464*/ 	.word	0x00000030


	//----- nvinfo : EIATTR_MIN_STACK_SIZE
	.align		4
.L_239:
        /*0468*/ 	.byte	0x04, 0x12
        /*046a*/ 	.short	(.L_241 - .L_240)
	.align		4
.L_240:
        /*046c*/ 	.word	index@(_ZN7cutlass13device_kernelIN5flash11enable_sm90INS1_16FlashAttnFwdSm90INS1_25CollectiveMainloopFwdSm90ILi2EN4cute5tupleIJNS5_1CILi1EEES8_S8_EEENS6_IJNS7_ILi128EEESA_NS7_ILi256EEEEEELi256ENS_12float_e4m3_tEfNS_4arch4Sm90ELb0ELb0ELb0ELb1ELb0ELb0ELb0ELb1ELb1ELb0ELb0ELb0EEENS1_21CollectiveEpilogueFwdINS6_IJSA_SB_SA_EEES9_NS_10bfloat16_tESF_Li256ELb1ELb0ELb0ELb1EEENS1_36VarlenDynamicPersistentTileSchedulerILi128ELi128ELi256ELi128ELb0ELb0ELb1ELb0ELb1ELb1EEEEEEEEEvNT_6ParamsE)
        /*0470*/ 	.word	0x00000048


	//----- nvinfo : EIATTR_MIN_STACK_SIZE
	.align		4
.L_241:
        /*0474*/ 	.byte	0x04, 0x12
        /*0476*/ 	.short	(.L_243 - .L_242)
	.align		4
.L_242:
        /*0478*/ 	.word	index@(_ZN7cutlass13device_kernelIN5flash11enable_sm90INS1_16FlashAttnFwdSm90INS1_25CollectiveMainloopFwdSm90ILi2EN4cute5tupleIJNS5_1CILi1EEES8_S8_EEENS6_IJNS7_ILi128EEESA_NS7_ILi256EEEEEELi256ENS_12float_e4m3_tEfNS_4arch4Sm90ELb0ELb0ELb0ELb1ELb0ELb1ELb0ELb1ELb1ELb0ELb0ELb0EEENS1_21CollectiveEpilogueFwdINS6_IJSA_SB_SA_EEES9_NS_10bfloat16_tESF_Li256ELb1ELb0ELb0ELb1EEENS1_36VarlenDynamicPersistentTileSchedulerILi128ELi128ELi256ELi128ELb0ELb0ELb1ELb0ELb1ELb1EEEEEEEEEvNT_6ParamsE)
        /*047c*/ 	.word	0x00000068


	//----- nvinfo : EIATTR_MIN_STACK_SIZE
	.align		4
.L_243:
        /*0480*/ 	.byte	0x04, 0x12
        /*0482*/ 	.short	(.L_245 - .L_244)
	.align		4
.L_244:
        /*0484*/ 	.word	index@(_ZN7cutlass13device_kernelIN5flash11enable_sm90INS1_16FlashAttnFwdSm90INS1_25CollectiveMainloopFwdSm90ILi2EN4cute5tupleIJNS5_1CILi1EEES8_S8_EEENS6_IJNS7_ILi128EEENS7_ILi64EEENS7_ILi256EEEEEELi256ENS_12float_e4m3_tEfNS_4arch4Sm90ELb0ELb1ELb0ELb0ELb0ELb0ELb0ELb1ELb1ELb0ELb0ELb0EEENS1_21CollectiveEpilogueFwdINS6_IJSA_SC_SB_EEES9_NS_10bfloat16_tESG_Li256ELb0ELb0ELb0ELb1EEENS1_30DynamicPersistentTileSchedulerILi256ELi128ELb0ELb0ELb1EEEEEEEEEvNT_6ParamsE)
        /*0488*/ 	.word	0x00000030


	//----- nvinfo : EIATTR_MIN_STACK_SIZE
	.align		4
.L_245:
        /*048c*/ 	.byte	0x04, 0x12
        /*048e*/ 	.short	(.L_247 - .L_246)
	.align		4
.L_246:
        /*0490*/ 	.word	index@(_ZN7cutlass13device_kernelIN5flash11enable_sm90INS1_16FlashAttnFwdSm90INS1_25CollectiveMainloopFwdSm90ILi2EN4cute5tupleIJNS5_1CILi1EEES8_S8_EEENS6_IJNS7_ILi128EEENS7_ILi64EEENS7_ILi256EEEEEELi256ENS_12float_e4m3_tEfNS_4arch4Sm90ELb0ELb1ELb0ELb1ELb0ELb0ELb0ELb1ELb1ELb0ELb0ELb0EEENS1_21CollectiveEpilogueFwdINS6_IJSA_SC_SB_EEES9_NS_10bfloat16_tESG_Li256ELb1ELb0ELb0ELb1EEENS1_36VarlenDynamicPersistentTileSchedulerILi128ELi64ELi256ELi128ELb0ELb0ELb1ELb1ELb0ELb1EEEEEEEEEvNT_6ParamsE)
        /*0494*/ 	.word	0x00000038


	//----- nvinfo : EIATTR_MIN_STACK_SIZE
	.align		4
.L_247:
        /*0498*/ 	.byte	0x04, 0x12
        /*049a*/ 	.short	(.L_249 - .L_248)
	.align		4
.L_248:
        /*049c*/ 	.word	index@(_ZN7cutlass13device_kernelIN5flash11enable_sm90INS1_16FlashAttnFwdSm90INS1_25CollectiveMainloopFwdSm90ILi2EN4cute5tupleIJNS5_1CILi1EEES8_S8_EEENS6_IJNS7_ILi128EEENS7_ILi64EEENS7_ILi256EEEEEELi256ENS_12float_e4m3_tEfNS_4arch4Sm90ELb0ELb1ELb0ELb1ELb0ELb1ELb0ELb1ELb1ELb0ELb0ELb0EEENS1_21CollectiveEpilogueFwdINS6_IJSA_SC_SB_EEES9_NS_10bfloat16_tESG_Li256ELb1ELb0ELb0ELb1EEENS1_36VarlenDynamicPersistentTileSchedulerILi128ELi64ELi256ELi128ELb0ELb0ELb1ELb1ELb0ELb1EEEEEEEEEvNT_6ParamsE)
        /*04a0*/ 	.word	0x00000060


	//----- nvinfo : EIATTR_MIN_STACK_SIZE
	.align		4
.L_249:
        /*04a4*/ 	.byte	0x04, 0x12
        /*04a6*/ 	.short	(.L_251 - .L_250)
	.align		4
.L_250:
        /*04a8*/ 	.word	index@(_ZN7cutlass13device_kernelIN5flash11enable_sm90INS1_16FlashAttnFwdSm90INS1_25CollectiveMainloopFwdSm90ILi2EN4cute5tupleIJNS5_1CILi1EEES8_S8_EEENS6_IJNS7_ILi128EEESA_NS7_ILi256EEEEEELi256ENS_12float_e4m3_tEfNS_4arch4Sm90ELb1ELb0ELb0ELb0ELb0ELb0ELb0ELb1ELb1ELb0ELb0ELb0EEENS1_21CollectiveEpilogueFwdINS6_IJSA_SB_SA_EEES9_NS_10bfloat16_tESF_Li256ELb0ELb0ELb0ELb1EEENS1_30DynamicPersistentTileSchedulerILi256ELi128ELb0ELb0ELb1EEEEEEEEEvNT_6ParamsE)
        /*04ac*/ 	.word	0x00000040


	//----- nvinfo : EIATTR_MIN_STACK_SIZE
	.align		4
.L_251:
        /*04b0*/ 	.byte	0x04, 0x12
        /*04b2*/ 	.short	(.L_253 - .L_252)
	.align		4
.L_252:
        /*04b4*/ 	.word	index@(_ZN7cutlass13device_kernelIN5flash11enable_sm90INS1_16FlashAttnFwdSm90INS1_25CollectiveMainloopFwdSm90ILi2EN4cute5tupleIJNS5_1CILi1EEES8_S8_EEENS6_IJNS7_ILi128EEESA_NS7_ILi256EEEEEELi256ENS_12float_e4m3_tEfNS_4arch4Sm90ELb1ELb0ELb0ELb1ELb0ELb0ELb0ELb1ELb1ELb0ELb0ELb0EEENS1_21CollectiveEpilogueFwdINS6_IJSA_SB_SA_EEES9_NS_10bfloat16_tESF_Li256ELb1ELb0ELb0ELb1EEENS1_36VarlenDynamicPersistentTileSchedulerILi128ELi128ELi256ELi128ELb0ELb0ELb1ELb1ELb1ELb1EEEEEEEEEvNT_6ParamsE)
        /*04b8*/ 	.word	0x00000048


	//----- nvinfo : EIATTR_MIN_STACK_SIZE
	.align		4
.L_253:
        /*04bc*/ 	.byte	0x04, 0x12
        /*04be*/ 	.short	(.L_255 - .L_254)
	.align		4
.L_254:
        /*04c0*/ 	.word	index@(_ZN7cutlass13device_kernelIN5flash11enable_sm90INS1_16FlashAttnFwdSm90INS1_25CollectiveMainloopFwdSm90ILi2EN4cute5tupleIJNS5_1CILi1EEES8_S8_EEENS6_IJNS7_ILi128EEESA_NS7_ILi256EEEEEELi256ENS_12float_e4m3_tEfNS_4arch4Sm90ELb1ELb0ELb0ELb1ELb0ELb1ELb0ELb1ELb1ELb0ELb0ELb0EEENS1_21CollectiveEpilogueFwdINS6_IJSA_SB_SA_EEES9_NS_10bfloat16_tESF_Li256ELb1ELb0ELb0ELb1EEENS1_36VarlenDynamicPersistentTileSchedulerILi128ELi128ELi256ELi128ELb0ELb0ELb1ELb1ELb1ELb1EEEEEEEEEvNT_6ParamsE)
        /*04c4*/ 	.word	0x00000068


	//----- nvinfo : EIATTR_MIN_STACK_SIZE
	.align		4
.L_255:
        /*04c8*/ 	.byte	0x04, 0x12
        /*04ca*/ 	.short	(.L_257 - .L_256)
	.align		4
.L_256:
        /*04cc*/ 	.word	index@(_ZN7cutlass13device_kernelIN5flash11enable_sm90INS1_16FlashAttnFwdSm90INS1_25CollectiveMainloopFwdSm90ILi2EN4cute5tupleIJNS5_1CILi1EEES8_S8_EEENS6_IJNS7_ILi128EEENS7_ILi160EEENS7_ILi192EEEEEELi192ENS_12float_e4m3_tEfNS_4arch4Sm90ELb0ELb0ELb0ELb0ELb0ELb0ELb0ELb1ELb1ELb0ELb0ELb0EEENS1_21CollectiveEpilogueFwdINS6_IJSA_SC_SB_EEES9_NS_10bfloat16_tESG_Li256ELb0ELb0ELb0ELb1EEENS1_29StaticPersistentTileSchedulerILb0EEEEEEEEEvNT_6ParamsE)
        /*04d0*/ 	.word	0x00000010


	//----- nvinfo : EIATTR_MIN_STACK_SIZE
	.align		4
.L_257:
        /*04d4*/ 	.byte	0x04, 0x12
        /*04d6*/ 	.short	(.L_259 - .L_258)
	.align		4
.L_258:
        /*04d8*/ 	.word	index@(_ZN7cutlass13device_kernelIN5flash11enable_sm90INS1_16FlashAttnFwdSm90INS1_25CollectiveMainloopFwdSm90ILi2EN4cute5tupleIJNS5_1CILi2EEENS7_ILi1EEES9_EEENS6_IJNS7_ILi128EEENS7_ILi160EEENS7_ILi192EEEEEELi192ENS_12float_e4m3_tEfNS_4arch4Sm90ELb0ELb0ELb0ELb0ELb0ELb0ELb0ELb1ELb1ELb0ELb0ELb0EEENS1_21CollectiveEpilogueFwdINS6_IJSB_SD_SC_EEESA_NS_10bfloat16_tESH_Li256ELb0ELb0ELb0ELb1EEENS1_29StaticPersistentTileSchedulerILb0EEEEEEEEEvNT_6ParamsE)
        /*04dc*/ 	.word	0x00000020


	//----- nvinfo : EIATTR_MIN_STACK_SIZE
	.align		4
.L_259:
        /*04e0*/ 	.byte	0x04, 0x12
        /*04e2*/ 	.short	(.L_261 - .L_260)
	.align		4
.L_260:
        /*04e4*/ 	.word	index@(_ZN7cutlass13device_kernelIN5flash11enable_sm90INS1_16FlashAttnFwdSm90INS1_25CollectiveMainloopFwdSm90ILi2EN4cute5tupleIJNS5_1CILi1EEES8_S8_EEENS6_IJNS7_ILi128EEENS7_ILi160EEENS7_ILi192EEEEEELi192ENS_12float_e4m3_tEfNS_4arch4Sm90ELb0ELb0ELb0ELb1ELb0ELb0ELb0ELb1ELb1ELb0ELb0ELb0EEENS1_21CollectiveEpilogueFwdINS6_IJSA_SC_SB_EEES9_NS_10bfloat16_tESG_Li256ELb1ELb0ELb0ELb1EEENS1_36VarlenDynamicPersistentTileSchedulerILi128ELi160ELi256ELi128ELb0ELb0ELb1ELb0ELb1ELb1EEEEEEEEEvNT_6ParamsE)
        /*04e8*/ 	.word	0x00000028


	//----- nvinfo : EIATTR_MIN_STACK_SIZE
	.align		4
.L_261:
        /*04ec*/ 	.byte	0x04, 0x12
        /*04ee*/ 	.short	(.L_263 - .L_262)
	.align		4
.L_262:
        /*04f0*/ 	.word	index@(_ZN7cutlass13device_kernelIN5flash11enable_sm90INS1_16FlashAttnFwdSm90INS1_25CollectiveMainloopFwdSm90ILi2EN4cute5tupleIJNS5_1CILi1EEES8_S8_EEENS6_IJNS7_ILi128EEENS7_ILi160EEENS7_ILi192EEEEEELi192ENS_12float_e4m3_tEfNS_4arch4Sm90ELb0ELb0ELb0ELb1ELb0ELb1ELb0ELb1ELb1ELb0ELb0ELb0EEENS1_21CollectiveEpilogueFwdINS6_IJSA_SC_SB_EEES9_NS_10bfloat16_tESG_Li256ELb1ELb0ELb0ELb1EEENS1_36VarlenDynamicPersistentTileSchedulerILi128ELi160ELi256ELi128ELb0ELb0ELb1ELb0ELb1ELb1EEEEEEEEEvNT_6ParamsE)
        /*04f4*/ 	.word	0x00000050


	//----- nvinfo : EIATTR_MIN_STACK_SIZE
	.align		4
.L_263:
        /*04f8*/ 	.byte	0x04, 0x12
        /*04fa*/ 	.short	(.L_265 - .L_264)
	.align		4
.L_264:
        /*04fc*/ 	.word	index@(_ZN7cutlass13device_kernelIN5flash11enable_sm90INS1_16FlashAttnFwdSm90INS1_25CollectiveMainloopFwdSm90ILi2EN4cute5tupleIJNS5_1CILi1EEES8_S8_EEENS6_IJNS7_ILi128EEENS7_ILi160EEENS7_ILi192EEEEEELi192ENS_12float_e4m3_tEfNS_4arch4Sm90ELb0ELb1ELb0ELb0ELb0ELb0ELb0ELb1ELb1ELb0ELb0ELb0EEENS1_21CollectiveEpilogueFwdINS6_IJSA_SC_SB_EEES9_NS_10bfloat16_tESG_Li256ELb0ELb0ELb0ELb1EEENS1_30DynamicPersistentTileSchedulerILi256ELi128ELb0ELb0ELb1EEEEEEEEEvNT_6ParamsE)
        /*0500*/ 	.word	0x00000020


	//----- nvinfo : EIATTR_MIN_STACK_SIZE
	.align		4
.L_265:
        /*0504*/ 	.byte	0x04, 0x12
        /*0506*/ 	.short	(.L_267 - .L_266)
	.align		4
.L_266:
        /*0508*/ 	.word	index@(_ZN7cutlass13device_kernelIN5flash11enable_sm90INS1_16FlashAttnFwdSm90INS1_25CollectiveMainloopFwdSm90ILi2EN4cute5tupleIJNS5_1CILi1EEES8_S8_EEENS6_IJNS7_ILi128EEENS7_ILi160EEENS7_ILi192EEEEEELi192ENS_12float_e4m3_tEfNS_4arch4Sm90ELb0ELb1ELb0ELb1ELb0ELb0ELb0ELb1ELb1ELb0ELb0ELb0EEENS1_21CollectiveEpilogueFwdINS6_IJSA_SC_SB_EEES9_NS_10bfloat16_tESG_Li256ELb1ELb0ELb0ELb1EEENS1_36VarlenDynamicPersistentTileSchedulerILi128ELi160ELi256ELi128ELb0ELb0ELb1ELb1ELb0ELb1EEEEEEEEEvNT_6ParamsE)
        /*050c*/ 	.word	0x00000030


	//----- nvinfo : EIATTR_MIN_STACK_SIZE
	.align		4
.L_267:
        /*0510*/ 	.byte	0x04, 0x12
        /*0512*/ 	.short	(.L_269 - .L_268)
	.align		4
.L_268:
        /*0514*/ 	.word	index@(_ZN7cutlass13device_kernelIN5flash11enable_sm90INS1_16FlashAttnFwdSm90INS1_25CollectiveMainloopFwdSm90ILi2EN4cute5tupleIJNS5_1CILi1EEES8_S8_EEENS6_IJNS7_ILi128EEENS7_ILi160EEENS7_ILi192EEEEEELi192ENS_12float_e4m3_tEfNS_4arch4Sm90ELb0ELb1ELb0ELb1ELb0ELb1ELb0ELb1ELb1ELb0ELb0ELb0EEENS1_21CollectiveEpilogueFwdINS6_IJSA_SC_SB_EEES9_NS_10bfloat16_tESG_Li256ELb1ELb0ELb0ELb1EEENS1_36VarlenDynamicPersistentTileSchedulerILi128ELi160ELi256ELi128ELb0ELb0ELb1ELb1ELb0ELb1EEEEEEEEEvNT_6ParamsE)
        /*0518*/ 	.word	0x00000310


	//----- nvinfo : EIATTR_MIN_STACK_SIZE
	.align		4
.L_269:
        /*051c*/ 	.byte	0x04, 0x12
        /*051e*/ 	.short	(.L_271 - .L_270)
	.align		4
.L_270:
        /*0520*/ 	.word	index@(_ZN7cutlass13device_kernelIN5flash11enable_sm90INS1_16FlashAttnFwdSm90INS1_25CollectiveMainloopFwdSm90ILi2EN4cute5tupleIJNS5_1CILi1EEES8_S8_EEENS6_IJNS7_ILi128EEENS7_ILi160EEENS7_ILi192EEEEEELi192ENS_12float_e4m3_tEfNS_4arch4Sm90ELb1ELb0ELb0ELb0ELb0ELb0ELb0ELb1ELb1ELb0ELb0ELb0EEENS1_21CollectiveEpilogueFwdINS6_IJSA_SC_SB_EEES9_NS_10bfloat16_tESG_Li256ELb0ELb0ELb0ELb1EEENS1_30DynamicPersistentTileSchedulerILi256ELi128ELb0ELb0ELb1EEEEEEEEEvNT_6ParamsE)
        /*0524*/ 	.word	0x00000028


	//----- nvinfo : EIATTR_MIN_STACK_SIZE
	.align		4
.L_271:
        /*0528*/ 	.byte	0x04, 0x12
        /*052a*/ 	.short	(.L_273 - .L_272)
	.align		4
.L_272:
        /*052c*/ 	.word	index@(_ZN7cutlass13device_kernelIN5flash11enable_sm90INS1_16FlashAttnFwdSm90INS1_25CollectiveMainloopFwdSm90ILi2EN4cute5tupleIJNS5_1CILi1EEES8_S8_EEENS6_IJNS7_ILi128EEENS7_ILi160EEENS7_ILi192EEEEEELi192ENS_12float_e4m3_tEfNS_4arch4Sm90ELb1ELb0ELb0ELb1ELb0ELb0ELb0ELb1ELb1ELb0ELb0ELb0EEENS1_21CollectiveEpilogueFwdINS6_IJSA_SC_SB_EEES9_NS_10bfloat16_tESG_Li256ELb1ELb0ELb0ELb1EEENS1_36VarlenDynamicPersistentTileSchedulerILi128ELi160ELi256ELi128ELb0ELb0ELb1ELb1ELb1ELb1EEEEEEEEEvNT_6ParamsE)
        /*0530*/ 	.word	0x00000028


	//----- nvinfo : EIATTR_MIN_STACK_SIZE
	.align		4
.L_273:
        /*0534*/ 	.byte	0x04, 0x12
        /*0536*/ 	.short	(.L_275 - .L_274)
	.align		4
.L_274:
        /*0538*/ 	.word	index@(_ZN7cutlass13device_kernelIN5flash11enable_sm90INS1_16FlashAttnFwdSm90INS1_25CollectiveMainloopFwdSm90ILi2EN4cute5tupleIJNS5_1CILi1EEES8_S8_EEENS6_IJNS7_ILi128EEENS7_ILi160EEENS7_ILi192EEEEEELi192ENS_12float_e4m3_tEfNS_4arch4Sm90ELb1ELb0ELb0ELb1ELb0ELb1ELb0ELb1ELb1ELb0ELb0ELb0EEENS1_21CollectiveEpilogueFwdINS6_IJSA_SC_SB_EEES9_NS_10bfloat16_tESG_Li256ELb1ELb0ELb0ELb1EEENS1_36VarlenDynamicPersistentTileSchedulerILi128ELi160ELi256ELi128ELb0ELb0ELb1ELb1ELb1ELb1EEEEEEEEEvNT_6ParamsE)
        /*053c*/ 	.word	0x00000050


	//----- nvinfo : EIATTR_MIN_STACK_SIZE
	.align		4
.L_275:
        /*0540*/ 	.byte	0x04, 0x12
        /*0542*/ 	.short	(.L_277 - .L_276)
	.align		4
.L_276:
        /*0544*/ 	.word	index@(_ZN7cutlass13device_kernelIN5flash11enable_sm90INS1_16FlashAttnFwdSm90INS1_25CollectiveMainloopFwdSm90ILi2EN4cute5tupleIJNS5_1CILi1EEES8_S8_EEENS6_IJNS7_ILi128EEENS7_ILi224EEESA_EEELi128ENS_12float_e4m3_tEfNS_4arch4Sm90ELb0ELb0ELb0ELb0ELb0ELb0ELb0ELb1ELb1ELb0ELb0ELb0EEENS1_21CollectiveEpilogueFwdINS6_IJSA_SA_SB_EEES9_NS_10bfloat16_tESF_Li256ELb0ELb0ELb0ELb1EEENS1_29StaticPersistentTileSchedulerILb0EEEEEEEEEvNT_6ParamsE)
        /*0548*/ 	.word	0x00000028


	//----- nvinfo : EIATTR_MIN_STACK_SIZE
	.align		4
.L_277:
        /*054c*/ 	.byte	0x04, 0x12
        /*054e*/ 	.short	(.L_279 - .L_278)
	.align		4
.L_278:
        /*0550*/ 	.word	index@(_ZN7cutlass13device_kernelIN5flash11enable_sm90INS1_16FlashAttnFwdSm90INS1_25CollectiveMainloopFwdSm90ILi2EN4cute5tupleIJNS5_1CILi1EEES8_S8_EEENS6_IJNS7_ILi128EEENS7_ILi224EEESA_EEELi128ENS_12float_e4m3_tEfNS_4arch4Sm90ELb0ELb0ELb0ELb1ELb0ELb0ELb0ELb1ELb1ELb0ELb0ELb0EEENS1_21CollectiveEpilogueFwdINS6_IJSA_SA_SB_EEES9_NS_10bfloat16_tESF_Li256ELb1ELb0ELb0ELb1EEENS1_36VarlenDynamicPersistentTileSchedulerILi128ELi224ELi256ELi128ELb0ELb0ELb1ELb0ELb1ELb1EEEEEEEEEvNT_6ParamsE)
        /*0554*/ 	.word	0x00000040


	//----- nvinfo : EIATTR_MIN_STACK_SIZE
	.align		4
.L_279:
        /*0558*/ 	.byte	0x04, 0x12
        /*055a*/ 	.short	(.L_281 - .L_280)
	.align		4
.L_280:
        /*055c*/ 	.word	index@(_ZN7cutlass13device_kernelIN5flash11enable_sm90INS1_16FlashAttnFwdSm90INS1_25CollectiveMainloopFwdSm90ILi2EN4cute5tupleIJNS5_1CILi1EEES8_S8_EEENS6_IJNS7_ILi128EEENS7_ILi224EEESA_EEELi128ENS_12float_e4m3_tEfNS_4arch4Sm90ELb0ELb0ELb0ELb1ELb0ELb1ELb0ELb1ELb1ELb0ELb0ELb0EEENS1_21CollectiveEpilogueFwdINS6_IJSA_SA_SB_EEES9_NS_10bfloat16_tESF_Li256ELb1ELb0ELb0ELb1EEENS1_36VarlenDynamicPersistentTileSchedulerILi128ELi224ELi256ELi128ELb0ELb0ELb1ELb0ELb1ELb1EEEEEEEEEvNT_6ParamsE)
        /*0560*/ 	.word	0x000000e8


	//----- nvinfo : EIATTR_MIN_STACK_SIZE
	.align		4
.L_281:
        /*0564*/ 	.byte	0x04, 0x12
        /*0566*/ 	.short	(.L_283 - .L_282)
	.align		4
.L_282:
        /*0568*/ 	.word	index@(_ZN7cutlass13device_kernelIN5flash11enable_sm90INS1_16FlashAttnFwdSm90INS1_25CollectiveMainloopFwdSm90ILi2EN4cute5tupleIJNS5_1CILi1EEES8_S8_EEENS6_IJNS7_ILi128EEENS7_ILi224EEESA_EEELi128ENS_12float_e4m3_tEfNS_4arch4Sm90ELb0ELb1ELb0ELb0ELb0ELb0ELb0ELb1ELb1ELb0ELb0ELb0EEENS1_21CollectiveEpilogueFwdINS6_IJSA_SA_SB_EEES9_NS_10bfloat16_tESF_Li256ELb0ELb0ELb0ELb1EEENS1_30DynamicPersistentTileSchedulerILi256ELi128ELb0ELb0ELb1EEEEEEEEEvNT_6ParamsE)
        /*056c*/ 	.word	0x00000030


	//----- nvinfo : EIATTR_MIN_STACK_SIZE
	.align		4
.L_283:
        /*0570*/ 	.byte	0x04, 0x12
        /*0572*/ 	.short	(.L_285 - .L_284)
	.align		4
.L_284:
        /*0574*/ 	.word	index@(_ZN7cutlass13device_kernelIN5flash11enable_sm90INS1_16FlashAttnFwdSm90INS1_25CollectiveMainloopFwdSm90ILi2EN4cute5tupleIJNS5_1CILi1EEES8_S8_EEENS6_IJNS7_ILi128EEENS7_ILi224EEESA_EEELi128ENS_12float_e4m3_tEfNS_4arch4Sm90ELb0ELb1ELb0ELb1ELb0ELb0ELb0ELb1ELb1ELb0ELb0ELb0EEENS1_21CollectiveEpilogueFwdINS6_IJSA_SA_SB_EEES9_NS_10bfloat16_tESF_Li256ELb1ELb0ELb0ELb1EEENS1_36VarlenDynamicPersistentTileSchedulerILi128ELi224ELi256ELi128ELb0ELb0ELb1ELb1ELb0ELb1EEEEEEEEEvNT_6ParamsE)
        /*0578*/ 	.word	0x00000028


	//----- nvinfo : EIATTR_MIN_STACK_SIZE
	.align		4
.L_285:
        /*057c*/ 	.byte	0x04, 0x12
        /*057e*/ 	.short	(.L_287 - .L_286)
	.align		4
.L_286:
        /*0580*/ 	.word	index@(_ZN7cutlass13device_kernelIN5flash11enable_sm90INS1_16FlashAttnFwdSm90INS1_25CollectiveMainloopFwdSm90ILi2EN4cute5tupleIJNS5_1CILi1EEES8_S8_EEENS6_IJNS7_ILi128EEENS7_ILi224EEESA_EEELi128ENS_12float_e4m3_tEfNS_4arch4Sm90ELb0ELb1ELb0ELb1ELb0ELb1ELb0ELb1ELb1ELb0ELb0ELb0EEENS1_21CollectiveEpilogueFwdINS6_IJSA_SA_SB_EEES9_NS_10bfloat16_tESF_Li256ELb1ELb0ELb0ELb1EEENS1_36VarlenDynamicPersistentTileSchedulerILi128ELi224ELi256ELi128ELb0ELb0ELb1ELb1ELb0ELb1EEEEEEEEEvNT_6ParamsE)
        /*0584*/ 	.word	0x000000d0


	//----- nvinfo : EIATTR_MIN_STACK_SIZE
	.align		4
.L_287:
        /*0588*/ 	.byte	0x04, 0x12
        /*058a*/ 	.short	(.L_289 - .L_288)
	.align		4
.L_288:
        /*058c*/ 	.word	index@(_ZN7cutlass13device_kernelIN5flash11enable_sm90INS1_16FlashAttnFwdSm90INS1_25CollectiveMainloopFwdSm90ILi2EN4cute5tupleIJNS5_1CILi1EEES8_S8_EEENS6_IJNS7_ILi128EEENS7_ILi224EEESA_EEELi128ENS_12float_e4m3_tEfNS_4arch4Sm90ELb1ELb0ELb0ELb0ELb0ELb0ELb0ELb1ELb1ELb0ELb0ELb0EEENS1_21CollectiveEpilogueFwdINS6_IJSA_SA_SB_EEES9_NS_10bfloat16_tESF_Li256ELb0ELb0ELb0ELb1EEENS1_30DynamicPersistentTileSchedulerILi256ELi128ELb0ELb0ELb1EEEEEEEEEvNT_6ParamsE)
        /*0590*/ 	.word	0x00000040


	//----- nvinfo : EIATTR_MIN_STACK_SIZE
	.align		4
.L_289:
        /*0594*/ 	.byte	0x04, 0x12
        /*0596*/ 	.short	(.L_291 - .L_290)
	.align		4
.L_290:
        /*0598*/ 	.word	index@(_ZN7cutlass13device_kernelIN5flash11enable_sm90INS1_16FlashAttnFwdSm90INS1_25CollectiveMainloopFwdSm90ILi2EN4cute5tupleIJNS5_1CILi1EEES8_S8_EEENS6_IJNS7_ILi128EEENS7_ILi224EEESA_EEELi128ENS_12float_e4m3_tEfNS_4arch4Sm90ELb1ELb0ELb0ELb1ELb0ELb0ELb0ELb1ELb1ELb0ELb0ELb0EEENS1_21CollectiveEpilogueFwdINS6_IJSA_SA_SB_EEES9_NS_10bfloat16_tESF_Li256ELb1ELb0ELb0ELb1EEENS1_36VarlenDynamicPersistentTileSchedulerILi128ELi224ELi256ELi128ELb0ELb0ELb1ELb1ELb1ELb1EEEEEEEEEvNT_6ParamsE)
        /*059c*/ 	.word	0x00000038


	//----- nvinfo : EIATTR_MIN_STACK_SIZE
	.align		4
.L_291:
        /*05a0*/ 	.byte	0x04, 0x12
        /*05a2*/ 	.short	(.L_293 - .L_292)
	.align		4
.L_292:
        /*05a4*/ 	.word	index@(_ZN7cutlass13device_kernelIN5flash11enable_sm90INS1_16FlashAttnFwdSm90INS1_25CollectiveMainloopFwdSm90ILi2EN4cute5tupleIJNS5_1CILi1EEES8_S8_EEENS6_IJNS7_ILi128EEENS7_ILi224EEESA_EEELi128ENS_12float_e4m3_tEfNS_4arch4Sm90ELb1ELb0ELb0ELb1ELb0ELb1ELb0ELb1ELb1ELb0ELb0ELb0EEENS1_21CollectiveEpilogueFwdINS6_IJSA_SA_SB_EEES9_NS_10bfloat16_tESF_Li256ELb1ELb0ELb0ELb1EEENS1_36VarlenDynamicPersistentTileSchedulerILi128ELi224ELi256ELi128ELb0ELb0ELb1ELb1ELb1ELb1EEEEEEEEEvNT_6ParamsE)
        /*05a8*/ 	.word	0x000000f0


	//----- nvinfo : EIATTR_MIN_STACK_SIZE
	.align		4
.L_293:
        /*05ac*/ 	.byte	0x04, 0x12
        /*05ae*/ 	.short	(.L_295 - .L_294)
	.align		4
.L_294:
        /*05b0*/ 	.word	index@(_ZN7cutlass13device_kernelIN5flash11enable_sm90INS1_16FlashAttnFwdSm90INS1_25CollectiveMainloopFwdSm90ILi2EN4cute5tupleIJNS5_1CILi1EEES8_S8_EEENS6_IJNS7_ILi192EEENS7_ILi128EEENS7_ILi96EEEEEELi96ENS_12float_e4m3_tEfNS_4arch4Sm90ELb0ELb0ELb0ELb0ELb0ELb0ELb0ELb1ELb1ELb0ELb0ELb0EEENS1_21CollectiveEpilogueFwdINS6_IJSA_SC_SB_EEES9_NS_10bfloat16_tESG_Li384ELb0ELb0ELb0ELb1EEENS1_29StaticPersistentTileSchedulerILb0EEEEEEEEEvNT_6ParamsE)
        /*05b4*/ 	.word	0x00000000


	//----- nvinfo : EIATTR_MIN_STACK_SIZE
	.align		4
.L_295:
        /*05b8*/ 	.byte	0x04, 0x12
        /*05ba*/ 	.short	(.L_297 - .L_296)
	.align		4
.L_296:
        /*05bc*/ 	.word	index@(_ZN7cutlass13device_kernelIN5flash11enable_sm90INS1_16FlashAttnFwdSm90INS1_25CollectiveMainloopFwdSm90ILi2EN4cute5tupleIJNS5_1CILi1EEES8_S8_EEENS6_IJNS7_ILi192EEENS7_ILi128EEENS7_ILi96EEEEEELi96ENS_12float_e4m3_tEfNS_4arch4Sm90ELb0ELb0ELb0ELb1ELb0ELb0ELb0ELb1ELb1ELb0ELb0ELb0EEENS1_21CollectiveEpilogueFwdINS6_IJSA_SC_SB_EEES9_NS_10bfloat16_tESG_Li384ELb1ELb0ELb0ELb1EEENS1_36VarlenDynamicPersistentTileSchedulerILi192ELi128ELi384ELi128ELb0ELb0ELb1ELb0ELb1ELb1EEEEEEEEEvNT_6ParamsE)
        /*05c0*/ 	.word	0x00000010


	//----- nvinfo : EIATTR_MIN_STACK_SIZE
	.align		4
.L_297:
        /*05c4*/ 	.byte	0x04, 0x12
        /*05c6*/ 	.short	(.L_299 - .L_298)
	.align		4
.L_298:
        /*05c8*/ 	.word	index@(_ZN7cutlass13device_kernelIN5flash11enable_sm90INS1_16FlashAttnFwdSm90INS1_25CollectiveMainloopFwdSm90ILi2EN4cute5tupleIJNS5_1CILi1EEES8_S8_EEENS6_IJNS7_ILi192EEENS7_ILi128EEENS7_ILi96EEEEEELi96ENS_12float_e4m3_tEfNS_4arch4Sm90ELb0ELb0ELb0ELb1ELb0ELb1ELb0ELb1ELb1ELb0ELb0ELb0EEENS1_21CollectiveEpilogueFwdINS6_IJSA_SC_SB_EEES9_NS_10bfloat16_tESG_Li384ELb1ELb0ELb0ELb1EEENS1_36VarlenDynamicPersistentTileSchedulerILi192ELi128ELi384ELi128ELb0ELb0ELb1ELb0ELb1ELb1EEEEEEEEEvNT_6ParamsE)
        /*05cc*/ 	.word	0x00000070


	//----- nvinfo : EIATTR_MIN_STACK_SIZE
	.align		4
.L_299:
        /*05d0*/ 	.byte	0x04, 0x12
        /*05d2*/ 	.short	(.L_301 - .L_300)
	.align		4
.L_300:
        /*05d4*/ 	.word	index@(_ZN7cutlass13device_kernelIN5flash11enable_sm90INS1_16FlashAttnFwdSm90INS1_25CollectiveMainloopFwdSm90ILi2EN4cute5tupleIJNS5_1CILi1EEES8_S8_EEENS6_IJNS7_ILi192EEENS7_ILi128EEENS7_ILi96EEEEEELi96ENS_12float_e4m3_tEfNS_4arch4Sm90ELb0ELb1ELb0ELb0ELb0ELb0ELb0ELb1ELb1ELb0ELb0ELb0EEENS1_21CollectiveEpilogueFwdINS6_IJSA_SC_SB_EEES9_NS_10bfloat16_tESG_Li384ELb0ELb0ELb0ELb1EEENS1_30DynamicPersistentTileSchedulerILi384ELi128ELb0ELb0ELb1EEEEEEEEEvNT_6ParamsE)
        /*05d8*/ 	.word	0x00000008


	//----- nvinfo : EIATTR_MIN_STACK_SIZE
	.align		4
.L_301:
        /*05dc*/ 	.byte	0x04, 0x12
        /*05de*/ 	.short	(.L_303 - .L_302)
	.align		4
.L_302:
        /*05e0*/ 	.word	index@(_ZN7cutlass13device_kernelIN5flash11enable_sm90INS1_16FlashAttnFwdSm90INS1_25CollectiveMainloopFwdSm90ILi2EN4cute5tupleIJNS5_1CILi1EEES8_S8_EEENS6_IJNS7_ILi192EEENS7_ILi128EEENS7_ILi96EEEEEELi96ENS_12float_e4m3_tEfNS_4arch4Sm90ELb0ELb1ELb0ELb1ELb0ELb0ELb0ELb1ELb1ELb0ELb0ELb0EEENS1_21CollectiveEpilogueFwdINS6_IJSA_SC_SB_EEES9_NS_10bfloat16_tESG_Li384ELb1ELb0ELb0ELb1EEENS1_36VarlenDynamicPersistentTileSchedulerILi192ELi128ELi384ELi128ELb0ELb0ELb1ELb1ELb0ELb1EEEEEEEEEvNT_6ParamsE)
        /*05e4*/ 	.word	0x00000010


	//----- nvinfo : EIATTR_MIN_STACK_SIZE
	.align		4
.L_303:
        /*05e8*/ 	.byte	0x04, 0x12
        /*05ea*/ 	.short	(.L_305 - .L_304)
	.align		4
.L_304:
        /*05ec*/ 	.word	index@(_ZN7cutlass13device_kernelIN5flash11enable_sm90INS1_16FlashAttnFwdSm90INS1_25CollectiveMainloopFwdSm90ILi2EN4cute5tupleIJNS5_1CILi1EEES8_S8_EEENS6_IJNS7_ILi192EEENS7_ILi128EEENS7_ILi96EEEEEELi96ENS_12float_e4m3_tEfNS_4arch4Sm90ELb0ELb1ELb0ELb1ELb0ELb1ELb0ELb1ELb1ELb0ELb0ELb0EEENS1_21CollectiveEpilogueFwdINS6_IJSA_SC_SB_EEES9_NS_10bfloat16_tESG_Li384ELb1ELb0ELb0ELb1EEENS1_36VarlenDynamicPersistentTileSchedulerILi192ELi128ELi384ELi128ELb0ELb0ELb1ELb1ELb0ELb1EEEEEEEEEvNT_6ParamsE)
        /*05f0*/ 	.word	0x00000070


	//----- nvinfo : EIATTR_MIN_STACK_SIZE
	.align		4
.L_305:
        /*05f4*/ 	.byte	0x04, 0x12
        /*05f6*/ 	.short	(.L_307 - .L_306)
	.align		4
.L_306:
        /*05f8*/ 	.word	index@(_ZN7cutlass13device_kernelIN5flash11enable_sm90INS1_16FlashAttnFwdSm90INS1_25CollectiveMainloopFwdSm90ILi2EN4cute5tupleIJNS5_1CILi1EEES8_S8_EEENS6_IJNS7_ILi192EEENS7_ILi128EEENS7_ILi96EEEEEELi96ENS_12float_e4m3_tEfNS_4arch4Sm90ELb1ELb0ELb0ELb0ELb0ELb0ELb0ELb1ELb1ELb0ELb0ELb0EEENS1_21CollectiveEpilogueFwdINS6_IJSA_SC_SB_EEES9_NS_10bfloat16_tESG_Li384ELb0ELb0ELb0ELb1EEENS1_30DynamicPersistentTileSchedulerILi384ELi128ELb0ELb0ELb1EEEEEEEEEvNT_6ParamsE)
        /*05fc*/ 	.word	0x00000010


	//----- nvinfo : EIATTR_MIN_STACK_SIZE
	.align		4
.L_307:
        /*0600*/ 	.byte	0x04, 0x12
        /*0602*/ 	.short	(.L_309 - .L_308)
	.align		4
.L_308:
        /*0604*/ 	.word	index@(_ZN7cutlass13device_kernelIN5flash11enable_sm90INS1_16FlashAttnFwdSm90INS1_25CollectiveMainloopFwdSm90ILi2EN4cute5tupleIJNS5_1CILi1EEES8_S8_EEENS6_IJNS7_ILi192EEENS7_ILi128EEENS7_ILi96EEEEEELi96ENS_12float_e4m3_tEfNS_4arch4Sm90ELb1ELb0ELb0ELb1ELb0ELb0ELb0ELb1ELb1ELb0ELb0ELb0EEENS1_21CollectiveEpilogueFwdINS6_IJSA_SC_SB_EEES9_NS_10bfloat16_tESG_Li384ELb1ELb0ELb0ELb1EEENS1_36VarlenDynamicPersistentTileSchedulerILi192ELi128ELi384ELi128ELb0ELb0ELb1ELb1ELb1ELb1EEEEEEEEEvNT_6ParamsE)
        /*0608*/ 	.word	0x00000010


	//----- nvinfo : EIATTR_MIN_STACK_SIZE
	.align		4
.L_309:
        /*060c*/ 	.byte	0x04, 0x12
        /*060e*/ 	.short	(.L_311 - .L_310)
	.align		4
.L_310:
        /*0610*/ 	.word	index@(_ZN7cutlass13device_kernelIN5flash11enable_sm90INS1_16FlashAttnFwdSm90INS1_25CollectiveMainloopFwdSm90ILi2EN4cute5tupleIJNS5_1CILi1EEES8_S8_EEENS6_IJNS7_ILi192EEENS7_ILi128EEENS7_ILi96EEEEEELi96ENS_12float_e4m3_tEfNS_4arch4Sm90ELb1ELb0ELb0ELb1ELb0ELb1ELb0ELb1ELb1ELb0ELb0ELb0EEENS1_21CollectiveEpilogueFwdINS6_IJSA_SC_SB_EEES9_NS_10bfloat16_tESG_Li384ELb1ELb0ELb0ELb1EEENS1_36VarlenDynamicPersistentTileSchedulerILi192ELi128ELi384ELi128ELb0ELb0ELb1ELb1ELb1ELb1EEEEEEEEEvNT_6ParamsE)
        /*0614*/ 	.word	0x00000070


	//----- nvinfo : EIATTR_MIN_STACK_SIZE
	.align		4
.L_311:
        /*0618*/ 	.byte	0x04, 0x12
        /*061a*/ 	.short	(.L_313 - .L_312)
	.align		4
.L_312:
        /*061c*/ 	.word	index@(_ZN7cutlass13device_kernelIN5flash11enable_sm90INS1_16FlashAttnFwdSm90INS1_25CollectiveMainloopFwdSm90ILi2EN4cute5tupleIJNS5_1CILi1EEES8_S8_EEENS6_IJNS7_ILi192EEENS7_ILi160EEENS7_ILi64EEEEEELi64ENS_12float_e4m3_tEfNS_4arch4Sm90ELb0ELb0ELb0ELb0ELb0ELb0ELb0ELb1ELb1ELb0ELb0ELb0EEENS1_21CollectiveEpilogueFwdINS6_IJSA_SC_SB_EEES9_NS_10bfloat16_tESG_Li384ELb0ELb0ELb0ELb1EEENS1_29StaticPersistentTileSchedulerILb0EEEEEEEEEvNT_6ParamsE)
        /*0620*/ 	.word	0x00000000


	//----- nvinfo : EIATTR_MIN_STACK_SIZE
	.align		4
.L_313:
        /*0624*/ 	.byte	0x04, 0x12
        /*0626*/ 	.short	(.L_315 - .L_314)
	.align		4
.L_314:
        /*0628*/ 	.word	index@(_ZN7cutlass13device_kernelIN5flash11enable_sm90INS1_16FlashAttnFwdSm90INS1_25CollectiveMainloopFwdSm90ILi2EN4cute5tupleIJNS5_1CILi1EEES8_S8_EEENS6_IJNS7_ILi192EEENS7_ILi160EEENS7_ILi64EEEEEELi64ENS_12float_e4m3_tEfNS_4arch4Sm90ELb0ELb0ELb0ELb1ELb0ELb0ELb0ELb1ELb1ELb0ELb0ELb0EEENS1_21CollectiveEpilogueFwdINS6_IJSA_SC_SB_EEES9_NS_10bfloat16_tESG_Li384ELb1ELb0ELb0ELb1EEENS1_36VarlenDynamicPersistentTileSchedulerILi192ELi160ELi384ELi128ELb0ELb0ELb1ELb0ELb1ELb1EEEEEEEEEvNT_6ParamsE)
        /*062c*/ 	.word	0x00000008


	//----- nvinfo : EIATTR_MIN_STACK_SIZE
	.align		4
.L_315:
        /*0630*/ 	.byte	0x04, 0x12
        /*0632*/ 	.short	(.L_317 - .L_316)
	.align		4
.L_316:
        /*0634*/ 	.word	index@(_ZN7cutlass13device_kernelIN5flash11enable_sm90INS1_16FlashAttnFwdSm90INS1_25CollectiveMainloopFwdSm90ILi2EN4cute5tupleIJNS5_1CILi1EEES8_S8_EEENS6_IJNS7_ILi192EEENS7_ILi160EEENS7_ILi64EEEEEELi64ENS_12float_e4m3_tEfNS_4arch4Sm90ELb0ELb0ELb0ELb1ELb0ELb1ELb0ELb1ELb1ELb0ELb0ELb0EEENS1_21CollectiveEpilogueFwdINS6_IJSA_SC_SB_EEES9_NS_10bfloat16_tESG_Li384ELb1ELb0ELb0ELb1EEENS1_36VarlenDynamicPersistentTileSchedulerILi192ELi160ELi384ELi128ELb0ELb0ELb1ELb0ELb1ELb1EEEEEEEEEvNT_6ParamsE)
        /*0638*/ 	.word	0x00000060


	//----- nvinfo : EIATTR_MIN_STACK_SIZE
	.align		4
.L_317:
        /*063c*/ 	.byte	0x04, 0x12
        /*063e*/ 	.short	(.L_319 - .L_318)
	.align		4
.L_318:
        /*0640*/ 	.word	index@(_ZN7cutlass13device_kernelIN5flash11enable_sm90INS1_16FlashAttnFwdSm90INS1_25CollectiveMainloopFwdSm90ILi2EN4cute5tupleIJNS5_1CILi1EEES8_S8_EEENS6_IJNS7_ILi192EEENS7_ILi160EEENS7_ILi64EEEEEELi64ENS_12float_e4m3_tEfNS_4arch4Sm90ELb0ELb1ELb0ELb0ELb0ELb0ELb0ELb1ELb1ELb0ELb0ELb0EEENS1_21CollectiveEpilogueFwdINS6_IJSA_SC_SB_EEES9_NS_10bfloat16_tESG_Li384ELb0ELb0ELb0ELb1EEENS1_30DynamicPersistentTileSchedulerILi384ELi128ELb0ELb0ELb1EEEEEEEEEvNT_6ParamsE)
        /*0644*/ 	.word	0x00000000


	//----- nvinfo : EIATTR_MIN_STACK_SIZE
	.align		4
.L_319:
        /*0648*/ 	.byte	0x04, 0x12
        /*064a*/ 	.short	(.L_321 - .L_320)
	.align		4
.L_320:
        /*064c*/ 	.word	index@(_ZN7cutlass13device_kernelIN5flash11enable_sm90INS1_16FlashAttnFwdSm90INS1_25CollectiveMainloopFwdSm90ILi2EN4cute5tupleIJNS5_1CILi1EEES8_S8_EEENS6_IJNS7_ILi192EEENS7_ILi160EEENS7_ILi64EEEEEELi64ENS_12float_e4m3_tEfNS_4arch4Sm90ELb0ELb1ELb0ELb1ELb0ELb0ELb0ELb1ELb1ELb0ELb0ELb0EEENS1_21CollectiveEpilogueFwdINS6_IJSA_SC_SB_EEES9_NS_10bfloat16_tESG_Li384ELb1ELb0ELb0ELb1EEENS1_36VarlenDynamicPersistentTileSchedulerILi192ELi160ELi384ELi128ELb0ELb0ELb1ELb1ELb0ELb1EEEEEEEEEvNT_6ParamsE)
        /*0650*/ 	.word	0x00000008


	//----- nvinfo : EIATTR_MIN_STACK_SIZE
	.align		4
.L_321:
        /*0654*/ 	.byte	0x04, 0x12
        /*0656*/ 	.short	(.L_323 - .L_322)
	.align		4
.L_322:
        /*0658*/ 	.word	index@(_ZN7cutlass13device_kernelIN5flash11enable_sm90INS1_16FlashAttnFwdSm90INS1_25CollectiveMainloopFwdSm90ILi2EN4cute5tupleIJNS5_1CILi1EEES8_S8_EEENS6_IJNS7_ILi192EEENS7_ILi160EEENS7_ILi64EEEEEELi64ENS_12float_e4m3_tEfNS_4arch4Sm90ELb0ELb1ELb0ELb1ELb0ELb1ELb0ELb1ELb1ELb0ELb0ELb0EEENS1_21CollectiveEpilogueFwdINS6_IJSA_SC_SB_EEES9_NS_10bfloat16_tESG_Li384ELb1ELb0ELb0ELb1EEENS1_36VarlenDynamicPersistentTileSchedulerILi192ELi160ELi384ELi128ELb0ELb0ELb1ELb1ELb0ELb1EEEEEEEEEvNT_6ParamsE)
        /*065c*/ 	.word	0x00000078


	//----- nvinfo : EIATTR_MIN_STACK_SIZE
	.align		4
.L_323:
        /*0660*/ 	.byte	0x04, 0x12
        /*0662*/ 	.short	(.L_325 - .L_324)
	.align		4
.L_324:
        /*0664*/ 	.word	index@(_ZN7cutlass13device_kernelIN5flash11enable_sm90INS1_16FlashAttnFwdSm90INS1_25CollectiveMainloopFwdSm90ILi2EN4cute5tupleIJNS5_1CILi1EEES8_S8_EEENS6_IJNS7_ILi192EEENS7_ILi160EEENS7_ILi64EEEEEELi64ENS_12float_e4m3_tEfNS_4arch4Sm90ELb1ELb0ELb0ELb0ELb0ELb0ELb0ELb1ELb1ELb0ELb0ELb0EEENS1_21CollectiveEpilogueFwdINS6_IJSA_SC_SB_EEES9_NS_10bfloat16_tESG_Li384ELb0ELb0ELb0ELb1EEENS1_30DynamicPersistentTileSchedulerILi384ELi128ELb0ELb0ELb1EEEEEEEEEvNT_6ParamsE)
        /*0668*/ 	.word	0x00000010


	//----- nvinfo : EIATTR_MIN_STACK_SIZE
	.align		4
.L_325:
        /*066c*/ 	.byte	0x04, 0x12
        /*066e*/ 	.short	(.L_327 - .L_326)
	.align		4
.L_326:
        /*0670*/ 	.word	index@(_ZN7cutlass13device_kernelIN5flash11enable_sm90INS1_16FlashAttnFwdSm90INS1_25CollectiveMainloopFwdSm90ILi2EN4cute5tupleIJNS5_1CILi1EEES8_S8_EEENS6_IJNS7_ILi192EEENS7_ILi160EEENS7_ILi64EEEEEELi64ENS_12float_e4m3_tEfNS_4arch4Sm90ELb1ELb0ELb0ELb1ELb0ELb0ELb0ELb1ELb1ELb0ELb0ELb0EEENS1_21CollectiveEpilogueFwdINS6_IJSA_SC_SB_EEES9_NS_10bfloat16_tESG_Li384ELb1ELb0ELb0ELb1EEENS1_36VarlenDynamicPersistentTileSchedulerILi192ELi160ELi384ELi128ELb0ELb0ELb1ELb1ELb1ELb1EEEEEEEEEvNT_6ParamsE)
        /*0674*/ 	.word	0x00000008


	//----- nvinfo : EIATTR_MIN_STACK_SIZE
	.align		4
.L_327:
        /*0678*/ 	.byte	0x04, 0x12
        /*067a*/ 	.short	(.L_329 - .L_328)
	.align		4
.L_328:
        /*067c*/ 	.word	index@(_ZN7cutlass13device_kernelIN5flash11enable_sm90INS1_16FlashAttnFwdSm90INS1_25CollectiveMainloopFwdSm90ILi2EN4cute5tupleIJNS5_1CILi1EEES8_S8_EEENS6_IJNS7_ILi192EEENS7_ILi160EEENS7_ILi64EEEEEELi64ENS_12float_e4m3_tEfNS_4arch4Sm90ELb1ELb0ELb0ELb1ELb0ELb1ELb0ELb1ELb1ELb0ELb0ELb0EEENS1_21CollectiveEpilogueFwdINS6_IJSA_SC_SB_EEES9_NS_10bfloat16_tESG_Li384ELb1ELb0ELb0ELb1EEENS1_36VarlenDynamicPersistentTileSchedulerILi192ELi160ELi384ELi128ELb0ELb0ELb1ELb1ELb1ELb1EEEEEEEEEvNT_6ParamsE)
        /*0680*/ 	.word	0x00000078
.L_329:


//--------------------- .nv.compat                --------------------------
	.section	.nv.compat,"",@"SHT_CUDA_COMPAT_INFO"
	.align	4
        /*0000*/ 	.byte	0x02, 0x09, 0x01, 0x00, 0x02, 0x02, 0x04, 0x00, 0x02, 0x05, 0x05, 0x00, 0x03, 0x07, 0x01, 0x01
        /*0010*/ 	.byte	0x02, 0x03, 0x01, 0x00, 0x02, 0x06, 0x01, 0x00, 0x04, 0x0b, 0x08, 0x00, 0x00, 0x00, 0x00, 0x00
        /*0020*/ 	.byte	0x00, 0x00, 0x00, 0x00


//--------------------- .nv.info._ZN7cutlass13device_kernelIN5flash11enable_sm90INS1_16FlashAttnFwdSm90INS1_25CollectiveMainloopFwdSm90ILi2EN4cute5tupleIJNS5_1CILi1EEES8_S8_EEENS6_IJNS7_ILi128EEESA_NS7_ILi256EEEEEELi256ENS_12float_e4m3_tEfNS_4arch4Sm90ELb0ELb0ELb0ELb0ELb0ELb0ELb0ELb1ELb1ELb0ELb0ELb0EEENS1_21CollectiveEpilogueFwdINS6_IJSA_SB_SA_EEES9_NS_10bfloat16_tESF_Li256ELb0ELb0ELb0ELb1EEENS1_29StaticPersistentTileSchedulerILb0EEEEEEEEEvNT_6ParamsE --------------------------
	.section	.nv.info._ZN7cutlass13device_kernelIN5flash11enable_sm90INS1_16FlashAttnFwdSm90INS1_25CollectiveMainloopFwdSm90ILi2EN4cute5tupleIJNS5_1CILi1EEES8_S8_EEENS6_IJNS7_ILi128EEESA_NS7_ILi256EEEEEELi256ENS_12float_e4m3_tEfNS_4arch4Sm90ELb0ELb0ELb0ELb0ELb0ELb0ELb0ELb1ELb1ELb0ELb0ELb0EEENS1_21CollectiveEpilogueFwdINS6_IJSA_SB_SA_EEES9_NS_10bfloat16_tESF_Li256ELb0ELb0ELb0ELb1EEENS1_29StaticPersistentTileSchedulerILb0EEEEEEEEEvNT_6ParamsE,"",@"SHT_CUDA_INFO"
	.sectionflags	@""
	.align	4


	//----- nvinfo : EIATTR_CUDA_API_VERSION
	.align		4
        /*0000*/ 	.byte	0x04, 0x37
        /*0002*/ 	.short	(.L_331 - .L_330)
.L_330:
        /*0004*/ 	.word	0x00000082


	//----- nvinfo : EIATTR_KPARAM_INFO
	.align		4
.L_331:
        /*0008*/ 	.byte	0x04, 0x17
        /*000a*/ 	.short	(.L_333 - .L_332)
.L_332:
        /*000c*/ 	.word	0x00000000
        /*0010*/ 	.short	0x0000
        /*0012*/ 	.short	0x0070
        /*0014*/ 	.byte	0x00, 0xf0, 0x01, 0x2e


	//----- nvinfo : EIATTR_SPARSE_MMA_MASK
	.align		4
.L_333:
        /*0018*/ 	.byte	0x03, 0x50
        /*001a*/ 	.short	0x0000


	//----- nvinfo : EIATTR_MAXREG_COUNT
	.align		4
        /*001c*/ 	.byte	0x03, 0x1b
        /*001e*/ 	.short	0x00a8


	//----- nvinfo : EIATTR_NUM_BARRIERS
	.align		4
        /*0020*/ 	.byte	0x02, 0x4c
        /*0022*/ 	.byte	0x10
	.zero		1


	//----- nvinfo : EIATTR_EXTERNS
	.align		4
        /*0024*/ 	.byte	0x04, 0x0f
        /*0026*/ 	.short	(.L_335 - .L_334)


	//   ....[0]....
	.align		4
.L_334:
        /*0028*/ 	.word	index@(__assertfail)


	//----- nvinfo : EIATTR_ANNOTATIONS
	.align		4
.L_335:
        /*002c*/ 	.byte	0x04, 0x55
        /*002e*/ 	.short	(.L_337 - .L_336)


	//   ....[0]....
.L_336:
        /*0030*/ 	.word	0x00000001
        /*0034*/ 	.byte	0x00, 0x8e, 0x00, 0x00, 0x01, 0x00, 0x00, 0x00, 0x20, 0x8e, 0x00, 0x00, 0x01, 0x00, 0x00, 0x00
        /* <DEDUP_REMOVED lines=28> */
        /*0204*/ 	.byte	0x50, 0xcb, 0x00, 0x00


	//----- nvinfo : EIATTR_MERCURY_ISA_VERSION
	.align		4
.L_337:
        /*0208*/ 	.byte	0x03, 0x5f
        /*020a*/ 	.short	0x0101


	//----- nvinfo : EIATTR_INT_WARP_WIDE_INSTR_OFFSETS
	.align		4
        /*020c*/ 	.byte	0x04, 0x31
        /*020e*/ 	.short	(.L_339 - .L_338)


	//   ....[0]....
.L_338:
        /*0210*/ 	.word	0x00000190


	//   ....[1]....
        /*0214*/ 	.word	0x000001c0


	//   ....[2]....
        /*0218*/ 	.word	0x000001d0


	//   ....[3]....
        /*021c*/ 	.word	0x00009900


	//----- nvinfo : EIATTR_COOP_GROUP_MASK_REGIDS
	.align		4
.L_339:
        /*0220*/ 	.byte	0x04, 0x29
        /*0222*/ 	.short	(.L_341 - .L_340)


	//   ....[0]....
.L_340:
        /*0224*/ 	.word	0xffffffff


	//   ....[1]....
        /*0228*/ 	.word	0xffffffff


	//   ....[2]....
        /*022c*/ 	.word	0xffffffff


	//   ....[3]....
        /*0230*/ 	.word	0xffffffff


	//   ....[4]....
        /*0234*/ 	.word	0xffffffff


	//   ....[5]....
        /*0238*/ 	.word	0xffffffff


	//   ....[6]....
        /*023c*/ 	.word	0xffffffff


	//   ....[7]....
        /*0240*/ 	.word	0xffffffff


	//   ....[8]....
        /*0244*/ 	.word	0xffffffff


	//   ....[9]....
        /*0248*/ 	.word	0xffffffff


	//   ....[10]....
        /*024c*/ 	.word	0xffffffff


	//   ....[11]....
        /*0250*/ 	.word	0xffffffff


	//   ....[12]....
        /*0254*/ 	.word	0xffffffff


	//   ....[13]....
        /*0258*/ 	.word	0xffffffff


	//   ....[14]....
        /*025c*/ 	.word	0xffffffff


	//   ....[15]....
        /*0260*/ 	.word	0xffffffff


	//   ....[16]....
        /*0264*/ 	.word	0xffffffff


	//   ....[17]....
        /*0268*/ 	.word	0xffffffff


	//   ....[18]....
        /*026c*/ 	.word	0xffffffff


	//   ....[19]....
        /*0270*/ 	.word	0xffffffff


	//   ....[20]....
        /*0274*/ 	.word	0xffffffff


	//   ....[21]....
        /*0278*/ 	.word	0xffffffff


	//   ....[22]....
        /*027c*/ 	.word	0xffffffff


	//   ....[23]....
        /*0280*/ 	.word	0xffffffff


	//   ....[24]....
        /*0284*/ 	.word	0xffffffff


	//   ....[25]....
        /*0288*/ 	.word	0xffffffff


	//   ....[26]....
        /*028c*/ 	.word	0xffffffff


	//   ....[27]....
        /*0290*/ 	.word	0xffffffff


	//   ....[28]....
        /*0294*/ 	.word	0xffffffff


	//   ....[29]....
        /*0298*/ 	.word	0xffffffff


	//   ....[30]....
        /*029c*/ 	.word	0xffffffff


	//   ....[31]....
        /*02a0*/ 	.word	0xffffffff


	//   ....[32]....
        /*02a4*/ 	.word	0xffffffff


	//   ....[33]....
        /*02a8*/ 	.word	0xffffffff


	//   ....[34]....
        /*02ac*/ 	.word	0xffffffff


	//   ....[35]....
        /*02b0*/ 	.word	0xffffffff


	//   ....[36]....
        /*02b4*/ 	.word	0xffffffff


	//   ....[37]....
        /*02b8*/ 	.word	0xffffffff


	//   ....[38]....
        /*02bc*/ 	.word	0xffffffff


	//   ....[39]....
        /*02c0*/ 	.word	0xffffffff


	//   ....[40]....
        /*02c4*/ 	.word	0xffffffff


	//   ....[41]....
        /*02c8*/ 	.word	0xffffffff


	//   ....[42]....
        /*02cc*/ 	.word	0xffffffff


	//   ....[43]....
        /*02d0*/ 	.word	0xffffffff


	//   ....[44]....
        /*02d4*/ 	.word	0xffffffff


	//   ....[45]....
        /*02d8*/ 	.word	0xffffffff


	//   ....[46]....
        /*02dc*/ 	.word	0xffffffff


	//   ....[47]....
        /*02e0*/ 	.word	0xffffffff


	//   ....[48]....
        /*02e4*/ 	.word	0xffffffff


	//   ....[49]....
        /*02e8*/ 	.word	0xffffffff


	//   ....[50]....
        /*02ec*/ 	.word	0xffffffff


	//   ....[51]....
        /*02f0*/ 	.word	0xffffffff


	//   ....[52]....
        /*02f4*/ 	.word	0xffffffff


	//   ....[53]....
        /*02f8*/ 	.word	0xffffffff


	//   ....[54]....
        /*02fc*/ 	.word	0xffffffff


	//   ....[55]....
        /*0300*/ 	.word	0xffffffff


	//   ....[56]....
        /*0304*/ 	.word	0xffffffff


	//   ....[57]....
        /*0308*/ 	.word	0xffffffff


	//   ....[58]....
        /*030c*/ 	.word	0xffffffff


	//   ....[59]....
        /*0310*/ 	.word	0xffffffff


	//   ....[60]....
        /*0314*/ 	.word	0xffffffff


	//   ....[61]....
        /*0318*/ 	.word	0xffffffff


	//   ....[62]....
        /*031c*/ 	.word	0xffffffff


	//   ....[63]....
        /*0320*/ 	.word	0xffffffff


	//   ....[64]....
        /*0324*/ 	.word	0xffffffff


	//   ....[65]....
        /*0328*/ 	.word	0xffffffff


	//   ....[66]....
        /*032c*/ 	.word	0xffffffff


	//   ....[67]....
        /*0330*/ 	.word	0xffffffff


	//   ....[68]....
        /*0334*/ 	.word	0xffffffff


	//   ....[69]....
        /*0338*/ 	.word	0xffffffff


	//   ....[70]....
        /*033c*/ 	.word	0xffffffff


	//   ....[71]....
        /*0340*/ 	.word	0xffffffff


	//   ....[72]....
        /*0344*/ 	.word	0xffffffff


	//   ....[73]....
        /*0348*/ 	.word	0xffffffff


	//   ....[74]....
        /*034c*/ 	.word	0xffffffff


	//   ....[75]....
        /*0350*/ 	.word	0xffffffff


	//   ....[76]....
        /*0354*/ 	.word	0xffffffff


	//   ....[77]....
        /*0358*/ 	.word	0xffffffff


	//   ....[78]....
        /*035c*/ 	.word	0xffffffff


	//   ....[79]....
        /*0360*/ 	.word	0xffffffff


	//   ....[80]....
        /*0364*/ 	.word	0xffffffff


	//   ....[81]....
        /*0368*/ 	.word	0xffffffff


	//   ....[82]....
        /*036c*/ 	.word	0xffffffff


	//   ....[83]....
        /*0370*/ 	.word	0xffffffff


	//   ....[84]....
        /*0374*/ 	.word	0xffffffff


	//   ....[85]....
        /*0378*/ 	.word	0xffffffff


	//   ....[86]....
        /*037c*/ 	.word	0xffffffff


	//   ....[87]....
        /*0380*/ 	.word	0x0500000f


	//----- nvinfo : EIATTR_COOP_GROUP_INSTR_OFFSETS
	.align		4
.L_341:
        /*0384*/ 	.byte	0x04, 0x28
        /*0386*/ 	.short	(.L_343 - .L_342)


	//   ....[0]....
.L_342:
        /*0388*/ 	.word	0x00000070


	//   ....[1]....
        /*038c*/ 	.word	0x000001a0


	//   ....[2]....
        /*0390*/ 	.word	0x000001f0


	//   ....[3]....
        /*0394*/ 	.word	0x000003e0


	//   ....[4]....
        /*0398*/ 	.word	0x00000540


	//   ....[5]....
        /*039c*/ 	.word	0x00000660


	//   ....[6]....
        /*03a0*/ 	.word	0x000007c0


	//   ....[7]....
        /*03a4*/ 	.word	0x00000e10


	//   ....[8]....
        /*03a8*/ 	.word	0x00002590


	//   ....[9]....
        /*03ac*/ 	.word	0x00002690


	//   ....[10]....
        /*03b0*/ 	.word	0x00002ce0


	//   ....[11]....
        /*03b4*/ 	.word	0x00002d60


	//   ....[12]....
        /*03b8*/ 	.word	0x000049c0


	//   ....[13]....
        /*03bc*/ 	.word	0x000049d0


	//   ....[14]....
        /*03c0*/ 	.word	0x00004a00


	//   ....[15]....
        /*03c4*/ 	.word	0x00004a10


	//   ....[16]....
        /*03c8*/ 	.word	0x00006680


	//   ....[17]....
        /*03cc*/ 	.word	0x00006690


	//   ....[18]....
        /*03d0*/ 	.word	0x000066c0


	//   ....[19]....
        /*03d4*/ 	.word	0x000066d0


	//   ....[20]....
        /*03d8*/ 	.word	0x00007b20


	//   ....[21]....
        /*03dc*/ 	.word	0x00007b50


	//   ....[22]....
        /*03e0*/ 	.word	0x00007b80


	//   ....[23]....
        /*03e4*/ 	.word	0x00007c10


	//   ....[24]....
        /*03e8*/ 	.word	0x00007d80


	//   ....[25]....
        /*03ec*/ 	.word	0x00007dc0


	//   ....[26]....
        /*03f0*/ 	.word	0x00008040


	//   ....[27]....
        /*03f4*/ 	.word	0x00008070


	//   ....[28]....
        /*03f8*/ 	.word	0x000080a0


	//   ....[29]....
        /*03fc*/ 	.word	0x000080d0


	//   ....[30]....
        /*0400*/ 	.word	0x00008100


	//   ....[31]....
        /*0404*/ 	.word	0x00008140


	//   ....[32]....
        /*0408*/ 	.word	0x00008150


	//   ....[33]....
        /*040c*/ 	.word	0x00008160


	//   ....[34]....
        /*0410*/ 	.word	0x00008170


	//   ....[35]....
        /*0414*/ 	.word	0x00008180


	//   ....[36]....
        /*0418*/ 	.word	0x00008190


	//   ....[37]....
        /*041c*/ 	.word	0x000081a0


	//   ....[38]....
        /*0420*/ 	.word	0x000081b0


	//   ....[39]....
        /*0424*/ 	.word	0x000081c0


	//   ....[40]....
        /*0428*/ 	.word	0x000081e0


	//   ....[41]....
        /*042c*/ 	.word	0x00008200


	//   ....[42]....
        /*0430*/ 	.word	0x00008210


	//   ....[43]....
        /*0434*/ 	.word	0x00008220


	//   ....[44]....
        /*0438*/ 	.word	0x00008230


	//   ....[45]....
        /*043c*/ 	.word	0x00008240


	//   ....[46]....
        /*0440*/ 	.word	0x00008250


	//   ....[47]....
        /*0444*/ 	.word	0x00008260


	//   ....[48]....
        /*0448*/ 	.word	0x00008270


	//   ....[49]....
        /*044c*/ 	.word	0x00008280


	//   ....[50]....
        /*0450*/ 	.word	0x00008290


	//   ....[51]....
        /*0454*/ 	.word	0x000082a0


	//   ....[52]....
        /*0458*/ 	.word	0x000082b0


	//   ....[53]....
        /*045c*/ 	.word	0x000082c0


	//   ....[54]....
        /*0460*/ 	.word	0x000082d0


	//   ....[55]....
        /*0464*/ 	.word	0x000082e0


	//   ....[56]....
        /*0468*/ 	.word	0x000082f0


	//   ....[57]....
        /*046c*/ 	.word	0x00008300


	//   ....[58]....
        /*0470*/ 	.word	0x00008310


	//   ....[59]....
        /*0474*/ 	.word	0x00008320


	//   ....[60]....
        /*0478*/ 	.word	0x00008330


	//   ....[61]....
        /*047c*/ 	.word	0x00008340


	//   ....[62]....
        /*0480*/ 	.word	0x00008360


	//   ....[63]....
        /*0484*/ 	.word	0x00008370


	//   ....[64]....
        /*0488*/ 	.word	0x00008380


	//   ....[65]....
        /*048c*/ 	.word	0x00008390


	//   ....[66]....
        /*0490*/ 	.word	0x000083b0


	//   ....[67]....
        /*0494*/ 	.word	0x000083c0


	//   ....[68]....
        /*0498*/ 	.word	0x000083d0


	//   ....[69]....
        /*049c*/ 	.word	0x000083f0


	//   ....[70]....
        /*04a0*/ 	.word	0x00008420


	//   ....[71]....
        /*04a4*/ 	.word	0x00008440


	//   ....[72]....
        /*04a8*/ 	.word	0x00008460


	//   ....[73]....
        /*04ac*/ 	.word	0x00008480


	//   ....[74]....
        /*04b0*/ 	.word	0x00008490


	//   ....[75]....
        /*04b4*/ 	.word	0x000084b0


	//   ....[76]....
        /*04b8*/ 	.word	0x000084c0


	//   ....[77]....
        /*04bc*/ 	.word	0x000084d0


	//   ....[78]....
        /*04c0*/ 	.word	0x000084e0


	//   ....[79]....
        /*04c4*/ 	.word	0x000084f0


	//   ....[80]....
        /*04c8*/ 	.word	0x00008500


	//   ....[81]....
        /*04cc*/ 	.word	0x00008510


	//   ....[82]....
        /*04d0*/ 	.word	0x00008520


	//   ....[83]....
        /*04d4*/ 	.word	0x00008530


	//   ....[84]....
        /*04d8*/ 	.word	0x00008ab0


	//   ....[85]....
        /*04dc*/ 	.word	0x00009a20


	//   ....[86]....
        /*04e0*/ 	.word	0x0000c390


	//   ....[87]....
        /*04e4*/ 	.word	0x0000c8b0


	//----- nvinfo : EIATTR_REG_RECONFIG
	.align		4
.L_343:
        /*04e8*/ 	.byte	0x01, 0x54
	.zero		2


	//----- nvinfo : EIATTR_SYSCALL_OFFSETS
	.align		4
        /*04ec*/ 	.byte	0x04, 0x46
        /*04ee*/ 	.short	(.L_345 - .L_344)


	//   ....[0]....
.L_344:
        /*04f0*/ 	.word	0x00001490


	//   ....[1]....
        /*04f4*/ 	.word	0x000093a0


	//   ....[2]....
        /*04f8*/ 	.word	0x000094e0


	//   ....[3]....
        /*04fc*/ 	.word	0x00009620


	//   ....[4]....
        /*0500*/ 	.word	0x00009740


	//----- nvinfo : EIATTR_MBARRIER_INSTR_OFFSETS
	.align		4
.L_345:
        /*0504*/ 	.byte	0x04, 0x39
        /*0506*/ 	.short	(.L_347 - .L_346)


	//   ....[0]....
.L_346:
        /*0508*/ 	.word	0x00000290
        /*050c*/ 	.word	0x000000ff
        /*0510*/ 	.word	0x00038800
        /*0514*/ 	.short	0x0100
        /*0516*/ 	.byte	0x06
	.zero		1


	//   ....[1]....
        /*0518*/ 	.word	0x000002a0
        /*051c*/ 	.word	0x000000ff
        /*0520*/ 	.word	0x00038820
        /*0524*/ 	.short	0x0100
        /*0526*/ 	.byte	0x06
	.zero		1


	//   ....[2]....
        /*0528*/ 	.word	0x00000390
        /*052c*/ 	.word	0x000000ff
        /*0530*/ 	.word	0x00038830
        /*0534*/ 	.short	0x0100
        /*0536*/ 	.byte	0x08
	.zero		1


	//   ....[3]....
        /*0538*/ 	.word	0x000003a0
        /*053c*/ 	.word	0x000000ff
        /*0540*/ 	.word	0x00038840
        /*0544*/ 	.short	0x0100
        /*0546*/ 	.byte	0x08
	.zero		1


	//   ....[4]....
        /*0548*/ 	.word	0x000003b0
        /*054c*/ 	.word	0x000000ff
        /*0550*/ 	.word	0x00038838
        /*0554*/ 	.short	0x0100
        /*0556*/ 	.byte	0x08
	.zero		1


	//   ....[5]....
        /*0558*/ 	.word	0x000003c0
        /*055c*/ 	.word	0x000000ff
        /*0560*/ 	.word	0x00038848
        /*0564*/ 	.short	0x0100
        /*0566*/ 	.byte	0x08
	.zero		1


	//   ....[6]....
        /*0568*/ 	.word	0x000004f0
        /*056c*/ 	.word	0x000000ff
        /*0570*/ 	.word	0x00038850
        /*0574*/ 	.short	0x0100
        /*0576*/ 	.byte	0x08
	.zero		1


	//   ....[7]....
        /*0578*/ 	.word	0x00000500
        /*057c*/ 	.word	0x000000ff
        /*0580*/ 	.word	0x00038860
        /*0584*/ 	.short	0x0100
        /*0586*/ 	.byte	0x08
	.zero		1


	//   ....[8]....
        /*0588*/ 	.word	0x00000510
        /*058c*/ 	.word	0x000000ff
        /*0590*/ 	.word	0x00038858
        /*0594*/ 	.short	0x0100
        /*0596*/ 	.byte	0x08
	.zero		1


	//   ....[9]....
        /*0598*/ 	.word	0x00000520
        /*059c*/ 	.word	0x000000ff
        /*05a0*/ 	.word	0x00038868
        /*05a4*/ 	.short	0x0100
        /*05a6*/ 	.byte	0x08
	.zero		1


	//   ....[10]....
        /*05a8*/ 	.word	0x00000610
        /*05ac*/ 	.word	0x000000ff
        /*05b0*/ 	.word	0x00038870
        /*05b4*/ 	.short	0x0100
        /*05b6*/ 	.byte	0x06
	.zero		1


	//   ....[11]....
        /*05b8*/ 	.word	0x00000620
        /*05bc*/ 	.word	0x000000ff
        /*05c0*/ 	.word	0x00038880
        /*05c4*/ 	.short	0x0100
        /*05c6*/ 	.byte	0x06
	.zero		1


	//   ....[12]....
        /*05c8*/ 	.word	0x00000630
        /*05cc*/ 	.word	0x000000ff
        /*05d0*/ 	.word	0x00038878
        /*05d4*/ 	.short	0x0100
        /*05d6*/ 	.byte	0x06
	.zero		1


	//   ....[13]....
        /*05d8*/ 	.word	0x00000640
        /*05dc*/ 	.word	0x000000ff
        /*05e0*/ 	.word	0x00038888
        /*05e4*/ 	.short	0x0100
        /*05e6*/ 	.byte	0x06
	.zero		1


	//   ....[14]....
        /*05e8*/ 	.word	0x00000770
        /*05ec*/ 	.word	0x000000ff
        /*05f0*/ 	.word	0x00038890
        /*05f4*/ 	.short	0x0100
        /*05f6*/ 	.byte	0x08
	.zero		1


	//   ....[15]....
        /*05f8*/ 	.word	0x00000780
        /*05fc*/ 	.word	0x000000ff
        /*0600*/ 	.word	0x000388a0
        /*0604*/ 	.short	0x0100
        /*0606*/ 	.byte	0x08
	.zero		1


	//   ....[16]....
        /*0608*/ 	.word	0x00000790
        /*060c*/ 	.word	0x000000ff
        /*0610*/ 	.word	0x00038898
        /*0614*/ 	.short	0x0100
        /*0616*/ 	.byte	0x08
	.zero		1


	//   ....[17]....
        /*0618*/ 	.word	0x000007a0
        /*061c*/ 	.word	0x000000ff
        /*0620*/ 	.word	0x000388a8
        /*0624*/ 	.short	0x0100
        /*0626*/ 	.byte	0x08
	.zero		1


	//   ....[18]....
        /*0628*/ 	.word	0x000008d0
        /*062c*/ 	.word	0x000000ff
        /*0630*/ 	.word	0x000388b0
        /*0634*/ 	.short	0x0100
        /*0636*/ 	.byte	0x08
	.zero		1


	//   ....[19]....
        /*0638*/ 	.word	0x000008e0
        /*063c*/ 	.word	0x000000ff
        /*0640*/ 	.word	0x000388c0
        /*0644*/ 	.short	0x0100
        /*0646*/ 	.byte	0x08
	.zero		1


	//   ....[20]....
        /*0648*/ 	.word	0x000008f0
        /*064c*/ 	.word	0x000000ff
        /*0650*/ 	.word	0x000388b8
        /*0654*/ 	.short	0x0100
        /*0656*/ 	.byte	0x08
	.zero		1


	//   ....[21]....
        /*0658*/ 	.word	0x00000900
        /*065c*/ 	.word	0x000000ff
        /*0660*/ 	.word	0x000388c8
        /*0664*/ 	.short	0x0100
        /*0666*/ 	.byte	0x08
	.zero		1


	//   ....[22]....
        /*0668*/ 	.word	0x000014f0
        /*066c*/ 	.word	0x000000ff
        /*0670*/ 	.word	0x00038800
        /*0674*/ 	.short	0x010a
        /*0676*/ 	.byte	0x26
	.zero		1


	//   ....[23]....
        /*0678*/ 	.word	0x00001570
        /*067c*/ 	.word	0x00000003
        /*0680*/ 	.word	0x00038830
        /*0684*/ 	.short	0x010a
        /*0686*/ 	.byte	0x3f
	.zero		1


	//   ....[24]....
        /*0688*/ 	.word	0x000015e0
        /*068c*/ 	.word	0x00000003
        /*0690*/ 	.word	0x00038830
        /*0694*/ 	.short	0x010a
        /*0696*/ 	.byte	0x3f
	.zero		1


	//   ....[25]....
        /*0698*/ 	.word	0x00002980
        /*069c*/ 	.word	0x00000003
        /*06a0*/ 	.word	0x00000000
        /*06a4*/ 	.short	0x0101
        /*06a6*/ 	.byte	0x3f
	.zero		1


	//   ....[26]....
        /*06a8*/ 	.word	0x000040f0
        /*06ac*/ 	.word	0x000000ff
        /*06b0*/ 	.word	0x00038830
        /*06b4*/ 	.short	0x010a
        /*06b6*/ 	.byte	0x06
	.zero		1


	//   ....[27]....
        /*06b8*/ 	.word	0x00004130
        /*06bc*/ 	.word	0x000000ff
        /*06c0*/ 	.word	0x00038830
        /*06c4*/ 	.short	0x010a
        /*06c6*/ 	.byte	0x06
	.zero		1


	//   ....[28]....
        /*06c8*/ 	.word	0x00004480
        /*06cc*/ 	.word	0x000000ff
        /*06d0*/ 	.word	0x00038850
        /*06d4*/ 	.short	0x010a
        /*06d6*/ 	.byte	0x06
	.zero		1


	//   ....[29]....
        /*06d8*/ 	.word	0x000044c0
        /*06dc*/ 	.word	0x000000ff
        /*06e0*/ 	.word	0x00038850
        /*06e4*/ 	.short	0x010a
        /*06e6*/ 	.byte	0x06
	.zero		1


	//   ....[30]....
        /*06e8*/ 	.word	0x000057c0
        /*06ec*/ 	.word	0x00000003
        /*06f0*/ 	.word	0x00000000
        /*06f4*/ 	.short	0x0101
        /*06f6*/ 	.byte	0x3f
	.zero		1


	//   ....[31]....
        /*06f8*/ 	.word	0x00005960
        /*06fc*/ 	.word	0x000000ff
        /*0700*/ 	.word	0x00000000
        /*0704*/ 	.short	0x0101
        /*0706*/ 	.byte	0x06
	.zero		1


	//   ....[32]....
        /*0708*/ 	.word	0x00006360
        /*070c*/ 	.word	0x000000ff
        /*0710*/ 	.word	0x00038850
        /*0714*/ 	.short	0x010a
        /*0716*/ 	.byte	0x08
	.zero		1


	//   ....[33]....
        /*0718*/ 	.word	0x000063a0
        /*071c*/ 	.word	0x000000ff
        /*0720*/ 	.word	0x00038850
        /*0724*/ 	.short	0x010a
        /*0726*/ 	.byte	0x08
	.zero		1


	//   ....[34]....
        /*0728*/ 	.word	0x00007bd0
        /*072c*/ 	.word	0x000000ff
        /*0730*/ 	.word	0x00000000
        /*0734*/ 	.short	0x0101
        /*0736*/ 	.byte	0x08
	.zero		1


	//   ....[35]....
        /*0738*/ 	.word	0x00008d00
        /*073c*/ 	.word	0x000000ff
        /*0740*/ 	.word	0x00000000
        /*0744*/ 	.short	0x0101
        /*0746*/ 	.byte	0x06
	.zero		1


	//   ....[36]....
        /*0748*/ 	.word	0x00009c40
        /*074c*/ 	.word	0x00000004
        /*0750*/ 	.word	0x00038880
        /*0754*/ 	.short	0x010a
        /*0756*/ 	.byte	0x3f
	.zero		1


	//   ....[37]....
        /*0758*/ 	.word	0x00009e40
        /*075c*/ 	.word	0x00000004
        /*0760*/ 	.word	0x00038840
        /*0764*/ 	.short	0x010a
        /*0766*/ 	.byte	0x3f
	.zero		1


	//   ....[38]....
        /*0768*/ 	.word	0x0000a1d0
        /*076c*/ 	.word	0x000000ff
        /*0770*/ 	.word	0x00038820
        /*0774*/ 	.short	0x010a
        /*0776*/ 	.byte	0x28
	.zero		1


	//   ....[39]....
        /*0778*/ 	.word	0x0000a490
        /*077c*/ 	.word	0x00000004
        /*0780*/ 	.word	0x00038880
        /*0784*/ 	.short	0x010a
        /*0786*/ 	.byte	0x3f
	.zero		1


	//   ....[40]....
        /*0788*/ 	.word	0x0000a800
        /*078c*/ 	.word	0x00000004
        /*0790*/ 	.word	0x00038840
        /*0794*/ 	.short	0x010a
        /*0796*/ 	.byte	0x3f
	.zero		1


	//   ....[41]....
        /*0798*/ 	.word	0x0000abf0
        /*079c*/ 	.word	0x00000003
        /*07a0*/ 	.word	0x00038870
        /*07a4*/ 	.short	0x010a
        /*07a6*/ 	.byte	0x3f
	.zero		1


	//   ....[42]....
        /*07a8*/ 	.word	0x0000ac60
        /*07ac*/ 	.word	0x00000002
        /*07b0*/ 	.word	0x00038860
        /*07b4*/ 	.short	0x010a
        /*07b6*/ 	.byte	0x3f
	.zero		1


	//   ....[43]....
        /*07b8*/ 	.word	0x0000b660
        /*07bc*/ 	.word	0x00000002
        /*07c0*/ 	.word	0x00038850
        /*07c4*/ 	.short	0x0101
        /*07c6*/ 	.byte	0x3f
	.zero		1


	//   ....[44]....
        /*07c8*/ 	.word	0x0000b6a0
        /*07cc*/ 	.word	0x00000002
        /*07d0*/ 	.word	0x00000000
        /*07d4*/ 	.short	0x0101
        /*07d6*/ 	.byte	0x3f
	.zero		1


	//   ....[45]....
        /*07d8*/ 	.word	0x0000b760
        /*07dc*/ 	.word	0x00000003
        /*07e0*/ 	.word	0x00038870
        /*07e4*/ 	.short	0x010a
        /*07e6*/ 	.byte	0x3f
	.zero		1


	//   ....[46]....
        /*07e8*/ 	.word	0x0000b7f0
        /*07ec*/ 	.word	0x00000003
        /*07f0*/ 	.word	0x00038860
        /*07f4*/ 	.short	0x010a
        /*07f6*/ 	.byte	0x3f
	.zero		1


	//   ....[47]....
        /*07f8*/ 	.word	0x0000c1c0
        /*07fc*/ 	.word	0x00000003
        /*0800*/ 	.word	0x00038850
        /*0804*/ 	.short	0x0101
        /*0806*/ 	.byte	0x3f
	.zero		1


	//   ....[48]....
        /*0808*/ 	.word	0x0000c250
        /*080c*/ 	.word	0x00000000
        /*0810*/ 	.word	0x00000000
        /*0814*/ 	.short	0x0101
        /*0816*/ 	.byte	0x3f
	.zero		1


	//   ....[49]....
        /*0818*/ 	.word	0x0000c340
        /*081c*/ 	.word	0x00000009
        /*0820*/ 	.word	0x00038820
        /*0824*/ 	.short	0x010a
        /*0826*/ 	.byte	0x3f
	.zero		1


	//   ....[50]....
        /*0828*/ 	.word	0x0000c4b0
        /*082c*/ 	.word	0x00000005
        /*0830*/ 	.word	0x00000000
        /*0834*/ 	.short	0x010a
        /*0836*/ 	.byte	0x3f
	.zero		1


	//   ....[51]....
        /*0838*/ 	.word	0x0000c520
        /*083c*/ 	.word	0x00000007
        /*0840*/ 	.word	0x00000000
        /*0844*/ 	.short	0x010a
        /*0846*/ 	.byte	0x3f
	.zero		1


	//   ....[52]....
        /*0848*/ 	.word	0x0000c580
        /*084c*/ 	.word	0x00000005
        /*0850*/ 	.word	0x00038860
        /*0854*/ 	.short	0x010a
        /*0856*/ 	.byte	0x3f
	.zero		1


	//   ....[53]....
        /*0858*/ 	.word	0x0000c5d0
        /*085c*/ 	.word	0x00000003
        /*0860*/ 	.word	0x00038860
        /*0864*/ 	.short	0x010a
        /*0866*/ 	.byte	0x3f
	.zero		1


	//   ....[54]....
        /*0868*/ 	.word	0x0000c610
        /*086c*/ 	.word	0x00000005
        /*0870*/ 	.word	0x00038880
        /*0874*/ 	.short	0x010a
        /*0876*/ 	.byte	0x3f
	.zero		1


	//   ....[55]....
        /*0878*/ 	.word	0x0000c630
        /*087c*/ 	.word	0x00000003
        /*0880*/ 	.word	0x00038880
        /*0884*/ 	.short	0x010a
        /*0886*/ 	.byte	0x3f
	.zero		1


	//   ....[56]....
        /*0888*/ 	.word	0x0000c6a0
        /*088c*/ 	.word	0x00000003
        /*0890*/ 	.word	0x00038800
        /*0894*/ 	.short	0x010a
        /*0896*/ 	.byte	0x3f
	.zero		1


	//   ....[57]....
        /*0898*/ 	.word	0x0000c6f0
        /*089c*/ 	.word	0x00000003
        /*08a0*/ 	.word	0x00038830
        /*08a4*/ 	.short	0x010a
        /*08a6*/ 	.byte	0x3f
	.zero		1


	//   ....[58]....
        /*08a8*/ 	.word	0x0000c750
        /*08ac*/ 	.word	0x00000005
        /*08b0*/ 	.word	0x00038830
        /*08b4*/ 	.short	0x010a
        /*08b6*/ 	.byte	0x3f
	.zero		1


	//   ....[59]....
        /*08b8*/ 	.word	0x0000c7b0
        /*08bc*/ 	.word	0x00000005
        /*08c0*/ 	.word	0x00038850
        /*08c4*/ 	.short	0x010a
        /*08c6*/ 	.byte	0x3f
	.zero		1


	//   ....[60]....
        /*08c8*/ 	.word	0x0000c810
        /*08cc*/ 	.word	0x00000007
        /*08d0*/ 	.word	0x00038850
        /*08d4*/ 	.short	0x010a
        /*08d6*/ 	.byte	0x3f
	.zero		1


	//   ....[61]....
        /*08d8*/ 	.word	0x0000c960
        /*08dc*/ 	.word	0x00000004
        /*08e0*/ 	.word	0x00038880
        /*08e4*/ 	.short	0x010a
        /*08e6*/ 	.byte	0x3f
	.zero		1


	//   ....[62]....
        /*08e8*/ 	.word	0x0000c9b0
        /*08ec*/ 	.word	0x00000004
        /*08f0*/ 	.word	0x00038840
        /*08f4*/ 	.short	0x010a
        /*08f6*/ 	.byte	0x3f
	.zero		1


	//   ....[63]....
        /*08f8*/ 	.word	0x0000ca00
        /*08fc*/ 	.word	0x00000011
        /*0900*/ 	.word	0x00038820
        /*0904*/ 	.short	0x010a
        /*0906*/ 	.byte	0x3f
	.zero		1


	//   ....[64]....
        /*0908*/ 	.word	0x0000ca50
        /*090c*/ 	.word	0x00000004
        /*0910*/ 	.word	0x00038880
        /*0914*/ 	.short	0x010a
        /*0916*/ 	.byte	0x3f
	.zero		1


	//   ....[65]....
        /*0918*/ 	.word	0x0000caa0
        /*091c*/ 	.word	0x00000004
        /*0920*/ 	.word	0x00038840
        /*0924*/ 	.short	0x010a
        /*0926*/ 	.byte	0x3f
	.zero		1


	//   ....[66]....
        /*0928*/ 	.word	0x0000cb00
        /*092c*/ 	.word	0x00000003
        /*0930*/ 	.word	0x00038870
        /*0934*/ 	.short	0x010a
        /*0936*/ 	.byte	0x3f
	.zero		1


	//   ....[67]....
        /*0938*/ 	.word	0x0000cb60
        /*093c*/ 	.word	0x00000004
        /*0940*/ 	.word	0x00038860
        /*0944*/ 	.short	0x010a
        /*0946*/ 	.byte	0x3f
	.zero		1


	//   ....[68]....
        /*0948*/ 	.word	0x0000cbb0
        /*094c*/ 	.word	0x00000003
        /*0950*/ 	.word	0x00038870
        /*0954*/ 	.short	0x010a
        /*0956*/ 	.byte	0x3f
	.zero		1


	//   ....[69]....
        /*0958*/ 	.word	0x0000cc00
        /*095c*/ 	.word	0x00000003
        /*0960*/ 	.word	0x00038860
        /*0964*/ 	.short	0x010a
        /*0966*/ 	.byte	0x3f
	.zero		1


	//   ....[70]....
        /*0968*/ 	.word	0x0000cc50
        /*096c*/ 	.word	0x00000009
        /*0970*/ 	.word	0x00038820
        /*0974*/ 	.short	0x010a
        /*0976*/ 	.byte	0x3f
	.zero		1


	//   ....[71]....
        /*0978*/ 	.word	0x0000cca0
        /*097c*/ 	.word	0x00000005
        /*0980*/ 	.word	0x00000000
        /*0984*/ 	.short	0x010a
        /*0986*/ 	.byte	0x3f
	.zero		1


	//   ....[72]....
        /*0988*/ 	.word	0x0000ccf0
        /*098c*/ 	.word	0x00000007
        /*0990*/ 	.word	0x00000000
        /*0994*/ 	.short	0x010a
        /*0996*/ 	.byte	0x3f
	.zero		1


	//   ....[73]....
        /*0998*/ 	.word	0x0000cd40
        /*099c*/ 	.word	0x00000005
        /*09a0*/ 	.word	0x00038860
        /*09a4*/ 	.short	0x010a
        /*09a6*/ 	.byte	0x3f
	.zero		1


	//   ....[74]....
        /*09a8*/ 	.word	0x0000cd90
        /*09ac*/ 	.word	0x00000003
        /*09b0*/ 	.word	0x00038860
        /*09b4*/ 	.short	0x010a
        /*09b6*/ 	.byte	0x3f
	.zero		1


	//   ....[75]....
        /*09b8*/ 	.word	0x0000cde0
        /*09bc*/ 	.word	0x00000005
        /*09c0*/ 	.word	0x00038880
        /*09c4*/ 	.short	0x010a
        /*09c6*/ 	.byte	0x3f
	.zero		1


	//----- nvinfo : EIATTR_NUM_MBARRIERS
	.align		4
.L_347:
        /*09c8*/ 	.byte	0x03, 0x38
        /*09ca*/ 	.short	0x0016


	//----- nvinfo : EIATTR_EXIT_INSTR_OFFSETS
	.align		4
        /*09cc*/ 	.byte	0x04, 0x1c
        /*09ce*/ 	.short	(.L_349 - .L_348)


	//   ....[0]....
.L_348:
        /*09d0*/ 	.word	0x00000a50


	//   ....[1]....
        /*09d4*/ 	.word	0x00008db0


	//   ....[2]....
        /*09d8*/ 	.word	0x0000c3b0


	//   ....[3]....
        /*09dc*/ 	.word	0x0000c680


	//----- nvinfo : EIATTR_MAX_THREADS
	.align		4
.L_349:
        /*09e0*/ 	.byte	0x04, 0x05
        /*09e2*/ 	.short	(.L_351 - .L_350)
.L_350:
        /*09e4*/ 	.word	0x00000180
        /*09e8*/ 	.word	0x00000001
        /*09ec*/ 	.word	0x00000001


	//----- nvinfo : EIATTR_CRS_STACK_SIZE
	.align		4
.L_351:
        /*09f0*/ 	.byte	0x04, 0x1e
        /*09f2*/ 	.short	(.L_353 - .L_352)
.L_352:
        /*09f4*/ 	.word	0x00000000


	//----- nvinfo : EIATTR_CBANK_PARAM_SIZE
	.align		4
.L_353:
        /*09f8*/ 	.byte	0x03, 0x19
        /*09fa*/ 	.short	0x0bf0


	//----- nvinfo : EIATTR_PARAM_CBANK
	.align		4
        /*09fc*/ 	.byte	0x04, 0x0a
        /*09fe*/ 	.short	(.L_355 - .L_354)
	.align		4
.L_354:
        /*0a00*/ 	.word	index@(.nv.constant0._ZN7cutlass13device_kernelIN5flash11enable_sm90INS1_16FlashAttnFwdSm90INS1_25CollectiveMainloopFwdSm90ILi2EN4cute5tupleIJNS5_1CILi1EEES8_S8_EEENS6_IJNS7_ILi128EEESA_NS7_ILi256EEEEEELi256ENS_12float_e4m3_tEfNS_4arch4Sm90ELb0ELb0ELb0ELb0ELb0ELb0ELb0ELb1ELb1ELb0ELb0ELb0EEENS1_21CollectiveEpilogueFwdINS6_IJSA_SB_SA_EEES9_NS_10bfloat16_tESF_Li256ELb0ELb0ELb0ELb1EEENS1_29StaticPersistentTileSchedulerILb0EEEEEEEEEvNT_6ParamsE)
        /*0a04*/ 	.short	0x0210
        /*0a06*/ 	.short	0x0bf0


	//----- nvinfo : EIATTR_SW_WAR
	.align		4
.L_355:
        /*0a08*/ 	.byte	0x04, 0x36
        /*0a0a*/ 	.short	(.L_357 - .L_356)
.L_356:
        /*0a0c*/ 	.word	0x00000008
.L_357:


//--------------------- .nv.info._ZN7cutlass13device_kernelIN5flash11enable_sm90INS1_16FlashAttnFwdSm90INS1_25CollectiveMainloopFwdSm90ILi2EN4cute5tupleIJNS5_1CILi1EEES8_S8_EEENS6_IJNS7_ILi128EEESA_NS7_ILi256EEEEEELi256ENS_12float_e4m3_tEfNS_4arch4Sm90ELb0ELb0ELb0ELb1ELb0ELb0ELb0ELb1ELb1ELb0ELb0ELb0EEENS1_21CollectiveEpilogueFwdINS6_IJSA_SB_SA_EEES9_NS_10bfloat16_tESF_Li256ELb1ELb0ELb0ELb1EEENS1_36VarlenDynamicPersistentTileSchedulerILi128ELi128ELi256ELi128ELb0ELb0ELb1ELb0ELb1ELb1EEEEEEEEEvNT_6ParamsE --------------------------
	.section	.nv.info._ZN7cutlass13device_kernelIN5flash11enable_sm90INS1_16FlashAttnFwdSm90INS1_25CollectiveMainloopFwdSm90ILi2EN4cute5tupleIJNS5_1CILi1EEES8_S8_EEENS6_IJNS7_ILi128EEESA_NS7_ILi256EEEEEELi256ENS_12float_e4m3_tEfNS_4arch4Sm90ELb0ELb0ELb0ELb1ELb0ELb0ELb0ELb1ELb1ELb0ELb0ELb0EEENS1_21CollectiveEpilogueFwdINS6_IJSA_SB_SA_EEES9_NS_10bfloat16_tESF_Li256ELb1ELb0ELb0ELb1EEENS1_36VarlenDynamicPersistentTileSchedulerILi128ELi128ELi256ELi128ELb0ELb0ELb1ELb0ELb1ELb1EEEEEEEEEvNT_6ParamsE,"",@"SHT_CUDA_INFO"
	.sectionflags	@""
	.align	4


	//----- nvinfo : EIATTR_CUDA_API_VERSION
	.align		4
        /*0000*/ 	.byte	0x04, 0x37
        /*0002*/ 	.short	(.L_359 - .L_358)
.L_358:
        /*0004*/ 	.word	0x00000082


	//----- nvinfo : EIATTR_KPARAM_INFO
	.align		4
.L_359:
        /*0008*/ 	.byte	0x04, 0x17
        /*000a*/ 	.short	(.L_361 - .L_360)
.L_360:
        /*000c*/ 	.word	0x00000000
        /*0010*/ 	.short	0x0000
        /*0012*/ 	.short	0x0070
        /*0014*/ 	.byte	0x00, 0xf0, 0x01, 0x28


	//----- nvinfo : EIATTR_SPARSE_MMA_MASK
	.align		4
.L_361:
        /*0018*/ 	.byte	0x03, 0x50
        /*001a*/ 	.short	0x0000


	//----- nvinfo : EIATTR_MAXREG_COUNT
	.align		4
        /*001c*/ 	.byte	0x03, 0x1b
        /*001e*/ 	.short	0x00a8


	//----- nvinfo : EIATTR_NUM_BARRIERS
	.align		4
        /*0020*/ 	.byte	0x02, 0x4c
        /*0022*/ 	.byte	0x10
	.zero		1


	//----- nvinfo : EIATTR_EXTERNS
	.align		4
        /*0024*/ 	.byte	0x04, 0x0f
        /*0026*/ 	.short	(.L_363 - .L_362)


	//   ....[0]....
	.align		4
.L_362:
        /*0028*/ 	.word	index@(__assertfail)


	//----- nvinfo : EIATTR_ANNOTATIONS
	.align		4
.L_363:
        /*002c*/ 	.byte	0x04, 0x55
        /*002e*/ 	.short	(.L_365 - .L_364)


	//   ....[0]....
.L_364:
        /* <DEDUP_REMOVED lines=47> */


	//----- nvinfo : EIATTR_MERCURY_ISA_VERSION
	.align		4
.L_365:
        /*0308*/ 	.byte	0x03, 0x5f
        /*030a*/ 	.short	0x0101


	//----- nvinfo : EIATTR_UNUSED_LOAD_BYTE_OFFSET
	.align		4
        /*030c*/ 	.byte	0x04, 0x44
        /*030e*/ 	.short	(.L_367 - .L_366)


	//   ....[0]....
.L_366:
        /*0310*/ 	.word	0x00000a70
        /*0314*/ 	.word	0x0000fff0


	//   ....[1]....
        /*0318*/ 	.word	0x00007a60
        /*031c*/ 	.word	0x0000fff0


	//----- nvinfo : EIATTR_INT_WARP_WIDE_INSTR_OFFSETS
	.align		4
.L_367:
        /*0320*/ 	.byte	0x04, 0x31
        /*0322*/ 	.short	(.L_369 - .L_368)


	//   ....[0]....
.L_368:
        /*0324*/ 	.word	0x00000160


	//   ....[1]....
        /*0328*/ 	.word	0x000001a0


	//   ....[2]....
        /*032c*/ 	.word	0x00000210


	//   ....[3]....
        /*0330*/ 	.word	0x0000c2f0


	//   ....[4]....
        /*0334*/ 	.word	0x0000c380


	//   ....[5]....
        /*0338*/ 	.word	0x0000cb20


	//   ....[6]....
        /*033c*/ 	.word	0x0000e9e0


	//   ....[7]....
        /*0340*/ 	.word	0x0000ea70


	//----- nvinfo : EIATTR_COOP_GROUP_MASK_REGIDS
	.align		4
.L_369:
        /*0344*/ 	.byte	0x04, 0x29
        /*0346*/ 	.short	(.L_371 - .L_370)


	//   ....[0]....
.L_370:
        /*0348*/ 	.word	0xffffffff


	//   ....[1]....
        /*034c*/ 	.word	0xffffffff


	//   ....[2]....
        /*0350*/ 	.word	0xffffffff


	//   ....[3]....
        /*0354*/ 	.word	0xffffffff


	//   ....[4]....
        /*0358*/ 	.word	0xffffffff


	//   ....[5]....
        /*035c*/ 	.word	0xffffffff


	//   ....[6]....
        /*0360*/ 	.word	0xffffffff


	//   ....[7]....
        /*0364*/ 	.word	0xffffffff


	//   ....[8]....
        /*0368*/ 	.word	0xffffffff


	//   ....[9]....
        /*036c*/ 	.word	0xffffffff


	//   ....[10]....
        /*0370*/ 	.word	0xffffffff


	//   ....[11]....
        /*0374*/ 	.word	0xffffffff


	//   ....[12]....
        /*0378*/ 	.word	0xffffffff


	//   ....[13]....
        /*037c*/ 	.word	0xffffffff


	//   ....[14]....
        /*0380*/ 	.word	0xffffffff


	//   ....[15]....
        /*0384*/ 	.word	0xffffffff


	//   ....[16]....
        /*0388*/ 	.word	0xffffffff


	//   ....[17]....
        /*038c*/ 	.word	0xffffffff


	//   ....[18]....
        /*0390*/ 	.word	0xffffffff


	//   ....[19]....
        /*0394*/ 	.word	0xffffffff


	//   ....[20]....
        /*0398*/ 	.word	0xffffffff


	//   ....[21]....
        /*039c*/ 	.word	0xffffffff


	//   ....[22]....
        /*03a0*/ 	.word	0xffffffff


	//   ....[23]....
        /*03a4*/ 	.word	0xffffffff


	//   ....[24]....
        /*03a8*/ 	.word	0xffffffff


	//   ....[25]....
        /*03ac*/ 	.word	0xffffffff


	//   ....[26]....
        /*03b0*/ 	.word	0xffffffff


	//   ....[27]....
        /*03b4*/ 	.word	0xffffffff


	//   ....[28]....
        /*03b8*/ 	.word	0xffffffff


	//   ....[29]....
        /*03bc*/ 	.word	0xffffffff


	//   ....[30]....
        /*03c0*/ 	.word	0xffffffff


	//   ....[31]....
        /*03c4*/ 	.word	0xffffffff


	//   ....[32]....
        /*03c8*/ 	.word	0xffffffff


	//   ....[33]....
        /*03cc*/ 	.word	0xffffffff


	//   ....[34]....
        /*03d0*/ 	.word	0xffffffff


	//   ....[35]....
        /*03d4*/ 	.word	0xffffffff


	//   ....[36]....
        /*03d8*/ 	.word	0xffffffff


	//   ....[37]....
        /*03dc*/ 	.word	0xffffffff


	//   ....[38]....
        /*03e0*/ 	.word	0xffffffff


	//   ....[39]....
        /*03e4*/ 	.word	0xffffffff


	//   ....[40]....
        /*03e8*/ 	.word	0xffffffff


	//   ....[41]....
        /*03ec*/ 	.word	0xffffffff


	//   ....[42]....
        /*03f0*/ 	.word	0xffffffff


	//   ....[43]....
        /*03f4*/ 	.word	0xffffffff


	//   ....[44]....
        /*03f8*/ 	.word	0xffffffff


	//   ....[45]....
        /*03fc*/ 	.word	0xffffffff


	//   ....[46]....
        /*0400*/ 	.word	0xffffffff


	//   ....[47]....
        /*0404*/ 	.word	0xffffffff


	//   ....[48]....
        /*0408*/ 	.word	0xffffffff


	//   ....[49]....
        /*040c*/ 	.word	0xffffffff


	//   ....[50]....
        /*0410*/ 	.word	0xffffffff


	//   ....[51]....
        /*0414*/ 	.word	0xffffffff


	//   ....[52]....
        /*0418*/ 	.word	0xffffffff


	//   ....[53]....
        /*041c*/ 	.word	0xffffffff


	//   ....[54]....
        /*0420*/ 	.word	0xffffffff


	//   ....[55]....
        /*0424*/ 	.word	0xffffffff


	//   ....[56]....
        /*0428*/ 	.word	0xffffffff


	//   ....[57]....
        /*042c*/ 	.word	0xffffffff


	//   ....[58]....
        /*0430*/ 	.word	0xffffffff


	//   ....[59]....
        /*0434*/ 	.word	0xffffffff


	//   ....[60]....
        /*0438*/ 	.word	0xffffffff


	//   ....[61]....
        /*043c*/ 	.word	0xffffffff


	//   ....[62]....
        /*0440*/ 	.word	0xffffffff


	//   ....[63]....
        /*0444*/ 	.word	0xffffffff


	//   ....[64]....
        /*0448*/ 	.word	0xffffffff


	//   ....[65]....
        /*044c*/ 	.word	0xffffffff


	//   ....[66]....
        /*0450*/ 	.word	0xffffffff


	//   ....[67]....
        /*0454*/ 	.word	0xffffffff


	//   ....[68]....
        /*0458*/ 	.word	0xffffffff


	//   ....[69]....
        /*045c*/ 	.word	0xffffffff


	//   ....[70]....
        /*0460*/ 	.word	0xffffffff


	//   ....[71]....
        /*0464*/ 	.word	0xffffffff


	//   ....[72]....
        /*0468*/ 	.word	0xffffffff


	//   ....[73]....
        /*046c*/ 	.word	0xffffffff


	//   ....[74]....
        /*0470*/ 	.word	0xffffffff


	//   ....[75]....
        /*0474*/ 	.word	0xffffffff


	//   ....[76]....
        /*0478*/ 	.word	0xffffffff


	//   ....[77]....
        /*047c*/ 	.word	0xffffffff


	//   ....[78]....
        /*0480*/ 	.word	0xffffffff


	//   ....[79]....
        /*0484*/ 	.word	0xffffffff


	//   ....[80]....
        /*0488*/ 	.word	0xffffffff


	//   ....[81]....
        /*048c*/ 	.word	0xffffffff


	//   ....[82]....
        /*0490*/ 	.word	0xffffffff


	//   ....[83]....
        /*0494*/ 	.word	0xffffffff


	//   ....[84]....
        /*0498*/ 	.word	0xffffffff


	//   ....[85]....
        /*049c*/ 	.word	0xffffffff


	//   ....[86]....
        /*04a0*/ 	.word	0xffffffff


	//   ....[87]....
        /*04a4*/ 	.word	0xffffffff


	//   ....[88]....
        /*04a8*/ 	.word	0xffffffff


	//   ....[89]....
        /*04ac*/ 	.word	0xffffffff


	//   ....[90]....
        /*04b0*/ 	.word	0xffffffff


	//   ....[91]....
        /*04b4*/ 	.word	0xffffffff


	//   ....[92]....
        /*04b8*/ 	.word	0xffffffff


	//   ....[93]....
        /*04bc*/ 	.word	0xffffffff


	//   ....[94]....
        /*04c0*/ 	.word	0xffffffff


	//   ....[95]....
        /*04c4*/ 	.word	0xffffffff


	//   ....[96]....
        /*04c8*/ 	.word	0xffffffff


	//   ....[97]....
        /*04cc*/ 	.word	0xffffffff


	//   ....[98]....
        /*04d0*/ 	.word	0xffffffff


	//   ....[99]....
        /*04d4*/ 	.word	0xffffffff


	//   ....[100]....
        /*04d8*/ 	.word	0xffffffff


	//   ....[101]....
        /*04dc*/ 	.word	0xffffffff


	//   ....[102]....
        /*04e0*/ 	.word	0xffffffff


	//   ....[103]....
        /*04e4*/ 	.word	0xffffffff


	//   ....[104]....
        /*04e8*/ 	.word	0xffffffff


	//   ....[105]....
        /*04ec*/ 	.word	0xffffffff


	//   ....[106]....
        /*04f0*/ 	.word	0xffffffff


	//   ....[107]....
        /*04f4*/ 	.word	0xffffffff


	//   ....[108]....
        /*04f8*/ 	.word	0xffffffff


	//   ....[109]....
        /*04fc*/ 	.word	0xffffffff


	//   ....[110]....
        /*0500*/ 	.word	0xffffffff


	//   ....[111]....
        /*0504*/ 	.word	0xffffffff


	//   ....[112]....
        /*0508*/ 	.word	0xffffffff


	//   ....[113]....
        /*050c*/ 	.word	0xffffffff


	//   ....[114]....
        /*0510*/ 	.word	0xffffffff


	//   ....[115]....
        /*0514*/ 	.word	0xffffffff


	//   ....[116]....
        /*0518*/ 	.word	0xffffffff


	//   ....[117]....
        /*051c*/ 	.word	0xffffffff


	//   ....[118]....
        /*0520*/ 	.word	0xffffffff


	//   ....[119]....
        /*0524*/ 	.word	0x0500000f


	//   ....[120]....
        /*0528*/ 	.word	0x0500000f


	//----- nvinfo : EIATTR_COOP_GROUP_INSTR_OFFSETS
	.align		4
.L_371:
        /*052c*/ 	.byte	0x04, 0x28
        /*052e*/ 	.short	(.L_373 - .L_372)


	//   ....[0]....
.L_372:
        /*0530*/ 	.word	0x00000070


	//   ....[1]....
        /*0534*/ 	.word	0x00000170


	//   ....[2]....
        /*0538*/ 	.word	0x000001c0


	//   ....[3]....
        /*053c*/ 	.word	0x000003f0


	//   ....[4]....
        /*0540*/ 	.word	0x00000550


	//   ....[5]....
        /*0544*/ 	.word	0x00000670


	//   ....[6]....
        /*0548*/ 	.word	0x000007d0


	//   ....[7]....
        /*054c*/ 	.word	0x00001960


	//   ....[8]....
        /*0550*/ 	.word	0x00002cb0


	//   ....[9]....
        /*0554*/ 	.word	0x00002da0


	//   ....[10]....
        /*0558*/ 	.word	0x00003480


	//   ....[11]....
        /*055c*/ 	.word	0x000034e0


	//   ....[12]....
        /*0560*/ 	.word	0x00005170


	//   ....[13]....
        /*0564*/ 	.word	0x00005180


	//   ....[14]....
        /*0568*/ 	.word	0x000051b0


	//   ....[15]....
        /*056c*/ 	.word	0x000051d0


	//   ....[16]....
        /*0570*/ 	.word	0x00006f10


	//   ....[17]....
        /*0574*/ 	.word	0x00006f20


	//   ....[18]....
        /*0578*/ 	.word	0x00006f50


	//   ....[19]....
        /*057c*/ 	.word	0x00006f60


	//   ....[20]....
        /*0580*/ 	.word	0x000085d0


	//   ....[21]....
        /*0584*/ 	.word	0x00008600


	//   ....[22]....
        /*0588*/ 	.word	0x00008630


	//   ....[23]....
        /*058c*/ 	.word	0x00008660


	//   ....[24]....
        /*0590*/ 	.word	0x00008690


	//   ....[25]....
        /*0594*/ 	.word	0x000086c0


	//   ....[26]....
        /*0598*/ 	.word	0x000086f0


	//   ....[27]....
        /*059c*/ 	.word	0x00008720


	//   ....[28]....
        /*05a0*/ 	.word	0x00008760


	//   ....[29]....
        /*05a4*/ 	.word	0x00008790


	//   ....[30]....
        /*05a8*/ 	.word	0x000087c0


	//   ....[31]....
        /*05ac*/ 	.word	0x000087f0


	//   ....[32]....
        /*05b0*/ 	.word	0x00008820


	//   ....[33]....
        /*05b4*/ 	.word	0x00008860


	//   ....[34]....
        /*05b8*/ 	.word	0x000088b0


	//   ....[35]....
        /*05bc*/ 	.word	0x000088e0


	//   ....[36]....
        /*05c0*/ 	.word	0x00008920


	//   ....[37]....
        /*05c4*/ 	.word	0x00008950


	//   ....[38]....
        /*05c8*/ 	.word	0x00008980


	//   ....[39]....
        /*05cc*/ 	.word	0x000089b0


	//   ....[40]....
        /*05d0*/ 	.word	0x00008a10


	//   ....[41]....
        /*05d4*/ 	.word	0x00008a40


	//   ....[42]....
        /*05d8*/ 	.word	0x00008a70


	//   ....[43]....
        /*05dc*/ 	.word	0x00008aa0


	//   ....[44]....
        /*05e0*/ 	.word	0x00008ad0


	//   ....[45]....
        /*05e4*/ 	.word	0x00008b00


	//   ....[46]....
        /*05e8*/ 	.word	0x00008b30


	//   ....[47]....
        /*05ec*/ 	.word	0x00008b60


	//   ....[48]....
        /*05f0*/ 	.word	0x00008b90


	//   ....[49]....
        /*05f4*/ 	.word	0x00008bc0


	//   ....[50]....
        /*05f8*/ 	.word	0x00008bf0


	//   ....[51]....
        /*05fc*/ 	.word	0x00008c70


	//   ....[52]....
        /*0600*/ 	.word	0x00008ca0


	//   ....[53]....
        /*0604*/ 	.word	0x00008cd0


	//   ....[54]....
        /*0608*/ 	.word	0x00008d00


	//   ....[55]....
        /*060c*/ 	.word	0x00008d30


	//   ....[56]....
        /*0610*/ 	.word	0x00008d60


	//   ....[57]....
        /*0614*/ 	.word	0x00008d90


	//   ....[58]....
        /*0618*/ 	.word	0x00008da0


	//   ....[59]....
        /*061c*/ 	.word	0x00008db0


	//   ....[60]....
        /*0620*/ 	.word	0x00008dc0


	//   ....[61]....
        /*0624*/ 	.word	0x00008dd0


	//   ....[62]....
        /*0628*/ 	.word	0x00008de0


	//   ....[63]....
        /*062c*/ 	.word	0x00008df0


	//   ....[64]....
        /*0630*/ 	.word	0x00008e00


	//   ....[65]....
        /*0634*/ 	.word	0x00008e10


	//   ....[66]....
        /*0638*/ 	.word	0x00008e20


	//   ....[67]....
        /*063c*/ 	.word	0x00008e30


	//   ....[68]....
        /*0640*/ 	.word	0x00008e40


	//   ....[69]....
        /*0644*/ 	.word	0x00008e60


	//   ....[70]....
        /*0648*/ 	.word	0x00008e70


	//   ....[71]....
        /*064c*/ 	.word	0x00008e80


	//   ....[72]....
        /*0650*/ 	.word	0x00008e90


	//   ....[73]....
        /*0654*/ 	.word	0x00008ea0


	//   ....[74]....
        /*0658*/ 	.word	0x00008eb0


	//   ....[75]....
        /*065c*/ 	.word	0x00008ec0


	//   ....[76]....
        /*0660*/ 	.word	0x00008ed0


	//   ....[77]....
        /*0664*/ 	.word	0x00008ee0


	//   ....[78]....
        /*0668*/ 	.word	0x00008f00


	//   ....[79]....
        /*066c*/ 	.word	0x00008f10


	//   ....[80]....
        /*0670*/ 	.word	0x00008f20


	//   ....[81]....
        /*0674*/ 	.word	0x00008f30


	//   ....[82]....
        /*0678*/ 	.word	0x00008f40


	//   ....[83]....
        /*067c*/ 	.word	0x00008f50


	//   ....[84]....
        /*0680*/ 	.word	0x0000b1a0


	//   ....[85]....
        /*0684*/ 	.word	0x0000b3b0


	//   ....[86]....
        /*0688*/ 	.word	0x0000b3e0


	//   ....[87]....
        /*068c*/ 	.word	0x0000b410


	//   ....[88]....
        /*0690*/ 	.word	0x0000b450


	//   ....[89]....
        /*0694*/ 	.word	0x0000b480


	//   ....[90]....
        /*0698*/ 	.word	0x0000b4b0


	//   ....[91]....
        /*069c*/ 	.word	0x0000b640


	//   ....[92]....
        /*06a0*/ 	.word	0x0000b670


	//   ....[93]....
        /*06a4*/ 	.word	0x0000b6a0


	//   ....[94]....
        /*06a8*/ 	.word	0x0000b6d0


	//   ....[95]....
        /*06ac*/ 	.word	0x0000b700


	//   ....[96]....
        /*06b0*/ 	.word	0x0000b740


	//   ....[97]....
        /*06b4*/ 	.word	0x0000b7d0


	//   ....[98]....
        /*06b8*/ 	.word	0x0000b810


	//   ....[99]....
        /*06bc*/ 	.word	0x0000b8a0


	//   ....[100]....
        /*06c0*/ 	.word	0x0000cc40


	//   ....[101]....
        /*06c4*/ 	.word	0x0000f8a0


	//   ....[102]....
        /*06c8*/ 	.word	0x0000f8d0


	//   ....[103]....
        /*06cc*/ 	.word	0x0000f900


	//   ....[104]....
        /*06d0*/ 	.word	0x0000f930


	//   ....[105]....
        /*06d4*/ 	.word	0x0000f970


	//   ....[106]....
        /*06d8*/ 	.word	0x0000f980


	//   ....[107]....
        /*06dc*/ 	.word	0x0000f9b0


	//   ....[108]....
        /*06e0*/ 	.word	0x0000f9c0


	//   ....[109]....
        /*06e4*/ 	.word	0x0000fb00


	//   ....[110]....
        /*06e8*/ 	.word	0x0000fb30


	//   ....[111]....
        /*06ec*/ 	.word	0x0000fb70


	//   ....[112]....
        /*06f0*/ 	.word	0x0000fba0


	//   ....[113]....
        /*06f4*/ 	.word	0x0000fbd0


	//   ....[114]....
        /*06f8*/ 	.word	0x0000fc00


	//   ....[115]....
        /*06fc*/ 	.word	0x0000fcb0


	//   ....[116]....
        /*0700*/ 	.word	0x0000fcf0


	//   ....[117]....
        /*0704*/ 	.word	0x0000fd30


	//   ....[118]....
        /*0708*/ 	.word	0x000101e0


	//   ....[119]....
        /*070c*/ 	.word	0x00010700


	//   ....[120]....
        /*0710*/ 	.word	0x00010b80


	//----- nvinfo : EIATTR_REG_RECONFIG
	.align		4
.L_373:
        /*0714*/ 	.byte	0x01, 0x54
	.zero		2


	//----- nvinfo : EIATTR_SYSCALL_OFFSETS
	.align		4
        /*0718*/ 	.byte	0x04, 0x46
        /*071a*/ 	.short	(.L_375 - .L_374)


	//   ....[0]....
.L_374:
        /*071c*/ 	.word	0x00001b50


	//   ....[1]....
        /*0720*/ 	.word	0x0000c520


	//   ....[2]....
        /*0724*/ 	.word	0x0000c6a0


	//   ....[3]....
        /*0728*/ 	.word	0x0000c7e0


	//   ....[4]....
        /*072c*/ 	.word	0x0000c900


	//----- nvinfo : EIATTR_MBARRIER_INSTR_OFFSETS
	.align		4
.L_375:
        /*0730*/ 	.byte	0x04, 0x39
        /*0732*/ 	.short	(.L_377 - .L_376)


	//   ....[0]....
.L_376:
        /*0734*/ 	.word	0x000002a0
        /*0738*/ 	.word	0x000000ff
        /*073c*/ 	.word	0x00038800
        /*0740*/ 	.short	0x0100
        /*0742*/ 	.byte	0x08
	.zero		1


	//   ....[1]....
        /*0744*/ 	.word	0x000002b0
        /*0748*/ 	.word	0x000000ff
        /*074c*/ 	.word	0x00038820
        /*0750*/ 	.short	0x0100
        /*0752*/ 	.byte	0x08
	.zero		1


	//   ....[2]....
        /*0754*/ 	.word	0x000003a0
        /*0758*/ 	.word	0x000000ff
        /*075c*/ 	.word	0x00038830
        /*0760*/ 	.short	0x0100
        /*0762*/ 	.byte	0x08
	.zero		1


	//   ....[3]....
        /*0764*/ 	.word	0x000003b0
        /*0768*/ 	.word	0x000000ff
        /*076c*/ 	.word	0x00038840
        /*0770*/ 	.short	0x0100
        /*0772*/ 	.byte	0x08
	.zero		1


	//   ....[4]....
        /*0774*/ 	.word	0x000003c0
        /*0778*/ 	.word	0x000000ff
        /*077c*/ 	.word	0x00038838
        /*0780*/ 	.short	0x0100
        /*0782*/ 	.byte	0x08
	.zero		1


	//   ....[5]....
        /*0784*/ 	.word	0x000003d0
        /*0788*/ 	.word	0x000000ff
        /*078c*/ 	.word	0x00038848
        /*0790*/ 	.short	0x0100
        /*0792*/ 	.byte	0x08
	.zero		1


	//   ....[6]....
        /*0794*/ 	.word	0x00000500
        /*0798*/ 	.word	0x000000ff
        /*079c*/ 	.word	0x00038850
        /*07a0*/ 	.short	0x0100
        /*07a2*/ 	.byte	0x08
	.zero		1


	//   ....[7]....
        /*07a4*/ 	.word	0x00000510
        /*07a8*/ 	.word	0x000000ff
        /*07ac*/ 	.word	0x00038860
        /*07b0*/ 	.short	0x0100
        /*07b2*/ 	.byte	0x08
	.zero		1


	//   ....[8]....
        /*07b4*/ 	.word	0x00000520
        /*07b8*/ 	.word	0x000000ff
        /*07bc*/ 	.word	0x00038858
        /*07c0*/ 	.short	0x0100
        /*07c2*/ 	.byte	0x08
	.zero		1


	//   ....[9]....
        /*07c4*/ 	.word	0x00000530
        /*07c8*/ 	.word	0x000000ff
        /*07cc*/ 	.word	0x00038868
        /*07d0*/ 	.short	0x0100
        /*07d2*/ 	.byte	0x08
	.zero		1


	//   ....[10]....
        /*07d4*/ 	.word	0x00000620
        /*07d8*/ 	.word	0x000000ff
        /*07dc*/ 	.word	0x00038870
        /*07e0*/ 	.short	0x0100
        /*07e2*/ 	.byte	0x06
	.zero		1


	//   ....[11]....
        /*07e4*/ 	.word	0x00000630
        /*07e8*/ 	.word	0x000000ff
        /*07ec*/ 	.word	0x00038880
        /*07f0*/ 	.short	0x0100
        /*07f2*/ 	.byte	0x06
	.zero		1


	//   ....[12]....
        /*07f4*/ 	.word	0x00000640
        /*07f8*/ 	.word	0x000000ff
        /*07fc*/ 	.word	0x00038878
        /*0800*/ 	.short	0x0100
        /*0802*/ 	.byte	0x06
	.zero		1


	//   ....[13]....
        /*0804*/ 	.word	0x00000650
        /*0808*/ 	.word	0x000000ff
        /*080c*/ 	.word	0x00038888
        /*0810*/ 	.short	0x0100
        /*0812*/ 	.byte	0x06
	.zero		1


	//   ....[14]....
        /*0814*/ 	.word	0x00000780
        /*0818*/ 	.word	0x000000ff
        /*081c*/ 	.word	0x00038890
        /*0820*/ 	.short	0x0100
        /*0822*/ 	.byte	0x08
	.zero		1


	//   ....[15]....
        /*0824*/ 	.word	0x00000790
        /*0828*/ 	.word	0x000000ff
        /*082c*/ 	.word	0x000388a0
        /*0830*/ 	.short	0x0100
        /*0832*/ 	.byte	0x08
	.zero		1


	//   ....[16]....
        /*0834*/ 	.word	0x000007a0
        /*0838*/ 	.word	0x000000ff
        /*083c*/ 	.word	0x00038898
        /*0840*/ 	.short	0x0100
        /*0842*/ 	.byte	0x08
	.zero		1


	//   ....[17]....
        /*0844*/ 	.word	0x000007b0
        /*0848*/ 	.word	0x000000ff
        /*084c*/ 	.word	0x000388a8
        /*0850*/ 	.short	0x0100
        /*0852*/ 	.byte	0x08
	.zero		1


	//   ....[18]....
        /*0854*/ 	.word	0x000008e0
        /*0858*/ 	.word	0x000000ff
        /*085c*/ 	.word	0x000388b0
        /*0860*/ 	.short	0x0100
        /*0862*/ 	.byte	0x08
	.zero		1


	//   ....[19]....
        /*0864*/ 	.word	0x000008f0
        /*0868*/ 	.word	0x000000ff
        /*086c*/ 	.word	0x000388c0
        /*0870*/ 	.short	0x0100
        /*0872*/ 	.byte	0x08
	.zero		1


	//   ....[20]....
        /*0874*/ 	.word	0x00000900
        /*0878*/ 	.word	0x000000ff
        /*087c*/ 	.word	0x000388b8
        /*0880*/ 	.short	0x0100
        /*0882*/ 	.byte	0x08
	.zero		1


	//   ....[21]....
        /*0884*/ 	.word	0x00000910
        /*0888*/ 	.word	0x000000ff
        /*088c*/ 	.word	0x000388c8
        /*0890*/ 	.short	0x0100
        /*0892*/ 	.byte	0x08
	.zero		1


	//   ....[22]....
        /*0894*/ 	.word	0x00001c00
        /*0898*/ 	.word	0x00000000
        /*089c*/ 	.word	0x00038800
        /*08a0*/ 	.short	0x010a
        /*08a2*/ 	.byte	0x3f
	.zero		1


	//   ....[23]....
        /*08a4*/ 	.word	0x00001c90
        /*08a8*/ 	.word	0x00000004
        /*08ac*/ 	.word	0x00038830
        /*08b0*/ 	.short	0x010a
        /*08b2*/ 	.byte	0x3f
	.zero		1


	//   ....[24]....
        /*08b4*/ 	.word	0x00001d00
        /*08b8*/ 	.word	0x00000004
        /*08bc*/ 	.word	0x00038830
        /*08c0*/ 	.short	0x010a
        /*08c2*/ 	.byte	0x3f
	.zero		1


	//   ....[25]....
        /*08c4*/ 	.word	0x000030b0
        /*08c8*/ 	.word	0x00000004
        /*08cc*/ 	.word	0x00000000
        /*08d0*/ 	.short	0x0101
        /*08d2*/ 	.byte	0x3f
	.zero		1


	//   ....[26]....
        /*08d4*/ 	.word	0x00004850
        /*08d8*/ 	.word	0x000000ff
        /*08dc*/ 	.word	0x00038830
        /*08e0*/ 	.short	0x010a
        /*08e2*/ 	.byte	0x06
	.zero		1


	//   ....[27]....
        /*08e4*/ 	.word	0x00004890
        /*08e8*/ 	.word	0x000000ff
        /*08ec*/ 	.word	0x00038830
        /*08f0*/ 	.short	0x010a
        /*08f2*/ 	.byte	0x06
	.zero		1


	//   ....[28]....
        /*08f4*/ 	.word	0x00004c10
        /*08f8*/ 	.word	0x000000ff
        /*08fc*/ 	.word	0x00038850
        /*0900*/ 	.short	0x010a
        /*0902*/ 	.byte	0x06
	.zero		1


	//   ....[29]....
        /*0904*/ 	.word	0x00004c50
        /*0908*/ 	.word	0x000000ff
        /*090c*/ 	.word	0x00038850
        /*0910*/ 	.short	0x010a
        /*0912*/ 	.byte	0x06
	.zero		1


	//   ....[30]....
        /*0914*/ 	.word	0x00005fa0
        /*0918*/ 	.word	0x00000004
        /*091c*/ 	.word	0x00000000
        /*0920*/ 	.short	0x0101
        /*0922*/ 	.byte	0x3f
	.zero		1


	//   ....[31]....
        /*0924*/ 	.word	0x00006150
        /*0928*/ 	.word	0x00000009
        /*092c*/ 	.word	0x00000000
        /*0930*/ 	.short	0x0101
        /*0932*/ 	.byte	0x3f
	.zero		1


	//   ....[32]....
        /*0934*/ 	.word	0x00006b60
        /*0938*/ 	.word	0x0000000e
        /*093c*/ 	.word	0x00038850
        /*0940*/ 	.short	0x010a
        /*0942*/ 	.byte	0x3f
	.zero		1


	//   ....[33]....
        /*0944*/ 	.word	0x00006bf0
        /*0948*/ 	.word	0x0000000e
        /*094c*/ 	.word	0x00038850
        /*0950*/ 	.short	0x010a
        /*0952*/ 	.byte	0x3f
	.zero		1


	//   ....[34]....
        /*0954*/ 	.word	0x00007200
        /*0958*/ 	.word	0x00000002
        /*095c*/ 	.word	0x00000000
        /*0960*/ 	.short	0x0101
        /*0962*/ 	.byte	0x3f
	.zero		1


	//   ....[35]....
        /*0964*/ 	.word	0x00009e20
        /*0968*/ 	.word	0x00000002
        /*096c*/ 	.word	0x00000000
        /*0970*/ 	.short	0x0101
        /*0972*/ 	.byte	0x3f
	.zero		1


	//   ....[36]....
        /*0974*/ 	.word	0x0000ce80
        /*0978*/ 	.word	0x00000006
        /*097c*/ 	.word	0x00038880
        /*0980*/ 	.short	0x010a
        /*0982*/ 	.byte	0x3f
	.zero		1


	//   ....[37]....
        /*0984*/ 	.word	0x0000d090
        /*0988*/ 	.word	0x00000006
        /*098c*/ 	.word	0x00038840
        /*0990*/ 	.short	0x010a
        /*0992*/ 	.byte	0x3f
	.zero		1


	//   ....[38]....
        /*0994*/ 	.word	0x0000d470
        /*0998*/ 	.word	0x000000ff
        /*099c*/ 	.word	0x00038820
        /*09a0*/ 	.short	0x010a
        /*09a2*/ 	.byte	0x29
	.zero		1


	//   ....[39]....
        /*09a4*/ 	.word	0x0000d770
        /*09a8*/ 	.word	0x00000004
        /*09ac*/ 	.word	0x00038880
        /*09b0*/ 	.short	0x010a
        /*09b2*/ 	.byte	0x3f
	.zero		1


	//   ....[40]....
        /*09b4*/ 	.word	0x0000daf0
        /*09b8*/ 	.word	0x00000004
        /*09bc*/ 	.word	0x00038840
        /*09c0*/ 	.short	0x010a
        /*09c2*/ 	.byte	0x3f
	.zero		1


	//   ....[41]....
        /*09c4*/ 	.word	0x0000dee0
        /*09c8*/ 	.word	0x00000003
        /*09cc*/ 	.word	0x00038870
        /*09d0*/ 	.short	0x010a
        /*09d2*/ 	.byte	0x3f
	.zero		1


	//   ....[42]....
        /*09d4*/ 	.word	0x0000df50
        /*09d8*/ 	.word	0x00000002
        /*09dc*/ 	.word	0x00038860
        /*09e0*/ 	.short	0x010a
        /*09e2*/ 	.byte	0x3f
	.zero		1


	//   ....[43]....
        /*09e4*/ 	.word	0x0000e950
        /*09e8*/ 	.word	0x00000002
        /*09ec*/ 	.word	0x00038850
        /*09f0*/ 	.short	0x0101
        /*09f2*/ 	.byte	0x3f
	.zero		1


	//   ....[44]....
        /*09f4*/ 	.word	0x0000e990
        /*09f8*/ 	.word	0x00000002
        /*09fc*/ 	.word	0x00000000
        /*0a00*/ 	.short	0x0101
        /*0a02*/ 	.byte	0x3f
	.zero		1


	//   ....[45]....
        /*0a04*/ 	.word	0x0000eb50
        /*0a08*/ 	.word	0x00000003
        /*0a0c*/ 	.word	0x00038870
        /*0a10*/ 	.short	0x010a
        /*0a12*/ 	.byte	0x3f
	.zero		1


	//   ....[46]....
        /*0a14*/ 	.word	0x0000ebe0
        /*0a18*/ 	.word	0x00000003
        /*0a1c*/ 	.word	0x00038860
        /*0a20*/ 	.short	0x010a
        /*0a22*/ 	.byte	0x3f
	.zero		1


	//   ....[47]....
        /*0a24*/ 	.word	0x0000f5b0
        /*0a28*/ 	.word	0x00000003
        /*0a2c*/ 	.word	0x00038850
        /*0a30*/ 	.short	0x0101
        /*0a32*/ 	.byte	0x3f
	.zero		1


	//   ....[48]....
        /*0a34*/ 	.word	0x0000f600
        /*0a38*/ 	.word	0x00000000
        /*0a3c*/ 	.word	0x00000000
        /*0a40*/ 	.short	0x0101
        /*0a42*/ 	.byte	0x3f
	.zero		1


	//   ....[49]....
        /*0a44*/ 	.word	0x00010160
        /*0a48*/ 	.word	0x00000000
        /*0a4c*/ 	.word	0x00038820
        /*0a50*/ 	.short	0x010a
        /*0a52*/ 	.byte	0x3f
	.zero		1


	//   ....[50]....
        /*0a54*/ 	.word	0x00010320
        /*0a58*/ 	.word	0x00000006
        /*0a5c*/ 	.word	0x00000000
        /*0a60*/ 	.short	0x010a
        /*0a62*/ 	.byte	0x3f
	.zero		1


	//   ....[51]....
        /*0a64*/ 	.word	0x00010390
        /*0a68*/ 	.word	0x00000007
        /*0a6c*/ 	.word	0x00000000
        /*0a70*/ 	.short	0x010a
        /*0a72*/ 	.byte	0x3f
	.zero		1


	//   ....[52]....
        /*0a74*/ 	.word	0x000103f0
        /*0a78*/ 	.word	0x00000004
        /*0a7c*/ 	.word	0x00038860
        /*0a80*/ 	.short	0x010a
        /*0a82*/ 	.byte	0x3f
	.zero		1


	//   ....[53]....
        /*0a84*/ 	.word	0x00010440
        /*0a88*/ 	.word	0x00000003
        /*0a8c*/ 	.word	0x00038860
        /*0a90*/ 	.short	0x010a
        /*0a92*/ 	.byte	0x3f
	.zero		1


	//   ....[54]....
        /*0a94*/ 	.word	0x00010480
        /*0a98*/ 	.word	0x00000004
        /*0a9c*/ 	.word	0x00038880
        /*0aa0*/ 	.short	0x010a
        /*0aa2*/ 	.byte	0x3f
	.zero		1


	//   ....[55]....
        /*0aa4*/ 	.word	0x000104a0
        /*0aa8*/ 	.word	0x00000003
        /*0aac*/ 	.word	0x00038880
        /*0ab0*/ 	.short	0x010a
        /*0ab2*/ 	.byte	0x3f
	.zero		1


	//   ....[56]....
        /*0ab4*/ 	.word	0x00010500
        /*0ab8*/ 	.word	0x00000000
        /*0abc*/ 	.word	0x00038800
        /*0ac0*/ 	.short	0x010a
        /*0ac2*/ 	.byte	0x3f
	.zero		1


	//   ....[57]....
        /*0ac4*/ 	.word	0x00010550
        /*0ac8*/ 	.word	0x00000004
        /*0acc*/ 	.word	0x00038830
        /*0ad0*/ 	.short	0x010a
        /*0ad2*/ 	.byte	0x3f
	.zero		1


	//   ....[58]....
        /*0ad4*/ 	.word	0x000105b0
        /*0ad8*/ 	.word	0x00000003
        /*0adc*/ 	.word	0x00038830
        /*0ae0*/ 	.short	0x010a
        /*0ae2*/ 	.byte	0x3f
	.zero		1


	//   ....[59]....
        /*0ae4*/ 	.word	0x00010610
        /*0ae8*/ 	.word	0x00000003
        /*0aec*/ 	.word	0x00038850
        /*0af0*/ 	.short	0x010a
        /*0af2*/ 	.byte	0x3f
	.zero		1


	//   ....[60]....
        /*0af4*/ 	.word	0x00010660
        /*0af8*/ 	.word	0x0000000e
        /*0afc*/ 	.word	0x00038850
        /*0b00*/ 	.short	0x010a
        /*0b02*/ 	.byte	0x3f
	.zero		1


	//   ....[61]....
        /*0b04*/ 	.word	0x000107b0
        /*0b08*/ 	.word	0x00000006
        /*0b0c*/ 	.word	0x00038880
        /*0b10*/ 	.short	0x010a
        /*0b12*/ 	.byte	0x3f
	.zero		1


	//   ....[62]....
        /*0b14*/ 	.word	0x00010800
        /*0b18*/ 	.word	0x00000006
        /*0b1c*/ 	.word	0x00038840
        /*0b20*/ 	.short	0x010a
        /*0b22*/ 	.byte	0x3f
	.zero		1


	//   ....[63]....
        /*0b24*/ 	.word	0x00010850
        /*0b28*/ 	.word	0x00000012
        /*0b2c*/ 	.word	0x00038820
        /*0b30*/ 	.short	0x010a
        /*0b32*/ 	.byte	0x3f
	.zero		1


	//   ....[64]....
        /*0b34*/ 	.word	0x000108a0
        /*0b38*/ 	.word	0x00000004
        /*0b3c*/ 	.word	0x00038880
        /*0b40*/ 	.short	0x010a
        /*0b42*/ 	.byte	0x3f
	.zero		1


	//   ....[65]....
        /*0b44*/ 	.word	0x000108f0
        /*0b48*/ 	.word	0x00000004
        /*0b4c*/ 	.word	0x00038840
        /*0b50*/ 	.short	0x010a
        /*0b52*/ 	.byte	0x3f
	.zero		1


	//   ....[66]....
        /*0b54*/ 	.word	0x00010950
        /*0b58*/ 	.word	0x00000003
        /*0b5c*/ 	.word	0x00038870
        /*0b60*/ 	.short	0x010a
        /*0b62*/ 	.byte	0x3f
	.zero		1


	//   ....[67]....
        /*0b64*/ 	.word	0x000109b0
        /*0b68*/ 	.word	0x00000004
        /*0b6c*/ 	.word	0x00038860
        /*0b70*/ 	.short	0x010a
        /*0b72*/ 	.byte	0x3f
	.zero		1


	//   ....[68]....
        /*0b74*/ 	.word	0x00010a00
        /*0b78*/ 	.word	0x00000003
        /*0b7c*/ 	.word	0x00038870
        /*0b80*/ 	.short	0x010a
        /*0b82*/ 	.byte	0x3f
	.zero		1


	//   ....[69]....
        /*0b84*/ 	.word	0x00010a50
        /*0b88*/ 	.word	0x00000003
        /*0b8c*/ 	.word	0x00038860
        /*0b90*/ 	.short	0x010a
        /*0b92*/ 	.byte	0x3f
	.zero		1


	//   ....[70]....
        /*0b94*/ 	.word	0x00010aa0
        /*0b98*/ 	.word	0x00000000
        /*0b9c*/ 	.word	0x00038820
        /*0ba0*/ 	.short	0x010a
        /*0ba2*/ 	.byte	0x3f
	.zero		1


	//   ....[71]....
        /*0ba4*/ 	.word	0x00010c40
        /*0ba8*/ 	.word	0x00000006
        /*0bac*/ 	.word	0x00000000
        /*0bb0*/ 	.short	0x010a
        /*0bb2*/ 	.byte	0x3f
	.zero		1


	//   ....[72]....
        /*0bb4*/ 	.word	0x00010c90
        /*0bb8*/ 	.word	0x00000007
        /*0bbc*/ 	.word	0x00000000
        /*0bc0*/ 	.short	0x010a
        /*0bc2*/ 	.byte	0x3f
	.zero		1


	//   ....[73]....
        /*0bc4*/ 	.word	0x00010ce0
        /*0bc8*/ 	.word	0x00000004
        /*0bcc*/ 	.word	0x00038860
        /*0bd0*/ 	.short	0x010a
        /*0bd2*/ 	.byte	0x3f
	.zero		1


	//   ....[74]....
        /*0bd4*/ 	.word	0x00010d30
        /*0bd8*/ 	.word	0x00000003
        /*0bdc*/ 	.word	0x00038860
        /*0be0*/ 	.short	0x010a
        /*0be2*/ 	.byte	0x3f
	.zero		1


	//   ....[75]....
        /*0be4*/ 	.word	0x00010d80
        /*0be8*/ 	.word	0x00000004
        /*0bec*/ 	.word	0x00038880
        /*0bf0*/ 	.short	0x010a
        /*0bf2*/ 	.byte	0x3f
	.zero		1


	//----- nvinfo : EIATTR_NUM_MBARRIERS
	.align		4
.L_377:
        /*0bf4*/ 	.byte	0x03, 0x38
        /*0bf6*/ 	.short	0x0016


	//----- nvinfo : EIATTR_EXIT_INSTR_OFFSETS
	.align		4
        /*0bf8*/ 	.byte	0x04, 0x1c
        /*0bfa*/ 	.short	(.L_379 - .L_378)


	//   ....[0]....
.L_378:
        /*0bfc*/ 	.word	0x00000ab0


	//   ....[1]....
        /*0c00*/ 	.word	0x0000b150


	//   ....[2]....
        /*0c04*/ 	.word	0x000104f0


	//----- nvinfo : EIATTR_MAX_THREADS
	.align		4
.L_379:
        /*0c08*/ 	.byte	0x04, 0x05
        /*0c0a*/ 	.short	(.L_381 - .L_380)
.L_380:
        /*0c0c*/ 	.word	0x00000180
        /*0c10*/ 	.word	0x00000001
        /*0c14*/ 	.word	0x00000001


	//----- nvinfo : EIATTR_CRS_STACK_SIZE
	.align		4
.L_381:
        /*0c18*/ 	.byte	0x04, 0x1e
        /*0c1a*/ 	.short	(.L_383 - .L_382)
.L_382:
        /*0c1c*/ 	.word	0x00000000


	//----- nvinfo : EIATTR_CBANK_PARAM_SIZE
	.align		4
.L_383:
        /*0c20*/ 	.byte	0x03, 0x19
        /*0c22*/ 	.short	0x0a70


	//----- nvinfo : EIATTR_PARAM_CBANK
	.align		4
        /*0c24*/ 	.byte	0x04, 0x0a
        /*0c26*/ 	.short	(.L_385 - .L_384)
	.align		4
.L_384:
        /*0c28*/ 	.word	index@(.nv.constant0._ZN7cutlass13device_kernelIN5flash11enable_sm90INS1_16FlashAttnFwdSm90INS1_25CollectiveMainloopFwdSm90ILi2EN4cute5tupleIJNS5_1CILi1EEES8_S8_EEENS6_IJNS7_ILi128EEESA_NS7_ILi256EEEEEELi256ENS_12float_e4m3_tEfNS_4arch4Sm90ELb0ELb0ELb0ELb1ELb0ELb0ELb0ELb1ELb1ELb0ELb0ELb0EEENS1_21CollectiveEpilogueFwdINS6_IJSA_SB_SA_EEES9_NS_10bfloat16_tESF_Li256ELb1ELb0ELb0ELb1EEENS1_36VarlenDynamicPersistentTileSchedulerILi128ELi128ELi256ELi128ELb0ELb0ELb1ELb0ELb1ELb1EEEEEEEEEvNT_6ParamsE)
        /*0c2c*/ 	.short	0x0210
        /*0c2e*/ 	.short	0x0a70


	//----- nvinfo : EIATTR_SW_WAR
	.align		4
.L_385:
        /*0c30*/ 	.byte	0x04, 0x36
        /*0c32*/ 	.short	(.L_387 - .L_386)
.L_386:
        /*0c34*/ 	.word	0x00000008
.L_387:


//--------------------- .nv.info._ZN7cutlass13device_kernelIN5flash11enable_sm90INS1_16FlashAttnFwdSm90INS1_25CollectiveMainloopFwdSm90ILi2EN4cute5tupleIJNS5_1CILi1EEES8_S8_EEENS6_IJNS7_ILi128EEESA_NS7_ILi256EEEEEELi256ENS_12float_e4m3_tEfNS_4arch4Sm90ELb0ELb0ELb0ELb1ELb0ELb1ELb0ELb1ELb1ELb0ELb0ELb0EEENS1_21CollectiveEpilogueFwdINS6_IJSA_SB_SA_EEES9_NS_10bfloat16_tESF_Li256ELb1ELb0ELb0ELb1EEENS1_36VarlenDynamicPersistentTileSchedulerILi128ELi128ELi256ELi128ELb0ELb0ELb1ELb0ELb1ELb1EEEEEEEEEvNT_6ParamsE --------------------------
	.section	.nv.info._ZN7cutlass13device_kernelIN5flash11enable_sm90INS1_16FlashAttnFwdSm90INS1_25CollectiveMainloopFwdSm90ILi2EN4cute5tupleIJNS5_1CILi1EEES8_S8_EEENS6_IJNS7_ILi128EEESA_NS7_ILi256EEEEEELi256ENS_12float_e4m3_tEfNS_4arch4Sm90ELb0ELb0ELb0ELb1ELb0ELb1ELb0ELb1ELb1ELb0ELb0ELb0EEENS1_21CollectiveEpilogueFwdINS6_IJSA_SB_SA_EEES9_NS_10bfloat16_tESF_Li256ELb1ELb0ELb0ELb1EEENS1_36VarlenDynamicPersistentTileSchedulerILi128ELi128ELi256ELi128ELb0ELb0ELb1ELb0ELb1ELb1EEEEEEEEEvNT_6ParamsE,"",@"SHT_CUDA_INFO"
	.sectionflags	@""
	.align	4


	//----- nvinfo : EIATTR_CUDA_API_VERSION
	.align		4
        /*0000*/ 	.byte	0x04, 0x37
        /*0002*/ 	.short	(.L_389 - .L_388)
.L_388:
        /*0004*/ 	.word	0x00000082


	//----- nvinfo : EIATTR_KPARAM_INFO
	.align		4
.L_389:
        /*0008*/ 	.byte	0x04, 0x17
        /*000a*/ 	.short	(.L_391 - .L_390)
.L_390:
        /*000c*/ 	.word	0x00000000
        /*0010*/ 	.short	0x0000
        /*0012*/ 	.short	0x0070
        /*0014*/ 	.byte	0x00, 0xf0, 0x01, 0x28


	//----- nvinfo : EIATTR_SPARSE_MMA_MASK
	.align		4
.L_391:
        /*0018*/ 	.byte	0x03, 0x50
        /*001a*/ 	.short	0x0000


	//----- nvinfo : EIATTR_MAXREG_COUNT
	.align		4
        /*001c*/ 	.byte	0x03, 0x1b
        /*001e*/ 	.short	0x00a8


	//----- nvinfo : EIATTR_NUM_BARRIERS
	.align		4
        /*0020*/ 	.byte	0x02, 0x4c
        /*0022*/ 	.byte	0x10
	.zero		1


	//----- nvinfo : EIATTR_EXTERNS
	.align		4
        /*0024*/ 	.byte	0x04, 0x0f
        /*0026*/ 	.short	(.L_393 - .L_392)


	//   ....[0]....
	.align		4
.L_392:
        /*0028*/ 	.word	index@(__assertfail)


	//----- nvinfo : EIATTR_ANNOTATIONS
	.align		4
.L_393:
        /*002c*/ 	.byte	0x04, 0x55
        /*002e*/ 	.short	(.L_395 - .L_394)


	//   ....[0]....
.L_394:
        /* <DEDUP_REMOVED lines=118> */
        /*0784*/ 	.byte	0xf0, 0x70, 0x02, 0x00, 0x01, 0x00, 0x00, 0x00, 0x90, 0x71, 0x02, 0x00


	//----- nvinfo : EIATTR_MERCURY_ISA_VERSION
	.align		4
.L_395:
        /*0790*/ 	.byte	0x03, 0x5f
        /*0792*/ 	.short	0x0101


	//----- nvinfo : EIATTR_UNUSED_LOAD_BYTE_OFFSET
	.align		4
        /*0794*/ 	.byte	0x04, 0x44
        /*0796*/ 	.short	(.L_397 - .L_396)


	//   ....[0]....
.L_396:
        /*0798*/ 	.word	0x00000b00
        /*079c*/ 	.word	0x0000fff0


	//   ....[1]....
        /*07a0*/ 	.word	0x00019cb0
        /*07a4*/ 	.word	0x0000fff0


	//----- nvinfo : EIATTR_INT_WARP_WIDE_INSTR_OFFSETS
	.align		4
.L_397:
        /*07a8*/ 	.byte	0x04, 0x31
        /*07aa*/ 	.short	(.L_399 - .L_398)


	//   ....[0]....
.L_398:
        /*07ac*/ 	.word	0x000001c0


	//   ....[1]....
        /*07b0*/ 	.word	0x00000200


	//   ....[2]....
        /*07b4*/ 	.word	0x00000270


	//   ....[3]....
        /*07b8*/ 	.word	0x0001f850


	//   ....[4]....
        /*07bc*/ 	.word	0x0001f8e0


	//   ....[5]....
        /*07c0*/ 	.word	0x00020070


	//   ....[6]....
        /*07c4*/ 	.word	0x000200a0


	//   ....[7]....
        /*07c8*/ 	.word	0x00020170


	//   ....[8]....
        /*07cc*/ 	.word	0x00022350


	//   ....[9]....
        /*07d0*/ 	.word	0x000223e0


	//----- nvinfo : EIATTR_COOP_GROUP_MASK_REGIDS
	.align		4
.L_399:
        /*07d4*/ 	.byte	0x04, 0x29
        /*07d6*/ 	.short	(.L_401 - .L_400)


	//   ....[0]....
.L_400:
        /*07d8*/ 	.word	0xffffffff


	//   ....[1]....
        /*07dc*/ 	.word	0xffffffff


	//   ....[2]....
        /*07e0*/ 	.word	0xffffffff


	//   ....[3]....
        /*07e4*/ 	.word	0xffffffff


	//   ....[4]....
        /*07e8*/ 	.word	0xffffffff


	//   ....[5]....
        /*07ec*/ 	.word	0xffffffff


	//   ....[6]....
        /*07f0*/ 	.word	0xffffffff


	//   ....[7]....
        /*07f4*/ 	.word	0xffffffff


	//   ....[8]....
        /*07f8*/ 	.word	0xffffffff


	//   ....[9]....
        /*07fc*/ 	.word	0xffffffff


	//   ....[10]....
        /*0800*/ 	.word	0xffffffff


	//   ....[11]....
        /*0804*/ 	.word	0xffffffff


	//   ....[12]....
        /*0808*/ 	.word	0xffffffff


	//   ....[13]....
        /*080c*/ 	.word	0xffffffff


	//   ....[14]....
        /*0810*/ 	.word	0xffffffff


	//   ....[15]....
        /*0814*/ 	.word	0xffffffff


	//   ....[16]....
        /*0818*/ 	.word	0xffffffff


	//   ....[17]....
        /*081c*/ 	.word	0xffffffff


	//   ....[18]....
        /*0820*/ 	.word	0xffffffff


	//   ....[19]....
        /*0824*/ 	.word	0xffffffff


	//   ....[20]....
        /*0828*/ 	.word	0xffffffff


	//   ....[21]....
        /*082c*/ 	.word	0xffffffff


	//   ....[22]....
        /*0830*/ 	.word	0xffffffff


	//   ....[23]....
        /*0834*/ 	.word	0xffffffff


	//   ....[24]....
        /*0838*/ 	.word	0xffffffff


	//   ....[25]....
        /*083c*/ 	.word	0xffffffff


	//   ....[26]....
        /*0840*/ 	.word	0xffffffff


	//   ....[27]....
        /*0844*/ 	.word	0xffffffff


	//   ....[28]....
        /*0848*/ 	.word	0xffffffff


	//   ....[29]....
        /*084c*/ 	.word	0xffffffff


	//   ....[30]....
        /*0850*/ 	.word	0xffffffff


	//   ....[31]....
        /*0854*/ 	.word	0xffffffff


	//   ....[32]....
        /*0858*/ 	.word	0xffffffff


	//   ....[33]....
        /*085c*/ 	.word	0xffffffff


	//   ....[34]....
        /*0860*/ 	.word	0xffffffff


	//   ....[35]....
        /*0864*/ 	.word	0xffffffff


	//   ....[36]....
        /*0868*/ 	.word	0xffffffff


	//   ....[37]....
        /*086c*/ 	.word	0xffffffff


	//   ....[38]....
        /*0870*/ 	.word	0xffffffff


	//   ....[39]....
        /*0874*/ 	.word	0xffffffff


	//   ....[40]....
        /*0878*/ 	.word	0xffffffff


	//   ....[41]....
        /*087c*/ 	.word	0xffffffff


	//   ....[42]....
        /*0880*/ 	.word	0xffffffff


	//   ....[43]....
        /*0884*/ 	.word	0xffffffff


	//   ....[44]....
        /*0888*/ 	.word	0xffffffff


	//   ....[45]....
        /*088c*/ 	.word	0xffffffff


	//   ....[46]....
        /*0890*/ 	.word	0xffffffff


	//   ....[47]....
        /*0894*/ 	.word	0xffffffff


	//   ....[48]....
        /*0898*/ 	.word	0xffffffff


	//   ....[49]....
        /*089c*/ 	.word	0xffffffff


	//   ....[50]....
        /*08a0*/ 	.word	0xffffffff


	//   ....[51]....
        /*08a4*/ 	.word	0xffffffff


	//   ....[52]....
        /*08a8*/ 	.word	0xffffffff


	//   ....[53]....
        /*08ac*/ 	.word	0xffffffff


	//   ....[54]....
        /*08b0*/ 	.word	0xffffffff


	//   ....[55]....
        /*08b4*/ 	.word	0xffffffff


	//   ....[56]....
        /*08b8*/ 	.word	0xffffffff


	//   ....[57]....
        /*08bc*/ 	.word	0xffffffff


	//   ....[58]....
        /*08c0*/ 	.word	0xffffffff


	//   ....[59]....
        /*08c4*/ 	.word	0xffffffff


	//   ....[60]....
        /*08c8*/ 	.word	0xffffffff


	//   ....[61]....
        /*08cc*/ 	.word	0xffffffff


	//   ....[62]....
        /*08d0*/ 	.word	0xffffffff


	//   ....[63]....
        /*08d4*/ 	.word	0xffffffff


	//   ....[64]....
        /*08d8*/ 	.word	0xffffffff


	//   ....[65]....
        /*08dc*/ 	.word	0xffffffff


	//   ....[66]....
        /*08e0*/ 	.word	0xffffffff


	//   ....[67]....
        /*08e4*/ 	.word	0xffffffff


	//   ....[68]....
        /*08e8*/ 	.word	0xffffffff


	//   ....[69]....
        /*08ec*/ 	.word	0xffffffff


	//   ....[70]....
        /*08f0*/ 	.word	0xffffffff


	//   ....[71]....
        /*08f4*/ 	.word	0xffffffff


	//   ....[72]....
        /*08f8*/ 	.word	0xffffffff


	//   ....[73]....
        /*08fc*/ 	.word	0xffffffff


	//   ....[74]....
        /*0900*/ 	.word	0xffffffff


	//   ....[75]....
        /*0904*/ 	.word	0xffffffff


	//   ....[76]....
        /*0908*/ 	.word	0xffffffff


	//   ....[77]....
        /*090c*/ 	.word	0xffffffff


	//   ....[78]....
        /*0910*/ 	.word	0xffffffff


	//   ....[79]....
        /*0914*/ 	.word	0xffffffff


	//   ....[80]....
        /*0918*/ 	.word	0xffffffff


	//   ....[81]....
        /*091c*/ 	.word	0xffffffff


	//   ....[82]....
        /*0920*/ 	.word	0xffffffff


	//   ....[83]....
        /*0924*/ 	.word	0xffffffff


	//   ....[84]....
        /*0928*/ 	.word	0xffffffff


	//   ....[85]....
        /*092c*/ 	.word	0xffffffff


	//   ....[86]....
        /*0930*/ 	.word	0xffffffff


	//   ....[87]....
        /*0934*/ 	.word	0xffffffff


	//   ....[88]....
        /*0938*/ 	.word	0xffffffff


	//   ....[89]....
        /*093c*/ 	.word	0xffffffff


	//   ....[90]....
        /*0940*/ 	.word	0xffffffff


	//   ....[91]....
        /*0944*/ 	.word	0xffffffff


	//   ....[92]....
        /*0948*/ 	.word	0xffffffff


	//   ....[93]....
        /*094c*/ 	.word	0xffffffff


	//   ....[94]....
        /*0950*/ 	.word	0xffffffff


	//   ....[95]....
        /*0954*/ 	.word	0xffffffff


	//   ....[96]....
        /*0958*/ 	.word	0xffffffff


	//   ....[97]....
        /*095c*/ 	.word	0xffffffff


	//   ....[98]....
        /*0960*/ 	.word	0xffffffff


	//   ....[99]....
        /*0964*/ 	.word	0xffffffff


	//   ....[100]....
        /*0968*/ 	.word	0xffffffff


	//   ....[101]....
        /*096c*/ 	.word	0xffffffff


	//   ....[102]....
        /*0970*/ 	.word	0xffffffff


	//   ....[103]....
        /*0974*/ 	.word	0xffffffff


	//   ....[104]....
        /*0978*/ 	.word	0xffffffff


	//   ....[105]....
        /*097c*/ 	.word	0xffffffff


	//   ....[106]....
        /*0980*/ 	.word	0xffffffff


	//   ....[107]....
        /*0984*/ 	.word	0xffffffff


	//   ....[108]....
        /*0988*/ 	.word	0xffffffff


	//   ....[109]....
        /*098c*/ 	.word	0xffffffff


	//   ....[110]....
        /*0990*/ 	.word	0xffffffff


	//   ....[111]....
        /*0994*/ 	.word	0xffffffff


	//   ....[112]....
        /*0998*/ 	.word	0xffffffff


	//   ....[113]....
        /*099c*/ 	.word	0xffffffff


	//   ....[114]....
        /*09a0*/ 	.word	0xffffffff


	//   ....[115]....
        /*09a4*/ 	.word	0xffffffff


	//   ....[116]....
        /*09a8*/ 	.word	0xffffffff


	//   ....[117]....
        /*09ac*/ 	.word	0xffffffff


	//   ....[118]....
        /*09b0*/ 	.word	0xffffffff


	//   ....[119]....
        /*09b4*/ 	.word	0xffffffff


	//   ....[120]....
        /*09b8*/ 	.word	0x0500000f


	//   ....[121]....
        /*09bc*/ 	.word	0x0500000f


	//   ....[122]....
        /*09c0*/ 	.word	0x0500000f


	//   ....[123]....
        /*09c4*/ 	.word	0x0500000f


	//   ....[124]....
        /*09c8*/ 	.word	0x0500000f


	//   ....[125]....
        /*09cc*/ 	.word	0x0500000f


	//   ....[126]....
        /*09d0*/ 	.word	0x0500000f


	//   ....[127]....
        /*09d4*/ 	.word	0x0500000f


	//   ....[128]....
        /*09d8*/ 	.word	0x0500000f


	//   ....[129]....
        /*09dc*/ 	.word	0x0500000f


	//   ....[130]....
        /*09e0*/ 	.word	0x0500000f


	//   ....[131]....
        /*09e4*/ 	.word	0x0500000f


	//   ....[132]....
        /*09e8*/ 	.word	0x0500000f


	//   ....[133]....
        /*09ec*/ 	.word	0x0500000f


	//   ....[134]....
        /*09f0*/ 	.word	0x0500000f


	//   ....[135]....
        /*09f4*/ 	.word	0x0500000f


	//   ....[136]....
        /*09f8*/ 	.word	0x0500000f


	//   ....[137]....
        /*09fc*/ 	.word	0x0500000f


	//   ....[138]....
        /*0a00*/ 	.word	0x0500000f


	//   ....[139]....
        /*0a04*/ 	.word	0x0500000f


	//   ....[140]....
        /*0a08*/ 	.word	0x0500000f


	//   ....[141]....
        /*0a0c*/ 	.word	0x0500000f


	//   ....[142]....
        /*0a10*/ 	.word	0x0500000f


	//   ....[143]....
        /*0a14*/ 	.word	0x0500000f


	//   ....[144]....
        /*0a18*/ 	.word	0x0500000f


	//   ....[145]....
        /*0a1c*/ 	.word	0x0500000f


	//   ....[146]....
        /*0a20*/ 	.word	0x0500000f


	//   ....[147]....
        /*0a24*/ 	.word	0x0500000f


	//   ....[148]....
        /*0a28*/ 	.word	0x0500000f


	//   ....[149]....
        /*0a2c*/ 	.word	0x0500000f


	//   ....[150]....
        /*0a30*/ 	.word	0x0500000f


	//   ....[151]....
        /*0a34*/ 	.word	0x0500000f


	//   ....[152]....
        /*0a38*/ 	.word	0x0500000f


	//   ....[153]....
        /*0a3c*/ 	.word	0x0500000f


	//   ....[154]....
        /*0a40*/ 	.word	0x0500000f


	//   ....[155]....
        /*0a44*/ 	.word	0x0500000f


	//   ....[156]....
        /*0a48*/ 	.word	0x0500000f


	//   ....[157]....
        /*0a4c*/ 	.word	0x0500000f


	//   ....[158]....
        /*0a50*/ 	.word	0x0500000f


	//   ....[159]....
        /*0a54*/ 	.word	0x0500000f


	//   ....[160]....
        /*0a58*/ 	.word	0x0500000f


	//   ....[161]....
        /*0a5c*/ 	.word	0x0500000f


	//   ....[162]....
        /*0a60*/ 	.word	0x0500000f


	//   ....[163]....
        /*0a64*/ 	.word	0x0500000f


	//   ....[164]....
        /*0a68*/ 	.word	0x0500000f


	//   ....[165]....
        /*0a6c*/ 	.word	0x0500000f


	//   ....[166]....
        /*0a70*/ 	.word	0x0500000f


	//   ....[167]....
        /*0a74*/ 	.word	0x0500000f


	//   ....[168]....
        /*0a78*/ 	.word	0x0500000f


	//   ....[169]....
        /*0a7c*/ 	.word	0x0500000f


	//   ....[170]....
        /*0a80*/ 	.word	0x0500000f


	//   ....[171]....
        /*0a84*/ 	.word	0x0500000f


	//   ....[172]....
        /*0a88*/ 	.word	0x0500000f


	//   ....[173]....
        /*0a8c*/ 	.word	0x0500000f


	//   ....[174]....
        /*0a90*/ 	.word	0x0500000f


	//   ....[175]....
        /*0a94*/ 	.word	0x0500000f


	//   ....[176]....
        /*0a98*/ 	.word	0x0500000f


	//   ....[177]....
        /*0a9c*/ 	.word	0x0500000f


	//   ....[178]....
        /*0aa0*/ 	.word	0x0500000f


	//   ....[179]....
        /*0aa4*/ 	.word	0x0500000f


	//   ....[180]....
        /*0aa8*/ 	.word	0x0500000f


	//   ....[181]....
        /*0aac*/ 	.word	0x0500000f


	//   ....[182]....
        /*0ab0*/ 	.word	0x0500000f


	//   ....[183]....
        /*0ab4*/ 	.word	0x0500000f


	//   ....[184]....
        /*0ab8*/ 	.word	0x0500000f


	//   ....[185]....
        /*0abc*/ 	.word	0x0500000f


	//   ....[186]....
        /*0ac0*/ 	.word	0x0500000f


	//   ....[187]....
        /*0ac4*/ 	.word	0x0500000f


	//   ....[188]....
        /*0ac8*/ 	.word	0x0500000f


	//   ....[189]....
        /*0acc*/ 	.word	0x0500000f


	//   ....[190]....
        /*0ad0*/ 	.word	0x0500000f


	//   ....[191]....
        /*0ad4*/ 	.word	0x0500000f


	//   ....[192]....
        /*0ad8*/ 	.word	0x0500000f


	//   ....[193]....
        /*0adc*/ 	.word	0x0500000f


	//   ....[194]....
        /*0ae0*/ 	.word	0x0500000f


	//   ....[195]....
        /*0ae4*/ 	.word	0x0500000f


	//   ....[196]....
        /*0ae8*/ 	.word	0x0500000f


	//   ....[197]....
        /*0aec*/ 	.word	0x0500000f


	//   ....[198]....
        /*0af0*/ 	.word	0x0500000f


	//   ....[199]....
        /*0af4*/ 	.word	0x0500000f


	//   ....[200]....
        /*0af8*/ 	.word	0x0500000f


	//   ....[201]....
        /*0afc*/ 	.word	0x0500000f


	//   ....[202]....
        /*0b00*/ 	.word	0x0500000f


	//   ....[203]....
        /*0b04*/ 	.word	0x0500000f


	//   ....[204]....
        /*0b08*/ 	.word	0x0500000f


	//   ....[205]....
        /*0b0c*/ 	.word	0x0500000f


	//   ....[206]....
        /*0b10*/ 	.word	0x0500000f


	//   ....[207]....
        /*0b14*/ 	.word	0x0500000f


	//   ....[208]....
        /*0b18*/ 	.word	0x0500000f


	//   ....[209]....
        /*0b1c*/ 	.word	0x0500000f


	//   ....[210]....
        /*0b20*/ 	.word	0x0500000f


	//   ....[211]....
        /*0b24*/ 	.word	0x0500000f


	//   ....[212]....
        /*0b28*/ 	.word	0x0500000f


	//----- nvinfo : EIATTR_COOP_GROUP_INSTR_OFFSETS
	.align		4
.L_401:
        /*0b2c*/ 	.byte	0x04, 0x28
        /*0b2e*/ 	.short	(.L_403 - .L_402)


	//   ....[0]....
.L_402:
        /*0b30*/ 	.word	0x00000070


	//   ....[1]....
        /*0b34*/ 	.word	0x000001d0


	//   ....[2]....
        /*0b38*/ 	.word	0x00000220


	//   ....[3]....
        /*0b3c*/ 	.word	0x00000450


	//   ....[4]....
        /*0b40*/ 	.word	0x000005b0


	//   ....[5]....
        /*0b44*/ 	.word	0x000006d0


	//   ....[6]....
        /*0b48*/ 	.word	0x00000830


	//   ....[7]....
        /*0b4c*/ 	.word	0x0000c910


	//   ....[8]....
        /*0b50*/ 	.word	0x00014cd0


	//   ....[9]....
        /*0b54*/ 	.word	0x00014cf0


	//   ....[10]....
        /*0b58*/ 	.word	0x00015490


	//   ....[11]....
        /*0b5c*/ 	.word	0x00015510


	//   ....[12]....
        /*0b60*/ 	.word	0x000171b0


	//   ....[13]....
        /*0b64*/ 	.word	0x00017480


	//   ....[14]....
        /*0b68*/ 	.word	0x000174f0


	//   ....[15]....
        /*0b6c*/ 	.word	0x00017500


	//   ....[16]....
        /*0b70*/ 	.word	0x00019130


	//   ....[17]....
        /*0b74*/ 	.word	0x00019140


	//   ....[18]....
        /*0b78*/ 	.word	0x00019170


	//   ....[19]....
        /*0b7c*/ 	.word	0x00019180


	//   ....[20]....
        /*0b80*/ 	.word	0x0001a890


	//   ....[21]....
        /*0b84*/ 	.word	0x0001a8e0


	//   ....[22]....
        /*0b88*/ 	.word	0x0001a910


	//   ....[23]....
        /*0b8c*/ 	.word	0x0001a950


	//   ....[24]....
        /*0b90*/ 	.word	0x0001a980


	//   ....[25]....
        /*0b94*/ 	.word	0x0001a9b0


	//   ....[26]....
        /*0b98*/ 	.word	0x0001a9e0


	//   ....[27]....
        /*0b9c*/ 	.word	0x0001aa10


	//   ....[28]....
        /*0ba0*/ 	.word	0x0001aa40


	//   ....[29]....
        /*0ba4*/ 	.word	0x0001aa70


	//   ....[30]....
        /*0ba8*/ 	.word	0x0001aaa0


	//   ....[31]....
        /*0bac*/ 	.word	0x0001aad0


	//   ....[32]....
        /*0bb0*/ 	.word	0x0001ab00


	//   ....[33]....
        /*0bb4*/ 	.word	0x0001ab30


	//   ....[34]....
        /*0bb8*/ 	.word	0x0001ab60


	//   ....[35]....
        /*0bbc*/ 	.word	0x0001ab90


	//   ....[36]....
        /*0bc0*/ 	.word	0x0001abc0


	//   ....[37]....
        /*0bc4*/ 	.word	0x0001abf0


	//   ....[38]....
        /*0bc8*/ 	.word	0x0001ac20


	//   ....[39]....
        /*0bcc*/ 	.word	0x0001ac50


	//   ....[40]....
        /*0bd0*/ 	.word	0x0001ac80


	//   ....[41]....
        /*0bd4*/ 	.word	0x0001acb0


	//   ....[42]....
        /*0bd8*/ 	.word	0x0001ace0


	//   ....[43]....
        /*0bdc*/ 	.word	0x0001ad10


	//   ....[44]....
        /*0be0*/ 	.word	0x0001ad40


	//   ....[45]....
        /*0be4*/ 	.word	0x0001ad70


	//   ....[46]....
        /*0be8*/ 	.word	0x0001ada0


	//   ....[47]....
        /*0bec*/ 	.word	0x0001add0


	//   ....[48]....
        /*0bf0*/ 	.word	0x0001ae00


	//   ....[49]....
        /*0bf4*/ 	.word	0x0001ae30


	//   ....[50]....
        /*0bf8*/ 	.word	0x0001ae50


	//   ....[51]....
        /*0bfc*/ 	.word	0x0001ae80


	//   ....[52]....
        /*0c00*/ 	.word	0x0001ae90


	//   ....[53]....
        /*0c04*/ 	.word	0x0001aec0


	//   ....[54]....
        /*0c08*/ 	.word	0x0001aef0


	//   ....[55]....
        /*0c0c*/ 	.word	0x0001af20


	//   ....[56]....
        /*0c10*/ 	.word	0x0001af50


	//   ....[57]....
        /*0c14*/ 	.word	0x0001af60


	//   ....[58]....
        /*0c18*/ 	.word	0x0001af70


	//   ....[59]....
        /*0c1c*/ 	.word	0x0001af90


	//   ....[60]....
        /*0c20*/ 	.word	0x0001afb0


	//   ....[61]....
        /*0c24*/ 	.word	0x0001afc0


	//   ....[62]....
        /*0c28*/ 	.word	0x0001afe0


	//   ....[63]....
        /*0c2c*/ 	.word	0x0001b010


	//   ....[64]....
        /*0c30*/ 	.word	0x0001b040


	//   ....[65]....
        /*0c34*/ 	.word	0x0001b050


	//   ....[66]....
        /*0c38*/ 	.word	0x0001b080


	//   ....[67]....
        /*0c3c*/ 	.word	0x0001b090


	//   ....[68]....
        /*0c40*/ 	.word	0x0001b0c0


	//   ....[69]....
        /*0c44*/ 	.word	0x0001b0e0


	//   ....[70]....
        /*0c48*/ 	.word	0x0001b110


	//   ....[71]....
        /*0c4c*/ 	.word	0x0001b140


	//   ....[72]....
        /*0c50*/ 	.word	0x0001b170


	//   ....[73]....
        /*0c54*/ 	.word	0x0001b190


	//   ....[74]....
        /*0c58*/ 	.word	0x0001b1c0


	//   ....[75]....
        /*0c5c*/ 	.word	0x0001b1f0


	//   ....[76]....
        /*0c60*/ 	.word	0x0001b220


	//   ....[77]....
        /*0c64*/ 	.word	0x0001b250


	//   ....[78]....
        /*0c68*/ 	.word	0x0001b270


	//   ....[79]....
        /*0c6c*/ 	.word	0x0001b280


	//   ....[80]....
        /*0c70*/ 	.word	0x0001b2a0


	//   ....[81]....
        /*0c74*/ 	.word	0x0001b2d0


	//   ....[82]....
        /*0c78*/ 	.word	0x0001b300


	//   ....[83]....
        /*0c7c*/ 	.word	0x0001b320


	//   ....[84]....
        /*0c80*/ 	.word	0x0001d3e0


	//   ....[85]....
        /*0c84*/ 	.word	0x0001d5e0


	//   ....[86]....
        /*0c88*/ 	.word	0x0001d610


	//   ....[87]....
        /*0c8c*/ 	.word	0x0001d640


	//   ....[88]....
        /*0c90*/ 	.word	0x0001d680


	//   ....[89]....
        /*0c94*/ 	.word	0x0001d6b0


	//   ....[90]....
        /*0c98*/ 	.word	0x0001d6e0


	//   ....[91]....
        /*0c9c*/ 	.word	0x0001d860


	//   ....[92]....
        /*0ca0*/ 	.word	0x0001d890


	//   ....[93]....
        /*0ca4*/ 	.word	0x0001d8c0


	//   ....[94]....
        /*0ca8*/ 	.word	0x0001d8f0


	//   ....[95]....
        /*0cac*/ 	.word	0x0001d920


	//   ....[96]....
        /*0cb0*/ 	.word	0x0001d950


	//   ....[97]....
        /*0cb4*/ 	.word	0x0001d9f0


	//   ....[98]....
        /*0cb8*/ 	.word	0x0001da20


	//   ....[99]....
        /*0cbc*/ 	.word	0x0001dab0


	//   ....[100]....
        /*0cc0*/ 	.word	0x0001e6a0


	//   ....[101]....
        /*0cc4*/ 	.word	0x00020300


	//   ....[102]....
        /*0cc8*/ 	.word	0x00023330


	//   ....[103]....
        /*0ccc*/ 	.word	0x00023390


	//   ....[104]....
        /*0cd0*/ 	.word	0x000233c0


	//   ....[105]....
        /*0cd4*/ 	.word	0x000233f0


	//   ....[106]....
        /*0cd8*/ 	.word	0x00023420


	//   ....[107]....
        /*0cdc*/ 	.word	0x00023450


	//   ....[108]....
        /*0ce0*/ 	.word	0x00023480


	//   ....[109]....
        /*0ce4*/ 	.word	0x00023490


	//   ....[110]....
        /*0ce8*/ 	.word	0x00023640


	//   ....[111]....
        /*0cec*/ 	.word	0x00023670


	//   ....[112]....
        /*0cf0*/ 	.word	0x000236a0


	//   ....[113]....
        /*0cf4*/ 	.word	0x000236d0


	//   ....[114]....
        /*0cf8*/ 	.word	0x00023700


	//   ....[115]....
        /*0cfc*/ 	.word	0x00023730


	//   ....[116]....
        /*0d00*/ 	.word	0x000237f0


	//   ....[117]....
        /*0d04*/ 	.word	0x00023810


	//   ....[118]....
        /*0d08*/ 	.word	0x00023880


	//   ....[119]....
        /*0d0c*/ 	.word	0x00023dd0


	//   ....[120]....
        /*0d10*/ 	.word	0x00024270


	//   ....[121]....
        /*0d14*/ 	.word	0x00024320


	//   ....[122]....
        /*0d18*/ 	.word	0x000243c0


	//   ....[123]....
        /*0d1c*/ 	.word	0x00024460


	//   ....[124]....
        /*0d20*/ 	.word	0x00024500


	//   ....[125]....
        /*0d24*/ 	.word	0x000245f0


	//   ....[126]....
        /*0d28*/ 	.word	0x00024690


	//   ....[127]....
        /*0d2c*/ 	.word	0x00024730


	//   ....[128]....
        /*0d30*/ 	.word	0x000247d0


	//   ....[129]....
        /*0d34*/ 	.word	0x00024ac0


	//   ....[130]....
        /*0d38*/ 	.word	0x00024be0


	//   ....[131]....
        /*0d3c*/ 	.word	0x00024d00


	//   ....[132]....
        /*0d40*/ 	.word	0x00024e30


	//   ....[133]....
        /*0d44*/ 	.word	0x00024f50


	//   ....[134]....
        /*0d48*/ 	.word	0x00024ff0


	//   ....[135]....
        /*0d4c*/ 	.word	0x00025050


	//   ....[136]....
        /*0d50*/ 	.word	0x000250d0


	//   ....[137]....
        /*0d54*/ 	.word	0x00025130


	//   ....[138]....
        /*0d58*/ 	.word	0x000251b0


	//   ....[139]....
        /*0d5c*/ 	.word	0x00025210


	//   ....[140]....
        /*0d60*/ 	.word	0x00025290


	//   ....[141]....
        /*0d64*/ 	.word	0x000252f0


	//   ....[142]....
        /*0d68*/ 	.word	0x00025370


	//   ....[143]....
        /*0d6c*/ 	.word	0x000253d0


	//   ....[144]....
        /*0d70*/ 	.word	0x00025430


	//   ....[145]....
        /*0d74*/ 	.word	0x00025490


	//   ....[146]....
        /*0d78*/ 	.word	0x000254f0


	//   ....[147]....
        /*0d7c*/ 	.word	0x00025550


	//   ....[148]....
        /*0d80*/ 	.word	0x000255b0


	//   ....[149]....
        /*0d84*/ 	.word	0x00025610


	//   ....[150]....
        /*0d88*/ 	.word	0x00025670


	//   ....[151]....
        /*0d8c*/ 	.word	0x000256d0


	//   ....[152]....
        /*0d90*/ 	.word	0x00025730


	//   ....[153]....
        /*0d94*/ 	.word	0x00025790


	//   ....[154]....
        /*0d98*/ 	.word	0x000257f0


	//   ....[155]....
        /*0d9c*/ 	.word	0x00025850


	//   ....[156]....
        /*0da0*/ 	.word	0x000258b0


	//   ....[157]....
        /*0da4*/ 	.word	0x00025910


	//   ....[158]....
        /*0da8*/ 	.word	0x00025970


	//   ....[159]....
        /*0dac*/ 	.word	0x000259d0


	//   ....[160]....
        /*0db0*/ 	.word	0x00025a40


	//   ....[161]....
        /*0db4*/ 	.word	0x00025aa0


	//   ....[162]....
        /*0db8*/ 	.word	0x00025b30


	//   ....[163]....
        /*0dbc*/ 	.word	0x00025b90


	//   ....[164]....
        /*0dc0*/ 	.word	0x00025c00


	//   ....[165]....
        /*0dc4*/ 	.word	0x00025c60


	//   ....[166]....
        /*0dc8*/ 	.word	0x00025d00


	//   ....[167]....
        /*0dcc*/ 	.word	0x00025d60


	//   ....[168]....
        /*0dd0*/ 	.word	0x00025df0


	//   ....[169]....
        /*0dd4*/ 	.word	0x00025e50


	//   ....[170]....
        /*0dd8*/ 	.word	0x00025f00


	//   ....[171]....
        /*0ddc*/ 	.word	0x00025f60


	//   ....[172]....
        /*0de0*/ 	.word	0x00025fd0


	//   ....[173]....
        /*0de4*/ 	.word	0x00026030


	//   ....[174]....
        /*0de8*/ 	.word	0x000260c0


	//   ....[175]....
        /*0dec*/ 	.word	0x00026120


	//   ....[176]....
        /*0df0*/ 	.word	0x00026190


	//   ....[177]....
        /*0df4*/ 	.word	0x000261f0


	//   ....[178]....
        /*0df8*/ 	.word	0x00026280


	//   ....[179]....
        /*0dfc*/ 	.word	0x000262e0


	//   ....[180]....
        /*0e00*/ 	.word	0x00026350


	//   ....[181]....
        /*0e04*/ 	.word	0x000263b0


	//   ....[182]....
        /*0e08*/ 	.word	0x00026430


	//   ....[183]....
        /*0e0c*/ 	.word	0x00026490


	//   ....[184]....
        /*0e10*/ 	.word	0x00026500


	//   ....[185]....
        /*0e14*/ 	.word	0x00026560


	//   ....[186]....
        /*0e18*/ 	.word	0x000265e0


	//   ....[187]....
        /*0e1c*/ 	.word	0x00026640


	//   ....[188]....
        /*0e20*/ 	.word	0x000266b0


	//   ....[189]....
        /*0e24*/ 	.word	0x00026710


	//   ....[190]....
        /*0e28*/ 	.word	0x00026770


	//   ....[191]....
        /*0e2c*/ 	.word	0x000267f0


	//   ....[192]....
        /*0e30*/ 	.word	0x00026880


	//   ....[193]....
        /*0e34*/ 	.word	0x00026a30


	//   ....[194]....
        /*0e38*/ 	.word	0x00026d10


	//   ....[195]....
        /*0e3c*/ 	.word	0x00027160


	//   ....[196]....
        /*0e40*/ 	.word	0x00027200


	//   ....[197]....
        /*0e44*/ 	.word	0x00027330


	//   ....[198]....
        /*0e48*/ 	.word	0x000273b0


	//   ....[199]....
        /*0e4c*/ 	.word	0x00027430


	//   ....[200]....
        /*0e50*/ 	.word	0x000274b0


	//   ....[201]....
        /*0e54*/ 	.word	0x00027530


	//   ....[202]....
        /*0e58*/ 	.word	0x000275c0


	//   ....[203]....
        /*0e5c*/ 	.word	0x00027660


	//   ....[204]....
        /*0e60*/ 	.word	0x00027700


	//   ....[205]....
        /*0e64*/ 	.word	0x00027780


	//   ....[206]....
        /*0e68*/ 	.word	0x00027800


	//   ....[207]....
        /*0e6c*/ 	.word	0x00027880


	//   ....[208]....
        /*0e70*/ 	.word	0x00027910


	//   ....[209]....
        /*0e74*/ 	.word	0x00027990


	//   ....[210]....
        /*0e78*/ 	.word	0x00027a30


	//   ....[211]....
        /*0e7c*/ 	.word	0x00027ac0


	//   ....[212]....
        /*0e80*/ 	.word	0x00027bf0


	//----- nvinfo : EIATTR_REG_RECONFIG
	.align		4
.L_403:
        /*0e84*/ 	.byte	0x01, 0x54
	.zero		2


	//----- nvinfo : EIATTR_SYSCALL_OFFSETS
	.align		4
        /*0e88*/ 	.byte	0x04, 0x46
        /*0e8a*/ 	.short	(.L_405 - .L_404)


	//   ....[0]....
.L_404:
        /*0e8c*/ 	.word	0x00001830


	//   ....[1]....
        /*0e90*/ 	.word	0x00001980


	//   ....[2]....
        /*0e94*/ 	.word	0x0000cad0


	//   ....[3]....
        /*0e98*/ 	.word	0x0000cf10


	//   ....[4]....
        /*0e9c*/ 	.word	0x0001fa80


	//   ....[5]....
        /*0ea0*/ 	.word	0x0001fc30


	//   ....[6]....
        /*0ea4*/ 	.word	0x0001fd80


	//   ....[7]....
        /*0ea8*/ 	.word	0x0001feb0


	//----- nvinfo : EIATTR_MBARRIER_INSTR_OFFSETS
	.align		4
.L_405:
        /*0eac*/ 	.byte	0x04, 0x39
        /*0eae*/ 	.short	(.L_407 - .L_406)


	//   ....[0]....
.L_406:
        /*0eb0*/ 	.word	0x00000300
        /*0eb4*/ 	.word	0x000000ff
        /*0eb8*/ 	.word	0x00038800
        /*0ebc*/ 	.short	0x0100
        /*0ebe*/ 	.byte	0x08
	.zero		1


	//   ....[1]....
        /*0ec0*/ 	.word	0x00000310
        /*0ec4*/ 	.word	0x000000ff
        /*0ec8*/ 	.word	0x00038820
        /*0ecc*/ 	.short	0x0100
        /*0ece*/ 	.byte	0x08
	.zero		1


	//   ....[2]....
        /*0ed0*/ 	.word	0x00000400
        /*0ed4*/ 	.word	0x000000ff
        /*0ed8*/ 	.word	0x00038830
        /*0edc*/ 	.short	0x0100
        /*0ede*/ 	.byte	0x08
	.zero		1


	//   ....[3]....
        /*0ee0*/ 	.word	0x00000410
        /*0ee4*/ 	.word	0x000000ff
        /*0ee8*/ 	.word	0x00038840
        /*0eec*/ 	.short	0x0100
        /*0eee*/ 	.byte	0x08
	.zero		1


	//   ....[4]....
        /*0ef0*/ 	.word	0x00000420
        /*0ef4*/ 	.word	0x000000ff
        /*0ef8*/ 	.word	0x00038838
        /*0efc*/ 	.short	0x0100
        /*0efe*/ 	.byte	0x08
	.zero		1


	//   ....[5]....
        /*0f00*/ 	.word	0x00000430
        /*0f04*/ 	.word	0x000000ff
        /*0f08*/ 	.word	0x00038848
        /*0f0c*/ 	.short	0x0100
        /*0f0e*/ 	.byte	0x08
	.zero		1


	//   ....[6]....
        /*0f10*/ 	.word	0x00000560
        /*0f14*/ 	.word	0x000000ff
        /*0f18*/ 	.word	0x00038850
        /*0f1c*/ 	.short	0x0100
        /*0f1e*/ 	.byte	0x08
	.zero		1


	//   ....[7]....
        /*0f20*/ 	.word	0x00000570
        /*0f24*/ 	.word	0x000000ff
        /*0f28*/ 	.word	0x00038860
        /*0f2c*/ 	.short	0x0100
        /*0f2e*/ 	.byte	0x08
	.zero		1


	//   ....[8]....
        /*0f30*/ 	.word	0x00000580
        /*0f34*/ 	.word	0x000000ff
        /*0f38*/ 	.word	0x00038858
        /*0f3c*/ 	.short	0x0100
        /*0f3e*/ 	.byte	0x08
	.zero		1


	//   ....[9]....
        /*0f40*/ 	.word	0x00000590
        /*0f44*/ 	.word	0x000000ff
        /*0f48*/ 	.word	0x00038868
        /*0f4c*/ 	.short	0x0100
        /*0f4e*/ 	.byte	0x08
	.zero		1


	//   ....[10]....
        /*0f50*/ 	.word	0x00000680
        /*0f54*/ 	.word	0x000000ff
        /*0f58*/ 	.word	0x00038870
        /*0f5c*/ 	.short	0x0100
        /*0f5e*/ 	.byte	0x06
	.zero		1


	//   ....[11]....
        /*0f60*/ 	.word	0x00000690
        /*0f64*/ 	.word	0x000000ff
        /*0f68*/ 	.word	0x00038880
        /*0f6c*/ 	.short	0x0100
        /*0f6e*/ 	.byte	0x06
	.zero		1


	//   ....[12]....
        /*0f70*/ 	.word	0x000006a0
        /*0f74*/ 	.word	0x000000ff
        /*0f78*/ 	.word	0x00038878
        /*0f7c*/ 	.short	0x0100
        /*0f7e*/ 	.byte	0x06
	.zero		1


	//   ....[13]....
        /*0f80*/ 	.word	0x000006b0
        /*0f84*/ 	.word	0x000000ff
        /*0f88*/ 	.word	0x00038888
        /*0f8c*/ 	.short	0x0100
        /*0f8e*/ 	.byte	0x06
	.zero		1


	//   ....[14]....
        /*0f90*/ 	.word	0x000007e0
        /*0f94*/ 	.word	0x000000ff
        /*0f98*/ 	.word	0x00038890
        /*0f9c*/ 	.short	0x0100
        /*0f9e*/ 	.byte	0x08
	.zero		1


	//   ....[15]....
        /*0fa0*/ 	.word	0x000007f0
        /*0fa4*/ 	.word	0x000000ff
        /*0fa8*/ 	.word	0x000388a0
        /*0fac*/ 	.short	0x0100
        /*0fae*/ 	.byte	0x08
	.zero		1


	//   ....[16]....
        /*0fb0*/ 	.word	0x00000800
        /*0fb4*/ 	.word	0x000000ff
        /*0fb8*/ 	.word	0x00038898
        /*0fbc*/ 	.short	0x0100
        /*0fbe*/ 	.byte	0x08
	.zero		1


	//   ....[17]....
        /*0fc0*/ 	.word	0x00000810
        /*0fc4*/ 	.word	0x000000ff
        /*0fc8*/ 	.word	0x000388a8
        /*0fcc*/ 	.short	0x0100
        /*0fce*/ 	.byte	0x08
	.zero		1


	//   ....[18]....
        /*0fd0*/ 	.word	0x00000940
        /*0fd4*/ 	.word	0x000000ff
        /*0fd8*/ 	.word	0x000388b0
        /*0fdc*/ 	.short	0x0100
        /*0fde*/ 	.byte	0x08
	.zero		1


	//   ....[19]....
        /*0fe0*/ 	.word	0x00000950
        /*0fe4*/ 	.word	0x000000ff
        /*0fe8*/ 	.word	0x000388c0
        /*0fec*/ 	.short	0x0100
        /*0fee*/ 	.byte	0x08
	.zero		1


	//   ....[20]....
        /*0ff0*/ 	.word	0x00000960
        /*0ff4*/ 	.word	0x000000ff
        /*0ff8*/ 	.word	0x000388b8
        /*0ffc*/ 	.short	0x0100
        /*0ffe*/ 	.byte	0x08
	.zero		1


	//   ....[21]....
        /*1000*/ 	.word	0x00000970
        /*1004*/ 	.word	0x000000ff
        /*1008*/ 	.word	0x000388c8
        /*100c*/ 	.short	0x0100
        /*100e*/ 	.byte	0x08
	.zero		1


	//   ....[22]....
        /*1010*/ 	.word	0x00002e70
        /*1014*/ 	.word	0x0000006d
        /*1018*/ 	.word	0x00038890
        /*101c*/ 	.short	0x010a
        /*101e*/ 	.byte	0x3f
	.zero		1


	//   ....[23]....
        /*1020*/ 	.word	0x000071a0
        /*1024*/ 	.word	0x0000006d
        /*1028*/ 	.word	0x00038890
        /*102c*/ 	.short	0x010a
        /*102e*/ 	.byte	0x3f
	.zero		1


	//   ....[24]....
        /*1030*/ 	.word	0x0000b450
        /*1034*/ 	.word	0x0000006d
        /*1038*/ 	.word	0x00038890
        /*103c*/ 	.short	0x010a
        /*103e*/ 	.byte	0x3f
	.zero		1


	//   ....[25]....
        /*1040*/ 	.word	0x0000b9a0
        /*1044*/ 	.word	0x00000030
        /*1048*/ 	.word	0x00000000
        /*104c*/ 	.short	0x0101
        /*104e*/ 	.byte	0x3f
	.zero		1


	//   ....[26]....
        /*1050*/ 	.word	0x0000b9e0
        /*1054*/ 	.word	0x0000006d
        /*1058*/ 	.word	0x000388b0
        /*105c*/ 	.short	0x010a
        /*105e*/ 	.byte	0x3f
	.zero		1


	//   ....[27]....
        /*1060*/ 	.word	0x0000bfb0
        /*1064*/ 	.word	0x0000006d
        /*1068*/ 	.word	0x00000000
        /*106c*/ 	.short	0x0101
        /*106e*/ 	.byte	0x3f
	.zero		1


	//   ....[28]....
        /*1070*/ 	.word	0x0000cb60
        /*1074*/ 	.word	0x00000013
        /*1078*/ 	.word	0x00038800
        /*107c*/ 	.short	0x010a
        /*107e*/ 	.byte	0x3f
	.zero		1


	//   ....[29]....
        /*1080*/ 	.word	0x0000cbb0
        /*1084*/ 	.word	0x00000013
        /*1088*/ 	.word	0x00038800
        /*108c*/ 	.short	0x010a
        /*108e*/ 	.byte	0x3f
	.zero		1


	//   ....[30]....
        /*1090*/ 	.word	0x0000d240
        /*1094*/ 	.word	0x00000013
        /*1098*/ 	.word	0x00038800
        /*109c*/ 	.short	0x010a
        /*109e*/ 	.byte	0x3f
	.zero		1


	//   ....[31]....
        /*10a0*/ 	.word	0x00010720
        /*10a4*/ 	.word	0x00000013
        /*10a8*/ 	.word	0x00038800
        /*10ac*/ 	.short	0x010a
        /*10ae*/ 	.byte	0x3f
	.zero		1


	//   ....[32]....
        /*10b0*/ 	.word	0x00013cd0
        /*10b4*/ 	.word	0x00000003
        /*10b8*/ 	.word	0x00038830
        /*10bc*/ 	.short	0x010a
        /*10be*/ 	.byte	0x3f
	.zero		1


	//   ....[33]....
        /*10c0*/ 	.word	0x00013d80
        /*10c4*/ 	.word	0x00000003
        /*10c8*/ 	.word	0x00038830
        /*10cc*/ 	.short	0x010a
        /*10ce*/ 	.byte	0x3f
	.zero		1


	//   ....[34]....
        /*10d0*/ 	.word	0x000150b0
        /*10d4*/ 	.word	0x00000003
        /*10d8*/ 	.word	0x00000000
        /*10dc*/ 	.short	0x0101
        /*10de*/ 	.byte	0x3f
	.zero		1


	//   ....[35]....
        /*10e0*/ 	.word	0x000169a0
        /*10e4*/ 	.word	0x00000000
        /*10e8*/ 	.word	0x00038830
        /*10ec*/ 	.short	0x010a
        /*10ee*/ 	.byte	0x3f
	.zero		1


	//   ....[36]....
        /*10f0*/ 	.word	0x000169f0
        /*10f4*/ 	.word	0x00000000
        /*10f8*/ 	.word	0x00038830
        /*10fc*/ 	.short	0x010a
        /*10fe*/ 	.byte	0x3f
	.zero		1


	//   ....[37]....
        /*1100*/ 	.word	0x00016e30
        /*1104*/ 	.word	0x00000004
        /*1108*/ 	.word	0x00038850
        /*110c*/ 	.short	0x010a
        /*110e*/ 	.byte	0x3f
	.zero		1


	//   ....[38]....
        /*1110*/ 	.word	0x00016e70
        /*1114*/ 	.word	0x00000004
        /*1118*/ 	.word	0x00038850
        /*111c*/ 	.short	0x010a
        /*111e*/ 	.byte	0x3f
	.zero		1


	//   ....[39]....
        /*1120*/ 	.word	0x000181e0
        /*1124*/ 	.word	0x000000cc
        /*1128*/ 	.word	0x00000000
        /*112c*/ 	.short	0x0101
        /*112e*/ 	.byte	0x3f
	.zero		1


	//   ....[40]....
        /*1130*/ 	.word	0x00018760
        /*1134*/ 	.word	0x0000000b
        /*1138*/ 	.word	0x00000000
        /*113c*/ 	.short	0x0101
        /*113e*/ 	.byte	0x3f
	.zero		1


	//   ....[41]....
        /*1140*/ 	.word	0x00018db0
        /*1144*/ 	.word	0x00000003
        /*1148*/ 	.word	0x00038850
        /*114c*/ 	.short	0x010a
        /*114e*/ 	.byte	0x3f
	.zero		1


	//   ....[42]....
        /*1150*/ 	.word	0x00018e30
        /*1154*/ 	.word	0x00000003
        /*1158*/ 	.word	0x00038850
        /*115c*/ 	.short	0x010a
        /*115e*/ 	.byte	0x3f
	.zero		1


	//   ....[43]....
        /*1160*/ 	.word	0x00019410
        /*1164*/ 	.word	0x00000013
        /*1168*/ 	.word	0x00000000
        /*116c*/ 	.short	0x0101
        /*116e*/ 	.byte	0x3f
	.zero		1


	//   ....[44]....
        /*1170*/ 	.word	0x0001c160
        /*1174*/ 	.word	0x00000000
        /*1178*/ 	.word	0x00000000
        /*117c*/ 	.short	0x0101
        /*117e*/ 	.byte	0x3f
	.zero		1


	//   ....[45]....
        /*1180*/ 	.word	0x0001e7b0
        /*1184*/ 	.word	0x0000000b
        /*1188*/ 	.word	0x00038820
        /*118c*/ 	.short	0x010a
        /*118e*/ 	.byte	0x3f
	.zero		1


	//   ....[46]....
        /*1190*/ 	.word	0x0001e880
        /*1194*/ 	.word	0x00000007
        /*1198*/ 	.word	0x000388a0
        /*119c*/ 	.short	0x010a
        /*119e*/ 	.byte	0x3f
	.zero		1


	//   ....[47]....
        /*11a0*/ 	.word	0x0001ebc0
        /*11a4*/ 	.word	0x00000007
        /*11a8*/ 	.word	0x000388c0
        /*11ac*/ 	.short	0x010a
        /*11ae*/ 	.byte	0x3f
	.zero		1


	//   ....[48]....
        /*11b0*/ 	.word	0x0001f090
        /*11b4*/ 	.word	0x00000007
        /*11b8*/ 	.word	0x000388a0
        /*11bc*/ 	.short	0x010a
        /*11be*/ 	.byte	0x3f
	.zero		1


	//   ....[49]....
        /*11c0*/ 	.word	0x0001f3b0
        /*11c4*/ 	.word	0x00000007
        /*11c8*/ 	.word	0x000388c0
        /*11cc*/ 	.short	0x010a
        /*11ce*/ 	.byte	0x3f
	.zero		1


	//   ....[50]....
        /*11d0*/ 	.word	0x00020590
        /*11d4*/ 	.word	0x00000005
        /*11d8*/ 	.word	0x00038880
        /*11dc*/ 	.short	0x010a
        /*11de*/ 	.byte	0x3f
	.zero		1


	//   ....[51]....
        /*11e0*/ 	.word	0x000207c0
        /*11e4*/ 	.word	0x00000005
        /*11e8*/ 	.word	0x00038840
        /*11ec*/ 	.short	0x010a
        /*11ee*/ 	.byte	0x3f
	.zero		1


	//   ....[52]....
        /*11f0*/ 	.word	0x00020c30
        /*11f4*/ 	.word	0x00000004
        /*11f8*/ 	.word	0x00038820
        /*11fc*/ 	.short	0x010a
        /*11fe*/ 	.byte	0x3f
	.zero		1


	//   ....[53]....
        /*1200*/ 	.word	0x00020f60
        /*1204*/ 	.word	0x00000005
        /*1208*/ 	.word	0x00038880
        /*120c*/ 	.short	0x010a
        /*120e*/ 	.byte	0x3f
	.zero		1


	//   ....[54]....
        /*1210*/ 	.word	0x000212e0
        /*1214*/ 	.word	0x00000005
        /*1218*/ 	.word	0x00038840
        /*121c*/ 	.short	0x010a
        /*121e*/ 	.byte	0x3f
	.zero		1


	//   ....[55]....
        /*1220*/ 	.word	0x000216d0
        /*1224*/ 	.word	0x00000004
        /*1228*/ 	.word	0x00038870
        /*122c*/ 	.short	0x010a
        /*122e*/ 	.byte	0x3f
	.zero		1


	//   ....[56]....
        /*1230*/ 	.word	0x00021750
        /*1234*/ 	.word	0x00000003
        /*1238*/ 	.word	0x00038860
        /*123c*/ 	.short	0x010a
        /*123e*/ 	.byte	0x3f
	.zero		1


	//   ....[57]....
        /*1240*/ 	.word	0x000222c0
        /*1244*/ 	.word	0x00000003
        /*1248*/ 	.word	0x00038850
        /*124c*/ 	.short	0x0101
        /*124e*/ 	.byte	0x3f
	.zero		1


	//   ....[58]....
        /*1250*/ 	.word	0x00022300
        /*1254*/ 	.word	0x00000003
        /*1258*/ 	.word	0x00000000
        /*125c*/ 	.short	0x0101
        /*125e*/ 	.byte	0x3f
	.zero		1


	//   ....[59]....
        /*1260*/ 	.word	0x00022510
        /*1264*/ 	.word	0x00000002
        /*1268*/ 	.word	0x00038870
        /*126c*/ 	.short	0x010a
        /*126e*/ 	.byte	0x3f
	.zero		1


	//   ....[60]....
        /*1270*/ 	.word	0x00022580
        /*1274*/ 	.word	0x00000002
        /*1278*/ 	.word	0x00038860
        /*127c*/ 	.short	0x010a
        /*127e*/ 	.byte	0x3f
	.zero		1


	//   ....[61]....
        /*1280*/ 	.word	0x00023090
        /*1284*/ 	.word	0x00000002
        /*1288*/ 	.word	0x00038850
        /*128c*/ 	.short	0x0101
        /*128e*/ 	.byte	0x3f
	.zero		1


	//   ....[62]....
        /*1290*/ 	.word	0x000230e0
        /*1294*/ 	.word	0x00000002
        /*1298*/ 	.word	0x00000000
        /*129c*/ 	.short	0x0101
        /*129e*/ 	.byte	0x3f
	.zero		1


	//   ....[63]....
        /*12a0*/ 	.word	0x00023d50
        /*12a4*/ 	.word	0x00000000
        /*12a8*/ 	.word	0x00038820
        /*12ac*/ 	.short	0x010a
        /*12ae*/ 	.byte	0x3f
	.zero		1


	//   ....[64]....
        /*12b0*/ 	.word	0x00023f00
        /*12b4*/ 	.word	0x00000006
        /*12b8*/ 	.word	0x00000000
        /*12bc*/ 	.short	0x010a
        /*12be*/ 	.byte	0x3f
	.zero		1


	//   ....[65]....
        /*12c0*/ 	.word	0x00023f70
        /*12c4*/ 	.word	0x00000007
        /*12c8*/ 	.word	0x00000000
        /*12cc*/ 	.short	0x010a
        /*12ce*/ 	.byte	0x3f
	.zero		1


	//   ....[66]....
        /*12d0*/ 	.word	0x00023fd0
        /*12d4*/ 	.word	0x00000004
        /*12d8*/ 	.word	0x00038860
        /*12dc*/ 	.short	0x010a
        /*12de*/ 	.byte	0x3f
	.zero		1


	//   ....[67]....
        /*12e0*/ 	.word	0x00024020
        /*12e4*/ 	.word	0x00000003
        /*12e8*/ 	.word	0x00038860
        /*12ec*/ 	.short	0x010a
        /*12ee*/ 	.byte	0x3f
	.zero		1


	//   ....[68]....
        /*12f0*/ 	.word	0x00024060
        /*12f4*/ 	.word	0x00000004
        /*12f8*/ 	.word	0x00038880
        /*12fc*/ 	.short	0x010a
        /*12fe*/ 	.byte	0x3f
	.zero		1


	//   ....[69]....
        /*1300*/ 	.word	0x00024080
        /*1304*/ 	.word	0x00000003
        /*1308*/ 	.word	0x00038880
        /*130c*/ 	.short	0x010a
        /*130e*/ 	.byte	0x3f
	.zero		1


	//   ....[70]....
        /*1310*/ 	.word	0x000240e0
        /*1314*/ 	.word	0x0000006d
        /*1318*/ 	.word	0x00038890
        /*131c*/ 	.short	0x010a
        /*131e*/ 	.byte	0x3f
	.zero		1


	//   ....[71]....
        /*1320*/ 	.word	0x00024130
        /*1324*/ 	.word	0x0000006d
        /*1328*/ 	.word	0x00038890
        /*132c*/ 	.short	0x010a
        /*132e*/ 	.byte	0x3f
	.zero		1


	//   ....[72]....
        /*1330*/ 	.word	0x00024180
        /*1334*/ 	.word	0x0000006d
        /*1338*/ 	.word	0x00038890
        /*133c*/ 	.short	0x010a
        /*133e*/ 	.byte	0x3f
	.zero		1


	//   ....[73]....
        /*1340*/ 	.word	0x000241d0
        /*1344*/ 	.word	0x0000006d
        /*1348*/ 	.word	0x000388b0
        /*134c*/ 	.short	0x010a
        /*134e*/ 	.byte	0x3f
	.zero		1


	//   ....[74]....
        /*1350*/ 	.word	0x00024540
        /*1354*/ 	.word	0x00000013
        /*1358*/ 	.word	0x00038800
        /*135c*/ 	.short	0x010a
        /*135e*/ 	.byte	0x3f
	.zero		1


	//   ....[75]....
        /*1360*/ 	.word	0x00024810
        /*1364*/ 	.word	0x00000013
        /*1368*/ 	.word	0x00038800
        /*136c*/ 	.short	0x010a
        /*136e*/ 	.byte	0x3f
	.zero		1


	//   ....[76]....
        /*1370*/ 	.word	0x00024860
        /*1374*/ 	.word	0x00000003
        /*1378*/ 	.word	0x00038830
        /*137c*/ 	.short	0x010a
        /*137e*/ 	.byte	0x3f
	.zero		1


	//   ....[77]....
        /*1380*/ 	.word	0x000248b0
        /*1384*/ 	.word	0x00000000
        /*1388*/ 	.word	0x00038830
        /*138c*/ 	.short	0x010a
        /*138e*/ 	.byte	0x3f
	.zero		1


	//   ....[78]....
        /*1390*/ 	.word	0x00024900
        /*1394*/ 	.word	0x00000004
        /*1398*/ 	.word	0x00038850
        /*139c*/ 	.short	0x010a
        /*139e*/ 	.byte	0x3f
	.zero		1


	//   ....[79]....
        /*13a0*/ 	.word	0x00024950
        /*13a4*/ 	.word	0x00000003
        /*13a8*/ 	.word	0x00038850
        /*13ac*/ 	.short	0x010a
        /*13ae*/ 	.byte	0x3f
	.zero		1


	//   ....[80]....
        /*13b0*/ 	.word	0x00026af0
        /*13b4*/ 	.word	0x0000000b
        /*13b8*/ 	.word	0x00038820
        /*13bc*/ 	.short	0x010a
        /*13be*/ 	.byte	0x3f
	.zero		1


	//   ....[81]....
        /*13c0*/ 	.word	0x00026b40
        /*13c4*/ 	.word	0x00000007
        /*13c8*/ 	.word	0x000388a0
        /*13cc*/ 	.short	0x010a
        /*13ce*/ 	.byte	0x3f
	.zero		1


	//   ....[82]....
        /*13d0*/ 	.word	0x00026b90
        /*13d4*/ 	.word	0x00000007
        /*13d8*/ 	.word	0x000388c0
        /*13dc*/ 	.short	0x010a
        /*13de*/ 	.byte	0x3f
	.zero		1


	//   ....[83]....
        /*13e0*/ 	.word	0x00026be0
        /*13e4*/ 	.word	0x00000007
        /*13e8*/ 	.word	0x000388a0
        /*13ec*/ 	.short	0x010a
        /*13ee*/ 	.byte	0x3f
	.zero		1


	//   ....[84]....
        /*13f0*/ 	.word	0x00026c30
        /*13f4*/ 	.word	0x00000007
        /*13f8*/ 	.word	0x000388c0
        /*13fc*/ 	.short	0x010a
        /*13fe*/ 	.byte	0x3f
	.zero		1


	//   ....[85]....
        /*1400*/ 	.word	0x00026dd0
        /*1404*/ 	.word	0x00000005
        /*1408*/ 	.word	0x00038880
        /*140c*/ 	.short	0x010a
        /*140e*/ 	.byte	0x3f
	.zero		1


	//   ....[86]....
        /*1410*/ 	.word	0x00026e20
        /*1414*/ 	.word	0x00000005
        /*1418*/ 	.word	0x00038840
        /*141c*/ 	.short	0x010a
        /*141e*/ 	.byte	0x3f
	.zero		1


	//   ....[87]....
        /*1420*/ 	.word	0x00026ea0
        /*1424*/ 	.word	0x00000004
        /*1428*/ 	.word	0x00038820
        /*142c*/ 	.short	0x010a
        /*142e*/ 	.byte	0x3f
	.zero		1


	//   ....[88]....
        /*1430*/ 	.word	0x00026ef0
        /*1434*/ 	.word	0x00000005
        /*1438*/ 	.word	0x00038880
        /*143c*/ 	.short	0x010a
        /*143e*/ 	.byte	0x3f
	.zero		1


	//   ....[89]....
        /*1440*/ 	.word	0x00026f40
        /*1444*/ 	.word	0x00000005
        /*1448*/ 	.word	0x00038840
        /*144c*/ 	.short	0x010a
        /*144e*/ 	.byte	0x3f
	.zero		1


	//   ....[90]....
        /*1450*/ 	.word	0x00026fa0
        /*1454*/ 	.word	0x00000004
        /*1458*/ 	.word	0x00038870
        /*145c*/ 	.short	0x010a
        /*145e*/ 	.byte	0x3f
	.zero		1


	//   ....[91]....
        /*1460*/ 	.word	0x00027000
        /*1464*/ 	.word	0x00000005
        /*1468*/ 	.word	0x00038860
        /*146c*/ 	.short	0x010a
        /*146e*/ 	.byte	0x3f
	.zero		1


	//   ....[92]....
        /*1470*/ 	.word	0x00027050
        /*1474*/ 	.word	0x00000002
        /*1478*/ 	.word	0x00038870
        /*147c*/ 	.short	0x010a
        /*147e*/ 	.byte	0x3f
	.zero		1


	//   ....[93]....
        /*1480*/ 	.word	0x000270a0
        /*1484*/ 	.word	0x00000002
        /*1488*/ 	.word	0x00038860
        /*148c*/ 	.short	0x010a
        /*148e*/ 	.byte	0x3f
	.zero		1


	//   ....[94]....
        /*1490*/ 	.word	0x00027b10
        /*1494*/ 	.word	0x00000000
        /*1498*/ 	.word	0x00038820
        /*149c*/ 	.short	0x010a
        /*149e*/ 	.byte	0x3f
	.zero		1


	//   ....[95]....
        /*14a0*/ 	.word	0x00027cb0
        /*14a4*/ 	.word	0x00000006
        /*14a8*/ 	.word	0x00000000
        /*14ac*/ 	.short	0x010a
        /*14ae*/ 	.byte	0x3f
	.zero		1


	//   ....[96]....
        /*14b0*/ 	.word	0x00027d00
        /*14b4*/ 	.word	0x00000007
        /*14b8*/ 	.word	0x00000000
        /*14bc*/ 	.short	0x010a
        /*14be*/ 	.byte	0x3f
	.zero		1


	//   ....[97]....
        /*14c0*/ 	.word	0x00027d50
        /*14c4*/ 	.word	0x00000004
        /*14c8*/ 	.word	0x00038860
        /*14cc*/ 	.short	0x010a
        /*14ce*/ 	.byte	0x3f
	.zero		1


	//   ....[98]....
        /*14d0*/ 	.word	0x00027da0
        /*14d4*/ 	.word	0x00000003
        /*14d8*/ 	.word	0x00038860
        /*14dc*/ 	.short	0x010a
        /*14de*/ 	.byte	0x3f
	.zero		1


	//   ....[99]....
        /*14e0*/ 	.word	0x00027df0
        /*14e4*/ 	.word	0x00000004
        /*14e8*/ 	.word	0x00038880
        /*14ec*/ 	.short	0x010a
        /*14ee*/ 	.byte	0x3f
	.zero		1


	//----- nvinfo : EIATTR_NUM_MBARRIERS
	.align		4
.L_407:
        /*14f0*/ 	.byte	0x03, 0x38
        /*14f2*/ 	.short	0x0016


	//----- nvinfo : EIATTR_EXIT_INSTR_OFFSETS
	.align		4
        /*14f4*/ 	.byte	0x04, 0x1c
        /*14f6*/ 	.short	(.L_409 - .L_408)


	//   ....[0]....
.L_408:
        /*14f8*/ 	.word	0x000240d0


	//----- nvinfo : EIATTR_MAX_THREADS
	.align		4
.L_409:
        /*14fc*/ 	.byte	0x04, 0x05
        /*14fe*/ 	.short	(.L_411 - .L_410)
.L_410:
        /*1500*/ 	.word	0x00000180
        /*1504*/ 	.word	0x00000001
        /*1508*/ 	.word	0x00000001


	//----- nvinfo : EIATTR_CRS_STACK_SIZE
	.align		4
.L_411:
        /*150c*/ 	.byte	0x04, 0x1e
        /*150e*/ 	.short	(.L_413 - .L_412)
.L_412:
        /*1510*/ 	.word	0x00000000


	//----- nvinfo : EIATTR_CBANK_PARAM_SIZE
	.align		4
.L_413:
        /*1514*/ 	.byte	0x03, 0x19
        /*1516*/ 	.short	0x0a70


	//----- nvinfo : EIATTR_PARAM_CBANK
	.align		4
        /*1518*/ 	.byte	0x04, 0x0a
        /*151a*/ 	.short	(.L_415 - .L_414)
	.align		4
.L_414:
        /*151c*/ 	.word	index@(.nv.constant0._ZN7cutlass13device_kernelIN5flash11enable_sm90INS1_16FlashAttnFwdSm90INS1_25CollectiveMainloopFwdSm90ILi2EN4cute5tupleIJNS5_1CILi1EEES8_S8_EEENS6_IJNS7_ILi128EEESA_NS7_ILi256EEEEEELi256ENS_12float_e4m3_tEfNS_4arch4Sm90ELb0ELb0ELb0ELb1ELb0ELb1ELb0ELb1ELb1ELb0ELb0ELb0EEENS1_21CollectiveEpilogueFwdINS6_IJSA_SB_SA_EEES9_NS_10bfloat16_tESF_Li256ELb1ELb0ELb0ELb1EEENS1_36VarlenDynamicPersistentTileSchedulerILi128ELi128ELi256ELi128ELb0ELb0ELb1ELb0ELb1ELb1EEEEEEEEEvNT_6ParamsE)
        /*1520*/ 	.short	0x0210
        /*1522*/ 	.short	0x0a70


	//----- nvinfo : EIATTR_SW_WAR
	.align		4
.L_415:
        /*1524*/ 	.byte	0x04, 0x36
        /*1526*/ 	.short	(.L_417 - .L_416)
.L_416:
        /*1528*/ 	.word	0x00000008
.L_417:


//--------------------- .nv.info._ZN7cutlass13device_kernelIN5flash11enable_sm90INS1_16FlashAttnFwdSm90INS1_25CollectiveMainloopFwdSm90ILi2EN4cute5tupleIJNS5_1CILi1EEES8_S8_EEENS6_IJNS7_ILi128EEENS7_ILi64EEENS7_ILi256EEEEEELi256ENS_12float_e4m3_tEfNS_4arch4Sm90ELb0ELb1ELb0ELb0ELb0ELb0ELb0ELb1ELb1ELb0ELb0ELb0EEENS1_21CollectiveEpilogueFwdINS6_IJSA_SC_SB_EEES9_NS_10bfloat16_tESG_Li256ELb0ELb0ELb0ELb1EEENS1_30DynamicPersistentTileSchedulerILi256ELi128ELb0ELb0ELb1EEEEEEEEEvNT_6ParamsE --------------------------
	.section	.nv.info._ZN7cutlass13device_kernelIN5flash11enable_sm90INS1_16FlashAttnFwdSm90INS1_25CollectiveMainloopFwdSm90ILi2EN4cute5tupleIJNS5_1CILi1EEES8_S8_EEENS6_IJNS7_ILi128EEENS7_ILi64EEENS7_ILi256EEEEEELi256ENS_12float_e4m3_tEfNS_4arch4Sm90ELb0ELb1ELb0ELb0ELb0ELb0ELb0ELb1ELb1ELb0ELb0ELb0EEENS1_21CollectiveEpilogueFwdINS6_IJSA_SC_SB_EEES9_NS_10bfloat16_tESG_Li256ELb0ELb0ELb0ELb1EEENS1_30DynamicPersistentTileSchedulerILi256ELi128ELb0ELb0ELb1EEEEEEEEEvNT_6ParamsE,"",@"SHT_CUDA_INFO"
	.sectionflags	@""
	.align	4


	//----- nvinfo : EIATTR_CUDA_API_VERSION
	.align		4
        /*0000*/ 	.byte	0x04, 0x37
        /*0002*/ 	.short	(.L_419 - .L_418)
.L_418:
        /*0004*/ 	.word	0x00000082


	//----- nvinfo : EIATTR_KPARAM_INFO
	.align		4
.L_419:
        /*0008*/ 	.byte	0x04, 0x17
        /*000a*/ 	.short	(.L_421 - .L_420)
.L_420:
        /*000c*/ 	.word	0x00000000
        /*0010*/ 	.short	0x0000
        /*0012*/ 	.short	0x0070
        /*0014*/ 	.byte	0x00, 0xf0, 0x01, 0x2e


	//----- nvinfo : EIATTR_SPARSE_MMA_MASK
	.align		4
.L_421:
        /*0018*/ 	.byte	0x03, 0x50
        /*001a*/ 	.short	0x0000


	//----- nvinfo : EIATTR_MAXREG_COUNT
	.align		4
        /*001c*/ 	.byte	0x03, 0x1b
        /*001e*/ 	.short	0x00a8


	//----- nvinfo : EIATTR_NUM_BARRIERS
	.align		4
        /*0020*/ 	.byte	0x02, 0x4c
        /*0022*/ 	.byte	0x10
	.zero		1


	//----- nvinfo : EIATTR_EXTERNS
	.align		4
        /*0024*/ 	.byte	0x04, 0x0f
        /*0026*/ 	.short	(.L_423 - .L_422)


	//   ....[0]....
	.align		4
.L_422:
        /*0028*/ 	.word	index@(__assertfail)


	//----- nvinfo : EIATTR_ANNOTATIONS
	.align		4
.L_423:
        /*002c*/ 	.byte	0x04, 0x55
        /*002e*/ 	.short	(.L_425 - .L_424)


	//   ....[0]....
.L_424:
        /* <DEDUP_REMOVED lines=33> */


	//----- nvinfo : EIATTR_MERCURY_ISA_VERSION
	.align		4
.L_425:
        /*0228*/ 	.byte	0x03, 0x5f
        /*022a*/ 	.short	0x0101


	//----- nvinfo : EIATTR_INT_WARP_WIDE_INSTR_OFFSETS
	.align		4
        /*022c*/ 	.byte	0x04, 0x31
        /*022e*/ 	.short	(.L_427 - .L_426)


	//   ....[0]....
.L_426:
        /*0230*/ 	.word	0x00000190


	//   ....[1]....
        /*0234*/ 	.word	0x000001c0


	//   ....[2]....
        /*0238*/ 	.word	0x000001d0


	//   ....[3]....
        /*023c*/ 	.word	0x0000e3a0


	//   ....[4]....
        /*0240*/ 	.word	0x0000e430


	//   ....[5]....
        /*0244*/ 	.word	0x0000eb60


	//   ....[6]....
        /*0248*/ 	.word	0x000104f0


	//   ....[7]....
        /*024c*/ 	.word	0x00010580


	//----- nvinfo : EIATTR_COOP_GROUP_MASK_REGIDS
	.align		4
.L_427:
        /*0250*/ 	.byte	0x04, 0x29
        /*0252*/ 	.short	(.L_429 - .L_428)


	//   ....[0]....
.L_428:
        /*0254*/ 	.word	0xffffffff


	//   ....[1]....
        /*0258*/ 	.word	0xffffffff


	//   ....[2]....
        /*025c*/ 	.word	0xffffffff


	//   ....[3]....
        /*0260*/ 	.word	0xffffffff


	//   ....[4]....
        /*0264*/ 	.word	0xffffffff


	//   ....[5]....
        /*0268*/ 	.word	0xffffffff


	//   ....[6]....
        /*026c*/ 	.word	0xffffffff


	//   ....[7]....
        /*0270*/ 	.word	0xffffffff


	//   ....[8]....
        /*0274*/ 	.word	0xffffffff


	//   ....[9]....
        /*0278*/ 	.word	0xffffffff


	//   ....[10]....
        /*027c*/ 	.word	0xffffffff


	//   ....[11]....
        /*0280*/ 	.word	0xffffffff


	//   ....[12]....
        /*0284*/ 	.word	0xffffffff


	//   ....[13]....
        /*0288*/ 	.word	0xffffffff


	//   ....[14]....
        /*028c*/ 	.word	0xffffffff


	//   ....[15]....
        /*0290*/ 	.word	0xffffffff


	//   ....[16]....
        /*0294*/ 	.word	0xffffffff


	//   ....[17]....
        /*0298*/ 	.word	0xffffffff


	//   ....[18]....
        /*029c*/ 	.word	0xffffffff


	//   ....[19]....
        /*02a0*/ 	.word	0xffffffff


	//   ....[20]....
        /*02a4*/ 	.word	0xffffffff


	//   ....[21]....
        /*02a8*/ 	.word	0xffffffff


	//   ....[22]....
        /*02ac*/ 	.word	0xffffffff


	//   ....[23]....
        /*02b0*/ 	.word	0xffffffff


	//   ....[24]....
        /*02b4*/ 	.word	0xffffffff


	//   ....[25]....
        /*02b8*/ 	.word	0xffffffff


	//   ....[26]....
        /*02bc*/ 	.word	0xffffffff


	//   ....[27]....
        /*02c0*/ 	.word	0xffffffff


	//   ....[28]....
        /*02c4*/ 	.word	0xffffffff


	//   ....[29]....
        /*02c8*/ 	.word	0xffffffff


	//   ....[30]....
        /*02cc*/ 	.word	0xffffffff


	//   ....[31]....
        /*02d0*/ 	.word	0xffffffff


	//   ....[32]....
        /*02d4*/ 	.word	0xffffffff


	//   ....[33]....
        /*02d8*/ 	.word	0xffffffff


	//   ....[34]....
        /*02dc*/ 	.word	0xffffffff


	//   ....[35]....
        /*02e0*/ 	.word	0xffffffff


	//   ....[36]....
        /*02e4*/ 	.word	0xffffffff


	//   ....[37]....
        /*02e8*/ 	.word	0xffffffff


	//   ....[38]....
        /*02ec*/ 	.word	0xffffffff


	//   ....[39]....
        /*02f0*/ 	.word	0xffffffff


	//   ....[40]....
        /*02f4*/ 	.word	0xffffffff


	//   ....[41]....
        /*02f8*/ 	.word	0xffffffff


	//   ....[42]....
        /*02fc*/ 	.word	0xffffffff


	//   ....[43]....
        /*0300*/ 	.word	0xffffffff


	//   ....[44]....
        /*0304*/ 	.word	0xffffffff


	//   ....[45]....
        /*0308*/ 	.word	0xffffffff


	//   ....[46]....
        /*030c*/ 	.word	0xffffffff


	//   ....[47]....
        /*0310*/ 	.word	0xffffffff


	//   ....[48]....
        /*0314*/ 	.word	0xffffffff


	//   ....[49]....
        /*0318*/ 	.word	0xffffffff


	//   ....[50]....
        /*031c*/ 	.word	0xffffffff


	//   ....[51]....
        /*0320*/ 	.word	0xffffffff


	//   ....[52]....
        /*0324*/ 	.word	0xffffffff


	//   ....[53]....
        /*0328*/ 	.word	0xffffffff


	//   ....[54]....
        /*032c*/ 	.word	0xffffffff


	//   ....[55]....
        /*0330*/ 	.word	0xffffffff


	//   ....[56]....
        /*0334*/ 	.word	0xffffffff


	//   ....[57]....
        /*0338*/ 	.word	0xffffffff


	//   ....[58]....
        /*033c*/ 	.word	0xffffffff


	//   ....[59]....
        /*0340*/ 	.word	0xffffffff


	//   ....[60]....
        /*0344*/ 	.word	0xffffffff


	//   ....[61]....
        /*0348*/ 	.word	0xffffffff


	//   ....[62]....
        /*034c*/ 	.word	0xffffffff


	//   ....[63]....
        /*0350*/ 	.word	0xffffffff


	//   ....[64]....
        /*0354*/ 	.word	0xffffffff


	//   ....[65]....
        /*0358*/ 	.word	0xffffffff


	//   ....[66]....
        /*035c*/ 	.word	0xffffffff


	//   ....[67]....
        /*0360*/ 	.word	0xffffffff


	//   ....[68]....
        /*0364*/ 	.word	0xffffffff


	//   ....[69]....
        /*0368*/ 	.word	0xffffffff


	//   ....[70]....
        /*036c*/ 	.word	0xffffffff


	//   ....[71]....
        /*0370*/ 	.word	0xffffffff


	//   ....[72]....
        /*0374*/ 	.word	0xffffffff


	//   ....[73]....
        /*0378*/ 	.word	0xffffffff


	//   ....[74]....
        /*037c*/ 	.word	0xffffffff


	//   ....[75]....
        /*0380*/ 	.word	0xffffffff


	//   ....[76]....
        /*0384*/ 	.word	0xffffffff


	//   ....[77]....
        /*0388*/ 	.word	0xffffffff


	//   ....[78]....
        /*038c*/ 	.word	0xffffffff


	//   ....[79]....
        /*0390*/ 	.word	0xffffffff


	//   ....[80]....
        /*0394*/ 	.word	0xffffffff


	//   ....[81]....
        /*0398*/ 	.word	0xffffffff


	//   ....[82]....
        /*039c*/ 	.word	0xffffffff


	//   ....[83]....
        /*03a0*/ 	.word	0xffffffff


	//   ....[84]....
        /*03a4*/ 	.word	0xffffffff


	//   ....[85]....
        /*03a8*/ 	.word	0xffffffff


	//   ....[86]....
        /*03ac*/ 	.word	0xffffffff


	//   ....[87]....
        /*03b0*/ 	.word	0xffffffff


	//   ....[88]....
        /*03b4*/ 	.word	0xffffffff


	//   ....[89]....
        /*03b8*/ 	.word	0xffffffff


	//   ....[90]....
        /*03bc*/ 	.word	0xffffffff


	//   ....[91]....
        /*03c0*/ 	.word	0xffffffff


	//   ....[92]....
        /*03c4*/ 	.word	0xffffffff


	//   ....[93]....
        /*03c8*/ 	.word	0xffffffff


	//   ....[94]....
        /*03cc*/ 	.word	0xffffffff


	//   ....[95]....
        /*03d0*/ 	.word	0xffffffff


	//   ....[96]....
        /*03d4*/ 	.word	0xffffffff


	//   ....[97]....
        /*03d8*/ 	.word	0x0500000f


	//   ....[98]....
        /*03dc*/ 	.word	0x0500000f


	//----- nvinfo : EIATTR_COOP_GROUP_INSTR_OFFSETS
	.align		4
.L_429:
        /*03e0*/ 	.byte	0x04, 0x28
        /*03e2*/ 	.short	(.L_431 - .L_430)


	//   ....[0]....
.L_430:
        /*03e4*/ 	.word	0x00000070


	//   ....[1]....
        /*03e8*/ 	.word	0x000001a0


	//   ....[2]....
        /*03ec*/ 	.word	0x000001f0


	//   ....[3]....
        /*03f0*/ 	.word	0x000003e0


	//   ....[4]....
        /*03f4*/ 	.word	0x00000540


	//   ....[5]....
        /*03f8*/ 	.word	0x00000660


	//   ....[6]....
        /*03fc*/ 	.word	0x000007c0


	//   ....[7]....
        /*0400*/ 	.word	0x00001cc0


	//   ....[8]....
        /*0404*/ 	.word	0x00003140


	//   ....[9]....
        /*0408*/ 	.word	0x00003200


	//   ....[10]....
        /*040c*/ 	.word	0x00003490


	//   ....[11]....
        /*0410*/ 	.word	0x00003520


	//   ....[12]....
        /*0414*/ 	.word	0x00005030


	//   ....[13]....
        /*0418*/ 	.word	0x00005130


	//   ....[14]....
        /*041c*/ 	.word	0x000054d0


	//   ....[15]....
        /*0420*/ 	.word	0x00005560


	//   ....[16]....
        /*0424*/ 	.word	0x00006e70


	//   ....[17]....
        /*0428*/ 	.word	0x00006e80


	//   ....[18]....
        /*042c*/ 	.word	0x00006eb0


	//   ....[19]....
        /*0430*/ 	.word	0x00006ec0


	//   ....[20]....
        /*0434*/ 	.word	0x00009000


	//   ....[21]....
        /*0438*/ 	.word	0x00009100


	//   ....[22]....
        /*043c*/ 	.word	0x00009450


	//   ....[23]....
        /*0440*/ 	.word	0x000094f0


	//   ....[24]....
        /*0444*/ 	.word	0x0000a710


	//   ....[25]....
        /*0448*/ 	.word	0x0000a720


	//   ....[26]....
        /*044c*/ 	.word	0x0000a750


	//   ....[27]....
        /*0450*/ 	.word	0x0000a760


	//   ....[28]....
        /*0454*/ 	.word	0x0000bdd0


	//   ....[29]....
        /*0458*/ 	.word	0x0000be00


	//   ....[30]....
        /*045c*/ 	.word	0x0000be30


	//   ....[31]....
        /*0460*/ 	.word	0x0000be60


	//   ....[32]....
        /*0464*/ 	.word	0x0000be90


	//   ....[33]....
        /*0468*/ 	.word	0x0000bec0


	//   ....[34]....
        /*046c*/ 	.word	0x0000bf00


	//   ....[35]....
        /*0470*/ 	.word	0x0000bf30


	//   ....[36]....
        /*0474*/ 	.word	0x0000bf60


	//   ....[37]....
        /*0478*/ 	.word	0x0000bfb0


	//   ....[38]....
        /*047c*/ 	.word	0x0000c000


	//   ....[39]....
        /*0480*/ 	.word	0x0000c030


	//   ....[40]....
        /*0484*/ 	.word	0x0000c060


	//   ....[41]....
        /*0488*/ 	.word	0x0000c090


	//   ....[42]....
        /*048c*/ 	.word	0x0000c0c0


	//   ....[43]....
        /*0490*/ 	.word	0x0000c0f0


	//   ....[44]....
        /*0494*/ 	.word	0x0000c120


	//   ....[45]....
        /*0498*/ 	.word	0x0000c150


	//   ....[46]....
        /*049c*/ 	.word	0x0000c180


	//   ....[47]....
        /*04a0*/ 	.word	0x0000c1b0


	//   ....[48]....
        /*04a4*/ 	.word	0x0000c240


	//   ....[49]....
        /*04a8*/ 	.word	0x0000c270


	//   ....[50]....
        /*04ac*/ 	.word	0x0000c2a0


	//   ....[51]....
        /*04b0*/ 	.word	0x0000c2d0


	//   ....[52]....
        /*04b4*/ 	.word	0x0000c310


	//   ....[53]....
        /*04b8*/ 	.word	0x0000c340


	//   ....[54]....
        /*04bc*/ 	.word	0x0000c380


	//   ....[55]....
        /*04c0*/ 	.word	0x0000c3b0


	//   ....[56]....
        /*04c4*/ 	.word	0x0000c3e0


	//   ....[57]....
        /*04c8*/ 	.word	0x0000c420


	//   ....[58]....
        /*04cc*/ 	.word	0x0000c460


	//   ....[59]....
        /*04d0*/ 	.word	0x0000c4a0


	//   ....[60]....
        /*04d4*/ 	.word	0x0000c4d0


	//   ....[61]....
        /*04d8*/ 	.word	0x0000c500


	//   ....[62]....
        /*04dc*/ 	.word	0x0000c530


	//   ....[63]....
        /*04e0*/ 	.word	0x0000c540


	//   ....[64]....
        /*04e4*/ 	.word	0x0000c550


	//   ....[65]....
        /*04e8*/ 	.word	0x0000c580


	//   ....[66]....
        /*04ec*/ 	.word	0x0000c5b0


	//   ....[67]....
        /*04f0*/ 	.word	0x0000c5e0


	//   ....[68]....
        /*04f4*/ 	.word	0x0000c600


	//   ....[69]....
        /*04f8*/ 	.word	0x0000c610


	//   ....[70]....
        /*04fc*/ 	.word	0x0000c620


	//   ....[71]....
        /*0500*/ 	.word	0x0000c640


	//   ....[72]....
        /*0504*/ 	.word	0x0000c660


	//   ....[73]....
        /*0508*/ 	.word	0x0000c680


	//   ....[74]....
        /*050c*/ 	.word	0x0000c690


	//   ....[75]....
        /*0510*/ 	.word	0x0000c6a0


	//   ....[76]....
        /*0514*/ 	.word	0x0000c6c0


	//   ....[77]....
        /*0518*/ 	.word	0x0000c6d0


	//   ....[78]....
        /*051c*/ 	.word	0x0000c6e0


	//   ....[79]....
        /*0520*/ 	.word	0x0000c6f0


	//   ....[80]....
        /*0524*/ 	.word	0x0000c700


	//   ....[81]....
        /*0528*/ 	.word	0x0000c710


	//   ....[82]....
        /*052c*/ 	.word	0x0000c720


	//   ....[83]....
        /*0530*/ 	.word	0x0000c740


	//   ....[84]....
        /*0534*/ 	.word	0x0000c760


	//   ....[85]....
        /*0538*/ 	.word	0x0000c770


	//   ....[86]....
        /*053c*/ 	.word	0x0000c780


	//   ....[87]....
        /*0540*/ 	.word	0x0000c7a0


	//   ....[88]....
        /*0544*/ 	.word	0x0000c7b0


	//   ....[89]....
        /*0548*/ 	.word	0x0000c7c0


	//   ....[90]....
        /*054c*/ 	.word	0x0000c7d0


	//   ....[91]....
        /*0550*/ 	.word	0x0000c7f0


	//   ....[92]....
        /*0554*/ 	.word	0x0000cc00


	//   ....[93]....
        /*0558*/ 	.word	0x0000d8e0


	//   ....[94]....
        /*055c*/ 	.word	0x0000ec40


	//   ....[95]....
        /*0560*/ 	.word	0x00010e60


	//   ....[96]....
        /*0564*/ 	.word	0x00011000


	//   ....[97]....
        /*0568*/ 	.word	0x000116c0


	//   ....[98]....
        /*056c*/ 	.word	0x00011b20


	//----- nvinfo : EIATTR_REG_RECONFIG
	.align		4
.L_431:
        /*0570*/ 	.byte	0x01, 0x54
	.zero		2


	//----- nvinfo : EIATTR_SYSCALL_OFFSETS
	.align		4
        /*0574*/ 	.byte	0x04, 0x46
        /*0576*/ 	.short	(.L_433 - .L_432)


	//   ....[0]....
.L_432:
        /*0578*/ 	.word	0x00001e70


	//   ....[1]....
        /*057c*/ 	.word	0x0000e5d0


	//   ....[2]....
        /*0580*/ 	.word	0x0000e750


	//   ....[3]....
        /*0584*/ 	.word	0x0000e890


	//   ....[4]....
        /*0588*/ 	.word	0x0000e9b0


	//----- nvinfo : EIATTR_MBARRIER_INSTR_OFFSETS
	.align		4
.L_433:
        /*058c*/ 	.byte	0x04, 0x39
        /*058e*/ 	.short	(.L_435 - .L_434)


	//   ....[0]....
.L_434:
        /*0590*/ 	.word	0x00000290
        /*0594*/ 	.word	0x000000ff
        /*0598*/ 	.word	0x00028400
        /*059c*/ 	.short	0x0100
        /*059e*/ 	.byte	0x06
	.zero		1


	//   ....[1]....
        /*05a0*/ 	.word	0x000002a0
        /*05a4*/ 	.word	0x000000ff
        /*05a8*/ 	.word	0x00028420
        /*05ac*/ 	.short	0x0100
        /*05ae*/ 	.byte	0x06
	.zero		1


	//   ....[2]....
        /*05b0*/ 	.word	0x00000390
        /*05b4*/ 	.word	0x000000ff
        /*05b8*/ 	.word	0x00028430
        /*05bc*/ 	.short	0x0100
        /*05be*/ 	.byte	0x08
	.zero		1


	//   ....[3]....
        /*05c0*/ 	.word	0x000003a0
        /*05c4*/ 	.word	0x000000ff
        /*05c8*/ 	.word	0x00028440
        /*05cc*/ 	.short	0x0100
        /*05ce*/ 	.byte	0x08
	.zero		1


	//   ....[4]....
        /*05d0*/ 	.word	0x000003b0
        /*05d4*/ 	.word	0x000000ff
        /*05d8*/ 	.word	0x00028438
        /*05dc*/ 	.short	0x0100
        /*05de*/ 	.byte	0x08
	.zero		1


	//   ....[5]....
        /*05e0*/ 	.word	0x000003c0
        /*05e4*/ 	.word	0x000000ff
        /*05e8*/ 	.word	0x00028448
        /*05ec*/ 	.short	0x0100
        /*05ee*/ 	.byte	0x08
	.zero		1


	//   ....[6]....
        /*05f0*/ 	.word	0x000004f0
        /*05f4*/ 	.word	0x000000ff
        /*05f8*/ 	.word	0x00028450
        /*05fc*/ 	.short	0x0100
        /*05fe*/ 	.byte	0x08
	.zero		1


	//   ....[7]....
        /*0600*/ 	.word	0x00000500
        /*0604*/ 	.word	0x000000ff
        /*0608*/ 	.word	0x00028460
        /*060c*/ 	.short	0x0100
        /*060e*/ 	.byte	0x08
	.zero		1


	//   ....[8]....
        /*0610*/ 	.word	0x00000510
        /*0614*/ 	.word	0x000000ff
        /*0618*/ 	.word	0x00028458
        /*061c*/ 	.short	0x0100
        /*061e*/ 	.byte	0x08
	.zero		1


	//   ....[9]....
        /*0620*/ 	.word	0x00000520
        /*0624*/ 	.word	0x000000ff
        /*0628*/ 	.word	0x00028468
        /*062c*/ 	.short	0x0100
        /*062e*/ 	.byte	0x08
	.zero		1


	//   ....[10]....
        /*0630*/ 	.word	0x00000610
        /*0634*/ 	.word	0x000000ff
        /*0638*/ 	.word	0x00028470
        /*063c*/ 	.short	0x0100
        /*063e*/ 	.byte	0x06
	.zero		1


	//   ....[11]....
        /*0640*/ 	.word	0x00000620
        /*0644*/ 	.word	0x000000ff
        /*0648*/ 	.word	0x00028480
        /*064c*/ 	.short	0x0100
        /*064e*/ 	.byte	0x06
	.zero		1


	//   ....[12]....
        /*0650*/ 	.word	0x00000630
        /*0654*/ 	.word	0x000000ff
        /*0658*/ 	.word	0x00028478
        /*065c*/ 	.short	0x0100
        /*065e*/ 	.byte	0x06
	.zero		1


	//   ....[13]....
        /*0660*/ 	.word	0x00000640
        /*0664*/ 	.word	0x000000ff
        /*0668*/ 	.word	0x00028488
        /*066c*/ 	.short	0x0100
        /*066e*/ 	.byte	0x06
	.zero		1


	//   ....[14]....
        /*0670*/ 	.word	0x00000770
        /*0674*/ 	.word	0x000000ff
        /*0678*/ 	.word	0x00028490
        /*067c*/ 	.short	0x0100
        /*067e*/ 	.byte	0x08
	.zero		1


	//   ....[15]....
        /*0680*/ 	.word	0x00000780
        /*0684*/ 	.word	0x000000ff
        /*0688*/ 	.word	0x000284a0
        /*068c*/ 	.short	0x0100
        /*068e*/ 	.byte	0x08
	.zero		1


	//   ....[16]....
        /*0690*/ 	.word	0x00000790
        /*0694*/ 	.word	0x000000ff
        /*0698*/ 	.word	0x00028498
        /*069c*/ 	.short	0x0100
        /*069e*/ 	.byte	0x08
	.zero		1


	//   ....[17]....
        /*06a0*/ 	.word	0x000007a0
        /*06a4*/ 	.word	0x000000ff
        /*06a8*/ 	.word	0x000284a8
        /*06ac*/ 	.short	0x0100
        /*06ae*/ 	.byte	0x08
	.zero		1


	//   ....[18]....
        /*06b0*/ 	.word	0x000008d0
        /*06b4*/ 	.word	0x000000ff
        /*06b8*/ 	.word	0x000284b0
        /*06bc*/ 	.short	0x0100
        /*06be*/ 	.byte	0x08
	.zero		1


	//   ....[19]....
        /*06c0*/ 	.word	0x000008e0
        /*06c4*/ 	.word	0x000000ff
        /*06c8*/ 	.word	0x000284c0
        /*06cc*/ 	.short	0x0100
        /*06ce*/ 	.byte	0x08
	.zero		1


	//   ....[20]....
        /*06d0*/ 	.word	0x000008f0
        /*06d4*/ 	.word	0x000000ff
        /*06d8*/ 	.word	0x000284b8
        /*06dc*/ 	.short	0x0100
        /*06de*/ 	.byte	0x08
	.zero		1


	//   ....[21]....
        /*06e0*/ 	.word	0x00000900
        /*06e4*/ 	.word	0x000000ff
        /*06e8*/ 	.word	0x000284c8
        /*06ec*/ 	.short	0x0100
        /*06ee*/ 	.byte	0x08
	.zero		1


	//   ....[22]....
        /*06f0*/ 	.word	0x00001ef0
        /*06f4*/ 	.word	0x000000ff
        /*06f8*/ 	.word	0x00028400
        /*06fc*/ 	.short	0x010a
        /*06fe*/ 	.byte	0x25
	.zero		1


	//   ....[23]....
        /*0700*/ 	.word	0x00001f70
        /*0704*/ 	.word	0x00000005
        /*0708*/ 	.word	0x00028430
        /*070c*/ 	.short	0x010a
        /*070e*/ 	.byte	0x3f
	.zero		1


	//   ....[24]....
        /*0710*/ 	.word	0x00001fd0
        /*0714*/ 	.word	0x00000005
        /*0718*/ 	.word	0x00028430
        /*071c*/ 	.short	0x010a
        /*071e*/ 	.byte	0x3f
	.zero		1


	//   ....[25]....
        /*0720*/ 	.word	0x00002500
        /*0724*/ 	.word	0x00000000
        /*0728*/ 	.word	0x00000000
        /*072c*/ 	.short	0x0101
        /*072e*/ 	.byte	0x3f
	.zero		1


	//   ....[26]....
        /*0730*/ 	.word	0x000041d0
        /*0734*/ 	.word	0x000000ff
        /*0738*/ 	.word	0x00028430
        /*073c*/ 	.short	0x010a
        /*073e*/ 	.byte	0x0a
	.zero		1


	//   ....[27]....
        /*0740*/ 	.word	0x00004210
        /*0744*/ 	.word	0x000000ff
        /*0748*/ 	.word	0x00028430
        /*074c*/ 	.short	0x010a
        /*074e*/ 	.byte	0x0a
	.zero		1


	//   ....[28]....
        /*0750*/ 	.word	0x00004560
        /*0754*/ 	.word	0x000000ff
        /*0758*/ 	.word	0x00028450
        /*075c*/ 	.short	0x010a
        /*075e*/ 	.byte	0x0a
	.zero		1


	//   ....[29]....
        /*0760*/ 	.word	0x000045a0
        /*0764*/ 	.word	0x000000ff
        /*0768*/ 	.word	0x00028450
        /*076c*/ 	.short	0x010a
        /*076e*/ 	.byte	0x0a
	.zero		1


	//   ....[30]....
        /*0770*/ 	.word	0x00004780
        /*0774*/ 	.word	0x0000000b
        /*0778*/ 	.word	0x00000000
        /*077c*/ 	.short	0x0101
        /*077e*/ 	.byte	0x3f
	.zero		1


	//   ....[31]....
        /*0780*/ 	.word	0x00005be0
        /*0784*/ 	.word	0x000000ff
        /*0788*/ 	.word	0x00000000
        /*078c*/ 	.short	0x0101
        /*078e*/ 	.byte	0x0a
	.zero		1


	//   ....[32]....
        /*0790*/ 	.word	0x00006790
        /*0794*/ 	.word	0x000000ff
        /*0798*/ 	.word	0x00028430
        /*079c*/ 	.short	0x010a
        /*079e*/ 	.byte	0x06
	.zero		1


	//   ....[33]....
        /*07a0*/ 	.word	0x000067d0
        /*07a4*/ 	.word	0x000000ff
        /*07a8*/ 	.word	0x00028430
        /*07ac*/ 	.short	0x010a
        /*07ae*/ 	.byte	0x06
	.zero		1


	//   ....[34]....
        /*07b0*/ 	.word	0x00006b50
        /*07b4*/ 	.word	0x000000ff
        /*07b8*/ 	.word	0x00028450
        /*07bc*/ 	.short	0x010a
        /*07be*/ 	.byte	0x0a
	.zero		1


	//   ....[35]....
        /*07c0*/ 	.word	0x00006b90
        /*07c4*/ 	.word	0x000000ff
        /*07c8*/ 	.word	0x00028450
        /*07cc*/ 	.short	0x010a
        /*07ce*/ 	.byte	0x0a
	.zero		1


	//   ....[36]....
        /*07d0*/ 	.word	0x000075b0
        /*07d4*/ 	.word	0x00000003
        /*07d8*/ 	.word	0x00000000
        /*07dc*/ 	.short	0x0101
        /*07de*/ 	.byte	0x3f
	.zero		1


	//   ....[37]....
        /*07e0*/ 	.word	0x00007780
        /*07e4*/ 	.word	0x000000ff
        /*07e8*/ 	.word	0x00000000
        /*07ec*/ 	.short	0x0101
        /*07ee*/ 	.byte	0x05
	.zero		1


	//   ....[38]....
        /*07f0*/ 	.word	0x000081a0
        /*07f4*/ 	.word	0x000000ff
        /*07f8*/ 	.word	0x00028430
        /*07fc*/ 	.short	0x010a
        /*07fe*/ 	.byte	0x06
	.zero		1


	//   ....[39]....
        /*0800*/ 	.word	0x000081e0
        /*0804*/ 	.word	0x000000ff
        /*0808*/ 	.word	0x00028430
        /*080c*/ 	.short	0x010a
        /*080e*/ 	.byte	0x06
	.zero		1


	//   ....[40]....
        /*0810*/ 	.word	0x00008560
        /*0814*/ 	.word	0x000000ff
        /*0818*/ 	.word	0x00028450
        /*081c*/ 	.short	0x010a
        /*081e*/ 	.byte	0x0a
	.zero		1


	//   ....[41]....
        /*0820*/ 	.word	0x000085a0
        /*0824*/ 	.word	0x000000ff
        /*0828*/ 	.word	0x00028450
        /*082c*/ 	.short	0x010a
        /*082e*/ 	.byte	0x0a
	.zero		1


	//   ....[42]....
        /*0830*/ 	.word	0x000087b0
        /*0834*/ 	.word	0x00000006
        /*0838*/ 	.word	0x00000000
        /*083c*/ 	.short	0x0101
        /*083e*/ 	.byte	0x3f
	.zero		1


	//   ....[43]....
        /*0840*/ 	.word	0x00009bb0
        /*0844*/ 	.word	0x000000ff
        /*0848*/ 	.word	0x00000000
        /*084c*/ 	.short	0x0101
        /*084e*/ 	.byte	0x05
	.zero		1


	//   ....[44]....
        /*0850*/ 	.word	0x0000a4b0
        /*0854*/ 	.word	0x000000ff
        /*0858*/ 	.word	0x00028450
        /*085c*/ 	.short	0x010a
        /*085e*/ 	.byte	0x0e
	.zero		1


	//   ....[45]....
        /*0860*/ 	.word	0x0000a4f0
        /*0864*/ 	.word	0x000000ff
        /*0868*/ 	.word	0x00028450
        /*086c*/ 	.short	0x010a
        /*086e*/ 	.byte	0x0e
	.zero		1


	//   ....[46]....
        /*0870*/ 	.word	0x0000acf0
        /*0874*/ 	.word	0x000000ff
        /*0878*/ 	.word	0x00000000
        /*087c*/ 	.short	0x0101
        /*087e*/ 	.byte	0x04
	.zero		1


	//   ....[47]....
        /*0880*/ 	.word	0x0000ce30
        /*0884*/ 	.word	0x000000ff
        /*0888*/ 	.word	0x00000000
        /*088c*/ 	.short	0x0101
        /*088e*/ 	.byte	0x05
	.zero		1


	//   ....[48]....
        /*0890*/ 	.word	0x0000ee60
        /*0894*/ 	.word	0x00000004
        /*0898*/ 	.word	0x00028480
        /*089c*/ 	.short	0x010a
        /*089e*/ 	.byte	0x3f
	.zero		1


	//   ....[49]....
        /*08a0*/ 	.word	0x0000f060
        /*08a4*/ 	.word	0x00000004
        /*08a8*/ 	.word	0x00028440
        /*08ac*/ 	.short	0x010a
        /*08ae*/ 	.byte	0x3f
	.zero		1


	//   ....[50]....
        /*08b0*/ 	.word	0x0000f440
        /*08b4*/ 	.word	0x000000ff
        /*08b8*/ 	.word	0x00028420
        /*08bc*/ 	.short	0x010a
        /*08be*/ 	.byte	0x28
	.zero		1


	//   ....[51]....
        /*08c0*/ 	.word	0x0000f720
        /*08c4*/ 	.word	0x00000006
        /*08c8*/ 	.word	0x00028480
        /*08cc*/ 	.short	0x010a
        /*08ce*/ 	.byte	0x3f
	.zero		1


	//   ....[52]....
        /*08d0*/ 	.word	0x0000fa90
        /*08d4*/ 	.word	0x00000006
        /*08d8*/ 	.word	0x00028440
        /*08dc*/ 	.short	0x010a
        /*08de*/ 	.byte	0x3f
	.zero		1


	//   ....[53]....
        /*08e0*/ 	.word	0x0000fe70
        /*08e4*/ 	.word	0x00000015
        /*08e8*/ 	.word	0x00028470
        /*08ec*/ 	.short	0x010a
        /*08ee*/ 	.byte	0x3f
	.zero		1


	//   ....[54]....
        /*08f0*/ 	.word	0x0000fee0
        /*08f4*/ 	.word	0x00000015
        /*08f8*/ 	.word	0x00028460
        /*08fc*/ 	.short	0x010a
        /*08fe*/ 	.byte	0x3f
	.zero		1


	//   ....[55]....
        /*0900*/ 	.word	0x00010430
        /*0904*/ 	.word	0x00000015
        /*0908*/ 	.word	0x00028450
        /*090c*/ 	.short	0x0101
        /*090e*/ 	.byte	0x3f
	.zero		1


	//   ....[56]....
        /*0910*/ 	.word	0x000104a0
        /*0914*/ 	.word	0x00000015
        /*0918*/ 	.word	0x00000000
        /*091c*/ 	.short	0x0101
        /*091e*/ 	.byte	0x3f
	.zero		1


	//   ....[57]....
        /*0920*/ 	.word	0x00010660
        /*0924*/ 	.word	0x00000002
        /*0928*/ 	.word	0x00028470
        /*092c*/ 	.short	0x010a
        /*092e*/ 	.byte	0x3f
	.zero		1


	//   ....[58]....
        /*0930*/ 	.word	0x000106f0
        /*0934*/ 	.word	0x00000002
        /*0938*/ 	.word	0x00028460
        /*093c*/ 	.short	0x010a
        /*093e*/ 	.byte	0x3f
	.zero		1


	//   ....[59]....
        /*0940*/ 	.word	0x00010c50
        /*0944*/ 	.word	0x00000002
        /*0948*/ 	.word	0x00028450
        /*094c*/ 	.short	0x0101
        /*094e*/ 	.byte	0x3f
	.zero		1


	//   ....[60]....
        /*0950*/ 	.word	0x00010ca0
        /*0954*/ 	.word	0x00000000
        /*0958*/ 	.word	0x00000000
        /*095c*/ 	.short	0x0101
        /*095e*/ 	.byte	0x3f
	.zero		1


	//   ....[61]....
        /*0960*/ 	.word	0x00010f80
        /*0964*/ 	.word	0x00000000
        /*0968*/ 	.word	0x00028420
        /*096c*/ 	.short	0x010a
        /*096e*/ 	.byte	0x3f
	.zero		1


	//   ....[62]....
        /*0970*/ 	.word	0x00011140
        /*0974*/ 	.word	0x00000006
        /*0978*/ 	.word	0x00000000
        /*097c*/ 	.short	0x010a
        /*097e*/ 	.byte	0x3f
	.zero		1


	//   ....[63]....
        /*0980*/ 	.word	0x000111b0
        /*0984*/ 	.word	0x00000007
        /*0988*/ 	.word	0x00000000
        /*098c*/ 	.short	0x010a
        /*098e*/ 	.byte	0x3f
	.zero		1


	//   ....[64]....
        /*0990*/ 	.word	0x00011210
        /*0994*/ 	.word	0x00000004
        /*0998*/ 	.word	0x00028460
        /*099c*/ 	.short	0x010a
        /*099e*/ 	.byte	0x3f
	.zero		1


	//   ....[65]....
        /*09a0*/ 	.word	0x00011260
        /*09a4*/ 	.word	0x00000003
        /*09a8*/ 	.word	0x00028460
        /*09ac*/ 	.short	0x010a
        /*09ae*/ 	.byte	0x3f
	.zero		1


	//   ....[66]....
        /*09b0*/ 	.word	0x000112a0
        /*09b4*/ 	.word	0x00000004
        /*09b8*/ 	.word	0x00028480
        /*09bc*/ 	.short	0x010a
        /*09be*/ 	.byte	0x3f
	.zero		1


	//   ....[67]....
        /*09c0*/ 	.word	0x000112c0
        /*09c4*/ 	.word	0x00000003
        /*09c8*/ 	.word	0x00028480
        /*09cc*/ 	.short	0x010a
        /*09ce*/ 	.byte	0x3f
	.zero		1


	//   ....[68]....
        /*09d0*/ 	.word	0x00011330
        /*09d4*/ 	.word	0x00000003
        /*09d8*/ 	.word	0x00028400
        /*09dc*/ 	.short	0x010a
        /*09de*/ 	.byte	0x3f
	.zero		1


	//   ....[69]....
        /*09e0*/ 	.word	0x00011380
        /*09e4*/ 	.word	0x00000005
        /*09e8*/ 	.word	0x00028430
        /*09ec*/ 	.short	0x010a
        /*09ee*/ 	.byte	0x3f
	.zero		1


	//   ....[70]....
        /*09f0*/ 	.word	0x000113e0
        /*09f4*/ 	.word	0x0000000a
        /*09f8*/ 	.word	0x00028430
        /*09fc*/ 	.short	0x010a
        /*09fe*/ 	.byte	0x3f
	.zero		1


	//   ....[71]....
        /*0a00*/ 	.word	0x00011440
        /*0a04*/ 	.word	0x0000000a
        /*0a08*/ 	.word	0x00028450
        /*0a0c*/ 	.short	0x010a
        /*0a0e*/ 	.byte	0x3f
	.zero		1


	//   ....[72]....
        /*0a10*/ 	.word	0x000114a0
        /*0a14*/ 	.word	0x00000006
        /*0a18*/ 	.word	0x00028430
        /*0a1c*/ 	.short	0x010a
        /*0a1e*/ 	.byte	0x3f
	.zero		1


	//   ....[73]....
        /*0a20*/ 	.word	0x00011500
        /*0a24*/ 	.word	0x00000006
        /*0a28*/ 	.word	0x00028450
        /*0a2c*/ 	.short	0x010a
        /*0a2e*/ 	.byte	0x3f
	.zero		1


	//   ....[74]....
        /*0a30*/ 	.word	0x00011560
        /*0a34*/ 	.word	0x00000006
        /*0a38*/ 	.word	0x00028430
        /*0a3c*/ 	.short	0x010a
        /*0a3e*/ 	.byte	0x3f
	.zero		1


	//   ....[75]....
        /*0a40*/ 	.word	0x000115c0
        /*0a44*/ 	.word	0x00000006
        /*0a48*/ 	.word	0x00028450
        /*0a4c*/ 	.short	0x010a
        /*0a4e*/ 	.byte	0x3f
	.zero		1


	//   ....[76]....
        /*0a50*/ 	.word	0x00011620
        /*0a54*/ 	.word	0x00000007
        /*0a58*/ 	.word	0x00028450
        /*0a5c*/ 	.short	0x010a
        /*0a5e*/ 	.byte	0x3f
	.zero		1


	//   ....[77]....
        /*0a60*/ 	.word	0x00011770
        /*0a64*/ 	.word	0x00000004
        /*0a68*/ 	.word	0x00028480
        /*0a6c*/ 	.short	0x010a
        /*0a6e*/ 	.byte	0x3f
	.zero		1


	//   ....[78]....
        /*0a70*/ 	.word	0x000117c0
        /*0a74*/ 	.word	0x00000004
        /*0a78*/ 	.word	0x00028440
        /*0a7c*/ 	.short	0x010a
        /*0a7e*/ 	.byte	0x3f
	.zero		1


	//   ....[79]....
        /*0a80*/ 	.word	0x00011810
        /*0a84*/ 	.word	0x00000011
        /*0a88*/ 	.word	0x00028420
        /*0a8c*/ 	.short	0x010a
        /*0a8e*/ 	.byte	0x3f
	.zero		1


	//   ....[80]....
        /*0a90*/ 	.word	0x00011860
        /*0a94*/ 	.word	0x00000006
        /*0a98*/ 	.word	0x00028480
        /*0a9c*/ 	.short	0x010a
        /*0a9e*/ 	.byte	0x3f
	.zero		1


	//   ....[81]....
        /*0aa0*/ 	.word	0x000118b0
        /*0aa4*/ 	.word	0x00000006
        /*0aa8*/ 	.word	0x00028440
        /*0aac*/ 	.short	0x010a
        /*0aae*/ 	.byte	0x3f
	.zero		1


	//   ....[82]....
        /*0ab0*/ 	.word	0x00011900
        /*0ab4*/ 	.word	0x00000015
        /*0ab8*/ 	.word	0x00028470
        /*0abc*/ 	.short	0x010a
        /*0abe*/ 	.byte	0x3f
	.zero		1


	//   ....[83]....
        /*0ac0*/ 	.word	0x00011950
        /*0ac4*/ 	.word	0x00000015
        /*0ac8*/ 	.word	0x00028460
        /*0acc*/ 	.short	0x010a
        /*0ace*/ 	.byte	0x3f
	.zero		1


	//   ....[84]....
        /*0ad0*/ 	.word	0x000119a0
        /*0ad4*/ 	.word	0x00000002
        /*0ad8*/ 	.word	0x00028470
        /*0adc*/ 	.short	0x010a
        /*0ade*/ 	.byte	0x3f
	.zero		1


	//   ....[85]....
        /*0ae0*/ 	.word	0x000119f0
        /*0ae4*/ 	.word	0x00000002
        /*0ae8*/ 	.word	0x00028460
        /*0aec*/ 	.short	0x010a
        /*0aee*/ 	.byte	0x3f
	.zero		1


	//   ....[86]....
        /*0af0*/ 	.word	0x00011a40
        /*0af4*/ 	.word	0x00000000
        /*0af8*/ 	.word	0x00028420
        /*0afc*/ 	.short	0x010a
        /*0afe*/ 	.byte	0x3f
	.zero		1


	//   ....[87]....
        /*0b00*/ 	.word	0x00011be0
        /*0b04*/ 	.word	0x00000006
        /*0b08*/ 	.word	0x00000000
        /*0b0c*/ 	.short	0x010a
        /*0b0e*/ 	.byte	0x3f
	.zero		1


	//   ....[88]....
        /*0b10*/ 	.word	0x00011c30
        /*0b14*/ 	.word	0x00000007
        /*0b18*/ 	.word	0x00000000
        /*0b1c*/ 	.short	0x010a
        /*0b1e*/ 	.byte	0x3f
	.zero		1


	//   ....[89]....
        /*0b20*/ 	.word	0x00011c80
        /*0b24*/ 	.word	0x00000004
        /*0b28*/ 	.word	0x00028460
        /*0b2c*/ 	.short	0x010a
        /*0b2e*/ 	.byte	0x3f
	.zero		1


	//   ....[90]....
        /*0b30*/ 	.word	0x00011cd0
        /*0b34*/ 	.word	0x00000003
        /*0b38*/ 	.word	0x00028460
        /*0b3c*/ 	.short	0x010a
        /*0b3e*/ 	.byte	0x3f
	.zero		1


	//   ....[91]....
        /*0b40*/ 	.word	0x00011d20
        /*0b44*/ 	.word	0x00000004
        /*0b48*/ 	.word	0x00028480
        /*0b4c*/ 	.short	0x010a
        /*0b4e*/ 	.byte	0x3f
	.zero		1


	//----- nvinfo : EIATTR_NUM_MBARRIERS
	.align		4
.L_435:
        /*0b50*/ 	.byte	0x03, 0x38
        /*0b52*/ 	.short	0x0016


	//----- nvinfo : EIATTR_EXIT_INSTR_OFFSETS
	.align		4
        /*0b54*/ 	.byte	0x04, 0x1c
        /*0b56*/ 	.short	(.L_437 - .L_436)


	//   ....[0]....
.L_436:
        /*0b58*/ 	.word	0x00000a60


	//   ....[1]....
        /*0b5c*/ 	.word	0x0000d880


	//   ....[2]....
        /*0b60*/ 	.word	0x00011310


	//----- nvinfo : EIATTR_MAX_THREADS
	.align		4
.L_437:
        /*0b64*/ 	.byte	0x04, 0x05
        /*0b66*/ 	.short	(.L_439 - .L_438)
.L_438:
        /*0b68*/ 	.word	0x00000180
        /*0b6c*/ 	.word	0x00000001
        /*0b70*/ 	.word	0x00000001


	//----- nvinfo : EIATTR_CRS_STACK_SIZE
	.align		4
.L_439:
        /*0b74*/ 	.byte	0x04, 0x1e
        /*0b76*/ 	.short	(.L_441 - .L_440)
.L_440:
        /*0b78*/ 	.word	0x00000000


	//----- nvinfo : EIATTR_CBANK_PARAM_SIZE
	.align		4
.L_441:
        /*0b7c*/ 	.byte	0x03, 0x19
        /*0b7e*/ 	.short	0x0bf0


	//----- nvinfo : EIATTR_PARAM_CBANK
	.align		4
        /*0b80*/ 	.byte	0x04, 0x0a
        /*0b82*/ 	.short	(.L_443 - .L_442)
	.align		4
.L_442:
        /*0b84*/ 	.word	index@(.nv.constant0._ZN7cutlass13device_kernelIN5flash11enable_sm90INS1_16FlashAttnFwdSm90INS1_25CollectiveMainloopFwdSm90ILi2EN4cute5tupleIJNS5_1CILi1EEES8_S8_EEENS6_IJNS7_ILi128EEENS7_ILi64EEENS7_ILi256EEEEEELi256ENS_12float_e4m3_tEfNS_4arch4Sm90ELb0ELb1ELb0ELb0ELb0ELb0ELb0ELb1ELb1ELb0ELb0ELb0EEENS1_21CollectiveEpilogueFwdINS6_IJSA_SC_SB_EEES9_NS_10bfloat16_tESG_Li256ELb0ELb0ELb0ELb1EEENS1_30DynamicPersistentTileSchedulerILi256ELi128ELb0ELb0ELb1EEEEEEEEEvNT_6ParamsE)
        /*0b88*/ 	.short	0x0210
        /*0b8a*/ 	.short	0x0bf0


	//----- nvinfo : EIATTR_SW_WAR
	.align		4
.L_443:
        /*0b8c*/ 	.byte	0x04, 0x36
        /*0b8e*/ 	.short	(.L_445 - .L_444)
.L_444:
        /*0b90*/ 	.word	0x00000008
.L_445:


//--------------------- .nv.info._ZN7cutlass13device_kernelIN5flash11enable_sm90INS1_16FlashAttnFwdSm90INS1_25CollectiveMainloopFwdSm90ILi2EN4cute5tupleIJNS5_1CILi1EEES8_S8_EEENS6_IJNS7_ILi128EEENS7_ILi64EEENS7_ILi256EEEEEELi256ENS_12float_e4m3_tEfNS_4arch4Sm90ELb0ELb1ELb0ELb1ELb0ELb0ELb0ELb1ELb1ELb0ELb0ELb0EEENS1_21CollectiveEpilogueFwdINS6_IJSA_SC_SB_EEES9_NS_10bfloat16_tESG_Li256ELb1ELb0ELb0ELb1EEENS1_36VarlenDynamicPersistentTileSchedulerILi128ELi64ELi256ELi128ELb0ELb0ELb1ELb1ELb0ELb1EEEEEEEEEvNT_6ParamsE --------------------------
	.section	.nv.info._ZN7cutlass13device_kernelIN5flash11enable_sm90INS1_16FlashAttnFwdSm90INS1_25CollectiveMainloopFwdSm90ILi2EN4cute5tupleIJNS5_1CILi1EEES8_S8_EEENS6_IJNS7_ILi128EEENS7_ILi64EEENS7_ILi256EEEEEELi256ENS_12float_e4m3_tEfNS_4arch4Sm90ELb0ELb1ELb0ELb1ELb0ELb0ELb0ELb1ELb1ELb0ELb0ELb0EEENS1_21CollectiveEpilogueFwdINS6_IJSA_SC_SB_EEES9_NS_10bfloat16_tESG_Li256ELb1ELb0ELb0ELb1EEENS1_36VarlenDynamicPersistentTileSchedulerILi128ELi64ELi256ELi128ELb0ELb0ELb1ELb1ELb0ELb1EEEEEEEEEvNT_6ParamsE,"",@"SHT_CUDA_INFO"
	.sectionflags	@""
	.align	4


	//----- nvinfo : EIATTR_CUDA_API_VERSION
	.align		4
        /*0000*/ 	.byte	0x04, 0x37
        /*0002*/ 	.short	(.L_447 - .L_446)
.L_446:
        /*0004*/ 	.word	0x00000082


	//----- nvinfo : EIATTR_KPARAM_INFO
	.align		4
.L_447:
        /*0008*/ 	.byte	0x04, 0x17
        /*000a*/ 	.short	(.L_449 - .L_448)
.L_448:
        /*000c*/ 	.word	0x00000000
        /*0010*/ 	.short	0x0000
        /*0012*/ 	.short	0x0070
        /*0014*/ 	.byte	0x00, 0xf0, 0x01, 0x28


	//----- nvinfo : EIATTR_SPARSE_MMA_MASK
	.align		4
.L_449:
        /*0018*/ 	.byte	0x03, 0x50
        /*001a*/ 	.short	0x0000


	//----- nvinfo : EIATTR_MAXREG_COUNT
	.align		4
        /*001c*/ 	.byte	0x03, 0x1b
        /*001e*/ 	.short	0x00a8


	//----- nvinfo : EIATTR_NUM_BARRIERS
	.align		4
        /*0020*/ 	.byte	0x02, 0x4c
        /*0022*/ 	.byte	0x10
	.zero		1


	//----- nvinfo : EIATTR_EXTERNS
	.align		4
        /*0024*/ 	.byte	0x04, 0x0f
        /*0026*/ 	.short	(.L_451 - .L_450)


	//   ....[0]....
	.align		4
.L_450:
        /*0028*/ 	.word	index@(__assertfail)


	//----- nvinfo : EIATTR_ANNOTATIONS
	.align		4
.L_451:
        /*002c*/ 	.byte	0x04, 0x55
        /*002e*/ 	.short	(.L_453 - .L_452)


	//   ....[0]....
.L_452:
        /* <DEDUP_REMOVED lines=42> */


	//----- nvinfo : EIATTR_MERCURY_ISA_VERSION
	.align		4
.L_453:
        /*02b8*/ 	.byte	0x03, 0x5f
        /*02ba*/ 	.short	0x0101


	//----- nvinfo : EIATTR_UNUSED_LOAD_BYTE_OFFSET
	.align		4
        /*02bc*/ 	.byte	0x04, 0x44
        /*02be*/ 	.short	(.L_455 - .L_454)


	//   ....[0]....
.L_454:
        /*02c0*/ 	.word	0x00000a70
        /*02c4*/ 	.word	0x0000fff0


	//   ....[1]....
        /*02c8*/ 	.word	0x0000b310
        /*02cc*/ 	.word	0x0000fff0


	//----- nvinfo : EIATTR_INT_WARP_WIDE_INSTR_OFFSETS
	.align		4
.L_455:
        /*02d0*/ 	.byte	0x04, 0x31
        /*02d2*/ 	.short	(.L_457 - .L_456)


	//   ....[0]....
.L_456:
        /*02d4*/ 	.word	0x00000160


	//   ....[1]....
        /*02d8*/ 	.word	0x000001a0


	//   ....[2]....
        /*02dc*/ 	.word	0x00000210


	//   ....[3]....
        /*02e0*/ 	.word	0x00010190


	//   ....[4]....
        /*02e4*/ 	.word	0x00010220


	//   ....[5]....
        /*02e8*/ 	.word	0x000109b0


	//   ....[6]....
        /*02ec*/ 	.word	0x000123e0


	//   ....[7]....
        /*02f0*/ 	.word	0x00012470


	//----- nvinfo : EIATTR_COOP_GROUP_MASK_REGIDS
	.align		4
.L_457:
        /*02f4*/ 	.byte	0x04, 0x29
        /*02f6*/ 	.short	(.L_459 - .L_458)


	//   ....[0]....
.L_458:
        /*02f8*/ 	.word	0xffffffff


	//   ....[1]....
        /*02fc*/ 	.word	0xffffffff


	//   ....[2]....
        /*0300*/ 	.word	0xffffffff


	//   ....[3]....
        /*0304*/ 	.word	0xffffffff


	//   ....[4]....
        /*0308*/ 	.word	0xffffffff


	//   ....[5]....
        /*030c*/ 	.word	0xffffffff


	//   ....[6]....
        /*0310*/ 	.word	0xffffffff


	//   ....[7]....
        /*0314*/ 	.word	0xffffffff


	//   ....[8]....
        /*0318*/ 	.word	0xffffffff


	//   ....[9]....
        /*031c*/ 	.word	0xffffffff


	//   ....[10]....
        /*0320*/ 	.word	0xffffffff


	//   ....[11]....
        /*0324*/ 	.word	0xffffffff


	//   ....[12]....
        /*0328*/ 	.word	0xffffffff


	//   ....[13]....
        /*032c*/ 	.word	0xffffffff


	//   ....[14]....
        /*0330*/ 	.word	0xffffffff


	//   ....[15]....
        /*0334*/ 	.word	0xffffffff


	//   ....[16]....
        /*0338*/ 	.word	0xffffffff


	//   ....[17]....
        /*033c*/ 	.word	0xffffffff


	//   ....[18]....
        /*0340*/ 	.word	0xffffffff


	//   ....[19]....
        /*0344*/ 	.word	0xffffffff


	//   ....[20]....
        /*0348*/ 	.word	0xffffffff


	//   ....[21]....
        /*034c*/ 	.word	0xffffffff


	//   ....[22]....
        /*0350*/ 	.word	0xffffffff


	//   ....[23]....
        /*0354*/ 	.word	0xffffffff


	//   ....[24]....
        /*0358*/ 	.word	0xffffffff


	//   ....[25]....
        /*035c*/ 	.word	0xffffffff


	//   ....[26]....
        /*0360*/ 	.word	0xffffffff


	//   ....[27]....
        /*0364*/ 	.word	0xffffffff


	//   ....[28]....
        /*0368*/ 	.word	0xffffffff


	//   ....[29]....
        /*036c*/ 	.word	0xffffffff


	//   ....[30]....
        /*0370*/ 	.word	0xffffffff


	//   ....[31]....
        /*0374*/ 	.word	0xffffffff


	//   ....[32]....
        /*0378*/ 	.word	0xffffffff


	//   ....[33]....
        /*037c*/ 	.word	0xffffffff


	//   ....[34]....
        /*0380*/ 	.word	0xffffffff


	//   ....[35]....
        /*0384*/ 	.word	0xffffffff


	//   ....[36]....
        /*0388*/ 	.word	0xffffffff


	//   ....[37]....
        /*038c*/ 	.word	0xffffffff


	//   ....[38]....
        /*0390*/ 	.word	0xffffffff


	//   ....[39]....
        /*0394*/ 	.word	0xffffffff


	//   ....[40]....
        /*0398*/ 	.word	0xffffffff


	//   ....[41]....
        /*039c*/ 	.word	0xffffffff


	//   ....[42]....
        /*03a0*/ 	.word	0xffffffff


	//   ....[43]....
        /*03a4*/ 	.word	0xffffffff


	//   ....[44]....
        /*03a8*/ 	.word	0xffffffff


	//   ....[45]....
        /*03ac*/ 	.word	0xffffffff


	//   ....[46]....
        /*03b0*/ 	.word	0xffffffff


	//   ....[47]....
        /*03b4*/ 	.word	0xffffffff


	//   ....[48]....
        /*03b8*/ 	.word	0xffffffff


	//   ....[49]....
        /*03bc*/ 	.word	0xffffffff


	//   ....[50]....
        /*03c0*/ 	.word	0xffffffff


	//   ....[51]....
        /*03c4*/ 	.word	0xffffffff


	//   ....[52]....
        /*03c8*/ 	.word	0xffffffff


	//   ....[53]....
        /*03cc*/ 	.word	0xffffffff


	//   ....[54]....
        /*03d0*/ 	.word	0xffffffff


	//   ....[55]....
        /*03d4*/ 	.word	0xffffffff


	//   ....[56]....
        /*03d8*/ 	.word	0xffffffff


	//   ....[57]....
        /*03dc*/ 	.word	0xffffffff


	//   ....[58]....
        /*03e0*/ 	.word	0xffffffff


	//   ....[59]....
        /*03e4*/ 	.word	0xffffffff


	//   ....[60]....
        /*03e8*/ 	.word	0xffffffff


	//   ....[61]....
        /*03ec*/ 	.word	0xffffffff


	//   ....[62]....
        /*03f0*/ 	.word	0xffffffff


	//   ....[63]....
        /*03f4*/ 	.word	0xffffffff


	//   ....[64]....
        /*03f8*/ 	.word	0xffffffff


	//   ....[65]....
        /*03fc*/ 	.word	0xffffffff


	//   ....[66]....
        /*0400*/ 	.word	0xffffffff


	//   ....[67]....
        /*0404*/ 	.word	0xffffffff


	//   ....[68]....
        /*0408*/ 	.word	0xffffffff


	//   ....[69]....
        /*040c*/ 	.word	0xffffffff


	//   ....[70]....
        /*0410*/ 	.word	0xffffffff


	//   ....[71]....
        /*0414*/ 	.word	0xffffffff


	//   ....[72]....
        /*0418*/ 	.word	0xffffffff


	//   ....[73]....
        /*041c*/ 	.word	0xffffffff


	//   ....[74]....
        /*0420*/ 	.word	0xffffffff


	//   ....[75]....
        /*0424*/ 	.word	0xffffffff


	//   ....[76]....
        /*0428*/ 	.word	0xffffffff


	//   ....[77]....
        /*042c*/ 	.word	0xffffffff


	//   ....[78]....
        /*0430*/ 	.word	0xffffffff


	//   ....[79]....
        /*0434*/ 	.word	0xffffffff


	//   ....[80]....
        /*0438*/ 	.word	0xffffffff


	//   ....[81]....
        /*043c*/ 	.word	0xffffffff


	//   ....[82]....
        /*0440*/ 	.word	0xffffffff


	//   ....[83]....
        /*0444*/ 	.word	0xffffffff


	//   ....[84]....
        /*0448*/ 	.word	0xffffffff


	//   ....[85]....
        /*044c*/ 	.word	0xffffffff


	//   ....[86]....
        /*0450*/ 	.word	0xffffffff


	//   ....[87]....
        /*0454*/ 	.word	0xffffffff


	//   ....[88]....
        /*0458*/ 	.word	0xffffffff


	//   ....[89]....
        /*045c*/ 	.word	0xffffffff


	//   ....[90]....
        /*0460*/ 	.word	0xffffffff


	//   ....[91]....
        /*0464*/ 	.word	0xffffffff


	//   ....[92]....
        /*0468*/ 	.word	0xffffffff


	//   ....[93]....
        /*046c*/ 	.word	0xffffffff


	//   ....[94]....
        /*0470*/ 	.word	0xffffffff


	//   ....[95]....
        /*0474*/ 	.word	0xffffffff


	//   ....[96]....
        /*0478*/ 	.word	0xffffffff


	//   ....[97]....
        /*047c*/ 	.word	0xffffffff


	//   ....[98]....
        /*0480*/ 	.word	0xffffffff


	//   ....[99]....
        /*0484*/ 	.word	0xffffffff


	//   ....[100]....
        /*0488*/ 	.word	0xffffffff


	//   ....[101]....
        /*048c*/ 	.word	0xffffffff


	//   ....[102]....
        /*0490*/ 	.word	0xffffffff


	//   ....[103]....
        /*0494*/ 	.word	0xffffffff


	//   ....[104]....
        /*0498*/ 	.word	0xffffffff


	//   ....[105]....
        /*049c*/ 	.word	0xffffffff


	//   ....[106]....
        /*04a0*/ 	.word	0xffffffff


	//   ....[107]....
        /*04a4*/ 	.word	0xffffffff


	//   ....[108]....
        /*04a8*/ 	.word	0xffffffff


	//   ....[109]....
        /*04ac*/ 	.word	0xffffffff


	//   ....[110]....
        /*04b0*/ 	.word	0xffffffff


	//   ....[111]....
        /*04b4*/ 	.word	0xffffffff


	//   ....[112]....
        /*04b8*/ 	.word	0xffffffff


	//   ....[113]....
        /*04bc*/ 	.word	0xffffffff


	//   ....[114]....
        /*04c0*/ 	.word	0xffffffff


	//   ....[115]....
        /*04c4*/ 	.word	0xffffffff


	//   ....[116]....
        /*04c8*/ 	.word	0xffffffff


	//   ....[117]....
        /*04cc*/ 	.word	0xffffffff


	//   ....[118]....
        /*04d0*/ 	.word	0xffffffff


	//   ....[119]....
        /*04d4*/ 	.word	0xffffffff


	//   ....[120]....
        /*04d8*/ 	.word	0xffffffff


	//   ....[121]....
        /*04dc*/ 	.word	0xffffffff


	//   ....[122]....
        /*04e0*/ 	.word	0xffffffff


	//   ....[123]....
        /*04e4*/ 	.word	0xffffffff


	//   ....[124]....
        /*04e8*/ 	.word	0xffffffff


	//   ....[125]....
        /*04ec*/ 	.word	0xffffffff


	//   ....[126]....
        /*04f0*/ 	.word	0xffffffff


	//   ....[127]....
        /*04f4*/ 	.word	0x0500000f


	//   ....[128]....
        /*04f8*/ 	.word	0x0500000f


	//----- nvinfo : EIATTR_COOP_GROUP_INSTR_OFFSETS
	.align		4
.L_459:
        /*04fc*/ 	.byte	0x04, 0x28
        /*04fe*/ 	.short	(.L_461 - .L_460)


	//   ....[0]....
.L_460:
        /*0500*/ 	.word	0x00000070


	//   ....[1]....
        /*0504*/ 	.word	0x00000170


	//   ....[2]....
        /*0508*/ 	.word	0x000001c0


	//   ....[3]....
        /*050c*/ 	.word	0x000003f0


	//   ....[4]....
        /*0510*/ 	.word	0x00000550


	//   ....[5]....
        /*0514*/ 	.word	0x00000670


	//   ....[6]....
        /*0518*/ 	.word	0x000007d0


	//   ....[7]....
        /*051c*/ 	.word	0x00001d60


	//   ....[8]....
        /*0520*/ 	.word	0x00003070


	//   ....[9]....
        /*0524*/ 	.word	0x00003200


	//   ....[10]....
        /*0528*/ 	.word	0x00003500


	//   ....[11]....
        /*052c*/ 	.word	0x000035c0


	//   ....[12]....
        /*0530*/ 	.word	0x000050d0


	//   ....[13]....
        /*0534*/ 	.word	0x000051d0


	//   ....[14]....
        /*0538*/ 	.word	0x00005550


	//   ....[15]....
        /*053c*/ 	.word	0x000055f0


	//   ....[16]....
        /*0540*/ 	.word	0x00006f00


	//   ....[17]....
        /*0544*/ 	.word	0x00006f10


	//   ....[18]....
        /*0548*/ 	.word	0x00006f40


	//   ....[19]....
        /*054c*/ 	.word	0x00006f50


	//   ....[20]....
        /*0550*/ 	.word	0x00009090


	//   ....[21]....
        /*0554*/ 	.word	0x00009190


	//   ....[22]....
        /*0558*/ 	.word	0x00009540


	//   ....[23]....
        /*055c*/ 	.word	0x000095c0


	//   ....[24]....
        /*0560*/ 	.word	0x0000a7c0


	//   ....[25]....
        /*0564*/ 	.word	0x0000a7d0


	//   ....[26]....
        /*0568*/ 	.word	0x0000a800


	//   ....[27]....
        /*056c*/ 	.word	0x0000a810


	//   ....[28]....
        /*0570*/ 	.word	0x0000be40


	//   ....[29]....
        /*0574*/ 	.word	0x0000be70


	//   ....[30]....
        /*0578*/ 	.word	0x0000bec0


	//   ....[31]....
        /*057c*/ 	.word	0x0000bef0


	//   ....[32]....
        /*0580*/ 	.word	0x0000bf20


	//   ....[33]....
        /*0584*/ 	.word	0x0000bf50


	//   ....[34]....
        /*0588*/ 	.word	0x0000bf80


	//   ....[35]....
        /*058c*/ 	.word	0x0000bfe0


	//   ....[36]....
        /*0590*/ 	.word	0x0000c010


	//   ....[37]....
        /*0594*/ 	.word	0x0000c040


	//   ....[38]....
        /*0598*/ 	.word	0x0000c070


	//   ....[39]....
        /*059c*/ 	.word	0x0000c0a0


	//   ....[40]....
        /*05a0*/ 	.word	0x0000c0d0


	//   ....[41]....
        /*05a4*/ 	.word	0x0000c100


	//   ....[42]....
        /*05a8*/ 	.word	0x0000c170


	//   ....[43]....
        /*05ac*/ 	.word	0x0000c1b0


	//   ....[44]....
        /*05b0*/ 	.word	0x0000c1e0


	//   ....[45]....
        /*05b4*/ 	.word	0x0000c220


	//   ....[46]....
        /*05b8*/ 	.word	0x0000c250


	//   ....[47]....
        /*05bc*/ 	.word	0x0000c280


	//   ....[48]....
        /*05c0*/ 	.word	0x0000c2b0


	//   ....[49]....
        /*05c4*/ 	.word	0x0000c2e0


	//   ....[50]....
        /*05c8*/ 	.word	0x0000c310


	//   ....[51]....
        /*05cc*/ 	.word	0x0000c340


	//   ....[52]....
        /*05d0*/ 	.word	0x0000c370


	//   ....[53]....
        /*05d4*/ 	.word	0x0000c3a0


	//   ....[54]....
        /*05d8*/ 	.word	0x0000c3d0


	//   ....[55]....
        /*05dc*/ 	.word	0x0000c400


	//   ....[56]....
        /*05e0*/ 	.word	0x0000c430


	//   ....[57]....
        /*05e4*/ 	.word	0x0000c460


	//   ....[58]....
        /*05e8*/ 	.word	0x0000c490


	//   ....[59]....
        /*05ec*/ 	.word	0x0000c4c0


	//   ....[60]....
        /*05f0*/ 	.word	0x0000c4f0


	//   ....[61]....
        /*05f4*/ 	.word	0x0000c520


	//   ....[62]....
        /*05f8*/ 	.word	0x0000c550


	//   ....[63]....
        /*05fc*/ 	.word	0x0000c570


	//   ....[64]....
        /*0600*/ 	.word	0x0000c580


	//   ....[65]....
        /*0604*/ 	.word	0x0000c590


	//   ....[66]....
        /*0608*/ 	.word	0x0000c5a0


	//   ....[67]....
        /*060c*/ 	.word	0x0000c5b0


	//   ....[68]....
        /*0610*/ 	.word	0x0000c5c0


	//   ....[69]....
        /*0614*/ 	.word	0x0000c5d0


	//   ....[70]....
        /*0618*/ 	.word	0x0000c5f0


	//   ....[71]....
        /*061c*/ 	.word	0x0000c600


	//   ....[72]....
        /*0620*/ 	.word	0x0000c610


	//   ....[73]....
        /*0624*/ 	.word	0x0000c620


	//   ....[74]....
        /*0628*/ 	.word	0x0000c630


	//   ....[75]....
        /*062c*/ 	.word	0x0000c650


	//   ....[76]....
        /*0630*/ 	.word	0x0000c660


	//   ....[77]....
        /*0634*/ 	.word	0x0000c680


	//   ....[78]....
        /*0638*/ 	.word	0x0000c690


	//   ....[79]....
        /*063c*/ 	.word	0x0000c6b0


	//   ....[80]....
        /*0640*/ 	.word	0x0000c6d0


	//   ....[81]....
        /*0644*/ 	.word	0x0000c6e0


	//   ....[82]....
        /*0648*/ 	.word	0x0000c700


	//   ....[83]....
        /*064c*/ 	.word	0x0000c710


	//   ....[84]....
        /*0650*/ 	.word	0x0000c730


	//   ....[85]....
        /*0654*/ 	.word	0x0000c750


	//   ....[86]....
        /*0658*/ 	.word	0x0000c760


	//   ....[87]....
        /*065c*/ 	.word	0x0000c790


	//   ....[88]....
        /*0660*/ 	.word	0x0000c7c0


	//   ....[89]....
        /*0664*/ 	.word	0x0000c7f0


	//   ....[90]....
        /*0668*/ 	.word	0x0000c820


	//   ....[91]....
        /*066c*/ 	.word	0x0000c830


	//   ....[92]....
        /*0670*/ 	.word	0x0000ea70


	//   ....[93]....
        /*0674*/ 	.word	0x0000ec60


	//   ....[94]....
        /*0678*/ 	.word	0x0000ec90


	//   ....[95]....
        /*067c*/ 	.word	0x0000ecc0


	//   ....[96]....
        /*0680*/ 	.word	0x0000ed00


	//   ....[97]....
        /*0684*/ 	.word	0x0000ed30


	//   ....[98]....
        /*0688*/ 	.word	0x0000ed70


	//   ....[99]....
        /*068c*/ 	.word	0x0000ef00


	//   ....[100]....
        /*0690*/ 	.word	0x0000ef30


	//   ....[101]....
        /*0694*/ 	.word	0x0000ef60


	//   ....[102]....
        /*0698*/ 	.word	0x0000ef90


	//   ....[103]....
        /*069c*/ 	.word	0x0000efc0


	//   ....[104]....
        /*06a0*/ 	.word	0x0000f000


	//   ....[105]....
        /*06a4*/ 	.word	0x0000f0a0


	//   ....[106]....
        /*06a8*/ 	.word	0x0000f130


	//   ....[107]....
        /*06ac*/ 	.word	0x0000f1e0


	//   ....[108]....
        /*06b0*/ 	.word	0x00010ae0


	//   ....[109]....
        /*06b4*/ 	.word	0x00012e30


	//   ....[110]....
        /*06b8*/ 	.word	0x00012e60


	//   ....[111]....
        /*06bc*/ 	.word	0x00012e90


	//   ....[112]....
        /*06c0*/ 	.word	0x00012ed0


	//   ....[113]....
        /*06c4*/ 	.word	0x00012f00


	//   ....[114]....
        /*06c8*/ 	.word	0x00012f10


	//   ....[115]....
        /*06cc*/ 	.word	0x00012f40


	//   ....[116]....
        /*06d0*/ 	.word	0x00012f50


	//   ....[117]....
        /*06d4*/ 	.word	0x00013090


	//   ....[118]....
        /*06d8*/ 	.word	0x000130c0


	//   ....[119]....
        /*06dc*/ 	.word	0x000130f0


	//   ....[120]....
        /*06e0*/ 	.word	0x00013120


	//   ....[121]....
        /*06e4*/ 	.word	0x00013150


	//   ....[122]....
        /*06e8*/ 	.word	0x00013190


	//   ....[123]....
        /*06ec*/ 	.word	0x00013220


	//   ....[124]....
        /*06f0*/ 	.word	0x000132b0


	//   ....[125]....
        /*06f4*/ 	.word	0x00013320


	//   ....[126]....
        /*06f8*/ 	.word	0x000139b0


	//   ....[127]....
        /*06fc*/ 	.word	0x00014070


	//   ....[128]....
        /*0700*/ 	.word	0x000144d0


	//----- nvinfo : EIATTR_REG_RECONFIG
	.align		4
.L_461:
        /*0704*/ 	.byte	0x01, 0x54
	.zero		2


	//----- nvinfo : EIATTR_SYSCALL_OFFSETS
	.align		4
        /*0708*/ 	.byte	0x04, 0x46
        /*070a*/ 	.short	(.L_463 - .L_462)


	//   ....[0]....
.L_462:
        /*070c*/ 	.word	0x00001f40


	//   ....[1]....
        /*0710*/ 	.word	0x000103c0


	//   ....[2]....
        /*0714*/ 	.word	0x00010540


	//   ....[3]....
        /*0718*/ 	.word	0x00010680


	//   ....[4]....
        /*071c*/ 	.word	0x000107a0


	//----- nvinfo : EIATTR_MBARRIER_INSTR_OFFSETS
	.align		4
.L_463:
        /*0720*/ 	.byte	0x04, 0x39
        /*0722*/ 	.short	(.L_465 - .L_464)


	//   ....[0]....
.L_464:
        /*0724*/ 	.word	0x000002a0
        /*0728*/ 	.word	0x000000ff
        /*072c*/ 	.word	0x00028400
        /*0730*/ 	.short	0x0100
        /*0732*/ 	.byte	0x08
	.zero		1


	//   ....[1]....
        /*0734*/ 	.word	0x000002b0
        /*0738*/ 	.word	0x000000ff
        /*073c*/ 	.word	0x00028420
        /*0740*/ 	.short	0x0100
        /*0742*/ 	.byte	0x08
	.zero		1


	//   ....[2]....
        /*0744*/ 	.word	0x000003a0
        /*0748*/ 	.word	0x000000ff
        /*074c*/ 	.word	0x00028430
        /*0750*/ 	.short	0x0100
        /*0752*/ 	.byte	0x08
	.zero		1


	//   ....[3]....
        /*0754*/ 	.word	0x000003b0
        /*0758*/ 	.word	0x000000ff
        /*075c*/ 	.word	0x00028440
        /*0760*/ 	.short	0x0100
        /*0762*/ 	.byte	0x08
	.zero		1


	//   ....[4]....
        /*0764*/ 	.word	0x000003c0
        /*0768*/ 	.word	0x000000ff
        /*076c*/ 	.word	0x00028438
        /*0770*/ 	.short	0x0100
        /*0772*/ 	.byte	0x08
	.zero		1


	//   ....[5]....
        /*0774*/ 	.word	0x000003d0
        /*0778*/ 	.word	0x000000ff
        /*077c*/ 	.word	0x00028448
        /*0780*/ 	.short	0x0100
        /*0782*/ 	.byte	0x08
	.zero		1


	//   ....[6]....
        /*0784*/ 	.word	0x00000500
        /*0788*/ 	.word	0x000000ff
        /*078c*/ 	.word	0x00028450
        /*0790*/ 	.short	0x0100
        /*0792*/ 	.byte	0x08
	.zero		1


	//   ....[7]....
        /*0794*/ 	.word	0x00000510
        /*0798*/ 	.word	0x000000ff
        /*079c*/ 	.word	0x00028460
        /*07a0*/ 	.short	0x0100
        /*07a2*/ 	.byte	0x08
	.zero		1


	//   ....[8]....
        /*07a4*/ 	.word	0x00000520
        /*07a8*/ 	.word	0x000000ff
        /*07ac*/ 	.word	0x00028458
        /*07b0*/ 	.short	0x0100
        /*07b2*/ 	.byte	0x08
	.zero		1


	//   ....[9]....
        /*07b4*/ 	.word	0x00000530
        /*07b8*/ 	.word	0x000000ff
        /*07bc*/ 	.word	0x00028468
        /*07c0*/ 	.short	0x0100
        /*07c2*/ 	.byte	0x08
	.zero		1


	//   ....[10]....
        /*07c4*/ 	.word	0x00000620
        /*07c8*/ 	.word	0x000000ff
        /*07cc*/ 	.word	0x00028470
        /*07d0*/ 	.short	0x0100
        /*07d2*/ 	.byte	0x06
	.zero		1


	//   ....[11]....
        /*07d4*/ 	.word	0x00000630
        /*07d8*/ 	.word	0x000000ff
        /*07dc*/ 	.word	0x00028480
        /*07e0*/ 	.short	0x0100
        /*07e2*/ 	.byte	0x06
	.zero		1


	//   ....[12]....
        /*07e4*/ 	.word	0x00000640
        /*07e8*/ 	.word	0x000000ff
        /*07ec*/ 	.word	0x00028478
        /*07f0*/ 	.short	0x0100
        /*07f2*/ 	.byte	0x06
	.zero		1


	//   ....[13]....
        /*07f4*/ 	.word	0x00000650
        /*07f8*/ 	.word	0x000000ff
        /*07fc*/ 	.word	0x00028488
        /*0800*/ 	.short	0x0100
        /*0802*/ 	.byte	0x06
	.zero		1


	//   ....[14]....
        /*0804*/ 	.word	0x00000780
        /*0808*/ 	.word	0x000000ff
        /*080c*/ 	.word	0x00028490
        /*0810*/ 	.short	0x0100
        /*0812*/ 	.byte	0x08
	.zero		1


	//   ....[15]....
        /*0814*/ 	.word	0x00000790
        /*0818*/ 	.word	0x000000ff
        /*081c*/ 	.word	0x000284a0
        /*0820*/ 	.short	0x0100
        /*0822*/ 	.byte	0x08
	.zero		1


	//   ....[16]....
        /*0824*/ 	.word	0x000007a0
        /*0828*/ 	.word	0x000000ff
        /*082c*/ 	.word	0x00028498
        /*0830*/ 	.short	0x0100
        /*0832*/ 	.byte	0x08
	.zero		1


	//   ....[17]....
        /*0834*/ 	.word	0x000007b0
        /*0838*/ 	.word	0x000000ff
        /*083c*/ 	.word	0x000284a8
        /*0840*/ 	.short	0x0100
        /*0842*/ 	.byte	0x08
	.zero		1


	//   ....[18]....
        /*0844*/ 	.word	0x000008e0
        /*0848*/ 	.word	0x000000ff
        /*084c*/ 	.word	0x000284b0
        /*0850*/ 	.short	0x0100
        /*0852*/ 	.byte	0x08
	.zero		1


	//   ....[19]....
        /*0854*/ 	.word	0x000008f0
        /*0858*/ 	.word	0x000000ff
        /*085c*/ 	.word	0x000284c0
        /*0860*/ 	.short	0x0100
        /*0862*/ 	.byte	0x08
	.zero		1


	//   ....[20]....
        /*0864*/ 	.word	0x00000900
        /*0868*/ 	.word	0x000000ff
        /*086c*/ 	.word	0x000284b8
        /*0870*/ 	.short	0x0100
        /*0872*/ 	.byte	0x08
	.zero		1


	//   ....[21]....
        /*0874*/ 	.word	0x00000910
        /*0878*/ 	.word	0x000000ff
        /*087c*/ 	.word	0x000284c8
        /*0880*/ 	.short	0x0100
        /*0882*/ 	.byte	0x08
	.zero		1


	//   ....[22]....
        /*0884*/ 	.word	0x00001fc0
        /*0888*/ 	.word	0x000000ff
        /*088c*/ 	.word	0x00028400
        /*0890*/ 	.short	0x010a
        /*0892*/ 	.byte	0x29
	.zero		1


	//   ....[23]....
        /*0894*/ 	.word	0x00002040
        /*0898*/ 	.word	0x00000005
        /*089c*/ 	.word	0x00028430
        /*08a0*/ 	.short	0x010a
        /*08a2*/ 	.byte	0x3f
	.zero		1


	//   ....[24]....
        /*08a4*/ 	.word	0x000020a0
        /*08a8*/ 	.word	0x00000005
        /*08ac*/ 	.word	0x00028430
        /*08b0*/ 	.short	0x010a
        /*08b2*/ 	.byte	0x3f
	.zero		1


	//   ....[25]....
        /*08b4*/ 	.word	0x00002590
        /*08b8*/ 	.word	0x00000000
        /*08bc*/ 	.word	0x00000000
        /*08c0*/ 	.short	0x0101
        /*08c2*/ 	.byte	0x3f
	.zero		1


	//   ....[26]....
        /*08c4*/ 	.word	0x00004280
        /*08c8*/ 	.word	0x000000ff
        /*08cc*/ 	.word	0x00028430
        /*08d0*/ 	.short	0x010a
        /*08d2*/ 	.byte	0x06
	.zero		1


	//   ....[27]....
        /*08d4*/ 	.word	0x000042c0
        /*08d8*/ 	.word	0x000000ff
        /*08dc*/ 	.word	0x00028430
        /*08e0*/ 	.short	0x010a
        /*08e2*/ 	.byte	0x06
	.zero		1


	//   ....[28]....
        /*08e4*/ 	.word	0x00004600
        /*08e8*/ 	.word	0x000000ff
        /*08ec*/ 	.word	0x00028450
        /*08f0*/ 	.short	0x010a
        /*08f2*/ 	.byte	0x06
	.zero		1


	//   ....[29]....
        /*08f4*/ 	.word	0x00004640
        /*08f8*/ 	.word	0x000000ff
        /*08fc*/ 	.word	0x00028450
        /*0900*/ 	.short	0x010a
        /*0902*/ 	.byte	0x06
	.zero		1


	//   ....[30]....
        /*0904*/ 	.word	0x00004810
        /*0908*/ 	.word	0x0000000a
        /*090c*/ 	.word	0x00000000
        /*0910*/ 	.short	0x0101
        /*0912*/ 	.byte	0x3f
	.zero		1


	//   ....[31]....
        /*0914*/ 	.word	0x00005c70
        /*0918*/ 	.word	0x000000ff
        /*091c*/ 	.word	0x00000000
        /*0920*/ 	.short	0x0101
        /*0922*/ 	.byte	0x06
	.zero		1


	//   ....[32]....
        /*0924*/ 	.word	0x00006830
        /*0928*/ 	.word	0x000000ff
        /*092c*/ 	.word	0x00028430
        /*0930*/ 	.short	0x010a
        /*0932*/ 	.byte	0x06
	.zero		1


	//   ....[33]....
        /*0934*/ 	.word	0x00006870
        /*0938*/ 	.word	0x000000ff
        /*093c*/ 	.word	0x00028430
        /*0940*/ 	.short	0x010a
        /*0942*/ 	.byte	0x06
	.zero		1


	//   ....[34]....
        /*0944*/ 	.word	0x00006be0
        /*0948*/ 	.word	0x000000ff
        /*094c*/ 	.word	0x00028450
        /*0950*/ 	.short	0x010a
        /*0952*/ 	.byte	0x06
	.zero		1


	//   ....[35]....
        /*0954*/ 	.word	0x00006c20
        /*0958*/ 	.word	0x000000ff
        /*095c*/ 	.word	0x00028450
        /*0960*/ 	.short	0x010a
        /*0962*/ 	.byte	0x06
	.zero		1


	//   ....[36]....
        /*0964*/ 	.word	0x00007640
        /*0968*/ 	.word	0x00000003
        /*096c*/ 	.word	0x00000000
        /*0970*/ 	.short	0x0101
        /*0972*/ 	.byte	0x3f
	.zero		1


	//   ....[37]....
        /*0974*/ 	.word	0x00007810
        /*0978*/ 	.word	0x000000ff
        /*097c*/ 	.word	0x00000000
        /*0980*/ 	.short	0x0101
        /*0982*/ 	.byte	0x06
	.zero		1


	//   ....[38]....
        /*0984*/ 	.word	0x00008240
        /*0988*/ 	.word	0x000000ff
        /*098c*/ 	.word	0x00028430
        /*0990*/ 	.short	0x010a
        /*0992*/ 	.byte	0x06
	.zero		1


	//   ....[39]....
        /*0994*/ 	.word	0x00008280
        /*0998*/ 	.word	0x000000ff
        /*099c*/ 	.word	0x00028430
        /*09a0*/ 	.short	0x010a
        /*09a2*/ 	.byte	0x06
	.zero		1


	//   ....[40]....
        /*09a4*/ 	.word	0x000085f0
        /*09a8*/ 	.word	0x000000ff
        /*09ac*/ 	.word	0x00028450
        /*09b0*/ 	.short	0x010a
        /*09b2*/ 	.byte	0x06
	.zero		1


	//   ....[41]....
        /*09b4*/ 	.word	0x00008630
        /*09b8*/ 	.word	0x000000ff
        /*09bc*/ 	.word	0x00028450
        /*09c0*/ 	.short	0x010a
        /*09c2*/ 	.byte	0x06
	.zero		1


	//   ....[42]....
        /*09c4*/ 	.word	0x000087f0
        /*09c8*/ 	.word	0x00000005
        /*09cc*/ 	.word	0x00000000
        /*09d0*/ 	.short	0x0101
        /*09d2*/ 	.byte	0x3f
	.zero		1


	//   ....[43]....
        /*09d4*/ 	.word	0x00009c40
        /*09d8*/ 	.word	0x000000ff
        /*09dc*/ 	.word	0x00000000
        /*09e0*/ 	.short	0x0101
        /*09e2*/ 	.byte	0x06
	.zero		1


	//   ....[44]....
        /*09e4*/ 	.word	0x0000a540
        /*09e8*/ 	.word	0x000000ff
        /*09ec*/ 	.word	0x00028450
        /*09f0*/ 	.short	0x010a
        /*09f2*/ 	.byte	0x0c
	.zero		1


	//   ....[45]....
        /*09f4*/ 	.word	0x0000a580
        /*09f8*/ 	.word	0x000000ff
        /*09fc*/ 	.word	0x00028450
        /*0a00*/ 	.short	0x010a
        /*0a02*/ 	.byte	0x0c
	.zero		1


	//   ....[46]....
        /*0a04*/ 	.word	0x0000ac00
        /*0a08*/ 	.word	0x000000ff
        /*0a0c*/ 	.word	0x00000000
        /*0a10*/ 	.short	0x0101
        /*0a12*/ 	.byte	0x04
	.zero		1


	//   ....[47]....
        /*0a14*/ 	.word	0x0000d6b0
        /*0a18*/ 	.word	0x00000004
        /*0a1c*/ 	.word	0x00000000
        /*0a20*/ 	.short	0x0101
        /*0a22*/ 	.byte	0x3f
	.zero		1


	//   ....[48]....
        /*0a24*/ 	.word	0x00010d10
        /*0a28*/ 	.word	0x00000004
        /*0a2c*/ 	.word	0x00028480
        /*0a30*/ 	.short	0x010a
        /*0a32*/ 	.byte	0x3f
	.zero		1


	//   ....[49]....
        /*0a34*/ 	.word	0x00010f20
        /*0a38*/ 	.word	0x00000004
        /*0a3c*/ 	.word	0x00028440
        /*0a40*/ 	.short	0x010a
        /*0a42*/ 	.byte	0x3f
	.zero		1


	//   ....[50]....
        /*0a44*/ 	.word	0x00011300
        /*0a48*/ 	.word	0x000000ff
        /*0a4c*/ 	.word	0x00028420
        /*0a50*/ 	.short	0x010a
        /*0a52*/ 	.byte	0x29
	.zero		1


	//   ....[51]....
        /*0a54*/ 	.word	0x000115f0
        /*0a58*/ 	.word	0x00000006
        /*0a5c*/ 	.word	0x00028480
        /*0a60*/ 	.short	0x010a
        /*0a62*/ 	.byte	0x3f
	.zero		1


	//   ....[52]....
        /*0a64*/ 	.word	0x00011970
        /*0a68*/ 	.word	0x00000006
        /*0a6c*/ 	.word	0x00028440
        /*0a70*/ 	.short	0x010a
        /*0a72*/ 	.byte	0x3f
	.zero		1


	//   ....[53]....
        /*0a74*/ 	.word	0x00011d50
        /*0a78*/ 	.word	0x00000015
        /*0a7c*/ 	.word	0x00028470
        /*0a80*/ 	.short	0x010a
        /*0a82*/ 	.byte	0x3f
	.zero		1


	//   ....[54]....
        /*0a84*/ 	.word	0x00011dc0
        /*0a88*/ 	.word	0x00000015
        /*0a8c*/ 	.word	0x00028460
        /*0a90*/ 	.short	0x010a
        /*0a92*/ 	.byte	0x3f
	.zero		1


	//   ....[55]....
        /*0a94*/ 	.word	0x00012310
        /*0a98*/ 	.word	0x00000015
        /*0a9c*/ 	.word	0x00028450
        /*0aa0*/ 	.short	0x0101
        /*0aa2*/ 	.byte	0x3f
	.zero		1


	//   ....[56]....
        /*0aa4*/ 	.word	0x00012360
        /*0aa8*/ 	.word	0x00000015
        /*0aac*/ 	.word	0x00000000
        /*0ab0*/ 	.short	0x0101
        /*0ab2*/ 	.byte	0x3f
	.zero		1


	//   ....[57]....
        /*0ab4*/ 	.word	0x00012550
        /*0ab8*/ 	.word	0x00000002
        /*0abc*/ 	.word	0x00028470
        /*0ac0*/ 	.short	0x010a
        /*0ac2*/ 	.byte	0x3f
	.zero		1


	//   ....[58]....
        /*0ac4*/ 	.word	0x000125e0
        /*0ac8*/ 	.word	0x00000002
        /*0acc*/ 	.word	0x00028460
        /*0ad0*/ 	.short	0x010a
        /*0ad2*/ 	.byte	0x3f
	.zero		1


	//   ....[59]....
        /*0ad4*/ 	.word	0x00012b40
        /*0ad8*/ 	.word	0x00000002
        /*0adc*/ 	.word	0x00028450
        /*0ae0*/ 	.short	0x0101
        /*0ae2*/ 	.byte	0x3f
	.zero		1


	//   ....[60]....
        /*0ae4*/ 	.word	0x00012b90
        /*0ae8*/ 	.word	0x00000000
        /*0aec*/ 	.word	0x00000000
        /*0af0*/ 	.short	0x0101
        /*0af2*/ 	.byte	0x3f
	.zero		1


	//   ....[61]....
        /*0af4*/ 	.word	0x00013930
        /*0af8*/ 	.word	0x00000000
        /*0afc*/ 	.word	0x00028420
        /*0b00*/ 	.short	0x010a
        /*0b02*/ 	.byte	0x3f
	.zero		1


	//   ....[62]....
        /*0b04*/ 	.word	0x00013af0
        /*0b08*/ 	.word	0x00000006
        /*0b0c*/ 	.word	0x00000000
        /*0b10*/ 	.short	0x010a
        /*0b12*/ 	.byte	0x3f
	.zero		1


	//   ....[63]....
        /*0b14*/ 	.word	0x00013b60
        /*0b18*/ 	.word	0x00000007
        /*0b1c*/ 	.word	0x00000000
        /*0b20*/ 	.short	0x010a
        /*0b22*/ 	.byte	0x3f
	.zero		1


	//   ....[64]....
        /*0b24*/ 	.word	0x00013bc0
        /*0b28*/ 	.word	0x00000004
        /*0b2c*/ 	.word	0x00028460
        /*0b30*/ 	.short	0x010a
        /*0b32*/ 	.byte	0x3f
	.zero		1


	//   ....[65]....
        /*0b34*/ 	.word	0x00013c10
        /*0b38*/ 	.word	0x00000003
        /*0b3c*/ 	.word	0x00028460
        /*0b40*/ 	.short	0x010a
        /*0b42*/ 	.byte	0x3f
	.zero		1


	//   ....[66]....
        /*0b44*/ 	.word	0x00013c50
        /*0b48*/ 	.word	0x00000004
        /*0b4c*/ 	.word	0x00028480
        /*0b50*/ 	.short	0x010a
        /*0b52*/ 	.byte	0x3f
	.zero		1


	//   ....[67]....
        /*0b54*/ 	.word	0x00013c70
        /*0b58*/ 	.word	0x00000003
        /*0b5c*/ 	.word	0x00028480
        /*0b60*/ 	.short	0x010a
        /*0b62*/ 	.byte	0x3f
	.zero		1


	//   ....[68]....
        /*0b64*/ 	.word	0x00013ce0
        /*0b68*/ 	.word	0x00000003
        /*0b6c*/ 	.word	0x00028400
        /*0b70*/ 	.short	0x010a
        /*0b72*/ 	.byte	0x3f
	.zero		1


	//   ....[69]....
        /*0b74*/ 	.word	0x00013d30
        /*0b78*/ 	.word	0x00000005
        /*0b7c*/ 	.word	0x00028430
        /*0b80*/ 	.short	0x010a
        /*0b82*/ 	.byte	0x3f
	.zero		1


	//   ....[70]....
        /*0b84*/ 	.word	0x00013d90
        /*0b88*/ 	.word	0x00000015
        /*0b8c*/ 	.word	0x00028430
        /*0b90*/ 	.short	0x010a
        /*0b92*/ 	.byte	0x3f
	.zero		1


	//   ....[71]....
        /*0b94*/ 	.word	0x00013df0
        /*0b98*/ 	.word	0x00000015
        /*0b9c*/ 	.word	0x00028450
        /*0ba0*/ 	.short	0x010a
        /*0ba2*/ 	.byte	0x3f
	.zero		1


	//   ....[72]....
        /*0ba4*/ 	.word	0x00013e50
        /*0ba8*/ 	.word	0x00000006
        /*0bac*/ 	.word	0x00028430
        /*0bb0*/ 	.short	0x010a
        /*0bb2*/ 	.byte	0x3f
	.zero		1


	//   ....[73]....
        /*0bb4*/ 	.word	0x00013eb0
        /*0bb8*/ 	.word	0x00000006
        /*0bbc*/ 	.word	0x00028450
        /*0bc0*/ 	.short	0x010a
        /*0bc2*/ 	.byte	0x3f
	.zero		1


	//   ....[74]....
        /*0bc4*/ 	.word	0x00013f10
        /*0bc8*/ 	.word	0x00000006
        /*0bcc*/ 	.word	0x00028430
        /*0bd0*/ 	.short	0x010a
        /*0bd2*/ 	.byte	0x3f
	.zero		1


	//   ....[75]....
        /*0bd4*/ 	.word	0x00013f70
        /*0bd8*/ 	.word	0x00000006
        /*0bdc*/ 	.word	0x00028450
        /*0be0*/ 	.short	0x010a
        /*0be2*/ 	.byte	0x3f
	.zero		1


	//   ....[76]....
        /*0be4*/ 	.word	0x00013fd0
        /*0be8*/ 	.word	0x00000007
        /*0bec*/ 	.word	0x00028450
        /*0bf0*/ 	.short	0x010a
        /*0bf2*/ 	.byte	0x3f
	.zero		1


	//   ....[77]....
        /*0bf4*/ 	.word	0x00014120
        /*0bf8*/ 	.word	0x00000004
        /*0bfc*/ 	.word	0x00028480
        /*0c00*/ 	.short	0x010a
        /*0c02*/ 	.byte	0x3f
	.zero		1


	//   ....[78]....
        /*0c04*/ 	.word	0x00014170
        /*0c08*/ 	.word	0x00000004
        /*0c0c*/ 	.word	0x00028440
        /*0c10*/ 	.short	0x010a
        /*0c12*/ 	.byte	0x3f
	.zero		1


	//   ....[79]....
        /*0c14*/ 	.word	0x000141c0
        /*0c18*/ 	.word	0x00000013
        /*0c1c*/ 	.word	0x00028420
        /*0c20*/ 	.short	0x010a
        /*0c22*/ 	.byte	0x3f
	.zero		1


	//   ....[80]....
        /*0c24*/ 	.word	0x00014210
        /*0c28*/ 	.word	0x00000006
        /*0c2c*/ 	.word	0x00028480
        /*0c30*/ 	.short	0x010a
        /*0c32*/ 	.byte	0x3f
	.zero		1


	//   ....[81]....
        /*0c34*/ 	.word	0x00014260
        /*0c38*/ 	.word	0x00000006
        /*0c3c*/ 	.word	0x00028440
        /*0c40*/ 	.short	0x010a
        /*0c42*/ 	.byte	0x3f
	.zero		1


	//   ....[82]....
        /*0c44*/ 	.word	0x000142b0
        /*0c48*/ 	.word	0x00000015
        /*0c4c*/ 	.word	0x00028470
        /*0c50*/ 	.short	0x010a
        /*0c52*/ 	.byte	0x3f
	.zero		1


	//   ....[83]....
        /*0c54*/ 	.word	0x00014300
        /*0c58*/ 	.word	0x00000015
        /*0c5c*/ 	.word	0x00028460
        /*0c60*/ 	.short	0x010a
        /*0c62*/ 	.byte	0x3f
	.zero		1


	//   ....[84]....
        /*0c64*/ 	.word	0x00014350
        /*0c68*/ 	.word	0x00000002
        /*0c6c*/ 	.word	0x00028470
        /*0c70*/ 	.short	0x010a
        /*0c72*/ 	.byte	0x3f
	.zero		1


	//   ....[85]....
        /*0c74*/ 	.word	0x000143a0
        /*0c78*/ 	.word	0x00000002
        /*0c7c*/ 	.word	0x00028460
        /*0c80*/ 	.short	0x010a
        /*0c82*/ 	.byte	0x3f
	.zero		1


	//   ....[86]....
        /*0c84*/ 	.word	0x000143f0
        /*0c88*/ 	.word	0x00000000
        /*0c8c*/ 	.word	0x00028420
        /*0c90*/ 	.short	0x010a
        /*0c92*/ 	.byte	0x3f
	.zero		1


	//   ....[87]....
        /*0c94*/ 	.word	0x00014590
        /*0c98*/ 	.word	0x00000006
        /*0c9c*/ 	.word	0x00000000
        /*0ca0*/ 	.short	0x010a
        /*0ca2*/ 	.byte	0x3f
	.zero		1


	//   ....[88]....
        /*0ca4*/ 	.word	0x000145e0
        /*0ca8*/ 	.word	0x00000007
        /*0cac*/ 	.word	0x00000000
        /*0cb0*/ 	.short	0x010a
        /*0cb2*/ 	.byte	0x3f
	.zero		1


	//   ....[89]....
        /*0cb4*/ 	.word	0x00014630
        /*0cb8*/ 	.word	0x00000004
        /*0cbc*/ 	.word	0x00028460
        /*0cc0*/ 	.short	0x010a
        /*0cc2*/ 	.byte	0x3f
	.zero		1


	//   ....[90]....
        /*0cc4*/ 	.word	0x00014680
        /*0cc8*/ 	.word	0x00000003
        /*0ccc*/ 	.word	0x00028460
        /*0cd0*/ 	.short	0x010a
        /*0cd2*/ 	.byte	0x3f
	.zero		1


	//   ....[91]....
        /*0cd4*/ 	.word	0x000146d0
        /*0cd8*/ 	.word	0x00000004
        /*0cdc*/ 	.word	0x00028480
        /*0ce0*/ 	.short	0x010a
        /*0ce2*/ 	.byte	0x3f
	.zero		1


	//----- nvinfo : EIATTR_NUM_MBARRIERS
	.align		4
.L_465:
        /*0ce4*/ 	.byte	0x03, 0x38
        /*0ce6*/ 	.short	0x0016


	//----- nvinfo : EIATTR_EXIT_INSTR_OFFSETS
	.align		4
        /*0ce8*/ 	.byte	0x04, 0x1c
        /*0cea*/ 	.short	(.L_467 - .L_466)


	//   ....[0]....
.L_466:
        /*0cec*/ 	.word	0x00000ab0


	//   ....[1]....
        /*0cf0*/ 	.word	0x0000ea10


	//   ....[2]....
        /*0cf4*/ 	.word	0x00013cc0


	//----- nvinfo : EIATTR_MAX_THREADS
	.align		4
.L_467:
        /*0cf8*/ 	.byte	0x04, 0x05
        /*0cfa*/ 	.short	(.L_469 - .L_468)
.L_468:
        /*0cfc*/ 	.word	0x00000180
        /*0d00*/ 	.word	0x00000001
        /*0d04*/ 	.word	0x00000001


	//----- nvinfo : EIATTR_CRS_STACK_SIZE
	.align		4
.L_469:
        /*0d08*/ 	.byte	0x04, 0x1e
        /*0d0a*/ 	.short	(.L_471 - .L_470)
.L_470:
        /*0d0c*/ 	.word	0x00000000


	//----- nvinfo : EIATTR_CBANK_PARAM_SIZE
	.align		4
.L_471:
        /*0d10*/ 	.byte	0x03, 0x19
        /*0d12*/ 	.short	0x0a70


	//----- nvinfo : EIATTR_PARAM_CBANK
	.align		4
        /*0d14*/ 	.byte	0x04, 0x0a
        /*0d16*/ 	.short	(.L_473 - .L_472)
	.align		4
.L_472:
        /*0d18*/ 	.word	index@(.nv.constant0._ZN7cutlass13device_kernelIN5flash11enable_sm90INS1_16FlashAttnFwdSm90INS1_25CollectiveMainloopFwdSm90ILi2EN4cute5tupleIJNS5_1CILi1EEES8_S8_EEENS6_IJNS7_ILi128EEENS7_ILi64EEENS7_ILi256EEEEEELi256ENS_12float_e4m3_tEfNS_4arch4Sm90ELb0ELb1ELb0ELb1ELb0ELb0ELb0ELb1ELb1ELb0ELb0ELb0EEENS1_21CollectiveEpilogueFwdINS6_IJSA_SC_SB_EEES9_NS_10bfloat16_tESG_Li256ELb1ELb0ELb0ELb1EEENS1_36VarlenDynamicPersistentTileSchedulerILi128ELi64ELi256ELi128ELb0ELb0ELb1ELb1ELb0ELb1EEEEEEEEEvNT_6ParamsE)
        /*0d1c*/ 	.short	0x0210
        /*0d1e*/ 	.short	0x0a70


	//----- nvinfo : EIATTR_SW_WAR
	.align		4
.L_473:
        /*0d20*/ 	.byte	0x04, 0x36
        /*0d22*/ 	.short	(.L_475 - .L_474)
.L_474:
        /*0d24*/ 	.word	0x00000008
.L_475:


//--------------------- .nv.info._ZN7cutlass13device_kernelIN5flash11enable_sm90INS1_16FlashAttnFwdSm90INS1_25CollectiveMainloopFwdSm90ILi2EN4cute5tupleIJNS5_1CILi1EEES8_S8_EEENS6_IJNS7_ILi128EEENS7_ILi64EEENS7_ILi256EEEEEELi256ENS_12float_e4m3_tEfNS_4arch4Sm90ELb0ELb1ELb0ELb1ELb0ELb1ELb0ELb1ELb1ELb0ELb0ELb0EEENS1_21CollectiveEpilogueFwdINS6_IJSA_SC_SB_EEES9_NS_10bfloat16_tESG_Li256ELb1ELb0ELb0ELb1EEENS1_36VarlenDynamicPersistentTileSchedulerILi128ELi64ELi256ELi128ELb0ELb0ELb1ELb1ELb0ELb1EEEEEEEEEvNT_6ParamsE --------------------------
	.section	.nv.info._ZN7cutlass13device_kernelIN5flash11enable_sm90INS1_16FlashAttnFwdSm90INS1_25CollectiveMainloopFwdSm90ILi2EN4cute5tupleIJNS5_1CILi1EEES8_S8_EEENS6_IJNS7_ILi128EEENS7_ILi64EEENS7_ILi256EEEEEELi256ENS_12float_e4m3_tEfNS_4arch4Sm90ELb0ELb1ELb0ELb1ELb0ELb1ELb0ELb1ELb1ELb0ELb0ELb0EEENS1_21CollectiveEpilogueFwdINS6_IJSA_SC_SB_EEES9_NS_10bfloat16_tESG_Li256ELb1ELb0ELb0ELb1EEENS1_36VarlenDynamicPersistentTileSchedulerILi128ELi64ELi256ELi128ELb0ELb0ELb1ELb1ELb0ELb1EEEEEEEEEvNT_6ParamsE,"",@"SHT_CUDA_INFO"
	.sectionflags	@""
	.align	4


	//----- nvinfo : EIATTR_CUDA_API_VERSION
	.align		4
        /*0000*/ 	.byte	0x04, 0x37
        /*0002*/ 	.short	(.L_477 - .L_476)
.L_476:
        /*0004*/ 	.word	0x00000082


	//----- nvinfo : EIATTR_KPARAM_INFO
	.align		4
.L_477:
        /*0008*/ 	.byte	0x04, 0x17
        /*000a*/ 	.short	(.L_479 - .L_478)
.L_478:
        /*000c*/ 	.word	0x00000000
        /*0010*/ 	.short	0x0000
        /*0012*/ 	.short	0x0070
        /*0014*/ 	.byte	0x00, 0xf0, 0x01, 0x28


	//----- nvinfo : EIATTR_SPARSE_MMA_MASK
	.align		4
.L_479:
        /*0018*/ 	.byte	0x03, 0x50
        /*001a*/ 	.short	0x0000


	//----- nvinfo : EIATTR_MAXREG_COUNT
	.align		4
        /*001c*/ 	.byte	0x03, 0x1b
        /*001e*/ 	.short	0x00a8


	//----- nvinfo : EIATTR_NUM_BARRIERS
	.align		4
        /*0020*/ 	.byte	0x02, 0x4c
        /*0022*/ 	.byte	0x10
	.zero		1


	//----- nvinfo : EIATTR_EXTERNS
	.align		4
        /*0024*/ 	.byte	0x04, 0x0f
        /*0026*/ 	.short	(.L_481 - .L_480)


	//   ....[0]....
	.align		4
.L_480:
        /*0028*/ 	.word	index@(__assertfail)


	//----- nvinfo : EIATTR_ANNOTATIONS
	.align		4
.L_481:
        /*002c*/ 	.byte	0x04, 0x55
        /*002e*/ 	.short	(.L_483 - .L_482)


	//   ....[0]....
.L_482:
        /* <DEDUP_REMOVED lines=70> */


	//----- nvinfo : EIATTR_MERCURY_ISA_VERSION
	.align		4
.L_483:
        /*0480*/ 	.byte	0x03, 0x5f
        /*0482*/ 	.short	0x0101


	//----- nvinfo : EIATTR_UNUSED_LOAD_BYTE_OFFSET
	.align		4
        /*0484*/ 	.byte	0x04, 0x44
        /*0486*/ 	.short	(.L_485 - .L_484)


	//   ....[0]....
.L_484:
        /*0488*/ 	.word	0x00000b00
        /*048c*/ 	.word	0x0000fff0


	//   ....[1]....
        /*0490*/ 	.word	0x0001af80
        /*0494*/ 	.word	0x0000fff0


	//----- nvinfo : EIATTR_INT_WARP_WIDE_INSTR_OFFSETS
	.align		4
.L_485:
        /*0498*/ 	.byte	0x04, 0x31
        /*049a*/ 	.short	(.L_487 - .L_486)


	//   ....[0]....
.L_486:
        /*049c*/ 	.word	0x000001c0


	//   ....[1]....
        /*04a0*/ 	.word	0x00000200


	//   ....[2]....
        /*04a4*/ 	.word	0x00000270


	//   ....[3]....
        /*04a8*/ 	.word	0x00021290


	//   ....[4]....
        /*04ac*/ 	.word	0x00021320


	//   ....[5]....
        /*04b0*/ 	.word	0x00021a40


	//   ....[6]....
        /*04b4*/ 	.word	0x00021a70


	//   ....[7]....
        /*04b8*/ 	.word	0x00021b50


	//   ....[8]....
        /*04bc*/ 	.word	0x00023870


	//   ....[9]....
        /*04c0*/ 	.word	0x00023900


	//----- nvinfo : EIATTR_COOP_GROUP_MASK_REGIDS
	.align		4
.L_487:
        /*04c4*/ 	.byte	0x04, 0x29
        /*04c6*/ 	.short	(.L_489 - .L_488)


	//   ....[0]....
.L_488:
        /*04c8*/ 	.word	0xffffffff


	//   ....[1]....
        /*04cc*/ 	.word	0xffffffff


	//   ....[2]....
        /*04d0*/ 	.word	0xffffffff


	//   ....[3]....
        /*04d4*/ 	.word	0xffffffff


	//   ....[4]....
        /*04d8*/ 	.word	0xffffffff


	//   ....[5]....
        /*04dc*/ 	.word	0xffffffff


	//   ....[6]....
        /*04e0*/ 	.word	0xffffffff


	//   ....[7]....
        /*04e4*/ 	.word	0xffffffff


	//   ....[8]....
        /*04e8*/ 	.word	0xffffffff


	//   ....[9]....
        /*04ec*/ 	.word	0xffffffff


	//   ....[10]....
        /*04f0*/ 	.word	0xffffffff


	//   ....[11]....
        /*04f4*/ 	.word	0xffffffff


	//   ....[12]....
        /*04f8*/ 	.word	0xffffffff


	//   ....[13]....
        /*04fc*/ 	.word	0xffffffff


	//   ....[14]....
        /*0500*/ 	.word	0xffffffff


	//   ....[15]....
        /*0504*/ 	.word	0xffffffff


	//   ....[16]....
        /*0508*/ 	.word	0xffffffff


	//   ....[17]....
        /*050c*/ 	.word	0xffffffff


	//   ....[18]....
        /*0510*/ 	.word	0xffffffff


	//   ....[19]....
        /*0514*/ 	.word	0xffffffff


	//   ....[20]....
        /*0518*/ 	.word	0xffffffff


	//   ....[21]....
        /*051c*/ 	.word	0xffffffff


	//   ....[22]....
        /*0520*/ 	.word	0xffffffff


	//   ....[23]....
        /*0524*/ 	.word	0xffffffff


	//   ....[24]....
        /*0528*/ 	.word	0xffffffff


	//   ....[25]....
        /*052c*/ 	.word	0xffffffff


	//   ....[26]....
        /*0530*/ 	.word	0xffffffff


	//   ....[27]....
        /*0534*/ 	.word	0xffffffff


	//   ....[28]....
        /*0538*/ 	.word	0xffffffff


	//   ....[29]....
        /*053c*/ 	.word	0xffffffff


	//   ....[30]....
        /*0540*/ 	.word	0xffffffff


	//   ....[31]....
        /*0544*/ 	.word	0xffffffff


	//   ....[32]....
        /*0548*/ 	.word	0xffffffff


	//   ....[33]....
        /*054c*/ 	.word	0xffffffff


	//   ....[34]....
        /*0550*/ 	.word	0xffffffff


	//   ....[35]....
        /*0554*/ 	.word	0xffffffff


	//   ....[36]....
        /*0558*/ 	.word	0xffffffff


	//   ....[37]....
        /*055c*/ 	.word	0xffffffff


	//   ....[38]....
        /*0560*/ 	.word	0xffffffff


	//   ....[39]....
        /*0564*/ 	.word	0xffffffff


	//   ....[40]....
        /*0568*/ 	.word	0xffffffff


	//   ....[41]....
        /*056c*/ 	.word	0xffffffff


	//   ....[42]....
        /*0570*/ 	.word	0xffffffff


	//   ....[43]....
        /*0574*/ 	.word	0xffffffff


	//   ....[44]....
        /*0578*/ 	.word	0xffffffff


	//   ....[45]....
        /*057c*/ 	.word	0xffffffff


	//   ....[46]....
        /*0580*/ 	.word	0xffffffff


	//   ....[47]....
        /*0584*/ 	.word	0xffffffff


	//   ....[48]....
        /*0588*/ 	.word	0xffffffff


	//   ....[49]....
        /*058c*/ 	.word	0xffffffff


	//   ....[50]....
        /*0590*/ 	.word	0xffffffff


	//   ....[51]....
        /*0594*/ 	.word	0xffffffff


	//   ....[52]....
        /*0598*/ 	.word	0xffffffff


	//   ....[53]....
        /*059c*/ 	.word	0xffffffff


	//   ....[54]....
        /*05a0*/ 	.word	0xffffffff


	//   ....[55]....
        /*05a4*/ 	.word	0xffffffff


	//   ....[56]....
        /*05a8*/ 	.word	0xffffffff


	//   ....[57]....
        /*05ac*/ 	.word	0xffffffff


	//   ....[58]....
        /*05b0*/ 	.word	0xffffffff


	//   ....[59]....
        /*05b4*/ 	.word	0xffffffff


	//   ....[60]....
        /*05b8*/ 	.word	0xffffffff


	//   ....[61]....
        /*05bc*/ 	.word	0xffffffff


	//   ....[62]....
        /*05c0*/ 	.word	0xffffffff


	//   ....[63]....
        /*05c4*/ 	.word	0xffffffff


	//   ....[64]....
        /*05c8*/ 	.word	0xffffffff


	//   ....[65]....
        /*05cc*/ 	.word	0xffffffff


	//   ....[66]....
        /*05d0*/ 	.word	0xffffffff


	//   ....[67]....
        /*05d4*/ 	.word	0xffffffff


	//   ....[68]....
        /*05d8*/ 	.word	0xffffffff


	//   ....[69]....
        /*05dc*/ 	.word	0xffffffff


	//   ....[70]....
        /*05e0*/ 	.word	0xffffffff


	//   ....[71]....
        /*05e4*/ 	.word	0xffffffff


	//   ....[72]....
        /*05e8*/ 	.word	0xffffffff


	//   ....[73]....
        /*05ec*/ 	.word	0xffffffff


	//   ....[74]....
        /*05f0*/ 	.word	0xffffffff


	//   ....[75]....
        /*05f4*/ 	.word	0xffffffff


	//   ....[76]....
        /*05f8*/ 	.word	0xffffffff


	//   ....[77]....
        /*05fc*/ 	.word	0xffffffff


	//   ....[78]....
        /*0600*/ 	.word	0xffffffff


	//   ....[79]....
        /*0604*/ 	.word	0xffffffff


	//   ....[80]....
        /*0608*/ 	.word	0xffffffff


	//   ....[81]....
        /*060c*/ 	.word	0xffffffff


	//   ....[82]....
        /*0610*/ 	.word	0xffffffff


	//   ....[83]....
        /*0614*/ 	.word	0xffffffff


	//   ....[84]....
        /*0618*/ 	.word	0xffffffff


	//   ....[85]....
        /*061c*/ 	.word	0xffffffff


	//   ....[86]....
        /*0620*/ 	.word	0xffffffff


	//   ....[87]....
        /*0624*/ 	.word	0xffffffff


	//   ....[88]....
        /*0628*/ 	.word	0xffffffff


	//   ....[89]....
        /*062c*/ 	.word	0xffffffff


	//   ....[90]....
        /*0630*/ 	.word	0xffffffff


	//   ....[91]....
        /*0634*/ 	.word	0xffffffff


	//   ....[92]....
        /*0638*/ 	.word	0xffffffff


	//   ....[93]....
        /*063c*/ 	.word	0xffffffff


	//   ....[94]....
        /*0640*/ 	.word	0xffffffff


	//   ....[95]....
        /*0644*/ 	.word	0xffffffff


	//   ....[96]....
        /*0648*/ 	.word	0xffffffff


	//   ....[97]....
        /*064c*/ 	.word	0xffffffff


	//   ....[98]....
        /*0650*/ 	.word	0xffffffff


	//   ....[99]....
        /*0654*/ 	.word	0xffffffff


	//   ....[100]....
        /*0658*/ 	.word	0xffffffff


	//   ....[101]....
        /*065c*/ 	.word	0xffffffff


	//   ....[102]....
        /*0660*/ 	.word	0xffffffff


	//   ....[103]....
        /*0664*/ 	.word	0xffffffff


	//   ....[104]....
        /*0668*/ 	.word	0xffffffff


	//   ....[105]....
        /*066c*/ 	.word	0xffffffff


	//   ....[106]....
        /*0670*/ 	.word	0xffffffff


	//   ....[107]....
        /*0674*/ 	.word	0xffffffff


	//   ....[108]....
        /*0678*/ 	.word	0xffffffff


	//   ....[109]....
        /*067c*/ 	.word	0xffffffff


	//   ....[110]....
        /*0680*/ 	.word	0xffffffff


	//   ....[111]....
        /*0684*/ 	.word	0xffffffff


	//   ....[112]....
        /*0688*/ 	.word	0xffffffff


	//   ....[113]....
        /*068c*/ 	.word	0xffffffff


	//   ....[114]....
        /*0690*/ 	.word	0xffffffff


	//   ....[115]....
        /*0694*/ 	.word	0xffffffff


	//   ....[116]....
        /*0698*/ 	.word	0xffffffff


	//   ....[117]....
        /*069c*/ 	.word	0xffffffff


	//   ....[118]....
        /*06a0*/ 	.word	0xffffffff


	//   ....[119]....
        /*06a4*/ 	.word	0xffffffff


	//   ....[120]....
        /*06a8*/ 	.word	0xffffffff


	//   ....[121]....
        /*06ac*/ 	.word	0xffffffff


	//   ....[122]....
        /*06b0*/ 	.word	0xffffffff


	//   ....[123]....
        /*06b4*/ 	.word	0xffffffff


	//   ....[124]....
        /*06b8*/ 	.word	0xffffffff


	//   ....[125]....
        /*06bc*/ 	.word	0xffffffff


	//   ....[126]....
        /*06c0*/ 	.word	0xffffffff


	//   ....[127]....
        /*06c4*/ 	.word	0xffffffff


	//   ....[128]....
        /*06c8*/ 	.word	0x0500000f


	//   ....[129]....
        /*06cc*/ 	.word	0x0500000f


	//   ....[130]....
        /*06d0*/ 	.word	0x0500000f


	//   ....[131]....
        /*06d4*/ 	.word	0x0500000f


	//   ....[132]....
        /*06d8*/ 	.word	0x0500000f


	//   ....[133]....
        /*06dc*/ 	.word	0x0500000f


	//   ....[134]....
        /*06e0*/ 	.word	0x0500000f


	//   ....[135]....
        /*06e4*/ 	.word	0x0500000f


	//   ....[136]....
        /*06e8*/ 	.word	0x0500000f


	//   ....[137]....
        /*06ec*/ 	.word	0x0500000f


	//   ....[138]....
        /*06f0*/ 	.word	0x0500000f


	//   ....[139]....
        /*06f4*/ 	.word	0x0500000f


	//   ....[140]....
        /*06f8*/ 	.word	0x0500000f


	//   ....[141]....
        /*06fc*/ 	.word	0x0500000f


	//   ....[142]....
        /*0700*/ 	.word	0x0500000f


	//   ....[143]....
        /*0704*/ 	.word	0x0500000f


	//   ....[144]....
        /*0708*/ 	.word	0x0500000f


	//   ....[145]....
        /*070c*/ 	.word	0x0500000f


	//   ....[146]....
        /*0710*/ 	.word	0x0500000f


	//   ....[147]....
        /*0714*/ 	.word	0x0500000f


	//   ....[148]....
        /*0718*/ 	.word	0x0500000f


	//   ....[149]....
        /*071c*/ 	.word	0x0500000f


	//   ....[150]....
        /*0720*/ 	.word	0x0500000f


	//   ....[151]....
        /*0724*/ 	.word	0x0500000f


	//   ....[152]....
        /*0728*/ 	.word	0x0500000f


	//   ....[153]....
        /*072c*/ 	.word	0x0500000f


	//   ....[154]....
        /*0730*/ 	.word	0x0500000f


	//   ....[155]....
        /*0734*/ 	.word	0x0500000f


	//   ....[156]....
        /*0738*/ 	.word	0x0500000f


	//   ....[157]....
        /*073c*/ 	.word	0x0500000f


	//   ....[158]....
        /*0740*/ 	.word	0x0500000f


	//   ....[159]....
        /*0744*/ 	.word	0x0500000f


	//   ....[160]....
        /*0748*/ 	.word	0x0500000f


	//   ....[161]....
        /*074c*/ 	.word	0x0500000f


	//   ....[162]....
        /*0750*/ 	.word	0x0500000f


	//   ....[163]....
        /*0754*/ 	.word	0x0500000f


	//   ....[164]....
        /*0758*/ 	.word	0x0500000f


	//   ....[165]....
        /*075c*/ 	.word	0x0500000f


	//   ....[166]....
        /*0760*/ 	.word	0x0500000f


	//   ....[167]....
        /*0764*/ 	.word	0x0500000f


	//   ....[168]....
        /*0768*/ 	.word	0x0500000f


	//   ....[169]....
        /*076c*/ 	.word	0x0500000f


	//   ....[170]....
        /*0770*/ 	.word	0x0500000f


	//   ....[171]....
        /*0774*/ 	.word	0x0500000f


	//   ....[172]....
        /*0778*/ 	.word	0x0500000f


	//   ....[173]....
        /*077c*/ 	.word	0x0500000f


	//   ....[174]....
        /*0780*/ 	.word	0x0500000f


	//   ....[175]....
        /*0784*/ 	.word	0x0500000f


	//   ....[176]....
        /*0788*/ 	.word	0x0500000f


	//   ....[177]....
        /*078c*/ 	.word	0x0500000f


	//   ....[178]....
        /*0790*/ 	.word	0x0500000f


	//   ....[179]....
        /*0794*/ 	.word	0x0500000f


	//   ....[180]....
        /*0798*/ 	.word	0x0500000f


	//   ....[181]....
        /*079c*/ 	.word	0x0500000f


	//   ....[182]....
        /*07a0*/ 	.word	0x0500000f


	//   ....[183]....
        /*07a4*/ 	.word	0x0500000f


	//   ....[184]....
        /*07a8*/ 	.word	0x0500000f


	//   ....[185]....
        /*07ac*/ 	.word	0x0500000f


	//   ....[186]....
        /*07b0*/ 	.word	0x0500000f


	//   ....[187]....
        /*07b4*/ 	.word	0x0500000f


	//   ....[188]....
        /*07b8*/ 	.word	0x0500000f


	//   ....[189]....
        /*07bc*/ 	.word	0x0500000f


	//   ....[190]....
        /*07c0*/ 	.word	0x0500000f


	//   ....[191]....
        /*07c4*/ 	.word	0x0500000f


	//   ....[192]....
        /*07c8*/ 	.word	0x0500000f


	//   ....[193]....
        /*07cc*/ 	.word	0x0500000f


	//   ....[194]....
        /*07d0*/ 	.word	0x0500000f


	//   ....[195]....
        /*07d4*/ 	.word	0x0500000f


	//   ....[196]....
        /*07d8*/ 	.word	0x0500000f


	//   ....[197]....
        /*07dc*/ 	.word	0x0500000f


	//   ....[198]....
        /*07e0*/ 	.word	0x0500000f


	//   ....[199]....
        /*07e4*/ 	.word	0x0500000f


	//   ....[200]....
        /*07e8*/ 	.word	0x0500000f


	//   ....[201]....
        /*07ec*/ 	.word	0x0500000f


	//   ....[202]....
        /*07f0*/ 	.word	0x0500000f


	//   ....[203]....
        /*07f4*/ 	.word	0x0500000f


	//   ....[204]....
        /*07f8*/ 	.word	0x0500000f


	//   ....[205]....
        /*07fc*/ 	.word	0x0500000f


	//   ....[206]....
        /*0800*/ 	.word	0x0500000f


	//   ....[207]....
        /*0804*/ 	.word	0x0500000f


	//   ....[208]....
        /*0808*/ 	.word	0x0500000f


	//   ....[209]....
        /*080c*/ 	.word	0x0500000f


	//   ....[210]....
        /*0810*/ 	.word	0x0500000f


	//   ....[211]....
        /*0814*/ 	.word	0x0500000f


	//   ....[212]....
        /*0818*/ 	.word	0x0500000f


	//   ....[213]....
        /*081c*/ 	.word	0x0500000f


	//   ....[214]....
        /*0820*/ 	.word	0x0500000f


	//   ....[215]....
        /*0824*/ 	.word	0x0500000f


	//   ....[216]....
        /*0828*/ 	.word	0x0500000f


	//   ....[217]....
        /*082c*/ 	.word	0x0500000f


	//   ....[218]....
        /*0830*/ 	.word	0x0500000f


	//   ....[219]....
        /*0834*/ 	.word	0x0500000f


	//   ....[220]....
        /*0838*/ 	.word	0x0500000f


	//   ....[221]....
        /*083c*/ 	.word	0x0500000f


	//   ....[222]....
        /*0840*/ 	.word	0x0500000f


	//   ....[223]....
        /*0844*/ 	.word	0x0500000f


	//   ....[224]....
        /*0848*/ 	.word	0x0500000f


	//   ....[225]....
        /*084c*/ 	.word	0x0500000f


	//   ....[226]....
        /*0850*/ 	.word	0x0500000f


	//   ....[227]....
        /*0854*/ 	.word	0x0500000f


	//   ....[228]....
        /*0858*/ 	.word	0x0500000f


	//   ....[229]....
        /*085c*/ 	.word	0x0500000f


	//   ....[230]....
        /*0860*/ 	.word	0x0500000f


	//   ....[231]....
        /*0864*/ 	.word	0x0500000f


	//   ....[232]....
        /*0868*/ 	.word	0x0500000f


	//   ....[233]....
        /*086c*/ 	.word	0x0500000f


	//   ....[234]....
        /*0870*/ 	.word	0x0500000f


	//   ....[235]....
        /*0874*/ 	.word	0x0500000f


	//   ....[236]....
        /*0878*/ 	.word	0x0500000f


	//   ....[237]....
        /*087c*/ 	.word	0x0500000f


	//   ....[238]....
        /*0880*/ 	.word	0x0500000f


	//   ....[239]....
        /*0884*/ 	.word	0x0500000f


	//   ....[240]....
        /*0888*/ 	.word	0x0500000f


	//   ....[241]....
        /*088c*/ 	.word	0x0500000f


	//   ....[242]....
        /*0890*/ 	.word	0x0500000f


	//   ....[243]....
        /*0894*/ 	.word	0x0500000f


	//   ....[244]....
        /*0898*/ 	.word	0x0500000f


	//----- nvinfo : EIATTR_COOP_GROUP_INSTR_OFFSETS
	.align		4
.L_489:
        /*089c*/ 	.byte	0x04, 0x28
        /*089e*/ 	.short	(.L_491 - .L_490)


	//   ....[0]....
.L_490:
        /*08a0*/ 	.word	0x00000070


	//   ....[1]....
        /*08a4*/ 	.word	0x000001d0


	//   ....[2]....
        /*08a8*/ 	.word	0x00000220


	//   ....[3]....
        /*08ac*/ 	.word	0x00000450


	//   ....[4]....
        /*08b0*/ 	.word	0x000005b0


	//   ....[5]....
        /*08b4*/ 	.word	0x000006d0


	//   ....[6]....
        /*08b8*/ 	.word	0x00000830


	//   ....[7]....
        /*08bc*/ 	.word	0x00007ed0


	//   ....[8]....
        /*08c0*/ 	.word	0x000129a0


	//   ....[9]....
        /*08c4*/ 	.word	0x00012a90


	//   ....[10]....
        /*08c8*/ 	.word	0x00012e70


	//   ....[11]....
        /*08cc*/ 	.word	0x00012f00


	//   ....[12]....
        /*08d0*/ 	.word	0x00014ac0


	//   ....[13]....
        /*08d4*/ 	.word	0x00014bc0


	//   ....[14]....
        /*08d8*/ 	.word	0x00014f00


	//   ....[15]....
        /*08dc*/ 	.word	0x00014fe0


	//   ....[16]....
        /*08e0*/ 	.word	0x00016a20


	//   ....[17]....
        /*08e4*/ 	.word	0x00016a40


	//   ....[18]....
        /*08e8*/ 	.word	0x00016a80


	//   ....[19]....
        /*08ec*/ 	.word	0x00016c20


	//   ....[20]....
        /*08f0*/ 	.word	0x00018d00


	//   ....[21]....
        /*08f4*/ 	.word	0x00018e00


	//   ....[22]....
        /*08f8*/ 	.word	0x00019190


	//   ....[23]....
        /*08fc*/ 	.word	0x000191f0


	//   ....[24]....
        /*0900*/ 	.word	0x0001a420


	//   ....[25]....
        /*0904*/ 	.word	0x0001a430


	//   ....[26]....
        /*0908*/ 	.word	0x0001a460


	//   ....[27]....
        /*090c*/ 	.word	0x0001a470


	//   ....[28]....
        /*0910*/ 	.word	0x0001bb10


	//   ....[29]....
        /*0914*/ 	.word	0x0001bb40


	//   ....[30]....
        /*0918*/ 	.word	0x0001bb90


	//   ....[31]....
        /*091c*/ 	.word	0x0001bbc0


	//   ....[32]....
        /*0920*/ 	.word	0x0001bc30


	//   ....[33]....
        /*0924*/ 	.word	0x0001bc60


	//   ....[34]....
        /*0928*/ 	.word	0x0001bc90


	//   ....[35]....
        /*092c*/ 	.word	0x0001bcc0


	//   ....[36]....
        /*0930*/ 	.word	0x0001bcf0


	//   ....[37]....
        /*0934*/ 	.word	0x0001bd20


	//   ....[38]....
        /*0938*/ 	.word	0x0001bd50


	//   ....[39]....
        /*093c*/ 	.word	0x0001bdb0


	//   ....[40]....
        /*0940*/ 	.word	0x0001bde0


	//   ....[41]....
        /*0944*/ 	.word	0x0001be10


	//   ....[42]....
        /*0948*/ 	.word	0x0001be40


	//   ....[43]....
        /*094c*/ 	.word	0x0001be70


	//   ....[44]....
        /*0950*/ 	.word	0x0001bea0


	//   ....[45]....
        /*0954*/ 	.word	0x0001bed0


	//   ....[46]....
        /*0958*/ 	.word	0x0001bf00


	//   ....[47]....
        /*095c*/ 	.word	0x0001bf30


	//   ....[48]....
        /*0960*/ 	.word	0x0001bf60


	//   ....[49]....
        /*0964*/ 	.word	0x0001bf90


	//   ....[50]....
        /*0968*/ 	.word	0x0001bfc0


	//   ....[51]....
        /*096c*/ 	.word	0x0001bff0


	//   ....[52]....
        /*0970*/ 	.word	0x0001c020


	//   ....[53]....
        /*0974*/ 	.word	0x0001c040


	//   ....[54]....
        /*0978*/ 	.word	0x0001c050


	//   ....[55]....
        /*097c*/ 	.word	0x0001c080


	//   ....[56]....
        /*0980*/ 	.word	0x0001c0b0


	//   ....[57]....
        /*0984*/ 	.word	0x0001c0e0


	//   ....[58]....
        /*0988*/ 	.word	0x0001c110


	//   ....[59]....
        /*098c*/ 	.word	0x0001c140


	//   ....[60]....
        /*0990*/ 	.word	0x0001c170


	//   ....[61]....
        /*0994*/ 	.word	0x0001c1a0


	//   ....[62]....
        /*0998*/ 	.word	0x0001c1d0


	//   ....[63]....
        /*099c*/ 	.word	0x0001c200


	//   ....[64]....
        /*09a0*/ 	.word	0x0001c230


	//   ....[65]....
        /*09a4*/ 	.word	0x0001c260


	//   ....[66]....
        /*09a8*/ 	.word	0x0001c290


	//   ....[67]....
        /*09ac*/ 	.word	0x0001c2c0


	//   ....[68]....
        /*09b0*/ 	.word	0x0001c2d0


	//   ....[69]....
        /*09b4*/ 	.word	0x0001c300


	//   ....[70]....
        /*09b8*/ 	.word	0x0001c320


	//   ....[71]....
        /*09bc*/ 	.word	0x0001c330


	//   ....[72]....
        /*09c0*/ 	.word	0x0001c340


	//   ....[73]....
        /*09c4*/ 	.word	0x0001c350


	//   ....[74]....
        /*09c8*/ 	.word	0x0001c360


	//   ....[75]....
        /*09cc*/ 	.word	0x0001c370


	//   ....[76]....
        /*09d0*/ 	.word	0x0001c380


	//   ....[77]....
        /*09d4*/ 	.word	0x0001c3b0


	//   ....[78]....
        /*09d8*/ 	.word	0x0001c3c0


	//   ....[79]....
        /*09dc*/ 	.word	0x0001c3f0


	//   ....[80]....
        /*09e0*/ 	.word	0x0001c420


	//   ....[81]....
        /*09e4*/ 	.word	0x0001c450


	//   ....[82]....
        /*09e8*/ 	.word	0x0001c480


	//   ....[83]....
        /*09ec*/ 	.word	0x0001c4b0


	//   ....[84]....
        /*09f0*/ 	.word	0x0001c4e0


	//   ....[85]....
        /*09f4*/ 	.word	0x0001c510


	//   ....[86]....
        /*09f8*/ 	.word	0x0001c540


	//   ....[87]....
        /*09fc*/ 	.word	0x0001c570


	//   ....[88]....
        /*0a00*/ 	.word	0x0001c580


	//   ....[89]....
        /*0a04*/ 	.word	0x0001c590


	//   ....[90]....
        /*0a08*/ 	.word	0x0001c5a0


	//   ....[91]....
        /*0a0c*/ 	.word	0x0001c5b0


	//   ....[92]....
        /*0a10*/ 	.word	0x0001e4b0


	//   ....[93]....
        /*0a14*/ 	.word	0x0001e6a0


	//   ....[94]....
        /*0a18*/ 	.word	0x0001e6d0


	//   ....[95]....
        /*0a1c*/ 	.word	0x0001e700


	//   ....[96]....
        /*0a20*/ 	.word	0x0001e730


	//   ....[97]....
        /*0a24*/ 	.word	0x0001e760


	//   ....[98]....
        /*0a28*/ 	.word	0x0001e7a0


	//   ....[99]....
        /*0a2c*/ 	.word	0x0001e920


	//   ....[100]....
        /*0a30*/ 	.word	0x0001e950


	//   ....[101]....
        /*0a34*/ 	.word	0x0001e980


	//   ....[102]....
        /*0a38*/ 	.word	0x0001e9b0


	//   ....[103]....
        /*0a3c*/ 	.word	0x0001e9e0


	//   ....[104]....
        /*0a40*/ 	.word	0x0001ea10


	//   ....[105]....
        /*0a44*/ 	.word	0x0001eab0


	//   ....[106]....
        /*0a48*/ 	.word	0x0001eaf0


	//   ....[107]....
        /*0a4c*/ 	.word	0x0001ebb0


	//   ....[108]....
        /*0a50*/ 	.word	0x0001fda0


	//   ....[109]....
        /*0a54*/ 	.word	0x00021ce0


	//   ....[110]....
        /*0a58*/ 	.word	0x00024350


	//   ....[111]....
        /*0a5c*/ 	.word	0x000243b0


	//   ....[112]....
        /*0a60*/ 	.word	0x000243e0


	//   ....[113]....
        /*0a64*/ 	.word	0x000243f0


	//   ....[114]....
        /*0a68*/ 	.word	0x00024420


	//   ....[115]....
        /*0a6c*/ 	.word	0x00024450


	//   ....[116]....
        /*0a70*/ 	.word	0x00024480


	//   ....[117]....
        /*0a74*/ 	.word	0x000244b0


	//   ....[118]....
        /*0a78*/ 	.word	0x00024650


	//   ....[119]....
        /*0a7c*/ 	.word	0x00024680


	//   ....[120]....
        /*0a80*/ 	.word	0x000246b0


	//   ....[121]....
        /*0a84*/ 	.word	0x000246e0


	//   ....[122]....
        /*0a88*/ 	.word	0x00024710


	//   ....[123]....
        /*0a8c*/ 	.word	0x00024740


	//   ....[124]....
        /*0a90*/ 	.word	0x00024800


	//   ....[125]....
        /*0a94*/ 	.word	0x00024820


	//   ....[126]....
        /*0a98*/ 	.word	0x00024890


	//   ....[127]....
        /*0a9c*/ 	.word	0x00025030


	//   ....[128]....
        /*0aa0*/ 	.word	0x000254e0


	//   ....[129]....
        /*0aa4*/ 	.word	0x00025590


	//   ....[130]....
        /*0aa8*/ 	.word	0x00025630


	//   ....[131]....
        /*0aac*/ 	.word	0x000256d0


	//   ....[132]....
        /*0ab0*/ 	.word	0x00025770


	//   ....[133]....
        /*0ab4*/ 	.word	0x00025810


	//   ....[134]....
        /*0ab8*/ 	.word	0x000258b0


	//   ....[135]....
        /*0abc*/ 	.word	0x00025950


	//   ....[136]....
        /*0ac0*/ 	.word	0x000259f0


	//   ....[137]....
        /*0ac4*/ 	.word	0x00025a90


	//   ....[138]....
        /*0ac8*/ 	.word	0x00025b30


	//   ....[139]....
        /*0acc*/ 	.word	0x00025bd0


	//   ....[140]....
        /*0ad0*/ 	.word	0x00025c70


	//   ....[141]....
        /*0ad4*/ 	.word	0x00025d10


	//   ....[142]....
        /*0ad8*/ 	.word	0x00025db0


	//   ....[143]....
        /*0adc*/ 	.word	0x00025e50


	//   ....[144]....
        /*0ae0*/ 	.word	0x00025ef0


	//   ....[145]....
        /*0ae4*/ 	.word	0x00025fe0


	//   ....[146]....
        /*0ae8*/ 	.word	0x00026080


	//   ....[147]....
        /*0aec*/ 	.word	0x00026120


	//   ....[148]....
        /*0af0*/ 	.word	0x000261c0


	//   ....[149]....
        /*0af4*/ 	.word	0x00026260


	//   ....[150]....
        /*0af8*/ 	.word	0x00026300


	//   ....[151]....
        /*0afc*/ 	.word	0x000263a0


	//   ....[152]....
        /*0b00*/ 	.word	0x00026440


	//   ....[153]....
        /*0b04*/ 	.word	0x000264e0


	//   ....[154]....
        /*0b08*/ 	.word	0x00026580


	//   ....[155]....
        /*0b0c*/ 	.word	0x00026620


	//   ....[156]....
        /*0b10*/ 	.word	0x000266c0


	//   ....[157]....
        /*0b14*/ 	.word	0x00026760


	//   ....[158]....
        /*0b18*/ 	.word	0x00026800


	//   ....[159]....
        /*0b1c*/ 	.word	0x000268a0


	//   ....[160]....
        /*0b20*/ 	.word	0x00026940


	//   ....[161]....
        /*0b24*/ 	.word	0x00026d90


	//   ....[162]....
        /*0b28*/ 	.word	0x00026ec0


	//   ....[163]....
        /*0b2c*/ 	.word	0x00026ff0


	//   ....[164]....
        /*0b30*/ 	.word	0x00027120


	//   ....[165]....
        /*0b34*/ 	.word	0x00027220


	//   ....[166]....
        /*0b38*/ 	.word	0x000272a0


	//   ....[167]....
        /*0b3c*/ 	.word	0x00027300


	//   ....[168]....
        /*0b40*/ 	.word	0x00027360


	//   ....[169]....
        /*0b44*/ 	.word	0x000273c0


	//   ....[170]....
        /*0b48*/ 	.word	0x00027440


	//   ....[171]....
        /*0b4c*/ 	.word	0x000274a0


	//   ....[172]....
        /*0b50*/ 	.word	0x00027520


	//   ....[173]....
        /*0b54*/ 	.word	0x00027580


	//   ....[174]....
        /*0b58*/ 	.word	0x00027600


	//   ....[175]....
        /*0b5c*/ 	.word	0x00027660


	//   ....[176]....
        /*0b60*/ 	.word	0x000276e0


	//   ....[177]....
        /*0b64*/ 	.word	0x00027740


	//   ....[178]....
        /*0b68*/ 	.word	0x000277c0


	//   ....[179]....
        /*0b6c*/ 	.word	0x00027820


	//   ....[180]....
        /*0b70*/ 	.word	0x000278a0


	//   ....[181]....
        /*0b74*/ 	.word	0x00027900


	//   ....[182]....
        /*0b78*/ 	.word	0x00027980


	//   ....[183]....
        /*0b7c*/ 	.word	0x000279e0


	//   ....[184]....
        /*0b80*/ 	.word	0x00027a60


	//   ....[185]....
        /*0b84*/ 	.word	0x00027ac0


	//   ....[186]....
        /*0b88*/ 	.word	0x00027b40


	//   ....[187]....
        /*0b8c*/ 	.word	0x00027ba0


	//   ....[188]....
        /*0b90*/ 	.word	0x00027c20


	//   ....[189]....
        /*0b94*/ 	.word	0x00027c80


	//   ....[190]....
        /*0b98*/ 	.word	0x00027d00


	//   ....[191]....
        /*0b9c*/ 	.word	0x00027d60


	//   ....[192]....
        /*0ba0*/ 	.word	0x00027de0


	//   ....[193]....
        /*0ba4*/ 	.word	0x00027e40


	//   ....[194]....
        /*0ba8*/ 	.word	0x00027ec0


	//   ....[195]....
        /*0bac*/ 	.word	0x00027f20


	//   ....[196]....
        /*0bb0*/ 	.word	0x00027f80


	//   ....[197]....
        /*0bb4*/ 	.word	0x00027fe0


	//   ....[198]....
        /*0bb8*/ 	.word	0x00028050


	//   ....[199]....
        /*0bbc*/ 	.word	0x000280b0


	//   ....[200]....
        /*0bc0*/ 	.word	0x00028110


	//   ....[201]....
        /*0bc4*/ 	.word	0x00028170


	//   ....[202]....
        /*0bc8*/ 	.word	0x000281e0


	//   ....[203]....
        /*0bcc*/ 	.word	0x00028240


	//   ....[204]....
        /*0bd0*/ 	.word	0x000282c0


	//   ....[205]....
        /*0bd4*/ 	.word	0x00028320


	//   ....[206]....
        /*0bd8*/ 	.word	0x000283a0


	//   ....[207]....
        /*0bdc*/ 	.word	0x00028400


	//   ....[208]....
        /*0be0*/ 	.word	0x00028480


	//   ....[209]....
        /*0be4*/ 	.word	0x000284e0


	//   ....[210]....
        /*0be8*/ 	.word	0x00028560


	//   ....[211]....
        /*0bec*/ 	.word	0x000285c0


	//   ....[212]....
        /*0bf0*/ 	.word	0x00028640


	//   ....[213]....
        /*0bf4*/ 	.word	0x000286a0


	//   ....[214]....
        /*0bf8*/ 	.word	0x00028720


	//   ....[215]....
        /*0bfc*/ 	.word	0x00028780


	//   ....[216]....
        /*0c00*/ 	.word	0x000287e0


	//   ....[217]....
        /*0c04*/ 	.word	0x00028840


	//   ....[218]....
        /*0c08*/ 	.word	0x000288a0


	//   ....[219]....
        /*0c0c*/ 	.word	0x00028900


	//   ....[220]....
        /*0c10*/ 	.word	0x00028980


	//   ....[221]....
        /*0c14*/ 	.word	0x000289e0


	//   ....[222]....
        /*0c18*/ 	.word	0x00028a60


	//   ....[223]....
        /*0c1c*/ 	.word	0x00028ac0


	//   ....[224]....
        /*0c20*/ 	.word	0x00028b70


	//   ....[225]....
        /*0c24*/ 	.word	0x00028ce0


	//   ....[226]....
        /*0c28*/ 	.word	0x00028fc0


	//   ....[227]....
        /*0c2c*/ 	.word	0x000293f0


	//   ....[228]....
        /*0c30*/ 	.word	0x00029490


	//   ....[229]....
        /*0c34*/ 	.word	0x000295c0


	//   ....[230]....
        /*0c38*/ 	.word	0x00029630


	//   ....[231]....
        /*0c3c*/ 	.word	0x000296a0


	//   ....[232]....
        /*0c40*/ 	.word	0x00029710


	//   ....[233]....
        /*0c44*/ 	.word	0x00029780


	//   ....[234]....
        /*0c48*/ 	.word	0x00029800


	//   ....[235]....
        /*0c4c*/ 	.word	0x00029890


	//   ....[236]....
        /*0c50*/ 	.word	0x00029930


	//   ....[237]....
        /*0c54*/ 	.word	0x000299a0


	//   ....[238]....
        /*0c58*/ 	.word	0x00029a10


	//   ....[239]....
        /*0c5c*/ 	.word	0x00029a80


	//   ....[240]....
        /*0c60*/ 	.word	0x00029b00


	//   ....[241]....
        /*0c64*/ 	.word	0x00029b70


	//   ....[242]....
        /*0c68*/ 	.word	0x00029c10


	//   ....[243]....
        /*0c6c*/ 	.word	0x00029ca0


	//   ....[244]....
        /*0c70*/ 	.word	0x00029dd0


	//----- nvinfo : EIATTR_REG_RECONFIG
	.align		4
.L_491:
        /*0c74*/ 	.byte	0x01, 0x54
	.zero		2


	//----- nvinfo : EIATTR_SYSCALL_OFFSETS
	.align		4
        /*0c78*/ 	.byte	0x04, 0x46
        /*0c7a*/ 	.short	(.L_493 - .L_492)


	//   ....[0]....
.L_492:
        /*0c7c*/ 	.word	0x00001ba0


	//   ....[1]....
        /*0c80*/ 	.word	0x00001cf0


	//   ....[2]....
        /*0c84*/ 	.word	0x00008060


	//   ....[3]....
        /*0c88*/ 	.word	0x000084f0


	//   ....[4]....
        /*0c8c*/ 	.word	0x000214c0


	//   ....[5]....
        /*0c90*/ 	.word	0x00021630


	//   ....[6]....
        /*0c94*/ 	.word	0x00021770


	//   ....[7]....
        /*0c98*/ 	.word	0x00021890


	//----- nvinfo : EIATTR_MBARRIER_INSTR_OFFSETS
	.align		4
.L_493:
        /*0c9c*/ 	.byte	0x04, 0x39
        /*0c9e*/ 	.short	(.L_495 - .L_494)


	//   ....[0]....
.L_494:
        /*0ca0*/ 	.word	0x00000300
        /*0ca4*/ 	.word	0x000000ff
        /*0ca8*/ 	.word	0x00028400
        /*0cac*/ 	.short	0x0100
        /*0cae*/ 	.byte	0x08
	.zero		1


	//   ....[1]....
        /*0cb0*/ 	.word	0x00000310
        /*0cb4*/ 	.word	0x000000ff
        /*0cb8*/ 	.word	0x00028420
        /*0cbc*/ 	.short	0x0100
        /*0cbe*/ 	.byte	0x08
	.zero		1


	//   ....[2]....
        /*0cc0*/ 	.word	0x00000400
        /*0cc4*/ 	.word	0x000000ff
        /*0cc8*/ 	.word	0x00028430
        /*0ccc*/ 	.short	0x0100
        /*0cce*/ 	.byte	0x08
	.zero		1


	//   ....[3]....
        /*0cd0*/ 	.word	0x00000410
        /*0cd4*/ 	.word	0x000000ff
        /*0cd8*/ 	.word	0x00028440
        /*0cdc*/ 	.short	0x0100
        /*0cde*/ 	.byte	0x08
	.zero		1


	//   ....[4]....
        /*0ce0*/ 	.word	0x00000420
        /*0ce4*/ 	.word	0x000000ff
        /*0ce8*/ 	.word	0x00028438
        /*0cec*/ 	.short	0x0100
        /*0cee*/ 	.byte	0x08
	.zero		1


	//   ....[5]....
        /*0cf0*/ 	.word	0x00000430
        /*0cf4*/ 	.word	0x000000ff
        /*0cf8*/ 	.word	0x00028448
        /*0cfc*/ 	.short	0x0100
        /*0cfe*/ 	.byte	0x08
	.zero		1


	//   ....[6]....
        /*0d00*/ 	.word	0x00000560
        /*0d04*/ 	.word	0x000000ff
        /*0d08*/ 	.word	0x00028450
        /*0d0c*/ 	.short	0x0100
        /*0d0e*/ 	.byte	0x08
	.zero		1


	//   ....[7]....
        /*0d10*/ 	.word	0x00000570
        /*0d14*/ 	.word	0x000000ff
        /*0d18*/ 	.word	0x00028460
        /*0d1c*/ 	.short	0x0100
        /*0d1e*/ 	.byte	0x08
	.zero		1


	//   ....[8]....
        /*0d20*/ 	.word	0x00000580
        /*0d24*/ 	.word	0x000000ff
        /*0d28*/ 	.word	0x00028458
        /*0d2c*/ 	.short	0x0100
        /*0d2e*/ 	.byte	0x08
	.zero		1


	//   ....[9]....
        /*0d30*/ 	.word	0x00000590
        /*0d34*/ 	.word	0x000000ff
        /*0d38*/ 	.word	0x00028468
        /*0d3c*/ 	.short	0x0100
        /*0d3e*/ 	.byte	0x08
	.zero		1


	//   ....[10]....
        /*0d40*/ 	.word	0x00000680
        /*0d44*/ 	.word	0x000000ff
        /*0d48*/ 	.word	0x00028470
        /*0d4c*/ 	.short	0x0100
        /*0d4e*/ 	.byte	0x06
	.zero		1


	//   ....[11]....
        /*0d50*/ 	.word	0x00000690
        /*0d54*/ 	.word	0x000000ff
        /*0d58*/ 	.word	0x00028480
        /*0d5c*/ 	.short	0x0100
        /*0d5e*/ 	.byte	0x06
	.zero		1


	//   ....[12]....
        /*0d60*/ 	.word	0x000006a0
        /*0d64*/ 	.word	0x000000ff
        /*0d68*/ 	.word	0x00028478
        /*0d6c*/ 	.short	0x0100
        /*0d6e*/ 	.byte	0x06
	.zero		1


	//   ....[13]....
        /*0d70*/ 	.word	0x000006b0
        /*0d74*/ 	.word	0x000000ff
        /*0d78*/ 	.word	0x00028488
        /*0d7c*/ 	.short	0x0100
        /*0d7e*/ 	.byte	0x06
	.zero		1


	//   ....[14]....
        /*0d80*/ 	.word	0x000007e0
        /*0d84*/ 	.word	0x000000ff
        /*0d88*/ 	.word	0x00028490
        /*0d8c*/ 	.short	0x0100
        /*0d8e*/ 	.byte	0x08
	.zero		1


	//   ....[15]....
        /*0d90*/ 	.word	0x000007f0
        /*0d94*/ 	.word	0x000000ff
        /*0d98*/ 	.word	0x000284a0
        /*0d9c*/ 	.short	0x0100
        /*0d9e*/ 	.byte	0x08
	.zero		1


	//   ....[16]....
        /*0da0*/ 	.word	0x00000800
        /*0da4*/ 	.word	0x000000ff
        /*0da8*/ 	.word	0x00028498
        /*0dac*/ 	.short	0x0100
        /*0dae*/ 	.byte	0x08
	.zero		1


	//   ....[17]....
        /*0db0*/ 	.word	0x00000810
        /*0db4*/ 	.word	0x000000ff
        /*0db8*/ 	.word	0x000284a8
        /*0dbc*/ 	.short	0x0100
        /*0dbe*/ 	.byte	0x08
	.zero		1


	//   ....[18]....
        /*0dc0*/ 	.word	0x00000940
        /*0dc4*/ 	.word	0x000000ff
        /*0dc8*/ 	.word	0x000284b0
        /*0dcc*/ 	.short	0x0100
        /*0dce*/ 	.byte	0x08
	.zero		1


	//   ....[19]....
        /*0dd0*/ 	.word	0x00000950
        /*0dd4*/ 	.word	0x000000ff
        /*0dd8*/ 	.word	0x000284c0
        /*0ddc*/ 	.short	0x0100
        /*0dde*/ 	.byte	0x08
	.zero		1


	//   ....[20]....
        /*0de0*/ 	.word	0x00000960
        /*0de4*/ 	.word	0x000000ff
        /*0de8*/ 	.word	0x000284b8
        /*0dec*/ 	.short	0x0100
        /*0dee*/ 	.byte	0x08
	.zero		1


	//   ....[21]....
        /*0df0*/ 	.word	0x00000970
        /*0df4*/ 	.word	0x000000ff
        /*0df8*/ 	.word	0x000284c8
        /*0dfc*/ 	.short	0x0100
        /*0dfe*/ 	.byte	0x08
	.zero		1


	//   ....[22]....
        /*0e00*/ 	.word	0x00002b40
        /*0e04*/ 	.word	0x00000055
        /*0e08*/ 	.word	0x00028490
        /*0e0c*/ 	.short	0x010a
        /*0e0e*/ 	.byte	0x3f
	.zero		1


	//   ....[23]....
        /*0e10*/ 	.word	0x00004be0
        /*0e14*/ 	.word	0x00000055
        /*0e18*/ 	.word	0x00028490
        /*0e1c*/ 	.short	0x010a
        /*0e1e*/ 	.byte	0x3f
	.zero		1


	//   ....[24]....
        /*0e20*/ 	.word	0x00006cd0
        /*0e24*/ 	.word	0x00000055
        /*0e28*/ 	.word	0x00028490
        /*0e2c*/ 	.short	0x010a
        /*0e2e*/ 	.byte	0x3f
	.zero		1


	//   ....[25]....
        /*0e30*/ 	.word	0x00006ee0
        /*0e34*/ 	.word	0x00000004
        /*0e38*/ 	.word	0x00000000
        /*0e3c*/ 	.short	0x0101
        /*0e3e*/ 	.byte	0x3f
	.zero		1


	//   ....[26]....
        /*0e40*/ 	.word	0x00006f20
        /*0e44*/ 	.word	0x00000055
        /*0e48*/ 	.word	0x000284b0
        /*0e4c*/ 	.short	0x010a
        /*0e4e*/ 	.byte	0x3f
	.zero		1


	//   ....[27]....
        /*0e50*/ 	.word	0x000072d0
        /*0e54*/ 	.word	0x00000055
        /*0e58*/ 	.word	0x00000000
        /*0e5c*/ 	.short	0x0101
        /*0e5e*/ 	.byte	0x3f
	.zero		1


	//   ....[28]....
        /*0e60*/ 	.word	0x000080f0
        /*0e64*/ 	.word	0x00000010
        /*0e68*/ 	.word	0x00028400
        /*0e6c*/ 	.short	0x010a
        /*0e6e*/ 	.byte	0x3f
	.zero		1


	//   ....[29]....
        /*0e70*/ 	.word	0x00008140
        /*0e74*/ 	.word	0x00000010
        /*0e78*/ 	.word	0x00028400
        /*0e7c*/ 	.short	0x010a
        /*0e7e*/ 	.byte	0x3f
	.zero		1


	//   ....[30]....
        /*0e80*/ 	.word	0x00009140
        /*0e84*/ 	.word	0x00000010
        /*0e88*/ 	.word	0x00028400
        /*0e8c*/ 	.short	0x010a
        /*0e8e*/ 	.byte	0x3f
	.zero		1


	//   ....[31]....
        /*0e90*/ 	.word	0x0000d860
        /*0e94*/ 	.word	0x00000010
        /*0e98*/ 	.word	0x00028400
        /*0e9c*/ 	.short	0x010a
        /*0e9e*/ 	.byte	0x3f
	.zero		1


	//   ....[32]....
        /*0ea0*/ 	.word	0x000118a0
        /*0ea4*/ 	.word	0x00000009
        /*0ea8*/ 	.word	0x00028430
        /*0eac*/ 	.short	0x010a
        /*0eae*/ 	.byte	0x3f
	.zero		1


	//   ....[33]....
        /*0eb0*/ 	.word	0x00011910
        /*0eb4*/ 	.word	0x00000009
        /*0eb8*/ 	.word	0x00028430
        /*0ebc*/ 	.short	0x010a
        /*0ebe*/ 	.byte	0x3f
	.zero		1


	//   ....[34]....
        /*0ec0*/ 	.word	0x00011f10
        /*0ec4*/ 	.word	0x00000000
        /*0ec8*/ 	.word	0x00000000
        /*0ecc*/ 	.short	0x0101
        /*0ece*/ 	.byte	0x3f
	.zero		1


	//   ....[35]....
        /*0ed0*/ 	.word	0x00013b70
        /*0ed4*/ 	.word	0x0000000a
        /*0ed8*/ 	.word	0x00028430
        /*0edc*/ 	.short	0x010a
        /*0ede*/ 	.byte	0x3f
	.zero		1


	//   ....[36]....
        /*0ee0*/ 	.word	0x00013bc0
        /*0ee4*/ 	.word	0x0000000a
        /*0ee8*/ 	.word	0x00028430
        /*0eec*/ 	.short	0x010a
        /*0eee*/ 	.byte	0x3f
	.zero		1


	//   ....[37]....
        /*0ef0*/ 	.word	0x00013fd0
        /*0ef4*/ 	.word	0x0000000a
        /*0ef8*/ 	.word	0x00028450
        /*0efc*/ 	.short	0x010a
        /*0efe*/ 	.byte	0x3f
	.zero		1


	//   ....[38]....
        /*0f00*/ 	.word	0x00014010
        /*0f04*/ 	.word	0x0000000a
        /*0f08*/ 	.word	0x00028450
        /*0f0c*/ 	.short	0x010a
        /*0f0e*/ 	.byte	0x3f
	.zero		1


	//   ....[39]....
        /*0f10*/ 	.word	0x000141f0
        /*0f14*/ 	.word	0x00000007
        /*0f18*/ 	.word	0x00000000
        /*0f1c*/ 	.short	0x0101
        /*0f1e*/ 	.byte	0x3f
	.zero		1


	//   ....[40]....
        /*0f20*/ 	.word	0x00015660
        /*0f24*/ 	.word	0x00000008
        /*0f28*/ 	.word	0x00000000
        /*0f2c*/ 	.short	0x0101
        /*0f2e*/ 	.byte	0x3f
	.zero		1


	//   ....[41]....
        /*0f30*/ 	.word	0x00016210
        /*0f34*/ 	.word	0x00000007
        /*0f38*/ 	.word	0x00028430
        /*0f3c*/ 	.short	0x010a
        /*0f3e*/ 	.byte	0x3f
	.zero		1


	//   ....[42]....
        /*0f40*/ 	.word	0x00016260
        /*0f44*/ 	.word	0x00000007
        /*0f48*/ 	.word	0x00028430
        /*0f4c*/ 	.short	0x010a
        /*0f4e*/ 	.byte	0x3f
	.zero		1


	//   ....[43]....
        /*0f50*/ 	.word	0x000166e0
        /*0f54*/ 	.word	0x00000007
        /*0f58*/ 	.word	0x00028450
        /*0f5c*/ 	.short	0x010a
        /*0f5e*/ 	.byte	0x3f
	.zero		1


	//   ....[44]....
        /*0f60*/ 	.word	0x00016720
        /*0f64*/ 	.word	0x00000007
        /*0f68*/ 	.word	0x00028450
        /*0f6c*/ 	.short	0x010a
        /*0f6e*/ 	.byte	0x3f
	.zero		1


	//   ....[45]....
        /*0f70*/ 	.word	0x00016f90
        /*0f74*/ 	.word	0x000000aa
        /*0f78*/ 	.word	0x00000000
        /*0f7c*/ 	.short	0x0101
        /*0f7e*/ 	.byte	0x3f
	.zero		1


	//   ....[46]....
        /*0f80*/ 	.word	0x00017310
        /*0f84*/ 	.word	0x00000009
        /*0f88*/ 	.word	0x00000000
        /*0f8c*/ 	.short	0x0101
        /*0f8e*/ 	.byte	0x3f
	.zero		1


	//   ....[47]....
        /*0f90*/ 	.word	0x00017d30
        /*0f94*/ 	.word	0x00000007
        /*0f98*/ 	.word	0x00028430
        /*0f9c*/ 	.short	0x010a
        /*0f9e*/ 	.byte	0x3f
	.zero		1


	//   ....[48]....
        /*0fa0*/ 	.word	0x00017d80
        /*0fa4*/ 	.word	0x00000007
        /*0fa8*/ 	.word	0x00028430
        /*0fac*/ 	.short	0x010a
        /*0fae*/ 	.byte	0x3f
	.zero		1


	//   ....[49]....
        /*0fb0*/ 	.word	0x00018200
        /*0fb4*/ 	.word	0x00000007
        /*0fb8*/ 	.word	0x00028450
        /*0fbc*/ 	.short	0x010a
        /*0fbe*/ 	.byte	0x3f
	.zero		1


	//   ....[50]....
        /*0fc0*/ 	.word	0x00018240
        /*0fc4*/ 	.word	0x00000007
        /*0fc8*/ 	.word	0x00028450
        /*0fcc*/ 	.short	0x010a
        /*0fce*/ 	.byte	0x3f
	.zero		1


	//   ....[51]....
        /*0fd0*/ 	.word	0x00018480
        /*0fd4*/ 	.word	0x00000006
        /*0fd8*/ 	.word	0x00000000
        /*0fdc*/ 	.short	0x0101
        /*0fde*/ 	.byte	0x3f
	.zero		1


	//   ....[52]....
        /*0fe0*/ 	.word	0x000198c0
        /*0fe4*/ 	.word	0x00000007
        /*0fe8*/ 	.word	0x00000000
        /*0fec*/ 	.short	0x0101
        /*0fee*/ 	.byte	0x3f
	.zero		1


	//   ....[53]....
        /*0ff0*/ 	.word	0x0001a1a0
        /*0ff4*/ 	.word	0x00000005
        /*0ff8*/ 	.word	0x00028450
        /*0ffc*/ 	.short	0x010a
        /*0ffe*/ 	.byte	0x3f
	.zero		1


	//   ....[54]....
        /*1000*/ 	.word	0x0001a1e0
        /*1004*/ 	.word	0x00000005
        /*1008*/ 	.word	0x00028450
        /*100c*/ 	.short	0x010a
        /*100e*/ 	.byte	0x3f
	.zero		1


	//   ....[55]....
        /*1010*/ 	.word	0x0001a710
        /*1014*/ 	.word	0x00000010
        /*1018*/ 	.word	0x00000000
        /*101c*/ 	.short	0x0101
        /*101e*/ 	.byte	0x3f
	.zero		1


	//   ....[56]....
        /*1020*/ 	.word	0x0001d260
        /*1024*/ 	.word	0x00000000
        /*1028*/ 	.word	0x00000000
        /*102c*/ 	.short	0x0101
        /*102e*/ 	.byte	0x3f
	.zero		1


	//   ....[57]....
        /*1030*/ 	.word	0x0001feb0
        /*1034*/ 	.word	0x0000000c
        /*1038*/ 	.word	0x00028420
        /*103c*/ 	.short	0x010a
        /*103e*/ 	.byte	0x3f
	.zero		1


	//   ....[58]....
        /*1040*/ 	.word	0x0001ff80
        /*1044*/ 	.word	0x00000008
        /*1048*/ 	.word	0x000284a0
        /*104c*/ 	.short	0x010a
        /*104e*/ 	.byte	0x3f
	.zero		1


	//   ....[59]....
        /*1050*/ 	.word	0x000202c0
        /*1054*/ 	.word	0x00000008
        /*1058*/ 	.word	0x000284c0
        /*105c*/ 	.short	0x010a
        /*105e*/ 	.byte	0x3f
	.zero		1


	//   ....[60]....
        /*1060*/ 	.word	0x00020790
        /*1064*/ 	.word	0x00000008
        /*1068*/ 	.word	0x000284a0
        /*106c*/ 	.short	0x010a
        /*106e*/ 	.byte	0x3f
	.zero		1


	//   ....[61]....
        /*1070*/ 	.word	0x00020ab0
        /*1074*/ 	.word	0x00000008
        /*1078*/ 	.word	0x000284c0
        /*107c*/ 	.short	0x010a
        /*107e*/ 	.byte	0x3f
	.zero		1


	//   ....[62]....
        /*1080*/ 	.word	0x00021f60
        /*1084*/ 	.word	0x00000005
        /*1088*/ 	.word	0x00028480
        /*108c*/ 	.short	0x010a
        /*108e*/ 	.byte	0x3f
	.zero		1


	//   ....[63]....
        /*1090*/ 	.word	0x00022190
        /*1094*/ 	.word	0x00000005
        /*1098*/ 	.word	0x00028440
        /*109c*/ 	.short	0x010a
        /*109e*/ 	.byte	0x3f
	.zero		1


	//   ....[64]....
        /*10a0*/ 	.word	0x00022600
        /*10a4*/ 	.word	0x00000004
        /*10a8*/ 	.word	0x00028420
        /*10ac*/ 	.short	0x010a
        /*10ae*/ 	.byte	0x3f
	.zero		1


	//   ....[65]....
        /*10b0*/ 	.word	0x00022950
        /*10b4*/ 	.word	0x00000005
        /*10b8*/ 	.word	0x00028480
        /*10bc*/ 	.short	0x010a
        /*10be*/ 	.byte	0x3f
	.zero		1


	//   ....[66]....
        /*10c0*/ 	.word	0x00022cc0
        /*10c4*/ 	.word	0x00000005
        /*10c8*/ 	.word	0x00028440
        /*10cc*/ 	.short	0x010a
        /*10ce*/ 	.byte	0x3f
	.zero		1


	//   ....[67]....
        /*10d0*/ 	.word	0x000230b0
        /*10d4*/ 	.word	0x00000015
        /*10d8*/ 	.word	0x00028470
        /*10dc*/ 	.short	0x010a
        /*10de*/ 	.byte	0x3f
	.zero		1


	//   ....[68]....
        /*10e0*/ 	.word	0x00023120
        /*10e4*/ 	.word	0x00000015
        /*10e8*/ 	.word	0x00028460
        /*10ec*/ 	.short	0x010a
        /*10ee*/ 	.byte	0x3f
	.zero		1


	//   ....[69]....
        /*10f0*/ 	.word	0x000237a0
        /*10f4*/ 	.word	0x00000015
        /*10f8*/ 	.word	0x00028450
        /*10fc*/ 	.short	0x0101
        /*10fe*/ 	.byte	0x3f
	.zero		1


	//   ....[70]....
        /*1100*/ 	.word	0x00023800
        /*1104*/ 	.word	0x00000015
        /*1108*/ 	.word	0x00000000
        /*110c*/ 	.short	0x0101
        /*110e*/ 	.byte	0x3f
	.zero		1


	//   ....[71]....
        /*1110*/ 	.word	0x00023a30
        /*1114*/ 	.word	0x00000000
        /*1118*/ 	.word	0x00028470
        /*111c*/ 	.short	0x010a
        /*111e*/ 	.byte	0x3f
	.zero		1


	//   ....[72]....
        /*1120*/ 	.word	0x00023aa0
        /*1124*/ 	.word	0x00000000
        /*1128*/ 	.word	0x00028460
        /*112c*/ 	.short	0x010a
        /*112e*/ 	.byte	0x3f
	.zero		1


	//   ....[73]....
        /*1130*/ 	.word	0x000240b0
        /*1134*/ 	.word	0x00000000
        /*1138*/ 	.word	0x00028450
        /*113c*/ 	.short	0x0101
        /*113e*/ 	.byte	0x3f
	.zero		1


	//   ....[74]....
        /*1140*/ 	.word	0x00024100
        /*1144*/ 	.word	0x00000002
        /*1148*/ 	.word	0x00000000
        /*114c*/ 	.short	0x0101
        /*114e*/ 	.byte	0x3f
	.zero		1


	//   ....[75]....
        /*1150*/ 	.word	0x00024fb0
        /*1154*/ 	.word	0x00000000
        /*1158*/ 	.word	0x00028420
        /*115c*/ 	.short	0x010a
        /*115e*/ 	.byte	0x3f
	.zero		1


	//   ....[76]....
        /*1160*/ 	.word	0x00025160
        /*1164*/ 	.word	0x00000006
        /*1168*/ 	.word	0x00000000
        /*116c*/ 	.short	0x010a
        /*116e*/ 	.byte	0x3f
	.zero		1


	//   ....[77]....
        /*1170*/ 	.word	0x000251d0
        /*1174*/ 	.word	0x00000007
        /*1178*/ 	.word	0x00000000
        /*117c*/ 	.short	0x010a
        /*117e*/ 	.byte	0x3f
	.zero		1


	//   ....[78]....
        /*1180*/ 	.word	0x00025230
        /*1184*/ 	.word	0x00000004
        /*1188*/ 	.word	0x00028460
        /*118c*/ 	.short	0x010a
        /*118e*/ 	.byte	0x3f
	.zero		1


	//   ....[79]....
        /*1190*/ 	.word	0x00025280
        /*1194*/ 	.word	0x00000003
        /*1198*/ 	.word	0x00028460
        /*119c*/ 	.short	0x010a
        /*119e*/ 	.byte	0x3f
	.zero		1


	//   ....[80]....
        /*11a0*/ 	.word	0x000252c0
        /*11a4*/ 	.word	0x00000004
        /*11a8*/ 	.word	0x00028480
        /*11ac*/ 	.short	0x010a
        /*11ae*/ 	.byte	0x3f
	.zero		1


	//   ....[81]....
        /*11b0*/ 	.word	0x000252e0
        /*11b4*/ 	.word	0x00000003
        /*11b8*/ 	.word	0x00028480
        /*11bc*/ 	.short	0x010a
        /*11be*/ 	.byte	0x3f
	.zero		1


	//   ....[82]....
        /*11c0*/ 	.word	0x00025340
        /*11c4*/ 	.word	0x00000055
        /*11c8*/ 	.word	0x00028490
        /*11cc*/ 	.short	0x010a
        /*11ce*/ 	.byte	0x3f
	.zero		1


	//   ....[83]....
        /*11d0*/ 	.word	0x00025390
        /*11d4*/ 	.word	0x00000055
        /*11d8*/ 	.word	0x00028490
        /*11dc*/ 	.short	0x010a
        /*11de*/ 	.byte	0x3f
	.zero		1


	//   ....[84]....
        /*11e0*/ 	.word	0x000253e0
        /*11e4*/ 	.word	0x00000055
        /*11e8*/ 	.word	0x00028490
        /*11ec*/ 	.short	0x010a
        /*11ee*/ 	.byte	0x3f
	.zero		1


	//   ....[85]....
        /*11f0*/ 	.word	0x00025430
        /*11f4*/ 	.word	0x00000055
        /*11f8*/ 	.word	0x000284b0
        /*11fc*/ 	.short	0x010a
        /*11fe*/ 	.byte	0x3f
	.zero		1


	//   ....[86]....
        /*1200*/ 	.word	0x00025f30
        /*1204*/ 	.word	0x00000010
        /*1208*/ 	.word	0x00028400
        /*120c*/ 	.short	0x010a
        /*120e*/ 	.byte	0x3f
	.zero		1


	//   ....[87]....
        /*1210*/ 	.word	0x00026980
        /*1214*/ 	.word	0x00000010
        /*1218*/ 	.word	0x00028400
        /*121c*/ 	.short	0x010a
        /*121e*/ 	.byte	0x3f
	.zero		1


	//   ....[88]....
        /*1220*/ 	.word	0x000269d0
        /*1224*/ 	.word	0x00000009
        /*1228*/ 	.word	0x00028430
        /*122c*/ 	.short	0x010a
        /*122e*/ 	.byte	0x3f
	.zero		1


	//   ....[89]....
        /*1230*/ 	.word	0x00026a20
        /*1234*/ 	.word	0x0000000a
        /*1238*/ 	.word	0x00028430
        /*123c*/ 	.short	0x010a
        /*123e*/ 	.byte	0x3f
	.zero		1


	//   ....[90]....
        /*1240*/ 	.word	0x00026a70
        /*1244*/ 	.word	0x0000000a
        /*1248*/ 	.word	0x00028450
        /*124c*/ 	.short	0x010a
        /*124e*/ 	.byte	0x3f
	.zero		1


	//   ....[91]....
        /*1250*/ 	.word	0x00026ac0
        /*1254*/ 	.word	0x00000007
        /*1258*/ 	.word	0x00028430
        /*125c*/ 	.short	0x010a
        /*125e*/ 	.byte	0x3f
	.zero		1


	//   ....[92]....
        /*1260*/ 	.word	0x00026b10
        /*1264*/ 	.word	0x00000007
        /*1268*/ 	.word	0x00028450
        /*126c*/ 	.short	0x010a
        /*126e*/ 	.byte	0x3f
	.zero		1


	//   ....[93]....
        /*1270*/ 	.word	0x00026b60
        /*1274*/ 	.word	0x00000007
        /*1278*/ 	.word	0x00028430
        /*127c*/ 	.short	0x010a
        /*127e*/ 	.byte	0x3f
	.zero		1


	//   ....[94]....
        /*1280*/ 	.word	0x00026bb0
        /*1284*/ 	.word	0x00000007
        /*1288*/ 	.word	0x00028450
        /*128c*/ 	.short	0x010a
        /*128e*/ 	.byte	0x3f
	.zero		1


	//   ....[95]....
        /*1290*/ 	.word	0x00026c00
        /*1294*/ 	.word	0x00000005
        /*1298*/ 	.word	0x00028450
        /*129c*/ 	.short	0x010a
        /*129e*/ 	.byte	0x3f
	.zero		1


	//   ....[96]....
        /*12a0*/ 	.word	0x00028da0
        /*12a4*/ 	.word	0x0000000c
        /*12a8*/ 	.word	0x00028420
        /*12ac*/ 	.short	0x010a
        /*12ae*/ 	.byte	0x3f
	.zero		1


	//   ....[97]....
        /*12b0*/ 	.word	0x00028df0
        /*12b4*/ 	.word	0x00000008
        /*12b8*/ 	.word	0x000284a0
        /*12bc*/ 	.short	0x010a
        /*12be*/ 	.byte	0x3f
	.zero		1


	//   ....[98]....
        /*12c0*/ 	.word	0x00028e40
        /*12c4*/ 	.word	0x00000008
        /*12c8*/ 	.word	0x000284c0
        /*12cc*/ 	.short	0x010a
        /*12ce*/ 	.byte	0x3f
	.zero		1


	//   ....[99]....
        /*12d0*/ 	.word	0x00028e90
        /*12d4*/ 	.word	0x00000008
        /*12d8*/ 	.word	0x000284a0
        /*12dc*/ 	.short	0x010a
        /*12de*/ 	.byte	0x3f
	.zero		1


	//   ....[100]....
        /*12e0*/ 	.word	0x00028ee0
        /*12e4*/ 	.word	0x00000008
        /*12e8*/ 	.word	0x000284c0
        /*12ec*/ 	.short	0x010a
        /*12ee*/ 	.byte	0x3f
	.zero		1


	//   ....[101]....
        /*12f0*/ 	.word	0x00029080
        /*12f4*/ 	.word	0x00000005
        /*12f8*/ 	.word	0x00028480
        /*12fc*/ 	.short	0x010a
        /*12fe*/ 	.byte	0x3f
	.zero		1


	//   ....[102]....
        /*1300*/ 	.word	0x000290d0
        /*1304*/ 	.word	0x00000005
        /*1308*/ 	.word	0x00028440
        /*130c*/ 	.short	0x010a
        /*130e*/ 	.byte	0x3f
	.zero		1


	//   ....[103]....
        /*1310*/ 	.word	0x00029150
        /*1314*/ 	.word	0x00000004
        /*1318*/ 	.word	0x00028420
        /*131c*/ 	.short	0x010a
        /*131e*/ 	.byte	0x3f
	.zero		1


	//   ....[104]....
        /*1320*/ 	.word	0x000291a0
        /*1324*/ 	.word	0x00000005
        /*1328*/ 	.word	0x00028480
        /*132c*/ 	.short	0x010a
        /*132e*/ 	.byte	0x3f
	.zero		1


	//   ....[105]....
        /*1330*/ 	.word	0x000291f0
        /*1334*/ 	.word	0x00000005
        /*1338*/ 	.word	0x00028440
        /*133c*/ 	.short	0x010a
        /*133e*/ 	.byte	0x3f
	.zero		1


	//   ....[106]....
        /*1340*/ 	.word	0x00029240
        /*1344*/ 	.word	0x00000015
        /*1348*/ 	.word	0x00028470
        /*134c*/ 	.short	0x010a
        /*134e*/ 	.byte	0x3f
	.zero		1


	//   ....[107]....
        /*1350*/ 	.word	0x00029290
        /*1354*/ 	.word	0x00000015
        /*1358*/ 	.word	0x00028460
        /*135c*/ 	.short	0x010a
        /*135e*/ 	.byte	0x3f
	.zero		1


	//   ....[108]....
        /*1360*/ 	.word	0x000292e0
        /*1364*/ 	.word	0x00000000
        /*1368*/ 	.word	0x00028470
        /*136c*/ 	.short	0x010a
        /*136e*/ 	.byte	0x3f
	.zero		1


	//   ....[109]....
        /*1370*/ 	.word	0x00029330
        /*1374*/ 	.word	0x00000000
        /*1378*/ 	.word	0x00028460
        /*137c*/ 	.short	0x010a
        /*137e*/ 	.byte	0x3f
	.zero		1


	//   ....[110]....
        /*1380*/ 	.word	0x00029cf0
        /*1384*/ 	.word	0x00000000
        /*1388*/ 	.word	0x00028420
        /*138c*/ 	.short	0x010a
        /*138e*/ 	.byte	0x3f
	.zero		1


	//   ....[111]....
        /*1390*/ 	.word	0x00029e90
        /*1394*/ 	.word	0x00000006
        /*1398*/ 	.word	0x00000000
        /*139c*/ 	.short	0x010a
        /*139e*/ 	.byte	0x3f
	.zero		1


	//   ....[112]....
        /*13a0*/ 	.word	0x00029ee0
        /*13a4*/ 	.word	0x00000007
        /*13a8*/ 	.word	0x00000000
        /*13ac*/ 	.short	0x010a
        /*13ae*/ 	.byte	0x3f
	.zero		1


	//   ....[113]....
        /*13b0*/ 	.word	0x00029f30
        /*13b4*/ 	.word	0x00000004
        /*13b8*/ 	.word	0x00028460
        /*13bc*/ 	.short	0x010a
        /*13be*/ 	.byte	0x3f
	.zero		1


	//   ....[114]....
        /*13c0*/ 	.word	0x00029f80
        /*13c4*/ 	.word	0x00000003
        /*13c8*/ 	.word	0x00028460
        /*13cc*/ 	.short	0x010a
        /*13ce*/ 	.byte	0x3f
	.zero		1


	//   ....[115]....
        /*13d0*/ 	.word	0x00029fd0
        /*13d4*/ 	.word	0x00000004
        /*13d8*/ 	.word	0x00028480
        /*13dc*/ 	.short	0x010a
        /*13de*/ 	.byte	0x3f
	.zero		1


	//----- nvinfo : EIATTR_NUM_MBARRIERS
	.align		4
.L_495:
        /*13e0*/ 	.byte	0x03, 0x38
        /*13e2*/ 	.short	0x0016


	//----- nvinfo : EIATTR_EXIT_INSTR_OFFSETS
	.align		4
        /*13e4*/ 	.byte	0x04, 0x1c
        /*13e6*/ 	.short	(.L_497 - .L_496)


	//   ....[0]....
.L_496:
        /*13e8*/ 	.word	0x00025330


	//----- nvinfo : EIATTR_MAX_THREADS
	.align		4
.L_497:
        /*13ec*/ 	.byte	0x04, 0x05
        /*13ee*/ 	.short	(.L_499 - .L_498)
.L_498:
        /*13f0*/ 	.word	0x00000180
        /*13f4*/ 	.word	0x00000001
        /*13f8*/ 	.word	0x00000001


	//----- nvinfo : EIATTR_CRS_STACK_SIZE
	.align		4
.L_499:
        /*13fc*/ 	.byte	0x04, 0x1e
        /*13fe*/ 	.short	(.L_501 - .L_500)
.L_500:
        /*1400*/ 	.word	0x00000000


	//----- nvinfo : EIATTR_CBANK_PARAM_SIZE
	.align		4
.L_501:
        /*1404*/ 	.byte	0x03, 0x19
        /*1406*/ 	.short	0x0a70


	//----- nvinfo : EIATTR_PARAM_CBANK
	.align		4
        /*1408*/ 	.byte	0x04, 0x0a
        /*140a*/ 	.short	(.L_503 - .L_502)
	.align		4
.L_502:
        /*140c*/ 	.word	index@(.nv.constant0._ZN7cutlass13device_kernelIN5flash11enable_sm90INS1_16FlashAttnFwdSm90INS1_25CollectiveMainloopFwdSm90ILi2EN4cute5tupleIJNS5_1CILi1EEES8_S8_EEENS6_IJNS7_ILi128EEENS7_ILi64EEENS7_ILi256EEEEEELi256ENS_12float_e4m3_tEfNS_4arch4Sm90ELb0ELb1ELb0ELb1ELb0ELb1ELb0ELb1ELb1ELb0ELb0ELb0EEENS1_21CollectiveEpilogueFwdINS6_IJSA_SC_SB_EEES9_NS_10bfloat16_tESG_Li256ELb1ELb0ELb0ELb1EEENS1_36VarlenDynamicPersistentTileSchedulerILi128ELi64ELi256ELi128ELb0ELb0ELb1ELb1ELb0ELb1EEEEEEEEEvNT_6ParamsE)
        /*1410*/ 	.short	0x0210
        /*1412*/ 	.short	0x0a70


	//----- nvinfo : EIATTR_SW_WAR
	.align		4
.L_503:
        /*1414*/ 	.byte	0x04, 0x36
        /*1416*/ 	.short	(.L_505 - .L_504)
.L_504:
        /*1418*/ 	.word	0x00000008
.L_505:


//--------------------- .nv.info._ZN7cutlass13device_kernelIN5flash11enable_sm90INS1_16FlashAttnFwdSm90INS1_25CollectiveMainloopFwdSm90ILi2EN4cute5tupleIJNS5_1CILi1EEES8_S8_EEENS6_IJNS7_ILi128EEESA_NS7_ILi256EEEEEELi256ENS_12float_e4m3_tEfNS_4arch4Sm90ELb1ELb0ELb0ELb0ELb0ELb0ELb0ELb1ELb1ELb0ELb0ELb0EEENS1_21CollectiveEpilogueFwdINS6_IJSA_SB_SA_EEES9_NS_10bfloat16_tESF_Li256ELb0ELb0ELb0ELb1EEENS1_30DynamicPersistentTileSchedulerILi256ELi128ELb0ELb0ELb1EEEEEEEEEvNT_6ParamsE --------------------------
	.section	.nv.info._ZN7cutlass13device_kernelIN5flash11enable_sm90INS1_16FlashAttnFwdSm90INS1_25CollectiveMainloopFwdSm90ILi2EN4cute5tupleIJNS5_1CILi1EEES8_S8_EEENS6_IJNS7_ILi128EEESA_NS7_ILi256EEEEEELi256ENS_12float_e4m3_tEfNS_4arch4Sm90ELb1ELb0ELb0ELb0ELb0ELb0ELb0ELb1ELb1ELb0ELb0ELb0EEENS1_21CollectiveEpilogueFwdINS6_IJSA_SB_SA_EEES9_NS_10bfloat16_tESF_Li256ELb0ELb0ELb0ELb1EEENS1_30DynamicPersistentTileSchedulerILi256ELi128ELb0ELb0ELb1EEEEEEEEEvNT_6ParamsE,"",@"SHT_CUDA_INFO"
	.sectionflags	@""
	.align	4


	//----- nvinfo : EIATTR_CUDA_API_VERSION
	.align		4
        /*0000*/ 	.byte	0x04, 0x37
        /*0002*/ 	.short	(.L_507 - .L_506)
.L_506:
        /*0004*/ 	.word	0x00000082


	//----- nvinfo : EIATTR_KPARAM_INFO
	.align		4
.L_507:
        /*0008*/ 	.byte	0x04, 0x17
        /*000a*/ 	.short	(.L_509 - .L_508)
.L_508:
        /*000c*/ 	.word	0x00000000
        /*0010*/ 	.short	0x0000
        /*0012*/ 	.short	0x0070
        /*0014*/ 	.byte	0x00, 0xf0, 0x01, 0x2e


	//----- nvinfo : EIATTR_SPARSE_MMA_MASK
	.align		4
.L_509:
        /*0018*/ 	.byte	0x03, 0x50
        /*001a*/ 	.short	0x0000


	//----- nvinfo : EIATTR_MAXREG_COUNT
	.align		4
        /*001c*/ 	.byte	0x03, 0x1b
        /*001e*/ 	.short	0x00a8


	//----- nvinfo : EIATTR_NUM_BARRIERS
	.align		4
        /*0020*/ 	.byte	0x02, 0x4c
        /*0022*/ 	.byte	0x10
	.zero		1


	//----- nvinfo : EIATTR_EXTERNS
	.align		4
        /*0024*/ 	.byte	0x04, 0x0f
        /*0026*/ 	.short	(.L_511 - .L_510)


	//   ....[0]....
	.align		4
.L_510:
        /*0028*/ 	.word	index@(__assertfail)


	//----- nvinfo : EIATTR_ANNOTATIONS
	.align		4
.L_511:
        /*002c*/ 	.byte	0x04, 0x55
        /*002e*/ 	.short	(.L_513 - .L_512)


	//   ....[0]....
.L_512:
        /* <DEDUP_REMOVED lines=40> */


	//----- nvinfo : EIATTR_MERCURY_ISA_VERSION
	.align		4
.L_513:
        /*02a0*/ 	.byte	0x03, 0x5f
        /*02a2*/ 	.short	0x0101


	//----- nvinfo : EIATTR_INT_WARP_WIDE_INSTR_OFFSETS
	.align		4
        /*02a4*/ 	.byte	0x04, 0x31
        /*02a6*/ 	.short	(.L_515 - .L_514)


	//   ....[0]....
.L_514:
        /*02a8*/ 	.word	0x00000190


	//   ....[1]....
        /*02ac*/ 	.word	0x000001c0


	//   ....[2]....
        /*02b0*/ 	.word	0x000001d0


	//   ....[3]....
        /*02b4*/ 	.word	0x0000d6e0


	//   ....[4]....
        /*02b8*/ 	.word	0x0000d770


	//   ....[5]....
        /*02bc*/ 	.word	0x0000de80


	//   ....[6]....
        /*02c0*/ 	.word	0x0000fc80


	//   ....[7]....
        /*02c4*/ 	.word	0x0000fd10


	//----- nvinfo : EIATTR_COOP_GROUP_MASK_REGIDS
	.align		4
.L_515:
        /*02c8*/ 	.byte	0x04, 0x29
        /*02ca*/ 	.short	(.L_517 - .L_516)


	//   ....[0]....
.L_516:
        /*02cc*/ 	.word	0xffffffff


	//   ....[1]....
        /*02d0*/ 	.word	0xffffffff


	//   ....[2]....
        /*02d4*/ 	.word	0xffffffff


	//   ....[3]....
        /*02d8*/ 	.word	0xffffffff


	//   ....[4]....
        /*02dc*/ 	.word	0xffffffff


	//   ....[5]....
        /*02e0*/ 	.word	0xffffffff


	//   ....[6]....
        /*02e4*/ 	.word	0xffffffff


	//   ....[7]....
        /*02e8*/ 	.word	0xffffffff


	//   ....[8]....
        /*02ec*/ 	.word	0xffffffff


	//   ....[9]....
        /*02f0*/ 	.word	0xffffffff


	//   ....[10]....
        /*02f4*/ 	.word	0xffffffff


	//   ....[11]....
        /*02f8*/ 	.word	0xffffffff


	//   ....[12]....
        /*02fc*/ 	.word	0xffffffff


	//   ....[13]....
        /*0300*/ 	.word	0xffffffff


	//   ....[14]....
        /*0304*/ 	.word	0xffffffff


	//   ....[15]....
        /*0308*/ 	.word	0xffffffff


	//   ....[16]....
        /*030c*/ 	.word	0xffffffff


	//   ....[17]....
        /*0310*/ 	.word	0xffffffff


	//   ....[18]....
        /*0314*/ 	.word	0xffffffff


	//   ....[19]....
        /*0318*/ 	.word	0xffffffff


	//   ....[20]....
        /*031c*/ 	.word	0xffffffff


	//   ....[21]....
        /*0320*/ 	.word	0xffffffff


	//   ....[22]....
        /*0324*/ 	.word	0xffffffff


	//   ....[23]....
        /*0328*/ 	.word	0xffffffff


	//   ....[24]....
        /*032c*/ 	.word	0xffffffff


	//   ....[25]....
        /*0330*/ 	.word	0xffffffff


	//   ....[26]....
        /*0334*/ 	.word	0xffffffff


	//   ....[27]....
        /*0338*/ 	.word	0xffffffff


	//   ....[28]....
        /*033c*/ 	.word	0xffffffff


	//   ....[29]....
        /*0340*/ 	.word	0xffffffff


	//   ....[30]....
        /*0344*/ 	.word	0xffffffff


	//   ....[31]....
        /*0348*/ 	.word	0xffffffff


	//   ....[32]....
        /*034c*/ 	.word	0xffffffff


	//   ....[33]....
        /*0350*/ 	.word	0xffffffff


	//   ....[34]....
        /*0354*/ 	.word	0xffffffff


	//   ....[35]....
        /*0358*/ 	.word	0xffffffff


	//   ....[36]....
        /*035c*/ 	.word	0xffffffff


	//   ....[37]....
        /*0360*/ 	.word	0xffffffff


	//   ....[38]....
        /*0364*/ 	.word	0xffffffff


	//   ....[39]....
        /*0368*/ 	.word	0xffffffff


	//   ....[40]....
        /*036c*/ 	.word	0xffffffff


	//   ....[41]....
        /*0370*/ 	.word	0xffffffff


	//   ....[42]....
        /*0374*/ 	.word	0xffffffff


	//   ....[43]....
        /*0378*/ 	.word	0xffffffff


	//   ....[44]....
        /*037c*/ 	.word	0xffffffff


	//   ....[45]....
        /*0380*/ 	.word	0xffffffff


	//   ....[46]....
        /*0384*/ 	.word	0xffffffff


	//   ....[47]....
        /*0388*/ 	.word	0xffffffff


	//   ....[48]....
        /*038c*/ 	.word	0xffffffff


	//   ....[49]....
        /*0390*/ 	.word	0xffffffff


	//   ....[50]....
        /*0394*/ 	.word	0xffffffff


	//   ....[51]....
        /*0398*/ 	.word	0xffffffff


	//   ....[52]....
        /*039c*/ 	.word	0xffffffff


	//   ....[53]....
        /*03a0*/ 	.word	0xffffffff


	//   ....[54]....
        /*03a4*/ 	.word	0xffffffff


	//   ....[55]....
        /*03a8*/ 	.word	0xffffffff


	//   ....[56]....
        /*03ac*/ 	.word	0xffffffff


	//   ....[57]....
        /*03b0*/ 	.word	0xffffffff


	//   ....[58]....
        /*03b4*/ 	.word	0xffffffff


	//   ....[59]....
        /*03b8*/ 	.word	0xffffffff


	//   ....[60]....
        /*03bc*/ 	.word	0xffffffff


	//   ....[61]....
        /*03c0*/ 	.word	0xffffffff


	//   ....[62]....
        /*03c4*/ 	.word	0xffffffff


	//   ....[63]....
        /*03c8*/ 	.word	0xffffffff


	//   ....[64]....
        /*03cc*/ 	.word	0xffffffff


	//   ....[65]....
        /*03d0*/ 	.word	0xffffffff


	//   ....[66]....
        /*03d4*/ 	.word	0xffffffff


	//   ....[67]....
        /*03d8*/ 	.word	0xffffffff


	//   ....[68]....
        /*03dc*/ 	.word	0xffffffff


	//   ....[69]....
        /*03e0*/ 	.word	0xffffffff


	//   ....[70]....
        /*03e4*/ 	.word	0xffffffff


	//   ....[71]....
        /*03e8*/ 	.word	0xffffffff


	//   ....[72]....
        /*03ec*/ 	.word	0xffffffff


	//   ....[73]....
        /*03f0*/ 	.word	0xffffffff


	//   ....[74]....
        /*03f4*/ 	.word	0xffffffff


	//   ....[75]....
        /*03f8*/ 	.word	0xffffffff


	//   ....[76]....
        /*03fc*/ 	.word	0xffffffff


	//   ....[77]....
        /*0400*/ 	.word	0xffffffff


	//   ....[78]....
        /*0404*/ 	.word	0xffffffff


	//   ....[79]....
        /*0408*/ 	.word	0xffffffff


	//   ....[80]....
        /*040c*/ 	.word	0xffffffff


	//   ....[81]....
        /*0410*/ 	.word	0xffffffff


	//   ....[82]....
        /*0414*/ 	.word	0xffffffff


	//   ....[83]....
        /*0418*/ 	.word	0xffffffff


	//   ....[84]....
        /*041c*/ 	.word	0xffffffff


	//   ....[85]....
        /*0420*/ 	.word	0xffffffff


	//   ....[86]....
        /*0424*/ 	.word	0xffffffff


	//   ....[87]....
        /*0428*/ 	.word	0xffffffff


	//   ....[88]....
        /*042c*/ 	.word	0xffffffff


	//   ....[89]....
        /*0430*/ 	.word	0xffffffff


	//   ....[90]....
        /*0434*/ 	.word	0xffffffff


	//   ....[91]....
        /*0438*/ 	.word	0xffffffff


	//   ....[92]....
        /*043c*/ 	.word	0xffffffff


	//   ....[93]....
        /*0440*/ 	.word	0x0500000f


	//   ....[94]....
        /*0444*/ 	.word	0x0500000f


	//----- nvinfo : EIATTR_COOP_GROUP_INSTR_OFFSETS
	.align		4
.L_517:
        /*0448*/ 	.byte	0x04, 0x28
        /*044a*/ 	.short	(.L_519 - .L_518)


	//   ....[0]....
.L_518:
        /*044c*/ 	.word	0x00000070


	//   ....[1]....
        /*0450*/ 	.word	0x000001a0


	//   ....[2]....
        /*0454*/ 	.word	0x000001f0


	//   ....[3]....
        /*0458*/ 	.word	0x000003e0


	//   ....[4]....
        /*045c*/ 	.word	0x00000540


	//   ....[5]....
        /*0460*/ 	.word	0x00000660


	//   ....[6]....
        /*0464*/ 	.word	0x000007c0


	//   ....[7]....
        /*0468*/ 	.word	0x00001a10


	//   ....[8]....
        /*046c*/ 	.word	0x00002ce0


	//   ....[9]....
        /*0470*/ 	.word	0x00002da0


	//   ....[10]....
        /*0474*/ 	.word	0x000036b0


	//   ....[11]....
        /*0478*/ 	.word	0x000037b0


	//   ....[12]....
        /*047c*/ 	.word	0x000056c0


	//   ....[13]....
        /*0480*/ 	.word	0x000057d0


	//   ....[14]....
        /*0484*/ 	.word	0x00006060


	//   ....[15]....
        /*0488*/ 	.word	0x000060f0


	//   ....[16]....
        /*048c*/ 	.word	0x00008050


	//   ....[17]....
        /*0490*/ 	.word	0x00008060


	//   ....[18]....
        /*0494*/ 	.word	0x00008090


	//   ....[19]....
        /*0498*/ 	.word	0x000080a0


	//   ....[20]....
        /*049c*/ 	.word	0x00009d40


	//   ....[21]....
        /*04a0*/ 	.word	0x00009d50


	//   ....[22]....
        /*04a4*/ 	.word	0x00009d80


	//   ....[23]....
        /*04a8*/ 	.word	0x00009d90


	//   ....[24]....
        /*04ac*/ 	.word	0x0000b3f0


	//   ....[25]....
        /*04b0*/ 	.word	0x0000b420


	//   ....[26]....
        /*04b4*/ 	.word	0x0000b450


	//   ....[27]....
        /*04b8*/ 	.word	0x0000b480


	//   ....[28]....
        /*04bc*/ 	.word	0x0000b4b0


	//   ....[29]....
        /*04c0*/ 	.word	0x0000b4e0


	//   ....[30]....
        /*04c4*/ 	.word	0x0000b510


	//   ....[31]....
        /*04c8*/ 	.word	0x0000b540


	//   ....[32]....
        /*04cc*/ 	.word	0x0000b570


	//   ....[33]....
        /*04d0*/ 	.word	0x0000b5a0


	//   ....[34]....
        /*04d4*/ 	.word	0x0000b5d0


	//   ....[35]....
        /*04d8*/ 	.word	0x0000b610


	//   ....[36]....
        /*04dc*/ 	.word	0x0000b660


	//   ....[37]....
        /*04e0*/ 	.word	0x0000b690


	//   ....[38]....
        /*04e4*/ 	.word	0x0000b6c0


	//   ....[39]....
        /*04e8*/ 	.word	0x0000b6f0


	//   ....[40]....
        /*04ec*/ 	.word	0x0000b720


	//   ....[41]....
        /*04f0*/ 	.word	0x0000b750


	//   ....[42]....
        /*04f4*/ 	.word	0x0000b780


	//   ....[43]....
        /*04f8*/ 	.word	0x0000b7c0


	//   ....[44]....
        /*04fc*/ 	.word	0x0000b7f0


	//   ....[45]....
        /*0500*/ 	.word	0x0000b820


	//   ....[46]....
        /*0504*/ 	.word	0x0000b850


	//   ....[47]....
        /*0508*/ 	.word	0x0000b880


	//   ....[48]....
        /*050c*/ 	.word	0x0000b8c0


	//   ....[49]....
        /*0510*/ 	.word	0x0000b8f0


	//   ....[50]....
        /*0514*/ 	.word	0x0000b920


	//   ....[51]....
        /*0518*/ 	.word	0x0000b960


	//   ....[52]....
        /*051c*/ 	.word	0x0000b9a0


	//   ....[53]....
        /*0520*/ 	.word	0x0000b9d0


	//   ....[54]....
        /*0524*/ 	.word	0x0000ba00


	//   ....[55]....
        /*0528*/ 	.word	0x0000ba40


	//   ....[56]....
        /*052c*/ 	.word	0x0000ba80


	//   ....[57]....
        /*0530*/ 	.word	0x0000bab0


	//   ....[58]....
        /*0534*/ 	.word	0x0000bad0


	//   ....[59]....
        /*0538*/ 	.word	0x0000bae0


	//   ....[60]....
        /*053c*/ 	.word	0x0000baf0


	//   ....[61]....
        /*0540*/ 	.word	0x0000bb00


	//   ....[62]....
        /*0544*/ 	.word	0x0000bb10


	//   ....[63]....
        /*0548*/ 	.word	0x0000bb20


	//   ....[64]....
        /*054c*/ 	.word	0x0000bb60


	//   ....[65]....
        /*0550*/ 	.word	0x0000bb70


	//   ....[66]....
        /*0554*/ 	.word	0x0000bb80


	//   ....[67]....
        /*0558*/ 	.word	0x0000bba0


	//   ....[68]....
        /*055c*/ 	.word	0x0000bbc0


	//   ....[69]....
        /*0560*/ 	.word	0x0000bbd0


	//   ....[70]....
        /*0564*/ 	.word	0x0000bbe0


	//   ....[71]....
        /*0568*/ 	.word	0x0000bc00


	//   ....[72]....
        /*056c*/ 	.word	0x0000bc10


	//   ....[73]....
        /*0570*/ 	.word	0x0000bc30


	//   ....[74]....
        /*0574*/ 	.word	0x0000bc50


	//   ....[75]....
        /*0578*/ 	.word	0x0000bc70


	//   ....[76]....
        /*057c*/ 	.word	0x0000bca0


	//   ....[77]....
        /*0580*/ 	.word	0x0000bce0


	//   ....[78]....
        /*0584*/ 	.word	0x0000bd10


	//   ....[79]....
        /*0588*/ 	.word	0x0000bd40


	//   ....[80]....
        /*058c*/ 	.word	0x0000bd60


	//   ....[81]....
        /*0590*/ 	.word	0x0000bd90


	//   ....[82]....
        /*0594*/ 	.word	0x0000bdb0


	//   ....[83]....
        /*0598*/ 	.word	0x0000bdd0


	//   ....[84]....
        /*059c*/ 	.word	0x0000bdf0


	//   ....[85]....
        /*05a0*/ 	.word	0x0000be00


	//   ....[86]....
        /*05a4*/ 	.word	0x0000be20


	//   ....[87]....
        /*05a8*/ 	.word	0x0000be40


	//   ....[88]....
        /*05ac*/ 	.word	0x0000c220


	//   ....[89]....
        /*05b0*/ 	.word	0x0000cf20


	//   ....[90]....
        /*05b4*/ 	.word	0x0000df40


	//   ....[91]....
        /*05b8*/ 	.word	0x00010a60


	//   ....[92]....
        /*05bc*/ 	.word	0x00010c00


	//   ....[93]....
        /*05c0*/ 	.word	0x00011220


	//   ....[94]....
        /*05c4*/ 	.word	0x000116a0


	//----- nvinfo : EIATTR_REG_RECONFIG
	.align		4
.L_519:
        /*05c8*/ 	.byte	0x01, 0x54
	.zero		2


	//----- nvinfo : EIATTR_SYSCALL_OFFSETS
	.align		4
        /*05cc*/ 	.byte	0x04, 0x46
        /*05ce*/ 	.short	(.L_521 - .L_520)


	//   ....[0]....
.L_520:
        /*05d0*/ 	.word	0x00001bc0


	//   ....[1]....
        /*05d4*/ 	.word	0x0000d910


	//   ....[2]....
        /*05d8*/ 	.word	0x0000da50


	//   ....[3]....
        /*05dc*/ 	.word	0x0000db90


	//   ....[4]....
        /*05e0*/ 	.word	0x0000dcb0


	//----- nvinfo : EIATTR_MBARRIER_INSTR_OFFSETS
	.align		4
.L_521:
        /*05e4*/ 	.byte	0x04, 0x39
        /*05e6*/ 	.short	(.L_523 - .L_522)


	//   ....[0]....
.L_522:
        /*05e8*/ 	.word	0x00000290
        /*05ec*/ 	.word	0x000000ff
        /*05f0*/ 	.word	0x00038800
        /*05f4*/ 	.short	0x0100
        /*05f6*/ 	.byte	0x06
	.zero		1


	//   ....[1]....
        /*05f8*/ 	.word	0x000002a0
        /*05fc*/ 	.word	0x000000ff
        /*0600*/ 	.word	0x00038820
        /*0604*/ 	.short	0x0100
        /*0606*/ 	.byte	0x06
	.zero		1


	//   ....[2]....
        /*0608*/ 	.word	0x00000390
        /*060c*/ 	.word	0x000000ff
        /*0610*/ 	.word	0x00038830
        /*0614*/ 	.short	0x0100
        /*0616*/ 	.byte	0x08
	.zero		1


	//   ....[3]....
        /*0618*/ 	.word	0x000003a0
        /*061c*/ 	.word	0x000000ff
        /*0620*/ 	.word	0x00038840
        /*0624*/ 	.short	0x0100
        /*0626*/ 	.byte	0x08
	.zero		1


	//   ....[4]....
        /*0628*/ 	.word	0x000003b0
        /*062c*/ 	.word	0x000000ff
        /*0630*/ 	.word	0x00038838
        /*0634*/ 	.short	0x0100
        /*0636*/ 	.byte	0x08
	.zero		1


	//   ....[5]....
        /*0638*/ 	.word	0x000003c0
        /*063c*/ 	.word	0x000000ff
        /*0640*/ 	.word	0x00038848
        /*0644*/ 	.short	0x0100
        /*0646*/ 	.byte	0x08
	.zero		1


	//   ....[6]....
        /*0648*/ 	.word	0x000004f0
        /*064c*/ 	.word	0x000000ff
        /*0650*/ 	.word	0x00038850
        /*0654*/ 	.short	0x0100
        /*0656*/ 	.byte	0x08
	.zero		1


	//   ....[7]....
        /*0658*/ 	.word	0x00000500
        /*065c*/ 	.word	0x000000ff
        /*0660*/ 	.word	0x00038860
        /*0664*/ 	.short	0x0100
        /*0666*/ 	.byte	0x08
	.zero		1


	//   ....[8]....
        /*0668*/ 	.word	0x00000510
        /*066c*/ 	.word	0x000000ff
        /*0670*/ 	.word	0x00038858
        /*0674*/ 	.short	0x0100
        /*0676*/ 	.byte	0x08
	.zero		1


	//   ....[9]....
        /*0678*/ 	.word	0x00000520
        /*067c*/ 	.word	0x000000ff
        /*0680*/ 	.word	0x00038868
        /*0684*/ 	.short	0x0100
        /*0686*/ 	.byte	0x08
	.zero		1


	//   ....[10]....
        /*0688*/ 	.word	0x00000610
        /*068c*/ 	.word	0x000000ff
        /*0690*/ 	.word	0x00038870
        /*0694*/ 	.short	0x0100
        /*0696*/ 	.byte	0x06
	.zero		1


	//   ....[11]....
        /*0698*/ 	.word	0x00000620
        /*069c*/ 	.word	0x000000ff
        /*06a0*/ 	.word	0x00038880
        /*06a4*/ 	.short	0x0100
        /*06a6*/ 	.byte	0x06
	.zero		1


	//   ....[12]....
        /*06a8*/ 	.word	0x00000630
        /*06ac*/ 	.word	0x000000ff
        /*06b0*/ 	.word	0x00038878
        /*06b4*/ 	.short	0x0100
        /*06b6*/ 	.byte	0x06
	.zero		1


	//   ....[13]....
        /*06b8*/ 	.word	0x00000640
        /*06bc*/ 	.word	0x000000ff
        /*06c0*/ 	.word	0x00038888
        /*06c4*/ 	.short	0x0100
        /*06c6*/ 	.byte	0x06
	.zero		1


	//   ....[14]....
        /*06c8*/ 	.word	0x00000770
        /*06cc*/ 	.word	0x000000ff
        /*06d0*/ 	.word	0x00038890
        /*06d4*/ 	.short	0x0100
        /*06d6*/ 	.byte	0x08
	.zero		1


	//   ....[15]....
        /*06d8*/ 	.word	0x00000780
        /*06dc*/ 	.word	0x000000ff
        /*06e0*/ 	.word	0x000388a0
        /*06e4*/ 	.short	0x0100
        /*06e6*/ 	.byte	0x08
	.zero		1


	//   ....[16]....
        /*06e8*/ 	.word	0x00000790
        /*06ec*/ 	.word	0x000000ff
        /*06f0*/ 	.word	0x00038898
        /*06f4*/ 	.short	0x0100
        /*06f6*/ 	.byte	0x08
	.zero		1


	//   ....[17]....
        /*06f8*/ 	.word	0x000007a0
        /*06fc*/ 	.word	0x000000ff
        /*0700*/ 	.word	0x000388a8
        /*0704*/ 	.short	0x0100
        /*0706*/ 	.byte	0x08
	.zero		1


	//   ....[18]....
        /*0708*/ 	.word	0x000008d0
        /*070c*/ 	.word	0x000000ff
        /*0710*/ 	.word	0x000388b0
        /*0714*/ 	.short	0x0100
        /*0716*/ 	.byte	0x08
	.zero		1


	//   ....[19]....
        /*0718*/ 	.word	0x000008e0
        /*071c*/ 	.word	0x000000ff
        /*0720*/ 	.word	0x000388c0
        /*0724*/ 	.short	0x0100
        /*0726*/ 	.byte	0x08
	.zero		1


	//   ....[20]....
        /*0728*/ 	.word	0x000008f0
        /*072c*/ 	.word	0x000000ff
        /*0730*/ 	.word	0x000388b8
        /*0734*/ 	.short	0x0100
        /*0736*/ 	.byte	0x08
	.zero		1


	//   ....[21]....
        /*0738*/ 	.word	0x00000900
        /*073c*/ 	.word	0x000000ff
        /*0740*/ 	.word	0x000388c8
        /*0744*/ 	.short	0x0100
        /*0746*/ 	.byte	0x08
	.zero		1


	//   ....[22]....
        /*0748*/ 	.word	0x00001c50
        /*074c*/ 	.word	0x000000ff
        /*0750*/ 	.word	0x00038800
        /*0754*/ 	.short	0x010a
        /*0756*/ 	.byte	0x26
	.zero		1


	//   ....[23]....
        /*0758*/ 	.word	0x00001cd0
        /*075c*/ 	.word	0x00000003
        /*0760*/ 	.word	0x00038830
        /*0764*/ 	.short	0x010a
        /*0766*/ 	.byte	0x3f
	.zero		1


	//   ....[24]....
        /*0768*/ 	.word	0x00001d40
        /*076c*/ 	.word	0x00000003
        /*0770*/ 	.word	0x00038830
        /*0774*/ 	.short	0x010a
        /*0776*/ 	.byte	0x3f
	.zero		1


	//   ....[25]....
        /*0778*/ 	.word	0x000026f0
        /*077c*/ 	.word	0x00000003
        /*0780*/ 	.word	0x00000000
        /*0784*/ 	.short	0x0101
        /*0786*/ 	.byte	0x3f
	.zero		1


	//   ....[26]....
        /*0788*/ 	.word	0x00004af0
        /*078c*/ 	.word	0x000000ff
        /*0790*/ 	.word	0x00038830
        /*0794*/ 	.short	0x010a
        /*0796*/ 	.byte	0x07
	.zero		1


	//   ....[27]....
        /*0798*/ 	.word	0x00004b30
        /*079c*/ 	.word	0x000000ff
        /*07a0*/ 	.word	0x00038830
        /*07a4*/ 	.short	0x010a
        /*07a6*/ 	.byte	0x07
	.zero		1


	//   ....[28]....
        /*07a8*/ 	.word	0x00004ec0
        /*07ac*/ 	.word	0x000000ff
        /*07b0*/ 	.word	0x00038850
        /*07b4*/ 	.short	0x010a
        /*07b6*/ 	.byte	0x0a
	.zero		1


	//   ....[29]....
        /*07b8*/ 	.word	0x00004f00
        /*07bc*/ 	.word	0x000000ff
        /*07c0*/ 	.word	0x00038850
        /*07c4*/ 	.short	0x010a
        /*07c6*/ 	.byte	0x0a
	.zero		1


	//   ....[30]....
        /*07c8*/ 	.word	0x00006ad0
        /*07cc*/ 	.word	0x00000003
        /*07d0*/ 	.word	0x00000000
        /*07d4*/ 	.short	0x0101
        /*07d6*/ 	.byte	0x3f
	.zero		1


	//   ....[31]....
        /*07d8*/ 	.word	0x00006ce0
        /*07dc*/ 	.word	0x000000ff
        /*07e0*/ 	.word	0x00000000
        /*07e4*/ 	.short	0x0101
        /*07e6*/ 	.byte	0x0a
	.zero		1


	//   ....[32]....
        /*07e8*/ 	.word	0x000077a0
        /*07ec*/ 	.word	0x000000ff
        /*07f0*/ 	.word	0x00038830
        /*07f4*/ 	.short	0x010a
        /*07f6*/ 	.byte	0x06
	.zero		1


	//   ....[33]....
        /*07f8*/ 	.word	0x000077e0
        /*07fc*/ 	.word	0x000000ff
        /*0800*/ 	.word	0x00038830
        /*0804*/ 	.short	0x010a
        /*0806*/ 	.byte	0x06
	.zero		1


	//   ....[34]....
        /*0808*/ 	.word	0x00007b30
        /*080c*/ 	.word	0x000000ff
        /*0810*/ 	.word	0x00038850
        /*0814*/ 	.short	0x010a
        /*0816*/ 	.byte	0x06
	.zero		1


	//   ....[35]....
        /*0818*/ 	.word	0x00007b70
        /*081c*/ 	.word	0x000000ff
        /*0820*/ 	.word	0x00038850
        /*0824*/ 	.short	0x010a
        /*0826*/ 	.byte	0x06
	.zero		1


	//   ....[36]....
        /*0828*/ 	.word	0x00008df0
        /*082c*/ 	.word	0x00000003
        /*0830*/ 	.word	0x00000000
        /*0834*/ 	.short	0x0101
        /*0836*/ 	.byte	0x3f
	.zero		1


	//   ....[37]....
        /*0838*/ 	.word	0x00009010
        /*083c*/ 	.word	0x000000ff
        /*0840*/ 	.word	0x00000000
        /*0844*/ 	.short	0x0101
        /*0846*/ 	.byte	0x06
	.zero		1


	//   ....[38]....
        /*0848*/ 	.word	0x00009a10
        /*084c*/ 	.word	0x000000ff
        /*0850*/ 	.word	0x00038850
        /*0854*/ 	.short	0x010a
        /*0856*/ 	.byte	0x0e
	.zero		1


	//   ....[39]....
        /*0858*/ 	.word	0x00009a50
        /*085c*/ 	.word	0x000000ff
        /*0860*/ 	.word	0x00038850
        /*0864*/ 	.short	0x010a
        /*0866*/ 	.byte	0x0e
	.zero		1


	//   ....[40]....
        /*0868*/ 	.word	0x0000a5c0
        /*086c*/ 	.word	0x000000ff
        /*0870*/ 	.word	0x00000000
        /*0874*/ 	.short	0x0101
        /*0876*/ 	.byte	0x04
	.zero		1


	//   ....[41]....
        /*0878*/ 	.word	0x0000c460
        /*087c*/ 	.word	0x000000ff
        /*0880*/ 	.word	0x00000000
        /*0884*/ 	.short	0x0101
        /*0886*/ 	.byte	0x05
	.zero		1


	//   ....[42]....
        /*0888*/ 	.word	0x0000e160
        /*088c*/ 	.word	0x00000004
        /*0890*/ 	.word	0x00038880
        /*0894*/ 	.short	0x010a
        /*0896*/ 	.byte	0x3f
	.zero		1


	//   ....[43]....
        /*0898*/ 	.word	0x0000e360
        /*089c*/ 	.word	0x00000004
        /*08a0*/ 	.word	0x00038840
        /*08a4*/ 	.short	0x010a
        /*08a6*/ 	.byte	0x3f
	.zero		1


	//   ....[44]....
        /*08a8*/ 	.word	0x0000e740
        /*08ac*/ 	.word	0x000000ff
        /*08b0*/ 	.word	0x00038820
        /*08b4*/ 	.short	0x010a
        /*08b6*/ 	.byte	0x28
	.zero		1


	//   ....[45]....
        /*08b8*/ 	.word	0x0000ea20
        /*08bc*/ 	.word	0x00000004
        /*08c0*/ 	.word	0x00038880
        /*08c4*/ 	.short	0x010a
        /*08c6*/ 	.byte	0x3f
	.zero		1


	//   ....[46]....
        /*08c8*/ 	.word	0x0000ed90
        /*08cc*/ 	.word	0x00000004
        /*08d0*/ 	.word	0x00038840
        /*08d4*/ 	.short	0x010a
        /*08d6*/ 	.byte	0x3f
	.zero		1


	//   ....[47]....
        /*08d8*/ 	.word	0x0000f180
        /*08dc*/ 	.word	0x00000003
        /*08e0*/ 	.word	0x00038870
        /*08e4*/ 	.short	0x010a
        /*08e6*/ 	.byte	0x3f
	.zero		1


	//   ....[48]....
        /*08e8*/ 	.word	0x0000f1f0
        /*08ec*/ 	.word	0x00000002
        /*08f0*/ 	.word	0x00038860
        /*08f4*/ 	.short	0x010a
        /*08f6*/ 	.byte	0x3f
	.zero		1


	//   ....[49]....
        /*08f8*/ 	.word	0x0000fbf0
        /*08fc*/ 	.word	0x00000002
        /*0900*/ 	.word	0x00038850
        /*0904*/ 	.short	0x0101
        /*0906*/ 	.byte	0x3f
	.zero		1


	//   ....[50]....
        /*0908*/ 	.word	0x0000fc30
        /*090c*/ 	.word	0x00000002
        /*0910*/ 	.word	0x00000000
        /*0914*/ 	.short	0x0101
        /*0916*/ 	.byte	0x3f
	.zero		1


	//   ....[51]....
        /*0918*/ 	.word	0x0000fdf0
        /*091c*/ 	.word	0x00000003
        /*0920*/ 	.word	0x00038870
        /*0924*/ 	.short	0x010a
        /*0926*/ 	.byte	0x3f
	.zero		1


	//   ....[52]....
        /*0928*/ 	.word	0x0000fe80
        /*092c*/ 	.word	0x00000003
        /*0930*/ 	.word	0x00038860
        /*0934*/ 	.short	0x010a
        /*0936*/ 	.byte	0x3f
	.zero		1


	//   ....[53]....
        /*0938*/ 	.word	0x00010850
        /*093c*/ 	.word	0x00000003
        /*0940*/ 	.word	0x00038850
        /*0944*/ 	.short	0x0101
        /*0946*/ 	.byte	0x3f
	.zero		1


	//   ....[54]....
        /*0948*/ 	.word	0x000108a0
        /*094c*/ 	.word	0x00000000
        /*0950*/ 	.word	0x00000000
        /*0954*/ 	.short	0x0101
        /*0956*/ 	.byte	0x3f
	.zero		1


	//   ....[55]....
        /*0958*/ 	.word	0x00010b80
        /*095c*/ 	.word	0x00000000
        /*0960*/ 	.word	0x00038820
        /*0964*/ 	.short	0x010a
        /*0966*/ 	.byte	0x3f
	.zero		1


	//   ....[56]....
        /*0968*/ 	.word	0x00010d60
        /*096c*/ 	.word	0x00000006
        /*0970*/ 	.word	0x00000000
        /*0974*/ 	.short	0x010a
        /*0976*/ 	.byte	0x3f
	.zero		1


	//   ....[57]....
        /*0978*/ 	.word	0x00010dd0
        /*097c*/ 	.word	0x00000007
        /*0980*/ 	.word	0x00000000
        /*0984*/ 	.short	0x010a
        /*0986*/ 	.byte	0x3f
	.zero		1


	//   ....[58]....
        /*0988*/ 	.word	0x00010e30
        /*098c*/ 	.word	0x00000004
        /*0990*/ 	.word	0x00038860
        /*0994*/ 	.short	0x010a
        /*0996*/ 	.byte	0x3f
	.zero		1


	//   ....[59]....
        /*0998*/ 	.word	0x00010e80
        /*099c*/ 	.word	0x00000003
        /*09a0*/ 	.word	0x00038860
        /*09a4*/ 	.short	0x010a
        /*09a6*/ 	.byte	0x3f
	.zero		1


	//   ....[60]....
        /*09a8*/ 	.word	0x00010ec0
        /*09ac*/ 	.word	0x00000004
        /*09b0*/ 	.word	0x00038880
        /*09b4*/ 	.short	0x010a
        /*09b6*/ 	.byte	0x3f
	.zero		1


	//   ....[61]....
        /*09b8*/ 	.word	0x00010ee0
        /*09bc*/ 	.word	0x00000003
        /*09c0*/ 	.word	0x00038880
        /*09c4*/ 	.short	0x010a
        /*09c6*/ 	.byte	0x3f
	.zero		1


	//   ....[62]....
        /*09c8*/ 	.word	0x00010f50
        /*09cc*/ 	.word	0x00000003
        /*09d0*/ 	.word	0x00038800
        /*09d4*/ 	.short	0x010a
        /*09d6*/ 	.byte	0x3f
	.zero		1


	//   ....[63]....
        /*09d8*/ 	.word	0x00010fa0
        /*09dc*/ 	.word	0x00000003
        /*09e0*/ 	.word	0x00038830
        /*09e4*/ 	.short	0x010a
        /*09e6*/ 	.byte	0x3f
	.zero		1


	//   ....[64]....
        /*09e8*/ 	.word	0x00011000
        /*09ec*/ 	.word	0x00000007
        /*09f0*/ 	.word	0x00038830
        /*09f4*/ 	.short	0x010a
        /*09f6*/ 	.byte	0x3f
	.zero		1


	//   ....[65]....
        /*09f8*/ 	.word	0x00011060
        /*09fc*/ 	.word	0x00000007
        /*0a00*/ 	.word	0x00038850
        /*0a04*/ 	.short	0x010a
        /*0a06*/ 	.byte	0x3f
	.zero		1


	//   ....[66]....
        /*0a08*/ 	.word	0x000110c0
        /*0a0c*/ 	.word	0x00000009
        /*0a10*/ 	.word	0x00038830
        /*0a14*/ 	.short	0x010a
        /*0a16*/ 	.byte	0x3f
	.zero		1


	//   ....[67]....
        /*0a18*/ 	.word	0x00011120
        /*0a1c*/ 	.word	0x00000009
        /*0a20*/ 	.word	0x00038850
        /*0a24*/ 	.short	0x010a
        /*0a26*/ 	.byte	0x3f
	.zero		1


	//   ....[68]....
        /*0a28*/ 	.word	0x00011180
        /*0a2c*/ 	.word	0x00000006
        /*0a30*/ 	.word	0x00038850
        /*0a34*/ 	.short	0x010a
        /*0a36*/ 	.byte	0x3f
	.zero		1


	//   ....[69]....
        /*0a38*/ 	.word	0x000112d0
        /*0a3c*/ 	.word	0x00000004
        /*0a40*/ 	.word	0x00038880
        /*0a44*/ 	.short	0x010a
        /*0a46*/ 	.byte	0x3f
	.zero		1


	//   ....[70]....
        /*0a48*/ 	.word	0x00011320
        /*0a4c*/ 	.word	0x00000004
        /*0a50*/ 	.word	0x00038840
        /*0a54*/ 	.short	0x010a
        /*0a56*/ 	.byte	0x3f
	.zero		1


	//   ....[71]....
        /*0a58*/ 	.word	0x00011370
        /*0a5c*/ 	.word	0x00000011
        /*0a60*/ 	.word	0x00038820
        /*0a64*/ 	.short	0x010a
        /*0a66*/ 	.byte	0x3f
	.zero		1


	//   ....[72]....
        /*0a68*/ 	.word	0x000113c0
        /*0a6c*/ 	.word	0x00000004
        /*0a70*/ 	.word	0x00038880
        /*0a74*/ 	.short	0x010a
        /*0a76*/ 	.byte	0x3f
	.zero		1


	//   ....[73]....
        /*0a78*/ 	.word	0x00011410
        /*0a7c*/ 	.word	0x00000004
        /*0a80*/ 	.word	0x00038840
        /*0a84*/ 	.short	0x010a
        /*0a86*/ 	.byte	0x3f
	.zero		1


	//   ....[74]....
        /*0a88*/ 	.word	0x00011470
        /*0a8c*/ 	.word	0x00000003
        /*0a90*/ 	.word	0x00038870
        /*0a94*/ 	.short	0x010a
        /*0a96*/ 	.byte	0x3f
	.zero		1


	//   ....[75]....
        /*0a98*/ 	.word	0x000114d0
        /*0a9c*/ 	.word	0x00000004
        /*0aa0*/ 	.word	0x00038860
        /*0aa4*/ 	.short	0x010a
        /*0aa6*/ 	.byte	0x3f
	.zero		1


	//   ....[76]....
        /*0aa8*/ 	.word	0x00011520
        /*0aac*/ 	.word	0x00000003
        /*0ab0*/ 	.word	0x00038870
        /*0ab4*/ 	.short	0x010a
        /*0ab6*/ 	.byte	0x3f
	.zero		1


	//   ....[77]....
        /*0ab8*/ 	.word	0x00011570
        /*0abc*/ 	.word	0x00000003
        /*0ac0*/ 	.word	0x00038860
        /*0ac4*/ 	.short	0x010a
        /*0ac6*/ 	.byte	0x3f
	.zero		1


	//   ....[78]....
        /*0ac8*/ 	.word	0x000115c0
        /*0acc*/ 	.word	0x00000000
        /*0ad0*/ 	.word	0x00038820
        /*0ad4*/ 	.short	0x010a
        /*0ad6*/ 	.byte	0x3f
	.zero		1


	//   ....[79]....
        /*0ad8*/ 	.word	0x00011760
        /*0adc*/ 	.word	0x00000006
        /*0ae0*/ 	.word	0x00000000
        /*0ae4*/ 	.short	0x010a
        /*0ae6*/ 	.byte	0x3f
	.zero		1


	//   ....[80]....
        /*0ae8*/ 	.word	0x000117b0
        /*0aec*/ 	.word	0x00000007
        /*0af0*/ 	.word	0x00000000
        /*0af4*/ 	.short	0x010a
        /*0af6*/ 	.byte	0x3f
	.zero		1


	//   ....[81]....
        /*0af8*/ 	.word	0x00011800
        /*0afc*/ 	.word	0x00000004
        /*0b00*/ 	.word	0x00038860
        /*0b04*/ 	.short	0x010a
        /*0b06*/ 	.byte	0x3f
	.zero		1


	//   ....[82]....
        /*0b08*/ 	.word	0x00011850
        /*0b0c*/ 	.word	0x00000003
        /*0b10*/ 	.word	0x00038860
        /*0b14*/ 	.short	0x010a
        /*0b16*/ 	.byte	0x3f
	.zero		1


	//   ....[83]....
        /*0b18*/ 	.word	0x000118a0
        /*0b1c*/ 	.word	0x00000004
        /*0b20*/ 	.word	0x00038880
        /*0b24*/ 	.short	0x010a
        /*0b26*/ 	.byte	0x3f
	.zero		1


	//----- nvinfo : EIATTR_NUM_MBARRIERS
	.align		4
.L_523:
        /*0b28*/ 	.byte	0x03, 0x38
        /*0b2a*/ 	.short	0x0016


	//----- nvinfo : EIATTR_EXIT_INSTR_OFFSETS
	.align		4
        /*0b2c*/ 	.byte	0x04, 0x1c
        /*0b2e*/ 	.short	(.L_525 - .L_524)


	//   ....[0]....
.L_524:
        /*0b30*/ 	.word	0x00000a80


	//   ....[1]....
        /*0b34*/ 	.word	0x0000ced0


	//   ....[2]....
        /*0b38*/ 	.word	0x00010f30


	//----- nvinfo : EIATTR_MAX_THREADS
	.align		4
.L_525:
        /*0b3c*/ 	.byte	0x04, 0x05
        /*0b3e*/ 	.short	(.L_527 - .L_526)
.L_526:
        /*0b40*/ 	.word	0x00000180
        /*0b44*/ 	.word	0x00000001
        /*0b48*/ 	.word	0x00000001


	//----- nvinfo : EIATTR_CRS_STACK_SIZE
	.align		4
.L_527:
        /*0b4c*/ 	.byte	0x04, 0x1e
        /*0b4e*/ 	.short	(.L_529 - .L_528)
.L_528:
        /*0b50*/ 	.word	0x00000000


	//----- nvinfo : EIATTR_CBANK_PARAM_SIZE
	.align		4
.L_529:
        /*0b54*/ 	.byte	0x03, 0x19
        /*0b56*/ 	.short	0x0bf0


	//----- nvinfo : EIATTR_PARAM_CBANK
	.align		4
        /*0b58*/ 	.byte	0x04, 0x0a
        /*0b5a*/ 	.short	(.L_531 - .L_530)
	.align		4
.L_530:
        /*0b5c*/ 	.word	index@(.nv.constant0._ZN7cutlass13device_kernelIN5flash11enable_sm90INS1_16FlashAttnFwdSm90INS1_25CollectiveMainloopFwdSm90ILi2EN4cute5tupleIJNS5_1CILi1EEES8_S8_EEENS6_IJNS7_ILi128EEESA_NS7_ILi256EEEEEELi256ENS_12float_e4m3_tEfNS_4arch4Sm90ELb1ELb0ELb0ELb0ELb0ELb0ELb0ELb1ELb1ELb0ELb0ELb0EEENS1_21CollectiveEpilogueFwdINS6_IJSA_SB_SA_EEES9_NS_10bfloat16_tESF_Li256ELb0ELb0ELb0ELb1EEENS1_30DynamicPersistentTileSchedulerILi256ELi128ELb0ELb0ELb1EEEEEEEEEvNT_6ParamsE)
        /*0b60*/ 	.short	0x0210
        /*0b62*/ 	.short	0x0bf0


	//----- nvinfo : EIATTR_SW_WAR
	.align		4
.L_531:
        /*0b64*/ 	.byte	0x04, 0x36
        /*0b66*/ 	.short	(.L_533 - .L_532)
.L_532:
        /*0b68*/ 	.word	0x00000008
.L_533:


//--------------------- .nv.info._ZN7cutlass13device_kernelIN5flash11enable_sm90INS1_16FlashAttnFwdSm90INS1_25CollectiveMainloopFwdSm90ILi2EN4cute5tupleIJNS5_1CILi1EEES8_S8_EEENS6_IJNS7_ILi128EEESA_NS7_ILi256EEEEEELi256ENS_12float_e4m3_tEfNS_4arch4Sm90ELb1ELb0ELb0ELb1ELb0ELb0ELb0ELb1ELb1ELb0ELb0ELb0EEENS1_21CollectiveEpilogueFwdINS6_IJSA_SB_SA_EEES9_NS_10bfloat16_tESF_Li256ELb1ELb0ELb0ELb1EEENS1_36VarlenDynamicPersistentTileSchedulerILi128ELi128ELi256ELi128ELb0ELb0ELb1ELb1ELb1ELb1EEEEEEEEEvNT_6ParamsE --------------------------
	.section	.nv.info._ZN7cutlass13device_kernelIN5flash11enable_sm90INS1_16FlashAttnFwdSm90INS1_25CollectiveMainloopFwdSm90ILi2EN4cute5tupleIJNS5_1CILi1EEES8_S8_EEENS6_IJNS7_ILi128EEESA_NS7_ILi256EEEEEELi256ENS_12float_e4m3_tEfNS_4arch4Sm90ELb1ELb0ELb0ELb1ELb0ELb0ELb0ELb1ELb1ELb0ELb0ELb0EEENS1_21CollectiveEpilogueFwdINS6_IJSA_SB_SA_EEES9_NS_10bfloat16_tESF_Li256ELb1ELb0ELb0ELb1EEENS1_36VarlenDynamicPersistentTileSchedulerILi128ELi128ELi256ELi128ELb0ELb0ELb1ELb1ELb1ELb1EEEEEEEEEvNT_6ParamsE,"",@"SHT_CUDA_INFO"
	.sectionflags	@""
	.align	4


	//----- nvinfo : EIATTR_CUDA_API_VERSION
	.align		4
        /*0000*/ 	.byte	0x04, 0x37
        /*0002*/ 	.short	(.L_535 - .L_534)
.L_534:
        /*0004*/ 	.word	0x00000082


	//----- nvinfo : EIATTR_KPARAM_INFO
	.align		4
.L_535:
        /*0008*/ 	.byte	0x04, 0x17
        /*000a*/ 	.short	(.L_537 - .L_536)
.L_536:
        /*000c*/ 	.word	0x00000000
        /*0010*/ 	.short	0x0000
        /*0012*/ 	.short	0x0070
        /*0014*/ 	.byte	0x00, 0xf0, 0x01, 0x28


	//----- nvinfo : EIATTR_SPARSE_MMA_MASK
	.align		4
.L_537:
        /*0018*/ 	.byte	0x03, 0x50
        /*001a*/ 	.short	0x0000


	//----- nvinfo : EIATTR_MAXREG_COUNT
	.align		4
        /*001c*/ 	.byte	0x03, 0x1b
        /*001e*/ 	.short	0x00a8


	//----- nvinfo : EIATTR_NUM_BARRIERS
	.align		4
        /*0020*/ 	.byte	0x02, 0x4c
        /*0022*/ 	.byte	0x10
	.zero		1


	//----- nvinfo : EIATTR_EXTERNS
	.align		4
        /*0024*/ 	.byte	0x04, 0x0f
        /*0026*/ 	.short	(.L_539 - .L_538)


	//   ....[0]....
	.align		4
.L_538:
        /*0028*/ 	.word	index@(__assertfail)


	//----- nvinfo : EIATTR_ANNOTATIONS
	.align		4
.L_539:
        /*002c*/ 	.byte	0x04, 0x55
        /*002e*/ 	.short	(.L_541 - .L_540)


	//   ....[0]....
.L_540:
        /* <DEDUP_REMOVED lines=46> */


	//----- nvinfo : EIATTR_MERCURY_ISA_VERSION
	.align		4
.L_541:
        /*02f8*/ 	.byte	0x03, 0x5f
        /*02fa*/ 	.short	0x0101


	//----- nvinfo : EIATTR_UNUSED_LOAD_BYTE_OFFSET
	.align		4
        /*02fc*/ 	.byte	0x04, 0x44
        /*02fe*/ 	.short	(.L_543 - .L_542)


	//   ....[0]....
.L_542:
        /*0300*/ 	.word	0x00000a70
        /*0304*/ 	.word	0x0000fff0


	//   ....[1]....
        /*0308*/ 	.word	0x0000a850
        /*030c*/ 	.word	0x0000fff0


	//----- nvinfo : EIATTR_INT_WARP_WIDE_INSTR_OFFSETS
	.align		4
.L_543:
        /*0310*/ 	.byte	0x04, 0x31
        /*0312*/ 	.short	(.L_545 - .L_544)


	//   ....[0]....
.L_544:
        /*0314*/ 	.word	0x00000160


	//   ....[1]....
        /*0318*/ 	.word	0x000001a0


	//   ....[2]....
        /*031c*/ 	.word	0x00000210


	//   ....[3]....
        /*0320*/ 	.word	0x0000f500


	//   ....[4]....
        /*0324*/ 	.word	0x0000f590


	//   ....[5]....
        /*0328*/ 	.word	0x0000fcf0


	//   ....[6]....
        /*032c*/ 	.word	0x00011b80


	//   ....[7]....
        /*0330*/ 	.word	0x00011c10


	//----- nvinfo : EIATTR_COOP_GROUP_MASK_REGIDS
	.align		4
.L_545:
        /*0334*/ 	.byte	0x04, 0x29
        /*0336*/ 	.short	(.L_547 - .L_546)


	//   ....[0]....
.L_546:
        /*0338*/ 	.word	0xffffffff


	//   ....[1]....
        /*033c*/ 	.word	0xffffffff


	//   ....[2]....
        /*0340*/ 	.word	0xffffffff


	//   ....[3]....
        /*0344*/ 	.word	0xffffffff


	//   ....[4]....
        /*0348*/ 	.word	0xffffffff


	//   ....[5]....
        /*034c*/ 	.word	0xffffffff


	//   ....[6]....
        /*0350*/ 	.word	0xffffffff


	//   ....[7]....
        /*0354*/ 	.word	0xffffffff


	//   ....[8]....
        /*0358*/ 	.word	0xffffffff


	//   ....[9]....
        /*035c*/ 	.word	0xffffffff


	//   ....[10]....
        /*0360*/ 	.word	0xffffffff


	//   ....[11]....
        /*0364*/ 	.word	0xffffffff


	//   ....[12]....
        /*0368*/ 	.word	0xffffffff


	//   ....[13]....
        /*036c*/ 	.word	0xffffffff


	//   ....[14]....
        /*0370*/ 	.word	0xffffffff


	//   ....[15]....
        /*0374*/ 	.word	0xffffffff


	//   ....[16]....
        /*0378*/ 	.word	0xffffffff


	//   ....[17]....
        /*037c*/ 	.word	0xffffffff


	//   ....[18]....
        /*0380*/ 	.word	0xffffffff


	//   ....[19]....
        /*0384*/ 	.word	0xffffffff


	//   ....[20]....
        /*0388*/ 	.word	0xffffffff


	//   ....[21]....
        /*038c*/ 	.word	0xffffffff


	//   ....[22]....
        /*0390*/ 	.word	0xffffffff


	//   ....[23]....
        /*0394*/ 	.word	0xffffffff


	//   ....[24]....
        /*0398*/ 	.word	0xffffffff


	//   ....[25]....
        /*039c*/ 	.word	0xffffffff


	//   ....[26]....
        /*03a0*/ 	.word	0xffffffff


	//   ....[27]....
        /*03a4*/ 	.word	0xffffffff


	//   ....[28]....
        /*03a8*/ 	.word	0xffffffff


	//   ....[29]....
        /*03ac*/ 	.word	0xffffffff


	//   ....[30]....
        /*03b0*/ 	.word	0xffffffff


	//   ....[31]....
        /*03b4*/ 	.word	0xffffffff


	//   ....[32]....
        /*03b8*/ 	.word	0xffffffff


	//   ....[33]....
        /*03bc*/ 	.word	0xffffffff


	//   ....[34]....
        /*03c0*/ 	.word	0xffffffff


	//   ....[35]....
        /*03c4*/ 	.word	0xffffffff


	//   ....[36]....
        /*03c8*/ 	.word	0xffffffff


	//   ....[37]....
        /*03cc*/ 	.word	0xffffffff


	//   ....[38]....
        /*03d0*/ 	.word	0xffffffff


	//   ....[39]....
        /*03d4*/ 	.word	0xffffffff


	//   ....[40]....
        /*03d8*/ 	.word	0xffffffff


	//   ....[41]....
        /*03dc*/ 	.word	0xffffffff


	//   ....[42]....
        /*03e0*/ 	.word	0xffffffff


	//   ....[43]....
        /*03e4*/ 	.word	0xffffffff


	//   ....[44]....
        /*03e8*/ 	.word	0xffffffff


	//   ....[45]....
        /*03ec*/ 	.word	0xffffffff


	//   ....[46]....
        /*03f0*/ 	.word	0xffffffff


	//   ....[47]....
        /*03f4*/ 	.word	0xffffffff


	//   ....[48]....
        /*03f8*/ 	.word	0xffffffff


	//   ....[49]....
        /*03fc*/ 	.word	0xffffffff


	//   ....[50]....
        /*0400*/ 	.word	0xffffffff


	//   ....[51]....
        /*0404*/ 	.word	0xffffffff


	//   ....[52]....
        /*0408*/ 	.word	0xffffffff


	//   ....[53]....
        /*040c*/ 	.word	0xffffffff


	//   ....[54]....
        /*0410*/ 	.word	0xffffffff


	//   ....[55]....
        /*0414*/ 	.word	0xffffffff


	//   ....[56]....
        /*0418*/ 	.word	0xffffffff


	//   ....[57]....
        /*041c*/ 	.word	0xffffffff


	//   ....[58]....
        /*0420*/ 	.word	0xffffffff


	//   ....[59]....
        /*0424*/ 	.word	0xffffffff


	//   ....[60]....
        /*0428*/ 	.word	0xffffffff


	//   ....[61]....
        /*042c*/ 	.word	0xffffffff


	//   ....[62]....
        /*0430*/ 	.word	0xffffffff


	//   ....[63]....
        /*0434*/ 	.word	0xffffffff


	//   ....[64]....
        /*0438*/ 	.word	0xffffffff


	//   ....[65]....
        /*043c*/ 	.word	0xffffffff


	//   ....[66]....
        /*0440*/ 	.word	0xffffffff


	//   ....[67]....
        /*0444*/ 	.word	0xffffffff


	//   ....[68]....
        /*0448*/ 	.word	0xffffffff


	//   ....[69]....
        /*044c*/ 	.word	0xffffffff


	//   ....[70]....
        /*0450*/ 	.word	0xffffffff


	//   ....[71]....
        /*0454*/ 	.word	0xffffffff


	//   ....[72]....
        /*0458*/ 	.word	0xffffffff


	//   ....[73]....
        /*045c*/ 	.word	0xffffffff


	//   ....[74]....
        /*0460*/ 	.word	0xffffffff


	//   ....[75]....
        /*0464*/ 	.word	0xffffffff


	//   ....[76]....
        /*0468*/ 	.word	0xffffffff


	//   ....[77]....
        /*046c*/ 	.word	0xffffffff


	//   ....[78]....
        /*0470*/ 	.word	0xffffffff


	//   ....[79]....
        /*0474*/ 	.word	0xffffffff


	//   ....[80]....
        /*0478*/ 	.word	0xffffffff


	//   ....[81]....
        /*047c*/ 	.word	0xffffffff


	//   ....[82]....
        /*0480*/ 	.word	0xffffffff


	//   ....[83]....
        /*0484*/ 	.word	0xffffffff


	//   ....[84]....
        /*0488*/ 	.word	0xffffffff


	//   ....[85]....
        /*048c*/ 	.word	0xffffffff


	//   ....[86]....
        /*0490*/ 	.word	0xffffffff


	//   ....[87]....
        /*0494*/ 	.word	0xffffffff


	//   ....[88]....
        /*0498*/ 	.word	0xffffffff


	//   ....[89]....
        /*049c*/ 	.word	0xffffffff


	//   ....[90]....
        /*04a0*/ 	.word	0xffffffff


	//   ....[91]....
        /*04a4*/ 	.word	0xffffffff


	//   ....[92]....
        /*04a8*/ 	.word	0xffffffff


	//   ....[93]....
        /*04ac*/ 	.word	0xffffffff


	//   ....[94]....
        /*04b0*/ 	.word	0xffffffff


	//   ....[95]....
        /*04b4*/ 	.word	0xffffffff


	//   ....[96]....
        /*04b8*/ 	.word	0xffffffff


	//   ....[97]....
        /*04bc*/ 	.word	0xffffffff


	//   ....[98]....
        /*04c0*/ 	.word	0xffffffff


	//   ....[99]....
        /*04c4*/ 	.word	0xffffffff


	//   ....[100]....
        /*04c8*/ 	.word	0xffffffff


	//   ....[101]....
        /*04cc*/ 	.word	0xffffffff


	//   ....[102]....
        /*04d0*/ 	.word	0xffffffff


	//   ....[103]....
        /*04d4*/ 	.word	0xffffffff


	//   ....[104]....
        /*04d8*/ 	.word	0xffffffff


	//   ....[105]....
        /*04dc*/ 	.word	0xffffffff


	//   ....[106]....
        /*04e0*/ 	.word	0xffffffff


	//   ....[107]....
        /*04e4*/ 	.word	0xffffffff


	//   ....[108]....
        /*04e8*/ 	.word	0xffffffff


	//   ....[109]....
        /*04ec*/ 	.word	0xffffffff


	//   ....[110]....
        /*04f0*/ 	.word	0xffffffff


	//   ....[111]....
        /*04f4*/ 	.word	0xffffffff


	//   ....[112]....
        /*04f8*/ 	.word	0xffffffff


	//   ....[113]....
        /*04fc*/ 	.word	0xffffffff


	//   ....[114]....
        /*0500*/ 	.word	0xffffffff


	//   ....[115]....
        /*0504*/ 	.word	0xffffffff


	//   ....[116]....
        /*0508*/ 	.word	0xffffffff


	//   ....[117]....
        /*050c*/ 	.word	0xffffffff


	//   ....[118]....
        /*0510*/ 	.word	0xffffffff


	//   ....[119]....
        /*0514*/ 	.word	0xffffffff


	//   ....[120]....
        /*0518*/ 	.word	0xffffffff


	//   ....[121]....
        /*051c*/ 	.word	0xffffffff


	//   ....[122]....
        /*0520*/ 	.word	0xffffffff


	//   ....[123]....
        /*0524*/ 	.word	0x0500000f


	//   ....[124]....
        /*0528*/ 	.word	0x0500000f


	//----- nvinfo : EIATTR_COOP_GROUP_INSTR_OFFSETS
	.align		4
.L_547:
        /*052c*/ 	.byte	0x04, 0x28
        /*052e*/ 	.short	(.L_549 - .L_548)


	//   ....[0]....
.L_548:
        /*0530*/ 	.word	0x00000070


	//   ....[1]....
        /*0534*/ 	.word	0x00000170


	//   ....[2]....
        /*0538*/ 	.word	0x000001c0


	//   ....[3]....
        /*053c*/ 	.word	0x000003f0


	//   ....[4]....
        /*0540*/ 	.word	0x00000550


	//   ....[5]....
        /*0544*/ 	.word	0x00000670


	//   ....[6]....
        /*0548*/ 	.word	0x000007d0


	//   ....[7]....
        /*054c*/ 	.word	0x00001ae0


	//   ....[8]....
        /*0550*/ 	.word	0x00002dc0


	//   ....[9]....
        /*0554*/ 	.word	0x00002e80


	//   ....[10]....
        /*0558*/ 	.word	0x000037b0


	//   ....[11]....
        /*055c*/ 	.word	0x00003860


	//   ....[12]....
        /*0560*/ 	.word	0x000056e0


	//   ....[13]....
        /*0564*/ 	.word	0x000057f0


	//   ....[14]....
        /*0568*/ 	.word	0x00006080


	//   ....[15]....
        /*056c*/ 	.word	0x000060f0


	//   ....[16]....
        /*0570*/ 	.word	0x00008040


	//   ....[17]....
        /*0574*/ 	.word	0x00008050


	//   ....[18]....
        /*0578*/ 	.word	0x00008080


	//   ....[19]....
        /*057c*/ 	.word	0x00008090


	//   ....[20]....
        /*0580*/ 	.word	0x00009d00


	//   ....[21]....
        /*0584*/ 	.word	0x00009d10


	//   ....[22]....
        /*0588*/ 	.word	0x00009d40


	//   ....[23]....
        /*058c*/ 	.word	0x00009d50


	//   ....[24]....
        /*0590*/ 	.word	0x0000b410


	//   ....[25]....
        /*0594*/ 	.word	0x0000b440


	//   ....[26]....
        /*0598*/ 	.word	0x0000b470


	//   ....[27]....
        /*059c*/ 	.word	0x0000b4a0


	//   ....[28]....
        /*05a0*/ 	.word	0x0000b4d0


	//   ....[29]....
        /*05a4*/ 	.word	0x0000b500


	//   ....[30]....
        /*05a8*/ 	.word	0x0000b530


	//   ....[31]....
        /*05ac*/ 	.word	0x0000b560


	//   ....[32]....
        /*05b0*/ 	.word	0x0000b5a0


	//   ....[33]....
        /*05b4*/ 	.word	0x0000b5d0


	//   ....[34]....
        /*05b8*/ 	.word	0x0000b630


	//   ....[35]....
        /*05bc*/ 	.word	0x0000b670


	//   ....[36]....
        /*05c0*/ 	.word	0x0000b6a0


	//   ....[37]....
        /*05c4*/ 	.word	0x0000b6e0


	//   ....[38]....
        /*05c8*/ 	.word	0x0000b710


	//   ....[39]....
        /*05cc*/ 	.word	0x0000b740


	//   ....[40]....
        /*05d0*/ 	.word	0x0000b770


	//   ....[41]....
        /*05d4*/ 	.word	0x0000b7a0


	//   ....[42]....
        /*05d8*/ 	.word	0x0000b7d0


	//   ....[43]....
        /*05dc*/ 	.word	0x0000b800


	//   ....[44]....
        /*05e0*/ 	.word	0x0000b830


	//   ....[45]....
        /*05e4*/ 	.word	0x0000b860


	//   ....[46]....
        /*05e8*/ 	.word	0x0000b890


	//   ....[47]....
        /*05ec*/ 	.word	0x0000b8c0


	//   ....[48]....
        /*05f0*/ 	.word	0x0000b8f0


	//   ....[49]....
        /*05f4*/ 	.word	0x0000b920


	//   ....[50]....
        /*05f8*/ 	.word	0x0000b950


	//   ....[51]....
        /*05fc*/ 	.word	0x0000b980


	//   ....[52]....
        /*0600*/ 	.word	0x0000b9c0


	//   ....[53]....
        /*0604*/ 	.word	0x0000b9f0


	//   ....[54]....
        /*0608*/ 	.word	0x0000ba20


	//   ....[55]....
        /*060c*/ 	.word	0x0000ba50


	//   ....[56]....
        /*0610*/ 	.word	0x0000bad0


	//   ....[57]....
        /*0614*/ 	.word	0x0000bb00


	//   ....[58]....
        /*0618*/ 	.word	0x0000bb30


	//   ....[59]....
        /*061c*/ 	.word	0x0000bb60


	//   ....[60]....
        /*0620*/ 	.word	0x0000bb90


	//   ....[61]....
        /*0624*/ 	.word	0x0000bbc0


	//   ....[62]....
        /*0628*/ 	.word	0x0000bbf0


	//   ....[63]....
        /*062c*/ 	.word	0x0000bc20


	//   ....[64]....
        /*0630*/ 	.word	0x0000bc50


	//   ....[65]....
        /*0634*/ 	.word	0x0000bc80


	//   ....[66]....
        /*0638*/ 	.word	0x0000bca0


	//   ....[67]....
        /*063c*/ 	.word	0x0000bcb0


	//   ....[68]....
        /*0640*/ 	.word	0x0000bcc0


	//   ....[69]....
        /*0644*/ 	.word	0x0000bcd0


	//   ....[70]....
        /*0648*/ 	.word	0x0000bce0


	//   ....[71]....
        /*064c*/ 	.word	0x0000bcf0


	//   ....[72]....
        /*0650*/ 	.word	0x0000bd00


	//   ....[73]....
        /*0654*/ 	.word	0x0000bd10


	//   ....[74]....
        /*0658*/ 	.word	0x0000bd20


	//   ....[75]....
        /*065c*/ 	.word	0x0000bd30


	//   ....[76]....
        /*0660*/ 	.word	0x0000bd50


	//   ....[77]....
        /*0664*/ 	.word	0x0000bd60


	//   ....[78]....
        /*0668*/ 	.word	0x0000bd70


	//   ....[79]....
        /*066c*/ 	.word	0x0000bd80


	//   ....[80]....
        /*0670*/ 	.word	0x0000bd90


	//   ....[81]....
        /*0674*/ 	.word	0x0000bda0


	//   ....[82]....
        /*0678*/ 	.word	0x0000bdc0


	//   ....[83]....
        /*067c*/ 	.word	0x0000bdd0


	//   ....[84]....
        /*0680*/ 	.word	0x0000bde0


	//   ....[85]....
        /*0684*/ 	.word	0x0000bdf0


	//   ....[86]....
        /*0688*/ 	.word	0x0000be00


	//   ....[87]....
        /*068c*/ 	.word	0x0000be10


	//   ....[88]....
        /*0690*/ 	.word	0x0000e030


	//   ....[89]....
        /*0694*/ 	.word	0x0000e210


	//   ....[90]....
        /*0698*/ 	.word	0x0000e240


	//   ....[91]....
        /*069c*/ 	.word	0x0000e270


	//   ....[92]....
        /*06a0*/ 	.word	0x0000e2b0


	//   ....[93]....
        /*06a4*/ 	.word	0x0000e2e0


	//   ....[94]....
        /*06a8*/ 	.word	0x0000e320


	//   ....[95]....
        /*06ac*/ 	.word	0x0000e4b0


	//   ....[96]....
        /*06b0*/ 	.word	0x0000e4e0


	//   ....[97]....
        /*06b4*/ 	.word	0x0000e510


	//   ....[98]....
        /*06b8*/ 	.word	0x0000e540


	//   ....[99]....
        /*06bc*/ 	.word	0x0000e570


	//   ....[100]....
        /*06c0*/ 	.word	0x0000e5b0


	//   ....[101]....
        /*06c4*/ 	.word	0x0000e650


	//   ....[102]....
        /*06c8*/ 	.word	0x0000e6e0


	//   ....[103]....
        /*06cc*/ 	.word	0x0000e790


	//   ....[104]....
        /*06d0*/ 	.word	0x0000fe10


	//   ....[105]....
        /*06d4*/ 	.word	0x00012a40


	//   ....[106]....
        /*06d8*/ 	.word	0x00012a70


	//   ....[107]....
        /*06dc*/ 	.word	0x00012aa0


	//   ....[108]....
        /*06e0*/ 	.word	0x00012ae0


	//   ....[109]....
        /*06e4*/ 	.word	0x00012b10


	//   ....[110]....
        /*06e8*/ 	.word	0x00012b20


	//   ....[111]....
        /*06ec*/ 	.word	0x00012b50


	//   ....[112]....
        /*06f0*/ 	.word	0x00012b60


	//   ....[113]....
        /*06f4*/ 	.word	0x00012ca0


	//   ....[114]....
        /*06f8*/ 	.word	0x00012cd0


	//   ....[115]....
        /*06fc*/ 	.word	0x00012d00


	//   ....[116]....
        /*0700*/ 	.word	0x00012d30


	//   ....[117]....
        /*0704*/ 	.word	0x00012d60


	//   ....[118]....
        /*0708*/ 	.word	0x00012da0


	//   ....[119]....
        /*070c*/ 	.word	0x00012e30


	//   ....[120]....
        /*0710*/ 	.word	0x00012ec0


	//   ....[121]....
        /*0714*/ 	.word	0x00012f30


	//   ....[122]....
        /*0718*/ 	.word	0x000135c0


	//   ....[123]....
        /*071c*/ 	.word	0x00013bc0


	//   ....[124]....
        /*0720*/ 	.word	0x00014040


	//----- nvinfo : EIATTR_REG_RECONFIG
	.align		4
.L_549:
        /*0724*/ 	.byte	0x01, 0x54
	.zero		2


	//----- nvinfo : EIATTR_SYSCALL_OFFSETS
	.align		4
        /*0728*/ 	.byte	0x04, 0x46
        /*072a*/ 	.short	(.L_551 - .L_550)


	//   ....[0]....
.L_550:
        /*072c*/ 	.word	0x00001cc0


	//   ....[1]....
        /*0730*/ 	.word	0x0000f730


	//   ....[2]....
        /*0734*/ 	.word	0x0000f870


	//   ....[3]....
        /*0738*/ 	.word	0x0000f9b0


	//   ....[4]....
        /*073c*/ 	.word	0x0000fad0


	//----- nvinfo : EIATTR_MBARRIER_INSTR_OFFSETS
	.align		4
.L_551:
        /*0740*/ 	.byte	0x04, 0x39
        /*0742*/ 	.short	(.L_553 - .L_552)


	//   ....[0]....
.L_552:
        /*0744*/ 	.word	0x000002a0
        /*0748*/ 	.word	0x000000ff
        /*074c*/ 	.word	0x00038800
        /*0750*/ 	.short	0x0100
        /*0752*/ 	.byte	0x08
	.zero		1


	//   ....[1]....
        /*0754*/ 	.word	0x000002b0
        /*0758*/ 	.word	0x000000ff
        /*075c*/ 	.word	0x00038820
        /*0760*/ 	.short	0x0100
        /*0762*/ 	.byte	0x08
	.zero		1


	//   ....[2]....
        /*0764*/ 	.word	0x000003a0
        /*0768*/ 	.word	0x000000ff
        /*076c*/ 	.word	0x00038830
        /*0770*/ 	.short	0x0100
        /*0772*/ 	.byte	0x08
	.zero		1


	//   ....[3]....
        /*0774*/ 	.word	0x000003b0
        /*0778*/ 	.word	0x000000ff
        /*077c*/ 	.word	0x00038840
        /*0780*/ 	.short	0x0100
        /*0782*/ 	.byte	0x08
	.zero		1


	//   ....[4]....
        /*0784*/ 	.word	0x000003c0
        /*0788*/ 	.word	0x000000ff
        /*078c*/ 	.word	0x00038838
        /*0790*/ 	.short	0x0100
        /*0792*/ 	.byte	0x08
	.zero		1


	//   ....[5]....
        /*0794*/ 	.word	0x000003d0
        /*0798*/ 	.word	0x000000ff
        /*079c*/ 	.word	0x00038848
        /*07a0*/ 	.short	0x0100
        /*07a2*/ 	.byte	0x08
	.zero		1


	//   ....[6]....
        /*07a4*/ 	.word	0x00000500
        /*07a8*/ 	.word	0x000000ff
        /*07ac*/ 	.word	0x00038850
        /*07b0*/ 	.short	0x0100
        /*07b2*/ 	.byte	0x08
	.zero		1


	//   ....[7]....
        /*07b4*/ 	.word	0x00000510
        /*07b8*/ 	.word	0x000000ff
        /*07bc*/ 	.word	0x00038860
        /*07c0*/ 	.short	0x0100
        /*07c2*/ 	.byte	0x08
	.zero		1


	//   ....[8]....
        /*07c4*/ 	.word	0x00000520
        /*07c8*/ 	.word	0x000000ff
        /*07cc*/ 	.word	0x00038858
        /*07d0*/ 	.short	0x0100
        /*07d2*/ 	.byte	0x08
	.zero		1


	//   ....[9]....
        /*07d4*/ 	.word	0x00000530
        /*07d8*/ 	.word	0x000000ff
        /*07dc*/ 	.word	0x00038868
        /*07e0*/ 	.short	0x0100
        /*07e2*/ 	.byte	0x08
	.zero		1


	//   ....[10]....
        /*07e4*/ 	.word	0x00000620
        /*07e8*/ 	.word	0x000000ff
        /*07ec*/ 	.word	0x00038870
        /*07f0*/ 	.short	0x0100
        /*07f2*/ 	.byte	0x06
	.zero		1


	//   ....[11]....
        /*07f4*/ 	.word	0x00000630
        /*07f8*/ 	.word	0x000000ff
        /*07fc*/ 	.word	0x00038880
        /*0800*/ 	.short	0x0100
        /*0802*/ 	.byte	0x06
	.zero		1


	//   ....[12]....
        /*0804*/ 	.word	0x00000640
        /*0808*/ 	.word	0x000000ff
        /*080c*/ 	.word	0x00038878
        /*0810*/ 	.short	0x0100
        /*0812*/ 	.byte	0x06
	.zero		1


	//   ....[13]....
        /*0814*/ 	.word	0x00000650
        /*0818*/ 	.word	0x000000ff
        /*081c*/ 	.word	0x00038888
        /*0820*/ 	.short	0x0100
        /*0822*/ 	.byte	0x06
	.zero		1


	//   ....[14]....
        /*0824*/ 	.word	0x00000780
        /*0828*/ 	.word	0x000000ff
        /*082c*/ 	.word	0x00038890
        /*0830*/ 	.short	0x0100
        /*0832*/ 	.byte	0x08
	.zero		1


	//   ....[15]....
        /*0834*/ 	.word	0x00000790
        /*0838*/ 	.word	0x000000ff
        /*083c*/ 	.word	0x000388a0
        /*0840*/ 	.short	0x0100
        /*0842*/ 	.byte	0x08
	.zero		1


	//   ....[16]....
        /*0844*/ 	.word	0x000007a0
        /*0848*/ 	.word	0x000000ff
        /*084c*/ 	.word	0x00038898
        /*0850*/ 	.short	0x0100
        /*0852*/ 	.byte	0x08
	.zero		1


	//   ....[17]....
        /*0854*/ 	.word	0x000007b0
        /*0858*/ 	.word	0x000000ff
        /*085c*/ 	.word	0x000388a8
        /*0860*/ 	.short	0x0100
        /*0862*/ 	.byte	0x08
	.zero		1


	//   ....[18]....
        /*0864*/ 	.word	0x000008e0
        /*0868*/ 	.word	0x000000ff
        /*086c*/ 	.word	0x000388b0
        /*0870*/ 	.short	0x0100
        /*0872*/ 	.byte	0x08
	.zero		1


	//   ....[19]....
        /*0874*/ 	.word	0x000008f0
        /*0878*/ 	.word	0x000000ff
        /*087c*/ 	.word	0x000388c0
        /*0880*/ 	.short	0x0100
        /*0882*/ 	.byte	0x08
	.zero		1


	//   ....[20]....
        /*0884*/ 	.word	0x00000900
        /*0888*/ 	.word	0x000000ff
        /*088c*/ 	.word	0x000388b8
        /*0890*/ 	.short	0x0100
        /*0892*/ 	.byte	0x08
	.zero		1


	//   ....[21]....
        /*0894*/ 	.word	0x00000910
        /*0898*/ 	.word	0x000000ff
        /*089c*/ 	.word	0x000388c8
        /*08a0*/ 	.short	0x0100
        /*08a2*/ 	.byte	0x08
	.zero		1


	//   ....[22]....
        /*08a4*/ 	.word	0x00001d40
        /*08a8*/ 	.word	0x000000ff
        /*08ac*/ 	.word	0x00038800
        /*08b0*/ 	.short	0x010a
        /*08b2*/ 	.byte	0x29
	.zero		1


	//   ....[23]....
        /*08b4*/ 	.word	0x00001dc0
        /*08b8*/ 	.word	0x00000003
        /*08bc*/ 	.word	0x00038830
        /*08c0*/ 	.short	0x010a
        /*08c2*/ 	.byte	0x3f
	.zero		1


	//   ....[24]....
        /*08c4*/ 	.word	0x00001e30
        /*08c8*/ 	.word	0x00000003
        /*08cc*/ 	.word	0x00038830
        /*08d0*/ 	.short	0x010a
        /*08d2*/ 	.byte	0x3f
	.zero		1


	//   ....[25]....
        /*08d4*/ 	.word	0x000027d0
        /*08d8*/ 	.word	0x00000003
        /*08dc*/ 	.word	0x00000000
        /*08e0*/ 	.short	0x0101
        /*08e2*/ 	.byte	0x3f
	.zero		1


	//   ....[26]....
        /*08e4*/ 	.word	0x00004b90
        /*08e8*/ 	.word	0x000000ff
        /*08ec*/ 	.word	0x00038830
        /*08f0*/ 	.short	0x010a
        /*08f2*/ 	.byte	0x06
	.zero		1


	//   ....[27]....
        /*08f4*/ 	.word	0x00004bd0
        /*08f8*/ 	.word	0x000000ff
        /*08fc*/ 	.word	0x00038830
        /*0900*/ 	.short	0x010a
        /*0902*/ 	.byte	0x06
	.zero		1


	//   ....[28]....
        /*0904*/ 	.word	0x00004f20
        /*0908*/ 	.word	0x000000ff
        /*090c*/ 	.word	0x00038850
        /*0910*/ 	.short	0x010a
        /*0912*/ 	.byte	0x06
	.zero		1


	//   ....[29]....
        /*0914*/ 	.word	0x00004f60
        /*0918*/ 	.word	0x000000ff
        /*091c*/ 	.word	0x00038850
        /*0920*/ 	.short	0x010a
        /*0922*/ 	.byte	0x06
	.zero		1


	//   ....[30]....
        /*0924*/ 	.word	0x00006ad0
        /*0928*/ 	.word	0x00000003
        /*092c*/ 	.word	0x00000000
        /*0930*/ 	.short	0x0101
        /*0932*/ 	.byte	0x3f
	.zero		1


	//   ....[31]....
        /*0934*/ 	.word	0x00006ce0
        /*0938*/ 	.word	0x000000ff
        /*093c*/ 	.word	0x00000000
        /*0940*/ 	.short	0x0101
        /*0942*/ 	.byte	0x06
	.zero		1


	//   ....[32]....
        /*0944*/ 	.word	0x00007790
        /*0948*/ 	.word	0x000000ff
        /*094c*/ 	.word	0x00038830
        /*0950*/ 	.short	0x010a
        /*0952*/ 	.byte	0x06
	.zero		1


	//   ....[33]....
        /*0954*/ 	.word	0x000077d0
        /*0958*/ 	.word	0x000000ff
        /*095c*/ 	.word	0x00038830
        /*0960*/ 	.short	0x010a
        /*0962*/ 	.byte	0x06
	.zero		1


	//   ....[34]....
        /*0964*/ 	.word	0x00007b20
        /*0968*/ 	.word	0x000000ff
        /*096c*/ 	.word	0x00038850
        /*0970*/ 	.short	0x010a
        /*0972*/ 	.byte	0x06
	.zero		1


	//   ....[35]....
        /*0974*/ 	.word	0x00007b60
        /*0978*/ 	.word	0x000000ff
        /*097c*/ 	.word	0x00038850
        /*0980*/ 	.short	0x010a
        /*0982*/ 	.byte	0x06
	.zero		1


	//   ....[36]....
        /*0984*/ 	.word	0x00008df0
        /*0988*/ 	.word	0x00000003
        /*098c*/ 	.word	0x00000000
        /*0990*/ 	.short	0x0101
        /*0992*/ 	.byte	0x3f
	.zero		1


	//   ....[37]....
        /*0994*/ 	.word	0x00008fe0
        /*0998*/ 	.word	0x000000ff
        /*099c*/ 	.word	0x00000000
        /*09a0*/ 	.short	0x0101
        /*09a2*/ 	.byte	0x06
	.zero		1


	//   ....[38]....
        /*09a4*/ 	.word	0x000099e0
        /*09a8*/ 	.word	0x000000ff
        /*09ac*/ 	.word	0x00038850
        /*09b0*/ 	.short	0x010a
        /*09b2*/ 	.byte	0x10
	.zero		1


	//   ....[39]....
        /*09b4*/ 	.word	0x00009a20
        /*09b8*/ 	.word	0x000000ff
        /*09bc*/ 	.word	0x00038850
        /*09c0*/ 	.short	0x010a
        /*09c2*/ 	.byte	0x10
	.zero		1


	//   ....[40]....
        /*09c4*/ 	.word	0x0000a3b0
        /*09c8*/ 	.word	0x000000ff
        /*09cc*/ 	.word	0x00000000
        /*09d0*/ 	.short	0x0101
        /*09d2*/ 	.byte	0x04
	.zero		1


	//   ....[41]....
        /*09d4*/ 	.word	0x0000cc70
        /*09d8*/ 	.word	0x00000000
        /*09dc*/ 	.word	0x00000000
        /*09e0*/ 	.short	0x0101
        /*09e2*/ 	.byte	0x3f
	.zero		1


	//   ....[42]....
        /*09e4*/ 	.word	0x00010040
        /*09e8*/ 	.word	0x00000003
        /*09ec*/ 	.word	0x00038880
        /*09f0*/ 	.short	0x010a
        /*09f2*/ 	.byte	0x3f
	.zero		1


	//   ....[43]....
        /*09f4*/ 	.word	0x00010250
        /*09f8*/ 	.word	0x00000003
        /*09fc*/ 	.word	0x00038840
        /*0a00*/ 	.short	0x010a
        /*0a02*/ 	.byte	0x3f
	.zero		1


	//   ....[44]....
        /*0a04*/ 	.word	0x00010630
        /*0a08*/ 	.word	0x000000ff
        /*0a0c*/ 	.word	0x00038820
        /*0a10*/ 	.short	0x010a
        /*0a12*/ 	.byte	0x29
	.zero		1


	//   ....[45]....
        /*0a14*/ 	.word	0x00010910
        /*0a18*/ 	.word	0x00000004
        /*0a1c*/ 	.word	0x00038880
        /*0a20*/ 	.short	0x010a
        /*0a22*/ 	.byte	0x3f
	.zero		1


	//   ....[46]....
        /*0a24*/ 	.word	0x00010c90
        /*0a28*/ 	.word	0x00000004
        /*0a2c*/ 	.word	0x00038840
        /*0a30*/ 	.short	0x010a
        /*0a32*/ 	.byte	0x3f
	.zero		1


	//   ....[47]....
        /*0a34*/ 	.word	0x00011080
        /*0a38*/ 	.word	0x00000003
        /*0a3c*/ 	.word	0x00038870
        /*0a40*/ 	.short	0x010a
        /*0a42*/ 	.byte	0x3f
	.zero		1


	//   ....[48]....
        /*0a44*/ 	.word	0x000110f0
        /*0a48*/ 	.word	0x00000002
        /*0a4c*/ 	.word	0x00038860
        /*0a50*/ 	.short	0x010a
        /*0a52*/ 	.byte	0x3f
	.zero		1


	//   ....[49]....
        /*0a54*/ 	.word	0x00011af0
        /*0a58*/ 	.word	0x00000002
        /*0a5c*/ 	.word	0x00038850
        /*0a60*/ 	.short	0x0101
        /*0a62*/ 	.byte	0x3f
	.zero		1


	//   ....[50]....
        /*0a64*/ 	.word	0x00011b30
        /*0a68*/ 	.word	0x00000002
        /*0a6c*/ 	.word	0x00000000
        /*0a70*/ 	.short	0x0101
        /*0a72*/ 	.byte	0x3f
	.zero		1


	//   ....[51]....
        /*0a74*/ 	.word	0x00011cf0
        /*0a78*/ 	.word	0x00000003
        /*0a7c*/ 	.word	0x00038870
        /*0a80*/ 	.short	0x010a
        /*0a82*/ 	.byte	0x3f
	.zero		1


	//   ....[52]....
        /*0a84*/ 	.word	0x00011d80
        /*0a88*/ 	.word	0x00000003
        /*0a8c*/ 	.word	0x00038860
        /*0a90*/ 	.short	0x010a
        /*0a92*/ 	.byte	0x3f
	.zero		1


	//   ....[53]....
        /*0a94*/ 	.word	0x00012750
        /*0a98*/ 	.word	0x00000003
        /*0a9c*/ 	.word	0x00038850
        /*0aa0*/ 	.short	0x0101
        /*0aa2*/ 	.byte	0x3f
	.zero		1


	//   ....[54]....
        /*0aa4*/ 	.word	0x000127a0
        /*0aa8*/ 	.word	0x00000000
        /*0aac*/ 	.word	0x00000000
        /*0ab0*/ 	.short	0x0101
        /*0ab2*/ 	.byte	0x3f
	.zero		1


	//   ....[55]....
        /*0ab4*/ 	.word	0x00013540
        /*0ab8*/ 	.word	0x00000000
        /*0abc*/ 	.word	0x00038820
        /*0ac0*/ 	.short	0x010a
        /*0ac2*/ 	.byte	0x3f
	.zero		1


	//   ....[56]....
        /*0ac4*/ 	.word	0x00013700
        /*0ac8*/ 	.word	0x00000006
        /*0acc*/ 	.word	0x00000000
        /*0ad0*/ 	.short	0x010a
        /*0ad2*/ 	.byte	0x3f
	.zero		1


	//   ....[57]....
        /*0ad4*/ 	.word	0x00013770
        /*0ad8*/ 	.word	0x00000007
        /*0adc*/ 	.word	0x00000000
        /*0ae0*/ 	.short	0x010a
        /*0ae2*/ 	.byte	0x3f
	.zero		1


	//   ....[58]....
        /*0ae4*/ 	.word	0x000137d0
        /*0ae8*/ 	.word	0x00000004
        /*0aec*/ 	.word	0x00038860
        /*0af0*/ 	.short	0x010a
        /*0af2*/ 	.byte	0x3f
	.zero		1


	//   ....[59]....
        /*0af4*/ 	.word	0x00013820
        /*0af8*/ 	.word	0x00000003
        /*0afc*/ 	.word	0x00038860
        /*0b00*/ 	.short	0x010a
        /*0b02*/ 	.byte	0x3f
	.zero		1


	//   ....[60]....
        /*0b04*/ 	.word	0x00013860
        /*0b08*/ 	.word	0x00000004
        /*0b0c*/ 	.word	0x00038880
        /*0b10*/ 	.short	0x010a
        /*0b12*/ 	.byte	0x3f
	.zero		1


	//   ....[61]....
        /*0b14*/ 	.word	0x00013880
        /*0b18*/ 	.word	0x00000003
        /*0b1c*/ 	.word	0x00038880
        /*0b20*/ 	.short	0x010a
        /*0b22*/ 	.byte	0x3f
	.zero		1


	//   ....[62]....
        /*0b24*/ 	.word	0x000138f0
        /*0b28*/ 	.word	0x00000003
        /*0b2c*/ 	.word	0x00038800
        /*0b30*/ 	.short	0x010a
        /*0b32*/ 	.byte	0x3f
	.zero		1


	//   ....[63]....
        /*0b34*/ 	.word	0x00013940
        /*0b38*/ 	.word	0x00000003
        /*0b3c*/ 	.word	0x00038830
        /*0b40*/ 	.short	0x010a
        /*0b42*/ 	.byte	0x3f
	.zero		1


	//   ....[64]....
        /*0b44*/ 	.word	0x000139a0
        /*0b48*/ 	.word	0x00000007
        /*0b4c*/ 	.word	0x00038830
        /*0b50*/ 	.short	0x010a
        /*0b52*/ 	.byte	0x3f
	.zero		1


	//   ....[65]....
        /*0b54*/ 	.word	0x00013a00
        /*0b58*/ 	.word	0x00000007
        /*0b5c*/ 	.word	0x00038850
        /*0b60*/ 	.short	0x010a
        /*0b62*/ 	.byte	0x3f
	.zero		1


	//   ....[66]....
        /*0b64*/ 	.word	0x00013a60
        /*0b68*/ 	.word	0x00000009
        /*0b6c*/ 	.word	0x00038830
        /*0b70*/ 	.short	0x010a
        /*0b72*/ 	.byte	0x3f
	.zero		1


	//   ....[67]....
        /*0b74*/ 	.word	0x00013ac0
        /*0b78*/ 	.word	0x00000009
        /*0b7c*/ 	.word	0x00038850
        /*0b80*/ 	.short	0x010a
        /*0b82*/ 	.byte	0x3f
	.zero		1


	//   ....[68]....
        /*0b84*/ 	.word	0x00013b20
        /*0b88*/ 	.word	0x00000006
        /*0b8c*/ 	.word	0x00038850
        /*0b90*/ 	.short	0x010a
        /*0b92*/ 	.byte	0x3f
	.zero		1


	//   ....[69]....
        /*0b94*/ 	.word	0x00013c70
        /*0b98*/ 	.word	0x00000003
        /*0b9c*/ 	.word	0x00038880
        /*0ba0*/ 	.short	0x010a
        /*0ba2*/ 	.byte	0x3f
	.zero		1


	//   ....[70]....
        /*0ba4*/ 	.word	0x00013cc0
        /*0ba8*/ 	.word	0x00000003
        /*0bac*/ 	.word	0x00038840
        /*0bb0*/ 	.short	0x010a
        /*0bb2*/ 	.byte	0x3f
	.zero		1


	//   ....[71]....
        /*0bb4*/ 	.word	0x00013d10
        /*0bb8*/ 	.word	0x00000013
        /*0bbc*/ 	.word	0x00038820
        /*0bc0*/ 	.short	0x010a
        /*0bc2*/ 	.byte	0x3f
	.zero		1


	//   ....[72]....
        /*0bc4*/ 	.word	0x00013d60
        /*0bc8*/ 	.word	0x00000004
        /*0bcc*/ 	.word	0x00038880
        /*0bd0*/ 	.short	0x010a
        /*0bd2*/ 	.byte	0x3f
	.zero		1


	//   ....[73]....
        /*0bd4*/ 	.word	0x00013db0
        /*0bd8*/ 	.word	0x00000004
        /*0bdc*/ 	.word	0x00038840
        /*0be0*/ 	.short	0x010a
        /*0be2*/ 	.byte	0x3f
	.zero		1


	//   ....[74]....
        /*0be4*/ 	.word	0x00013e10
        /*0be8*/ 	.word	0x00000003
        /*0bec*/ 	.word	0x00038870
        /*0bf0*/ 	.short	0x010a
        /*0bf2*/ 	.byte	0x3f
	.zero		1


	//   ....[75]....
        /*0bf4*/ 	.word	0x00013e70
        /*0bf8*/ 	.word	0x00000004
        /*0bfc*/ 	.word	0x00038860
        /*0c00*/ 	.short	0x010a
        /*0c02*/ 	.byte	0x3f
	.zero		1


	//   ....[76]....
        /*0c04*/ 	.word	0x00013ec0
        /*0c08*/ 	.word	0x00000003
        /*0c0c*/ 	.word	0x00038870
        /*0c10*/ 	.short	0x010a
        /*0c12*/ 	.byte	0x3f
	.zero		1


	//   ....[77]....
        /*0c14*/ 	.word	0x00013f10
        /*0c18*/ 	.word	0x00000003
        /*0c1c*/ 	.word	0x00038860
        /*0c20*/ 	.short	0x010a
        /*0c22*/ 	.byte	0x3f
	.zero		1


	//   ....[78]....
        /*0c24*/ 	.word	0x00013f60
        /*0c28*/ 	.word	0x00000000
        /*0c2c*/ 	.word	0x00038820
        /*0c30*/ 	.short	0x010a
        /*0c32*/ 	.byte	0x3f
	.zero		1


	//   ....[79]....
        /*0c34*/ 	.word	0x00014100
        /*0c38*/ 	.word	0x00000006
        /*0c3c*/ 	.word	0x00000000
        /*0c40*/ 	.short	0x010a
        /*0c42*/ 	.byte	0x3f
	.zero		1


	//   ....[80]....
        /*0c44*/ 	.word	0x00014150
        /*0c48*/ 	.word	0x00000007
        /*0c4c*/ 	.word	0x00000000
        /*0c50*/ 	.short	0x010a
        /*0c52*/ 	.byte	0x3f
	.zero		1


	//   ....[81]....
        /*0c54*/ 	.word	0x000141a0
        /*0c58*/ 	.word	0x00000004
        /*0c5c*/ 	.word	0x00038860
        /*0c60*/ 	.short	0x010a
        /*0c62*/ 	.byte	0x3f
	.zero		1


	//   ....[82]....
        /*0c64*/ 	.word	0x000141f0
        /*0c68*/ 	.word	0x00000003
        /*0c6c*/ 	.word	0x00038860
        /*0c70*/ 	.short	0x010a
        /*0c72*/ 	.byte	0x3f
	.zero		1


	//   ....[83]....
        /*0c74*/ 	.word	0x00014240
        /*0c78*/ 	.word	0x00000004
        /*0c7c*/ 	.word	0x00038880
        /*0c80*/ 	.short	0x010a
        /*0c82*/ 	.byte	0x3f
	.zero		1


	//----- nvinfo : EIATTR_NUM_MBARRIERS
	.align		4
.L_553:
        /*0c84*/ 	.byte	0x03, 0x38
        /*0c86*/ 	.short	0x0016


	//----- nvinfo : EIATTR_EXIT_INSTR_OFFSETS
	.align		4
        /*0c88*/ 	.byte	0x04, 0x1c
        /*0c8a*/ 	.short	(.L_555 - .L_554)


	//   ....[0]....
.L_554:
        /*0c8c*/ 	.word	0x00000ab0


	//   ....[1]....
        /*0c90*/ 	.word	0x0000dfe0


	//   ....[2]....
        /*0c94*/ 	.word	0x000138d0


	//----- nvinfo : EIATTR_MAX_THREADS
	.align		4
.L_555:
        /*0c98*/ 	.byte	0x04, 0x05
        /*0c9a*/ 	.short	(.L_557 - .L_556)
.L_556:
        /*0c9c*/ 	.word	0x00000180
        /*0ca0*/ 	.word	0x00000001
        /*0ca4*/ 	.word	0x00000001


	//----- nvinfo : EIATTR_CRS_STACK_SIZE
	.align		4
.L_557:
        /*0ca8*/ 	.byte	0x04, 0x1e
        /*0caa*/ 	.short	(.L_559 - .L_558)
.L_558:
        /*0cac*/ 	.word	0x00000000


	//----- nvinfo : EIATTR_CBANK_PARAM_SIZE
	.align		4
.L_559:
        /*0cb0*/ 	.byte	0x03, 0x19
        /*0cb2*/ 	.short	0x0a70


	//----- nvinfo : EIATTR_PARAM_CBANK
	.align		4
        /*0cb4*/ 	.byte	0x04, 0x0a
        /*0cb6*/ 	.short	(.L_561 - .L_560)
	.align		4
.L_560:
        /*0cb8*/ 	.word	index@(.nv.constant0._ZN7cutlass13device_kernelIN5flash11enable_sm90INS1_16FlashAttnFwdSm90INS1_25CollectiveMainloopFwdSm90ILi2EN4cute5tupleIJNS5_1CILi1EEES8_S8_EEENS6_IJNS7_ILi128EEESA_NS7_ILi256EEEEEELi256ENS_12float_e4m3_tEfNS_4arch4Sm90ELb1ELb0ELb0ELb1ELb0ELb0ELb0ELb1ELb1ELb0ELb0ELb0EEENS1_21CollectiveEpilogueFwdINS6_IJSA_SB_SA_EEES9_NS_10bfloat16_tESF_Li256ELb1ELb0ELb0ELb1EEENS1_36VarlenDynamicPersistentTileSchedulerILi128ELi128ELi256ELi128ELb0ELb0ELb1ELb1ELb1ELb1EEEEEEEEEvNT_6ParamsE)
        /*0cbc*/ 	.short	0x0210
        /*0cbe*/ 	.short	0x0a70


	//----- nvinfo : EIATTR_SW_WAR
	.align		4
.L_561:
        /*0cc0*/ 	.byte	0x04, 0x36
        /*0cc2*/ 	.short	(.L_563 - .L_562)
.L_562:
        /*0cc4*/ 	.word	0x00000008
.L_563:


//--------------------- .nv.info._ZN7cutlass13device_kernelIN5flash11enable_sm90INS1_16FlashAttnFwdSm90INS1_25CollectiveMainloopFwdSm90ILi2EN4cute5tupleIJNS5_1CILi1EEES8_S8_EEENS6_IJNS7_ILi128EEESA_NS7_ILi256EEEEEELi256ENS_12float_e4m3_tEfNS_4arch4Sm90ELb1ELb0ELb0ELb1ELb0ELb1ELb0ELb1ELb1ELb0ELb0ELb0EEENS1_21CollectiveEpilogueFwdINS6_IJSA_SB_SA_EEES9_NS_10bfloat16_tESF_Li256ELb1ELb0ELb0ELb1EEENS1_36VarlenDynamicPersistentTileSchedulerILi128ELi128ELi256ELi128ELb0ELb0ELb1ELb1ELb1ELb1EEEEEEEEEvNT_6ParamsE --------------------------
	.section	.nv.info._ZN7cutlass13device_kernelIN5flash11enable_sm90INS1_16FlashAttnFwdSm90INS1_25CollectiveMainloopFwdSm90ILi2EN4cute5tupleIJNS5_1CILi1EEES8_S8_EEENS6_IJNS7_ILi128EEESA_NS7_ILi256EEEEEELi256ENS_12float_e4m3_tEfNS_4arch4Sm90ELb1ELb0ELb0ELb1ELb0ELb1ELb0ELb1ELb1ELb0ELb0ELb0EEENS1_21CollectiveEpilogueFwdINS6_IJSA_SB_SA_EEES9_NS_10bfloat16_tESF_Li256ELb1ELb0ELb0ELb1EEENS1_36VarlenDynamicPersistentTileSchedulerILi128ELi128ELi256ELi128ELb0ELb0ELb1ELb1ELb1ELb1EEEEEEEEEvNT_6ParamsE,"",@"SHT_CUDA_INFO"
	.sectionflags	@""
	.align	4


	//----- nvinfo : EIATTR_CUDA_API_VERSION
	.align		4
        /*0000*/ 	.byte	0x04, 0x37
        /*0002*/ 	.short	(.L_565 - .L_564)
.L_564:
        /*0004*/ 	.word	0x00000082


	//----- nvinfo : EIATTR_KPARAM_INFO
	.align		4
.L_565:
        /*0008*/ 	.byte	0x04, 0x17
        /*000a*/ 	.short	(.L_567 - .L_566)
.L_566:
        /*000c*/ 	.word	0x00000000
        /*0010*/ 	.short	0x0000
        /*0012*/ 	.short	0x0070
        /*0014*/ 	.byte	0x00, 0xf0, 0x01, 0x28


	//----- nvinfo : EIATTR_SPARSE_MMA_MASK
	.align		4
.L_567:
        /*0018*/ 	.byte	0x03, 0x50
        /*001a*/ 	.short	0x0000


	//----- nvinfo : EIATTR_MAXREG_COUNT
	.align		4
        /*001c*/ 	.byte	0x03, 0x1b
        /*001e*/ 	.short	0x00a8


	//----- nvinfo : EIATTR_NUM_BARRIERS
	.align		4
        /*0020*/ 	.byte	0x02, 0x4c
        /*0022*/ 	.byte	0x10
	.zero		1


	//----- nvinfo : EIATTR_EXTERNS
	.align		4
        /*0024*/ 	.byte	0x04, 0x0f
        /*0026*/ 	.short	(.L_569 - .L_568)


	//   ....[0]....
	.align		4
.L_568:
        /*0028*/ 	.word	index@(__assertfail)


	//----- nvinfo : EIATTR_ANNOTATIONS
	.align		4
.L_569:
        /*002c*/ 	.byte	0x04, 0x55
        /*002e*/ 	.short	(.L_571 - .L_570)


	//   ....[0]....
.L_570:
        /* <DEDUP_REMOVED lines=130> */


	//----- nvinfo : EIATTR_MERCURY_ISA_VERSION
	.align		4
.L_571:
        /*0838*/ 	.byte	0x03, 0x5f
        /*083a*/ 	.short	0x0101


	//----- nvinfo : EIATTR_UNUSED_LOAD_BYTE_OFFSET
	.align		4
        /*083c*/ 	.byte	0x04, 0x44
        /*083e*/ 	.short	(.L_573 - .L_572)


	//   ....[0]....
.L_572:
        /*0840*/ 	.word	0x00000b00
        /*0844*/ 	.word	0x0000fff0


	//   ....[1]....
        /*0848*/ 	.word	0x0001f7e0
        /*084c*/ 	.word	0x0000fff0


	//----- nvinfo : EIATTR_INT_WARP_WIDE_INSTR_OFFSETS
	.align		4
.L_573:
        /*0850*/ 	.byte	0x04, 0x31
        /*0852*/ 	.short	(.L_575 - .L_574)


	//   ....[0]....
.L_574:
        /*0854*/ 	.word	0x000001c0


	//   ....[1]....
        /*0858*/ 	.word	0x00000200


	//   ....[2]....
        /*085c*/ 	.word	0x00000270


	//   ....[3]....
        /*0860*/ 	.word	0x00025660


	//   ....[4]....
        /*0864*/ 	.word	0x000256f0


	//   ....[5]....
        /*0868*/ 	.word	0x00025e80


	//   ....[6]....
        /*086c*/ 	.word	0x00025eb0


	//   ....[7]....
        /*0870*/ 	.word	0x00025f80


	//   ....[8]....
        /*0874*/ 	.word	0x00028140


	//   ....[9]....
        /*0878*/ 	.word	0x000281d0


	//----- nvinfo : EIATTR_COOP_GROUP_MASK_REGIDS
	.align		4
.L_575:
        /*087c*/ 	.byte	0x04, 0x29
        /*087e*/ 	.short	(.L_577 - .L_576)


	//   ....[0]....
.L_576:
        /*0880*/ 	.word	0xffffffff


	//   ....[1]....
        /*0884*/ 	.word	0xffffffff


	//   ....[2]....
        /*0888*/ 	.word	0xffffffff


	//   ....[3]....
        /*088c*/ 	.word	0xffffffff


	//   ....[4]....
        /*0890*/ 	.word	0xffffffff


	//   ....[5]....
        /*0894*/ 	.word	0xffffffff


	//   ....[6]....
        /*0898*/ 	.word	0xffffffff


	//   ....[7]....
        /*089c*/ 	.word	0xffffffff


	//   ....[8]....
        /*08a0*/ 	.word	0xffffffff


	//   ....[9]....
        /*08a4*/ 	.word	0xffffffff


	//   ....[10]....
        /*08a8*/ 	.word	0xffffffff


	//   ....[11]....
        /*08ac*/ 	.word	0xffffffff


	//   ....[12]....
        /*08b0*/ 	.word	0xffffffff


	//   ....[13]....
        /*08b4*/ 	.word	0xffffffff


	//   ....[14]....
        /*08b8*/ 	.word	0xffffffff


	//   ....[15]....
        /*08bc*/ 	.word	0xffffffff


	//   ....[16]....
        /*08c0*/ 	.word	0xffffffff


	//   ....[17]....
        /*08c4*/ 	.word	0xffffffff


	//   ....[18]....
        /*08c8*/ 	.word	0xffffffff


	//   ....[19]....
        /*08cc*/ 	.word	0xffffffff


	//   ....[20]....
        /*08d0*/ 	.word	0xffffffff


	//   ....[21]....
        /*08d4*/ 	.word	0xffffffff


	//   ....[22]....
        /*08d8*/ 	.word	0xffffffff


	//   ....[23]....
        /*08dc*/ 	.word	0xffffffff


	//   ....[24]....
        /*08e0*/ 	.word	0xffffffff


	//   ....[25]....
        /*08e4*/ 	.word	0xffffffff


	//   ....[26]....
        /*08e8*/ 	.word	0xffffffff


	//   ....[27]....
        /*08ec*/ 	.word	0xffffffff


	//   ....[28]....
        /*08f0*/ 	.word	0xffffffff


	//   ....[29]....
        /*08f4*/ 	.word	0xffffffff


	//   ....[30]....
        /*08f8*/ 	.word	0xffffffff


	//   ....[31]....
        /*08fc*/ 	.word	0xffffffff


	//   ....[32]....
        /*0900*/ 	.word	0xffffffff


	//   ....[33]....
        /*0904*/ 	.word	0xffffffff


	//   ....[34]....
        /*0908*/ 	.word	0xffffffff


	//   ....[35]....
        /*090c*/ 	.word	0xffffffff


	//   ....[36]....
        /*0910*/ 	.word	0xffffffff


	//   ....[37]....
        /*0914*/ 	.word	0xffffffff


	//   ....[38]....
        /*0918*/ 	.word	0xffffffff


	//   ....[39]....
        /*091c*/ 	.word	0xffffffff


	//   ....[40]....
        /*0920*/ 	.word	0xffffffff


	//   ....[41]....
        /*0924*/ 	.word	0xffffffff


	//   ....[42]....
        /*0928*/ 	.word	0xffffffff


	//   ....[43]....
        /*092c*/ 	.word	0xffffffff


	//   ....[44]....
        /*0930*/ 	.word	0xffffffff


	//   ....[45]....
        /*0934*/ 	.word	0xffffffff


	//   ....[46]....
        /*0938*/ 	.word	0xffffffff


	//   ....[47]....
        /*093c*/ 	.word	0xffffffff


	//   ....[48]....
        /*0940*/ 	.word	0xffffffff


	//   ....[49]....
        /*0944*/ 	.word	0xffffffff


	//   ....[50]....
        /*0948*/ 	.word	0xffffffff


	//   ....[51]....
        /*094c*/ 	.word	0xffffffff


	//   ....[52]....
        /*0950*/ 	.word	0xffffffff


	//   ....[53]....
        /*0954*/ 	.word	0xffffffff


	//   ....[54]....
        /*0958*/ 	.word	0xffffffff


	//   ....[55]....
        /*095c*/ 	.word	0xffffffff


	//   ....[56]....
        /*0960*/ 	.word	0xffffffff


	//   ....[57]....
        /*0964*/ 	.word	0xffffffff


	//   ....[58]....
        /*0968*/ 	.word	0xffffffff


	//   ....[59]....
        /*096c*/ 	.word	0xffffffff


	//   ....[60]....
        /*0970*/ 	.word	0xffffffff


	//   ....[61]....
        /*0974*/ 	.word	0xffffffff


	//   ....[62]....
        /*0978*/ 	.word	0xffffffff


	//   ....[63]....
        /*097c*/ 	.word	0xffffffff


	//   ....[64]....
        /*0980*/ 	.word	0xffffffff


	//   ....[65]....
        /*0984*/ 	.word	0xffffffff


	//   ....[66]....
        /*0988*/ 	.word	0xffffffff


	//   ....[67]....
        /*098c*/ 	.word	0xffffffff


	//   ....[68]....
        /*0990*/ 	.word	0xffffffff


	//   ....[69]....
        /*0994*/ 	.word	0xffffffff


	//   ....[70]....
        /*0998*/ 	.word	0xffffffff


	//   ....[71]....
        /*099c*/ 	.word	0xffffffff


	//   ....[72]....
        /*09a0*/ 	.word	0xffffffff


	//   ....[73]....
        /*09a4*/ 	.word	0xffffffff


	//   ....[74]....
        /*09a8*/ 	.word	0xffffffff


	//   ....[75]....
        /*09ac*/ 	.word	0xffffffff


	//   ....[76]....
        /*09b0*/ 	.word	0xffffffff


	//   ....[77]....
        /*09b4*/ 	.word	0xffffffff


	//   ....[78]....
        /*09b8*/ 	.word	0xffffffff


	//   ....[79]....
        /*09bc*/ 	.word	0xffffffff


	//   ....[80]....
        /*09c0*/ 	.word	0xffffffff


	//   ....[81]....
        /*09c4*/ 	.word	0xffffffff


	//   ....[82]....
        /*09c8*/ 	.word	0xffffffff


	//   ....[83]....
        /*09cc*/ 	.word	0xffffffff


	//   ....[84]....
        /*09d0*/ 	.word	0xffffffff


	//   ....[85]....
        /*09d4*/ 	.word	0xffffffff


	//   ....[86]....
        /*09d8*/ 	.word	0xffffffff


	//   ....[87]....
        /*09dc*/ 	.word	0xffffffff


	//   ....[88]....
        /*09e0*/ 	.word	0xffffffff


	//   ....[89]....
        /*09e4*/ 	.word	0xffffffff


	//   ....[90]....
        /*09e8*/ 	.word	0xffffffff


	//   ....[91]....
        /*09ec*/ 	.word	0xffffffff


	//   ....[92]....
        /*09f0*/ 	.word	0xffffffff


	//   ....[93]....
        /*09f4*/ 	.word	0xffffffff


	//   ....[94]....
        /*09f8*/ 	.word	0xffffffff


	//   ....[95]....
        /*09fc*/ 	.word	0xffffffff


	//   ....[96]....
        /*0a00*/ 	.word	0xffffffff


	//   ....[97]....
        /*0a04*/ 	.word	0xffffffff


	//   ....[98]....
        /*0a08*/ 	.word	0xffffffff


	//   ....[99]....
        /*0a0c*/ 	.word	0xffffffff


	//   ....[100]....
        /*0a10*/ 	.word	0xffffffff


	//   ....[101]....
        /*0a14*/ 	.word	0xffffffff


	//   ....[102]....
        /*0a18*/ 	.word	0xffffffff


	//   ....[103]....
        /*0a1c*/ 	.word	0xffffffff


	//   ....[104]....
        /*0a20*/ 	.word	0xffffffff


	//   ....[105]....
        /*0a24*/ 	.word	0xffffffff


	//   ....[106]....
        /*0a28*/ 	.word	0xffffffff


	//   ....[107]....
        /*0a2c*/ 	.word	0xffffffff


	//   ....[108]....
        /*0a30*/ 	.word	0xffffffff


	//   ....[109]....
        /*0a34*/ 	.word	0xffffffff


	//   ....[110]....
        /*0a38*/ 	.word	0xffffffff


	//   ....[111]....
        /*0a3c*/ 	.word	0xffffffff


	//   ....[112]....
        /*0a40*/ 	.word	0xffffffff


	//   ....[113]....
        /*0a44*/ 	.word	0xffffffff


	//   ....[114]....
        /*0a48*/ 	.word	0xffffffff


	//   ....[115]....
        /*0a4c*/ 	.word	0xffffffff


	//   ....[116]....
        /*0a50*/ 	.word	0xffffffff


	//   ....[117]....
        /*0a54*/ 	.word	0xffffffff


	//   ....[118]....
        /*0a58*/ 	.word	0xffffffff


	//   ....[119]....
        /*0a5c*/ 	.word	0xffffffff


	//   ....[120]....
        /*0a60*/ 	.word	0xffffffff


	//   ....[121]....
        /*0a64*/ 	.word	0xffffffff


	//   ....[122]....
        /*0a68*/ 	.word	0xffffffff


	//   ....[123]....
        /*0a6c*/ 	.word	0xffffffff


	//   ....[124]....
        /*0a70*/ 	.word	0x0500000f


	//   ....[125]....
        /*0a74*/ 	.word	0x0500000f


	//   ....[126]....
        /*0a78*/ 	.word	0x0500000f


	//   ....[127]....
        /*0a7c*/ 	.word	0x0500000f


	//   ....[128]....
        /*0a80*/ 	.word	0x0500000f


	//   ....[129]....
        /*0a84*/ 	.word	0x0500000f


	//   ....[130]....
        /*0a88*/ 	.word	0x0500000f


	//   ....[131]....
        /*0a8c*/ 	.word	0x0500000f


	//   ....[132]....
        /*0a90*/ 	.word	0x0500000f


	//   ....[133]....
        /*0a94*/ 	.word	0x0500000f


	//   ....[134]....
        /*0a98*/ 	.word	0x0500000f


	//   ....[135]....
        /*0a9c*/ 	.word	0x0500000f


	//   ....[136]....
        /*0aa0*/ 	.word	0x0500000f


	//   ....[137]....
        /*0aa4*/ 	.word	0x0500000f


	//   ....[138]....
        /*0aa8*/ 	.word	0x0500000f


	//   ....[139]....
        /*0aac*/ 	.word	0x0500000f


	//   ....[140]....
        /*0ab0*/ 	.word	0x0500000f


	//   ....[141]....
        /*0ab4*/ 	.word	0x0500000f


	//   ....[142]....
        /*0ab8*/ 	.word	0x0500000f


	//   ....[143]....
        /*0abc*/ 	.word	0x0500000f


	//   ....[144]....
        /*0ac0*/ 	.word	0x0500000f


	//   ....[145]....
        /*0ac4*/ 	.word	0x0500000f


	//   ....[146]....
        /*0ac8*/ 	.word	0x0500000f


	//   ....[147]....
        /*0acc*/ 	.word	0x0500000f


	//   ....[148]....
        /*0ad0*/ 	.word	0x0500000f


	//   ....[149]....
        /*0ad4*/ 	.word	0x0500000f


	//   ....[150]....
        /*0ad8*/ 	.word	0x0500000f


	//   ....[151]....
        /*0adc*/ 	.word	0x0500000f


	//   ....[152]....
        /*0ae0*/ 	.word	0x0500000f


	//   ....[153]....
        /*0ae4*/ 	.word	0x0500000f


	//   ....[154]....
        /*0ae8*/ 	.word	0x0500000f


	//   ....[155]....
        /*0aec*/ 	.word	0x0500000f


	//   ....[156]....
        /*0af0*/ 	.word	0x0500000f


	//   ....[157]....
        /*0af4*/ 	.word	0x0500000f


	//   ....[158]....
        /*0af8*/ 	.word	0x0500000f


	//   ....[159]....
        /*0afc*/ 	.word	0x0500000f


	//   ....[160]....
        /*0b00*/ 	.word	0x0500000f


	//   ....[161]....
        /*0b04*/ 	.word	0x0500000f


	//   ....[162]....
        /*0b08*/ 	.word	0x0500000f


	//   ....[163]....
        /*0b0c*/ 	.word	0x0500000f


	//   ....[164]....
        /*0b10*/ 	.word	0x0500000f


	//   ....[165]....
        /*0b14*/ 	.word	0x0500000f


	//   ....[166]....
        /*0b18*/ 	.word	0x0500000f


	//   ....[167]....
        /*0b1c*/ 	.word	0x0500000f


	//   ....[168]....
        /*0b20*/ 	.word	0x0500000f


	//   ....[169]....
        /*0b24*/ 	.word	0x0500000f


	//   ....[170]....
        /*0b28*/ 	.word	0x0500000f


	//   ....[171]....
        /*0b2c*/ 	.word	0x0500000f


	//   ....[172]....
        /*0b30*/ 	.word	0x0500000f


	//   ....[173]....
        /*0b34*/ 	.word	0x0500000f


	//   ....[174]....
        /*0b38*/ 	.word	0x0500000f


	//   ....[175]....
        /*0b3c*/ 	.word	0x0500000f


	//   ....[176]....
        /*0b40*/ 	.word	0x0500000f


	//   ....[177]....
        /*0b44*/ 	.word	0x0500000f


	//   ....[178]....
        /*0b48*/ 	.word	0x0500000f


	//   ....[179]....
        /*0b4c*/ 	.word	0x0500000f


	//   ....[180]....
        /*0b50*/ 	.word	0x0500000f


	//   ....[181]....
        /*0b54*/ 	.word	0x0500000f


	//   ....[182]....
        /*0b58*/ 	.word	0x0500000f


	//   ....[183]....
        /*0b5c*/ 	.word	0x0500000f


	//   ....[184]....
        /*0b60*/ 	.word	0x0500000f


	//   ....[185]....
        /*0b64*/ 	.word	0x0500000f


	//   ....[186]....
        /*0b68*/ 	.word	0x0500000f


	//   ....[187]....
        /*0b6c*/ 	.word	0x0500000f


	//   ....[188]....
        /*0b70*/ 	.word	0x0500000f


	//   ....[189]....
        /*0b74*/ 	.word	0x0500000f


	//   ....[190]....
        /*0b78*/ 	.word	0x0500000f


	//   ....[191]....
        /*0b7c*/ 	.word	0x0500000f


	//   ....[192]....
        /*0b80*/ 	.word	0x0500000f


	//   ....[193]....
        /*0b84*/ 	.word	0x0500000f


	//   ....[194]....
        /*0b88*/ 	.word	0x0500000f


	//   ....[195]....
        /*0b8c*/ 	.word	0x0500000f


	//   ....[196]....
        /*0b90*/ 	.word	0x0500000f


	//   ....[197]....
        /*0b94*/ 	.word	0x0500000f


	//   ....[198]....
        /*0b98*/ 	.word	0x0500000f


	//   ....[199]....
        /*0b9c*/ 	.word	0x0500000f


	//   ....[200]....
        /*0ba0*/ 	.word	0x0500000f


	//   ....[201]....
        /*0ba4*/ 	.word	0x0500000f


	//   ....[202]....
        /*0ba8*/ 	.word	0x0500000f


	//   ....[203]....
        /*0bac*/ 	.word	0x0500000f


	//   ....[204]....
        /*0bb0*/ 	.word	0x0500000f


	//   ....[205]....
        /*0bb4*/ 	.word	0x0500000f


	//   ....[206]....
        /*0bb8*/ 	.word	0x0500000f


	//   ....[207]....
        /*0bbc*/ 	.word	0x0500000f


	//   ....[208]....
        /*0bc0*/ 	.word	0x0500000f


	//   ....[209]....
        /*0bc4*/ 	.word	0x0500000f


	//   ....[210]....
        /*0bc8*/ 	.word	0x0500000f


	//   ....[211]....
        /*0bcc*/ 	.word	0x0500000f


	//   ....[212]....
        /*0bd0*/ 	.word	0x0500000f


	//   ....[213]....
        /*0bd4*/ 	.word	0x0500000f


	//   ....[214]....
        /*0bd8*/ 	.word	0x0500000f


	//   ....[215]....
        /*0bdc*/ 	.word	0x0500000f


	//   ....[216]....
        /*0be0*/ 	.word	0x0500000f


	//   ....[217]....
        /*0be4*/ 	.word	0x0500000f


	//   ....[218]....
        /*0be8*/ 	.word	0x0500000f


	//   ....[219]....
        /*0bec*/ 	.word	0x0500000f


	//   ....[220]....
        /*0bf0*/ 	.word	0x0500000f


	//   ....[221]....
        /*0bf4*/ 	.word	0x0500000f


	//   ....[222]....
        /*0bf8*/ 	.word	0x0500000f


	//   ....[223]....
        /*0bfc*/ 	.word	0x0500000f


	//   ....[224]....
        /*0c00*/ 	.word	0x0500000f


	//   ....[225]....
        /*0c04*/ 	.word	0x0500000f


	//   ....[226]....
        /*0c08*/ 	.word	0x0500000f


	//   ....[227]....
        /*0c0c*/ 	.word	0x0500000f


	//   ....[228]....
        /*0c10*/ 	.word	0x0500000f


	//   ....[229]....
        /*0c14*/ 	.word	0x0500000f


	//   ....[230]....
        /*0c18*/ 	.word	0x0500000f


	//   ....[231]....
        /*0c1c*/ 	.word	0x0500000f


	//   ....[232]....
        /*0c20*/ 	.word	0x0500000f


	//   ....[233]....
        /*0c24*/ 	.word	0x0500000f


	//   ....[234]....
        /*0c28*/ 	.word	0x0500000f


	//   ....[235]....
        /*0c2c*/ 	.word	0x0500000f


	//   ....[236]....
        /*0c30*/ 	.word	0x0500000f


	//   ....[237]....
        /*0c34*/ 	.word	0x0500000f


	//   ....[238]....
        /*0c38*/ 	.word	0x0500000f


	//   ....[239]....
        /*0c3c*/ 	.word	0x0500000f


	//   ....[240]....
        /*0c40*/ 	.word	0x0500000f


	//----- nvinfo : EIATTR_COOP_GROUP_INSTR_OFFSETS
	.align		4
.L_577:
        /*0c44*/ 	.byte	0x04, 0x28
        /*0c46*/ 	.short	(.L_579 - .L_578)


	//   ....[0]....
.L_578:
        /*0c48*/ 	.word	0x00000070


	//   ....[1]....
        /*0c4c*/ 	.word	0x000001d0


	//   ....[2]....
        /*0c50*/ 	.word	0x00000220


	//   ....[3]....
        /*0c54*/ 	.word	0x00000450


	//   ....[4]....
        /*0c58*/ 	.word	0x000005b0


	//   ....[5]....
        /*0c5c*/ 	.word	0x000006d0


	//   ....[6]....
        /*0c60*/ 	.word	0x00000830


	//   ....[7]....
        /*0c64*/ 	.word	0x0000cc40


	//   ....[8]....
        /*0c68*/ 	.word	0x00017450


	//   ....[9]....
        /*0c6c*/ 	.word	0x00017470


	//   ....[10]....
        /*0c70*/ 	.word	0x00017b50


	//   ....[11]....
        /*0c74*/ 	.word	0x00017b90


	//   ....[12]....
        /*0c78*/ 	.word	0x0001a890


	//   ....[13]....
        /*0c7c*/ 	.word	0x0001a9a0


	//   ....[14]....
        /*0c80*/ 	.word	0x0001ad70


	//   ....[15]....
        /*0c84*/ 	.word	0x0001adf0


	//   ....[16]....
        /*0c88*/ 	.word	0x0001cf10


	//   ....[17]....
        /*0c8c*/ 	.word	0x0001cfa0


	//   ....[18]....
        /*0c90*/ 	.word	0x0001cfd0


	//   ....[19]....
        /*0c94*/ 	.word	0x0001d210


	//   ....[20]....
        /*0c98*/ 	.word	0x0001ec80


	//   ....[21]....
        /*0c9c*/ 	.word	0x0001ec90


	//   ....[22]....
        /*0ca0*/ 	.word	0x0001ecc0


	//   ....[23]....
        /*0ca4*/ 	.word	0x0001ecd0


	//   ....[24]....
        /*0ca8*/ 	.word	0x000203e0


	//   ....[25]....
        /*0cac*/ 	.word	0x00020430


	//   ....[26]....
        /*0cb0*/ 	.word	0x00020460


	//   ....[27]....
        /*0cb4*/ 	.word	0x000204a0


	//   ....[28]....
        /*0cb8*/ 	.word	0x000204d0


	//   ....[29]....
        /*0cbc*/ 	.word	0x00020500


	//   ....[30]....
        /*0cc0*/ 	.word	0x00020530


	//   ....[31]....
        /*0cc4*/ 	.word	0x00020560


	//   ....[32]....
        /*0cc8*/ 	.word	0x00020590


	//   ....[33]....
        /*0ccc*/ 	.word	0x000205c0


	//   ....[34]....
        /*0cd0*/ 	.word	0x000205f0


	//   ....[35]....
        /*0cd4*/ 	.word	0x00020620


	//   ....[36]....
        /*0cd8*/ 	.word	0x00020650


	//   ....[37]....
        /*0cdc*/ 	.word	0x00020680


	//   ....[38]....
        /*0ce0*/ 	.word	0x000206b0


	//   ....[39]....
        /*0ce4*/ 	.word	0x000206e0


	//   ....[40]....
        /*0ce8*/ 	.word	0x00020710


	//   ....[41]....
        /*0cec*/ 	.word	0x00020740


	//   ....[42]....
        /*0cf0*/ 	.word	0x00020770


	//   ....[43]....
        /*0cf4*/ 	.word	0x000207a0


	//   ....[44]....
        /*0cf8*/ 	.word	0x000207d0


	//   ....[45]....
        /*0cfc*/ 	.word	0x00020800


	//   ....[46]....
        /*0d00*/ 	.word	0x00020830


	//   ....[47]....
        /*0d04*/ 	.word	0x00020860


	//   ....[48]....
        /*0d08*/ 	.word	0x00020890


	//   ....[49]....
        /*0d0c*/ 	.word	0x000208c0


	//   ....[50]....
        /*0d10*/ 	.word	0x000208f0


	//   ....[51]....
        /*0d14*/ 	.word	0x00020920


	//   ....[52]....
        /*0d18*/ 	.word	0x00020950


	//   ....[53]....
        /*0d1c*/ 	.word	0x00020980


	//   ....[54]....
        /*0d20*/ 	.word	0x000209a0


	//   ....[55]....
        /*0d24*/ 	.word	0x000209d0


	//   ....[56]....
        /*0d28*/ 	.word	0x000209e0


	//   ....[57]....
        /*0d2c*/ 	.word	0x00020a10


	//   ....[58]....
        /*0d30*/ 	.word	0x00020a40


	//   ....[59]....
        /*0d34*/ 	.word	0x00020a70


	//   ....[60]....
        /*0d38*/ 	.word	0x00020aa0


	//   ....[61]....
        /*0d3c*/ 	.word	0x00020ab0


	//   ....[62]....
        /*0d40*/ 	.word	0x00020ac0


	//   ....[63]....
        /*0d44*/ 	.word	0x00020ae0


	//   ....[64]....
        /*0d48*/ 	.word	0x00020b00


	//   ....[65]....
        /*0d4c*/ 	.word	0x00020b10


	//   ....[66]....
        /*0d50*/ 	.word	0x00020b30


	//   ....[67]....
        /*0d54*/ 	.word	0x00020b60


	//   ....[68]....
        /*0d58*/ 	.word	0x00020b90


	//   ....[69]....
        /*0d5c*/ 	.word	0x00020ba0


	//   ....[70]....
        /*0d60*/ 	.word	0x00020bd0


	//   ....[71]....
        /*0d64*/ 	.word	0x00020be0


	//   ....[72]....
        /*0d68*/ 	.word	0x00020c10


	//   ....[73]....
        /*0d6c*/ 	.word	0x00020c30


	//   ....[74]....
        /*0d70*/ 	.word	0x00020c60


	//   ....[75]....
        /*0d74*/ 	.word	0x00020c90


	//   ....[76]....
        /*0d78*/ 	.word	0x00020cc0


	//   ....[77]....
        /*0d7c*/ 	.word	0x00020ce0


	//   ....[78]....
        /*0d80*/ 	.word	0x00020d10


	//   ....[79]....
        /*0d84*/ 	.word	0x00020d40


	//   ....[80]....
        /*0d88*/ 	.word	0x00020d70


	//   ....[81]....
        /*0d8c*/ 	.word	0x00020da0


	//   ....[82]....
        /*0d90*/ 	.word	0x00020dc0


	//   ....[83]....
        /*0d94*/ 	.word	0x00020dd0


	//   ....[84]....
        /*0d98*/ 	.word	0x00020df0


	//   ....[85]....
        /*0d9c*/ 	.word	0x00020e20


	//   ....[86]....
        /*0da0*/ 	.word	0x00020e50


	//   ....[87]....
        /*0da4*/ 	.word	0x00020e70


	//   ....[88]....
        /*0da8*/ 	.word	0x00022e80


	//   ....[89]....
        /*0dac*/ 	.word	0x00023070


	//   ....[90]....
        /*0db0*/ 	.word	0x000230a0


	//   ....[91]....
        /*0db4*/ 	.word	0x000230d0


	//   ....[92]....
        /*0db8*/ 	.word	0x00023100


	//   ....[93]....
        /*0dbc*/ 	.word	0x00023130


	//   ....[94]....
        /*0dc0*/ 	.word	0x00023170


	//   ....[95]....
        /*0dc4*/ 	.word	0x000232f0


	//   ....[96]....
        /*0dc8*/ 	.word	0x00023320


	//   ....[97]....
        /*0dcc*/ 	.word	0x00023350


	//   ....[98]....
        /*0dd0*/ 	.word	0x00023380


	//   ....[99]....
        /*0dd4*/ 	.word	0x000233b0


	//   ....[100]....
        /*0dd8*/ 	.word	0x000233e0


	//   ....[101]....
        /*0ddc*/ 	.word	0x00023480


	//   ....[102]....
        /*0de0*/ 	.word	0x000234c0


	//   ....[103]....
        /*0de4*/ 	.word	0x00023580


	//   ....[104]....
        /*0de8*/ 	.word	0x000244b0


	//   ....[105]....
        /*0dec*/ 	.word	0x00026110


	//   ....[106]....
        /*0df0*/ 	.word	0x00029120


	//   ....[107]....
        /*0df4*/ 	.word	0x00029180


	//   ....[108]....
        /*0df8*/ 	.word	0x000291b0


	//   ....[109]....
        /*0dfc*/ 	.word	0x000291e0


	//   ....[110]....
        /*0e00*/ 	.word	0x00029210


	//   ....[111]....
        /*0e04*/ 	.word	0x00029240


	//   ....[112]....
        /*0e08*/ 	.word	0x00029270


	//   ....[113]....
        /*0e0c*/ 	.word	0x00029280


	//   ....[114]....
        /*0e10*/ 	.word	0x00029430


	//   ....[115]....
        /*0e14*/ 	.word	0x00029460


	//   ....[116]....
        /*0e18*/ 	.word	0x00029490


	//   ....[117]....
        /*0e1c*/ 	.word	0x000294c0


	//   ....[118]....
        /*0e20*/ 	.word	0x000294f0


	//   ....[119]....
        /*0e24*/ 	.word	0x00029520


	//   ....[120]....
        /*0e28*/ 	.word	0x000295e0


	//   ....[121]....
        /*0e2c*/ 	.word	0x00029600


	//   ....[122]....
        /*0e30*/ 	.word	0x00029670


	//   ....[123]....
        /*0e34*/ 	.word	0x00029e10


	//   ....[124]....
        /*0e38*/ 	.word	0x0002a2b0


	//   ....[125]....
        /*0e3c*/ 	.word	0x0002a360


	//   ....[126]....
        /*0e40*/ 	.word	0x0002a400


	//   ....[127]....
        /*0e44*/ 	.word	0x0002a4a0


	//   ....[128]....
        /*0e48*/ 	.word	0x0002a540


	//   ....[129]....
        /*0e4c*/ 	.word	0x0002a5e0


	//   ....[130]....
        /*0e50*/ 	.word	0x0002a680


	//   ....[131]....
        /*0e54*/ 	.word	0x0002a720


	//   ....[132]....
        /*0e58*/ 	.word	0x0002a7c0


	//   ....[133]....
        /*0e5c*/ 	.word	0x0002a860


	//   ....[134]....
        /*0e60*/ 	.word	0x0002a900


	//   ....[135]....
        /*0e64*/ 	.word	0x0002a9a0


	//   ....[136]....
        /*0e68*/ 	.word	0x0002aa40


	//   ....[137]....
        /*0e6c*/ 	.word	0x0002aae0


	//   ....[138]....
        /*0e70*/ 	.word	0x0002ab80


	//   ....[139]....
        /*0e74*/ 	.word	0x0002ac20


	//   ....[140]....
        /*0e78*/ 	.word	0x0002acc0


	//   ....[141]....
        /*0e7c*/ 	.word	0x0002adb0


	//   ....[142]....
        /*0e80*/ 	.word	0x0002ae50


	//   ....[143]....
        /*0e84*/ 	.word	0x0002aef0


	//   ....[144]....
        /*0e88*/ 	.word	0x0002af90


	//   ....[145]....
        /*0e8c*/ 	.word	0x0002b030


	//   ....[146]....
        /*0e90*/ 	.word	0x0002b0d0


	//   ....[147]....
        /*0e94*/ 	.word	0x0002b170


	//   ....[148]....
        /*0e98*/ 	.word	0x0002b210


	//   ....[149]....
        /*0e9c*/ 	.word	0x0002b2b0


	//   ....[150]....
        /*0ea0*/ 	.word	0x0002b350


	//   ....[151]....
        /*0ea4*/ 	.word	0x0002b3f0


	//   ....[152]....
        /*0ea8*/ 	.word	0x0002b490


	//   ....[153]....
        /*0eac*/ 	.word	0x0002b530


	//   ....[154]....
        /*0eb0*/ 	.word	0x0002b5d0


	//   ....[155]....
        /*0eb4*/ 	.word	0x0002b670


	//   ....[156]....
        /*0eb8*/ 	.word	0x0002b710


	//   ....[157]....
        /*0ebc*/ 	.word	0x0002baa0


	//   ....[158]....
        /*0ec0*/ 	.word	0x0002bbc0


	//   ....[159]....
        /*0ec4*/ 	.word	0x0002bcf0


	//   ....[160]....
        /*0ec8*/ 	.word	0x0002be20


	//   ....[161]....
        /*0ecc*/ 	.word	0x0002bf40


	//   ....[162]....
        /*0ed0*/ 	.word	0x0002bfd0


	//   ....[163]....
        /*0ed4*/ 	.word	0x0002c030


	//   ....[164]....
        /*0ed8*/ 	.word	0x0002c0b0


	//   ....[165]....
        /*0edc*/ 	.word	0x0002c110


	//   ....[166]....
        /*0ee0*/ 	.word	0x0002c190


	//   ....[167]....
        /*0ee4*/ 	.word	0x0002c1f0


	//   ....[168]....
        /*0ee8*/ 	.word	0x0002c270


	//   ....[169]....
        /*0eec*/ 	.word	0x0002c2d0


	//   ....[170]....
        /*0ef0*/ 	.word	0x0002c350


	//   ....[171]....
        /*0ef4*/ 	.word	0x0002c3b0


	//   ....[172]....
        /*0ef8*/ 	.word	0x0002c410


	//   ....[173]....
        /*0efc*/ 	.word	0x0002c470


	//   ....[174]....
        /*0f00*/ 	.word	0x0002c4d0


	//   ....[175]....
        /*0f04*/ 	.word	0x0002c530


	//   ....[176]....
        /*0f08*/ 	.word	0x0002c590


	//   ....[177]....
        /*0f0c*/ 	.word	0x0002c5f0


	//   ....[178]....
        /*0f10*/ 	.word	0x0002c650


	//   ....[179]....
        /*0f14*/ 	.word	0x0002c6b0


	//   ....[180]....
        /*0f18*/ 	.word	0x0002c710


	//   ....[181]....
        /*0f1c*/ 	.word	0x0002c770


	//   ....[182]....
        /*0f20*/ 	.word	0x0002c7d0


	//   ....[183]....
        /*0f24*/ 	.word	0x0002c830


	//   ....[184]....
        /*0f28*/ 	.word	0x0002c890


	//   ....[185]....
        /*0f2c*/ 	.word	0x0002c8f0


	//   ....[186]....
        /*0f30*/ 	.word	0x0002c950


	//   ....[187]....
        /*0f34*/ 	.word	0x0002c9b0


	//   ....[188]....
        /*0f38*/ 	.word	0x0002ca20


	//   ....[189]....
        /*0f3c*/ 	.word	0x0002ca80


	//   ....[190]....
        /*0f40*/ 	.word	0x0002cb10


	//   ....[191]....
        /*0f44*/ 	.word	0x0002cb70


	//   ....[192]....
        /*0f48*/ 	.word	0x0002cbe0


	//   ....[193]....
        /*0f4c*/ 	.word	0x0002cc40


	//   ....[194]....
        /*0f50*/ 	.word	0x0002cce0


	//   ....[195]....
        /*0f54*/ 	.word	0x0002cd40


	//   ....[196]....
        /*0f58*/ 	.word	0x0002cdd0


	//   ....[197]....
        /*0f5c*/ 	.word	0x0002ce30


	//   ....[198]....
        /*0f60*/ 	.word	0x0002cee0


	//   ....[199]....
        /*0f64*/ 	.word	0x0002cf40


	//   ....[200]....
        /*0f68*/ 	.word	0x0002cfb0


	//   ....[201]....
        /*0f6c*/ 	.word	0x0002d010


	//   ....[202]....
        /*0f70*/ 	.word	0x0002d0a0


	//   ....[203]....
        /*0f74*/ 	.word	0x0002d100


	//   ....[204]....
        /*0f78*/ 	.word	0x0002d170


	//   ....[205]....
        /*0f7c*/ 	.word	0x0002d1d0


	//   ....[206]....
        /*0f80*/ 	.word	0x0002d260


	//   ....[207]....
        /*0f84*/ 	.word	0x0002d2c0


	//   ....[208]....
        /*0f88*/ 	.word	0x0002d330


	//   ....[209]....
        /*0f8c*/ 	.word	0x0002d390


	//   ....[210]....
        /*0f90*/ 	.word	0x0002d410


	//   ....[211]....
        /*0f94*/ 	.word	0x0002d470


	//   ....[212]....
        /*0f98*/ 	.word	0x0002d4e0


	//   ....[213]....
        /*0f9c*/ 	.word	0x0002d540


	//   ....[214]....
        /*0fa0*/ 	.word	0x0002d5c0


	//   ....[215]....
        /*0fa4*/ 	.word	0x0002d620


	//   ....[216]....
        /*0fa8*/ 	.word	0x0002d690


	//   ....[217]....
        /*0fac*/ 	.word	0x0002d6f0


	//   ....[218]....
        /*0fb0*/ 	.word	0x0002d750


	//   ....[219]....
        /*0fb4*/ 	.word	0x0002d7d0


	//   ....[220]....
        /*0fb8*/ 	.word	0x0002d860


	//   ....[221]....
        /*0fbc*/ 	.word	0x0002da10


	//   ....[222]....
        /*0fc0*/ 	.word	0x0002dcf0


	//   ....[223]....
        /*0fc4*/ 	.word	0x0002e140


	//   ....[224]....
        /*0fc8*/ 	.word	0x0002e1e0


	//   ....[225]....
        /*0fcc*/ 	.word	0x0002e310


	//   ....[226]....
        /*0fd0*/ 	.word	0x0002e390


	//   ....[227]....
        /*0fd4*/ 	.word	0x0002e410


	//   ....[228]....
        /*0fd8*/ 	.word	0x0002e490


	//   ....[229]....
        /*0fdc*/ 	.word	0x0002e510


	//   ....[230]....
        /*0fe0*/ 	.word	0x0002e5a0


	//   ....[231]....
        /*0fe4*/ 	.word	0x0002e640


	//   ....[232]....
        /*0fe8*/ 	.word	0x0002e6e0


	//   ....[233]....
        /*0fec*/ 	.word	0x0002e760


	//   ....[234]....
        /*0ff0*/ 	.word	0x0002e7e0


	//   ....[235]....
        /*0ff4*/ 	.word	0x0002e860


	//   ....[236]....
        /*0ff8*/ 	.word	0x0002e8f0


	//   ....[237]....
        /*0ffc*/ 	.word	0x0002e970


	//   ....[238]....
        /*1000*/ 	.word	0x0002ea10


	//   ....[239]....
        /*1004*/ 	.word	0x0002eaa0


	//   ....[240]....
        /*1008*/ 	.word	0x0002ebd0


	//----- nvinfo : EIATTR_REG_RECONFIG
	.align		4
.L_579:
        /*100c*/ 	.byte	0x01, 0x54
	.zero		2


	//----- nvinfo : EIATTR_SYSCALL_OFFSETS
	.align		4
        /*1010*/ 	.byte	0x04, 0x46
        /*1012*/ 	.short	(.L_581 - .L_580)


	//   ....[0]....
.L_580:
        /*1014*/ 	.word	0x00001a60


	//   ....[1]....
        /*1018*/ 	.word	0x00001bb0


	//   ....[2]....
        /*101c*/ 	.word	0x0000ce00


	//   ....[3]....
        /*1020*/ 	.word	0x0000d280


	//   ....[4]....
        /*1024*/ 	.word	0x00025890


	//   ....[5]....
        /*1028*/ 	.word	0x00025a40


	//   ....[6]....
        /*102c*/ 	.word	0x00025b90


	//   ....[7]....
        /*1030*/ 	.word	0x00025cc0


	//----- nvinfo : EIATTR_MBARRIER_INSTR_OFFSETS
	.align		4
.L_581:
        /*1034*/ 	.byte	0x04, 0x39
        /*1036*/ 	.short	(.L_583 - .L_582)


	//   ....[0]....
.L_582:
        /*1038*/ 	.word	0x00000300
        /*103c*/ 	.word	0x000000ff
        /*1040*/ 	.word	0x00038800
        /*1044*/ 	.short	0x0100
        /*1046*/ 	.byte	0x08
	.zero		1


	//   ....[1]....
        /*1048*/ 	.word	0x00000310
        /*104c*/ 	.word	0x000000ff
        /*1050*/ 	.word	0x00038820
        /*1054*/ 	.short	0x0100
        /*1056*/ 	.byte	0x08
	.zero		1


	//   ....[2]....
        /*1058*/ 	.word	0x00000400
        /*105c*/ 	.word	0x000000ff
        /*1060*/ 	.word	0x00038830
        /*1064*/ 	.short	0x0100
        /*1066*/ 	.byte	0x08
	.zero		1


	//   ....[3]....
        /*1068*/ 	.word	0x00000410
        /*106c*/ 	.word	0x000000ff
        /*1070*/ 	.word	0x00038840
        /*1074*/ 	.short	0x0100
        /*1076*/ 	.byte	0x08
	.zero		1


	//   ....[4]....
        /*1078*/ 	.word	0x00000420
        /*107c*/ 	.word	0x000000ff
        /*1080*/ 	.word	0x00038838
        /*1084*/ 	.short	0x0100
        /*1086*/ 	.byte	0x08
	.zero		1


	//   ....[5]....
        /*1088*/ 	.word	0x00000430
        /*108c*/ 	.word	0x000000ff
        /*1090*/ 	.word	0x00038848
        /*1094*/ 	.short	0x0100
        /*1096*/ 	.byte	0x08
	.zero		1


	//   ....[6]....
        /*1098*/ 	.word	0x00000560
        /*109c*/ 	.word	0x000000ff
        /*10a0*/ 	.word	0x00038850
        /*10a4*/ 	.short	0x0100
        /*10a6*/ 	.byte	0x08
	.zero		1


	//   ....[7]....
        /*10a8*/ 	.word	0x00000570
        /*10ac*/ 	.word	0x000000ff
        /*10b0*/ 	.word	0x00038860
        /*10b4*/ 	.short	0x0100
        /*10b6*/ 	.byte	0x08
	.zero		1


	//   ....[8]....
        /*10b8*/ 	.word	0x00000580
        /*10bc*/ 	.word	0x000000ff
        /*10c0*/ 	.word	0x00038858
        /*10c4*/ 	.short	0x0100
        /*10c6*/ 	.byte	0x08
	.zero		1


	//   ....[9]....
        /*10c8*/ 	.word	0x00000590
        /*10cc*/ 	.word	0x000000ff
        /*10d0*/ 	.word	0x00038868
        /*10d4*/ 	.short	0x0100
        /*10d6*/ 	.byte	0x08
	.zero		1


	//   ....[10]....
        /*10d8*/ 	.word	0x00000680
        /*10dc*/ 	.word	0x000000ff
        /*10e0*/ 	.word	0x00038870
        /*10e4*/ 	.short	0x0100
        /*10e6*/ 	.byte	0x06
	.zero		1


	//   ....[11]....
        /*10e8*/ 	.word	0x00000690
        /*10ec*/ 	.word	0x000000ff
        /*10f0*/ 	.word	0x00038880
        /*10f4*/ 	.short	0x0100
        /*10f6*/ 	.byte	0x06
	.zero		1


	//   ....[12]....
        /*10f8*/ 	.word	0x000006a0
        /*10fc*/ 	.word	0x000000ff
        /*1100*/ 	.word	0x00038878
        /*1104*/ 	.short	0x0100
        /*1106*/ 	.byte	0x06
	.zero		1


	//   ....[13]....
        /*1108*/ 	.word	0x000006b0
        /*110c*/ 	.word	0x000000ff
        /*1110*/ 	.word	0x00038888
        /*1114*/ 	.short	0x0100
        /*1116*/ 	.byte	0x06
	.zero		1


	//   ....[14]....
        /*1118*/ 	.word	0x000007e0
        /*111c*/ 	.word	0x000000ff
        /*1120*/ 	.word	0x00038890
        /*1124*/ 	.short	0x0100
        /*1126*/ 	.byte	0x08
	.zero		1


	//   ....[15]....
        /*1128*/ 	.word	0x000007f0
        /*112c*/ 	.word	0x000000ff
        /*1130*/ 	.word	0x000388a0
        /*1134*/ 	.short	0x0100
        /*1136*/ 	.byte	0x08
	.zero		1


	//   ....[16]....
        /*1138*/ 	.word	0x00000800
        /*113c*/ 	.word	0x000000ff
        /*1140*/ 	.word	0x00038898
        /*1144*/ 	.short	0x0100
        /*1146*/ 	.byte	0x08
	.zero		1


	//   ....[17]....
        /*1148*/ 	.word	0x00000810
        /*114c*/ 	.word	0x000000ff
        /*1150*/ 	.word	0x000388a8
        /*1154*/ 	.short	0x0100
        /*1156*/ 	.byte	0x08
	.zero		1


	//   ....[18]....
        /*1158*/ 	.word	0x00000940
        /*115c*/ 	.word	0x000000ff
        /*1160*/ 	.word	0x000388b0
        /*1164*/ 	.short	0x0100
        /*1166*/ 	.byte	0x08
	.zero		1


	//   ....[19]....
        /*1168*/ 	.word	0x00000950
        /*116c*/ 	.word	0x000000ff
        /*1170*/ 	.word	0x000388c0
        /*1174*/ 	.short	0x0100
        /*1176*/ 	.byte	0x08
	.zero		1


	//   ....[20]....
        /*1178*/ 	.word	0x00000960
        /*117c*/ 	.word	0x000000ff
        /*1180*/ 	.word	0x000388b8
        /*1184*/ 	.short	0x0100
        /*1186*/ 	.byte	0x08
	.zero		1


	//   ....[21]....
        /*1188*/ 	.word	0x00000970
        /*118c*/ 	.word	0x000000ff
        /*1190*/ 	.word	0x000388c8
        /*1194*/ 	.short	0x0100
        /*1196*/ 	.byte	0x08
	.zero		1


	//   ....[22]....
        /*1198*/ 	.word	0x000030e0
        /*119c*/ 	.word	0x0000006b
        /*11a0*/ 	.word	0x00038890
        /*11a4*/ 	.short	0x010a
        /*11a6*/ 	.byte	0x3f
	.zero		1


	//   ....[23]....
        /*11a8*/ 	.word	0x00007430
        /*11ac*/ 	.word	0x0000006b
        /*11b0*/ 	.word	0x00038890
        /*11b4*/ 	.short	0x010a
        /*11b6*/ 	.byte	0x3f
	.zero		1


	//   ....[24]....
        /*11b8*/ 	.word	0x0000b6c0
        /*11bc*/ 	.word	0x0000006b
        /*11c0*/ 	.word	0x00038890
        /*11c4*/ 	.short	0x010a
        /*11c6*/ 	.byte	0x3f
	.zero		1


	//   ....[25]....
        /*11c8*/ 	.word	0x0000bc00
        /*11cc*/ 	.word	0x00000030
        /*11d0*/ 	.word	0x00000000
        /*11d4*/ 	.short	0x0101
        /*11d6*/ 	.byte	0x3f
	.zero		1


	//   ....[26]....
        /*11d8*/ 	.word	0x0000bc40
        /*11dc*/ 	.word	0x0000006b
        /*11e0*/ 	.word	0x000388b0
        /*11e4*/ 	.short	0x010a
        /*11e6*/ 	.byte	0x3f
	.zero		1


	//   ....[27]....
        /*11e8*/ 	.word	0x0000c220
        /*11ec*/ 	.word	0x0000006b
        /*11f0*/ 	.word	0x00000000
        /*11f4*/ 	.short	0x0101
        /*11f6*/ 	.byte	0x3f
	.zero		1


	//   ....[28]....
        /*11f8*/ 	.word	0x0000ce90
        /*11fc*/ 	.word	0x00000012
        /*1200*/ 	.word	0x00038800
        /*1204*/ 	.short	0x010a
        /*1206*/ 	.byte	0x3f
	.zero		1


	//   ....[29]....
        /*1208*/ 	.word	0x0000cee0
        /*120c*/ 	.word	0x00000012
        /*1210*/ 	.word	0x00038800
        /*1214*/ 	.short	0x010a
        /*1216*/ 	.byte	0x3f
	.zero		1


	//   ....[30]....
        /*1218*/ 	.word	0x0000df20
        /*121c*/ 	.word	0x00000012
        /*1220*/ 	.word	0x00038800
        /*1224*/ 	.short	0x010a
        /*1226*/ 	.byte	0x3f
	.zero		1


	//   ....[31]....
        /*1228*/ 	.word	0x00012690
        /*122c*/ 	.word	0x00000012
        /*1230*/ 	.word	0x00038800
        /*1234*/ 	.short	0x010a
        /*1236*/ 	.byte	0x3f
	.zero		1


	//   ....[32]....
        /*1238*/ 	.word	0x00016800
        /*123c*/ 	.word	0x00000004
        /*1240*/ 	.word	0x00038830
        /*1244*/ 	.short	0x010a
        /*1246*/ 	.byte	0x3f
	.zero		1


	//   ....[33]....
        /*1248*/ 	.word	0x00016880
        /*124c*/ 	.word	0x00000004
        /*1250*/ 	.word	0x00038830
        /*1254*/ 	.short	0x010a
        /*1256*/ 	.byte	0x3f
	.zero		1


	//   ....[34]....
        /*1258*/ 	.word	0x000183b0
        /*125c*/ 	.word	0x00000004
        /*1260*/ 	.word	0x00000000
        /*1264*/ 	.short	0x0101
        /*1266*/ 	.byte	0x3f
	.zero		1


	//   ....[35]....
        /*1268*/ 	.word	0x000196e0
        /*126c*/ 	.word	0x00000003
        /*1270*/ 	.word	0x00038830
        /*1274*/ 	.short	0x010a
        /*1276*/ 	.byte	0x3f
	.zero		1


	//   ....[36]....
        /*1278*/ 	.word	0x00019730
        /*127c*/ 	.word	0x00000003
        /*1280*/ 	.word	0x00038830
        /*1284*/ 	.short	0x010a
        /*1286*/ 	.byte	0x3f
	.zero		1


	//   ....[37]....
        /*1288*/ 	.word	0x00019b70
        /*128c*/ 	.word	0x00000003
        /*1290*/ 	.word	0x00038850
        /*1294*/ 	.short	0x010a
        /*1296*/ 	.byte	0x3f
	.zero		1


	//   ....[38]....
        /*1298*/ 	.word	0x00019bb0
        /*129c*/ 	.word	0x00000003
        /*12a0*/ 	.word	0x00038850
        /*12a4*/ 	.short	0x010a
        /*12a6*/ 	.byte	0x3f
	.zero		1


	//   ....[39]....
        /*12a8*/ 	.word	0x0001b250
        /*12ac*/ 	.word	0x000000cc
        /*12b0*/ 	.word	0x00000000
        /*12b4*/ 	.short	0x0101
        /*12b6*/ 	.byte	0x3f
	.zero		1


	//   ....[40]....
        /*12b8*/ 	.word	0x0001b9c0
        /*12bc*/ 	.word	0x0000000d
        /*12c0*/ 	.word	0x00000000
        /*12c4*/ 	.short	0x0101
        /*12c6*/ 	.byte	0x3f
	.zero		1


	//   ....[41]....
        /*12c8*/ 	.word	0x0001c500
        /*12cc*/ 	.word	0x00000003
        /*12d0*/ 	.word	0x00038830
        /*12d4*/ 	.short	0x010a
        /*12d6*/ 	.byte	0x3f
	.zero		1


	//   ....[42]....
        /*12d8*/ 	.word	0x0001c550
        /*12dc*/ 	.word	0x00000003
        /*12e0*/ 	.word	0x00038830
        /*12e4*/ 	.short	0x010a
        /*12e6*/ 	.byte	0x3f
	.zero		1


	//   ....[43]....
        /*12e8*/ 	.word	0x0001c990
        /*12ec*/ 	.word	0x00000003
        /*12f0*/ 	.word	0x00038850
        /*12f4*/ 	.short	0x010a
        /*12f6*/ 	.byte	0x3f
	.zero		1


	//   ....[44]....
        /*12f8*/ 	.word	0x0001c9d0
        /*12fc*/ 	.word	0x00000003
        /*1300*/ 	.word	0x00038850
        /*1304*/ 	.short	0x010a
        /*1306*/ 	.byte	0x3f
	.zero		1


	//   ....[45]....
        /*1308*/ 	.word	0x0001d9d0
        /*130c*/ 	.word	0x000000cc
        /*1310*/ 	.word	0x00000000
        /*1314*/ 	.short	0x0101
        /*1316*/ 	.byte	0x3f
	.zero		1


	//   ....[46]....
        /*1318*/ 	.word	0x0001dea0
        /*131c*/ 	.word	0x0000000b
        /*1320*/ 	.word	0x00000000
        /*1324*/ 	.short	0x0101
        /*1326*/ 	.byte	0x3f
	.zero		1


	//   ....[47]....
        /*1328*/ 	.word	0x0001e900
        /*132c*/ 	.word	0x00000008
        /*1330*/ 	.word	0x00038850
        /*1334*/ 	.short	0x010a
        /*1336*/ 	.byte	0x3f
	.zero		1


	//   ....[48]....
        /*1338*/ 	.word	0x0001e980
        /*133c*/ 	.word	0x00000008
        /*1340*/ 	.word	0x00038850
        /*1344*/ 	.short	0x010a
        /*1346*/ 	.byte	0x3f
	.zero		1


	//   ....[49]....
        /*1348*/ 	.word	0x0001f170
        /*134c*/ 	.word	0x00000012
        /*1350*/ 	.word	0x00000000
        /*1354*/ 	.short	0x0101
        /*1356*/ 	.byte	0x3f
	.zero		1


	//   ....[50]....
        /*1358*/ 	.word	0x00021be0
        /*135c*/ 	.word	0x00000000
        /*1360*/ 	.word	0x00000000
        /*1364*/ 	.short	0x0101
        /*1366*/ 	.byte	0x3f
	.zero		1


	//   ....[51]....
        /*1368*/ 	.word	0x000245c0
        /*136c*/ 	.word	0x0000000b
        /*1370*/ 	.word	0x00038820
        /*1374*/ 	.short	0x010a
        /*1376*/ 	.byte	0x3f
	.zero		1


	//   ....[52]....
        /*1378*/ 	.word	0x00024690
        /*137c*/ 	.word	0x00000007
        /*1380*/ 	.word	0x000388a0
        /*1384*/ 	.short	0x010a
        /*1386*/ 	.byte	0x3f
	.zero		1


	//   ....[53]....
        /*1388*/ 	.word	0x000249d0
        /*138c*/ 	.word	0x00000007
        /*1390*/ 	.word	0x000388c0
        /*1394*/ 	.short	0x010a
        /*1396*/ 	.byte	0x3f
	.zero		1


	//   ....[54]....
        /*1398*/ 	.word	0x00024ea0
        /*139c*/ 	.word	0x00000007
        /*13a0*/ 	.word	0x000388a0
        /*13a4*/ 	.short	0x010a
        /*13a6*/ 	.byte	0x3f
	.zero		1


	//   ....[55]....
        /*13a8*/ 	.word	0x000251c0
        /*13ac*/ 	.word	0x00000007
        /*13b0*/ 	.word	0x000388c0
        /*13b4*/ 	.short	0x010a
        /*13b6*/ 	.byte	0x3f
	.zero		1


	//   ....[56]....
        /*13b8*/ 	.word	0x00026390
        /*13bc*/ 	.word	0x00000005
        /*13c0*/ 	.word	0x00038880
        /*13c4*/ 	.short	0x010a
        /*13c6*/ 	.byte	0x3f
	.zero		1


	//   ....[57]....
        /*13c8*/ 	.word	0x000265c0
        /*13cc*/ 	.word	0x00000005
        /*13d0*/ 	.word	0x00038840
        /*13d4*/ 	.short	0x010a
        /*13d6*/ 	.byte	0x3f
	.zero		1


	//   ....[58]....
        /*13d8*/ 	.word	0x00026a30
        /*13dc*/ 	.word	0x00000004
        /*13e0*/ 	.word	0x00038820
        /*13e4*/ 	.short	0x010a
        /*13e6*/ 	.byte	0x3f
	.zero		1


	//   ....[59]....
        /*13e8*/ 	.word	0x00026d60
        /*13ec*/ 	.word	0x00000005
        /*13f0*/ 	.word	0x00038880
        /*13f4*/ 	.short	0x010a
        /*13f6*/ 	.byte	0x3f
	.zero		1


	//   ....[60]....
        /*13f8*/ 	.word	0x000270d0
        /*13fc*/ 	.word	0x00000005
        /*1400*/ 	.word	0x00038840
        /*1404*/ 	.short	0x010a
        /*1406*/ 	.byte	0x3f
	.zero		1


	//   ....[61]....
        /*1408*/ 	.word	0x000274c0
        /*140c*/ 	.word	0x00000004
        /*1410*/ 	.word	0x00038870
        /*1414*/ 	.short	0x010a
        /*1416*/ 	.byte	0x3f
	.zero		1


	//   ....[62]....
        /*1418*/ 	.word	0x00027540
        /*141c*/ 	.word	0x00000003
        /*1420*/ 	.word	0x00038860
        /*1424*/ 	.short	0x010a
        /*1426*/ 	.byte	0x3f
	.zero		1


	//   ....[63]....
        /*1428*/ 	.word	0x000280b0
        /*142c*/ 	.word	0x00000003
        /*1430*/ 	.word	0x00038850
        /*1434*/ 	.short	0x0101
        /*1436*/ 	.byte	0x3f
	.zero		1


	//   ....[64]....
        /*1438*/ 	.word	0x000280f0
        /*143c*/ 	.word	0x00000003
        /*1440*/ 	.word	0x00000000
        /*1444*/ 	.short	0x0101
        /*1446*/ 	.byte	0x3f
	.zero		1


	//   ....[65]....
        /*1448*/ 	.word	0x00028300
        /*144c*/ 	.word	0x00000002
        /*1450*/ 	.word	0x00038870
        /*1454*/ 	.short	0x010a
        /*1456*/ 	.byte	0x3f
	.zero		1


	//   ....[66]....
        /*1458*/ 	.word	0x00028370
        /*145c*/ 	.word	0x00000002
        /*1460*/ 	.word	0x00038860
        /*1464*/ 	.short	0x010a
        /*1466*/ 	.byte	0x3f
	.zero		1


	//   ....[67]....
        /*1468*/ 	.word	0x00028e80
        /*146c*/ 	.word	0x00000002
        /*1470*/ 	.word	0x00038850
        /*1474*/ 	.short	0x0101
        /*1476*/ 	.byte	0x3f
	.zero		1


	//   ....[68]....
        /*1478*/ 	.word	0x00028ed0
        /*147c*/ 	.word	0x00000002
        /*1480*/ 	.word	0x00000000
        /*1484*/ 	.short	0x0101
        /*1486*/ 	.byte	0x3f
	.zero		1


	//   ....[69]....
        /*1488*/ 	.word	0x00029d90
        /*148c*/ 	.word	0x00000000
        /*1490*/ 	.word	0x00038820
        /*1494*/ 	.short	0x010a
        /*1496*/ 	.byte	0x3f
	.zero		1


	//   ....[70]....
        /*1498*/ 	.word	0x00029f40
        /*149c*/ 	.word	0x00000006
        /*14a0*/ 	.word	0x00000000
        /*14a4*/ 	.short	0x010a
        /*14a6*/ 	.byte	0x3f
	.zero		1


	//   ....[71]....
        /*14a8*/ 	.word	0x00029fb0
        /*14ac*/ 	.word	0x00000007
        /*14b0*/ 	.word	0x00000000
        /*14b4*/ 	.short	0x010a
        /*14b6*/ 	.byte	0x3f
	.zero		1


	//   ....[72]....
        /*14b8*/ 	.word	0x0002a010
        /*14bc*/ 	.word	0x00000004
        /*14c0*/ 	.word	0x00038860
        /*14c4*/ 	.short	0x010a
        /*14c6*/ 	.byte	0x3f
	.zero		1


	//   ....[73]....
        /*14c8*/ 	.word	0x0002a060
        /*14cc*/ 	.word	0x00000003
        /*14d0*/ 	.word	0x00038860
        /*14d4*/ 	.short	0x010a
        /*14d6*/ 	.byte	0x3f
	.zero		1


	//   ....[74]....
        /*14d8*/ 	.word	0x0002a0a0
        /*14dc*/ 	.word	0x00000004
        /*14e0*/ 	.word	0x00038880
        /*14e4*/ 	.short	0x010a
        /*14e6*/ 	.byte	0x3f
	.zero		1


	//   ....[75]....
        /*14e8*/ 	.word	0x0002a0c0
        /*14ec*/ 	.word	0x00000003
        /*14f0*/ 	.word	0x00038880
        /*14f4*/ 	.short	0x010a
        /*14f6*/ 	.byte	0x3f
	.zero		1


	//   ....[76]....
        /*14f8*/ 	.word	0x0002a120
        /*14fc*/ 	.word	0x0000006b
        /*1500*/ 	.word	0x00038890
        /*1504*/ 	.short	0x010a
        /*1506*/ 	.byte	0x3f
	.zero		1


	//   ....[77]....
        /*1508*/ 	.word	0x0002a170
        /*150c*/ 	.word	0x0000006b
        /*1510*/ 	.word	0x00038890
        /*1514*/ 	.short	0x010a
        /*1516*/ 	.byte	0x3f
	.zero		1


	//   ....[78]....
        /*1518*/ 	.word	0x0002a1c0
        /*151c*/ 	.word	0x0000006b
        /*1520*/ 	.word	0x00038890
        /*1524*/ 	.short	0x010a
        /*1526*/ 	.byte	0x3f
	.zero		1


	//   ....[79]....
        /*1528*/ 	.word	0x0002a210
        /*152c*/ 	.word	0x0000006b
        /*1530*/ 	.word	0x000388b0
        /*1534*/ 	.short	0x010a
        /*1536*/ 	.byte	0x3f
	.zero		1


	//   ....[80]....
        /*1538*/ 	.word	0x0002ad00
        /*153c*/ 	.word	0x00000012
        /*1540*/ 	.word	0x00038800
        /*1544*/ 	.short	0x010a
        /*1546*/ 	.byte	0x3f
	.zero		1


	//   ....[81]....
        /*1548*/ 	.word	0x0002b750
        /*154c*/ 	.word	0x00000012
        /*1550*/ 	.word	0x00038800
        /*1554*/ 	.short	0x010a
        /*1556*/ 	.byte	0x3f
	.zero		1


	//   ....[82]....
        /*1558*/ 	.word	0x0002b7a0
        /*155c*/ 	.word	0x00000004
        /*1560*/ 	.word	0x00038830
        /*1564*/ 	.short	0x010a
        /*1566*/ 	.byte	0x3f
	.zero		1


	//   ....[83]....
        /*1568*/ 	.word	0x0002b7f0
        /*156c*/ 	.word	0x00000003
        /*1570*/ 	.word	0x00038830
        /*1574*/ 	.short	0x010a
        /*1576*/ 	.byte	0x3f
	.zero		1


	//   ....[84]....
        /*1578*/ 	.word	0x0002b840
        /*157c*/ 	.word	0x00000003
        /*1580*/ 	.word	0x00038850
        /*1584*/ 	.short	0x010a
        /*1586*/ 	.byte	0x3f
	.zero		1


	//   ....[85]....
        /*1588*/ 	.word	0x0002b890
        /*158c*/ 	.word	0x00000003
        /*1590*/ 	.word	0x00038830
        /*1594*/ 	.short	0x010a
        /*1596*/ 	.byte	0x3f
	.zero		1


	//   ....[86]....
        /*1598*/ 	.word	0x0002b8e0
        /*159c*/ 	.word	0x00000003
        /*15a0*/ 	.word	0x00038850
        /*15a4*/ 	.short	0x010a
        /*15a6*/ 	.byte	0x3f
	.zero		1


	//   ....[87]....
        /*15a8*/ 	.word	0x0002b930
        /*15ac*/ 	.word	0x00000008
        /*15b0*/ 	.word	0x00038850
        /*15b4*/ 	.short	0x010a
        /*15b6*/ 	.byte	0x3f
	.zero		1


	//   ....[88]....
        /*15b8*/ 	.word	0x0002dad0
        /*15bc*/ 	.word	0x0000000b
        /*15c0*/ 	.word	0x00038820
        /*15c4*/ 	.short	0x010a
        /*15c6*/ 	.byte	0x3f
	.zero		1


	//   ....[89]....
        /*15c8*/ 	.word	0x0002db20
        /*15cc*/ 	.word	0x00000007
        /*15d0*/ 	.word	0x000388a0
        /*15d4*/ 	.short	0x010a
        /*15d6*/ 	.byte	0x3f
	.zero		1


	//   ....[90]....
        /*15d8*/ 	.word	0x0002db70
        /*15dc*/ 	.word	0x00000007
        /*15e0*/ 	.word	0x000388c0
        /*15e4*/ 	.short	0x010a
        /*15e6*/ 	.byte	0x3f
	.zero		1


	//   ....[91]....
        /*15e8*/ 	.word	0x0002dbc0
        /*15ec*/ 	.word	0x00000007
        /*15f0*/ 	.word	0x000388a0
        /*15f4*/ 	.short	0x010a
        /*15f6*/ 	.byte	0x3f
	.zero		1


	//   ....[92]....
        /*15f8*/ 	.word	0x0002dc10
        /*15fc*/ 	.word	0x00000007
        /*1600*/ 	.word	0x000388c0
        /*1604*/ 	.short	0x010a
        /*1606*/ 	.byte	0x3f
	.zero		1


	//   ....[93]....
        /*1608*/ 	.word	0x0002ddb0
        /*160c*/ 	.word	0x00000005
        /*1610*/ 	.word	0x00038880
        /*1614*/ 	.short	0x010a
        /*1616*/ 	.byte	0x3f
	.zero		1


	//   ....[94]....
        /*1618*/ 	.word	0x0002de00
        /*161c*/ 	.word	0x00000005
        /*1620*/ 	.word	0x00038840
        /*1624*/ 	.short	0x010a
        /*1626*/ 	.byte	0x3f
	.zero		1


	//   ....[95]....
        /*1628*/ 	.word	0x0002de80
        /*162c*/ 	.word	0x00000004
        /*1630*/ 	.word	0x00038820
        /*1634*/ 	.short	0x010a
        /*1636*/ 	.byte	0x3f
	.zero		1


	//   ....[96]....
        /*1638*/ 	.word	0x0002ded0
        /*163c*/ 	.word	0x00000005
        /*1640*/ 	.word	0x00038880
        /*1644*/ 	.short	0x010a
        /*1646*/ 	.byte	0x3f
	.zero		1


	//   ....[97]....
        /*1648*/ 	.word	0x0002df20
        /*164c*/ 	.word	0x00000005
        /*1650*/ 	.word	0x00038840
        /*1654*/ 	.short	0x010a
        /*1656*/ 	.byte	0x3f
	.zero		1


	//   ....[98]....
        /*1658*/ 	.word	0x0002df80
        /*165c*/ 	.word	0x00000004
        /*1660*/ 	.word	0x00038870
        /*1664*/ 	.short	0x010a
        /*1666*/ 	.byte	0x3f
	.zero		1


	//   ....[99]....
        /*1668*/ 	.word	0x0002dfe0
        /*166c*/ 	.word	0x00000005
        /*1670*/ 	.word	0x00038860
        /*1674*/ 	.short	0x010a
        /*1676*/ 	.byte	0x3f
	.zero		1


	//   ....[100]....
        /*1678*/ 	.word	0x0002e030
        /*167c*/ 	.word	0x00000002
        /*1680*/ 	.word	0x00038870
        /*1684*/ 	.short	0x010a
        /*1686*/ 	.byte	0x3f
	.zero		1


	//   ....[101]....
        /*1688*/ 	.word	0x0002e080
        /*168c*/ 	.word	0x00000002
        /*1690*/ 	.word	0x00038860
        /*1694*/ 	.short	0x010a
        /*1696*/ 	.byte	0x3f
	.zero		1


	//   ....[102]....
        /*1698*/ 	.word	0x0002eaf0
        /*169c*/ 	.word	0x00000000
        /*16a0*/ 	.word	0x00038820
        /*16a4*/ 	.short	0x010a
        /*16a6*/ 	.byte	0x3f
	.zero		1


	//   ....[103]....
        /*16a8*/ 	.word	0x0002ec90
        /*16ac*/ 	.word	0x00000006
        /*16b0*/ 	.word	0x00000000
        /*16b4*/ 	.short	0x010a
        /*16b6*/ 	.byte	0x3f
	.zero		1


	//   ....[104]....
        /*16b8*/ 	.word	0x0002ece0
        /*16bc*/ 	.word	0x00000007
        /*16c0*/ 	.word	0x00000000
        /*16c4*/ 	.short	0x010a
        /*16c6*/ 	.byte	0x3f
	.zero		1


	//   ....[105]....
        /*16c8*/ 	.word	0x0002ed30
        /*16cc*/ 	.word	0x00000004
        /*16d0*/ 	.word	0x00038860
        /*16d4*/ 	.short	0x010a
        /*16d6*/ 	.byte	0x3f
	.zero		1


	//   ....[106]....
        /*16d8*/ 	.word	0x0002ed80
        /*16dc*/ 	.word	0x00000003
        /*16e0*/ 	.word	0x00038860
        /*16e4*/ 	.short	0x010a
        /*16e6*/ 	.byte	0x3f
	.zero		1


	//   ....[107]....
        /*16e8*/ 	.word	0x0002edd0
        /*16ec*/ 	.word	0x00000004
        /*16f0*/ 	.word	0x00038880
        /*16f4*/ 	.short	0x010a
        /*16f6*/ 	.byte	0x3f
	.zero		1


	//----- nvinfo : EIATTR_NUM_MBARRIERS
	.align		4
.L_583:
        /*16f8*/ 	.byte	0x03, 0x38
        /*16fa*/ 	.short	0x0016


	//----- nvinfo : EIATTR_EXIT_INSTR_OFFSETS
	.align		4
        /*16fc*/ 	.byte	0x04, 0x1c
        /*16fe*/ 	.short	(.L_585 - .L_584)


	//   ....[0]....
.L_584:
        /*1700*/ 	.word	0x0002a110


	//----- nvinfo : EIATTR_MAX_THREADS
	.align		4
.L_585:
        /*1704*/ 	.byte	0x04, 0x05
        /*1706*/ 	.short	(.L_587 - .L_586)
.L_586:
        /*1708*/ 	.word	0x00000180
        /*170c*/ 	.word	0x00000001
        /*1710*/ 	.word	0x00000001


	//----- nvinfo : EIATTR_CRS_STACK_SIZE
	.align		4
.L_587:
        /*1714*/ 	.byte	0x04, 0x1e
        /*1716*/ 	.short	(.L_589 - .L_588)
.L_588:
        /*1718*/ 	.word	0x00000000


	//----- nvinfo : EIATTR_CBANK_PARAM_SIZE
	.align		4
.L_589:
        /*171c*/ 	.byte	0x03, 0x19
        /*171e*/ 	.short	0x0a70


	//----- nvinfo : EIATTR_PARAM_CBANK
	.align		4
        /*1720*/ 	.byte	0x04, 0x0a
        /*1722*/ 	.short	(.L_591 - .L_590)
	.align		4
.L_590:
        /*1724*/ 	.word	index@(.nv.constant0._ZN7cutlass13device_kernelIN5flash11enable_sm90INS1_16FlashAttnFwdSm90INS1_25CollectiveMainloopFwdSm90ILi2EN4cute5tupleIJNS5_1CILi1EEES8_S8_EEENS6_IJNS7_ILi128EEESA_NS7_ILi256EEEEEELi256ENS_12float_e4m3_tEfNS_4arch4Sm90ELb1ELb0ELb0ELb1ELb0ELb1ELb0ELb1ELb1ELb0ELb0ELb0EEENS1_21CollectiveEpilogueFwdINS6_IJSA_SB_SA_EEES9_NS_10bfloat16_tESF_Li256ELb1ELb0ELb0ELb1EEENS1_36VarlenDynamicPersistentTileSchedulerILi128ELi128ELi256ELi128ELb0ELb0ELb1ELb1ELb1ELb1EEEEEEEEEvNT_6ParamsE)
        /*1728*/ 	.short	0x0210
        /*172a*/ 	.short	0x0a70


	//----- nvinfo : EIATTR_SW_WAR
	.align		4
.L_591:
        /*172c*/ 	.byte	0x04, 0x36
        /*172e*/ 	.short	(.L_593 - .L_592)
.L_592:
        /*1730*/ 	.word	0x00000008
.L_593:


//--------------------- .nv.info._ZN7cutlass13device_kernelIN5flash11enable_sm90INS1_16FlashAttnFwdSm90INS1_25CollectiveMainloopFwdSm90ILi2EN4cute5tupleIJNS5_1CILi1EEES8_S8_EEENS6_IJNS7_ILi128EEENS7_ILi160EEENS7_ILi192EEEEEELi192ENS_12float_e4m3_tEfNS_4arch4Sm90ELb0ELb0ELb0ELb0ELb0ELb0ELb0ELb1ELb1ELb0ELb0ELb0EEENS1_21CollectiveEpilogueFwdINS6_IJSA_SC_SB_EEES9_NS_10bfloat16_tESG_Li256ELb0ELb0ELb0ELb1EEENS1_29StaticPersistentTileSchedulerILb0EEEEEEEEEvNT_6ParamsE --------------------------
	.section	.nv.info._ZN7cutlass13device_kernelIN5flash11enable_sm90INS1_16FlashAttnFwdSm90INS1_25CollectiveMainloopFwdSm90ILi2EN4cute5tupleIJNS5_1CILi1EEES8_S8_EEENS6_IJNS7_ILi128EEENS7_ILi160EEENS7_ILi192EEEEEELi192ENS_12float_e4m3_tEfNS_4arch4Sm90ELb0ELb0ELb0ELb0ELb0ELb0ELb0ELb1ELb1ELb0ELb0ELb0EEENS1_21CollectiveEpilogueFwdINS6_IJSA_SC_SB_EEES9_NS_10bfloat16_tESG_Li256ELb0ELb0ELb0ELb1EEENS1_29StaticPersistentTileSchedulerILb0EEEEEEEEEvNT_6ParamsE,"",@"SHT_CUDA_INFO"
	.sectionflags	@""
	.align	4


	//----- nvinfo : EIATTR_CUDA_API_VERSION
	.align		4
        /*0000*/ 	.byte	0x04, 0x37
        /*0002*/ 	.short	(.L_595 - .L_594)
.L_594:
        /*0004*/ 	.word	0x00000082


	//----- nvinfo : EIATTR_KPARAM_INFO
	.align		4
.L_595:
        /*0008*/ 	.byte	0x04, 0x17
        /*000a*/ 	.short	(.L_597 - .L_596)
.L_596:
        /*000c*/ 	.word	0x00000000
        /*0010*/ 	.short	0x0000
        /*0012*/ 	.short	0x0070
        /*0014*/ 	.byte	0x00, 0xf0, 0x01, 0x2e


	//----- nvinfo : EIATTR_SPARSE_MMA_MASK
	.align		4
.L_597:
        /*0018*/ 	.byte	0x03, 0x50
        /*001a*/ 	.short	0x0000


	//----- nvinfo : EIATTR_MAXREG_COUNT
	.align		4
        /*001c*/ 	.byte	0x03, 0x1b
        /*001e*/ 	.short	0x00a8


	//----- nvinfo : EIATTR_NUM_BARRIERS
	.align		4
        /*0020*/ 	.byte	0x02, 0x4c
        /*0022*/ 	.byte	0x10
	.zero		1


	//----- nvinfo : EIATTR_EXTERNS
	.align		4
        /*0024*/ 	.byte	0x04, 0x0f
        /*0026*/ 	.short	(.L_599 - .L_598)


	//   ....[0]....
	.align		4
.L_598:
        /*0028*/ 	.word	index@(__assertfail)


	//----- nvinfo : EIATTR_ANNOTATIONS
	.align		4
.L_599:
        /*002c*/ 	.byte	0x04, 0x55
        /*002e*/ 	.short	(.L_601 - .L_600)


	//   ....[0]....
.L_600:
        /* <DEDUP_REMOVED lines=9> */


	//----- nvinfo : EIATTR_MERCURY_ISA_VERSION
	.align		4
.L_601:
        /*00a8*/ 	.byte	0x03, 0x5f
        /*00aa*/ 	.short	0x0101


	//----- nvinfo : EIATTR_INT_WARP_WIDE_INSTR_OFFSETS
	.align		4
        /*00ac*/ 	.byte	0x04, 0x31
        /*00ae*/ 	.short	(.L_603 - .L_602)


	//   ....[0]....
.L_602:
        /*00b0*/ 	.word	0x00000190


	//   ....[1]....
        /*00b4*/ 	.word	0x000001c0


	//   ....[2]....
        /*00b8*/ 	.word	0x000001d0


	//   ....[3]....
        /*00bc*/ 	.word	0x0000a7a0


	//----- nvinfo : EIATTR_COOP_GROUP_MASK_REGIDS
	.align		4
.L_603:
        /*00c0*/ 	.byte	0x04, 0x29
        /*00c2*/ 	.short	(.L_605 - .L_604)


	//   ....[0]....
.L_604:
        /*00c4*/ 	.word	0xffffffff


	//   ....[1]....
        /*00c8*/ 	.word	0xffffffff


	//   ....[2]....
        /*00cc*/ 	.word	0xffffffff


	//   ....[3]....
        /*00d0*/ 	.word	0xffffffff


	//   ....[4]....
        /*00d4*/ 	.word	0xffffffff


	//   ....[5]....
        /*00d8*/ 	.word	0xffffffff


	//   ....[6]....
        /*00dc*/ 	.word	0xffffffff


	//   ....[7]....
        /*00e0*/ 	.word	0xffffffff


	//   ....[8]....
        /*00e4*/ 	.word	0xffffffff


	//   ....[9]....
        /*00e8*/ 	.word	0xffffffff


	//   ....[10]....
        /*00ec*/ 	.word	0xffffffff


	//   ....[11]....
        /*00f0*/ 	.word	0xffffffff


	//   ....[12]....
        /*00f4*/ 	.word	0xffffffff


	//   ....[13]....
        /*00f8*/ 	.word	0xffffffff


	//   ....[14]....
        /*00fc*/ 	.word	0xffffffff


	//   ....[15]....
        /*0100*/ 	.word	0xffffffff


	//   ....[16]....
        /*0104*/ 	.word	0xffffffff


	//   ....[17]....
        /*0108*/ 	.word	0xffffffff


	//   ....[18]....
        /*010c*/ 	.word	0xffffffff


	//   ....[19]....
        /*0110*/ 	.word	0xffffffff


	//   ....[20]....
        /*0114*/ 	.word	0xffffffff


	//   ....[21]....
        /*0118*/ 	.word	0xffffffff


	//   ....[22]....
        /*011c*/ 	.word	0xffffffff


	//   ....[23]....
        /*0120*/ 	.word	0xffffffff


	//   ....[24]....
        /*0124*/ 	.word	0xffffffff


	//   ....[25]....
        /*0128*/ 	.word	0xffffffff


	//   ....[26]....
        /*012c*/ 	.word	0xffffffff


	//   ....[27]....
        /*0130*/ 	.word	0xffffffff


	//   ....[28]....
        /*0134*/ 	.word	0xffffffff


	//   ....[29]....
        /*0138*/ 	.word	0xffffffff


	//   ....[30]....
        /*013c*/ 	.word	0xffffffff


	//   ....[31]....
        /*0140*/ 	.word	0xffffffff


	//   ....[32]....
        /*0144*/ 	.word	0xffffffff


	//   ....[33]....
        /*0148*/ 	.word	0xffffffff


	//   ....[34]....
        /*014c*/ 	.word	0xffffffff


	//   ....[35]....
        /*0150*/ 	.word	0xffffffff


	//   ....[36]....
        /*0154*/ 	.word	0xffffffff


	//   ....[37]....
        /*0158*/ 	.word	0xffffffff


	//   ....[38]....
        /*015c*/ 	.word	0xffffffff


	//   ....[39]....
        /*0160*/ 	.word	0xffffffff


	//   ....[40]....
        /*0164*/ 	.word	0xffffffff


	//   ....[41]....
        /*0168*/ 	.word	0xffffffff


	//   ....[42]....
        /*016c*/ 	.word	0xffffffff


	//   ....[43]....
        /*0170*/ 	.word	0xffffffff


	//   ....[44]....
        /*0174*/ 	.word	0xffffffff


	//   ....[45]....
        /*0178*/ 	.word	0xffffffff


	//   ....[46]....
        /*017c*/ 	.word	0xffffffff


	//   ....[47]....
        /*0180*/ 	.word	0xffffffff


	//   ....[48]....
        /*0184*/ 	.word	0xffffffff


	//   ....[49]....
        /*0188*/ 	.word	0xffffffff


	//   ....[50]....
        /*018c*/ 	.word	0xffffffff


	//   ....[51]....
        /*0190*/ 	.word	0xffffffff


	//   ....[52]....
        /*0194*/ 	.word	0xffffffff


	//   ....[53]....
        /*0198*/ 	.word	0xffffffff


	//   ....[54]....
        /*019c*/ 	.word	0xffffffff


	//   ....[55]....
        /*01a0*/ 	.word	0xffffffff


	//   ....[56]....
        /*01a4*/ 	.word	0xffffffff


	//   ....[57]....
        /*01a8*/ 	.word	0xffffffff


	//   ....[58]....
        /*01ac*/ 	.word	0xffffffff


	//   ....[59]....
        /*01b0*/ 	.word	0xffffffff


	//   ....[60]....
        /*01b4*/ 	.word	0xffffffff


	//   ....[61]....
        /*01b8*/ 	.word	0xffffffff


	//   ....[62]....
        /*01bc*/ 	.word	0xffffffff


	//   ....[63]....
        /*01c0*/ 	.word	0xffffffff


	//   ....[64]....
        /*01c4*/ 	.word	0xffffffff


	//   ....[65]....
        /*01c8*/ 	.word	0xffffffff


	//   ....[66]....
        /*01cc*/ 	.word	0xffffffff


	//   ....[67]....
        /*01d0*/ 	.word	0xffffffff


	//   ....[68]....
        /*01d4*/ 	.word	0xffffffff


	//   ....[69]....
        /*01d8*/ 	.word	0xffffffff


	//   ....[70]....
        /*01dc*/ 	.word	0xffffffff


	//   ....[71]....
        /*01e0*/ 	.word	0x0500000f


	//----- nvinfo : EIATTR_COOP_GROUP_INSTR_OFFSETS
	.align		4
.L_605:
        /*01e4*/ 	.byte	0x04, 0x28
        /*01e6*/ 	.short	(.L_607 - .L_606)


	//   ....[0]....
.L_606:
        /*01e8*/ 	.word	0x00000070


	//   ....[1]....
        /*01ec*/ 	.word	0x000001a0


	//   ....[2]....
        /*01f0*/ 	.word	0x000001f0


	//   ....[3]....
        /*01f4*/ 	.word	0x000003e0


	//   ....[4]....
        /*01f8*/ 	.word	0x00000540


	//   ....[5]....
        /*01fc*/ 	.word	0x00000660


	//   ....[6]....
        /*0200*/ 	.word	0x000007c0


	//   ....[7]....
        /*0204*/ 	.word	0x00000e10


	//   ....[8]....
        /*0208*/ 	.word	0x00002d80


	//   ....[9]....
        /*020c*/ 	.word	0x00002e50


	//   ....[10]....
        /*0210*/ 	.word	0x00003270


	//   ....[11]....
        /*0214*/ 	.word	0x00003410


	//   ....[12]....
        /*0218*/ 	.word	0x00005ee0


	//   ....[13]....
        /*021c*/ 	.word	0x00005ef0


	//   ....[14]....
        /*0220*/ 	.word	0x00005f30


	//   ....[15]....
        /*0224*/ 	.word	0x00005f40


	//   ....[16]....
        /*0228*/ 	.word	0x00007dc0


	//   ....[17]....
        /*022c*/ 	.word	0x00007dd0


	//   ....[18]....
        /*0230*/ 	.word	0x00007e00


	//   ....[19]....
        /*0234*/ 	.word	0x00007e10


	//   ....[20]....
        /*0238*/ 	.word	0x00009020


	//   ....[21]....
        /*023c*/ 	.word	0x00009050


	//   ....[22]....
        /*0240*/ 	.word	0x00009080


	//   ....[23]....
        /*0244*/ 	.word	0x000090c0


	//   ....[24]....
        /*0248*/ 	.word	0x00009100


	//   ....[25]....
        /*024c*/ 	.word	0x00009140


	//   ....[26]....
        /*0250*/ 	.word	0x00009170


	//   ....[27]....
        /*0254*/ 	.word	0x000091a0


	//   ....[28]....
        /*0258*/ 	.word	0x000091d0


	//   ....[29]....
        /*025c*/ 	.word	0x00009200


	//   ....[30]....
        /*0260*/ 	.word	0x00009230


	//   ....[31]....
        /*0264*/ 	.word	0x00009260


	//   ....[32]....
        /*0268*/ 	.word	0x00009290


	//   ....[33]....
        /*026c*/ 	.word	0x000092c0


	//   ....[34]....
        /*0270*/ 	.word	0x000092f0


	//   ....[35]....
        /*0274*/ 	.word	0x00009320


	//   ....[36]....
        /*0278*/ 	.word	0x00009350


	//   ....[37]....
        /*027c*/ 	.word	0x00009380


	//   ....[38]....
        /*0280*/ 	.word	0x000093c0


	//   ....[39]....
        /*0284*/ 	.word	0x00009440


	//   ....[40]....
        /*0288*/ 	.word	0x00009470


	//   ....[41]....
        /*028c*/ 	.word	0x000094b0


	//   ....[42]....
        /*0290*/ 	.word	0x000094e0


	//   ....[43]....
        /*0294*/ 	.word	0x00009510


	//   ....[44]....
        /*0298*/ 	.word	0x00009540


	//   ....[45]....
        /*029c*/ 	.word	0x00009570


	//   ....[46]....
        /*02a0*/ 	.word	0x00009590


	//   ....[47]....
        /*02a4*/ 	.word	0x000095a0


	//   ....[48]....
        /*02a8*/ 	.word	0x000095b0


	//   ....[49]....
        /*02ac*/ 	.word	0x000095c0


	//   ....[50]....
        /*02b0*/ 	.word	0x000095d0


	//   ....[51]....
        /*02b4*/ 	.word	0x000095e0


	//   ....[52]....
        /*02b8*/ 	.word	0x000095f0


	//   ....[53]....
        /*02bc*/ 	.word	0x00009600


	//   ....[54]....
        /*02c0*/ 	.word	0x00009610


	//   ....[55]....
        /*02c4*/ 	.word	0x00009620


	//   ....[56]....
        /*02c8*/ 	.word	0x00009630


	//   ....[57]....
        /*02cc*/ 	.word	0x00009640


	//   ....[58]....
        /*02d0*/ 	.word	0x00009650


	//   ....[59]....
        /*02d4*/ 	.word	0x00009660


	//   ....[60]....
        /*02d8*/ 	.word	0x00009670


	//   ....[61]....
        /*02dc*/ 	.word	0x00009680


	//   ....[62]....
        /*02e0*/ 	.word	0x00009690


	//   ....[63]....
        /*02e4*/ 	.word	0x000096a0


	//   ....[64]....
        /*02e8*/ 	.word	0x000096b0


	//   ....[65]....
        /*02ec*/ 	.word	0x000096c0


	//   ....[66]....
        /*02f0*/ 	.word	0x000096d0


	//   ....[67]....
        /*02f4*/ 	.word	0x000096e0


	//   ....[68]....
        /*02f8*/ 	.word	0x00009a20


	//   ....[69]....
        /*02fc*/ 	.word	0x0000a910


	//   ....[70]....
        /*0300*/ 	.word	0x0000d820


	//   ....[71]....
        /*0304*/ 	.word	0x0000dd20


	//----- nvinfo : EIATTR_REG_RECONFIG
	.align		4
.L_607:
        /*0308*/ 	.byte	0x01, 0x54
	.zero		2


	//----- nvinfo : EIATTR_SYSCALL_OFFSETS
	.align		4
        /*030c*/ 	.byte	0x04, 0x46
        /*030e*/ 	.short	(.L_609 - .L_608)


	//   ....[0]....
.L_608:
        /*0310*/ 	.word	0x000014a0


	//   ....[1]....
        /*0314*/ 	.word	0x0000a250


	//   ....[2]....
        /*0318*/ 	.word	0x0000a390


	//   ....[3]....
        /*031c*/ 	.word	0x0000a4d0


	//   ....[4]....
        /*0320*/ 	.word	0x0000a5f0


	//----- nvinfo : EIATTR_MBARRIER_INSTR_OFFSETS
	.align		4
.L_609:
        /*0324*/ 	.byte	0x04, 0x39
        /*0326*/ 	.short	(.L_611 - .L_610)


	//   ....[0]....
.L_610:
        /*0328*/ 	.word	0x00000290
        /*032c*/ 	.word	0x000000ff
        /*0330*/ 	.word	0x00033400
        /*0334*/ 	.short	0x0100
        /*0336*/ 	.byte	0x06
	.zero		1


	//   ....[1]....
        /*0338*/ 	.word	0x000002a0
        /*033c*/ 	.word	0x000000ff
        /*0340*/ 	.word	0x00033420
        /*0344*/ 	.short	0x0100
        /*0346*/ 	.byte	0x06
	.zero		1


	//   ....[2]....
        /*0348*/ 	.word	0x00000390
        /*034c*/ 	.word	0x000000ff
        /*0350*/ 	.word	0x00033430
        /*0354*/ 	.short	0x0100
        /*0356*/ 	.byte	0x08
	.zero		1


	//   ....[3]....
        /*0358*/ 	.word	0x000003a0
        /*035c*/ 	.word	0x000000ff
        /*0360*/ 	.word	0x00033440
        /*0364*/ 	.short	0x0100
        /*0366*/ 	.byte	0x08
	.zero		1


	//   ....[4]....
        /*0368*/ 	.word	0x000003b0
        /*036c*/ 	.word	0x000000ff
        /*0370*/ 	.word	0x00033438
        /*0374*/ 	.short	0x0100
        /*0376*/ 	.byte	0x08
	.zero		1


	//   ....[5]....
        /*0378*/ 	.word	0x000003c0
        /*037c*/ 	.word	0x000000ff
        /*0380*/ 	.word	0x00033448
        /*0384*/ 	.short	0x0100
        /*0386*/ 	.byte	0x08
	.zero		1


	//   ....[6]....
        /*0388*/ 	.word	0x000004f0
        /*038c*/ 	.word	0x000000ff
        /*0390*/ 	.word	0x00033450
        /*0394*/ 	.short	0x0100
        /*0396*/ 	.byte	0x08
	.zero		1


	//   ....[7]....
        /*0398*/ 	.word	0x00000500
        /*039c*/ 	.word	0x000000ff
        /*03a0*/ 	.word	0x00033460
        /*03a4*/ 	.short	0x0100
        /*03a6*/ 	.byte	0x08
	.zero		1


	//   ....[8]....
        /*03a8*/ 	.word	0x00000510
        /*03ac*/ 	.word	0x000000ff
        /*03b0*/ 	.word	0x00033458
        /*03b4*/ 	.short	0x0100
        /*03b6*/ 	.byte	0x08
	.zero		1


	//   ....[9]....
        /*03b8*/ 	.word	0x00000520
        /*03bc*/ 	.word	0x000000ff
        /*03c0*/ 	.word	0x00033468
        /*03c4*/ 	.short	0x0100
        /*03c6*/ 	.byte	0x08
	.zero		1


	//   ....[10]....
        /*03c8*/ 	.word	0x00000610
        /*03cc*/ 	.word	0x000000ff
        /*03d0*/ 	.word	0x00033470
        /*03d4*/ 	.short	0x0100
        /*03d6*/ 	.byte	0x06
	.zero		1


	//   ....[11]....
        /*03d8*/ 	.word	0x00000620
        /*03dc*/ 	.word	0x000000ff
        /*03e0*/ 	.word	0x00033480
        /*03e4*/ 	.short	0x0100
        /*03e6*/ 	.byte	0x06
	.zero		1


	//   ....[12]....
        /*03e8*/ 	.word	0x00000630
        /*03ec*/ 	.word	0x000000ff
        /*03f0*/ 	.word	0x00033478
        /*03f4*/ 	.short	0x0100
        /*03f6*/ 	.byte	0x06
	.zero		1


	//   ....[13]....
        /*03f8*/ 	.word	0x00000640
        /*03fc*/ 	.word	0x000000ff
        /*0400*/ 	.word	0x00033488
        /*0404*/ 	.short	0x0100
        /*0406*/ 	.byte	0x06
	.zero		1


	//   ....[14]....
        /*0408*/ 	.word	0x00000770
        /*040c*/ 	.word	0x000000ff
        /*0410*/ 	.word	0x00033490
        /*0414*/ 	.short	0x0100
        /*0416*/ 	.byte	0x08
	.zero		1


	//   ....[15]....
        /*0418*/ 	.word	0x00000780
        /*041c*/ 	.word	0x000000ff
        /*0420*/ 	.word	0x000334a0
        /*0424*/ 	.short	0x0100
        /*0426*/ 	.byte	0x08
	.zero		1


	//   ....[16]....
        /*0428*/ 	.word	0x00000790
        /*042c*/ 	.word	0x000000ff
        /*0430*/ 	.word	0x00033498
        /*0434*/ 	.short	0x0100
        /*0436*/ 	.byte	0x08
	.zero		1


	//   ....[17]....
        /*0438*/ 	.word	0x000007a0
        /*043c*/ 	.word	0x000000ff
        /*0440*/ 	.word	0x000334a8
        /*0444*/ 	.short	0x0100
        /*0446*/ 	.byte	0x08
	.zero		1


	//   ....[18]....
        /*0448*/ 	.word	0x000008d0
        /*044c*/ 	.word	0x000000ff
        /*0450*/ 	.word	0x000334b0
        /*0454*/ 	.short	0x0100
        /*0456*/ 	.byte	0x08
	.zero		1


	//   ....[19]....
        /*0458*/ 	.word	0x000008e0
        /*045c*/ 	.word	0x000000ff
        /*0460*/ 	.word	0x000334c0
        /*0464*/ 	.short	0x0100
        /*0466*/ 	.byte	0x08
	.zero		1


	//   ....[20]....
        /*0468*/ 	.word	0x000008f0
        /*046c*/ 	.word	0x000000ff
        /*0470*/ 	.word	0x000334b8
        /*0474*/ 	.short	0x0100
        /*0476*/ 	.byte	0x08
	.zero		1


	//   ....[21]....
        /*0478*/ 	.word	0x00000900
        /*047c*/ 	.word	0x000000ff
        /*0480*/ 	.word	0x000334c8
        /*0484*/ 	.short	0x0100
        /*0486*/ 	.byte	0x08
	.zero		1


	//   ....[22]....
        /*0488*/ 	.word	0x00001500
        /*048c*/ 	.word	0x000000ff
        /*0490*/ 	.word	0x00033400
        /*0494*/ 	.short	0x010a
        /*0496*/ 	.byte	0x26
	.zero		1


	//   ....[23]....
        /*0498*/ 	.word	0x00001580
        /*049c*/ 	.word	0x00000003
        /*04a0*/ 	.word	0x00033430
        /*04a4*/ 	.short	0x010a
        /*04a6*/ 	.byte	0x3f
	.zero		1


	//   ....[24]....
        /*04a8*/ 	.word	0x000015f0
        /*04ac*/ 	.word	0x00000003
        /*04b0*/ 	.word	0x00033430
        /*04b4*/ 	.short	0x010a
        /*04b6*/ 	.byte	0x3f
	.zero		1


	//   ....[25]....
        /*04b8*/ 	.word	0x00003330
        /*04bc*/ 	.word	0x00000003
        /*04c0*/ 	.word	0x00000000
        /*04c4*/ 	.short	0x0101
        /*04c6*/ 	.byte	0x3f
	.zero		1


	//   ....[26]....
        /*04c8*/ 	.word	0x00004c50
        /*04cc*/ 	.word	0x000000ff
        /*04d0*/ 	.word	0x00033430
        /*04d4*/ 	.short	0x010a
        /*04d6*/ 	.byte	0x06
	.zero		1


	//   ....[27]....
        /*04d8*/ 	.word	0x00004c90
        /*04dc*/ 	.word	0x000000ff
        /*04e0*/ 	.word	0x00033430
        /*04e4*/ 	.short	0x010a
        /*04e6*/ 	.byte	0x06
	.zero		1


	//   ....[28]....
        /*04e8*/ 	.word	0x000058b0
        /*04ec*/ 	.word	0x000000ff
        /*04f0*/ 	.word	0x00033450
        /*04f4*/ 	.short	0x010a
        /*04f6*/ 	.byte	0x06
	.zero		1


	//   ....[29]....
        /*04f8*/ 	.word	0x000058f0
        /*04fc*/ 	.word	0x000000ff
        /*0500*/ 	.word	0x00033450
        /*0504*/ 	.short	0x010a
        /*0506*/ 	.byte	0x06
	.zero		1


	//   ....[30]....
        /*0508*/ 	.word	0x00007000
        /*050c*/ 	.word	0x00000003
        /*0510*/ 	.word	0x00000000
        /*0514*/ 	.short	0x0101
        /*0516*/ 	.byte	0x3f
	.zero		1


	//   ....[31]....
        /*0518*/ 	.word	0x000071e0
        /*051c*/ 	.word	0x000000ff
        /*0520*/ 	.word	0x00000000
        /*0524*/ 	.short	0x0101
        /*0526*/ 	.byte	0x06
	.zero		1


	//   ....[32]....
        /*0528*/ 	.word	0x00007a60
        /*052c*/ 	.word	0x000000ff
        /*0530*/ 	.word	0x00033450
        /*0534*/ 	.short	0x010a
        /*0536*/ 	.byte	0x08
	.zero		1


	//   ....[33]....
        /*0538*/ 	.word	0x00007aa0
        /*053c*/ 	.word	0x000000ff
        /*0540*/ 	.word	0x00033450
        /*0544*/ 	.short	0x010a
        /*0546*/ 	.byte	0x08
	.zero		1


	//   ....[34]....
        /*0548*/ 	.word	0x00008a40
        /*054c*/ 	.word	0x000000ff
        /*0550*/ 	.word	0x00000000
        /*0554*/ 	.short	0x0101
        /*0556*/ 	.byte	0x08
	.zero		1


	//   ....[35]....
        /*0558*/ 	.word	0x00009c30
        /*055c*/ 	.word	0x000000ff
        /*0560*/ 	.word	0x00000000
        /*0564*/ 	.short	0x0101
        /*0566*/ 	.byte	0x06
	.zero		1


	//   ....[36]....
        /*0568*/ 	.word	0x0000ab30
        /*056c*/ 	.word	0x00000005
        /*0570*/ 	.word	0x00033480
        /*0574*/ 	.short	0x010a
        /*0576*/ 	.byte	0x3f
	.zero		1


	//   ....[37]....
        /*0578*/ 	.word	0x0000ad70
        /*057c*/ 	.word	0x00000005
        /*0580*/ 	.word	0x00033440
        /*0584*/ 	.short	0x010a
        /*0586*/ 	.byte	0x3f
	.zero		1


	//   ....[38]....
        /*0588*/ 	.word	0x0000b1b0
        /*058c*/ 	.word	0x000000ff
        /*0590*/ 	.word	0x00033420
        /*0594*/ 	.short	0x010a
        /*0596*/ 	.byte	0x28
	.zero		1


	//   ....[39]....
        /*0598*/ 	.word	0x0000b480
        /*059c*/ 	.word	0x00000006
        /*05a0*/ 	.word	0x00033480
        /*05a4*/ 	.short	0x010a
        /*05a6*/ 	.byte	0x3f
	.zero		1


	//   ....[40]....
        /*05a8*/ 	.word	0x0000b8b0
        /*05ac*/ 	.word	0x00000006
        /*05b0*/ 	.word	0x00033440
        /*05b4*/ 	.short	0x010a
        /*05b6*/ 	.byte	0x3f
	.zero		1


	//   ....[41]....
        /*05b8*/ 	.word	0x0000bd60
        /*05bc*/ 	.word	0x0000000c
        /*05c0*/ 	.word	0x00033470
        /*05c4*/ 	.short	0x010a
        /*05c6*/ 	.byte	0x3f
	.zero		1


	//   ....[42]....
        /*05c8*/ 	.word	0x0000bdd0
        /*05cc*/ 	.word	0x0000000c
        /*05d0*/ 	.word	0x00033460
        /*05d4*/ 	.short	0x010a
        /*05d6*/ 	.byte	0x3f
	.zero		1


	//   ....[43]....
        /*05d8*/ 	.word	0x0000c970
        /*05dc*/ 	.word	0x0000000c
        /*05e0*/ 	.word	0x00033450
        /*05e4*/ 	.short	0x0101
        /*05e6*/ 	.byte	0x3f
	.zero		1


	//   ....[44]....
        /*05e8*/ 	.word	0x0000c9d0
        /*05ec*/ 	.word	0x00000002
        /*05f0*/ 	.word	0x00000000
        /*05f4*/ 	.short	0x0101
        /*05f6*/ 	.byte	0x3f
	.zero		1


	//   ....[45]....
        /*05f8*/ 	.word	0x0000cac0
        /*05fc*/ 	.word	0x00000000
        /*0600*/ 	.word	0x00033470
        /*0604*/ 	.short	0x010a
        /*0606*/ 	.byte	0x3f
	.zero		1


	//   ....[46]....
        /*0608*/ 	.word	0x0000cb30
        /*060c*/ 	.word	0x00000000
        /*0610*/ 	.word	0x00033460
        /*0614*/ 	.short	0x010a
        /*0616*/ 	.byte	0x3f
	.zero		1


	//   ....[47]....
        /*0618*/ 	.word	0x0000d6d0
        /*061c*/ 	.word	0x00000000
        /*0620*/ 	.word	0x00033450
        /*0624*/ 	.short	0x0101
        /*0626*/ 	.byte	0x3f
	.zero		1


	//   ....[48]....
        /*0628*/ 	.word	0x0000d730
        /*062c*/ 	.word	0x00000002
        /*0630*/ 	.word	0x00000000
        /*0634*/ 	.short	0x0101
        /*0636*/ 	.byte	0x3f
	.zero		1


	//   ....[49]....
        /*0638*/ 	.word	0x0000d7d0
        /*063c*/ 	.word	0x00000008
        /*0640*/ 	.word	0x00033420
        /*0644*/ 	.short	0x010a
        /*0646*/ 	.byte	0x3f
	.zero		1


	//   ....[50]....
        /*0648*/ 	.word	0x0000d950
        /*064c*/ 	.word	0x00000005
        /*0650*/ 	.word	0x00000000
        /*0654*/ 	.short	0x010a
        /*0656*/ 	.byte	0x3f
	.zero		1


	//   ....[51]....
        /*0658*/ 	.word	0x0000d9a0
        /*065c*/ 	.word	0x00000007
        /*0660*/ 	.word	0x00000000
        /*0664*/ 	.short	0x010a
        /*0666*/ 	.byte	0x3f
	.zero		1


	//   ....[52]....
        /*0668*/ 	.word	0x0000d9f0
        /*066c*/ 	.word	0x00000013
        /*0670*/ 	.word	0x00033460
        /*0674*/ 	.short	0x010a
        /*0676*/ 	.byte	0x3f
	.zero		1


	//   ....[53]....
        /*0678*/ 	.word	0x0000da40
        /*067c*/ 	.word	0x00000003
        /*0680*/ 	.word	0x00033460
        /*0684*/ 	.short	0x010a
        /*0686*/ 	.byte	0x3f
	.zero		1


	//   ....[54]....
        /*0688*/ 	.word	0x0000da80
        /*068c*/ 	.word	0x00000013
        /*0690*/ 	.word	0x00033480
        /*0694*/ 	.short	0x010a
        /*0696*/ 	.byte	0x3f
	.zero		1


	//   ....[55]....
        /*0698*/ 	.word	0x0000daa0
        /*069c*/ 	.word	0x00000003
        /*06a0*/ 	.word	0x00033480
        /*06a4*/ 	.short	0x010a
        /*06a6*/ 	.byte	0x3f
	.zero		1


	//   ....[56]....
        /*06a8*/ 	.word	0x0000db10
        /*06ac*/ 	.word	0x00000003
        /*06b0*/ 	.word	0x00033400
        /*06b4*/ 	.short	0x010a
        /*06b6*/ 	.byte	0x3f
	.zero		1


	//   ....[57]....
        /*06b8*/ 	.word	0x0000db60
        /*06bc*/ 	.word	0x00000003
        /*06c0*/ 	.word	0x00033430
        /*06c4*/ 	.short	0x010a
        /*06c6*/ 	.byte	0x3f
	.zero		1


	//   ....[58]....
        /*06c8*/ 	.word	0x0000dbc0
        /*06cc*/ 	.word	0x00000005
        /*06d0*/ 	.word	0x00033430
        /*06d4*/ 	.short	0x010a
        /*06d6*/ 	.byte	0x3f
	.zero		1


	//   ....[59]....
        /*06d8*/ 	.word	0x0000dc20
        /*06dc*/ 	.word	0x00000005
        /*06e0*/ 	.word	0x00033450
        /*06e4*/ 	.short	0x010a
        /*06e6*/ 	.byte	0x3f
	.zero		1


	//   ....[60]....
        /*06e8*/ 	.word	0x0000dc80
        /*06ec*/ 	.word	0x00000007
        /*06f0*/ 	.word	0x00033450
        /*06f4*/ 	.short	0x010a
        /*06f6*/ 	.byte	0x3f
	.zero		1


	//   ....[61]....
        /*06f8*/ 	.word	0x0000ddd0
        /*06fc*/ 	.word	0x00000005
        /*0700*/ 	.word	0x00033480
        /*0704*/ 	.short	0x010a
        /*0706*/ 	.byte	0x3f
	.zero		1


	//   ....[62]....
        /*0708*/ 	.word	0x0000de20
        /*070c*/ 	.word	0x00000005
        /*0710*/ 	.word	0x00033440
        /*0714*/ 	.short	0x010a
        /*0716*/ 	.byte	0x3f
	.zero		1


	//   ....[63]....
        /*0718*/ 	.word	0x0000de80
        /*071c*/ 	.word	0x00000003
        /*0720*/ 	.word	0x00033420
        /*0724*/ 	.short	0x010a
        /*0726*/ 	.byte	0x3f
	.zero		1


	//   ....[64]....
        /*0728*/ 	.word	0x0000ded0
        /*072c*/ 	.word	0x00000006
        /*0730*/ 	.word	0x00033480
        /*0734*/ 	.short	0x010a
        /*0736*/ 	.byte	0x3f
	.zero		1


	//   ....[65]....
        /*0738*/ 	.word	0x0000df20
        /*073c*/ 	.word	0x00000006
        /*0740*/ 	.word	0x00033440
        /*0744*/ 	.short	0x010a
        /*0746*/ 	.byte	0x3f
	.zero		1


	//   ....[66]....
        /*0748*/ 	.word	0x0000df70
        /*074c*/ 	.word	0x0000000c
        /*0750*/ 	.word	0x00033470
        /*0754*/ 	.short	0x010a
        /*0756*/ 	.byte	0x3f
	.zero		1


	//   ....[67]....
        /*0758*/ 	.word	0x0000dfc0
        /*075c*/ 	.word	0x0000000c
        /*0760*/ 	.word	0x00033460
        /*0764*/ 	.short	0x010a
        /*0766*/ 	.byte	0x3f
	.zero		1


	//   ....[68]....
        /*0768*/ 	.word	0x0000e010
        /*076c*/ 	.word	0x00000000
        /*0770*/ 	.word	0x00033470
        /*0774*/ 	.short	0x010a
        /*0776*/ 	.byte	0x3f
	.zero		1


	//   ....[69]....
        /*0778*/ 	.word	0x0000e060
        /*077c*/ 	.word	0x00000000
        /*0780*/ 	.word	0x00033460
        /*0784*/ 	.short	0x010a
        /*0786*/ 	.byte	0x3f
	.zero		1


	//   ....[70]....
        /*0788*/ 	.word	0x0000e0b0
        /*078c*/ 	.word	0x00000008
        /*0790*/ 	.word	0x00033420
        /*0794*/ 	.short	0x010a
        /*0796*/ 	.byte	0x3f
	.zero		1


	//   ....[71]....
        /*0798*/ 	.word	0x0000e100
        /*079c*/ 	.word	0x00000005
        /*07a0*/ 	.word	0x00000000
        /*07a4*/ 	.short	0x010a
        /*07a6*/ 	.byte	0x3f
	.zero		1


	//   ....[72]....
        /*07a8*/ 	.word	0x0000e150
        /*07ac*/ 	.word	0x00000007
        /*07b0*/ 	.word	0x00000000
        /*07b4*/ 	.short	0x010a
        /*07b6*/ 	.byte	0x3f
	.zero		1


	//   ....[73]....
        /*07b8*/ 	.word	0x0000e1a0
        /*07bc*/ 	.word	0x00000013
        /*07c0*/ 	.word	0x00033460
        /*07c4*/ 	.short	0x010a
        /*07c6*/ 	.byte	0x3f
	.zero		1


	//   ....[74]....
        /*07c8*/ 	.word	0x0000e1f0
        /*07cc*/ 	.word	0x00000003
        /*07d0*/ 	.word	0x00033460
        /*07d4*/ 	.short	0x010a
        /*07d6*/ 	.byte	0x3f
	.zero		1


	//   ....[75]....
        /*07d8*/ 	.word	0x0000e240
        /*07dc*/ 	.word	0x00000013
        /*07e0*/ 	.word	0x00033480
        /*07e4*/ 	.short	0x010a
        /*07e6*/ 	.byte	0x3f
	.zero		1


	//----- nvinfo : EIATTR_NUM_MBARRIERS
	.align		4
.L_611:
        /*07e8*/ 	.byte	0x03, 0x38
        /*07ea*/ 	.short	0x0016


	//----- nvinfo : EIATTR_EXIT_INSTR_OFFSETS
	.align		4
        /*07ec*/ 	.byte	0x04, 0x1c
        /*07ee*/ 	.short	(.L_613 - .L_612)


	//   ....[0]....
.L_612:
        /*07f0*/ 	.word	0x00000a50


	//   ....[1]....
        /*07f4*/ 	.word	0x00009ce0


	//   ....[2]....
        /*07f8*/ 	.word	0x0000d840


	//   ....[3]....
        /*07fc*/ 	.word	0x0000daf0


	//----- nvinfo : EIATTR_MAX_THREADS
	.align		4
.L_613:
        /*0800*/ 	.byte	0x04, 0x05
        /*0802*/ 	.short	(.L_615 - .L_614)
.L_614:
        /*0804*/ 	.word	0x00000180
        /*0808*/ 	.word	0x00000001
        /*080c*/ 	.word	0x00000001


	//----- nvinfo : EIATTR_CRS_STACK_SIZE
	.align		4
.L_615:
        /*0810*/ 	.byte	0x04, 0x1e
        /*0812*/ 	.short	(.L_617 - .L_616)
.L_616:
        /*0814*/ 	.word	0x00000000


	//----- nvinfo : EIATTR_CBANK_PARAM_SIZE
	.align		4
.L_617:
        /*0818*/ 	.byte	0x03, 0x19
        /*081a*/ 	.short	0x0bf0


	//----- nvinfo : EIATTR_PARAM_CBANK
	.align		4
        /*081c*/ 	.byte	0x04, 0x0a
        /*081e*/ 	.short	(.L_619 - .L_618)
	.align		4
.L_618:
        /*0820*/ 	.word	index@(.nv.constant0._ZN7cutlass13device_kernelIN5flash11enable_sm90INS1_16FlashAttnFwdSm90INS1_25CollectiveMainloopFwdSm90ILi2EN4cute5tupleIJNS5_1CILi1EEES8_S8_EEENS6_IJNS7_ILi128EEENS7_ILi160EEENS7_ILi192EEEEEELi192ENS_12float_e4m3_tEfNS_4arch4Sm90ELb0ELb0ELb0ELb0ELb0ELb0ELb0ELb1ELb1ELb0ELb0ELb0EEENS1_21CollectiveEpilogueFwdINS6_IJSA_SC_SB_EEES9_NS_10bfloat16_tESG_Li256ELb0ELb0ELb0ELb1EEENS1_29StaticPersistentTileSchedulerILb0EEEEEEEEEvNT_6ParamsE)
        /*0824*/ 	.short	0x0210
        /*0826*/ 	.short	0x0bf0


	//----- nvinfo : EIATTR_SW_WAR
	.align		4
.L_619:
        /*0828*/ 	.byte	0x04, 0x36
        /*082a*/ 	.short	(.L_621 - .L_620)
.L_620:
        /*082c*/ 	.word	0x00000008
.L_621:


//--------------------- .nv.info._ZN7cutlass13device_kernelIN5flash11enable_sm90INS1_16FlashAttnFwdSm90INS1_25CollectiveMainloopFwdSm90ILi2EN4cute5tupleIJNS5_1CILi2EEENS7_ILi1EEES9_EEENS6_IJNS7_ILi128EEENS7_ILi160EEENS7_ILi192EEEEEELi192ENS_12float_e4m3_tEfNS_4arch4Sm90ELb0ELb0ELb0ELb0ELb0ELb0ELb0ELb1ELb1ELb0ELb0ELb0EEENS1_21CollectiveEpilogueFwdINS6_IJSB_SD_SC_EEESA_NS_10bfloat16_tESH_Li256ELb0ELb0ELb0ELb1EEENS1_29StaticPersistentTileSchedulerILb0EEEEEEEEEvNT_6ParamsE --------------------------
	.section	.nv.info._ZN7cutlass13device_kernelIN5flash11enable_sm90INS1_16FlashAttnFwdSm90INS1_25CollectiveMainloopFwdSm90ILi2EN4cute5tupleIJNS5_1CILi2EEENS7_ILi1EEES9_EEENS6_IJNS7_ILi128EEENS7_ILi160EEENS7_ILi192EEEEEELi192ENS_12float_e4m3_tEfNS_4arch4Sm90ELb0ELb0ELb0ELb0ELb0ELb0ELb0ELb1ELb1ELb0ELb0ELb0EEENS1_21CollectiveEpilogueFwdINS6_IJSB_SD_SC_EEESA_NS_10bfloat16_tESH_Li256ELb0ELb0ELb0ELb1EEENS1_29StaticPersistentTileSchedulerILb0EEEEEEEEEvNT_6ParamsE,"",@"SHT_CUDA_INFO"
	.sectionflags	@""
	.align	4


	//----- nvinfo : EIATTR_CUDA_API_VERSION
	.align		4
        /*0000*/ 	.byte	0x04, 0x37
        /*0002*/ 	.short	(.L_623 - .L_622)
.L_622:
        /*0004*/ 	.word	0x00000082


	//----- nvinfo : EIATTR_KPARAM_INFO
	.align		4
.L_623:
        /*0008*/ 	.byte	0x04, 0x17
        /*000a*/ 	.short	(.L_625 - .L_624)
.L_624:
        /*000c*/ 	.word	0x00000000
        /*0010*/ 	.short	0x0000
        /*0012*/ 	.short	0x0070
        /*0014*/ 	.byte	0x00, 0xf0, 0x01, 0x2e


	//----- nvinfo : EIATTR_SPARSE_MMA_MASK
	.align		4
.L_625:
        /*0018*/ 	.byte	0x03, 0x50
        /*001a*/ 	.short	0x0000


	//----- nvinfo : EIATTR_MAXREG_COUNT
	.align		4
        /*001c*/ 	.byte	0x03, 0x1b
        /*001e*/ 	.short	0x00a8


	//----- nvinfo : EIATTR_NUM_BARRIERS
	.align		4
        /*0020*/ 	.byte	0x02, 0x4c
        /*0022*/ 	.byte	0x10
	.zero		1


	//----- nvinfo : EIATTR_EXTERNS
	.align		4
        /*0024*/ 	.byte	0x04, 0x0f
        /*0026*/ 	.short	(.L_627 - .L_626)


	//   ....[0]....
	.align		4
.L_626:
        /*0028*/ 	.word	index@(__assertfail)


	//----- nvinfo : EIATTR_ANNOTATIONS
	.align		4
.L_627:
        /*002c*/ 	.byte	0x04, 0x55
        /*002e*/ 	.short	(.L_629 - .L_628)


	//   ....[0]....
.L_628:
        /* <DEDUP_REMOVED lines=23> */


	//----- nvinfo : EIATTR_MERCURY_ISA_VERSION
	.align		4
.L_629:
        /*0188*/ 	.byte	0x03, 0x5f
        /*018a*/ 	.short	0x0101


	//----- nvinfo : EIATTR_INT_WARP_WIDE_INSTR_OFFSETS
	.align		4
        /*018c*/ 	.byte	0x04, 0x31
        /*018e*/ 	.short	(.L_631 - .L_630)


	//   ....[0]....
.L_630:
        /*0190*/ 	.word	0x00000190


	//   ....[1]....
        /*0194*/ 	.word	0x000001d0


	//   ....[2]....
        /*0198*/ 	.word	0x00000240


	//   ....[3]....
        /*019c*/ 	.word	0x0000a8c0


	//----- nvinfo : EIATTR_COOP_GROUP_MASK_REGIDS
	.align		4
.L_631:
        /*01a0*/ 	.byte	0x04, 0x29
        /*01a2*/ 	.short	(.L_633 - .L_632)


	//   ....[0]....
.L_632:
        /*01a4*/ 	.word	0xffffffff


	//   ....[1]....
        /*01a8*/ 	.word	0xffffffff


	//   ....[2]....
        /*01ac*/ 	.word	0xffffffff


	//   ....[3]....
        /*01b0*/ 	.word	0xffffffff


	//   ....[4]....
        /*01b4*/ 	.word	0xffffffff


	//   ....[5]....
        /*01b8*/ 	.word	0xffffffff


	//   ....[6]....
        /*01bc*/ 	.word	0xffffffff


	//   ....[7]....
        /*01c0*/ 	.word	0xffffffff


	//   ....[8]....
        /*01c4*/ 	.word	0xffffffff


	//   ....[9]....
        /*01c8*/ 	.word	0xffffffff


	//   ....[10]....
        /*01cc*/ 	.word	0xffffffff


	//   ....[11]....
        /*01d0*/ 	.word	0xffffffff


	//   ....[12]....
        /*01d4*/ 	.word	0xffffffff


	//   ....[13]....
        /*01d8*/ 	.word	0xffffffff


	//   ....[14]....
        /*01dc*/ 	.word	0xffffffff


	//   ....[15]....
        /*01e0*/ 	.word	0xffffffff


	//   ....[16]....
        /*01e4*/ 	.word	0xffffffff


	//   ....[17]....
        /*01e8*/ 	.word	0xffffffff


	//   ....[18]....
        /*01ec*/ 	.word	0xffffffff


	//   ....[19]....
        /*01f0*/ 	.word	0xffffffff


	//   ....[20]....
        /*01f4*/ 	.word	0xffffffff


	//   ....[21]....
        /*01f8*/ 	.word	0xffffffff


	//   ....[22]....
        /*01fc*/ 	.word	0xffffffff


	//   ....[23]....
        /*0200*/ 	.word	0xffffffff


	//   ....[24]....
        /*0204*/ 	.word	0xffffffff


	//   ....[25]....
        /*0208*/ 	.word	0xffffffff


	//   ....[26]....
        /*020c*/ 	.word	0xffffffff


	//   ....[27]....
        /*0210*/ 	.word	0xffffffff


	//   ....[28]....
        /*0214*/ 	.word	0xffffffff


	//   ....[29]....
        /*0218*/ 	.word	0xffffffff


	//   ....[30]....
        /*021c*/ 	.word	0xffffffff


	//   ....[31]....
        /*0220*/ 	.word	0xffffffff


	//   ....[32]....
        /*0224*/ 	.word	0xffffffff


	//   ....[33]....
        /*0228*/ 	.word	0xffffffff


	//   ....[34]....
        /*022c*/ 	.word	0xffffffff


	//   ....[35]....
        /*0230*/ 	.word	0xffffffff


	//   ....[36]....
        /*0234*/ 	.word	0xffffffff


	//   ....[37]....
        /*0238*/ 	.word	0xffffffff


	//   ....[38]....
        /*023c*/ 	.word	0xffffffff


	//   ....[39]....
        /*0240*/ 	.word	0xffffffff


	//   ....[40]....
        /*0244*/ 	.word	0xffffffff


	//   ....[41]....
        /*0248*/ 	.word	0xffffffff


	//   ....[42]....
        /*024c*/ 	.word	0xffffffff


	//   ....[43]....
        /*0250*/ 	.word	0xffffffff


	//   ....[44]....
        /*0254*/ 	.word	0xffffffff


	//   ....[45]....
        /*0258*/ 	.word	0xffffffff


	//   ....[46]....
        /*025c*/ 	.word	0xffffffff


	//   ....[47]....
        /*0260*/ 	.word	0xffffffff


	//   ....[48]....
        /*0264*/ 	.word	0xffffffff


	//   ....[49]....
        /*0268*/ 	.word	0xffffffff


	//   ....[50]....
        /*026c*/ 	.word	0xffffffff


	//   ....[51]....
        /*0270*/ 	.word	0xffffffff


	//   ....[52]....
        /*0274*/ 	.word	0xffffffff


	//   ....[53]....
        /*0278*/ 	.word	0xffffffff


	//   ....[54]....
        /*027c*/ 	.word	0xffffffff


	//   ....[55]....
        /*0280*/ 	.word	0xffffffff


	//   ....[56]....
        /*0284*/ 	.word	0xffffffff


	//   ....[57]....
        /*0288*/ 	.word	0xffffffff


	//   ....[58]....
        /*028c*/ 	.word	0xffffffff


	//   ....[59]....
        /*0290*/ 	.word	0xffffffff


	//   ....[60]....
        /*0294*/ 	.word	0xffffffff


	//   ....[61]....
        /*0298*/ 	.word	0xffffffff


	//   ....[62]....
        /*029c*/ 	.word	0xffffffff


	//   ....[63]....
        /*02a0*/ 	.word	0xffffffff


	//   ....[64]....
        /*02a4*/ 	.word	0xffffffff


	//   ....[65]....
        /*02a8*/ 	.word	0xffffffff


	//   ....[66]....
        /*02ac*/ 	.word	0xffffffff


	//   ....[67]....
        /*02b0*/ 	.word	0xffffffff


	//   ....[68]....
        /*02b4*/ 	.word	0xffffffff


	//   ....[69]....
        /*02b8*/ 	.word	0xffffffff


	//   ....[70]....
        /*02bc*/ 	.word	0xffffffff


	//   ....[71]....
        /*02c0*/ 	.word	0xffffffff


	//   ....[72]....
        /*02c4*/ 	.word	0x0500000f


	//----- nvinfo : EIATTR_COOP_GROUP_INSTR_OFFSETS
	.align		4
.L_633:
        /*02c8*/ 	.byte	0x04, 0x28
        /*02ca*/ 	.short	(.L_635 - .L_634)


	//   ....[0]....
.L_634:
        /*02cc*/ 	.word	0x00000070


	//   ....[1]....
        /*02d0*/ 	.word	0x000001a0


	//   ....[2]....
        /*02d4*/ 	.word	0x000001f0


	//   ....[3]....
        /*02d8*/ 	.word	0x00000430


	//   ....[4]....
        /*02dc*/ 	.word	0x00000650


	//   ....[5]....
        /*02e0*/ 	.word	0x00000880


	//   ....[6]....
        /*02e4*/ 	.word	0x00000b00


	//   ....[7]....
        /*02e8*/ 	.word	0x00000e40


	//   ....[8]....
        /*02ec*/ 	.word	0x00001370


	//   ....[9]....
        /*02f0*/ 	.word	0x00003320


	//   ....[10]....
        /*02f4*/ 	.word	0x000033f0


	//   ....[11]....
        /*02f8*/ 	.word	0x00003850


	//   ....[12]....
        /*02fc*/ 	.word	0x00003990


	//   ....[13]....
        /*0300*/ 	.word	0x00006060


	//   ....[14]....
        /*0304*/ 	.word	0x00006070


	//   ....[15]....
        /*0308*/ 	.word	0x000060a0


	//   ....[16]....
        /*030c*/ 	.word	0x000060b0


	//   ....[17]....
        /*0310*/ 	.word	0x00007de0


	//   ....[18]....
        /*0314*/ 	.word	0x00007df0


	//   ....[19]....
        /*0318*/ 	.word	0x00007e20


	//   ....[20]....
        /*031c*/ 	.word	0x00007e30


	//   ....[21]....
        /*0320*/ 	.word	0x00009150


	//   ....[22]....
        /*0324*/ 	.word	0x00009180


	//   ....[23]....
        /*0328*/ 	.word	0x000091b0


	//   ....[24]....
        /*032c*/ 	.word	0x000091e0


	//   ....[25]....
        /*0330*/ 	.word	0x00009210


	//   ....[26]....
        /*0334*/ 	.word	0x00009240


	//   ....[27]....
        /*0338*/ 	.word	0x00009280


	//   ....[28]....
        /*033c*/ 	.word	0x000092b0


	//   ....[29]....
        /*0340*/ 	.word	0x000092e0


	//   ....[30]....
        /*0344*/ 	.word	0x00009310


	//   ....[31]....
        /*0348*/ 	.word	0x00009340


	//   ....[32]....
        /*034c*/ 	.word	0x00009370


	//   ....[33]....
        /*0350*/ 	.word	0x000093f0


	//   ....[34]....
        /*0354*/ 	.word	0x00009420


	//   ....[35]....
        /*0358*/ 	.word	0x00009450


	//   ....[36]....
        /*035c*/ 	.word	0x00009480


	//   ....[37]....
        /*0360*/ 	.word	0x000094b0


	//   ....[38]....
        /*0364*/ 	.word	0x000094c0


	//   ....[39]....
        /*0368*/ 	.word	0x000094d0


	//   ....[40]....
        /*036c*/ 	.word	0x000094e0


	//   ....[41]....
        /*0370*/ 	.word	0x000094f0


	//   ....[42]....
        /*0374*/ 	.word	0x00009520


	//   ....[43]....
        /*0378*/ 	.word	0x00009550


	//   ....[44]....
        /*037c*/ 	.word	0x00009560


	//   ....[45]....
        /*0380*/ 	.word	0x00009570


	//   ....[46]....
        /*0384*/ 	.word	0x00009590


	//   ....[47]....
        /*0388*/ 	.word	0x000095b0


	//   ....[48]....
        /*038c*/ 	.word	0x000095c0


	//   ....[49]....
        /*0390*/ 	.word	0x000095d0


	//   ....[50]....
        /*0394*/ 	.word	0x000095e0


	//   ....[51]....
        /*0398*/ 	.word	0x000095f0


	//   ....[52]....
        /*039c*/ 	.word	0x00009600


	//   ....[53]....
        /*03a0*/ 	.word	0x00009610


	//   ....[54]....
        /*03a4*/ 	.word	0x00009620


	//   ....[55]....
        /*03a8*/ 	.word	0x00009630


	//   ....[56]....
        /*03ac*/ 	.word	0x00009640


	//   ....[57]....
        /*03b0*/ 	.word	0x00009650


	//   ....[58]....
        /*03b4*/ 	.word	0x00009660


	//   ....[59]....
        /*03b8*/ 	.word	0x00009670


	//   ....[60]....
        /*03bc*/ 	.word	0x00009680


	//   ....[61]....
        /*03c0*/ 	.word	0x00009690


	//   ....[62]....
        /*03c4*/ 	.word	0x000096a0


	//   ....[63]....
        /*03c8*/ 	.word	0x000096b0


	//   ....[64]....
        /*03cc*/ 	.word	0x000096c0


	//   ....[65]....
        /*03d0*/ 	.word	0x000096d0


	//   ....[66]....
        /*03d4*/ 	.word	0x000096e0


	//   ....[67]....
        /*03d8*/ 	.word	0x000096f0


	//   ....[68]....
        /*03dc*/ 	.word	0x00009700


	//   ....[69]....
        /*03e0*/ 	.word	0x00009a40


	//   ....[70]....
        /*03e4*/ 	.word	0x0000aa20


	//   ....[71]....
        /*03e8*/ 	.word	0x0000d9c0


	//   ....[72]....
        /*03ec*/ 	.word	0x0000dee0


	//----- nvinfo : EIATTR_REG_RECONFIG
	.align		4
.L_635:
        /*03f0*/ 	.byte	0x01, 0x54
	.zero		2


	//----- nvinfo : EIATTR_SYSCALL_OFFSETS
	.align		4
        /*03f4*/ 	.byte	0x04, 0x46
        /*03f6*/ 	.short	(.L_637 - .L_636)


	//   ....[0]....
.L_636:
        /*03f8*/ 	.word	0x00001a00


	//   ....[1]....
        /*03fc*/ 	.word	0x0000a310


	//   ....[2]....
        /*0400*/ 	.word	0x0000a490


	//   ....[3]....
        /*0404*/ 	.word	0x0000a5d0


	//   ....[4]....
        /*0408*/ 	.word	0x0000a6f0


	//----- nvinfo : EIATTR_MBARRIER_INSTR_OFFSETS
	.align		4
.L_637:
        /*040c*/ 	.byte	0x04, 0x39
        /*040e*/ 	.short	(.L_639 - .L_638)


	//   ....[0]....
.L_638:
        /*0410*/ 	.word	0x000002d0
        /*0414*/ 	.word	0x000000ff
        /*0418*/ 	.word	0x00033400
        /*041c*/ 	.short	0x0100
        /*041e*/ 	.byte	0x08
	.zero		1


	//   ....[1]....
        /*0420*/ 	.word	0x000002e0
        /*0424*/ 	.word	0x000000ff
        /*0428*/ 	.word	0x00033420
        /*042c*/ 	.short	0x0100
        /*042e*/ 	.byte	0x08
	.zero		1


	//   ....[2]....
        /*0430*/ 	.word	0x000003d0
        /*0434*/ 	.word	0x000000ff
        /*0438*/ 	.word	0x00033430
        /*043c*/ 	.short	0x0100
        /*043e*/ 	.byte	0x08
	.zero		1


	//   ....[3]....
        /*0440*/ 	.word	0x000003e0
        /*0444*/ 	.word	0x000000ff
        /*0448*/ 	.word	0x00033440
        /*044c*/ 	.short	0x0100
        /*044e*/ 	.byte	0x08
	.zero		1


	//   ....[4]....
        /*0450*/ 	.word	0x000003f0
        /*0454*/ 	.word	0x000000ff
        /*0458*/ 	.word	0x00033438
        /*045c*/ 	.short	0x0100
        /*045e*/ 	.byte	0x08
	.zero		1


	//   ....[5]....
        /*0460*/ 	.word	0x00000400
        /*0464*/ 	.word	0x000000ff
        /*0468*/ 	.word	0x00033448
        /*046c*/ 	.short	0x0100
        /*046e*/ 	.byte	0x08
	.zero		1


	//   ....[6]....
        /*0470*/ 	.word	0x00000600
        /*0474*/ 	.word	0x000000ff
        /*0478*/ 	.word	0x00033450
        /*047c*/ 	.short	0x0100
        /*047e*/ 	.byte	0x08
	.zero		1


	//   ....[7]....
        /*0480*/ 	.word	0x00000610
        /*0484*/ 	.word	0x000000ff
        /*0488*/ 	.word	0x00033460
        /*048c*/ 	.short	0x0100
        /*048e*/ 	.byte	0x08
	.zero		1


	//   ....[8]....
        /*0490*/ 	.word	0x00000620
        /*0494*/ 	.word	0x000000ff
        /*0498*/ 	.word	0x00033458
        /*049c*/ 	.short	0x0100
        /*049e*/ 	.byte	0x08
	.zero		1


	//   ....[9]....
        /*04a0*/ 	.word	0x00000630
        /*04a4*/ 	.word	0x000000ff
        /*04a8*/ 	.word	0x00033468
        /*04ac*/ 	.short	0x0100
        /*04ae*/ 	.byte	0x08
	.zero		1


	//   ....[10]....
        /*04b0*/ 	.word	0x00000830
        /*04b4*/ 	.word	0x000000ff
        /*04b8*/ 	.word	0x00033470
        /*04bc*/ 	.short	0x0100
        /*04be*/ 	.byte	0x08
	.zero		1


	//   ....[11]....
        /*04c0*/ 	.word	0x00000840
        /*04c4*/ 	.word	0x000000ff
        /*04c8*/ 	.word	0x00033480
        /*04cc*/ 	.short	0x0100
        /*04ce*/ 	.byte	0x08
	.zero		1


	//   ....[12]....
        /*04d0*/ 	.word	0x00000850
        /*04d4*/ 	.word	0x000000ff
        /*04d8*/ 	.word	0x00033478
        /*04dc*/ 	.short	0x0100
        /*04de*/ 	.byte	0x08
	.zero		1


	//   ....[13]....
        /*04e0*/ 	.word	0x00000860
        /*04e4*/ 	.word	0x000000ff
        /*04e8*/ 	.word	0x00033488
        /*04ec*/ 	.short	0x0100
        /*04ee*/ 	.byte	0x08
	.zero		1


	//   ....[14]....
        /*04f0*/ 	.word	0x00000ab0
        /*04f4*/ 	.word	0x000000ff
        /*04f8*/ 	.word	0x00033490
        /*04fc*/ 	.short	0x0100
        /*04fe*/ 	.byte	0x08
	.zero		1


	//   ....[15]....
        /*0500*/ 	.word	0x00000ac0
        /*0504*/ 	.word	0x000000ff
        /*0508*/ 	.word	0x000334a0
        /*050c*/ 	.short	0x0100
        /*050e*/ 	.byte	0x08
	.zero		1


	//   ....[16]....
        /*0510*/ 	.word	0x00000ad0
        /*0514*/ 	.word	0x000000ff
        /*0518*/ 	.word	0x00033498
        /*051c*/ 	.short	0x0100
        /*051e*/ 	.byte	0x08
	.zero		1


	//   ....[17]....
        /*0520*/ 	.word	0x00000ae0
        /*0524*/ 	.word	0x000000ff
        /*0528*/ 	.word	0x000334a8
        /*052c*/ 	.short	0x0100
        /*052e*/ 	.byte	0x08
	.zero		1


	//   ....[18]....
        /*0530*/ 	.word	0x00000d90
        /*0534*/ 	.word	0x000000ff
        /*0538*/ 	.word	0x000334b0
        /*053c*/ 	.short	0x0100
        /*053e*/ 	.byte	0x08
	.zero		1


	//   ....[19]....
        /*0540*/ 	.word	0x00000da0
        /*0544*/ 	.word	0x000000ff
        /*0548*/ 	.word	0x000334c0
        /*054c*/ 	.short	0x0100
        /*054e*/ 	.byte	0x08
	.zero		1


	//   ....[20]....
        /*0550*/ 	.word	0x00000db0
        /*0554*/ 	.word	0x000000ff
        /*0558*/ 	.word	0x000334b8
        /*055c*/ 	.short	0x0100
        /*055e*/ 	.byte	0x08
	.zero		1


	//   ....[21]....
        /*0560*/ 	.word	0x00000dc0
        /*0564*/ 	.word	0x000000ff
        /*0568*/ 	.word	0x000334c8
        /*056c*/ 	.short	0x0100
        /*056e*/ 	.byte	0x08
	.zero		1


	//   ....[22]....
        /*0570*/ 	.word	0x00001a60
        /*0574*/ 	.word	0x000000ff
        /*0578*/ 	.word	0x00033400
        /*057c*/ 	.short	0x010a
        /*057e*/ 	.byte	0x26
	.zero		1


	//   ....[23]....
        /*0580*/ 	.word	0x00001ae0
        /*0584*/ 	.word	0x00000003
        /*0588*/ 	.word	0x00033430
        /*058c*/ 	.short	0x010a
        /*058e*/ 	.byte	0x3f
	.zero		1


	//   ....[24]....
        /*0590*/ 	.word	0x00001b20
        /*0594*/ 	.word	0x00000003
        /*0598*/ 	.word	0x00033430
        /*059c*/ 	.short	0x010a
        /*059e*/ 	.byte	0x3f
	.zero		1


	//   ....[25]....
        /*05a0*/ 	.word	0x00003be0
        /*05a4*/ 	.word	0x00000003
        /*05a8*/ 	.word	0x00000000
        /*05ac*/ 	.short	0x0101
        /*05ae*/ 	.byte	0x3f
	.zero		1


	//   ....[26]....
        /*05b0*/ 	.word	0x00004c60
        /*05b4*/ 	.word	0x000000ff
        /*05b8*/ 	.word	0x00033430
        /*05bc*/ 	.short	0x010a
        /*05be*/ 	.byte	0x06
	.zero		1


	//   ....[27]....
        /*05c0*/ 	.word	0x00004ca0
        /*05c4*/ 	.word	0x000000ff
        /*05c8*/ 	.word	0x00033430
        /*05cc*/ 	.short	0x010a
        /*05ce*/ 	.byte	0x06
	.zero		1


	//   ....[28]....
        /*05d0*/ 	.word	0x000058c0
        /*05d4*/ 	.word	0x000000ff
        /*05d8*/ 	.word	0x00033450
        /*05dc*/ 	.short	0x010a
        /*05de*/ 	.byte	0x06
	.zero		1


	//   ....[29]....
        /*05e0*/ 	.word	0x00005900
        /*05e4*/ 	.word	0x000000ff
        /*05e8*/ 	.word	0x00033450
        /*05ec*/ 	.short	0x010a
        /*05ee*/ 	.byte	0x06
	.zero		1


	//   ....[30]....
        /*05f0*/ 	.word	0x00006f10
        /*05f4*/ 	.word	0x00000003
        /*05f8*/ 	.word	0x00000000
        /*05fc*/ 	.short	0x0101
        /*05fe*/ 	.byte	0x3f
	.zero		1


	//   ....[31]....
        /*0600*/ 	.word	0x00007200
        /*0604*/ 	.word	0x000000ff
        /*0608*/ 	.word	0x00000000
        /*060c*/ 	.short	0x0101
        /*060e*/ 	.byte	0x06
	.zero		1


	//   ....[32]....
        /*0610*/ 	.word	0x00007a80
        /*0614*/ 	.word	0x000000ff
        /*0618*/ 	.word	0x00033450
        /*061c*/ 	.short	0x010a
        /*061e*/ 	.byte	0x08
	.zero		1


	//   ....[33]....
        /*0620*/ 	.word	0x00007ac0
        /*0624*/ 	.word	0x000000ff
        /*0628*/ 	.word	0x00033450
        /*062c*/ 	.short	0x010a
        /*062e*/ 	.byte	0x08
	.zero		1


	//   ....[34]....
        /*0630*/ 	.word	0x00008a50
        /*0634*/ 	.word	0x000000ff
        /*0638*/ 	.word	0x00000000
        /*063c*/ 	.short	0x0101
        /*063e*/ 	.byte	0x08
	.zero		1


	//   ....[35]....
        /*0640*/ 	.word	0x00009c70
        /*0644*/ 	.word	0x000000ff
        /*0648*/ 	.word	0x00000000
        /*064c*/ 	.short	0x0101
        /*064e*/ 	.byte	0x07
	.zero		1


	//   ....[36]....
        /*0650*/ 	.word	0x00009c80
        /*0654*/ 	.word	0x000000ff
        /*0658*/ 	.word	0x00000000
        /*065c*/ 	.short	0x0101
        /*065e*/ 	.byte	0x06
	.zero		1


	//   ....[37]....
        /*0660*/ 	.word	0x0000ac20
        /*0664*/ 	.word	0x00000002
        /*0668*/ 	.word	0x00033480
        /*066c*/ 	.short	0x010a
        /*066e*/ 	.byte	0x3f
	.zero		1


	//   ....[38]....
        /*0670*/ 	.word	0x0000af40
        /*0674*/ 	.word	0x00000002
        /*0678*/ 	.word	0x00033440
        /*067c*/ 	.short	0x010a
        /*067e*/ 	.byte	0x3f
	.zero		1


	//   ....[39]....
        /*0680*/ 	.word	0x0000b3d0
        /*0684*/ 	.word	0x000000ff
        /*0688*/ 	.word	0x00033420
        /*068c*/ 	.short	0x010a
        /*068e*/ 	.byte	0x28
	.zero		1


	//   ....[40]....
        /*0690*/ 	.word	0x0000b680
        /*0694*/ 	.word	0x00000006
        /*0698*/ 	.word	0x00033480
        /*069c*/ 	.short	0x010a
        /*069e*/ 	.byte	0x3f
	.zero		1


	//   ....[41]....
        /*06a0*/ 	.word	0x0000bbb0
        /*06a4*/ 	.word	0x00000006
        /*06a8*/ 	.word	0x00033440
        /*06ac*/ 	.short	0x010a
        /*06ae*/ 	.byte	0x3f
	.zero		1


	//   ....[42]....
        /*06b0*/ 	.word	0x0000c0a0
        /*06b4*/ 	.word	0x0000000c
        /*06b8*/ 	.word	0x00033470
        /*06bc*/ 	.short	0x010a
        /*06be*/ 	.byte	0x3f
	.zero		1


	//   ....[43]....
        /*06c0*/ 	.word	0x0000c110
        /*06c4*/ 	.word	0x0000000c
        /*06c8*/ 	.word	0x00033460
        /*06cc*/ 	.short	0x010a
        /*06ce*/ 	.byte	0x3f
	.zero		1


	//   ....[44]....
        /*06d0*/ 	.word	0x0000cb30
        /*06d4*/ 	.word	0x0000000c
        /*06d8*/ 	.word	0x00033450
        /*06dc*/ 	.short	0x0101
        /*06de*/ 	.byte	0x3f
	.zero		1


	//   ....[45]....
        /*06e0*/ 	.word	0x0000cbc0
        /*06e4*/ 	.word	0x0000000c
        /*06e8*/ 	.word	0x00000000
        /*06ec*/ 	.short	0x0101
        /*06ee*/ 	.byte	0x3f
	.zero		1


	//   ....[46]....
        /*06f0*/ 	.word	0x0000ccd0
        /*06f4*/ 	.word	0x00000000
        /*06f8*/ 	.word	0x00033470
        /*06fc*/ 	.short	0x010a
        /*06fe*/ 	.byte	0x3f
	.zero		1


	//   ....[47]....
        /*0700*/ 	.word	0x0000cd60
        /*0704*/ 	.word	0x00000000
        /*0708*/ 	.word	0x00033460
        /*070c*/ 	.short	0x010a
        /*070e*/ 	.byte	0x3f
	.zero		1


	//   ....[48]....
        /*0710*/ 	.word	0x0000d780
        /*0714*/ 	.word	0x00000000
        /*0718*/ 	.word	0x00033450
        /*071c*/ 	.short	0x0101
        /*071e*/ 	.byte	0x3f
	.zero		1


	//   ....[49]....
        /*0720*/ 	.word	0x0000d810
        /*0724*/ 	.word	0x00000000
        /*0728*/ 	.word	0x00000000
        /*072c*/ 	.short	0x0101
        /*072e*/ 	.byte	0x3f
	.zero		1


	//   ....[50]....
        /*0730*/ 	.word	0x0000d970
        /*0734*/ 	.word	0x00000009
        /*0738*/ 	.word	0x00033420
        /*073c*/ 	.short	0x010a
        /*073e*/ 	.byte	0x3f
	.zero		1


	//   ....[51]....
        /*0740*/ 	.word	0x0000dae0
        /*0744*/ 	.word	0x00000005
        /*0748*/ 	.word	0x00000000
        /*074c*/ 	.short	0x010a
        /*074e*/ 	.byte	0x3f
	.zero		1


	//   ....[52]....
        /*0750*/ 	.word	0x0000db50
        /*0754*/ 	.word	0x00000007
        /*0758*/ 	.word	0x00000000
        /*075c*/ 	.short	0x010a
        /*075e*/ 	.byte	0x3f
	.zero		1


	//   ....[53]....
        /*0760*/ 	.word	0x0000dbb0
        /*0764*/ 	.word	0x00000005
        /*0768*/ 	.word	0x00033460
        /*076c*/ 	.short	0x010a
        /*076e*/ 	.byte	0x3f
	.zero		1


	//   ....[54]....
        /*0770*/ 	.word	0x0000dc00
        /*0774*/ 	.word	0x00000003
        /*0778*/ 	.word	0x00033460
        /*077c*/ 	.short	0x010a
        /*077e*/ 	.byte	0x3f
	.zero		1


	//   ....[55]....
        /*0780*/ 	.word	0x0000dc40
        /*0784*/ 	.word	0x00000005
        /*0788*/ 	.word	0x00033480
        /*078c*/ 	.short	0x010a
        /*078e*/ 	.byte	0x3f
	.zero		1


	//   ....[56]....
        /*0790*/ 	.word	0x0000dc60
        /*0794*/ 	.word	0x00000003
        /*0798*/ 	.word	0x00033480
        /*079c*/ 	.short	0x010a
        /*079e*/ 	.byte	0x3f
	.zero		1


	//   ....[57]....
        /*07a0*/ 	.word	0x0000dcd0
        /*07a4*/ 	.word	0x00000003
        /*07a8*/ 	.word	0x00033400
        /*07ac*/ 	.short	0x010a
        /*07ae*/ 	.byte	0x3f
	.zero		1


	//   ....[58]....
        /*07b0*/ 	.word	0x0000dd20
        /*07b4*/ 	.word	0x00000003
        /*07b8*/ 	.word	0x00033430
        /*07bc*/ 	.short	0x010a
        /*07be*/ 	.byte	0x3f
	.zero		1


	//   ....[59]....
        /*07c0*/ 	.word	0x0000dd80
        /*07c4*/ 	.word	0x00000005
        /*07c8*/ 	.word	0x00033430
        /*07cc*/ 	.short	0x010a
        /*07ce*/ 	.byte	0x3f
	.zero		1


	//   ....[60]....
        /*07d0*/ 	.word	0x0000dde0
        /*07d4*/ 	.word	0x00000005
        /*07d8*/ 	.word	0x00033450
        /*07dc*/ 	.short	0x010a
        /*07de*/ 	.byte	0x3f
	.zero		1


	//   ....[61]....
        /*07e0*/ 	.word	0x0000de40
        /*07e4*/ 	.word	0x00000007
        /*07e8*/ 	.word	0x00033450
        /*07ec*/ 	.short	0x010a
        /*07ee*/ 	.byte	0x3f
	.zero		1


	//   ....[62]....
        /*07f0*/ 	.word	0x0000df90
        /*07f4*/ 	.word	0x00000002
        /*07f8*/ 	.word	0x00033480
        /*07fc*/ 	.short	0x010a
        /*07fe*/ 	.byte	0x3f
	.zero		1


	//   ....[63]....
        /*0800*/ 	.word	0x0000dfe0
        /*0804*/ 	.word	0x00000002
        /*0808*/ 	.word	0x00033440
        /*080c*/ 	.short	0x010a
        /*080e*/ 	.byte	0x3f
	.zero		1


	//   ....[64]....
        /*0810*/ 	.word	0x0000e040
        /*0814*/ 	.word	0x00000003
        /*0818*/ 	.word	0x00033420
        /*081c*/ 	.short	0x010a
        /*081e*/ 	.byte	0x3f
	.zero		1


	//   ....[65]....
        /*0820*/ 	.word	0x0000e090
        /*0824*/ 	.word	0x00000006
        /*0828*/ 	.word	0x00033480
        /*082c*/ 	.short	0x010a
        /*082e*/ 	.byte	0x3f
	.zero		1


	//   ....[66]....
        /*0830*/ 	.word	0x0000e0e0
        /*0834*/ 	.word	0x00000006
        /*0838*/ 	.word	0x00033440
        /*083c*/ 	.short	0x010a
        /*083e*/ 	.byte	0x3f
	.zero		1


	//   ....[67]....
        /*0840*/ 	.word	0x0000e130
        /*0844*/ 	.word	0x0000000c
        /*0848*/ 	.word	0x00033470
        /*084c*/ 	.short	0x010a
        /*084e*/ 	.byte	0x3f
	.zero		1


	//   ....[68]....
        /*0850*/ 	.word	0x0000e180
        /*0854*/ 	.word	0x0000000c
        /*0858*/ 	.word	0x00033460
        /*085c*/ 	.short	0x010a
        /*085e*/ 	.byte	0x3f
	.zero		1


	//   ....[69]....
        /*0860*/ 	.word	0x0000e1d0
        /*0864*/ 	.word	0x00000000
        /*0868*/ 	.word	0x00033470
        /*086c*/ 	.short	0x010a
        /*086e*/ 	.byte	0x3f
	.zero		1


	//   ....[70]....
        /*0870*/ 	.word	0x0000e220
        /*0874*/ 	.word	0x00000000
        /*0878*/ 	.word	0x00033460
        /*087c*/ 	.short	0x010a
        /*087e*/ 	.byte	0x3f
	.zero		1


	//   ....[71]....
        /*0880*/ 	.word	0x0000e270
        /*0884*/ 	.word	0x00000009
        /*0888*/ 	.word	0x00033420
        /*088c*/ 	.short	0x010a
        /*088e*/ 	.byte	0x3f
	.zero		1


	//   ....[72]....
        /*0890*/ 	.word	0x0000e2c0
        /*0894*/ 	.word	0x00000005
        /*0898*/ 	.word	0x00000000
        /*089c*/ 	.short	0x010a
        /*089e*/ 	.byte	0x3f
	.zero		1


	//   ....[73]....
        /*08a0*/ 	.word	0x0000e310
        /*08a4*/ 	.word	0x00000007
        /*08a8*/ 	.word	0x00000000
        /*08ac*/ 	.short	0x010a
        /*08ae*/ 	.byte	0x3f
	.zero		1


	//   ....[74]....
        /*08b0*/ 	.word	0x0000e360
        /*08b4*/ 	.word	0x00000005
        /*08b8*/ 	.word	0x00033460
        /*08bc*/ 	.short	0x010a
        /*08be*/ 	.byte	0x3f
	.zero		1


	//   ....[75]....
        /*08c0*/ 	.word	0x0000e3b0
        /*08c4*/ 	.word	0x00000003
        /*08c8*/ 	.word	0x00033460
        /*08cc*/ 	.short	0x010a
        /*08ce*/ 	.byte	0x3f
	.zero		1


	//   ....[76]....
        /*08d0*/ 	.word	0x0000e400
        /*08d4*/ 	.word	0x00000005
        /*08d8*/ 	.word	0x00033480
        /*08dc*/ 	.short	0x010a
        /*08de*/ 	.byte	0x3f
	.zero		1


	//----- nvinfo : EIATTR_NUM_MBARRIERS
	.align		4
.L_639:
        /*08e0*/ 	.byte	0x03, 0x38
        /*08e2*/ 	.short	0x0016


	//----- nvinfo : EIATTR_EXIT_INSTR_OFFSETS
	.align		4
        /*08e4*/ 	.byte	0x04, 0x1c
        /*08e6*/ 	.short	(.L_641 - .L_640)


	//   ....[0]....
.L_640:
        /*08e8*/ 	.word	0x00000fb0


	//   ....[1]....
        /*08ec*/ 	.word	0x00009d30


	//   ....[2]....
        /*08f0*/ 	.word	0x0000d9e0


	//   ....[3]....
        /*08f4*/ 	.word	0x0000dcb0


	//----- nvinfo : EIATTR_MAX_THREADS
	.align		4
.L_641:
        /*08f8*/ 	.byte	0x04, 0x05
        /*08fa*/ 	.short	(.L_643 - .L_642)
.L_642:
        /*08fc*/ 	.word	0x00000180
        /*0900*/ 	.word	0x00000001
        /*0904*/ 	.word	0x00000001


	//----- nvinfo : EIATTR_CRS_STACK_SIZE
	.align		4
.L_643:
        /*0908*/ 	.byte	0x04, 0x1e
        /*090a*/ 	.short	(.L_645 - .L_644)
.L_644:
        /*090c*/ 	.word	0x00000000


	//----- nvinfo : EIATTR_CBANK_PARAM_SIZE
	.align		4
.L_645:
        /*0910*/ 	.byte	0x03, 0x19
        /*0912*/ 	.short	0x0bf0


	//----- nvinfo : EIATTR_PARAM_CBANK
	.align		4
        /*0914*/ 	.byte	0x04, 0x0a
        /*0916*/ 	.short	(.L_647 - .L_646)
	.align		4
.L_646:
        /*0918*/ 	.word	index@(.nv.constant0._ZN7cutlass13device_kernelIN5flash11enable_sm90INS1_16FlashAttnFwdSm90INS1_25CollectiveMainloopFwdSm90ILi2EN4cute5tupleIJNS5_1CILi2EEENS7_ILi1EEES9_EEENS6_IJNS7_ILi128EEENS7_ILi160EEENS7_ILi192EEEEEELi192ENS_12float_e4m3_tEfNS_4arch4Sm90ELb0ELb0ELb0ELb0ELb0ELb0ELb0ELb1ELb1ELb0ELb0ELb0EEENS1_21CollectiveEpilogueFwdINS6_IJSB_SD_SC_EEESA_NS_10bfloat16_tESH_Li256ELb0ELb0ELb0ELb1EEENS1_29StaticPersistentTileSchedulerILb0EEEEEEEEEvNT_6ParamsE)
        /*091c*/ 	.short	0x0210
        /*091e*/ 	.short	0x0bf0


	//----- nvinfo : EIATTR_SW_WAR
	.align		4
.L_647:
        /*0920*/ 	.byte	0x04, 0x36
        /*0922*/ 	.short	(.L_649 - .L_648)
.L_648:
        /*0924*/ 	.word	0x00000008
.L_649:


//--------------------- .nv.info._ZN7cutlass13device_kernelIN5flash11enable_sm90INS1_16FlashAttnFwdSm90INS1_25CollectiveMainloopFwdSm90ILi2EN4cute5tupleIJNS5_1CILi1EEES8_S8_EEENS6_IJNS7_ILi128EEENS7_ILi160EEENS7_ILi192EEEEEELi192ENS_12float_e4m3_tEfNS_4arch4Sm90ELb0ELb0ELb0ELb1ELb0ELb0ELb0ELb1ELb1ELb0ELb0ELb0EEENS1_21CollectiveEpilogueFwdINS6_IJSA_SC_SB_EEES9_NS_10bfloat16_tESG_Li256ELb1ELb0ELb0ELb1EEENS1_36VarlenDynamicPersistentTileSchedulerILi128ELi160ELi256ELi128ELb0ELb0ELb1ELb0ELb1ELb1EEEEEEEEEvNT_6ParamsE --------------------------
	.section	.nv.info._ZN7cutlass13device_kernelIN5flash11enable_sm90INS1_16FlashAttnFwdSm90INS1_25CollectiveMainloopFwdSm90ILi2EN4cute5tupleIJNS5_1CILi1EEES8_S8_EEENS6_IJNS7_ILi128EEENS7_ILi160EEENS7_ILi192EEEEEELi192ENS_12float_e4m3_tEfNS_4arch4Sm90ELb0ELb0ELb0ELb1ELb0ELb0ELb0ELb1ELb1ELb0ELb0ELb0EEENS1_21CollectiveEpilogueFwdINS6_IJSA_SC_SB_EEES9_NS_10bfloat16_tESG_Li256ELb1ELb0ELb0ELb1EEENS1_36VarlenDynamicPersistentTileSchedulerILi128ELi160ELi256ELi128ELb0ELb0ELb1ELb0ELb1ELb1EEEEEEEEEvNT_6ParamsE,"",@"SHT_CUDA_INFO"
	.sectionflags	@""
	.align	4


	//----- nvinfo : EIATTR_CUDA_API_VERSION
	.align		4
        /*0000*/ 	.byte	0x04, 0x37
        /*0002*/ 	.short	(.L_651 - .L_650)
.L_650:
        /*0004*/ 	.word	0x00000082


	//----- nvinfo : EIATTR_KPARAM_INFO
	.align		4
.L_651:
        /*0008*/ 	.byte	0x04, 0x17
        /*000a*/ 	.short	(.L_653 - .L_652)
.L_652:
        /*000c*/ 	.word	0x00000000
        /*0010*/ 	.short	0x0000
        /*0012*/ 	.short	0x0070
        /*0014*/ 	.byte	0x00, 0xf0, 0x01, 0x28


	//----- nvinfo : EIATTR_SPARSE_MMA_MASK
	.align		4
.L_653:
        /*0018*/ 	.byte	0x03, 0x50
        /*001a*/ 	.short	0x0000


	//----- nvinfo : EIATTR_MAXREG_COUNT
	.align		4
        /*001c*/ 	.byte	0x03, 0x1b
        /*001e*/ 	.short	0x00a8


	//----- nvinfo : EIATTR_NUM_BARRIERS
	.align		4
        /*0020*/ 	.byte	0x02, 0x4c
        /*0022*/ 	.byte	0x10
	.zero		1


	//----- nvinfo : EIATTR_EXTERNS
	.align		4
        /*0024*/ 	.byte	0x04, 0x0f
        /*0026*/ 	.short	(.L_655 - .L_654)


	//   ....[0]....
	.align		4
.L_654:
        /*0028*/ 	.word	index@(__assertfail)


	//----- nvinfo : EIATTR_ANNOTATIONS
	.align		4
.L_655:
        /*002c*/ 	.byte	0x04, 0x55
        /*002e*/ 	.short	(.L_657 - .L_656)


	//   ....[0]....
.L_656:
        /* <DEDUP_REMOVED lines=26> */


	//----- nvinfo : EIATTR_MERCURY_ISA_VERSION
	.align		4
.L_657:
        /*01c0*/ 	.byte	0x03, 0x5f
        /*01c2*/ 	.short	0x0101


	//----- nvinfo : EIATTR_UNUSED_LOAD_BYTE_OFFSET
	.align		4
        /*01c4*/ 	.byte	0x04, 0x44
        /*01c6*/ 	.short	(.L_659 - .L_658)


	//   ....[0]....
.L_658:
        /*01c8*/ 	.word	0x00000a70
        /*01cc*/ 	.word	0x0000fff0


	//   ....[1]....
        /*01d0*/ 	.word	0x00008e70
        /*01d4*/ 	.word	0x0000fff0


	//----- nvinfo : EIATTR_INT_WARP_WIDE_INSTR_OFFSETS
	.align		4
.L_659:
        /*01d8*/ 	.byte	0x04, 0x31
        /*01da*/ 	.short	(.L_661 - .L_660)


	//   ....[0]....
.L_660:
        /*01dc*/ 	.word	0x00000160


	//   ....[1]....
        /*01e0*/ 	.word	0x000001a0


	//   ....[2]....
        /*01e4*/ 	.word	0x00000210


	//   ....[3]....
        /*01e8*/ 	.word	0x0000cdd0


	//   ....[4]....
        /*01ec*/ 	.word	0x0000ce60


	//   ....[5]....
        /*01f0*/ 	.word	0x0000d620


	//   ....[6]....
        /*01f4*/ 	.word	0x0000f960


	//   ....[7]....
        /*01f8*/ 	.word	0x0000f9f0


	//----- nvinfo : EIATTR_COOP_GROUP_MASK_REGIDS
	.align		4
.L_661:
        /*01fc*/ 	.byte	0x04, 0x29
        /*01fe*/ 	.short	(.L_663 - .L_662)


	//   ....[0]....
.L_662:
        /*0200*/ 	.word	0xffffffff


	//   ....[1]....
        /*0204*/ 	.word	0xffffffff


	//   ....[2]....
        /*0208*/ 	.word	0xffffffff


	//   ....[3]....
        /*020c*/ 	.word	0xffffffff


	//   ....[4]....
        /*0210*/ 	.word	0xffffffff


	//   ....[5]....
        /*0214*/ 	.word	0xffffffff


	//   ....[6]....
        /*0218*/ 	.word	0xffffffff


	//   ....[7]....
        /*021c*/ 	.word	0xffffffff


	//   ....[8]....
        /*0220*/ 	.word	0xffffffff


	//   ....[9]....
        /*0224*/ 	.word	0xffffffff


	//   ....[10]....
        /*0228*/ 	.word	0xffffffff


	//   ....[11]....
        /*022c*/ 	.word	0xffffffff


	//   ....[12]....
        /*0230*/ 	.word	0xffffffff


	//   ....[13]....
        /*0234*/ 	.word	0xffffffff


	//   ....[14]....
        /*0238*/ 	.word	0xffffffff


	//   ....[15]....
        /*023c*/ 	.word	0xffffffff


	//   ....[16]....
        /*0240*/ 	.word	0xffffffff


	//   ....[17]....
        /*0244*/ 	.word	0xffffffff


	//   ....[18]....
        /*0248*/ 	.word	0xffffffff


	//   ....[19]....
        /*024c*/ 	.word	0xffffffff


	//   ....[20]....
        /*0250*/ 	.word	0xffffffff


	//   ....[21]....
        /*0254*/ 	.word	0xffffffff


	//   ....[22]....
        /*0258*/ 	.word	0xffffffff


	//   ....[23]....
        /*025c*/ 	.word	0xffffffff


	//   ....[24]....
        /*0260*/ 	.word	0xffffffff


	//   ....[25]....
        /*0264*/ 	.word	0xffffffff


	//   ....[26]....
        /*0268*/ 	.word	0xffffffff


	//   ....[27]....
        /*026c*/ 	.word	0xffffffff


	//   ....[28]....
        /*0270*/ 	.word	0xffffffff


	//   ....[29]....
        /*0274*/ 	.word	0xffffffff


	//   ....[30]....
        /*0278*/ 	.word	0xffffffff


	//   ....[31]....
        /*027c*/ 	.word	0xffffffff


	//   ....[32]....
        /*0280*/ 	.word	0xffffffff


	//   ....[33]....
        /*0284*/ 	.word	0xffffffff


	//   ....[34]....
        /*0288*/ 	.word	0xffffffff


	//   ....[35]....
        /*028c*/ 	.word	0xffffffff


	//   ....[36]....
        /*0290*/ 	.word	0xffffffff


	//   ....[37]....
        /*0294*/ 	.word	0xffffffff


	//   ....[38]....
        /*0298*/ 	.word	0xffffffff


	//   ....[39]....
        /*029c*/ 	.word	0xffffffff


	//   ....[40]....
        /*02a0*/ 	.word	0xffffffff


	//   ....[41]....
        /*02a4*/ 	.word	0xffffffff


	//   ....[42]....
        /*02a8*/ 	.word	0xffffffff


	//   ....[43]....
        /*02ac*/ 	.word	0xffffffff


	//   ....[44]....
        /*02b0*/ 	.word	0xffffffff


	//   ....[45]....
        /*02b4*/ 	.word	0xffffffff


	//   ....[46]....
        /*02b8*/ 	.word	0xffffffff


	//   ....[47]....
        /*02bc*/ 	.word	0xffffffff


	//   ....[48]....
        /*02c0*/ 	.word	0xffffffff


	//   ....[49]....
        /*02c4*/ 	.word	0xffffffff


	//   ....[50]....
        /*02c8*/ 	.word	0xffffffff


	//   ....[51]....
        /*02cc*/ 	.word	0xffffffff


	//   ....[52]....
        /*02d0*/ 	.word	0xffffffff


	//   ....[53]....
        /*02d4*/ 	.word	0xffffffff


	//   ....[54]....
        /*02d8*/ 	.word	0xffffffff


	//   ....[55]....
        /*02dc*/ 	.word	0xffffffff


	//   ....[56]....
        /*02e0*/ 	.word	0xffffffff


	//   ....[57]....
        /*02e4*/ 	.word	0xffffffff


	//   ....[58]....
        /*02e8*/ 	.word	0xffffffff


	//   ....[59]....
        /*02ec*/ 	.word	0xffffffff


	//   ....[60]....
        /*02f0*/ 	.word	0xffffffff


	//   ....[61]....
        /*02f4*/ 	.word	0xffffffff


	//   ....[62]....
        /*02f8*/ 	.word	0xffffffff


	//   ....[63]....
        /*02fc*/ 	.word	0xffffffff


	//   ....[64]....
        /*0300*/ 	.word	0xffffffff


	//   ....[65]....
        /*0304*/ 	.word	0xffffffff


	//   ....[66]....
        /*0308*/ 	.word	0xffffffff


	//   ....[67]....
        /*030c*/ 	.word	0xffffffff


	//   ....[68]....
        /*0310*/ 	.word	0xffffffff


	//   ....[69]....
        /*0314*/ 	.word	0xffffffff


	//   ....[70]....
        /*0318*/ 	.word	0xffffffff


	//   ....[71]....
        /*031c*/ 	.word	0xffffffff


	//   ....[72]....
        /*0320*/ 	.word	0xffffffff


	//   ....[73]....
        /*0324*/ 	.word	0xffffffff


	//   ....[74]....
        /*0328*/ 	.word	0xffffffff


	//   ....[75]....
        /*032c*/ 	.word	0xffffffff


	//   ....[76]....
        /*0330*/ 	.word	0xffffffff


	//   ....[77]....
        /*0334*/ 	.word	0xffffffff


	//   ....[78]....
        /*0338*/ 	.word	0xffffffff


	//   ....[79]....
        /*033c*/ 	.word	0xffffffff


	//   ....[80]....
        /*0340*/ 	.word	0xffffffff


	//   ....[81]....
        /*0344*/ 	.word	0xffffffff


	//   ....[82]....
        /*0348*/ 	.word	0xffffffff


	//   ....[83]....
        /*034c*/ 	.word	0xffffffff


	//   ....[84]....
        /*0350*/ 	.word	0xffffffff


	//   ....[85]....
        /*0354*/ 	.word	0xffffffff


	//   ....[86]....
        /*0358*/ 	.word	0xffffffff


	//   ....[87]....
        /*035c*/ 	.word	0xffffffff


	//   ....[88]....
        /*0360*/ 	.word	0xffffffff


	//   ....[89]....
        /*0364*/ 	.word	0xffffffff


	//   ....[90]....
        /*0368*/ 	.word	0xffffffff


	//   ....[91]....
        /*036c*/ 	.word	0xffffffff


	//   ....[92]....
        /*0370*/ 	.word	0xffffffff


	//   ....[93]....
        /*0374*/ 	.word	0xffffffff


	//   ....[94]....
        /*0378*/ 	.word	0xffffffff


	//   ....[95]....
        /*037c*/ 	.word	0xffffffff


	//   ....[96]....
        /*0380*/ 	.word	0xffffffff


	//   ....[97]....
        /*0384*/ 	.word	0xffffffff


	//   ....[98]....
        /*0388*/ 	.word	0xffffffff


	//   ....[99]....
        /*038c*/ 	.word	0xffffffff


	//   ....[100]....
        /*0390*/ 	.word	0xffffffff


	//   ....[101]....
        /*0394*/ 	.word	0xffffffff


	//   ....[102]....
        /*0398*/ 	.word	0xffffffff


	//   ....[103]....
        /*039c*/ 	.word	0x0500000f


	//   ....[104]....
        /*03a0*/ 	.word	0x0500000f


	//----- nvinfo : EIATTR_COOP_GROUP_INSTR_OFFSETS
	.align		4
.L_663:
        /*03a4*/ 	.byte	0x04, 0x28
        /*03a6*/ 	.short	(.L_665 - .L_664)


	//   ....[0]....
.L_664:
        /*03a8*/ 	.word	0x00000070


	//   ....[1]....
        /*03ac*/ 	.word	0x00000170


	//   ....[2]....
        /*03b0*/ 	.word	0x000001c0


	//   ....[3]....
        /*03b4*/ 	.word	0x000003f0


	//   ....[4]....
        /*03b8*/ 	.word	0x00000550


	//   ....[5]....
        /*03bc*/ 	.word	0x00000670


	//   ....[6]....
        /*03c0*/ 	.word	0x000007d0


	//   ....[7]....
        /*03c4*/ 	.word	0x00001830


	//   ....[8]....
        /*03c8*/ 	.word	0x00003280


	//   ....[9]....
        /*03cc*/ 	.word	0x00003370


	//   ....[10]....
        /*03d0*/ 	.word	0x00003a80


	//   ....[11]....
        /*03d4*/ 	.word	0x00003b40


	//   ....[12]....
        /*03d8*/ 	.word	0x00006570


	//   ....[13]....
        /*03dc*/ 	.word	0x00006580


	//   ....[14]....
        /*03e0*/ 	.word	0x000065c0


	//   ....[15]....
        /*03e4*/ 	.word	0x000065d0


	//   ....[16]....
        /*03e8*/ 	.word	0x00008520


	//   ....[17]....
        /*03ec*/ 	.word	0x00008530


	//   ....[18]....
        /*03f0*/ 	.word	0x00008560


	//   ....[19]....
        /*03f4*/ 	.word	0x00008570


	//   ....[20]....
        /*03f8*/ 	.word	0x00009a00


	//   ....[21]....
        /*03fc*/ 	.word	0x00009a30


	//   ....[22]....
        /*0400*/ 	.word	0x00009a60


	//   ....[23]....
        /*0404*/ 	.word	0x00009a90


	//   ....[24]....
        /*0408*/ 	.word	0x00009ab0


	//   ....[25]....
        /*040c*/ 	.word	0x00009ac0


	//   ....[26]....
        /*0410*/ 	.word	0x00009ad0


	//   ....[27]....
        /*0414*/ 	.word	0x00009ae0


	//   ....[28]....
        /*0418*/ 	.word	0x00009af0


	//   ....[29]....
        /*041c*/ 	.word	0x00009b20


	//   ....[30]....
        /*0420*/ 	.word	0x00009b30


	//   ....[31]....
        /*0424*/ 	.word	0x00009b60


	//   ....[32]....
        /*0428*/ 	.word	0x00009b90


	//   ....[33]....
        /*042c*/ 	.word	0x00009ba0


	//   ....[34]....
        /*0430*/ 	.word	0x00009bd0


	//   ....[35]....
        /*0434*/ 	.word	0x00009be0


	//   ....[36]....
        /*0438*/ 	.word	0x00009bf0


	//   ....[37]....
        /*043c*/ 	.word	0x00009c20


	//   ....[38]....
        /*0440*/ 	.word	0x00009c50


	//   ....[39]....
        /*0444*/ 	.word	0x00009c60


	//   ....[40]....
        /*0448*/ 	.word	0x00009c70


	//   ....[41]....
        /*044c*/ 	.word	0x00009c80


	//   ....[42]....
        /*0450*/ 	.word	0x00009cb0


	//   ....[43]....
        /*0454*/ 	.word	0x00009ce0


	//   ....[44]....
        /*0458*/ 	.word	0x00009d10


	//   ....[45]....
        /*045c*/ 	.word	0x00009d20


	//   ....[46]....
        /*0460*/ 	.word	0x00009d30


	//   ....[47]....
        /*0464*/ 	.word	0x00009d50


	//   ....[48]....
        /*0468*/ 	.word	0x00009d90


	//   ....[49]....
        /*046c*/ 	.word	0x00009db0


	//   ....[50]....
        /*0470*/ 	.word	0x00009dc0


	//   ....[51]....
        /*0474*/ 	.word	0x00009dd0


	//   ....[52]....
        /*0478*/ 	.word	0x00009de0


	//   ....[53]....
        /*047c*/ 	.word	0x00009df0


	//   ....[54]....
        /*0480*/ 	.word	0x00009e00


	//   ....[55]....
        /*0484*/ 	.word	0x00009e10


	//   ....[56]....
        /*0488*/ 	.word	0x00009e20


	//   ....[57]....
        /*048c*/ 	.word	0x00009e30


	//   ....[58]....
        /*0490*/ 	.word	0x00009e40


	//   ....[59]....
        /*0494*/ 	.word	0x00009e50


	//   ....[60]....
        /*0498*/ 	.word	0x00009e60


	//   ....[61]....
        /*049c*/ 	.word	0x00009e70


	//   ....[62]....
        /*04a0*/ 	.word	0x00009e90


	//   ....[63]....
        /*04a4*/ 	.word	0x00009ec0


	//   ....[64]....
        /*04a8*/ 	.word	0x00009ed0


	//   ....[65]....
        /*04ac*/ 	.word	0x00009ef0


	//   ....[66]....
        /*04b0*/ 	.word	0x00009f20


	//   ....[67]....
        /*04b4*/ 	.word	0x00009f30


	//   ....[68]....
        /*04b8*/ 	.word	0x0000bcf0


	//   ....[69]....
        /*04bc*/ 	.word	0x0000bf00


	//   ....[70]....
        /*04c0*/ 	.word	0x0000bf30


	//   ....[71]....
        /*04c4*/ 	.word	0x0000bf60


	//   ....[72]....
        /*04c8*/ 	.word	0x0000bfa0


	//   ....[73]....
        /*04cc*/ 	.word	0x0000bfd0


	//   ....[74]....
        /*04d0*/ 	.word	0x0000c000


	//   ....[75]....
        /*04d4*/ 	.word	0x0000c190


	//   ....[76]....
        /*04d8*/ 	.word	0x0000c1c0


	//   ....[77]....
        /*04dc*/ 	.word	0x0000c1f0


	//   ....[78]....
        /*04e0*/ 	.word	0x0000c220


	//   ....[79]....
        /*04e4*/ 	.word	0x0000c250


	//   ....[80]....
        /*04e8*/ 	.word	0x0000c290


	//   ....[81]....
        /*04ec*/ 	.word	0x0000c320


	//   ....[82]....
        /*04f0*/ 	.word	0x0000c360


	//   ....[83]....
        /*04f4*/ 	.word	0x0000c3f0


	//   ....[84]....
        /*04f8*/ 	.word	0x0000d770


	//   ....[85]....
        /*04fc*/ 	.word	0x00010920


	//   ....[86]....
        /*0500*/ 	.word	0x00010950


	//   ....[87]....
        /*0504*/ 	.word	0x00010980


	//   ....[88]....
        /*0508*/ 	.word	0x000109b0


	//   ....[89]....
        /*050c*/ 	.word	0x000109e0


	//   ....[90]....
        /*0510*/ 	.word	0x000109f0


	//   ....[91]....
        /*0514*/ 	.word	0x00010a30


	//   ....[92]....
        /*0518*/ 	.word	0x00010a40


	//   ....[93]....
        /*051c*/ 	.word	0x00010b80


	//   ....[94]....
        /*0520*/ 	.word	0x00010bb0


	//   ....[95]....
        /*0524*/ 	.word	0x00010be0


	//   ....[96]....
        /*0528*/ 	.word	0x00010c10


	//   ....[97]....
        /*052c*/ 	.word	0x00010c40


	//   ....[98]....
        /*0530*/ 	.word	0x00010c80


	//   ....[99]....
        /*0534*/ 	.word	0x00010d10


	//   ....[100]....
        /*0538*/ 	.word	0x00010d50


	//   ....[101]....
        /*053c*/ 	.word	0x00010de0


	//   ....[102]....
        /*0540*/ 	.word	0x00011250


	//   ....[103]....
        /*0544*/ 	.word	0x00011750


	//   ....[104]....
        /*0548*/ 	.word	0x00011bc0


	//----- nvinfo : EIATTR_REG_RECONFIG
	.align		4
.L_665:
        /*054c*/ 	.byte	0x01, 0x54
	.zero		2


	//----- nvinfo : EIATTR_SYSCALL_OFFSETS
	.align		4
        /*0550*/ 	.byte	0x04, 0x46
        /*0552*/ 	.short	(.L_667 - .L_666)


	//   ....[0]....
.L_666:
        /*0554*/ 	.word	0x00001a10


	//   ....[1]....
        /*0558*/ 	.word	0x0000d000


	//   ....[2]....
        /*055c*/ 	.word	0x0000d180


	//   ....[3]....
        /*0560*/ 	.word	0x0000d2c0


	//   ....[4]....
        /*0564*/ 	.word	0x0000d3e0


	//----- nvinfo : EIATTR_MBARRIER_INSTR_OFFSETS
	.align		4
.L_667:
        /*0568*/ 	.byte	0x04, 0x39
        /*056a*/ 	.short	(.L_669 - .L_668)


	//   ....[0]....
.L_668:
        /*056c*/ 	.word	0x000002a0
        /*0570*/ 	.word	0x000000ff
        /*0574*/ 	.word	0x00033400
        /*0578*/ 	.short	0x0100
        /*057a*/ 	.byte	0x08
	.zero		1


	//   ....[1]....
        /*057c*/ 	.word	0x000002b0
        /*0580*/ 	.word	0x000000ff
        /*0584*/ 	.word	0x00033420
        /*0588*/ 	.short	0x0100
        /*058a*/ 	.byte	0x08
	.zero		1


	//   ....[2]....
        /*058c*/ 	.word	0x000003a0
        /*0590*/ 	.word	0x000000ff
        /*0594*/ 	.word	0x00033430
        /*0598*/ 	.short	0x0100
        /*059a*/ 	.byte	0x08
	.zero		1


	//   ....[3]....
        /*059c*/ 	.word	0x000003b0
        /*05a0*/ 	.word	0x000000ff
        /*05a4*/ 	.word	0x00033440
        /*05a8*/ 	.short	0x0100
        /*05aa*/ 	.byte	0x08
	.zero		1


	//   ....[4]....
        /*05ac*/ 	.word	0x000003c0
        /*05b0*/ 	.word	0x000000ff
        /*05b4*/ 	.word	0x00033438
        /*05b8*/ 	.short	0x0100
        /*05ba*/ 	.byte	0x08
	.zero		1


	//   ....[5]....
        /*05bc*/ 	.word	0x000003d0
        /*05c0*/ 	.word	0x000000ff
        /*05c4*/ 	.word	0x00033448
        /*05c8*/ 	.short	0x0100
        /*05ca*/ 	.byte	0x08
	.zero		1


	//   ....[6]....
        /*05cc*/ 	.word	0x00000500
        /*05d0*/ 	.word	0x000000ff
        /*05d4*/ 	.word	0x00033450
        /*05d8*/ 	.short	0x0100
        /*05da*/ 	.byte	0x08
	.zero		1


	//   ....[7]....
        /*05dc*/ 	.word	0x00000510
        /*05e0*/ 	.word	0x000000ff
        /*05e4*/ 	.word	0x00033460
        /*05e8*/ 	.short	0x0100
        /*05ea*/ 	.byte	0x08
	.zero		1


	//   ....[8]....
        /*05ec*/ 	.word	0x00000520
        /*05f0*/ 	.word	0x000000ff
        /*05f4*/ 	.word	0x00033458
        /*05f8*/ 	.short	0x0100
        /*05fa*/ 	.byte	0x08
	.zero		1


	//   ....[9]....
        /*05fc*/ 	.word	0x00000530
        /*0600*/ 	.word	0x000000ff
        /*0604*/ 	.word	0x00033468
        /*0608*/ 	.short	0x0100
        /*060a*/ 	.byte	0x08
	.zero		1


	//   ....[10]....
        /*060c*/ 	.word	0x00000620
        /*0610*/ 	.word	0x000000ff
        /*0614*/ 	.word	0x00033470
        /*0618*/ 	.short	0x0100
        /*061a*/ 	.byte	0x06
	.zero		1


	//   ....[11]....
        /*061c*/ 	.word	0x00000630
        /*0620*/ 	.word	0x000000ff
        /*0624*/ 	.word	0x00033480
        /*0628*/ 	.short	0x0100
        /*062a*/ 	.byte	0x06
	.zero		1


	//   ....[12]....
        /*062c*/ 	.word	0x00000640
        /*0630*/ 	.word	0x000000ff
        /*0634*/ 	.word	0x00033478
        /*0638*/ 	.short	0x0100
        /*063a*/ 	.byte	0x06
	.zero		1


	//   ....[13]....
        /*063c*/ 	.word	0x00000650
        /*0640*/ 	.word	0x000000ff
        /*0644*/ 	.word	0x00033488
        /*0648*/ 	.short	0x0100
        /*064a*/ 	.byte	0x06
	.zero		1


	//   ....[14]....
        /*064c*/ 	.word	0x00000780
        /*0650*/ 	.word	0x000000ff
        /*0654*/ 	.word	0x00033490
        /*0658*/ 	.short	0x0100
        /*065a*/ 	.byte	0x08
	.zero		1


	//   ....[15]....
        /*065c*/ 	.word	0x00000790
        /*0660*/ 	.word	0x000000ff
        /*0664*/ 	.word	0x000334a0
        /*0668*/ 	.short	0x0100
        /*066a*/ 	.byte	0x08
	.zero		1


	//   ....[16]....
        /*066c*/ 	.word	0x000007a0
        /*0670*/ 	.word	0x000000ff
        /*0674*/ 	.word	0x00033498
        /*0678*/ 	.short	0x0100
        /*067a*/ 	.byte	0x08
	.zero		1


	//   ....[17]....
        /*067c*/ 	.word	0x000007b0
        /*0680*/ 	.word	0x000000ff
        /*0684*/ 	.word	0x000334a8
        /*0688*/ 	.short	0x0100
        /*068a*/ 	.byte	0x08
	.zero		1


	//   ....[18]....
        /*068c*/ 	.word	0x000008e0
        /*0690*/ 	.word	0x000000ff
        /*0694*/ 	.word	0x000334b0
        /*0698*/ 	.short	0x0100
        /*069a*/ 	.byte	0x08
	.zero		1


	//   ....[19]....
        /*069c*/ 	.word	0x000008f0
        /*06a0*/ 	.word	0x000000ff
        /*06a4*/ 	.word	0x000334c0
        /*06a8*/ 	.short	0x0100
        /*06aa*/ 	.byte	0x08
	.zero		1


	//   ....[20]....
        /*06ac*/ 	.word	0x00000900
        /*06b0*/ 	.word	0x000000ff
        /*06b4*/ 	.word	0x000334b8
        /*06b8*/ 	.short	0x0100
        /*06ba*/ 	.byte	0x08
	.zero		1


	//   ....[21]....
        /*06bc*/ 	.word	0x00000910
        /*06c0*/ 	.word	0x000000ff
        /*06c4*/ 	.word	0x000334c8
        /*06c8*/ 	.short	0x0100
        /*06ca*/ 	.byte	0x08
	.zero		1


	//   ....[22]....
        /*06cc*/ 	.word	0x00001ac0
        /*06d0*/ 	.word	0x00000000
        /*06d4*/ 	.word	0x00033400
        /*06d8*/ 	.short	0x010a
        /*06da*/ 	.byte	0x3f
	.zero		1


	//   ....[23]....
        /*06dc*/ 	.word	0x00001b50
        /*06e0*/ 	.word	0x00000004
        /*06e4*/ 	.word	0x00033430
        /*06e8*/ 	.short	0x010a
        /*06ea*/ 	.byte	0x3f
	.zero		1


	//   ....[24]....
        /*06ec*/ 	.word	0x00001bc0
        /*06f0*/ 	.word	0x00000004
        /*06f4*/ 	.word	0x00033430
        /*06f8*/ 	.short	0x010a
        /*06fa*/ 	.byte	0x3f
	.zero		1


	//   ....[25]....
        /*06fc*/ 	.word	0x00003ad0
        /*0700*/ 	.word	0x00000004
        /*0704*/ 	.word	0x00000000
        /*0708*/ 	.short	0x0101
        /*070a*/ 	.byte	0x3f
	.zero		1


	//   ....[26]....
        /*070c*/ 	.word	0x00005260
        /*0710*/ 	.word	0x000000ff
        /*0714*/ 	.word	0x00033430
        /*0718*/ 	.short	0x010a
        /*071a*/ 	.byte	0x06
	.zero		1


	//   ....[27]....
        /*071c*/ 	.word	0x000052a0
        /*0720*/ 	.word	0x000000ff
        /*0724*/ 	.word	0x00033430
        /*0728*/ 	.short	0x010a
        /*072a*/ 	.byte	0x06
	.zero		1


	//   ....[28]....
        /*072c*/ 	.word	0x00005ef0
        /*0730*/ 	.word	0x000000ff
        /*0734*/ 	.word	0x00033450
        /*0738*/ 	.short	0x010a
        /*073a*/ 	.byte	0x06
	.zero		1


	//   ....[29]....
        /*073c*/ 	.word	0x00005f30
        /*0740*/ 	.word	0x000000ff
        /*0744*/ 	.word	0x00033450
        /*0748*/ 	.short	0x010a
        /*074a*/ 	.byte	0x06
	.zero		1


	//   ....[30]....
        /*074c*/ 	.word	0x000076a0
        /*0750*/ 	.word	0x00000004
        /*0754*/ 	.word	0x00000000
        /*0758*/ 	.short	0x0101
        /*075a*/ 	.byte	0x3f
	.zero		1


	//   ....[31]....
        /*075c*/ 	.word	0x00007880
        /*0760*/ 	.word	0x00000009
        /*0764*/ 	.word	0x00000000
        /*0768*/ 	.short	0x0101
        /*076a*/ 	.byte	0x3f
	.zero		1


	//   ....[32]....
        /*076c*/ 	.word	0x00008110
        /*0770*/ 	.word	0x0000000e
        /*0774*/ 	.word	0x00033450
        /*0778*/ 	.short	0x010a
        /*077a*/ 	.byte	0x3f
	.zero		1


	//   ....[33]....
        /*077c*/ 	.word	0x000081a0
        /*0780*/ 	.word	0x0000000e
        /*0784*/ 	.word	0x00033450
        /*0788*/ 	.short	0x010a
        /*078a*/ 	.byte	0x3f
	.zero		1


	//   ....[34]....
        /*078c*/ 	.word	0x00008810
        /*0790*/ 	.word	0x00000003
        /*0794*/ 	.word	0x00000000
        /*0798*/ 	.short	0x0101
        /*079a*/ 	.byte	0x3f
	.zero		1


	//   ....[35]....
        /*079c*/ 	.word	0x0000aaf0
        /*07a0*/ 	.word	0x00000002
        /*07a4*/ 	.word	0x00000000
        /*07a8*/ 	.short	0x0101
        /*07aa*/ 	.byte	0x3f
	.zero		1


	//   ....[36]....
        /*07ac*/ 	.word	0x0000d9c0
        /*07b0*/ 	.word	0x00000004
        /*07b4*/ 	.word	0x00033480
        /*07b8*/ 	.short	0x010a
        /*07ba*/ 	.byte	0x3f
	.zero		1


	//   ....[37]....
        /*07bc*/ 	.word	0x0000dc10
        /*07c0*/ 	.word	0x00000004
        /*07c4*/ 	.word	0x00033440
        /*07c8*/ 	.short	0x010a
        /*07ca*/ 	.byte	0x3f
	.zero		1


	//   ....[38]....
        /*07cc*/ 	.word	0x0000e0a0
        /*07d0*/ 	.word	0x000000ff
        /*07d4*/ 	.word	0x00033420
        /*07d8*/ 	.short	0x010a
        /*07da*/ 	.byte	0x29
	.zero		1


	//   ....[39]....
        /*07dc*/ 	.word	0x0000e390
        /*07e0*/ 	.word	0x00000006
        /*07e4*/ 	.word	0x00033480
        /*07e8*/ 	.short	0x010a
        /*07ea*/ 	.byte	0x3f
	.zero		1


	//   ....[40]....
        /*07ec*/ 	.word	0x0000e7f0
        /*07f0*/ 	.word	0x00000006
        /*07f4*/ 	.word	0x00033440
        /*07f8*/ 	.short	0x010a
        /*07fa*/ 	.byte	0x3f
	.zero		1


	//   ....[41]....
        /*07fc*/ 	.word	0x0000eca0
        /*0800*/ 	.word	0x0000000c
        /*0804*/ 	.word	0x00033470
        /*0808*/ 	.short	0x010a
        /*080a*/ 	.byte	0x3f
	.zero		1


	//   ....[42]....
        /*080c*/ 	.word	0x0000ed10
        /*0810*/ 	.word	0x0000000c
        /*0814*/ 	.word	0x00033460
        /*0818*/ 	.short	0x010a
        /*081a*/ 	.byte	0x3f
	.zero		1


	//   ....[43]....
        /*081c*/ 	.word	0x0000f8a0
        /*0820*/ 	.word	0x0000000c
        /*0824*/ 	.word	0x00033450
        /*0828*/ 	.short	0x0101
        /*082a*/ 	.byte	0x3f
	.zero		1


	//   ....[44]....
        /*082c*/ 	.word	0x0000f910
        /*0830*/ 	.word	0x0000000c
        /*0834*/ 	.word	0x00000000
        /*0838*/ 	.short	0x0101
        /*083a*/ 	.byte	0x3f
	.zero		1


	//   ....[45]....
        /*083c*/ 	.word	0x0000fae0
        /*0840*/ 	.word	0x00000000
        /*0844*/ 	.word	0x00033470
        /*0848*/ 	.short	0x010a
        /*084a*/ 	.byte	0x3f
	.zero		1


	//   ....[46]....
        /*084c*/ 	.word	0x0000fb50
        /*0850*/ 	.word	0x00000000
        /*0854*/ 	.word	0x00033460
        /*0858*/ 	.short	0x010a
        /*085a*/ 	.byte	0x3f
	.zero		1


	//   ....[47]....
        /*085c*/ 	.word	0x00010650
        /*0860*/ 	.word	0x00000000
        /*0864*/ 	.word	0x00033450
        /*0868*/ 	.short	0x0101
        /*086a*/ 	.byte	0x3f
	.zero		1


	//   ....[48]....
        /*086c*/ 	.word	0x000106d0
        /*0870*/ 	.word	0x00000002
        /*0874*/ 	.word	0x00000000
        /*0878*/ 	.short	0x0101
        /*087a*/ 	.byte	0x3f
	.zero		1


	//   ....[49]....
        /*087c*/ 	.word	0x000111d0
        /*0880*/ 	.word	0x00000000
        /*0884*/ 	.word	0x00033420
        /*0888*/ 	.short	0x010a
        /*088a*/ 	.byte	0x3f
	.zero		1


	//   ....[50]....
        /*088c*/ 	.word	0x000113c0
        /*0890*/ 	.word	0x00000006
        /*0894*/ 	.word	0x00000000
        /*0898*/ 	.short	0x010a
        /*089a*/ 	.byte	0x3f
	.zero		1


	//   ....[51]....
        /*089c*/ 	.word	0x000113f0
        /*08a0*/ 	.word	0x00000007
        /*08a4*/ 	.word	0x00000000
        /*08a8*/ 	.short	0x010a
        /*08aa*/ 	.byte	0x3f
	.zero		1


	//   ....[52]....
        /*08ac*/ 	.word	0x00011440
        /*08b0*/ 	.word	0x00000004
        /*08b4*/ 	.word	0x00033460
        /*08b8*/ 	.short	0x010a
        /*08ba*/ 	.byte	0x3f
	.zero		1


	//   ....[53]....
        /*08bc*/ 	.word	0x00011490
        /*08c0*/ 	.word	0x00000003
        /*08c4*/ 	.word	0x00033460
        /*08c8*/ 	.short	0x010a
        /*08ca*/ 	.byte	0x3f
	.zero		1


	//   ....[54]....
        /*08cc*/ 	.word	0x000114d0
        /*08d0*/ 	.word	0x00000004
        /*08d4*/ 	.word	0x00033480
        /*08d8*/ 	.short	0x010a
        /*08da*/ 	.byte	0x3f
	.zero		1


	//   ....[55]....
        /*08dc*/ 	.word	0x000114f0
        /*08e0*/ 	.word	0x00000003
        /*08e4*/ 	.word	0x00033480
        /*08e8*/ 	.short	0x010a
        /*08ea*/ 	.byte	0x3f
	.zero		1


	//   ....[56]....
        /*08ec*/ 	.word	0x00011550
        /*08f0*/ 	.word	0x00000000
        /*08f4*/ 	.word	0x00033400
        /*08f8*/ 	.short	0x010a
        /*08fa*/ 	.byte	0x3f
	.zero		1


	//   ....[57]....
        /*08fc*/ 	.word	0x000115a0
        /*0900*/ 	.word	0x00000004
        /*0904*/ 	.word	0x00033430
        /*0908*/ 	.short	0x010a
        /*090a*/ 	.byte	0x3f
	.zero		1


	//   ....[58]....
        /*090c*/ 	.word	0x00011600
        /*0910*/ 	.word	0x00000003
        /*0914*/ 	.word	0x00033430
        /*0918*/ 	.short	0x010a
        /*091a*/ 	.byte	0x3f
	.zero		1


	//   ....[59]....
        /*091c*/ 	.word	0x00011660
        /*0920*/ 	.word	0x00000003
        /*0924*/ 	.word	0x00033450
        /*0928*/ 	.short	0x010a
        /*092a*/ 	.byte	0x3f
	.zero		1


	//   ....[60]....
        /*092c*/ 	.word	0x000116b0
        /*0930*/ 	.word	0x0000000e
        /*0934*/ 	.word	0x00033450
        /*0938*/ 	.short	0x010a
        /*093a*/ 	.byte	0x3f
	.zero		1


	//   ....[61]....
        /*093c*/ 	.word	0x00011800
        /*0940*/ 	.word	0x00000004
        /*0944*/ 	.word	0x00033480
        /*0948*/ 	.short	0x010a
        /*094a*/ 	.byte	0x3f
	.zero		1


	//   ....[62]....
        /*094c*/ 	.word	0x00011850
        /*0950*/ 	.word	0x00000004
        /*0954*/ 	.word	0x00033440
        /*0958*/ 	.short	0x010a
        /*095a*/ 	.byte	0x3f
	.zero		1


	//   ....[63]....
        /*095c*/ 	.word	0x000118b0
        /*0960*/ 	.word	0x00000003
        /*0964*/ 	.word	0x00033420
        /*0968*/ 	.short	0x010a
        /*096a*/ 	.byte	0x3f
	.zero		1


	//   ....[64]....
        /*096c*/ 	.word	0x00011900
        /*0970*/ 	.word	0x00000006
        /*0974*/ 	.word	0x00033480
        /*0978*/ 	.short	0x010a
        /*097a*/ 	.byte	0x3f
	.zero		1


	//   ....[65]....
        /*097c*/ 	.word	0x00011950
        /*0980*/ 	.word	0x00000006
        /*0984*/ 	.word	0x00033440
        /*0988*/ 	.short	0x010a
        /*098a*/ 	.byte	0x3f
	.zero		1


	//   ....[66]....
        /*098c*/ 	.word	0x000119a0
        /*0990*/ 	.word	0x0000000c
        /*0994*/ 	.word	0x00033470
        /*0998*/ 	.short	0x010a
        /*099a*/ 	.byte	0x3f
	.zero		1


	//   ....[67]....
        /*099c*/ 	.word	0x000119f0
        /*09a0*/ 	.word	0x0000000c
        /*09a4*/ 	.word	0x00033460
        /*09a8*/ 	.short	0x010a
        /*09aa*/ 	.byte	0x3f
	.zero		1


	//   ....[68]....
        /*09ac*/ 	.word	0x00011a40
        /*09b0*/ 	.word	0x00000000
        /*09b4*/ 	.word	0x00033470
        /*09b8*/ 	.short	0x010a
        /*09ba*/ 	.byte	0x3f
	.zero		1


	//   ....[69]....
        /*09bc*/ 	.word	0x00011a90
        /*09c0*/ 	.word	0x00000000
        /*09c4*/ 	.word	0x00033460
        /*09c8*/ 	.short	0x010a
        /*09ca*/ 	.byte	0x3f
	.zero		1


	//   ....[70]....
        /*09cc*/ 	.word	0x00011ae0
        /*09d0*/ 	.word	0x00000000
        /*09d4*/ 	.word	0x00033420
        /*09d8*/ 	.short	0x010a
        /*09da*/ 	.byte	0x3f
	.zero		1


	//   ....[71]....
        /*09dc*/ 	.word	0x00011c80
        /*09e0*/ 	.word	0x00000006
        /*09e4*/ 	.word	0x00000000
        /*09e8*/ 	.short	0x010a
        /*09ea*/ 	.byte	0x3f
	.zero		1


	//   ....[72]....
        /*09ec*/ 	.word	0x00011cd0
        /*09f0*/ 	.word	0x00000007
        /*09f4*/ 	.word	0x00000000
        /*09f8*/ 	.short	0x010a
        /*09fa*/ 	.byte	0x3f
	.zero		1


	//   ....[73]....
        /*09fc*/ 	.word	0x00011d20
        /*0a00*/ 	.word	0x00000004
        /*0a04*/ 	.word	0x00033460
        /*0a08*/ 	.short	0x010a
        /*0a0a*/ 	.byte	0x3f
	.zero		1


	//   ....[74]....
        /*0a0c*/ 	.word	0x00011d70
        /*0a10*/ 	.word	0x00000003
        /*0a14*/ 	.word	0x00033460
        /*0a18*/ 	.short	0x010a
        /*0a1a*/ 	.byte	0x3f
	.zero		1


	//   ....[75]....
        /*0a1c*/ 	.word	0x00011dc0
        /*0a20*/ 	.word	0x00000004
        /*0a24*/ 	.word	0x00033480
        /*0a28*/ 	.short	0x010a
        /*0a2a*/ 	.byte	0x3f
	.zero		1


	//----- nvinfo : EIATTR_NUM_MBARRIERS
	.align		4
.L_669:
        /*0a2c*/ 	.byte	0x03, 0x38
        /*0a2e*/ 	.short	0x0016


	//----- nvinfo : EIATTR_EXIT_INSTR_OFFSETS
	.align		4
        /*0a30*/ 	.byte	0x04, 0x1c
        /*0a32*/ 	.short	(.L_671 - .L_670)


	//   ....[0]....
.L_670:
        /*0a34*/ 	.word	0x00000ab0


	//   ....[1]....
        /*0a38*/ 	.word	0x0000bca0


	//   ....[2]....
        /*0a3c*/ 	.word	0x00011540


	//----- nvinfo : EIATTR_MAX_THREADS
	.align		4
.L_671:
        /*0a40*/ 	.byte	0x04, 0x05
        /*0a42*/ 	.short	(.L_673 - .L_672)
.L_672:
        /*0a44*/ 	.word	0x00000180
        /*0a48*/ 	.word	0x00000001
        /*0a4c*/ 	.word	0x00000001


	//----- nvinfo : EIATTR_CRS_STACK_SIZE
	.align		4
.L_673:
        /*0a50*/ 	.byte	0x04, 0x1e
        /*0a52*/ 	.short	(.L_675 - .L_674)
.L_674:
        /*0a54*/ 	.word	0x00000000


	//----- nvinfo : EIATTR_CBANK_PARAM_SIZE
	.align		4
.L_675:
        /*0a58*/ 	.byte	0x03, 0x19
        /*0a5a*/ 	.short	0x0a70


	//----- nvinfo : EIATTR_PARAM_CBANK
	.align		4
        /*0a5c*/ 	.byte	0x04, 0x0a
        /*0a5e*/ 	.short	(.L_677 - .L_676)
	.align		4
.L_676:
        /*0a60*/ 	.word	index@(.nv.constant0._ZN7cutlass13device_kernelIN5flash11enable_sm90INS1_16FlashAttnFwdSm90INS1_25CollectiveMainloopFwdSm90ILi2EN4cute5tupleIJNS5_1CILi1EEES8_S8_EEENS6_IJNS7_ILi128EEENS7_ILi160EEENS7_ILi192EEEEEELi192ENS_12float_e4m3_tEfNS_4arch4Sm90ELb0ELb0ELb0ELb1ELb0ELb0ELb0ELb1ELb1ELb0ELb0ELb0EEENS1_21CollectiveEpilogueFwdINS6_IJSA_SC_SB_EEES9_NS_10bfloat16_tESG_Li256ELb1ELb0ELb0ELb1EEENS1_36VarlenDynamicPersistentTileSchedulerILi128ELi160ELi256ELi128ELb0ELb0ELb1ELb0ELb1ELb1EEEEEEEEEvNT_6ParamsE)
        /*0a64*/ 	.short	0x0210
        /*0a66*/ 	.short	0x0a70


	//----- nvinfo : EIATTR_SW_WAR
	.align		4
.L_677:
        /*0a68*/ 	.byte	0x04, 0x36
        /*0a6a*/ 	.short	(.L_679 - .L_678)
.L_678:
        /*0a6c*/ 	.word	0x00000008
.L_679:


//--------------------- .nv.info._ZN7cutlass13device_kernelIN5flash11enable_sm90INS1_16FlashAttnFwdSm90INS1_25CollectiveMainloopFwdSm90ILi2EN4cute5tupleIJNS5_1CILi1EEES8_S8_EEENS6_IJNS7_ILi128EEENS7_ILi160EEENS7_ILi192EEEEEELi192ENS_12float_e4m3_tEfNS_4arch4Sm90ELb0ELb0ELb0ELb1ELb0ELb1ELb0ELb1ELb1ELb0ELb0ELb0EEENS1_21CollectiveEpilogueFwdINS6_IJSA_SC_SB_EEES9_NS_10bfloat16_tESG_Li256ELb1ELb0ELb0ELb1EEENS1_36VarlenDynamicPersistentTileSchedulerILi128ELi160ELi256ELi128ELb0ELb0ELb1ELb0ELb1ELb1EEEEEEEEEvNT_6ParamsE --------------------------
	.section	.nv.info._ZN7cutlass13device_kernelIN5flash11enable_sm90INS1_16FlashAttnFwdSm90INS1_25CollectiveMainloopFwdSm90ILi2EN4cute5tupleIJNS5_1CILi1EEES8_S8_EEENS6_IJNS7_ILi128EEENS7_ILi160EEENS7_ILi192EEEEEELi192ENS_12float_e4m3_tEfNS_4arch4Sm90ELb0ELb0ELb0ELb1ELb0ELb1ELb0ELb1ELb1ELb0ELb0ELb0EEENS1_21CollectiveEpilogueFwdINS6_IJSA_SC_SB_EEES9_NS_10bfloat16_tESG_Li256ELb1ELb0ELb0ELb1EEENS1_36VarlenDynamicPersistentTileSchedulerILi128ELi160ELi256ELi128ELb0ELb0ELb1ELb0ELb1ELb1EEEEEEEEEvNT_6ParamsE,"",@"SHT_CUDA_INFO"
	.sectionflags	@""
	.align	4


	//----- nvinfo : EIATTR_CUDA_API_VERSION
	.align		4
        /*0000*/ 	.byte	0x04, 0x37
        /*0002*/ 	.short	(.L_681 - .L_680)
.L_680:
        /*0004*/ 	.word	0x00000082


	//----- nvinfo : EIATTR_KPARAM_INFO
	.align		4
.L_681:
        /*0008*/ 	.byte	0x04, 0x17
        /*000a*/ 	.short	(.L_683 - .L_682)
.L_682:
        /*000c*/ 	.word	0x00000000
        /*0010*/ 	.short	0x0000
        /*0012*/ 	.short	0x0070
        /*0014*/ 	.byte	0x00, 0xf0, 0x01, 0x28


	//----- nvinfo : EIATTR_SPARSE_MMA_MASK
	.align		4
.L_683:
        /*0018*/ 	.byte	0x03, 0x50
        /*001a*/ 	.short	0x0000


	//----- nvinfo : EIATTR_MAXREG_COUNT
	.align		4
        /*001c*/ 	.byte	0x03, 0x1b
        /*001e*/ 	.short	0x00a8


	//----- nvinfo : EIATTR_NUM_BARRIERS
	.align		4
        /*0020*/ 	.byte	0x02, 0x4c
        /*0022*/ 	.byte	0x10
	.zero		1


	//----- nvinfo : EIATTR_EXTERNS
	.align		4
        /*0024*/ 	.byte	0x04, 0x0f
        /*0026*/ 	.short	(.L_685 - .L_684)


	//   ....[0]....
	.align		4
.L_684:
        /*0028*/ 	.word	index@(__assertfail)


	//----- nvinfo : EIATTR_ANNOTATIONS
	.align		4
.L_685:
        /*002c*/ 	.byte	0x04, 0x55
        /*002e*/ 	.short	(.L_687 - .L_686)


	//   ....[0]....
.L_686:
        /* <DEDUP_REMOVED lines=81> */


	//----- nvinfo : EIATTR_MERCURY_ISA_VERSION
	.align		4
.L_687:
        /*0530*/ 	.byte	0x03, 0x5f
        /*0532*/ 	.short	0x0101


	//----- nvinfo : EIATTR_UNUSED_LOAD_BYTE_OFFSET
	.align		4
        /*0534*/ 	.byte	0x04, 0x44
        /*0536*/ 	.short	(.L_689 - .L_688)


	//   ....[0]....
.L_688:
        /*0538*/ 	.word	0x00000b10
        /*053c*/ 	.word	0x0000fff0


	//   ....[1]....
        /*0540*/ 	.word	0x0001f160
        /*0544*/ 	.word	0x0000fff0


	//----- nvinfo : EIATTR_INT_WARP_WIDE_INSTR_OFFSETS
	.align		4
.L_689:
        /*0548*/ 	.byte	0x04, 0x31
        /*054a*/ 	.short	(.L_691 - .L_690)


	//   ....[0]....
.L_690:
        /*054c*/ 	.word	0x000001c0


	//   ....[1]....
        /*0550*/ 	.word	0x00000200


	//   ....[2]....
        /*0554*/ 	.word	0x00000270


	//   ....[3]....
        /*0558*/ 	.word	0x000247b0


	//   ....[4]....
        /*055c*/ 	.word	0x00024840


	//   ....[5]....
        /*0560*/ 	.word	0x00024ff0


	//   ....[6]....
        /*0564*/ 	.word	0x00025020


	//   ....[7]....
        /*0568*/ 	.word	0x000250f0


	//   ....[8]....
        /*056c*/ 	.word	0x000251c0


	//   ....[9]....
        /*0570*/ 	.word	0x000278a0


	//   ....[10]....
        /*0574*/ 	.word	0x00027930


	//----- nvinfo : EIATTR_COOP_GROUP_MASK_REGIDS
	.align		4
.L_691:
        /*0578*/ 	.byte	0x04, 0x29
        /*057a*/ 	.short	(.L_693 - .L_692)


	//   ....[0]....
.L_692:
        /*057c*/ 	.word	0xffffffff


	//   ....[1]....
        /*0580*/ 	.word	0xffffffff


	//   ....[2]....
        /*0584*/ 	.word	0xffffffff


	//   ....[3]....
        /*0588*/ 	.word	0xffffffff


	//   ....[4]....
        /*058c*/ 	.word	0xffffffff


	//   ....[5]....
        /*0590*/ 	.word	0xffffffff


	//   ....[6]....
        /*0594*/ 	.word	0xffffffff


	//   ....[7]....
        /*0598*/ 	.word	0xffffffff


	//   ....[8]....
        /*059c*/ 	.word	0xffffffff


	//   ....[9]....
        /*05a0*/ 	.word	0xffffffff


	//   ....[10]....
        /*05a4*/ 	.word	0xffffffff


	//   ....[11]....
        /*05a8*/ 	.word	0xffffffff


	//   ....[12]....
        /*05ac*/ 	.word	0xffffffff


	//   ....[13]....
        /*05b0*/ 	.word	0xffffffff


	//   ....[14]....
        /*05b4*/ 	.word	0xffffffff


	//   ....[15]....
        /*05b8*/ 	.word	0xffffffff


	//   ....[16]....
        /*05bc*/ 	.word	0xffffffff


	//   ....[17]....
        /*05c0*/ 	.word	0xffffffff


	//   ....[18]....
        /*05c4*/ 	.word	0xffffffff


	//   ....[19]....
        /*05c8*/ 	.word	0xffffffff


	//   ....[20]....
        /*05cc*/ 	.word	0xffffffff


	//   ....[21]....
        /*05d0*/ 	.word	0xffffffff


	//   ....[22]....
        /*05d4*/ 	.word	0xffffffff


	//   ....[23]....
        /*05d8*/ 	.word	0xffffffff


	//   ....[24]....
        /*05dc*/ 	.word	0xffffffff


	//   ....[25]....
        /*05e0*/ 	.word	0xffffffff


	//   ....[26]....
        /*05e4*/ 	.word	0xffffffff


	//   ....[27]....
        /*05e8*/ 	.word	0xffffffff


	//   ....[28]....
        /*05ec*/ 	.word	0xffffffff


	//   ....[29]....
        /*05f0*/ 	.word	0xffffffff


	//   ....[30]....
        /*05f4*/ 	.word	0xffffffff


	//   ....[31]....
        /*05f8*/ 	.word	0xffffffff


	//   ....[32]....
        /*05fc*/ 	.word	0xffffffff


	//   ....[33]....
        /*0600*/ 	.word	0xffffffff


	//   ....[34]....
        /*0604*/ 	.word	0xffffffff


	//   ....[35]....
        /*0608*/ 	.word	0xffffffff


	//   ....[36]....
        /*060c*/ 	.word	0xffffffff


	//   ....[37]....
        /*0610*/ 	.word	0xffffffff


	//   ....[38]....
        /*0614*/ 	.word	0xffffffff


	//   ....[39]....
        /*0618*/ 	.word	0xffffffff


	//   ....[40]....
        /*061c*/ 	.word	0xffffffff


	//   ....[41]....
        /*0620*/ 	.word	0xffffffff


	//   ....[42]....
        /*0624*/ 	.word	0xffffffff


	//   ....[43]....
        /*0628*/ 	.word	0xffffffff


	//   ....[44]....
        /*062c*/ 	.word	0xffffffff


	//   ....[45]....
        /*0630*/ 	.word	0xffffffff


	//   ....[46]....
        /*0634*/ 	.word	0xffffffff


	//   ....[47]....
        /*0638*/ 	.word	0xffffffff


	//   ....[48]....
        /*063c*/ 	.word	0xffffffff


	//   ....[49]....
        /*0640*/ 	.word	0xffffffff


	//   ....[50]....
        /*0644*/ 	.word	0xffffffff


	//   ....[51]....
        /*0648*/ 	.word	0xffffffff


	//   ....[52]....
        /*064c*/ 	.word	0xffffffff


	//   ....[53]....
        /*0650*/ 	.word	0xffffffff


	//   ....[54]....
        /*0654*/ 	.word	0xffffffff


	//   ....[55]....
        /*0658*/ 	.word	0xffffffff


	//   ....[56]....
        /*065c*/ 	.word	0xffffffff


	//   ....[57]....
        /*0660*/ 	.word	0xffffffff


	//   ....[58]....
        /*0664*/ 	.word	0xffffffff


	//   ....[59]....
        /*0668*/ 	.word	0xffffffff


	//   ....[60]....
        /*066c*/ 	.word	0xffffffff


	//   ....[61]....
        /*0670*/ 	.word	0xffffffff


	//   ....[62]....
        /*0674*/ 	.word	0xffffffff


	//   ....[63]....
        /*0678*/ 	.word	0xffffffff


	//   ....[64]....
        /*067c*/ 	.word	0xffffffff


	//   ....[65]....
        /*0680*/ 	.word	0xffffffff


	//   ....[66]....
        /*0684*/ 	.word	0xffffffff


	//   ....[67]....
        /*0688*/ 	.word	0xffffffff


	//   ....[68]....
        /*068c*/ 	.word	0xffffffff


	//   ....[69]....
        /*0690*/ 	.word	0xffffffff


	//   ....[70]....
        /*0694*/ 	.word	0xffffffff


	//   ....[71]....
        /*0698*/ 	.word	0xffffffff


	//   ....[72]....
        /*069c*/ 	.word	0xffffffff


	//   ....[73]....
        /*06a0*/ 	.word	0xffffffff


	//   ....[74]....
        /*06a4*/ 	.word	0xffffffff


	//   ....[75]....
        /*06a8*/ 	.word	0xffffffff


	//   ....[76]....
        /*06ac*/ 	.word	0xffffffff


	//   ....[77]....
        /*06b0*/ 	.word	0xffffffff


	//   ....[78]....
        /*06b4*/ 	.word	0xffffffff


	//   ....[79]....
        /*06b8*/ 	.word	0xffffffff


	//   ....[80]....
        /*06bc*/ 	.word	0xffffffff


	//   ....[81]....
        /*06c0*/ 	.word	0xffffffff


	//   ....[82]....
        /*06c4*/ 	.word	0xffffffff


	//   ....[83]....
        /*06c8*/ 	.word	0xffffffff


	//   ....[84]....
        /*06cc*/ 	.word	0xffffffff


	//   ....[85]....
        /*06d0*/ 	.word	0xffffffff


	//   ....[86]....
        /*06d4*/ 	.word	0xffffffff


	//   ....[87]....
        /*06d8*/ 	.word	0xffffffff


	//   ....[88]....
        /*06dc*/ 	.word	0xffffffff


	//   ....[89]....
        /*06e0*/ 	.word	0xffffffff


	//   ....[90]....
        /*06e4*/ 	.word	0xffffffff


	//   ....[91]....
        /*06e8*/ 	.word	0xffffffff


	//   ....[92]....
        /*06ec*/ 	.word	0xffffffff


	//   ....[93]....
        /*06f0*/ 	.word	0xffffffff


	//   ....[94]....
        /*06f4*/ 	.word	0xffffffff


	//   ....[95]....
        /*06f8*/ 	.word	0xffffffff


	//   ....[96]....
        /*06fc*/ 	.word	0xffffffff


	//   ....[97]....
        /*0700*/ 	.word	0xffffffff


	//   ....[98]....
        /*0704*/ 	.word	0xffffffff


	//   ....[99]....
        /*0708*/ 	.word	0xffffffff


	//   ....[100]....
        /*070c*/ 	.word	0xffffffff


	//   ....[101]....
        /*0710*/ 	.word	0xffffffff


	//   ....[102]....
        /*0714*/ 	.word	0xffffffff


	//   ....[103]....
        /*0718*/ 	.word	0xffffffff


	//   ....[104]....
        /*071c*/ 	.word	0x0500000f


	//   ....[105]....
        /*0720*/ 	.word	0x0500000f


	//   ....[106]....
        /*0724*/ 	.word	0x0500000f


	//   ....[107]....
        /*0728*/ 	.word	0x0500000f


	//   ....[108]....
        /*072c*/ 	.word	0x0500000f


	//   ....[109]....
        /*0730*/ 	.word	0x0500000f


	//   ....[110]....
        /*0734*/ 	.word	0x0500000f


	//   ....[111]....
        /*0738*/ 	.word	0x0500000f


	//   ....[112]....
        /*073c*/ 	.word	0x0500000f


	//   ....[113]....
        /*0740*/ 	.word	0x0500000f


	//   ....[114]....
        /*0744*/ 	.word	0x0500000f


	//   ....[115]....
        /*0748*/ 	.word	0x0500000f


	//   ....[116]....
        /*074c*/ 	.word	0x0500000f


	//   ....[117]....
        /*0750*/ 	.word	0x0500000f


	//   ....[118]....
        /*0754*/ 	.word	0x0500000f


	//   ....[119]....
        /*0758*/ 	.word	0x0500000f


	//   ....[120]....
        /*075c*/ 	.word	0x0500000f


	//   ....[121]....
        /*0760*/ 	.word	0x0500000f


	//   ....[122]....
        /*0764*/ 	.word	0x0500000f


	//   ....[123]....
        /*0768*/ 	.word	0x0500000f


	//   ....[124]....
        /*076c*/ 	.word	0x0500000f


	//   ....[125]....
        /*0770*/ 	.word	0x0500000f


	//   ....[126]....
        /*0774*/ 	.word	0x0500000f


	//   ....[127]....
        /*0778*/ 	.word	0x0500000f


	//   ....[128]....
        /*077c*/ 	.word	0x0500000f


	//   ....[129]....
        /*0780*/ 	.word	0x0500000f


	//   ....[130]....
        /*0784*/ 	.word	0x0500000f


	//   ....[131]....
        /*0788*/ 	.word	0x0500000f


	//   ....[132]....
        /*078c*/ 	.word	0x0500000f


	//   ....[133]....
        /*0790*/ 	.word	0x0500000f


	//   ....[134]....
        /*0794*/ 	.word	0x0500000f


	//   ....[135]....
        /*0798*/ 	.word	0x0500000f


	//   ....[136]....
        /*079c*/ 	.word	0x0500000f


	//   ....[137]....
        /*07a0*/ 	.word	0x0500000f


	//   ....[138]....
        /*07a4*/ 	.word	0x0500000f


	//   ....[139]....
        /*07a8*/ 	.word	0x0500000f


	//   ....[140]....
        /*07ac*/ 	.word	0x0500000f


	//   ....[141]....
        /*07b0*/ 	.word	0x0500000f


	//   ....[142]....
        /*07b4*/ 	.word	0x0500000f


	//   ....[143]....
        /*07b8*/ 	.word	0x0500000f


	//   ....[144]....
        /*07bc*/ 	.word	0x0500000f


	//   ....[145]....
        /*07c0*/ 	.word	0x0500000f


	//   ....[146]....
        /*07c4*/ 	.word	0x0500000f


	//   ....[147]....
        /*07c8*/ 	.word	0x0500000f


	//   ....[148]....
        /*07cc*/ 	.word	0x0500000f


	//   ....[149]....
        /*07d0*/ 	.word	0x0500000f


	//   ....[150]....
        /*07d4*/ 	.word	0x0500000f


	//   ....[151]....
        /*07d8*/ 	.word	0x0500000f


	//   ....[152]....
        /*07dc*/ 	.word	0x0500000f


	//   ....[153]....
        /*07e0*/ 	.word	0x0500000f


	//   ....[154]....
        /*07e4*/ 	.word	0x0500000f


	//   ....[155]....
        /*07e8*/ 	.word	0x0500000f


	//   ....[156]....
        /*07ec*/ 	.word	0x0500000f


	//   ....[157]....
        /*07f0*/ 	.word	0x0500000f


	//   ....[158]....
        /*07f4*/ 	.word	0x0500000f


	//   ....[159]....
        /*07f8*/ 	.word	0x0500000f


	//   ....[160]....
        /*07fc*/ 	.word	0x0500000f


	//   ....[161]....
        /*0800*/ 	.word	0x0500000f


	//   ....[162]....
        /*0804*/ 	.word	0x0500000f


	//   ....[163]....
        /*0808*/ 	.word	0x0500000f


	//   ....[164]....
        /*080c*/ 	.word	0x0500000f


	//   ....[165]....
        /*0810*/ 	.word	0x0500000f


	//   ....[166]....
        /*0814*/ 	.word	0x0500000f


	//   ....[167]....
        /*0818*/ 	.word	0x0500000f


	//   ....[168]....
        /*081c*/ 	.word	0x0500000f


	//   ....[169]....
        /*0820*/ 	.word	0x0500000f


	//   ....[170]....
        /*0824*/ 	.word	0x0500000f


	//   ....[171]....
        /*0828*/ 	.word	0x0500000f


	//   ....[172]....
        /*082c*/ 	.word	0x0500000f


	//   ....[173]....
        /*0830*/ 	.word	0x0500000f


	//   ....[174]....
        /*0834*/ 	.word	0x0500000f


	//   ....[175]....
        /*0838*/ 	.word	0x0500000f


	//   ....[176]....
        /*083c*/ 	.word	0x0500000f


	//   ....[177]....
        /*0840*/ 	.word	0x0500000f


	//   ....[178]....
        /*0844*/ 	.word	0x0500000f


	//   ....[179]....
        /*0848*/ 	.word	0x0500000f


	//   ....[180]....
        /*084c*/ 	.word	0x0500000f


	//----- nvinfo : EIATTR_COOP_GROUP_INSTR_OFFSETS
	.align		4
.L_693:
        /*0850*/ 	.byte	0x04, 0x28
        /*0852*/ 	.short	(.L_695 - .L_694)


	//   ....[0]....
.L_694:
        /*0854*/ 	.word	0x00000070


	//   ....[1]....
        /*0858*/ 	.word	0x000001d0


	//   ....[2]....
        /*085c*/ 	.word	0x00000220


	//   ....[3]....
        /*0860*/ 	.word	0x00000450


	//   ....[4]....
        /*0864*/ 	.word	0x000005b0


	//   ....[5]....
        /*0868*/ 	.word	0x000006d0


	//   ....[6]....
        /*086c*/ 	.word	0x00000830


	//   ....[7]....
        /*0870*/ 	.word	0x00010790


	//   ....[8]....
        /*0874*/ 	.word	0x00019190


	//   ....[9]....
        /*0878*/ 	.word	0x000191c0


	//   ....[10]....
        /*087c*/ 	.word	0x000198b0


	//   ....[11]....
        /*0880*/ 	.word	0x00019930


	//   ....[12]....
        /*0884*/ 	.word	0x0001c5b0


	//   ....[13]....
        /*0888*/ 	.word	0x0001c980


	//   ....[14]....
        /*088c*/ 	.word	0x0001c9e0


	//   ....[15]....
        /*0890*/ 	.word	0x0001ca00


	//   ....[16]....
        /*0894*/ 	.word	0x0001e7b0


	//   ....[17]....
        /*0898*/ 	.word	0x0001e810


	//   ....[18]....
        /*089c*/ 	.word	0x0001e830


	//   ....[19]....
        /*08a0*/ 	.word	0x0001e850


	//   ....[20]....
        /*08a4*/ 	.word	0x0001fa30


	//   ....[21]....
        /*08a8*/ 	.word	0x0001fab0


	//   ....[22]....
        /*08ac*/ 	.word	0x0001fae0


	//   ....[23]....
        /*08b0*/ 	.word	0x0001fb10


	//   ....[24]....
        /*08b4*/ 	.word	0x0001fb40


	//   ....[25]....
        /*08b8*/ 	.word	0x0001fb70


	//   ....[26]....
        /*08bc*/ 	.word	0x0001fba0


	//   ....[27]....
        /*08c0*/ 	.word	0x0001fbd0


	//   ....[28]....
        /*08c4*/ 	.word	0x0001fc00


	//   ....[29]....
        /*08c8*/ 	.word	0x0001fc30


	//   ....[30]....
        /*08cc*/ 	.word	0x0001fc60


	//   ....[31]....
        /*08d0*/ 	.word	0x0001fc90


	//   ....[32]....
        /*08d4*/ 	.word	0x0001fcc0


	//   ....[33]....
        /*08d8*/ 	.word	0x0001fcf0


	//   ....[34]....
        /*08dc*/ 	.word	0x0001fd20


	//   ....[35]....
        /*08e0*/ 	.word	0x0001fd50


	//   ....[36]....
        /*08e4*/ 	.word	0x0001fd80


	//   ....[37]....
        /*08e8*/ 	.word	0x0001fdb0


	//   ....[38]....
        /*08ec*/ 	.word	0x0001fde0


	//   ....[39]....
        /*08f0*/ 	.word	0x0001fe10


	//   ....[40]....
        /*08f4*/ 	.word	0x0001fe40


	//   ....[41]....
        /*08f8*/ 	.word	0x0001fe70


	//   ....[42]....
        /*08fc*/ 	.word	0x0001fea0


	//   ....[43]....
        /*0900*/ 	.word	0x0001fed0


	//   ....[44]....
        /*0904*/ 	.word	0x0001ff00


	//   ....[45]....
        /*0908*/ 	.word	0x0001ff30


	//   ....[46]....
        /*090c*/ 	.word	0x0001ff60


	//   ....[47]....
        /*0910*/ 	.word	0x0001ff90


	//   ....[48]....
        /*0914*/ 	.word	0x0001ffc0


	//   ....[49]....
        /*0918*/ 	.word	0x0001ffd0


	//   ....[50]....
        /*091c*/ 	.word	0x0001ffe0


	//   ....[51]....
        /*0920*/ 	.word	0x00020000


	//   ....[52]....
        /*0924*/ 	.word	0x00020020


	//   ....[53]....
        /*0928*/ 	.word	0x00020030


	//   ....[54]....
        /*092c*/ 	.word	0x00020060


	//   ....[55]....
        /*0930*/ 	.word	0x00020080


	//   ....[56]....
        /*0934*/ 	.word	0x000200b0


	//   ....[57]....
        /*0938*/ 	.word	0x000200d0


	//   ....[58]....
        /*093c*/ 	.word	0x000200f0


	//   ....[59]....
        /*0940*/ 	.word	0x00020120


	//   ....[60]....
        /*0944*/ 	.word	0x00020150


	//   ....[61]....
        /*0948*/ 	.word	0x00020170


	//   ....[62]....
        /*094c*/ 	.word	0x000201a0


	//   ....[63]....
        /*0950*/ 	.word	0x000201d0


	//   ....[64]....
        /*0954*/ 	.word	0x00020200


	//   ....[65]....
        /*0958*/ 	.word	0x00020230


	//   ....[66]....
        /*095c*/ 	.word	0x00020260


	//   ....[67]....
        /*0960*/ 	.word	0x00020270


	//   ....[68]....
        /*0964*/ 	.word	0x00021fb0


	//   ....[69]....
        /*0968*/ 	.word	0x000221b0


	//   ....[70]....
        /*096c*/ 	.word	0x000221e0


	//   ....[71]....
        /*0970*/ 	.word	0x00022210


	//   ....[72]....
        /*0974*/ 	.word	0x00022250


	//   ....[73]....
        /*0978*/ 	.word	0x00022280


	//   ....[74]....
        /*097c*/ 	.word	0x000222b0


	//   ....[75]....
        /*0980*/ 	.word	0x00022430


	//   ....[76]....
        /*0984*/ 	.word	0x00022460


	//   ....[77]....
        /*0988*/ 	.word	0x00022490


	//   ....[78]....
        /*098c*/ 	.word	0x000224c0


	//   ....[79]....
        /*0990*/ 	.word	0x000224f0


	//   ....[80]....
        /*0994*/ 	.word	0x00022520


	//   ....[81]....
        /*0998*/ 	.word	0x000225c0


	//   ....[82]....
        /*099c*/ 	.word	0x000225f0


	//   ....[83]....
        /*09a0*/ 	.word	0x00022680


	//   ....[84]....
        /*09a4*/ 	.word	0x00023210


	//   ....[85]....
        /*09a8*/ 	.word	0x00025350


	//   ....[86]....
        /*09ac*/ 	.word	0x00028950


	//   ....[87]....
        /*09b0*/ 	.word	0x00028960


	//   ....[88]....
        /*09b4*/ 	.word	0x000289a0


	//   ....[89]....
        /*09b8*/ 	.word	0x000289d0


	//   ....[90]....
        /*09bc*/ 	.word	0x00028a00


	//   ....[91]....
        /*09c0*/ 	.word	0x00028a30


	//   ....[92]....
        /*09c4*/ 	.word	0x00028a60


	//   ....[93]....
        /*09c8*/ 	.word	0x00028a90


	//   ....[94]....
        /*09cc*/ 	.word	0x00028c30


	//   ....[95]....
        /*09d0*/ 	.word	0x00028c60


	//   ....[96]....
        /*09d4*/ 	.word	0x00028c90


	//   ....[97]....
        /*09d8*/ 	.word	0x00028cc0


	//   ....[98]....
        /*09dc*/ 	.word	0x00028cf0


	//   ....[99]....
        /*09e0*/ 	.word	0x00028d20


	//   ....[100]....
        /*09e4*/ 	.word	0x00028de0


	//   ....[101]....
        /*09e8*/ 	.word	0x00028e00


	//   ....[102]....
        /*09ec*/ 	.word	0x00028e70


	//   ....[103]....
        /*09f0*/ 	.word	0x000293c0


	//   ....[104]....
        /*09f4*/ 	.word	0x000298a0


	//   ....[105]....
        /*09f8*/ 	.word	0x00029950


	//   ....[106]....
        /*09fc*/ 	.word	0x000299f0


	//   ....[107]....
        /*0a00*/ 	.word	0x00029a90


	//   ....[108]....
        /*0a04*/ 	.word	0x00029b30


	//   ....[109]....
        /*0a08*/ 	.word	0x00029c20


	//   ....[110]....
        /*0a0c*/ 	.word	0x00029cc0


	//   ....[111]....
        /*0a10*/ 	.word	0x00029d60


	//   ....[112]....
        /*0a14*/ 	.word	0x00029e00


	//   ....[113]....
        /*0a18*/ 	.word	0x0002a090


	//   ....[114]....
        /*0a1c*/ 	.word	0x0002a1c0


	//   ....[115]....
        /*0a20*/ 	.word	0x0002a2e0


	//   ....[116]....
        /*0a24*/ 	.word	0x0002a410


	//   ....[117]....
        /*0a28*/ 	.word	0x0002a490


	//   ....[118]....
        /*0a2c*/ 	.word	0x0002a510


	//   ....[119]....
        /*0a30*/ 	.word	0x0002a570


	//   ....[120]....
        /*0a34*/ 	.word	0x0002a5f0


	//   ....[121]....
        /*0a38*/ 	.word	0x0002a650


	//   ....[122]....
        /*0a3c*/ 	.word	0x0002a6d0


	//   ....[123]....
        /*0a40*/ 	.word	0x0002a730


	//   ....[124]....
        /*0a44*/ 	.word	0x0002a7b0


	//   ....[125]....
        /*0a48*/ 	.word	0x0002a810


	//   ....[126]....
        /*0a4c*/ 	.word	0x0002a890


	//   ....[127]....
        /*0a50*/ 	.word	0x0002a8f0


	//   ....[128]....
        /*0a54*/ 	.word	0x0002a950


	//   ....[129]....
        /*0a58*/ 	.word	0x0002a9b0


	//   ....[130]....
        /*0a5c*/ 	.word	0x0002aa10


	//   ....[131]....
        /*0a60*/ 	.word	0x0002aa70


	//   ....[132]....
        /*0a64*/ 	.word	0x0002aad0


	//   ....[133]....
        /*0a68*/ 	.word	0x0002ab30


	//   ....[134]....
        /*0a6c*/ 	.word	0x0002aba0


	//   ....[135]....
        /*0a70*/ 	.word	0x0002ac00


	//   ....[136]....
        /*0a74*/ 	.word	0x0002ac90


	//   ....[137]....
        /*0a78*/ 	.word	0x0002acf0


	//   ....[138]....
        /*0a7c*/ 	.word	0x0002ad50


	//   ....[139]....
        /*0a80*/ 	.word	0x0002adb0


	//   ....[140]....
        /*0a84*/ 	.word	0x0002ae50


	//   ....[141]....
        /*0a88*/ 	.word	0x0002aeb0


	//   ....[142]....
        /*0a8c*/ 	.word	0x0002af40


	//   ....[143]....
        /*0a90*/ 	.word	0x0002afa0


	//   ....[144]....
        /*0a94*/ 	.word	0x0002b020


	//   ....[145]....
        /*0a98*/ 	.word	0x0002b080


	//   ....[146]....
        /*0a9c*/ 	.word	0x0002b0e0


	//   ....[147]....
        /*0aa0*/ 	.word	0x0002b140


	//   ....[148]....
        /*0aa4*/ 	.word	0x0002b1c0


	//   ....[149]....
        /*0aa8*/ 	.word	0x0002b220


	//   ....[150]....
        /*0aac*/ 	.word	0x0002b2a0


	//   ....[151]....
        /*0ab0*/ 	.word	0x0002b300


	//   ....[152]....
        /*0ab4*/ 	.word	0x0002b360


	//   ....[153]....
        /*0ab8*/ 	.word	0x0002b3c0


	//   ....[154]....
        /*0abc*/ 	.word	0x0002b430


	//   ....[155]....
        /*0ac0*/ 	.word	0x0002b490


	//   ....[156]....
        /*0ac4*/ 	.word	0x0002b510


	//   ....[157]....
        /*0ac8*/ 	.word	0x0002b570


	//   ....[158]....
        /*0acc*/ 	.word	0x0002b5e0


	//   ....[159]....
        /*0ad0*/ 	.word	0x0002b650


	//   ....[160]....
        /*0ad4*/ 	.word	0x0002b6c0


	//   ....[161]....
        /*0ad8*/ 	.word	0x0002b850


	//   ....[162]....
        /*0adc*/ 	.word	0x0002bb30


	//   ....[163]....
        /*0ae0*/ 	.word	0x0002bf60


	//   ....[164]....
        /*0ae4*/ 	.word	0x0002c000


	//   ....[165]....
        /*0ae8*/ 	.word	0x0002c130


	//   ....[166]....
        /*0aec*/ 	.word	0x0002c1a0


	//   ....[167]....
        /*0af0*/ 	.word	0x0002c210


	//   ....[168]....
        /*0af4*/ 	.word	0x0002c280


	//   ....[169]....
        /*0af8*/ 	.word	0x0002c2f0


	//   ....[170]....
        /*0afc*/ 	.word	0x0002c370


	//   ....[171]....
        /*0b00*/ 	.word	0x0002c400


	//   ....[172]....
        /*0b04*/ 	.word	0x0002c490


	//   ....[173]....
        /*0b08*/ 	.word	0x0002c500


	//   ....[174]....
        /*0b0c*/ 	.word	0x0002c570


	//   ....[175]....
        /*0b10*/ 	.word	0x0002c5e0


	//   ....[176]....
        /*0b14*/ 	.word	0x0002c660


	//   ....[177]....
        /*0b18*/ 	.word	0x0002c6d0


	//   ....[178]....
        /*0b1c*/ 	.word	0x0002c770


	//   ....[179]....
        /*0b20*/ 	.word	0x0002c800


	//   ....[180]....
        /*0b24*/ 	.word	0x0002c920


	//----- nvinfo : EIATTR_REG_RECONFIG
	.align		4
.L_695:
        /*0b28*/ 	.byte	0x01, 0x54
	.zero		2


	//----- nvinfo : EIATTR_SYSCALL_OFFSETS
	.align		4
        /*0b2c*/ 	.byte	0x04, 0x46
        /*0b2e*/ 	.short	(.L_697 - .L_696)


	//   ....[0]....
.L_696:
        /*0b30*/ 	.word	0x00001a80


	//   ....[1]....
        /*0b34*/ 	.word	0x00001bd0


	//   ....[2]....
        /*0b38*/ 	.word	0x00010920


	//   ....[3]....
        /*0b3c*/ 	.word	0x00010d70


	//   ....[4]....
        /*0b40*/ 	.word	0x000249e0


	//   ....[5]....
        /*0b44*/ 	.word	0x00024b90


	//   ....[6]....
        /*0b48*/ 	.word	0x00024ce0


	//   ....[7]....
        /*0b4c*/ 	.word	0x00024e10


	//----- nvinfo : EIATTR_MBARRIER_INSTR_OFFSETS
	.align		4
.L_697:
        /*0b50*/ 	.byte	0x04, 0x39
        /*0b52*/ 	.short	(.L_699 - .L_698)


	//   ....[0]....
.L_698:
        /*0b54*/ 	.word	0x00000300
        /*0b58*/ 	.word	0x000000ff
        /*0b5c*/ 	.word	0x00033400
        /*0b60*/ 	.short	0x0100
        /*0b62*/ 	.byte	0x08
	.zero		1


	//   ....[1]....
        /*0b64*/ 	.word	0x00000310
        /*0b68*/ 	.word	0x000000ff
        /*0b6c*/ 	.word	0x00033420
        /*0b70*/ 	.short	0x0100
        /*0b72*/ 	.byte	0x08
	.zero		1


	//   ....[2]....
        /*0b74*/ 	.word	0x00000400
        /*0b78*/ 	.word	0x000000ff
        /*0b7c*/ 	.word	0x00033430
        /*0b80*/ 	.short	0x0100
        /*0b82*/ 	.byte	0x08
	.zero		1


	//   ....[3]....
        /*0b84*/ 	.word	0x00000410
        /*0b88*/ 	.word	0x000000ff
        /*0b8c*/ 	.word	0x00033440
        /*0b90*/ 	.short	0x0100
        /*0b92*/ 	.byte	0x08
	.zero		1


	//   ....[4]....
        /*0b94*/ 	.word	0x00000420
        /*0b98*/ 	.word	0x000000ff
        /*0b9c*/ 	.word	0x00033438
        /*0ba0*/ 	.short	0x0100
        /*0ba2*/ 	.byte	0x08
	.zero		1


	//   ....[5]....
        /*0ba4*/ 	.word	0x00000430
        /*0ba8*/ 	.word	0x000000ff
        /*0bac*/ 	.word	0x00033448
        /*0bb0*/ 	.short	0x0100
        /*0bb2*/ 	.byte	0x08
	.zero		1


	//   ....[6]....
        /*0bb4*/ 	.word	0x00000560
        /*0bb8*/ 	.word	0x000000ff
        /*0bbc*/ 	.word	0x00033450
        /*0bc0*/ 	.short	0x0100
        /*0bc2*/ 	.byte	0x08
	.zero		1


	//   ....[7]....
        /*0bc4*/ 	.word	0x00000570
        /*0bc8*/ 	.word	0x000000ff
        /*0bcc*/ 	.word	0x00033460
        /*0bd0*/ 	.short	0x0100
        /*0bd2*/ 	.byte	0x08
	.zero		1


	//   ....[8]....
        /*0bd4*/ 	.word	0x00000580
        /*0bd8*/ 	.word	0x000000ff
        /*0bdc*/ 	.word	0x00033458
        /*0be0*/ 	.short	0x0100
        /*0be2*/ 	.byte	0x08
	.zero		1


	//   ....[9]....
        /*0be4*/ 	.word	0x00000590
        /*0be8*/ 	.word	0x000000ff
        /*0bec*/ 	.word	0x00033468
        /*0bf0*/ 	.short	0x0100
        /*0bf2*/ 	.byte	0x08
	.zero		1


	//   ....[10]....
        /*0bf4*/ 	.word	0x00000680
        /*0bf8*/ 	.word	0x000000ff
        /*0bfc*/ 	.word	0x00033470
        /*0c00*/ 	.short	0x0100
        /*0c02*/ 	.byte	0x06
	.zero		1


	//   ....[11]....
        /*0c04*/ 	.word	0x00000690
        /*0c08*/ 	.word	0x000000ff
        /*0c0c*/ 	.word	0x00033480
        /*0c10*/ 	.short	0x0100
        /*0c12*/ 	.byte	0x06
	.zero		1


	//   ....[12]....
        /*0c14*/ 	.word	0x000006a0
        /*0c18*/ 	.word	0x000000ff
        /*0c1c*/ 	.word	0x00033478
        /*0c20*/ 	.short	0x0100
        /*0c22*/ 	.byte	0x06
	.zero		1


	//   ....[13]....
        /*0c24*/ 	.word	0x000006b0
        /*0c28*/ 	.word	0x000000ff
        /*0c2c*/ 	.word	0x00033488
        /*0c30*/ 	.short	0x0100
        /*0c32*/ 	.byte	0x06
	.zero		1


	//   ....[14]....
        /*0c34*/ 	.word	0x000007e0
        /*0c38*/ 	.word	0x000000ff
        /*0c3c*/ 	.word	0x00033490
        /*0c40*/ 	.short	0x0100
        /*0c42*/ 	.byte	0x08
	.zero		1


	//   ....[15]....
        /*0c44*/ 	.word	0x000007f0
        /*0c48*/ 	.word	0x000000ff
        /*0c4c*/ 	.word	0x000334a0
        /*0c50*/ 	.short	0x0100
        /*0c52*/ 	.byte	0x08
	.zero		1


	//   ....[16]....
        /*0c54*/ 	.word	0x00000800
        /*0c58*/ 	.word	0x000000ff
        /*0c5c*/ 	.word	0x00033498
        /*0c60*/ 	.short	0x0100
        /*0c62*/ 	.byte	0x08
	.zero		1


	//   ....[17]....
        /*0c64*/ 	.word	0x00000810
        /*0c68*/ 	.word	0x000000ff
        /*0c6c*/ 	.word	0x000334a8
        /*0c70*/ 	.short	0x0100
        /*0c72*/ 	.byte	0x08
	.zero		1


	//   ....[18]....
        /*0c74*/ 	.word	0x00000940
        /*0c78*/ 	.word	0x000000ff
        /*0c7c*/ 	.word	0x000334b0
        /*0c80*/ 	.short	0x0100
        /*0c82*/ 	.byte	0x08
	.zero		1


	//   ....[19]....
        /*0c84*/ 	.word	0x00000950
        /*0c88*/ 	.word	0x000000ff
        /*0c8c*/ 	.word	0x000334c0
        /*0c90*/ 	.short	0x0100
        /*0c92*/ 	.byte	0x08
	.zero		1


	//   ....[20]....
        /*0c94*/ 	.word	0x00000960
        /*0c98*/ 	.word	0x000000ff
        /*0c9c*/ 	.word	0x000334b8
        /*0ca0*/ 	.short	0x0100
        /*0ca2*/ 	.byte	0x08
	.zero		1


	//   ....[21]....
        /*0ca4*/ 	.word	0x00000970
        /*0ca8*/ 	.word	0x000000ff
        /*0cac*/ 	.word	0x000334c8
        /*0cb0*/ 	.short	0x0100
        /*0cb2*/ 	.byte	0x08
	.zero		1


	//   ....[22]....
        /*0cb4*/ 	.word	0x00003470
        /*0cb8*/ 	.word	0x0000002b
        /*0cbc*/ 	.word	0x00033490
        /*0cc0*/ 	.short	0x010a
        /*0cc2*/ 	.byte	0x3f
	.zero		1


	//   ....[23]....
        /*0cc4*/ 	.word	0x00009520
        /*0cc8*/ 	.word	0x0000002b
        /*0ccc*/ 	.word	0x00033490
        /*0cd0*/ 	.short	0x010a
        /*0cd2*/ 	.byte	0x3f
	.zero		1


	//   ....[24]....
        /*0cd4*/ 	.word	0x0000f640
        /*0cd8*/ 	.word	0x0000002b
        /*0cdc*/ 	.word	0x00033490
        /*0ce0*/ 	.short	0x010a
        /*0ce2*/ 	.byte	0x3f
	.zero		1


	//   ....[25]....
        /*0ce4*/ 	.word	0x0000fa20
        /*0ce8*/ 	.word	0x0000002c
        /*0cec*/ 	.word	0x00000000
        /*0cf0*/ 	.short	0x0101
        /*0cf2*/ 	.byte	0x3f
	.zero		1


	//   ....[26]....
        /*0cf4*/ 	.word	0x0000fa60
        /*0cf8*/ 	.word	0x0000002b
        /*0cfc*/ 	.word	0x000334b0
        /*0d00*/ 	.short	0x010a
        /*0d02*/ 	.byte	0x3f
	.zero		1


	//   ....[27]....
        /*0d04*/ 	.word	0x0000ff80
        /*0d08*/ 	.word	0x0000002b
        /*0d0c*/ 	.word	0x00000000
        /*0d10*/ 	.short	0x0101
        /*0d12*/ 	.byte	0x3f
	.zero		1


	//   ....[28]....
        /*0d14*/ 	.word	0x000109b0
        /*0d18*/ 	.word	0x00000012
        /*0d1c*/ 	.word	0x00033400
        /*0d20*/ 	.short	0x010a
        /*0d22*/ 	.byte	0x3f
	.zero		1


	//   ....[29]....
        /*0d24*/ 	.word	0x00010a00
        /*0d28*/ 	.word	0x00000012
        /*0d2c*/ 	.word	0x00033400
        /*0d30*/ 	.short	0x010a
        /*0d32*/ 	.byte	0x3f
	.zero		1


	//   ....[30]....
        /*0d34*/ 	.word	0x00011200
        /*0d38*/ 	.word	0x00000012
        /*0d3c*/ 	.word	0x00033400
        /*0d40*/ 	.short	0x010a
        /*0d42*/ 	.byte	0x3f
	.zero		1


	//   ....[31]....
        /*0d44*/ 	.word	0x00014490
        /*0d48*/ 	.word	0x00000012
        /*0d4c*/ 	.word	0x00033400
        /*0d50*/ 	.short	0x010a
        /*0d52*/ 	.byte	0x3f
	.zero		1


	//   ....[32]....
        /*0d54*/ 	.word	0x000175b0
        /*0d58*/ 	.word	0x00000000
        /*0d5c*/ 	.word	0x00033430
        /*0d60*/ 	.short	0x010a
        /*0d62*/ 	.byte	0x3f
	.zero		1


	//   ....[33]....
        /*0d64*/ 	.word	0x00017630
        /*0d68*/ 	.word	0x00000000
        /*0d6c*/ 	.word	0x00033430
        /*0d70*/ 	.short	0x010a
        /*0d72*/ 	.byte	0x3f
	.zero		1


	//   ....[34]....
        /*0d74*/ 	.word	0x00019be0
        /*0d78*/ 	.word	0x00000015
        /*0d7c*/ 	.word	0x00000000
        /*0d80*/ 	.short	0x0101
        /*0d82*/ 	.byte	0x3f
	.zero		1


	//   ....[35]....
        /*0d84*/ 	.word	0x0001b070
        /*0d88*/ 	.word	0x00000009
        /*0d8c*/ 	.word	0x00033430
        /*0d90*/ 	.short	0x010a
        /*0d92*/ 	.byte	0x3f
	.zero		1


	//   ....[36]....
        /*0d94*/ 	.word	0x0001b0c0
        /*0d98*/ 	.word	0x00000009
        /*0d9c*/ 	.word	0x00033430
        /*0da0*/ 	.short	0x010a
        /*0da2*/ 	.byte	0x3f
	.zero		1


	//   ....[37]....
        /*0da4*/ 	.word	0x0001c1c0
        /*0da8*/ 	.word	0x0000000a
        /*0dac*/ 	.word	0x00033450
        /*0db0*/ 	.short	0x010a
        /*0db2*/ 	.byte	0x3f
	.zero		1


	//   ....[38]....
        /*0db4*/ 	.word	0x0001c200
        /*0db8*/ 	.word	0x0000000a
        /*0dbc*/ 	.word	0x00033450
        /*0dc0*/ 	.short	0x010a
        /*0dc2*/ 	.byte	0x3f
	.zero		1


	//   ....[39]....
        /*0dc4*/ 	.word	0x0001d840
        /*0dc8*/ 	.word	0x00000003
        /*0dcc*/ 	.word	0x00000000
        /*0dd0*/ 	.short	0x0101
        /*0dd2*/ 	.byte	0x3f
	.zero		1


	//   ....[40]....
        /*0dd4*/ 	.word	0x0001dbc0
        /*0dd8*/ 	.word	0x00000007
        /*0ddc*/ 	.word	0x00000000
        /*0de0*/ 	.short	0x0101
        /*0de2*/ 	.byte	0x3f
	.zero		1


	//   ....[41]....
        /*0de4*/ 	.word	0x0001e420
        /*0de8*/ 	.word	0x0000000f
        /*0dec*/ 	.word	0x00033450
        /*0df0*/ 	.short	0x010a
        /*0df2*/ 	.byte	0x3f
	.zero		1


	//   ....[42]....
        /*0df4*/ 	.word	0x0001e4a0
        /*0df8*/ 	.word	0x0000000f
        /*0dfc*/ 	.word	0x00033450
        /*0e00*/ 	.short	0x010a
        /*0e02*/ 	.byte	0x3f
	.zero		1


	//   ....[43]....
        /*0e04*/ 	.word	0x0001eaf0
        /*0e08*/ 	.word	0x00000002
        /*0e0c*/ 	.word	0x00000000
        /*0e10*/ 	.short	0x0101
        /*0e12*/ 	.byte	0x3f
	.zero		1


	//   ....[44]....
        /*0e14*/ 	.word	0x00020e10
        /*0e18*/ 	.word	0x00000000
        /*0e1c*/ 	.word	0x00000000
        /*0e20*/ 	.short	0x0101
        /*0e22*/ 	.byte	0x3f
	.zero		1


	//   ....[45]....
        /*0e24*/ 	.word	0x00023320
        /*0e28*/ 	.word	0x0000000b
        /*0e2c*/ 	.word	0x00033420
        /*0e30*/ 	.short	0x010a
        /*0e32*/ 	.byte	0x3f
	.zero		1


	//   ....[46]....
        /*0e34*/ 	.word	0x000233f0
        /*0e38*/ 	.word	0x00000007
        /*0e3c*/ 	.word	0x000334a0
        /*0e40*/ 	.short	0x010a
        /*0e42*/ 	.byte	0x3f
	.zero		1


	//   ....[47]....
        /*0e44*/ 	.word	0x00023830
        /*0e48*/ 	.word	0x00000007
        /*0e4c*/ 	.word	0x000334c0
        /*0e50*/ 	.short	0x010a
        /*0e52*/ 	.byte	0x3f
	.zero		1


	//   ....[48]....
        /*0e54*/ 	.word	0x00023df0
        /*0e58*/ 	.word	0x00000007
        /*0e5c*/ 	.word	0x000334a0
        /*0e60*/ 	.short	0x010a
        /*0e62*/ 	.byte	0x3f
	.zero		1


	//   ....[49]....
        /*0e64*/ 	.word	0x00024210
        /*0e68*/ 	.word	0x00000007
        /*0e6c*/ 	.word	0x000334c0
        /*0e70*/ 	.short	0x010a
        /*0e72*/ 	.byte	0x3f
	.zero		1


	//   ....[50]....
        /*0e74*/ 	.word	0x000255e0
        /*0e78*/ 	.word	0x00000006
        /*0e7c*/ 	.word	0x00033480
        /*0e80*/ 	.short	0x010a
        /*0e82*/ 	.byte	0x3f
	.zero		1


	//   ....[51]....
        /*0e84*/ 	.word	0x00025850
        /*0e88*/ 	.word	0x00000006
        /*0e8c*/ 	.word	0x00033440
        /*0e90*/ 	.short	0x010a
        /*0e92*/ 	.byte	0x3f
	.zero		1


	//   ....[52]....
        /*0e94*/ 	.word	0x00025d90
        /*0e98*/ 	.word	0x00000004
        /*0e9c*/ 	.word	0x00033420
        /*0ea0*/ 	.short	0x010a
        /*0ea2*/ 	.byte	0x3f
	.zero		1


	//   ....[53]....
        /*0ea4*/ 	.word	0x000260d0
        /*0ea8*/ 	.word	0x00000005
        /*0eac*/ 	.word	0x00033480
        /*0eb0*/ 	.short	0x010a
        /*0eb2*/ 	.byte	0x3f
	.zero		1


	//   ....[54]....
        /*0eb4*/ 	.word	0x00026530
        /*0eb8*/ 	.word	0x00000005
        /*0ebc*/ 	.word	0x00033440
        /*0ec0*/ 	.short	0x010a
        /*0ec2*/ 	.byte	0x3f
	.zero		1


	//   ....[55]....
        /*0ec4*/ 	.word	0x00026a10
        /*0ec8*/ 	.word	0x0000000d
        /*0ecc*/ 	.word	0x00033470
        /*0ed0*/ 	.short	0x010a
        /*0ed2*/ 	.byte	0x3f
	.zero		1


	//   ....[56]....
        /*0ed4*/ 	.word	0x00026a80
        /*0ed8*/ 	.word	0x0000000d
        /*0edc*/ 	.word	0x00033460
        /*0ee0*/ 	.short	0x010a
        /*0ee2*/ 	.byte	0x3f
	.zero		1


	//   ....[57]....
        /*0ee4*/ 	.word	0x000277e0
        /*0ee8*/ 	.word	0x0000000d
        /*0eec*/ 	.word	0x00033450
        /*0ef0*/ 	.short	0x0101
        /*0ef2*/ 	.byte	0x3f
	.zero		1


	//   ....[58]....
        /*0ef4*/ 	.word	0x00027850
        /*0ef8*/ 	.word	0x0000000d
        /*0efc*/ 	.word	0x00000000
        /*0f00*/ 	.short	0x0101
        /*0f02*/ 	.byte	0x3f
	.zero		1


	//   ....[59]....
        /*0f04*/ 	.word	0x00027a50
        /*0f08*/ 	.word	0x00000000
        /*0f0c*/ 	.word	0x00033470
        /*0f10*/ 	.short	0x010a
        /*0f12*/ 	.byte	0x3f
	.zero		1


	//   ....[60]....
        /*0f14*/ 	.word	0x00027ac0
        /*0f18*/ 	.word	0x00000000
        /*0f1c*/ 	.word	0x00033460
        /*0f20*/ 	.short	0x010a
        /*0f22*/ 	.byte	0x3f
	.zero		1


	//   ....[61]....
        /*0f24*/ 	.word	0x000286a0
        /*0f28*/ 	.word	0x00000000
        /*0f2c*/ 	.word	0x00033450
        /*0f30*/ 	.short	0x0101
        /*0f32*/ 	.byte	0x3f
	.zero		1


	//   ....[62]....
        /*0f34*/ 	.word	0x00028720
        /*0f38*/ 	.word	0x00000002
        /*0f3c*/ 	.word	0x00000000
        /*0f40*/ 	.short	0x0101
        /*0f42*/ 	.byte	0x3f
	.zero		1


	//   ....[63]....
        /*0f44*/ 	.word	0x00029340
        /*0f48*/ 	.word	0x00000003
        /*0f4c*/ 	.word	0x00033420
        /*0f50*/ 	.short	0x010a
        /*0f52*/ 	.byte	0x3f
	.zero		1


	//   ....[64]....
        /*0f54*/ 	.word	0x00029500
        /*0f58*/ 	.word	0x00000007
        /*0f5c*/ 	.word	0x00000000
        /*0f60*/ 	.short	0x010a
        /*0f62*/ 	.byte	0x3f
	.zero		1


	//   ....[65]....
        /*0f64*/ 	.word	0x00029550
        /*0f68*/ 	.word	0x00000005
        /*0f6c*/ 	.word	0x00000000
        /*0f70*/ 	.short	0x010a
        /*0f72*/ 	.byte	0x3f
	.zero		1


	//   ....[66]....
        /*0f74*/ 	.word	0x000295a0
        /*0f78*/ 	.word	0x00000005
        /*0f7c*/ 	.word	0x00033460
        /*0f80*/ 	.short	0x010a
        /*0f82*/ 	.byte	0x3f
	.zero		1


	//   ....[67]....
        /*0f84*/ 	.word	0x000295f0
        /*0f88*/ 	.word	0x00000003
        /*0f8c*/ 	.word	0x00033460
        /*0f90*/ 	.short	0x010a
        /*0f92*/ 	.byte	0x3f
	.zero		1


	//   ....[68]....
        /*0f94*/ 	.word	0x00029630
        /*0f98*/ 	.word	0x00000005
        /*0f9c*/ 	.word	0x00033480
        /*0fa0*/ 	.short	0x010a
        /*0fa2*/ 	.byte	0x3f
	.zero		1


	//   ....[69]....
        /*0fa4*/ 	.word	0x00029650
        /*0fa8*/ 	.word	0x00000003
        /*0fac*/ 	.word	0x00033480
        /*0fb0*/ 	.short	0x010a
        /*0fb2*/ 	.byte	0x3f
	.zero		1


	//   ....[70]....
        /*0fb4*/ 	.word	0x000296b0
        /*0fb8*/ 	.word	0x0000002b
        /*0fbc*/ 	.word	0x00033490
        /*0fc0*/ 	.short	0x010a
        /*0fc2*/ 	.byte	0x3f
	.zero		1


	//   ....[71]....
        /*0fc4*/ 	.word	0x00029700
        /*0fc8*/ 	.word	0x0000002b
        /*0fcc*/ 	.word	0x00033490
        /*0fd0*/ 	.short	0x010a
        /*0fd2*/ 	.byte	0x3f
	.zero		1


	//   ....[72]....
        /*0fd4*/ 	.word	0x00029750
        /*0fd8*/ 	.word	0x0000002b
        /*0fdc*/ 	.word	0x00033490
        /*0fe0*/ 	.short	0x010a
        /*0fe2*/ 	.byte	0x3f
	.zero		1


	//   ....[73]....
        /*0fe4*/ 	.word	0x000297a0
        /*0fe8*/ 	.word	0x0000002b
        /*0fec*/ 	.word	0x000334b0
        /*0ff0*/ 	.short	0x010a
        /*0ff2*/ 	.byte	0x3f
	.zero		1


	//   ....[74]....
        /*0ff4*/ 	.word	0x00029b70
        /*0ff8*/ 	.word	0x00000012
        /*0ffc*/ 	.word	0x00033400
        /*1000*/ 	.short	0x010a
        /*1002*/ 	.byte	0x3f
	.zero		1


	//   ....[75]....
        /*1004*/ 	.word	0x00029e40
        /*1008*/ 	.word	0x00000012
        /*100c*/ 	.word	0x00033400
        /*1010*/ 	.short	0x010a
        /*1012*/ 	.byte	0x3f
	.zero		1


	//   ....[76]....
        /*1014*/ 	.word	0x00029e90
        /*1018*/ 	.word	0x00000000
        /*101c*/ 	.word	0x00033430
        /*1020*/ 	.short	0x010a
        /*1022*/ 	.byte	0x3f
	.zero		1


	//   ....[77]....
        /*1024*/ 	.word	0x00029ee0
        /*1028*/ 	.word	0x00000009
        /*102c*/ 	.word	0x00033430
        /*1030*/ 	.short	0x010a
        /*1032*/ 	.byte	0x3f
	.zero		1


	//   ....[78]....
        /*1034*/ 	.word	0x00029f30
        /*1038*/ 	.word	0x0000000a
        /*103c*/ 	.word	0x00033450
        /*1040*/ 	.short	0x010a
        /*1042*/ 	.byte	0x3f
	.zero		1


	//   ....[79]....
        /*1044*/ 	.word	0x00029f80
        /*1048*/ 	.word	0x0000000f
        /*104c*/ 	.word	0x00033450
        /*1050*/ 	.short	0x010a
        /*1052*/ 	.byte	0x3f
	.zero		1


	//   ....[80]....
        /*1054*/ 	.word	0x0002b910
        /*1058*/ 	.word	0x0000000b
        /*105c*/ 	.word	0x00033420
        /*1060*/ 	.short	0x010a
        /*1062*/ 	.byte	0x3f
	.zero		1


	//   ....[81]....
        /*1064*/ 	.word	0x0002b960
        /*1068*/ 	.word	0x00000007
        /*106c*/ 	.word	0x000334a0
        /*1070*/ 	.short	0x010a
        /*1072*/ 	.byte	0x3f
	.zero		1


	//   ....[82]....
        /*1074*/ 	.word	0x0002b9b0
        /*1078*/ 	.word	0x00000007
        /*107c*/ 	.word	0x000334c0
        /*1080*/ 	.short	0x010a
        /*1082*/ 	.byte	0x3f
	.zero		1


	//   ....[83]....
        /*1084*/ 	.word	0x0002ba00
        /*1088*/ 	.word	0x00000007
        /*108c*/ 	.word	0x000334a0
        /*1090*/ 	.short	0x010a
        /*1092*/ 	.byte	0x3f
	.zero		1


	//   ....[84]....
        /*1094*/ 	.word	0x0002ba50
        /*1098*/ 	.word	0x00000007
        /*109c*/ 	.word	0x000334c0
        /*10a0*/ 	.short	0x010a
        /*10a2*/ 	.byte	0x3f
	.zero		1


	//   ....[85]....
        /*10a4*/ 	.word	0x0002bbf0
        /*10a8*/ 	.word	0x00000006
        /*10ac*/ 	.word	0x00033480
        /*10b0*/ 	.short	0x010a
        /*10b2*/ 	.byte	0x3f
	.zero		1


	//   ....[86]....
        /*10b4*/ 	.word	0x0002bc40
        /*10b8*/ 	.word	0x00000006
        /*10bc*/ 	.word	0x00033440
        /*10c0*/ 	.short	0x010a
        /*10c2*/ 	.byte	0x3f
	.zero		1


	//   ....[87]....
        /*10c4*/ 	.word	0x0002bcc0
        /*10c8*/ 	.word	0x00000004
        /*10cc*/ 	.word	0x00033420
        /*10d0*/ 	.short	0x010a
        /*10d2*/ 	.byte	0x3f
	.zero		1


	//   ....[88]....
        /*10d4*/ 	.word	0x0002bd10
        /*10d8*/ 	.word	0x00000005
        /*10dc*/ 	.word	0x00033480
        /*10e0*/ 	.short	0x010a
        /*10e2*/ 	.byte	0x3f
	.zero		1


	//   ....[89]....
        /*10e4*/ 	.word	0x0002bd60
        /*10e8*/ 	.word	0x00000005
        /*10ec*/ 	.word	0x00033440
        /*10f0*/ 	.short	0x010a
        /*10f2*/ 	.byte	0x3f
	.zero		1


	//   ....[90]....
        /*10f4*/ 	.word	0x0002bdb0
        /*10f8*/ 	.word	0x0000000d
        /*10fc*/ 	.word	0x00033470
        /*1100*/ 	.short	0x010a
        /*1102*/ 	.byte	0x3f
	.zero		1


	//   ....[91]....
        /*1104*/ 	.word	0x0002be00
        /*1108*/ 	.word	0x0000000d
        /*110c*/ 	.word	0x00033460
        /*1110*/ 	.short	0x010a
        /*1112*/ 	.byte	0x3f
	.zero		1


	//   ....[92]....
        /*1114*/ 	.word	0x0002be50
        /*1118*/ 	.word	0x00000000
        /*111c*/ 	.word	0x00033470
        /*1120*/ 	.short	0x010a
        /*1122*/ 	.byte	0x3f
	.zero		1


	//   ....[93]....
        /*1124*/ 	.word	0x0002bea0
        /*1128*/ 	.word	0x00000000
        /*112c*/ 	.word	0x00033460
        /*1130*/ 	.short	0x010a
        /*1132*/ 	.byte	0x3f
	.zero		1


	//   ....[94]....
        /*1134*/ 	.word	0x0002c840
        /*1138*/ 	.word	0x00000003
        /*113c*/ 	.word	0x00033420
        /*1140*/ 	.short	0x010a
        /*1142*/ 	.byte	0x3f
	.zero		1


	//   ....[95]....
        /*1144*/ 	.word	0x0002c9e0
        /*1148*/ 	.word	0x00000007
        /*114c*/ 	.word	0x00000000
        /*1150*/ 	.short	0x010a
        /*1152*/ 	.byte	0x3f
	.zero		1


	//   ....[96]....
        /*1154*/ 	.word	0x0002ca30
        /*1158*/ 	.word	0x00000005
        /*115c*/ 	.word	0x00000000
        /*1160*/ 	.short	0x010a
        /*1162*/ 	.byte	0x3f
	.zero		1


	//   ....[97]....
        /*1164*/ 	.word	0x0002ca80
        /*1168*/ 	.word	0x00000005
        /*116c*/ 	.word	0x00033460
        /*1170*/ 	.short	0x010a
        /*1172*/ 	.byte	0x3f
	.zero		1


	//   ....[98]....
        /*1174*/ 	.word	0x0002cad0
        /*1178*/ 	.word	0x00000003
        /*117c*/ 	.word	0x00033460
        /*1180*/ 	.short	0x010a
        /*1182*/ 	.byte	0x3f
	.zero		1


	//   ....[99]....
        /*1184*/ 	.word	0x0002cb20
        /*1188*/ 	.word	0x00000005
        /*118c*/ 	.word	0x00033480
        /*1190*/ 	.short	0x010a
        /*1192*/ 	.byte	0x3f
	.zero		1


	//----- nvinfo : EIATTR_NUM_MBARRIERS
	.align		4
.L_699:
        /*1194*/ 	.byte	0x03, 0x38
        /*1196*/ 	.short	0x0016


	//----- nvinfo : EIATTR_EXIT_INSTR_OFFSETS
	.align		4
        /*1198*/ 	.byte	0x04, 0x1c
        /*119a*/ 	.short	(.L_701 - .L_700)


	//   ....[0]....
.L_700:
        /*119c*/ 	.word	0x000296a0


	//----- nvinfo : EIATTR_MAX_THREADS
	.align		4
.L_701:
        /*11a0*/ 	.byte	0x04, 0x05
        /*11a2*/ 	.short	(.L_703 - .L_702)
.L_702:
        /*11a4*/ 	.word	0x00000180
        /*11a8*/ 	.word	0x00000001
        /*11ac*/ 	.word	0x00000001


	//----- nvinfo : EIATTR_CRS_STACK_SIZE
	.align		4
.L_703:
        /*11b0*/ 	.byte	0x04, 0x1e
        /*11b2*/ 	.short	(.L_705 - .L_704)
.L_704:
        /*11b4*/ 	.word	0x00000000


	//----- nvinfo : EIATTR_CBANK_PARAM_SIZE
	.align		4
.L_705:
        /*11b8*/ 	.byte	0x03, 0x19
        /*11ba*/ 	.short	0x0a70


	//----- nvinfo : EIATTR_PARAM_CBANK
	.align		4
        /*11bc*/ 	.byte	0x04, 0x0a
        /*11be*/ 	.short	(.L_707 - .L_706)
	.align		4
.L_706:
        /*11c0*/ 	.word	index@(.nv.constant0._ZN7cutlass13device_kernelIN5flash11enable_sm90INS1_16FlashAttnFwdSm90INS1_25CollectiveMainloopFwdSm90ILi2EN4cute5tupleIJNS5_1CILi1EEES8_S8_EEENS6_IJNS7_ILi128EEENS7_ILi160EEENS7_ILi192EEEEEELi192ENS_12float_e4m3_tEfNS_4arch4Sm90ELb0ELb0ELb0ELb1ELb0ELb1ELb0ELb1ELb1ELb0ELb0ELb0EEENS1_21CollectiveEpilogueFwdINS6_IJSA_SC_SB_EEES9_NS_10bfloat16_tESG_Li256ELb1ELb0ELb0ELb1EEENS1_36VarlenDynamicPersistentTileSchedulerILi128ELi160ELi256ELi128ELb0ELb0ELb1ELb0ELb1ELb1EEEEEEEEEvNT_6ParamsE)
        /*11c4*/ 	.short	0x0210
        /*11c6*/ 	.short	0x0a70


	//----- nvinfo : EIATTR_SW_WAR
	.align		4
.L_707:
        /*11c8*/ 	.byte	0x04, 0x36
        /*11ca*/ 	.short	(.L_709 - .L_708)
.L_708:
        /*11cc*/ 	.word	0x00000008
.L_709:


//--------------------- .nv.info._ZN7cutlass13device_kernelIN5flash11enable_sm90INS1_16FlashAttnFwdSm90INS1_25CollectiveMainloopFwdSm90ILi2EN4cute5tupleIJNS5_1CILi1EEES8_S8_EEENS6_IJNS7_ILi128EEENS7_ILi160EEENS7_ILi192EEEEEELi192ENS_12float_e4m3_tEfNS_4arch4Sm90ELb0ELb1ELb0ELb0ELb0ELb0ELb0ELb1ELb1ELb0ELb0ELb0EEENS1_21CollectiveEpilogueFwdINS6_IJSA_SC_SB_EEES9_NS_10bfloat16_tESG_Li256ELb0ELb0ELb0ELb1EEENS1_30DynamicPersistentTileSchedulerILi256ELi128ELb0ELb0ELb1EEEEEEEEEvNT_6ParamsE --------------------------
	.section	.nv.info._ZN7cutlass13device_kernelIN5flash11enable_sm90INS1_16FlashAttnFwdSm90INS1_25CollectiveMainloopFwdSm90ILi2EN4cute5tupleIJNS5_1CILi1EEES8_S8_EEENS6_IJNS7_ILi128EEENS7_ILi160EEENS7_ILi192EEEEEELi192ENS_12float_e4m3_tEfNS_4arch4Sm90ELb0ELb1ELb0ELb0ELb0ELb0ELb0ELb1ELb1ELb0ELb0ELb0EEENS1_21CollectiveEpilogueFwdINS6_IJSA_SC_SB_EEES9_NS_10bfloat16_tESG_Li256ELb0ELb0ELb0ELb1EEENS1_30DynamicPersistentTileSchedulerILi256ELi128ELb0ELb0ELb1EEEEEEEEEvNT_6ParamsE,"",@"SHT_CUDA_INFO"
	.sectionflags	@""
	.align	4


	//----- nvinfo : EIATTR_CUDA_API_VERSION
	.align		4
        /*0000*/ 	.byte	0x04, 0x37
        /*0002*/ 	.short	(.L_711 - .L_710)
.L_710:
        /*0004*/ 	.word	0x00000082


	//----- nvinfo : EIATTR_KPARAM_INFO
	.align		4
.L_711:
        /*0008*/ 	.byte	0x04, 0x17
        /*000a*/ 	.short	(.L_713 - .L_712)
.L_712:
        /*000c*/ 	.word	0x00000000
        /*0010*/ 	.short	0x0000
        /*0012*/ 	.short	0x0070
        /*0014*/ 	.byte	0x00, 0xf0, 0x01, 0x2e


	//----- nvinfo : EIATTR_SPARSE_MMA_MASK
	.align		4
.L_713:
        /*0018*/ 	.byte	0x03, 0x50
        /*001a*/ 	.short	0x0000


	//----- nvinfo : EIATTR_MAXREG_COUNT
	.align		4
        /*001c*/ 	.byte	0x03, 0x1b
        /*001e*/ 	.short	0x00a8


	//----- nvinfo : EIATTR_NUM_BARRIERS
	.align		4
        /*0020*/ 	.byte	0x02, 0x4c
        /*0022*/ 	.byte	0x10
	.zero		1


	//----- nvinfo : EIATTR_EXTERNS
	.align		4
        /*0024*/ 	.byte	0x04, 0x0f
        /*0026*/ 	.short	(.L_715 - .L_714)


	//   ....[0]....
	.align		4
.L_714:
        /*0028*/ 	.word	index@(__assertfail)


	//----- nvinfo : EIATTR_ANNOTATIONS
	.align		4
.L_715:
        /*002c*/ 	.byte	0x04, 0x55
        /*002e*/ 	.short	(.L_717 - .L_716)


	//   ....[0]....
.L_716:
        /* <DEDUP_REMOVED lines=24> */


	//----- nvinfo : EIATTR_MERCURY_ISA_VERSION
	.align		4
.L_717:
        /*0198*/ 	.byte	0x03, 0x5f
        /*019a*/ 	.short	0x0101


	//----- nvinfo : EIATTR_INT_WARP_WIDE_INSTR_OFFSETS
	.align		4
        /*019c*/ 	.byte	0x04, 0x31
        /*019e*/ 	.short	(.L_719 - .L_718)


	//   ....[0]....
.L_718:
        /*01a0*/ 	.word	0x00000190


	//   ....[1]....
        /*01a4*/ 	.word	0x000001c0


	//   ....[2]....
        /*01a8*/ 	.word	0x000001d0


	//   ....[3]....
        /*01ac*/ 	.word	0x00016220


	//   ....[4]....
        /*01b0*/ 	.word	0x000162b0


	//   ....[5]....
        /*01b4*/ 	.word	0x000169c0


	//   ....[6]....
        /*01b8*/ 	.word	0x00018c80


	//   ....[7]....
        /*01bc*/ 	.word	0x00018d10


	//----- nvinfo : EIATTR_COOP_GROUP_MASK_REGIDS
	.align		4
.L_719:
        /*01c0*/ 	.byte	0x04, 0x29
        /*01c2*/ 	.short	(.L_721 - .L_720)


	//   ....[0]....
.L_720:
        /*01c4*/ 	.word	0xffffffff


	//   ....[1]....
        /*01c8*/ 	.word	0xffffffff


	//   ....[2]....
        /*01cc*/ 	.word	0xffffffff


	//   ....[3]....
        /*01d0*/ 	.word	0xffffffff


	//   ....[4]....
        /*01d4*/ 	.word	0xffffffff


	//   ....[5]....
        /*01d8*/ 	.word	0xffffffff


	//   ....[6]....
        /*01dc*/ 	.word	0xffffffff


	//   ....[7]....
        /*01e0*/ 	.word	0xffffffff


	//   ....[8]....
        /*01e4*/ 	.word	0xffffffff


	//   ....[9]....
        /*01e8*/ 	.word	0xffffffff


	//   ....[10]....
        /*01ec*/ 	.word	0xffffffff


	//   ....[11]....
        /*01f0*/ 	.word	0xffffffff


	//   ....[12]....
        /*01f4*/ 	.word	0xffffffff


	//   ....[13]....
        /*01f8*/ 	.word	0xffffffff


	//   ....[14]....
        /*01fc*/ 	.word	0xffffffff


	//   ....[15]....
        /*0200*/ 	.word	0xffffffff


	//   ....[16]....
        /*0204*/ 	.word	0xffffffff


	//   ....[17]....
        /*0208*/ 	.word	0xffffffff


	//   ....[18]....
        /*020c*/ 	.word	0xffffffff


	//   ....[19]....
        /*0210*/ 	.word	0xffffffff


	//   ....[20]....
        /*0214*/ 	.word	0xffffffff


	//   ....[21]....
        /*0218*/ 	.word	0xffffffff


	//   ....[22]....
        /*021c*/ 	.word	0xffffffff


	//   ....[23]....
        /*0220*/ 	.word	0xffffffff


	//   ....[24]....
        /*0224*/ 	.word	0xffffffff


	//   ....[25]....
        /*0228*/ 	.word	0xffffffff


	//   ....[26]....
        /*022c*/ 	.word	0xffffffff


	//   ....[27]....
        /*0230*/ 	.word	0xffffffff


	//   ....[28]....
        /*0234*/ 	.word	0xffffffff


	//   ....[29]....
        /*0238*/ 	.word	0xffffffff


	//   ....[30]....
        /*023c*/ 	.word	0xffffffff


	//   ....[31]....
        /*0240*/ 	.word	0xffffffff


	//   ....[32]....
        /*0244*/ 	.word	0xffffffff


	//   ....[33]....
        /*0248*/ 	.word	0xffffffff


	//   ....[34]....
        /*024c*/ 	.word	0xffffffff


	//   ....[35]....
        /*0250*/ 	.word	0xffffffff


	//   ....[36]....
        /*0254*/ 	.word	0xffffffff


	//   ....[37]....
        /*0258*/ 	.word	0xffffffff


	//   ....[38]....
        /*025c*/ 	.word	0xffffffff


	//   ....[39]....
        /*0260*/ 	.word	0xffffffff


	//   ....[40]....
        /*0264*/ 	.word	0xffffffff


	//   ....[41]....
        /*0268*/ 	.word	0xffffffff


	//   ....[42]....
        /*026c*/ 	.word	0xffffffff


	//   ....[43]....
        /*0270*/ 	.word	0xffffffff


	//   ....[44]....
        /*0274*/ 	.word	0xffffffff


	//   ....[45]....
        /*0278*/ 	.word	0xffffffff


	//   ....[46]....
        /*027c*/ 	.word	0xffffffff


	//   ....[47]....
        /*0280*/ 	.word	0xffffffff


	//   ....[48]....
        /*0284*/ 	.word	0xffffffff


	//   ....[49]....
        /*0288*/ 	.word	0xffffffff


	//   ....[50]....
        /*028c*/ 	.word	0xffffffff


	//   ....[51]....
        /*0290*/ 	.word	0xffffffff


	//   ....[52]....
        /*0294*/ 	.word	0xffffffff


	//   ....[53]....
        /*0298*/ 	.word	0xffffffff


	//   ....[54]....
        /*029c*/ 	.word	0xffffffff


	//   ....[55]....
        /*02a0*/ 	.word	0xffffffff


	//   ....[56]....
        /*02a4*/ 	.word	0xffffffff


	//   ....[57]....
        /*02a8*/ 	.word	0xffffffff


	//   ....[58]....
        /*02ac*/ 	.word	0xffffffff


	//   ....[59]....
        /*02b0*/ 	.word	0xffffffff


	//   ....[60]....
        /*02b4*/ 	.word	0xffffffff


	//   ....[61]....
        /*02b8*/ 	.word	0xffffffff


	//   ....[62]....
        /*02bc*/ 	.word	0xffffffff


	//   ....[63]....
        /*02c0*/ 	.word	0xffffffff


	//   ....[64]....
        /*02c4*/ 	.word	0xffffffff


	//   ....[65]....
        /*02c8*/ 	.word	0xffffffff


	//   ....[66]....
        /*02cc*/ 	.word	0xffffffff


	//   ....[67]....
        /*02d0*/ 	.word	0xffffffff


	//   ....[68]....
        /*02d4*/ 	.word	0xffffffff


	//   ....[69]....
        /*02d8*/ 	.word	0xffffffff


	//   ....[70]....
        /*02dc*/ 	.word	0xffffffff


	//   ....[71]....
        /*02e0*/ 	.word	0xffffffff


	//   ....[72]....
        /*02e4*/ 	.word	0xffffffff


	//   ....[73]....
        /*02e8*/ 	.word	0xffffffff


	//   ....[74]....
        /*02ec*/ 	.word	0xffffffff


	//   ....[75]....
        /*02f0*/ 	.word	0xffffffff


	//   ....[76]....
        /*02f4*/ 	.word	0xffffffff


	//   ....[77]....
        /*02f8*/ 	.word	0xffffffff


	//   ....[78]....
        /*02fc*/ 	.word	0xffffffff


	//   ....[79]....
        /*0300*/ 	.word	0xffffffff


	//   ....[80]....
        /*0304*/ 	.word	0xffffffff


	//   ....[81]....
        /*0308*/ 	.word	0x0500000f


	//   ....[82]....
        /*030c*/ 	.word	0x0500000f


	//----- nvinfo : EIATTR_COOP_GROUP_INSTR_OFFSETS
	.align		4
.L_721:
        /*0310*/ 	.byte	0x04, 0x28
        /*0312*/ 	.short	(.L_723 - .L_722)


	//   ....[0]....
.L_722:
        /*0314*/ 	.word	0x00000070


	//   ....[1]....
        /*0318*/ 	.word	0x000001a0


	//   ....[2]....
        /*031c*/ 	.word	0x000001f0


	//   ....[3]....
        /*0320*/ 	.word	0x000003e0


	//   ....[4]....
        /*0324*/ 	.word	0x00000540


	//   ....[5]....
        /*0328*/ 	.word	0x00000660


	//   ....[6]....
        /*032c*/ 	.word	0x000007c0


	//   ....[7]....
        /*0330*/ 	.word	0x00001c00


	//   ....[8]....
        /*0334*/ 	.word	0x000043a0


	//   ....[9]....
        /*0338*/ 	.word	0x000044b0


	//   ....[10]....
        /*033c*/ 	.word	0x00004f50


	//   ....[11]....
        /*0340*/ 	.word	0x00004fa0


	//   ....[12]....
        /*0344*/ 	.word	0x00008b50


	//   ....[13]....
        /*0348*/ 	.word	0x00008c60


	//   ....[14]....
        /*034c*/ 	.word	0x000097b0


	//   ....[15]....
        /*0350*/ 	.word	0x00009820


	//   ....[16]....
        /*0354*/ 	.word	0x0000c380


	//   ....[17]....
        /*0358*/ 	.word	0x0000c390


	//   ....[18]....
        /*035c*/ 	.word	0x0000c3d0


	//   ....[19]....
        /*0360*/ 	.word	0x0000c3e0


	//   ....[20]....
        /*0364*/ 	.word	0x00010800


	//   ....[21]....
        /*0368*/ 	.word	0x00010910


	//   ....[22]....
        /*036c*/ 	.word	0x00011440


	//   ....[23]....
        /*0370*/ 	.word	0x000114d0


	//   ....[24]....
        /*0374*/ 	.word	0x00012e40


	//   ....[25]....
        /*0378*/ 	.word	0x00012e50


	//   ....[26]....
        /*037c*/ 	.word	0x00012e80


	//   ....[27]....
        /*0380*/ 	.word	0x00012e90


	//   ....[28]....
        /*0384*/ 	.word	0x00014350


	//   ....[29]....
        /*0388*/ 	.word	0x00014380


	//   ....[30]....
        /*038c*/ 	.word	0x000143c0


	//   ....[31]....
        /*0390*/ 	.word	0x000143f0


	//   ....[32]....
        /*0394*/ 	.word	0x00014420


	//   ....[33]....
        /*0398*/ 	.word	0x00014450


	//   ....[34]....
        /*039c*/ 	.word	0x00014480


	//   ....[35]....
        /*03a0*/ 	.word	0x000144b0


	//   ....[36]....
        /*03a4*/ 	.word	0x000144c0


	//   ....[37]....
        /*03a8*/ 	.word	0x000144f0


	//   ....[38]....
        /*03ac*/ 	.word	0x00014520


	//   ....[39]....
        /*03b0*/ 	.word	0x00014570


	//   ....[40]....
        /*03b4*/ 	.word	0x000145a0


	//   ....[41]....
        /*03b8*/ 	.word	0x000145b0


	//   ....[42]....
        /*03bc*/ 	.word	0x000145d0


	//   ....[43]....
        /*03c0*/ 	.word	0x00014600


	//   ....[44]....
        /*03c4*/ 	.word	0x00014610


	//   ....[45]....
        /*03c8*/ 	.word	0x00014620


	//   ....[46]....
        /*03cc*/ 	.word	0x00014650


	//   ....[47]....
        /*03d0*/ 	.word	0x00014660


	//   ....[48]....
        /*03d4*/ 	.word	0x00014670


	//   ....[49]....
        /*03d8*/ 	.word	0x000146a0


	//   ....[50]....
        /*03dc*/ 	.word	0x000146d0


	//   ....[51]....
        /*03e0*/ 	.word	0x000146e0


	//   ....[52]....
        /*03e4*/ 	.word	0x000146f0


	//   ....[53]....
        /*03e8*/ 	.word	0x00014700


	//   ....[54]....
        /*03ec*/ 	.word	0x00014720


	//   ....[55]....
        /*03f0*/ 	.word	0x00014730


	//   ....[56]....
        /*03f4*/ 	.word	0x00014740


	//   ....[57]....
        /*03f8*/ 	.word	0x00014750


	//   ....[58]....
        /*03fc*/ 	.word	0x00014760


	//   ....[59]....
        /*0400*/ 	.word	0x00014770


	//   ....[60]....
        /*0404*/ 	.word	0x00014780


	//   ....[61]....
        /*0408*/ 	.word	0x000147a0


	//   ....[62]....
        /*040c*/ 	.word	0x000147b0


	//   ....[63]....
        /*0410*/ 	.word	0x000147c0


	//   ....[64]....
        /*0414*/ 	.word	0x000147d0


	//   ....[65]....
        /*0418*/ 	.word	0x000147e0


	//   ....[66]....
        /*041c*/ 	.word	0x000147f0


	//   ....[67]....
        /*0420*/ 	.word	0x00014800


	//   ....[68]....
        /*0424*/ 	.word	0x00014810


	//   ....[69]....
        /*0428*/ 	.word	0x00014830


	//   ....[70]....
        /*042c*/ 	.word	0x00014840


	//   ....[71]....
        /*0430*/ 	.word	0x00014850


	//   ....[72]....
        /*0434*/ 	.word	0x00014860


	//   ....[73]....
        /*0438*/ 	.word	0x00014870


	//   ....[74]....
        /*043c*/ 	.word	0x00014880


	//   ....[75]....
        /*0440*/ 	.word	0x00014890


	//   ....[76]....
        /*0444*/ 	.word	0x00014bd0


	//   ....[77]....
        /*0448*/ 	.word	0x00015810


	//   ....[78]....
        /*044c*/ 	.word	0x00016ae0


	//   ....[79]....
        /*0450*/ 	.word	0x00019b90


	//   ....[80]....
        /*0454*/ 	.word	0x00019d30


	//   ....[81]....
        /*0458*/ 	.word	0x0001a3f0


	//   ....[82]....
        /*045c*/ 	.word	0x0001a860


	//----- nvinfo : EIATTR_REG_RECONFIG
	.align		4
.L_723:
        /*0460*/ 	.byte	0x01, 0x54
	.zero		2


	//----- nvinfo : EIATTR_SYSCALL_OFFSETS
	.align		4
        /*0464*/ 	.byte	0x04, 0x46
        /*0466*/ 	.short	(.L_725 - .L_724)


	//   ....[0]....
.L_724:
        /*0468*/ 	.word	0x00001d80


	//   ....[1]....
        /*046c*/ 	.word	0x00016450


	//   ....[2]....
        /*0470*/ 	.word	0x000165b0


	//   ....[3]....
        /*0474*/ 	.word	0x000166f0


	//   ....[4]....
        /*0478*/ 	.word	0x00016810


	//----- nvinfo : EIATTR_MBARRIER_INSTR_OFFSETS
	.align		4
.L_725:
        /*047c*/ 	.byte	0x04, 0x39
        /*047e*/ 	.short	(.L_727 - .L_726)


	//   ....[0]....
.L_726:
        /*0480*/ 	.word	0x00000290
        /*0484*/ 	.word	0x000000ff
        /*0488*/ 	.word	0x00033400
        /*048c*/ 	.short	0x0100
        /*048e*/ 	.byte	0x06
	.zero		1


	//   ....[1]....
        /*0490*/ 	.word	0x000002a0
        /*0494*/ 	.word	0x000000ff
        /*0498*/ 	.word	0x00033420
        /*049c*/ 	.short	0x0100
        /*049e*/ 	.byte	0x06
	.zero		1


	//   ....[2]....
        /*04a0*/ 	.word	0x00000390
        /*04a4*/ 	.word	0x000000ff
        /*04a8*/ 	.word	0x00033430
        /*04ac*/ 	.short	0x0100
        /*04ae*/ 	.byte	0x08
	.zero		1


	//   ....[3]....
        /*04b0*/ 	.word	0x000003a0
        /*04b4*/ 	.word	0x000000ff
        /*04b8*/ 	.word	0x00033440
        /*04bc*/ 	.short	0x0100
        /*04be*/ 	.byte	0x08
	.zero		1


	//   ....[4]....
        /*04c0*/ 	.word	0x000003b0
        /*04c4*/ 	.word	0x000000ff
        /*04c8*/ 	.word	0x00033438
        /*04cc*/ 	.short	0x0100
        /*04ce*/ 	.byte	0x08
	.zero		1


	//   ....[5]....
        /*04d0*/ 	.word	0x000003c0
        /*04d4*/ 	.word	0x000000ff
        /*04d8*/ 	.word	0x00033448
        /*04dc*/ 	.short	0x0100
        /*04de*/ 	.byte	0x08
	.zero		1


	//   ....[6]....
        /*04e0*/ 	.word	0x000004f0
        /*04e4*/ 	.word	0x000000ff
        /*04e8*/ 	.word	0x00033450
        /*04ec*/ 	.short	0x0100
        /*04ee*/ 	.byte	0x08
	.zero		1


	//   ....[7]....
        /*04f0*/ 	.word	0x00000500
        /*04f4*/ 	.word	0x000000ff
        /*04f8*/ 	.word	0x00033460
        /*04fc*/ 	.short	0x0100
        /*04fe*/ 	.byte	0x08
	.zero		1


	//   ....[8]....
        /*0500*/ 	.word	0x00000510
        /*0504*/ 	.word	0x000000ff
        /*0508*/ 	.word	0x00033458
        /*050c*/ 	.short	0x0100
        /*050e*/ 	.byte	0x08
	.zero		1


	//   ....[9]....
        /*0510*/ 	.word	0x00000520
        /*0514*/ 	.word	0x000000ff
        /*0518*/ 	.word	0x00033468
        /*051c*/ 	.short	0x0100
        /*051e*/ 	.byte	0x08
	.zero		1


	//   ....[10]....
        /*0520*/ 	.word	0x00000610
        /*0524*/ 	.word	0x000000ff
        /*0528*/ 	.word	0x00033470
        /*052c*/ 	.short	0x0100
        /*052e*/ 	.byte	0x06
	.zero		1


	//   ....[11]....
        /*0530*/ 	.word	0x00000620
        /*0534*/ 	.word	0x000000ff
        /*0538*/ 	.word	0x00033480
        /*053c*/ 	.short	0x0100
        /*053e*/ 	.byte	0x06
	.zero		1


	//   ....[12]....
        /*0540*/ 	.word	0x00000630
        /*0544*/ 	.word	0x000000ff
        /*0548*/ 	.word	0x00033478
        /*054c*/ 	.short	0x0100
        /*054e*/ 	.byte	0x06
	.zero		1


	//   ....[13]....
        /*0550*/ 	.word	0x00000640
        /*0554*/ 	.word	0x000000ff
        /*0558*/ 	.word	0x00033488
        /*055c*/ 	.short	0x0100
        /*055e*/ 	.byte	0x06
	.zero		1


	//   ....[14]....
        /*0560*/ 	.word	0x00000770
        /*0564*/ 	.word	0x000000ff
        /*0568*/ 	.word	0x00033490
        /*056c*/ 	.short	0x0100
        /*056e*/ 	.byte	0x08
	.zero		1


	//   ....[15]....
        /*0570*/ 	.word	0x00000780
        /*0574*/ 	.word	0x000000ff
        /*0578*/ 	.word	0x000334a0
        /*057c*/ 	.short	0x0100
        /*057e*/ 	.byte	0x08
	.zero		1


	//   ....[16]....
        /*0580*/ 	.word	0x00000790
        /*0584*/ 	.word	0x000000ff
        /*0588*/ 	.word	0x00033498
        /*058c*/ 	.short	0x0100
        /*058e*/ 	.byte	0x08
	.zero		1


	//   ....[17]....
        /*0590*/ 	.word	0x000007a0
        /*0594*/ 	.word	0x000000ff
        /*0598*/ 	.word	0x000334a8
        /*059c*/ 	.short	0x0100
        /*059e*/ 	.byte	0x08
	.zero		1


	//   ....[18]....
        /*05a0*/ 	.word	0x000008d0
        /*05a4*/ 	.word	0x000000ff
        /*05a8*/ 	.word	0x000334b0
        /*05ac*/ 	.short	0x0100
        /*05ae*/ 	.byte	0x08
	.zero		1


	//   ....[19]....
        /*05b0*/ 	.word	0x000008e0
        /*05b4*/ 	.word	0x000000ff
        /*05b8*/ 	.word	0x000334c0
        /*05bc*/ 	.short	0x0100
        /*05be*/ 	.byte	0x08
	.zero		1


	//   ....[20]....
        /*05c0*/ 	.word	0x000008f0
        /*05c4*/ 	.word	0x000000ff
        /*05c8*/ 	.word	0x000334b8
        /*05cc*/ 	.short	0x0100
        /*05ce*/ 	.byte	0x08
	.zero		1


	//   ....[21]....
        /*05d0*/ 	.word	0x00000900
        /*05d4*/ 	.word	0x000000ff
        /*05d8*/ 	.word	0x000334c8
        /*05dc*/ 	.short	0x0100
        /*05de*/ 	.byte	0x08
	.zero		1


	//   ....[22]....
        /*05e0*/ 	.word	0x00001e00
        /*05e4*/ 	.word	0x000000ff
        /*05e8*/ 	.word	0x00033400
        /*05ec*/ 	.short	0x010a
        /*05ee*/ 	.byte	0x26
	.zero		1


	//   ....[23]....
        /*05f0*/ 	.word	0x00001e80
        /*05f4*/ 	.word	0x00000003
        /*05f8*/ 	.word	0x00033430
        /*05fc*/ 	.short	0x010a
        /*05fe*/ 	.byte	0x3f
	.zero		1


	//   ....[24]....
        /*0600*/ 	.word	0x00001f00
        /*0604*/ 	.word	0x00000003
        /*0608*/ 	.word	0x00033430
        /*060c*/ 	.short	0x010a
        /*060e*/ 	.byte	0x3f
	.zero		1


	//   ....[25]....
        /*0610*/ 	.word	0x00002cb0
        /*0614*/ 	.word	0x00000000
        /*0618*/ 	.word	0x00000000
        /*061c*/ 	.short	0x0101
        /*061e*/ 	.byte	0x3f
	.zero		1


	//   ....[26]....
        /*0620*/ 	.word	0x000063b0
        /*0624*/ 	.word	0x000000ff
        /*0628*/ 	.word	0x00033430
        /*062c*/ 	.short	0x010a
        /*062e*/ 	.byte	0x06
	.zero		1


	//   ....[27]....
        /*0630*/ 	.word	0x000063f0
        /*0634*/ 	.word	0x000000ff
        /*0638*/ 	.word	0x00033430
        /*063c*/ 	.short	0x010a
        /*063e*/ 	.byte	0x06
	.zero		1


	//   ....[28]....
        /*0640*/ 	.word	0x00007000
        /*0644*/ 	.word	0x000000ff
        /*0648*/ 	.word	0x00033450
        /*064c*/ 	.short	0x010a
        /*064e*/ 	.byte	0x06
	.zero		1


	//   ....[29]....
        /*0650*/ 	.word	0x00007040
        /*0654*/ 	.word	0x000000ff
        /*0658*/ 	.word	0x00033450
        /*065c*/ 	.short	0x010a
        /*065e*/ 	.byte	0x06
	.zero		1


	//   ....[30]....
        /*0660*/ 	.word	0x00007360
        /*0664*/ 	.word	0x0000000b
        /*0668*/ 	.word	0x00000000
        /*066c*/ 	.short	0x0101
        /*066e*/ 	.byte	0x3f
	.zero		1


	//   ....[31]....
        /*0670*/ 	.word	0x0000a570
        /*0674*/ 	.word	0x000000ff
        /*0678*/ 	.word	0x00000000
        /*067c*/ 	.short	0x0101
        /*067e*/ 	.byte	0x06
	.zero		1


	//   ....[32]....
        /*0680*/ 	.word	0x0000b0d0
        /*0684*/ 	.word	0x000000ff
        /*0688*/ 	.word	0x00033430
        /*068c*/ 	.short	0x010a
        /*068e*/ 	.byte	0x06
	.zero		1


	//   ....[33]....
        /*0690*/ 	.word	0x0000b110
        /*0694*/ 	.word	0x000000ff
        /*0698*/ 	.word	0x00033430
        /*069c*/ 	.short	0x010a
        /*069e*/ 	.byte	0x06
	.zero		1


	//   ....[34]....
        /*06a0*/ 	.word	0x0000bd50
        /*06a4*/ 	.word	0x000000ff
        /*06a8*/ 	.word	0x00033450
        /*06ac*/ 	.short	0x010a
        /*06ae*/ 	.byte	0x06
	.zero		1


	//   ....[35]....
        /*06b0*/ 	.word	0x0000bd90
        /*06b4*/ 	.word	0x000000ff
        /*06b8*/ 	.word	0x00033450
        /*06bc*/ 	.short	0x010a
        /*06be*/ 	.byte	0x06
	.zero		1


	//   ....[36]....
        /*06c0*/ 	.word	0x0000d4c0
        /*06c4*/ 	.word	0x00000005
        /*06c8*/ 	.word	0x00000000
        /*06cc*/ 	.short	0x0101
        /*06ce*/ 	.byte	0x3f
	.zero		1


	//   ....[37]....
        /*06d0*/ 	.word	0x0000d6a0
        /*06d4*/ 	.word	0x000000ff
        /*06d8*/ 	.word	0x00000000
        /*06dc*/ 	.short	0x0101
        /*06de*/ 	.byte	0x06
	.zero		1


	//   ....[38]....
        /*06e0*/ 	.word	0x0000e030
        /*06e4*/ 	.word	0x000000ff
        /*06e8*/ 	.word	0x00033430
        /*06ec*/ 	.short	0x010a
        /*06ee*/ 	.byte	0x06
	.zero		1


	//   ....[39]....
        /*06f0*/ 	.word	0x0000e070
        /*06f4*/ 	.word	0x000000ff
        /*06f8*/ 	.word	0x00033430
        /*06fc*/ 	.short	0x010a
        /*06fe*/ 	.byte	0x06
	.zero		1


	//   ....[40]....
        /*0700*/ 	.word	0x0000ecb0
        /*0704*/ 	.word	0x000000ff
        /*0708*/ 	.word	0x00033450
        /*070c*/ 	.short	0x010a
        /*070e*/ 	.byte	0x06
	.zero		1


	//   ....[41]....
        /*0710*/ 	.word	0x0000ecf0
        /*0714*/ 	.word	0x000000ff
        /*0718*/ 	.word	0x00033450
        /*071c*/ 	.short	0x010a
        /*071e*/ 	.byte	0x06
	.zero		1


	//   ....[42]....
        /*0720*/ 	.word	0x0000efc0
        /*0724*/ 	.word	0x00000000
        /*0728*/ 	.word	0x00000000
        /*072c*/ 	.short	0x0101
        /*072e*/ 	.byte	0x3f
	.zero		1


	//   ....[43]....
        /*0730*/ 	.word	0x00012220
        /*0734*/ 	.word	0x000000ff
        /*0738*/ 	.word	0x00000000
        /*073c*/ 	.short	0x0101
        /*073e*/ 	.byte	0x06
	.zero		1


	//   ....[44]....
        /*0740*/ 	.word	0x00012aa0
        /*0744*/ 	.word	0x000000ff
        /*0748*/ 	.word	0x00033450
        /*074c*/ 	.short	0x010a
        /*074e*/ 	.byte	0x09
	.zero		1


	//   ....[45]....
        /*0750*/ 	.word	0x00012ae0
        /*0754*/ 	.word	0x000000ff
        /*0758*/ 	.word	0x00033450
        /*075c*/ 	.short	0x010a
        /*075e*/ 	.byte	0x09
	.zero		1


	//   ....[46]....
        /*0760*/ 	.word	0x00013260
        /*0764*/ 	.word	0x000000ff
        /*0768*/ 	.word	0x00000000
        /*076c*/ 	.short	0x0101
        /*076e*/ 	.byte	0x04
	.zero		1


	//   ....[47]....
        /*0770*/ 	.word	0x00014dc0
        /*0774*/ 	.word	0x000000ff
        /*0778*/ 	.word	0x00000000
        /*077c*/ 	.short	0x0101
        /*077e*/ 	.byte	0x05
	.zero		1


	//   ....[48]....
        /*0780*/ 	.word	0x00016d00
        /*0784*/ 	.word	0x00000003
        /*0788*/ 	.word	0x00033480
        /*078c*/ 	.short	0x010a
        /*078e*/ 	.byte	0x3f
	.zero		1


	//   ....[49]....
        /*0790*/ 	.word	0x00016f50
        /*0794*/ 	.word	0x00000003
        /*0798*/ 	.word	0x00033440
        /*079c*/ 	.short	0x010a
        /*079e*/ 	.byte	0x3f
	.zero		1


	//   ....[50]....
        /*07a0*/ 	.word	0x00017410
        /*07a4*/ 	.word	0x000000ff
        /*07a8*/ 	.word	0x00033420
        /*07ac*/ 	.short	0x010a
        /*07ae*/ 	.byte	0x28
	.zero		1


	//   ....[51]....
        /*07b0*/ 	.word	0x000176b0
        /*07b4*/ 	.word	0x00000006
        /*07b8*/ 	.word	0x00033480
        /*07bc*/ 	.short	0x010a
        /*07be*/ 	.byte	0x3f
	.zero		1


	//   ....[52]....
        /*07c0*/ 	.word	0x00017b10
        /*07c4*/ 	.word	0x00000006
        /*07c8*/ 	.word	0x00033440
        /*07cc*/ 	.short	0x010a
        /*07ce*/ 	.byte	0x3f
	.zero		1


	//   ....[53]....
        /*07d0*/ 	.word	0x00017fc0
        /*07d4*/ 	.word	0x0000000c
        /*07d8*/ 	.word	0x00033470
        /*07dc*/ 	.short	0x010a
        /*07de*/ 	.byte	0x3f
	.zero		1


	//   ....[54]....
        /*07e0*/ 	.word	0x00018030
        /*07e4*/ 	.word	0x0000000c
        /*07e8*/ 	.word	0x00033460
        /*07ec*/ 	.short	0x010a
        /*07ee*/ 	.byte	0x3f
	.zero		1


	//   ....[55]....
        /*07f0*/ 	.word	0x00018bb0
        /*07f4*/ 	.word	0x0000000c
        /*07f8*/ 	.word	0x00033450
        /*07fc*/ 	.short	0x0101
        /*07fe*/ 	.byte	0x3f
	.zero		1


	//   ....[56]....
        /*0800*/ 	.word	0x00018c20
        /*0804*/ 	.word	0x00000002
        /*0808*/ 	.word	0x00000000
        /*080c*/ 	.short	0x0101
        /*080e*/ 	.byte	0x3f
	.zero		1


	//   ....[57]....
        /*0810*/ 	.word	0x00018df0
        /*0814*/ 	.word	0x00000000
        /*0818*/ 	.word	0x00033470
        /*081c*/ 	.short	0x010a
        /*081e*/ 	.byte	0x3f
	.zero		1


	//   ....[58]....
        /*0820*/ 	.word	0x00018e80
        /*0824*/ 	.word	0x00000000
        /*0828*/ 	.word	0x00033460
        /*082c*/ 	.short	0x010a
        /*082e*/ 	.byte	0x3f
	.zero		1


	//   ....[59]....
        /*0830*/ 	.word	0x00019990
        /*0834*/ 	.word	0x00000000
        /*0838*/ 	.word	0x00033450
        /*083c*/ 	.short	0x0101
        /*083e*/ 	.byte	0x3f
	.zero		1


	//   ....[60]....
        /*0840*/ 	.word	0x000199e0
        /*0844*/ 	.word	0x00000002
        /*0848*/ 	.word	0x00000000
        /*084c*/ 	.short	0x0101
        /*084e*/ 	.byte	0x3f
	.zero		1


	//   ....[61]....
        /*0850*/ 	.word	0x00019cb0
        /*0854*/ 	.word	0x00000000
        /*0858*/ 	.word	0x00033420
        /*085c*/ 	.short	0x010a
        /*085e*/ 	.byte	0x3f
	.zero		1


	//   ....[62]....
        /*0860*/ 	.word	0x00019e70
        /*0864*/ 	.word	0x00000006
        /*0868*/ 	.word	0x00000000
        /*086c*/ 	.short	0x010a
        /*086e*/ 	.byte	0x3f
	.zero		1


	//   ....[63]....
        /*0870*/ 	.word	0x00019ee0
        /*0874*/ 	.word	0x00000007
        /*0878*/ 	.word	0x00000000
        /*087c*/ 	.short	0x010a
        /*087e*/ 	.byte	0x3f
	.zero		1


	//   ....[64]....
        /*0880*/ 	.word	0x00019f40
        /*0884*/ 	.word	0x00000004
        /*0888*/ 	.word	0x00033460
        /*088c*/ 	.short	0x010a
        /*088e*/ 	.byte	0x3f
	.zero		1


	//   ....[65]....
        /*0890*/ 	.word	0x00019f90
        /*0894*/ 	.word	0x00000003
        /*0898*/ 	.word	0x00033460
        /*089c*/ 	.short	0x010a
        /*089e*/ 	.byte	0x3f
	.zero		1


	//   ....[66]....
        /*08a0*/ 	.word	0x00019fd0
        /*08a4*/ 	.word	0x00000004
        /*08a8*/ 	.word	0x00033480
        /*08ac*/ 	.short	0x010a
        /*08ae*/ 	.byte	0x3f
	.zero		1


	//   ....[67]....
        /*08b0*/ 	.word	0x00019ff0
        /*08b4*/ 	.word	0x00000003
        /*08b8*/ 	.word	0x00033480
        /*08bc*/ 	.short	0x010a
        /*08be*/ 	.byte	0x3f
	.zero		1


	//   ....[68]....
        /*08c0*/ 	.word	0x0001a060
        /*08c4*/ 	.word	0x00000003
        /*08c8*/ 	.word	0x00033400
        /*08cc*/ 	.short	0x010a
        /*08ce*/ 	.byte	0x3f
	.zero		1


	//   ....[69]....
        /*08d0*/ 	.word	0x0001a0b0
        /*08d4*/ 	.word	0x00000003
        /*08d8*/ 	.word	0x00033430
        /*08dc*/ 	.short	0x010a
        /*08de*/ 	.byte	0x3f
	.zero		1


	//   ....[70]....
        /*08e0*/ 	.word	0x0001a110
        /*08e4*/ 	.word	0x0000000b
        /*08e8*/ 	.word	0x00033430
        /*08ec*/ 	.short	0x010a
        /*08ee*/ 	.byte	0x3f
	.zero		1


	//   ....[71]....
        /*08f0*/ 	.word	0x0001a170
        /*08f4*/ 	.word	0x0000000b
        /*08f8*/ 	.word	0x00033450
        /*08fc*/ 	.short	0x010a
        /*08fe*/ 	.byte	0x3f
	.zero		1


	//   ....[72]....
        /*0900*/ 	.word	0x0001a1d0
        /*0904*/ 	.word	0x00000003
        /*0908*/ 	.word	0x00033430
        /*090c*/ 	.short	0x010a
        /*090e*/ 	.byte	0x3f
	.zero		1


	//   ....[73]....
        /*0910*/ 	.word	0x0001a230
        /*0914*/ 	.word	0x00000003
        /*0918*/ 	.word	0x00033450
        /*091c*/ 	.short	0x010a
        /*091e*/ 	.byte	0x3f
	.zero		1


	//   ....[74]....
        /*0920*/ 	.word	0x0001a290
        /*0924*/ 	.word	0x00000003
        /*0928*/ 	.word	0x00033430
        /*092c*/ 	.short	0x010a
        /*092e*/ 	.byte	0x3f
	.zero		1


	//   ....[75]....
        /*0930*/ 	.word	0x0001a2f0
        /*0934*/ 	.word	0x00000003
        /*0938*/ 	.word	0x00033450
        /*093c*/ 	.short	0x010a
        /*093e*/ 	.byte	0x3f
	.zero		1


	//   ....[76]....
        /*0940*/ 	.word	0x0001a350
        /*0944*/ 	.word	0x00000007
        /*0948*/ 	.word	0x00033450
        /*094c*/ 	.short	0x010a
        /*094e*/ 	.byte	0x3f
	.zero		1


	//   ....[77]....
        /*0950*/ 	.word	0x0001a4a0
        /*0954*/ 	.word	0x00000003
        /*0958*/ 	.word	0x00033480
        /*095c*/ 	.short	0x010a
        /*095e*/ 	.byte	0x3f
	.zero		1


	//   ....[78]....
        /*0960*/ 	.word	0x0001a4f0
        /*0964*/ 	.word	0x00000003
        /*0968*/ 	.word	0x00033440
        /*096c*/ 	.short	0x010a
        /*096e*/ 	.byte	0x3f
	.zero		1


	//   ....[79]....
        /*0970*/ 	.word	0x0001a550
        /*0974*/ 	.word	0x00000004
        /*0978*/ 	.word	0x00033420
        /*097c*/ 	.short	0x010a
        /*097e*/ 	.byte	0x3f
	.zero		1


	//   ....[80]....
        /*0980*/ 	.word	0x0001a5a0
        /*0984*/ 	.word	0x00000006
        /*0988*/ 	.word	0x00033480
        /*098c*/ 	.short	0x010a
        /*098e*/ 	.byte	0x3f
	.zero		1


	//   ....[81]....
        /*0990*/ 	.word	0x0001a5f0
        /*0994*/ 	.word	0x00000006
        /*0998*/ 	.word	0x00033440
        /*099c*/ 	.short	0x010a
        /*099e*/ 	.byte	0x3f
	.zero		1


	//   ....[82]....
        /*09a0*/ 	.word	0x0001a640
        /*09a4*/ 	.word	0x0000000c
        /*09a8*/ 	.word	0x00033470
        /*09ac*/ 	.short	0x010a
        /*09ae*/ 	.byte	0x3f
	.zero		1


	//   ....[83]....
        /*09b0*/ 	.word	0x0001a690
        /*09b4*/ 	.word	0x0000000c
        /*09b8*/ 	.word	0x00033460
        /*09bc*/ 	.short	0x010a
        /*09be*/ 	.byte	0x3f
	.zero		1


	//   ....[84]....
        /*09c0*/ 	.word	0x0001a6e0
        /*09c4*/ 	.word	0x00000000
        /*09c8*/ 	.word	0x00033470
        /*09cc*/ 	.short	0x010a
        /*09ce*/ 	.byte	0x3f
	.zero		1


	//   ....[85]....
        /*09d0*/ 	.word	0x0001a730
        /*09d4*/ 	.word	0x00000000
        /*09d8*/ 	.word	0x00033460
        /*09dc*/ 	.short	0x010a
        /*09de*/ 	.byte	0x3f
	.zero		1


	//   ....[86]....
        /*09e0*/ 	.word	0x0001a780
        /*09e4*/ 	.word	0x00000000
        /*09e8*/ 	.word	0x00033420
        /*09ec*/ 	.short	0x010a
        /*09ee*/ 	.byte	0x3f
	.zero		1


	//   ....[87]....
        /*09f0*/ 	.word	0x0001a920
        /*09f4*/ 	.word	0x00000006
        /*09f8*/ 	.word	0x00000000
        /*09fc*/ 	.short	0x010a
        /*09fe*/ 	.byte	0x3f
	.zero		1


	//   ....[88]....
        /*0a00*/ 	.word	0x0001a970
        /*0a04*/ 	.word	0x00000007
        /*0a08*/ 	.word	0x00000000
        /*0a0c*/ 	.short	0x010a
        /*0a0e*/ 	.byte	0x3f
	.zero		1


	//   ....[89]....
        /*0a10*/ 	.word	0x0001a9c0
        /*0a14*/ 	.word	0x00000004
        /*0a18*/ 	.word	0x00033460
        /*0a1c*/ 	.short	0x010a
        /*0a1e*/ 	.byte	0x3f
	.zero		1


	//   ....[90]....
        /*0a20*/ 	.word	0x0001aa10
        /*0a24*/ 	.word	0x00000003
        /*0a28*/ 	.word	0x00033460
        /*0a2c*/ 	.short	0x010a
        /*0a2e*/ 	.byte	0x3f
	.zero		1


	//   ....[91]....
        /*0a30*/ 	.word	0x0001aa60
        /*0a34*/ 	.word	0x00000004
        /*0a38*/ 	.word	0x00033480
        /*0a3c*/ 	.short	0x010a
        /*0a3e*/ 	.byte	0x3f
	.zero		1


	//----- nvinfo : EIATTR_NUM_MBARRIERS
	.align		4
.L_727:
        /*0a40*/ 	.byte	0x03, 0x38
        /*0a42*/ 	.short	0x0016


	//----- nvinfo : EIATTR_EXIT_INSTR_OFFSETS
	.align		4
        /*0a44*/ 	.byte	0x04, 0x1c
        /*0a46*/ 	.short	(.L_729 - .L_728)


	//   ....[0]....
.L_728:
        /*0a48*/ 	.word	0x00000a60


	//   ....[1]....
        /*0a4c*/ 	.word	0x000157a0


	//   ....[2]....
        /*0a50*/ 	.word	0x0001a040


	//----- nvinfo : EIATTR_MAX_THREADS
	.align		4
.L_729:
        /*0a54*/ 	.byte	0x04, 0x05
        /*0a56*/ 	.short	(.L_731 - .L_730)
.L_730:
        /*0a58*/ 	.word	0x00000180
        /*0a5c*/ 	.word	0x00000001
        /*0a60*/ 	.word	0x00000001


	//----- nvinfo : EIATTR_CRS_STACK_SIZE
	.align		4
.L_731:
        /*0a64*/ 	.byte	0x04, 0x1e
        /*0a66*/ 	.short	(.L_733 - .L_732)
.L_732:
        /*0a68*/ 	.word	0x00000000


	//----- nvinfo : EIATTR_CBANK_PARAM_SIZE
	.align		4
.L_733:
        /*0a6c*/ 	.byte	0x03, 0x19
        /*0a6e*/ 	.short	0x0bf0


	//----- nvinfo : EIATTR_PARAM_CBANK
	.align		4
        /*0a70*/ 	.byte	0x04, 0x0a
        /*0a72*/ 	.short	(.L_735 - .L_734)
	.align		4
.L_734:
        /*0a74*/ 	.word	index@(.nv.constant0._ZN7cutlass13device_kernelIN5flash11enable_sm90INS1_16FlashAttnFwdSm90INS1_25CollectiveMainloopFwdSm90ILi2EN4cute5tupleIJNS5_1CILi1EEES8_S8_EEENS6_IJNS7_ILi128EEENS7_ILi160EEENS7_ILi192EEEEEELi192ENS_12float_e4m3_tEfNS_4arch4Sm90ELb0ELb1ELb0ELb0ELb0ELb0ELb0ELb1ELb1ELb0ELb0ELb0EEENS1_21CollectiveEpilogueFwdINS6_IJSA_SC_SB_EEES9_NS_10bfloat16_tESG_Li256ELb0ELb0ELb0ELb1EEENS1_30DynamicPersistentTileSchedulerILi256ELi128ELb0ELb0ELb1EEEEEEEEEvNT_6ParamsE)
        /*0a78*/ 	.short	0x0210
        /*0a7a*/ 	.short	0x0bf0


	//----- nvinfo : EIATTR_SW_WAR
	.align		4
.L_735:
        /*0a7c*/ 	.byte	0x04, 0x36
        /*0a7e*/ 	.short	(.L_737 - .L_736)
.L_736:
        /*0a80*/ 	.word	0x00000008
.L_737:


//--------------------- .nv.info._ZN7cutlass13device_kernelIN5flash11enable_sm90INS1_16FlashAttnFwdSm90INS1_25CollectiveMainloopFwdSm90ILi2EN4cute5tupleIJNS5_1CILi1EEES8_S8_EEENS6_IJNS7_ILi128EEENS7_ILi160EEENS7_ILi192EEEEEELi192ENS_12float_e4m3_tEfNS_4arch4Sm90ELb0ELb1ELb0ELb1ELb0ELb0ELb0ELb1ELb1ELb0ELb0ELb0EEENS1_21CollectiveEpilogueFwdINS6_IJSA_SC_SB_EEES9_NS_10bfloat16_tESG_Li256ELb1ELb0ELb0ELb1EEENS1_36VarlenDynamicPersistentTileSchedulerILi128ELi160ELi256ELi128ELb0ELb0ELb1ELb1ELb0ELb1EEEEEEEEEvNT_6ParamsE --------------------------
	.section	.nv.info._ZN7cutlass13device_kernelIN5flash11enable_sm90INS1_16FlashAttnFwdSm90INS1_25CollectiveMainloopFwdSm90ILi2EN4cute5tupleIJNS5_1CILi1EEES8_S8_EEENS6_IJNS7_ILi128EEENS7_ILi160EEENS7_ILi192EEEEEELi192ENS_12float_e4m3_tEfNS_4arch4Sm90ELb0ELb1ELb0ELb1ELb0ELb0ELb0ELb1ELb1ELb0ELb0ELb0EEENS1_21CollectiveEpilogueFwdINS6_IJSA_SC_SB_EEES9_NS_10bfloat16_tESG_Li256ELb1ELb0ELb0ELb1EEENS1_36VarlenDynamicPersistentTileSchedulerILi128ELi160ELi256ELi128ELb0ELb0ELb1ELb1ELb0ELb1EEEEEEEEEvNT_6ParamsE,"",@"SHT_CUDA_INFO"
	.sectionflags	@""
	.align	4


	//----- nvinfo : EIATTR_CUDA_API_VERSION
	.align		4
        /*0000*/ 	.byte	0x04, 0x37
        /*0002*/ 	.short	(.L_739 - .L_738)
.L_738:
        /*0004*/ 	.word	0x00000082


	//----- nvinfo : EIATTR_KPARAM_INFO
	.align		4
.L_739:
        /*0008*/ 	.byte	0x04, 0x17
        /*000a*/ 	.short	(.L_741 - .L_740)
.L_740:
        /*000c*/ 	.word	0x00000000
        /*0010*/ 	.short	0x0000
        /*0012*/ 	.short	0x0070
        /*0014*/ 	.byte	0x00, 0xf0, 0x01, 0x28


	//----- nvinfo : EIATTR_SPARSE_MMA_MASK
	.align		4
.L_741:
        /*0018*/ 	.byte	0x03, 0x50
        /*001a*/ 	.short	0x0000


	//----- nvinfo : EIATTR_MAXREG_COUNT
	.align		4
        /*001c*/ 	.byte	0x03, 0x1b
        /*001e*/ 	.short	0x00a8


	//----- nvinfo : EIATTR_NUM_BARRIERS
	.align		4
        /*0020*/ 	.byte	0x02, 0x4c
        /*0022*/ 	.byte	0x10
	.zero		1


	//----- nvinfo : EIATTR_EXTERNS
	.align		4
        /*0024*/ 	.byte	0x04, 0x0f
        /*0026*/ 	.short	(.L_743 - .L_742)


	//   ....[0]....
	.align		4
.L_742:
        /*0028*/ 	.word	index@(__assertfail)


	//----- nvinfo : EIATTR_ANNOTATIONS
	.align		4
.L_743:
        /*002c*/ 	.byte	0x04, 0x55
        /*002e*/ 	.short	(.L_745 - .L_744)


	//   ....[0]....
.L_744:
        /* <DEDUP_REMOVED lines=35> */


	//----- nvinfo : EIATTR_MERCURY_ISA_VERSION
	.align		4
.L_745:
        /*0248*/ 	.byte	0x03, 0x5f
        /*024a*/ 	.short	0x0101


	//----- nvinfo : EIATTR_UNUSED_LOAD_BYTE_OFFSET
	.align		4
        /*024c*/ 	.byte	0x04, 0x44
        /*024e*/ 	.short	(.L_747 - .L_746)


	//   ....[0]....
.L_746:
        /*0250*/ 	.word	0x00000a70
        /*0254*/ 	.word	0x0000fff0


	//   ....[1]....
        /*0258*/ 	.word	0x00013840
        /*025c*/ 	.word	0x0000fff0


	//----- nvinfo : EIATTR_INT_WARP_WIDE_INSTR_OFFSETS
	.align		4
.L_747:
        /*0260*/ 	.byte	0x04, 0x31
        /*0262*/ 	.short	(.L_749 - .L_748)


	//   ....[0]....
.L_748:
        /*0264*/ 	.word	0x00000160


	//   ....[1]....
        /*0268*/ 	.word	0x000001a0


	//   ....[2]....
        /*026c*/ 	.word	0x00000210


	//   ....[3]....
        /*0270*/ 	.word	0x00017e20


	//   ....[4]....
        /*0274*/ 	.word	0x00017eb0


	//   ....[5]....
        /*0278*/ 	.word	0x00018650


	//   ....[6]....
        /*027c*/ 	.word	0x0001a9c0


	//   ....[7]....
        /*0280*/ 	.word	0x0001aa50


	//----- nvinfo : EIATTR_COOP_GROUP_MASK_REGIDS
	.align		4
.L_749:
        /*0284*/ 	.byte	0x04, 0x29
        /*0286*/ 	.short	(.L_751 - .L_750)


	//   ....[0]....
.L_750:
        /*0288*/ 	.word	0xffffffff


	//   ....[1]....
        /*028c*/ 	.word	0xffffffff


	//   ....[2]....
        /*0290*/ 	.word	0xffffffff


	//   ....[3]....
        /*0294*/ 	.word	0xffffffff


	//   ....[4]....
        /*0298*/ 	.word	0xffffffff


	//   ....[5]....
        /*029c*/ 	.word	0xffffffff


	//   ....[6]....
        /*02a0*/ 	.word	0xffffffff


	//   ....[7]....
        /*02a4*/ 	.word	0xffffffff


	//   ....[8]....
        /*02a8*/ 	.word	0xffffffff


	//   ....[9]....
        /*02ac*/ 	.word	0xffffffff


	//   ....[10]....
        /*02b0*/ 	.word	0xffffffff


	//   ....[11]....
        /*02b4*/ 	.word	0xffffffff


	//   ....[12]....
        /*02b8*/ 	.word	0xffffffff


	//   ....[13]....
        /*02bc*/ 	.word	0xffffffff


	//   ....[14]....
        /*02c0*/ 	.word	0xffffffff


	//   ....[15]....
        /*02c4*/ 	.word	0xffffffff


	//   ....[16]....
        /*02c8*/ 	.word	0xffffffff


	//   ....[17]....
        /*02cc*/ 	.word	0xffffffff


	//   ....[18]....
        /*02d0*/ 	.word	0xffffffff


	//   ....[19]....
        /*02d4*/ 	.word	0xffffffff


	//   ....[20]....
        /*02d8*/ 	.word	0xffffffff


	//   ....[21]....
        /*02dc*/ 	.word	0xffffffff


	//   ....[22]....
        /*02e0*/ 	.word	0xffffffff


	//   ....[23]....
        /*02e4*/ 	.word	0xffffffff


	//   ....[24]....
        /*02e8*/ 	.word	0xffffffff


	//   ....[25]....
        /*02ec*/ 	.word	0xffffffff


	//   ....[26]....
        /*02f0*/ 	.word	0xffffffff


	//   ....[27]....
        /*02f4*/ 	.word	0xffffffff


	//   ....[28]....
        /*02f8*/ 	.word	0xffffffff


	//   ....[29]....
        /*02fc*/ 	.word	0xffffffff


	//   ....[30]....
        /*0300*/ 	.word	0xffffffff


	//   ....[31]....
        /*0304*/ 	.word	0xffffffff


	//   ....[32]....
        /*0308*/ 	.word	0xffffffff


	//   ....[33]....
        /*030c*/ 	.word	0xffffffff


	//   ....[34]....
        /*0310*/ 	.word	0xffffffff


	//   ....[35]....
        /*0314*/ 	.word	0xffffffff


	//   ....[36]....
        /*0318*/ 	.word	0xffffffff


	//   ....[37]....
        /*031c*/ 	.word	0xffffffff


	//   ....[38]....
        /*0320*/ 	.word	0xffffffff


	//   ....[39]....
        /*0324*/ 	.word	0xffffffff


	//   ....[40]....
        /*0328*/ 	.word	0xffffffff


	//   ....[41]....
        /*032c*/ 	.word	0xffffffff


	//   ....[42]....
        /*0330*/ 	.word	0xffffffff


	//   ....[43]....
        /*0334*/ 	.word	0xffffffff


	//   ....[44]....
        /*0338*/ 	.word	0xffffffff


	//   ....[45]....
        /*033c*/ 	.word	0xffffffff


	//   ....[46]....
        /*0340*/ 	.word	0xffffffff


	//   ....[47]....
        /*0344*/ 	.word	0xffffffff


	//   ....[48]....
        /*0348*/ 	.word	0xffffffff


	//   ....[49]....
        /*034c*/ 	.word	0xffffffff


	//   ....[50]....
        /*0350*/ 	.word	0xffffffff


	//   ....[51]....
        /*0354*/ 	.word	0xffffffff


	//   ....[52]....
        /*0358*/ 	.word	0xffffffff


	//   ....[53]....
        /*035c*/ 	.word	0xffffffff


	//   ....[54]....
        /*0360*/ 	.word	0xffffffff


	//   ....[55]....
        /*0364*/ 	.word	0xffffffff


	//   ....[56]....
        /*0368*/ 	.word	0xffffffff


	//   ....[57]....
        /*036c*/ 	.word	0xffffffff


	//   ....[58]....
        /*0370*/ 	.word	0xffffffff


	//   ....[59]....
        /*0374*/ 	.word	0xffffffff


	//   ....[60]....
        /*0378*/ 	.word	0xffffffff


	//   ....[61]....
        /*037c*/ 	.word	0xffffffff


	//   ....[62]....
        /*0380*/ 	.word	0xffffffff


	//   ....[63]....
        /*0384*/ 	.word	0xffffffff


	//   ....[64]....
        /*0388*/ 	.word	0xffffffff


	//   ....[65]....
        /*038c*/ 	.word	0xffffffff


	//   ....[66]....
        /*0390*/ 	.word	0xffffffff


	//   ....[67]....
        /*0394*/ 	.word	0xffffffff


	//   ....[68]....
        /*0398*/ 	.word	0xffffffff


	//   ....[69]....
        /*039c*/ 	.word	0xffffffff


	//   ....[70]....
        /*03a0*/ 	.word	0xffffffff


	//   ....[71]....
        /*03a4*/ 	.word	0xffffffff


	//   ....[72]....
        /*03a8*/ 	.word	0xffffffff


	//   ....[73]....
        /*03ac*/ 	.word	0xffffffff


	//   ....[74]....
        /*03b0*/ 	.word	0xffffffff


	//   ....[75]....
        /*03b4*/ 	.word	0xffffffff


	//   ....[76]....
        /*03b8*/ 	.word	0xffffffff


	//   ....[77]....
        /*03bc*/ 	.word	0xffffffff


	//   ....[78]....
        /*03c0*/ 	.word	0xffffffff


	//   ....[79]....
        /*03c4*/ 	.word	0xffffffff


	//   ....[80]....
        /*03c8*/ 	.word	0xffffffff


	//   ....[81]....
        /*03cc*/ 	.word	0xffffffff


	//   ....[82]....
        /*03d0*/ 	.word	0xffffffff


	//   ....[83]....
        /*03d4*/ 	.word	0xffffffff


	//   ....[84]....
        /*03d8*/ 	.word	0xffffffff


	//   ....[85]....
        /*03dc*/ 	.word	0xffffffff


	//   ....[86]....
        /*03e0*/ 	.word	0xffffffff


	//   ....[87]....
        /*03e4*/ 	.word	0xffffffff


	//   ....[88]....
        /*03e8*/ 	.word	0xffffffff


	//   ....[89]....
        /*03ec*/ 	.word	0xffffffff


	//   ....[90]....
        /*03f0*/ 	.word	0xffffffff


	//   ....[91]....
        /*03f4*/ 	.word	0xffffffff


	//   ....[92]....
        /*03f8*/ 	.word	0xffffffff


	//   ....[93]....
        /*03fc*/ 	.word	0xffffffff


	//   ....[94]....
        /*0400*/ 	.word	0xffffffff


	//   ....[95]....
        /*0404*/ 	.word	0xffffffff


	//   ....[96]....
        /*0408*/ 	.word	0xffffffff


	//   ....[97]....
        /*040c*/ 	.word	0xffffffff


	//   ....[98]....
        /*0410*/ 	.word	0xffffffff


	//   ....[99]....
        /*0414*/ 	.word	0xffffffff


	//   ....[100]....
        /*0418*/ 	.word	0xffffffff


	//   ....[101]....
        /*041c*/ 	.word	0xffffffff


	//   ....[102]....
        /*0420*/ 	.word	0xffffffff


	//   ....[103]....
        /*0424*/ 	.word	0xffffffff


	//   ....[104]....
        /*0428*/ 	.word	0xffffffff


	//   ....[105]....
        /*042c*/ 	.word	0xffffffff


	//   ....[106]....
        /*0430*/ 	.word	0xffffffff


	//   ....[107]....
        /*0434*/ 	.word	0xffffffff


	//   ....[108]....
        /*0438*/ 	.word	0xffffffff


	//   ....[109]....
        /*043c*/ 	.word	0xffffffff


	//   ....[110]....
        /*0440*/ 	.word	0xffffffff


	//   ....[111]....
        /*0444*/ 	.word	0x0500000f


	//   ....[112]....
        /*0448*/ 	.word	0x0500000f


	//----- nvinfo : EIATTR_COOP_GROUP_INSTR_OFFSETS
	.align		4
.L_751:
        /*044c*/ 	.byte	0x04, 0x28
        /*044e*/ 	.short	(.L_753 - .L_752)


	//   ....[0]....
.L_752:
        /*0450*/ 	.word	0x00000070


	//   ....[1]....
        /*0454*/ 	.word	0x00000170


	//   ....[2]....
        /*0458*/ 	.word	0x000001c0


	//   ....[3]....
        /*045c*/ 	.word	0x000003f0


	//   ....[4]....
        /*0460*/ 	.word	0x00000550


	//   ....[5]....
        /*0464*/ 	.word	0x00000670


	//   ....[6]....
        /*0468*/ 	.word	0x000007d0


	//   ....[7]....
        /*046c*/ 	.word	0x00001cc0


	//   ....[8]....
        /*0470*/ 	.word	0x00004420


	//   ....[9]....
        /*0474*/ 	.word	0x00004530


	//   ....[10]....
        /*0478*/ 	.word	0x00005000


	//   ....[11]....
        /*047c*/ 	.word	0x00005050


	//   ....[12]....
        /*0480*/ 	.word	0x00008be0


	//   ....[13]....
        /*0484*/ 	.word	0x00008cf0


	//   ....[14]....
        /*0488*/ 	.word	0x00009840


	//   ....[15]....
        /*048c*/ 	.word	0x000098c0


	//   ....[16]....
        /*0490*/ 	.word	0x0000c410


	//   ....[17]....
        /*0494*/ 	.word	0x0000c420


	//   ....[18]....
        /*0498*/ 	.word	0x0000c460


	//   ....[19]....
        /*049c*/ 	.word	0x0000c470


	//   ....[20]....
        /*04a0*/ 	.word	0x000108a0


	//   ....[21]....
        /*04a4*/ 	.word	0x000109b0


	//   ....[22]....
        /*04a8*/ 	.word	0x00011500


	//   ....[23]....
        /*04ac*/ 	.word	0x00011580


	//   ....[24]....
        /*04b0*/ 	.word	0x00012ee0


	//   ....[25]....
        /*04b4*/ 	.word	0x00012ef0


	//   ....[26]....
        /*04b8*/ 	.word	0x00012f20


	//   ....[27]....
        /*04bc*/ 	.word	0x00012f30


	//   ....[28]....
        /*04c0*/ 	.word	0x00014400


	//   ....[29]....
        /*04c4*/ 	.word	0x00014430


	//   ....[30]....
        /*04c8*/ 	.word	0x00014460


	//   ....[31]....
        /*04cc*/ 	.word	0x00014490


	//   ....[32]....
        /*04d0*/ 	.word	0x000144c0


	//   ....[33]....
        /*04d4*/ 	.word	0x000144e0


	//   ....[34]....
        /*04d8*/ 	.word	0x000144f0


	//   ....[35]....
        /*04dc*/ 	.word	0x00014500


	//   ....[36]....
        /*04e0*/ 	.word	0x00014510


	//   ....[37]....
        /*04e4*/ 	.word	0x00014540


	//   ....[38]....
        /*04e8*/ 	.word	0x00014570


	//   ....[39]....
        /*04ec*/ 	.word	0x00014580


	//   ....[40]....
        /*04f0*/ 	.word	0x00014590


	//   ....[41]....
        /*04f4*/ 	.word	0x000145c0


	//   ....[42]....
        /*04f8*/ 	.word	0x000145f0


	//   ....[43]....
        /*04fc*/ 	.word	0x00014600


	//   ....[44]....
        /*0500*/ 	.word	0x00014610


	//   ....[45]....
        /*0504*/ 	.word	0x00014640


	//   ....[46]....
        /*0508*/ 	.word	0x00014670


	//   ....[47]....
        /*050c*/ 	.word	0x00014680


	//   ....[48]....
        /*0510*/ 	.word	0x00014690


	//   ....[49]....
        /*0514*/ 	.word	0x000146c0


	//   ....[50]....
        /*0518*/ 	.word	0x000146f0


	//   ....[51]....
        /*051c*/ 	.word	0x00014700


	//   ....[52]....
        /*0520*/ 	.word	0x00014710


	//   ....[53]....
        /*0524*/ 	.word	0x00014770


	//   ....[54]....
        /*0528*/ 	.word	0x00014780


	//   ....[55]....
        /*052c*/ 	.word	0x00014790


	//   ....[56]....
        /*0530*/ 	.word	0x000147a0


	//   ....[57]....
        /*0534*/ 	.word	0x000147c0


	//   ....[58]....
        /*0538*/ 	.word	0x000147d0


	//   ....[59]....
        /*053c*/ 	.word	0x000147e0


	//   ....[60]....
        /*0540*/ 	.word	0x000147f0


	//   ....[61]....
        /*0544*/ 	.word	0x00014800


	//   ....[62]....
        /*0548*/ 	.word	0x00014810


	//   ....[63]....
        /*054c*/ 	.word	0x00014830


	//   ....[64]....
        /*0550*/ 	.word	0x00014850


	//   ....[65]....
        /*0554*/ 	.word	0x00014870


	//   ....[66]....
        /*0558*/ 	.word	0x00014880


	//   ....[67]....
        /*055c*/ 	.word	0x00014890


	//   ....[68]....
        /*0560*/ 	.word	0x000148a0


	//   ....[69]....
        /*0564*/ 	.word	0x000148b0


	//   ....[70]....
        /*0568*/ 	.word	0x000148c0


	//   ....[71]....
        /*056c*/ 	.word	0x000148d0


	//   ....[72]....
        /*0570*/ 	.word	0x000148e0


	//   ....[73]....
        /*0574*/ 	.word	0x00014910


	//   ....[74]....
        /*0578*/ 	.word	0x00014920


	//   ....[75]....
        /*057c*/ 	.word	0x00014930


	//   ....[76]....
        /*0580*/ 	.word	0x00016760


	//   ....[77]....
        /*0584*/ 	.word	0x00016930


	//   ....[78]....
        /*0588*/ 	.word	0x00016960


	//   ....[79]....
        /*058c*/ 	.word	0x00016990


	//   ....[80]....
        /*0590*/ 	.word	0x000169d0


	//   ....[81]....
        /*0594*/ 	.word	0x00016a00


	//   ....[82]....
        /*0598*/ 	.word	0x00016a40


	//   ....[83]....
        /*059c*/ 	.word	0x00016bd0


	//   ....[84]....
        /*05a0*/ 	.word	0x00016c00


	//   ....[85]....
        /*05a4*/ 	.word	0x00016c30


	//   ....[86]....
        /*05a8*/ 	.word	0x00016c60


	//   ....[87]....
        /*05ac*/ 	.word	0x00016c90


	//   ....[88]....
        /*05b0*/ 	.word	0x00016cd0


	//   ....[89]....
        /*05b4*/ 	.word	0x00016d70


	//   ....[90]....
        /*05b8*/ 	.word	0x00016e00


	//   ....[91]....
        /*05bc*/ 	.word	0x00016eb0


	//   ....[92]....
        /*05c0*/ 	.word	0x000187a0


	//   ....[93]....
        /*05c4*/ 	.word	0x0001b9b0


	//   ....[94]....
        /*05c8*/ 	.word	0x0001b9e0


	//   ....[95]....
        /*05cc*/ 	.word	0x0001ba10


	//   ....[96]....
        /*05d0*/ 	.word	0x0001ba40


	//   ....[97]....
        /*05d4*/ 	.word	0x0001ba70


	//   ....[98]....
        /*05d8*/ 	.word	0x0001ba80


	//   ....[99]....
        /*05dc*/ 	.word	0x0001bac0


	//   ....[100]....
        /*05e0*/ 	.word	0x0001bad0


	//   ....[101]....
        /*05e4*/ 	.word	0x0001bc10


	//   ....[102]....
        /*05e8*/ 	.word	0x0001bc40


	//   ....[103]....
        /*05ec*/ 	.word	0x0001bc70


	//   ....[104]....
        /*05f0*/ 	.word	0x0001bca0


	//   ....[105]....
        /*05f4*/ 	.word	0x0001bcd0


	//   ....[106]....
        /*05f8*/ 	.word	0x0001bd10


	//   ....[107]....
        /*05fc*/ 	.word	0x0001bdb0


	//   ....[108]....
        /*0600*/ 	.word	0x0001be40


	//   ....[109]....
        /*0604*/ 	.word	0x0001bef0


	//   ....[110]....
        /*0608*/ 	.word	0x0001c540


	//   ....[111]....
        /*060c*/ 	.word	0x0001cc00


	//   ....[112]....
        /*0610*/ 	.word	0x0001d070


	//----- nvinfo : EIATTR_REG_RECONFIG
	.align		4
.L_753:
        /*0614*/ 	.byte	0x01, 0x54
	.zero		2


	//----- nvinfo : EIATTR_SYSCALL_OFFSETS
	.align		4
        /*0618*/ 	.byte	0x04, 0x46
        /*061a*/ 	.short	(.L_755 - .L_754)


	//   ....[0]....
.L_754:
        /*061c*/ 	.word	0x00001e40


	//   ....[1]....
        /*0620*/ 	.word	0x00018050


	//   ....[2]....
        /*0624*/ 	.word	0x000181b0


	//   ....[3]....
        /*0628*/ 	.word	0x000182f0


	//   ....[4]....
        /*062c*/ 	.word	0x00018410


	//----- nvinfo : EIATTR_MBARRIER_INSTR_OFFSETS
	.align		4
.L_755:
        /*0630*/ 	.byte	0x04, 0x39
        /*0632*/ 	.short	(.L_757 - .L_756)


	//   ....[0]....
.L_756:
        /*0634*/ 	.word	0x000002a0
        /*0638*/ 	.word	0x000000ff
        /*063c*/ 	.word	0x00033400
        /*0640*/ 	.short	0x0100
        /*0642*/ 	.byte	0x08
	.zero		1


	//   ....[1]....
        /*0644*/ 	.word	0x000002b0
        /*0648*/ 	.word	0x000000ff
        /*064c*/ 	.word	0x00033420
        /*0650*/ 	.short	0x0100
        /*0652*/ 	.byte	0x08
	.zero		1


	//   ....[2]....
        /*0654*/ 	.word	0x000003a0
        /*0658*/ 	.word	0x000000ff
        /*065c*/ 	.word	0x00033430
        /*0660*/ 	.short	0x0100
        /*0662*/ 	.byte	0x08
	.zero		1


	//   ....[3]....
        /*0664*/ 	.word	0x000003b0
        /*0668*/ 	.word	0x000000ff
        /*066c*/ 	.word	0x00033440
        /*0670*/ 	.short	0x0100
        /*0672*/ 	.byte	0x08
	.zero		1


	//   ....[4]....
        /*0674*/ 	.word	0x000003c0
        /*0678*/ 	.word	0x000000ff
        /*067c*/ 	.word	0x00033438
        /*0680*/ 	.short	0x0100
        /*0682*/ 	.byte	0x08
	.zero		1


	//   ....[5]....
        /*0684*/ 	.word	0x000003d0
        /*0688*/ 	.word	0x000000ff
        /*068c*/ 	.word	0x00033448
        /*0690*/ 	.short	0x0100
        /*0692*/ 	.byte	0x08
	.zero		1


	//   ....[6]....
        /*0694*/ 	.word	0x00000500
        /*0698*/ 	.word	0x000000ff
        /*069c*/ 	.word	0x00033450
        /*06a0*/ 	.short	0x0100
        /*06a2*/ 	.byte	0x08
	.zero		1


	//   ....[7]....
        /*06a4*/ 	.word	0x00000510
        /*06a8*/ 	.word	0x000000ff
        /*06ac*/ 	.word	0x00033460
        /*06b0*/ 	.short	0x0100
        /*06b2*/ 	.byte	0x08
	.zero		1


	//   ....[8]....
        /*06b4*/ 	.word	0x00000520
        /*06b8*/ 	.word	0x000000ff
        /*06bc*/ 	.word	0x00033458
        /*06c0*/ 	.short	0x0100
        /*06c2*/ 	.byte	0x08
	.zero		1


	//   ....[9]....
        /*06c4*/ 	.word	0x00000530
        /*06c8*/ 	.word	0x000000ff
        /*06cc*/ 	.word	0x00033468
        /*06d0*/ 	.short	0x0100
        /*06d2*/ 	.byte	0x08
	.zero		1


	//   ....[10]....
        /*06d4*/ 	.word	0x00000620
        /*06d8*/ 	.word	0x000000ff
        /*06dc*/ 	.word	0x00033470
        /*06e0*/ 	.short	0x0100
        /*06e2*/ 	.byte	0x06
	.zero		1


	//   ....[11]....
        /*06e4*/ 	.word	0x00000630
        /*06e8*/ 	.word	0x000000ff
        /*06ec*/ 	.word	0x00033480
        /*06f0*/ 	.short	0x0100
        /*06f2*/ 	.byte	0x06
	.zero		1


	//   ....[12]....
        /*06f4*/ 	.word	0x00000640
        /*06f8*/ 	.word	0x000000ff
        /*06fc*/ 	.word	0x00033478
        /*0700*/ 	.short	0x0100
        /*0702*/ 	.byte	0x06
	.zero		1


	//   ....[13]....
        /*0704*/ 	.word	0x00000650
        /*0708*/ 	.word	0x000000ff
        /*070c*/ 	.word	0x00033488
        /*0710*/ 	.short	0x0100
        /*0712*/ 	.byte	0x06
	.zero		1


	//   ....[14]....
        /*0714*/ 	.word	0x00000780
        /*0718*/ 	.word	0x000000ff
        /*071c*/ 	.word	0x00033490
        /*0720*/ 	.short	0x0100
        /*0722*/ 	.byte	0x08
	.zero		1


	//   ....[15]....
        /*0724*/ 	.word	0x00000790
        /*0728*/ 	.word	0x000000ff
        /*072c*/ 	.word	0x000334a0
        /*0730*/ 	.short	0x0100
        /*0732*/ 	.byte	0x08
	.zero		1


	//   ....[16]....
        /*0734*/ 	.word	0x000007a0
        /*0738*/ 	.word	0x000000ff
        /*073c*/ 	.word	0x00033498
        /*0740*/ 	.short	0x0100
        /*0742*/ 	.byte	0x08
	.zero		1


	//   ....[17]....
        /*0744*/ 	.word	0x000007b0
        /*0748*/ 	.word	0x000000ff
        /*074c*/ 	.word	0x000334a8
        /*0750*/ 	.short	0x0100
        /*0752*/ 	.byte	0x08
	.zero		1


	//   ....[18]....
        /*0754*/ 	.word	0x000008e0
        /*0758*/ 	.word	0x000000ff
        /*075c*/ 	.word	0x000334b0
        /*0760*/ 	.short	0x0100
        /*0762*/ 	.byte	0x08
	.zero		1


	//   ....[19]....
        /*0764*/ 	.word	0x000008f0
        /*0768*/ 	.word	0x000000ff
        /*076c*/ 	.word	0x000334c0
        /*0770*/ 	.short	0x0100
        /*0772*/ 	.byte	0x08
	.zero		1


	//   ....[20]....
        /*0774*/ 	.word	0x00000900
        /*0778*/ 	.word	0x000000ff
        /*077c*/ 	.word	0x000334b8
        /*0780*/ 	.short	0x0100
        /*0782*/ 	.byte	0x08
	.zero		1


	//   ....[21]....
        /*0784*/ 	.word	0x00000910
        /*0788*/ 	.word	0x000000ff
        /*078c*/ 	.word	0x000334c8
        /*0790*/ 	.short	0x0100
        /*0792*/ 	.byte	0x08
	.zero		1


	//   ....[22]....
        /*0794*/ 	.word	0x00001ec0
        /*0798*/ 	.word	0x000000ff
        /*079c*/ 	.word	0x00033400
        /*07a0*/ 	.short	0x010a
        /*07a2*/ 	.byte	0x29
	.zero		1


	//   ....[23]....
        /*07a4*/ 	.word	0x00001f40
        /*07a8*/ 	.word	0x00000003
        /*07ac*/ 	.word	0x00033430
        /*07b0*/ 	.short	0x010a
        /*07b2*/ 	.byte	0x3f
	.zero		1


	//   ....[24]....
        /*07b4*/ 	.word	0x00001fc0
        /*07b8*/ 	.word	0x00000003
        /*07bc*/ 	.word	0x00033430
        /*07c0*/ 	.short	0x010a
        /*07c2*/ 	.byte	0x3f
	.zero		1


	//   ....[25]....
        /*07c4*/ 	.word	0x00002d60
        /*07c8*/ 	.word	0x00000000
        /*07cc*/ 	.word	0x00000000
        /*07d0*/ 	.short	0x0101
        /*07d2*/ 	.byte	0x3f
	.zero		1


	//   ....[26]....
        /*07d4*/ 	.word	0x00006450
        /*07d8*/ 	.word	0x000000ff
        /*07dc*/ 	.word	0x00033430
        /*07e0*/ 	.short	0x010a
        /*07e2*/ 	.byte	0x06
	.zero		1


	//   ....[27]....
        /*07e4*/ 	.word	0x00006490
        /*07e8*/ 	.word	0x000000ff
        /*07ec*/ 	.word	0x00033430
        /*07f0*/ 	.short	0x010a
        /*07f2*/ 	.byte	0x06
	.zero		1


	//   ....[28]....
        /*07f4*/ 	.word	0x000070a0
        /*07f8*/ 	.word	0x000000ff
        /*07fc*/ 	.word	0x00033450
        /*0800*/ 	.short	0x010a
        /*0802*/ 	.byte	0x06
	.zero		1


	//   ....[29]....
        /*0804*/ 	.word	0x000070e0
        /*0808*/ 	.word	0x000000ff
        /*080c*/ 	.word	0x00033450
        /*0810*/ 	.short	0x010a
        /*0812*/ 	.byte	0x06
	.zero		1


	//   ....[30]....
        /*0814*/ 	.word	0x000073d0
        /*0818*/ 	.word	0x0000000a
        /*081c*/ 	.word	0x00000000
        /*0820*/ 	.short	0x0101
        /*0822*/ 	.byte	0x3f
	.zero		1


	//   ....[31]....
        /*0824*/ 	.word	0x0000a600
        /*0828*/ 	.word	0x000000ff
        /*082c*/ 	.word	0x00000000
        /*0830*/ 	.short	0x0101
        /*0832*/ 	.byte	0x06
	.zero		1


	//   ....[32]....
        /*0834*/ 	.word	0x0000b160
        /*0838*/ 	.word	0x000000ff
        /*083c*/ 	.word	0x00033430
        /*0840*/ 	.short	0x010a
        /*0842*/ 	.byte	0x06
	.zero		1


	//   ....[33]....
        /*0844*/ 	.word	0x0000b1a0
        /*0848*/ 	.word	0x000000ff
        /*084c*/ 	.word	0x00033430
        /*0850*/ 	.short	0x010a
        /*0852*/ 	.byte	0x06
	.zero		1


	//   ....[34]....
        /*0854*/ 	.word	0x0000bde0
        /*0858*/ 	.word	0x000000ff
        /*085c*/ 	.word	0x00033450
        /*0860*/ 	.short	0x010a
        /*0862*/ 	.byte	0x06
	.zero		1


	//   ....[35]....
        /*0864*/ 	.word	0x0000be20
        /*0868*/ 	.word	0x000000ff
        /*086c*/ 	.word	0x00033450
        /*0870*/ 	.short	0x010a
        /*0872*/ 	.byte	0x06
	.zero		1


	//   ....[36]....
        /*0874*/ 	.word	0x0000d520
        /*0878*/ 	.word	0x00000006
        /*087c*/ 	.word	0x00000000
        /*0880*/ 	.short	0x0101
        /*0882*/ 	.byte	0x3f
	.zero		1


	//   ....[37]....
        /*0884*/ 	.word	0x0000d730
        /*0888*/ 	.word	0x000000ff
        /*088c*/ 	.word	0x00000000
        /*0890*/ 	.short	0x0101
        /*0892*/ 	.byte	0x06
	.zero		1


	//   ....[38]....
        /*0894*/ 	.word	0x0000e0e0
        /*0898*/ 	.word	0x000000ff
        /*089c*/ 	.word	0x00033430
        /*08a0*/ 	.short	0x010a
        /*08a2*/ 	.byte	0x06
	.zero		1


	//   ....[39]....
        /*08a4*/ 	.word	0x0000e120
        /*08a8*/ 	.word	0x000000ff
        /*08ac*/ 	.word	0x00033430
        /*08b0*/ 	.short	0x010a
        /*08b2*/ 	.byte	0x06
	.zero		1


	//   ....[40]....
        /*08b4*/ 	.word	0x0000ed60
        /*08b8*/ 	.word	0x000000ff
        /*08bc*/ 	.word	0x00033450
        /*08c0*/ 	.short	0x010a
        /*08c2*/ 	.byte	0x06
	.zero		1


	//   ....[41]....
        /*08c4*/ 	.word	0x0000eda0
        /*08c8*/ 	.word	0x000000ff
        /*08cc*/ 	.word	0x00033450
        /*08d0*/ 	.short	0x010a
        /*08d2*/ 	.byte	0x06
	.zero		1


	//   ....[42]....
        /*08d4*/ 	.word	0x0000f0c0
        /*08d8*/ 	.word	0x00000000
        /*08dc*/ 	.word	0x00000000
        /*08e0*/ 	.short	0x0101
        /*08e2*/ 	.byte	0x3f
	.zero		1


	//   ....[43]....
        /*08e4*/ 	.word	0x000122c0
        /*08e8*/ 	.word	0x000000ff
        /*08ec*/ 	.word	0x00000000
        /*08f0*/ 	.short	0x0101
        /*08f2*/ 	.byte	0x06
	.zero		1


	//   ....[44]....
        /*08f4*/ 	.word	0x00012b40
        /*08f8*/ 	.word	0x000000ff
        /*08fc*/ 	.word	0x00033450
        /*0900*/ 	.short	0x010a
        /*0902*/ 	.byte	0x09
	.zero		1


	//   ....[45]....
        /*0904*/ 	.word	0x00012b80
        /*0908*/ 	.word	0x000000ff
        /*090c*/ 	.word	0x00033450
        /*0910*/ 	.short	0x010a
        /*0912*/ 	.byte	0x09
	.zero		1


	//   ....[46]....
        /*0914*/ 	.word	0x00013310
        /*0918*/ 	.word	0x000000ff
        /*091c*/ 	.word	0x00000000
        /*0920*/ 	.short	0x0101
        /*0922*/ 	.byte	0x04
	.zero		1


	//   ....[47]....
        /*0924*/ 	.word	0x00015590
        /*0928*/ 	.word	0x00000003
        /*092c*/ 	.word	0x00000000
        /*0930*/ 	.short	0x0101
        /*0932*/ 	.byte	0x3f
	.zero		1


	//   ....[48]....
        /*0934*/ 	.word	0x00018a00
        /*0938*/ 	.word	0x00000004
        /*093c*/ 	.word	0x00033480
        /*0940*/ 	.short	0x010a
        /*0942*/ 	.byte	0x3f
	.zero		1


	//   ....[49]....
        /*0944*/ 	.word	0x00018c60
        /*0948*/ 	.word	0x00000004
        /*094c*/ 	.word	0x00033440
        /*0950*/ 	.short	0x010a
        /*0952*/ 	.byte	0x3f
	.zero		1


	//   ....[50]....
        /*0954*/ 	.word	0x000190f0
        /*0958*/ 	.word	0x000000ff
        /*095c*/ 	.word	0x00033420
        /*0960*/ 	.short	0x010a
        /*0962*/ 	.byte	0x29
	.zero		1


	//   ....[51]....
        /*0964*/ 	.word	0x000193f0
        /*0968*/ 	.word	0x00000006
        /*096c*/ 	.word	0x00033480
        /*0970*/ 	.short	0x010a
        /*0972*/ 	.byte	0x3f
	.zero		1


	//   ....[52]....
        /*0974*/ 	.word	0x00019860
        /*0978*/ 	.word	0x00000006
        /*097c*/ 	.word	0x00033440
        /*0980*/ 	.short	0x010a
        /*0982*/ 	.byte	0x3f
	.zero		1


	//   ....[53]....
        /*0984*/ 	.word	0x00019d10
        /*0988*/ 	.word	0x0000000c
        /*098c*/ 	.word	0x00033470
        /*0990*/ 	.short	0x010a
        /*0992*/ 	.byte	0x3f
	.zero		1


	//   ....[54]....
        /*0994*/ 	.word	0x00019d80
        /*0998*/ 	.word	0x0000000c
        /*099c*/ 	.word	0x00033460
        /*09a0*/ 	.short	0x010a
        /*09a2*/ 	.byte	0x3f
	.zero		1


	//   ....[55]....
        /*09a4*/ 	.word	0x0001a8f0
        /*09a8*/ 	.word	0x0000000c
        /*09ac*/ 	.word	0x00033450
        /*09b0*/ 	.short	0x0101
        /*09b2*/ 	.byte	0x3f
	.zero		1


	//   ....[56]....
        /*09b4*/ 	.word	0x0001a940
        /*09b8*/ 	.word	0x0000000c
        /*09bc*/ 	.word	0x00000000
        /*09c0*/ 	.short	0x0101
        /*09c2*/ 	.byte	0x3f
	.zero		1


	//   ....[57]....
        /*09c4*/ 	.word	0x0001ab30
        /*09c8*/ 	.word	0x00000000
        /*09cc*/ 	.word	0x00033470
        /*09d0*/ 	.short	0x010a
        /*09d2*/ 	.byte	0x3f
	.zero		1


	//   ....[58]....
        /*09d4*/ 	.word	0x0001abc0
        /*09d8*/ 	.word	0x00000000
        /*09dc*/ 	.word	0x00033460
        /*09e0*/ 	.short	0x010a
        /*09e2*/ 	.byte	0x3f
	.zero		1


	//   ....[59]....
        /*09e4*/ 	.word	0x0001b6d0
        /*09e8*/ 	.word	0x00000000
        /*09ec*/ 	.word	0x00033450
        /*09f0*/ 	.short	0x0101
        /*09f2*/ 	.byte	0x3f
	.zero		1


	//   ....[60]....
        /*09f4*/ 	.word	0x0001b720
        /*09f8*/ 	.word	0x00000002
        /*09fc*/ 	.word	0x00000000
        /*0a00*/ 	.short	0x0101
        /*0a02*/ 	.byte	0x3f
	.zero		1


	//   ....[61]....
        /*0a04*/ 	.word	0x0001c4c0
        /*0a08*/ 	.word	0x00000000
        /*0a0c*/ 	.word	0x00033420
        /*0a10*/ 	.short	0x010a
        /*0a12*/ 	.byte	0x3f
	.zero		1


	//   ....[62]....
        /*0a14*/ 	.word	0x0001c680
        /*0a18*/ 	.word	0x00000006
        /*0a1c*/ 	.word	0x00000000
        /*0a20*/ 	.short	0x010a
        /*0a22*/ 	.byte	0x3f
	.zero		1


	//   ....[63]....
        /*0a24*/ 	.word	0x0001c6f0
        /*0a28*/ 	.word	0x00000007
        /*0a2c*/ 	.word	0x00000000
        /*0a30*/ 	.short	0x010a
        /*0a32*/ 	.byte	0x3f
	.zero		1


	//   ....[64]....
        /*0a34*/ 	.word	0x0001c750
        /*0a38*/ 	.word	0x00000004
        /*0a3c*/ 	.word	0x00033460
        /*0a40*/ 	.short	0x010a
        /*0a42*/ 	.byte	0x3f
	.zero		1


	//   ....[65]....
        /*0a44*/ 	.word	0x0001c7a0
        /*0a48*/ 	.word	0x00000003
        /*0a4c*/ 	.word	0x00033460
        /*0a50*/ 	.short	0x010a
        /*0a52*/ 	.byte	0x3f
	.zero		1


	//   ....[66]....
        /*0a54*/ 	.word	0x0001c7e0
        /*0a58*/ 	.word	0x00000004
        /*0a5c*/ 	.word	0x00033480
        /*0a60*/ 	.short	0x010a
        /*0a62*/ 	.byte	0x3f
	.zero		1


	//   ....[67]....
        /*0a64*/ 	.word	0x0001c800
        /*0a68*/ 	.word	0x00000003
        /*0a6c*/ 	.word	0x00033480
        /*0a70*/ 	.short	0x010a
        /*0a72*/ 	.byte	0x3f
	.zero		1


	//   ....[68]....
        /*0a74*/ 	.word	0x0001c870
        /*0a78*/ 	.word	0x00000003
        /*0a7c*/ 	.word	0x00033400
        /*0a80*/ 	.short	0x010a
        /*0a82*/ 	.byte	0x3f
	.zero		1


	//   ....[69]....
        /*0a84*/ 	.word	0x0001c8c0
        /*0a88*/ 	.word	0x00000003
        /*0a8c*/ 	.word	0x00033430
        /*0a90*/ 	.short	0x010a
        /*0a92*/ 	.byte	0x3f
	.zero		1


	//   ....[70]....
        /*0a94*/ 	.word	0x0001c920
        /*0a98*/ 	.word	0x0000000f
        /*0a9c*/ 	.word	0x00033430
        /*0aa0*/ 	.short	0x010a
        /*0aa2*/ 	.byte	0x3f
	.zero		1


	//   ....[71]....
        /*0aa4*/ 	.word	0x0001c980
        /*0aa8*/ 	.word	0x0000000f
        /*0aac*/ 	.word	0x00033450
        /*0ab0*/ 	.short	0x010a
        /*0ab2*/ 	.byte	0x3f
	.zero		1


	//   ....[72]....
        /*0ab4*/ 	.word	0x0001c9e0
        /*0ab8*/ 	.word	0x00000003
        /*0abc*/ 	.word	0x00033430
        /*0ac0*/ 	.short	0x010a
        /*0ac2*/ 	.byte	0x3f
	.zero		1


	//   ....[73]....
        /*0ac4*/ 	.word	0x0001ca40
        /*0ac8*/ 	.word	0x00000003
        /*0acc*/ 	.word	0x00033450
        /*0ad0*/ 	.short	0x010a
        /*0ad2*/ 	.byte	0x3f
	.zero		1


	//   ....[74]....
        /*0ad4*/ 	.word	0x0001caa0
        /*0ad8*/ 	.word	0x00000003
        /*0adc*/ 	.word	0x00033430
        /*0ae0*/ 	.short	0x010a
        /*0ae2*/ 	.byte	0x3f
	.zero		1


	//   ....[75]....
        /*0ae4*/ 	.word	0x0001cb00
        /*0ae8*/ 	.word	0x00000003
        /*0aec*/ 	.word	0x00033450
        /*0af0*/ 	.short	0x010a
        /*0af2*/ 	.byte	0x3f
	.zero		1


	//   ....[76]....
        /*0af4*/ 	.word	0x0001cb60
        /*0af8*/ 	.word	0x00000005
        /*0afc*/ 	.word	0x00033450
        /*0b00*/ 	.short	0x010a
        /*0b02*/ 	.byte	0x3f
	.zero		1


	//   ....[77]....
        /*0b04*/ 	.word	0x0001ccb0
        /*0b08*/ 	.word	0x00000004
        /*0b0c*/ 	.word	0x00033480
        /*0b10*/ 	.short	0x010a
        /*0b12*/ 	.byte	0x3f
	.zero		1


	//   ....[78]....
        /*0b14*/ 	.word	0x0001cd00
        /*0b18*/ 	.word	0x00000004
        /*0b1c*/ 	.word	0x00033440
        /*0b20*/ 	.short	0x010a
        /*0b22*/ 	.byte	0x3f
	.zero		1


	//   ....[79]....
        /*0b24*/ 	.word	0x0001cd60
        /*0b28*/ 	.word	0x00000003
        /*0b2c*/ 	.word	0x00033420
        /*0b30*/ 	.short	0x010a
        /*0b32*/ 	.byte	0x3f
	.zero		1


	//   ....[80]....
        /*0b34*/ 	.word	0x0001cdb0
        /*0b38*/ 	.word	0x00000006
        /*0b3c*/ 	.word	0x00033480
        /*0b40*/ 	.short	0x010a
        /*0b42*/ 	.byte	0x3f
	.zero		1


	//   ....[81]....
        /*0b44*/ 	.word	0x0001ce00
        /*0b48*/ 	.word	0x00000006
        /*0b4c*/ 	.word	0x00033440
        /*0b50*/ 	.short	0x010a
        /*0b52*/ 	.byte	0x3f
	.zero		1


	//   ....[82]....
        /*0b54*/ 	.word	0x0001ce50
        /*0b58*/ 	.word	0x0000000c
        /*0b5c*/ 	.word	0x00033470
        /*0b60*/ 	.short	0x010a
        /*0b62*/ 	.byte	0x3f
	.zero		1


	//   ....[83]....
        /*0b64*/ 	.word	0x0001cea0
        /*0b68*/ 	.word	0x0000000c
        /*0b6c*/ 	.word	0x00033460
        /*0b70*/ 	.short	0x010a
        /*0b72*/ 	.byte	0x3f
	.zero		1


	//   ....[84]....
        /*0b74*/ 	.word	0x0001cef0
        /*0b78*/ 	.word	0x00000000
        /*0b7c*/ 	.word	0x00033470
        /*0b80*/ 	.short	0x010a
        /*0b82*/ 	.byte	0x3f
	.zero		1


	//   ....[85]....
        /*0b84*/ 	.word	0x0001cf40
        /*0b88*/ 	.word	0x00000000
        /*0b8c*/ 	.word	0x00033460
        /*0b90*/ 	.short	0x010a
        /*0b92*/ 	.byte	0x3f
	.zero		1


	//   ....[86]....
        /*0b94*/ 	.word	0x0001cf90
        /*0b98*/ 	.word	0x00000000
        /*0b9c*/ 	.word	0x00033420
        /*0ba0*/ 	.short	0x010a
        /*0ba2*/ 	.byte	0x3f
	.zero		1


	//   ....[87]....
        /*0ba4*/ 	.word	0x0001d130
        /*0ba8*/ 	.word	0x00000006
        /*0bac*/ 	.word	0x00000000
        /*0bb0*/ 	.short	0x010a
        /*0bb2*/ 	.byte	0x3f
	.zero		1


	//   ....[88]....
        /*0bb4*/ 	.word	0x0001d180
        /*0bb8*/ 	.word	0x00000007
        /*0bbc*/ 	.word	0x00000000
        /*0bc0*/ 	.short	0x010a
        /*0bc2*/ 	.byte	0x3f
	.zero		1


	//   ....[89]....
        /*0bc4*/ 	.word	0x0001d1d0
        /*0bc8*/ 	.word	0x00000004
        /*0bcc*/ 	.word	0x00033460
        /*0bd0*/ 	.short	0x010a
        /*0bd2*/ 	.byte	0x3f
	.zero		1


	//   ....[90]....
        /*0bd4*/ 	.word	0x0001d220
        /*0bd8*/ 	.word	0x00000003
        /*0bdc*/ 	.word	0x00033460
        /*0be0*/ 	.short	0x010a
        /*0be2*/ 	.byte	0x3f
	.zero		1


	//   ....[91]....
        /*0be4*/ 	.word	0x0001d270
        /*0be8*/ 	.word	0x00000004
        /*0bec*/ 	.word	0x00033480
        /*0bf0*/ 	.short	0x010a
        /*0bf2*/ 	.byte	0x3f
	.zero		1


	//----- nvinfo : EIATTR_NUM_MBARRIERS
	.align		4
.L_757:
        /*0bf4*/ 	.byte	0x03, 0x38
        /*0bf6*/ 	.short	0x0016


	//----- nvinfo : EIATTR_EXIT_INSTR_OFFSETS
	.align		4
        /*0bf8*/ 	.byte	0x04, 0x1c
        /*0bfa*/ 	.short	(.L_759 - .L_758)


	//   ....[0]....
.L_758:
        /*0bfc*/ 	.word	0x00000ab0


	//   ....[1]....
        /*0c00*/ 	.word	0x00016700


	//   ....[2]....
        /*0c04*/ 	.word	0x0001c850


	//----- nvinfo : EIATTR_MAX_THREADS
	.align		4
.L_759:
        /*0c08*/ 	.byte	0x04, 0x05
        /*0c0a*/ 	.short	(.L_761 - .L_760)
.L_760:
        /*0c0c*/ 	.word	0x00000180
        /*0c10*/ 	.word	0x00000001
        /*0c14*/ 	.word	0x00000001


	//----- nvinfo : EIATTR_CRS_STACK_SIZE
	.align		4
.L_761:
        /*0c18*/ 	.byte	0x04, 0x1e
        /*0c1a*/ 	.short	(.L_763 - .L_762)
.L_762:
        /*0c1c*/ 	.word	0x00000000


	//----- nvinfo : EIATTR_CBANK_PARAM_SIZE
	.align		4
.L_763:
        /*0c20*/ 	.byte	0x03, 0x19
        /*0c22*/ 	.short	0x0a70


	//----- nvinfo : EIATTR_PARAM_CBANK
	.align		4
        /*0c24*/ 	.byte	0x04, 0x0a
        /*0c26*/ 	.short	(.L_765 - .L_764)
	.align		4
.L_764:
        /*0c28*/ 	.word	index@(.nv.constant0._ZN7cutlass13device_kernelIN5flash11enable_sm90INS1_16FlashAttnFwdSm90INS1_25CollectiveMainloopFwdSm90ILi2EN4cute5tupleIJNS5_1CILi1EEES8_S8_EEENS6_IJNS7_ILi128EEENS7_ILi160EEENS7_ILi192EEEEEELi192ENS_12float_e4m3_tEfNS_4arch4Sm90ELb0ELb1ELb0ELb1ELb0ELb0ELb0ELb1ELb1ELb0ELb0ELb0EEENS1_21CollectiveEpilogueFwdINS6_IJSA_SC_SB_EEES9_NS_10bfloat16_tESG_Li256ELb1ELb0ELb0ELb1EEENS1_36VarlenDynamicPersistentTileSchedulerILi128ELi160ELi256ELi128ELb0ELb0ELb1ELb1ELb0ELb1EEEEEEEEEvNT_6ParamsE)
        /*0c2c*/ 	.short	0x0210
        /*0c2e*/ 	.short	0x0a70


	//----- nvinfo : EIATTR_SW_WAR
	.align		4
.L_765:
        /*0c30*/ 	.byte	0x04, 0x36
        /*0c32*/ 	.short	(.L_767 - .L_766)
.L_766:
        /*0c34*/ 	.word	0x00000008
.L_767:


//--------------------- .nv.info._ZN7cutlass13device_kernelIN5flash11enable_sm90INS1_16FlashAttnFwdSm90INS1_25CollectiveMainloopFwdSm90ILi2EN4cute5tupleIJNS5_1CILi1EEES8_S8_EEENS6_IJNS7_ILi128EEENS7_ILi160EEENS7_ILi192EEEEEELi192ENS_12float_e4m3_tEfNS_4arch4Sm90ELb0ELb1ELb0ELb1ELb0ELb1ELb0ELb1ELb1ELb0ELb0ELb0EEENS1_21CollectiveEpilogueFwdINS6_IJSA_SC_SB_EEES9_NS_10bfloat16_tESG_Li256ELb1ELb0ELb0ELb1EEENS1_36VarlenDynamicPersistentTileSchedulerILi128ELi160ELi256ELi128ELb0ELb0ELb1ELb1ELb0ELb1EEEEEEEEEvNT_6ParamsE --------------------------
	.section	.nv.info._ZN7cutlass13device_kernelIN5flash11enable_sm90INS1_16FlashAttnFwdSm90INS1_25CollectiveMainloopFwdSm90ILi2EN4cute5tupleIJNS5_1CILi1EEES8_S8_EEENS6_IJNS7_ILi128EEENS7_ILi160EEENS7_ILi192EEEEEELi192ENS_12float_e4m3_tEfNS_4arch4Sm90ELb0ELb1ELb0ELb1ELb0ELb1ELb0ELb1ELb1ELb0ELb0ELb0EEENS1_21CollectiveEpilogueFwdINS6_IJSA_SC_SB_EEES9_NS_10bfloat16_tESG_Li256ELb1ELb0ELb0ELb1EEENS1_36VarlenDynamicPersistentTileSchedulerILi128ELi160ELi256ELi128ELb0ELb0ELb1ELb1ELb0ELb1EEEEEEEEEvNT_6ParamsE,"",@"SHT_CUDA_INFO"
	.sectionflags	@""
	.align	4


	//----- nvinfo : EIATTR_CUDA_API_VERSION
	.align		4
        /*0000*/ 	.byte	0x04, 0x37
        /*0002*/ 	.short	(.L_769 - .L_768)
.L_768:
        /*0004*/ 	.word	0x00000082


	//----- nvinfo : EIATTR_KPARAM_INFO
	.align		4
.L_769:
        /*0008*/ 	.byte	0x04, 0x17
        /*000a*/ 	.short	(.L_771 - .L_770)
.L_770:
        /*000c*/ 	.word	0x00000000
        /*0010*/ 	.short	0x0000
        /*0012*/ 	.short	0x0070
        /*0014*/ 	.byte	0x00, 0xf0, 0x01, 0x28


	//----- nvinfo : EIATTR_SPARSE_MMA_MASK
	.align		4
.L_771:
        /*0018*/ 	.byte	0x03, 0x50
        /*001a*/ 	.short	0x0000


	//----- nvinfo : EIATTR_MAXREG_COUNT
	.align		4
        /*001c*/ 	.byte	0x03, 0x1b
        /*001e*/ 	.short	0x00a8


	//----- nvinfo : EIATTR_NUM_BARRIERS
	.align		4
        /*0020*/ 	.byte	0x02, 0x4c
        /*0022*/ 	.byte	0x10
	.zero		1


	//----- nvinfo : EIATTR_EXTERNS
	.align		4
        /*0024*/ 	.byte	0x04, 0x0f
        /*0026*/ 	.short	(.L_773 - .L_772)


	//   ....[0]....
	.align		4
.L_772:
        /*0028*/ 	.word	index@(__assertfail)


	//----- nvinfo : EIATTR_ANNOTATIONS
	.align		4
.L_773:
        /*002c*/ 	.byte	0x04, 0x55
        /*002e*/ 	.short	(.L_775 - .L_774)


	//   ....[0]....
.L_774:
        /* <DEDUP_REMOVED lines=69> */


	//----- nvinfo : EIATTR_MERCURY_ISA_VERSION
	.align		4
.L_775:
        /*0470*/ 	.byte	0x03, 0x5f
        /*0472*/ 	.short	0x0101


	//----- nvinfo : EIATTR_UNUSED_LOAD_BYTE_OFFSET
	.align		4
        /*0474*/ 	.byte	0x04, 0x44
        /*0476*/ 	.short	(.L_777 - .L_776)


	//   ....[0]....
.L_776:
        /*0478*/ 	.word	0x00000b70
        /*047c*/ 	.word	0x0000fff0


	//   ....[1]....
        /*0480*/ 	.word	0x0001d8e0
        /*0484*/ 	.word	0x0000fff0


	//----- nvinfo : EIATTR_INT_WARP_WIDE_INSTR_OFFSETS
	.align		4
.L_777:
        /*0488*/ 	.byte	0x04, 0x31
        /*048a*/ 	.short	(.L_779 - .L_778)


	//   ....[0]....
.L_778:
        /*048c*/ 	.word	0x00000210


	//   ....[1]....
        /*0490*/ 	.word	0x00000250


	//   ....[2]....
        /*0494*/ 	.word	0x000002c0


	//   ....[3]....
        /*0498*/ 	.word	0x00023920


	//   ....[4]....
        /*049c*/ 	.word	0x000239b0


	//   ....[5]....
        /*04a0*/ 	.word	0x00024100


	//   ....[6]....
        /*04a4*/ 	.word	0x00024130


	//   ....[7]....
        /*04a8*/ 	.word	0x00024210


	//   ....[8]....
        /*04ac*/ 	.word	0x000242e0


	//   ....[9]....
        /*04b0*/ 	.word	0x000269f0


	//   ....[10]....
        /*04b4*/ 	.word	0x00026a80


	//----- nvinfo : EIATTR_COOP_GROUP_MASK_REGIDS
	.align		4
.L_779:
        /*04b8*/ 	.byte	0x04, 0x29
        /*04ba*/ 	.short	(.L_781 - .L_780)


	//   ....[0]....
.L_780:
        /*04bc*/ 	.word	0xffffffff


	//   ....[1]....
        /*04c0*/ 	.word	0xffffffff


	//   ....[2]....
        /*04c4*/ 	.word	0xffffffff


	//   ....[3]....
        /*04c8*/ 	.word	0xffffffff


	//   ....[4]....
        /*04cc*/ 	.word	0xffffffff


	//   ....[5]....
        /*04d0*/ 	.word	0xffffffff


	//   ....[6]....
        /*04d4*/ 	.word	0xffffffff


	//   ....[7]....
        /*04d8*/ 	.word	0xffffffff


	//   ....[8]....
        /*04dc*/ 	.word	0xffffffff


	//   ....[9]....
        /*04e0*/ 	.word	0xffffffff


	//   ....[10]....
        /*04e4*/ 	.word	0xffffffff


	//   ....[11]....
        /*04e8*/ 	.word	0xffffffff


	//   ....[12]....
        /*04ec*/ 	.word	0xffffffff


	//   ....[13]....
        /*04f0*/ 	.word	0xffffffff


	//   ....[14]....
        /*04f4*/ 	.word	0xffffffff


	//   ....[15]....
        /*04f8*/ 	.word	0xffffffff


	//   ....[16]....
        /*04fc*/ 	.word	0xffffffff


	//   ....[17]....
        /*0500*/ 	.word	0xffffffff


	//   ....[18]....
        /*0504*/ 	.word	0xffffffff


	//   ....[19]....
        /*0508*/ 	.word	0xffffffff


	//   ....[20]....
        /*050c*/ 	.word	0xffffffff


	//   ....[21]....
        /*0510*/ 	.word	0xffffffff


	//   ....[22]....
        /*0514*/ 	.word	0xffffffff


	//   ....[23]....
        /*0518*/ 	.word	0xffffffff


	//   ....[24]....
        /*051c*/ 	.word	0xffffffff


	//   ....[25]....
        /*0520*/ 	.word	0xffffffff


	//   ....[26]....
        /*0524*/ 	.word	0xffffffff


	//   ....[27]....
        /*0528*/ 	.word	0xffffffff


	//   ....[28]....
        /*052c*/ 	.word	0xffffffff


	//   ....[29]....
        /*0530*/ 	.word	0xffffffff


	//   ....[30]....
        /*0534*/ 	.word	0xffffffff


	//   ....[31]....
        /*0538*/ 	.word	0xffffffff


	//   ....[32]....
        /*053c*/ 	.word	0xffffffff


	//   ....[33]....
        /*0540*/ 	.word	0xffffffff


	//   ....[34]....
        /*0544*/ 	.word	0xffffffff


	//   ....[35]....
        /*0548*/ 	.word	0xffffffff


	//   ....[36]....
        /*054c*/ 	.word	0xffffffff


	//   ....[37]....
        /*0550*/ 	.word	0xffffffff


	//   ....[38]....
        /*0554*/ 	.word	0xffffffff


	//   ....[39]....
        /*0558*/ 	.word	0xffffffff


	//   ....[40]....
        /*055c*/ 	.word	0xffffffff


	//   ....[41]....
        /*0560*/ 	.word	0xffffffff


	//   ....[42]....
        /*0564*/ 	.word	0xffffffff


	//   ....[43]....
        /*0568*/ 	.word	0xffffffff


	//   ....[44]....
        /*056c*/ 	.word	0xffffffff


	//   ....[45]....
        /*0570*/ 	.word	0xffffffff


	//   ....[46]....
        /*0574*/ 	.word	0xffffffff


	//   ....[47]....
        /*0578*/ 	.word	0xffffffff


	//   ....[48]....
        /*057c*/ 	.word	0xffffffff


	//   ....[49]....
        /*0580*/ 	.word	0xffffffff


	//   ....[50]....
        /*0584*/ 	.word	0xffffffff


	//   ....[51]....
        /*0588*/ 	.word	0xffffffff


	//   ....[52]....
        /*058c*/ 	.word	0xffffffff


	//   ....[53]....
        /*0590*/ 	.word	0xffffffff


	//   ....[54]....
        /*0594*/ 	.word	0xffffffff


	//   ....[55]....
        /*0598*/ 	.word	0xffffffff


	//   ....[56]....
        /*059c*/ 	.word	0xffffffff


	//   ....[57]....
        /*05a0*/ 	.word	0xffffffff


	//   ....[58]....
        /*05a4*/ 	.word	0xffffffff


	//   ....[59]....
        /*05a8*/ 	.word	0xffffffff


	//   ....[60]....
        /*05ac*/ 	.word	0xffffffff


	//   ....[61]....
        /*05b0*/ 	.word	0xffffffff


	//   ....[62]....
        /*05b4*/ 	.word	0xffffffff


	//   ....[63]....
        /*05b8*/ 	.word	0xffffffff


	//   ....[64]....
        /*05bc*/ 	.word	0xffffffff


	//   ....[65]....
        /*05c0*/ 	.word	0xffffffff


	//   ....[66]....
        /*05c4*/ 	.word	0xffffffff


	//   ....[67]....
        /*05c8*/ 	.word	0xffffffff


	//   ....[68]....
        /*05cc*/ 	.word	0xffffffff


	//   ....[69]....
        /*05d0*/ 	.word	0xffffffff


	//   ....[70]....
        /*05d4*/ 	.word	0xffffffff


	//   ....[71]....
        /*05d8*/ 	.word	0xffffffff


	//   ....[72]....
        /*05dc*/ 	.word	0xffffffff


	//   ....[73]....
        /*05e0*/ 	.word	0xffffffff


	//   ....[74]....
        /*05e4*/ 	.word	0xffffffff


	//   ....[75]....
        /*05e8*/ 	.word	0xffffffff


	//   ....[76]....
        /*05ec*/ 	.word	0xffffffff


	//   ....[77]....
        /*05f0*/ 	.word	0xffffffff


	//   ....[78]....
        /*05f4*/ 	.word	0xffffffff


	//   ....[79]....
        /*05f8*/ 	.word	0xffffffff


	//   ....[80]....
        /*05fc*/ 	.word	0xffffffff


	//   ....[81]....
        /*0600*/ 	.word	0xffffffff


	//   ....[82]....
        /*0604*/ 	.word	0xffffffff


	//   ....[83]....
        /*0608*/ 	.word	0xffffffff


	//   ....[84]....
        /*060c*/ 	.word	0xffffffff


	//   ....[85]....
        /*0610*/ 	.word	0xffffffff


	//   ....[86]....
        /*0614*/ 	.word	0xffffffff


	//   ....[87]....
        /*0618*/ 	.word	0xffffffff


	//   ....[88]....
        /*061c*/ 	.word	0xffffffff


	//   ....[89]....
        /*0620*/ 	.word	0xffffffff


	//   ....[90]....
        /*0624*/ 	.word	0xffffffff


	//   ....[91]....
        /*0628*/ 	.word	0xffffffff


	//   ....[92]....
        /*062c*/ 	.word	0xffffffff


	//   ....[93]....
        /*0630*/ 	.word	0xffffffff


	//   ....[94]....
        /*0634*/ 	.word	0xffffffff


	//   ....[95]....
        /*0638*/ 	.word	0xffffffff


	//   ....[96]....
        /*063c*/ 	.word	0xffffffff


	//   ....[97]....
        /*0640*/ 	.word	0xffffffff


	//   ....[98]....
        /*0644*/ 	.word	0xffffffff


	//   ....[99]....
        /*0648*/ 	.word	0xffffffff


	//   ....[100]....
        /*064c*/ 	.word	0xffffffff


	//   ....[101]....
        /*0650*/ 	.word	0xffffffff


	//   ....[102]....
        /*0654*/ 	.word	0xffffffff


	//   ....[103]....
        /*0658*/ 	.word	0xffffffff


	//   ....[104]....
        /*065c*/ 	.word	0xffffffff


	//   ....[105]....
        /*0660*/ 	.word	0xffffffff


	//   ....[106]....
        /*0664*/ 	.word	0xffffffff


	//   ....[107]....
        /*0668*/ 	.word	0xffffffff


	//   ....[108]....
        /*066c*/ 	.word	0xffffffff


	//   ....[109]....
        /*0670*/ 	.word	0xffffffff


	//   ....[110]....
        /*0674*/ 	.word	0xffffffff


	//   ....[111]....
        /*0678*/ 	.word	0xffffffff


	//   ....[112]....
        /*067c*/ 	.word	0x0500000f


	//   ....[113]....
        /*0680*/ 	.word	0x0500000f


	//   ....[114]....
        /*0684*/ 	.word	0x0500000f


	//   ....[115]....
        /*0688*/ 	.word	0x0500000f


	//   ....[116]....
        /*068c*/ 	.word	0x0500000f


	//   ....[117]....
        /*0690*/ 	.word	0x0500000f


	//   ....[118]....
        /*0694*/ 	.word	0x0500000f


	//   ....[119]....
        /*0698*/ 	.word	0x0500000f


	//   ....[120]....
        /*069c*/ 	.word	0x0500000f


	//   ....[121]....
        /*06a0*/ 	.word	0x0500000f


	//   ....[122]....
        /*06a4*/ 	.word	0x0500000f


	//   ....[123]....
        /*06a8*/ 	.word	0x0500000f


	//   ....[124]....
        /*06ac*/ 	.word	0x0500000f


	//   ....[125]....
        /*06b0*/ 	.word	0x0500000f


	//   ....[126]....
        /*06b4*/ 	.word	0x0500000f


	//   ....[127]....
        /*06b8*/ 	.word	0x0500000f


	//   ....[128]....
        /*06bc*/ 	.word	0x0500000f


	//   ....[129]....
        /*06c0*/ 	.word	0x0500000f


	//   ....[130]....
        /*06c4*/ 	.word	0x0500000f


	//   ....[131]....
        /*06c8*/ 	.word	0x0500000f


	//   ....[132]....
        /*06cc*/ 	.word	0x0500000f


	//   ....[133]....
        /*06d0*/ 	.word	0x0500000f


	//   ....[134]....
        /*06d4*/ 	.word	0x0500000f


	//   ....[135]....
        /*06d8*/ 	.word	0x0500000f


	//   ....[136]....
        /*06dc*/ 	.word	0x0500000f


	//   ....[137]....
        /*06e0*/ 	.word	0x0500000f


	//   ....[138]....
        /*06e4*/ 	.word	0x0500000f


	//   ....[139]....
        /*06e8*/ 	.word	0x0500000f


	//----- nvinfo : EIATTR_COOP_GROUP_INSTR_OFFSETS
	.align		4
.L_781:
        /*06ec*/ 	.byte	0x04, 0x28
        /*06ee*/ 	.short	(.L_783 - .L_782)


	//   ....[0]....
.L_782:
        /*06f0*/ 	.word	0x000000c0


	//   ....[1]....
        /*06f4*/ 	.word	0x00000220


	//   ....[2]....
        /*06f8*/ 	.word	0x00000270


	//   ....[3]....
        /*06fc*/ 	.word	0x000004a0


	//   ....[4]....
        /*0700*/ 	.word	0x00000600


	//   ....[5]....
        /*0704*/ 	.word	0x00000720


	//   ....[6]....
        /*0708*/ 	.word	0x00000880


	//   ....[7]....
        /*070c*/ 	.word	0x00004ca0


	//   ....[8]....
        /*0710*/ 	.word	0x0000e400


	//   ....[9]....
        /*0714*/ 	.word	0x0000e520


	//   ....[10]....
        /*0718*/ 	.word	0x0000f0a0


	//   ....[11]....
        /*071c*/ 	.word	0x0000f0f0


	//   ....[12]....
        /*0720*/ 	.word	0x00012cb0


	//   ....[13]....
        /*0724*/ 	.word	0x00012dc0


	//   ....[14]....
        /*0728*/ 	.word	0x000138d0


	//   ....[15]....
        /*072c*/ 	.word	0x00013960


	//   ....[16]....
        /*0730*/ 	.word	0x000164c0


	//   ....[17]....
        /*0734*/ 	.word	0x000164d0


	//   ....[18]....
        /*0738*/ 	.word	0x00016510


	//   ....[19]....
        /*073c*/ 	.word	0x00016520


	//   ....[20]....
        /*0740*/ 	.word	0x0001a980


	//   ....[21]....
        /*0744*/ 	.word	0x0001aa90


	//   ....[22]....
        /*0748*/ 	.word	0x0001b5b0


	//   ....[23]....
        /*074c*/ 	.word	0x0001b630


	//   ....[24]....
        /*0750*/ 	.word	0x0001cf90


	//   ....[25]....
        /*0754*/ 	.word	0x0001cfa0


	//   ....[26]....
        /*0758*/ 	.word	0x0001cfd0


	//   ....[27]....
        /*075c*/ 	.word	0x0001cfe0


	//   ....[28]....
        /*0760*/ 	.word	0x0001e400


	//   ....[29]....
        /*0764*/ 	.word	0x0001e430


	//   ....[30]....
        /*0768*/ 	.word	0x0001e460


	//   ....[31]....
        /*076c*/ 	.word	0x0001e490


	//   ....[32]....
        /*0770*/ 	.word	0x0001e4b0


	//   ....[33]....
        /*0774*/ 	.word	0x0001e4d0


	//   ....[34]....
        /*0778*/ 	.word	0x0001e4f0


	//   ....[35]....
        /*077c*/ 	.word	0x0001e510


	//   ....[36]....
        /*0780*/ 	.word	0x0001e520


	//   ....[37]....
        /*0784*/ 	.word	0x0001e530


	//   ....[38]....
        /*0788*/ 	.word	0x0001e540


	//   ....[39]....
        /*078c*/ 	.word	0x0001e550


	//   ....[40]....
        /*0790*/ 	.word	0x0001e560


	//   ....[41]....
        /*0794*/ 	.word	0x0001e570


	//   ....[42]....
        /*0798*/ 	.word	0x0001e580


	//   ....[43]....
        /*079c*/ 	.word	0x0001e590


	//   ....[44]....
        /*07a0*/ 	.word	0x0001e5a0


	//   ....[45]....
        /*07a4*/ 	.word	0x0001e5b0


	//   ....[46]....
        /*07a8*/ 	.word	0x0001e5c0


	//   ....[47]....
        /*07ac*/ 	.word	0x0001e5d0


	//   ....[48]....
        /*07b0*/ 	.word	0x0001e5e0


	//   ....[49]....
        /*07b4*/ 	.word	0x0001e5f0


	//   ....[50]....
        /*07b8*/ 	.word	0x0001e600


	//   ....[51]....
        /*07bc*/ 	.word	0x0001e610


	//   ....[52]....
        /*07c0*/ 	.word	0x0001e620


	//   ....[53]....
        /*07c4*/ 	.word	0x0001e630


	//   ....[54]....
        /*07c8*/ 	.word	0x0001e640


	//   ....[55]....
        /*07cc*/ 	.word	0x0001e650


	//   ....[56]....
        /*07d0*/ 	.word	0x0001e660


	//   ....[57]....
        /*07d4*/ 	.word	0x0001e670


	//   ....[58]....
        /*07d8*/ 	.word	0x0001e680


	//   ....[59]....
        /*07dc*/ 	.word	0x0001e690


	//   ....[60]....
        /*07e0*/ 	.word	0x0001e6a0


	//   ....[61]....
        /*07e4*/ 	.word	0x0001e6b0


	//   ....[62]....
        /*07e8*/ 	.word	0x0001e6c0


	//   ....[63]....
        /*07ec*/ 	.word	0x0001e6d0


	//   ....[64]....
        /*07f0*/ 	.word	0x0001e6e0


	//   ....[65]....
        /*07f4*/ 	.word	0x0001e6f0


	//   ....[66]....
        /*07f8*/ 	.word	0x0001e700


	//   ....[67]....
        /*07fc*/ 	.word	0x0001e710


	//   ....[68]....
        /*0800*/ 	.word	0x0001e720


	//   ....[69]....
        /*0804*/ 	.word	0x0001e730


	//   ....[70]....
        /*0808*/ 	.word	0x0001e740


	//   ....[71]....
        /*080c*/ 	.word	0x0001e750


	//   ....[72]....
        /*0810*/ 	.word	0x0001e760


	//   ....[73]....
        /*0814*/ 	.word	0x0001e770


	//   ....[74]....
        /*0818*/ 	.word	0x0001e780


	//   ....[75]....
        /*081c*/ 	.word	0x0001e790


	//   ....[76]....
        /*0820*/ 	.word	0x000207c0


	//   ....[77]....
        /*0824*/ 	.word	0x00020980


	//   ....[78]....
        /*0828*/ 	.word	0x000209b0


	//   ....[79]....
        /*082c*/ 	.word	0x000209e0


	//   ....[80]....
        /*0830*/ 	.word	0x00020a10


	//   ....[81]....
        /*0834*/ 	.word	0x00020a40


	//   ....[82]....
        /*0838*/ 	.word	0x00020a80


	//   ....[83]....
        /*083c*/ 	.word	0x00020c00


	//   ....[84]....
        /*0840*/ 	.word	0x00020c30


	//   ....[85]....
        /*0844*/ 	.word	0x00020c60


	//   ....[86]....
        /*0848*/ 	.word	0x00020c90


	//   ....[87]....
        /*084c*/ 	.word	0x00020cc0


	//   ....[88]....
        /*0850*/ 	.word	0x00020cf0


	//   ....[89]....
        /*0854*/ 	.word	0x00020d90


	//   ....[90]....
        /*0858*/ 	.word	0x00020dd0


	//   ....[91]....
        /*085c*/ 	.word	0x00020e90


	//   ....[92]....
        /*0860*/ 	.word	0x00022010


	//   ....[93]....
        /*0864*/ 	.word	0x00024470


	//   ....[94]....
        /*0868*/ 	.word	0x00027af0


	//   ....[95]....
        /*086c*/ 	.word	0x00027b00


	//   ....[96]....
        /*0870*/ 	.word	0x00027b20


	//   ....[97]....
        /*0874*/ 	.word	0x00027b60


	//   ....[98]....
        /*0878*/ 	.word	0x00027b90


	//   ....[99]....
        /*087c*/ 	.word	0x00027bc0


	//   ....[100]....
        /*0880*/ 	.word	0x00027bf0


	//   ....[101]....
        /*0884*/ 	.word	0x00027c20


	//   ....[102]....
        /*0888*/ 	.word	0x00027dc0


	//   ....[103]....
        /*088c*/ 	.word	0x00027df0


	//   ....[104]....
        /*0890*/ 	.word	0x00027e20


	//   ....[105]....
        /*0894*/ 	.word	0x00027e50


	//   ....[106]....
        /*0898*/ 	.word	0x00027e80


	//   ....[107]....
        /*089c*/ 	.word	0x00027eb0


	//   ....[108]....
        /*08a0*/ 	.word	0x00027f70


	//   ....[109]....
        /*08a4*/ 	.word	0x00027f90


	//   ....[110]....
        /*08a8*/ 	.word	0x00028000


	//   ....[111]....
        /*08ac*/ 	.word	0x00028790


	//   ....[112]....
        /*08b0*/ 	.word	0x00028b20


	//   ....[113]....
        /*08b4*/ 	.word	0x00028bb0


	//   ....[114]....
        /*08b8*/ 	.word	0x00028c50


	//   ....[115]....
        /*08bc*/ 	.word	0x00028cf0


	//   ....[116]....
        /*08c0*/ 	.word	0x00028dd0


	//   ....[117]....
        /*08c4*/ 	.word	0x00028e60


	//   ....[118]....
        /*08c8*/ 	.word	0x00028f00


	//   ....[119]....
        /*08cc*/ 	.word	0x00028fa0


	//   ....[120]....
        /*08d0*/ 	.word	0x000293c0


	//   ....[121]....
        /*08d4*/ 	.word	0x000296a0


	//   ....[122]....
        /*08d8*/ 	.word	0x00029ad0


	//   ....[123]....
        /*08dc*/ 	.word	0x00029b70


	//   ....[124]....
        /*08e0*/ 	.word	0x00029ca0


	//   ....[125]....
        /*08e4*/ 	.word	0x00029d10


	//   ....[126]....
        /*08e8*/ 	.word	0x00029d80


	//   ....[127]....
        /*08ec*/ 	.word	0x00029df0


	//   ....[128]....
        /*08f0*/ 	.word	0x00029e60


	//   ....[129]....
        /*08f4*/ 	.word	0x00029ee0


	//   ....[130]....
        /*08f8*/ 	.word	0x00029f70


	//   ....[131]....
        /*08fc*/ 	.word	0x0002a000


	//   ....[132]....
        /*0900*/ 	.word	0x0002a070


	//   ....[133]....
        /*0904*/ 	.word	0x0002a0e0


	//   ....[134]....
        /*0908*/ 	.word	0x0002a150


	//   ....[135]....
        /*090c*/ 	.word	0x0002a1d0


	//   ....[136]....
        /*0910*/ 	.word	0x0002a240


	//   ....[137]....
        /*0914*/ 	.word	0x0002a2e0


	//   ....[138]....
        /*0918*/ 	.word	0x0002a370


	//   ....[139]....
        /*091c*/ 	.word	0x0002a4a0


	//----- nvinfo : EIATTR_REG_RECONFIG
	.align		4
.L_783:
        /*0920*/ 	.byte	0x01, 0x54
	.zero		2


	//----- nvinfo : EIATTR_SYSCALL_OFFSETS
	.align		4
        /*0924*/ 	.byte	0x04, 0x46
        /*0926*/ 	.short	(.L_785 - .L_784)


	//   ....[0]....
.L_784:
        /*0928*/ 	.word	0x00001fc0


	//   ....[1]....
        /*092c*/ 	.word	0x000021b0


	//   ....[2]....
        /*0930*/ 	.word	0x00004e20


	//   ....[3]....
        /*0934*/ 	.word	0x00005160


	//   ....[4]....
        /*0938*/ 	.word	0x00023b50


	//   ....[5]....
        /*093c*/ 	.word	0x00023cc0


	//   ....[6]....
        /*0940*/ 	.word	0x00023e10


	//   ....[7]....
        /*0944*/ 	.word	0x00023f40


	//----- nvinfo : EIATTR_MBARRIER_INSTR_OFFSETS
	.align		4
.L_785:
        /*0948*/ 	.byte	0x04, 0x39
        /*094a*/ 	.short	(.L_787 - .L_786)


	//   ....[0]....
.L_786:
        /*094c*/ 	.word	0x00000350
        /*0950*/ 	.word	0x000000ff
        /*0954*/ 	.word	0x00033400
        /*0958*/ 	.short	0x0100
        /*095a*/ 	.byte	0x08
	.zero		1


	//   ....[1]....
        /*095c*/ 	.word	0x00000360
        /*0960*/ 	.word	0x000000ff
        /*0964*/ 	.word	0x00033420
        /*0968*/ 	.short	0x0100
        /*096a*/ 	.byte	0x08
	.zero		1


	//   ....[2]....
        /*096c*/ 	.word	0x00000450
        /*0970*/ 	.word	0x000000ff
        /*0974*/ 	.word	0x00033430
        /*0978*/ 	.short	0x0100
        /*097a*/ 	.byte	0x08
	.zero		1


	//   ....[3]....
        /*097c*/ 	.word	0x00000460
        /*0980*/ 	.word	0x000000ff
        /*0984*/ 	.word	0x00033440
        /*0988*/ 	.short	0x0100
        /*098a*/ 	.byte	0x08
	.zero		1


	//   ....[4]....
        /*098c*/ 	.word	0x00000470
        /*0990*/ 	.word	0x000000ff
        /*0994*/ 	.word	0x00033438
        /*0998*/ 	.short	0x0100
        /*099a*/ 	.byte	0x08
	.zero		1


	//   ....[5]....
        /*099c*/ 	.word	0x00000480
        /*09a0*/ 	.word	0x000000ff
        /*09a4*/ 	.word	0x00033448
        /*09a8*/ 	.short	0x0100
        /*09aa*/ 	.byte	0x08
	.zero		1


	//   ....[6]....
        /*09ac*/ 	.word	0x000005b0
        /*09b0*/ 	.word	0x000000ff
        /*09b4*/ 	.word	0x00033450
        /*09b8*/ 	.short	0x0100
        /*09ba*/ 	.byte	0x08
	.zero		1


	//   ....[7]....
        /*09bc*/ 	.word	0x000005c0
        /*09c0*/ 	.word	0x000000ff
        /*09c4*/ 	.word	0x00033460
        /*09c8*/ 	.short	0x0100
        /*09ca*/ 	.byte	0x08
	.zero		1


	//   ....[8]....
        /*09cc*/ 	.word	0x000005d0
        /*09d0*/ 	.word	0x000000ff
        /*09d4*/ 	.word	0x00033458
        /*09d8*/ 	.short	0x0100
        /*09da*/ 	.byte	0x08
	.zero		1


	//   ....[9]....
        /*09dc*/ 	.word	0x000005e0
        /*09e0*/ 	.word	0x000000ff
        /*09e4*/ 	.word	0x00033468
        /*09e8*/ 	.short	0x0100
        /*09ea*/ 	.byte	0x08
	.zero		1


	//   ....[10]....
        /*09ec*/ 	.word	0x000006d0
        /*09f0*/ 	.word	0x000000ff
        /*09f4*/ 	.word	0x00033470
        /*09f8*/ 	.short	0x0100
        /*09fa*/ 	.byte	0x06
	.zero		1


	//   ....[11]....
        /*09fc*/ 	.word	0x000006e0
        /*0a00*/ 	.word	0x000000ff
        /*0a04*/ 	.word	0x00033480
        /*0a08*/ 	.short	0x0100
        /*0a0a*/ 	.byte	0x06
	.zero		1


	//   ....[12]....
        /*0a0c*/ 	.word	0x000006f0
        /*0a10*/ 	.word	0x000000ff
        /*0a14*/ 	.word	0x00033478
        /*0a18*/ 	.short	0x0100
        /*0a1a*/ 	.byte	0x06
	.zero		1


	//   ....[13]....
        /*0a1c*/ 	.word	0x00000700
        /*0a20*/ 	.word	0x000000ff
        /*0a24*/ 	.word	0x00033488
        /*0a28*/ 	.short	0x0100
        /*0a2a*/ 	.byte	0x06
	.zero		1


	//   ....[14]....
        /*0a2c*/ 	.word	0x00000830
        /*0a30*/ 	.word	0x000000ff
        /*0a34*/ 	.word	0x00033490
        /*0a38*/ 	.short	0x0100
        /*0a3a*/ 	.byte	0x08
	.zero		1


	//   ....[15]....
        /*0a3c*/ 	.word	0x00000840
        /*0a40*/ 	.word	0x000000ff
        /*0a44*/ 	.word	0x000334a0
        /*0a48*/ 	.short	0x0100
        /*0a4a*/ 	.byte	0x08
	.zero		1


	//   ....[16]....
        /*0a4c*/ 	.word	0x00000850
        /*0a50*/ 	.word	0x000000ff
        /*0a54*/ 	.word	0x00033498
        /*0a58*/ 	.short	0x0100
        /*0a5a*/ 	.byte	0x08
	.zero		1


	//   ....[17]....
        /*0a5c*/ 	.word	0x00000860
        /*0a60*/ 	.word	0x000000ff
        /*0a64*/ 	.word	0x000334a8
        /*0a68*/ 	.short	0x0100
        /*0a6a*/ 	.byte	0x08
	.zero		1


	//   ....[18]....
        /*0a6c*/ 	.word	0x00000990
        /*0a70*/ 	.word	0x000000ff
        /*0a74*/ 	.word	0x000334b0
        /*0a78*/ 	.short	0x0100
        /*0a7a*/ 	.byte	0x08
	.zero		1


	//   ....[19]....
        /*0a7c*/ 	.word	0x000009a0
        /*0a80*/ 	.word	0x000000ff
        /*0a84*/ 	.word	0x000334c0
        /*0a88*/ 	.short	0x0100
        /*0a8a*/ 	.byte	0x08
	.zero		1


	//   ....[20]....
        /*0a8c*/ 	.word	0x000009b0
        /*0a90*/ 	.word	0x000000ff
        /*0a94*/ 	.word	0x000334b8
        /*0a98*/ 	.short	0x0100
        /*0a9a*/ 	.byte	0x08
	.zero		1


	//   ....[21]....
        /*0a9c*/ 	.word	0x000009c0
        /*0aa0*/ 	.word	0x000000ff
        /*0aa4*/ 	.word	0x000334c8
        /*0aa8*/ 	.short	0x0100
        /*0aaa*/ 	.byte	0x08
	.zero		1


	//   ....[22]....
        /*0aac*/ 	.word	0x00003b40
        /*0ab0*/ 	.word	0x0000001b
        /*0ab4*/ 	.word	0x000334b0
        /*0ab8*/ 	.short	0x010a
        /*0aba*/ 	.byte	0x3f
	.zero		1


	//   ....[23]....
        /*0abc*/ 	.word	0x000040e0
        /*0ac0*/ 	.word	0x00000000
        /*0ac4*/ 	.word	0x00000000
        /*0ac8*/ 	.short	0x0101
        /*0aca*/ 	.byte	0x3f
	.zero		1


	//   ....[24]....
        /*0acc*/ 	.word	0x00004ec0
        /*0ad0*/ 	.word	0x00000003
        /*0ad4*/ 	.word	0x00033400
        /*0ad8*/ 	.short	0x010a
        /*0ada*/ 	.byte	0x3f
	.zero		1


	//   ....[25]....
        /*0adc*/ 	.word	0x00004f10
        /*0ae0*/ 	.word	0x00000003
        /*0ae4*/ 	.word	0x00033400
        /*0ae8*/ 	.short	0x010a
        /*0aea*/ 	.byte	0x3f
	.zero		1


	//   ....[26]....
        /*0aec*/ 	.word	0x000059a0
        /*0af0*/ 	.word	0x000000ff
        /*0af4*/ 	.word	0x00033400
        /*0af8*/ 	.short	0x010a
        /*0afa*/ 	.byte	0x26
	.zero		1


	//   ....[27]....
        /*0afc*/ 	.word	0x00008ee0
        /*0b00*/ 	.word	0x000000ff
        /*0b04*/ 	.word	0x00033400
        /*0b08*/ 	.short	0x010a
        /*0b0a*/ 	.byte	0x26
	.zero		1


	//   ....[28]....
        /*0b0c*/ 	.word	0x0000bfe0
        /*0b10*/ 	.word	0x00000003
        /*0b14*/ 	.word	0x00033430
        /*0b18*/ 	.short	0x010a
        /*0b1a*/ 	.byte	0x3f
	.zero		1


	//   ....[29]....
        /*0b1c*/ 	.word	0x0000c050
        /*0b20*/ 	.word	0x00000003
        /*0b24*/ 	.word	0x00033430
        /*0b28*/ 	.short	0x010a
        /*0b2a*/ 	.byte	0x3f
	.zero		1


	//   ....[30]....
        /*0b2c*/ 	.word	0x0000cde0
        /*0b30*/ 	.word	0x00000000
        /*0b34*/ 	.word	0x00000000
        /*0b38*/ 	.short	0x0101
        /*0b3a*/ 	.byte	0x3f
	.zero		1


	//   ....[31]....
        /*0b3c*/ 	.word	0x000104d0
        /*0b40*/ 	.word	0x000000ff
        /*0b44*/ 	.word	0x00033430
        /*0b48*/ 	.short	0x010a
        /*0b4a*/ 	.byte	0x06
	.zero		1


	//   ....[32]....
        /*0b4c*/ 	.word	0x00010510
        /*0b50*/ 	.word	0x000000ff
        /*0b54*/ 	.word	0x00033430
        /*0b58*/ 	.short	0x010a
        /*0b5a*/ 	.byte	0x06
	.zero		1


	//   ....[33]....
        /*0b5c*/ 	.word	0x00011120
        /*0b60*/ 	.word	0x000000ff
        /*0b64*/ 	.word	0x00033450
        /*0b68*/ 	.short	0x010a
        /*0b6a*/ 	.byte	0x06
	.zero		1


	//   ....[34]....
        /*0b6c*/ 	.word	0x00011160
        /*0b70*/ 	.word	0x000000ff
        /*0b74*/ 	.word	0x00033450
        /*0b78*/ 	.short	0x010a
        /*0b7a*/ 	.byte	0x06
	.zero		1


	//   ....[35]....
        /*0b7c*/ 	.word	0x00011430
        /*0b80*/ 	.word	0x00000009
        /*0b84*/ 	.word	0x00000000
        /*0b88*/ 	.short	0x0101
        /*0b8a*/ 	.byte	0x3f
	.zero		1


	//   ....[36]....
        /*0b8c*/ 	.word	0x000146b0
        /*0b90*/ 	.word	0x000000ff
        /*0b94*/ 	.word	0x00000000
        /*0b98*/ 	.short	0x0101
        /*0b9a*/ 	.byte	0x06
	.zero		1


	//   ....[37]....
        /*0b9c*/ 	.word	0x00015210
        /*0ba0*/ 	.word	0x000000ff
        /*0ba4*/ 	.word	0x00033430
        /*0ba8*/ 	.short	0x010a
        /*0baa*/ 	.byte	0x06
	.zero		1


	//   ....[38]....
        /*0bac*/ 	.word	0x00015250
        /*0bb0*/ 	.word	0x000000ff
        /*0bb4*/ 	.word	0x00033430
        /*0bb8*/ 	.short	0x010a
        /*0bba*/ 	.byte	0x06
	.zero		1


	//   ....[39]....
        /*0bbc*/ 	.word	0x00015e90
        /*0bc0*/ 	.word	0x000000ff
        /*0bc4*/ 	.word	0x00033450
        /*0bc8*/ 	.short	0x010a
        /*0bca*/ 	.byte	0x06
	.zero		1


	//   ....[40]....
        /*0bcc*/ 	.word	0x00015ed0
        /*0bd0*/ 	.word	0x000000ff
        /*0bd4*/ 	.word	0x00033450
        /*0bd8*/ 	.short	0x010a
        /*0bda*/ 	.byte	0x06
	.zero		1


	//   ....[41]....
        /*0bdc*/ 	.word	0x00017620
        /*0be0*/ 	.word	0x00000006
        /*0be4*/ 	.word	0x00000000
        /*0be8*/ 	.short	0x0101
        /*0bea*/ 	.byte	0x3f
	.zero		1


	//   ....[42]....
        /*0bec*/ 	.word	0x000177c0
        /*0bf0*/ 	.word	0x000000ff
        /*0bf4*/ 	.word	0x00000000
        /*0bf8*/ 	.short	0x0101
        /*0bfa*/ 	.byte	0x06
	.zero		1


	//   ....[43]....
        /*0bfc*/ 	.word	0x00018160
        /*0c00*/ 	.word	0x000000ff
        /*0c04*/ 	.word	0x00033430
        /*0c08*/ 	.short	0x010a
        /*0c0a*/ 	.byte	0x06
	.zero		1


	//   ....[44]....
        /*0c0c*/ 	.word	0x000181a0
        /*0c10*/ 	.word	0x000000ff
        /*0c14*/ 	.word	0x00033430
        /*0c18*/ 	.short	0x010a
        /*0c1a*/ 	.byte	0x06
	.zero		1


	//   ....[45]....
        /*0c1c*/ 	.word	0x00018de0
        /*0c20*/ 	.word	0x000000ff
        /*0c24*/ 	.word	0x00033450
        /*0c28*/ 	.short	0x010a
        /*0c2a*/ 	.byte	0x06
	.zero		1


	//   ....[46]....
        /*0c2c*/ 	.word	0x00018e20
        /*0c30*/ 	.word	0x000000ff
        /*0c34*/ 	.word	0x00033450
        /*0c38*/ 	.short	0x010a
        /*0c3a*/ 	.byte	0x06
	.zero		1


	//   ....[47]....
        /*0c3c*/ 	.word	0x00019130
        /*0c40*/ 	.word	0x00000000
        /*0c44*/ 	.word	0x00000000
        /*0c48*/ 	.short	0x0101
        /*0c4a*/ 	.byte	0x3f
	.zero		1


	//   ....[48]....
        /*0c4c*/ 	.word	0x0001c390
        /*0c50*/ 	.word	0x000000ff
        /*0c54*/ 	.word	0x00000000
        /*0c58*/ 	.short	0x0101
        /*0c5a*/ 	.byte	0x06
	.zero		1


	//   ....[49]....
        /*0c5c*/ 	.word	0x0001cc10
        /*0c60*/ 	.word	0x000000ff
        /*0c64*/ 	.word	0x00033450
        /*0c68*/ 	.short	0x010a
        /*0c6a*/ 	.byte	0x0e
	.zero		1


	//   ....[50]....
        /*0c6c*/ 	.word	0x0001cc50
        /*0c70*/ 	.word	0x000000ff
        /*0c74*/ 	.word	0x00033450
        /*0c78*/ 	.short	0x010a
        /*0c7a*/ 	.byte	0x0e
	.zero		1


	//   ....[51]....
        /*0c7c*/ 	.word	0x0001d350
        /*0c80*/ 	.word	0x000000ff
        /*0c84*/ 	.word	0x00000000
        /*0c88*/ 	.short	0x0101
        /*0c8a*/ 	.byte	0x04
	.zero		1


	//   ....[52]....
        /*0c8c*/ 	.word	0x0001f5e0
        /*0c90*/ 	.word	0x000000ff
        /*0c94*/ 	.word	0x00000000
        /*0c98*/ 	.short	0x0101
        /*0c9a*/ 	.byte	0x04
	.zero		1


	//   ....[53]....
        /*0c9c*/ 	.word	0x00022120
        /*0ca0*/ 	.word	0x0000000b
        /*0ca4*/ 	.word	0x00033420
        /*0ca8*/ 	.short	0x010a
        /*0caa*/ 	.byte	0x3f
	.zero		1


	//   ....[54]....
        /*0cac*/ 	.word	0x000221f0
        /*0cb0*/ 	.word	0x00000008
        /*0cb4*/ 	.word	0x000334a0
        /*0cb8*/ 	.short	0x010a
        /*0cba*/ 	.byte	0x3f
	.zero		1


	//   ....[55]....
        /*0cbc*/ 	.word	0x00022630
        /*0cc0*/ 	.word	0x00000008
        /*0cc4*/ 	.word	0x000334c0
        /*0cc8*/ 	.short	0x010a
        /*0cca*/ 	.byte	0x3f
	.zero		1


	//   ....[56]....
        /*0ccc*/ 	.word	0x00022c00
        /*0cd0*/ 	.word	0x00000007
        /*0cd4*/ 	.word	0x000334a0
        /*0cd8*/ 	.short	0x010a
        /*0cda*/ 	.byte	0x3f
	.zero		1


	//   ....[57]....
        /*0cdc*/ 	.word	0x00023020
        /*0ce0*/ 	.word	0x00000007
        /*0ce4*/ 	.word	0x000334c0
        /*0ce8*/ 	.short	0x010a
        /*0cea*/ 	.byte	0x3f
	.zero		1


	//   ....[58]....
        /*0cec*/ 	.word	0x00024710
        /*0cf0*/ 	.word	0x00000006
        /*0cf4*/ 	.word	0x00033480
        /*0cf8*/ 	.short	0x010a
        /*0cfa*/ 	.byte	0x3f
	.zero		1


	//   ....[59]....
        /*0cfc*/ 	.word	0x00024980
        /*0d00*/ 	.word	0x00000006
        /*0d04*/ 	.word	0x00033440
        /*0d08*/ 	.short	0x010a
        /*0d0a*/ 	.byte	0x3f
	.zero		1


	//   ....[60]....
        /*0d0c*/ 	.word	0x00024ec0
        /*0d10*/ 	.word	0x00000004
        /*0d14*/ 	.word	0x00033420
        /*0d18*/ 	.short	0x010a
        /*0d1a*/ 	.byte	0x3f
	.zero		1


	//   ....[61]....
        /*0d1c*/ 	.word	0x00025200
        /*0d20*/ 	.word	0x00000005
        /*0d24*/ 	.word	0x00033480
        /*0d28*/ 	.short	0x010a
        /*0d2a*/ 	.byte	0x3f
	.zero		1


	//   ....[62]....
        /*0d2c*/ 	.word	0x00025660
        /*0d30*/ 	.word	0x00000005
        /*0d34*/ 	.word	0x00033440
        /*0d38*/ 	.short	0x010a
        /*0d3a*/ 	.byte	0x3f
	.zero		1


	//   ....[63]....
        /*0d3c*/ 	.word	0x00025b40
        /*0d40*/ 	.word	0x0000000d
        /*0d44*/ 	.word	0x00033470
        /*0d48*/ 	.short	0x010a
        /*0d4a*/ 	.byte	0x3f
	.zero		1


	//   ....[64]....
        /*0d4c*/ 	.word	0x00025bb0
        /*0d50*/ 	.word	0x0000000d
        /*0d54*/ 	.word	0x00033460
        /*0d58*/ 	.short	0x010a
        /*0d5a*/ 	.byte	0x3f
	.zero		1


	//   ....[65]....
        /*0d5c*/ 	.word	0x00026920
        /*0d60*/ 	.word	0x0000000d
        /*0d64*/ 	.word	0x00033450
        /*0d68*/ 	.short	0x0101
        /*0d6a*/ 	.byte	0x3f
	.zero		1


	//   ....[66]....
        /*0d6c*/ 	.word	0x00026980
        /*0d70*/ 	.word	0x0000000d
        /*0d74*/ 	.word	0x00000000
        /*0d78*/ 	.short	0x0101
        /*0d7a*/ 	.byte	0x3f
	.zero		1


	//   ....[67]....
        /*0d7c*/ 	.word	0x00026ba0
        /*0d80*/ 	.word	0x00000000
        /*0d84*/ 	.word	0x00033470
        /*0d88*/ 	.short	0x010a
        /*0d8a*/ 	.byte	0x3f
	.zero		1


	//   ....[68]....
        /*0d8c*/ 	.word	0x00026c10
        /*0d90*/ 	.word	0x00000000
        /*0d94*/ 	.word	0x00033460
        /*0d98*/ 	.short	0x010a
        /*0d9a*/ 	.byte	0x3f
	.zero		1


	//   ....[69]....
        /*0d9c*/ 	.word	0x00027850
        /*0da0*/ 	.word	0x00000000
        /*0da4*/ 	.word	0x00033450
        /*0da8*/ 	.short	0x0101
        /*0daa*/ 	.byte	0x3f
	.zero		1


	//   ....[70]....
        /*0dac*/ 	.word	0x000278d0
        /*0db0*/ 	.word	0x00000002
        /*0db4*/ 	.word	0x00000000
        /*0db8*/ 	.short	0x0101
        /*0dba*/ 	.byte	0x3f
	.zero		1


	//   ....[71]....
        /*0dbc*/ 	.word	0x00028710
        /*0dc0*/ 	.word	0x00000000
        /*0dc4*/ 	.word	0x00033420
        /*0dc8*/ 	.short	0x010a
        /*0dca*/ 	.byte	0x3f
	.zero		1


	//   ....[72]....
        /*0dcc*/ 	.word	0x00028900
        /*0dd0*/ 	.word	0x00000006
        /*0dd4*/ 	.word	0x00000000
        /*0dd8*/ 	.short	0x010a
        /*0dda*/ 	.byte	0x3f
	.zero		1


	//   ....[73]....
        /*0ddc*/ 	.word	0x00028930
        /*0de0*/ 	.word	0x00000007
        /*0de4*/ 	.word	0x00000000
        /*0de8*/ 	.short	0x010a
        /*0dea*/ 	.byte	0x3f
	.zero		1


	//   ....[74]....
        /*0dec*/ 	.word	0x00028980
        /*0df0*/ 	.word	0x00000004
        /*0df4*/ 	.word	0x00033460
        /*0df8*/ 	.short	0x010a
        /*0dfa*/ 	.byte	0x3f
	.zero		1


	//   ....[75]....
        /*0dfc*/ 	.word	0x000289d0
        /*0e00*/ 	.word	0x00000003
        /*0e04*/ 	.word	0x00033460
        /*0e08*/ 	.short	0x010a
        /*0e0a*/ 	.byte	0x3f
	.zero		1


	//   ....[76]....
        /*0e0c*/ 	.word	0x00028a10
        /*0e10*/ 	.word	0x00000004
        /*0e14*/ 	.word	0x00033480
        /*0e18*/ 	.short	0x010a
        /*0e1a*/ 	.byte	0x3f
	.zero		1


	//   ....[77]....
        /*0e1c*/ 	.word	0x00028a30
        /*0e20*/ 	.word	0x00000003
        /*0e24*/ 	.word	0x00033480
        /*0e28*/ 	.short	0x010a
        /*0e2a*/ 	.byte	0x3f
	.zero		1


	//   ....[78]....
        /*0e2c*/ 	.word	0x00028a90
        /*0e30*/ 	.word	0x0000001b
        /*0e34*/ 	.word	0x000334b0
        /*0e38*/ 	.short	0x010a
        /*0e3a*/ 	.byte	0x3f
	.zero		1


	//   ....[79]....
        /*0e3c*/ 	.word	0x00028d40
        /*0e40*/ 	.word	0x00000003
        /*0e44*/ 	.word	0x00033400
        /*0e48*/ 	.short	0x010a
        /*0e4a*/ 	.byte	0x3f
	.zero		1


	//   ....[80]....
        /*0e4c*/ 	.word	0x00028ff0
        /*0e50*/ 	.word	0x00000003
        /*0e54*/ 	.word	0x00033400
        /*0e58*/ 	.short	0x010a
        /*0e5a*/ 	.byte	0x3f
	.zero		1


	//   ....[81]....
        /*0e5c*/ 	.word	0x00029040
        /*0e60*/ 	.word	0x00000003
        /*0e64*/ 	.word	0x00033430
        /*0e68*/ 	.short	0x010a
        /*0e6a*/ 	.byte	0x3f
	.zero		1


	//   ....[82]....
        /*0e6c*/ 	.word	0x000290a0
        /*0e70*/ 	.word	0x00000009
        /*0e74*/ 	.word	0x00033430
        /*0e78*/ 	.short	0x010a
        /*0e7a*/ 	.byte	0x3f
	.zero		1


	//   ....[83]....
        /*0e7c*/ 	.word	0x00029100
        /*0e80*/ 	.word	0x00000009
        /*0e84*/ 	.word	0x00033450
        /*0e88*/ 	.short	0x010a
        /*0e8a*/ 	.byte	0x3f
	.zero		1


	//   ....[84]....
        /*0e8c*/ 	.word	0x00029160
        /*0e90*/ 	.word	0x00000003
        /*0e94*/ 	.word	0x00033430
        /*0e98*/ 	.short	0x010a
        /*0e9a*/ 	.byte	0x3f
	.zero		1


	//   ....[85]....
        /*0e9c*/ 	.word	0x000291c0
        /*0ea0*/ 	.word	0x00000003
        /*0ea4*/ 	.word	0x00033450
        /*0ea8*/ 	.short	0x010a
        /*0eaa*/ 	.byte	0x3f
	.zero		1


	//   ....[86]....
        /*0eac*/ 	.word	0x00029220
        /*0eb0*/ 	.word	0x00000003
        /*0eb4*/ 	.word	0x00033430
        /*0eb8*/ 	.short	0x010a
        /*0eba*/ 	.byte	0x3f
	.zero		1


	//   ....[87]....
        /*0ebc*/ 	.word	0x00029280
        /*0ec0*/ 	.word	0x00000003
        /*0ec4*/ 	.word	0x00033450
        /*0ec8*/ 	.short	0x010a
        /*0eca*/ 	.byte	0x3f
	.zero		1


	//   ....[88]....
        /*0ecc*/ 	.word	0x000292e0
        /*0ed0*/ 	.word	0x00000005
        /*0ed4*/ 	.word	0x00033450
        /*0ed8*/ 	.short	0x010a
        /*0eda*/ 	.byte	0x3f
	.zero		1


	//   ....[89]....
        /*0edc*/ 	.word	0x00029480
        /*0ee0*/ 	.word	0x0000000b
        /*0ee4*/ 	.word	0x00033420
        /*0ee8*/ 	.short	0x010a
        /*0eea*/ 	.byte	0x3f
	.zero		1


	//   ....[90]....
        /*0eec*/ 	.word	0x000294d0
        /*0ef0*/ 	.word	0x00000008
        /*0ef4*/ 	.word	0x000334a0
        /*0ef8*/ 	.short	0x010a
        /*0efa*/ 	.byte	0x3f
	.zero		1


	//   ....[91]....
        /*0efc*/ 	.word	0x00029520
        /*0f00*/ 	.word	0x00000008
        /*0f04*/ 	.word	0x000334c0
        /*0f08*/ 	.short	0x010a
        /*0f0a*/ 	.byte	0x3f
	.zero		1


	//   ....[92]....
        /*0f0c*/ 	.word	0x00029570
        /*0f10*/ 	.word	0x00000007
        /*0f14*/ 	.word	0x000334a0
        /*0f18*/ 	.short	0x010a
        /*0f1a*/ 	.byte	0x3f
	.zero		1


	//   ....[93]....
        /*0f1c*/ 	.word	0x000295c0
        /*0f20*/ 	.word	0x00000007
        /*0f24*/ 	.word	0x000334c0
        /*0f28*/ 	.short	0x010a
        /*0f2a*/ 	.byte	0x3f
	.zero		1


	//   ....[94]....
        /*0f2c*/ 	.word	0x00029760
        /*0f30*/ 	.word	0x00000006
        /*0f34*/ 	.word	0x00033480
        /*0f38*/ 	.short	0x010a
        /*0f3a*/ 	.byte	0x3f
	.zero		1


	//   ....[95]....
        /*0f3c*/ 	.word	0x000297b0
        /*0f40*/ 	.word	0x00000006
        /*0f44*/ 	.word	0x00033440
        /*0f48*/ 	.short	0x010a
        /*0f4a*/ 	.byte	0x3f
	.zero		1


	//   ....[96]....
        /*0f4c*/ 	.word	0x00029830
        /*0f50*/ 	.word	0x00000004
        /*0f54*/ 	.word	0x00033420
        /*0f58*/ 	.short	0x010a
        /*0f5a*/ 	.byte	0x3f
	.zero		1


	//   ....[97]....
        /*0f5c*/ 	.word	0x00029880
        /*0f60*/ 	.word	0x00000005
        /*0f64*/ 	.word	0x00033480
        /*0f68*/ 	.short	0x010a
        /*0f6a*/ 	.byte	0x3f
	.zero		1


	//   ....[98]....
        /*0f6c*/ 	.word	0x000298d0
        /*0f70*/ 	.word	0x00000005
        /*0f74*/ 	.word	0x00033440
        /*0f78*/ 	.short	0x010a
        /*0f7a*/ 	.byte	0x3f
	.zero		1


	//   ....[99]....
        /*0f7c*/ 	.word	0x00029920
        /*0f80*/ 	.word	0x0000000d
        /*0f84*/ 	.word	0x00033470
        /*0f88*/ 	.short	0x010a
        /*0f8a*/ 	.byte	0x3f
	.zero		1


	//   ....[100]....
        /*0f8c*/ 	.word	0x00029970
        /*0f90*/ 	.word	0x0000000d
        /*0f94*/ 	.word	0x00033460
        /*0f98*/ 	.short	0x010a
        /*0f9a*/ 	.byte	0x3f
	.zero		1


	//   ....[101]....
        /*0f9c*/ 	.word	0x000299c0
        /*0fa0*/ 	.word	0x00000000
        /*0fa4*/ 	.word	0x00033470
        /*0fa8*/ 	.short	0x010a
        /*0faa*/ 	.byte	0x3f
	.zero		1


	//   ....[102]....
        /*0fac*/ 	.word	0x00029a10
        /*0fb0*/ 	.word	0x00000000
        /*0fb4*/ 	.word	0x00033460
        /*0fb8*/ 	.short	0x010a
        /*0fba*/ 	.byte	0x3f
	.zero		1


	//   ....[103]....
        /*0fbc*/ 	.word	0x0002a3c0
        /*0fc0*/ 	.word	0x00000000
        /*0fc4*/ 	.word	0x00033420
        /*0fc8*/ 	.short	0x010a
        /*0fca*/ 	.byte	0x3f
	.zero		1


	//   ....[104]....
        /*0fcc*/ 	.word	0x0002a560
        /*0fd0*/ 	.word	0x00000006
        /*0fd4*/ 	.word	0x00000000
        /*0fd8*/ 	.short	0x010a
        /*0fda*/ 	.byte	0x3f
	.zero		1


	//   ....[105]....
        /*0fdc*/ 	.word	0x0002a5b0
        /*0fe0*/ 	.word	0x00000007
        /*0fe4*/ 	.word	0x00000000
        /*0fe8*/ 	.short	0x010a
        /*0fea*/ 	.byte	0x3f
	.zero		1


	//   ....[106]....
        /*0fec*/ 	.word	0x0002a600
        /*0ff0*/ 	.word	0x00000004
        /*0ff4*/ 	.word	0x00033460
        /*0ff8*/ 	.short	0x010a
        /*0ffa*/ 	.byte	0x3f
	.zero		1


	//   ....[107]....
        /*0ffc*/ 	.word	0x0002a650
        /*1000*/ 	.word	0x00000003
        /*1004*/ 	.word	0x00033460
        /*1008*/ 	.short	0x010a
        /*100a*/ 	.byte	0x3f
	.zero		1


	//   ....[108]....
        /*100c*/ 	.word	0x0002a6a0
        /*1010*/ 	.word	0x00000004
        /*1014*/ 	.word	0x00033480
        /*1018*/ 	.short	0x010a
        /*101a*/ 	.byte	0x3f
	.zero		1


	//   ....[109]....
        /*101c*/ 	.word	0x0002b4d0
        /*1020*/ 	.word	0x00000007
        /*1024*/ 	.word	0x00000000
        /*1028*/ 	.short	0x010a
        /*102a*/ 	.byte	0x3f
	.zero		1


	//   ....[110]....
        /*102c*/ 	.word	0x00033020
        /*1030*/ 	.word	0x00000007
        /*1034*/ 	.word	0x00000000
        /*1038*/ 	.short	0x010a
        /*103a*/ 	.byte	0x3f
	.zero		1


	//   ....[111]....
        /*103c*/ 	.word	0x0003ad30
        /*1040*/ 	.word	0x00000007
        /*1044*/ 	.word	0x00000000
        /*1048*/ 	.short	0x010a
        /*104a*/ 	.byte	0x3f
	.zero		1


	//   ....[112]....
        /*104c*/ 	.word	0x0003b9e0
        /*1050*/ 	.word	0x00000007
        /*1054*/ 	.word	0x00000000
        /*1058*/ 	.short	0x0101
        /*105a*/ 	.byte	0x3f
	.zero		1


	//   ....[113]....
        /*105c*/ 	.word	0x0003ba10
        /*1060*/ 	.word	0x00000007
        /*1064*/ 	.word	0x00000000
        /*1068*/ 	.short	0x010a
        /*106a*/ 	.byte	0x3f
	.zero		1


	//   ....[114]....
        /*106c*/ 	.word	0x0003ba60
        /*1070*/ 	.word	0x00000007
        /*1074*/ 	.word	0x00000000
        /*1078*/ 	.short	0x010a
        /*107a*/ 	.byte	0x3f
	.zero		1


	//   ....[115]....
        /*107c*/ 	.word	0x0003bab0
        /*1080*/ 	.word	0x00000007
        /*1084*/ 	.word	0x00000000
        /*1088*/ 	.short	0x010a
        /*108a*/ 	.byte	0x3f
	.zero		1


	//----- nvinfo : EIATTR_NUM_MBARRIERS
	.align		4
.L_787:
        /*108c*/ 	.byte	0x03, 0x38
        /*108e*/ 	.short	0x0016


	//----- nvinfo : EIATTR_EXIT_INSTR_OFFSETS
	.align		4
        /*1090*/ 	.byte	0x04, 0x1c
        /*1092*/ 	.short	(.L_789 - .L_788)


	//   ....[0]....
.L_788:
        /*1094*/ 	.word	0x00000ba0


	//   ....[1]....
        /*1098*/ 	.word	0x00020760


	//   ....[2]....
        /*109c*/ 	.word	0x00028a80


	//----- nvinfo : EIATTR_MAX_THREADS
	.align		4
.L_789:
        /*10a0*/ 	.byte	0x04, 0x05
        /*10a2*/ 	.short	(.L_791 - .L_790)
.L_790:
        /*10a4*/ 	.word	0x00000180
        /*10a8*/ 	.word	0x00000001
        /*10ac*/ 	.word	0x00000001


	//----- nvinfo : EIATTR_CRS_STACK_SIZE
	.align		4
.L_791:
        /*10b0*/ 	.byte	0x04, 0x1e
        /*10b2*/ 	.short	(.L_793 - .L_792)
.L_792:
        /*10b4*/ 	.word	0x00000000


	//----- nvinfo : EIATTR_CBANK_PARAM_SIZE
	.align		4
.L_793:
        /*10b8*/ 	.byte	0x03, 0x19
        /*10ba*/ 	.short	0x0a70


	//----- nvinfo : EIATTR_PARAM_CBANK
	.align		4
        /*10bc*/ 	.byte	0x04, 0x0a
        /*10be*/ 	.short	(.L_795 - .L_794)
	.align		4
.L_794:
        /*10c0*/ 	.word	index@(.nv.constant0._ZN7cutlass13device_kernelIN5flash11enable_sm90INS1_16FlashAttnFwdSm90INS1_25CollectiveMainloopFwdSm90ILi2EN4cute5tupleIJNS5_1CILi1EEES8_S8_EEENS6_IJNS7_ILi128EEENS7_ILi160EEENS7_ILi192EEEEEELi192ENS_12float_e4m3_tEfNS_4arch4Sm90ELb0ELb1ELb0ELb1ELb0ELb1ELb0ELb1ELb1ELb0ELb0ELb0EEENS1_21CollectiveEpilogueFwdINS6_IJSA_SC_SB_EEES9_NS_10bfloat16_tESG_Li256ELb1ELb0ELb0ELb1EEENS1_36VarlenDynamicPersistentTileSchedulerILi128ELi160ELi256ELi128ELb0ELb0ELb1ELb1ELb0ELb1EEEEEEEEEvNT_6ParamsE)
        /*10c4*/ 	.short	0x0210
        /*10c6*/ 	.short	0x0a70


	//----- nvinfo : EIATTR_SW_WAR
	.align		4
.L_795:
        /*10c8*/ 	.byte	0x04, 0x36
        /*10ca*/ 	.short	(.L_797 - .L_796)
.L_796:
        /*10cc*/ 	.word	0x00000008
.L_797:


//--------------------- .nv.info._ZN7cutlass13device_kernelIN5flash11enable_sm90INS1_16FlashAttnFwdSm90INS1_25CollectiveMainloopFwdSm90ILi2EN4cute5tupleIJNS5_1CILi1EEES8_S8_EEENS6_IJNS7_ILi128EEENS7_ILi160EEENS7_ILi192EEEEEELi192ENS_12float_e4m3_tEfNS_4arch4Sm90ELb1ELb0ELb0ELb0ELb0ELb0ELb0ELb1ELb1ELb0ELb0ELb0EEENS1_21CollectiveEpilogueFwdINS6_IJSA_SC_SB_EEES9_NS_10bfloat16_tESG_Li256ELb0ELb0ELb0ELb1EEENS1_30DynamicPersistentTileSchedulerILi256ELi128ELb0ELb0ELb1EEEEEEEEEvNT_6ParamsE --------------------------
	.section	.nv.info._ZN7cutlass13device_kernelIN5flash11enable_sm90INS1_16FlashAttnFwdSm90INS1_25CollectiveMainloopFwdSm90ILi2EN4cute5tupleIJNS5_1CILi1EEES8_S8_EEENS6_IJNS7_ILi128EEENS7_ILi160EEENS7_ILi192EEEEEELi192ENS_12float_e4m3_tEfNS_4arch4Sm90ELb1ELb0ELb0ELb0ELb0ELb0ELb0ELb1ELb1ELb0ELb0ELb0EEENS1_21CollectiveEpilogueFwdINS6_IJSA_SC_SB_EEES9_NS_10bfloat16_tESG_Li256ELb0ELb0ELb0ELb1EEENS1_30DynamicPersistentTileSchedulerILi256ELi128ELb0ELb0ELb1EEEEEEEEEvNT_6ParamsE,"",@"SHT_CUDA_INFO"
	.sectionflags	@""
	.align	4


	//----- nvinfo : EIATTR_CUDA_API_VERSION
	.align		4
        /*0000*/ 	.byte	0x04, 0x37
        /*0002*/ 	.short	(.L_799 - .L_798)
.L_798:
        /*0004*/ 	.word	0x00000082


	//----- nvinfo : EIATTR_KPARAM_INFO
	.align		4
.L_799:
        /*0008*/ 	.byte	0x04, 0x17
        /*000a*/ 	.short	(.L_801 - .L_800)
.L_800:
        /*000c*/ 	.word	0x00000000
        /*0010*/ 	.short	0x0000
        /*0012*/ 	.short	0x0070
        /*0014*/ 	.byte	0x00, 0xf0, 0x01, 0x2e


	//----- nvinfo : EIATTR_SPARSE_MMA_MASK
	.align		4
.L_801:
        /*0018*/ 	.byte	0x03, 0x50
        /*001a*/ 	.short	0x0000


	//----- nvinfo : EIATTR_MAXREG_COUNT
	.align		4
        /*001c*/ 	.byte	0x03, 0x1b
        /*001e*/ 	.short	0x00a8


	//----- nvinfo : EIATTR_NUM_BARRIERS
	.align		4
        /*0020*/ 	.byte	0x02, 0x4c
        /*0022*/ 	.byte	0x10
	.zero		1


	//----- nvinfo : EIATTR_EXTERNS
	.align		4
        /*0024*/ 	.byte	0x04, 0x0f
        /*0026*/ 	.short	(.L_803 - .L_802)


	//   ....[0]....
	.align		4
.L_802:
        /*0028*/ 	.word	index@(__assertfail)


	//----- nvinfo : EIATTR_ANNOTATIONS
	.align		4
.L_803:
        /*002c*/ 	.byte	0x04, 0x55
        /*002e*/ 	.short	(.L_805 - .L_804)


	//   ....[0]....
.L_804:
        /* <DEDUP_REMOVED lines=21> */


	//----- nvinfo : EIATTR_MERCURY_ISA_VERSION
	.align		4
.L_805:
        /*0170*/ 	.byte	0x03, 0x5f
        /*0172*/ 	.short	0x0101


	//----- nvinfo : EIATTR_INT_WARP_WIDE_INSTR_OFFSETS
	.align		4
        /*0174*/ 	.byte	0x04, 0x31
        /*0176*/ 	.short	(.L_807 - .L_806)


	//   ....[0]....
.L_806:
        /*0178*/ 	.word	0x00000180


	//   ....[1]....
        /*017c*/ 	.word	0x000001c0


	//   ....[2]....
        /*0180*/ 	.word	0x00000250


	//   ....[3]....
        /*0184*/ 	.word	0x0000efd0


	//   ....[4]....
        /*0188*/ 	.word	0x0000f060


	//   ....[5]....
        /*018c*/ 	.word	0x0000f790


	//   ....[6]....
        /*0190*/ 	.word	0x00011a00


	//   ....[7]....
        /*0194*/ 	.word	0x00011a90


	//----- nvinfo : EIATTR_COOP_GROUP_MASK_REGIDS
	.align		4
.L_807:
        /*0198*/ 	.byte	0x04, 0x29
        /*019a*/ 	.short	(.L_809 - .L_808)


	//   ....[0]....
.L_808:
        /*019c*/ 	.word	0xffffffff


	//   ....[1]....
        /*01a0*/ 	.word	0xffffffff


	//   ....[2]....
        /*01a4*/ 	.word	0xffffffff


	//   ....[3]....
        /*01a8*/ 	.word	0xffffffff


	//   ....[4]....
        /*01ac*/ 	.word	0xffffffff


	//   ....[5]....
        /*01b0*/ 	.word	0xffffffff


	//   ....[6]....
        /*01b4*/ 	.word	0xffffffff


	//   ....[7]....
        /*01b8*/ 	.word	0xffffffff


	//   ....[8]....
        /*01bc*/ 	.word	0xffffffff


	//   ....[9]....
        /*01c0*/ 	.word	0xffffffff


	//   ....[10]....
        /*01c4*/ 	.word	0xffffffff


	//   ....[11]....
        /*01c8*/ 	.word	0xffffffff


	//   ....[12]....
        /*01cc*/ 	.word	0xffffffff


	//   ....[13]....
        /*01d0*/ 	.word	0xffffffff


	//   ....[14]....
        /*01d4*/ 	.word	0xffffffff


	//   ....[15]....
        /*01d8*/ 	.word	0xffffffff


	//   ....[16]....
        /*01dc*/ 	.word	0xffffffff


	//   ....[17]....
        /*01e0*/ 	.word	0xffffffff


	//   ....[18]....
        /*01e4*/ 	.word	0xffffffff


	//   ....[19]....
        /*01e8*/ 	.word	0xffffffff


	//   ....[20]....
        /*01ec*/ 	.word	0xffffffff


	//   ....[21]....
        /*01f0*/ 	.word	0xffffffff


	//   ....[22]....
        /*01f4*/ 	.word	0xffffffff


	//   ....[23]....
        /*01f8*/ 	.word	0xffffffff


	//   ....[24]....
        /*01fc*/ 	.word	0xffffffff


	//   ....[25]....
        /*0200*/ 	.word	0xffffffff


	//   ....[26]....
        /*0204*/ 	.word	0xffffffff


	//   ....[27]....
        /*0208*/ 	.word	0xffffffff


	//   ....[28]....
        /*020c*/ 	.word	0xffffffff


	//   ....[29]....
        /*0210*/ 	.word	0xffffffff


	//   ....[30]....
        /*0214*/ 	.word	0xffffffff


	//   ....[31]....
        /*0218*/ 	.word	0xffffffff


	//   ....[32]....
        /*021c*/ 	.word	0xffffffff


	//   ....[33]....
        /*0220*/ 	.word	0xffffffff


	//   ....[34]....
        /*0224*/ 	.word	0xffffffff


	//   ....[35]....
        /*0228*/ 	.word	0xffffffff


	//   ....[36]....
        /*022c*/ 	.word	0xffffffff


	//   ....[37]....
        /*0230*/ 	.word	0xffffffff


	//   ....[38]....
        /*0234*/ 	.word	0xffffffff


	//   ....[39]....
        /*0238*/ 	.word	0xffffffff


	//   ....[40]....
        /*023c*/ 	.word	0xffffffff


	//   ....[41]....
        /*0240*/ 	.word	0xffffffff


	//   ....[42]....
        /*0244*/ 	.word	0xffffffff


	//   ....[43]....
        /*0248*/ 	.word	0xffffffff


	//   ....[44]....
        /*024c*/ 	.word	0xffffffff


	//   ....[45]....
        /*0250*/ 	.word	0xffffffff


	//   ....[46]....
        /*0254*/ 	.word	0xffffffff


	//   ....[47]....
        /*0258*/ 	.word	0xffffffff


	//   ....[48]....
        /*025c*/ 	.word	0xffffffff


	//   ....[49]....
        /*0260*/ 	.word	0xffffffff


	//   ....[50]....
        /*0264*/ 	.word	0xffffffff


	//   ....[51]....
        /*0268*/ 	.word	0xffffffff


	//   ....[52]....
        /*026c*/ 	.word	0xffffffff


	//   ....[53]....
        /*0270*/ 	.word	0xffffffff


	//   ....[54]....
        /*0274*/ 	.word	0xffffffff


	//   ....[55]....
        /*0278*/ 	.word	0xffffffff


	//   ....[56]....
        /*027c*/ 	.word	0xffffffff


	//   ....[57]....
        /*0280*/ 	.word	0xffffffff


	//   ....[58]....
        /*0284*/ 	.word	0xffffffff


	//   ....[59]....
        /*0288*/ 	.word	0xffffffff


	//   ....[60]....
        /*028c*/ 	.word	0xffffffff


	//   ....[61]....
        /*0290*/ 	.word	0xffffffff


	//   ....[62]....
        /*0294*/ 	.word	0xffffffff


	//   ....[63]....
        /*0298*/ 	.word	0xffffffff


	//   ....[64]....
        /*029c*/ 	.word	0xffffffff


	//   ....[65]....
        /*02a0*/ 	.word	0xffffffff


	//   ....[66]....
        /*02a4*/ 	.word	0xffffffff


	//   ....[67]....
        /*02a8*/ 	.word	0xffffffff


	//   ....[68]....
        /*02ac*/ 	.word	0xffffffff


	//   ....[69]....
        /*02b0*/ 	.word	0xffffffff


	//   ....[70]....
        /*02b4*/ 	.word	0xffffffff


	//   ....[71]....
        /*02b8*/ 	.word	0xffffffff


	//   ....[72]....
        /*02bc*/ 	.word	0xffffffff


	//   ....[73]....
        /*02c0*/ 	.word	0xffffffff


	//   ....[74]....
        /*02c4*/ 	.word	0xffffffff


	//   ....[75]....
        /*02c8*/ 	.word	0xffffffff


	//   ....[76]....
        /*02cc*/ 	.word	0xffffffff


	//   ....[77]....
        /*02d0*/ 	.word	0x0500000f


	//   ....[78]....
        /*02d4*/ 	.word	0x0500000f


	//----- nvinfo : EIATTR_COOP_GROUP_INSTR_OFFSETS
	.align		4
.L_809:
        /*02d8*/ 	.byte	0x04, 0x28
        /*02da*/ 	.short	(.L_811 - .L_810)


	//   ....[0]....
.L_810:
        /*02dc*/ 	.word	0x00000060


	//   ....[1]....
        /*02e0*/ 	.word	0x00000190


	//   ....[2]....
        /*02e4*/ 	.word	0x00000230


	//   ....[3]....
        /*02e8*/ 	.word	0x000003c0


	//   ....[4]....
        /*02ec*/ 	.word	0x00000520


	//   ....[5]....
        /*02f0*/ 	.word	0x00000640


	//   ....[6]....
        /*02f4*/ 	.word	0x000007a0


	//   ....[7]....
        /*02f8*/ 	.word	0x00001860


	//   ....[8]....
        /*02fc*/ 	.word	0x00003080


	//   ....[9]....
        /*0300*/ 	.word	0x000030a0


	//   ....[10]....
        /*0304*/ 	.word	0x00003dd0


	//   ....[11]....
        /*0308*/ 	.word	0x00003e90


	//   ....[12]....
        /*030c*/ 	.word	0x00006b60


	//   ....[13]....
        /*0310*/ 	.word	0x00006b80


	//   ....[14]....
        /*0314*/ 	.word	0x00007820


	//   ....[15]....
        /*0318*/ 	.word	0x000078a0


	//   ....[16]....
        /*031c*/ 	.word	0x0000a130


	//   ....[17]....
        /*0320*/ 	.word	0x0000a140


	//   ....[18]....
        /*0324*/ 	.word	0x0000a170


	//   ....[19]....
        /*0328*/ 	.word	0x0000a180


	//   ....[20]....
        /*032c*/ 	.word	0x0000bf70


	//   ....[21]....
        /*0330*/ 	.word	0x0000bf80


	//   ....[22]....
        /*0334*/ 	.word	0x0000c000


	//   ....[23]....
        /*0338*/ 	.word	0x0000c010


	//   ....[24]....
        /*033c*/ 	.word	0x0000d480


	//   ....[25]....
        /*0340*/ 	.word	0x0000d4b0


	//   ....[26]....
        /*0344*/ 	.word	0x0000d4e0


	//   ....[27]....
        /*0348*/ 	.word	0x0000d510


	//   ....[28]....
        /*034c*/ 	.word	0x0000d530


	//   ....[29]....
        /*0350*/ 	.word	0x0000d560


	//   ....[30]....
        /*0354*/ 	.word	0x0000d5a0


	//   ....[31]....
        /*0358*/ 	.word	0x0000d5b0


	//   ....[32]....
        /*035c*/ 	.word	0x0000d5c0


	//   ....[33]....
        /*0360*/ 	.word	0x0000d5f0


	//   ....[34]....
        /*0364*/ 	.word	0x0000d620


	//   ....[35]....
        /*0368*/ 	.word	0x0000d640


	//   ....[36]....
        /*036c*/ 	.word	0x0000d670


	//   ....[37]....
        /*0370*/ 	.word	0x0000d690


	//   ....[38]....
        /*0374*/ 	.word	0x0000d6c0


	//   ....[39]....
        /*0378*/ 	.word	0x0000d6d0


	//   ....[40]....
        /*037c*/ 	.word	0x0000d740


	//   ....[41]....
        /*0380*/ 	.word	0x0000d750


	//   ....[42]....
        /*0384*/ 	.word	0x0000d760


	//   ....[43]....
        /*0388*/ 	.word	0x0000d790


	//   ....[44]....
        /*038c*/ 	.word	0x0000d7c0


	//   ....[45]....
        /*0390*/ 	.word	0x0000d7d0


	//   ....[46]....
        /*0394*/ 	.word	0x0000d7e0


	//   ....[47]....
        /*0398*/ 	.word	0x0000d7f0


	//   ....[48]....
        /*039c*/ 	.word	0x0000d820


	//   ....[49]....
        /*03a0*/ 	.word	0x0000d830


	//   ....[50]....
        /*03a4*/ 	.word	0x0000d840


	//   ....[51]....
        /*03a8*/ 	.word	0x0000d850


	//   ....[52]....
        /*03ac*/ 	.word	0x0000d860


	//   ....[53]....
        /*03b0*/ 	.word	0x0000d870


	//   ....[54]....
        /*03b4*/ 	.word	0x0000d880


	//   ....[55]....
        /*03b8*/ 	.word	0x0000d890


	//   ....[56]....
        /*03bc*/ 	.word	0x0000d8a0


	//   ....[57]....
        /*03c0*/ 	.word	0x0000d8b0


	//   ....[58]....
        /*03c4*/ 	.word	0x0000d8c0


	//   ....[59]....
        /*03c8*/ 	.word	0x0000d8d0


	//   ....[60]....
        /*03cc*/ 	.word	0x0000d8e0


	//   ....[61]....
        /*03d0*/ 	.word	0x0000d8f0


	//   ....[62]....
        /*03d4*/ 	.word	0x0000d900


	//   ....[63]....
        /*03d8*/ 	.word	0x0000d910


	//   ....[64]....
        /*03dc*/ 	.word	0x0000d920


	//   ....[65]....
        /*03e0*/ 	.word	0x0000d930


	//   ....[66]....
        /*03e4*/ 	.word	0x0000d940


	//   ....[67]....
        /*03e8*/ 	.word	0x0000d950


	//   ....[68]....
        /*03ec*/ 	.word	0x0000d960


	//   ....[69]....
        /*03f0*/ 	.word	0x0000d970


	//   ....[70]....
        /*03f4*/ 	.word	0x0000d980


	//   ....[71]....
        /*03f8*/ 	.word	0x0000d990


	//   ....[72]....
        /*03fc*/ 	.word	0x0000dcc0


	//   ....[73]....
        /*0400*/ 	.word	0x0000e890


	//   ....[74]....
        /*0404*/ 	.word	0x0000f870


	//   ....[75]....
        /*0408*/ 	.word	0x00012860


	//   ....[76]....
        /*040c*/ 	.word	0x00012a00


	//   ....[77]....
        /*0410*/ 	.word	0x00012fe0


	//   ....[78]....
        /*0414*/ 	.word	0x00013450


	//----- nvinfo : EIATTR_REG_RECONFIG
	.align		4
.L_811:
        /*0418*/ 	.byte	0x01, 0x54
	.zero		2


	//----- nvinfo : EIATTR_SYSCALL_OFFSETS
	.align		4
        /*041c*/ 	.byte	0x04, 0x46
        /*041e*/ 	.short	(.L_813 - .L_812)


	//   ....[0]....
.L_812:
        /*0420*/ 	.word	0x00001a10


	//   ....[1]....
        /*0424*/ 	.word	0x0000f200


	//   ....[2]....
        /*0428*/ 	.word	0x0000f340


	//   ....[3]....
        /*042c*/ 	.word	0x0000f480


	//   ....[4]....
        /*0430*/ 	.word	0x0000f5a0


	//----- nvinfo : EIATTR_MBARRIER_INSTR_OFFSETS
	.align		4
.L_813:
        /*0434*/ 	.byte	0x04, 0x39
        /*0436*/ 	.short	(.L_815 - .L_814)


	//   ....[0]....
.L_814:
        /*0438*/ 	.word	0x00000270
        /*043c*/ 	.word	0x000000ff
        /*0440*/ 	.word	0x00033400
        /*0444*/ 	.short	0x0100
        /*0446*/ 	.byte	0x06
	.zero		1


	//   ....[1]....
        /*0448*/ 	.word	0x00000280
        /*044c*/ 	.word	0x000000ff
        /*0450*/ 	.word	0x00033420
        /*0454*/ 	.short	0x0100
        /*0456*/ 	.byte	0x06
	.zero		1


	//   ....[2]....
        /*0458*/ 	.word	0x00000370
        /*045c*/ 	.word	0x000000ff
        /*0460*/ 	.word	0x00033430
        /*0464*/ 	.short	0x0100
        /*0466*/ 	.byte	0x08
	.zero		1


	//   ....[3]....
        /*0468*/ 	.word	0x00000380
        /*046c*/ 	.word	0x000000ff
        /*0470*/ 	.word	0x00033440
        /*0474*/ 	.short	0x0100
        /*0476*/ 	.byte	0x08
	.zero		1


	//   ....[4]....
        /*0478*/ 	.word	0x00000390
        /*047c*/ 	.word	0x000000ff
        /*0480*/ 	.word	0x00033438
        /*0484*/ 	.short	0x0100
        /*0486*/ 	.byte	0x08
	.zero		1


	//   ....[5]....
        /*0488*/ 	.word	0x000003a0
        /*048c*/ 	.word	0x000000ff
        /*0490*/ 	.word	0x00033448
        /*0494*/ 	.short	0x0100
        /*0496*/ 	.byte	0x08
	.zero		1


	//   ....[6]....
        /*0498*/ 	.word	0x000004d0
        /*049c*/ 	.word	0x000000ff
        /*04a0*/ 	.word	0x00033450
        /*04a4*/ 	.short	0x0100
        /*04a6*/ 	.byte	0x08
	.zero		1


	//   ....[7]....
        /*04a8*/ 	.word	0x000004e0
        /*04ac*/ 	.word	0x000000ff
        /*04b0*/ 	.word	0x00033460
        /*04b4*/ 	.short	0x0100
        /*04b6*/ 	.byte	0x08
	.zero		1


	//   ....[8]....
        /*04b8*/ 	.word	0x000004f0
        /*04bc*/ 	.word	0x000000ff
        /*04c0*/ 	.word	0x00033458
        /*04c4*/ 	.short	0x0100
        /*04c6*/ 	.byte	0x08
	.zero		1


	//   ....[9]....
        /*04c8*/ 	.word	0x00000500
        /*04cc*/ 	.word	0x000000ff
        /*04d0*/ 	.word	0x00033468
        /*04d4*/ 	.short	0x0100
        /*04d6*/ 	.byte	0x08
	.zero		1


	//   ....[10]....
        /*04d8*/ 	.word	0x000005f0
        /*04dc*/ 	.word	0x000000ff
        /*04e0*/ 	.word	0x00033470
        /*04e4*/ 	.short	0x0100
        /*04e6*/ 	.byte	0x06
	.zero		1


	//   ....[11]....
        /*04e8*/ 	.word	0x00000600
        /*04ec*/ 	.word	0x000000ff
        /*04f0*/ 	.word	0x00033480
        /*04f4*/ 	.short	0x0100
        /*04f6*/ 	.byte	0x06
	.zero		1


	//   ....[12]....
        /*04f8*/ 	.word	0x00000610
        /*04fc*/ 	.word	0x000000ff
        /*0500*/ 	.word	0x00033478
        /*0504*/ 	.short	0x0100
        /*0506*/ 	.byte	0x06
	.zero		1


	//   ....[13]....
        /*0508*/ 	.word	0x00000620
        /*050c*/ 	.word	0x000000ff
        /*0510*/ 	.word	0x00033488
        /*0514*/ 	.short	0x0100
        /*0516*/ 	.byte	0x06
	.zero		1


	//   ....[14]....
        /*0518*/ 	.word	0x00000750
        /*051c*/ 	.word	0x000000ff
        /*0520*/ 	.word	0x00033490
        /*0524*/ 	.short	0x0100
        /*0526*/ 	.byte	0x08
	.zero		1


	//   ....[15]....
        /*0528*/ 	.word	0x00000760
        /*052c*/ 	.word	0x000000ff
        /*0530*/ 	.word	0x000334a0
        /*0534*/ 	.short	0x0100
        /*0536*/ 	.byte	0x08
	.zero		1


	//   ....[16]....
        /*0538*/ 	.word	0x00000770
        /*053c*/ 	.word	0x000000ff
        /*0540*/ 	.word	0x00033498
        /*0544*/ 	.short	0x0100
        /*0546*/ 	.byte	0x08
	.zero		1


	//   ....[17]....
        /*0548*/ 	.word	0x00000780
        /*054c*/ 	.word	0x000000ff
        /*0550*/ 	.word	0x000334a8
        /*0554*/ 	.short	0x0100
        /*0556*/ 	.byte	0x08
	.zero		1


	//   ....[18]....
        /*0558*/ 	.word	0x000008b0
        /*055c*/ 	.word	0x000000ff
        /*0560*/ 	.word	0x000334b0
        /*0564*/ 	.short	0x0100
        /*0566*/ 	.byte	0x08
	.zero		1


	//   ....[19]....
        /*0568*/ 	.word	0x000008c0
        /*056c*/ 	.word	0x000000ff
        /*0570*/ 	.word	0x000334c0
        /*0574*/ 	.short	0x0100
        /*0576*/ 	.byte	0x08
	.zero		1


	//   ....[20]....
        /*0578*/ 	.word	0x000008d0
        /*057c*/ 	.word	0x000000ff
        /*0580*/ 	.word	0x000334b8
        /*0584*/ 	.short	0x0100
        /*0586*/ 	.byte	0x08
	.zero		1


	//   ....[21]....
        /*0588*/ 	.word	0x000008e0
        /*058c*/ 	.word	0x000000ff
        /*0590*/ 	.word	0x000334c8
        /*0594*/ 	.short	0x0100
        /*0596*/ 	.byte	0x08
	.zero		1


	//   ....[22]....
        /*0598*/ 	.word	0x00001a70
        /*059c*/ 	.word	0x000000ff
        /*05a0*/ 	.word	0x00033400
        /*05a4*/ 	.short	0x010a
        /*05a6*/ 	.byte	0x25
	.zero		1


	//   ....[23]....
        /*05a8*/ 	.word	0x00001ae0
        /*05ac*/ 	.word	0x00000004
        /*05b0*/ 	.word	0x00033430
        /*05b4*/ 	.short	0x010a
        /*05b6*/ 	.byte	0x3f
	.zero		1


	//   ....[24]....
        /*05b8*/ 	.word	0x00001b50
        /*05bc*/ 	.word	0x00000004
        /*05c0*/ 	.word	0x00033430
        /*05c4*/ 	.short	0x010a
        /*05c6*/ 	.byte	0x3f
	.zero		1


	//   ....[25]....
        /*05c8*/ 	.word	0x00002f10
        /*05cc*/ 	.word	0x00000003
        /*05d0*/ 	.word	0x00000000
        /*05d4*/ 	.short	0x0101
        /*05d6*/ 	.byte	0x3f
	.zero		1


	//   ....[26]....
        /*05d8*/ 	.word	0x00005480
        /*05dc*/ 	.word	0x000000ff
        /*05e0*/ 	.word	0x00033430
        /*05e4*/ 	.short	0x010a
        /*05e6*/ 	.byte	0x0a
	.zero		1


	//   ....[27]....
        /*05e8*/ 	.word	0x000054c0
        /*05ec*/ 	.word	0x000000ff
        /*05f0*/ 	.word	0x00033430
        /*05f4*/ 	.short	0x010a
        /*05f6*/ 	.byte	0x0a
	.zero		1


	//   ....[28]....
        /*05f8*/ 	.word	0x00006150
        /*05fc*/ 	.word	0x000000ff
        /*0600*/ 	.word	0x00033450
        /*0604*/ 	.short	0x010a
        /*0606*/ 	.byte	0x0a
	.zero		1


	//   ....[29]....
        /*0608*/ 	.word	0x00006190
        /*060c*/ 	.word	0x000000ff
        /*0610*/ 	.word	0x00033450
        /*0614*/ 	.short	0x010a
        /*0616*/ 	.byte	0x0a
	.zero		1


	//   ....[30]....
        /*0618*/ 	.word	0x000082a0
        /*061c*/ 	.word	0x00000003
        /*0620*/ 	.word	0x00000000
        /*0624*/ 	.short	0x0101
        /*0626*/ 	.byte	0x3f
	.zero		1


	//   ....[31]....
        /*0628*/ 	.word	0x00008570
        /*062c*/ 	.word	0x000000ff
        /*0630*/ 	.word	0x00000000
        /*0634*/ 	.short	0x0101
        /*0636*/ 	.byte	0x0a
	.zero		1


	//   ....[32]....
        /*0638*/ 	.word	0x00008ec0
        /*063c*/ 	.word	0x000000ff
        /*0640*/ 	.word	0x00033430
        /*0644*/ 	.short	0x010a
        /*0646*/ 	.byte	0x06
	.zero		1


	//   ....[33]....
        /*0648*/ 	.word	0x00008f00
        /*064c*/ 	.word	0x000000ff
        /*0650*/ 	.word	0x00033430
        /*0654*/ 	.short	0x010a
        /*0656*/ 	.byte	0x06
	.zero		1


	//   ....[34]....
        /*0658*/ 	.word	0x00009b00
        /*065c*/ 	.word	0x000000ff
        /*0660*/ 	.word	0x00033450
        /*0664*/ 	.short	0x010a
        /*0666*/ 	.byte	0x06
	.zero		1


	//   ....[35]....
        /*0668*/ 	.word	0x00009b40
        /*066c*/ 	.word	0x000000ff
        /*0670*/ 	.word	0x00033450
        /*0674*/ 	.short	0x010a
        /*0676*/ 	.byte	0x06
	.zero		1


	//   ....[36]....
        /*0678*/ 	.word	0x0000b250
        /*067c*/ 	.word	0x00000003
        /*0680*/ 	.word	0x00000000
        /*0684*/ 	.short	0x0101
        /*0686*/ 	.byte	0x3f
	.zero		1


	//   ....[37]....
        /*0688*/ 	.word	0x0000b400
        /*068c*/ 	.word	0x000000ff
        /*0690*/ 	.word	0x00000000
        /*0694*/ 	.short	0x0101
        /*0696*/ 	.byte	0x06
	.zero		1


	//   ....[38]....
        /*0698*/ 	.word	0x0000bc70
        /*069c*/ 	.word	0x000000ff
        /*06a0*/ 	.word	0x00033450
        /*06a4*/ 	.short	0x010a
        /*06a6*/ 	.byte	0x05
	.zero		1


	//   ....[39]....
        /*06a8*/ 	.word	0x0000bcb0
        /*06ac*/ 	.word	0x000000ff
        /*06b0*/ 	.word	0x00033450
        /*06b4*/ 	.short	0x010a
        /*06b6*/ 	.byte	0x05
	.zero		1


	//   ....[40]....
        /*06b8*/ 	.word	0x0000c2d0
        /*06bc*/ 	.word	0x000000ff
        /*06c0*/ 	.word	0x00000000
        /*06c4*/ 	.short	0x0101
        /*06c6*/ 	.byte	0x04
	.zero		1


	//   ....[41]....
        /*06c8*/ 	.word	0x0000dea0
        /*06cc*/ 	.word	0x000000ff
        /*06d0*/ 	.word	0x00000000
        /*06d4*/ 	.short	0x0101
        /*06d6*/ 	.byte	0x05
	.zero		1


	//   ....[42]....
        /*06d8*/ 	.word	0x0000fa80
        /*06dc*/ 	.word	0x00000004
        /*06e0*/ 	.word	0x00033480
        /*06e4*/ 	.short	0x010a
        /*06e6*/ 	.byte	0x3f
	.zero		1


	//   ....[43]....
        /*06e8*/ 	.word	0x0000fcc0
        /*06ec*/ 	.word	0x00000004
        /*06f0*/ 	.word	0x00033440
        /*06f4*/ 	.short	0x010a
        /*06f6*/ 	.byte	0x3f
	.zero		1


	//   ....[44]....
        /*06f8*/ 	.word	0x00010150
        /*06fc*/ 	.word	0x000000ff
        /*0700*/ 	.word	0x00033420
        /*0704*/ 	.short	0x010a
        /*0706*/ 	.byte	0x28
	.zero		1


	//   ....[45]....
        /*0708*/ 	.word	0x00010420
        /*070c*/ 	.word	0x00000006
        /*0710*/ 	.word	0x00033480
        /*0714*/ 	.short	0x010a
        /*0716*/ 	.byte	0x3f
	.zero		1


	//   ....[46]....
        /*0718*/ 	.word	0x00010870
        /*071c*/ 	.word	0x00000006
        /*0720*/ 	.word	0x00033440
        /*0724*/ 	.short	0x010a
        /*0726*/ 	.byte	0x3f
	.zero		1


	//   ....[47]....
        /*0728*/ 	.word	0x00010d10
        /*072c*/ 	.word	0x0000000c
        /*0730*/ 	.word	0x00033470
        /*0734*/ 	.short	0x010a
        /*0736*/ 	.byte	0x3f
	.zero		1


	//   ....[48]....
        /*0738*/ 	.word	0x00010d90
        /*073c*/ 	.word	0x0000000c
        /*0740*/ 	.word	0x00033460
        /*0744*/ 	.short	0x010a
        /*0746*/ 	.byte	0x3f
	.zero		1


	//   ....[49]....
        /*0748*/ 	.word	0x00011920
        /*074c*/ 	.word	0x0000000c
        /*0750*/ 	.word	0x00033450
        /*0754*/ 	.short	0x0101
        /*0756*/ 	.byte	0x3f
	.zero		1


	//   ....[50]....
        /*0758*/ 	.word	0x00011990
        /*075c*/ 	.word	0x0000000c
        /*0760*/ 	.word	0x00000000
        /*0764*/ 	.short	0x0101
        /*0766*/ 	.byte	0x3f
	.zero		1


	//   ....[51]....
        /*0768*/ 	.word	0x00011b60
        /*076c*/ 	.word	0x00000000
        /*0770*/ 	.word	0x00033470
        /*0774*/ 	.short	0x010a
        /*0776*/ 	.byte	0x3f
	.zero		1


	//   ....[52]....
        /*0778*/ 	.word	0x00011bd0
        /*077c*/ 	.word	0x00000000
        /*0780*/ 	.word	0x00033460
        /*0784*/ 	.short	0x010a
        /*0786*/ 	.byte	0x3f
	.zero		1


	//   ....[53]....
        /*0788*/ 	.word	0x00012670
        /*078c*/ 	.word	0x00000000
        /*0790*/ 	.word	0x00033450
        /*0794*/ 	.short	0x0101
        /*0796*/ 	.byte	0x3f
	.zero		1


	//   ....[54]....
        /*0798*/ 	.word	0x000126f0
        /*079c*/ 	.word	0x00000002
        /*07a0*/ 	.word	0x00000000
        /*07a4*/ 	.short	0x0101
        /*07a6*/ 	.byte	0x3f
	.zero		1


	//   ....[55]....
        /*07a8*/ 	.word	0x00012980
        /*07ac*/ 	.word	0x00000000
        /*07b0*/ 	.word	0x00033420
        /*07b4*/ 	.short	0x010a
        /*07b6*/ 	.byte	0x3f
	.zero		1


	//   ....[56]....
        /*07b8*/ 	.word	0x00012b70
        /*07bc*/ 	.word	0x00000006
        /*07c0*/ 	.word	0x00000000
        /*07c4*/ 	.short	0x010a
        /*07c6*/ 	.byte	0x3f
	.zero		1


	//   ....[57]....
        /*07c8*/ 	.word	0x00012ba0
        /*07cc*/ 	.word	0x00000007
        /*07d0*/ 	.word	0x00000000
        /*07d4*/ 	.short	0x010a
        /*07d6*/ 	.byte	0x3f
	.zero		1


	//   ....[58]....
        /*07d8*/ 	.word	0x00012bf0
        /*07dc*/ 	.word	0x00000004
        /*07e0*/ 	.word	0x00033460
        /*07e4*/ 	.short	0x010a
        /*07e6*/ 	.byte	0x3f
	.zero		1


	//   ....[59]....
        /*07e8*/ 	.word	0x00012c40
        /*07ec*/ 	.word	0x00000003
        /*07f0*/ 	.word	0x00033460
        /*07f4*/ 	.short	0x010a
        /*07f6*/ 	.byte	0x3f
	.zero		1


	//   ....[60]....
        /*07f8*/ 	.word	0x00012c80
        /*07fc*/ 	.word	0x00000004
        /*0800*/ 	.word	0x00033480
        /*0804*/ 	.short	0x010a
        /*0806*/ 	.byte	0x3f
	.zero		1


	//   ....[61]....
        /*0808*/ 	.word	0x00012ca0
        /*080c*/ 	.word	0x00000003
        /*0810*/ 	.word	0x00033480
        /*0814*/ 	.short	0x010a
        /*0816*/ 	.byte	0x3f
	.zero		1


	//   ....[62]....
        /*0818*/ 	.word	0x00012d10
        /*081c*/ 	.word	0x00000003
        /*0820*/ 	.word	0x00033400
        /*0824*/ 	.short	0x010a
        /*0826*/ 	.byte	0x3f
	.zero		1


	//   ....[63]....
        /*0828*/ 	.word	0x00012d60
        /*082c*/ 	.word	0x00000004
        /*0830*/ 	.word	0x00033430
        /*0834*/ 	.short	0x010a
        /*0836*/ 	.byte	0x3f
	.zero		1


	//   ....[64]....
        /*0838*/ 	.word	0x00012dc0
        /*083c*/ 	.word	0x00000009
        /*0840*/ 	.word	0x00033430
        /*0844*/ 	.short	0x010a
        /*0846*/ 	.byte	0x3f
	.zero		1


	//   ....[65]....
        /*0848*/ 	.word	0x00012e20
        /*084c*/ 	.word	0x00000009
        /*0850*/ 	.word	0x00033450
        /*0854*/ 	.short	0x010a
        /*0856*/ 	.byte	0x3f
	.zero		1


	//   ....[66]....
        /*0858*/ 	.word	0x00012e80
        /*085c*/ 	.word	0x00000009
        /*0860*/ 	.word	0x00033430
        /*0864*/ 	.short	0x010a
        /*0866*/ 	.byte	0x3f
	.zero		1


	//   ....[67]....
        /*0868*/ 	.word	0x00012ee0
        /*086c*/ 	.word	0x00000007
        /*0870*/ 	.word	0x00033450
        /*0874*/ 	.short	0x010a
        /*0876*/ 	.byte	0x3f
	.zero		1


	//   ....[68]....
        /*0878*/ 	.word	0x00012f40
        /*087c*/ 	.word	0x00000006
        /*0880*/ 	.word	0x00033450
        /*0884*/ 	.short	0x010a
        /*0886*/ 	.byte	0x3f
	.zero		1


	//   ....[69]....
        /*0888*/ 	.word	0x00013090
        /*088c*/ 	.word	0x00000004
        /*0890*/ 	.word	0x00033480
        /*0894*/ 	.short	0x010a
        /*0896*/ 	.byte	0x3f
	.zero		1


	//   ....[70]....
        /*0898*/ 	.word	0x000130e0
        /*089c*/ 	.word	0x00000004
        /*08a0*/ 	.word	0x00033440
        /*08a4*/ 	.short	0x010a
        /*08a6*/ 	.byte	0x3f
	.zero		1


	//   ....[71]....
        /*08a8*/ 	.word	0x00013140
        /*08ac*/ 	.word	0x00000003
        /*08b0*/ 	.word	0x00033420
        /*08b4*/ 	.short	0x010a
        /*08b6*/ 	.byte	0x3f
	.zero		1


	//   ....[72]....
        /*08b8*/ 	.word	0x00013190
        /*08bc*/ 	.word	0x00000006
        /*08c0*/ 	.word	0x00033480
        /*08c4*/ 	.short	0x010a
        /*08c6*/ 	.byte	0x3f
	.zero		1


	//   ....[73]....
        /*08c8*/ 	.word	0x000131e0
        /*08cc*/ 	.word	0x00000006
        /*08d0*/ 	.word	0x00033440
        /*08d4*/ 	.short	0x010a
        /*08d6*/ 	.byte	0x3f
	.zero		1


	//   ....[74]....
        /*08d8*/ 	.word	0x00013230
        /*08dc*/ 	.word	0x0000000c
        /*08e0*/ 	.word	0x00033470
        /*08e4*/ 	.short	0x010a
        /*08e6*/ 	.byte	0x3f
	.zero		1


	//   ....[75]....
        /*08e8*/ 	.word	0x00013280
        /*08ec*/ 	.word	0x0000000c
        /*08f0*/ 	.word	0x00033460
        /*08f4*/ 	.short	0x010a
        /*08f6*/ 	.byte	0x3f
	.zero		1


	//   ....[76]....
        /*08f8*/ 	.word	0x000132d0
        /*08fc*/ 	.word	0x00000000
        /*0900*/ 	.word	0x00033470
        /*0904*/ 	.short	0x010a
        /*0906*/ 	.byte	0x3f
	.zero		1


	//   ....[77]....
        /*0908*/ 	.word	0x00013320
        /*090c*/ 	.word	0x00000000
        /*0910*/ 	.word	0x00033460
        /*0914*/ 	.short	0x010a
        /*0916*/ 	.byte	0x3f
	.zero		1


	//   ....[78]....
        /*0918*/ 	.word	0x00013370
        /*091c*/ 	.word	0x00000000
        /*0920*/ 	.word	0x00033420
        /*0924*/ 	.short	0x010a
        /*0926*/ 	.byte	0x3f
	.zero		1


	//   ....[79]....
        /*0928*/ 	.word	0x00013510
        /*092c*/ 	.word	0x00000006
        /*0930*/ 	.word	0x00000000
        /*0934*/ 	.short	0x010a
        /*0936*/ 	.byte	0x3f
	.zero		1


	//   ....[80]....
        /*0938*/ 	.word	0x00013560
        /*093c*/ 	.word	0x00000007
        /*0940*/ 	.word	0x00000000
        /*0944*/ 	.short	0x010a
        /*0946*/ 	.byte	0x3f
	.zero		1


	//   ....[81]....
        /*0948*/ 	.word	0x000135b0
        /*094c*/ 	.word	0x00000004
        /*0950*/ 	.word	0x00033460
        /*0954*/ 	.short	0x010a
        /*0956*/ 	.byte	0x3f
	.zero		1


	//   ....[82]....
        /*0958*/ 	.word	0x00013600
        /*095c*/ 	.word	0x00000003
        /*0960*/ 	.word	0x00033460
        /*0964*/ 	.short	0x010a
        /*0966*/ 	.byte	0x3f
	.zero		1


	//   ....[83]....
        /*0968*/ 	.word	0x00013650
        /*096c*/ 	.word	0x00000004
        /*0970*/ 	.word	0x00033480
        /*0974*/ 	.short	0x010a
        /*0976*/ 	.byte	0x3f
	.zero		1


	//----- nvinfo : EIATTR_NUM_MBARRIERS
	.align		4
.L_815:
        /*0978*/ 	.byte	0x03, 0x38
        /*097a*/ 	.short	0x0016


	//----- nvinfo : EIATTR_EXIT_INSTR_OFFSETS
	.align		4
        /*097c*/ 	.byte	0x04, 0x1c
        /*097e*/ 	.short	(.L_817 - .L_816)


	//   ....[0]....
.L_816:
        /*0980*/ 	.word	0x00000a50


	//   ....[1]....
        /*0984*/ 	.word	0x0000e830


	//   ....[2]....
        /*0988*/ 	.word	0x00012cf0


	//----- nvinfo : EIATTR_MAX_THREADS
	.align		4
.L_817:
        /*098c*/ 	.byte	0x04, 0x05
        /*098e*/ 	.short	(.L_819 - .L_818)
.L_818:
        /*0990*/ 	.word	0x00000180
        /*0994*/ 	.word	0x00000001
        /*0998*/ 	.word	0x00000001


	//----- nvinfo : EIATTR_CRS_STACK_SIZE
	.align		4
.L_819:
        /*099c*/ 	.byte	0x04, 0x1e
        /*099e*/ 	.short	(.L_821 - .L_820)
.L_820:
        /*09a0*/ 	.word	0x00000000


	//----- nvinfo : EIATTR_CBANK_PARAM_SIZE
	.align		4
.L_821:
        /*09a4*/ 	.byte	0x03, 0x19
        /*09a6*/ 	.short	0x0bf0


	//----- nvinfo : EIATTR_PARAM_CBANK
	.align		4
        /*09a8*/ 	.byte	0x04, 0x0a
        /*09aa*/ 	.short	(.L_823 - .L_822)
	.align		4
.L_822:
        /*09ac*/ 	.word	index@(.nv.constant0._ZN7cutlass13device_kernelIN5flash11enable_sm90INS1_16FlashAttnFwdSm90INS1_25CollectiveMainloopFwdSm90ILi2EN4cute5tupleIJNS5_1CILi1EEES8_S8_EEENS6_IJNS7_ILi128EEENS7_ILi160EEENS7_ILi192EEEEEELi192ENS_12float_e4m3_tEfNS_4arch4Sm90ELb1ELb0ELb0ELb0ELb0ELb0ELb0ELb1ELb1ELb0ELb0ELb0EEENS1_21CollectiveEpilogueFwdINS6_IJSA_SC_SB_EEES9_NS_10bfloat16_tESG_Li256ELb0ELb0ELb0ELb1EEENS1_30DynamicPersistentTileSchedulerILi256ELi128ELb0ELb0ELb1EEEEEEEEEvNT_6ParamsE)
        /*09b0*/ 	.short	0x0210
        /*09b2*/ 	.short	0x0bf0


	//----- nvinfo : EIATTR_SW_WAR
	.align		4
.L_823:
        /*09b4*/ 	.byte	0x04, 0x36
        /*09b6*/ 	.short	(.L_825 - .L_824)
.L_824:
        /*09b8*/ 	.word	0x00000008
.L_825:


//--------------------- .nv.info._ZN7cutlass13device_kernelIN5flash11enable_sm90INS1_16FlashAttnFwdSm90INS1_25CollectiveMainloopFwdSm90ILi2EN4cute5tupleIJNS5_1CILi1EEES8_S8_EEENS6_IJNS7_ILi128EEENS7_ILi160EEENS7_ILi192EEEEEELi192ENS_12float_e4m3_tEfNS_4arch4Sm90ELb1ELb0ELb0ELb1ELb0ELb0ELb0ELb1ELb1ELb0ELb0ELb0EEENS1_21CollectiveEpilogueFwdINS6_IJSA_SC_SB_EEES9_NS_10bfloat16_tESG_Li256ELb1ELb0ELb0ELb1EEENS1_36VarlenDynamicPersistentTileSchedulerILi128ELi160ELi256ELi128ELb0ELb0ELb1ELb1ELb1ELb1EEEEEEEEEvNT_6ParamsE --------------------------
	.section	.nv.info._ZN7cutlass13device_kernelIN5flash11enable_sm90INS1_16FlashAttnFwdSm90INS1_25CollectiveMainloopFwdSm90ILi2EN4cute5tupleIJNS5_1CILi1EEES8_S8_EEENS6_IJNS7_ILi128EEENS7_ILi160EEENS7_ILi192EEEEEELi192ENS_12float_e4m3_tEfNS_4arch4Sm90ELb1ELb0ELb0ELb1ELb0ELb0ELb0ELb1ELb1ELb0ELb0ELb0EEENS1_21CollectiveEpilogueFwdINS6_IJSA_SC_SB_EEES9_NS_10bfloat16_tESG_Li256ELb1ELb0ELb0ELb1EEENS1_36VarlenDynamicPersistentTileSchedulerILi128ELi160ELi256ELi128ELb0ELb0ELb1ELb1ELb1ELb1EEEEEEEEEvNT_6ParamsE,"",@"SHT_CUDA_INFO"
	.sectionflags	@""
	.align	4


	//----- nvinfo : EIATTR_CUDA_API_VERSION
	.align		4
        /*0000*/ 	.byte	0x04, 0x37
        /*0002*/ 	.short	(.L_827 - .L_826)
.L_826:
        /*0004*/ 	.word	0x00000082


	//----- nvinfo : EIATTR_KPARAM_INFO
	.align		4
.L_827:
        /*0008*/ 	.byte	0x04, 0x17
        /*000a*/ 	.short	(.L_829 - .L_828)
.L_828:
        /*000c*/ 	.word	0x00000000
        /*0010*/ 	.short	0x0000
        /*0012*/ 	.short	0x0070
        /*0014*/ 	.byte	0x00, 0xf0, 0x01, 0x28


	//----- nvinfo : EIATTR_SPARSE_MMA_MASK
	.align		4
.L_829:
        /*0018*/ 	.byte	0x03, 0x50
        /*001a*/ 	.short	0x0000


	//----- nvinfo : EIATTR_MAXREG_COUNT
	.align		4
        /*001c*/ 	.byte	0x03, 0x1b
        /*001e*/ 	.short	0x00a8


	//----- nvinfo : EIATTR_NUM_BARRIERS
	.align		4
        /*0020*/ 	.byte	0x02, 0x4c
        /*0022*/ 	.byte	0x10
	.zero		1


	//----- nvinfo : EIATTR_EXTERNS
	.align		4
        /*0024*/ 	.byte	0x04, 0x0f
        /*0026*/ 	.short	(.L_831 - .L_830)


	//   ....[0]....
	.align		4
.L_830:
        /*0028*/ 	.word	index@(__assertfail)


	//----- nvinfo : EIATTR_ANNOTATIONS
	.align		4
.L_831:
        /*002c*/ 	.byte	0x04, 0x55
        /*002e*/ 	.short	(.L_833 - .L_832)


	//   ....[0]....
.L_832:
        /* <DEDUP_REMOVED lines=28> */


	//----- nvinfo : EIATTR_MERCURY_ISA_VERSION
	.align		4
.L_833:
        /*01d8*/ 	.byte	0x03, 0x5f
        /*01da*/ 	.short	0x0101


	//----- nvinfo : EIATTR_UNUSED_LOAD_BYTE_OFFSET
	.align		4
        /*01dc*/ 	.byte	0x04, 0x44
        /*01de*/ 	.short	(.L_835 - .L_834)


	//   ....[0]....
.L_834:
        /*01e0*/ 	.word	0x00000a70
        /*01e4*/ 	.word	0x0000fff0


	//   ....[1]....
        /*01e8*/ 	.word	0x0000caa0
        /*01ec*/ 	.word	0x0000fff0


	//----- nvinfo : EIATTR_INT_WARP_WIDE_INSTR_OFFSETS
	.align		4
.L_835:
        /*01f0*/ 	.byte	0x04, 0x31
        /*01f2*/ 	.short	(.L_837 - .L_836)


	//   ....[0]....
.L_836:
        /*01f4*/ 	.word	0x00000160


	//   ....[1]....
        /*01f8*/ 	.word	0x000001a0


	//   ....[2]....
        /*01fc*/ 	.word	0x00000210


	//   ....[3]....
        /*0200*/ 	.word	0x00010e10


	//   ....[4]....
        /*0204*/ 	.word	0x00010ea0


	//   ....[5]....
        /*0208*/ 	.word	0x00011610


	//   ....[6]....
        /*020c*/ 	.word	0x00013960


	//   ....[7]....
        /*0210*/ 	.word	0x000139f0


	//----- nvinfo : EIATTR_COOP_GROUP_MASK_REGIDS
	.align		4
.L_837:
        /*0214*/ 	.byte	0x04, 0x29
        /*0216*/ 	.short	(.L_839 - .L_838)


	//   ....[0]....
.L_838:
        /*0218*/ 	.word	0xffffffff


	//   ....[1]....
        /*021c*/ 	.word	0xffffffff


	//   ....[2]....
        /*0220*/ 	.word	0xffffffff


	//   ....[3]....
        /*0224*/ 	.word	0xffffffff


	//   ....[4]....
        /*0228*/ 	.word	0xffffffff


	//   ....[5]....
        /*022c*/ 	.word	0xffffffff


	//   ....[6]....
        /*0230*/ 	.word	0xffffffff


	//   ....[7]....
        /*0234*/ 	.word	0xffffffff


	//   ....[8]....
        /*0238*/ 	.word	0xffffffff


	//   ....[9]....
        /*023c*/ 	.word	0xffffffff


	//   ....[10]....
        /*0240*/ 	.word	0xffffffff


	//   ....[11]....
        /*0244*/ 	.word	0xffffffff


	//   ....[12]....
        /*0248*/ 	.word	0xffffffff


	//   ....[13]....
        /*024c*/ 	.word	0xffffffff


	//   ....[14]....
        /*0250*/ 	.word	0xffffffff


	//   ....[15]....
        /*0254*/ 	.word	0xffffffff


	//   ....[16]....
        /*0258*/ 	.word	0xffffffff


	//   ....[17]....
        /*025c*/ 	.word	0xffffffff


	//   ....[18]....
        /*0260*/ 	.word	0xffffffff


	//   ....[19]....
        /*0264*/ 	.word	0xffffffff


	//   ....[20]....
        /*0268*/ 	.word	0xffffffff


	//   ....[21]....
        /*026c*/ 	.word	0xffffffff


	//   ....[22]....
        /*0270*/ 	.word	0xffffffff


	//   ....[23]....
        /*0274*/ 	.word	0xffffffff


	//   ....[24]....
        /*0278*/ 	.word	0xffffffff


	//   ....[25]....
        /*027c*/ 	.word	0xffffffff


	//   ....[26]....
        /*0280*/ 	.word	0xffffffff


	//   ....[27]....
        /*0284*/ 	.word	0xffffffff


	//   ....[28]....
        /*0288*/ 	.word	0xffffffff


	//   ....[29]....
        /*028c*/ 	.word	0xffffffff


	//   ....[30]....
        /*0290*/ 	.word	0xffffffff


	//   ....[31]....
        /*0294*/ 	.word	0xffffffff


	//   ....[32]....
        /*0298*/ 	.word	0xffffffff


	//   ....[33]....
        /*029c*/ 	.word	0xffffffff


	//   ....[34]....
        /*02a0*/ 	.word	0xffffffff


	//   ....[35]....
        /*02a4*/ 	.word	0xffffffff


	//   ....[36]....
        /*02a8*/ 	.word	0xffffffff


	//   ....[37]....
        /*02ac*/ 	.word	0xffffffff


	//   ....[38]....
        /*02b0*/ 	.word	0xffffffff


	//   ....[39]....
        /*02b4*/ 	.word	0xffffffff


	//   ....[40]....
        /*02b8*/ 	.word	0xffffffff


	//   ....[41]....
        /*02bc*/ 	.word	0xffffffff


	//   ....[42]....
        /*02c0*/ 	.word	0xffffffff


	//   ....[43]....
        /*02c4*/ 	.word	0xffffffff


	//   ....[44]....
        /*02c8*/ 	.word	0xffffffff


	//   ....[45]....
        /*02cc*/ 	.word	0xffffffff


	//   ....[46]....
        /*02d0*/ 	.word	0xffffffff


	//   ....[47]....
        /*02d4*/ 	.word	0xffffffff


	//   ....[48]....
        /*02d8*/ 	.word	0xffffffff


	//   ....[49]....
        /*02dc*/ 	.word	0xffffffff


	//   ....[50]....
        /*02e0*/ 	.word	0xffffffff


	//   ....[51]....
        /*02e4*/ 	.word	0xffffffff


	//   ....[52]....
        /*02e8*/ 	.word	0xffffffff


	//   ....[53]....
        /*02ec*/ 	.word	0xffffffff


	//   ....[54]....
        /*02f0*/ 	.word	0xffffffff


	//   ....[55]....
        /*02f4*/ 	.word	0xffffffff


	//   ....[56]....
        /*02f8*/ 	.word	0xffffffff


	//   ....[57]....
        /*02fc*/ 	.word	0xffffffff


	//   ....[58]....
        /*0300*/ 	.word	0xffffffff


	//   ....[59]....
        /*0304*/ 	.word	0xffffffff


	//   ....[60]....
        /*0308*/ 	.word	0xffffffff


	//   ....[61]....
        /*030c*/ 	.word	0xffffffff


	//   ....[62]....
        /*0310*/ 	.word	0xffffffff


	//   ....[63]....
        /*0314*/ 	.word	0xffffffff


	//   ....[64]....
        /*0318*/ 	.word	0xffffffff


	//   ....[65]....
        /*031c*/ 	.word	0xffffffff


	//   ....[66]....
        /*0320*/ 	.word	0xffffffff


	//   ....[67]....
        /*0324*/ 	.word	0xffffffff


	//   ....[68]....
        /*0328*/ 	.word	0xffffffff


	//   ....[69]....
        /*032c*/ 	.word	0xffffffff


	//   ....[70]....
        /*0330*/ 	.word	0xffffffff


	//   ....[71]....
        /*0334*/ 	.word	0xffffffff


	//   ....[72]....
        /*0338*/ 	.word	0xffffffff


	//   ....[73]....
        /*033c*/ 	.word	0xffffffff


	//   ....[74]....
        /*0340*/ 	.word	0xffffffff


	//   ....[75]....
        /*0344*/ 	.word	0xffffffff


	//   ....[76]....
        /*0348*/ 	.word	0xffffffff


	//   ....[77]....
        /*034c*/ 	.word	0xffffffff


	//   ....[78]....
        /*0350*/ 	.word	0xffffffff


	//   ....[79]....
        /*0354*/ 	.word	0xffffffff


	//   ....[80]....
        /*0358*/ 	.word	0xffffffff


	//   ....[81]....
        /*035c*/ 	.word	0xffffffff


	//   ....[82]....
        /*0360*/ 	.word	0xffffffff


	//   ....[83]....
        /*0364*/ 	.word	0xffffffff


	//   ....[84]....
        /*0368*/ 	.word	0xffffffff


	//   ....[85]....
        /*036c*/ 	.word	0xffffffff


	//   ....[86]....
        /*0370*/ 	.word	0xffffffff


	//   ....[87]....
        /*0374*/ 	.word	0xffffffff


	//   ....[88]....
        /*0378*/ 	.word	0xffffffff


	//   ....[89]....
        /*037c*/ 	.word	0xffffffff


	//   ....[90]....
        /*0380*/ 	.word	0xffffffff


	//   ....[91]....
        /*0384*/ 	.word	0xffffffff


	//   ....[92]....
        /*0388*/ 	.word	0xffffffff


	//   ....[93]....
        /*038c*/ 	.word	0xffffffff


	//   ....[94]....
        /*0390*/ 	.word	0xffffffff


	//   ....[95]....
        /*0394*/ 	.word	0xffffffff


	//   ....[96]....
        /*0398*/ 	.word	0xffffffff


	//   ....[97]....
        /*039c*/ 	.word	0xffffffff


	//   ....[98]....
        /*03a0*/ 	.word	0xffffffff


	//   ....[99]....
        /*03a4*/ 	.word	0xffffffff


	//   ....[100]....
        /*03a8*/ 	.word	0xffffffff


	//   ....[101]....
        /*03ac*/ 	.word	0xffffffff


	//   ....[102]....
        /*03b0*/ 	.word	0xffffffff


	//   ....[103]....
        /*03b4*/ 	.word	0xffffffff


	//   ....[104]....
        /*03b8*/ 	.word	0xffffffff


	//   ....[105]....
        /*03bc*/ 	.word	0xffffffff


	//   ....[106]....
        /*03c0*/ 	.word	0xffffffff


	//   ....[107]....
        /*03c4*/ 	.word	0x0500000f


	//   ....[108]....
        /*03c8*/ 	.word	0x0500000f


	//----- nvinfo : EIATTR_COOP_GROUP_INSTR_OFFSETS
	.align		4
.L_839:
        /*03cc*/ 	.byte	0x04, 0x28
        /*03ce*/ 	.short	(.L_841 - .L_840)


	//   ....[0]....
.L_840:
        /*03d0*/ 	.word	0x00000070


	//   ....[1]....
        /*03d4*/ 	.word	0x00000170


	//   ....[2]....
        /*03d8*/ 	.word	0x000001c0


	//   ....[3]....
        /*03dc*/ 	.word	0x000003f0


	//   ....[4]....
        /*03e0*/ 	.word	0x00000550


	//   ....[5]....
        /*03e4*/ 	.word	0x00000670


	//   ....[6]....
        /*03e8*/ 	.word	0x000007d0


	//   ....[7]....
        /*03ec*/ 	.word	0x000019e0


	//   ....[8]....
        /*03f0*/ 	.word	0x00003320


	//   ....[9]....
        /*03f4*/ 	.word	0x00003340


	//   ....[10]....
        /*03f8*/ 	.word	0x00004010


	//   ....[11]....
        /*03fc*/ 	.word	0x00004080


	//   ....[12]....
        /*0400*/ 	.word	0x00006c50


	//   ....[13]....
        /*0404*/ 	.word	0x00006d50


	//   ....[14]....
        /*0408*/ 	.word	0x00007850


	//   ....[15]....
        /*040c*/ 	.word	0x000078b0


	//   ....[16]....
        /*0410*/ 	.word	0x0000a270


	//   ....[17]....
        /*0414*/ 	.word	0x0000a280


	//   ....[18]....
        /*0418*/ 	.word	0x0000a2b0


	//   ....[19]....
        /*041c*/ 	.word	0x0000a2c0


	//   ....[20]....
        /*0420*/ 	.word	0x0000c150


	//   ....[21]....
        /*0424*/ 	.word	0x0000c160


	//   ....[22]....
        /*0428*/ 	.word	0x0000c190


	//   ....[23]....
        /*042c*/ 	.word	0x0000c1a0


	//   ....[24]....
        /*0430*/ 	.word	0x0000d660


	//   ....[25]....
        /*0434*/ 	.word	0x0000d690


	//   ....[26]....
        /*0438*/ 	.word	0x0000d6c0


	//   ....[27]....
        /*043c*/ 	.word	0x0000d6f0


	//   ....[28]....
        /*0440*/ 	.word	0x0000d700


	//   ....[29]....
        /*0444*/ 	.word	0x0000d710


	//   ....[30]....
        /*0448*/ 	.word	0x0000d720


	//   ....[31]....
        /*044c*/ 	.word	0x0000d730


	//   ....[32]....
        /*0450*/ 	.word	0x0000d760


	//   ....[33]....
        /*0454*/ 	.word	0x0000d770


	//   ....[34]....
        /*0458*/ 	.word	0x0000d7a0


	//   ....[35]....
        /*045c*/ 	.word	0x0000d7b0


	//   ....[36]....
        /*0460*/ 	.word	0x0000d7c0


	//   ....[37]....
        /*0464*/ 	.word	0x0000d7f0


	//   ....[38]....
        /*0468*/ 	.word	0x0000d820


	//   ....[39]....
        /*046c*/ 	.word	0x0000d830


	//   ....[40]....
        /*0470*/ 	.word	0x0000d890


	//   ....[41]....
        /*0474*/ 	.word	0x0000d8a0


	//   ....[42]....
        /*0478*/ 	.word	0x0000d8b0


	//   ....[43]....
        /*047c*/ 	.word	0x0000d8e0


	//   ....[44]....
        /*0480*/ 	.word	0x0000d910


	//   ....[45]....
        /*0484*/ 	.word	0x0000d920


	//   ....[46]....
        /*0488*/ 	.word	0x0000d930


	//   ....[47]....
        /*048c*/ 	.word	0x0000d940


	//   ....[48]....
        /*0490*/ 	.word	0x0000d950


	//   ....[49]....
        /*0494*/ 	.word	0x0000d960


	//   ....[50]....
        /*0498*/ 	.word	0x0000d970


	//   ....[51]....
        /*049c*/ 	.word	0x0000d980


	//   ....[52]....
        /*04a0*/ 	.word	0x0000d990


	//   ....[53]....
        /*04a4*/ 	.word	0x0000d9c0


	//   ....[54]....
        /*04a8*/ 	.word	0x0000d9f0


	//   ....[55]....
        /*04ac*/ 	.word	0x0000da00


	//   ....[56]....
        /*04b0*/ 	.word	0x0000da10


	//   ....[57]....
        /*04b4*/ 	.word	0x0000da30


	//   ....[58]....
        /*04b8*/ 	.word	0x0000da60


	//   ....[59]....
        /*04bc*/ 	.word	0x0000da70


	//   ....[60]....
        /*04c0*/ 	.word	0x0000da80


	//   ....[61]....
        /*04c4*/ 	.word	0x0000da90


	//   ....[62]....
        /*04c8*/ 	.word	0x0000daa0


	//   ....[63]....
        /*04cc*/ 	.word	0x0000dab0


	//   ....[64]....
        /*04d0*/ 	.word	0x0000dac0


	//   ....[65]....
        /*04d4*/ 	.word	0x0000dad0


	//   ....[66]....
        /*04d8*/ 	.word	0x0000dae0


	//   ....[67]....
        /*04dc*/ 	.word	0x0000daf0


	//   ....[68]....
        /*04e0*/ 	.word	0x0000db10


	//   ....[69]....
        /*04e4*/ 	.word	0x0000db40


	//   ....[70]....
        /*04e8*/ 	.word	0x0000db70


	//   ....[71]....
        /*04ec*/ 	.word	0x0000db80


	//   ....[72]....
        /*04f0*/ 	.word	0x0000f9b0


	//   ....[73]....
        /*04f4*/ 	.word	0x0000fb90


	//   ....[74]....
        /*04f8*/ 	.word	0x0000fbc0


	//   ....[75]....
        /*04fc*/ 	.word	0x0000fbf0


	//   ....[76]....
        /*0500*/ 	.word	0x0000fc30


	//   ....[77]....
        /*0504*/ 	.word	0x0000fc60


	//   ....[78]....
        /*0508*/ 	.word	0x0000fca0


	//   ....[79]....
        /*050c*/ 	.word	0x0000fe30


	//   ....[80]....
        /*0510*/ 	.word	0x0000fe60


	//   ....[81]....
        /*0514*/ 	.word	0x0000fe90


	//   ....[82]....
        /*0518*/ 	.word	0x0000fec0


	//   ....[83]....
        /*051c*/ 	.word	0x0000fef0


	//   ....[84]....
        /*0520*/ 	.word	0x0000ff30


	//   ....[85]....
        /*0524*/ 	.word	0x0000ffd0


	//   ....[86]....
        /*0528*/ 	.word	0x00010060


	//   ....[87]....
        /*052c*/ 	.word	0x00010110


	//   ....[88]....
        /*0530*/ 	.word	0x00011770


	//   ....[89]....
        /*0534*/ 	.word	0x00014920


	//   ....[90]....
        /*0538*/ 	.word	0x00014950


	//   ....[91]....
        /*053c*/ 	.word	0x00014980


	//   ....[92]....
        /*0540*/ 	.word	0x000149b0


	//   ....[93]....
        /*0544*/ 	.word	0x000149e0


	//   ....[94]....
        /*0548*/ 	.word	0x000149f0


	//   ....[95]....
        /*054c*/ 	.word	0x00014a30


	//   ....[96]....
        /*0550*/ 	.word	0x00014a40


	//   ....[97]....
        /*0554*/ 	.word	0x00014b80


	//   ....[98]....
        /*0558*/ 	.word	0x00014bb0


	//   ....[99]....
        /*055c*/ 	.word	0x00014be0


	//   ....[100]....
        /*0560*/ 	.word	0x00014c10


	//   ....[101]....
        /*0564*/ 	.word	0x00014c40


	//   ....[102]....
        /*0568*/ 	.word	0x00014c80


	//   ....[103]....
        /*056c*/ 	.word	0x00014d20


	//   ....[104]....
        /*0570*/ 	.word	0x00014db0


	//   ....[105]....
        /*0574*/ 	.word	0x00014e60


	//   ....[106]....
        /*0578*/ 	.word	0x000154b0


	//   ....[107]....
        /*057c*/ 	.word	0x00015a90


	//   ....[108]....
        /*0580*/ 	.word	0x00015f00


	//----- nvinfo : EIATTR_REG_RECONFIG
	.align		4
.L_841:
        /*0584*/ 	.byte	0x01, 0x54
	.zero		2


	//----- nvinfo : EIATTR_SYSCALL_OFFSETS
	.align		4
        /*0588*/ 	.byte	0x04, 0x46
        /*058a*/ 	.short	(.L_843 - .L_842)


	//   ....[0]....
.L_842:
        /*058c*/ 	.word	0x00001bc0


	//   ....[1]....
        /*0590*/ 	.word	0x00011040


	//   ....[2]....
        /*0594*/ 	.word	0x00011180


	//   ....[3]....
        /*0598*/ 	.word	0x000112c0


	//   ....[4]....
        /*059c*/ 	.word	0x000113e0


	//----- nvinfo : EIATTR_MBARRIER_INSTR_OFFSETS
	.align		4
.L_843:
        /*05a0*/ 	.byte	0x04, 0x39
        /*05a2*/ 	.short	(.L_845 - .L_844)


	//   ....[0]....
.L_844:
        /*05a4*/ 	.word	0x000002a0
        /*05a8*/ 	.word	0x000000ff
        /*05ac*/ 	.word	0x00033400
        /*05b0*/ 	.short	0x0100
        /*05b2*/ 	.byte	0x08
	.zero		1


	//   ....[1]....
        /*05b4*/ 	.word	0x000002b0
        /*05b8*/ 	.word	0x000000ff
        /*05bc*/ 	.word	0x00033420
        /*05c0*/ 	.short	0x0100
        /*05c2*/ 	.byte	0x08
	.zero		1


	//   ....[2]....
        /*05c4*/ 	.word	0x000003a0
        /*05c8*/ 	.word	0x000000ff
        /*05cc*/ 	.word	0x00033430
        /*05d0*/ 	.short	0x0100
        /*05d2*/ 	.byte	0x08
	.zero		1


	//   ....[3]....
        /*05d4*/ 	.word	0x000003b0
        /*05d8*/ 	.word	0x000000ff
        /*05dc*/ 	.word	0x00033440
        /*05e0*/ 	.short	0x0100
        /*05e2*/ 	.byte	0x08
	.zero		1


	//   ....[4]....
        /*05e4*/ 	.word	0x000003c0
        /*05e8*/ 	.word	0x000000ff
        /*05ec*/ 	.word	0x00033438
        /*05f0*/ 	.short	0x0100
        /*05f2*/ 	.byte	0x08
	.zero		1


	//   ....[5]....
        /*05f4*/ 	.word	0x000003d0
        /*05f8*/ 	.word	0x000000ff
        /*05fc*/ 	.word	0x00033448
        /*0600*/ 	.short	0x0100
        /*0602*/ 	.byte	0x08
	.zero		1


	//   ....[6]....
        /*0604*/ 	.word	0x00000500
        /*0608*/ 	.word	0x000000ff
        /*060c*/ 	.word	0x00033450
        /*0610*/ 	.short	0x0100
        /*0612*/ 	.byte	0x08
	.zero		1


	//   ....[7]....
        /*0614*/ 	.word	0x00000510
        /*0618*/ 	.word	0x000000ff
        /*061c*/ 	.word	0x00033460
        /*0620*/ 	.short	0x0100
        /*0622*/ 	.byte	0x08
	.zero		1


	//   ....[8]....
        /*0624*/ 	.word	0x00000520
        /*0628*/ 	.word	0x000000ff
        /*062c*/ 	.word	0x00033458
        /*0630*/ 	.short	0x0100
        /*0632*/ 	.byte	0x08
	.zero		1


	//   ....[9]....
        /*0634*/ 	.word	0x00000530
        /*0638*/ 	.word	0x000000ff
        /*063c*/ 	.word	0x00033468
        /*0640*/ 	.short	0x0100
        /*0642*/ 	.byte	0x08
	.zero		1


	//   ....[10]....
        /*0644*/ 	.word	0x00000620
        /*0648*/ 	.word	0x000000ff
        /*064c*/ 	.word	0x00033470
        /*0650*/ 	.short	0x0100
        /*0652*/ 	.byte	0x06
	.zero		1


	//   ....[11]....
        /*0654*/ 	.word	0x00000630
        /*0658*/ 	.word	0x000000ff
        /*065c*/ 	.word	0x00033480
        /*0660*/ 	.short	0x0100
        /*0662*/ 	.byte	0x06
	.zero		1


	//   ....[12]....
        /*0664*/ 	.word	0x00000640
        /*0668*/ 	.word	0x000000ff
        /*066c*/ 	.word	0x00033478
        /*0670*/ 	.short	0x0100
        /*0672*/ 	.byte	0x06
	.zero		1


	//   ....[13]....
        /*0674*/ 	.word	0x00000650
        /*0678*/ 	.word	0x000000ff
        /*067c*/ 	.word	0x00033488
        /*0680*/ 	.short	0x0100
        /*0682*/ 	.byte	0x06
	.zero		1


	//   ....[14]....
        /*0684*/ 	.word	0x00000780
        /*0688*/ 	.word	0x000000ff
        /*068c*/ 	.word	0x00033490
        /*0690*/ 	.short	0x0100
        /*0692*/ 	.byte	0x08
	.zero		1


	//   ....[15]....
        /*0694*/ 	.word	0x00000790
        /*0698*/ 	.word	0x000000ff
        /*069c*/ 	.word	0x000334a0
        /*06a0*/ 	.short	0x0100
        /*06a2*/ 	.byte	0x08
	.zero		1


	//   ....[16]....
        /*06a4*/ 	.word	0x000007a0
        /*06a8*/ 	.word	0x000000ff
        /*06ac*/ 	.word	0x00033498
        /*06b0*/ 	.short	0x0100
        /*06b2*/ 	.byte	0x08
	.zero		1


	//   ....[17]....
        /*06b4*/ 	.word	0x000007b0
        /*06b8*/ 	.word	0x000000ff
        /*06bc*/ 	.word	0x000334a8
        /*06c0*/ 	.short	0x0100
        /*06c2*/ 	.byte	0x08
	.zero		1


	//   ....[18]....
        /*06c4*/ 	.word	0x000008e0
        /*06c8*/ 	.word	0x000000ff
        /*06cc*/ 	.word	0x000334b0
        /*06d0*/ 	.short	0x0100
        /*06d2*/ 	.byte	0x08
	.zero		1


	//   ....[19]....
        /*06d4*/ 	.word	0x000008f0
        /*06d8*/ 	.word	0x000000ff
        /*06dc*/ 	.word	0x000334c0
        /*06e0*/ 	.short	0x0100
        /*06e2*/ 	.byte	0x08
	.zero		1


	//   ....[20]....
        /*06e4*/ 	.word	0x00000900
        /*06e8*/ 	.word	0x000000ff
        /*06ec*/ 	.word	0x000334b8
        /*06f0*/ 	.short	0x0100
        /*06f2*/ 	.byte	0x08
	.zero		1


	//   ....[21]....
        /*06f4*/ 	.word	0x00000910
        /*06f8*/ 	.word	0x000000ff
        /*06fc*/ 	.word	0x000334c8
        /*0700*/ 	.short	0x0100
        /*0702*/ 	.byte	0x08
	.zero		1


	//   ....[22]....
        /*0704*/ 	.word	0x00001c40
        /*0708*/ 	.word	0x000000ff
        /*070c*/ 	.word	0x00033400
        /*0710*/ 	.short	0x010a
        /*0712*/ 	.byte	0x29
	.zero		1


	//   ....[23]....
        /*0714*/ 	.word	0x00001cc0
        /*0718*/ 	.word	0x00000002
        /*071c*/ 	.word	0x00033430
        /*0720*/ 	.short	0x010a
        /*0722*/ 	.byte	0x3f
	.zero		1


	//   ....[24]....
        /*0724*/ 	.word	0x00001d30
        /*0728*/ 	.word	0x00000002
        /*072c*/ 	.word	0x00033430
        /*0730*/ 	.short	0x010a
        /*0732*/ 	.byte	0x3f
	.zero		1


	//   ....[25]....
        /*0734*/ 	.word	0x000031c0
        /*0738*/ 	.word	0x00000002
        /*073c*/ 	.word	0x00000000
        /*0740*/ 	.short	0x0101
        /*0742*/ 	.byte	0x3f
	.zero		1


	//   ....[26]....
        /*0744*/ 	.word	0x00005650
        /*0748*/ 	.word	0x000000ff
        /*074c*/ 	.word	0x00033430
        /*0750*/ 	.short	0x010a
        /*0752*/ 	.byte	0x06
	.zero		1


	//   ....[27]....
        /*0754*/ 	.word	0x00005690
        /*0758*/ 	.word	0x000000ff
        /*075c*/ 	.word	0x00033430
        /*0760*/ 	.short	0x010a
        /*0762*/ 	.byte	0x06
	.zero		1


	//   ....[28]....
        /*0764*/ 	.word	0x000062b0
        /*0768*/ 	.word	0x000000ff
        /*076c*/ 	.word	0x00033450
        /*0770*/ 	.short	0x010a
        /*0772*/ 	.byte	0x06
	.zero		1


	//   ....[29]....
        /*0774*/ 	.word	0x000062f0
        /*0778*/ 	.word	0x000000ff
        /*077c*/ 	.word	0x00033450
        /*0780*/ 	.short	0x010a
        /*0782*/ 	.byte	0x06
	.zero		1


	//   ....[30]....
        /*0784*/ 	.word	0x00008500
        /*0788*/ 	.word	0x00000002
        /*078c*/ 	.word	0x00000000
        /*0790*/ 	.short	0x0101
        /*0792*/ 	.byte	0x3f
	.zero		1


	//   ....[31]....
        /*0794*/ 	.word	0x000086c0
        /*0798*/ 	.word	0x000000ff
        /*079c*/ 	.word	0x00000000
        /*07a0*/ 	.short	0x0101
        /*07a2*/ 	.byte	0x06
	.zero		1


	//   ....[32]....
        /*07a4*/ 	.word	0x00008ff0
        /*07a8*/ 	.word	0x000000ff
        /*07ac*/ 	.word	0x00033430
        /*07b0*/ 	.short	0x010a
        /*07b2*/ 	.byte	0x06
	.zero		1


	//   ....[33]....
        /*07b4*/ 	.word	0x00009030
        /*07b8*/ 	.word	0x000000ff
        /*07bc*/ 	.word	0x00033430
        /*07c0*/ 	.short	0x010a
        /*07c2*/ 	.byte	0x06
	.zero		1


	//   ....[34]....
        /*07c4*/ 	.word	0x00009c50
        /*07c8*/ 	.word	0x000000ff
        /*07cc*/ 	.word	0x00033450
        /*07d0*/ 	.short	0x010a
        /*07d2*/ 	.byte	0x06
	.zero		1


	//   ....[35]....
        /*07d4*/ 	.word	0x00009c90
        /*07d8*/ 	.word	0x000000ff
        /*07dc*/ 	.word	0x00033450
        /*07e0*/ 	.short	0x010a
        /*07e2*/ 	.byte	0x06
	.zero		1


	//   ....[36]....
        /*07e4*/ 	.word	0x0000b350
        /*07e8*/ 	.word	0x00000002
        /*07ec*/ 	.word	0x00000000
        /*07f0*/ 	.short	0x0101
        /*07f2*/ 	.byte	0x3f
	.zero		1


	//   ....[37]....
        /*07f4*/ 	.word	0x0000b560
        /*07f8*/ 	.word	0x000000ff
        /*07fc*/ 	.word	0x00000000
        /*0800*/ 	.short	0x0101
        /*0802*/ 	.byte	0x06
	.zero		1


	//   ....[38]....
        /*0804*/ 	.word	0x0000bde0
        /*0808*/ 	.word	0x000000ff
        /*080c*/ 	.word	0x00033450
        /*0810*/ 	.short	0x010a
        /*0812*/ 	.byte	0x09
	.zero		1


	//   ....[39]....
        /*0814*/ 	.word	0x0000be20
        /*0818*/ 	.word	0x000000ff
        /*081c*/ 	.word	0x00033450
        /*0820*/ 	.short	0x010a
        /*0822*/ 	.byte	0x09
	.zero		1


	//   ....[40]....
        /*0824*/ 	.word	0x0000c650
        /*0828*/ 	.word	0x000000ff
        /*082c*/ 	.word	0x00000000
        /*0830*/ 	.short	0x0101
        /*0832*/ 	.byte	0x04
	.zero		1


	//   ....[41]....
        /*0834*/ 	.word	0x0000e770
        /*0838*/ 	.word	0x00000000
        /*083c*/ 	.word	0x00000000
        /*0840*/ 	.short	0x0101
        /*0842*/ 	.byte	0x3f
	.zero		1


	//   ....[42]....
        /*0844*/ 	.word	0x000119c0
        /*0848*/ 	.word	0x00000004
        /*084c*/ 	.word	0x00033480
        /*0850*/ 	.short	0x010a
        /*0852*/ 	.byte	0x3f
	.zero		1


	//   ....[43]....
        /*0854*/ 	.word	0x00011c10
        /*0858*/ 	.word	0x00000004
        /*085c*/ 	.word	0x00033440
        /*0860*/ 	.short	0x010a
        /*0862*/ 	.byte	0x3f
	.zero		1


	//   ....[44]....
        /*0864*/ 	.word	0x000120c0
        /*0868*/ 	.word	0x000000ff
        /*086c*/ 	.word	0x00033420
        /*0870*/ 	.short	0x010a
        /*0872*/ 	.byte	0x29
	.zero		1


	//   ....[45]....
        /*0874*/ 	.word	0x00012390
        /*0878*/ 	.word	0x00000006
        /*087c*/ 	.word	0x00033480
        /*0880*/ 	.short	0x010a
        /*0882*/ 	.byte	0x3f
	.zero		1


	//   ....[46]....
        /*0884*/ 	.word	0x000127f0
        /*0888*/ 	.word	0x00000006
        /*088c*/ 	.word	0x00033440
        /*0890*/ 	.short	0x010a
        /*0892*/ 	.byte	0x3f
	.zero		1


	//   ....[47]....
        /*0894*/ 	.word	0x00012ca0
        /*0898*/ 	.word	0x0000000c
        /*089c*/ 	.word	0x00033470
        /*08a0*/ 	.short	0x010a
        /*08a2*/ 	.byte	0x3f
	.zero		1


	//   ....[48]....
        /*08a4*/ 	.word	0x00012d10
        /*08a8*/ 	.word	0x0000000c
        /*08ac*/ 	.word	0x00033460
        /*08b0*/ 	.short	0x010a
        /*08b2*/ 	.byte	0x3f
	.zero		1


	//   ....[49]....
        /*08b4*/ 	.word	0x000138a0
        /*08b8*/ 	.word	0x0000000c
        /*08bc*/ 	.word	0x00033450
        /*08c0*/ 	.short	0x0101
        /*08c2*/ 	.byte	0x3f
	.zero		1


	//   ....[50]....
        /*08c4*/ 	.word	0x00013910
        /*08c8*/ 	.word	0x0000000c
        /*08cc*/ 	.word	0x00000000
        /*08d0*/ 	.short	0x0101
        /*08d2*/ 	.byte	0x3f
	.zero		1


	//   ....[51]....
        /*08d4*/ 	.word	0x00013ae0
        /*08d8*/ 	.word	0x00000000
        /*08dc*/ 	.word	0x00033470
        /*08e0*/ 	.short	0x010a
        /*08e2*/ 	.byte	0x3f
	.zero		1


	//   ....[52]....
        /*08e4*/ 	.word	0x00013b50
        /*08e8*/ 	.word	0x00000000
        /*08ec*/ 	.word	0x00033460
        /*08f0*/ 	.short	0x010a
        /*08f2*/ 	.byte	0x3f
	.zero		1


	//   ....[53]....
        /*08f4*/ 	.word	0x00014650
        /*08f8*/ 	.word	0x00000000
        /*08fc*/ 	.word	0x00033450
        /*0900*/ 	.short	0x0101
        /*0902*/ 	.byte	0x3f
	.zero		1


	//   ....[54]....
        /*0904*/ 	.word	0x000146d0
        /*0908*/ 	.word	0x00000002
        /*090c*/ 	.word	0x00000000
        /*0910*/ 	.short	0x0101
        /*0912*/ 	.byte	0x3f
	.zero		1


	//   ....[55]....
        /*0914*/ 	.word	0x00015430
        /*0918*/ 	.word	0x00000000
        /*091c*/ 	.word	0x00033420
        /*0920*/ 	.short	0x010a
        /*0922*/ 	.byte	0x3f
	.zero		1


	//   ....[56]....
        /*0924*/ 	.word	0x00015620
        /*0928*/ 	.word	0x00000006
        /*092c*/ 	.word	0x00000000
        /*0930*/ 	.short	0x010a
        /*0932*/ 	.byte	0x3f
	.zero		1


	//   ....[57]....
        /*0934*/ 	.word	0x00015650
        /*0938*/ 	.word	0x00000007
        /*093c*/ 	.word	0x00000000
        /*0940*/ 	.short	0x010a
        /*0942*/ 	.byte	0x3f
	.zero		1


	//   ....[58]....
        /*0944*/ 	.word	0x000156a0
        /*0948*/ 	.word	0x00000004
        /*094c*/ 	.word	0x00033460
        /*0950*/ 	.short	0x010a
        /*0952*/ 	.byte	0x3f
	.zero		1


	//   ....[59]....
        /*0954*/ 	.word	0x000156f0
        /*0958*/ 	.word	0x00000003
        /*095c*/ 	.word	0x00033460
        /*0960*/ 	.short	0x010a
        /*0962*/ 	.byte	0x3f
	.zero		1


	//   ....[60]....
        /*0964*/ 	.word	0x00015730
        /*0968*/ 	.word	0x00000004
        /*096c*/ 	.word	0x00033480
        /*0970*/ 	.short	0x010a
        /*0972*/ 	.byte	0x3f
	.zero		1


	//   ....[61]....
        /*0974*/ 	.word	0x00015750
        /*0978*/ 	.word	0x00000003
        /*097c*/ 	.word	0x00033480
        /*0980*/ 	.short	0x010a
        /*0982*/ 	.byte	0x3f
	.zero		1


	//   ....[62]....
        /*0984*/ 	.word	0x000157c0
        /*0988*/ 	.word	0x00000003
        /*098c*/ 	.word	0x00033400
        /*0990*/ 	.short	0x010a
        /*0992*/ 	.byte	0x3f
	.zero		1


	//   ....[63]....
        /*0994*/ 	.word	0x00015810
        /*0998*/ 	.word	0x00000002
        /*099c*/ 	.word	0x00033430
        /*09a0*/ 	.short	0x010a
        /*09a2*/ 	.byte	0x3f
	.zero		1


	//   ....[64]....
        /*09a4*/ 	.word	0x00015870
        /*09a8*/ 	.word	0x00000007
        /*09ac*/ 	.word	0x00033430
        /*09b0*/ 	.short	0x010a
        /*09b2*/ 	.byte	0x3f
	.zero		1


	//   ....[65]....
        /*09b4*/ 	.word	0x000158d0
        /*09b8*/ 	.word	0x00000007
        /*09bc*/ 	.word	0x00033450
        /*09c0*/ 	.short	0x010a
        /*09c2*/ 	.byte	0x3f
	.zero		1


	//   ....[66]....
        /*09c4*/ 	.word	0x00015930
        /*09c8*/ 	.word	0x00000009
        /*09cc*/ 	.word	0x00033430
        /*09d0*/ 	.short	0x010a
        /*09d2*/ 	.byte	0x3f
	.zero		1


	//   ....[67]....
        /*09d4*/ 	.word	0x00015990
        /*09d8*/ 	.word	0x00000009
        /*09dc*/ 	.word	0x00033450
        /*09e0*/ 	.short	0x010a
        /*09e2*/ 	.byte	0x3f
	.zero		1


	//   ....[68]....
        /*09e4*/ 	.word	0x000159f0
        /*09e8*/ 	.word	0x00000006
        /*09ec*/ 	.word	0x00033450
        /*09f0*/ 	.short	0x010a
        /*09f2*/ 	.byte	0x3f
	.zero		1


	//   ....[69]....
        /*09f4*/ 	.word	0x00015b40
        /*09f8*/ 	.word	0x00000004
        /*09fc*/ 	.word	0x00033480
        /*0a00*/ 	.short	0x010a
        /*0a02*/ 	.byte	0x3f
	.zero		1


	//   ....[70]....
        /*0a04*/ 	.word	0x00015b90
        /*0a08*/ 	.word	0x00000004
        /*0a0c*/ 	.word	0x00033440
        /*0a10*/ 	.short	0x010a
        /*0a12*/ 	.byte	0x3f
	.zero		1


	//   ....[71]....
        /*0a14*/ 	.word	0x00015bf0
        /*0a18*/ 	.word	0x00000003
        /*0a1c*/ 	.word	0x00033420
        /*0a20*/ 	.short	0x010a
        /*0a22*/ 	.byte	0x3f
	.zero		1


	//   ....[72]....
        /*0a24*/ 	.word	0x00015c40
        /*0a28*/ 	.word	0x00000006
        /*0a2c*/ 	.word	0x00033480
        /*0a30*/ 	.short	0x010a
        /*0a32*/ 	.byte	0x3f
	.zero		1


	//   ....[73]....
        /*0a34*/ 	.word	0x00015c90
        /*0a38*/ 	.word	0x00000006
        /*0a3c*/ 	.word	0x00033440
        /*0a40*/ 	.short	0x010a
        /*0a42*/ 	.byte	0x3f
	.zero		1


	//   ....[74]....
        /*0a44*/ 	.word	0x00015ce0
        /*0a48*/ 	.word	0x0000000c
        /*0a4c*/ 	.word	0x00033470
        /*0a50*/ 	.short	0x010a
        /*0a52*/ 	.byte	0x3f
	.zero		1


	//   ....[75]....
        /*0a54*/ 	.word	0x00015d30
        /*0a58*/ 	.word	0x0000000c
        /*0a5c*/ 	.word	0x00033460
        /*0a60*/ 	.short	0x010a
        /*0a62*/ 	.byte	0x3f
	.zero		1


	//   ....[76]....
        /*0a64*/ 	.word	0x00015d80
        /*0a68*/ 	.word	0x00000000
        /*0a6c*/ 	.word	0x00033470
        /*0a70*/ 	.short	0x010a
        /*0a72*/ 	.byte	0x3f
	.zero		1


	//   ....[77]....
        /*0a74*/ 	.word	0x00015dd0
        /*0a78*/ 	.word	0x00000000
        /*0a7c*/ 	.word	0x00033460
        /*0a80*/ 	.short	0x010a
        /*0a82*/ 	.byte	0x3f
	.zero		1


	//   ....[78]....
        /*0a84*/ 	.word	0x00015e20
        /*0a88*/ 	.word	0x00000000
        /*0a8c*/ 	.word	0x00033420
        /*0a90*/ 	.short	0x010a
        /*0a92*/ 	.byte	0x3f
	.zero		1


	//   ....[79]....
        /*0a94*/ 	.word	0x00015fc0
        /*0a98*/ 	.word	0x00000006
        /*0a9c*/ 	.word	0x00000000
        /*0aa0*/ 	.short	0x010a
        /*0aa2*/ 	.byte	0x3f
	.zero		1


	//   ....[80]....
        /*0aa4*/ 	.word	0x00016010
        /*0aa8*/ 	.word	0x00000007
        /*0aac*/ 	.word	0x00000000
        /*0ab0*/ 	.short	0x010a
        /*0ab2*/ 	.byte	0x3f
	.zero		1


	//   ....[81]....
        /*0ab4*/ 	.word	0x00016060
        /*0ab8*/ 	.word	0x00000004
        /*0abc*/ 	.word	0x00033460
        /*0ac0*/ 	.short	0x010a
        /*0ac2*/ 	.byte	0x3f
	.zero		1


	//   ....[82]....
        /*0ac4*/ 	.word	0x000160b0
        /*0ac8*/ 	.word	0x00000003
        /*0acc*/ 	.word	0x00033460
        /*0ad0*/ 	.short	0x010a
        /*0ad2*/ 	.byte	0x3f
	.zero		1


	//   ....[83]....
        /*0ad4*/ 	.word	0x00016100
        /*0ad8*/ 	.word	0x00000004
        /*0adc*/ 	.word	0x00033480
        /*0ae0*/ 	.short	0x010a
        /*0ae2*/ 	.byte	0x3f
	.zero		1


	//----- nvinfo : EIATTR_NUM_MBARRIERS
	.align		4
.L_845:
        /*0ae4*/ 	.byte	0x03, 0x38
        /*0ae6*/ 	.short	0x0016


	//----- nvinfo : EIATTR_EXIT_INSTR_OFFSETS
	.align		4
        /*0ae8*/ 	.byte	0x04, 0x1c
        /*0aea*/ 	.short	(.L_847 - .L_846)


	//   ....[0]....
.L_846:
        /*0aec*/ 	.word	0x00000ab0


	//   ....[1]....
        /*0af0*/ 	.word	0x0000f960


	//   ....[2]....
        /*0af4*/ 	.word	0x000157a0


	//----- nvinfo : EIATTR_MAX_THREADS
	.align		4
.L_847:
        /*0af8*/ 	.byte	0x04, 0x05
        /*0afa*/ 	.short	(.L_849 - .L_848)
.L_848:
        /*0afc*/ 	.word	0x00000180
        /*0b00*/ 	.word	0x00000001
        /*0b04*/ 	.word	0x00000001


	//----- nvinfo : EIATTR_CRS_STACK_SIZE
	.align		4
.L_849:
        /*0b08*/ 	.byte	0x04, 0x1e
        /*0b0a*/ 	.short	(.L_851 - .L_850)
.L_850:
        /*0b0c*/ 	.word	0x00000000


	//----- nvinfo : EIATTR_CBANK_PARAM_SIZE
	.align		4
.L_851:
        /*0b10*/ 	.byte	0x03, 0x19
        /*0b12*/ 	.short	0x0a70


	//----- nvinfo : EIATTR_PARAM_CBANK
	.align		4
        /*0b14*/ 	.byte	0x04, 0x0a
        /*0b16*/ 	.short	(.L_853 - .L_852)
	.align		4
.L_852:
        /*0b18*/ 	.word	index@(.nv.constant0._ZN7cutlass13device_kernelIN5flash11enable_sm90INS1_16FlashAttnFwdSm90INS1_25CollectiveMainloopFwdSm90ILi2EN4cute5tupleIJNS5_1CILi1EEES8_S8_EEENS6_IJNS7_ILi128EEENS7_ILi160EEENS7_ILi192EEEEEELi192ENS_12float_e4m3_tEfNS_4arch4Sm90ELb1ELb0ELb0ELb1ELb0ELb0ELb0ELb1ELb1ELb0ELb0ELb0EEENS1_21CollectiveEpilogueFwdINS6_IJSA_SC_SB_EEES9_NS_10bfloat16_tESG_Li256ELb1ELb0ELb0ELb1EEENS1_36VarlenDynamicPersistentTileSchedulerILi128ELi160ELi256ELi128ELb0ELb0ELb1ELb1ELb1ELb1EEEEEEEEEvNT_6ParamsE)
        /*0b1c*/ 	.short	0x0210
        /*0b1e*/ 	.short	0x0a70


	//----- nvinfo : EIATTR_SW_WAR
	.align		4
.L_853:
        /*0b20*/ 	.byte	0x04, 0x36
        /*0b22*/ 	.short	(.L_855 - .L_854)
.L_854:
        /*0b24*/ 	.word	0x00000008
.L_855:


//--------------------- .nv.info._ZN7cutlass13device_kernelIN5flash11enable_sm90INS1_16FlashAttnFwdSm90INS1_25CollectiveMainloopFwdSm90ILi2EN4cute5tupleIJNS5_1CILi1EEES8_S8_EEENS6_IJNS7_ILi128EEENS7_ILi160EEENS7_ILi192EEEEEELi192ENS_12float_e4m3_tEfNS_4arch4Sm90ELb1ELb0ELb0ELb1ELb0ELb1ELb0ELb1ELb1ELb0ELb0ELb0EEENS1_21CollectiveEpilogueFwdINS6_IJSA_SC_SB_EEES9_NS_10bfloat16_tESG_Li256ELb1ELb0ELb0ELb1EEENS1_36VarlenDynamicPersistentTileSchedulerILi128ELi160ELi256ELi128ELb0ELb0ELb1ELb1ELb1ELb1EEEEEEEEEvNT_6ParamsE --------------------------
	.section	.nv.info._ZN7cutlass13device_kernelIN5flash11enable_sm90INS1_16FlashAttnFwdSm90INS1_25CollectiveMainloopFwdSm90ILi2EN4cute5tupleIJNS5_1CILi1EEES8_S8_EEENS6_IJNS7_ILi128EEENS7_ILi160EEENS7_ILi192EEEEEELi192ENS_12float_e4m3_tEfNS_4arch4Sm90ELb1ELb0ELb0ELb1ELb0ELb1ELb0ELb1ELb1ELb0ELb0ELb0EEENS1_21CollectiveEpilogueFwdINS6_IJSA_SC_SB_EEES9_NS_10bfloat16_tESG_Li256ELb1ELb0ELb0ELb1EEENS1_36VarlenDynamicPersistentTileSchedulerILi128ELi160ELi256ELi128ELb0ELb0ELb1ELb1ELb1ELb1EEEEEEEEEvNT_6ParamsE,"",@"SHT_CUDA_INFO"
	.sectionflags	@""
	.align	4


	//----- nvinfo : EIATTR_CUDA_API_VERSION
	.align		4
        /*0000*/ 	.byte	0x04, 0x37
        /*0002*/ 	.short	(.L_857 - .L_856)
.L_856:
        /*0004*/ 	.word	0x00000082


	//----- nvinfo : EIATTR_KPARAM_INFO
	.align		4
.L_857:
        /*0008*/ 	.byte	0x04, 0x17
        /*000a*/ 	.short	(.L_859 - .L_858)
.L_858:
        /*000c*/ 	.word	0x00000000
        /*0010*/ 	.short	0x0000
        /*0012*/ 	.short	0x0070
        /*0014*/ 	.byte	0x00, 0xf0, 0x01, 0x28


	//----- nvinfo : EIATTR_SPARSE_MMA_MASK
	.align		4
.L_859:
        /*0018*/ 	.byte	0x03, 0x50
        /*001a*/ 	.short	0x0000


	//----- nvinfo : EIATTR_MAXREG_COUNT
	.align		4
        /*001c*/ 	.byte	0x03, 0x1b
        /*001e*/ 	.short	0x00a8


	//----- nvinfo : EIATTR_NUM_BARRIERS
	.align		4
        /*0020*/ 	.byte	0x02, 0x4c
        /*0022*/ 	.byte	0x10
	.zero		1


	//----- nvinfo : EIATTR_EXTERNS
	.align		4
        /*0024*/ 	.byte	0x04, 0x0f
        /*0026*/ 	.short	(.L_861 - .L_860)


	//   ....[0]....
	.align		4
.L_860:
        /*0028*/ 	.word	index@(__assertfail)


	//----- nvinfo : EIATTR_ANNOTATIONS
	.align		4
.L_861:
        /*002c*/ 	.byte	0x04, 0x55
        /*002e*/ 	.short	(.L_863 - .L_862)


	//   ....[0]....
.L_862:
        /* <DEDUP_REMOVED lines=81> */


	//----- nvinfo : EIATTR_MERCURY_ISA_VERSION
	.align		4
.L_863:
        /*0530*/ 	.byte	0x03, 0x5f
        /*0532*/ 	.short	0x0101


	//----- nvinfo : EIATTR_UNUSED_LOAD_BYTE_OFFSET
	.align		4
        /*0534*/ 	.byte	0x04, 0x44
        /*0536*/ 	.short	(.L_865 - .L_864)


	//   ....[0]....
.L_864:
        /*0538*/ 	.word	0x00000b10
        /*053c*/ 	.word	0x0000fff0


	//   ....[1]....
        /*0540*/ 	.word	0x000239f0
        /*0544*/ 	.word	0x0000fff0


	//----- nvinfo : EIATTR_INT_WARP_WIDE_INSTR_OFFSETS
	.align		4
.L_865:
        /*0548*/ 	.byte	0x04, 0x31
        /*054a*/ 	.short	(.L_867 - .L_866)


	//   ....[0]....
.L_866:
        /*054c*/ 	.word	0x000001c0


	//   ....[1]....
        /*0550*/ 	.word	0x00000200


	//   ....[2]....
        /*0554*/ 	.word	0x00000270


	//   ....[3]....
        /*0558*/ 	.word	0x000292f0


	//   ....[4]....
        /*055c*/ 	.word	0x00029380


	//   ....[5]....
        /*0560*/ 	.word	0x00029b10


	//   ....[6]....
        /*0564*/ 	.word	0x00029b40


	//   ....[7]....
        /*0568*/ 	.word	0x00029c00


	//   ....[8]....
        /*056c*/ 	.word	0x00029cc0


	//   ....[9]....
        /*0570*/ 	.word	0x0002c3f0


	//   ....[10]....
        /*0574*/ 	.word	0x0002c480


	//----- nvinfo : EIATTR_COOP_GROUP_MASK_REGIDS
	.align		4
.L_867:
        /*0578*/ 	.byte	0x04, 0x29
        /*057a*/ 	.short	(.L_869 - .L_868)


	//   ....[0]....
.L_868:
        /*057c*/ 	.word	0xffffffff


	//   ....[1]....
        /*0580*/ 	.word	0xffffffff


	//   ....[2]....
        /*0584*/ 	.word	0xffffffff


	//   ....[3]....
        /*0588*/ 	.word	0xffffffff


	//   ....[4]....
        /*058c*/ 	.word	0xffffffff


	//   ....[5]....
        /*0590*/ 	.word	0xffffffff


	//   ....[6]....
        /*0594*/ 	.word	0xffffffff


	//   ....[7]....
        /*0598*/ 	.word	0xffffffff


	//   ....[8]....
        /*059c*/ 	.word	0xffffffff


	//   ....[9]....
        /*05a0*/ 	.word	0xffffffff


	//   ....[10]....
        /*05a4*/ 	.word	0xffffffff


	//   ....[11]....
        /*05a8*/ 	.word	0xffffffff


	//   ....[12]....
        /*05ac*/ 	.word	0xffffffff


	//   ....[13]....
        /*05b0*/ 	.word	0xffffffff


	//   ....[14]....
        /*05b4*/ 	.word	0xffffffff


	//   ....[15]....
        /*05b8*/ 	.word	0xffffffff


	//   ....[16]....
        /*05bc*/ 	.word	0xffffffff


	//   ....[17]....
        /*05c0*/ 	.word	0xffffffff


	//   ....[18]....
        /*05c4*/ 	.word	0xffffffff


	//   ....[19]....
        /*05c8*/ 	.word	0xffffffff


	//   ....[20]....
        /*05cc*/ 	.word	0xffffffff


	//   ....[21]....
        /*05d0*/ 	.word	0xffffffff


	//   ....[22]....
        /*05d4*/ 	.word	0xffffffff


	//   ....[23]....
        /*05d8*/ 	.word	0xffffffff


	//   ....[24]....
        /*05dc*/ 	.word	0xffffffff


	//   ....[25]....
        /*05e0*/ 	.word	0xffffffff


	//   ....[26]....
        /*05e4*/ 	.word	0xffffffff


	//   ....[27]....
        /*05e8*/ 	.word	0xffffffff


	//   ....[28]....
        /*05ec*/ 	.word	0xffffffff


	//   ....[29]....
        /*05f0*/ 	.word	0xffffffff


	//   ....[30]....
        /*05f4*/ 	.word	0xffffffff


	//   ....[31]....
        /*05f8*/ 	.word	0xffffffff


	//   ....[32]....
        /*05fc*/ 	.word	0xffffffff


	//   ....[33]....
        /*0600*/ 	.word	0xffffffff


	//   ....[34]....
        /*0604*/ 	.word	0xffffffff


	//   ....[35]....
        /*0608*/ 	.word	0xffffffff


	//   ....[36]....
        /*060c*/ 	.word	0xffffffff


	//   ....[37]....
        /*0610*/ 	.word	0xffffffff


	//   ....[38]....
        /*0614*/ 	.word	0xffffffff


	//   ....[39]....
        /*0618*/ 	.word	0xffffffff


	//   ....[40]....
        /*061c*/ 	.word	0xffffffff


	//   ....[41]....
        /*0620*/ 	.word	0xffffffff


	//   ....[42]....
        /*0624*/ 	.word	0xffffffff


	//   ....[43]....
        /*0628*/ 	.word	0xffffffff


	//   ....[44]....
        /*062c*/ 	.word	0xffffffff


	//   ....[45]....
        /*0630*/ 	.word	0xffffffff


	//   ....[46]....
        /*0634*/ 	.word	0xffffffff


	//   ....[47]....
        /*0638*/ 	.word	0xffffffff


	//   ....[48]....
        /*063c*/ 	.word	0xffffffff


	//   ....[49]....
        /*0640*/ 	.word	0xffffffff


	//   ....[50]....
        /*0644*/ 	.word	0xffffffff


	//   ....[51]....
        /*0648*/ 	.word	0xffffffff


	//   ....[52]....
        /*064c*/ 	.word	0xffffffff


	//   ....[53]....
        /*0650*/ 	.word	0xffffffff


	//   ....[54]....
        /*0654*/ 	.word	0xffffffff


	//   ....[55]....
        /*0658*/ 	.word	0xffffffff


	//   ....[56]....
        /*065c*/ 	.word	0xffffffff


	//   ....[57]....
        /*0660*/ 	.word	0xffffffff


	//   ....[58]....
        /*0664*/ 	.word	0xffffffff


	//   ....[59]....
        /*0668*/ 	.word	0xffffffff


	//   ....[60]....
        /*066c*/ 	.word	0xffffffff


	//   ....[61]....
        /*0670*/ 	.word	0xffffffff


	//   ....[62]....
        /*0674*/ 	.word	0xffffffff


	//   ....[63]....
        /*0678*/ 	.word	0xffffffff


	//   ....[64]....
        /*067c*/ 	.word	0xffffffff


	//   ....[65]....
        /*0680*/ 	.word	0xffffffff


	//   ....[66]....
        /*0684*/ 	.word	0xffffffff


	//   ....[67]....
        /*0688*/ 	.word	0xffffffff


	//   ....[68]....
        /*068c*/ 	.word	0xffffffff


	//   ....[69]....
        /*0690*/ 	.word	0xffffffff


	//   ....[70]....
        /*0694*/ 	.word	0xffffffff


	//   ....[71]....
        /*0698*/ 	.word	0xffffffff


	//   ....[72]....
        /*069c*/ 	.word	0xffffffff


	//   ....[73]....
        /*06a0*/ 	.word	0xffffffff


	//   ....[74]....
        /*06a4*/ 	.word	0xffffffff


	//   ....[75]....
        /*06a8*/ 	.word	0xffffffff


	//   ....[76]....
        /*06ac*/ 	.word	0xffffffff


	//   ....[77]....
        /*06b0*/ 	.word	0xffffffff


	//   ....[78]....
        /*06b4*/ 	.word	0xffffffff


	//   ....[79]....
        /*06b8*/ 	.word	0xffffffff


	//   ....[80]....
        /*06bc*/ 	.word	0xffffffff


	//   ....[81]....
        /*06c0*/ 	.word	0xffffffff


	//   ....[82]....
        /*06c4*/ 	.word	0xffffffff


	//   ....[83]....
        /*06c8*/ 	.word	0xffffffff


	//   ....[84]....
        /*06cc*/ 	.word	0xffffffff


	//   ....[85]....
        /*06d0*/ 	.word	0xffffffff


	//   ....[86]....
        /*06d4*/ 	.word	0xffffffff


	//   ....[87]....
        /*06d8*/ 	.word	0xffffffff


	//   ....[88]....
        /*06dc*/ 	.word	0xffffffff


	//   ....[89]....
        /*06e0*/ 	.word	0xffffffff


	//   ....[90]....
        /*06e4*/ 	.word	0xffffffff


	//   ....[91]....
        /*06e8*/ 	.word	0xffffffff


	//   ....[92]....
        /*06ec*/ 	.word	0xffffffff


	//   ....[93]....
        /*06f0*/ 	.word	0xffffffff


	//   ....[94]....
        /*06f4*/ 	.word	0xffffffff


	//   ....[95]....
        /*06f8*/ 	.word	0xffffffff


	//   ....[96]....
        /*06fc*/ 	.word	0xffffffff


	//   ....[97]....
        /*0700*/ 	.word	0xffffffff


	//   ....[98]....
        /*0704*/ 	.word	0xffffffff


	//   ....[99]....
        /*0708*/ 	.word	0xffffffff


	//   ....[100]....
        /*070c*/ 	.word	0xffffffff


	//   ....[101]....
        /*0710*/ 	.word	0xffffffff


	//   ....[102]....
        /*0714*/ 	.word	0xffffffff


	//   ....[103]....
        /*0718*/ 	.word	0xffffffff


	//   ....[104]....
        /*071c*/ 	.word	0xffffffff


	//   ....[105]....
        /*0720*/ 	.word	0xffffffff


	//   ....[106]....
        /*0724*/ 	.word	0xffffffff


	//   ....[107]....
        /*0728*/ 	.word	0xffffffff


	//   ....[108]....
        /*072c*/ 	.word	0x0500000f


	//   ....[109]....
        /*0730*/ 	.word	0x0500000f


	//   ....[110]....
        /*0734*/ 	.word	0x0500000f


	//   ....[111]....
        /*0738*/ 	.word	0x0500000f


	//   ....[112]....
        /*073c*/ 	.word	0x0500000f


	//   ....[113]....
        /*0740*/ 	.word	0x0500000f


	//   ....[114]....
        /*0744*/ 	.word	0x0500000f


	//   ....[115]....
        /*0748*/ 	.word	0x0500000f


	//   ....[116]....
        /*074c*/ 	.word	0x0500000f


	//   ....[117]....
        /*0750*/ 	.word	0x0500000f


	//   ....[118]....
        /*0754*/ 	.word	0x0500000f


	//   ....[119]....
        /*0758*/ 	.word	0x0500000f


	//   ....[120]....
        /*075c*/ 	.word	0x0500000f


	//   ....[121]....
        /*0760*/ 	.word	0x0500000f


	//   ....[122]....
        /*0764*/ 	.word	0x0500000f


	//   ....[123]....
        /*0768*/ 	.word	0x0500000f


	//   ....[124]....
        /*076c*/ 	.word	0x0500000f


	//   ....[125]....
        /*0770*/ 	.word	0x0500000f


	//   ....[126]....
        /*0774*/ 	.word	0x0500000f


	//   ....[127]....
        /*0778*/ 	.word	0x0500000f


	//   ....[128]....
        /*077c*/ 	.word	0x0500000f


	//   ....[129]....
        /*0780*/ 	.word	0x0500000f


	//   ....[130]....
        /*0784*/ 	.word	0x0500000f


	//   ....[131]....
        /*0788*/ 	.word	0x0500000f


	//   ....[132]....
        /*078c*/ 	.word	0x0500000f


	//   ....[133]....
        /*0790*/ 	.word	0x0500000f


	//   ....[134]....
        /*0794*/ 	.word	0x0500000f


	//   ....[135]....
        /*0798*/ 	.word	0x0500000f


	//   ....[136]....
        /*079c*/ 	.word	0x0500000f


	//   ....[137]....
        /*07a0*/ 	.word	0x0500000f


	//   ....[138]....
        /*07a4*/ 	.word	0x0500000f


	//   ....[139]....
        /*07a8*/ 	.word	0x0500000f


	//   ....[140]....
        /*07ac*/ 	.word	0x0500000f


	//   ....[141]....
        /*07b0*/ 	.word	0x0500000f


	//   ....[142]....
        /*07b4*/ 	.word	0x0500000f


	//   ....[143]....
        /*07b8*/ 	.word	0x0500000f


	//   ....[144]....
        /*07bc*/ 	.word	0x0500000f


	//   ....[145]....
        /*07c0*/ 	.word	0x0500000f


	//   ....[146]....
        /*07c4*/ 	.word	0x0500000f


	//   ....[147]....
        /*07c8*/ 	.word	0x0500000f


	//   ....[148]....
        /*07cc*/ 	.word	0x0500000f


	//   ....[149]....
        /*07d0*/ 	.word	0x0500000f


	//   ....[150]....
        /*07d4*/ 	.word	0x0500000f


	//   ....[151]....
        /*07d8*/ 	.word	0x0500000f


	//   ....[152]....
        /*07dc*/ 	.word	0x0500000f


	//   ....[153]....
        /*07e0*/ 	.word	0x0500000f


	//   ....[154]....
        /*07e4*/ 	.word	0x0500000f


	//   ....[155]....
        /*07e8*/ 	.word	0x0500000f


	//   ....[156]....
        /*07ec*/ 	.word	0x0500000f


	//   ....[157]....
        /*07f0*/ 	.word	0x0500000f


	//   ....[158]....
        /*07f4*/ 	.word	0x0500000f


	//   ....[159]....
        /*07f8*/ 	.word	0x0500000f


	//   ....[160]....
        /*07fc*/ 	.word	0x0500000f


	//   ....[161]....
        /*0800*/ 	.word	0x0500000f


	//   ....[162]....
        /*0804*/ 	.word	0x0500000f


	//   ....[163]....
        /*0808*/ 	.word	0x0500000f


	//   ....[164]....
        /*080c*/ 	.word	0x0500000f


	//   ....[165]....
        /*0810*/ 	.word	0x0500000f


	//   ....[166]....
        /*0814*/ 	.word	0x0500000f


	//   ....[167]....
        /*0818*/ 	.word	0x0500000f


	//   ....[168]....
        /*081c*/ 	.word	0x0500000f


	//   ....[169]....
        /*0820*/ 	.word	0x0500000f


	//   ....[170]....
        /*0824*/ 	.word	0x0500000f


	//   ....[171]....
        /*0828*/ 	.word	0x0500000f


	//   ....[172]....
        /*082c*/ 	.word	0x0500000f


	//   ....[173]....
        /*0830*/ 	.word	0x0500000f


	//   ....[174]....
        /*0834*/ 	.word	0x0500000f


	//   ....[175]....
        /*0838*/ 	.word	0x0500000f


	//   ....[176]....
        /*083c*/ 	.word	0x0500000f


	//   ....[177]....
        /*0840*/ 	.word	0x0500000f


	//   ....[178]....
        /*0844*/ 	.word	0x0500000f


	//   ....[179]....
        /*0848*/ 	.word	0x0500000f


	//   ....[180]....
        /*084c*/ 	.word	0x0500000f


	//   ....[181]....
        /*0850*/ 	.word	0x0500000f


	//   ....[182]....
        /*0854*/ 	.word	0x0500000f


	//   ....[183]....
        /*0858*/ 	.word	0x0500000f


	//   ....[184]....
        /*085c*/ 	.word	0x0500000f


	//----- nvinfo : EIATTR_COOP_GROUP_INSTR_OFFSETS
	.align		4
.L_869:
        /*0860*/ 	.byte	0x04, 0x28
        /*0862*/ 	.short	(.L_871 - .L_870)


	//   ....[0]....
.L_870:
        /*0864*/ 	.word	0x00000070


	//   ....[1]....
        /*0868*/ 	.word	0x000001d0


	//   ....[2]....
        /*086c*/ 	.word	0x00000220


	//   ....[3]....
        /*0870*/ 	.word	0x00000450


	//   ....[4]....
        /*0874*/ 	.word	0x000005b0


	//   ....[5]....
        /*0878*/ 	.word	0x000006d0


	//   ....[6]....
        /*087c*/ 	.word	0x00000830


	//   ....[7]....
        /*0880*/ 	.word	0x00010900


	//   ....[8]....
        /*0884*/ 	.word	0x00019570


	//   ....[9]....
        /*0888*/ 	.word	0x00019590


	//   ....[10]....
        /*088c*/ 	.word	0x0001a220


	//   ....[11]....
        /*0890*/ 	.word	0x0001a320


	//   ....[12]....
        /*0894*/ 	.word	0x0001d530


	//   ....[13]....
        /*0898*/ 	.word	0x0001d560


	//   ....[14]....
        /*089c*/ 	.word	0x0001e1c0


	//   ....[15]....
        /*08a0*/ 	.word	0x0001e220


	//   ....[16]....
        /*08a4*/ 	.word	0x000211e0


	//   ....[17]....
        /*08a8*/ 	.word	0x000211f0


	//   ....[18]....
        /*08ac*/ 	.word	0x00021230


	//   ....[19]....
        /*08b0*/ 	.word	0x00021280


	//   ....[20]....
        /*08b4*/ 	.word	0x00023040


	//   ....[21]....
        /*08b8*/ 	.word	0x000230a0


	//   ....[22]....
        /*08bc*/ 	.word	0x000230c0


	//   ....[23]....
        /*08c0*/ 	.word	0x000230e0


	//   ....[24]....
        /*08c4*/ 	.word	0x000242c0


	//   ....[25]....
        /*08c8*/ 	.word	0x00024310


	//   ....[26]....
        /*08cc*/ 	.word	0x00024340


	//   ....[27]....
        /*08d0*/ 	.word	0x00024370


	//   ....[28]....
        /*08d4*/ 	.word	0x000243a0


	//   ....[29]....
        /*08d8*/ 	.word	0x000243d0


	//   ....[30]....
        /*08dc*/ 	.word	0x00024400


	//   ....[31]....
        /*08e0*/ 	.word	0x00024430


	//   ....[32]....
        /*08e4*/ 	.word	0x00024460


	//   ....[33]....
        /*08e8*/ 	.word	0x00024490


	//   ....[34]....
        /*08ec*/ 	.word	0x000244c0


	//   ....[35]....
        /*08f0*/ 	.word	0x000244f0


	//   ....[36]....
        /*08f4*/ 	.word	0x00024520


	//   ....[37]....
        /*08f8*/ 	.word	0x00024550


	//   ....[38]....
        /*08fc*/ 	.word	0x00024580


	//   ....[39]....
        /*0900*/ 	.word	0x000245b0


	//   ....[40]....
        /*0904*/ 	.word	0x000245e0


	//   ....[41]....
        /*0908*/ 	.word	0x00024610


	//   ....[42]....
        /*090c*/ 	.word	0x00024640


	//   ....[43]....
        /*0910*/ 	.word	0x00024670


	//   ....[44]....
        /*0914*/ 	.word	0x000246a0


	//   ....[45]....
        /*0918*/ 	.word	0x000246d0


	//   ....[46]....
        /*091c*/ 	.word	0x00024700


	//   ....[47]....
        /*0920*/ 	.word	0x00024730


	//   ....[48]....
        /*0924*/ 	.word	0x00024760


	//   ....[49]....
        /*0928*/ 	.word	0x00024790


	//   ....[50]....
        /*092c*/ 	.word	0x000247c0


	//   ....[51]....
        /*0930*/ 	.word	0x000247f0


	//   ....[52]....
        /*0934*/ 	.word	0x00024820


	//   ....[53]....
        /*0938*/ 	.word	0x00024850


	//   ....[54]....
        /*093c*/ 	.word	0x00024870


	//   ....[55]....
        /*0940*/ 	.word	0x00024890


	//   ....[56]....
        /*0944*/ 	.word	0x000248b0


	//   ....[57]....
        /*0948*/ 	.word	0x000248c0


	//   ....[58]....
        /*094c*/ 	.word	0x000248f0


	//   ....[59]....
        /*0950*/ 	.word	0x00024910


	//   ....[60]....
        /*0954*/ 	.word	0x00024940


	//   ....[61]....
        /*0958*/ 	.word	0x00024960


	//   ....[62]....
        /*095c*/ 	.word	0x00024980


	//   ....[63]....
        /*0960*/ 	.word	0x000249b0


	//   ....[64]....
        /*0964*/ 	.word	0x000249e0


	//   ....[65]....
        /*0968*/ 	.word	0x00024a00


	//   ....[66]....
        /*096c*/ 	.word	0x00024a30


	//   ....[67]....
        /*0970*/ 	.word	0x00024a60


	//   ....[68]....
        /*0974*/ 	.word	0x00024a90


	//   ....[69]....
        /*0978*/ 	.word	0x00024ac0


	//   ....[70]....
        /*097c*/ 	.word	0x00024af0


	//   ....[71]....
        /*0980*/ 	.word	0x00024b00


	//   ....[72]....
        /*0984*/ 	.word	0x00026860


	//   ....[73]....
        /*0988*/ 	.word	0x00026a40


	//   ....[74]....
        /*098c*/ 	.word	0x00026a70


	//   ....[75]....
        /*0990*/ 	.word	0x00026aa0


	//   ....[76]....
        /*0994*/ 	.word	0x00026ad0


	//   ....[77]....
        /*0998*/ 	.word	0x00026b00


	//   ....[78]....
        /*099c*/ 	.word	0x00026b30


	//   ....[79]....
        /*09a0*/ 	.word	0x00026ca0


	//   ....[80]....
        /*09a4*/ 	.word	0x00026cd0


	//   ....[81]....
        /*09a8*/ 	.word	0x00026d00


	//   ....[82]....
        /*09ac*/ 	.word	0x00026d30


	//   ....[83]....
        /*09b0*/ 	.word	0x00026d60


	//   ....[84]....
        /*09b4*/ 	.word	0x00026d90


	//   ....[85]....
        /*09b8*/ 	.word	0x00026e30


	//   ....[86]....
        /*09bc*/ 	.word	0x00026e90


	//   ....[87]....
        /*09c0*/ 	.word	0x00026f20


	//   ....[88]....
        /*09c4*/ 	.word	0x00027d50


	//   ....[89]....
        /*09c8*/ 	.word	0x00029e40


	//   ....[90]....
        /*09cc*/ 	.word	0x0002d540


	//   ....[91]....
        /*09d0*/ 	.word	0x0002d570


	//   ....[92]....
        /*09d4*/ 	.word	0x0002d5b0


	//   ....[93]....
        /*09d8*/ 	.word	0x0002d5e0


	//   ....[94]....
        /*09dc*/ 	.word	0x0002d610


	//   ....[95]....
        /*09e0*/ 	.word	0x0002d640


	//   ....[96]....
        /*09e4*/ 	.word	0x0002d670


	//   ....[97]....
        /*09e8*/ 	.word	0x0002d6a0


	//   ....[98]....
        /*09ec*/ 	.word	0x0002d820


	//   ....[99]....
        /*09f0*/ 	.word	0x0002d850


	//   ....[100]....
        /*09f4*/ 	.word	0x0002d880


	//   ....[101]....
        /*09f8*/ 	.word	0x0002d8b0


	//   ....[102]....
        /*09fc*/ 	.word	0x0002d8e0


	//   ....[103]....
        /*0a00*/ 	.word	0x0002d910


	//   ....[104]....
        /*0a04*/ 	.word	0x0002d9d0


	//   ....[105]....
        /*0a08*/ 	.word	0x0002d9f0


	//   ....[106]....
        /*0a0c*/ 	.word	0x0002da60


	//   ....[107]....
        /*0a10*/ 	.word	0x0002e100


	//   ....[108]....
        /*0a14*/ 	.word	0x0002e610


	//   ....[109]....
        /*0a18*/ 	.word	0x0002e6b0


	//   ....[110]....
        /*0a1c*/ 	.word	0x0002e750


	//   ....[111]....
        /*0a20*/ 	.word	0x0002e7f0


	//   ....[112]....
        /*0a24*/ 	.word	0x0002e890


	//   ....[113]....
        /*0a28*/ 	.word	0x0002e970


	//   ....[114]....
        /*0a2c*/ 	.word	0x0002ea10


	//   ....[115]....
        /*0a30*/ 	.word	0x0002eab0


	//   ....[116]....
        /*0a34*/ 	.word	0x0002eb50


	//   ....[117]....
        /*0a38*/ 	.word	0x0002ee60


	//   ....[118]....
        /*0a3c*/ 	.word	0x0002ef90


	//   ....[119]....
        /*0a40*/ 	.word	0x0002f0b0


	//   ....[120]....
        /*0a44*/ 	.word	0x0002f1e0


	//   ....[121]....
        /*0a48*/ 	.word	0x0002f280


	//   ....[122]....
        /*0a4c*/ 	.word	0x0002f300


	//   ....[123]....
        /*0a50*/ 	.word	0x0002f360


	//   ....[124]....
        /*0a54*/ 	.word	0x0002f3e0


	//   ....[125]....
        /*0a58*/ 	.word	0x0002f440


	//   ....[126]....
        /*0a5c*/ 	.word	0x0002f4c0


	//   ....[127]....
        /*0a60*/ 	.word	0x0002f520


	//   ....[128]....
        /*0a64*/ 	.word	0x0002f5a0


	//   ....[129]....
        /*0a68*/ 	.word	0x0002f600


	//   ....[130]....
        /*0a6c*/ 	.word	0x0002f680


	//   ....[131]....
        /*0a70*/ 	.word	0x0002f6e0


	//   ....[132]....
        /*0a74*/ 	.word	0x0002f740


	//   ....[133]....
        /*0a78*/ 	.word	0x0002f7a0


	//   ....[134]....
        /*0a7c*/ 	.word	0x0002f800


	//   ....[135]....
        /*0a80*/ 	.word	0x0002f860


	//   ....[136]....
        /*0a84*/ 	.word	0x0002f8c0


	//   ....[137]....
        /*0a88*/ 	.word	0x0002f920


	//   ....[138]....
        /*0a8c*/ 	.word	0x0002f990


	//   ....[139]....
        /*0a90*/ 	.word	0x0002f9f0


	//   ....[140]....
        /*0a94*/ 	.word	0x0002fa80


	//   ....[141]....
        /*0a98*/ 	.word	0x0002fae0


	//   ....[142]....
        /*0a9c*/ 	.word	0x0002fb40


	//   ....[143]....
        /*0aa0*/ 	.word	0x0002fba0


	//   ....[144]....
        /*0aa4*/ 	.word	0x0002fc40


	//   ....[145]....
        /*0aa8*/ 	.word	0x0002fca0


	//   ....[146]....
        /*0aac*/ 	.word	0x0002fd30


	//   ....[147]....
        /*0ab0*/ 	.word	0x0002fd90


	//   ....[148]....
        /*0ab4*/ 	.word	0x0002fe10


	//   ....[149]....
        /*0ab8*/ 	.word	0x0002fe70


	//   ....[150]....
        /*0abc*/ 	.word	0x0002fed0


	//   ....[151]....
        /*0ac0*/ 	.word	0x0002ff30


	//   ....[152]....
        /*0ac4*/ 	.word	0x0002ffb0


	//   ....[153]....
        /*0ac8*/ 	.word	0x00030010


	//   ....[154]....
        /*0acc*/ 	.word	0x00030090


	//   ....[155]....
        /*0ad0*/ 	.word	0x000300f0


	//   ....[156]....
        /*0ad4*/ 	.word	0x00030150


	//   ....[157]....
        /*0ad8*/ 	.word	0x000301b0


	//   ....[158]....
        /*0adc*/ 	.word	0x00030220


	//   ....[159]....
        /*0ae0*/ 	.word	0x00030280


	//   ....[160]....
        /*0ae4*/ 	.word	0x00030300


	//   ....[161]....
        /*0ae8*/ 	.word	0x00030360


	//   ....[162]....
        /*0aec*/ 	.word	0x000303d0


	//   ....[163]....
        /*0af0*/ 	.word	0x00030440


	//   ....[164]....
        /*0af4*/ 	.word	0x000304b0


	//   ....[165]....
        /*0af8*/ 	.word	0x00030640


	//   ....[166]....
        /*0afc*/ 	.word	0x00030920


	//   ....[167]....
        /*0b00*/ 	.word	0x00030d40


	//   ....[168]....
        /*0b04*/ 	.word	0x00030de0


	//   ....[169]....
        /*0b08*/ 	.word	0x00030f00


	//   ....[170]....
        /*0b0c*/ 	.word	0x00030f70


	//   ....[171]....
        /*0b10*/ 	.word	0x00030fe0


	//   ....[172]....
        /*0b14*/ 	.word	0x00031050


	//   ....[173]....
        /*0b18*/ 	.word	0x000310c0


	//   ....[174]....
        /*0b1c*/ 	.word	0x00031140


	//   ....[175]....
        /*0b20*/ 	.word	0x000311d0


	//   ....[176]....
        /*0b24*/ 	.word	0x00031260


	//   ....[177]....
        /*0b28*/ 	.word	0x000312d0


	//   ....[178]....
        /*0b2c*/ 	.word	0x00031340


	//   ....[179]....
        /*0b30*/ 	.word	0x000313b0


	//   ....[180]....
        /*0b34*/ 	.word	0x00031430


	//   ....[181]....
        /*0b38*/ 	.word	0x000314a0


	//   ....[182]....
        /*0b3c*/ 	.word	0x00031540


	//   ....[183]....
        /*0b40*/ 	.word	0x000315d0


	//   ....[184]....
        /*0b44*/ 	.word	0x00031700


	//----- nvinfo : EIATTR_REG_RECONFIG
	.align		4
.L_871:
        /*0b48*/ 	.byte	0x01, 0x54
	.zero		2


	//----- nvinfo : EIATTR_SYSCALL_OFFSETS
	.align		4
        /*0b4c*/ 	.byte	0x04, 0x46
        /*0b4e*/ 	.short	(.L_873 - .L_872)


	//   ....[0]....
.L_872:
        /*0b50*/ 	.word	0x00001ad0


	//   ....[1]....
        /*0b54*/ 	.word	0x00001c20


	//   ....[2]....
        /*0b58*/ 	.word	0x00010a90


	//   ....[3]....
        /*0b5c*/ 	.word	0x00010dc0


	//   ....[4]....
        /*0b60*/ 	.word	0x00029510


	//   ....[5]....
        /*0b64*/ 	.word	0x000296c0


	//   ....[6]....
        /*0b68*/ 	.word	0x00029810


	//   ....[7]....
        /*0b6c*/ 	.word	0x00029940


	//----- nvinfo : EIATTR_MBARRIER_INSTR_OFFSETS
	.align		4
.L_873:
        /*0b70*/ 	.byte	0x04, 0x39
        /*0b72*/ 	.short	(.L_875 - .L_874)


	//   ....[0]....
.L_874:
        /*0b74*/ 	.word	0x00000300
        /*0b78*/ 	.word	0x000000ff
        /*0b7c*/ 	.word	0x00033400
        /*0b80*/ 	.short	0x0100
        /*0b82*/ 	.byte	0x08
	.zero		1


	//   ....[1]....
        /*0b84*/ 	.word	0x00000310
        /*0b88*/ 	.word	0x000000ff
        /*0b8c*/ 	.word	0x00033420
        /*0b90*/ 	.short	0x0100
        /*0b92*/ 	.byte	0x08
	.zero		1


	//   ....[2]....
        /*0b94*/ 	.word	0x00000400
        /*0b98*/ 	.word	0x000000ff
        /*0b9c*/ 	.word	0x00033430
        /*0ba0*/ 	.short	0x0100
        /*0ba2*/ 	.byte	0x08
	.zero		1


	//   ....[3]....
        /*0ba4*/ 	.word	0x00000410
        /*0ba8*/ 	.word	0x000000ff
        /*0bac*/ 	.word	0x00033440
        /*0bb0*/ 	.short	0x0100
        /*0bb2*/ 	.byte	0x08
	.zero		1


	//   ....[4]....
        /*0bb4*/ 	.word	0x00000420
        /*0bb8*/ 	.word	0x000000ff
        /*0bbc*/ 	.word	0x00033438
        /*0bc0*/ 	.short	0x0100
        /*0bc2*/ 	.byte	0x08
	.zero		1


	//   ....[5]....
        /*0bc4*/ 	.word	0x00000430
        /*0bc8*/ 	.word	0x000000ff
        /*0bcc*/ 	.word	0x00033448
        /*0bd0*/ 	.short	0x0100
        /*0bd2*/ 	.byte	0x08
	.zero		1


	//   ....[6]....
        /*0bd4*/ 	.word	0x00000560
        /*0bd8*/ 	.word	0x000000ff
        /*0bdc*/ 	.word	0x00033450
        /*0be0*/ 	.short	0x0100
        /*0be2*/ 	.byte	0x08
	.zero		1


	//   ....[7]....
        /*0be4*/ 	.word	0x00000570
        /*0be8*/ 	.word	0x000000ff
        /*0bec*/ 	.word	0x00033460
        /*0bf0*/ 	.short	0x0100
        /*0bf2*/ 	.byte	0x08
	.zero		1


	//   ....[8]....
        /*0bf4*/ 	.word	0x00000580
        /*0bf8*/ 	.word	0x000000ff
        /*0bfc*/ 	.word	0x00033458
        /*0c00*/ 	.short	0x0100
        /*0c02*/ 	.byte	0x08
	.zero		1


	//   ....[9]....
        /*0c04*/ 	.word	0x00000590
        /*0c08*/ 	.word	0x000000ff
        /*0c0c*/ 	.word	0x00033468
        /*0c10*/ 	.short	0x0100
        /*0c12*/ 	.byte	0x08
	.zero		1


	//   ....[10]....
        /*0c14*/ 	.word	0x00000680
        /*0c18*/ 	.word	0x000000ff
        /*0c1c*/ 	.word	0x00033470
        /*0c20*/ 	.short	0x0100
        /*0c22*/ 	.byte	0x06
	.zero		1


	//   ....[11]....
        /*0c24*/ 	.word	0x00000690
        /*0c28*/ 	.word	0x000000ff
        /*0c2c*/ 	.word	0x00033480
        /*0c30*/ 	.short	0x0100
        /*0c32*/ 	.byte	0x06
	.zero		1


	//   ....[12]....
        /*0c34*/ 	.word	0x000006a0
        /*0c38*/ 	.word	0x000000ff
        /*0c3c*/ 	.word	0x00033478
        /*0c40*/ 	.short	0x0100
        /*0c42*/ 	.byte	0x06
	.zero		1


	//   ....[13]....
        /*0c44*/ 	.word	0x000006b0
        /*0c48*/ 	.word	0x000000ff
        /*0c4c*/ 	.word	0x00033488
        /*0c50*/ 	.short	0x0100
        /*0c52*/ 	.byte	0x06
	.zero		1


	//   ....[14]....
        /*0c54*/ 	.word	0x000007e0
        /*0c58*/ 	.word	0x000000ff
        /*0c5c*/ 	.word	0x00033490
        /*0c60*/ 	.short	0x0100
        /*0c62*/ 	.byte	0x08
	.zero		1


	//   ....[15]....
        /*0c64*/ 	.word	0x000007f0
        /*0c68*/ 	.word	0x000000ff
        /*0c6c*/ 	.word	0x000334a0
        /*0c70*/ 	.short	0x0100
        /*0c72*/ 	.byte	0x08
	.zero		1


	//   ....[16]....
        /*0c74*/ 	.word	0x00000800
        /*0c78*/ 	.word	0x000000ff
        /*0c7c*/ 	.word	0x00033498
        /*0c80*/ 	.short	0x0100
        /*0c82*/ 	.byte	0x08
	.zero		1


	//   ....[17]....
        /*0c84*/ 	.word	0x00000810
        /*0c88*/ 	.word	0x000000ff
        /*0c8c*/ 	.word	0x000334a8
        /*0c90*/ 	.short	0x0100
        /*0c92*/ 	.byte	0x08
	.zero		1


	//   ....[18]....
        /*0c94*/ 	.word	0x00000940
        /*0c98*/ 	.word	0x000000ff
        /*0c9c*/ 	.word	0x000334b0
        /*0ca0*/ 	.short	0x0100
        /*0ca2*/ 	.byte	0x08
	.zero		1


	//   ....[19]....
        /*0ca4*/ 	.word	0x00000950
        /*0ca8*/ 	.word	0x000000ff
        /*0cac*/ 	.word	0x000334c0
        /*0cb0*/ 	.short	0x0100
        /*0cb2*/ 	.byte	0x08
	.zero		1


	//   ....[20]....
        /*0cb4*/ 	.word	0x00000960
        /*0cb8*/ 	.word	0x000000ff
        /*0cbc*/ 	.word	0x000334b8
        /*0cc0*/ 	.short	0x0100
        /*0cc2*/ 	.byte	0x08
	.zero		1


	//   ....[21]....
        /*0cc4*/ 	.word	0x00000970
        /*0cc8*/ 	.word	0x000000ff
        /*0ccc*/ 	.word	0x000334c8
        /*0cd0*/ 	.short	0x0100
        /*0cd2*/ 	.byte	0x08
	.zero		1


	//   ....[22]....
        /*0cd4*/ 	.word	0x00003510
        /*0cd8*/ 	.word	0x0000002a
        /*0cdc*/ 	.word	0x00033490
        /*0ce0*/ 	.short	0x010a
        /*0ce2*/ 	.byte	0x3f
	.zero		1


	//   ....[23]....
        /*0ce4*/ 	.word	0x000095c0
        /*0ce8*/ 	.word	0x0000002a
        /*0cec*/ 	.word	0x00033490
        /*0cf0*/ 	.short	0x010a
        /*0cf2*/ 	.byte	0x3f
	.zero		1


	//   ....[24]....
        /*0cf4*/ 	.word	0x0000f740
        /*0cf8*/ 	.word	0x0000002a
        /*0cfc*/ 	.word	0x00033490
        /*0d00*/ 	.short	0x010a
        /*0d02*/ 	.byte	0x3f
	.zero		1


	//   ....[25]....
        /*0d04*/ 	.word	0x0000fb20
        /*0d08*/ 	.word	0x0000002c
        /*0d0c*/ 	.word	0x00000000
        /*0d10*/ 	.short	0x0101
        /*0d12*/ 	.byte	0x3f
	.zero		1


	//   ....[26]....
        /*0d14*/ 	.word	0x0000fb60
        /*0d18*/ 	.word	0x0000002a
        /*0d1c*/ 	.word	0x000334b0
        /*0d20*/ 	.short	0x010a
        /*0d22*/ 	.byte	0x3f
	.zero		1


	//   ....[27]....
        /*0d24*/ 	.word	0x000100a0
        /*0d28*/ 	.word	0x0000002a
        /*0d2c*/ 	.word	0x00000000
        /*0d30*/ 	.short	0x0101
        /*0d32*/ 	.byte	0x3f
	.zero		1


	//   ....[28]....
        /*0d34*/ 	.word	0x00010b20
        /*0d38*/ 	.word	0x00000010
        /*0d3c*/ 	.word	0x00033400
        /*0d40*/ 	.short	0x010a
        /*0d42*/ 	.byte	0x3f
	.zero		1


	//   ....[29]....
        /*0d44*/ 	.word	0x00010b70
        /*0d48*/ 	.word	0x00000010
        /*0d4c*/ 	.word	0x00033400
        /*0d50*/ 	.short	0x010a
        /*0d52*/ 	.byte	0x3f
	.zero		1


	//   ....[30]....
        /*0d54*/ 	.word	0x00011610
        /*0d58*/ 	.word	0x00000010
        /*0d5c*/ 	.word	0x00033400
        /*0d60*/ 	.short	0x010a
        /*0d62*/ 	.byte	0x3f
	.zero		1


	//   ....[31]....
        /*0d64*/ 	.word	0x00014b90
        /*0d68*/ 	.word	0x00000010
        /*0d6c*/ 	.word	0x00033400
        /*0d70*/ 	.short	0x010a
        /*0d72*/ 	.byte	0x3f
	.zero		1


	//   ....[32]....
        /*0d74*/ 	.word	0x00017ca0
        /*0d78*/ 	.word	0x00000003
        /*0d7c*/ 	.word	0x00033430
        /*0d80*/ 	.short	0x010a
        /*0d82*/ 	.byte	0x3f
	.zero		1


	//   ....[33]....
        /*0d84*/ 	.word	0x00017d20
        /*0d88*/ 	.word	0x00000003
        /*0d8c*/ 	.word	0x00033430
        /*0d90*/ 	.short	0x010a
        /*0d92*/ 	.byte	0x3f
	.zero		1


	//   ....[34]....
        /*0d94*/ 	.word	0x0001a810
        /*0d98*/ 	.word	0x0000003c
        /*0d9c*/ 	.word	0x00000000
        /*0da0*/ 	.short	0x0101
        /*0da2*/ 	.byte	0x3f
	.zero		1


	//   ....[35]....
        /*0da4*/ 	.word	0x0001b990
        /*0da8*/ 	.word	0x0000000d
        /*0dac*/ 	.word	0x00033430
        /*0db0*/ 	.short	0x010a
        /*0db2*/ 	.byte	0x3f
	.zero		1


	//   ....[36]....
        /*0db4*/ 	.word	0x0001b9e0
        /*0db8*/ 	.word	0x0000000d
        /*0dbc*/ 	.word	0x00033430
        /*0dc0*/ 	.short	0x010a
        /*0dc2*/ 	.byte	0x3f
	.zero		1


	//   ....[37]....
        /*0dc4*/ 	.word	0x0001cae0
        /*0dc8*/ 	.word	0x00000008
        /*0dcc*/ 	.word	0x00033450
        /*0dd0*/ 	.short	0x010a
        /*0dd2*/ 	.byte	0x3f
	.zero		1


	//   ....[38]....
        /*0dd4*/ 	.word	0x0001cb20
        /*0dd8*/ 	.word	0x00000008
        /*0ddc*/ 	.word	0x00033450
        /*0de0*/ 	.short	0x010a
        /*0de2*/ 	.byte	0x3f
	.zero		1


	//   ....[39]....
        /*0de4*/ 	.word	0x0001ec30
        /*0de8*/ 	.word	0x00000003
        /*0dec*/ 	.word	0x00000000
        /*0df0*/ 	.short	0x0101
        /*0df2*/ 	.byte	0x3f
	.zero		1


	//   ....[40]....
        /*0df4*/ 	.word	0x0001efb0
        /*0df8*/ 	.word	0x00000008
        /*0dfc*/ 	.word	0x00000000
        /*0e00*/ 	.short	0x0101
        /*0e02*/ 	.byte	0x3f
	.zero		1


	//   ....[41]....
        /*0e04*/ 	.word	0x0001f900
        /*0e08*/ 	.word	0x0000000d
        /*0e0c*/ 	.word	0x00033430
        /*0e10*/ 	.short	0x010a
        /*0e12*/ 	.byte	0x3f
	.zero		1


	//   ....[42]....
        /*0e14*/ 	.word	0x0001f950
        /*0e18*/ 	.word	0x0000000d
        /*0e1c*/ 	.word	0x00033430
        /*0e20*/ 	.short	0x010a
        /*0e22*/ 	.byte	0x3f
	.zero		1


	//   ....[43]....
        /*0e24*/ 	.word	0x00020a50
        /*0e28*/ 	.word	0x00000008
        /*0e2c*/ 	.word	0x00033450
        /*0e30*/ 	.short	0x010a
        /*0e32*/ 	.byte	0x3f
	.zero		1


	//   ....[44]....
        /*0e34*/ 	.word	0x00020a90
        /*0e38*/ 	.word	0x00000008
        /*0e3c*/ 	.word	0x00033450
        /*0e40*/ 	.short	0x010a
        /*0e42*/ 	.byte	0x3f
	.zero		1


	//   ....[45]....
        /*0e44*/ 	.word	0x00022110
        /*0e48*/ 	.word	0x00000004
        /*0e4c*/ 	.word	0x00000000
        /*0e50*/ 	.short	0x0101
        /*0e52*/ 	.byte	0x3f
	.zero		1


	//   ....[46]....
        /*0e54*/ 	.word	0x00022430
        /*0e58*/ 	.word	0x00000008
        /*0e5c*/ 	.word	0x00000000
        /*0e60*/ 	.short	0x0101
        /*0e62*/ 	.byte	0x3f
	.zero		1


	//   ....[47]....
        /*0e64*/ 	.word	0x00022cb0
        /*0e68*/ 	.word	0x00000014
        /*0e6c*/ 	.word	0x00033450
        /*0e70*/ 	.short	0x010a
        /*0e72*/ 	.byte	0x3f
	.zero		1


	//   ....[48]....
        /*0e74*/ 	.word	0x00022d30
        /*0e78*/ 	.word	0x00000014
        /*0e7c*/ 	.word	0x00033450
        /*0e80*/ 	.short	0x010a
        /*0e82*/ 	.byte	0x3f
	.zero		1


	//   ....[49]....
        /*0e84*/ 	.word	0x00023360
        /*0e88*/ 	.word	0x00000002
        /*0e8c*/ 	.word	0x00000000
        /*0e90*/ 	.short	0x0101
        /*0e92*/ 	.byte	0x3f
	.zero		1


	//   ....[50]....
        /*0e94*/ 	.word	0x00025680
        /*0e98*/ 	.word	0x00000000
        /*0e9c*/ 	.word	0x00000000
        /*0ea0*/ 	.short	0x0101
        /*0ea2*/ 	.byte	0x3f
	.zero		1


	//   ....[51]....
        /*0ea4*/ 	.word	0x00027e60
        /*0ea8*/ 	.word	0x0000000b
        /*0eac*/ 	.word	0x00033420
        /*0eb0*/ 	.short	0x010a
        /*0eb2*/ 	.byte	0x3f
	.zero		1


	//   ....[52]....
        /*0eb4*/ 	.word	0x00027f30
        /*0eb8*/ 	.word	0x00000007
        /*0ebc*/ 	.word	0x000334a0
        /*0ec0*/ 	.short	0x010a
        /*0ec2*/ 	.byte	0x3f
	.zero		1


	//   ....[53]....
        /*0ec4*/ 	.word	0x00028370
        /*0ec8*/ 	.word	0x00000007
        /*0ecc*/ 	.word	0x000334c0
        /*0ed0*/ 	.short	0x010a
        /*0ed2*/ 	.byte	0x3f
	.zero		1


	//   ....[54]....
        /*0ed4*/ 	.word	0x00028930
        /*0ed8*/ 	.word	0x00000007
        /*0edc*/ 	.word	0x000334a0
        /*0ee0*/ 	.short	0x010a
        /*0ee2*/ 	.byte	0x3f
	.zero		1


	//   ....[55]....
        /*0ee4*/ 	.word	0x00028d50
        /*0ee8*/ 	.word	0x00000007
        /*0eec*/ 	.word	0x000334c0
        /*0ef0*/ 	.short	0x010a
        /*0ef2*/ 	.byte	0x3f
	.zero		1


	//   ....[56]....
        /*0ef4*/ 	.word	0x0002a0f0
        /*0ef8*/ 	.word	0x00000004
        /*0efc*/ 	.word	0x00033480
        /*0f00*/ 	.short	0x010a
        /*0f02*/ 	.byte	0x3f
	.zero		1


	//   ....[57]....
        /*0f04*/ 	.word	0x0002a370
        /*0f08*/ 	.word	0x00000004
        /*0f0c*/ 	.word	0x00033440
        /*0f10*/ 	.short	0x010a
        /*0f12*/ 	.byte	0x3f
	.zero		1


	//   ....[58]....
        /*0f14*/ 	.word	0x0002a8a0
        /*0f18*/ 	.word	0x00000004
        /*0f1c*/ 	.word	0x00033420
        /*0f20*/ 	.short	0x010a
        /*0f22*/ 	.byte	0x3f
	.zero		1


	//   ....[59]....
        /*0f24*/ 	.word	0x0002abe0
        /*0f28*/ 	.word	0x00000005
        /*0f2c*/ 	.word	0x00033480
        /*0f30*/ 	.short	0x010a
        /*0f32*/ 	.byte	0x3f
	.zero		1


	//   ....[60]....
        /*0f34*/ 	.word	0x0002b050
        /*0f38*/ 	.word	0x00000005
        /*0f3c*/ 	.word	0x00033440
        /*0f40*/ 	.short	0x010a
        /*0f42*/ 	.byte	0x3f
	.zero		1


	//   ....[61]....
        /*0f44*/ 	.word	0x0002b530
        /*0f48*/ 	.word	0x0000000d
        /*0f4c*/ 	.word	0x00033470
        /*0f50*/ 	.short	0x010a
        /*0f52*/ 	.byte	0x3f
	.zero		1


	//   ....[62]....
        /*0f54*/ 	.word	0x0002b5a0
        /*0f58*/ 	.word	0x0000000d
        /*0f5c*/ 	.word	0x00033460
        /*0f60*/ 	.short	0x010a
        /*0f62*/ 	.byte	0x3f
	.zero		1


	//   ....[63]....
        /*0f64*/ 	.word	0x0002c330
        /*0f68*/ 	.word	0x0000000d
        /*0f6c*/ 	.word	0x00033450
        /*0f70*/ 	.short	0x0101
        /*0f72*/ 	.byte	0x3f
	.zero		1


	//   ....[64]....
        /*0f74*/ 	.word	0x0002c3a0
        /*0f78*/ 	.word	0x0000000d
        /*0f7c*/ 	.word	0x00000000
        /*0f80*/ 	.short	0x0101
        /*0f82*/ 	.byte	0x3f
	.zero		1


	//   ....[65]....
        /*0f84*/ 	.word	0x0002c580
        /*0f88*/ 	.word	0x00000000
        /*0f8c*/ 	.word	0x00033470
        /*0f90*/ 	.short	0x010a
        /*0f92*/ 	.byte	0x3f
	.zero		1


	//   ....[66]....
        /*0f94*/ 	.word	0x0002c610
        /*0f98*/ 	.word	0x00000000
        /*0f9c*/ 	.word	0x00033460
        /*0fa0*/ 	.short	0x010a
        /*0fa2*/ 	.byte	0x3f
	.zero		1


	//   ....[67]....
        /*0fa4*/ 	.word	0x0002d2e0
        /*0fa8*/ 	.word	0x00000000
        /*0fac*/ 	.word	0x00033450
        /*0fb0*/ 	.short	0x0101
        /*0fb2*/ 	.byte	0x3f
	.zero		1


	//   ....[68]....
        /*0fb4*/ 	.word	0x0002d330
        /*0fb8*/ 	.word	0x00000002
        /*0fbc*/ 	.word	0x00000000
        /*0fc0*/ 	.short	0x0101
        /*0fc2*/ 	.byte	0x3f
	.zero		1


	//   ....[69]....
        /*0fc4*/ 	.word	0x0002e080
        /*0fc8*/ 	.word	0x00000000
        /*0fcc*/ 	.word	0x00033420
        /*0fd0*/ 	.short	0x010a
        /*0fd2*/ 	.byte	0x3f
	.zero		1


	//   ....[70]....
        /*0fd4*/ 	.word	0x0002e230
        /*0fd8*/ 	.word	0x00000006
        /*0fdc*/ 	.word	0x00000000
        /*0fe0*/ 	.short	0x010a
        /*0fe2*/ 	.byte	0x3f
	.zero		1


	//   ....[71]....
        /*0fe4*/ 	.word	0x0002e2a0
        /*0fe8*/ 	.word	0x00000007
        /*0fec*/ 	.word	0x00000000
        /*0ff0*/ 	.short	0x010a
        /*0ff2*/ 	.byte	0x3f
	.zero		1


	//   ....[72]....
        /*0ff4*/ 	.word	0x0002e300
        /*0ff8*/ 	.word	0x00000004
        /*0ffc*/ 	.word	0x00033460
        /*1000*/ 	.short	0x010a
        /*1002*/ 	.byte	0x3f
	.zero		1


	//   ....[73]....
        /*1004*/ 	.word	0x0002e350
        /*1008*/ 	.word	0x00000003
        /*100c*/ 	.word	0x00033460
        /*1010*/ 	.short	0x010a
        /*1012*/ 	.byte	0x3f
	.zero		1


	//   ....[74]....
        /*1014*/ 	.word	0x0002e390
        /*1018*/ 	.word	0x00000004
        /*101c*/ 	.word	0x00033480
        /*1020*/ 	.short	0x010a
        /*1022*/ 	.byte	0x3f
	.zero		1


	//   ....[75]....
        /*1024*/ 	.word	0x0002e3b0
        /*1028*/ 	.word	0x00000003
        /*102c*/ 	.word	0x00033480
        /*1030*/ 	.short	0x010a
        /*1032*/ 	.byte	0x3f
	.zero		1


	//   ....[76]....
        /*1034*/ 	.word	0x0002e410
        /*1038*/ 	.word	0x0000002a
        /*103c*/ 	.word	0x00033490
        /*1040*/ 	.short	0x010a
        /*1042*/ 	.byte	0x3f
	.zero		1


	//   ....[77]....
        /*1044*/ 	.word	0x0002e460
        /*1048*/ 	.word	0x0000002a
        /*104c*/ 	.word	0x00033490
        /*1050*/ 	.short	0x010a
        /*1052*/ 	.byte	0x3f
	.zero		1


	//   ....[78]....
        /*1054*/ 	.word	0x0002e4b0
        /*1058*/ 	.word	0x0000002a
        /*105c*/ 	.word	0x00033490
        /*1060*/ 	.short	0x010a
        /*1062*/ 	.byte	0x3f
	.zero		1


	//   ....[79]....
        /*1064*/ 	.word	0x0002e500
        /*1068*/ 	.word	0x0000002a
        /*106c*/ 	.word	0x000334b0
        /*1070*/ 	.short	0x010a
        /*1072*/ 	.byte	0x3f
	.zero		1


	//   ....[80]....
        /*1074*/ 	.word	0x0002e8d0
        /*1078*/ 	.word	0x00000010
        /*107c*/ 	.word	0x00033400
        /*1080*/ 	.short	0x010a
        /*1082*/ 	.byte	0x3f
	.zero		1


	//   ....[81]....
        /*1084*/ 	.word	0x0002eb90
        /*1088*/ 	.word	0x00000010
        /*108c*/ 	.word	0x00033400
        /*1090*/ 	.short	0x010a
        /*1092*/ 	.byte	0x3f
	.zero		1


	//   ....[82]....
        /*1094*/ 	.word	0x0002ebe0
        /*1098*/ 	.word	0x00000003
        /*109c*/ 	.word	0x00033430
        /*10a0*/ 	.short	0x010a
        /*10a2*/ 	.byte	0x3f
	.zero		1


	//   ....[83]....
        /*10a4*/ 	.word	0x0002ec30
        /*10a8*/ 	.word	0x0000000d
        /*10ac*/ 	.word	0x00033430
        /*10b0*/ 	.short	0x010a
        /*10b2*/ 	.byte	0x3f
	.zero		1


	//   ....[84]....
        /*10b4*/ 	.word	0x0002ec80
        /*10b8*/ 	.word	0x00000008
        /*10bc*/ 	.word	0x00033450
        /*10c0*/ 	.short	0x010a
        /*10c2*/ 	.byte	0x3f
	.zero		1


	//   ....[85]....
        /*10c4*/ 	.word	0x0002ecd0
        /*10c8*/ 	.word	0x0000000d
        /*10cc*/ 	.word	0x00033430
        /*10d0*/ 	.short	0x010a
        /*10d2*/ 	.byte	0x3f
	.zero		1


	//   ....[86]....
        /*10d4*/ 	.word	0x0002ed20
        /*10d8*/ 	.word	0x00000008
        /*10dc*/ 	.word	0x00033450
        /*10e0*/ 	.short	0x010a
        /*10e2*/ 	.byte	0x3f
	.zero		1


	//   ....[87]....
        /*10e4*/ 	.word	0x0002ed70
        /*10e8*/ 	.word	0x00000014
        /*10ec*/ 	.word	0x00033450
        /*10f0*/ 	.short	0x010a
        /*10f2*/ 	.byte	0x3f
	.zero		1


	//   ....[88]....
        /*10f4*/ 	.word	0x00030700
        /*10f8*/ 	.word	0x0000000b
        /*10fc*/ 	.word	0x00033420
        /*1100*/ 	.short	0x010a
        /*1102*/ 	.byte	0x3f
	.zero		1


	//   ....[89]....
        /*1104*/ 	.word	0x00030750
        /*1108*/ 	.word	0x00000007
        /*110c*/ 	.word	0x000334a0
        /*1110*/ 	.short	0x010a
        /*1112*/ 	.byte	0x3f
	.zero		1


	//   ....[90]....
        /*1114*/ 	.word	0x000307a0
        /*1118*/ 	.word	0x00000007
        /*111c*/ 	.word	0x000334c0
        /*1120*/ 	.short	0x010a
        /*1122*/ 	.byte	0x3f
	.zero		1


	//   ....[91]....
        /*1124*/ 	.word	0x000307f0
        /*1128*/ 	.word	0x00000007
        /*112c*/ 	.word	0x000334a0
        /*1130*/ 	.short	0x010a
        /*1132*/ 	.byte	0x3f
	.zero		1


	//   ....[92]....
        /*1134*/ 	.word	0x00030840
        /*1138*/ 	.word	0x00000007
        /*113c*/ 	.word	0x000334c0
        /*1140*/ 	.short	0x010a
        /*1142*/ 	.byte	0x3f
	.zero		1


	//   ....[93]....
        /*1144*/ 	.word	0x000309e0
        /*1148*/ 	.word	0x00000004
        /*114c*/ 	.word	0x00033480
        /*1150*/ 	.short	0x010a
        /*1152*/ 	.byte	0x3f
	.zero		1


	//   ....[94]....
        /*1154*/ 	.word	0x00030a30
        /*1158*/ 	.word	0x00000004
        /*115c*/ 	.word	0x00033440
        /*1160*/ 	.short	0x010a
        /*1162*/ 	.byte	0x3f
	.zero		1


	//   ....[95]....
        /*1164*/ 	.word	0x00030ab0
        /*1168*/ 	.word	0x00000004
        /*116c*/ 	.word	0x00033420
        /*1170*/ 	.short	0x010a
        /*1172*/ 	.byte	0x3f
	.zero		1


	//   ....[96]....
        /*1174*/ 	.word	0x00030b00
        /*1178*/ 	.word	0x00000005
        /*117c*/ 	.word	0x00033480
        /*1180*/ 	.short	0x010a
        /*1182*/ 	.byte	0x3f
	.zero		1


	//   ....[97]....
        /*1184*/ 	.word	0x00030b50
        /*1188*/ 	.word	0x00000005
        /*118c*/ 	.word	0x00033440
        /*1190*/ 	.short	0x010a
        /*1192*/ 	.byte	0x3f
	.zero		1


	//   ....[98]....
        /*1194*/ 	.word	0x00030ba0
        /*1198*/ 	.word	0x0000000d
        /*119c*/ 	.word	0x00033470
        /*11a0*/ 	.short	0x010a
        /*11a2*/ 	.byte	0x3f
	.zero		1


	//   ....[99]....
        /*11a4*/ 	.word	0x00030bf0
        /*11a8*/ 	.word	0x0000000d
        /*11ac*/ 	.word	0x00033460
        /*11b0*/ 	.short	0x010a
        /*11b2*/ 	.byte	0x3f
	.zero		1


	//   ....[100]....
        /*11b4*/ 	.word	0x00030c40
        /*11b8*/ 	.word	0x00000000
        /*11bc*/ 	.word	0x00033470
        /*11c0*/ 	.short	0x010a
        /*11c2*/ 	.byte	0x3f
	.zero		1


	//   ....[101]....
        /*11c4*/ 	.word	0x00030c90
        /*11c8*/ 	.word	0x00000000
        /*11cc*/ 	.word	0x00033460
        /*11d0*/ 	.short	0x010a
        /*11d2*/ 	.byte	0x3f
	.zero		1


	//   ....[102]....
        /*11d4*/ 	.word	0x00031620
        /*11d8*/ 	.word	0x00000000
        /*11dc*/ 	.word	0x00033420
        /*11e0*/ 	.short	0x010a
        /*11e2*/ 	.byte	0x3f
	.zero		1


	//   ....[103]....
        /*11e4*/ 	.word	0x000317c0
        /*11e8*/ 	.word	0x00000006
        /*11ec*/ 	.word	0x00000000
        /*11f0*/ 	.short	0x010a
        /*11f2*/ 	.byte	0x3f
	.zero		1


	//   ....[104]....
        /*11f4*/ 	.word	0x00031810
        /*11f8*/ 	.word	0x00000007
        /*11fc*/ 	.word	0x00000000
        /*1200*/ 	.short	0x010a
        /*1202*/ 	.byte	0x3f
	.zero		1


	//   ....[105]....
        /*1204*/ 	.word	0x00031860
        /*1208*/ 	.word	0x00000004
        /*120c*/ 	.word	0x00033460
        /*1210*/ 	.short	0x010a
        /*1212*/ 	.byte	0x3f
	.zero		1


	//   ....[106]....
        /*1214*/ 	.word	0x000318b0
        /*1218*/ 	.word	0x00000003
        /*121c*/ 	.word	0x00033460
        /*1220*/ 	.short	0x010a
        /*1222*/ 	.byte	0x3f
	.zero		1


	//   ....[107]....
        /*1224*/ 	.word	0x00031900
        /*1228*/ 	.word	0x00000004
        /*122c*/ 	.word	0x00033480
        /*1230*/ 	.short	0x010a
        /*1232*/ 	.byte	0x3f
	.zero		1


	//----- nvinfo : EIATTR_NUM_MBARRIERS
	.align		4
.L_875:
        /*1234*/ 	.byte	0x03, 0x38
        /*1236*/ 	.short	0x0016


	//----- nvinfo : EIATTR_EXIT_INSTR_OFFSETS
	.align		4
        /*1238*/ 	.byte	0x04, 0x1c
        /*123a*/ 	.short	(.L_877 - .L_876)


	//   ....[0]....
.L_876:
        /*123c*/ 	.word	0x0002e400


	//----- nvinfo : EIATTR_MAX_THREADS
	.align		4
.L_877:
        /*1240*/ 	.byte	0x04, 0x05
        /*1242*/ 	.short	(.L_879 - .L_878)
.L_878:
        /*1244*/ 	.word	0x00000180
        /*1248*/ 	.word	0x00000001
        /*124c*/ 	.word	0x00000001


	//----- nvinfo : EIATTR_CRS_STACK_SIZE
	.align		4
.L_879:
        /*1250*/ 	.byte	0x04, 0x1e
        /*1252*/ 	.short	(.L_881 - .L_880)
.L_880:
        /*1254*/ 	.word	0x00000000


	//----- nvinfo : EIATTR_CBANK_PARAM_SIZE
	.align		4
.L_881:
        /*1258*/ 	.byte	0x03, 0x19
        /*125a*/ 	.short	0x0a70


	//----- nvinfo : EIATTR_PARAM_CBANK
	.align		4
        /*125c*/ 	.byte	0x04, 0x0a
        /*125e*/ 	.short	(.L_883 - .L_882)
	.align		4
.L_882:
        /*1260*/ 	.word	index@(.nv.constant0._ZN7cutlass13device_kernelIN5flash11enable_sm90INS1_16FlashAttnFwdSm90INS1_25CollectiveMainloopFwdSm90ILi2EN4cute5tupleIJNS5_1CILi1EEES8_S8_EEENS6_IJNS7_ILi128EEENS7_ILi160EEENS7_ILi192EEEEEELi192ENS_12float_e4m3_tEfNS_4arch4Sm90ELb1ELb0ELb0ELb1ELb0ELb1ELb0ELb1ELb1ELb0ELb0ELb0EEENS1_21CollectiveEpilogueFwdINS6_IJSA_SC_SB_EEES9_NS_10bfloat16_tESG_Li256ELb1ELb0ELb0ELb1EEENS1_36VarlenDynamicPersistentTileSchedulerILi128ELi160ELi256ELi128ELb0ELb0ELb1ELb1ELb1ELb1EEEEEEEEEvNT_6ParamsE)
        /*1264*/ 	.short	0x0210
        /*1266*/ 	.short	0x0a70


	//----- nvinfo : EIATTR_SW_WAR
	.align		4
.L_883:
        /*1268*/ 	.byte	0x04, 0x36
        /*126a*/ 	.short	(.L_885 - .L_884)
.L_884:
        /*126c*/ 	.word	0x00000008
.L_885:


//--------------------- .nv.info._ZN7cutlass13device_kernelIN5flash11enable_sm90INS1_16FlashAttnFwdSm90INS1_25CollectiveMainloopFwdSm90ILi2EN4cute5tupleIJNS5_1CILi1EEES8_S8_EEENS6_IJNS7_ILi128EEENS7_ILi224EEESA_EEELi128ENS_12float_e4m3_tEfNS_4arch4Sm90ELb0ELb0ELb0ELb0ELb0ELb0ELb0ELb1ELb1ELb0ELb0ELb0EEENS1_21CollectiveEpilogueFwdINS6_IJSA_SA_SB_EEES9_NS_10bfloat16_tESF_Li256ELb0ELb0ELb0ELb1EEENS1_29StaticPersistentTileSchedulerILb0EEEEEEEEEvNT_6ParamsE --------------------------
	.section	.nv.info._ZN7cutlass13device_kernelIN5flash11enable_sm90INS1_16FlashAttnFwdSm90INS1_25CollectiveMainloopFwdSm90ILi2EN4cute5tupleIJNS5_1CILi1EEES8_S8_EEENS6_IJNS7_ILi128EEENS7_ILi224EEESA_EEELi128ENS_12float_e4m3_tEfNS_4arch4Sm90ELb0ELb0ELb0ELb0ELb0ELb0ELb0ELb1ELb1ELb0ELb0ELb0EEENS1_21CollectiveEpilogueFwdINS6_IJSA_SA_SB_EEES9_NS_10bfloat16_tESF_Li256ELb0ELb0ELb0ELb1EEENS1_29StaticPersistentTileSchedulerILb0EEEEEEEEEvNT_6ParamsE,"",@"SHT_CUDA_INFO"
	.sectionflags	@""
	.align	4


	//----- nvinfo : EIATTR_CUDA_API_VERSION
	.align		4
        /*0000*/ 	.byte	0x04, 0x37
        /*0002*/ 	.short	(.L_887 - .L_886)
.L_886:
        /*0004*/ 	.word	0x00000082


	//----- nvinfo : EIATTR_KPARAM_INFO
	.align		4
.L_887:
        /*0008*/ 	.byte	0x04, 0x17
        /*000a*/ 	.short	(.L_889 - .L_888)
.L_888:
        /*000c*/ 	.word	0x00000000
        /*0010*/ 	.short	0x0000
        /*0012*/ 	.short	0x0070
        /*0014*/ 	.byte	0x00, 0xf0, 0x01, 0x2e


	//----- nvinfo : EIATTR_SPARSE_MMA_MASK
	.align		4
.L_889:
        /*0018*/ 	.byte	0x03, 0x50
        /*001a*/ 	.short	0x0000


	//----- nvinfo : EIATTR_MAXREG_COUNT
	.align		4
        /*001c*/ 	.byte	0x03, 0x1b
        /*001e*/ 	.short	0x00a8


	//----- nvinfo : EIATTR_NUM_BARRIERS
	.align		4
        /*0020*/ 	.byte	0x02, 0x4c
        /*0022*/ 	.byte	0x10
	.zero		1


	//----- nvinfo : EIATTR_EXTERNS
	.align		4
        /*0024*/ 	.byte	0x04, 0x0f
        /*0026*/ 	.short	(.L_891 - .L_890)


	//   ....[0]....
	.align		4
.L_890:
        /*0028*/ 	.word	index@(__assertfail)


	//----- nvinfo : EIATTR_ANNOTATIONS
	.align		4
.L_891:
        /*002c*/ 	.byte	0x04, 0x55
        /*002e*/ 	.short	(.L_893 - .L_892)


	//   ....[0]....
.L_892:
        /* <DEDUP_REMOVED lines=26> */


	//----- nvinfo : EIATTR_MERCURY_ISA_VERSION
	.align		4
.L_893:
        /*01b8*/ 	.byte	0x03, 0x5f
        /*01ba*/ 	.short	0x0101


	//----- nvinfo : EIATTR_INT_WARP_WIDE_INSTR_OFFSETS
	.align		4
        /*01bc*/ 	.byte	0x04, 0x31
        /*01be*/ 	.short	(.L_895 - .L_894)


	//   ....[0]....
.L_894:
        /*01c0*/ 	.word	0x00000190


	//   ....[1]....
        /*01c4*/ 	.word	0x000001c0


	//   ....[2]....
        /*01c8*/ 	.word	0x000001d0


	//   ....[3]....
        /*01cc*/ 	.word	0x0000b010


	//----- nvinfo : EIATTR_COOP_GROUP_MASK_REGIDS
	.align		4
.L_895:
        /*01d0*/ 	.byte	0x04, 0x29
        /*01d2*/ 	.short	(.L_897 - .L_896)


	//   ....[0]....
.L_896:
        /*01d4*/ 	.word	0xffffffff


	//   ....[1]....
        /*01d8*/ 	.word	0xffffffff


	//   ....[2]....
        /*01dc*/ 	.word	0xffffffff


	//   ....[3]....
        /*01e0*/ 	.word	0xffffffff


	//   ....[4]....
        /*01e4*/ 	.word	0xffffffff


	//   ....[5]....
        /*01e8*/ 	.word	0xffffffff


	//   ....[6]....
        /*01ec*/ 	.word	0xffffffff


	//   ....[7]....
        /*01f0*/ 	.word	0xffffffff


	//   ....[8]....
        /*01f4*/ 	.word	0xffffffff


	//   ....[9]....
        /*01f8*/ 	.word	0xffffffff


	//   ....[10]....
        /*01fc*/ 	.word	0xffffffff


	//   ....[11]....
        /*0200*/ 	.word	0xffffffff


	//   ....[12]....
        /*0204*/ 	.word	0xffffffff


	//   ....[13]....
        /*0208*/ 	.word	0xffffffff


	//   ....[14]....
        /*020c*/ 	.word	0xffffffff


	//   ....[15]....
        /*0210*/ 	.word	0xffffffff


	//   ....[16]....
        /*0214*/ 	.word	0xffffffff


	//   ....[17]....
        /*0218*/ 	.word	0xffffffff


	//   ....[18]....
        /*021c*/ 	.word	0xffffffff


	//   ....[19]....
        /*0220*/ 	.word	0xffffffff


	//   ....[20]....
        /*0224*/ 	.word	0xffffffff


	//   ....[21]....
        /*0228*/ 	.word	0xffffffff


	//   ....[22]....
        /*022c*/ 	.word	0xffffffff


	//   ....[23]....
        /*0230*/ 	.word	0xffffffff


	//   ....[24]....
        /*0234*/ 	.word	0xffffffff


	//   ....[25]....
        /*0238*/ 	.word	0xffffffff


	//   ....[26]....
        /*023c*/ 	.word	0xffffffff


	//   ....[27]....
        /*0240*/ 	.word	0xffffffff


	//   ....[28]....
        /*0244*/ 	.word	0xffffffff


	//   ....[29]....
        /*0248*/ 	.word	0xffffffff


	//   ....[30]....
        /*024c*/ 	.word	0xffffffff


	//   ....[31]....
        /*0250*/ 	.word	0xffffffff


	//   ....[32]....
        /*0254*/ 	.word	0xffffffff


	//   ....[33]....
        /*0258*/ 	.word	0xffffffff


	//   ....[34]....
        /*025c*/ 	.word	0xffffffff


	//   ....[35]....
        /*0260*/ 	.word	0xffffffff


	//   ....[36]....
        /*0264*/ 	.word	0xffffffff


	//   ....[37]....
        /*0268*/ 	.word	0xffffffff


	//   ....[38]....
        /*026c*/ 	.word	0xffffffff


	//   ....[39]....
        /*0270*/ 	.word	0xffffffff


	//   ....[40]....
        /*0274*/ 	.word	0xffffffff


	//   ....[41]....
        /*0278*/ 	.word	0xffffffff


	//   ....[42]....
        /*027c*/ 	.word	0xffffffff


	//   ....[43]....
        /*0280*/ 	.word	0xffffffff


	//   ....[44]....
        /*0284*/ 	.word	0xffffffff


	//   ....[45]....
        /*0288*/ 	.word	0xffffffff


	//   ....[46]....
        /*028c*/ 	.word	0xffffffff


	//   ....[47]....
        /*0290*/ 	.word	0xffffffff


	//   ....[48]....
        /*0294*/ 	.word	0xffffffff


	//   ....[49]....
        /*0298*/ 	.word	0xffffffff


	//   ....[50]....
        /*029c*/ 	.word	0xffffffff


	//   ....[51]....
        /*02a0*/ 	.word	0xffffffff


	//   ....[52]....
        /*02a4*/ 	.word	0xffffffff


	//   ....[53]....
        /*02a8*/ 	.word	0xffffffff


	//   ....[54]....
        /*02ac*/ 	.word	0xffffffff


	//   ....[55]....
        /*02b0*/ 	.word	0x0500000f


	//----- nvinfo : EIATTR_COOP_GROUP_INSTR_OFFSETS
	.align		4
.L_897:
        /*02b4*/ 	.byte	0x04, 0x28
        /*02b6*/ 	.short	(.L_899 - .L_898)


	//   ....[0]....
.L_898:
        /*02b8*/ 	.word	0x00000070


	//   ....[1]....
        /*02bc*/ 	.word	0x000001a0


	//   ....[2]....
        /*02c0*/ 	.word	0x000001f0


	//   ....[3]....
        /*02c4*/ 	.word	0x000003e0


	//   ....[4]....
        /*02c8*/ 	.word	0x00000540


	//   ....[5]....
        /*02cc*/ 	.word	0x00000660


	//   ....[6]....
        /*02d0*/ 	.word	0x000007c0


	//   ....[7]....
        /*02d4*/ 	.word	0x00000e10


	//   ....[8]....
        /*02d8*/ 	.word	0x00002f60


	//   ....[9]....
        /*02dc*/ 	.word	0x00003060


	//   ....[10]....
        /*02e0*/ 	.word	0x000038a0


	//   ....[11]....
        /*02e4*/ 	.word	0x00003900


	//   ....[12]....
        /*02e8*/ 	.word	0x000068f0


	//   ....[13]....
        /*02ec*/ 	.word	0x00006910


	//   ....[14]....
        /*02f0*/ 	.word	0x00006930


	//   ....[15]....
        /*02f4*/ 	.word	0x00006950


	//   ....[16]....
        /*02f8*/ 	.word	0x00008d80


	//   ....[17]....
        /*02fc*/ 	.word	0x00008d90


	//   ....[18]....
        /*0300*/ 	.word	0x00008e10


	//   ....[19]....
        /*0304*/ 	.word	0x00008e20


	//   ....[20]....
        /*0308*/ 	.word	0x00009d70


	//   ....[21]....
        /*030c*/ 	.word	0x00009d80


	//   ....[22]....
        /*0310*/ 	.word	0x00009d90


	//   ....[23]....
        /*0314*/ 	.word	0x00009da0


	//   ....[24]....
        /*0318*/ 	.word	0x00009db0


	//   ....[25]....
        /*031c*/ 	.word	0x00009dc0


	//   ....[26]....
        /*0320*/ 	.word	0x00009dd0


	//   ....[27]....
        /*0324*/ 	.word	0x00009de0


	//   ....[28]....
        /*0328*/ 	.word	0x00009df0


	//   ....[29]....
        /*032c*/ 	.word	0x00009e00


	//   ....[30]....
        /*0330*/ 	.word	0x00009e30


	//   ....[31]....
        /*0334*/ 	.word	0x00009e40


	//   ....[32]....
        /*0338*/ 	.word	0x00009e50


	//   ....[33]....
        /*033c*/ 	.word	0x00009e60


	//   ....[34]....
        /*0340*/ 	.word	0x00009e70


	//   ....[35]....
        /*0344*/ 	.word	0x00009e90


	//   ....[36]....
        /*0348*/ 	.word	0x00009ed0


	//   ....[37]....
        /*034c*/ 	.word	0x00009ef0


	//   ....[38]....
        /*0350*/ 	.word	0x00009f00


	//   ....[39]....
        /*0354*/ 	.word	0x00009f30


	//   ....[40]....
        /*0358*/ 	.word	0x00009f90


	//   ....[41]....
        /*035c*/ 	.word	0x00009fa0


	//   ....[42]....
        /*0360*/ 	.word	0x00009fd0


	//   ....[43]....
        /*0364*/ 	.word	0x0000a000


	//   ....[44]....
        /*0368*/ 	.word	0x0000a030


	//   ....[45]....
        /*036c*/ 	.word	0x0000a040


	//   ....[46]....
        /*0370*/ 	.word	0x0000a050


	//   ....[47]....
        /*0374*/ 	.word	0x0000a060


	//   ....[48]....
        /*0378*/ 	.word	0x0000a070


	//   ....[49]....
        /*037c*/ 	.word	0x0000a090


	//   ....[50]....
        /*0380*/ 	.word	0x0000a0c0


	//   ....[51]....
        /*0384*/ 	.word	0x0000a0d0


	//   ....[52]....
        /*0388*/ 	.word	0x0000a1d0


	//   ....[53]....
        /*038c*/ 	.word	0x0000b100


	//   ....[54]....
        /*0390*/ 	.word	0x0000d200


	//   ....[55]....
        /*0394*/ 	.word	0x0000d720


	//----- nvinfo : EIATTR_REG_RECONFIG
	.align		4
.L_899:
        /*0398*/ 	.byte	0x01, 0x54
	.zero		2


	//----- nvinfo : EIATTR_SYSCALL_OFFSETS
	.align		4
        /*039c*/ 	.byte	0x04, 0x46
        /*039e*/ 	.short	(.L_901 - .L_900)


	//   ....[0]....
.L_900:
        /*03a0*/ 	.word	0x000014b0


	//   ....[1]....
        /*03a4*/ 	.word	0x0000aad0


	//   ....[2]....
        /*03a8*/ 	.word	0x0000ac10


	//   ....[3]....
        /*03ac*/ 	.word	0x0000ad50


	//   ....[4]....
        /*03b0*/ 	.word	0x0000ae70


	//----- nvinfo : EIATTR_MBARRIER_INSTR_OFFSETS
	.align		4
.L_901:
        /*03b4*/ 	.byte	0x04, 0x39
        /*03b6*/ 	.short	(.L_903 - .L_902)


	//   ....[0]....
.L_902:
        /*03b8*/ 	.word	0x00000290
        /*03bc*/ 	.word	0x000000ff
        /*03c0*/ 	.word	0x0002e800
        /*03c4*/ 	.short	0x0100
        /*03c6*/ 	.byte	0x06
	.zero		1


	//   ....[1]....
        /*03c8*/ 	.word	0x000002a0
        /*03cc*/ 	.word	0x000000ff
        /*03d0*/ 	.word	0x0002e820
        /*03d4*/ 	.short	0x0100
        /*03d6*/ 	.byte	0x06
	.zero		1


	//   ....[2]....
        /*03d8*/ 	.word	0x00000390
        /*03dc*/ 	.word	0x000000ff
        /*03e0*/ 	.word	0x0002e830
        /*03e4*/ 	.short	0x0100
        /*03e6*/ 	.byte	0x08
	.zero		1


	//   ....[3]....
        /*03e8*/ 	.word	0x000003a0
        /*03ec*/ 	.word	0x000000ff
        /*03f0*/ 	.word	0x0002e840
        /*03f4*/ 	.short	0x0100
        /*03f6*/ 	.byte	0x08
	.zero		1


	//   ....[4]....
        /*03f8*/ 	.word	0x000003b0
        /*03fc*/ 	.word	0x000000ff
        /*0400*/ 	.word	0x0002e838
        /*0404*/ 	.short	0x0100
        /*0406*/ 	.byte	0x08
	.zero		1


	//   ....[5]....
        /*0408*/ 	.word	0x000003c0
        /*040c*/ 	.word	0x000000ff
        /*0410*/ 	.word	0x0002e848
        /*0414*/ 	.short	0x0100
        /*0416*/ 	.byte	0x08
	.zero		1


	//   ....[6]....
        /*0418*/ 	.word	0x000004f0
        /*041c*/ 	.word	0x000000ff
        /*0420*/ 	.word	0x0002e850
        /*0424*/ 	.short	0x0100
        /*0426*/ 	.byte	0x08
	.zero		1


	//   ....[7]....
        /*0428*/ 	.word	0x00000500
        /*042c*/ 	.word	0x000000ff
        /*0430*/ 	.word	0x0002e860
        /*0434*/ 	.short	0x0100
        /*0436*/ 	.byte	0x08
	.zero		1


	//   ....[8]....
        /*0438*/ 	.word	0x00000510
        /*043c*/ 	.word	0x000000ff
        /*0440*/ 	.word	0x0002e858
        /*0444*/ 	.short	0x0100
        /*0446*/ 	.byte	0x08
	.zero		1


	//   ....[9]....
        /*0448*/ 	.word	0x00000520
        /*044c*/ 	.word	0x000000ff
        /*0450*/ 	.word	0x0002e868
        /*0454*/ 	.short	0x0100
        /*0456*/ 	.byte	0x08
	.zero		1


	//   ....[10]....
        /*0458*/ 	.word	0x00000610
        /*045c*/ 	.word	0x000000ff
        /*0460*/ 	.word	0x0002e870
        /*0464*/ 	.short	0x0100
        /*0466*/ 	.byte	0x06
	.zero		1


	//   ....[11]....
        /*0468*/ 	.word	0x00000620
        /*046c*/ 	.word	0x000000ff
        /*0470*/ 	.word	0x0002e880
        /*0474*/ 	.short	0x0100
        /*0476*/ 	.byte	0x06
	.zero		1


	//   ....[12]....
        /*0478*/ 	.word	0x00000630
        /*047c*/ 	.word	0x000000ff
        /*0480*/ 	.word	0x0002e878
        /*0484*/ 	.short	0x0100
        /*0486*/ 	.byte	0x06
	.zero		1


	//   ....[13]....
        /*0488*/ 	.word	0x00000640
        /*048c*/ 	.word	0x000000ff
        /*0490*/ 	.word	0x0002e888
        /*0494*/ 	.short	0x0100
        /*0496*/ 	.byte	0x06
	.zero		1


	//   ....[14]....
        /*0498*/ 	.word	0x00000770
        /*049c*/ 	.word	0x000000ff
        /*04a0*/ 	.word	0x0002e890
        /*04a4*/ 	.short	0x0100
        /*04a6*/ 	.byte	0x08
	.zero		1


	//   ....[15]....
        /*04a8*/ 	.word	0x00000780
        /*04ac*/ 	.word	0x000000ff
        /*04b0*/ 	.word	0x0002e8a0
        /*04b4*/ 	.short	0x0100
        /*04b6*/ 	.byte	0x08
	.zero		1


	//   ....[16]....
        /*04b8*/ 	.word	0x00000790
        /*04bc*/ 	.word	0x000000ff
        /*04c0*/ 	.word	0x0002e898
        /*04c4*/ 	.short	0x0100
        /*04c6*/ 	.byte	0x08
	.zero		1


	//   ....[17]....
        /*04c8*/ 	.word	0x000007a0
        /*04cc*/ 	.word	0x000000ff
        /*04d0*/ 	.word	0x0002e8a8
        /*04d4*/ 	.short	0x0100
        /*04d6*/ 	.byte	0x08
	.zero		1


	//   ....[18]....
        /*04d8*/ 	.word	0x000008d0
        /*04dc*/ 	.word	0x000000ff
        /*04e0*/ 	.word	0x0002e8b0
        /*04e4*/ 	.short	0x0100
        /*04e6*/ 	.byte	0x08
	.zero		1


	//   ....[19]....
        /*04e8*/ 	.word	0x000008e0
        /*04ec*/ 	.word	0x000000ff
        /*04f0*/ 	.word	0x0002e8c0
        /*04f4*/ 	.short	0x0100
        /*04f6*/ 	.byte	0x08
	.zero		1


	//   ....[20]....
        /*04f8*/ 	.word	0x000008f0
        /*04fc*/ 	.word	0x000000ff
        /*0500*/ 	.word	0x0002e8b8
        /*0504*/ 	.short	0x0100
        /*0506*/ 	.byte	0x08
	.zero		1


	//   ....[21]....
        /*0508*/ 	.word	0x00000900
        /*050c*/ 	.word	0x000000ff
        /*0510*/ 	.word	0x0002e8c8
        /*0514*/ 	.short	0x0100
        /*0516*/ 	.byte	0x08
	.zero		1


	//   ....[22]....
        /*0518*/ 	.word	0x00001510
        /*051c*/ 	.word	0x000000ff
        /*0520*/ 	.word	0x0002e800
        /*0524*/ 	.short	0x010a
        /*0526*/ 	.byte	0x26
	.zero		1


	//   ....[23]....
        /*0528*/ 	.word	0x00001590
        /*052c*/ 	.word	0x00000004
        /*0530*/ 	.word	0x0002e830
        /*0534*/ 	.short	0x010a
        /*0536*/ 	.byte	0x3f
	.zero		1


	//   ....[24]....
        /*0538*/ 	.word	0x000015d0
        /*053c*/ 	.word	0x00000004
        /*0540*/ 	.word	0x0002e830
        /*0544*/ 	.short	0x010a
        /*0546*/ 	.byte	0x3f
	.zero		1


	//   ....[25]....
        /*0548*/ 	.word	0x000038b0
        /*054c*/ 	.word	0x00000004
        /*0550*/ 	.word	0x00000000
        /*0554*/ 	.short	0x0101
        /*0556*/ 	.byte	0x3f
	.zero		1


	//   ....[26]....
        /*0558*/ 	.word	0x00005450
        /*055c*/ 	.word	0x000000ff
        /*0560*/ 	.word	0x0002e830
        /*0564*/ 	.short	0x010a
        /*0566*/ 	.byte	0x06
	.zero		1


	//   ....[27]....
        /*0568*/ 	.word	0x00005490
        /*056c*/ 	.word	0x000000ff
        /*0570*/ 	.word	0x0002e830
        /*0574*/ 	.short	0x010a
        /*0576*/ 	.byte	0x06
	.zero		1


	//   ....[28]....
        /*0578*/ 	.word	0x00006080
        /*057c*/ 	.word	0x000000ff
        /*0580*/ 	.word	0x0002e850
        /*0584*/ 	.short	0x010a
        /*0586*/ 	.byte	0x06
	.zero		1


	//   ....[29]....
        /*0588*/ 	.word	0x000060c0
        /*058c*/ 	.word	0x000000ff
        /*0590*/ 	.word	0x0002e850
        /*0594*/ 	.short	0x010a
        /*0596*/ 	.byte	0x06
	.zero		1


	//   ....[30]....
        /*0598*/ 	.word	0x00007f60
        /*059c*/ 	.word	0x00000004
        /*05a0*/ 	.word	0x00000000
        /*05a4*/ 	.short	0x0101
        /*05a6*/ 	.byte	0x3f
	.zero		1


	//   ....[31]....
        /*05a8*/ 	.word	0x00008250
        /*05ac*/ 	.word	0x000000ff
        /*05b0*/ 	.word	0x00000000
        /*05b4*/ 	.short	0x0101
        /*05b6*/ 	.byte	0x06
	.zero		1


	//   ....[32]....
        /*05b8*/ 	.word	0x000089d0
        /*05bc*/ 	.word	0x000000ff
        /*05c0*/ 	.word	0x0002e850
        /*05c4*/ 	.short	0x010a
        /*05c6*/ 	.byte	0x04
	.zero		1


	//   ....[33]....
        /*05c8*/ 	.word	0x00008a10
        /*05cc*/ 	.word	0x000000ff
        /*05d0*/ 	.word	0x0002e850
        /*05d4*/ 	.short	0x010a
        /*05d6*/ 	.byte	0x04
	.zero		1


	//   ....[34]....
        /*05d8*/ 	.word	0x00009850
        /*05dc*/ 	.word	0x000000ff
        /*05e0*/ 	.word	0x00000000
        /*05e4*/ 	.short	0x0101
        /*05e6*/ 	.byte	0x04
	.zero		1


	//   ....[35]....
        /*05e8*/ 	.word	0x0000a430
        /*05ec*/ 	.word	0x000000ff
        /*05f0*/ 	.word	0x00000000
        /*05f4*/ 	.short	0x0101
        /*05f6*/ 	.byte	0x06
	.zero		1


	//   ....[36]....
        /*05f8*/ 	.word	0x0000b320
        /*05fc*/ 	.word	0x00000003
        /*0600*/ 	.word	0x0002e880
        /*0604*/ 	.short	0x010a
        /*0606*/ 	.byte	0x3f
	.zero		1


	//   ....[37]....
        /*0608*/ 	.word	0x0000b4e0
        /*060c*/ 	.word	0x00000003
        /*0610*/ 	.word	0x0002e840
        /*0614*/ 	.short	0x010a
        /*0616*/ 	.byte	0x3f
	.zero		1


	//   ....[38]....
        /*0618*/ 	.word	0x0000b7b0
        /*061c*/ 	.word	0x000000ff
        /*0620*/ 	.word	0x0002e820
        /*0624*/ 	.short	0x010a
        /*0626*/ 	.byte	0x28
	.zero		1


	//   ....[39]....
        /*0628*/ 	.word	0x0000ba70
        /*062c*/ 	.word	0x00000005
        /*0630*/ 	.word	0x0002e880
        /*0634*/ 	.short	0x010a
        /*0636*/ 	.byte	0x3f
	.zero		1


	//   ....[40]....
        /*0638*/ 	.word	0x0000bce0
        /*063c*/ 	.word	0x00000005
        /*0640*/ 	.word	0x0002e840
        /*0644*/ 	.short	0x010a
        /*0646*/ 	.byte	0x3f
	.zero		1


	//   ....[41]....
        /*0648*/ 	.word	0x0000bfd0
        /*064c*/ 	.word	0x00000003
        /*0650*/ 	.word	0x0002e870
        /*0654*/ 	.short	0x010a
        /*0656*/ 	.byte	0x3f
	.zero		1


	//   ....[42]....
        /*0658*/ 	.word	0x0000c040
        /*065c*/ 	.word	0x00000003
        /*0660*/ 	.word	0x0002e860
        /*0664*/ 	.short	0x010a
        /*0666*/ 	.byte	0x3f
	.zero		1


	//   ....[43]....
        /*0668*/ 	.word	0x0000c810
        /*066c*/ 	.word	0x00000003
        /*0670*/ 	.word	0x0002e850
        /*0674*/ 	.short	0x0101
        /*0676*/ 	.byte	0x3f
	.zero		1


	//   ....[44]....
        /*0678*/ 	.word	0x0000c850
        /*067c*/ 	.word	0x00000002
        /*0680*/ 	.word	0x00000000
        /*0684*/ 	.short	0x0101
        /*0686*/ 	.byte	0x3f
	.zero		1


	//   ....[45]....
        /*0688*/ 	.word	0x0000c910
        /*068c*/ 	.word	0x00000014
        /*0690*/ 	.word	0x0002e870
        /*0694*/ 	.short	0x010a
        /*0696*/ 	.byte	0x3f
	.zero		1


	//   ....[46]....
        /*0698*/ 	.word	0x0000c9a0
        /*069c*/ 	.word	0x00000014
        /*06a0*/ 	.word	0x0002e860
        /*06a4*/ 	.short	0x010a
        /*06a6*/ 	.byte	0x3f
	.zero		1


	//   ....[47]....
        /*06a8*/ 	.word	0x0000d030
        /*06ac*/ 	.word	0x00000014
        /*06b0*/ 	.word	0x0002e850
        /*06b4*/ 	.short	0x0101
        /*06b6*/ 	.byte	0x3f
	.zero		1


	//   ....[48]....
        /*06b8*/ 	.word	0x0000d0c0
        /*06bc*/ 	.word	0x00000000
        /*06c0*/ 	.word	0x00000000
        /*06c4*/ 	.short	0x0101
        /*06c6*/ 	.byte	0x3f
	.zero		1


	//   ....[49]....
        /*06c8*/ 	.word	0x0000d1b0
        /*06cc*/ 	.word	0x00000009
        /*06d0*/ 	.word	0x0002e820
        /*06d4*/ 	.short	0x010a
        /*06d6*/ 	.byte	0x3f
	.zero		1


	//   ....[50]....
        /*06d8*/ 	.word	0x0000d320
        /*06dc*/ 	.word	0x00000005
        /*06e0*/ 	.word	0x00000000
        /*06e4*/ 	.short	0x010a
        /*06e6*/ 	.byte	0x3f
	.zero		1


	//   ....[51]....
        /*06e8*/ 	.word	0x0000d390
        /*06ec*/ 	.word	0x00000007
        /*06f0*/ 	.word	0x00000000
        /*06f4*/ 	.short	0x010a
        /*06f6*/ 	.byte	0x3f
	.zero		1


	//   ....[52]....
        /*06f8*/ 	.word	0x0000d3f0
        /*06fc*/ 	.word	0x00000005
        /*0700*/ 	.word	0x0002e860
        /*0704*/ 	.short	0x010a
        /*0706*/ 	.byte	0x3f
	.zero		1


	//   ....[53]....
        /*0708*/ 	.word	0x0000d440
        /*070c*/ 	.word	0x00000003
        /*0710*/ 	.word	0x0002e860
        /*0714*/ 	.short	0x010a
        /*0716*/ 	.byte	0x3f
	.zero		1


	//   ....[54]....
        /*0718*/ 	.word	0x0000d480
        /*071c*/ 	.word	0x00000005
        /*0720*/ 	.word	0x0002e880
        /*0724*/ 	.short	0x010a
        /*0726*/ 	.byte	0x3f
	.zero		1


	//   ....[55]....
        /*0728*/ 	.word	0x0000d4a0
        /*072c*/ 	.word	0x00000003
        /*0730*/ 	.word	0x0002e880
        /*0734*/ 	.short	0x010a
        /*0736*/ 	.byte	0x3f
	.zero		1


	//   ....[56]....
        /*0738*/ 	.word	0x0000d510
        /*073c*/ 	.word	0x00000003
        /*0740*/ 	.word	0x0002e800
        /*0744*/ 	.short	0x010a
        /*0746*/ 	.byte	0x3f
	.zero		1


	//   ....[57]....
        /*0748*/ 	.word	0x0000d560
        /*074c*/ 	.word	0x00000004
        /*0750*/ 	.word	0x0002e830
        /*0754*/ 	.short	0x010a
        /*0756*/ 	.byte	0x3f
	.zero		1


	//   ....[58]....
        /*0758*/ 	.word	0x0000d5c0
        /*075c*/ 	.word	0x00000006
        /*0760*/ 	.word	0x0002e830
        /*0764*/ 	.short	0x010a
        /*0766*/ 	.byte	0x3f
	.zero		1


	//   ....[59]....
        /*0768*/ 	.word	0x0000d620
        /*076c*/ 	.word	0x00000006
        /*0770*/ 	.word	0x0002e850
        /*0774*/ 	.short	0x010a
        /*0776*/ 	.byte	0x3f
	.zero		1


	//   ....[60]....
        /*0778*/ 	.word	0x0000d680
        /*077c*/ 	.word	0x00000007
        /*0780*/ 	.word	0x0002e850
        /*0784*/ 	.short	0x010a
        /*0786*/ 	.byte	0x3f
	.zero		1


	//   ....[61]....
        /*0788*/ 	.word	0x0000d7d0
        /*078c*/ 	.word	0x00000003
        /*0790*/ 	.word	0x0002e880
        /*0794*/ 	.short	0x010a
        /*0796*/ 	.byte	0x3f
	.zero		1


	//   ....[62]....
        /*0798*/ 	.word	0x0000d820
        /*079c*/ 	.word	0x00000003
        /*07a0*/ 	.word	0x0002e840
        /*07a4*/ 	.short	0x010a
        /*07a6*/ 	.byte	0x3f
	.zero		1


	//   ....[63]....
        /*07a8*/ 	.word	0x0000d880
        /*07ac*/ 	.word	0x00000003
        /*07b0*/ 	.word	0x0002e820
        /*07b4*/ 	.short	0x010a
        /*07b6*/ 	.byte	0x3f
	.zero		1


	//   ....[64]....
        /*07b8*/ 	.word	0x0000d8d0
        /*07bc*/ 	.word	0x00000005
        /*07c0*/ 	.word	0x0002e880
        /*07c4*/ 	.short	0x010a
        /*07c6*/ 	.byte	0x3f
	.zero		1


	//   ....[65]....
        /*07c8*/ 	.word	0x0000d920
        /*07cc*/ 	.word	0x00000005
        /*07d0*/ 	.word	0x0002e840
        /*07d4*/ 	.short	0x010a
        /*07d6*/ 	.byte	0x3f
	.zero		1


	//   ....[66]....
        /*07d8*/ 	.word	0x0000d980
        /*07dc*/ 	.word	0x00000003
        /*07e0*/ 	.word	0x0002e870
        /*07e4*/ 	.short	0x010a
        /*07e6*/ 	.byte	0x3f
	.zero		1


	//   ....[67]....
        /*07e8*/ 	.word	0x0000d9e0
        /*07ec*/ 	.word	0x00000004
        /*07f0*/ 	.word	0x0002e860
        /*07f4*/ 	.short	0x010a
        /*07f6*/ 	.byte	0x3f
	.zero		1


	//   ....[68]....
        /*07f8*/ 	.word	0x0000da30
        /*07fc*/ 	.word	0x00000014
        /*0800*/ 	.word	0x0002e870
        /*0804*/ 	.short	0x010a
        /*0806*/ 	.byte	0x3f
	.zero		1


	//   ....[69]....
        /*0808*/ 	.word	0x0000da80
        /*080c*/ 	.word	0x00000014
        /*0810*/ 	.word	0x0002e860
        /*0814*/ 	.short	0x010a
        /*0816*/ 	.byte	0x3f
	.zero		1


	//   ....[70]....
        /*0818*/ 	.word	0x0000dad0
        /*081c*/ 	.word	0x00000009
        /*0820*/ 	.word	0x0002e820
        /*0824*/ 	.short	0x010a
        /*0826*/ 	.byte	0x3f
	.zero		1


	//   ....[71]....
        /*0828*/ 	.word	0x0000db20
        /*082c*/ 	.word	0x00000005
        /*0830*/ 	.word	0x00000000
        /*0834*/ 	.short	0x010a
        /*0836*/ 	.byte	0x3f
	.zero		1


	//   ....[72]....
        /*0838*/ 	.word	0x0000db70
        /*083c*/ 	.word	0x00000007
        /*0840*/ 	.word	0x00000000
        /*0844*/ 	.short	0x010a
        /*0846*/ 	.byte	0x3f
	.zero		1


	//   ....[73]....
        /*0848*/ 	.word	0x0000dbc0
        /*084c*/ 	.word	0x00000005
        /*0850*/ 	.word	0x0002e860
        /*0854*/ 	.short	0x010a
        /*0856*/ 	.byte	0x3f
	.zero		1


	//   ....[74]....
        /*0858*/ 	.word	0x0000dc10
        /*085c*/ 	.word	0x00000003
        /*0860*/ 	.word	0x0002e860
        /*0864*/ 	.short	0x010a
        /*0866*/ 	.byte	0x3f
	.zero		1


	//   ....[75]....
        /*0868*/ 	.word	0x0000dc60
        /*086c*/ 	.word	0x00000005
        /*0870*/ 	.word	0x0002e880
        /*0874*/ 	.short	0x010a
        /*0876*/ 	.byte	0x3f
	.zero		1


	//----- nvinfo : EIATTR_NUM_MBARRIERS
	.align		4
.L_903:
        /*0878*/ 	.byte	0x03, 0x38
        /*087a*/ 	.short	0x0016


	//----- nvinfo : EIATTR_EXIT_INSTR_OFFSETS
	.align		4
        /*087c*/ 	.byte	0x04, 0x1c
        /*087e*/ 	.short	(.L_905 - .L_904)


	//   ....[0]....
.L_904:
        /*0880*/ 	.word	0x00000a50


	//   ....[1]....
        /*0884*/ 	.word	0x0000a4e0


	//   ....[2]....
        /*0888*/ 	.word	0x0000d220


	//   ....[3]....
        /*088c*/ 	.word	0x0000d4f0


	//----- nvinfo : EIATTR_MAX_THREADS
	.align		4
.L_905:
        /*0890*/ 	.byte	0x04, 0x05
        /*0892*/ 	.short	(.L_907 - .L_906)
.L_906:
        /*0894*/ 	.word	0x00000180
        /*0898*/ 	.word	0x00000001
        /*089c*/ 	.word	0x00000001


	//----- nvinfo : EIATTR_CRS_STACK_SIZE
	.align		4
.L_907:
        /*08a0*/ 	.byte	0x04, 0x1e
        /*08a2*/ 	.short	(.L_909 - .L_908)
.L_908:
        /*08a4*/ 	.word	0x00000000


	//----- nvinfo : EIATTR_CBANK_PARAM_SIZE
	.align		4
.L_909:
        /*08a8*/ 	.byte	0x03, 0x19
        /*08aa*/ 	.short	0x0bf0


	//----- nvinfo : EIATTR_PARAM_CBANK
	.align		4
        /*08ac*/ 	.byte	0x04, 0x0a
        /*08ae*/ 	.short	(.L_911 - .L_910)
	.align		4
.L_910:
        /*08b0*/ 	.word	index@(.nv.constant0._ZN7cutlass13device_kernelIN5flash11enable_sm90INS1_16FlashAttnFwdSm90INS1_25CollectiveMainloopFwdSm90ILi2EN4cute5tupleIJNS5_1CILi1EEES8_S8_EEENS6_IJNS7_ILi128EEENS7_ILi224EEESA_EEELi128ENS_12float_e4m3_tEfNS_4arch4Sm90ELb0ELb0ELb0ELb0ELb0ELb0ELb0ELb1ELb1ELb0ELb0ELb0EEENS1_21CollectiveEpilogueFwdINS6_IJSA_SA_SB_EEES9_NS_10bfloat16_tESF_Li256ELb0ELb0ELb0ELb1EEENS1_29StaticPersistentTileSchedulerILb0EEEEEEEEEvNT_6ParamsE)
        /*08b4*/ 	.short	0x0210
        /*08b6*/ 	.short	0x0bf0


	//----- nvinfo : EIATTR_SW_WAR
	.align		4
.L_911:
        /*08b8*/ 	.byte	0x04, 0x36
        /*08ba*/ 	.short	(.L_913 - .L_912)
.L_912:
        /*08bc*/ 	.word	0x00000008
.L_913:


//--------------------- .nv.info._ZN7cutlass13device_kernelIN5flash11enable_sm90INS1_16FlashAttnFwdSm90INS1_25CollectiveMainloopFwdSm90ILi2EN4cute5tupleIJNS5_1CILi1EEES8_S8_EEENS6_IJNS7_ILi128EEENS7_ILi224EEESA_EEELi128ENS_12float_e4m3_tEfNS_4arch4Sm90ELb0ELb0ELb0ELb1ELb0ELb0ELb0ELb1ELb1ELb0ELb0ELb0EEENS1_21CollectiveEpilogueFwdINS6_IJSA_SA_SB_EEES9_NS_10bfloat16_tESF_Li256ELb1ELb0ELb0ELb1EEENS1_36VarlenDynamicPersistentTileSchedulerILi128ELi224ELi256ELi128ELb0ELb0ELb1ELb0ELb1ELb1EEEEEEEEEvNT_6ParamsE --------------------------
	.section	.nv.info._ZN7cutlass13device_kernelIN5flash11enable_sm90INS1_16FlashAttnFwdSm90INS1_25CollectiveMainloopFwdSm90ILi2EN4cute5tupleIJNS5_1CILi1EEES8_S8_EEENS6_IJNS7_ILi128EEENS7_ILi224EEESA_EEELi128ENS_12float_e4m3_tEfNS_4arch4Sm90ELb0ELb0ELb0ELb1ELb0ELb0ELb0ELb1ELb1ELb0ELb0ELb0EEENS1_21CollectiveEpilogueFwdINS6_IJSA_SA_SB_EEES9_NS_10bfloat16_tESF_Li256ELb1ELb0ELb0ELb1EEENS1_36VarlenDynamicPersistentTileSchedulerILi128ELi224ELi256ELi128ELb0ELb0ELb1ELb0ELb1ELb1EEEEEEEEEvNT_6ParamsE,"",@"SHT_CUDA_INFO"
	.sectionflags	@""
	.align	4


	//----- nvinfo : EIATTR_CUDA_API_VERSION
	.align		4
        /*0000*/ 	.byte	0x04, 0x37
        /*0002*/ 	.short	(.L_915 - .L_914)
.L_914:
        /*0004*/ 	.word	0x00000082


	//----- nvinfo : EIATTR_KPARAM_INFO
	.align		4
.L_915:
        /*0008*/ 	.byte	0x04, 0x17
        /*000a*/ 	.short	(.L_917 - .L_916)
.L_916:
        /*000c*/ 	.word	0x00000000
        /*0010*/ 	.short	0x0000
        /*0012*/ 	.short	0x0070
        /*0014*/ 	.byte	0x00, 0xf0, 0x01, 0x28


	//----- nvinfo : EIATTR_SPARSE_MMA_MASK
	.align		4
.L_917:
        /*0018*/ 	.byte	0x03, 0x50
        /*001a*/ 	.short	0x0000


	//----- nvinfo : EIATTR_MAXREG_COUNT
	.align		4
        /*001c*/ 	.byte	0x03, 0x1b
        /*001e*/ 	.short	0x00a8


	//----- nvinfo : EIATTR_NUM_BARRIERS
	.align		4
        /*0020*/ 	.byte	0x02, 0x4c
        /*0022*/ 	.byte	0x10
	.zero		1


	//----- nvinfo : EIATTR_EXTERNS
	.align		4
        /*0024*/ 	.byte	0x04, 0x0f
        /*0026*/ 	.short	(.L_919 - .L_918)


	//   ....[0]....
	.align		4
.L_918:
        /*0028*/ 	.word	index@(__assertfail)


	//----- nvinfo : EIATTR_ANNOTATIONS
	.align		4
.L_919:
        /*002c*/ 	.byte	0x04, 0x55
        /*002e*/ 	.short	(.L_921 - .L_920)


	//   ....[0]....
.L_920:
        /* <DEDUP_REMOVED lines=42> */


	//----- nvinfo : EIATTR_MERCURY_ISA_VERSION
	.align		4
.L_921:
        /*02b8*/ 	.byte	0x03, 0x5f
        /*02ba*/ 	.short	0x0101


	//----- nvinfo : EIATTR_UNUSED_LOAD_BYTE_OFFSET
	.align		4
        /*02bc*/ 	.byte	0x04, 0x44
        /*02be*/ 	.short	(.L_923 - .L_922)


	//   ....[0]....
.L_922:
        /*02c0*/ 	.word	0x00000a70
        /*02c4*/ 	.word	0x0000fff0


	//   ....[1]....
        /*02c8*/ 	.word	0x00009b90
        /*02cc*/ 	.word	0x0000fff0


	//----- nvinfo : EIATTR_INT_WARP_WIDE_INSTR_OFFSETS
	.align		4
.L_923:
        /*02d0*/ 	.byte	0x04, 0x31
        /*02d2*/ 	.short	(.L_925 - .L_924)


	//   ....[0]....
.L_924:
        /*02d4*/ 	.word	0x00000160


	//   ....[1]....
        /*02d8*/ 	.word	0x000001a0


	//   ....[2]....
        /*02dc*/ 	.word	0x00000210


	//   ....[3]....
        /*02e0*/ 	.word	0x0000d2a0


	//   ....[4]....
        /*02e4*/ 	.word	0x0000d330


	//   ....[5]....
        /*02e8*/ 	.word	0x0000dab0


	//   ....[6]....
        /*02ec*/ 	.word	0x0000f420


	//   ....[7]....
        /*02f0*/ 	.word	0x0000f4b0


	//----- nvinfo : EIATTR_COOP_GROUP_MASK_REGIDS
	.align		4
.L_925:
        /*02f4*/ 	.byte	0x04, 0x29
        /*02f6*/ 	.short	(.L_927 - .L_926)


	//   ....[0]....
.L_926:
        /*02f8*/ 	.word	0xffffffff


	//   ....[1]....
        /*02fc*/ 	.word	0xffffffff


	//   ....[2]....
        /*0300*/ 	.word	0xffffffff


	//   ....[3]....
        /*0304*/ 	.word	0xffffffff


	//   ....[4]....
        /*0308*/ 	.word	0xffffffff


	//   ....[5]....
        /*030c*/ 	.word	0xffffffff


	//   ....[6]....
        /*0310*/ 	.word	0xffffffff


	//   ....[7]....
        /*0314*/ 	.word	0xffffffff


	//   ....[8]....
        /*0318*/ 	.word	0xffffffff


	//   ....[9]....
        /*031c*/ 	.word	0xffffffff


	//   ....[10]....
        /*0320*/ 	.word	0xffffffff


	//   ....[11]....
        /*0324*/ 	.word	0xffffffff


	//   ....[12]....
        /*0328*/ 	.word	0xffffffff


	//   ....[13]....
        /*032c*/ 	.word	0xffffffff


	//   ....[14]....
        /*0330*/ 	.word	0xffffffff


	//   ....[15]....
        /*0334*/ 	.word	0xffffffff


	//   ....[16]....
        /*0338*/ 	.word	0xffffffff


	//   ....[17]....
        /*033c*/ 	.word	0xffffffff


	//   ....[18]....
        /*0340*/ 	.word	0xffffffff


	//   ....[19]....
        /*0344*/ 	.word	0xffffffff


	//   ....[20]....
        /*0348*/ 	.word	0xffffffff


	//   ....[21]....
        /*034c*/ 	.word	0xffffffff


	//   ....[22]....
        /*0350*/ 	.word	0xffffffff


	//   ....[23]....
        /*0354*/ 	.word	0xffffffff


	//   ....[24]....
        /*0358*/ 	.word	0xffffffff


	//   ....[25]....
        /*035c*/ 	.word	0xffffffff


	//   ....[26]....
        /*0360*/ 	.word	0xffffffff


	//   ....[27]....
        /*0364*/ 	.word	0xffffffff


	//   ....[28]....
        /*0368*/ 	.word	0xffffffff


	//   ....[29]....
        /*036c*/ 	.word	0xffffffff


	//   ....[30]....
        /*0370*/ 	.word	0xffffffff


	//   ....[31]....
        /*0374*/ 	.word	0xffffffff


	//   ....[32]....
        /*0378*/ 	.word	0xffffffff


	//   ....[33]....
        /*037c*/ 	.word	0xffffffff


	//   ....[34]....
        /*0380*/ 	.word	0xffffffff


	//   ....[35]....
        /*0384*/ 	.word	0xffffffff


	//   ....[36]....
        /*0388*/ 	.word	0xffffffff


	//   ....[37]....
        /*038c*/ 	.word	0xffffffff


	//   ....[38]....
        /*0390*/ 	.word	0xffffffff


	//   ....[39]....
        /*0394*/ 	.word	0xffffffff


	//   ....[40]....
        /*0398*/ 	.word	0xffffffff


	//   ....[41]....
        /*039c*/ 	.word	0xffffffff


	//   ....[42]....
        /*03a0*/ 	.word	0xffffffff


	//   ....[43]....
        /*03a4*/ 	.word	0xffffffff


	//   ....[44]....
        /*03a8*/ 	.word	0xffffffff


	//   ....[45]....
        /*03ac*/ 	.word	0xffffffff


	//   ....[46]....
        /*03b0*/ 	.word	0xffffffff


	//   ....[47]....
        /*03b4*/ 	.word	0xffffffff


	//   ....[48]....
        /*03b8*/ 	.word	0xffffffff


	//   ....[49]....
        /*03bc*/ 	.word	0xffffffff


	//   ....[50]....
        /*03c0*/ 	.word	0xffffffff


	//   ....[51]....
        /*03c4*/ 	.word	0xffffffff


	//   ....[52]....
        /*03c8*/ 	.word	0xffffffff


	//   ....[53]....
        /*03cc*/ 	.word	0xffffffff


	//   ....[54]....
        /*03d0*/ 	.word	0xffffffff


	//   ....[55]....
        /*03d4*/ 	.word	0xffffffff


	//   ....[56]....
        /*03d8*/ 	.word	0xffffffff


	//   ....[57]....
        /*03dc*/ 	.word	0xffffffff


	//   ....[58]....
        /*03e0*/ 	.word	0xffffffff


	//   ....[59]....
        /*03e4*/ 	.word	0xffffffff


	//   ....[60]....
        /*03e8*/ 	.word	0xffffffff


	//   ....[61]....
        /*03ec*/ 	.word	0xffffffff


	//   ....[62]....
        /*03f0*/ 	.word	0xffffffff


	//   ....[63]....
        /*03f4*/ 	.word	0xffffffff


	//   ....[64]....
        /*03f8*/ 	.word	0xffffffff


	//   ....[65]....
        /*03fc*/ 	.word	0xffffffff


	//   ....[66]....
        /*0400*/ 	.word	0xffffffff


	//   ....[67]....
        /*0404*/ 	.word	0xffffffff


	//   ....[68]....
        /*0408*/ 	.word	0xffffffff


	//   ....[69]....
        /*040c*/ 	.word	0xffffffff


	//   ....[70]....
        /*0410*/ 	.word	0xffffffff


	//   ....[71]....
        /*0414*/ 	.word	0xffffffff


	//   ....[72]....
        /*0418*/ 	.word	0xffffffff


	//   ....[73]....
        /*041c*/ 	.word	0xffffffff


	//   ....[74]....
        /*0420*/ 	.word	0xffffffff


	//   ....[75]....
        /*0424*/ 	.word	0xffffffff


	//   ....[76]....
        /*0428*/ 	.word	0xffffffff


	//   ....[77]....
        /*042c*/ 	.word	0xffffffff


	//   ....[78]....
        /*0430*/ 	.word	0xffffffff


	//   ....[79]....
        /*0434*/ 	.word	0xffffffff


	//   ....[80]....
        /*0438*/ 	.word	0xffffffff


	//   ....[81]....
        /*043c*/ 	.word	0xffffffff


	//   ....[82]....
        /*0440*/ 	.word	0xffffffff


	//   ....[83]....
        /*0444*/ 	.word	0xffffffff


	//   ....[84]....
        /*0448*/ 	.word	0xffffffff


	//   ....[85]....
        /*044c*/ 	.word	0xffffffff


	//   ....[86]....
        /*0450*/ 	.word	0xffffffff


	//   ....[87]....
        /*0454*/ 	.word	0x0500000f


	//   ....[88]....
        /*0458*/ 	.word	0x0500000f


	//----- nvinfo : EIATTR_COOP_GROUP_INSTR_OFFSETS
	.align		4
.L_927:
        /*045c*/ 	.byte	0x04, 0x28
        /*045e*/ 	.short	(.L_929 - .L_928)


	//   ....[0]....
.L_928:
        /*0460*/ 	.word	0x00000070


	//   ....[1]....
        /*0464*/ 	.word	0x00000170


	//   ....[2]....
        /*0468*/ 	.word	0x000001c0


	//   ....[3]....
        /*046c*/ 	.word	0x000003f0


	//   ....[4]....
        /*0470*/ 	.word	0x00000550


	//   ....[5]....
        /*0474*/ 	.word	0x00000670


	//   ....[6]....
        /*0478*/ 	.word	0x000007d0


	//   ....[7]....
        /*047c*/ 	.word	0x00001720


	//   ....[8]....
        /*0480*/ 	.word	0x00003400


	//   ....[9]....
        /*0484*/ 	.word	0x00003500


	//   ....[10]....
        /*0488*/ 	.word	0x00003d60


	//   ....[11]....
        /*048c*/ 	.word	0x00003e10


	//   ....[12]....
        /*0490*/ 	.word	0x00006e50


	//   ....[13]....
        /*0494*/ 	.word	0x00006e70


	//   ....[14]....
        /*0498*/ 	.word	0x00006e90


	//   ....[15]....
        /*049c*/ 	.word	0x00006ec0


	//   ....[16]....
        /*04a0*/ 	.word	0x000093f0


	//   ....[17]....
        /*04a4*/ 	.word	0x00009450


	//   ....[18]....
        /*04a8*/ 	.word	0x00009470


	//   ....[19]....
        /*04ac*/ 	.word	0x00009490


	//   ....[20]....
        /*04b0*/ 	.word	0x0000a430


	//   ....[21]....
        /*04b4*/ 	.word	0x0000a440


	//   ....[22]....
        /*04b8*/ 	.word	0x0000a450


	//   ....[23]....
        /*04bc*/ 	.word	0x0000a460


	//   ....[24]....
        /*04c0*/ 	.word	0x0000a470


	//   ....[25]....
        /*04c4*/ 	.word	0x0000a480


	//   ....[26]....
        /*04c8*/ 	.word	0x0000a490


	//   ....[27]....
        /*04cc*/ 	.word	0x0000a4a0


	//   ....[28]....
        /*04d0*/ 	.word	0x0000a4d0


	//   ....[29]....
        /*04d4*/ 	.word	0x0000a4e0


	//   ....[30]....
        /*04d8*/ 	.word	0x0000a510


	//   ....[31]....
        /*04dc*/ 	.word	0x0000a520


	//   ....[32]....
        /*04e0*/ 	.word	0x0000a530


	//   ....[33]....
        /*04e4*/ 	.word	0x0000a560


	//   ....[34]....
        /*04e8*/ 	.word	0x0000a590


	//   ....[35]....
        /*04ec*/ 	.word	0x0000a5a0


	//   ....[36]....
        /*04f0*/ 	.word	0x0000a5b0


	//   ....[37]....
        /*04f4*/ 	.word	0x0000a5c0


	//   ....[38]....
        /*04f8*/ 	.word	0x0000a5f0


	//   ....[39]....
        /*04fc*/ 	.word	0x0000a620


	//   ....[40]....
        /*0500*/ 	.word	0x0000a650


	//   ....[41]....
        /*0504*/ 	.word	0x0000a660


	//   ....[42]....
        /*0508*/ 	.word	0x0000a670


	//   ....[43]....
        /*050c*/ 	.word	0x0000a680


	//   ....[44]....
        /*0510*/ 	.word	0x0000a690


	//   ....[45]....
        /*0514*/ 	.word	0x0000a6a0


	//   ....[46]....
        /*0518*/ 	.word	0x0000a6b0


	//   ....[47]....
        /*051c*/ 	.word	0x0000a6c0


	//   ....[48]....
        /*0520*/ 	.word	0x0000a6d0


	//   ....[49]....
        /*0524*/ 	.word	0x0000a6e0


	//   ....[50]....
        /*0528*/ 	.word	0x0000a710


	//   ....[51]....
        /*052c*/ 	.word	0x0000a730


	//   ....[52]....
        /*0530*/ 	.word	0x0000c150


	//   ....[53]....
        /*0534*/ 	.word	0x0000c360


	//   ....[54]....
        /*0538*/ 	.word	0x0000c390


	//   ....[55]....
        /*053c*/ 	.word	0x0000c3c0


	//   ....[56]....
        /*0540*/ 	.word	0x0000c400


	//   ....[57]....
        /*0544*/ 	.word	0x0000c430


	//   ....[58]....
        /*0548*/ 	.word	0x0000c460


	//   ....[59]....
        /*054c*/ 	.word	0x0000c5f0


	//   ....[60]....
        /*0550*/ 	.word	0x0000c620


	//   ....[61]....
        /*0554*/ 	.word	0x0000c650


	//   ....[62]....
        /*0558*/ 	.word	0x0000c680


	//   ....[63]....
        /*055c*/ 	.word	0x0000c6b0


	//   ....[64]....
        /*0560*/ 	.word	0x0000c6f0


	//   ....[65]....
        /*0564*/ 	.word	0x0000c780


	//   ....[66]....
        /*0568*/ 	.word	0x0000c7c0


	//   ....[67]....
        /*056c*/ 	.word	0x0000c850


	//   ....[68]....
        /*0570*/ 	.word	0x0000dba0


	//   ....[69]....
        /*0574*/ 	.word	0x0000ffa0


	//   ....[70]....
        /*0578*/ 	.word	0x0000ffd0


	//   ....[71]....
        /*057c*/ 	.word	0x00010000


	//   ....[72]....
        /*0580*/ 	.word	0x00010030


	//   ....[73]....
        /*0584*/ 	.word	0x00010070


	//   ....[74]....
        /*0588*/ 	.word	0x00010080


	//   ....[75]....
        /*058c*/ 	.word	0x000100b0


	//   ....[76]....
        /*0590*/ 	.word	0x000100c0


	//   ....[77]....
        /*0594*/ 	.word	0x00010200


	//   ....[78]....
        /*0598*/ 	.word	0x00010230


	//   ....[79]....
        /*059c*/ 	.word	0x00010270


	//   ....[80]....
        /*05a0*/ 	.word	0x000102a0


	//   ....[81]....
        /*05a4*/ 	.word	0x000102d0


	//   ....[82]....
        /*05a8*/ 	.word	0x00010300


	//   ....[83]....
        /*05ac*/ 	.word	0x000103b0


	//   ....[84]....
        /*05b0*/ 	.word	0x000103f0


	//   ....[85]....
        /*05b4*/ 	.word	0x00010480


	//   ....[86]....
        /*05b8*/ 	.word	0x000108f0


	//   ....[87]....
        /*05bc*/ 	.word	0x00010e10


	//   ....[88]....
        /*05c0*/ 	.word	0x000112a0


	//----- nvinfo : EIATTR_REG_RECONFIG
	.align		4
.L_929:
        /*05c4*/ 	.byte	0x01, 0x54
	.zero		2


	//----- nvinfo : EIATTR_SYSCALL_OFFSETS
	.align		4
        /*05c8*/ 	.byte	0x04, 0x46
        /*05ca*/ 	.short	(.L_931 - .L_930)


	//   ....[0]....
.L_930:
        /*05cc*/ 	.word	0x00001900


	//   ....[1]....
        /*05d0*/ 	.word	0x0000d4d0


	//   ....[2]....
        /*05d4*/ 	.word	0x0000d650


	//   ....[3]....
        /*05d8*/ 	.word	0x0000d790


	//   ....[4]....
        /*05dc*/ 	.word	0x0000d8b0


	//----- nvinfo : EIATTR_MBARRIER_INSTR_OFFSETS
	.align		4
.L_931:
        /*05e0*/ 	.byte	0x04, 0x39
        /*05e2*/ 	.short	(.L_933 - .L_932)


	//   ....[0]....
.L_932:
        /*05e4*/ 	.word	0x000002a0
        /*05e8*/ 	.word	0x000000ff
        /*05ec*/ 	.word	0x0002e800
        /*05f0*/ 	.short	0x0100
        /*05f2*/ 	.byte	0x08
	.zero		1


	//   ....[1]....
        /*05f4*/ 	.word	0x000002b0
        /*05f8*/ 	.word	0x000000ff
        /*05fc*/ 	.word	0x0002e820
        /*0600*/ 	.short	0x0100
        /*0602*/ 	.byte	0x08
	.zero		1


	//   ....[2]....
        /*0604*/ 	.word	0x000003a0
        /*0608*/ 	.word	0x000000ff
        /*060c*/ 	.word	0x0002e830
        /*0610*/ 	.short	0x0100
        /*0612*/ 	.byte	0x08
	.zero		1


	//   ....[3]....
        /*0614*/ 	.word	0x000003b0
        /*0618*/ 	.word	0x000000ff
        /*061c*/ 	.word	0x0002e840
        /*0620*/ 	.short	0x0100
        /*0622*/ 	.byte	0x08
	.zero		1


	//   ....[4]....
        /*0624*/ 	.word	0x000003c0
        /*0628*/ 	.word	0x000000ff
        /*062c*/ 	.word	0x0002e838
        /*0630*/ 	.short	0x0100
        /*0632*/ 	.byte	0x08
	.zero		1


	//   ....[5]....
        /*0634*/ 	.word	0x000003d0
        /*0638*/ 	.word	0x000000ff
        /*063c*/ 	.word	0x0002e848
        /*0640*/ 	.short	0x0100
        /*0642*/ 	.byte	0x08
	.zero		1


	//   ....[6]....
        /*0644*/ 	.word	0x00000500
        /*0648*/ 	.word	0x000000ff
        /*064c*/ 	.word	0x0002e850
        /*0650*/ 	.short	0x0100
        /*0652*/ 	.byte	0x08
	.zero		1


	//   ....[7]....
        /*0654*/ 	.word	0x00000510
        /*0658*/ 	.word	0x000000ff
        /*065c*/ 	.word	0x0002e860
        /*0660*/ 	.short	0x0100
        /*0662*/ 	.byte	0x08
	.zero		1


	//   ....[8]....
        /*0664*/ 	.word	0x00000520
        /*0668*/ 	.word	0x000000ff
        /*066c*/ 	.word	0x0002e858
        /*0670*/ 	.short	0x0100
        /*0672*/ 	.byte	0x08
	.zero		1


	//   ....[9]....
        /*0674*/ 	.word	0x00000530
        /*0678*/ 	.word	0x000000ff
        /*067c*/ 	.word	0x0002e868
        /*0680*/ 	.short	0x0100
        /*0682*/ 	.byte	0x08
	.zero		1


	//   ....[10]....
        /*0684*/ 	.word	0x00000620
        /*0688*/ 	.word	0x000000ff
        /*068c*/ 	.word	0x0002e870
        /*0690*/ 	.short	0x0100
        /*0692*/ 	.byte	0x06
	.zero		1


	//   ....[11]....
        /*0694*/ 	.word	0x00000630
        /*0698*/ 	.word	0x000000ff
        /*069c*/ 	.word	0x0002e880
        /*06a0*/ 	.short	0x0100
        /*06a2*/ 	.byte	0x06
	.zero		1


	//   ....[12]....
        /*06a4*/ 	.word	0x00000640
        /*06a8*/ 	.word	0x000000ff
        /*06ac*/ 	.word	0x0002e878
        /*06b0*/ 	.short	0x0100
        /*06b2*/ 	.byte	0x06
	.zero		1


	//   ....[13]....
        /*06b4*/ 	.word	0x00000650
        /*06b8*/ 	.word	0x000000ff
        /*06bc*/ 	.word	0x0002e888
        /*06c0*/ 	.short	0x0100
        /*06c2*/ 	.byte	0x06
	.zero		1


	//   ....[14]....
        /*06c4*/ 	.word	0x00000780
        /*06c8*/ 	.word	0x000000ff
        /*06cc*/ 	.word	0x0002e890
        /*06d0*/ 	.short	0x0100
        /*06d2*/ 	.byte	0x08
	.zero		1


	//   ....[15]....
        /*06d4*/ 	.word	0x00000790
        /*06d8*/ 	.word	0x000000ff
        /*06dc*/ 	.word	0x0002e8a0
        /*06e0*/ 	.short	0x0100
        /*06e2*/ 	.byte	0x08
	.zero		1


	//   ....[16]....
        /*06e4*/ 	.word	0x000007a0
        /*06e8*/ 	.word	0x000000ff
        /*06ec*/ 	.word	0x0002e898
        /*06f0*/ 	.short	0x0100
        /*06f2*/ 	.byte	0x08
	.zero		1


	//   ....[17]....
        /*06f4*/ 	.word	0x000007b0
        /*06f8*/ 	.word	0x000000ff
        /*06fc*/ 	.word	0x0002e8a8
        /*0700*/ 	.short	0x0100
        /*0702*/ 	.byte	0x08
	.zero		1


	//   ....[18]....
        /*0704*/ 	.word	0x000008e0
        /*0708*/ 	.word	0x000000ff
        /*070c*/ 	.word	0x0002e8b0
        /*0710*/ 	.short	0x0100
        /*0712*/ 	.byte	0x08
	.zero		1


	//   ....[19]....
        /*0714*/ 	.word	0x000008f0
        /*0718*/ 	.word	0x000000ff
        /*071c*/ 	.word	0x0002e8c0
        /*0720*/ 	.short	0x0100
        /*0722*/ 	.byte	0x08
	.zero		1


	//   ....[20]....
        /*0724*/ 	.word	0x00000900
        /*0728*/ 	.word	0x000000ff
        /*072c*/ 	.word	0x0002e8b8
        /*0730*/ 	.short	0x0100
        /*0732*/ 	.byte	0x08
	.zero		1


	//   ....[21]....
        /*0734*/ 	.word	0x00000910
        /*0738*/ 	.word	0x000000ff
        /*073c*/ 	.word	0x0002e8c8
        /*0740*/ 	.short	0x0100
        /*0742*/ 	.byte	0x08
	.zero		1


	//   ....[22]....
        /*0744*/ 	.word	0x000019b0
        /*0748*/ 	.word	0x00000000
        /*074c*/ 	.word	0x0002e800
        /*0750*/ 	.short	0x010a
        /*0752*/ 	.byte	0x3f
	.zero		1


	//   ....[23]....
        /*0754*/ 	.word	0x00001a40
        /*0758*/ 	.word	0x00000005
        /*075c*/ 	.word	0x0002e830
        /*0760*/ 	.short	0x010a
        /*0762*/ 	.byte	0x3f
	.zero		1


	//   ....[24]....
        /*0764*/ 	.word	0x00001ad0
        /*0768*/ 	.word	0x00000005
        /*076c*/ 	.word	0x0002e830
        /*0770*/ 	.short	0x010a
        /*0772*/ 	.byte	0x3f
	.zero		1


	//   ....[25]....
        /*0774*/ 	.word	0x00004170
        /*0778*/ 	.word	0x0000003b
        /*077c*/ 	.word	0x00000000
        /*0780*/ 	.short	0x0101
        /*0782*/ 	.byte	0x3f
	.zero		1


	//   ....[26]....
        /*0784*/ 	.word	0x00005930
        /*0788*/ 	.word	0x000000ff
        /*078c*/ 	.word	0x0002e830
        /*0790*/ 	.short	0x010a
        /*0792*/ 	.byte	0x06
	.zero		1


	//   ....[27]....
        /*0794*/ 	.word	0x00005970
        /*0798*/ 	.word	0x000000ff
        /*079c*/ 	.word	0x0002e830
        /*07a0*/ 	.short	0x010a
        /*07a2*/ 	.byte	0x06
	.zero		1


	//   ....[28]....
        /*07a4*/ 	.word	0x00006590
        /*07a8*/ 	.word	0x000000ff
        /*07ac*/ 	.word	0x0002e850
        /*07b0*/ 	.short	0x010a
        /*07b2*/ 	.byte	0x06
	.zero		1


	//   ....[29]....
        /*07b4*/ 	.word	0x000065d0
        /*07b8*/ 	.word	0x000000ff
        /*07bc*/ 	.word	0x0002e850
        /*07c0*/ 	.short	0x010a
        /*07c2*/ 	.byte	0x06
	.zero		1


	//   ....[30]....
        /*07c4*/ 	.word	0x000083e0
        /*07c8*/ 	.word	0x00000005
        /*07cc*/ 	.word	0x00000000
        /*07d0*/ 	.short	0x0101
        /*07d2*/ 	.byte	0x3f
	.zero		1


	//   ....[31]....
        /*07d4*/ 	.word	0x00008800
        /*07d8*/ 	.word	0x0000000b
        /*07dc*/ 	.word	0x00000000
        /*07e0*/ 	.short	0x0101
        /*07e2*/ 	.byte	0x3f
	.zero		1


	//   ....[32]....
        /*07e4*/ 	.word	0x00008f50
        /*07e8*/ 	.word	0x00000014
        /*07ec*/ 	.word	0x0002e850
        /*07f0*/ 	.short	0x010a
        /*07f2*/ 	.byte	0x3f
	.zero		1


	//   ....[33]....
        /*07f4*/ 	.word	0x00008fe0
        /*07f8*/ 	.word	0x00000014
        /*07fc*/ 	.word	0x0002e850
        /*0800*/ 	.short	0x010a
        /*0802*/ 	.byte	0x3f
	.zero		1


	//   ....[34]....
        /*0804*/ 	.word	0x00009730
        /*0808*/ 	.word	0x00000005
        /*080c*/ 	.word	0x00000000
        /*0810*/ 	.short	0x0101
        /*0812*/ 	.byte	0x3f
	.zero		1


	//   ....[35]....
        /*0814*/ 	.word	0x0000b100
        /*0818*/ 	.word	0x00000002
        /*081c*/ 	.word	0x00000000
        /*0820*/ 	.short	0x0101
        /*0822*/ 	.byte	0x3f
	.zero		1


	//   ....[36]....
        /*0824*/ 	.word	0x0000dde0
        /*0828*/ 	.word	0x00000004
        /*082c*/ 	.word	0x0002e880
        /*0830*/ 	.short	0x010a
        /*0832*/ 	.byte	0x3f
	.zero		1


	//   ....[37]....
        /*0834*/ 	.word	0x0000dfb0
        /*0838*/ 	.word	0x00000004
        /*083c*/ 	.word	0x0002e840
        /*0840*/ 	.short	0x010a
        /*0842*/ 	.byte	0x3f
	.zero		1


	//   ....[38]....
        /*0844*/ 	.word	0x0000e2d0
        /*0848*/ 	.word	0x000000ff
        /*084c*/ 	.word	0x0002e820
        /*0850*/ 	.short	0x010a
        /*0852*/ 	.byte	0x29
	.zero		1


	//   ....[39]....
        /*0854*/ 	.word	0x0000e5d0
        /*0858*/ 	.word	0x00000004
        /*085c*/ 	.word	0x0002e880
        /*0860*/ 	.short	0x010a
        /*0862*/ 	.byte	0x3f
	.zero		1


	//   ....[40]....
        /*0864*/ 	.word	0x0000e850
        /*0868*/ 	.word	0x00000004
        /*086c*/ 	.word	0x0002e840
        /*0870*/ 	.short	0x010a
        /*0872*/ 	.byte	0x3f
	.zero		1


	//   ....[41]....
        /*0874*/ 	.word	0x0000eb40
        /*0878*/ 	.word	0x00000003
        /*087c*/ 	.word	0x0002e870
        /*0880*/ 	.short	0x010a
        /*0882*/ 	.byte	0x3f
	.zero		1


	//   ....[42]....
        /*0884*/ 	.word	0x0000ebb0
        /*0888*/ 	.word	0x00000003
        /*088c*/ 	.word	0x0002e860
        /*0890*/ 	.short	0x010a
        /*0892*/ 	.byte	0x3f
	.zero		1


	//   ....[43]....
        /*0894*/ 	.word	0x0000f390
        /*0898*/ 	.word	0x00000002
        /*089c*/ 	.word	0x0002e850
        /*08a0*/ 	.short	0x0101
        /*08a2*/ 	.byte	0x3f
	.zero		1


	//   ....[44]....
        /*08a4*/ 	.word	0x0000f3d0
        /*08a8*/ 	.word	0x00000002
        /*08ac*/ 	.word	0x00000000
        /*08b0*/ 	.short	0x0101
        /*08b2*/ 	.byte	0x3f
	.zero		1


	//   ....[45]....
        /*08b4*/ 	.word	0x0000f590
        /*08b8*/ 	.word	0x00000014
        /*08bc*/ 	.word	0x0002e870
        /*08c0*/ 	.short	0x010a
        /*08c2*/ 	.byte	0x3f
	.zero		1


	//   ....[46]....
        /*08c4*/ 	.word	0x0000f620
        /*08c8*/ 	.word	0x00000014
        /*08cc*/ 	.word	0x0002e860
        /*08d0*/ 	.short	0x010a
        /*08d2*/ 	.byte	0x3f
	.zero		1


	//   ....[47]....
        /*08d4*/ 	.word	0x0000fcb0
        /*08d8*/ 	.word	0x00000014
        /*08dc*/ 	.word	0x0002e850
        /*08e0*/ 	.short	0x0101
        /*08e2*/ 	.byte	0x3f
	.zero		1


	//   ....[48]....
        /*08e4*/ 	.word	0x0000fd00
        /*08e8*/ 	.word	0x00000000
        /*08ec*/ 	.word	0x00000000
        /*08f0*/ 	.short	0x0101
        /*08f2*/ 	.byte	0x3f
	.zero		1


	//   ....[49]....
        /*08f4*/ 	.word	0x00010870
        /*08f8*/ 	.word	0x00000000
        /*08fc*/ 	.word	0x0002e820
        /*0900*/ 	.short	0x010a
        /*0902*/ 	.byte	0x3f
	.zero		1


	//   ....[50]....
        /*0904*/ 	.word	0x00010a30
        /*0908*/ 	.word	0x00000006
        /*090c*/ 	.word	0x00000000
        /*0910*/ 	.short	0x010a
        /*0912*/ 	.byte	0x3f
	.zero		1


	//   ....[51]....
        /*0914*/ 	.word	0x00010aa0
        /*0918*/ 	.word	0x00000007
        /*091c*/ 	.word	0x00000000
        /*0920*/ 	.short	0x010a
        /*0922*/ 	.byte	0x3f
	.zero		1


	//   ....[52]....
        /*0924*/ 	.word	0x00010b00
        /*0928*/ 	.word	0x00000004
        /*092c*/ 	.word	0x0002e860
        /*0930*/ 	.short	0x010a
        /*0932*/ 	.byte	0x3f
	.zero		1


	//   ....[53]....
        /*0934*/ 	.word	0x00010b50
        /*0938*/ 	.word	0x00000003
        /*093c*/ 	.word	0x0002e860
        /*0940*/ 	.short	0x010a
        /*0942*/ 	.byte	0x3f
	.zero		1


	//   ....[54]....
        /*0944*/ 	.word	0x00010b90
        /*0948*/ 	.word	0x00000004
        /*094c*/ 	.word	0x0002e880
        /*0950*/ 	.short	0x010a
        /*0952*/ 	.byte	0x3f
	.zero		1


	//   ....[55]....
        /*0954*/ 	.word	0x00010bb0
        /*0958*/ 	.word	0x00000003
        /*095c*/ 	.word	0x0002e880
        /*0960*/ 	.short	0x010a
        /*0962*/ 	.byte	0x3f
	.zero		1


	//   ....[56]....
        /*0964*/ 	.word	0x00010c10
        /*0968*/ 	.word	0x00000000
        /*096c*/ 	.word	0x0002e800
        /*0970*/ 	.short	0x010a
        /*0972*/ 	.byte	0x3f
	.zero		1


	//   ....[57]....
        /*0974*/ 	.word	0x00010c60
        /*0978*/ 	.word	0x00000005
        /*097c*/ 	.word	0x0002e830
        /*0980*/ 	.short	0x010a
        /*0982*/ 	.byte	0x3f
	.zero		1


	//   ....[58]....
        /*0984*/ 	.word	0x00010cc0
        /*0988*/ 	.word	0x00000007
        /*098c*/ 	.word	0x0002e830
        /*0990*/ 	.short	0x010a
        /*0992*/ 	.byte	0x3f
	.zero		1


	//   ....[59]....
        /*0994*/ 	.word	0x00010d20
        /*0998*/ 	.word	0x00000007
        /*099c*/ 	.word	0x0002e850
        /*09a0*/ 	.short	0x010a
        /*09a2*/ 	.byte	0x3f
	.zero		1


	//   ....[60]....
        /*09a4*/ 	.word	0x00010d70
        /*09a8*/ 	.word	0x00000014
        /*09ac*/ 	.word	0x0002e850
        /*09b0*/ 	.short	0x010a
        /*09b2*/ 	.byte	0x3f
	.zero		1


	//   ....[61]....
        /*09b4*/ 	.word	0x00010ec0
        /*09b8*/ 	.word	0x00000004
        /*09bc*/ 	.word	0x0002e880
        /*09c0*/ 	.short	0x010a
        /*09c2*/ 	.byte	0x3f
	.zero		1


	//   ....[62]....
        /*09c4*/ 	.word	0x00010f10
        /*09c8*/ 	.word	0x00000004
        /*09cc*/ 	.word	0x0002e840
        /*09d0*/ 	.short	0x010a
        /*09d2*/ 	.byte	0x3f
	.zero		1


	//   ....[63]....
        /*09d4*/ 	.word	0x00010f70
        /*09d8*/ 	.word	0x00000003
        /*09dc*/ 	.word	0x0002e820
        /*09e0*/ 	.short	0x010a
        /*09e2*/ 	.byte	0x3f
	.zero		1


	//   ....[64]....
        /*09e4*/ 	.word	0x00010fc0
        /*09e8*/ 	.word	0x00000004
        /*09ec*/ 	.word	0x0002e880
        /*09f0*/ 	.short	0x010a
        /*09f2*/ 	.byte	0x3f
	.zero		1


	//   ....[65]....
        /*09f4*/ 	.word	0x00011010
        /*09f8*/ 	.word	0x00000004
        /*09fc*/ 	.word	0x0002e840
        /*0a00*/ 	.short	0x010a
        /*0a02*/ 	.byte	0x3f
	.zero		1


	//   ....[66]....
        /*0a04*/ 	.word	0x00011070
        /*0a08*/ 	.word	0x00000003
        /*0a0c*/ 	.word	0x0002e870
        /*0a10*/ 	.short	0x010a
        /*0a12*/ 	.byte	0x3f
	.zero		1


	//   ....[67]....
        /*0a14*/ 	.word	0x000110d0
        /*0a18*/ 	.word	0x00000004
        /*0a1c*/ 	.word	0x0002e860
        /*0a20*/ 	.short	0x010a
        /*0a22*/ 	.byte	0x3f
	.zero		1


	//   ....[68]....
        /*0a24*/ 	.word	0x00011120
        /*0a28*/ 	.word	0x00000014
        /*0a2c*/ 	.word	0x0002e870
        /*0a30*/ 	.short	0x010a
        /*0a32*/ 	.byte	0x3f
	.zero		1


	//   ....[69]....
        /*0a34*/ 	.word	0x00011170
        /*0a38*/ 	.word	0x00000014
        /*0a3c*/ 	.word	0x0002e860
        /*0a40*/ 	.short	0x010a
        /*0a42*/ 	.byte	0x3f
	.zero		1


	//   ....[70]....
        /*0a44*/ 	.word	0x000111c0
        /*0a48*/ 	.word	0x00000000
        /*0a4c*/ 	.word	0x0002e820
        /*0a50*/ 	.short	0x010a
        /*0a52*/ 	.byte	0x3f
	.zero		1


	//   ....[71]....
        /*0a54*/ 	.word	0x00011360
        /*0a58*/ 	.word	0x00000006
        /*0a5c*/ 	.word	0x00000000
        /*0a60*/ 	.short	0x010a
        /*0a62*/ 	.byte	0x3f
	.zero		1


	//   ....[72]....
        /*0a64*/ 	.word	0x000113b0
        /*0a68*/ 	.word	0x00000007
        /*0a6c*/ 	.word	0x00000000
        /*0a70*/ 	.short	0x010a
        /*0a72*/ 	.byte	0x3f
	.zero		1


	//   ....[73]....
        /*0a74*/ 	.word	0x00011400
        /*0a78*/ 	.word	0x00000004
        /*0a7c*/ 	.word	0x0002e860
        /*0a80*/ 	.short	0x010a
        /*0a82*/ 	.byte	0x3f
	.zero		1


	//   ....[74]....
        /*0a84*/ 	.word	0x00011450
        /*0a88*/ 	.word	0x00000003
        /*0a8c*/ 	.word	0x0002e860
        /*0a90*/ 	.short	0x010a
        /*0a92*/ 	.byte	0x3f
	.zero		1


	//   ....[75]....
        /*0a94*/ 	.word	0x000114a0
        /*0a98*/ 	.word	0x00000004
        /*0a9c*/ 	.word	0x0002e880
        /*0aa0*/ 	.short	0x010a
        /*0aa2*/ 	.byte	0x3f
	.zero		1


	//----- nvinfo : EIATTR_NUM_MBARRIERS
	.align		4
.L_933:
        /*0aa4*/ 	.byte	0x03, 0x38
        /*0aa6*/ 	.short	0x0016


	//----- nvinfo : EIATTR_EXIT_INSTR_OFFSETS
	.align		4
        /*0aa8*/ 	.byte	0x04, 0x1c
        /*0aaa*/ 	.short	(.L_935 - .L_934)


	//   ....[0]....
.L_934:
        /*0aac*/ 	.word	0x00000ab0


	//   ....[1]....
        /*0ab0*/ 	.word	0x0000c100


	//   ....[2]....
        /*0ab4*/ 	.word	0x00010c00


	//----- nvinfo : EIATTR_MAX_THREADS
	.align		4
.L_935:
        /*0ab8*/ 	.byte	0x04, 0x05
        /*0aba*/ 	.short	(.L_937 - .L_936)
.L_936:
        /*0abc*/ 	.word	0x00000180
        /*0ac0*/ 	.word	0x00000001
        /*0ac4*/ 	.word	0x00000001


	//----- nvinfo : EIATTR_CRS_STACK_SIZE
	.align		4
.L_937:
        /*0ac8*/ 	.byte	0x04, 0x1e
        /*0aca*/ 	.short	(.L_939 - .L_938)
.L_938:
        /*0acc*/ 	.word	0x00000000


	//----- nvinfo : EIATTR_CBANK_PARAM_SIZE
	.align		4
.L_939:
        /*0ad0*/ 	.byte	0x03, 0x19
        /*0ad2*/ 	.short	0x0a70


	//----- nvinfo : EIATTR_PARAM_CBANK
	.align		4
        /*0ad4*/ 	.byte	0x04, 0x0a
        /*0ad6*/ 	.short	(.L_941 - .L_940)
	.align		4
.L_940:
        /*0ad8*/ 	.word	index@(.nv.constant0._ZN7cutlass13device_kernelIN5flash11enable_sm90INS1_16FlashAttnFwdSm90INS1_25CollectiveMainloopFwdSm90ILi2EN4cute5tupleIJNS5_1CILi1EEES8_S8_EEENS6_IJNS7_ILi128EEENS7_ILi224EEESA_EEELi128ENS_12float_e4m3_tEfNS_4arch4Sm90ELb0ELb0ELb0ELb1ELb0ELb0ELb0ELb1ELb1ELb0ELb0ELb0EEENS1_21CollectiveEpilogueFwdINS6_IJSA_SA_SB_EEES9_NS_10bfloat16_tESF_Li256ELb1ELb0ELb0ELb1EEENS1_36VarlenDynamicPersistentTileSchedulerILi128ELi224ELi256ELi128ELb0ELb0ELb1ELb0ELb1ELb1EEEEEEEEEvNT_6ParamsE)
        /*0adc*/ 	.short	0x0210
        /*0ade*/ 	.short	0x0a70


	//----- nvinfo : EIATTR_SW_WAR
	.align		4
.L_941:
        /*0ae0*/ 	.byte	0x04, 0x36
        /*0ae2*/ 	.short	(.L_943 - .L_942)
.L_942:
        /*0ae4*/ 	.word	0x00000008
.L_943:


//--------------------- .nv.info._ZN7cutlass13device_kernelIN5flash11enable_sm90INS1_16FlashAttnFwdSm90INS1_25CollectiveMainloopFwdSm90ILi2EN4cute5tupleIJNS5_1CILi1EEES8_S8_EEENS6_IJNS7_ILi128EEENS7_ILi224EEESA_EEELi128ENS_12float_e4m3_tEfNS_4arch4Sm90ELb0ELb0ELb0ELb1ELb0ELb1ELb0ELb1ELb1ELb0ELb0ELb0EEENS1_21CollectiveEpilogueFwdINS6_IJSA_SA_SB_EEES9_NS_10bfloat16_tESF_Li256ELb1ELb0ELb0ELb1EEENS1_36VarlenDynamicPersistentTileSchedulerILi128ELi224ELi256ELi128ELb0ELb0ELb1ELb0ELb1ELb1EEEEEEEEEvNT_6ParamsE --------------------------
	.section	.nv.info._ZN7cutlass13device_kernelIN5flash11enable_sm90INS1_16FlashAttnFwdSm90INS1_25CollectiveMainloopFwdSm90ILi2EN4cute5tupleIJNS5_1CILi1EEES8_S8_EEENS6_IJNS7_ILi128EEENS7_ILi224EEESA_EEELi128ENS_12float_e4m3_tEfNS_4arch4Sm90ELb0ELb0ELb0ELb1ELb0ELb1ELb0ELb1ELb1ELb0ELb0ELb0EEENS1_21CollectiveEpilogueFwdINS6_IJSA_SA_SB_EEES9_NS_10bfloat16_tESF_Li256ELb1ELb0ELb0ELb1EEENS1_36VarlenDynamicPersistentTileSchedulerILi128ELi224ELi256ELi128ELb0ELb0ELb1ELb0ELb1ELb1EEEEEEEEEvNT_6ParamsE,"",@"SHT_CUDA_INFO"
	.sectionflags	@""
	.align	4


	//----- nvinfo : EIATTR_CUDA_API_VERSION
	.align		4
        /*0000*/ 	.byte	0x04, 0x37
        /*0002*/ 	.short	(.L_945 - .L_944)
.L_944:
        /*0004*/ 	.word	0x00000082


	//----- nvinfo : EIATTR_KPARAM_INFO
	.align		4
.L_945:
        /*0008*/ 	.byte	0x04, 0x17
        /*000a*/ 	.short	(.L_947 - .L_946)
.L_946:
        /*000c*/ 	.word	0x00000000
        /*0010*/ 	.short	0x0000
        /*0012*/ 	.short	0x0070
        /*0014*/ 	.byte	0x00, 0xf0, 0x01, 0x28


	//----- nvinfo : EIATTR_SPARSE_MMA_MASK
	.align		4
.L_947:
        /*0018*/ 	.byte	0x03, 0x50
        /*001a*/ 	.short	0x0000


	//----- nvinfo : EIATTR_MAXREG_COUNT
	.align		4
        /*001c*/ 	.byte	0x03, 0x1b
        /*001e*/ 	.short	0x00a8


	//----- nvinfo : EIATTR_NUM_BARRIERS
	.align		4
        /*0020*/ 	.byte	0x02, 0x4c
        /*0022*/ 	.byte	0x10
	.zero		1


	//----- nvinfo : EIATTR_EXTERNS
	.align		4
        /*0024*/ 	.byte	0x04, 0x0f
        /*0026*/ 	.short	(.L_949 - .L_948)


	//   ....[0]....
	.align		4
.L_948:
        /*0028*/ 	.word	index@(__assertfail)


	//----- nvinfo : EIATTR_ANNOTATIONS
	.align		4
.L_949:
        /*002c*/ 	.byte	0x04, 0x55
        /*002e*/ 	.short	(.L_951 - .L_950)


	//   ....[0]....
.L_950:
        /* <DEDUP_REMOVED lines=115> */


	//----- nvinfo : EIATTR_MERCURY_ISA_VERSION
	.align		4
.L_951:
        /*0750*/ 	.byte	0x03, 0x5f
        /*0752*/ 	.short	0x0101


	//----- nvinfo : EIATTR_UNUSED_LOAD_BYTE_OFFSET
	.align		4
        /*0754*/ 	.byte	0x04, 0x44
        /*0756*/ 	.short	(.L_953 - .L_952)


	//   ....[0]....
.L_952:
        /*0758*/ 	.word	0x00000b40
        /*075c*/ 	.word	0x0000fff0


	//   ....[1]....
        /*0760*/ 	.word	0x0001a400
        /*0764*/ 	.word	0x0000fff0


	//----- nvinfo : EIATTR_INT_WARP_WIDE_INSTR_OFFSETS
	.align		4
.L_953:
        /*0768*/ 	.byte	0x04, 0x31
        /*076a*/ 	.short	(.L_955 - .L_954)


	//   ....[0]....
.L_954:
        /*076c*/ 	.word	0x000001c0


	//   ....[1]....
        /*0770*/ 	.word	0x00000200


	//   ....[2]....
        /*0774*/ 	.word	0x00000270


	//   ....[3]....
        /*0778*/ 	.word	0x0001eb20


	//   ....[4]....
        /*077c*/ 	.word	0x0001eb80


	//   ....[5]....
        /*0780*/ 	.word	0x0001f2e0


	//   ....[6]....
        /*0784*/ 	.word	0x0001f320


	//   ....[7]....
        /*0788*/ 	.word	0x00021180


	//   ....[8]....
        /*078c*/ 	.word	0x000211e0


	//----- nvinfo : EIATTR_COOP_GROUP_MASK_REGIDS
	.align		4
.L_955:
        /*0790*/ 	.byte	0x04, 0x29
        /*0792*/ 	.short	(.L_957 - .L_956)


	//   ....[0]....
.L_956:
        /*0794*/ 	.word	0xffffffff


	//   ....[1]....
        /*0798*/ 	.word	0xffffffff


	//   ....[2]....
        /*079c*/ 	.word	0xffffffff


	//   ....[3]....
        /*07a0*/ 	.word	0xffffffff


	//   ....[4]....
        /*07a4*/ 	.word	0xffffffff


	//   ....[5]....
        /*07a8*/ 	.word	0xffffffff


	//   ....[6]....
        /*07ac*/ 	.word	0xffffffff


	//   ....[7]....
        /*07b0*/ 	.word	0xffffffff


	//   ....[8]....
        /*07b4*/ 	.word	0xffffffff


	//   ....[9]....
        /*07b8*/ 	.word	0xffffffff


	//   ....[10]....
        /*07bc*/ 	.word	0xffffffff


	//   ....[11]....
        /*07c0*/ 	.word	0xffffffff


	//   ....[12]....
        /*07c4*/ 	.word	0xffffffff


	//   ....[13]....
        /*07c8*/ 	.word	0xffffffff


	//   ....[14]....
        /*07cc*/ 	.word	0xffffffff


	//   ....[15]....
        /*07d0*/ 	.word	0xffffffff


	//   ....[16]....
        /*07d4*/ 	.word	0xffffffff


	//   ....[17]....
        /*07d8*/ 	.word	0xffffffff


	//   ....[18]....
        /*07dc*/ 	.word	0xffffffff


	//   ....[19]....
        /*07e0*/ 	.word	0xffffffff


	//   ....[20]....
        /*07e4*/ 	.word	0xffffffff


	//   ....[21]....
        /*07e8*/ 	.word	0xffffffff


	//   ....[22]....
        /*07ec*/ 	.word	0xffffffff


	//   ....[23]....
        /*07f0*/ 	.word	0xffffffff


	//   ....[24]....
        /*07f4*/ 	.word	0xffffffff


	//   ....[25]....
        /*07f8*/ 	.word	0xffffffff


	//   ....[26]....
        /*07fc*/ 	.word	0xffffffff


	//   ....[27]....
        /*0800*/ 	.word	0xffffffff


	//   ....[28]....
        /*0804*/ 	.word	0xffffffff


	//   ....[29]....
        /*0808*/ 	.word	0xffffffff


	//   ....[30]....
        /*080c*/ 	.word	0xffffffff


	//   ....[31]....
        /*0810*/ 	.word	0xffffffff


	//   ....[32]....
        /*0814*/ 	.word	0xffffffff


	//   ....[33]....
        /*0818*/ 	.word	0xffffffff


	//   ....[34]....
        /*081c*/ 	.word	0xffffffff


	//   ....[35]....
        /*0820*/ 	.word	0xffffffff


	//   ....[36]....
        /*0824*/ 	.word	0xffffffff


	//   ....[37]....
        /*0828*/ 	.word	0xffffffff


	//   ....[38]....
        /*082c*/ 	.word	0xffffffff


	//   ....[39]....
        /*0830*/ 	.word	0xffffffff


	//   ....[40]....
        /*0834*/ 	.word	0xffffffff


	//   ....[41]....
        /*0838*/ 	.word	0xffffffff


	//   ....[42]....
        /*083c*/ 	.word	0xffffffff


	//   ....[43]....
        /*0840*/ 	.word	0xffffffff


	//   ....[44]....
        /*0844*/ 	.word	0xffffffff


	//   ....[45]....
        /*0848*/ 	.word	0xffffffff


	//   ....[46]....
        /*084c*/ 	.word	0xffffffff


	//   ....[47]....
        /*0850*/ 	.word	0xffffffff


	//   ....[48]....
        /*0854*/ 	.word	0xffffffff


	//   ....[49]....
        /*0858*/ 	.word	0xffffffff


	//   ....[50]....
        /*085c*/ 	.word	0xffffffff


	//   ....[51]....
        /*0860*/ 	.word	0xffffffff


	//   ....[52]....
        /*0864*/ 	.word	0xffffffff


	//   ....[53]....
        /*0868*/ 	.word	0xffffffff


	//   ....[54]....
        /*086c*/ 	.word	0xffffffff


	//   ....[55]....
        /*0870*/ 	.word	0xffffffff


	//   ....[56]....
        /*0874*/ 	.word	0xffffffff


	//   ....[57]....
        /*0878*/ 	.word	0xffffffff


	//   ....[58]....
        /*087c*/ 	.word	0xffffffff


	//   ....[59]....
        /*0880*/ 	.word	0xffffffff


	//   ....[60]....
        /*0884*/ 	.word	0xffffffff


	//   ....[61]....
        /*0888*/ 	.word	0xffffffff


	//   ....[62]....
        /*088c*/ 	.word	0xffffffff


	//   ....[63]....
        /*0890*/ 	.word	0xffffffff


	//   ....[64]....
        /*0894*/ 	.word	0xffffffff


	//   ....[65]....
        /*0898*/ 	.word	0xffffffff


	//   ....[66]....
        /*089c*/ 	.word	0xffffffff


	//   ....[67]....
        /*08a0*/ 	.word	0xffffffff


	//   ....[68]....
        /*08a4*/ 	.word	0xffffffff


	//   ....[69]....
        /*08a8*/ 	.word	0xffffffff


	//   ....[70]....
        /*08ac*/ 	.word	0xffffffff


	//   ....[71]....
        /*08b0*/ 	.word	0xffffffff


	//   ....[72]....
        /*08b4*/ 	.word	0xffffffff


	//   ....[73]....
        /*08b8*/ 	.word	0xffffffff


	//   ....[74]....
        /*08bc*/ 	.word	0xffffffff


	//   ....[75]....
        /*08c0*/ 	.word	0xffffffff


	//   ....[76]....
        /*08c4*/ 	.word	0xffffffff


	//   ....[77]....
        /*08c8*/ 	.word	0xffffffff


	//   ....[78]....
        /*08cc*/ 	.word	0xffffffff


	//   ....[79]....
        /*08d0*/ 	.word	0xffffffff


	//   ....[80]....
        /*08d4*/ 	.word	0xffffffff


	//   ....[81]....
        /*08d8*/ 	.word	0xffffffff


	//   ....[82]....
        /*08dc*/ 	.word	0xffffffff


	//   ....[83]....
        /*08e0*/ 	.word	0xffffffff


	//   ....[84]....
        /*08e4*/ 	.word	0xffffffff


	//   ....[85]....
        /*08e8*/ 	.word	0xffffffff


	//   ....[86]....
        /*08ec*/ 	.word	0xffffffff


	//   ....[87]....
        /*08f0*/ 	.word	0xffffffff


	//   ....[88]....
        /*08f4*/ 	.word	0x0500000f


	//   ....[89]....
        /*08f8*/ 	.word	0x0500000f


	//   ....[90]....
        /*08fc*/ 	.word	0x0500000f


	//   ....[91]....
        /*0900*/ 	.word	0x0500000f


	//   ....[92]....
        /*0904*/ 	.word	0x0500000f


	//   ....[93]....
        /*0908*/ 	.word	0x0500000f


	//   ....[94]....
        /*090c*/ 	.word	0x0500000f


	//   ....[95]....
        /*0910*/ 	.word	0x0500000f


	//   ....[96]....
        /*0914*/ 	.word	0x0500000f


	//   ....[97]....
        /*0918*/ 	.word	0x0500000f


	//   ....[98]....
        /*091c*/ 	.word	0x0500000f


	//   ....[99]....
        /*0920*/ 	.word	0x0500000f


	//   ....[100]....
        /*0924*/ 	.word	0x0500000f


	//   ....[101]....
        /*0928*/ 	.word	0x0500000f


	//   ....[102]....
        /*092c*/ 	.word	0x0500000f


	//   ....[103]....
        /*0930*/ 	.word	0x0500000f


	//   ....[104]....
        /*0934*/ 	.word	0x0500000f


	//   ....[105]....
        /*0938*/ 	.word	0x0500000f


	//   ....[106]....
        /*093c*/ 	.word	0x0500000f


	//   ....[107]....
        /*0940*/ 	.word	0x0500000f


	//   ....[108]....
        /*0944*/ 	.word	0x0500000f


	//   ....[109]....
        /*0948*/ 	.word	0x0500000f


	//   ....[110]....
        /*094c*/ 	.word	0x0500000f


	//   ....[111]....
        /*0950*/ 	.word	0x0500000f


	//   ....[112]....
        /*0954*/ 	.word	0x0500000f


	//   ....[113]....
        /*0958*/ 	.word	0x0500000f


	//   ....[114]....
        /*095c*/ 	.word	0x0500000f


	//   ....[115]....
        /*0960*/ 	.word	0x0500000f


	//   ....[116]....
        /*0964*/ 	.word	0x0500000f


	//   ....[117]....
        /*0968*/ 	.word	0x0500000f


	//   ....[118]....
        /*096c*/ 	.word	0x0500000f


	//   ....[119]....
        /*0970*/ 	.word	0x0500000f


	//   ....[120]....
        /*0974*/ 	.word	0x0500000f


	//   ....[121]....
        /*0978*/ 	.word	0x0500000f


	//   ....[122]....
        /*097c*/ 	.word	0x0500000f


	//   ....[123]....
        /*0980*/ 	.word	0x0500000f


	//   ....[124]....
        /*0984*/ 	.word	0x0500000f


	//   ....[125]....
        /*0988*/ 	.word	0x0500000f


	//   ....[126]....
        /*098c*/ 	.word	0x0500000f


	//   ....[127]....
        /*0990*/ 	.word	0x0500000f


	//   ....[128]....
        /*0994*/ 	.word	0x0500000f


	//   ....[129]....
        /*0998*/ 	.word	0x0500000f


	//   ....[130]....
        /*099c*/ 	.word	0x0500000f


	//   ....[131]....
        /*09a0*/ 	.word	0x0500000f


	//   ....[132]....
        /*09a4*/ 	.word	0x0500000f


	//   ....[133]....
        /*09a8*/ 	.word	0x0500000f


	//   ....[134]....
        /*09ac*/ 	.word	0x0500000f


	//   ....[135]....
        /*09b0*/ 	.word	0x0500000f


	//   ....[136]....
        /*09b4*/ 	.word	0x0500000f


	//   ....[137]....
        /*09b8*/ 	.word	0x0500000f


	//   ....[138]....
        /*09bc*/ 	.word	0x0500000f


	//   ....[139]....
        /*09c0*/ 	.word	0x0500000f


	//   ....[140]....
        /*09c4*/ 	.word	0x0500000f


	//   ....[141]....
        /*09c8*/ 	.word	0x0500000f


	//   ....[142]....
        /*09cc*/ 	.word	0x0500000f


	//   ....[143]....
        /*09d0*/ 	.word	0x0500000f


	//   ....[144]....
        /*09d4*/ 	.word	0x0500000f


	//   ....[145]....
        /*09d8*/ 	.word	0x0500000f


	//   ....[146]....
        /*09dc*/ 	.word	0x0500000f


	//   ....[147]....
        /*09e0*/ 	.word	0x0500000f


	//   ....[148]....
        /*09e4*/ 	.word	0x0500000f


	//----- nvinfo : EIATTR_COOP_GROUP_INSTR_OFFSETS
	.align		4
.L_957:
        /*09e8*/ 	.byte	0x04, 0x28
        /*09ea*/ 	.short	(.L_959 - .L_958)


	//   ....[0]....
.L_958:
        /*09ec*/ 	.word	0x00000070


	//   ....[1]....
        /*09f0*/ 	.word	0x000001d0


	//   ....[2]....
        /*09f4*/ 	.word	0x00000220


	//   ....[3]....
        /*09f8*/ 	.word	0x00000450


	//   ....[4]....
        /*09fc*/ 	.word	0x000005b0


	//   ....[5]....
        /*0a00*/ 	.word	0x000006d0


	//   ....[6]....
        /*0a04*/ 	.word	0x00000830


	//   ....[7]....
        /*0a08*/ 	.word	0x0000cea0


	//   ....[8]....
        /*0a0c*/ 	.word	0x00013210


	//   ....[9]....
        /*0a10*/ 	.word	0x00013310


	//   ....[10]....
        /*0a14*/ 	.word	0x00013bf0


	//   ....[11]....
        /*0a18*/ 	.word	0x00013c70


	//   ....[12]....
        /*0a1c*/ 	.word	0x00017650


	//   ....[13]....
        /*0a20*/ 	.word	0x000176b0


	//   ....[14]....
        /*0a24*/ 	.word	0x000176f0


	//   ....[15]....
        /*0a28*/ 	.word	0x00017710


	//   ....[16]....
        /*0a2c*/ 	.word	0x00019bd0


	//   ....[17]....
        /*0a30*/ 	.word	0x00019be0


	//   ....[18]....
        /*0a34*/ 	.word	0x00019c60


	//   ....[19]....
        /*0a38*/ 	.word	0x00019c70


	//   ....[20]....
        /*0a3c*/ 	.word	0x0001aa50


	//   ....[21]....
        /*0a40*/ 	.word	0x0001aa80


	//   ....[22]....
        /*0a44*/ 	.word	0x0001aab0


	//   ....[23]....
        /*0a48*/ 	.word	0x0001aae0


	//   ....[24]....
        /*0a4c*/ 	.word	0x0001ab10


	//   ....[25]....
        /*0a50*/ 	.word	0x0001ab40


	//   ....[26]....
        /*0a54*/ 	.word	0x0001ab70


	//   ....[27]....
        /*0a58*/ 	.word	0x0001aba0


	//   ....[28]....
        /*0a5c*/ 	.word	0x0001abd0


	//   ....[29]....
        /*0a60*/ 	.word	0x0001ac00


	//   ....[30]....
        /*0a64*/ 	.word	0x0001ac30


	//   ....[31]....
        /*0a68*/ 	.word	0x0001ac60


	//   ....[32]....
        /*0a6c*/ 	.word	0x0001ac90


	//   ....[33]....
        /*0a70*/ 	.word	0x0001acc0


	//   ....[34]....
        /*0a74*/ 	.word	0x0001acf0


	//   ....[35]....
        /*0a78*/ 	.word	0x0001ad20


	//   ....[36]....
        /*0a7c*/ 	.word	0x0001ad50


	//   ....[37]....
        /*0a80*/ 	.word	0x0001ad80


	//   ....[38]....
        /*0a84*/ 	.word	0x0001adb0


	//   ....[39]....
        /*0a88*/ 	.word	0x0001ade0


	//   ....[40]....
        /*0a8c*/ 	.word	0x0001ae10


	//   ....[41]....
        /*0a90*/ 	.word	0x0001ae50


	//   ....[42]....
        /*0a94*/ 	.word	0x0001ae80


	//   ....[43]....
        /*0a98*/ 	.word	0x0001aea0


	//   ....[44]....
        /*0a9c*/ 	.word	0x0001aed0


	//   ....[45]....
        /*0aa0*/ 	.word	0x0001aee0


	//   ....[46]....
        /*0aa4*/ 	.word	0x0001aef0


	//   ....[47]....
        /*0aa8*/ 	.word	0x0001af00


	//   ....[48]....
        /*0aac*/ 	.word	0x0001af10


	//   ....[49]....
        /*0ab0*/ 	.word	0x0001af20


	//   ....[50]....
        /*0ab4*/ 	.word	0x0001af30


	//   ....[51]....
        /*0ab8*/ 	.word	0x0001af60


	//   ....[52]....
        /*0abc*/ 	.word	0x0001ca60


	//   ....[53]....
        /*0ac0*/ 	.word	0x0001cc50


	//   ....[54]....
        /*0ac4*/ 	.word	0x0001cc80


	//   ....[55]....
        /*0ac8*/ 	.word	0x0001ccb0


	//   ....[56]....
        /*0acc*/ 	.word	0x0001cce0


	//   ....[57]....
        /*0ad0*/ 	.word	0x0001cd10


	//   ....[58]....
        /*0ad4*/ 	.word	0x0001cd40


	//   ....[59]....
        /*0ad8*/ 	.word	0x0001ceb0


	//   ....[60]....
        /*0adc*/ 	.word	0x0001cee0


	//   ....[61]....
        /*0ae0*/ 	.word	0x0001cf10


	//   ....[62]....
        /*0ae4*/ 	.word	0x0001cf40


	//   ....[63]....
        /*0ae8*/ 	.word	0x0001cf70


	//   ....[64]....
        /*0aec*/ 	.word	0x0001cfa0


	//   ....[65]....
        /*0af0*/ 	.word	0x0001d040


	//   ....[66]....
        /*0af4*/ 	.word	0x0001d070


	//   ....[67]....
        /*0af8*/ 	.word	0x0001d100


	//   ....[68]....
        /*0afc*/ 	.word	0x0001dd40


	//   ....[69]....
        /*0b00*/ 	.word	0x0001f4d0


	//   ....[70]....
        /*0b04*/ 	.word	0x00022020


	//   ....[71]....
        /*0b08*/ 	.word	0x00022050


	//   ....[72]....
        /*0b0c*/ 	.word	0x00022090


	//   ....[73]....
        /*0b10*/ 	.word	0x000220c0


	//   ....[74]....
        /*0b14*/ 	.word	0x000220f0


	//   ....[75]....
        /*0b18*/ 	.word	0x00022120


	//   ....[76]....
        /*0b1c*/ 	.word	0x00022150


	//   ....[77]....
        /*0b20*/ 	.word	0x00022180


	//   ....[78]....
        /*0b24*/ 	.word	0x00022310


	//   ....[79]....
        /*0b28*/ 	.word	0x00022340


	//   ....[80]....
        /*0b2c*/ 	.word	0x00022370


	//   ....[81]....
        /*0b30*/ 	.word	0x000223a0


	//   ....[82]....
        /*0b34*/ 	.word	0x000223d0


	//   ....[83]....
        /*0b38*/ 	.word	0x00022400


	//   ....[84]....
        /*0b3c*/ 	.word	0x000224d0


	//   ....[85]....
        /*0b40*/ 	.word	0x000224f0


	//   ....[86]....
        /*0b44*/ 	.word	0x00022560


	//   ....[87]....
        /*0b48*/ 	.word	0x000229e0


	//   ....[88]....
        /*0b4c*/ 	.word	0x00022f00


	//   ....[89]....
        /*0b50*/ 	.word	0x00022fb0


	//   ....[90]....
        /*0b54*/ 	.word	0x00023050


	//   ....[91]....
        /*0b58*/ 	.word	0x000230f0


	//   ....[92]....
        /*0b5c*/ 	.word	0x00023190


	//   ....[93]....
        /*0b60*/ 	.word	0x00023280


	//   ....[94]....
        /*0b64*/ 	.word	0x00023320


	//   ....[95]....
        /*0b68*/ 	.word	0x000233c0


	//   ....[96]....
        /*0b6c*/ 	.word	0x00023460


	//   ....[97]....
        /*0b70*/ 	.word	0x00023690


	//   ....[98]....
        /*0b74*/ 	.word	0x000237c0


	//   ....[99]....
        /*0b78*/ 	.word	0x000238e0


	//   ....[100]....
        /*0b7c*/ 	.word	0x00023990


	//   ....[101]....
        /*0b80*/ 	.word	0x000239f0


	//   ....[102]....
        /*0b84*/ 	.word	0x00023a70


	//   ....[103]....
        /*0b88*/ 	.word	0x00023ad0


	//   ....[104]....
        /*0b8c*/ 	.word	0x00023b50


	//   ....[105]....
        /*0b90*/ 	.word	0x00023bb0


	//   ....[106]....
        /*0b94*/ 	.word	0x00023c30


	//   ....[107]....
        /*0b98*/ 	.word	0x00023c90


	//   ....[108]....
        /*0b9c*/ 	.word	0x00023d10


	//   ....[109]....
        /*0ba0*/ 	.word	0x00023d70


	//   ....[110]....
        /*0ba4*/ 	.word	0x00023df0


	//   ....[111]....
        /*0ba8*/ 	.word	0x00023e50


	//   ....[112]....
        /*0bac*/ 	.word	0x00023eb0


	//   ....[113]....
        /*0bb0*/ 	.word	0x00023f10


	//   ....[114]....
        /*0bb4*/ 	.word	0x00023f90


	//   ....[115]....
        /*0bb8*/ 	.word	0x00023ff0


	//   ....[116]....
        /*0bbc*/ 	.word	0x00024070


	//   ....[117]....
        /*0bc0*/ 	.word	0x000240d0


	//   ....[118]....
        /*0bc4*/ 	.word	0x00024140


	//   ....[119]....
        /*0bc8*/ 	.word	0x000241a0


	//   ....[120]....
        /*0bcc*/ 	.word	0x00024220


	//   ....[121]....
        /*0bd0*/ 	.word	0x00024280


	//   ....[122]....
        /*0bd4*/ 	.word	0x00024300


	//   ....[123]....
        /*0bd8*/ 	.word	0x00024360


	//   ....[124]....
        /*0bdc*/ 	.word	0x000243e0


	//   ....[125]....
        /*0be0*/ 	.word	0x00024440


	//   ....[126]....
        /*0be4*/ 	.word	0x000244b0


	//   ....[127]....
        /*0be8*/ 	.word	0x00024510


	//   ....[128]....
        /*0bec*/ 	.word	0x00024570


	//   ....[129]....
        /*0bf0*/ 	.word	0x000246b0


	//   ....[130]....
        /*0bf4*/ 	.word	0x00024990


	//   ....[131]....
        /*0bf8*/ 	.word	0x00024db0


	//   ....[132]....
        /*0bfc*/ 	.word	0x00024e50


	//   ....[133]....
        /*0c00*/ 	.word	0x00024f70


	//   ....[134]....
        /*0c04*/ 	.word	0x00024ff0


	//   ....[135]....
        /*0c08*/ 	.word	0x00025070


	//   ....[136]....
        /*0c0c*/ 	.word	0x000250f0


	//   ....[137]....
        /*0c10*/ 	.word	0x00025170


	//   ....[138]....
        /*0c14*/ 	.word	0x00025200


	//   ....[139]....
        /*0c18*/ 	.word	0x000252a0


	//   ....[140]....
        /*0c1c*/ 	.word	0x00025350


	//   ....[141]....
        /*0c20*/ 	.word	0x000253d0


	//   ....[142]....
        /*0c24*/ 	.word	0x00025450


	//   ....[143]....
        /*0c28*/ 	.word	0x000254d0


	//   ....[144]....
        /*0c2c*/ 	.word	0x00025560


	//   ....[145]....
        /*0c30*/ 	.word	0x000255e0


	//   ....[146]....
        /*0c34*/ 	.word	0x00025680


	//   ....[147]....
        /*0c38*/ 	.word	0x00025710


	//   ....[148]....
        /*0c3c*/ 	.word	0x00025840


	//----- nvinfo : EIATTR_REG_RECONFIG
	.align		4
.L_959:
        /*0c40*/ 	.byte	0x01, 0x54
	.zero		2


	//----- nvinfo : EIATTR_SYSCALL_OFFSETS
	.align		4
        /*0c44*/ 	.byte	0x04, 0x46
        /*0c46*/ 	.short	(.L_961 - .L_960)


	//   ....[0]....
.L_960:
        /*0c48*/ 	.word	0x000019b0


	//   ....[1]....
        /*0c4c*/ 	.word	0x00001b00


	//   ....[2]....
        /*0c50*/ 	.word	0x0000d060


	//   ....[3]....
        /*0c54*/ 	.word	0x0000d4e0


	//   ....[4]....
        /*0c58*/ 	.word	0x0001ed40


	//   ....[5]....
        /*0c5c*/ 	.word	0x0001eef0


	//   ....[6]....
        /*0c60*/ 	.word	0x0001f040


	//   ....[7]....
        /*0c64*/ 	.word	0x0001f170


	//----- nvinfo : EIATTR_MBARRIER_INSTR_OFFSETS
	.align		4
.L_961:
        /*0c68*/ 	.byte	0x04, 0x39
        /*0c6a*/ 	.short	(.L_963 - .L_962)


	//   ....[0]....
.L_962:
        /*0c6c*/ 	.word	0x00000300
        /*0c70*/ 	.word	0x000000ff
        /*0c74*/ 	.word	0x0002e800
        /*0c78*/ 	.short	0x0100
        /*0c7a*/ 	.byte	0x08
	.zero		1


	//   ....[1]....
        /*0c7c*/ 	.word	0x00000310
        /*0c80*/ 	.word	0x000000ff
        /*0c84*/ 	.word	0x0002e820
        /*0c88*/ 	.short	0x0100
        /*0c8a*/ 	.byte	0x08
	.zero		1


	//   ....[2]....
        /*0c8c*/ 	.word	0x00000400
        /*0c90*/ 	.word	0x000000ff
        /*0c94*/ 	.word	0x0002e830
        /*0c98*/ 	.short	0x0100
        /*0c9a*/ 	.byte	0x08
	.zero		1


	//   ....[3]....
        /*0c9c*/ 	.word	0x00000410
        /*0ca0*/ 	.word	0x000000ff
        /*0ca4*/ 	.word	0x0002e840
        /*0ca8*/ 	.short	0x0100
        /*0caa*/ 	.byte	0x08
	.zero		1


	//   ....[4]....
        /*0cac*/ 	.word	0x00000420
        /*0cb0*/ 	.word	0x000000ff
        /*0cb4*/ 	.word	0x0002e838
        /*0cb8*/ 	.short	0x0100
        /*0cba*/ 	.byte	0x08
	.zero		1


	//   ....[5]....
        /*0cbc*/ 	.word	0x00000430
        /*0cc0*/ 	.word	0x000000ff
        /*0cc4*/ 	.word	0x0002e848
        /*0cc8*/ 	.short	0x0100
        /*0cca*/ 	.byte	0x08
	.zero		1


	//   ....[6]....
        /*0ccc*/ 	.word	0x00000560
        /*0cd0*/ 	.word	0x000000ff
        /*0cd4*/ 	.word	0x0002e850
        /*0cd8*/ 	.short	0x0100
        /*0cda*/ 	.byte	0x08
	.zero		1


	//   ....[7]....
        /*0cdc*/ 	.word	0x00000570
        /*0ce0*/ 	.word	0x000000ff
        /*0ce4*/ 	.word	0x0002e860
        /*0ce8*/ 	.short	0x0100
        /*0cea*/ 	.byte	0x08
	.zero		1


	//   ....[8]....
        /*0cec*/ 	.word	0x00000580
        /*0cf0*/ 	.word	0x000000ff
        /*0cf4*/ 	.word	0x0002e858
        /*0cf8*/ 	.short	0x0100
        /*0cfa*/ 	.byte	0x08
	.zero		1


	//   ....[9]....
        /*0cfc*/ 	.word	0x00000590
        /*0d00*/ 	.word	0x000000ff
        /*0d04*/ 	.word	0x0002e868
        /*0d08*/ 	.short	0x0100
        /*0d0a*/ 	.byte	0x08
	.zero		1


	//   ....[10]....
        /*0d0c*/ 	.word	0x00000680
        /*0d10*/ 	.word	0x000000ff
        /*0d14*/ 	.word	0x0002e870
        /*0d18*/ 	.short	0x0100
        /*0d1a*/ 	.byte	0x06
	.zero		1


	//   ....[11]....
        /*0d1c*/ 	.word	0x00000690
        /*0d20*/ 	.word	0x000000ff
        /*0d24*/ 	.word	0x0002e880
        /*0d28*/ 	.short	0x0100
        /*0d2a*/ 	.byte	0x06
	.zero		1


	//   ....[12]....
        /*0d2c*/ 	.word	0x000006a0
        /*0d30*/ 	.word	0x000000ff
        /*0d34*/ 	.word	0x0002e878
        /*0d38*/ 	.short	0x0100
        /*0d3a*/ 	.byte	0x06
	.zero		1


	//   ....[13]....
        /*0d3c*/ 	.word	0x000006b0
        /*0d40*/ 	.word	0x000000ff
        /*0d44*/ 	.word	0x0002e888
        /*0d48*/ 	.short	0x0100
        /*0d4a*/ 	.byte	0x06
	.zero		1


	//   ....[14]....
        /*0d4c*/ 	.word	0x000007e0
        /*0d50*/ 	.word	0x000000ff
        /*0d54*/ 	.word	0x0002e890
        /*0d58*/ 	.short	0x0100
        /*0d5a*/ 	.byte	0x08
	.zero		1


	//   ....[15]....
        /*0d5c*/ 	.word	0x000007f0
        /*0d60*/ 	.word	0x000000ff
        /*0d64*/ 	.word	0x0002e8a0
        /*0d68*/ 	.short	0x0100
        /*0d6a*/ 	.byte	0x08
	.zero		1


	//   ....[16]....
        /*0d6c*/ 	.word	0x00000800
        /*0d70*/ 	.word	0x000000ff
        /*0d74*/ 	.word	0x0002e898
        /*0d78*/ 	.short	0x0100
        /*0d7a*/ 	.byte	0x08
	.zero		1


	//   ....[17]....
        /*0d7c*/ 	.word	0x00000810
        /*0d80*/ 	.word	0x000000ff
        /*0d84*/ 	.word	0x0002e8a8
        /*0d88*/ 	.short	0x0100
        /*0d8a*/ 	.byte	0x08
	.zero		1


	//   ....[18]....
        /*0d8c*/ 	.word	0x00000940
        /*0d90*/ 	.word	0x000000ff
        /*0d94*/ 	.word	0x0002e8b0
        /*0d98*/ 	.short	0x0100
        /*0d9a*/ 	.byte	0x08
	.zero		1


	//   ....[19]....
        /*0d9c*/ 	.word	0x00000950
        /*0da0*/ 	.word	0x000000ff
        /*0da4*/ 	.word	0x0002e8c0
        /*0da8*/ 	.short	0x0100
        /*0daa*/ 	.byte	0x08
	.zero		1


	//   ....[20]....
        /*0dac*/ 	.word	0x00000960
        /*0db0*/ 	.word	0x000000ff
        /*0db4*/ 	.word	0x0002e8b8
        /*0db8*/ 	.short	0x0100
        /*0dba*/ 	.byte	0x08
	.zero		1


	//   ....[21]....
        /*0dbc*/ 	.word	0x00000970
        /*0dc0*/ 	.word	0x000000ff
        /*0dc4*/ 	.word	0x0002e8c8
        /*0dc8*/ 	.short	0x0100
        /*0dca*/ 	.byte	0x08
	.zero		1


	//   ....[22]....
        /*0dcc*/ 	.word	0x00003180
        /*0dd0*/ 	.word	0x0000006f
        /*0dd4*/ 	.word	0x0002e890
        /*0dd8*/ 	.short	0x010a
        /*0dda*/ 	.byte	0x3f
	.zero		1


	//   ....[23]....
        /*0ddc*/ 	.word	0x000075c0
        /*0de0*/ 	.word	0x0000006f
        /*0de4*/ 	.word	0x0002e890
        /*0de8*/ 	.short	0x010a
        /*0dea*/ 	.byte	0x3f
	.zero		1


	//   ....[24]....
        /*0dec*/ 	.word	0x0000b880
        /*0df0*/ 	.word	0x0000006f
        /*0df4*/ 	.word	0x0002e890
        /*0df8*/ 	.short	0x010a
        /*0dfa*/ 	.byte	0x3f
	.zero		1


	//   ....[25]....
        /*0dfc*/ 	.word	0x0000bf90
        /*0e00*/ 	.word	0x00000034
        /*0e04*/ 	.word	0x00000000
        /*0e08*/ 	.short	0x0101
        /*0e0a*/ 	.byte	0x3f
	.zero		1


	//   ....[26]....
        /*0e0c*/ 	.word	0x0000bfd0
        /*0e10*/ 	.word	0x0000006f
        /*0e14*/ 	.word	0x0002e8b0
        /*0e18*/ 	.short	0x010a
        /*0e1a*/ 	.byte	0x3f
	.zero		1


	//   ....[27]....
        /*0e1c*/ 	.word	0x0000c780
        /*0e20*/ 	.word	0x0000006f
        /*0e24*/ 	.word	0x00000000
        /*0e28*/ 	.short	0x0101
        /*0e2a*/ 	.byte	0x3f
	.zero		1


	//   ....[28]....
        /*0e2c*/ 	.word	0x0000d120
        /*0e30*/ 	.word	0x00000010
        /*0e34*/ 	.word	0x0002e800
        /*0e38*/ 	.short	0x010a
        /*0e3a*/ 	.byte	0x3f
	.zero		1


	//   ....[29]....
        /*0e3c*/ 	.word	0x0000d170
        /*0e40*/ 	.word	0x00000010
        /*0e44*/ 	.word	0x0002e800
        /*0e48*/ 	.short	0x010a
        /*0e4a*/ 	.byte	0x3f
	.zero		1


	//   ....[30]....
        /*0e4c*/ 	.word	0x0000daa0
        /*0e50*/ 	.word	0x00000010
        /*0e54*/ 	.word	0x0002e800
        /*0e58*/ 	.short	0x010a
        /*0e5a*/ 	.byte	0x3f
	.zero		1


	//   ....[31]....
        /*0e5c*/ 	.word	0x0000f7a0
        /*0e60*/ 	.word	0x00000010
        /*0e64*/ 	.word	0x0002e800
        /*0e68*/ 	.short	0x010a
        /*0e6a*/ 	.byte	0x3f
	.zero		1


	//   ....[32]....
        /*0e6c*/ 	.word	0x00011310
        /*0e70*/ 	.word	0x00000003
        /*0e74*/ 	.word	0x0002e830
        /*0e78*/ 	.short	0x010a
        /*0e7a*/ 	.byte	0x3f
	.zero		1


	//   ....[33]....
        /*0e7c*/ 	.word	0x000113c0
        /*0e80*/ 	.word	0x00000003
        /*0e84*/ 	.word	0x0002e830
        /*0e88*/ 	.short	0x010a
        /*0e8a*/ 	.byte	0x3f
	.zero		1


	//   ....[34]....
        /*0e8c*/ 	.word	0x00013f00
        /*0e90*/ 	.word	0x0000003d
        /*0e94*/ 	.word	0x00000000
        /*0e98*/ 	.short	0x0101
        /*0e9a*/ 	.byte	0x3f
	.zero		1


	//   ....[35]....
        /*0e9c*/ 	.word	0x00015730
        /*0ea0*/ 	.word	0x0000000d
        /*0ea4*/ 	.word	0x0002e830
        /*0ea8*/ 	.short	0x010a
        /*0eaa*/ 	.byte	0x3f
	.zero		1


	//   ....[36]....
        /*0eac*/ 	.word	0x00015780
        /*0eb0*/ 	.word	0x0000000d
        /*0eb4*/ 	.word	0x0002e830
        /*0eb8*/ 	.short	0x010a
        /*0eba*/ 	.byte	0x3f
	.zero		1


	//   ....[37]....
        /*0ebc*/ 	.word	0x00016cd0
        /*0ec0*/ 	.word	0x0000000c
        /*0ec4*/ 	.word	0x0002e850
        /*0ec8*/ 	.short	0x010a
        /*0eca*/ 	.byte	0x3f
	.zero		1


	//   ....[38]....
        /*0ecc*/ 	.word	0x00016d10
        /*0ed0*/ 	.word	0x0000000c
        /*0ed4*/ 	.word	0x0002e850
        /*0ed8*/ 	.short	0x010a
        /*0eda*/ 	.byte	0x3f
	.zero		1


	//   ....[39]....
        /*0edc*/ 	.word	0x00018df0
        /*0ee0*/ 	.word	0x00000076
        /*0ee4*/ 	.word	0x00000000
        /*0ee8*/ 	.short	0x0101
        /*0eea*/ 	.byte	0x3f
	.zero		1


	//   ....[40]....
        /*0eec*/ 	.word	0x000196c0
        /*0ef0*/ 	.word	0x00000067
        /*0ef4*/ 	.word	0x00000000
        /*0ef8*/ 	.short	0x0101
        /*0efa*/ 	.byte	0x3f
	.zero		1


	//   ....[41]....
        /*0efc*/ 	.word	0x00019750
        /*0f00*/ 	.word	0x0000000c
        /*0f04*/ 	.word	0x0002e850
        /*0f08*/ 	.short	0x010a
        /*0f0a*/ 	.byte	0x3f
	.zero		1


	//   ....[42]....
        /*0f0c*/ 	.word	0x000197d0
        /*0f10*/ 	.word	0x0000000c
        /*0f14*/ 	.word	0x0002e850
        /*0f18*/ 	.short	0x010a
        /*0f1a*/ 	.byte	0x3f
	.zero		1


	//   ....[43]....
        /*0f1c*/ 	.word	0x0001a320
        /*0f20*/ 	.word	0x00000000
        /*0f24*/ 	.word	0x00000000
        /*0f28*/ 	.short	0x0101
        /*0f2a*/ 	.byte	0x3f
	.zero		1


	//   ....[44]....
        /*0f2c*/ 	.word	0x0001ba00
        /*0f30*/ 	.word	0x00000000
        /*0f34*/ 	.word	0x00000000
        /*0f38*/ 	.short	0x0101
        /*0f3a*/ 	.byte	0x3f
	.zero		1


	//   ....[45]....
        /*0f3c*/ 	.word	0x0001de50
        /*0f40*/ 	.word	0x0000000b
        /*0f44*/ 	.word	0x0002e820
        /*0f48*/ 	.short	0x010a
        /*0f4a*/ 	.byte	0x3f
	.zero		1


	//   ....[46]....
        /*0f4c*/ 	.word	0x0001df20
        /*0f50*/ 	.word	0x00000008
        /*0f54*/ 	.word	0x0002e8a0
        /*0f58*/ 	.short	0x010a
        /*0f5a*/ 	.byte	0x3f
	.zero		1


	//   ....[47]....
        /*0f5c*/ 	.word	0x0001e160
        /*0f60*/ 	.word	0x00000008
        /*0f64*/ 	.word	0x0002e8c0
        /*0f68*/ 	.short	0x010a
        /*0f6a*/ 	.byte	0x3f
	.zero		1


	//   ....[48]....
        /*0f6c*/ 	.word	0x0001e540
        /*0f70*/ 	.word	0x00000006
        /*0f74*/ 	.word	0x0002e8a0
        /*0f78*/ 	.short	0x010a
        /*0f7a*/ 	.byte	0x3f
	.zero		1


	//   ....[49]....
        /*0f7c*/ 	.word	0x0001e760
        /*0f80*/ 	.word	0x00000006
        /*0f84*/ 	.word	0x0002e8c0
        /*0f88*/ 	.short	0x010a
        /*0f8a*/ 	.byte	0x3f
	.zero		1


	//   ....[50]....
        /*0f8c*/ 	.word	0x0001f770
        /*0f90*/ 	.word	0x00000004
        /*0f94*/ 	.word	0x0002e880
        /*0f98*/ 	.short	0x010a
        /*0f9a*/ 	.byte	0x3f
	.zero		1


	//   ....[51]....
        /*0f9c*/ 	.word	0x0001f950
        /*0fa0*/ 	.word	0x00000004
        /*0fa4*/ 	.word	0x0002e840
        /*0fa8*/ 	.short	0x010a
        /*0faa*/ 	.byte	0x3f
	.zero		1


	//   ....[52]....
        /*0fac*/ 	.word	0x0001fcd0
        /*0fb0*/ 	.word	0x00000004
        /*0fb4*/ 	.word	0x0002e820
        /*0fb8*/ 	.short	0x010a
        /*0fba*/ 	.byte	0x3f
	.zero		1


	//   ....[53]....
        /*0fbc*/ 	.word	0x00020000
        /*0fc0*/ 	.word	0x00000005
        /*0fc4*/ 	.word	0x0002e880
        /*0fc8*/ 	.short	0x010a
        /*0fca*/ 	.byte	0x3f
	.zero		1


	//   ....[54]....
        /*0fcc*/ 	.word	0x00020280
        /*0fd0*/ 	.word	0x00000005
        /*0fd4*/ 	.word	0x0002e840
        /*0fd8*/ 	.short	0x010a
        /*0fda*/ 	.byte	0x3f
	.zero		1


	//   ....[55]....
        /*0fdc*/ 	.word	0x00020580
        /*0fe0*/ 	.word	0x00000012
        /*0fe4*/ 	.word	0x0002e870
        /*0fe8*/ 	.short	0x010a
        /*0fea*/ 	.byte	0x3f
	.zero		1


	//   ....[56]....
        /*0fec*/ 	.word	0x000205f0
        /*0ff0*/ 	.word	0x00000012
        /*0ff4*/ 	.word	0x0002e860
        /*0ff8*/ 	.short	0x010a
        /*0ffa*/ 	.byte	0x3f
	.zero		1


	//   ....[57]....
        /*0ffc*/ 	.word	0x000210c0
        /*1000*/ 	.word	0x00000012
        /*1004*/ 	.word	0x0002e850
        /*1008*/ 	.short	0x0101
        /*100a*/ 	.byte	0x3f
	.zero		1


	//   ....[58]....
        /*100c*/ 	.word	0x00021130
        /*1010*/ 	.word	0x00000012
        /*1014*/ 	.word	0x00000000
        /*1018*/ 	.short	0x0101
        /*101a*/ 	.byte	0x3f
	.zero		1


	//   ....[59]....
        /*101c*/ 	.word	0x00021330
        /*1020*/ 	.word	0x00000000
        /*1024*/ 	.word	0x0002e870
        /*1028*/ 	.short	0x010a
        /*102a*/ 	.byte	0x3f
	.zero		1


	//   ....[60]....
        /*102c*/ 	.word	0x000213a0
        /*1030*/ 	.word	0x00000000
        /*1034*/ 	.word	0x0002e860
        /*1038*/ 	.short	0x010a
        /*103a*/ 	.byte	0x3f
	.zero		1


	//   ....[61]....
        /*103c*/ 	.word	0x00021dd0
        /*1040*/ 	.word	0x00000000
        /*1044*/ 	.word	0x0002e850
        /*1048*/ 	.short	0x0101
        /*104a*/ 	.byte	0x3f
	.zero		1


	//   ....[62]....
        /*104c*/ 	.word	0x00021e10
        /*1050*/ 	.word	0x00000000
        /*1054*/ 	.word	0x00000000
        /*1058*/ 	.short	0x0101
        /*105a*/ 	.byte	0x3f
	.zero		1


	//   ....[63]....
        /*105c*/ 	.word	0x00022960
        /*1060*/ 	.word	0x00000000
        /*1064*/ 	.word	0x0002e820
        /*1068*/ 	.short	0x010a
        /*106a*/ 	.byte	0x3f
	.zero		1


	//   ....[64]....
        /*106c*/ 	.word	0x00022b30
        /*1070*/ 	.word	0x00000006
        /*1074*/ 	.word	0x00000000
        /*1078*/ 	.short	0x010a
        /*107a*/ 	.byte	0x3f
	.zero		1


	//   ....[65]....
        /*107c*/ 	.word	0x00022ba0
        /*1080*/ 	.word	0x00000007
        /*1084*/ 	.word	0x00000000
        /*1088*/ 	.short	0x010a
        /*108a*/ 	.byte	0x3f
	.zero		1


	//   ....[66]....
        /*108c*/ 	.word	0x00022c00
        /*1090*/ 	.word	0x00000004
        /*1094*/ 	.word	0x0002e860
        /*1098*/ 	.short	0x010a
        /*109a*/ 	.byte	0x3f
	.zero		1


	//   ....[67]....
        /*109c*/ 	.word	0x00022c50
        /*10a0*/ 	.word	0x00000003
        /*10a4*/ 	.word	0x0002e860
        /*10a8*/ 	.short	0x010a
        /*10aa*/ 	.byte	0x3f
	.zero		1


	//   ....[68]....
        /*10ac*/ 	.word	0x00022c90
        /*10b0*/ 	.word	0x00000004
        /*10b4*/ 	.word	0x0002e880
        /*10b8*/ 	.short	0x010a
        /*10ba*/ 	.byte	0x3f
	.zero		1


	//   ....[69]....
        /*10bc*/ 	.word	0x00022cb0
        /*10c0*/ 	.word	0x00000003
        /*10c4*/ 	.word	0x0002e880
        /*10c8*/ 	.short	0x010a
        /*10ca*/ 	.byte	0x3f
	.zero		1


	//   ....[70]....
        /*10cc*/ 	.word	0x00022d10
        /*10d0*/ 	.word	0x0000006f
        /*10d4*/ 	.word	0x0002e890
        /*10d8*/ 	.short	0x010a
        /*10da*/ 	.byte	0x3f
	.zero		1


	//   ....[71]....
        /*10dc*/ 	.word	0x00022d60
        /*10e0*/ 	.word	0x0000006f
        /*10e4*/ 	.word	0x0002e890
        /*10e8*/ 	.short	0x010a
        /*10ea*/ 	.byte	0x3f
	.zero		1


	//   ....[72]....
        /*10ec*/ 	.word	0x00022db0
        /*10f0*/ 	.word	0x0000006f
        /*10f4*/ 	.word	0x0002e890
        /*10f8*/ 	.short	0x010a
        /*10fa*/ 	.byte	0x3f
	.zero		1


	//   ....[73]....
        /*10fc*/ 	.word	0x00022e00
        /*1100*/ 	.word	0x0000006f
        /*1104*/ 	.word	0x0002e8b0
        /*1108*/ 	.short	0x010a
        /*110a*/ 	.byte	0x3f
	.zero		1


	//   ....[74]....
        /*110c*/ 	.word	0x000231d0
        /*1110*/ 	.word	0x00000010
        /*1114*/ 	.word	0x0002e800
        /*1118*/ 	.short	0x010a
        /*111a*/ 	.byte	0x3f
	.zero		1


	//   ....[75]....
        /*111c*/ 	.word	0x000234a0
        /*1120*/ 	.word	0x00000010
        /*1124*/ 	.word	0x0002e800
        /*1128*/ 	.short	0x010a
        /*112a*/ 	.byte	0x3f
	.zero		1


	//   ....[76]....
        /*112c*/ 	.word	0x000234f0
        /*1130*/ 	.word	0x00000003
        /*1134*/ 	.word	0x0002e830
        /*1138*/ 	.short	0x010a
        /*113a*/ 	.byte	0x3f
	.zero		1


	//   ....[77]....
        /*113c*/ 	.word	0x00023540
        /*1140*/ 	.word	0x0000000d
        /*1144*/ 	.word	0x0002e830
        /*1148*/ 	.short	0x010a
        /*114a*/ 	.byte	0x3f
	.zero		1


	//   ....[78]....
        /*114c*/ 	.word	0x00023590
        /*1150*/ 	.word	0x0000000c
        /*1154*/ 	.word	0x0002e850
        /*1158*/ 	.short	0x010a
        /*115a*/ 	.byte	0x3f
	.zero		1


	//   ....[79]....
        /*115c*/ 	.word	0x000235e0
        /*1160*/ 	.word	0x0000000c
        /*1164*/ 	.word	0x0002e850
        /*1168*/ 	.short	0x010a
        /*116a*/ 	.byte	0x3f
	.zero		1


	//   ....[80]....
        /*116c*/ 	.word	0x00024770
        /*1170*/ 	.word	0x0000000b
        /*1174*/ 	.word	0x0002e820
        /*1178*/ 	.short	0x010a
        /*117a*/ 	.byte	0x3f
	.zero		1


	//   ....[81]....
        /*117c*/ 	.word	0x000247c0
        /*1180*/ 	.word	0x00000008
        /*1184*/ 	.word	0x0002e8a0
        /*1188*/ 	.short	0x010a
        /*118a*/ 	.byte	0x3f
	.zero		1


	//   ....[82]....
        /*118c*/ 	.word	0x00024810
        /*1190*/ 	.word	0x00000008
        /*1194*/ 	.word	0x0002e8c0
        /*1198*/ 	.short	0x010a
        /*119a*/ 	.byte	0x3f
	.zero		1


	//   ....[83]....
        /*119c*/ 	.word	0x00024860
        /*11a0*/ 	.word	0x00000006
        /*11a4*/ 	.word	0x0002e8a0
        /*11a8*/ 	.short	0x010a
        /*11aa*/ 	.byte	0x3f
	.zero		1


	//   ....[84]....
        /*11ac*/ 	.word	0x000248b0
        /*11b0*/ 	.word	0x00000006
        /*11b4*/ 	.word	0x0002e8c0
        /*11b8*/ 	.short	0x010a
        /*11ba*/ 	.byte	0x3f
	.zero		1


	//   ....[85]....
        /*11bc*/ 	.word	0x00024a50
        /*11c0*/ 	.word	0x00000004
        /*11c4*/ 	.word	0x0002e880
        /*11c8*/ 	.short	0x010a
        /*11ca*/ 	.byte	0x3f
	.zero		1


	//   ....[86]....
        /*11cc*/ 	.word	0x00024aa0
        /*11d0*/ 	.word	0x00000004
        /*11d4*/ 	.word	0x0002e840
        /*11d8*/ 	.short	0x010a
        /*11da*/ 	.byte	0x3f
	.zero		1


	//   ....[87]....
        /*11dc*/ 	.word	0x00024b20
        /*11e0*/ 	.word	0x00000004
        /*11e4*/ 	.word	0x0002e820
        /*11e8*/ 	.short	0x010a
        /*11ea*/ 	.byte	0x3f
	.zero		1


	//   ....[88]....
        /*11ec*/ 	.word	0x00024b70
        /*11f0*/ 	.word	0x00000005
        /*11f4*/ 	.word	0x0002e880
        /*11f8*/ 	.short	0x010a
        /*11fa*/ 	.byte	0x3f
	.zero		1


	//   ....[89]....
        /*11fc*/ 	.word	0x00024bc0
        /*1200*/ 	.word	0x00000005
        /*1204*/ 	.word	0x0002e840
        /*1208*/ 	.short	0x010a
        /*120a*/ 	.byte	0x3f
	.zero		1


	//   ....[90]....
        /*120c*/ 	.word	0x00024c10
        /*1210*/ 	.word	0x00000012
        /*1214*/ 	.word	0x0002e870
        /*1218*/ 	.short	0x010a
        /*121a*/ 	.byte	0x3f
	.zero		1


	//   ....[91]....
        /*121c*/ 	.word	0x00024c60
        /*1220*/ 	.word	0x00000012
        /*1224*/ 	.word	0x0002e860
        /*1228*/ 	.short	0x010a
        /*122a*/ 	.byte	0x3f
	.zero		1


	//   ....[92]....
        /*122c*/ 	.word	0x00024cb0
        /*1230*/ 	.word	0x00000000
        /*1234*/ 	.word	0x0002e870
        /*1238*/ 	.short	0x010a
        /*123a*/ 	.byte	0x3f
	.zero		1


	//   ....[93]....
        /*123c*/ 	.word	0x00024d00
        /*1240*/ 	.word	0x00000000
        /*1244*/ 	.word	0x0002e860
        /*1248*/ 	.short	0x010a
        /*124a*/ 	.byte	0x3f
	.zero		1


	//   ....[94]....
        /*124c*/ 	.word	0x00025760
        /*1250*/ 	.word	0x00000000
        /*1254*/ 	.word	0x0002e820
        /*1258*/ 	.short	0x010a
        /*125a*/ 	.byte	0x3f
	.zero		1


	//   ....[95]....
        /*125c*/ 	.word	0x00025900
        /*1260*/ 	.word	0x00000006
        /*1264*/ 	.word	0x00000000
        /*1268*/ 	.short	0x010a
        /*126a*/ 	.byte	0x3f
	.zero		1


	//   ....[96]....
        /*126c*/ 	.word	0x00025950
        /*1270*/ 	.word	0x00000007
        /*1274*/ 	.word	0x00000000
        /*1278*/ 	.short	0x010a
        /*127a*/ 	.byte	0x3f
	.zero		1


	//   ....[97]....
        /*127c*/ 	.word	0x000259a0
        /*1280*/ 	.word	0x00000004
        /*1284*/ 	.word	0x0002e860
        /*1288*/ 	.short	0x010a
        /*128a*/ 	.byte	0x3f
	.zero		1


	//   ....[98]....
        /*128c*/ 	.word	0x000259f0
        /*1290*/ 	.word	0x00000003
        /*1294*/ 	.word	0x0002e860
        /*1298*/ 	.short	0x010a
        /*129a*/ 	.byte	0x3f
	.zero		1


	//   ....[99]....
        /*129c*/ 	.word	0x00025a40
        /*12a0*/ 	.word	0x00000004
        /*12a4*/ 	.word	0x0002e880
        /*12a8*/ 	.short	0x010a
        /*12aa*/ 	.byte	0x3f
	.zero		1


	//----- nvinfo : EIATTR_NUM_MBARRIERS
	.align		4
.L_963:
        /*12ac*/ 	.byte	0x03, 0x38
        /*12ae*/ 	.short	0x0016


	//----- nvinfo : EIATTR_EXIT_INSTR_OFFSETS
	.align		4
        /*12b0*/ 	.byte	0x04, 0x1c
        /*12b2*/ 	.short	(.L_965 - .L_964)


	//   ....[0]....
.L_964:
        /*12b4*/ 	.word	0x00022d00


	//----- nvinfo : EIATTR_MAX_THREADS
	.align		4
.L_965:
        /*12b8*/ 	.byte	0x04, 0x05
        /*12ba*/ 	.short	(.L_967 - .L_966)
.L_966:
        /*12bc*/ 	.word	0x00000180
        /*12c0*/ 	.word	0x00000001
        /*12c4*/ 	.word	0x00000001


	//----- nvinfo : EIATTR_CRS_STACK_SIZE
	.align		4
.L_967:
        /*12c8*/ 	.byte	0x04, 0x1e
        /*12ca*/ 	.short	(.L_969 - .L_968)
.L_968:
        /*12cc*/ 	.word	0x00000000


	//----- nvinfo : EIATTR_CBANK_PARAM_SIZE
	.align		4
.L_969:
        /*12d0*/ 	.byte	0x03, 0x19
        /*12d2*/ 	.short	0x0a70


	//----- nvinfo : EIATTR_PARAM_CBANK
	.align		4
        /*12d4*/ 	.byte	0x04, 0x0a
        /*12d6*/ 	.short	(.L_971 - .L_970)
	.align		4
.L_970:
        /*12d8*/ 	.word	index@(.nv.constant0._ZN7cutlass13device_kernelIN5flash11enable_sm90INS1_16FlashAttnFwdSm90INS1_25CollectiveMainloopFwdSm90ILi2EN4cute5tupleIJNS5_1CILi1EEES8_S8_EEENS6_IJNS7_ILi128EEENS7_ILi224EEESA_EEELi128ENS_12float_e4m3_tEfNS_4arch4Sm90ELb0ELb0ELb0ELb1ELb0ELb1ELb0ELb1ELb1ELb0ELb0ELb0EEENS1_21CollectiveEpilogueFwdINS6_IJSA_SA_SB_EEES9_NS_10bfloat16_tESF_Li256ELb1ELb0ELb0ELb1EEENS1_36VarlenDynamicPersistentTileSchedulerILi128ELi224ELi256ELi128ELb0ELb0ELb1ELb0ELb1ELb1EEEEEEEEEvNT_6ParamsE)
        /*12dc*/ 	.short	0x0210
        /*12de*/ 	.short	0x0a70


	//----- nvinfo : EIATTR_SW_WAR
	.align		4
.L_971:
        /*12e0*/ 	.byte	0x04, 0x36
        /*12e2*/ 	.short	(.L_973 - .L_972)
.L_972:
        /*12e4*/ 	.word	0x00000008
.L_973:


//--------------------- .nv.info._ZN7cutlass13device_kernelIN5flash11enable_sm90INS1_16FlashAttnFwdSm90INS1_25CollectiveMainloopFwdSm90ILi2EN4cute5tupleIJNS5_1CILi1EEES8_S8_EEENS6_IJNS7_ILi128EEENS7_ILi224EEESA_EEELi128ENS_12float_e4m3_tEfNS_4arch4Sm90ELb0ELb1ELb0ELb0ELb0ELb0ELb0ELb1ELb1ELb0ELb0ELb0EEENS1_21CollectiveEpilogueFwdINS6_IJSA_SA_SB_EEES9_NS_10bfloat16_tESF_Li256ELb0ELb0ELb0ELb1EEENS1_30DynamicPersistentTileSchedulerILi256ELi128ELb0ELb0ELb1EEEEEEEEEvNT_6ParamsE --------------------------
	.section	.nv.info._ZN7cutlass13device_kernelIN5flash11enable_sm90INS1_16FlashAttnFwdSm90INS1_25CollectiveMainloopFwdSm90ILi2EN4cute5tupleIJNS5_1CILi1EEES8_S8_EEENS6_IJNS7_ILi128EEENS7_ILi224EEESA_EEELi128ENS_12float_e4m3_tEfNS_4arch4Sm90ELb0ELb1ELb0ELb0ELb0ELb0ELb0ELb1ELb1ELb0ELb0ELb0EEENS1_21CollectiveEpilogueFwdINS6_IJSA_SA_SB_EEES9_NS_10bfloat16_tESF_Li256ELb0ELb0ELb0ELb1EEENS1_30DynamicPersistentTileSchedulerILi256ELi128ELb0ELb0ELb1EEEEEEEEEvNT_6ParamsE,"",@"SHT_CUDA_INFO"
	.sectionflags	@""
	.align	4


	//----- nvinfo : EIATTR_CUDA_API_VERSION
	.align		4
        /*0000*/ 	.byte	0x04, 0x37
        /*0002*/ 	.short	(.L_975 - .L_974)
.L_974:
        /*0004*/ 	.word	0x00000082


	//----- nvinfo : EIATTR_KPARAM_INFO
	.align		4
.L_975:
        /*0008*/ 	.byte	0x04, 0x17
        /*000a*/ 	.short	(.L_977 - .L_976)
.L_976:
        /*000c*/ 	.word	0x00000000
        /*0010*/ 	.short	0x0000
        /*0012*/ 	.short	0x0070
        /*0014*/ 	.byte	0x00, 0xf0, 0x01, 0x2e


	//----- nvinfo : EIATTR_SPARSE_MMA_MASK
	.align		4
.L_977:
        /*0018*/ 	.byte	0x03, 0x50
        /*001a*/ 	.short	0x0000


	//----- nvinfo : EIATTR_MAXREG_COUNT
	.align		4
        /*001c*/ 	.byte	0x03, 0x1b
        /*001e*/ 	.short	0x00a8


	//----- nvinfo : EIATTR_NUM_BARRIERS
	.align		4
        /*0020*/ 	.byte	0x02, 0x4c
        /*0022*/ 	.byte	0x10
	.zero		1


	//----- nvinfo : EIATTR_EXTERNS
	.align		4
        /*0024*/ 	.byte	0x04, 0x0f
        /*0026*/ 	.short	(.L_979 - .L_978)


	//   ....[0]....
	.align		4
.L_978:
        /*0028*/ 	.word	index@(__assertfail)


	//----- nvinfo : EIATTR_ANNOTATIONS
	.align		4
.L_979:
        /*002c*/ 	.byte	0x04, 0x55
        /*002e*/ 	.short	(.L_981 - .L_980)


	//   ....[0]....
.L_980:
        /* <DEDUP_REMOVED lines=31> */


	//----- nvinfo : EIATTR_MERCURY_ISA_VERSION
	.align		4
.L_981:
        /*0210*/ 	.byte	0x03, 0x5f
        /*0212*/ 	.short	0x0101


	//----- nvinfo : EIATTR_INT_WARP_WIDE_INSTR_OFFSETS
	.align		4
        /*0214*/ 	.byte	0x04, 0x31
        /*0216*/ 	.short	(.L_983 - .L_982)


	//   ....[0]....
.L_982:
        /*0218*/ 	.word	0x00000180


	//   ....[1]....
        /*021c*/ 	.word	0x000001c0


	//   ....[2]....
        /*0220*/ 	.word	0x00000250


	//   ....[3]....
        /*0224*/ 	.word	0x00019180


	//   ....[4]....
        /*0228*/ 	.word	0x00019210


	//   ....[5]....
        /*022c*/ 	.word	0x00019900


	//   ....[6]....
        /*0230*/ 	.word	0x0001b190


	//   ....[7]....
        /*0234*/ 	.word	0x0001b220


	//----- nvinfo : EIATTR_COOP_GROUP_MASK_REGIDS
	.align		4
.L_983:
        /*0238*/ 	.byte	0x04, 0x29
        /*023a*/ 	.short	(.L_985 - .L_984)


	//   ....[0]....
.L_984:
        /*023c*/ 	.word	0xffffffff


	//   ....[1]....
        /*0240*/ 	.word	0xffffffff


	//   ....[2]....
        /*0244*/ 	.word	0xffffffff


	//   ....[3]....
        /*0248*/ 	.word	0xffffffff


	//   ....[4]....
        /*024c*/ 	.word	0xffffffff


	//   ....[5]....
        /*0250*/ 	.word	0xffffffff


	//   ....[6]....
        /*0254*/ 	.word	0xffffffff


	//   ....[7]....
        /*0258*/ 	.word	0xffffffff


	//   ....[8]....
        /*025c*/ 	.word	0xffffffff


	//   ....[9]....
        /*0260*/ 	.word	0xffffffff


	//   ....[10]....
        /*0264*/ 	.word	0xffffffff


	//   ....[11]....
        /*0268*/ 	.word	0xffffffff


	//   ....[12]....
        /*026c*/ 	.word	0xffffffff


	//   ....[13]....
        /*0270*/ 	.word	0xffffffff


	//   ....[14]....
        /*0274*/ 	.word	0xffffffff


	//   ....[15]....
        /*0278*/ 	.word	0xffffffff


	//   ....[16]....
        /*027c*/ 	.word	0xffffffff


	//   ....[17]....
        /*0280*/ 	.word	0xffffffff


	//   ....[18]....
        /*0284*/ 	.word	0xffffffff


	//   ....[19]....
        /*0288*/ 	.word	0xffffffff


	//   ....[20]....
        /*028c*/ 	.word	0xffffffff


	//   ....[21]....
        /*0290*/ 	.word	0xffffffff


	//   ....[22]....
        /*0294*/ 	.word	0xffffffff


	//   ....[23]....
        /*0298*/ 	.word	0xffffffff


	//   ....[24]....
        /*029c*/ 	.word	0xffffffff


	//   ....[25]....
        /*02a0*/ 	.word	0xffffffff


	//   ....[26]....
        /*02a4*/ 	.word	0xffffffff


	//   ....[27]....
        /*02a8*/ 	.word	0xffffffff


	//   ....[28]....
        /*02ac*/ 	.word	0xffffffff


	//   ....[29]....
        /*02b0*/ 	.word	0xffffffff


	//   ....[30]....
        /*02b4*/ 	.word	0xffffffff


	//   ....[31]....
        /*02b8*/ 	.word	0xffffffff


	//   ....[32]....
        /*02bc*/ 	.word	0xffffffff


	//   ....[33]....
        /*02c0*/ 	.word	0xffffffff


	//   ....[34]....
        /*02c4*/ 	.word	0xffffffff


	//   ....[35]....
        /*02c8*/ 	.word	0xffffffff


	//   ....[36]....
        /*02cc*/ 	.word	0xffffffff


	//   ....[37]....
        /*02d0*/ 	.word	0xffffffff


	//   ....[38]....
        /*02d4*/ 	.word	0xffffffff


	//   ....[39]....
        /*02d8*/ 	.word	0xffffffff


	//   ....[40]....
        /*02dc*/ 	.word	0xffffffff


	//   ....[41]....
        /*02e0*/ 	.word	0xffffffff


	//   ....[42]....
        /*02e4*/ 	.word	0xffffffff


	//   ....[43]....
        /*02e8*/ 	.word	0xffffffff


	//   ....[44]....
        /*02ec*/ 	.word	0xffffffff


	//   ....[45]....
        /*02f0*/ 	.word	0xffffffff


	//   ....[46]....
        /*02f4*/ 	.word	0xffffffff


	//   ....[47]....
        /*02f8*/ 	.word	0xffffffff


	//   ....[48]....
        /*02fc*/ 	.word	0xffffffff


	//   ....[49]....
        /*0300*/ 	.word	0xffffffff


	//   ....[50]....
        /*0304*/ 	.word	0xffffffff


	//   ....[51]....
        /*0308*/ 	.word	0xffffffff


	//   ....[52]....
        /*030c*/ 	.word	0xffffffff


	//   ....[53]....
        /*0310*/ 	.word	0xffffffff


	//   ....[54]....
        /*0314*/ 	.word	0xffffffff


	//   ....[55]....
        /*0318*/ 	.word	0xffffffff


	//   ....[56]....
        /*031c*/ 	.word	0xffffffff


	//   ....[57]....
        /*0320*/ 	.word	0xffffffff


	//   ....[58]....
        /*0324*/ 	.word	0xffffffff


	//   ....[59]....
        /*0328*/ 	.word	0xffffffff


	//   ....[60]....
        /*032c*/ 	.word	0xffffffff


	//   ....[61]....
        /*0330*/ 	.word	0xffffffff


	//   ....[62]....
        /*0334*/ 	.word	0xffffffff


	//   ....[63]....
        /*0338*/ 	.word	0xffffffff


	//   ....[64]....
        /*033c*/ 	.word	0xffffffff


	//   ....[65]....
        /*0340*/ 	.word	0x0500000f


	//   ....[66]....
        /*0344*/ 	.word	0x0500000f


	//----- nvinfo : EIATTR_COOP_GROUP_INSTR_OFFSETS
	.align		4
.L_985:
        /*0348*/ 	.byte	0x04, 0x28
        /*034a*/ 	.short	(.L_987 - .L_986)


	//   ....[0]....
.L_986:
        /*034c*/ 	.word	0x00000060


	//   ....[1]....
        /*0350*/ 	.word	0x00000190


	//   ....[2]....
        /*0354*/ 	.word	0x00000230


	//   ....[3]....
        /*0358*/ 	.word	0x000003c0


	//   ....[4]....
        /*035c*/ 	.word	0x00000520


	//   ....[5]....
        /*0360*/ 	.word	0x00000640


	//   ....[6]....
        /*0364*/ 	.word	0x000007a0


	//   ....[7]....
        /*0368*/ 	.word	0x00001aa0


	//   ....[8]....
        /*036c*/ 	.word	0x000049c0


	//   ....[9]....
        /*0370*/ 	.word	0x00004ac0


	//   ....[10]....
        /*0374*/ 	.word	0x000059e0


	//   ....[11]....
        /*0378*/ 	.word	0x00005a70


	//   ....[12]....
        /*037c*/ 	.word	0x0000aa80


	//   ....[13]....
        /*0380*/ 	.word	0x0000aaa0


	//   ....[14]....
        /*0384*/ 	.word	0x0000b350


	//   ....[15]....
        /*0388*/ 	.word	0x0000b3d0


	//   ....[16]....
        /*038c*/ 	.word	0x0000e4c0


	//   ....[17]....
        /*0390*/ 	.word	0x0000e4d0


	//   ....[18]....
        /*0394*/ 	.word	0x0000e500


	//   ....[19]....
        /*0398*/ 	.word	0x0000e510


	//   ....[20]....
        /*039c*/ 	.word	0x00013710


	//   ....[21]....
        /*03a0*/ 	.word	0x00013820


	//   ....[22]....
        /*03a4*/ 	.word	0x00014870


	//   ....[23]....
        /*03a8*/ 	.word	0x000148d0


	//   ....[24]....
        /*03ac*/ 	.word	0x000165b0


	//   ....[25]....
        /*03b0*/ 	.word	0x000165c0


	//   ....[26]....
        /*03b4*/ 	.word	0x00016640


	//   ....[27]....
        /*03b8*/ 	.word	0x00016650


	//   ....[28]....
        /*03bc*/ 	.word	0x00017670


	//   ....[29]....
        /*03c0*/ 	.word	0x00017680


	//   ....[30]....
        /*03c4*/ 	.word	0x00017690


	//   ....[31]....
        /*03c8*/ 	.word	0x000176a0


	//   ....[32]....
        /*03cc*/ 	.word	0x000176b0


	//   ....[33]....
        /*03d0*/ 	.word	0x000176c0


	//   ....[34]....
        /*03d4*/ 	.word	0x000176d0


	//   ....[35]....
        /*03d8*/ 	.word	0x000176e0


	//   ....[36]....
        /*03dc*/ 	.word	0x00017710


	//   ....[37]....
        /*03e0*/ 	.word	0x00017740


	//   ....[38]....
        /*03e4*/ 	.word	0x00017770


	//   ....[39]....
        /*03e8*/ 	.word	0x00017780


	//   ....[40]....
        /*03ec*/ 	.word	0x000177b0


	//   ....[41]....
        /*03f0*/ 	.word	0x000177c0


	//   ....[42]....
        /*03f4*/ 	.word	0x00017800


	//   ....[43]....
        /*03f8*/ 	.word	0x00017830


	//   ....[44]....
        /*03fc*/ 	.word	0x00017840


	//   ....[45]....
        /*0400*/ 	.word	0x00017850


	//   ....[46]....
        /*0404*/ 	.word	0x000178d0


	//   ....[47]....
        /*0408*/ 	.word	0x000178e0


	//   ....[48]....
        /*040c*/ 	.word	0x000178f0


	//   ....[49]....
        /*0410*/ 	.word	0x00017920


	//   ....[50]....
        /*0414*/ 	.word	0x00017950


	//   ....[51]....
        /*0418*/ 	.word	0x00017960


	//   ....[52]....
        /*041c*/ 	.word	0x00017970


	//   ....[53]....
        /*0420*/ 	.word	0x00017980


	//   ....[54]....
        /*0424*/ 	.word	0x00017990


	//   ....[55]....
        /*0428*/ 	.word	0x000179a0


	//   ....[56]....
        /*042c*/ 	.word	0x000179b0


	//   ....[57]....
        /*0430*/ 	.word	0x000179c0


	//   ....[58]....
        /*0434*/ 	.word	0x000179d0


	//   ....[59]....
        /*0438*/ 	.word	0x000179e0


	//   ....[60]....
        /*043c*/ 	.word	0x00017b80


	//   ....[61]....
        /*0440*/ 	.word	0x000186e0


	//   ....[62]....
        /*0444*/ 	.word	0x000199a0


	//   ....[63]....
        /*0448*/ 	.word	0x0001bc10


	//   ....[64]....
        /*044c*/ 	.word	0x0001bdb0


	//   ....[65]....
        /*0450*/ 	.word	0x0001c470


	//   ....[66]....
        /*0454*/ 	.word	0x0001c8e0


	//----- nvinfo : EIATTR_REG_RECONFIG
	.align		4
.L_987:
        /*0458*/ 	.byte	0x01, 0x54
	.zero		2


	//----- nvinfo : EIATTR_SYSCALL_OFFSETS
	.align		4
        /*045c*/ 	.byte	0x04, 0x46
        /*045e*/ 	.short	(.L_989 - .L_988)


	//   ....[0]....
.L_988:
        /*0460*/ 	.word	0x00001c20


	//   ....[1]....
        /*0464*/ 	.word	0x000193b0


	//   ....[2]....
        /*0468*/ 	.word	0x00019510


	//   ....[3]....
        /*046c*/ 	.word	0x00019650


	//   ....[4]....
        /*0470*/ 	.word	0x00019770


	//----- nvinfo : EIATTR_MBARRIER_INSTR_OFFSETS
	.align		4
.L_989:
        /*0474*/ 	.byte	0x04, 0x39
        /*0476*/ 	.short	(.L_991 - .L_990)


	//   ....[0]....
.L_990:
        /*0478*/ 	.word	0x00000270
        /*047c*/ 	.word	0x000000ff
        /*0480*/ 	.word	0x0002e800
        /*0484*/ 	.short	0x0100
        /*0486*/ 	.byte	0x06
	.zero		1


	//   ....[1]....
        /*0488*/ 	.word	0x00000280
        /*048c*/ 	.word	0x000000ff
        /*0490*/ 	.word	0x0002e820
        /*0494*/ 	.short	0x0100
        /*0496*/ 	.byte	0x06
	.zero		1


	//   ....[2]....
        /*0498*/ 	.word	0x00000370
        /*049c*/ 	.word	0x000000ff
        /*04a0*/ 	.word	0x0002e830
        /*04a4*/ 	.short	0x0100
        /*04a6*/ 	.byte	0x08
	.zero		1


	//   ....[3]....
        /*04a8*/ 	.word	0x00000380
        /*04ac*/ 	.word	0x000000ff
        /*04b0*/ 	.word	0x0002e840
        /*04b4*/ 	.short	0x0100
        /*04b6*/ 	.byte	0x08
	.zero		1


	//   ....[4]....
        /*04b8*/ 	.word	0x00000390
        /*04bc*/ 	.word	0x000000ff
        /*04c0*/ 	.word	0x0002e838
        /*04c4*/ 	.short	0x0100
        /*04c6*/ 	.byte	0x08
	.zero		1


	//   ....[5]....
        /*04c8*/ 	.word	0x000003a0
        /*04cc*/ 	.word	0x000000ff
        /*04d0*/ 	.word	0x0002e848
        /*04d4*/ 	.short	0x0100
        /*04d6*/ 	.byte	0x08
	.zero		1


	//   ....[6]....
        /*04d8*/ 	.word	0x000004d0
        /*04dc*/ 	.word	0x000000ff
        /*04e0*/ 	.word	0x0002e850
        /*04e4*/ 	.short	0x0100
        /*04e6*/ 	.byte	0x08
	.zero		1


	//   ....[7]....
        /*04e8*/ 	.word	0x000004e0
        /*04ec*/ 	.word	0x000000ff
        /*04f0*/ 	.word	0x0002e860
        /*04f4*/ 	.short	0x0100
        /*04f6*/ 	.byte	0x08
	.zero		1


	//   ....[8]....
        /*04f8*/ 	.word	0x000004f0
        /*04fc*/ 	.word	0x000000ff
        /*0500*/ 	.word	0x0002e858
        /*0504*/ 	.short	0x0100
        /*0506*/ 	.byte	0x08
	.zero		1


	//   ....[9]....
        /*0508*/ 	.word	0x00000500
        /*050c*/ 	.word	0x000000ff
        /*0510*/ 	.word	0x0002e868
        /*0514*/ 	.short	0x0100
        /*0516*/ 	.byte	0x08
	.zero		1


	//   ....[10]....
        /*0518*/ 	.word	0x000005f0
        /*051c*/ 	.word	0x000000ff
        /*0520*/ 	.word	0x0002e870
        /*0524*/ 	.short	0x0100
        /*0526*/ 	.byte	0x06
	.zero		1


	//   ....[11]....
        /*0528*/ 	.word	0x00000600
        /*052c*/ 	.word	0x000000ff
        /*0530*/ 	.word	0x0002e880
        /*0534*/ 	.short	0x0100
        /*0536*/ 	.byte	0x06
	.zero		1


	//   ....[12]....
        /*0538*/ 	.word	0x00000610
        /*053c*/ 	.word	0x000000ff
        /*0540*/ 	.word	0x0002e878
        /*0544*/ 	.short	0x0100
        /*0546*/ 	.byte	0x06
	.zero		1


	//   ....[13]....
        /*0548*/ 	.word	0x00000620
        /*054c*/ 	.word	0x000000ff
        /*0550*/ 	.word	0x0002e888
        /*0554*/ 	.short	0x0100
        /*0556*/ 	.byte	0x06
	.zero		1


	//   ....[14]....
        /*0558*/ 	.word	0x00000750
        /*055c*/ 	.word	0x000000ff
        /*0560*/ 	.word	0x0002e890
        /*0564*/ 	.short	0x0100
        /*0566*/ 	.byte	0x08
	.zero		1


	//   ....[15]....
        /*0568*/ 	.word	0x00000760
        /*056c*/ 	.word	0x000000ff
        /*0570*/ 	.word	0x0002e8a0
        /*0574*/ 	.short	0x0100
        /*0576*/ 	.byte	0x08
	.zero		1


	//   ....[16]....
        /*0578*/ 	.word	0x00000770
        /*057c*/ 	.word	0x000000ff
        /*0580*/ 	.word	0x0002e898
        /*0584*/ 	.short	0x0100
        /*0586*/ 	.byte	0x08
	.zero		1


	//   ....[17]....
        /*0588*/ 	.word	0x00000780
        /*058c*/ 	.word	0x000000ff
        /*0590*/ 	.word	0x0002e8a8
        /*0594*/ 	.short	0x0100
        /*0596*/ 	.byte	0x08
	.zero		1


	//   ....[18]....
        /*0598*/ 	.word	0x000008b0
        /*059c*/ 	.word	0x000000ff
        /*05a0*/ 	.word	0x0002e8b0
        /*05a4*/ 	.short	0x0100
        /*05a6*/ 	.byte	0x08
	.zero		1


	//   ....[19]....
        /*05a8*/ 	.word	0x000008c0
        /*05ac*/ 	.word	0x000000ff
        /*05b0*/ 	.word	0x0002e8c0
        /*05b4*/ 	.short	0x0100
        /*05b6*/ 	.byte	0x08
	.zero		1


	//   ....[20]....
        /*05b8*/ 	.word	0x000008d0
        /*05bc*/ 	.word	0x000000ff
        /*05c0*/ 	.word	0x0002e8b8
        /*05c4*/ 	.short	0x0100
        /*05c6*/ 	.byte	0x08
	.zero		1


	//   ....[21]....
        /*05c8*/ 	.word	0x000008e0
        /*05cc*/ 	.word	0x000000ff
        /*05d0*/ 	.word	0x0002e8c8
        /*05d4*/ 	.short	0x0100
        /*05d6*/ 	.byte	0x08
	.zero		1


	//   ....[22]....
        /*05d8*/ 	.word	0x00001c80
        /*05dc*/ 	.word	0x000000ff
        /*05e0*/ 	.word	0x0002e800
        /*05e4*/ 	.short	0x010a
        /*05e6*/ 	.byte	0x25
	.zero		1


	//   ....[23]....
        /*05e8*/ 	.word	0x00001cf0
        /*05ec*/ 	.word	0x00000005
        /*05f0*/ 	.word	0x0002e830
        /*05f4*/ 	.short	0x010a
        /*05f6*/ 	.byte	0x3f
	.zero		1


	//   ....[24]....
        /*05f8*/ 	.word	0x00001d30
        /*05fc*/ 	.word	0x00000005
        /*0600*/ 	.word	0x0002e830
        /*0604*/ 	.short	0x010a
        /*0606*/ 	.byte	0x3f
	.zero		1


	//   ....[25]....
        /*0608*/ 	.word	0x00002a30
        /*060c*/ 	.word	0x00000000
        /*0610*/ 	.word	0x00000000
        /*0614*/ 	.short	0x0101
        /*0616*/ 	.byte	0x3f
	.zero		1


	//   ....[26]....
        /*0618*/ 	.word	0x000071c0
        /*061c*/ 	.word	0x000000ff
        /*0620*/ 	.word	0x0002e830
        /*0624*/ 	.short	0x010a
        /*0626*/ 	.byte	0x06
	.zero		1


	//   ....[27]....
        /*0628*/ 	.word	0x00007200
        /*062c*/ 	.word	0x000000ff
        /*0630*/ 	.word	0x0002e830
        /*0634*/ 	.short	0x010a
        /*0636*/ 	.byte	0x06
	.zero		1


	//   ....[28]....
        /*0638*/ 	.word	0x00007dd0
        /*063c*/ 	.word	0x000000ff
        /*0640*/ 	.word	0x0002e850
        /*0644*/ 	.short	0x010a
        /*0646*/ 	.byte	0x06
	.zero		1


	//   ....[29]....
        /*0648*/ 	.word	0x00007e10
        /*064c*/ 	.word	0x000000ff
        /*0650*/ 	.word	0x0002e850
        /*0654*/ 	.short	0x010a
        /*0656*/ 	.byte	0x06
	.zero		1


	//   ....[30]....
        /*0658*/ 	.word	0x00008180
        /*065c*/ 	.word	0x0000000c
        /*0660*/ 	.word	0x00000000
        /*0664*/ 	.short	0x0101
        /*0666*/ 	.byte	0x3f
	.zero		1


	//   ....[31]....
        /*0668*/ 	.word	0x0000c5b0
        /*066c*/ 	.word	0x000000ff
        /*0670*/ 	.word	0x00000000
        /*0674*/ 	.short	0x0101
        /*0676*/ 	.byte	0x06
	.zero		1


	//   ....[32]....
        /*0678*/ 	.word	0x0000cfd0
        /*067c*/ 	.word	0x000000ff
        /*0680*/ 	.word	0x0002e830
        /*0684*/ 	.short	0x010a
        /*0686*/ 	.byte	0x06
	.zero		1


	//   ....[33]....
        /*0688*/ 	.word	0x0000d010
        /*068c*/ 	.word	0x000000ff
        /*0690*/ 	.word	0x0002e830
        /*0694*/ 	.short	0x010a
        /*0696*/ 	.byte	0x06
	.zero		1


	//   ....[34]....
        /*0698*/ 	.word	0x0000dc40
        /*069c*/ 	.word	0x000000ff
        /*06a0*/ 	.word	0x0002e850
        /*06a4*/ 	.short	0x010a
        /*06a6*/ 	.byte	0x06
	.zero		1


	//   ....[35]....
        /*06a8*/ 	.word	0x0000dc80
        /*06ac*/ 	.word	0x000000ff
        /*06b0*/ 	.word	0x0002e850
        /*06b4*/ 	.short	0x010a
        /*06b6*/ 	.byte	0x06
	.zero		1


	//   ....[36]....
        /*06b8*/ 	.word	0x0000fb30
        /*06bc*/ 	.word	0x00000005
        /*06c0*/ 	.word	0x00000000
        /*06c4*/ 	.short	0x0101
        /*06c6*/ 	.byte	0x3f
	.zero		1


	//   ....[37]....
        /*06c8*/ 	.word	0x0000fe00
        /*06cc*/ 	.word	0x000000ff
        /*06d0*/ 	.word	0x00000000
        /*06d4*/ 	.short	0x0101
        /*06d6*/ 	.byte	0x06
	.zero		1


	//   ....[38]....
        /*06d8*/ 	.word	0x00010680
        /*06dc*/ 	.word	0x000000ff
        /*06e0*/ 	.word	0x0002e830
        /*06e4*/ 	.short	0x010a
        /*06e6*/ 	.byte	0x06
	.zero		1


	//   ....[39]....
        /*06e8*/ 	.word	0x000106c0
        /*06ec*/ 	.word	0x000000ff
        /*06f0*/ 	.word	0x0002e830
        /*06f4*/ 	.short	0x010a
        /*06f6*/ 	.byte	0x06
	.zero		1


	//   ....[40]....
        /*06f8*/ 	.word	0x000112c0
        /*06fc*/ 	.word	0x000000ff
        /*0700*/ 	.word	0x0002e850
        /*0704*/ 	.short	0x010a
        /*0706*/ 	.byte	0x06
	.zero		1


	//   ....[41]....
        /*0708*/ 	.word	0x00011300
        /*070c*/ 	.word	0x000000ff
        /*0710*/ 	.word	0x0002e850
        /*0714*/ 	.short	0x010a
        /*0716*/ 	.byte	0x06
	.zero		1


	//   ....[42]....
        /*0718*/ 	.word	0x00011660
        /*071c*/ 	.word	0x00000000
        /*0720*/ 	.word	0x00000000
        /*0724*/ 	.short	0x0101
        /*0726*/ 	.byte	0x3f
	.zero		1


	//   ....[43]....
        /*0728*/ 	.word	0x00015aa0
        /*072c*/ 	.word	0x000000ff
        /*0730*/ 	.word	0x00000000
        /*0734*/ 	.short	0x0101
        /*0736*/ 	.byte	0x06
	.zero		1


	//   ....[44]....
        /*0738*/ 	.word	0x00016210
        /*073c*/ 	.word	0x000000ff
        /*0740*/ 	.word	0x0002e850
        /*0744*/ 	.short	0x010a
        /*0746*/ 	.byte	0x05
	.zero		1


	//   ....[45]....
        /*0748*/ 	.word	0x00016250
        /*074c*/ 	.word	0x000000ff
        /*0750*/ 	.word	0x0002e850
        /*0754*/ 	.short	0x010a
        /*0756*/ 	.byte	0x05
	.zero		1


	//   ....[46]....
        /*0758*/ 	.word	0x00016910
        /*075c*/ 	.word	0x000000ff
        /*0760*/ 	.word	0x00000000
        /*0764*/ 	.short	0x0101
        /*0766*/ 	.byte	0x04
	.zero		1


	//   ....[47]....
        /*0768*/ 	.word	0x00017d50
        /*076c*/ 	.word	0x000000ff
        /*0770*/ 	.word	0x00000000
        /*0774*/ 	.short	0x0101
        /*0776*/ 	.byte	0x05
	.zero		1


	//   ....[48]....
        /*0778*/ 	.word	0x00019bc0
        /*077c*/ 	.word	0x00000004
        /*0780*/ 	.word	0x0002e880
        /*0784*/ 	.short	0x010a
        /*0786*/ 	.byte	0x3f
	.zero		1


	//   ....[49]....
        /*0788*/ 	.word	0x00019d80
        /*078c*/ 	.word	0x00000004
        /*0790*/ 	.word	0x0002e840
        /*0794*/ 	.short	0x010a
        /*0796*/ 	.byte	0x3f
	.zero		1


	//   ....[50]....
        /*0798*/ 	.word	0x0001a0a0
        /*079c*/ 	.word	0x000000ff
        /*07a0*/ 	.word	0x0002e820
        /*07a4*/ 	.short	0x010a
        /*07a6*/ 	.byte	0x28
	.zero		1


	//   ....[51]....
        /*07a8*/ 	.word	0x0001a370
        /*07ac*/ 	.word	0x00000004
        /*07b0*/ 	.word	0x0002e880
        /*07b4*/ 	.short	0x010a
        /*07b6*/ 	.byte	0x3f
	.zero		1


	//   ....[52]....
        /*07b8*/ 	.word	0x0001a5e0
        /*07bc*/ 	.word	0x00000004
        /*07c0*/ 	.word	0x0002e840
        /*07c4*/ 	.short	0x010a
        /*07c6*/ 	.byte	0x3f
	.zero		1


	//   ....[53]....
        /*07c8*/ 	.word	0x0001a8b0
        /*07cc*/ 	.word	0x00000014
        /*07d0*/ 	.word	0x0002e870
        /*07d4*/ 	.short	0x010a
        /*07d6*/ 	.byte	0x3f
	.zero		1


	//   ....[54]....
        /*07d8*/ 	.word	0x0001a930
        /*07dc*/ 	.word	0x00000014
        /*07e0*/ 	.word	0x0002e860
        /*07e4*/ 	.short	0x010a
        /*07e6*/ 	.byte	0x3f
	.zero		1


	//   ....[55]....
        /*07e8*/ 	.word	0x0001b0a0
        /*07ec*/ 	.word	0x00000014
        /*07f0*/ 	.word	0x0002e850
        /*07f4*/ 	.short	0x0101
        /*07f6*/ 	.byte	0x3f
	.zero		1


	//   ....[56]....
        /*07f8*/ 	.word	0x0001b100
        /*07fc*/ 	.word	0x00000014
        /*0800*/ 	.word	0x00000000
        /*0804*/ 	.short	0x0101
        /*0806*/ 	.byte	0x3f
	.zero		1


	//   ....[57]....
        /*0808*/ 	.word	0x0001b300
        /*080c*/ 	.word	0x00000011
        /*0810*/ 	.word	0x0002e870
        /*0814*/ 	.short	0x010a
        /*0816*/ 	.byte	0x3f
	.zero		1


	//   ....[58]....
        /*0818*/ 	.word	0x0001b370
        /*081c*/ 	.word	0x00000011
        /*0820*/ 	.word	0x0002e860
        /*0824*/ 	.short	0x010a
        /*0826*/ 	.byte	0x3f
	.zero		1


	//   ....[59]....
        /*0828*/ 	.word	0x0001ba20
        /*082c*/ 	.word	0x00000011
        /*0830*/ 	.word	0x0002e850
        /*0834*/ 	.short	0x0101
        /*0836*/ 	.byte	0x3f
	.zero		1


	//   ....[60]....
        /*0838*/ 	.word	0x0001ba60
        /*083c*/ 	.word	0x00000000
        /*0840*/ 	.word	0x00000000
        /*0844*/ 	.short	0x0101
        /*0846*/ 	.byte	0x3f
	.zero		1


	//   ....[61]....
        /*0848*/ 	.word	0x0001bd30
        /*084c*/ 	.word	0x00000000
        /*0850*/ 	.word	0x0002e820
        /*0854*/ 	.short	0x010a
        /*0856*/ 	.byte	0x3f
	.zero		1


	//   ....[62]....
        /*0858*/ 	.word	0x0001bef0
        /*085c*/ 	.word	0x00000006
        /*0860*/ 	.word	0x00000000
        /*0864*/ 	.short	0x010a
        /*0866*/ 	.byte	0x3f
	.zero		1


	//   ....[63]....
        /*0868*/ 	.word	0x0001bf60
        /*086c*/ 	.word	0x00000007
        /*0870*/ 	.word	0x00000000
        /*0874*/ 	.short	0x010a
        /*0876*/ 	.byte	0x3f
	.zero		1


	//   ....[64]....
        /*0878*/ 	.word	0x0001bfc0
        /*087c*/ 	.word	0x00000004
        /*0880*/ 	.word	0x0002e860
        /*0884*/ 	.short	0x010a
        /*0886*/ 	.byte	0x3f
	.zero		1


	//   ....[65]....
        /*0888*/ 	.word	0x0001c010
        /*088c*/ 	.word	0x00000003
        /*0890*/ 	.word	0x0002e860
        /*0894*/ 	.short	0x010a
        /*0896*/ 	.byte	0x3f
	.zero		1


	//   ....[66]....
        /*0898*/ 	.word	0x0001c050
        /*089c*/ 	.word	0x00000004
        /*08a0*/ 	.word	0x0002e880
        /*08a4*/ 	.short	0x010a
        /*08a6*/ 	.byte	0x3f
	.zero		1


	//   ....[67]....
        /*08a8*/ 	.word	0x0001c070
        /*08ac*/ 	.word	0x00000003
        /*08b0*/ 	.word	0x0002e880
        /*08b4*/ 	.short	0x010a
        /*08b6*/ 	.byte	0x3f
	.zero		1


	//   ....[68]....
        /*08b8*/ 	.word	0x0001c0e0
        /*08bc*/ 	.word	0x00000003
        /*08c0*/ 	.word	0x0002e800
        /*08c4*/ 	.short	0x010a
        /*08c6*/ 	.byte	0x3f
	.zero		1


	//   ....[69]....
        /*08c8*/ 	.word	0x0001c130
        /*08cc*/ 	.word	0x00000005
        /*08d0*/ 	.word	0x0002e830
        /*08d4*/ 	.short	0x010a
        /*08d6*/ 	.byte	0x3f
	.zero		1


	//   ....[70]....
        /*08d8*/ 	.word	0x0001c190
        /*08dc*/ 	.word	0x0000000f
        /*08e0*/ 	.word	0x0002e830
        /*08e4*/ 	.short	0x010a
        /*08e6*/ 	.byte	0x3f
	.zero		1


	//   ....[71]....
        /*08e8*/ 	.word	0x0001c1f0
        /*08ec*/ 	.word	0x0000000f
        /*08f0*/ 	.word	0x0002e850
        /*08f4*/ 	.short	0x010a
        /*08f6*/ 	.byte	0x3f
	.zero		1


	//   ....[72]....
        /*08f8*/ 	.word	0x0001c250
        /*08fc*/ 	.word	0x00000003
        /*0900*/ 	.word	0x0002e830
        /*0904*/ 	.short	0x010a
        /*0906*/ 	.byte	0x3f
	.zero		1


	//   ....[73]....
        /*0908*/ 	.word	0x0001c2b0
        /*090c*/ 	.word	0x00000003
        /*0910*/ 	.word	0x0002e850
        /*0914*/ 	.short	0x010a
        /*0916*/ 	.byte	0x3f
	.zero		1


	//   ....[74]....
        /*0918*/ 	.word	0x0001c310
        /*091c*/ 	.word	0x00000003
        /*0920*/ 	.word	0x0002e830
        /*0924*/ 	.short	0x010a
        /*0926*/ 	.byte	0x3f
	.zero		1


	//   ....[75]....
        /*0928*/ 	.word	0x0001c370
        /*092c*/ 	.word	0x00000003
        /*0930*/ 	.word	0x0002e850
        /*0934*/ 	.short	0x010a
        /*0936*/ 	.byte	0x3f
	.zero		1


	//   ....[76]....
        /*0938*/ 	.word	0x0001c3d0
        /*093c*/ 	.word	0x00000007
        /*0940*/ 	.word	0x0002e850
        /*0944*/ 	.short	0x010a
        /*0946*/ 	.byte	0x3f
	.zero		1


	//   ....[77]....
        /*0948*/ 	.word	0x0001c520
        /*094c*/ 	.word	0x00000004
        /*0950*/ 	.word	0x0002e880
        /*0954*/ 	.short	0x010a
        /*0956*/ 	.byte	0x3f
	.zero		1


	//   ....[78]....
        /*0958*/ 	.word	0x0001c570
        /*095c*/ 	.word	0x00000004
        /*0960*/ 	.word	0x0002e840
        /*0964*/ 	.short	0x010a
        /*0966*/ 	.byte	0x3f
	.zero		1


	//   ....[79]....
        /*0968*/ 	.word	0x0001c5d0
        /*096c*/ 	.word	0x00000003
        /*0970*/ 	.word	0x0002e820
        /*0974*/ 	.short	0x010a
        /*0976*/ 	.byte	0x3f
	.zero		1


	//   ....[80]....
        /*0978*/ 	.word	0x0001c620
        /*097c*/ 	.word	0x00000004
        /*0980*/ 	.word	0x0002e880
        /*0984*/ 	.short	0x010a
        /*0986*/ 	.byte	0x3f
	.zero		1


	//   ....[81]....
        /*0988*/ 	.word	0x0001c670
        /*098c*/ 	.word	0x00000004
        /*0990*/ 	.word	0x0002e840
        /*0994*/ 	.short	0x010a
        /*0996*/ 	.byte	0x3f
	.zero		1


	//   ....[82]....
        /*0998*/ 	.word	0x0001c6c0
        /*099c*/ 	.word	0x00000014
        /*09a0*/ 	.word	0x0002e870
        /*09a4*/ 	.short	0x010a
        /*09a6*/ 	.byte	0x3f
	.zero		1


	//   ....[83]....
        /*09a8*/ 	.word	0x0001c710
        /*09ac*/ 	.word	0x00000014
        /*09b0*/ 	.word	0x0002e860
        /*09b4*/ 	.short	0x010a
        /*09b6*/ 	.byte	0x3f
	.zero		1


	//   ....[84]....
        /*09b8*/ 	.word	0x0001c760
        /*09bc*/ 	.word	0x00000011
        /*09c0*/ 	.word	0x0002e870
        /*09c4*/ 	.short	0x010a
        /*09c6*/ 	.byte	0x3f
	.zero		1


	//   ....[85]....
        /*09c8*/ 	.word	0x0001c7b0
        /*09cc*/ 	.word	0x00000011
        /*09d0*/ 	.word	0x0002e860
        /*09d4*/ 	.short	0x010a
        /*09d6*/ 	.byte	0x3f
	.zero		1


	//   ....[86]....
        /*09d8*/ 	.word	0x0001c800
        /*09dc*/ 	.word	0x00000000
        /*09e0*/ 	.word	0x0002e820
        /*09e4*/ 	.short	0x010a
        /*09e6*/ 	.byte	0x3f
	.zero		1


	//   ....[87]....
        /*09e8*/ 	.word	0x0001c9a0
        /*09ec*/ 	.word	0x00000006
        /*09f0*/ 	.word	0x00000000
        /*09f4*/ 	.short	0x010a
        /*09f6*/ 	.byte	0x3f
	.zero		1


	//   ....[88]....
        /*09f8*/ 	.word	0x0001c9f0
        /*09fc*/ 	.word	0x00000007
        /*0a00*/ 	.word	0x00000000
        /*0a04*/ 	.short	0x010a
        /*0a06*/ 	.byte	0x3f
	.zero		1


	//   ....[89]....
        /*0a08*/ 	.word	0x0001ca40
        /*0a0c*/ 	.word	0x00000004
        /*0a10*/ 	.word	0x0002e860
        /*0a14*/ 	.short	0x010a
        /*0a16*/ 	.byte	0x3f
	.zero		1


	//   ....[90]....
        /*0a18*/ 	.word	0x0001ca90
        /*0a1c*/ 	.word	0x00000003
        /*0a20*/ 	.word	0x0002e860
        /*0a24*/ 	.short	0x010a
        /*0a26*/ 	.byte	0x3f
	.zero		1


	//   ....[91]....
        /*0a28*/ 	.word	0x0001cae0
        /*0a2c*/ 	.word	0x00000004
        /*0a30*/ 	.word	0x0002e880
        /*0a34*/ 	.short	0x010a
        /*0a36*/ 	.byte	0x3f
	.zero		1


	//----- nvinfo : EIATTR_NUM_MBARRIERS
	.align		4
.L_991:
        /*0a38*/ 	.byte	0x03, 0x38
        /*0a3a*/ 	.short	0x0016


	//----- nvinfo : EIATTR_EXIT_INSTR_OFFSETS
	.align		4
        /*0a3c*/ 	.byte	0x04, 0x1c
        /*0a3e*/ 	.short	(.L_993 - .L_992)


	//   ....[0]....
.L_992:
        /*0a40*/ 	.word	0x00000a50


	//   ....[1]....
        /*0a44*/ 	.word	0x00018670


	//   ....[2]....
        /*0a48*/ 	.word	0x0001c0c0


	//----- nvinfo : EIATTR_MAX_THREADS
	.align		4
.L_993:
        /*0a4c*/ 	.byte	0x04, 0x05
        /*0a4e*/ 	.short	(.L_995 - .L_994)
.L_994:
        /*0a50*/ 	.word	0x00000180
        /*0a54*/ 	.word	0x00000001
        /*0a58*/ 	.word	0x00000001


	//----- nvinfo : EIATTR_CRS_STACK_SIZE
	.align		4
.L_995:
        /*0a5c*/ 	.byte	0x04, 0x1e
        /*0a5e*/ 	.short	(.L_997 - .L_996)
.L_996:
        /*0a60*/ 	.word	0x00000000


	//----- nvinfo : EIATTR_CBANK_PARAM_SIZE
	.align		4
.L_997:
        /*0a64*/ 	.byte	0x03, 0x19
        /*0a66*/ 	.short	0x0bf0


	//----- nvinfo : EIATTR_PARAM_CBANK
	.align		4
        /*0a68*/ 	.byte	0x04, 0x0a
        /*0a6a*/ 	.short	(.L_999 - .L_998)
	.align		4
.L_998:
        /*0a6c*/ 	.word	index@(.nv.constant0._ZN7cutlass13device_kernelIN5flash11enable_sm90INS1_16FlashAttnFwdSm90INS1_25CollectiveMainloopFwdSm90ILi2EN4cute5tupleIJNS5_1CILi1EEES8_S8_EEENS6_IJNS7_ILi128EEENS7_ILi224EEESA_EEELi128ENS_12float_e4m3_tEfNS_4arch4Sm90ELb0ELb1ELb0ELb0ELb0ELb0ELb0ELb1ELb1ELb0ELb0ELb0EEENS1_21CollectiveEpilogueFwdINS6_IJSA_SA_SB_EEES9_NS_10bfloat16_tESF_Li256ELb0ELb0ELb0ELb1EEENS1_30DynamicPersistentTileSchedulerILi256ELi128ELb0ELb0ELb1EEEEEEEEEvNT_6ParamsE)
        /*0a70*/ 	.short	0x0210
        /*0a72*/ 	.short	0x0bf0


	//----- nvinfo : EIATTR_SW_WAR
	.align		4
.L_999:
        /*0a74*/ 	.byte	0x04, 0x36
        /*0a76*/ 	.short	(.L_1001 - .L_1000)
.L_1000:
        /*0a78*/ 	.word	0x00000008
.L_1001:


//--------------------- .nv.info._ZN7cutlass13device_kernelIN5flash11enable_sm90INS1_16FlashAttnFwdSm90INS1_25CollectiveMainloopFwdSm90ILi2EN4cute5tupleIJNS5_1CILi1EEES8_S8_EEENS6_IJNS7_ILi128EEENS7_ILi224EEESA_EEELi128ENS_12float_e4m3_tEfNS_4arch4Sm90ELb0ELb1ELb0ELb1ELb0ELb0ELb0ELb1ELb1ELb0ELb0ELb0EEENS1_21CollectiveEpilogueFwdINS6_IJSA_SA_SB_EEES9_NS_10bfloat16_tESF_Li256ELb1ELb0ELb0ELb1EEENS1_36VarlenDynamicPersistentTileSchedulerILi128ELi224ELi256ELi128ELb0ELb0ELb1ELb1ELb0ELb1EEEEEEEEEvNT_6ParamsE --------------------------
	.section	.nv.info._ZN7cutlass13device_kernelIN5flash11enable_sm90INS1_16FlashAttnFwdSm90INS1_25CollectiveMainloopFwdSm90ILi2EN4cute5tupleIJNS5_1CILi1EEES8_S8_EEENS6_IJNS7_ILi128EEENS7_ILi224EEESA_EEELi128ENS_12float_e4m3_tEfNS_4arch4Sm90ELb0ELb1ELb0ELb1ELb0ELb0ELb0ELb1ELb1ELb0ELb0ELb0EEENS1_21CollectiveEpilogueFwdINS6_IJSA_SA_SB_EEES9_NS_10bfloat16_tESF_Li256ELb1ELb0ELb0ELb1EEENS1_36VarlenDynamicPersistentTileSchedulerILi128ELi224ELi256ELi128ELb0ELb0ELb1ELb1ELb0ELb1EEEEEEEEEvNT_6ParamsE,"",@"SHT_CUDA_INFO"
	.sectionflags	@""
	.align	4


	//----- nvinfo : EIATTR_CUDA_API_VERSION
	.align		4
        /*0000*/ 	.byte	0x04, 0x37
        /*0002*/ 	.short	(.L_1003 - .L_1002)
.L_1002:
        /*0004*/ 	.word	0x00000082


	//----- nvinfo : EIATTR_KPARAM_INFO
	.align		4
.L_1003:
        /*0008*/ 	.byte	0x04, 0x17
        /*000a*/ 	.short	(.L_1005 - .L_1004)
.L_1004:
        /*000c*/ 	.word	0x00000000
        /*0010*/ 	.short	0x0000
        /*0012*/ 	.short	0x0070
        /*0014*/ 	.byte	0x00, 0xf0, 0x01, 0x28


	//----- nvinfo : EIATTR_SPARSE_MMA_MASK
	.align		4
.L_1005:
        /*0018*/ 	.byte	0x03, 0x50
        /*001a*/ 	.short	0x0000


	//----- nvinfo : EIATTR_MAXREG_COUNT
	.align		4
        /*001c*/ 	.byte	0x03, 0x1b
        /*001e*/ 	.short	0x00a8


	//----- nvinfo : EIATTR_NUM_BARRIERS
	.align		4
        /*0020*/ 	.byte	0x02, 0x4c
        /*0022*/ 	.byte	0x10
	.zero		1


	//----- nvinfo : EIATTR_EXTERNS
	.align		4
        /*0024*/ 	.byte	0x04, 0x0f
        /*0026*/ 	.short	(.L_1007 - .L_1006)


	//   ....[0]....
	.align		4
.L_1006:
        /*0028*/ 	.word	index@(__assertfail)


	//----- nvinfo : EIATTR_ANNOTATIONS
	.align		4
.L_1007:
        /*002c*/ 	.byte	0x04, 0x55
        /*002e*/ 	.short	(.L_1009 - .L_1008)


	//   ....[0]....
.L_1008:
        /* <DEDUP_REMOVED lines=35> */


	//----- nvinfo : EIATTR_MERCURY_ISA_VERSION
	.align		4
.L_1009:
        /*0248*/ 	.byte	0x03, 0x5f
        /*024a*/ 	.short	0x0101


	//----- nvinfo : EIATTR_UNUSED_LOAD_BYTE_OFFSET
	.align		4
        /*024c*/ 	.byte	0x04, 0x44
        /*024e*/ 	.short	(.L_1011 - .L_1010)


	//   ....[0]....
.L_1010:
        /*0250*/ 	.word	0x00000a70
        /*0254*/ 	.word	0x0000fff0


	//   ....[1]....
        /*0258*/ 	.word	0x00016f60
        /*025c*/ 	.word	0x0000fff0


	//----- nvinfo : EIATTR_INT_WARP_WIDE_INSTR_OFFSETS
	.align		4
.L_1011:
        /*0260*/ 	.byte	0x04, 0x31
        /*0262*/ 	.short	(.L_1013 - .L_1012)


	//   ....[0]....
.L_1012:
        /*0264*/ 	.word	0x00000160


	//   ....[1]....
        /*0268*/ 	.word	0x000001a0


	//   ....[2]....
        /*026c*/ 	.word	0x00000210


	//   ....[3]....
        /*0270*/ 	.word	0x0001ace0


	//   ....[4]....
        /*0274*/ 	.word	0x0001ad70


	//   ....[5]....
        /*0278*/ 	.word	0x0001b4c0


	//   ....[6]....
        /*027c*/ 	.word	0x0001cdd0


	//   ....[7]....
        /*0280*/ 	.word	0x0001ce60


	//----- nvinfo : EIATTR_COOP_GROUP_MASK_REGIDS
	.align		4
.L_1013:
        /*0284*/ 	.byte	0x04, 0x29
        /*0286*/ 	.short	(.L_1015 - .L_1014)


	//   ....[0]....
.L_1014:
        /*0288*/ 	.word	0xffffffff


	//   ....[1]....
        /*028c*/ 	.word	0xffffffff


	//   ....[2]....
        /*0290*/ 	.word	0xffffffff


	//   ....[3]....
        /*0294*/ 	.word	0xffffffff


	//   ....[4]....
        /*0298*/ 	.word	0xffffffff


	//   ....[5]....
        /*029c*/ 	.word	0xffffffff


	//   ....[6]....
        /*02a0*/ 	.word	0xffffffff


	//   ....[7]....
        /*02a4*/ 	.word	0xffffffff


	//   ....[8]....
        /*02a8*/ 	.word	0xffffffff


	//   ....[9]....
        /*02ac*/ 	.word	0xffffffff


	//   ....[10]....
        /*02b0*/ 	.word	0xffffffff


	//   ....[11]....
        /*02b4*/ 	.word	0xffffffff


	//   ....[12]....
        /*02b8*/ 	.word	0xffffffff


	//   ....[13]....
        /*02bc*/ 	.word	0xffffffff


	//   ....[14]....
        /*02c0*/ 	.word	0xffffffff


	//   ....[15]....
        /*02c4*/ 	.word	0xffffffff


	//   ....[16]....
        /*02c8*/ 	.word	0xffffffff


	//   ....[17]....
        /*02cc*/ 	.word	0xffffffff


	//   ....[18]....
        /*02d0*/ 	.word	0xffffffff


	//   ....[19]....
        /*02d4*/ 	.word	0xffffffff


	//   ....[20]....
        /*02d8*/ 	.word	0xffffffff


	//   ....[21]....
        /*02dc*/ 	.word	0xffffffff


	//   ....[22]....
        /*02e0*/ 	.word	0xffffffff


	//   ....[23]....
        /*02e4*/ 	.word	0xffffffff


	//   ....[24]....
        /*02e8*/ 	.word	0xffffffff


	//   ....[25]....
        /*02ec*/ 	.word	0xffffffff


	//   ....[26]....
        /*02f0*/ 	.word	0xffffffff


	//   ....[27]....
        /*02f4*/ 	.word	0xffffffff


	//   ....[28]....
        /*02f8*/ 	.word	0xffffffff


	//   ....[29]....
        /*02fc*/ 	.word	0xffffffff


	//   ....[30]....
        /*0300*/ 	.word	0xffffffff


	//   ....[31]....
        /*0304*/ 	.word	0xffffffff


	//   ....[32]....
        /*0308*/ 	.word	0xffffffff


	//   ....[33]....
        /*030c*/ 	.word	0xffffffff


	//   ....[34]....
        /*0310*/ 	.word	0xffffffff


	//   ....[35]....
        /*0314*/ 	.word	0xffffffff


	//   ....[36]....
        /*0318*/ 	.word	0xffffffff


	//   ....[37]....
        /*031c*/ 	.word	0xffffffff


	//   ....[38]....
        /*0320*/ 	.word	0xffffffff


	//   ....[39]....
        /*0324*/ 	.word	0xffffffff


	//   ....[40]....
        /*0328*/ 	.word	0xffffffff


	//   ....[41]....
        /*032c*/ 	.word	0xffffffff


	//   ....[42]....
        /*0330*/ 	.word	0xffffffff


	//   ....[43]....
        /*0334*/ 	.word	0xffffffff


	//   ....[44]....
        /*0338*/ 	.word	0xffffffff


	//   ....[45]....
        /*033c*/ 	.word	0xffffffff


	//   ....[46]....
        /*0340*/ 	.word	0xffffffff


	//   ....[47]....
        /*0344*/ 	.word	0xffffffff


	//   ....[48]....
        /*0348*/ 	.word	0xffffffff


	//   ....[49]....
        /*034c*/ 	.word	0xffffffff


	//   ....[50]....
        /*0350*/ 	.word	0xffffffff


	//   ....[51]....
        /*0354*/ 	.word	0xffffffff


	//   ....[52]....
        /*0358*/ 	.word	0xffffffff


	//   ....[53]....
        /*035c*/ 	.word	0xffffffff


	//   ....[54]....
        /*0360*/ 	.word	0xffffffff


	//   ....[55]....
        /*0364*/ 	.word	0xffffffff


	//   ....[56]....
        /*0368*/ 	.word	0xffffffff


	//   ....[57]....
        /*036c*/ 	.word	0xffffffff


	//   ....[58]....
        /*0370*/ 	.word	0xffffffff


	//   ....[59]....
        /*0374*/ 	.word	0xffffffff


	//   ....[60]....
        /*0378*/ 	.word	0xffffffff


	//   ....[61]....
        /*037c*/ 	.word	0xffffffff


	//   ....[62]....
        /*0380*/ 	.word	0xffffffff


	//   ....[63]....
        /*0384*/ 	.word	0xffffffff


	//   ....[64]....
        /*0388*/ 	.word	0xffffffff


	//   ....[65]....
        /*038c*/ 	.word	0xffffffff


	//   ....[66]....
        /*0390*/ 	.word	0xffffffff


	//   ....[67]....
        /*0394*/ 	.word	0xffffffff


	//   ....[68]....
        /*0398*/ 	.word	0xffffffff


	//   ....[69]....
        /*039c*/ 	.word	0xffffffff


	//   ....[70]....
        /*03a0*/ 	.word	0xffffffff


	//   ....[71]....
        /*03a4*/ 	.word	0xffffffff


	//   ....[72]....
        /*03a8*/ 	.word	0xffffffff


	//   ....[73]....
        /*03ac*/ 	.word	0xffffffff


	//   ....[74]....
        /*03b0*/ 	.word	0xffffffff


	//   ....[75]....
        /*03b4*/ 	.word	0xffffffff


	//   ....[76]....
        /*03b8*/ 	.word	0xffffffff


	//   ....[77]....
        /*03bc*/ 	.word	0xffffffff


	//   ....[78]....
        /*03c0*/ 	.word	0xffffffff


	//   ....[79]....
        /*03c4*/ 	.word	0xffffffff


	//   ....[80]....
        /*03c8*/ 	.word	0xffffffff


	//   ....[81]....
        /*03cc*/ 	.word	0xffffffff


	//   ....[82]....
        /*03d0*/ 	.word	0xffffffff


	//   ....[83]....
        /*03d4*/ 	.word	0xffffffff


	//   ....[84]....
        /*03d8*/ 	.word	0xffffffff


	//   ....[85]....
        /*03dc*/ 	.word	0xffffffff


	//   ....[86]....
        /*03e0*/ 	.word	0xffffffff


	//   ....[87]....
        /*03e4*/ 	.word	0xffffffff


	//   ....[88]....
        /*03e8*/ 	.word	0xffffffff


	//   ....[89]....
        /*03ec*/ 	.word	0xffffffff


	//   ....[90]....
        /*03f0*/ 	.word	0xffffffff


	//   ....[91]....
        /*03f4*/ 	.word	0xffffffff


	//   ....[92]....
        /*03f8*/ 	.word	0xffffffff


	//   ....[93]....
        /*03fc*/ 	.word	0xffffffff


	//   ....[94]....
        /*0400*/ 	.word	0xffffffff


	//   ....[95]....
        /*0404*/ 	.word	0x0500000f


	//   ....[96]....
        /*0408*/ 	.word	0x0500000f


	//----- nvinfo : EIATTR_COOP_GROUP_INSTR_OFFSETS
	.align		4
.L_1015:
        /*040c*/ 	.byte	0x04, 0x28
        /*040e*/ 	.short	(.L_1017 - .L_1016)


	//   ....[0]....
.L_1016:
        /*0410*/ 	.word	0x00000070


	//   ....[1]....
        /*0414*/ 	.word	0x00000170


	//   ....[2]....
        /*0418*/ 	.word	0x000001c0


	//   ....[3]....
        /*041c*/ 	.word	0x000003f0


	//   ....[4]....
        /*0420*/ 	.word	0x00000550


	//   ....[5]....
        /*0424*/ 	.word	0x00000670


	//   ....[6]....
        /*0428*/ 	.word	0x000007d0


	//   ....[7]....
        /*042c*/ 	.word	0x00001c00


	//   ....[8]....
        /*0430*/ 	.word	0x00004970


	//   ....[9]....
        /*0434*/ 	.word	0x00004ea0


	//   ....[10]....
        /*0438*/ 	.word	0x00005b10


	//   ....[11]....
        /*043c*/ 	.word	0x00005b90


	//   ....[12]....
        /*0440*/ 	.word	0x0000a3c0


	//   ....[13]....
        /*0444*/ 	.word	0x0000a4d0


	//   ....[14]....
        /*0448*/ 	.word	0x0000b520


	//   ....[15]....
        /*044c*/ 	.word	0x0000b570


	//   ....[16]....
        /*0450*/ 	.word	0x0000e650


	//   ....[17]....
        /*0454*/ 	.word	0x0000e670


	//   ....[18]....
        /*0458*/ 	.word	0x0000e690


	//   ....[19]....
        /*045c*/ 	.word	0x0000e6c0


	//   ....[20]....
        /*0460*/ 	.word	0x000138f0


	//   ....[21]....
        /*0464*/ 	.word	0x00013a00


	//   ....[22]....
        /*0468*/ 	.word	0x00014a20


	//   ....[23]....
        /*046c*/ 	.word	0x00014aa0


	//   ....[24]....
        /*0470*/ 	.word	0x000167b0


	//   ....[25]....
        /*0474*/ 	.word	0x000167c0


	//   ....[26]....
        /*0478*/ 	.word	0x00016840


	//   ....[27]....
        /*047c*/ 	.word	0x00016850


	//   ....[28]....
        /*0480*/ 	.word	0x00017830


	//   ....[29]....
        /*0484*/ 	.word	0x00017840


	//   ....[30]....
        /*0488*/ 	.word	0x00017850


	//   ....[31]....
        /*048c*/ 	.word	0x00017860


	//   ....[32]....
        /*0490*/ 	.word	0x00017870


	//   ....[33]....
        /*0494*/ 	.word	0x00017880


	//   ....[34]....
        /*0498*/ 	.word	0x00017890


	//   ....[35]....
        /*049c*/ 	.word	0x000178a0


	//   ....[36]....
        /*04a0*/ 	.word	0x000178d0


	//   ....[37]....
        /*04a4*/ 	.word	0x000178e0


	//   ....[38]....
        /*04a8*/ 	.word	0x00017910


	//   ....[39]....
        /*04ac*/ 	.word	0x00017920


	//   ....[40]....
        /*04b0*/ 	.word	0x00017950


	//   ....[41]....
        /*04b4*/ 	.word	0x00017960


	//   ....[42]....
        /*04b8*/ 	.word	0x00017990


	//   ....[43]....
        /*04bc*/ 	.word	0x000179a0


	//   ....[44]....
        /*04c0*/ 	.word	0x000179b0


	//   ....[45]....
        /*04c4*/ 	.word	0x000179e0


	//   ....[46]....
        /*04c8*/ 	.word	0x000179f0


	//   ....[47]....
        /*04cc*/ 	.word	0x00017a10


	//   ....[48]....
        /*04d0*/ 	.word	0x00017a30


	//   ....[49]....
        /*04d4*/ 	.word	0x00017a60


	//   ....[50]....
        /*04d8*/ 	.word	0x00017a90


	//   ....[51]....
        /*04dc*/ 	.word	0x00017aa0


	//   ....[52]....
        /*04e0*/ 	.word	0x00017ad0


	//   ....[53]....
        /*04e4*/ 	.word	0x00017ae0


	//   ....[54]....
        /*04e8*/ 	.word	0x00017b30


	//   ....[55]....
        /*04ec*/ 	.word	0x00017b40


	//   ....[56]....
        /*04f0*/ 	.word	0x00017b50


	//   ....[57]....
        /*04f4*/ 	.word	0x00017b60


	//   ....[58]....
        /*04f8*/ 	.word	0x00017b90


	//   ....[59]....
        /*04fc*/ 	.word	0x00017bb0


	//   ....[60]....
        /*0500*/ 	.word	0x000195c0


	//   ....[61]....
        /*0504*/ 	.word	0x00019790


	//   ....[62]....
        /*0508*/ 	.word	0x000197c0


	//   ....[63]....
        /*050c*/ 	.word	0x000197f0


	//   ....[64]....
        /*0510*/ 	.word	0x00019830


	//   ....[65]....
        /*0514*/ 	.word	0x00019860


	//   ....[66]....
        /*0518*/ 	.word	0x000198a0


	//   ....[67]....
        /*051c*/ 	.word	0x00019a30


	//   ....[68]....
        /*0520*/ 	.word	0x00019a60


	//   ....[69]....
        /*0524*/ 	.word	0x00019a90


	//   ....[70]....
        /*0528*/ 	.word	0x00019ac0


	//   ....[71]....
        /*052c*/ 	.word	0x00019af0


	//   ....[72]....
        /*0530*/ 	.word	0x00019b30


	//   ....[73]....
        /*0534*/ 	.word	0x00019bd0


	//   ....[74]....
        /*0538*/ 	.word	0x00019c60


	//   ....[75]....
        /*053c*/ 	.word	0x00019d10


	//   ....[76]....
        /*0540*/ 	.word	0x0001b5c0


	//   ....[77]....
        /*0544*/ 	.word	0x0001d950


	//   ....[78]....
        /*0548*/ 	.word	0x0001d980


	//   ....[79]....
        /*054c*/ 	.word	0x0001d9b0


	//   ....[80]....
        /*0550*/ 	.word	0x0001d9f0


	//   ....[81]....
        /*0554*/ 	.word	0x0001da20


	//   ....[82]....
        /*0558*/ 	.word	0x0001da30


	//   ....[83]....
        /*055c*/ 	.word	0x0001da60


	//   ....[84]....
        /*0560*/ 	.word	0x0001da70


	//   ....[85]....
        /*0564*/ 	.word	0x0001dbb0


	//   ....[86]....
        /*0568*/ 	.word	0x0001dbe0


	//   ....[87]....
        /*056c*/ 	.word	0x0001dc10


	//   ....[88]....
        /*0570*/ 	.word	0x0001dc40


	//   ....[89]....
        /*0574*/ 	.word	0x0001dc70


	//   ....[90]....
        /*0578*/ 	.word	0x0001dcb0


	//   ....[91]....
        /*057c*/ 	.word	0x0001dd40


	//   ....[92]....
        /*0580*/ 	.word	0x0001ddd0


	//   ....[93]....
        /*0584*/ 	.word	0x0001de40


	//   ....[94]....
        /*0588*/ 	.word	0x0001e4d0


	//   ....[95]....
        /*058c*/ 	.word	0x0001eb90


	//   ....[96]....
        /*0590*/ 	.word	0x0001f000


	//----- nvinfo : EIATTR_REG_RECONFIG
	.align		4
.L_1017:
        /*0594*/ 	.byte	0x01, 0x54
	.zero		2


	//----- nvinfo : EIATTR_SYSCALL_OFFSETS
	.align		4
        /*0598*/ 	.byte	0x04, 0x46
        /*059a*/ 	.short	(.L_1019 - .L_1018)


	//   ....[0]....
.L_1018:
        /*059c*/ 	.word	0x00001d80


	//   ....[1]....
        /*05a0*/ 	.word	0x0001af10


	//   ....[2]....
        /*05a4*/ 	.word	0x0001b070


	//   ....[3]....
        /*05a8*/ 	.word	0x0001b1b0


	//   ....[4]....
        /*05ac*/ 	.word	0x0001b2d0


	//----- nvinfo : EIATTR_MBARRIER_INSTR_OFFSETS
	.align		4
.L_1019:
        /*05b0*/ 	.byte	0x04, 0x39
        /*05b2*/ 	.short	(.L_1021 - .L_1020)


	//   ....[0]....
.L_1020:
        /*05b4*/ 	.word	0x000002a0
        /*05b8*/ 	.word	0x000000ff
        /*05bc*/ 	.word	0x0002e800
        /*05c0*/ 	.short	0x0100
        /*05c2*/ 	.byte	0x08
	.zero		1


	//   ....[1]....
        /*05c4*/ 	.word	0x000002b0
        /*05c8*/ 	.word	0x000000ff
        /*05cc*/ 	.word	0x0002e820
        /*05d0*/ 	.short	0x0100
        /*05d2*/ 	.byte	0x08
	.zero		1


	//   ....[2]....
        /*05d4*/ 	.word	0x000003a0
        /*05d8*/ 	.word	0x000000ff
        /*05dc*/ 	.word	0x0002e830
        /*05e0*/ 	.short	0x0100
        /*05e2*/ 	.byte	0x08
	.zero		1


	//   ....[3]....
        /*05e4*/ 	.word	0x000003b0
        /*05e8*/ 	.word	0x000000ff
        /*05ec*/ 	.word	0x0002e840
        /*05f0*/ 	.short	0x0100
        /*05f2*/ 	.byte	0x08
	.zero		1


	//   ....[4]....
        /*05f4*/ 	.word	0x000003c0
        /*05f8*/ 	.word	0x000000ff
        /*05fc*/ 	.word	0x0002e838
        /*0600*/ 	.short	0x0100
        /*0602*/ 	.byte	0x08
	.zero		1


	//   ....[5]....
        /*0604*/ 	.word	0x000003d0
        /*0608*/ 	.word	0x000000ff
        /*060c*/ 	.word	0x0002e848
        /*0610*/ 	.short	0x0100
        /*0612*/ 	.byte	0x08
	.zero		1


	//   ....[6]....
        /*0614*/ 	.word	0x00000500
        /*0618*/ 	.word	0x000000ff
        /*061c*/ 	.word	0x0002e850
        /*0620*/ 	.short	0x0100
        /*0622*/ 	.byte	0x08
	.zero		1


	//   ....[7]....
        /*0624*/ 	.word	0x00000510
        /*0628*/ 	.word	0x000000ff
        /*062c*/ 	.word	0x0002e860
        /*0630*/ 	.short	0x0100
        /*0632*/ 	.byte	0x08
	.zero		1


	//   ....[8]....
        /*0634*/ 	.word	0x00000520
        /*0638*/ 	.word	0x000000ff
        /*063c*/ 	.word	0x0002e858
        /*0640*/ 	.short	0x0100
        /*0642*/ 	.byte	0x08
	.zero		1


	//   ....[9]....
        /*0644*/ 	.word	0x00000530
        /*0648*/ 	.word	0x000000ff
        /*064c*/ 	.word	0x0002e868
        /*0650*/ 	.short	0x0100
        /*0652*/ 	.byte	0x08
	.zero		1


	//   ....[10]....
        /*0654*/ 	.word	0x00000620
        /*0658*/ 	.word	0x000000ff
        /*065c*/ 	.word	0x0002e870
        /*0660*/ 	.short	0x0100
        /*0662*/ 	.byte	0x06
	.zero		1


	//   ....[11]....
        /*0664*/ 	.word	0x00000630
        /*0668*/ 	.word	0x000000ff
        /*066c*/ 	.word	0x0002e880
        /*0670*/ 	.short	0x0100
        /*0672*/ 	.byte	0x06
	.zero		1


	//   ....[12]....
        /*0674*/ 	.word	0x00000640
        /*0678*/ 	.word	0x000000ff
        /*067c*/ 	.word	0x0002e878
        /*0680*/ 	.short	0x0100
        /*0682*/ 	.byte	0x06
	.zero		1


	//   ....[13]....
        /*0684*/ 	.word	0x00000650
        /*0688*/ 	.word	0x000000ff
        /*068c*/ 	.word	0x0002e888
        /*0690*/ 	.short	0x0100
        /*0692*/ 	.byte	0x06
	.zero		1


	//   ....[14]....
        /*0694*/ 	.word	0x00000780
        /*0698*/ 	.word	0x000000ff
        /*069c*/ 	.word	0x0002e890
        /*06a0*/ 	.short	0x0100
        /*06a2*/ 	.byte	0x08
	.zero		1


	//   ....[15]....
        /*06a4*/ 	.word	0x00000790
        /*06a8*/ 	.word	0x000000ff
        /*06ac*/ 	.word	0x0002e8a0
        /*06b0*/ 	.short	0x0100
        /*06b2*/ 	.byte	0x08
	.zero		1


	//   ....[16]....
        /*06b4*/ 	.word	0x000007a0
        /*06b8*/ 	.word	0x000000ff
        /*06bc*/ 	.word	0x0002e898
        /*06c0*/ 	.short	0x0100
        /*06c2*/ 	.byte	0x08
	.zero		1


	//   ....[17]....
        /*06c4*/ 	.word	0x000007b0
        /*06c8*/ 	.word	0x000000ff
        /*06cc*/ 	.word	0x0002e8a8
        /*06d0*/ 	.short	0x0100
        /*06d2*/ 	.byte	0x08
	.zero		1


	//   ....[18]....
        /*06d4*/ 	.word	0x000008e0
        /*06d8*/ 	.word	0x000000ff
        /*06dc*/ 	.word	0x0002e8b0
        /*06e0*/ 	.short	0x0100
        /*06e2*/ 	.byte	0x08
	.zero		1


	//   ....[19]....
        /*06e4*/ 	.word	0x000008f0
        /*06e8*/ 	.word	0x000000ff
        /*06ec*/ 	.word	0x0002e8c0
        /*06f0*/ 	.short	0x0100
        /*06f2*/ 	.byte	0x08
	.zero		1


	//   ....[20]....
        /*06f4*/ 	.word	0x00000900
        /*06f8*/ 	.word	0x000000ff
        /*06fc*/ 	.word	0x0002e8b8
        /*0700*/ 	.short	0x0100
        /*0702*/ 	.byte	0x08
	.zero		1


	//   ....[21]....
        /*0704*/ 	.word	0x00000910
        /*0708*/ 	.word	0x000000ff
        /*070c*/ 	.word	0x0002e8c8
        /*0710*/ 	.short	0x0100
        /*0712*/ 	.byte	0x08
	.zero		1


	//   ....[22]....
        /*0714*/ 	.word	0x00001e00
        /*0718*/ 	.word	0x000000ff
        /*071c*/ 	.word	0x0002e800
        /*0720*/ 	.short	0x010a
        /*0722*/ 	.byte	0x29
	.zero		1


	//   ....[23]....
        /*0724*/ 	.word	0x00001e80
        /*0728*/ 	.word	0x00000003
        /*072c*/ 	.word	0x0002e830
        /*0730*/ 	.short	0x010a
        /*0732*/ 	.byte	0x3f
	.zero		1


	//   ....[24]....
        /*0734*/ 	.word	0x00001ec0
        /*0738*/ 	.word	0x00000003
        /*073c*/ 	.word	0x0002e830
        /*0740*/ 	.short	0x010a
        /*0742*/ 	.byte	0x3f
	.zero		1


	//   ....[25]....
        /*0744*/ 	.word	0x00002b30
        /*0748*/ 	.word	0x00000003
        /*074c*/ 	.word	0x00000000
        /*0750*/ 	.short	0x0101
        /*0752*/ 	.byte	0x3f
	.zero		1


	//   ....[26]....
        /*0754*/ 	.word	0x00007340
        /*0758*/ 	.word	0x000000ff
        /*075c*/ 	.word	0x0002e830
        /*0760*/ 	.short	0x010a
        /*0762*/ 	.byte	0x06
	.zero		1


	//   ....[27]....
        /*0764*/ 	.word	0x00007380
        /*0768*/ 	.word	0x000000ff
        /*076c*/ 	.word	0x0002e830
        /*0770*/ 	.short	0x010a
        /*0772*/ 	.byte	0x06
	.zero		1


	//   ....[28]....
        /*0774*/ 	.word	0x00007f60
        /*0778*/ 	.word	0x000000ff
        /*077c*/ 	.word	0x0002e850
        /*0780*/ 	.short	0x010a
        /*0782*/ 	.byte	0x06
	.zero		1


	//   ....[29]....
        /*0784*/ 	.word	0x00007fa0
        /*0788*/ 	.word	0x000000ff
        /*078c*/ 	.word	0x0002e850
        /*0790*/ 	.short	0x010a
        /*0792*/ 	.byte	0x06
	.zero		1


	//   ....[30]....
        /*0794*/ 	.word	0x00008320
        /*0798*/ 	.word	0x0000000c
        /*079c*/ 	.word	0x00000000
        /*07a0*/ 	.short	0x0101
        /*07a2*/ 	.byte	0x3f
	.zero		1


	//   ....[31]....
        /*07a4*/ 	.word	0x0000c760
        /*07a8*/ 	.word	0x000000ff
        /*07ac*/ 	.word	0x00000000
        /*07b0*/ 	.short	0x0101
        /*07b2*/ 	.byte	0x06
	.zero		1


	//   ....[32]....
        /*07b4*/ 	.word	0x0000d1c0
        /*07b8*/ 	.word	0x000000ff
        /*07bc*/ 	.word	0x0002e830
        /*07c0*/ 	.short	0x010a
        /*07c2*/ 	.byte	0x06
	.zero		1


	//   ....[33]....
        /*07c4*/ 	.word	0x0000d200
        /*07c8*/ 	.word	0x000000ff
        /*07cc*/ 	.word	0x0002e830
        /*07d0*/ 	.short	0x010a
        /*07d2*/ 	.byte	0x06
	.zero		1


	//   ....[34]....
        /*07d4*/ 	.word	0x0000dde0
        /*07d8*/ 	.word	0x000000ff
        /*07dc*/ 	.word	0x0002e850
        /*07e0*/ 	.short	0x010a
        /*07e2*/ 	.byte	0x06
	.zero		1


	//   ....[35]....
        /*07e4*/ 	.word	0x0000de20
        /*07e8*/ 	.word	0x000000ff
        /*07ec*/ 	.word	0x0002e850
        /*07f0*/ 	.short	0x010a
        /*07f2*/ 	.byte	0x06
	.zero		1


	//   ....[36]....
        /*07f4*/ 	.word	0x0000fcc0
        /*07f8*/ 	.word	0x00000006
        /*07fc*/ 	.word	0x00000000
        /*0800*/ 	.short	0x0101
        /*0802*/ 	.byte	0x3f
	.zero		1


	//   ....[37]....
        /*0804*/ 	.word	0x0000ffd0
        /*0808*/ 	.word	0x000000ff
        /*080c*/ 	.word	0x00000000
        /*0810*/ 	.short	0x0101
        /*0812*/ 	.byte	0x06
	.zero		1


	//   ....[38]....
        /*0814*/ 	.word	0x00010870
        /*0818*/ 	.word	0x000000ff
        /*081c*/ 	.word	0x0002e830
        /*0820*/ 	.short	0x010a
        /*0822*/ 	.byte	0x06
	.zero		1


	//   ....[39]....
        /*0824*/ 	.word	0x000108b0
        /*0828*/ 	.word	0x000000ff
        /*082c*/ 	.word	0x0002e830
        /*0830*/ 	.short	0x010a
        /*0832*/ 	.byte	0x06
	.zero		1


	//   ....[40]....
        /*0834*/ 	.word	0x00011490
        /*0838*/ 	.word	0x000000ff
        /*083c*/ 	.word	0x0002e850
        /*0840*/ 	.short	0x010a
        /*0842*/ 	.byte	0x06
	.zero		1


	//   ....[41]....
        /*0844*/ 	.word	0x000114d0
        /*0848*/ 	.word	0x000000ff
        /*084c*/ 	.word	0x0002e850
        /*0850*/ 	.short	0x010a
        /*0852*/ 	.byte	0x06
	.zero		1


	//   ....[42]....
        /*0854*/ 	.word	0x00011890
        /*0858*/ 	.word	0x00000003
        /*085c*/ 	.word	0x00000000
        /*0860*/ 	.short	0x0101
        /*0862*/ 	.byte	0x3f
	.zero		1


	//   ....[43]....
        /*0864*/ 	.word	0x00015c90
        /*0868*/ 	.word	0x000000ff
        /*086c*/ 	.word	0x00000000
        /*0870*/ 	.short	0x0101
        /*0872*/ 	.byte	0x06
	.zero		1


	//   ....[44]....
        /*0874*/ 	.word	0x00016400
        /*0878*/ 	.word	0x000000ff
        /*087c*/ 	.word	0x0002e850
        /*0880*/ 	.short	0x010a
        /*0882*/ 	.byte	0x04
	.zero		1


	//   ....[45]....
        /*0884*/ 	.word	0x00016440
        /*0888*/ 	.word	0x000000ff
        /*088c*/ 	.word	0x0002e850
        /*0890*/ 	.short	0x010a
        /*0892*/ 	.byte	0x04
	.zero		1


	//   ....[46]....
        /*0894*/ 	.word	0x00016b70
        /*0898*/ 	.word	0x000000ff
        /*089c*/ 	.word	0x00000000
        /*08a0*/ 	.short	0x0101
        /*08a2*/ 	.byte	0x04
	.zero		1


	//   ....[47]....
        /*08a4*/ 	.word	0x00018570
        /*08a8*/ 	.word	0x00000003
        /*08ac*/ 	.word	0x00000000
        /*08b0*/ 	.short	0x0101
        /*08b2*/ 	.byte	0x3f
	.zero		1


	//   ....[48]....
        /*08b4*/ 	.word	0x0001b7f0
        /*08b8*/ 	.word	0x00000004
        /*08bc*/ 	.word	0x0002e880
        /*08c0*/ 	.short	0x010a
        /*08c2*/ 	.byte	0x3f
	.zero		1


	//   ....[49]....
        /*08c4*/ 	.word	0x0001b9c0
        /*08c8*/ 	.word	0x00000004
        /*08cc*/ 	.word	0x0002e840
        /*08d0*/ 	.short	0x010a
        /*08d2*/ 	.byte	0x3f
	.zero		1


	//   ....[50]....
        /*08d4*/ 	.word	0x0001bce0
        /*08d8*/ 	.word	0x000000ff
        /*08dc*/ 	.word	0x0002e820
        /*08e0*/ 	.short	0x010a
        /*08e2*/ 	.byte	0x29
	.zero		1


	//   ....[51]....
        /*08e4*/ 	.word	0x0001bfc0
        /*08e8*/ 	.word	0x00000004
        /*08ec*/ 	.word	0x0002e880
        /*08f0*/ 	.short	0x010a
        /*08f2*/ 	.byte	0x3f
	.zero		1


	//   ....[52]....
        /*08f4*/ 	.word	0x0001c240
        /*08f8*/ 	.word	0x00000004
        /*08fc*/ 	.word	0x0002e840
        /*0900*/ 	.short	0x010a
        /*0902*/ 	.byte	0x3f
	.zero		1


	//   ....[53]....
        /*0904*/ 	.word	0x0001c520
        /*0908*/ 	.word	0x00000014
        /*090c*/ 	.word	0x0002e870
        /*0910*/ 	.short	0x010a
        /*0912*/ 	.byte	0x3f
	.zero		1


	//   ....[54]....
        /*0914*/ 	.word	0x0001c590
        /*0918*/ 	.word	0x00000014
        /*091c*/ 	.word	0x0002e860
        /*0920*/ 	.short	0x010a
        /*0922*/ 	.byte	0x3f
	.zero		1


	//   ....[55]....
        /*0924*/ 	.word	0x0001cd00
        /*0928*/ 	.word	0x00000014
        /*092c*/ 	.word	0x0002e850
        /*0930*/ 	.short	0x0101
        /*0932*/ 	.byte	0x3f
	.zero		1


	//   ....[56]....
        /*0934*/ 	.word	0x0001cd60
        /*0938*/ 	.word	0x00000014
        /*093c*/ 	.word	0x00000000
        /*0940*/ 	.short	0x0101
        /*0942*/ 	.byte	0x3f
	.zero		1


	//   ....[57]....
        /*0944*/ 	.word	0x0001cf40
        /*0948*/ 	.word	0x00000011
        /*094c*/ 	.word	0x0002e870
        /*0950*/ 	.short	0x010a
        /*0952*/ 	.byte	0x3f
	.zero		1


	//   ....[58]....
        /*0954*/ 	.word	0x0001cfd0
        /*0958*/ 	.word	0x00000011
        /*095c*/ 	.word	0x0002e860
        /*0960*/ 	.short	0x010a
        /*0962*/ 	.byte	0x3f
	.zero		1


	//   ....[59]....
        /*0964*/ 	.word	0x0001d680
        /*0968*/ 	.word	0x00000011
        /*096c*/ 	.word	0x0002e850
        /*0970*/ 	.short	0x0101
        /*0972*/ 	.byte	0x3f
	.zero		1


	//   ....[60]....
        /*0974*/ 	.word	0x0001d6c0
        /*0978*/ 	.word	0x00000000
        /*097c*/ 	.word	0x00000000
        /*0980*/ 	.short	0x0101
        /*0982*/ 	.byte	0x3f
	.zero		1


	//   ....[61]....
        /*0984*/ 	.word	0x0001e450
        /*0988*/ 	.word	0x00000000
        /*098c*/ 	.word	0x0002e820
        /*0990*/ 	.short	0x010a
        /*0992*/ 	.byte	0x3f
	.zero		1


	//   ....[62]....
        /*0994*/ 	.word	0x0001e610
        /*0998*/ 	.word	0x00000006
        /*099c*/ 	.word	0x00000000
        /*09a0*/ 	.short	0x010a
        /*09a2*/ 	.byte	0x3f
	.zero		1


	//   ....[63]....
        /*09a4*/ 	.word	0x0001e680
        /*09a8*/ 	.word	0x00000007
        /*09ac*/ 	.word	0x00000000
        /*09b0*/ 	.short	0x010a
        /*09b2*/ 	.byte	0x3f
	.zero		1


	//   ....[64]....
        /*09b4*/ 	.word	0x0001e6e0
        /*09b8*/ 	.word	0x00000004
        /*09bc*/ 	.word	0x0002e860
        /*09c0*/ 	.short	0x010a
        /*09c2*/ 	.byte	0x3f
	.zero		1


	//   ....[65]....
        /*09c4*/ 	.word	0x0001e730
        /*09c8*/ 	.word	0x00000003
        /*09cc*/ 	.word	0x0002e860
        /*09d0*/ 	.short	0x010a
        /*09d2*/ 	.byte	0x3f
	.zero		1


	//   ....[66]....
        /*09d4*/ 	.word	0x0001e770
        /*09d8*/ 	.word	0x00000004
        /*09dc*/ 	.word	0x0002e880
        /*09e0*/ 	.short	0x010a
        /*09e2*/ 	.byte	0x3f
	.zero		1


	//   ....[67]....
        /*09e4*/ 	.word	0x0001e790
        /*09e8*/ 	.word	0x00000003
        /*09ec*/ 	.word	0x0002e880
        /*09f0*/ 	.short	0x010a
        /*09f2*/ 	.byte	0x3f
	.zero		1


	//   ....[68]....
        /*09f4*/ 	.word	0x0001e800
        /*09f8*/ 	.word	0x00000003
        /*09fc*/ 	.word	0x0002e800
        /*0a00*/ 	.short	0x010a
        /*0a02*/ 	.byte	0x3f
	.zero		1


	//   ....[69]....
        /*0a04*/ 	.word	0x0001e850
        /*0a08*/ 	.word	0x00000003
        /*0a0c*/ 	.word	0x0002e830
        /*0a10*/ 	.short	0x010a
        /*0a12*/ 	.byte	0x3f
	.zero		1


	//   ....[70]....
        /*0a14*/ 	.word	0x0001e8b0
        /*0a18*/ 	.word	0x0000000f
        /*0a1c*/ 	.word	0x0002e830
        /*0a20*/ 	.short	0x010a
        /*0a22*/ 	.byte	0x3f
	.zero		1


	//   ....[71]....
        /*0a24*/ 	.word	0x0001e910
        /*0a28*/ 	.word	0x0000000f
        /*0a2c*/ 	.word	0x0002e850
        /*0a30*/ 	.short	0x010a
        /*0a32*/ 	.byte	0x3f
	.zero		1


	//   ....[72]....
        /*0a34*/ 	.word	0x0001e970
        /*0a38*/ 	.word	0x00000003
        /*0a3c*/ 	.word	0x0002e830
        /*0a40*/ 	.short	0x010a
        /*0a42*/ 	.byte	0x3f
	.zero		1


	//   ....[73]....
        /*0a44*/ 	.word	0x0001e9d0
        /*0a48*/ 	.word	0x00000003
        /*0a4c*/ 	.word	0x0002e850
        /*0a50*/ 	.short	0x010a
        /*0a52*/ 	.byte	0x3f
	.zero		1


	//   ....[74]....
        /*0a54*/ 	.word	0x0001ea30
        /*0a58*/ 	.word	0x00000003
        /*0a5c*/ 	.word	0x0002e830
        /*0a60*/ 	.short	0x010a
        /*0a62*/ 	.byte	0x3f
	.zero		1


	//   ....[75]....
        /*0a64*/ 	.word	0x0001ea90
        /*0a68*/ 	.word	0x00000003
        /*0a6c*/ 	.word	0x0002e850
        /*0a70*/ 	.short	0x010a
        /*0a72*/ 	.byte	0x3f
	.zero		1


	//   ....[76]....
        /*0a74*/ 	.word	0x0001eaf0
        /*0a78*/ 	.word	0x00000005
        /*0a7c*/ 	.word	0x0002e850
        /*0a80*/ 	.short	0x010a
        /*0a82*/ 	.byte	0x3f
	.zero		1


	//   ....[77]....
        /*0a84*/ 	.word	0x0001ec40
        /*0a88*/ 	.word	0x00000004
        /*0a8c*/ 	.word	0x0002e880
        /*0a90*/ 	.short	0x010a
        /*0a92*/ 	.byte	0x3f
	.zero		1


	//   ....[78]....
        /*0a94*/ 	.word	0x0001ec90
        /*0a98*/ 	.word	0x00000004
        /*0a9c*/ 	.word	0x0002e840
        /*0aa0*/ 	.short	0x010a
        /*0aa2*/ 	.byte	0x3f
	.zero		1


	//   ....[79]....
        /*0aa4*/ 	.word	0x0001ecf0
        /*0aa8*/ 	.word	0x00000003
        /*0aac*/ 	.word	0x0002e820
        /*0ab0*/ 	.short	0x010a
        /*0ab2*/ 	.byte	0x3f
	.zero		1


	//   ....[80]....
        /*0ab4*/ 	.word	0x0001ed40
        /*0ab8*/ 	.word	0x00000004
        /*0abc*/ 	.word	0x0002e880
        /*0ac0*/ 	.short	0x010a
        /*0ac2*/ 	.byte	0x3f
	.zero		1


	//   ....[81]....
        /*0ac4*/ 	.word	0x0001ed90
        /*0ac8*/ 	.word	0x00000004
        /*0acc*/ 	.word	0x0002e840
        /*0ad0*/ 	.short	0x010a
        /*0ad2*/ 	.byte	0x3f
	.zero		1


	//   ....[82]....
        /*0ad4*/ 	.word	0x0001ede0
        /*0ad8*/ 	.word	0x00000014
        /*0adc*/ 	.word	0x0002e870
        /*0ae0*/ 	.short	0x010a
        /*0ae2*/ 	.byte	0x3f
	.zero		1


	//   ....[83]....
        /*0ae4*/ 	.word	0x0001ee30
        /*0ae8*/ 	.word	0x00000014
        /*0aec*/ 	.word	0x0002e860
        /*0af0*/ 	.short	0x010a
        /*0af2*/ 	.byte	0x3f
	.zero		1


	//   ....[84]....
        /*0af4*/ 	.word	0x0001ee80
        /*0af8*/ 	.word	0x00000011
        /*0afc*/ 	.word	0x0002e870
        /*0b00*/ 	.short	0x010a
        /*0b02*/ 	.byte	0x3f
	.zero		1


	//   ....[85]....
        /*0b04*/ 	.word	0x0001eed0
        /*0b08*/ 	.word	0x00000011
        /*0b0c*/ 	.word	0x0002e860
        /*0b10*/ 	.short	0x010a
        /*0b12*/ 	.byte	0x3f
	.zero		1


	//   ....[86]....
        /*0b14*/ 	.word	0x0001ef20
        /*0b18*/ 	.word	0x00000000
        /*0b1c*/ 	.word	0x0002e820
        /*0b20*/ 	.short	0x010a
        /*0b22*/ 	.byte	0x3f
	.zero		1


	//   ....[87]....
        /*0b24*/ 	.word	0x0001f0c0
        /*0b28*/ 	.word	0x00000006
        /*0b2c*/ 	.word	0x00000000
        /*0b30*/ 	.short	0x010a
        /*0b32*/ 	.byte	0x3f
	.zero		1


	//   ....[88]....
        /*0b34*/ 	.word	0x0001f110
        /*0b38*/ 	.word	0x00000007
        /*0b3c*/ 	.word	0x00000000
        /*0b40*/ 	.short	0x010a
        /*0b42*/ 	.byte	0x3f
	.zero		1


	//   ....[89]....
        /*0b44*/ 	.word	0x0001f160
        /*0b48*/ 	.word	0x00000004
        /*0b4c*/ 	.word	0x0002e860
        /*0b50*/ 	.short	0x010a
        /*0b52*/ 	.byte	0x3f
	.zero		1


	//   ....[90]....
        /*0b54*/ 	.word	0x0001f1b0
        /*0b58*/ 	.word	0x00000003
        /*0b5c*/ 	.word	0x0002e860
        /*0b60*/ 	.short	0x010a
        /*0b62*/ 	.byte	0x3f
	.zero		1


	//   ....[91]....
        /*0b64*/ 	.word	0x0001f200
        /*0b68*/ 	.word	0x00000004
        /*0b6c*/ 	.word	0x0002e880
        /*0b70*/ 	.short	0x010a
        /*0b72*/ 	.byte	0x3f
	.zero		1


	//----- nvinfo : EIATTR_NUM_MBARRIERS
	.align		4
.L_1021:
        /*0b74*/ 	.byte	0x03, 0x38
        /*0b76*/ 	.short	0x0016


	//----- nvinfo : EIATTR_EXIT_INSTR_OFFSETS
	.align		4
        /*0b78*/ 	.byte	0x04, 0x1c
        /*0b7a*/ 	.short	(.L_1023 - .L_1022)


	//   ....[0]....
.L_1022:
        /*0b7c*/ 	.word	0x00000ab0


	//   ....[1]....
        /*0b80*/ 	.word	0x00019560


	//   ....[2]....
        /*0b84*/ 	.word	0x0001e7e0


	//----- nvinfo : EIATTR_MAX_THREADS
	.align		4
.L_1023:
        /*0b88*/ 	.byte	0x04, 0x05
        /*0b8a*/ 	.short	(.L_1025 - .L_1024)
.L_1024:
        /*0b8c*/ 	.word	0x00000180
        /*0b90*/ 	.word	0x00000001
        /*0b94*/ 	.word	0x00000001


	//----- nvinfo : EIATTR_CRS_STACK_SIZE
	.align		4
.L_1025:
        /*0b98*/ 	.byte	0x04, 0x1e
        /*0b9a*/ 	.short	(.L_1027 - .L_1026)
.L_1026:
        /*0b9c*/ 	.word	0x00000000


	//----- nvinfo : EIATTR_CBANK_PARAM_SIZE
	.align		4
.L_1027:
        /*0ba0*/ 	.byte	0x03, 0x19
        /*0ba2*/ 	.short	0x0a70


	//----- nvinfo : EIATTR_PARAM_CBANK
	.align		4
        /*0ba4*/ 	.byte	0x04, 0x0a
        /*0ba6*/ 	.short	(.L_1029 - .L_1028)
	.align		4
.L_1028:
        /*0ba8*/ 	.word	index@(.nv.constant0._ZN7cutlass13device_kernelIN5flash11enable_sm90INS1_16FlashAttnFwdSm90INS1_25CollectiveMainloopFwdSm90ILi2EN4cute5tupleIJNS5_1CILi1EEES8_S8_EEENS6_IJNS7_ILi128EEENS7_ILi224EEESA_EEELi128ENS_12float_e4m3_tEfNS_4arch4Sm90ELb0ELb1ELb0ELb1ELb0ELb0ELb0ELb1ELb1ELb0ELb0ELb0EEENS1_21CollectiveEpilogueFwdINS6_IJSA_SA_SB_EEES9_NS_10bfloat16_tESF_Li256ELb1ELb0ELb0ELb1EEENS1_36VarlenDynamicPersistentTileSchedulerILi128ELi224ELi256ELi128ELb0ELb0ELb1ELb1ELb0ELb1EEEEEEEEEvNT_6ParamsE)
        /*0bac*/ 	.short	0x0210
        /*0bae*/ 	.short	0x0a70


	//----- nvinfo : EIATTR_SW_WAR
	.align		4
.L_1029:
        /*0bb0*/ 	.byte	0x04, 0x36
        /*0bb2*/ 	.short	(.L_1031 - .L_1030)
.L_1030:
        /*0bb4*/ 	.word	0x00000008
.L_1031:


//--------------------- .nv.info._ZN7cutlass13device_kernelIN5flash11enable_sm90INS1_16FlashAttnFwdSm90INS1_25CollectiveMainloopFwdSm90ILi2EN4cute5tupleIJNS5_1CILi1EEES8_S8_EEENS6_IJNS7_ILi128EEENS7_ILi224EEESA_EEELi128ENS_12float_e4m3_tEfNS_4arch4Sm90ELb0ELb1ELb0ELb1ELb0ELb1ELb0ELb1ELb1ELb0ELb0ELb0EEENS1_21CollectiveEpilogueFwdINS6_IJSA_SA_SB_EEES9_NS_10bfloat16_tESF_Li256ELb1ELb0ELb0ELb1EEENS1_36VarlenDynamicPersistentTileSchedulerILi128ELi224ELi256ELi128ELb0ELb0ELb1ELb1ELb0ELb1EEEEEEEEEvNT_6ParamsE --------------------------
	.section	.nv.info._ZN7cutlass13device_kernelIN5flash11enable_sm90INS1_16FlashAttnFwdSm90INS1_25CollectiveMainloopFwdSm90ILi2EN4cute5tupleIJNS5_1CILi1EEES8_S8_EEENS6_IJNS7_ILi128EEENS7_ILi224EEESA_EEELi128ENS_12float_e4m3_tEfNS_4arch4Sm90ELb0ELb1ELb0ELb1ELb0ELb1ELb0ELb1ELb1ELb0ELb0ELb0EEENS1_21CollectiveEpilogueFwdINS6_IJSA_SA_SB_EEES9_NS_10bfloat16_tESF_Li256ELb1ELb0ELb0ELb1EEENS1_36VarlenDynamicPersistentTileSchedulerILi128ELi224ELi256ELi128ELb0ELb0ELb1ELb1ELb0ELb1EEEEEEEEEvNT_6ParamsE,"",@"SHT_CUDA_INFO"
	.sectionflags	@""
	.align	4


	//----- nvinfo : EIATTR_CUDA_API_VERSION
	.align		4
        /*0000*/ 	.byte	0x04, 0x37
        /*0002*/ 	.short	(.L_1033 - .L_1032)
.L_1032:
        /*0004*/ 	.word	0x00000082


	//----- nvinfo : EIATTR_KPARAM_INFO
	.align		4
.L_1033:
        /*0008*/ 	.byte	0x04, 0x17
        /*000a*/ 	.short	(.L_1035 - .L_1034)
.L_1034:
        /*000c*/ 	.word	0x00000000
        /*0010*/ 	.short	0x0000
        /*0012*/ 	.short	0x0070
        /*0014*/ 	.byte	0x00, 0xf0, 0x01, 0x28


	//----- nvinfo : EIATTR_SPARSE_MMA_MASK
	.align		4
.L_1035:
        /*0018*/ 	.byte	0x03, 0x50
        /*001a*/ 	.short	0x0000


	//----- nvinfo : EIATTR_MAXREG_COUNT
	.align		4
        /*001c*/ 	.byte	0x03, 0x1b
        /*001e*/ 	.short	0x00a8


	//----- nvinfo : EIATTR_NUM_BARRIERS
	.align		4
        /*0020*/ 	.byte	0x02, 0x4c
        /*0022*/ 	.byte	0x10
	.zero		1


	//----- nvinfo : EIATTR_EXTERNS
	.align		4
        /*0024*/ 	.byte	0x04, 0x0f
        /*0026*/ 	.short	(.L_1037 - .L_1036)


	//   ....[0]....
	.align		4
.L_1036:
        /*0028*/ 	.word	index@(__assertfail)


	//----- nvinfo : EIATTR_ANNOTATIONS
	.align		4
.L_1037:
        /*002c*/ 	.byte	0x04, 0x55
        /*002e*/ 	.short	(.L_1039 - .L_1038)


	//   ....[0]....
.L_1038:
        /* <DEDUP_REMOVED lines=171> */


	//----- nvinfo : EIATTR_MERCURY_ISA_VERSION
	.align		4
.L_1039:
        /*0ad0*/ 	.byte	0x03, 0x5f
        /*0ad2*/ 	.short	0x0101


	//----- nvinfo : EIATTR_UNUSED_LOAD_BYTE_OFFSET
	.align		4
        /*0ad4*/ 	.byte	0x04, 0x44
        /*0ad6*/ 	.short	(.L_1041 - .L_1040)


	//   ....[0]....
.L_1040:
        /*0ad8*/ 	.word	0x00000b50
        /*0adc*/ 	.word	0x0000fff0


	//   ....[1]....
        /*0ae0*/ 	.word	0x0002a360
        /*0ae4*/ 	.word	0x0000fff0


	//----- nvinfo : EIATTR_INT_WARP_WIDE_INSTR_OFFSETS
	.align		4
.L_1041:
        /*0ae8*/ 	.byte	0x04, 0x31
        /*0aea*/ 	.short	(.L_1043 - .L_1042)


	//   ....[0]....
.L_1042:
        /*0aec*/ 	.word	0x000001c0


	//   ....[1]....
        /*0af0*/ 	.word	0x00000200


	//   ....[2]....
        /*0af4*/ 	.word	0x00000270


	//   ....[3]....
        /*0af8*/ 	.word	0x0002f600


	//   ....[4]....
        /*0afc*/ 	.word	0x0002f670


	//   ....[5]....
        /*0b00*/ 	.word	0x0002fe00


	//   ....[6]....
        /*0b04*/ 	.word	0x0002fe30


	//   ....[7]....
        /*0b08*/ 	.word	0x00031c60


	//   ....[8]....
        /*0b0c*/ 	.word	0x00031cd0


	//----- nvinfo : EIATTR_COOP_GROUP_MASK_REGIDS
	.align		4
.L_1043:
        /*0b10*/ 	.byte	0x04, 0x29
        /*0b12*/ 	.short	(.L_1045 - .L_1044)


	//   ....[0]....
.L_1044:
        /*0b14*/ 	.word	0xffffffff


	//   ....[1]....
        /*0b18*/ 	.word	0xffffffff


	//   ....[2]....
        /*0b1c*/ 	.word	0xffffffff


	//   ....[3]....
        /*0b20*/ 	.word	0xffffffff


	//   ....[4]....
        /*0b24*/ 	.word	0xffffffff


	//   ....[5]....
        /*0b28*/ 	.word	0xffffffff


	//   ....[6]....
        /*0b2c*/ 	.word	0xffffffff


	//   ....[7]....
        /*0b30*/ 	.word	0xffffffff


	//   ....[8]....
        /*0b34*/ 	.word	0xffffffff


	//   ....[9]....
        /*0b38*/ 	.word	0xffffffff


	//   ....[10]....
        /*0b3c*/ 	.word	0xffffffff


	//   ....[11]....
        /*0b40*/ 	.word	0xffffffff


	//   ....[12]....
        /*0b44*/ 	.word	0xffffffff


	//   ....[13]....
        /*0b48*/ 	.word	0xffffffff


	//   ....[14]....
        /*0b4c*/ 	.word	0xffffffff


	//   ....[15]....
        /*0b50*/ 	.word	0xffffffff


	//   ....[16]....
        /*0b54*/ 	.word	0xffffffff


	//   ....[17]....
        /*0b58*/ 	.word	0xffffffff


	//   ....[18]....
        /*0b5c*/ 	.word	0xffffffff


	//   ....[19]....
        /*0b60*/ 	.word	0xffffffff


	//   ....[20]....
        /*0b64*/ 	.word	0xffffffff


	//   ....[21]....
        /*0b68*/ 	.word	0xffffffff


	//   ....[22]....
        /*0b6c*/ 	.word	0xffffffff


	//   ....[23]....
        /*0b70*/ 	.word	0xffffffff


	//   ....[24]....
        /*0b74*/ 	.word	0xffffffff


	//   ....[25]....
        /*0b78*/ 	.word	0xffffffff


	//   ....[26]....
        /*0b7c*/ 	.word	0xffffffff


	//   ....[27]....
        /*0b80*/ 	.word	0xffffffff


	//   ....[28]....
        /*0b84*/ 	.word	0xffffffff


	//   ....[29]....
        /*0b88*/ 	.word	0xffffffff


	//   ....[30]....
        /*0b8c*/ 	.word	0xffffffff


	//   ....[31]....
        /*0b90*/ 	.word	0xffffffff


	//   ....[32]....
        /*0b94*/ 	.word	0xffffffff


	//   ....[33]....
        /*0b98*/ 	.word	0xffffffff


	//   ....[34]....
        /*0b9c*/ 	.word	0xffffffff


	//   ....[35]....
        /*0ba0*/ 	.word	0xffffffff


	//   ....[36]....
        /*0ba4*/ 	.word	0xffffffff


	//   ....[37]....
        /*0ba8*/ 	.word	0xffffffff


	//   ....[38]....
        /*0bac*/ 	.word	0xffffffff


	//   ....[39]....
        /*0bb0*/ 	.word	0xffffffff


	//   ....[40]....
        /*0bb4*/ 	.word	0xffffffff


	//   ....[41]....
        /*0bb8*/ 	.word	0xffffffff


	//   ....[42]....
        /*0bbc*/ 	.word	0xffffffff


	//   ....[43]....
        /*0bc0*/ 	.word	0xffffffff


	//   ....[44]....
        /*0bc4*/ 	.word	0xffffffff


	//   ....[45]....
        /*0bc8*/ 	.word	0xffffffff


	//   ....[46]....
        /*0bcc*/ 	.word	0xffffffff


	//   ....[47]....
        /*0bd0*/ 	.word	0xffffffff


	//   ....[48]....
        /*0bd4*/ 	.word	0xffffffff


	//   ....[49]....
        /*0bd8*/ 	.word	0xffffffff


	//   ....[50]....
        /*0bdc*/ 	.word	0xffffffff


	//   ....[51]....
        /*0be0*/ 	.word	0xffffffff


	//   ....[52]....
        /*0be4*/ 	.word	0xffffffff


	//   ....[53]....
        /*0be8*/ 	.word	0xffffffff


	//   ....[54]....
        /*0bec*/ 	.word	0xffffffff


	//   ....[55]....
        /*0bf0*/ 	.word	0xffffffff


	//   ....[56]....
        /*0bf4*/ 	.word	0xffffffff


	//   ....[57]....
        /*0bf8*/ 	.word	0xffffffff


	//   ....[58]....
        /*0bfc*/ 	.word	0xffffffff


	//   ....[59]....
        /*0c00*/ 	.word	0xffffffff


	//   ....[60]....
        /*0c04*/ 	.word	0xffffffff


	//   ....[61]....
        /*0c08*/ 	.word	0xffffffff


	//   ....[62]....
        /*0c0c*/ 	.word	0xffffffff


	//   ....[63]....
        /*0c10*/ 	.word	0xffffffff


	//   ....[64]....
        /*0c14*/ 	.word	0xffffffff


	//   ....[65]....
        /*0c18*/ 	.word	0xffffffff


	//   ....[66]....
        /*0c1c*/ 	.word	0xffffffff


	//   ....[67]....
        /*0c20*/ 	.word	0xffffffff


	//   ....[68]....
        /*0c24*/ 	.word	0xffffffff


	//   ....[69]....
        /*0c28*/ 	.word	0xffffffff


	//   ....[70]....
        /*0c2c*/ 	.word	0xffffffff


	//   ....[71]....
        /*0c30*/ 	.word	0xffffffff


	//   ....[72]....
        /*0c34*/ 	.word	0xffffffff


	//   ....[73]....
        /*0c38*/ 	.word	0xffffffff


	//   ....[74]....
        /*0c3c*/ 	.word	0xffffffff


	//   ....[75]....
        /*0c40*/ 	.word	0xffffffff


	//   ....[76]....
        /*0c44*/ 	.word	0xffffffff


	//   ....[77]....
        /*0c48*/ 	.word	0xffffffff


	//   ....[78]....
        /*0c4c*/ 	.word	0xffffffff


	//   ....[79]....
        /*0c50*/ 	.word	0xffffffff


	//   ....[80]....
        /*0c54*/ 	.word	0xffffffff


	//   ....[81]....
        /*0c58*/ 	.word	0xffffffff


	//   ....[82]....
        /*0c5c*/ 	.word	0xffffffff


	//   ....[83]....
        /*0c60*/ 	.word	0xffffffff


	//   ....[84]....
        /*0c64*/ 	.word	0xffffffff


	//   ....[85]....
        /*0c68*/ 	.word	0xffffffff


	//   ....[86]....
        /*0c6c*/ 	.word	0xffffffff


	//   ....[87]....
        /*0c70*/ 	.word	0xffffffff


	//   ....[88]....
        /*0c74*/ 	.word	0xffffffff


	//   ....[89]....
        /*0c78*/ 	.word	0xffffffff


	//   ....[90]....
        /*0c7c*/ 	.word	0xffffffff


	//   ....[91]....
        /*0c80*/ 	.word	0xffffffff


	//   ....[92]....
        /*0c84*/ 	.word	0xffffffff


	//   ....[93]....
        /*0c88*/ 	.word	0xffffffff


	//   ....[94]....
        /*0c8c*/ 	.word	0xffffffff


	//   ....[95]....
        /*0c90*/ 	.word	0xffffffff


	//   ....[96]....
        /*0c94*/ 	.word	0x0500000f


	//   ....[97]....
        /*0c98*/ 	.word	0x0500000f


	//   ....[98]....
        /*0c9c*/ 	.word	0x0500000f


	//   ....[99]....
        /*0ca0*/ 	.word	0x0500000f


	//   ....[100]....
        /*0ca4*/ 	.word	0x0500000f


	//   ....[101]....
        /*0ca8*/ 	.word	0x0500000f


	//   ....[102]....
        /*0cac*/ 	.word	0x0500000f


	//   ....[103]....
        /*0cb0*/ 	.word	0x0500000f


	//   ....[104]....
        /*0cb4*/ 	.word	0x0500000f


	//   ....[105]....
        /*0cb8*/ 	.word	0x0500000f


	//   ....[106]....
        /*0cbc*/ 	.word	0x0500000f


	//   ....[107]....
        /*0cc0*/ 	.word	0x0500000f


	//   ....[108]....
        /*0cc4*/ 	.word	0x0500000f


	//   ....[109]....
        /*0cc8*/ 	.word	0x0500000f


	//   ....[110]....
        /*0ccc*/ 	.word	0x0500000f


	//   ....[111]....
        /*0cd0*/ 	.word	0x0500000f


	//   ....[112]....
        /*0cd4*/ 	.word	0x0500000f


	//   ....[113]....
        /*0cd8*/ 	.word	0x0500000f


	//   ....[114]....
        /*0cdc*/ 	.word	0x0500000f


	//   ....[115]....
        /*0ce0*/ 	.word	0x0500000f


	//   ....[116]....
        /*0ce4*/ 	.word	0x0500000f


	//   ....[117]....
        /*0ce8*/ 	.word	0x0500000f


	//   ....[118]....
        /*0cec*/ 	.word	0x0500000f


	//   ....[119]....
        /*0cf0*/ 	.word	0x0500000f


	//   ....[120]....
        /*0cf4*/ 	.word	0x0500000f


	//   ....[121]....
        /*0cf8*/ 	.word	0x0500000f


	//   ....[122]....
        /*0cfc*/ 	.word	0x0500000f


	//   ....[123]....
        /*0d00*/ 	.word	0x0500000f


	//   ....[124]....
        /*0d04*/ 	.word	0x0500000f


	//   ....[125]....
        /*0d08*/ 	.word	0x0500000f


	//   ....[126]....
        /*0d0c*/ 	.word	0x0500000f


	//   ....[127]....
        /*0d10*/ 	.word	0x0500000f


	//   ....[128]....
        /*0d14*/ 	.word	0x0500000f


	//   ....[129]....
        /*0d18*/ 	.word	0x0500000f


	//   ....[130]....
        /*0d1c*/ 	.word	0x0500000f


	//   ....[131]....
        /*0d20*/ 	.word	0x0500000f


	//   ....[132]....
        /*0d24*/ 	.word	0x0500000f


	//   ....[133]....
        /*0d28*/ 	.word	0x0500000f


	//   ....[134]....
        /*0d2c*/ 	.word	0x0500000f


	//   ....[135]....
        /*0d30*/ 	.word	0x0500000f


	//   ....[136]....
        /*0d34*/ 	.word	0x0500000f


	//   ....[137]....
        /*0d38*/ 	.word	0x0500000f


	//   ....[138]....
        /*0d3c*/ 	.word	0x0500000f


	//   ....[139]....
        /*0d40*/ 	.word	0x0500000f


	//   ....[140]....
        /*0d44*/ 	.word	0x0500000f


	//   ....[141]....
        /*0d48*/ 	.word	0x0500000f


	//   ....[142]....
        /*0d4c*/ 	.word	0x0500000f


	//   ....[143]....
        /*0d50*/ 	.word	0x0500000f


	//   ....[144]....
        /*0d54*/ 	.word	0x0500000f


	//   ....[145]....
        /*0d58*/ 	.word	0x0500000f


	//   ....[146]....
        /*0d5c*/ 	.word	0x0500000f


	//   ....[147]....
        /*0d60*/ 	.word	0x0500000f


	//   ....[148]....
        /*0d64*/ 	.word	0x0500000f


	//   ....[149]....
        /*0d68*/ 	.word	0x0500000f


	//   ....[150]....
        /*0d6c*/ 	.word	0x0500000f


	//   ....[151]....
        /*0d70*/ 	.word	0x0500000f


	//   ....[152]....
        /*0d74*/ 	.word	0x0500000f


	//   ....[153]....
        /*0d78*/ 	.word	0x0500000f


	//   ....[154]....
        /*0d7c*/ 	.word	0x0500000f


	//   ....[155]....
        /*0d80*/ 	.word	0x0500000f


	//   ....[156]....
        /*0d84*/ 	.word	0x0500000f


	//   ....[157]....
        /*0d88*/ 	.word	0x0500000f


	//   ....[158]....
        /*0d8c*/ 	.word	0x0500000f


	//   ....[159]....
        /*0d90*/ 	.word	0x0500000f


	//   ....[160]....
        /*0d94*/ 	.word	0x0500000f


	//   ....[161]....
        /*0d98*/ 	.word	0x0500000f


	//   ....[162]....
        /*0d9c*/ 	.word	0x0500000f


	//   ....[163]....
        /*0da0*/ 	.word	0x0500000f


	//   ....[164]....
        /*0da4*/ 	.word	0x0500000f


	//----- nvinfo : EIATTR_COOP_GROUP_INSTR_OFFSETS
	.align		4
.L_1045:
        /*0da8*/ 	.byte	0x04, 0x28
        /*0daa*/ 	.short	(.L_1047 - .L_1046)


	//   ....[0]....
.L_1046:
        /*0dac*/ 	.word	0x00000070


	//   ....[1]....
        /*0db0*/ 	.word	0x000001d0


	//   ....[2]....
        /*0db4*/ 	.word	0x00000220


	//   ....[3]....
        /*0db8*/ 	.word	0x00000450


	//   ....[4]....
        /*0dbc*/ 	.word	0x000005b0


	//   ....[5]....
        /*0dc0*/ 	.word	0x000006d0


	//   ....[6]....
        /*0dc4*/ 	.word	0x00000830


	//   ....[7]....
        /*0dc8*/ 	.word	0x0000d590


	//   ....[8]....
        /*0dcc*/ 	.word	0x00015bf0


	//   ....[9]....
        /*0dd0*/ 	.word	0x000162b0


	//   ....[10]....
        /*0dd4*/ 	.word	0x00016cf0


	//   ....[11]....
        /*0dd8*/ 	.word	0x00016d70


	//   ....[12]....
        /*0ddc*/ 	.word	0x0001c070


	//   ....[13]....
        /*0de0*/ 	.word	0x0001c190


	//   ....[14]....
        /*0de4*/ 	.word	0x0001d1a0


	//   ....[15]....
        /*0de8*/ 	.word	0x0001d200


	//   ....[16]....
        /*0dec*/ 	.word	0x00020c60


	//   ....[17]....
        /*0df0*/ 	.word	0x00020d60


	//   ....[18]....
        /*0df4*/ 	.word	0x00020d80


	//   ....[19]....
        /*0df8*/ 	.word	0x00020df0


	//   ....[20]....
        /*0dfc*/ 	.word	0x00027050


	//   ....[21]....
        /*0e00*/ 	.word	0x000270f0


	//   ....[22]....
        /*0e04*/ 	.word	0x00027b80


	//   ....[23]....
        /*0e08*/ 	.word	0x00027be0


	//   ....[24]....
        /*0e0c*/ 	.word	0x00029ab0


	//   ....[25]....
        /*0e10*/ 	.word	0x00029b10


	//   ....[26]....
        /*0e14*/ 	.word	0x00029b30


	//   ....[27]....
        /*0e18*/ 	.word	0x00029b50


	//   ....[28]....
        /*0e1c*/ 	.word	0x0002aa60


	//   ....[29]....
        /*0e20*/ 	.word	0x0002aa90


	//   ....[30]....
        /*0e24*/ 	.word	0x0002aac0


	//   ....[31]....
        /*0e28*/ 	.word	0x0002aaf0


	//   ....[32]....
        /*0e2c*/ 	.word	0x0002ab20


	//   ....[33]....
        /*0e30*/ 	.word	0x0002ab50


	//   ....[34]....
        /*0e34*/ 	.word	0x0002ab80


	//   ....[35]....
        /*0e38*/ 	.word	0x0002abb0


	//   ....[36]....
        /*0e3c*/ 	.word	0x0002abe0


	//   ....[37]....
        /*0e40*/ 	.word	0x0002ac10


	//   ....[38]....
        /*0e44*/ 	.word	0x0002ac40


	//   ....[39]....
        /*0e48*/ 	.word	0x0002ac70


	//   ....[40]....
        /*0e4c*/ 	.word	0x0002aca0


	//   ....[41]....
        /*0e50*/ 	.word	0x0002acd0


	//   ....[42]....
        /*0e54*/ 	.word	0x0002ad00


	//   ....[43]....
        /*0e58*/ 	.word	0x0002ad30


	//   ....[44]....
        /*0e5c*/ 	.word	0x0002ad60


	//   ....[45]....
        /*0e60*/ 	.word	0x0002ad90


	//   ....[46]....
        /*0e64*/ 	.word	0x0002adc0


	//   ....[47]....
        /*0e68*/ 	.word	0x0002adf0


	//   ....[48]....
        /*0e6c*/ 	.word	0x0002ae20


	//   ....[49]....
        /*0e70*/ 	.word	0x0002ae50


	//   ....[50]....
        /*0e74*/ 	.word	0x0002ae80


	//   ....[51]....
        /*0e78*/ 	.word	0x0002aeb0


	//   ....[52]....
        /*0e7c*/ 	.word	0x0002aee0


	//   ....[53]....
        /*0e80*/ 	.word	0x0002aef0


	//   ....[54]....
        /*0e84*/ 	.word	0x0002af00


	//   ....[55]....
        /*0e88*/ 	.word	0x0002af10


	//   ....[56]....
        /*0e8c*/ 	.word	0x0002af20


	//   ....[57]....
        /*0e90*/ 	.word	0x0002af30


	//   ....[58]....
        /*0e94*/ 	.word	0x0002af40


	//   ....[59]....
        /*0e98*/ 	.word	0x0002af70


	//   ....[60]....
        /*0e9c*/ 	.word	0x0002cb10


	//   ....[61]....
        /*0ea0*/ 	.word	0x0002ccf0


	//   ....[62]....
        /*0ea4*/ 	.word	0x0002cd20


	//   ....[63]....
        /*0ea8*/ 	.word	0x0002cd50


	//   ....[64]....
        /*0eac*/ 	.word	0x0002cd90


	//   ....[65]....
        /*0eb0*/ 	.word	0x0002cdc0


	//   ....[66]....
        /*0eb4*/ 	.word	0x0002cdf0


	//   ....[67]....
        /*0eb8*/ 	.word	0x0002cf80


	//   ....[68]....
        /*0ebc*/ 	.word	0x0002cfb0


	//   ....[69]....
        /*0ec0*/ 	.word	0x0002cfe0


	//   ....[70]....
        /*0ec4*/ 	.word	0x0002d010


	//   ....[71]....
        /*0ec8*/ 	.word	0x0002d040


	//   ....[72]....
        /*0ecc*/ 	.word	0x0002d070


	//   ....[73]....
        /*0ed0*/ 	.word	0x0002d120


	//   ....[74]....
        /*0ed4*/ 	.word	0x0002d160


	//   ....[75]....
        /*0ed8*/ 	.word	0x0002d220


	//   ....[76]....
        /*0edc*/ 	.word	0x0002e4e0


	//   ....[77]....
        /*0ee0*/ 	.word	0x0002ffd0


	//   ....[78]....
        /*0ee4*/ 	.word	0x00032ba0


	//   ....[79]....
        /*0ee8*/ 	.word	0x00032bd0


	//   ....[80]....
        /*0eec*/ 	.word	0x00032c10


	//   ....[81]....
        /*0ef0*/ 	.word	0x00032c40


	//   ....[82]....
        /*0ef4*/ 	.word	0x00032c70


	//   ....[83]....
        /*0ef8*/ 	.word	0x00032ca0


	//   ....[84]....
        /*0efc*/ 	.word	0x00032cd0


	//   ....[85]....
        /*0f00*/ 	.word	0x00032d00


	//   ....[86]....
        /*0f04*/ 	.word	0x00032ec0


	//   ....[87]....
        /*0f08*/ 	.word	0x00032ef0


	//   ....[88]....
        /*0f0c*/ 	.word	0x00032f20


	//   ....[89]....
        /*0f10*/ 	.word	0x00032f50


	//   ....[90]....
        /*0f14*/ 	.word	0x00032f80


	//   ....[91]....
        /*0f18*/ 	.word	0x00032fb0


	//   ....[92]....
        /*0f1c*/ 	.word	0x00033080


	//   ....[93]....
        /*0f20*/ 	.word	0x000330a0


	//   ....[94]....
        /*0f24*/ 	.word	0x00033110


	//   ....[95]....
        /*0f28*/ 	.word	0x000338c0


	//   ....[96]....
        /*0f2c*/ 	.word	0x00033d90


	//   ....[97]....
        /*0f30*/ 	.word	0x00033e40


	//   ....[98]....
        /*0f34*/ 	.word	0x00033ee0


	//   ....[99]....
        /*0f38*/ 	.word	0x00033f80


	//   ....[100]....
        /*0f3c*/ 	.word	0x00034020


	//   ....[101]....
        /*0f40*/ 	.word	0x000340c0


	//   ....[102]....
        /*0f44*/ 	.word	0x00034160


	//   ....[103]....
        /*0f48*/ 	.word	0x00034200


	//   ....[104]....
        /*0f4c*/ 	.word	0x000342a0


	//   ....[105]....
        /*0f50*/ 	.word	0x00034390


	//   ....[106]....
        /*0f54*/ 	.word	0x00034430


	//   ....[107]....
        /*0f58*/ 	.word	0x000344d0


	//   ....[108]....
        /*0f5c*/ 	.word	0x00034570


	//   ....[109]....
        /*0f60*/ 	.word	0x00034610


	//   ....[110]....
        /*0f64*/ 	.word	0x000346b0


	//   ....[111]....
        /*0f68*/ 	.word	0x00034750


	//   ....[112]....
        /*0f6c*/ 	.word	0x000347f0


	//   ....[113]....
        /*0f70*/ 	.word	0x00034b80


	//   ....[114]....
        /*0f74*/ 	.word	0x00034cb0


	//   ....[115]....
        /*0f78*/ 	.word	0x00034de0


	//   ....[116]....
        /*0f7c*/ 	.word	0x00034e60


	//   ....[117]....
        /*0f80*/ 	.word	0x00034ec0


	//   ....[118]....
        /*0f84*/ 	.word	0x00034f40


	//   ....[119]....
        /*0f88*/ 	.word	0x00034fa0


	//   ....[120]....
        /*0f8c*/ 	.word	0x00035020


	//   ....[121]....
        /*0f90*/ 	.word	0x00035080


	//   ....[122]....
        /*0f94*/ 	.word	0x00035100


	//   ....[123]....
        /*0f98*/ 	.word	0x00035160


	//   ....[124]....
        /*0f9c*/ 	.word	0x000351e0


	//   ....[125]....
        /*0fa0*/ 	.word	0x00035240


	//   ....[126]....
        /*0fa4*/ 	.word	0x000352c0


	//   ....[127]....
        /*0fa8*/ 	.word	0x00035320


	//   ....[128]....
        /*0fac*/ 	.word	0x00035380


	//   ....[129]....
        /*0fb0*/ 	.word	0x000353e0


	//   ....[130]....
        /*0fb4*/ 	.word	0x00035460


	//   ....[131]....
        /*0fb8*/ 	.word	0x000354c0


	//   ....[132]....
        /*0fbc*/ 	.word	0x00035550


	//   ....[133]....
        /*0fc0*/ 	.word	0x000355b0


	//   ....[134]....
        /*0fc4*/ 	.word	0x00035620


	//   ....[135]....
        /*0fc8*/ 	.word	0x00035680


	//   ....[136]....
        /*0fcc*/ 	.word	0x00035700


	//   ....[137]....
        /*0fd0*/ 	.word	0x00035760


	//   ....[138]....
        /*0fd4*/ 	.word	0x000357e0


	//   ....[139]....
        /*0fd8*/ 	.word	0x00035840


	//   ....[140]....
        /*0fdc*/ 	.word	0x000358c0


	//   ....[141]....
        /*0fe0*/ 	.word	0x00035920


	//   ....[142]....
        /*0fe4*/ 	.word	0x00035990


	//   ....[143]....
        /*0fe8*/ 	.word	0x000359f0


	//   ....[144]....
        /*0fec*/ 	.word	0x00035a50


	//   ....[145]....
        /*0ff0*/ 	.word	0x00035b80


	//   ....[146]....
        /*0ff4*/ 	.word	0x00035e60


	//   ....[147]....
        /*0ff8*/ 	.word	0x00036290


	//   ....[148]....
        /*0ffc*/ 	.word	0x00036330


	//   ....[149]....
        /*1000*/ 	.word	0x00036470


	//   ....[150]....
        /*1004*/ 	.word	0x000364f0


	//   ....[151]....
        /*1008*/ 	.word	0x00036570


	//   ....[152]....
        /*100c*/ 	.word	0x000365f0


	//   ....[153]....
        /*1010*/ 	.word	0x00036670


	//   ....[154]....
        /*1014*/ 	.word	0x00036700


	//   ....[155]....
        /*1018*/ 	.word	0x000367a0


	//   ....[156]....
        /*101c*/ 	.word	0x00036850


	//   ....[157]....
        /*1020*/ 	.word	0x000368d0


	//   ....[158]....
        /*1024*/ 	.word	0x00036950


	//   ....[159]....
        /*1028*/ 	.word	0x000369d0


	//   ....[160]....
        /*102c*/ 	.word	0x00036a60


	//   ....[161]....
        /*1030*/ 	.word	0x00036ae0


	//   ....[162]....
        /*1034*/ 	.word	0x00036b80


	//   ....[163]....
        /*1038*/ 	.word	0x00036c10


	//   ....[164]....
        /*103c*/ 	.word	0x00036d40


	//----- nvinfo : EIATTR_REG_RECONFIG
	.align		4
.L_1047:
        /*1040*/ 	.byte	0x01, 0x54
	.zero		2


	//----- nvinfo : EIATTR_SYSCALL_OFFSETS
	.align		4
        /*1044*/ 	.byte	0x04, 0x46
        /*1046*/ 	.short	(.L_1049 - .L_1048)


	//   ....[0]....
.L_1048:
        /*1048*/ 	.word	0x00001b50


	//   ....[1]....
        /*104c*/ 	.word	0x00001ca0


	//   ....[2]....
        /*1050*/ 	.word	0x0000d750


	//   ....[3]....
        /*1054*/ 	.word	0x0000dc20


	//   ....[4]....
        /*1058*/ 	.word	0x0002f840


	//   ....[5]....
        /*105c*/ 	.word	0x0002f9b0


	//   ....[6]....
        /*1060*/ 	.word	0x0002fb00


	//   ....[7]....
        /*1064*/ 	.word	0x0002fc30


	//----- nvinfo : EIATTR_MBARRIER_INSTR_OFFSETS
	.align		4
.L_1049:
        /*1068*/ 	.byte	0x04, 0x39
        /*106a*/ 	.short	(.L_1051 - .L_1050)


	//   ....[0]....
.L_1050:
        /*106c*/ 	.word	0x00000300
        /*1070*/ 	.word	0x000000ff
        /*1074*/ 	.word	0x0002e800
        /*1078*/ 	.short	0x0100
        /*107a*/ 	.byte	0x08
	.zero		1


	//   ....[1]....
        /*107c*/ 	.word	0x00000310
        /*1080*/ 	.word	0x000000ff
        /*1084*/ 	.word	0x0002e820
        /*1088*/ 	.short	0x0100
        /*108a*/ 	.byte	0x08
	.zero		1


	//   ....[2]....
        /*108c*/ 	.word	0x00000400
        /*1090*/ 	.word	0x000000ff
        /*1094*/ 	.word	0x0002e830
        /*1098*/ 	.short	0x0100
        /*109a*/ 	.byte	0x08
	.zero		1


	//   ....[3]....
        /*109c*/ 	.word	0x00000410
        /*10a0*/ 	.word	0x000000ff
        /*10a4*/ 	.word	0x0002e840
        /*10a8*/ 	.short	0x0100
        /*10aa*/ 	.byte	0x08
	.zero		1


	//   ....[4]....
        /*10ac*/ 	.word	0x00000420
        /*10b0*/ 	.word	0x000000ff
        /*10b4*/ 	.word	0x0002e838
        /*10b8*/ 	.short	0x0100
        /*10ba*/ 	.byte	0x08
	.zero		1


	//   ....[5]....
        /*10bc*/ 	.word	0x00000430
        /*10c0*/ 	.word	0x000000ff
        /*10c4*/ 	.word	0x0002e848
        /*10c8*/ 	.short	0x0100
        /*10ca*/ 	.byte	0x08
	.zero		1


	//   ....[6]....
        /*10cc*/ 	.word	0x00000560
        /*10d0*/ 	.word	0x000000ff
        /*10d4*/ 	.word	0x0002e850
        /*10d8*/ 	.short	0x0100
        /*10da*/ 	.byte	0x08
	.zero		1


	//   ....[7]....
        /*10dc*/ 	.word	0x00000570
        /*10e0*/ 	.word	0x000000ff
        /*10e4*/ 	.word	0x0002e860
        /*10e8*/ 	.short	0x0100
        /*10ea*/ 	.byte	0x08
	.zero		1


	//   ....[8]....
        /*10ec*/ 	.word	0x00000580
        /*10f0*/ 	.word	0x000000ff
        /*10f4*/ 	.word	0x0002e858
        /*10f8*/ 	.short	0x0100
        /*10fa*/ 	.byte	0x08
	.zero		1


	//   ....[9]....
        /*10fc*/ 	.word	0x00000590
        /*1100*/ 	.word	0x000000ff
        /*1104*/ 	.word	0x0002e868
        /*1108*/ 	.short	0x0100
        /*110a*/ 	.byte	0x08
	.zero		1


	//   ....[10]....
        /*110c*/ 	.word	0x00000680
        /*1110*/ 	.word	0x000000ff
        /*1114*/ 	.word	0x0002e870
        /*1118*/ 	.short	0x0100
        /*111a*/ 	.byte	0x06
	.zero		1


	//   ....[11]....
        /*111c*/ 	.word	0x00000690
        /*1120*/ 	.word	0x000000ff
        /*1124*/ 	.word	0x0002e880
        /*1128*/ 	.short	0x0100
        /*112a*/ 	.byte	0x06
	.zero		1


	//   ....[12]....
        /*112c*/ 	.word	0x000006a0
        /*1130*/ 	.word	0x000000ff
        /*1134*/ 	.word	0x0002e878
        /*1138*/ 	.short	0x0100
        /*113a*/ 	.byte	0x06
	.zero		1


	//   ....[13]....
        /*113c*/ 	.word	0x000006b0
        /*1140*/ 	.word	0x000000ff
        /*1144*/ 	.word	0x0002e888
        /*1148*/ 	.short	0x0100
        /*114a*/ 	.byte	0x06
	.zero		1


	//   ....[14]....
        /*114c*/ 	.word	0x000007e0
        /*1150*/ 	.word	0x000000ff
        /*1154*/ 	.word	0x0002e890
        /*1158*/ 	.short	0x0100
        /*115a*/ 	.byte	0x08
	.zero		1


	//   ....[15]....
        /*115c*/ 	.word	0x000007f0
        /*1160*/ 	.word	0x000000ff
        /*1164*/ 	.word	0x0002e8a0
        /*1168*/ 	.short	0x0100
        /*116a*/ 	.byte	0x08
	.zero		1


	//   ....[16]....
        /*116c*/ 	.word	0x00000800
        /*1170*/ 	.word	0x000000ff
        /*1174*/ 	.word	0x0002e898
        /*1178*/ 	.short	0x0100
        /*117a*/ 	.byte	0x08
	.zero		1


	//   ....[17]....
        /*117c*/ 	.word	0x00000810
        /*1180*/ 	.word	0x000000ff
        /*1184*/ 	.word	0x0002e8a8
        /*1188*/ 	.short	0x0100
        /*118a*/ 	.byte	0x08
	.zero		1


	//   ....[18]....
        /*118c*/ 	.word	0x00000940
        /*1190*/ 	.word	0x000000ff
        /*1194*/ 	.word	0x0002e8b0
        /*1198*/ 	.short	0x0100
        /*119a*/ 	.byte	0x08
	.zero		1


	//   ....[19]....
        /*119c*/ 	.word	0x00000950
        /*11a0*/ 	.word	0x000000ff
        /*11a4*/ 	.word	0x0002e8c0
        /*11a8*/ 	.short	0x0100
        /*11aa*/ 	.byte	0x08
	.zero		1


	//   ....[20]....
        /*11ac*/ 	.word	0x00000960
        /*11b0*/ 	.word	0x000000ff
        /*11b4*/ 	.word	0x0002e8b8
        /*11b8*/ 	.short	0x0100
        /*11ba*/ 	.byte	0x08
	.zero		1


	//   ....[21]....
        /*11bc*/ 	.word	0x00000970
        /*11c0*/ 	.word	0x000000ff
        /*11c4*/ 	.word	0x0002e8c8
        /*11c8*/ 	.short	0x0100
        /*11ca*/ 	.byte	0x08
	.zero		1


	//   ....[22]....
        /*11cc*/ 	.word	0x000032c0
        /*11d0*/ 	.word	0x00000068
        /*11d4*/ 	.word	0x0002e890
        /*11d8*/ 	.short	0x010a
        /*11da*/ 	.byte	0x3f
	.zero		1


	//   ....[23]....
        /*11dc*/ 	.word	0x000077a0
        /*11e0*/ 	.word	0x00000068
        /*11e4*/ 	.word	0x0002e890
        /*11e8*/ 	.short	0x010a
        /*11ea*/ 	.byte	0x3f
	.zero		1


	//   ....[24]....
        /*11ec*/ 	.word	0x0000b990
        /*11f0*/ 	.word	0x00000068
        /*11f4*/ 	.word	0x0002e890
        /*11f8*/ 	.short	0x010a
        /*11fa*/ 	.byte	0x3f
	.zero		1


	//   ....[25]....
        /*11fc*/ 	.word	0x0000c110
        /*1200*/ 	.word	0x0000002c
        /*1204*/ 	.word	0x00000000
        /*1208*/ 	.short	0x0101
        /*120a*/ 	.byte	0x3f
	.zero		1


	//   ....[26]....
        /*120c*/ 	.word	0x0000c150
        /*1210*/ 	.word	0x00000068
        /*1214*/ 	.word	0x0002e8b0
        /*1218*/ 	.short	0x010a
        /*121a*/ 	.byte	0x3f
	.zero		1


	//   ....[27]....
        /*121c*/ 	.word	0x0000ca30
        /*1220*/ 	.word	0x00000068
        /*1224*/ 	.word	0x00000000
        /*1228*/ 	.short	0x0101
        /*122a*/ 	.byte	0x3f
	.zero		1


	//   ....[28]....
        /*122c*/ 	.word	0x0000d810
        /*1230*/ 	.word	0x00000012
        /*1234*/ 	.word	0x0002e800
        /*1238*/ 	.short	0x010a
        /*123a*/ 	.byte	0x3f
	.zero		1


	//   ....[29]....
        /*123c*/ 	.word	0x0000d860
        /*1240*/ 	.word	0x00000012
        /*1244*/ 	.word	0x0002e800
        /*1248*/ 	.short	0x010a
        /*124a*/ 	.byte	0x3f
	.zero		1


	//   ....[30]....
        /*124c*/ 	.word	0x0000e520
        /*1250*/ 	.word	0x00000012
        /*1254*/ 	.word	0x0002e800
        /*1258*/ 	.short	0x010a
        /*125a*/ 	.byte	0x3f
	.zero		1


	//   ....[31]....
        /*125c*/ 	.word	0x000109f0
        /*1260*/ 	.word	0x00000012
        /*1264*/ 	.word	0x0002e800
        /*1268*/ 	.short	0x010a
        /*126a*/ 	.byte	0x3f
	.zero		1


	//   ....[32]....
        /*126c*/ 	.word	0x00012ac0
        /*1270*/ 	.word	0x00000000
        /*1274*/ 	.word	0x0002e830
        /*1278*/ 	.short	0x010a
        /*127a*/ 	.byte	0x3f
	.zero		1


	//   ....[33]....
        /*127c*/ 	.word	0x00012c20
        /*1280*/ 	.word	0x00000000
        /*1284*/ 	.word	0x0002e830
        /*1288*/ 	.short	0x010a
        /*128a*/ 	.byte	0x3f
	.zero		1


	//   ....[34]....
        /*128c*/ 	.word	0x00013dd0
        /*1290*/ 	.word	0x00000000
        /*1294*/ 	.word	0x00000000
        /*1298*/ 	.short	0x0101
        /*129a*/ 	.byte	0x3f
	.zero		1


	//   ....[35]....
        /*129c*/ 	.word	0x00018580
        /*12a0*/ 	.word	0x0000000f
        /*12a4*/ 	.word	0x0002e830
        /*12a8*/ 	.short	0x010a
        /*12aa*/ 	.byte	0x3f
	.zero		1


	//   ....[36]....
        /*12ac*/ 	.word	0x000185d0
        /*12b0*/ 	.word	0x0000000f
        /*12b4*/ 	.word	0x0002e830
        /*12b8*/ 	.short	0x010a
        /*12ba*/ 	.byte	0x3f
	.zero		1


	//   ....[37]....
        /*12bc*/ 	.word	0x00019a60
        /*12c0*/ 	.word	0x0000000f
        /*12c4*/ 	.word	0x0002e850
        /*12c8*/ 	.short	0x010a
        /*12ca*/ 	.byte	0x3f
	.zero		1


	//   ....[38]....
        /*12cc*/ 	.word	0x00019aa0
        /*12d0*/ 	.word	0x0000000f
        /*12d4*/ 	.word	0x0002e850
        /*12d8*/ 	.short	0x010a
        /*12da*/ 	.byte	0x3f
	.zero		1


	//   ....[39]....
        /*12dc*/ 	.word	0x00019f20
        /*12e0*/ 	.word	0x00000014
        /*12e4*/ 	.word	0x00000000
        /*12e8*/ 	.short	0x0101
        /*12ea*/ 	.byte	0x3f
	.zero		1


	//   ....[40]....
        /*12ec*/ 	.word	0x0001eb30
        /*12f0*/ 	.word	0x00000000
        /*12f4*/ 	.word	0x00000000
        /*12f8*/ 	.short	0x0101
        /*12fa*/ 	.byte	0x3f
	.zero		1


	//   ....[41]....
        /*12fc*/ 	.word	0x0001ef30
        /*1300*/ 	.word	0x00000000
        /*1304*/ 	.word	0x0002e830
        /*1308*/ 	.short	0x010a
        /*130a*/ 	.byte	0x3f
	.zero		1


	//   ....[42]....
        /*130c*/ 	.word	0x0001ef80
        /*1310*/ 	.word	0x00000000
        /*1314*/ 	.word	0x0002e830
        /*1318*/ 	.short	0x010a
        /*131a*/ 	.byte	0x3f
	.zero		1


	//   ....[43]....
        /*131c*/ 	.word	0x000203d0
        /*1320*/ 	.word	0x00000003
        /*1324*/ 	.word	0x0002e850
        /*1328*/ 	.short	0x010a
        /*132a*/ 	.byte	0x3f
	.zero		1


	//   ....[44]....
        /*132c*/ 	.word	0x00020410
        /*1330*/ 	.word	0x00000003
        /*1334*/ 	.word	0x0002e850
        /*1338*/ 	.short	0x010a
        /*133a*/ 	.byte	0x3f
	.zero		1


	//   ....[45]....
        /*133c*/ 	.word	0x00022110
        /*1340*/ 	.word	0x00000076
        /*1344*/ 	.word	0x00000000
        /*1348*/ 	.short	0x0101
        /*134a*/ 	.byte	0x3f
	.zero		1


	//   ....[46]....
        /*134c*/ 	.word	0x00022670
        /*1350*/ 	.word	0x00000014
        /*1354*/ 	.word	0x00000000
        /*1358*/ 	.short	0x0101
        /*135a*/ 	.byte	0x3f
	.zero		1


	//   ....[47]....
        /*135c*/ 	.word	0x00022fa0
        /*1360*/ 	.word	0x00000003
        /*1364*/ 	.word	0x0002e830
        /*1368*/ 	.short	0x010a
        /*136a*/ 	.byte	0x3f
	.zero		1


	//   ....[48]....
        /*136c*/ 	.word	0x00022ff0
        /*1370*/ 	.word	0x00000003
        /*1374*/ 	.word	0x0002e830
        /*1378*/ 	.short	0x010a
        /*137a*/ 	.byte	0x3f
	.zero		1


	//   ....[49]....
        /*137c*/ 	.word	0x00024470
        /*1380*/ 	.word	0x00000003
        /*1384*/ 	.word	0x0002e850
        /*1388*/ 	.short	0x010a
        /*138a*/ 	.byte	0x3f
	.zero		1


	//   ....[50]....
        /*138c*/ 	.word	0x000244b0
        /*1390*/ 	.word	0x00000003
        /*1394*/ 	.word	0x0002e850
        /*1398*/ 	.short	0x010a
        /*139a*/ 	.byte	0x3f
	.zero		1


	//   ....[51]....
        /*139c*/ 	.word	0x00024990
        /*13a0*/ 	.word	0x0000000f
        /*13a4*/ 	.word	0x00000000
        /*13a8*/ 	.short	0x0101
        /*13aa*/ 	.byte	0x3f
	.zero		1


	//   ....[52]....
        /*13ac*/ 	.word	0x00028eb0
        /*13b0*/ 	.word	0x0000000d
        /*13b4*/ 	.word	0x00000000
        /*13b8*/ 	.short	0x0101
        /*13ba*/ 	.byte	0x3f
	.zero		1


	//   ....[53]....
        /*13bc*/ 	.word	0x00029600
        /*13c0*/ 	.word	0x0000000d
        /*13c4*/ 	.word	0x0002e850
        /*13c8*/ 	.short	0x010a
        /*13ca*/ 	.byte	0x3f
	.zero		1


	//   ....[54]....
        /*13cc*/ 	.word	0x00029680
        /*13d0*/ 	.word	0x0000000d
        /*13d4*/ 	.word	0x0002e850
        /*13d8*/ 	.short	0x010a
        /*13da*/ 	.byte	0x3f
	.zero		1


	//   ....[55]....
        /*13dc*/ 	.word	0x0002a200
        /*13e0*/ 	.word	0x00000000
        /*13e4*/ 	.word	0x00000000
        /*13e8*/ 	.short	0x0101
        /*13ea*/ 	.byte	0x3f
	.zero		1


	//   ....[56]....
        /*13ec*/ 	.word	0x0002ba60
        /*13f0*/ 	.word	0x00000000
        /*13f4*/ 	.word	0x00000000
        /*13f8*/ 	.short	0x0101
        /*13fa*/ 	.byte	0x3f
	.zero		1


	//   ....[57]....
        /*13fc*/ 	.word	0x0002e5f0
        /*1400*/ 	.word	0x0000000b
        /*1404*/ 	.word	0x0002e820
        /*1408*/ 	.short	0x010a
        /*140a*/ 	.byte	0x3f
	.zero		1


	//   ....[58]....
        /*140c*/ 	.word	0x0002e6c0
        /*1410*/ 	.word	0x00000007
        /*1414*/ 	.word	0x0002e8a0
        /*1418*/ 	.short	0x010a
        /*141a*/ 	.byte	0x3f
	.zero		1


	//   ....[59]....
        /*141c*/ 	.word	0x0002e900
        /*1420*/ 	.word	0x00000007
        /*1424*/ 	.word	0x0002e8c0
        /*1428*/ 	.short	0x010a
        /*142a*/ 	.byte	0x3f
	.zero		1


	//   ....[60]....
        /*142c*/ 	.word	0x0002ecb0
        /*1430*/ 	.word	0x00000005
        /*1434*/ 	.word	0x0002e8a0
        /*1438*/ 	.short	0x010a
        /*143a*/ 	.byte	0x3f
	.zero		1


	//   ....[61]....
        /*143c*/ 	.word	0x0002eee0
        /*1440*/ 	.word	0x00000005
        /*1444*/ 	.word	0x0002e8c0
        /*1448*/ 	.short	0x010a
        /*144a*/ 	.byte	0x3f
	.zero		1


	//   ....[62]....
        /*144c*/ 	.word	0x00030280
        /*1450*/ 	.word	0x00000005
        /*1454*/ 	.word	0x0002e880
        /*1458*/ 	.short	0x010a
        /*145a*/ 	.byte	0x3f
	.zero		1


	//   ....[63]....
        /*145c*/ 	.word	0x00030460
        /*1460*/ 	.word	0x00000005
        /*1464*/ 	.word	0x0002e840
        /*1468*/ 	.short	0x010a
        /*146a*/ 	.byte	0x3f
	.zero		1


	//   ....[64]....
        /*146c*/ 	.word	0x000307f0
        /*1470*/ 	.word	0x00000004
        /*1474*/ 	.word	0x0002e820
        /*1478*/ 	.short	0x010a
        /*147a*/ 	.byte	0x3f
	.zero		1


	//   ....[65]....
        /*147c*/ 	.word	0x00030b40
        /*1480*/ 	.word	0x00000005
        /*1484*/ 	.word	0x0002e880
        /*1488*/ 	.short	0x010a
        /*148a*/ 	.byte	0x3f
	.zero		1


	//   ....[66]....
        /*148c*/ 	.word	0x00030db0
        /*1490*/ 	.word	0x00000005
        /*1494*/ 	.word	0x0002e840
        /*1498*/ 	.short	0x010a
        /*149a*/ 	.byte	0x3f
	.zero		1


	//   ....[67]....
        /*149c*/ 	.word	0x000310b0
        /*14a0*/ 	.word	0x00000014
        /*14a4*/ 	.word	0x0002e870
        /*14a8*/ 	.short	0x010a
        /*14aa*/ 	.byte	0x3f
	.zero		1


	//   ....[68]....
        /*14ac*/ 	.word	0x00031120
        /*14b0*/ 	.word	0x00000014
        /*14b4*/ 	.word	0x0002e860
        /*14b8*/ 	.short	0x010a
        /*14ba*/ 	.byte	0x3f
	.zero		1


	//   ....[69]....
        /*14bc*/ 	.word	0x00031b90
        /*14c0*/ 	.word	0x00000014
        /*14c4*/ 	.word	0x0002e850
        /*14c8*/ 	.short	0x0101
        /*14ca*/ 	.byte	0x3f
	.zero		1


	//   ....[70]....
        /*14cc*/ 	.word	0x00031bf0
        /*14d0*/ 	.word	0x00000014
        /*14d4*/ 	.word	0x00000000
        /*14d8*/ 	.short	0x0101
        /*14da*/ 	.byte	0x3f
	.zero		1


	//   ....[71]....
        /*14dc*/ 	.word	0x00031e30
        /*14e0*/ 	.word	0x00000000
        /*14e4*/ 	.word	0x0002e870
        /*14e8*/ 	.short	0x010a
        /*14ea*/ 	.byte	0x3f
	.zero		1


	//   ....[72]....
        /*14ec*/ 	.word	0x00031ea0
        /*14f0*/ 	.word	0x00000000
        /*14f4*/ 	.word	0x0002e860
        /*14f8*/ 	.short	0x010a
        /*14fa*/ 	.byte	0x3f
	.zero		1


	//   ....[73]....
        /*14fc*/ 	.word	0x00032910
        /*1500*/ 	.word	0x00000000
        /*1504*/ 	.word	0x0002e850
        /*1508*/ 	.short	0x0101
        /*150a*/ 	.byte	0x3f
	.zero		1


	//   ....[74]....
        /*150c*/ 	.word	0x00032950
        /*1510*/ 	.word	0x00000000
        /*1514*/ 	.word	0x00000000
        /*1518*/ 	.short	0x0101
        /*151a*/ 	.byte	0x3f
	.zero		1


	//   ....[75]....
        /*151c*/ 	.word	0x00033840
        /*1520*/ 	.word	0x00000000
        /*1524*/ 	.word	0x0002e820
        /*1528*/ 	.short	0x010a
        /*152a*/ 	.byte	0x3f
	.zero		1


	//   ....[76]....
        /*152c*/ 	.word	0x00033a10
        /*1530*/ 	.word	0x00000006
        /*1534*/ 	.word	0x00000000
        /*1538*/ 	.short	0x010a
        /*153a*/ 	.byte	0x3f
	.zero		1


	//   ....[77]....
        /*153c*/ 	.word	0x00033a80
        /*1540*/ 	.word	0x00000007
        /*1544*/ 	.word	0x00000000
        /*1548*/ 	.short	0x010a
        /*154a*/ 	.byte	0x3f
	.zero		1


	//   ....[78]....
        /*154c*/ 	.word	0x00033ae0
        /*1550*/ 	.word	0x00000004
        /*1554*/ 	.word	0x0002e860
        /*1558*/ 	.short	0x010a
        /*155a*/ 	.byte	0x3f
	.zero		1


	//   ....[79]....
        /*155c*/ 	.word	0x00033b30
        /*1560*/ 	.word	0x00000003
        /*1564*/ 	.word	0x0002e860
        /*1568*/ 	.short	0x010a
        /*156a*/ 	.byte	0x3f
	.zero		1


	//   ....[80]....
        /*156c*/ 	.word	0x00033b70
        /*1570*/ 	.word	0x00000004
        /*1574*/ 	.word	0x0002e880
        /*1578*/ 	.short	0x010a
        /*157a*/ 	.byte	0x3f
	.zero		1


	//   ....[81]....
        /*157c*/ 	.word	0x00033b90
        /*1580*/ 	.word	0x00000003
        /*1584*/ 	.word	0x0002e880
        /*1588*/ 	.short	0x010a
        /*158a*/ 	.byte	0x3f
	.zero		1


	//   ....[82]....
        /*158c*/ 	.word	0x00033bf0
        /*1590*/ 	.word	0x00000068
        /*1594*/ 	.word	0x0002e890
        /*1598*/ 	.short	0x010a
        /*159a*/ 	.byte	0x3f
	.zero		1


	//   ....[83]....
        /*159c*/ 	.word	0x00033c40
        /*15a0*/ 	.word	0x00000068
        /*15a4*/ 	.word	0x0002e890
        /*15a8*/ 	.short	0x010a
        /*15aa*/ 	.byte	0x3f
	.zero		1


	//   ....[84]....
        /*15ac*/ 	.word	0x00033c90
        /*15b0*/ 	.word	0x00000068
        /*15b4*/ 	.word	0x0002e890
        /*15b8*/ 	.short	0x010a
        /*15ba*/ 	.byte	0x3f
	.zero		1


	//   ....[85]....
        /*15bc*/ 	.word	0x00033ce0
        /*15c0*/ 	.word	0x00000068
        /*15c4*/ 	.word	0x0002e8b0
        /*15c8*/ 	.short	0x010a
        /*15ca*/ 	.byte	0x3f
	.zero		1


	//   ....[86]....
        /*15cc*/ 	.word	0x000342e0
        /*15d0*/ 	.word	0x00000012
        /*15d4*/ 	.word	0x0002e800
        /*15d8*/ 	.short	0x010a
        /*15da*/ 	.byte	0x3f
	.zero		1


	//   ....[87]....
        /*15dc*/ 	.word	0x00034830
        /*15e0*/ 	.word	0x00000012
        /*15e4*/ 	.word	0x0002e800
        /*15e8*/ 	.short	0x010a
        /*15ea*/ 	.byte	0x3f
	.zero		1


	//   ....[88]....
        /*15ec*/ 	.word	0x00034880
        /*15f0*/ 	.word	0x00000000
        /*15f4*/ 	.word	0x0002e830
        /*15f8*/ 	.short	0x010a
        /*15fa*/ 	.byte	0x3f
	.zero		1


	//   ....[89]....
        /*15fc*/ 	.word	0x000348d0
        /*1600*/ 	.word	0x0000000f
        /*1604*/ 	.word	0x0002e830
        /*1608*/ 	.short	0x010a
        /*160a*/ 	.byte	0x3f
	.zero		1


	//   ....[90]....
        /*160c*/ 	.word	0x00034920
        /*1610*/ 	.word	0x0000000f
        /*1614*/ 	.word	0x0002e850
        /*1618*/ 	.short	0x010a
        /*161a*/ 	.byte	0x3f
	.zero		1


	//   ....[91]....
        /*161c*/ 	.word	0x00034970
        /*1620*/ 	.word	0x00000000
        /*1624*/ 	.word	0x0002e830
        /*1628*/ 	.short	0x010a
        /*162a*/ 	.byte	0x3f
	.zero		1


	//   ....[92]....
        /*162c*/ 	.word	0x000349c0
        /*1630*/ 	.word	0x00000003
        /*1634*/ 	.word	0x0002e850
        /*1638*/ 	.short	0x010a
        /*163a*/ 	.byte	0x3f
	.zero		1


	//   ....[93]....
        /*163c*/ 	.word	0x00034a10
        /*1640*/ 	.word	0x00000003
        /*1644*/ 	.word	0x0002e830
        /*1648*/ 	.short	0x010a
        /*164a*/ 	.byte	0x3f
	.zero		1


	//   ....[94]....
        /*164c*/ 	.word	0x00034a60
        /*1650*/ 	.word	0x00000003
        /*1654*/ 	.word	0x0002e850
        /*1658*/ 	.short	0x010a
        /*165a*/ 	.byte	0x3f
	.zero		1


	//   ....[95]....
        /*165c*/ 	.word	0x00034ab0
        /*1660*/ 	.word	0x0000000d
        /*1664*/ 	.word	0x0002e850
        /*1668*/ 	.short	0x010a
        /*166a*/ 	.byte	0x3f
	.zero		1


	//   ....[96]....
        /*166c*/ 	.word	0x00035c40
        /*1670*/ 	.word	0x0000000b
        /*1674*/ 	.word	0x0002e820
        /*1678*/ 	.short	0x010a
        /*167a*/ 	.byte	0x3f
	.zero		1


	//   ....[97]....
        /*167c*/ 	.word	0x00035c90
        /*1680*/ 	.word	0x00000007
        /*1684*/ 	.word	0x0002e8a0
        /*1688*/ 	.short	0x010a
        /*168a*/ 	.byte	0x3f
	.zero		1


	//   ....[98]....
        /*168c*/ 	.word	0x00035ce0
        /*1690*/ 	.word	0x00000007
        /*1694*/ 	.word	0x0002e8c0
        /*1698*/ 	.short	0x010a
        /*169a*/ 	.byte	0x3f
	.zero		1


	//   ....[99]....
        /*169c*/ 	.word	0x00035d30
        /*16a0*/ 	.word	0x00000005
        /*16a4*/ 	.word	0x0002e8a0
        /*16a8*/ 	.short	0x010a
        /*16aa*/ 	.byte	0x3f
	.zero		1


	//   ....[100]....
        /*16ac*/ 	.word	0x00035d80
        /*16b0*/ 	.word	0x00000005
        /*16b4*/ 	.word	0x0002e8c0
        /*16b8*/ 	.short	0x010a
        /*16ba*/ 	.byte	0x3f
	.zero		1


	//   ....[101]....
        /*16bc*/ 	.word	0x00035f20
        /*16c0*/ 	.word	0x00000005
        /*16c4*/ 	.word	0x0002e880
        /*16c8*/ 	.short	0x010a
        /*16ca*/ 	.byte	0x3f
	.zero		1


	//   ....[102]....
        /*16cc*/ 	.word	0x00035f70
        /*16d0*/ 	.word	0x00000005
        /*16d4*/ 	.word	0x0002e840
        /*16d8*/ 	.short	0x010a
        /*16da*/ 	.byte	0x3f
	.zero		1


	//   ....[103]....
        /*16dc*/ 	.word	0x00035ff0
        /*16e0*/ 	.word	0x00000004
        /*16e4*/ 	.word	0x0002e820
        /*16e8*/ 	.short	0x010a
        /*16ea*/ 	.byte	0x3f
	.zero		1


	//   ....[104]....
        /*16ec*/ 	.word	0x00036040
        /*16f0*/ 	.word	0x00000005
        /*16f4*/ 	.word	0x0002e880
        /*16f8*/ 	.short	0x010a
        /*16fa*/ 	.byte	0x3f
	.zero		1


	//   ....[105]....
        /*16fc*/ 	.word	0x00036090
        /*1700*/ 	.word	0x00000005
        /*1704*/ 	.word	0x0002e840
        /*1708*/ 	.short	0x010a
        /*170a*/ 	.byte	0x3f
	.zero		1


	//   ....[106]....
        /*170c*/ 	.word	0x000360e0
        /*1710*/ 	.word	0x00000014
        /*1714*/ 	.word	0x0002e870
        /*1718*/ 	.short	0x010a
        /*171a*/ 	.byte	0x3f
	.zero		1


	//   ....[107]....
        /*171c*/ 	.word	0x00036130
        /*1720*/ 	.word	0x00000014
        /*1724*/ 	.word	0x0002e860
        /*1728*/ 	.short	0x010a
        /*172a*/ 	.byte	0x3f
	.zero		1


	//   ....[108]....
        /*172c*/ 	.word	0x00036180
        /*1730*/ 	.word	0x00000000
        /*1734*/ 	.word	0x0002e870
        /*1738*/ 	.short	0x010a
        /*173a*/ 	.byte	0x3f
	.zero		1


	//   ....[109]....
        /*173c*/ 	.word	0x000361d0
        /*1740*/ 	.word	0x00000000
        /*1744*/ 	.word	0x0002e860
        /*1748*/ 	.short	0x010a
        /*174a*/ 	.byte	0x3f
	.zero		1


	//   ....[110]....
        /*174c*/ 	.word	0x00036c60
        /*1750*/ 	.word	0x00000000
        /*1754*/ 	.word	0x0002e820
        /*1758*/ 	.short	0x010a
        /*175a*/ 	.byte	0x3f
	.zero		1


	//   ....[111]....
        /*175c*/ 	.word	0x00036e00
        /*1760*/ 	.word	0x00000006
        /*1764*/ 	.word	0x00000000
        /*1768*/ 	.short	0x010a
        /*176a*/ 	.byte	0x3f
	.zero		1


	//   ....[112]....
        /*176c*/ 	.word	0x00036e50
        /*1770*/ 	.word	0x00000007
        /*1774*/ 	.word	0x00000000
        /*1778*/ 	.short	0x010a
        /*177a*/ 	.byte	0x3f
	.zero		1


	//   ....[113]....
        /*177c*/ 	.word	0x00036ea0
        /*1780*/ 	.word	0x00000004
        /*1784*/ 	.word	0x0002e860
        /*1788*/ 	.short	0x010a
        /*178a*/ 	.byte	0x3f
	.zero		1


	//   ....[114]....
        /*178c*/ 	.word	0x00036ef0
        /*1790*/ 	.word	0x00000003
        /*1794*/ 	.word	0x0002e860
        /*1798*/ 	.short	0x010a
        /*179a*/ 	.byte	0x3f
	.zero		1


	//   ....[115]....
        /*179c*/ 	.word	0x00036f40
        /*17a0*/ 	.word	0x00000004
        /*17a4*/ 	.word	0x0002e880
        /*17a8*/ 	.short	0x010a
        /*17aa*/ 	.byte	0x3f
	.zero		1


	//----- nvinfo : EIATTR_NUM_MBARRIERS
	.align		4
.L_1051:
        /*17ac*/ 	.byte	0x03, 0x38
        /*17ae*/ 	.short	0x0016


	//----- nvinfo : EIATTR_EXIT_INSTR_OFFSETS
	.align		4
        /*17b0*/ 	.byte	0x04, 0x1c
        /*17b2*/ 	.short	(.L_1053 - .L_1052)


	//   ....[0]....
.L_1052:
        /*17b4*/ 	.word	0x00033be0


	//----- nvinfo : EIATTR_MAX_THREADS
	.align		4
.L_1053:
        /*17b8*/ 	.byte	0x04, 0x05
        /*17ba*/ 	.short	(.L_1055 - .L_1054)
.L_1054:
        /*17bc*/ 	.word	0x00000180
        /*17c0*/ 	.word	0x00000001
        /*17c4*/ 	.word	0x00000001


	//----- nvinfo : EIATTR_CRS_STACK_SIZE
	.align		4
.L_1055:
        /*17c8*/ 	.byte	0x04, 0x1e
        /*17ca*/ 	.short	(.L_1057 - .L_1056)
.L_1056:
        /*17cc*/ 	.word	0x00000000


	//----- nvinfo : EIATTR_CBANK_PARAM_SIZE
	.align		4
.L_1057:
        /*17d0*/ 	.byte	0x03, 0x19
        /*17d2*/ 	.short	0x0a70


	//----- nvinfo : EIATTR_PARAM_CBANK
	.align		4
        /*17d4*/ 	.byte	0x04, 0x0a
        /*17d6*/ 	.short	(.L_1059 - .L_1058)
	.align		4
.L_1058:
        /*17d8*/ 	.word	index@(.nv.constant0._ZN7cutlass13device_kernelIN5flash11enable_sm90INS1_16FlashAttnFwdSm90INS1_25CollectiveMainloopFwdSm90ILi2EN4cute5tupleIJNS5_1CILi1EEES8_S8_EEENS6_IJNS7_ILi128EEENS7_ILi224EEESA_EEELi128ENS_12float_e4m3_tEfNS_4arch4Sm90ELb0ELb1ELb0ELb1ELb0ELb1ELb0ELb1ELb1ELb0ELb0ELb0EEENS1_21CollectiveEpilogueFwdINS6_IJSA_SA_SB_EEES9_NS_10bfloat16_tESF_Li256ELb1ELb0ELb0ELb1EEENS1_36VarlenDynamicPersistentTileSchedulerILi128ELi224ELi256ELi128ELb0ELb0ELb1ELb1ELb0ELb1EEEEEEEEEvNT_6ParamsE)
        /*17dc*/ 	.short	0x0210
        /*17de*/ 	.short	0x0a70


	//----- nvinfo : EIATTR_SW_WAR
	.align		4
.L_1059:
        /*17e0*/ 	.byte	0x04, 0x36
        /*17e2*/ 	.short	(.L_1061 - .L_1060)
.L_1060:
        /*17e4*/ 	.word	0x00000008
.L_1061:


//--------------------- .nv.info._ZN7cutlass13device_kernelIN5flash11enable_sm90INS1_16FlashAttnFwdSm90INS1_25CollectiveMainloopFwdSm90ILi2EN4cute5tupleIJNS5_1CILi1EEES8_S8_EEENS6_IJNS7_ILi128EEENS7_ILi224EEESA_EEELi128ENS_12float_e4m3_tEfNS_4arch4Sm90ELb1ELb0ELb0ELb0ELb0ELb0ELb0ELb1ELb1ELb0ELb0ELb0EEENS1_21CollectiveEpilogueFwdINS6_IJSA_SA_SB_EEES9_NS_10bfloat16_tESF_Li256ELb0ELb0ELb0ELb1EEENS1_30DynamicPersistentTileSchedulerILi256ELi128ELb0ELb0ELb1EEEEEEEEEvNT_6ParamsE --------------------------
	.section	.nv.info._ZN7cutlass13device_kernelIN5flash11enable_sm90INS1_16FlashAttnFwdSm90INS1_25CollectiveMainloopFwdSm90ILi2EN4cute5tupleIJNS5_1CILi1EEES8_S8_EEENS6_IJNS7_ILi128EEENS7_ILi224EEESA_EEELi128ENS_12float_e4m3_tEfNS_4arch4Sm90ELb1ELb0ELb0ELb0ELb0ELb0ELb0ELb1ELb1ELb0ELb0ELb0EEENS1_21CollectiveEpilogueFwdINS6_IJSA_SA_SB_EEES9_NS_10bfloat16_tESF_Li256ELb0ELb0ELb0ELb1EEENS1_30DynamicPersistentTileSchedulerILi256ELi128ELb0ELb0ELb1EEEEEEEEEvNT_6ParamsE,"",@"SHT_CUDA_INFO"
	.sectionflags	@""
	.align	4


	//----- nvinfo : EIATTR_CUDA_API_VERSION
	.align		4
        /*0000*/ 	.byte	0x04, 0x37
        /*0002*/ 	.short	(.L_1063 - .L_1062)
.L_1062:
        /*0004*/ 	.word	0x00000082


	//----- nvinfo : EIATTR_KPARAM_INFO
	.align		4
.L_1063:
        /*0008*/ 	.byte	0x04, 0x17
        /*000a*/ 	.short	(.L_1065 - .L_1064)
.L_1064:
        /*000c*/ 	.word	0x00000000
        /*0010*/ 	.short	0x0000
        /*0012*/ 	.short	0x0070
        /*0014*/ 	.byte	0x00, 0xf0, 0x01, 0x2e


	//----- nvinfo : EIATTR_SPARSE_MMA_MASK
	.align		4
.L_1065:
        /*0018*/ 	.byte	0x03, 0x50
        /*001a*/ 	.short	0x0000


	//----- nvinfo : EIATTR_MAXREG_COUNT
	.align		4
        /*001c*/ 	.byte	0x03, 0x1b
        /*001e*/ 	.short	0x00a8


	//----- nvinfo : EIATTR_NUM_BARRIERS
	.align		4
        /*0020*/ 	.byte	0x02, 0x4c
        /*0022*/ 	.byte	0x10
	.zero		1


	//----- nvinfo : EIATTR_EXTERNS
	.align		4
        /*0024*/ 	.byte	0x04, 0x0f
        /*0026*/ 	.short	(.L_1067 - .L_1066)


	//   ....[0]....
	.align		4
.L_1066:
        /*0028*/ 	.word	index@(__assertfail)


	//----- nvinfo : EIATTR_ANNOTATIONS
	.align		4
.L_1067:
        /*002c*/ 	.byte	0x04, 0x55
        /*002e*/ 	.short	(.L_1069 - .L_1068)


	//   ....[0]....
.L_1068:
        /* <DEDUP_REMOVED lines=37> */


	//----- nvinfo : EIATTR_MERCURY_ISA_VERSION
	.align		4
.L_1069:
        /*0270*/ 	.byte	0x03, 0x5f
        /*0272*/ 	.short	0x0101


	//----- nvinfo : EIATTR_INT_WARP_WIDE_INSTR_OFFSETS
	.align		4
        /*0274*/ 	.byte	0x04, 0x31
        /*0276*/ 	.short	(.L_1071 - .L_1070)


	//   ....[0]....
.L_1070:
        /*0278*/ 	.word	0x00000180


	//   ....[1]....
        /*027c*/ 	.word	0x000001c0


	//   ....[2]....
        /*0280*/ 	.word	0x00000250


	//   ....[3]....
        /*0284*/ 	.word	0x00010360


	//   ....[4]....
        /*0288*/ 	.word	0x000103f0


	//   ....[5]....
        /*028c*/ 	.word	0x00010ac0


	//   ....[6]....
        /*0290*/ 	.word	0x000123b0


	//   ....[7]....
        /*0294*/ 	.word	0x00012440


	//----- nvinfo : EIATTR_COOP_GROUP_MASK_REGIDS
	.align		4
.L_1071:
        /*0298*/ 	.byte	0x04, 0x29
        /*029a*/ 	.short	(.L_1073 - .L_1072)


	//   ....[0]....
.L_1072:
        /*029c*/ 	.word	0xffffffff


	//   ....[1]....
        /*02a0*/ 	.word	0xffffffff


	//   ....[2]....
        /*02a4*/ 	.word	0xffffffff


	//   ....[3]....
        /*02a8*/ 	.word	0xffffffff


	//   ....[4]....
        /*02ac*/ 	.word	0xffffffff


	//   ....[5]....
        /*02b0*/ 	.word	0xffffffff


	//   ....[6]....
        /*02b4*/ 	.word	0xffffffff


	//   ....[7]....
        /*02b8*/ 	.word	0xffffffff


	//   ....[8]....
        /*02bc*/ 	.word	0xffffffff


	//   ....[9]....
        /*02c0*/ 	.word	0xffffffff


	//   ....[10]....
        /*02c4*/ 	.word	0xffffffff


	//   ....[11]....
        /*02c8*/ 	.word	0xffffffff


	//   ....[12]....
        /*02cc*/ 	.word	0xffffffff


	//   ....[13]....
        /*02d0*/ 	.word	0xffffffff


	//   ....[14]....
        /*02d4*/ 	.word	0xffffffff


	//   ....[15]....
        /*02d8*/ 	.word	0xffffffff


	//   ....[16]....
        /*02dc*/ 	.word	0xffffffff


	//   ....[17]....
        /*02e0*/ 	.word	0xffffffff


	//   ....[18]....
        /*02e4*/ 	.word	0xffffffff


	//   ....[19]....
        /*02e8*/ 	.word	0xffffffff


	//   ....[20]....
        /*02ec*/ 	.word	0xffffffff


	//   ....[21]....
        /*02f0*/ 	.word	0xffffffff


	//   ....[22]....
        /*02f4*/ 	.word	0xffffffff


	//   ....[23]....
        /*02f8*/ 	.word	0xffffffff


	//   ....[24]....
        /*02fc*/ 	.word	0xffffffff


	//   ....[25]....
        /*0300*/ 	.word	0xffffffff


	//   ....[26]....
        /*0304*/ 	.word	0xffffffff


	//   ....[27]....
        /*0308*/ 	.word	0xffffffff


	//   ....[28]....
        /*030c*/ 	.word	0xffffffff


	//   ....[29]....
        /*0310*/ 	.word	0xffffffff


	//   ....[30]....
        /*0314*/ 	.word	0xffffffff


	//   ....[31]....
        /*0318*/ 	.word	0xffffffff


	//   ....[32]....
        /*031c*/ 	.word	0xffffffff


	//   ....[33]....
        /*0320*/ 	.word	0xffffffff


	//   ....[34]....
        /*0324*/ 	.word	0xffffffff


	//   ....[35]....
        /*0328*/ 	.word	0xffffffff


	//   ....[36]....
        /*032c*/ 	.word	0xffffffff


	//   ....[37]....
        /*0330*/ 	.word	0xffffffff


	//   ....[38]....
        /*0334*/ 	.word	0xffffffff


	//   ....[39]....
        /*0338*/ 	.word	0xffffffff


	//   ....[40]....
        /*033c*/ 	.word	0xffffffff


	//   ....[41]....
        /*0340*/ 	.word	0xffffffff


	//   ....[42]....
        /*0344*/ 	.word	0xffffffff


	//   ....[43]....
        /*0348*/ 	.word	0xffffffff


	//   ....[44]....
        /*034c*/ 	.word	0xffffffff


	//   ....[45]....
        /*0350*/ 	.word	0xffffffff


	//   ....[46]....
        /*0354*/ 	.word	0xffffffff


	//   ....[47]....
        /*0358*/ 	.word	0xffffffff


	//   ....[48]....
        /*035c*/ 	.word	0xffffffff


	//   ....[49]....
        /*0360*/ 	.word	0xffffffff


	//   ....[50]....
        /*0364*/ 	.word	0xffffffff


	//   ....[51]....
        /*0368*/ 	.word	0xffffffff


	//   ....[52]....
        /*036c*/ 	.word	0xffffffff


	//   ....[53]....
        /*0370*/ 	.word	0xffffffff


	//   ....[54]....
        /*0374*/ 	.word	0xffffffff


	//   ....[55]....
        /*0378*/ 	.word	0xffffffff


	//   ....[56]....
        /*037c*/ 	.word	0xffffffff


	//   ....[57]....
        /*0380*/ 	.word	0xffffffff


	//   ....[58]....
        /*0384*/ 	.word	0xffffffff


	//   ....[59]....
        /*0388*/ 	.word	0xffffffff


	//   ....[60]....
        /*038c*/ 	.word	0xffffffff


	//   ....[61]....
        /*0390*/ 	.word	0x0500000f


	//   ....[62]....
        /*0394*/ 	.word	0x0500000f


	//----- nvinfo : EIATTR_COOP_GROUP_INSTR_OFFSETS
	.align		4
.L_1073:
        /*0398*/ 	.byte	0x04, 0x28
        /*039a*/ 	.short	(.L_1075 - .L_1074)


	//   ....[0]....
.L_1074:
        /*039c*/ 	.word	0x00000060


	//   ....[1]....
        /*03a0*/ 	.word	0x00000190


	//   ....[2]....
        /*03a4*/ 	.word	0x00000230


	//   ....[3]....
        /*03a8*/ 	.word	0x000003c0


	//   ....[4]....
        /*03ac*/ 	.word	0x00000520


	//   ....[5]....
        /*03b0*/ 	.word	0x00000640


	//   ....[6]....
        /*03b4*/ 	.word	0x000007a0


	//   ....[7]....
        /*03b8*/ 	.word	0x00001780


	//   ....[8]....
        /*03bc*/ 	.word	0x000031b0


	//   ....[9]....
        /*03c0*/ 	.word	0x000031f0


	//   ....[10]....
        /*03c4*/ 	.word	0x00004240


	//   ....[11]....
        /*03c8*/ 	.word	0x00004330


	//   ....[12]....
        /*03cc*/ 	.word	0x00007700


	//   ....[13]....
        /*03d0*/ 	.word	0x000077c0


	//   ....[14]....
        /*03d4*/ 	.word	0x000087b0


	//   ....[15]....
        /*03d8*/ 	.word	0x00008830


	//   ....[16]....
        /*03dc*/ 	.word	0x0000b720


	//   ....[17]....
        /*03e0*/ 	.word	0x0000b730


	//   ....[18]....
        /*03e4*/ 	.word	0x0000b760


	//   ....[19]....
        /*03e8*/ 	.word	0x0000b770


	//   ....[20]....
        /*03ec*/ 	.word	0x0000db50


	//   ....[21]....
        /*03f0*/ 	.word	0x0000db60


	//   ....[22]....
        /*03f4*/ 	.word	0x0000dbe0


	//   ....[23]....
        /*03f8*/ 	.word	0x0000dbf0


	//   ....[24]....
        /*03fc*/ 	.word	0x0000ebc0


	//   ....[25]....
        /*0400*/ 	.word	0x0000ebd0


	//   ....[26]....
        /*0404*/ 	.word	0x0000ebe0


	//   ....[27]....
        /*0408*/ 	.word	0x0000ebf0


	//   ....[28]....
        /*040c*/ 	.word	0x0000ec00


	//   ....[29]....
        /*0410*/ 	.word	0x0000ec10


	//   ....[30]....
        /*0414*/ 	.word	0x0000ec20


	//   ....[31]....
        /*0418*/ 	.word	0x0000ec30


	//   ....[32]....
        /*041c*/ 	.word	0x0000ec60


	//   ....[33]....
        /*0420*/ 	.word	0x0000ec80


	//   ....[34]....
        /*0424*/ 	.word	0x0000ecb0


	//   ....[35]....
        /*0428*/ 	.word	0x0000ecc0


	//   ....[36]....
        /*042c*/ 	.word	0x0000ecf0


	//   ....[37]....
        /*0430*/ 	.word	0x0000ed10


	//   ....[38]....
        /*0434*/ 	.word	0x0000ed40


	//   ....[39]....
        /*0438*/ 	.word	0x0000ed50


	//   ....[40]....
        /*043c*/ 	.word	0x0000ed80


	//   ....[41]....
        /*0440*/ 	.word	0x0000ed90


	//   ....[42]....
        /*0444*/ 	.word	0x0000eda0


	//   ....[43]....
        /*0448*/ 	.word	0x0000edd0


	//   ....[44]....
        /*044c*/ 	.word	0x0000edf0


	//   ....[45]....
        /*0450*/ 	.word	0x0000ee00


	//   ....[46]....
        /*0454*/ 	.word	0x0000ee10


	//   ....[47]....
        /*0458*/ 	.word	0x0000ee20


	//   ....[48]....
        /*045c*/ 	.word	0x0000ee30


	//   ....[49]....
        /*0460*/ 	.word	0x0000ee40


	//   ....[50]....
        /*0464*/ 	.word	0x0000ee50


	//   ....[51]....
        /*0468*/ 	.word	0x0000ee70


	//   ....[52]....
        /*046c*/ 	.word	0x0000ee90


	//   ....[53]....
        /*0470*/ 	.word	0x0000eea0


	//   ....[54]....
        /*0474*/ 	.word	0x0000eeb0


	//   ....[55]....
        /*0478*/ 	.word	0x0000eee0


	//   ....[56]....
        /*047c*/ 	.word	0x0000f0e0


	//   ....[57]....
        /*0480*/ 	.word	0x0000fb90


	//   ....[58]....
        /*0484*/ 	.word	0x00010b70


	//   ....[59]....
        /*0488*/ 	.word	0x00012e60


	//   ....[60]....
        /*048c*/ 	.word	0x00013000


	//   ....[61]....
        /*0490*/ 	.word	0x00013600


	//   ....[62]....
        /*0494*/ 	.word	0x00013a90


	//----- nvinfo : EIATTR_REG_RECONFIG
	.align		4
.L_1075:
        /*0498*/ 	.byte	0x01, 0x54
	.zero		2


	//----- nvinfo : EIATTR_SYSCALL_OFFSETS
	.align		4
        /*049c*/ 	.byte	0x04, 0x46
        /*049e*/ 	.short	(.L_1077 - .L_1076)


	//   ....[0]....
.L_1076:
        /*04a0*/ 	.word	0x00001930


	//   ....[1]....
        /*04a4*/ 	.word	0x00010590


	//   ....[2]....
        /*04a8*/ 	.word	0x000106d0


	//   ....[3]....
        /*04ac*/ 	.word	0x00010810


	//   ....[4]....
        /*04b0*/ 	.word	0x00010930


	//----- nvinfo : EIATTR_MBARRIER_INSTR_OFFSETS
	.align		4
.L_1077:
        /*04b4*/ 	.byte	0x04, 0x39
        /*04b6*/ 	.short	(.L_1079 - .L_1078)


	//   ....[0]....
.L_1078:
        /*04b8*/ 	.word	0x00000270
        /*04bc*/ 	.word	0x000000ff
        /*04c0*/ 	.word	0x0002e800
        /*04c4*/ 	.short	0x0100
        /*04c6*/ 	.byte	0x06
	.zero		1


	//   ....[1]....
        /*04c8*/ 	.word	0x00000280
        /*04cc*/ 	.word	0x000000ff
        /*04d0*/ 	.word	0x0002e820
        /*04d4*/ 	.short	0x0100
        /*04d6*/ 	.byte	0x06
	.zero		1


	//   ....[2]....
        /*04d8*/ 	.word	0x00000370
        /*04dc*/ 	.word	0x000000ff
        /*04e0*/ 	.word	0x0002e830
        /*04e4*/ 	.short	0x0100
        /*04e6*/ 	.byte	0x08
	.zero		1


	//   ....[3]....
        /*04e8*/ 	.word	0x00000380
        /*04ec*/ 	.word	0x000000ff
        /*04f0*/ 	.word	0x0002e840
        /*04f4*/ 	.short	0x0100
        /*04f6*/ 	.byte	0x08
	.zero		1


	//   ....[4]....
        /*04f8*/ 	.word	0x00000390
        /*04fc*/ 	.word	0x000000ff
        /*0500*/ 	.word	0x0002e838
        /*0504*/ 	.short	0x0100
        /*0506*/ 	.byte	0x08
	.zero		1


	//   ....[5]....
        /*0508*/ 	.word	0x000003a0
        /*050c*/ 	.word	0x000000ff
        /*0510*/ 	.word	0x0002e848
        /*0514*/ 	.short	0x0100
        /*0516*/ 	.byte	0x08
	.zero		1


	//   ....[6]....
        /*0518*/ 	.word	0x000004d0
        /*051c*/ 	.word	0x000000ff
        /*0520*/ 	.word	0x0002e850
        /*0524*/ 	.short	0x0100
        /*0526*/ 	.byte	0x08
	.zero		1


	//   ....[7]....
        /*0528*/ 	.word	0x000004e0
        /*052c*/ 	.word	0x000000ff
        /*0530*/ 	.word	0x0002e860
        /*0534*/ 	.short	0x0100
        /*0536*/ 	.byte	0x08
	.zero		1


	//   ....[8]....
        /*0538*/ 	.word	0x000004f0
        /*053c*/ 	.word	0x000000ff
        /*0540*/ 	.word	0x0002e858
        /*0544*/ 	.short	0x0100
        /*0546*/ 	.byte	0x08
	.zero		1


	//   ....[9]....
        /*0548*/ 	.word	0x00000500
        /*054c*/ 	.word	0x000000ff
        /*0550*/ 	.word	0x0002e868
        /*0554*/ 	.short	0x0100
        /*0556*/ 	.byte	0x08
	.zero		1


	//   ....[10]....
        /*0558*/ 	.word	0x000005f0
        /*055c*/ 	.word	0x000000ff
        /*0560*/ 	.word	0x0002e870
        /*0564*/ 	.short	0x0100
        /*0566*/ 	.byte	0x06
	.zero		1


	//   ....[11]....
        /*0568*/ 	.word	0x00000600
        /*056c*/ 	.word	0x000000ff
        /*0570*/ 	.word	0x0002e880
        /*0574*/ 	.short	0x0100
        /*0576*/ 	.byte	0x06
	.zero		1


	//   ....[12]....
        /*0578*/ 	.word	0x00000610
        /*057c*/ 	.word	0x000000ff
        /*0580*/ 	.word	0x0002e878
        /*0584*/ 	.short	0x0100
        /*0586*/ 	.byte	0x06
	.zero		1


	//   ....[13]....
        /*0588*/ 	.word	0x00000620
        /*058c*/ 	.word	0x000000ff
        /*0590*/ 	.word	0x0002e888
        /*0594*/ 	.short	0x0100
        /*0596*/ 	.byte	0x06
	.zero		1


	//   ....[14]....
        /*0598*/ 	.word	0x00000750
        /*059c*/ 	.word	0x000000ff
        /*05a0*/ 	.word	0x0002e890
        /*05a4*/ 	.short	0x0100
        /*05a6*/ 	.byte	0x08
	.zero		1


	//   ....[15]....
        /*05a8*/ 	.word	0x00000760
        /*05ac*/ 	.word	0x000000ff
        /*05b0*/ 	.word	0x0002e8a0
        /*05b4*/ 	.short	0x0100
        /*05b6*/ 	.byte	0x08
	.zero		1


	//   ....[16]....
        /*05b8*/ 	.word	0x00000770
        /*05bc*/ 	.word	0x000000ff
        /*05c0*/ 	.word	0x0002e898
        /*05c4*/ 	.short	0x0100
        /*05c6*/ 	.byte	0x08
	.zero		1


	//   ....[17]....
        /*05c8*/ 	.word	0x00000780
        /*05cc*/ 	.word	0x000000ff
        /*05d0*/ 	.word	0x0002e8a8
        /*05d4*/ 	.short	0x0100
        /*05d6*/ 	.byte	0x08
	.zero		1


	//   ....[18]....
        /*05d8*/ 	.word	0x000008b0
        /*05dc*/ 	.word	0x000000ff
        /*05e0*/ 	.word	0x0002e8b0
        /*05e4*/ 	.short	0x0100
        /*05e6*/ 	.byte	0x08
	.zero		1


	//   ....[19]....
        /*05e8*/ 	.word	0x000008c0
        /*05ec*/ 	.word	0x000000ff
        /*05f0*/ 	.word	0x0002e8c0
        /*05f4*/ 	.short	0x0100
        /*05f6*/ 	.byte	0x08
	.zero		1


	//   ....[20]....
        /*05f8*/ 	.word	0x000008d0
        /*05fc*/ 	.word	0x000000ff
        /*0600*/ 	.word	0x0002e8b8
        /*0604*/ 	.short	0x0100
        /*0606*/ 	.byte	0x08
	.zero		1


	//   ....[21]....
        /*0608*/ 	.word	0x000008e0
        /*060c*/ 	.word	0x000000ff
        /*0610*/ 	.word	0x0002e8c8
        /*0614*/ 	.short	0x0100
        /*0616*/ 	.byte	0x08
	.zero		1


	//   ....[22]....
        /*0618*/ 	.word	0x00001990
        /*061c*/ 	.word	0x000000ff
        /*0620*/ 	.word	0x0002e800
        /*0624*/ 	.short	0x010a
        /*0626*/ 	.byte	0x25
	.zero		1


	//   ....[23]....
        /*0628*/ 	.word	0x00001a00
        /*062c*/ 	.word	0x00000003
        /*0630*/ 	.word	0x0002e830
        /*0634*/ 	.short	0x010a
        /*0636*/ 	.byte	0x3f
	.zero		1


	//   ....[24]....
        /*0638*/ 	.word	0x00001a40
        /*063c*/ 	.word	0x00000003
        /*0640*/ 	.word	0x0002e830
        /*0644*/ 	.short	0x010a
        /*0646*/ 	.byte	0x3f
	.zero		1


	//   ....[25]....
        /*0648*/ 	.word	0x00003020
        /*064c*/ 	.word	0x00000003
        /*0650*/ 	.word	0x00000000
        /*0654*/ 	.short	0x0101
        /*0656*/ 	.byte	0x3f
	.zero		1


	//   ....[26]....
        /*0658*/ 	.word	0x00005ce0
        /*065c*/ 	.word	0x000000ff
        /*0660*/ 	.word	0x0002e830
        /*0664*/ 	.short	0x010a
        /*0666*/ 	.byte	0x0a
	.zero		1


	//   ....[27]....
        /*0668*/ 	.word	0x00005d20
        /*066c*/ 	.word	0x000000ff
        /*0670*/ 	.word	0x0002e830
        /*0674*/ 	.short	0x010a
        /*0676*/ 	.byte	0x0a
	.zero		1


	//   ....[28]....
        /*0678*/ 	.word	0x00006980
        /*067c*/ 	.word	0x000000ff
        /*0680*/ 	.word	0x0002e850
        /*0684*/ 	.short	0x010a
        /*0686*/ 	.byte	0x0a
	.zero		1


	//   ....[29]....
        /*0688*/ 	.word	0x000069c0
        /*068c*/ 	.word	0x000000ff
        /*0690*/ 	.word	0x0002e850
        /*0694*/ 	.short	0x010a
        /*0696*/ 	.byte	0x0a
	.zero		1


	//   ....[30]....
        /*0698*/ 	.word	0x00009670
        /*069c*/ 	.word	0x00000003
        /*06a0*/ 	.word	0x00000000
        /*06a4*/ 	.short	0x0101
        /*06a6*/ 	.byte	0x3f
	.zero		1


	//   ....[31]....
        /*06a8*/ 	.word	0x00009a40
        /*06ac*/ 	.word	0x000000ff
        /*06b0*/ 	.word	0x00000000
        /*06b4*/ 	.short	0x0101
        /*06b6*/ 	.byte	0x0a
	.zero		1


	//   ....[32]....
        /*06b8*/ 	.word	0x0000a290
        /*06bc*/ 	.word	0x000000ff
        /*06c0*/ 	.word	0x0002e830
        /*06c4*/ 	.short	0x010a
        /*06c6*/ 	.byte	0x06
	.zero		1


	//   ....[33]....
        /*06c8*/ 	.word	0x0000a2d0
        /*06cc*/ 	.word	0x000000ff
        /*06d0*/ 	.word	0x0002e830
        /*06d4*/ 	.short	0x010a
        /*06d6*/ 	.byte	0x06
	.zero		1


	//   ....[34]....
        /*06d8*/ 	.word	0x0000aea0
        /*06dc*/ 	.word	0x000000ff
        /*06e0*/ 	.word	0x0002e850
        /*06e4*/ 	.short	0x010a
        /*06e6*/ 	.byte	0x06
	.zero		1


	//   ....[35]....
        /*06e8*/ 	.word	0x0000aee0
        /*06ec*/ 	.word	0x000000ff
        /*06f0*/ 	.word	0x0002e850
        /*06f4*/ 	.short	0x010a
        /*06f6*/ 	.byte	0x06
	.zero		1


	//   ....[36]....
        /*06f8*/ 	.word	0x0000cd10
        /*06fc*/ 	.word	0x00000003
        /*0700*/ 	.word	0x00000000
        /*0704*/ 	.short	0x0101
        /*0706*/ 	.byte	0x3f
	.zero		1


	//   ....[37]....
        /*0708*/ 	.word	0x0000d040
        /*070c*/ 	.word	0x000000ff
        /*0710*/ 	.word	0x00000000
        /*0714*/ 	.short	0x0101
        /*0716*/ 	.byte	0x06
	.zero		1


	//   ....[38]....
        /*0718*/ 	.word	0x0000d7b0
        /*071c*/ 	.word	0x000000ff
        /*0720*/ 	.word	0x0002e850
        /*0724*/ 	.short	0x010a
        /*0726*/ 	.byte	0x05
	.zero		1


	//   ....[39]....
        /*0728*/ 	.word	0x0000d7f0
        /*072c*/ 	.word	0x000000ff
        /*0730*/ 	.word	0x0002e850
        /*0734*/ 	.short	0x010a
        /*0736*/ 	.byte	0x05
	.zero		1


	//   ....[40]....
        /*0738*/ 	.word	0x0000deb0
        /*073c*/ 	.word	0x000000ff
        /*0740*/ 	.word	0x00000000
        /*0744*/ 	.short	0x0101
        /*0746*/ 	.byte	0x04
	.zero		1


	//   ....[41]....
        /*0748*/ 	.word	0x0000f270
        /*074c*/ 	.word	0x000000ff
        /*0750*/ 	.word	0x00000000
        /*0754*/ 	.short	0x0101
        /*0756*/ 	.byte	0x05
	.zero		1


	//   ....[42]....
        /*0758*/ 	.word	0x00010d90
        /*075c*/ 	.word	0x00000004
        /*0760*/ 	.word	0x0002e880
        /*0764*/ 	.short	0x010a
        /*0766*/ 	.byte	0x3f
	.zero		1


	//   ....[43]....
        /*0768*/ 	.word	0x00010f50
        /*076c*/ 	.word	0x00000004
        /*0770*/ 	.word	0x0002e840
        /*0774*/ 	.short	0x010a
        /*0776*/ 	.byte	0x3f
	.zero		1


	//   ....[44]....
        /*0778*/ 	.word	0x00011270
        /*077c*/ 	.word	0x000000ff
        /*0780*/ 	.word	0x0002e820
        /*0784*/ 	.short	0x010a
        /*0786*/ 	.byte	0x28
	.zero		1


	//   ....[45]....
        /*0788*/ 	.word	0x00011550
        /*078c*/ 	.word	0x00000004
        /*0790*/ 	.word	0x0002e880
        /*0794*/ 	.short	0x010a
        /*0796*/ 	.byte	0x3f
	.zero		1


	//   ....[46]....
        /*0798*/ 	.word	0x000117c0
        /*079c*/ 	.word	0x00000004
        /*07a0*/ 	.word	0x0002e840
        /*07a4*/ 	.short	0x010a
        /*07a6*/ 	.byte	0x3f
	.zero		1


	//   ....[47]....
        /*07a8*/ 	.word	0x00011aa0
        /*07ac*/ 	.word	0x00000004
        /*07b0*/ 	.word	0x0002e870
        /*07b4*/ 	.short	0x010a
        /*07b6*/ 	.byte	0x3f
	.zero		1


	//   ....[48]....
        /*07b8*/ 	.word	0x00011b20
        /*07bc*/ 	.word	0x00000003
        /*07c0*/ 	.word	0x0002e860
        /*07c4*/ 	.short	0x010a
        /*07c6*/ 	.byte	0x3f
	.zero		1


	//   ....[49]....
        /*07c8*/ 	.word	0x00012300
        /*07cc*/ 	.word	0x00000002
        /*07d0*/ 	.word	0x0002e850
        /*07d4*/ 	.short	0x0101
        /*07d6*/ 	.byte	0x3f
	.zero		1


	//   ....[50]....
        /*07d8*/ 	.word	0x00012340
        /*07dc*/ 	.word	0x00000002
        /*07e0*/ 	.word	0x00000000
        /*07e4*/ 	.short	0x0101
        /*07e6*/ 	.byte	0x3f
	.zero		1


	//   ....[51]....
        /*07e8*/ 	.word	0x00012520
        /*07ec*/ 	.word	0x00000014
        /*07f0*/ 	.word	0x0002e870
        /*07f4*/ 	.short	0x010a
        /*07f6*/ 	.byte	0x3f
	.zero		1


	//   ....[52]....
        /*07f8*/ 	.word	0x00012590
        /*07fc*/ 	.word	0x00000014
        /*0800*/ 	.word	0x0002e860
        /*0804*/ 	.short	0x010a
        /*0806*/ 	.byte	0x3f
	.zero		1


	//   ....[53]....
        /*0808*/ 	.word	0x00012c50
        /*080c*/ 	.word	0x00000014
        /*0810*/ 	.word	0x0002e850
        /*0814*/ 	.short	0x0101
        /*0816*/ 	.byte	0x3f
	.zero		1


	//   ....[54]....
        /*0818*/ 	.word	0x00012ca0
        /*081c*/ 	.word	0x00000000
        /*0820*/ 	.word	0x00000000
        /*0824*/ 	.short	0x0101
        /*0826*/ 	.byte	0x3f
	.zero		1


	//   ....[55]....
        /*0828*/ 	.word	0x00012f80
        /*082c*/ 	.word	0x00000000
        /*0830*/ 	.word	0x0002e820
        /*0834*/ 	.short	0x010a
        /*0836*/ 	.byte	0x3f
	.zero		1


	//   ....[56]....
        /*0838*/ 	.word	0x00013140
        /*083c*/ 	.word	0x00000006
        /*0840*/ 	.word	0x00000000
        /*0844*/ 	.short	0x010a
        /*0846*/ 	.byte	0x3f
	.zero		1


	//   ....[57]....
        /*0848*/ 	.word	0x000131b0
        /*084c*/ 	.word	0x00000007
        /*0850*/ 	.word	0x00000000
        /*0854*/ 	.short	0x010a
        /*0856*/ 	.byte	0x3f
	.zero		1


	//   ....[58]....
        /*0858*/ 	.word	0x00013210
        /*085c*/ 	.word	0x00000004
        /*0860*/ 	.word	0x0002e860
        /*0864*/ 	.short	0x010a
        /*0866*/ 	.byte	0x3f
	.zero		1


	//   ....[59]....
        /*0868*/ 	.word	0x00013260
        /*086c*/ 	.word	0x00000003
        /*0870*/ 	.word	0x0002e860
        /*0874*/ 	.short	0x010a
        /*0876*/ 	.byte	0x3f
	.zero		1


	//   ....[60]....
        /*0878*/ 	.word	0x000132a0
        /*087c*/ 	.word	0x00000004
        /*0880*/ 	.word	0x0002e880
        /*0884*/ 	.short	0x010a
        /*0886*/ 	.byte	0x3f
	.zero		1


	//   ....[61]....
        /*0888*/ 	.word	0x000132c0
        /*088c*/ 	.word	0x00000003
        /*0890*/ 	.word	0x0002e880
        /*0894*/ 	.short	0x010a
        /*0896*/ 	.byte	0x3f
	.zero		1


	//   ....[62]....
        /*0898*/ 	.word	0x00013330
        /*089c*/ 	.word	0x00000003
        /*08a0*/ 	.word	0x0002e800
        /*08a4*/ 	.short	0x010a
        /*08a6*/ 	.byte	0x3f
	.zero		1


	//   ....[63]....
        /*08a8*/ 	.word	0x00013380
        /*08ac*/ 	.word	0x00000003
        /*08b0*/ 	.word	0x0002e830
        /*08b4*/ 	.short	0x010a
        /*08b6*/ 	.byte	0x3f
	.zero		1


	//   ....[64]....
        /*08b8*/ 	.word	0x000133e0
        /*08bc*/ 	.word	0x00000009
        /*08c0*/ 	.word	0x0002e830
        /*08c4*/ 	.short	0x010a
        /*08c6*/ 	.byte	0x3f
	.zero		1


	//   ....[65]....
        /*08c8*/ 	.word	0x00013440
        /*08cc*/ 	.word	0x00000009
        /*08d0*/ 	.word	0x0002e850
        /*08d4*/ 	.short	0x010a
        /*08d6*/ 	.byte	0x3f
	.zero		1


	//   ....[66]....
        /*08d8*/ 	.word	0x000134a0
        /*08dc*/ 	.word	0x00000009
        /*08e0*/ 	.word	0x0002e830
        /*08e4*/ 	.short	0x010a
        /*08e6*/ 	.byte	0x3f
	.zero		1


	//   ....[67]....
        /*08e8*/ 	.word	0x00013500
        /*08ec*/ 	.word	0x00000009
        /*08f0*/ 	.word	0x0002e850
        /*08f4*/ 	.short	0x010a
        /*08f6*/ 	.byte	0x3f
	.zero		1


	//   ....[68]....
        /*08f8*/ 	.word	0x00013560
        /*08fc*/ 	.word	0x00000006
        /*0900*/ 	.word	0x0002e850
        /*0904*/ 	.short	0x010a
        /*0906*/ 	.byte	0x3f
	.zero		1


	//   ....[69]....
        /*0908*/ 	.word	0x000136b0
        /*090c*/ 	.word	0x00000004
        /*0910*/ 	.word	0x0002e880
        /*0914*/ 	.short	0x010a
        /*0916*/ 	.byte	0x3f
	.zero		1


	//   ....[70]....
        /*0918*/ 	.word	0x00013700
        /*091c*/ 	.word	0x00000004
        /*0920*/ 	.word	0x0002e840
        /*0924*/ 	.short	0x010a
        /*0926*/ 	.byte	0x3f
	.zero		1


	//   ....[71]....
        /*0928*/ 	.word	0x00013760
        /*092c*/ 	.word	0x00000003
        /*0930*/ 	.word	0x0002e820
        /*0934*/ 	.short	0x010a
        /*0936*/ 	.byte	0x3f
	.zero		1


	//   ....[72]....
        /*0938*/ 	.word	0x000137b0
        /*093c*/ 	.word	0x00000004
        /*0940*/ 	.word	0x0002e880
        /*0944*/ 	.short	0x010a
        /*0946*/ 	.byte	0x3f
	.zero		1


	//   ....[73]....
        /*0948*/ 	.word	0x00013800
        /*094c*/ 	.word	0x00000004
        /*0950*/ 	.word	0x0002e840
        /*0954*/ 	.short	0x010a
        /*0956*/ 	.byte	0x3f
	.zero		1


	//   ....[74]....
        /*0958*/ 	.word	0x00013860
        /*095c*/ 	.word	0x00000003
        /*0960*/ 	.word	0x0002e870
        /*0964*/ 	.short	0x010a
        /*0966*/ 	.byte	0x3f
	.zero		1


	//   ....[75]....
        /*0968*/ 	.word	0x000138c0
        /*096c*/ 	.word	0x00000004
        /*0970*/ 	.word	0x0002e860
        /*0974*/ 	.short	0x010a
        /*0976*/ 	.byte	0x3f
	.zero		1


	//   ....[76]....
        /*0978*/ 	.word	0x00013910
        /*097c*/ 	.word	0x00000014
        /*0980*/ 	.word	0x0002e870
        /*0984*/ 	.short	0x010a
        /*0986*/ 	.byte	0x3f
	.zero		1


	//   ....[77]....
        /*0988*/ 	.word	0x00013960
        /*098c*/ 	.word	0x00000014
        /*0990*/ 	.word	0x0002e860
        /*0994*/ 	.short	0x010a
        /*0996*/ 	.byte	0x3f
	.zero		1


	//   ....[78]....
        /*0998*/ 	.word	0x000139b0
        /*099c*/ 	.word	0x00000000
        /*09a0*/ 	.word	0x0002e820
        /*09a4*/ 	.short	0x010a
        /*09a6*/ 	.byte	0x3f
	.zero		1


	//   ....[79]....
        /*09a8*/ 	.word	0x00013b50
        /*09ac*/ 	.word	0x00000006
        /*09b0*/ 	.word	0x00000000
        /*09b4*/ 	.short	0x010a
        /*09b6*/ 	.byte	0x3f
	.zero		1


	//   ....[80]....
        /*09b8*/ 	.word	0x00013ba0
        /*09bc*/ 	.word	0x00000007
        /*09c0*/ 	.word	0x00000000
        /*09c4*/ 	.short	0x010a
        /*09c6*/ 	.byte	0x3f
	.zero		1


	//   ....[81]....
        /*09c8*/ 	.word	0x00013bf0
        /*09cc*/ 	.word	0x00000004
        /*09d0*/ 	.word	0x0002e860
        /*09d4*/ 	.short	0x010a
        /*09d6*/ 	.byte	0x3f
	.zero		1


	//   ....[82]....
        /*09d8*/ 	.word	0x00013c40
        /*09dc*/ 	.word	0x00000003
        /*09e0*/ 	.word	0x0002e860
        /*09e4*/ 	.short	0x010a
        /*09e6*/ 	.byte	0x3f
	.zero		1


	//   ....[83]....
        /*09e8*/ 	.word	0x00013c90
        /*09ec*/ 	.word	0x00000004
        /*09f0*/ 	.word	0x0002e880
        /*09f4*/ 	.short	0x010a
        /*09f6*/ 	.byte	0x3f
	.zero		1


	//----- nvinfo : EIATTR_NUM_MBARRIERS
	.align		4
.L_1079:
        /*09f8*/ 	.byte	0x03, 0x38
        /*09fa*/ 	.short	0x0016


	//----- nvinfo : EIATTR_EXIT_INSTR_OFFSETS
	.align		4
        /*09fc*/ 	.byte	0x04, 0x1c
        /*09fe*/ 	.short	(.L_1081 - .L_1080)


	//   ....[0]....
.L_1080:
        /*0a00*/ 	.word	0x00000a50


	//   ....[1]....
        /*0a04*/ 	.word	0x0000fb40


	//   ....[2]....
        /*0a08*/ 	.word	0x00013310


	//----- nvinfo : EIATTR_MAX_THREADS
	.align		4
.L_1081:
        /*0a0c*/ 	.byte	0x04, 0x05
        /*0a0e*/ 	.short	(.L_1083 - .L_1082)
.L_1082:
        /*0a10*/ 	.word	0x00000180
        /*0a14*/ 	.word	0x00000001
        /*0a18*/ 	.word	0x00000001


	//----- nvinfo : EIATTR_CRS_STACK_SIZE
	.align		4
.L_1083:
        /*0a1c*/ 	.byte	0x04, 0x1e
        /*0a1e*/ 	.short	(.L_1085 - .L_1084)
.L_1084:
        /*0a20*/ 	.word	0x00000000


	//----- nvinfo : EIATTR_CBANK_PARAM_SIZE
	.align		4
.L_1085:
        /*0a24*/ 	.byte	0x03, 0x19
        /*0a26*/ 	.short	0x0bf0


	//----- nvinfo : EIATTR_PARAM_CBANK
	.align		4
        /*0a28*/ 	.byte	0x04, 0x0a
        /*0a2a*/ 	.short	(.L_1087 - .L_1086)
	.align		4
.L_1086:
        /*0a2c*/ 	.word	index@(.nv.constant0._ZN7cutlass13device_kernelIN5flash11enable_sm90INS1_16FlashAttnFwdSm90INS1_25CollectiveMainloopFwdSm90ILi2EN4cute5tupleIJNS5_1CILi1EEES8_S8_EEENS6_IJNS7_ILi128EEENS7_ILi224EEESA_EEELi128ENS_12float_e4m3_tEfNS_4arch4Sm90ELb1ELb0ELb0ELb0ELb0ELb0ELb0ELb1ELb1ELb0ELb0ELb0EEENS1_21CollectiveEpilogueFwdINS6_IJSA_SA_SB_EEES9_NS_10bfloat16_tESF_Li256ELb0ELb0ELb0ELb1EEENS1_30DynamicPersistentTileSchedulerILi256ELi128ELb0ELb0ELb1EEEEEEEEEvNT_6ParamsE)
        /*0a30*/ 	.short	0x0210
        /*0a32*/ 	.short	0x0bf0


	//----- nvinfo : EIATTR_SW_WAR
	.align		4
.L_1087:
        /*0a34*/ 	.byte	0x04, 0x36
        /*0a36*/ 	.short	(.L_1089 - .L_1088)
.L_1088:
        /*0a38*/ 	.word	0x00000008
.L_1089:


//--------------------- .nv.info._ZN7cutlass13device_kernelIN5flash11enable_sm90INS1_16FlashAttnFwdSm90INS1_25CollectiveMainloopFwdSm90ILi2EN4cute5tupleIJNS5_1CILi1EEES8_S8_EEENS6_IJNS7_ILi128EEENS7_ILi224EEESA_EEELi128ENS_12float_e4m3_tEfNS_4arch4Sm90ELb1ELb0ELb0ELb1ELb0ELb0ELb0ELb1ELb1ELb0ELb0ELb0EEENS1_21CollectiveEpilogueFwdINS6_IJSA_SA_SB_EEES9_NS_10bfloat16_tESF_Li256ELb1ELb0ELb0ELb1EEENS1_36VarlenDynamicPersistentTileSchedulerILi128ELi224ELi256ELi128ELb0ELb0ELb1ELb1ELb1ELb1EEEEEEEEEvNT_6ParamsE --------------------------
	.section	.nv.info._ZN7cutlass13device_kernelIN5flash11enable_sm90INS1_16FlashAttnFwdSm90INS1_25CollectiveMainloopFwdSm90ILi2EN4cute5tupleIJNS5_1CILi1EEES8_S8_EEENS6_IJNS7_ILi128EEENS7_ILi224EEESA_EEELi128ENS_12float_e4m3_tEfNS_4arch4Sm90ELb1ELb0ELb0ELb1ELb0ELb0ELb0ELb1ELb1ELb0ELb0ELb0EEENS1_21CollectiveEpilogueFwdINS6_IJSA_SA_SB_EEES9_NS_10bfloat16_tESF_Li256ELb1ELb0ELb0ELb1EEENS1_36VarlenDynamicPersistentTileSchedulerILi128ELi224ELi256ELi128ELb0ELb0ELb1ELb1ELb1ELb1EEEEEEEEEvNT_6ParamsE,"",@"SHT_CUDA_INFO"
	.sectionflags	@""
	.align	4


	//----- nvinfo : EIATTR_CUDA_API_VERSION
	.align		4
        /*0000*/ 	.byte	0x04, 0x37
        /*0002*/ 	.short	(.L_1091 - .L_1090)
.L_1090:
        /*0004*/ 	.word	0x00000082


	//----- nvinfo : EIATTR_KPARAM_INFO
	.align		4
.L_1091:
        /*0008*/ 	.byte	0x04, 0x17
        /*000a*/ 	.short	(.L_1093 - .L_1092)
.L_1092:
        /*000c*/ 	.word	0x00000000
        /*0010*/ 	.short	0x0000
        /*0012*/ 	.short	0x0070
        /*0014*/ 	.byte	0x00, 0xf0, 0x01, 0x28


	//----- nvinfo : EIATTR_SPARSE_MMA_MASK
	.align		4
.L_1093:
        /*0018*/ 	.byte	0x03, 0x50
        /*001a*/ 	.short	0x0000


	//----- nvinfo : EIATTR_MAXREG_COUNT
	.align		4
        /*001c*/ 	.byte	0x03, 0x1b
        /*001e*/ 	.short	0x00a8


	//----- nvinfo : EIATTR_NUM_BARRIERS
	.align		4
        /*0020*/ 	.byte	0x02, 0x4c
        /*0022*/ 	.byte	0x10
	.zero		1


	//----- nvinfo : EIATTR_EXTERNS
	.align		4
        /*0024*/ 	.byte	0x04, 0x0f
        /*0026*/ 	.short	(.L_1095 - .L_1094)


	//   ....[0]....
	.align		4
.L_1094:
        /*0028*/ 	.word	index@(__assertfail)


	//----- nvinfo : EIATTR_ANNOTATIONS
	.align		4
.L_1095:
        /*002c*/ 	.byte	0x04, 0x55
        /*002e*/ 	.short	(.L_1097 - .L_1096)


	//   ....[0]....
.L_1096:
        /* <DEDUP_REMOVED lines=39> */


	//----- nvinfo : EIATTR_MERCURY_ISA_VERSION
	.align		4
.L_1097:
        /*0290*/ 	.byte	0x03, 0x5f
        /*0292*/ 	.short	0x0101


	//----- nvinfo : EIATTR_UNUSED_LOAD_BYTE_OFFSET
	.align		4
        /*0294*/ 	.byte	0x04, 0x44
        /*0296*/ 	.short	(.L_1099 - .L_1098)


	//   ....[0]....
.L_1098:
        /*0298*/ 	.word	0x00000a70
        /*029c*/ 	.word	0x0000fff0


	//   ....[1]....
        /*02a0*/ 	.word	0x0000e420
        /*02a4*/ 	.word	0x0000fff0


	//----- nvinfo : EIATTR_INT_WARP_WIDE_INSTR_OFFSETS
	.align		4
.L_1099:
        /*02a8*/ 	.byte	0x04, 0x31
        /*02aa*/ 	.short	(.L_1101 - .L_1100)


	//   ....[0]....
.L_1100:
        /*02ac*/ 	.word	0x00000160


	//   ....[1]....
        /*02b0*/ 	.word	0x000001a0


	//   ....[2]....
        /*02b4*/ 	.word	0x00000210


	//   ....[3]....
        /*02b8*/ 	.word	0x00011f30


	//   ....[4]....
        /*02bc*/ 	.word	0x00011fc0


	//   ....[5]....
        /*02c0*/ 	.word	0x00012710


	//   ....[6]....
        /*02c4*/ 	.word	0x00014030


	//   ....[7]....
        /*02c8*/ 	.word	0x000140c0


	//----- nvinfo : EIATTR_COOP_GROUP_MASK_REGIDS
	.align		4
.L_1101:
        /*02cc*/ 	.byte	0x04, 0x29
        /*02ce*/ 	.short	(.L_1103 - .L_1102)


	//   ....[0]....
.L_1102:
        /*02d0*/ 	.word	0xffffffff


	//   ....[1]....
        /*02d4*/ 	.word	0xffffffff


	//   ....[2]....
        /*02d8*/ 	.word	0xffffffff


	//   ....[3]....
        /*02dc*/ 	.word	0xffffffff


	//   ....[4]....
        /*02e0*/ 	.word	0xffffffff


	//   ....[5]....
        /*02e4*/ 	.word	0xffffffff


	//   ....[6]....
        /*02e8*/ 	.word	0xffffffff


	//   ....[7]....
        /*02ec*/ 	.word	0xffffffff


	//   ....[8]....
        /*02f0*/ 	.word	0xffffffff


	//   ....[9]....
        /*02f4*/ 	.word	0xffffffff


	//   ....[10]....
        /*02f8*/ 	.word	0xffffffff


	//   ....[11]....
        /*02fc*/ 	.word	0xffffffff


	//   ....[12]....
        /*0300*/ 	.word	0xffffffff


	//   ....[13]....
        /*0304*/ 	.word	0xffffffff


	//   ....[14]....
        /*0308*/ 	.word	0xffffffff


	//   ....[15]....
        /*030c*/ 	.word	0xffffffff


	//   ....[16]....
        /*0310*/ 	.word	0xffffffff


	//   ....[17]....
        /*0314*/ 	.word	0xffffffff


	//   ....[18]....
        /*0318*/ 	.word	0xffffffff


	//   ....[19]....
        /*031c*/ 	.word	0xffffffff


	//   ....[20]....
        /*0320*/ 	.word	0xffffffff


	//   ....[21]....
        /*0324*/ 	.word	0xffffffff


	//   ....[22]....
        /*0328*/ 	.word	0xffffffff


	//   ....[23]....
        /*032c*/ 	.word	0xffffffff


	//   ....[24]....
        /*0330*/ 	.word	0xffffffff


	//   ....[25]....
        /*0334*/ 	.word	0xffffffff


	//   ....[26]....
        /*0338*/ 	.word	0xffffffff


	//   ....[27]....
        /*033c*/ 	.word	0xffffffff


	//   ....[28]....
        /*0340*/ 	.word	0xffffffff


	//   ....[29]....
        /*0344*/ 	.word	0xffffffff


	//   ....[30]....
        /*0348*/ 	.word	0xffffffff


	//   ....[31]....
        /*034c*/ 	.word	0xffffffff


	//   ....[32]....
        /*0350*/ 	.word	0xffffffff


	//   ....[33]....
        /*0354*/ 	.word	0xffffffff


	//   ....[34]....
        /*0358*/ 	.word	0xffffffff


	//   ....[35]....
        /*035c*/ 	.word	0xffffffff


	//   ....[36]....
        /*0360*/ 	.word	0xffffffff


	//   ....[37]....
        /*0364*/ 	.word	0xffffffff


	//   ....[38]....
        /*0368*/ 	.word	0xffffffff


	//   ....[39]....
        /*036c*/ 	.word	0xffffffff


	//   ....[40]....
        /*0370*/ 	.word	0xffffffff


	//   ....[41]....
        /*0374*/ 	.word	0xffffffff


	//   ....[42]....
        /*0378*/ 	.word	0xffffffff


	//   ....[43]....
        /*037c*/ 	.word	0xffffffff


	//   ....[44]....
        /*0380*/ 	.word	0xffffffff


	//   ....[45]....
        /*0384*/ 	.word	0xffffffff


	//   ....[46]....
        /*0388*/ 	.word	0xffffffff


	//   ....[47]....
        /*038c*/ 	.word	0xffffffff


	//   ....[48]....
        /*0390*/ 	.word	0xffffffff


	//   ....[49]....
        /*0394*/ 	.word	0xffffffff


	//   ....[50]....
        /*0398*/ 	.word	0xffffffff


	//   ....[51]....
        /*039c*/ 	.word	0xffffffff


	//   ....[52]....
        /*03a0*/ 	.word	0xffffffff


	//   ....[53]....
        /*03a4*/ 	.word	0xffffffff


	//   ....[54]....
        /*03a8*/ 	.word	0xffffffff


	//   ....[55]....
        /*03ac*/ 	.word	0xffffffff


	//   ....[56]....
        /*03b0*/ 	.word	0xffffffff


	//   ....[57]....
        /*03b4*/ 	.word	0xffffffff


	//   ....[58]....
        /*03b8*/ 	.word	0xffffffff


	//   ....[59]....
        /*03bc*/ 	.word	0xffffffff


	//   ....[60]....
        /*03c0*/ 	.word	0xffffffff


	//   ....[61]....
        /*03c4*/ 	.word	0xffffffff


	//   ....[62]....
        /*03c8*/ 	.word	0xffffffff


	//   ....[63]....
        /*03cc*/ 	.word	0xffffffff


	//   ....[64]....
        /*03d0*/ 	.word	0xffffffff


	//   ....[65]....
        /*03d4*/ 	.word	0xffffffff


	//   ....[66]....
        /*03d8*/ 	.word	0xffffffff


	//   ....[67]....
        /*03dc*/ 	.word	0xffffffff


	//   ....[68]....
        /*03e0*/ 	.word	0xffffffff


	//   ....[69]....
        /*03e4*/ 	.word	0xffffffff


	//   ....[70]....
        /*03e8*/ 	.word	0xffffffff


	//   ....[71]....
        /*03ec*/ 	.word	0xffffffff


	//   ....[72]....
        /*03f0*/ 	.word	0xffffffff


	//   ....[73]....
        /*03f4*/ 	.word	0xffffffff


	//   ....[74]....
        /*03f8*/ 	.word	0xffffffff


	//   ....[75]....
        /*03fc*/ 	.word	0xffffffff


	//   ....[76]....
        /*0400*/ 	.word	0xffffffff


	//   ....[77]....
        /*0404*/ 	.word	0xffffffff


	//   ....[78]....
        /*0408*/ 	.word	0xffffffff


	//   ....[79]....
        /*040c*/ 	.word	0xffffffff


	//   ....[80]....
        /*0410*/ 	.word	0xffffffff


	//   ....[81]....
        /*0414*/ 	.word	0xffffffff


	//   ....[82]....
        /*0418*/ 	.word	0xffffffff


	//   ....[83]....
        /*041c*/ 	.word	0xffffffff


	//   ....[84]....
        /*0420*/ 	.word	0xffffffff


	//   ....[85]....
        /*0424*/ 	.word	0xffffffff


	//   ....[86]....
        /*0428*/ 	.word	0xffffffff


	//   ....[87]....
        /*042c*/ 	.word	0xffffffff


	//   ....[88]....
        /*0430*/ 	.word	0xffffffff


	//   ....[89]....
        /*0434*/ 	.word	0xffffffff


	//   ....[90]....
        /*0438*/ 	.word	0xffffffff


	//   ....[91]....
        /*043c*/ 	.word	0x0500000f


	//   ....[92]....
        /*0440*/ 	.word	0x0500000f


	//----- nvinfo : EIATTR_COOP_GROUP_INSTR_OFFSETS
	.align		4
.L_1103:
        /*0444*/ 	.byte	0x04, 0x28
        /*0446*/ 	.short	(.L_1105 - .L_1104)


	//   ....[0]....
.L_1104:
        /*0448*/ 	.word	0x00000070


	//   ....[1]....
        /*044c*/ 	.word	0x00000170


	//   ....[2]....
        /*0450*/ 	.word	0x000001c0


	//   ....[3]....
        /*0454*/ 	.word	0x000003f0


	//   ....[4]....
        /*0458*/ 	.word	0x00000550


	//   ....[5]....
        /*045c*/ 	.word	0x00000670


	//   ....[6]....
        /*0460*/ 	.word	0x000007d0


	//   ....[7]....
        /*0464*/ 	.word	0x00001900


	//   ....[8]....
        /*0468*/ 	.word	0x00003390


	//   ....[9]....
        /*046c*/ 	.word	0x00003450


	//   ....[10]....
        /*0470*/ 	.word	0x00004350


	//   ....[11]....
        /*0474*/ 	.word	0x00004430


	//   ....[12]....
        /*0478*/ 	.word	0x00007760


	//   ....[13]....
        /*047c*/ 	.word	0x00007820


	//   ....[14]....
        /*0480*/ 	.word	0x000087e0


	//   ....[15]....
        /*0484*/ 	.word	0x00008840


	//   ....[16]....
        /*0488*/ 	.word	0x0000b800


	//   ....[17]....
        /*048c*/ 	.word	0x0000b820


	//   ....[18]....
        /*0490*/ 	.word	0x0000b840


	//   ....[19]....
        /*0494*/ 	.word	0x0000b860


	//   ....[20]....
        /*0498*/ 	.word	0x0000dc80


	//   ....[21]....
        /*049c*/ 	.word	0x0000dc90


	//   ....[22]....
        /*04a0*/ 	.word	0x0000dd10


	//   ....[23]....
        /*04a4*/ 	.word	0x0000dd20


	//   ....[24]....
        /*04a8*/ 	.word	0x0000ecc0


	//   ....[25]....
        /*04ac*/ 	.word	0x0000ecd0


	//   ....[26]....
        /*04b0*/ 	.word	0x0000ece0


	//   ....[27]....
        /*04b4*/ 	.word	0x0000ecf0


	//   ....[28]....
        /*04b8*/ 	.word	0x0000ed00


	//   ....[29]....
        /*04bc*/ 	.word	0x0000ed10


	//   ....[30]....
        /*04c0*/ 	.word	0x0000ed20


	//   ....[31]....
        /*04c4*/ 	.word	0x0000ed30


	//   ....[32]....
        /*04c8*/ 	.word	0x0000ed60


	//   ....[33]....
        /*04cc*/ 	.word	0x0000ed70


	//   ....[34]....
        /*04d0*/ 	.word	0x0000eda0


	//   ....[35]....
        /*04d4*/ 	.word	0x0000edb0


	//   ....[36]....
        /*04d8*/ 	.word	0x0000ee10


	//   ....[37]....
        /*04dc*/ 	.word	0x0000ee20


	//   ....[38]....
        /*04e0*/ 	.word	0x0000ee30


	//   ....[39]....
        /*04e4*/ 	.word	0x0000ee60


	//   ....[40]....
        /*04e8*/ 	.word	0x0000ee90


	//   ....[41]....
        /*04ec*/ 	.word	0x0000eea0


	//   ....[42]....
        /*04f0*/ 	.word	0x0000eeb0


	//   ....[43]....
        /*04f4*/ 	.word	0x0000eec0


	//   ....[44]....
        /*04f8*/ 	.word	0x0000eef0


	//   ....[45]....
        /*04fc*/ 	.word	0x0000ef00


	//   ....[46]....
        /*0500*/ 	.word	0x0000ef10


	//   ....[47]....
        /*0504*/ 	.word	0x0000ef20


	//   ....[48]....
        /*0508*/ 	.word	0x0000ef30


	//   ....[49]....
        /*050c*/ 	.word	0x0000ef40


	//   ....[50]....
        /*0510*/ 	.word	0x0000ef50


	//   ....[51]....
        /*0514*/ 	.word	0x0000ef60


	//   ....[52]....
        /*0518*/ 	.word	0x0000ef70


	//   ....[53]....
        /*051c*/ 	.word	0x0000ef80


	//   ....[54]....
        /*0520*/ 	.word	0x0000efa0


	//   ....[55]....
        /*0524*/ 	.word	0x0000efd0


	//   ....[56]....
        /*0528*/ 	.word	0x00010a70


	//   ....[57]....
        /*052c*/ 	.word	0x00010c50


	//   ....[58]....
        /*0530*/ 	.word	0x00010c80


	//   ....[59]....
        /*0534*/ 	.word	0x00010cb0


	//   ....[60]....
        /*0538*/ 	.word	0x00010cf0


	//   ....[61]....
        /*053c*/ 	.word	0x00010d20


	//   ....[62]....
        /*0540*/ 	.word	0x00010d60


	//   ....[63]....
        /*0544*/ 	.word	0x00010ef0


	//   ....[64]....
        /*0548*/ 	.word	0x00010f20


	//   ....[65]....
        /*054c*/ 	.word	0x00010f50


	//   ....[66]....
        /*0550*/ 	.word	0x00010f80


	//   ....[67]....
        /*0554*/ 	.word	0x00010fb0


	//   ....[68]....
        /*0558*/ 	.word	0x00010ff0


	//   ....[69]....
        /*055c*/ 	.word	0x00011090


	//   ....[70]....
        /*0560*/ 	.word	0x00011120


	//   ....[71]....
        /*0564*/ 	.word	0x000111d0


	//   ....[72]....
        /*0568*/ 	.word	0x000127e0


	//   ....[73]....
        /*056c*/ 	.word	0x00014be0


	//   ....[74]....
        /*0570*/ 	.word	0x00014c10


	//   ....[75]....
        /*0574*/ 	.word	0x00014c40


	//   ....[76]....
        /*0578*/ 	.word	0x00014c80


	//   ....[77]....
        /*057c*/ 	.word	0x00014cb0


	//   ....[78]....
        /*0580*/ 	.word	0x00014cc0


	//   ....[79]....
        /*0584*/ 	.word	0x00014cf0


	//   ....[80]....
        /*0588*/ 	.word	0x00014d00


	//   ....[81]....
        /*058c*/ 	.word	0x00014e40


	//   ....[82]....
        /*0590*/ 	.word	0x00014e70


	//   ....[83]....
        /*0594*/ 	.word	0x00014ea0


	//   ....[84]....
        /*0598*/ 	.word	0x00014ed0


	//   ....[85]....
        /*059c*/ 	.word	0x00014f00


	//   ....[86]....
        /*05a0*/ 	.word	0x00014f40


	//   ....[87]....
        /*05a4*/ 	.word	0x00014fd0


	//   ....[88]....
        /*05a8*/ 	.word	0x00015060


	//   ....[89]....
        /*05ac*/ 	.word	0x000150d0


	//   ....[90]....
        /*05b0*/ 	.word	0x00015760


	//   ....[91]....
        /*05b4*/ 	.word	0x00015d60


	//   ....[92]....
        /*05b8*/ 	.word	0x000161f0


	//----- nvinfo : EIATTR_REG_RECONFIG
	.align		4
.L_1105:
        /*05bc*/ 	.byte	0x01, 0x54
	.zero		2


	//----- nvinfo : EIATTR_SYSCALL_OFFSETS
	.align		4
        /*05c0*/ 	.byte	0x04, 0x46
        /*05c2*/ 	.short	(.L_1107 - .L_1106)


	//   ....[0]....
.L_1106:
        /*05c4*/ 	.word	0x00001ae0


	//   ....[1]....
        /*05c8*/ 	.word	0x00012160


	//   ....[2]....
        /*05cc*/ 	.word	0x000122a0


	//   ....[3]....
        /*05d0*/ 	.word	0x000123e0


	//   ....[4]....
        /*05d4*/ 	.word	0x00012500


	//----- nvinfo : EIATTR_MBARRIER_INSTR_OFFSETS
	.align		4
.L_1107:
        /*05d8*/ 	.byte	0x04, 0x39
        /*05da*/ 	.short	(.L_1109 - .L_1108)


	//   ....[0]....
.L_1108:
        /*05dc*/ 	.word	0x000002a0
        /*05e0*/ 	.word	0x000000ff
        /*05e4*/ 	.word	0x0002e800
        /*05e8*/ 	.short	0x0100
        /*05ea*/ 	.byte	0x08
	.zero		1


	//   ....[1]....
        /*05ec*/ 	.word	0x000002b0
        /*05f0*/ 	.word	0x000000ff
        /*05f4*/ 	.word	0x0002e820
        /*05f8*/ 	.short	0x0100
        /*05fa*/ 	.byte	0x08
	.zero		1


	//   ....[2]....
        /*05fc*/ 	.word	0x000003a0
        /*0600*/ 	.word	0x000000ff
        /*0604*/ 	.word	0x0002e830
        /*0608*/ 	.short	0x0100
        /*060a*/ 	.byte	0x08
	.zero		1


	//   ....[3]....
        /*060c*/ 	.word	0x000003b0
        /*0610*/ 	.word	0x000000ff
        /*0614*/ 	.word	0x0002e840
        /*0618*/ 	.short	0x0100
        /*061a*/ 	.byte	0x08
	.zero		1


	//   ....[4]....
        /*061c*/ 	.word	0x000003c0
        /*0620*/ 	.word	0x000000ff
        /*0624*/ 	.word	0x0002e838
        /*0628*/ 	.short	0x0100
        /*062a*/ 	.byte	0x08
	.zero		1


	//   ....[5]....
        /*062c*/ 	.word	0x000003d0
        /*0630*/ 	.word	0x000000ff
        /*0634*/ 	.word	0x0002e848
        /*0638*/ 	.short	0x0100
        /*063a*/ 	.byte	0x08
	.zero		1


	//   ....[6]....
        /*063c*/ 	.word	0x00000500
        /*0640*/ 	.word	0x000000ff
        /*0644*/ 	.word	0x0002e850
        /*0648*/ 	.short	0x0100
        /*064a*/ 	.byte	0x08
	.zero		1


	//   ....[7]....
        /*064c*/ 	.word	0x00000510
        /*0650*/ 	.word	0x000000ff
        /*0654*/ 	.word	0x0002e860
        /*0658*/ 	.short	0x0100
        /*065a*/ 	.byte	0x08
	.zero		1


	//   ....[8]....
        /*065c*/ 	.word	0x00000520
        /*0660*/ 	.word	0x000000ff
        /*0664*/ 	.word	0x0002e858
        /*0668*/ 	.short	0x0100
        /*066a*/ 	.byte	0x08
	.zero		1


	//   ....[9]....
        /*066c*/ 	.word	0x00000530
        /*0670*/ 	.word	0x000000ff
        /*0674*/ 	.word	0x0002e868
        /*0678*/ 	.short	0x0100
        /*067a*/ 	.byte	0x08
	.zero		1


	//   ....[10]....
        /*067c*/ 	.word	0x00000620
        /*0680*/ 	.word	0x000000ff
        /*0684*/ 	.word	0x0002e870
        /*0688*/ 	.short	0x0100
        /*068a*/ 	.byte	0x06
	.zero		1


	//   ....[11]....
        /*068c*/ 	.word	0x00000630
        /*0690*/ 	.word	0x000000ff
        /*0694*/ 	.word	0x0002e880
        /*0698*/ 	.short	0x0100
        /*069a*/ 	.byte	0x06
	.zero		1


	//   ....[12]....
        /*069c*/ 	.word	0x00000640
        /*06a0*/ 	.word	0x000000ff
        /*06a4*/ 	.word	0x0002e878
        /*06a8*/ 	.short	0x0100
        /*06aa*/ 	.byte	0x06
	.zero		1


	//   ....[13]....
        /*06ac*/ 	.word	0x00000650
        /*06b0*/ 	.word	0x000000ff
        /*06b4*/ 	.word	0x0002e888
        /*06b8*/ 	.short	0x0100
        /*06ba*/ 	.byte	0x06
	.zero		1


	//   ....[14]....
        /*06bc*/ 	.word	0x00000780
        /*06c0*/ 	.word	0x000000ff
        /*06c4*/ 	.word	0x0002e890
        /*06c8*/ 	.short	0x0100
        /*06ca*/ 	.byte	0x08
	.zero		1


	//   ....[15]....
        /*06cc*/ 	.word	0x00000790
        /*06d0*/ 	.word	0x000000ff
        /*06d4*/ 	.word	0x0002e8a0
        /*06d8*/ 	.short	0x0100
        /*06da*/ 	.byte	0x08
	.zero		1


	//   ....[16]....
        /*06dc*/ 	.word	0x000007a0
        /*06e0*/ 	.word	0x000000ff
        /*06e4*/ 	.word	0x0002e898
        /*06e8*/ 	.short	0x0100
        /*06ea*/ 	.byte	0x08
	.zero		1


	//   ....[17]....
        /*06ec*/ 	.word	0x000007b0
        /*06f0*/ 	.word	0x000000ff
        /*06f4*/ 	.word	0x0002e8a8
        /*06f8*/ 	.short	0x0100
        /*06fa*/ 	.byte	0x08
	.zero		1


	//   ....[18]....
        /*06fc*/ 	.word	0x000008e0
        /*0700*/ 	.word	0x000000ff
        /*0704*/ 	.word	0x0002e8b0
        /*0708*/ 	.short	0x0100
        /*070a*/ 	.byte	0x08
	.zero		1


	//   ....[19]....
        /*070c*/ 	.word	0x000008f0
        /*0710*/ 	.word	0x000000ff
        /*0714*/ 	.word	0x0002e8c0
        /*0718*/ 	.short	0x0100
        /*071a*/ 	.byte	0x08
	.zero		1


	//   ....[20]....
        /*071c*/ 	.word	0x00000900
        /*0720*/ 	.word	0x000000ff
        /*0724*/ 	.word	0x0002e8b8
        /*0728*/ 	.short	0x0100
        /*072a*/ 	.byte	0x08
	.zero		1


	//   ....[21]....
        /*072c*/ 	.word	0x00000910
        /*0730*/ 	.word	0x000000ff
        /*0734*/ 	.word	0x0002e8c8
        /*0738*/ 	.short	0x0100
        /*073a*/ 	.byte	0x08
	.zero		1


	//   ....[22]....
        /*073c*/ 	.word	0x00001b60
        /*0740*/ 	.word	0x000000ff
        /*0744*/ 	.word	0x0002e800
        /*0748*/ 	.short	0x010a
        /*074a*/ 	.byte	0x29
	.zero		1


	//   ....[23]....
        /*074c*/ 	.word	0x00001be0
        /*0750*/ 	.word	0x00000002
        /*0754*/ 	.word	0x0002e830
        /*0758*/ 	.short	0x010a
        /*075a*/ 	.byte	0x3f
	.zero		1


	//   ....[24]....
        /*075c*/ 	.word	0x00001c20
        /*0760*/ 	.word	0x00000002
        /*0764*/ 	.word	0x0002e830
        /*0768*/ 	.short	0x010a
        /*076a*/ 	.byte	0x3f
	.zero		1


	//   ....[25]....
        /*076c*/ 	.word	0x000047b0
        /*0770*/ 	.word	0x00000059
        /*0774*/ 	.word	0x00000000
        /*0778*/ 	.short	0x0101
        /*077a*/ 	.byte	0x3f
	.zero		1


	//   ....[26]....
        /*077c*/ 	.word	0x00005e50
        /*0780*/ 	.word	0x000000ff
        /*0784*/ 	.word	0x0002e830
        /*0788*/ 	.short	0x010a
        /*078a*/ 	.byte	0x06
	.zero		1


	//   ....[27]....
        /*078c*/ 	.word	0x00005e90
        /*0790*/ 	.word	0x000000ff
        /*0794*/ 	.word	0x0002e830
        /*0798*/ 	.short	0x010a
        /*079a*/ 	.byte	0x06
	.zero		1


	//   ....[28]....
        /*079c*/ 	.word	0x00006a80
        /*07a0*/ 	.word	0x000000ff
        /*07a4*/ 	.word	0x0002e850
        /*07a8*/ 	.short	0x010a
        /*07aa*/ 	.byte	0x06
	.zero		1


	//   ....[29]....
        /*07ac*/ 	.word	0x00006ac0
        /*07b0*/ 	.word	0x000000ff
        /*07b4*/ 	.word	0x0002e850
        /*07b8*/ 	.short	0x010a
        /*07ba*/ 	.byte	0x06
	.zero		1


	//   ....[30]....
        /*07bc*/ 	.word	0x00009820
        /*07c0*/ 	.word	0x00000002
        /*07c4*/ 	.word	0x00000000
        /*07c8*/ 	.short	0x0101
        /*07ca*/ 	.byte	0x3f
	.zero		1


	//   ....[31]....
        /*07cc*/ 	.word	0x00009b30
        /*07d0*/ 	.word	0x000000ff
        /*07d4*/ 	.word	0x00000000
        /*07d8*/ 	.short	0x0101
        /*07da*/ 	.byte	0x06
	.zero		1


	//   ....[32]....
        /*07dc*/ 	.word	0x0000a380
        /*07e0*/ 	.word	0x000000ff
        /*07e4*/ 	.word	0x0002e830
        /*07e8*/ 	.short	0x010a
        /*07ea*/ 	.byte	0x06
	.zero		1


	//   ....[33]....
        /*07ec*/ 	.word	0x0000a3c0
        /*07f0*/ 	.word	0x000000ff
        /*07f4*/ 	.word	0x0002e830
        /*07f8*/ 	.short	0x010a
        /*07fa*/ 	.byte	0x06
	.zero		1


	//   ....[34]....
        /*07fc*/ 	.word	0x0000afb0
        /*0800*/ 	.word	0x000000ff
        /*0804*/ 	.word	0x0002e850
        /*0808*/ 	.short	0x010a
        /*080a*/ 	.byte	0x06
	.zero		1


	//   ....[35]....
        /*080c*/ 	.word	0x0000aff0
        /*0810*/ 	.word	0x000000ff
        /*0814*/ 	.word	0x0002e850
        /*0818*/ 	.short	0x010a
        /*081a*/ 	.byte	0x06
	.zero		1


	//   ....[36]....
        /*081c*/ 	.word	0x0000ce50
        /*0820*/ 	.word	0x00000002
        /*0824*/ 	.word	0x00000000
        /*0828*/ 	.short	0x0101
        /*082a*/ 	.byte	0x3f
	.zero		1


	//   ....[37]....
        /*082c*/ 	.word	0x0000d160
        /*0830*/ 	.word	0x000000ff
        /*0834*/ 	.word	0x00000000
        /*0838*/ 	.short	0x0101
        /*083a*/ 	.byte	0x06
	.zero		1


	//   ....[38]....
        /*083c*/ 	.word	0x0000d8e0
        /*0840*/ 	.word	0x000000ff
        /*0844*/ 	.word	0x0002e850
        /*0848*/ 	.short	0x010a
        /*084a*/ 	.byte	0x04
	.zero		1


	//   ....[39]....
        /*084c*/ 	.word	0x0000d920
        /*0850*/ 	.word	0x000000ff
        /*0854*/ 	.word	0x0002e850
        /*0858*/ 	.short	0x010a
        /*085a*/ 	.byte	0x04
	.zero		1


	//   ....[40]....
        /*085c*/ 	.word	0x0000e0d0
        /*0860*/ 	.word	0x000000ff
        /*0864*/ 	.word	0x00000000
        /*0868*/ 	.short	0x0101
        /*086a*/ 	.byte	0x04
	.zero		1


	//   ....[41]....
        /*086c*/ 	.word	0x0000f9f0
        /*0870*/ 	.word	0x00000000
        /*0874*/ 	.word	0x00000000
        /*0878*/ 	.short	0x0101
        /*087a*/ 	.byte	0x3f
	.zero		1


	//   ....[42]....
        /*087c*/ 	.word	0x00012a10
        /*0880*/ 	.word	0x00000004
        /*0884*/ 	.word	0x0002e880
        /*0888*/ 	.short	0x010a
        /*088a*/ 	.byte	0x3f
	.zero		1


	//   ....[43]....
        /*088c*/ 	.word	0x00012be0
        /*0890*/ 	.word	0x00000004
        /*0894*/ 	.word	0x0002e840
        /*0898*/ 	.short	0x010a
        /*089a*/ 	.byte	0x3f
	.zero		1


	//   ....[44]....
        /*089c*/ 	.word	0x00012f00
        /*08a0*/ 	.word	0x000000ff
        /*08a4*/ 	.word	0x0002e820
        /*08a8*/ 	.short	0x010a
        /*08aa*/ 	.byte	0x29
	.zero		1


	//   ....[45]....
        /*08ac*/ 	.word	0x000131e0
        /*08b0*/ 	.word	0x00000004
        /*08b4*/ 	.word	0x0002e880
        /*08b8*/ 	.short	0x010a
        /*08ba*/ 	.byte	0x3f
	.zero		1


	//   ....[46]....
        /*08bc*/ 	.word	0x00013460
        /*08c0*/ 	.word	0x00000004
        /*08c4*/ 	.word	0x0002e840
        /*08c8*/ 	.short	0x010a
        /*08ca*/ 	.byte	0x3f
	.zero		1


	//   ....[47]....
        /*08cc*/ 	.word	0x00013750
        /*08d0*/ 	.word	0x00000003
        /*08d4*/ 	.word	0x0002e870
        /*08d8*/ 	.short	0x010a
        /*08da*/ 	.byte	0x3f
	.zero		1


	//   ....[48]....
        /*08dc*/ 	.word	0x000137c0
        /*08e0*/ 	.word	0x00000003
        /*08e4*/ 	.word	0x0002e860
        /*08e8*/ 	.short	0x010a
        /*08ea*/ 	.byte	0x3f
	.zero		1


	//   ....[49]....
        /*08ec*/ 	.word	0x00013fa0
        /*08f0*/ 	.word	0x00000002
        /*08f4*/ 	.word	0x0002e850
        /*08f8*/ 	.short	0x0101
        /*08fa*/ 	.byte	0x3f
	.zero		1


	//   ....[50]....
        /*08fc*/ 	.word	0x00013fe0
        /*0900*/ 	.word	0x00000002
        /*0904*/ 	.word	0x00000000
        /*0908*/ 	.short	0x0101
        /*090a*/ 	.byte	0x3f
	.zero		1


	//   ....[51]....
        /*090c*/ 	.word	0x000141a0
        /*0910*/ 	.word	0x00000014
        /*0914*/ 	.word	0x0002e870
        /*0918*/ 	.short	0x010a
        /*091a*/ 	.byte	0x3f
	.zero		1


	//   ....[52]....
        /*091c*/ 	.word	0x00014230
        /*0920*/ 	.word	0x00000014
        /*0924*/ 	.word	0x0002e860
        /*0928*/ 	.short	0x010a
        /*092a*/ 	.byte	0x3f
	.zero		1


	//   ....[53]....
        /*092c*/ 	.word	0x000148f0
        /*0930*/ 	.word	0x00000014
        /*0934*/ 	.word	0x0002e850
        /*0938*/ 	.short	0x0101
        /*093a*/ 	.byte	0x3f
	.zero		1


	//   ....[54]....
        /*093c*/ 	.word	0x00014940
        /*0940*/ 	.word	0x00000000
        /*0944*/ 	.word	0x00000000
        /*0948*/ 	.short	0x0101
        /*094a*/ 	.byte	0x3f
	.zero		1


	//   ....[55]....
        /*094c*/ 	.word	0x000156e0
        /*0950*/ 	.word	0x00000000
        /*0954*/ 	.word	0x0002e820
        /*0958*/ 	.short	0x010a
        /*095a*/ 	.byte	0x3f
	.zero		1


	//   ....[56]....
        /*095c*/ 	.word	0x000158a0
        /*0960*/ 	.word	0x00000006
        /*0964*/ 	.word	0x00000000
        /*0968*/ 	.short	0x010a
        /*096a*/ 	.byte	0x3f
	.zero		1


	//   ....[57]....
        /*096c*/ 	.word	0x00015910
        /*0970*/ 	.word	0x00000007
        /*0974*/ 	.word	0x00000000
        /*0978*/ 	.short	0x010a
        /*097a*/ 	.byte	0x3f
	.zero		1


	//   ....[58]....
        /*097c*/ 	.word	0x00015970
        /*0980*/ 	.word	0x00000004
        /*0984*/ 	.word	0x0002e860
        /*0988*/ 	.short	0x010a
        /*098a*/ 	.byte	0x3f
	.zero		1


	//   ....[59]....
        /*098c*/ 	.word	0x000159c0
        /*0990*/ 	.word	0x00000003
        /*0994*/ 	.word	0x0002e860
        /*0998*/ 	.short	0x010a
        /*099a*/ 	.byte	0x3f
	.zero		1


	//   ....[60]....
        /*099c*/ 	.word	0x00015a00
        /*09a0*/ 	.word	0x00000004
        /*09a4*/ 	.word	0x0002e880
        /*09a8*/ 	.short	0x010a
        /*09aa*/ 	.byte	0x3f
	.zero		1


	//   ....[61]....
        /*09ac*/ 	.word	0x00015a20
        /*09b0*/ 	.word	0x00000003
        /*09b4*/ 	.word	0x0002e880
        /*09b8*/ 	.short	0x010a
        /*09ba*/ 	.byte	0x3f
	.zero		1


	//   ....[62]....
        /*09bc*/ 	.word	0x00015a90
        /*09c0*/ 	.word	0x00000003
        /*09c4*/ 	.word	0x0002e800
        /*09c8*/ 	.short	0x010a
        /*09ca*/ 	.byte	0x3f
	.zero		1


	//   ....[63]....
        /*09cc*/ 	.word	0x00015ae0
        /*09d0*/ 	.word	0x00000002
        /*09d4*/ 	.word	0x0002e830
        /*09d8*/ 	.short	0x010a
        /*09da*/ 	.byte	0x3f
	.zero		1


	//   ....[64]....
        /*09dc*/ 	.word	0x00015b40
        /*09e0*/ 	.word	0x00000007
        /*09e4*/ 	.word	0x0002e830
        /*09e8*/ 	.short	0x010a
        /*09ea*/ 	.byte	0x3f
	.zero		1


	//   ....[65]....
        /*09ec*/ 	.word	0x00015ba0
        /*09f0*/ 	.word	0x00000007
        /*09f4*/ 	.word	0x0002e850
        /*09f8*/ 	.short	0x010a
        /*09fa*/ 	.byte	0x3f
	.zero		1


	//   ....[66]....
        /*09fc*/ 	.word	0x00015c00
        /*0a00*/ 	.word	0x00000007
        /*0a04*/ 	.word	0x0002e830
        /*0a08*/ 	.short	0x010a
        /*0a0a*/ 	.byte	0x3f
	.zero		1


	//   ....[67]....
        /*0a0c*/ 	.word	0x00015c60
        /*0a10*/ 	.word	0x00000007
        /*0a14*/ 	.word	0x0002e850
        /*0a18*/ 	.short	0x010a
        /*0a1a*/ 	.byte	0x3f
	.zero		1


	//   ....[68]....
        /*0a1c*/ 	.word	0x00015cc0
        /*0a20*/ 	.word	0x00000005
        /*0a24*/ 	.word	0x0002e850
        /*0a28*/ 	.short	0x010a
        /*0a2a*/ 	.byte	0x3f
	.zero		1


	//   ....[69]....
        /*0a2c*/ 	.word	0x00015e10
        /*0a30*/ 	.word	0x00000004
        /*0a34*/ 	.word	0x0002e880
        /*0a38*/ 	.short	0x010a
        /*0a3a*/ 	.byte	0x3f
	.zero		1


	//   ....[70]....
        /*0a3c*/ 	.word	0x00015e60
        /*0a40*/ 	.word	0x00000004
        /*0a44*/ 	.word	0x0002e840
        /*0a48*/ 	.short	0x010a
        /*0a4a*/ 	.byte	0x3f
	.zero		1


	//   ....[71]....
        /*0a4c*/ 	.word	0x00015ec0
        /*0a50*/ 	.word	0x00000003
        /*0a54*/ 	.word	0x0002e820
        /*0a58*/ 	.short	0x010a
        /*0a5a*/ 	.byte	0x3f
	.zero		1


	//   ....[72]....
        /*0a5c*/ 	.word	0x00015f10
        /*0a60*/ 	.word	0x00000004
        /*0a64*/ 	.word	0x0002e880
        /*0a68*/ 	.short	0x010a
        /*0a6a*/ 	.byte	0x3f
	.zero		1


	//   ....[73]....
        /*0a6c*/ 	.word	0x00015f60
        /*0a70*/ 	.word	0x00000004
        /*0a74*/ 	.word	0x0002e840
        /*0a78*/ 	.short	0x010a
        /*0a7a*/ 	.byte	0x3f
	.zero		1


	//   ....[74]....
        /*0a7c*/ 	.word	0x00015fc0
        /*0a80*/ 	.word	0x00000003
        /*0a84*/ 	.word	0x0002e870
        /*0a88*/ 	.short	0x010a
        /*0a8a*/ 	.byte	0x3f
	.zero		1


	//   ....[75]....
        /*0a8c*/ 	.word	0x00016020
        /*0a90*/ 	.word	0x00000004
        /*0a94*/ 	.word	0x0002e860
        /*0a98*/ 	.short	0x010a
        /*0a9a*/ 	.byte	0x3f
	.zero		1


	//   ....[76]....
        /*0a9c*/ 	.word	0x00016070
        /*0aa0*/ 	.word	0x00000014
        /*0aa4*/ 	.word	0x0002e870
        /*0aa8*/ 	.short	0x010a
        /*0aaa*/ 	.byte	0x3f
	.zero		1


	//   ....[77]....
        /*0aac*/ 	.word	0x000160c0
        /*0ab0*/ 	.word	0x00000014
        /*0ab4*/ 	.word	0x0002e860
        /*0ab8*/ 	.short	0x010a
        /*0aba*/ 	.byte	0x3f
	.zero		1


	//   ....[78]....
        /*0abc*/ 	.word	0x00016110
        /*0ac0*/ 	.word	0x00000000
        /*0ac4*/ 	.word	0x0002e820
        /*0ac8*/ 	.short	0x010a
        /*0aca*/ 	.byte	0x3f
	.zero		1


	//   ....[79]....
        /*0acc*/ 	.word	0x000162b0
        /*0ad0*/ 	.word	0x00000006
        /*0ad4*/ 	.word	0x00000000
        /*0ad8*/ 	.short	0x010a
        /*0ada*/ 	.byte	0x3f
	.zero		1


	//   ....[80]....
        /*0adc*/ 	.word	0x00016300
        /*0ae0*/ 	.word	0x00000007
        /*0ae4*/ 	.word	0x00000000
        /*0ae8*/ 	.short	0x010a
        /*0aea*/ 	.byte	0x3f
	.zero		1


	//   ....[81]....
        /*0aec*/ 	.word	0x00016350
        /*0af0*/ 	.word	0x00000004
        /*0af4*/ 	.word	0x0002e860
        /*0af8*/ 	.short	0x010a
        /*0afa*/ 	.byte	0x3f
	.zero		1


	//   ....[82]....
        /*0afc*/ 	.word	0x000163a0
        /*0b00*/ 	.word	0x00000003
        /*0b04*/ 	.word	0x0002e860
        /*0b08*/ 	.short	0x010a
        /*0b0a*/ 	.byte	0x3f
	.zero		1


	//   ....[83]....
        /*0b0c*/ 	.word	0x000163f0
        /*0b10*/ 	.word	0x00000004
        /*0b14*/ 	.word	0x0002e880
        /*0b18*/ 	.short	0x010a
        /*0b1a*/ 	.byte	0x3f
	.zero		1


	//----- nvinfo : EIATTR_NUM_MBARRIERS
	.align		4
.L_1109:
        /*0b1c*/ 	.byte	0x03, 0x38
        /*0b1e*/ 	.short	0x0016


	//----- nvinfo : EIATTR_EXIT_INSTR_OFFSETS
	.align		4
        /*0b20*/ 	.byte	0x04, 0x1c
        /*0b22*/ 	.short	(.L_1111 - .L_1110)


	//   ....[0]....
.L_1110:
        /*0b24*/ 	.word	0x00000ab0


	//   ....[1]....
        /*0b28*/ 	.word	0x00010a20


	//   ....[2]....
        /*0b2c*/ 	.word	0x00015a70


	//----- nvinfo : EIATTR_MAX_THREADS
	.align		4
.L_1111:
        /*0b30*/ 	.byte	0x04, 0x05
        /*0b32*/ 	.short	(.L_1113 - .L_1112)
.L_1112:
        /*0b34*/ 	.word	0x00000180
        /*0b38*/ 	.word	0x00000001
        /*0b3c*/ 	.word	0x00000001


	//----- nvinfo : EIATTR_CRS_STACK_SIZE
	.align		4
.L_1113:
        /*0b40*/ 	.byte	0x04, 0x1e
        /*0b42*/ 	.short	(.L_1115 - .L_1114)
.L_1114:
        /*0b44*/ 	.word	0x00000000


	//----- nvinfo : EIATTR_CBANK_PARAM_SIZE
	.align		4
.L_1115:
        /*0b48*/ 	.byte	0x03, 0x19
        /*0b4a*/ 	.short	0x0a70


	//----- nvinfo : EIATTR_PARAM_CBANK
	.align		4
        /*0b4c*/ 	.byte	0x04, 0x0a
        /*0b4e*/ 	.short	(.L_1117 - .L_1116)
	.align		4
.L_1116:
        /*0b50*/ 	.word	index@(.nv.constant0._ZN7cutlass13device_kernelIN5flash11enable_sm90INS1_16FlashAttnFwdSm90INS1_25CollectiveMainloopFwdSm90ILi2EN4cute5tupleIJNS5_1CILi1EEES8_S8_EEENS6_IJNS7_ILi128EEENS7_ILi224EEESA_EEELi128ENS_12float_e4m3_tEfNS_4arch4Sm90ELb1ELb0ELb0ELb1ELb0ELb0ELb0ELb1ELb1ELb0ELb0ELb0EEENS1_21CollectiveEpilogueFwdINS6_IJSA_SA_SB_EEES9_NS_10bfloat16_tESF_Li256ELb1ELb0ELb0ELb1EEENS1_36VarlenDynamicPersistentTileSchedulerILi128ELi224ELi256ELi128ELb0ELb0ELb1ELb1ELb1ELb1EEEEEEEEEvNT_6ParamsE)
        /*0b54*/ 	.short	0x0210
        /*0b56*/ 	.short	0x0a70


	//----- nvinfo : EIATTR_SW_WAR
	.align		4
.L_1117:
        /*0b58*/ 	.byte	0x04, 0x36
        /*0b5a*/ 	.short	(.L_1119 - .L_1118)
.L_1118:
        /*0b5c*/ 	.word	0x00000008
.L_1119:


//--------------------- .nv.info._ZN7cutlass13device_kernelIN5flash11enable_sm90INS1_16FlashAttnFwdSm90INS1_25CollectiveMainloopFwdSm90ILi2EN4cute5tupleIJNS5_1CILi1EEES8_S8_EEENS6_IJNS7_ILi128EEENS7_ILi224EEESA_EEELi128ENS_12float_e4m3_tEfNS_4arch4Sm90ELb1ELb0ELb0ELb1ELb0ELb1ELb0ELb1ELb1ELb0ELb0ELb0EEENS1_21CollectiveEpilogueFwdINS6_IJSA_SA_SB_EEES9_NS_10bfloat16_tESF_Li256ELb1ELb0ELb0ELb1EEENS1_36VarlenDynamicPersistentTileSchedulerILi128ELi224ELi256ELi128ELb0ELb0ELb1ELb1ELb1ELb1EEEEEEEEEvNT_6ParamsE --------------------------
	.section	.nv.info._ZN7cutlass13device_kernelIN5flash11enable_sm90INS1_16FlashAttnFwdSm90INS1_25CollectiveMainloopFwdSm90ILi2EN4cute5tupleIJNS5_1CILi1EEES8_S8_EEENS6_IJNS7_ILi128EEENS7_ILi224EEESA_EEELi128ENS_12float_e4m3_tEfNS_4arch4Sm90ELb1ELb0ELb0ELb1ELb0ELb1ELb0ELb1ELb1ELb0ELb0ELb0EEENS1_21CollectiveEpilogueFwdINS6_IJSA_SA_SB_EEES9_NS_10bfloat16_tESF_Li256ELb1ELb0ELb0ELb1EEENS1_36VarlenDynamicPersistentTileSchedulerILi128ELi224ELi256ELi128ELb0ELb0ELb1ELb1ELb1ELb1EEEEEEEEEvNT_6ParamsE,"",@"SHT_CUDA_INFO"
	.sectionflags	@""
	.align	4


	//----- nvinfo : EIATTR_CUDA_API_VERSION
	.align		4
        /*0000*/ 	.byte	0x04, 0x37
        /*0002*/ 	.short	(.L_1121 - .L_1120)
.L_1120:
        /*0004*/ 	.word	0x00000082


	//----- nvinfo : EIATTR_KPARAM_INFO
	.align		4
.L_1121:
        /*0008*/ 	.byte	0x04, 0x17
        /*000a*/ 	.short	(.L_1123 - .L_1122)
.L_1122:
        /*000c*/ 	.word	0x00000000
        /*0010*/ 	.short	0x0000
        /*0012*/ 	.short	0x0070
        /*0014*/ 	.byte	0x00, 0xf0, 0x01, 0x28


	//----- nvinfo : EIATTR_SPARSE_MMA_MASK
	.align		4
.L_1123:
        /*0018*/ 	.byte	0x03, 0x50
        /*001a*/ 	.short	0x0000


	//----- nvinfo : EIATTR_MAXREG_COUNT
	.align		4
        /*001c*/ 	.byte	0x03, 0x1b
        /*001e*/ 	.short	0x00a8


	//----- nvinfo : EIATTR_NUM_BARRIERS
	.align		4
        /*0020*/ 	.byte	0x02, 0x4c
        /*0022*/ 	.byte	0x10
	.zero		1


	//----- nvinfo : EIATTR_EXTERNS
	.align		4
        /*0024*/ 	.byte	0x04, 0x0f
        /*0026*/ 	.short	(.L_1125 - .L_1124)


	//   ....[0]....
	.align		4
.L_1124:
        /*0028*/ 	.word	index@(__assertfail)


	//----- nvinfo : EIATTR_ANNOTATIONS
	.align		4
.L_1125:
        /*002c*/ 	.byte	0x04, 0x55
        /*002e*/ 	.short	(.L_1127 - .L_1126)


	//   ....[0]....
.L_1126:
        /* <DEDUP_REMOVED lines=140> */


	//----- nvinfo : EIATTR_MERCURY_ISA_VERSION
	.align		4
.L_1127:
        /*08e0*/ 	.byte	0x03, 0x5f
        /*08e2*/ 	.short	0x0101


	//----- nvinfo : EIATTR_UNUSED_LOAD_BYTE_OFFSET
	.align		4
        /*08e4*/ 	.byte	0x04, 0x44
        /*08e6*/ 	.short	(.L_1129 - .L_1128)


	//   ....[0]....
.L_1128:
        /*08e8*/ 	.word	0x00000b40
        /*08ec*/ 	.word	0x0000fff0


	//   ....[1]....
        /*08f0*/ 	.word	0x00020b40
        /*08f4*/ 	.word	0x0000fff0


	//----- nvinfo : EIATTR_INT_WARP_WIDE_INSTR_OFFSETS
	.align		4
.L_1129:
        /*08f8*/ 	.byte	0x04, 0x31
        /*08fa*/ 	.short	(.L_1131 - .L_1130)


	//   ....[0]....
.L_1130:
        /*08fc*/ 	.word	0x000001c0


	//   ....[1]....
        /*0900*/ 	.word	0x00000200


	//   ....[2]....
        /*0904*/ 	.word	0x00000270


	//   ....[3]....
        /*0908*/ 	.word	0x000255e0


	//   ....[4]....
        /*090c*/ 	.word	0x00025640


	//   ....[5]....
        /*0910*/ 	.word	0x00025da0


	//   ....[6]....
        /*0914*/ 	.word	0x00025de0


	//   ....[7]....
        /*0918*/ 	.word	0x00027c30


	//   ....[8]....
        /*091c*/ 	.word	0x00027c90


	//----- nvinfo : EIATTR_COOP_GROUP_MASK_REGIDS
	.align		4
.L_1131:
        /*0920*/ 	.byte	0x04, 0x29
        /*0922*/ 	.short	(.L_1133 - .L_1132)


	//   ....[0]....
.L_1132:
        /*0924*/ 	.word	0xffffffff


	//   ....[1]....
        /*0928*/ 	.word	0xffffffff


	//   ....[2]....
        /*092c*/ 	.word	0xffffffff


	//   ....[3]....
        /*0930*/ 	.word	0xffffffff


	//   ....[4]....
        /*0934*/ 	.word	0xffffffff


	//   ....[5]....
        /*0938*/ 	.word	0xffffffff


	//   ....[6]....
        /*093c*/ 	.word	0xffffffff


	//   ....[7]....
        /*0940*/ 	.word	0xffffffff


	//   ....[8]....
        /*0944*/ 	.word	0xffffffff


	//   ....[9]....
        /*0948*/ 	.word	0xffffffff


	//   ....[10]....
        /*094c*/ 	.word	0xffffffff


	//   ....[11]....
        /*0950*/ 	.word	0xffffffff


	//   ....[12]....
        /*0954*/ 	.word	0xffffffff


	//   ....[13]....
        /*0958*/ 	.word	0xffffffff


	//   ....[14]....
        /*095c*/ 	.word	0xffffffff


	//   ....[15]....
        /*0960*/ 	.word	0xffffffff


	//   ....[16]....
        /*0964*/ 	.word	0xffffffff


	//   ....[17]....
        /*0968*/ 	.word	0xffffffff


	//   ....[18]....
        /*096c*/ 	.word	0xffffffff


	//   ....[19]....
        /*0970*/ 	.word	0xffffffff


	//   ....[20]....
        /*0974*/ 	.word	0xffffffff


	//   ....[21]....
        /*0978*/ 	.word	0xffffffff


	//   ....[22]....
        /*097c*/ 	.word	0xffffffff


	//   ....[23]....
        /*0980*/ 	.word	0xffffffff


	//   ....[24]....
        /*0984*/ 	.word	0xffffffff


	//   ....[25]....
        /*0988*/ 	.word	0xffffffff


	//   ....[26]....
        /*098c*/ 	.word	0xffffffff


	//   ....[27]....
        /*0990*/ 	.word	0xffffffff


	//   ....[28]....
        /*0994*/ 	.word	0xffffffff


	//   ....[29]....
        /*0998*/ 	.word	0xffffffff


	//   ....[30]....
        /*099c*/ 	.word	0xffffffff


	//   ....[31]....
        /*09a0*/ 	.word	0xffffffff


	//   ....[32]....
        /*09a4*/ 	.word	0xffffffff


	//   ....[33]....
        /*09a8*/ 	.word	0xffffffff


	//   ....[34]....
        /*09ac*/ 	.word	0xffffffff


	//   ....[35]....
        /*09b0*/ 	.word	0xffffffff


	//   ....[36]....
        /*09b4*/ 	.word	0xffffffff


	//   ....[37]....
        /*09b8*/ 	.word	0xffffffff


	//   ....[38]....
        /*09bc*/ 	.word	0xffffffff


	//   ....[39]....
        /*09c0*/ 	.word	0xffffffff


	//   ....[40]....
        /*09c4*/ 	.word	0xffffffff


	//   ....[41]....
        /*09c8*/ 	.word	0xffffffff


	//   ....[42]....
        /*09cc*/ 	.word	0xffffffff


	//   ....[43]....
        /*09d0*/ 	.word	0xffffffff


	//   ....[44]....
        /*09d4*/ 	.word	0xffffffff


	//   ....[45]....
        /*09d8*/ 	.word	0xffffffff


	//   ....[46]....
        /*09dc*/ 	.word	0xffffffff


	//   ....[47]....
        /*09e0*/ 	.word	0xffffffff


	//   ....[48]....
        /*09e4*/ 	.word	0xffffffff


	//   ....[49]....
        /*09e8*/ 	.word	0xffffffff


	//   ....[50]....
        /*09ec*/ 	.word	0xffffffff


	//   ....[51]....
        /*09f0*/ 	.word	0xffffffff


	//   ....[52]....
        /*09f4*/ 	.word	0xffffffff


	//   ....[53]....
        /*09f8*/ 	.word	0xffffffff


	//   ....[54]....
        /*09fc*/ 	.word	0xffffffff


	//   ....[55]....
        /*0a00*/ 	.word	0xffffffff


	//   ....[56]....
        /*0a04*/ 	.word	0xffffffff


	//   ....[57]....
        /*0a08*/ 	.word	0xffffffff


	//   ....[58]....
        /*0a0c*/ 	.word	0xffffffff


	//   ....[59]....
        /*0a10*/ 	.word	0xffffffff


	//   ....[60]....
        /*0a14*/ 	.word	0xffffffff


	//   ....[61]....
        /*0a18*/ 	.word	0xffffffff


	//   ....[62]....
        /*0a1c*/ 	.word	0xffffffff


	//   ....[63]....
        /*0a20*/ 	.word	0xffffffff


	//   ....[64]....
        /*0a24*/ 	.word	0xffffffff


	//   ....[65]....
        /*0a28*/ 	.word	0xffffffff


	//   ....[66]....
        /*0a2c*/ 	.word	0xffffffff


	//   ....[67]....
        /*0a30*/ 	.word	0xffffffff


	//   ....[68]....
        /*0a34*/ 	.word	0xffffffff


	//   ....[69]....
        /*0a38*/ 	.word	0xffffffff


	//   ....[70]....
        /*0a3c*/ 	.word	0xffffffff


	//   ....[71]....
        /*0a40*/ 	.word	0xffffffff


	//   ....[72]....
        /*0a44*/ 	.word	0xffffffff


	//   ....[73]....
        /*0a48*/ 	.word	0xffffffff


	//   ....[74]....
        /*0a4c*/ 	.word	0xffffffff


	//   ....[75]....
        /*0a50*/ 	.word	0xffffffff


	//   ....[76]....
        /*0a54*/ 	.word	0xffffffff


	//   ....[77]....
        /*0a58*/ 	.word	0xffffffff


	//   ....[78]....
        /*0a5c*/ 	.word	0xffffffff


	//   ....[79]....
        /*0a60*/ 	.word	0xffffffff


	//   ....[80]....
        /*0a64*/ 	.word	0xffffffff


	//   ....[81]....
        /*0a68*/ 	.word	0xffffffff


	//   ....[82]....
        /*0a6c*/ 	.word	0xffffffff


	//   ....[83]....
        /*0a70*/ 	.word	0xffffffff


	//   ....[84]....
        /*0a74*/ 	.word	0xffffffff


	//   ....[85]....
        /*0a78*/ 	.word	0xffffffff


	//   ....[86]....
        /*0a7c*/ 	.word	0xffffffff


	//   ....[87]....
        /*0a80*/ 	.word	0xffffffff


	//   ....[88]....
        /*0a84*/ 	.word	0xffffffff


	//   ....[89]....
        /*0a88*/ 	.word	0xffffffff


	//   ....[90]....
        /*0a8c*/ 	.word	0xffffffff


	//   ....[91]....
        /*0a90*/ 	.word	0xffffffff


	//   ....[92]....
        /*0a94*/ 	.word	0x0500000f


	//   ....[93]....
        /*0a98*/ 	.word	0x0500000f


	//   ....[94]....
        /*0a9c*/ 	.word	0x0500000f


	//   ....[95]....
        /*0aa0*/ 	.word	0x0500000f


	//   ....[96]....
        /*0aa4*/ 	.word	0x0500000f


	//   ....[97]....
        /*0aa8*/ 	.word	0x0500000f


	//   ....[98]....
        /*0aac*/ 	.word	0x0500000f


	//   ....[99]....
        /*0ab0*/ 	.word	0x0500000f


	//   ....[100]....
        /*0ab4*/ 	.word	0x0500000f


	//   ....[101]....
        /*0ab8*/ 	.word	0x0500000f


	//   ....[102]....
        /*0abc*/ 	.word	0x0500000f


	//   ....[103]....
        /*0ac0*/ 	.word	0x0500000f


	//   ....[104]....
        /*0ac4*/ 	.word	0x0500000f


	//   ....[105]....
        /*0ac8*/ 	.word	0x0500000f


	//   ....[106]....
        /*0acc*/ 	.word	0x0500000f


	//   ....[107]....
        /*0ad0*/ 	.word	0x0500000f


	//   ....[108]....
        /*0ad4*/ 	.word	0x0500000f


	//   ....[109]....
        /*0ad8*/ 	.word	0x0500000f


	//   ....[110]....
        /*0adc*/ 	.word	0x0500000f


	//   ....[111]....
        /*0ae0*/ 	.word	0x0500000f


	//   ....[112]....
        /*0ae4*/ 	.word	0x0500000f


	//   ....[113]....
        /*0ae8*/ 	.word	0x0500000f


	//   ....[114]....
        /*0aec*/ 	.word	0x0500000f


	//   ....[115]....
        /*0af0*/ 	.word	0x0500000f


	//   ....[116]....
        /*0af4*/ 	.word	0x0500000f


	//   ....[117]....
        /*0af8*/ 	.word	0x0500000f


	//   ....[118]....
        /*0afc*/ 	.word	0x0500000f


	//   ....[119]....
        /*0b00*/ 	.word	0x0500000f


	//   ....[120]....
        /*0b04*/ 	.word	0x0500000f


	//   ....[121]....
        /*0b08*/ 	.word	0x0500000f


	//   ....[122]....
        /*0b0c*/ 	.word	0x0500000f


	//   ....[123]....
        /*0b10*/ 	.word	0x0500000f


	//   ....[124]....
        /*0b14*/ 	.word	0x0500000f


	//   ....[125]....
        /*0b18*/ 	.word	0x0500000f


	//   ....[126]....
        /*0b1c*/ 	.word	0x0500000f


	//   ....[127]....
        /*0b20*/ 	.word	0x0500000f


	//   ....[128]....
        /*0b24*/ 	.word	0x0500000f


	//   ....[129]....
        /*0b28*/ 	.word	0x0500000f


	//   ....[130]....
        /*0b2c*/ 	.word	0x0500000f


	//   ....[131]....
        /*0b30*/ 	.word	0x0500000f


	//   ....[132]....
        /*0b34*/ 	.word	0x0500000f


	//   ....[133]....
        /*0b38*/ 	.word	0x0500000f


	//   ....[134]....
        /*0b3c*/ 	.word	0x0500000f


	//   ....[135]....
        /*0b40*/ 	.word	0x0500000f


	//   ....[136]....
        /*0b44*/ 	.word	0x0500000f


	//   ....[137]....
        /*0b48*/ 	.word	0x0500000f


	//   ....[138]....
        /*0b4c*/ 	.word	0x0500000f


	//   ....[139]....
        /*0b50*/ 	.word	0x0500000f


	//   ....[140]....
        /*0b54*/ 	.word	0x0500000f


	//   ....[141]....
        /*0b58*/ 	.word	0x0500000f


	//   ....[142]....
        /*0b5c*/ 	.word	0x0500000f


	//   ....[143]....
        /*0b60*/ 	.word	0x0500000f


	//   ....[144]....
        /*0b64*/ 	.word	0x0500000f


	//   ....[145]....
        /*0b68*/ 	.word	0x0500000f


	//   ....[146]....
        /*0b6c*/ 	.word	0x0500000f


	//   ....[147]....
        /*0b70*/ 	.word	0x0500000f


	//   ....[148]....
        /*0b74*/ 	.word	0x0500000f


	//   ....[149]....
        /*0b78*/ 	.word	0x0500000f


	//   ....[150]....
        /*0b7c*/ 	.word	0x0500000f


	//   ....[151]....
        /*0b80*/ 	.word	0x0500000f


	//   ....[152]....
        /*0b84*/ 	.word	0x0500000f


	//   ....[153]....
        /*0b88*/ 	.word	0x0500000f


	//   ....[154]....
        /*0b8c*/ 	.word	0x0500000f


	//   ....[155]....
        /*0b90*/ 	.word	0x0500000f


	//   ....[156]....
        /*0b94*/ 	.word	0x0500000f


	//   ....[157]....
        /*0b98*/ 	.word	0x0500000f


	//   ....[158]....
        /*0b9c*/ 	.word	0x0500000f


	//   ....[159]....
        /*0ba0*/ 	.word	0x0500000f


	//   ....[160]....
        /*0ba4*/ 	.word	0x0500000f


	//----- nvinfo : EIATTR_COOP_GROUP_INSTR_OFFSETS
	.align		4
.L_1133:
        /*0ba8*/ 	.byte	0x04, 0x28
        /*0baa*/ 	.short	(.L_1135 - .L_1134)


	//   ....[0]....
.L_1134:
        /*0bac*/ 	.word	0x00000070


	//   ....[1]....
        /*0bb0*/ 	.word	0x000001d0


	//   ....[2]....
        /*0bb4*/ 	.word	0x00000220


	//   ....[3]....
        /*0bb8*/ 	.word	0x00000450


	//   ....[4]....
        /*0bbc*/ 	.word	0x000005b0


	//   ....[5]....
        /*0bc0*/ 	.word	0x000006d0


	//   ....[6]....
        /*0bc4*/ 	.word	0x00000830


	//   ....[7]....
        /*0bc8*/ 	.word	0x0000d000


	//   ....[8]....
        /*0bcc*/ 	.word	0x00014280


	//   ....[9]....
        /*0bd0*/ 	.word	0x000142a0


	//   ....[10]....
        /*0bd4*/ 	.word	0x00014f80


	//   ....[11]....
        /*0bd8*/ 	.word	0x00014fb0


	//   ....[12]....
        /*0bdc*/ 	.word	0x00019280


	//   ....[13]....
        /*0be0*/ 	.word	0x00019390


	//   ....[14]....
        /*0be4*/ 	.word	0x0001a350


	//   ....[15]....
        /*0be8*/ 	.word	0x0001a3a0


	//   ....[16]....
        /*0bec*/ 	.word	0x0001dd40


	//   ....[17]....
        /*0bf0*/ 	.word	0x0001ddc0


	//   ....[18]....
        /*0bf4*/ 	.word	0x0001de00


	//   ....[19]....
        /*0bf8*/ 	.word	0x0001de70


	//   ....[20]....
        /*0bfc*/ 	.word	0x00020310


	//   ....[21]....
        /*0c00*/ 	.word	0x00020320


	//   ....[22]....
        /*0c04*/ 	.word	0x000203a0


	//   ....[23]....
        /*0c08*/ 	.word	0x000203b0


	//   ....[24]....
        /*0c0c*/ 	.word	0x00021190


	//   ....[25]....
        /*0c10*/ 	.word	0x000211c0


	//   ....[26]....
        /*0c14*/ 	.word	0x000211f0


	//   ....[27]....
        /*0c18*/ 	.word	0x00021220


	//   ....[28]....
        /*0c1c*/ 	.word	0x00021250


	//   ....[29]....
        /*0c20*/ 	.word	0x00021280


	//   ....[30]....
        /*0c24*/ 	.word	0x000212b0


	//   ....[31]....
        /*0c28*/ 	.word	0x000212e0


	//   ....[32]....
        /*0c2c*/ 	.word	0x00021310


	//   ....[33]....
        /*0c30*/ 	.word	0x00021340


	//   ....[34]....
        /*0c34*/ 	.word	0x00021370


	//   ....[35]....
        /*0c38*/ 	.word	0x000213a0


	//   ....[36]....
        /*0c3c*/ 	.word	0x000213d0


	//   ....[37]....
        /*0c40*/ 	.word	0x00021400


	//   ....[38]....
        /*0c44*/ 	.word	0x00021430


	//   ....[39]....
        /*0c48*/ 	.word	0x00021460


	//   ....[40]....
        /*0c4c*/ 	.word	0x00021490


	//   ....[41]....
        /*0c50*/ 	.word	0x000214c0


	//   ....[42]....
        /*0c54*/ 	.word	0x000214f0


	//   ....[43]....
        /*0c58*/ 	.word	0x00021520


	//   ....[44]....
        /*0c5c*/ 	.word	0x00021550


	//   ....[45]....
        /*0c60*/ 	.word	0x00021590


	//   ....[46]....
        /*0c64*/ 	.word	0x000215c0


	//   ....[47]....
        /*0c68*/ 	.word	0x000215e0


	//   ....[48]....
        /*0c6c*/ 	.word	0x00021610


	//   ....[49]....
        /*0c70*/ 	.word	0x00021620


	//   ....[50]....
        /*0c74*/ 	.word	0x00021630


	//   ....[51]....
        /*0c78*/ 	.word	0x00021640


	//   ....[52]....
        /*0c7c*/ 	.word	0x00021650


	//   ....[53]....
        /*0c80*/ 	.word	0x00021660


	//   ....[54]....
        /*0c84*/ 	.word	0x00021670


	//   ....[55]....
        /*0c88*/ 	.word	0x000216a0


	//   ....[56]....
        /*0c8c*/ 	.word	0x000231b0


	//   ....[57]....
        /*0c90*/ 	.word	0x00023390


	//   ....[58]....
        /*0c94*/ 	.word	0x000233c0


	//   ....[59]....
        /*0c98*/ 	.word	0x000233f0


	//   ....[60]....
        /*0c9c*/ 	.word	0x00023420


	//   ....[61]....
        /*0ca0*/ 	.word	0x00023450


	//   ....[62]....
        /*0ca4*/ 	.word	0x00023480


	//   ....[63]....
        /*0ca8*/ 	.word	0x000235f0


	//   ....[64]....
        /*0cac*/ 	.word	0x00023620


	//   ....[65]....
        /*0cb0*/ 	.word	0x00023650


	//   ....[66]....
        /*0cb4*/ 	.word	0x00023680


	//   ....[67]....
        /*0cb8*/ 	.word	0x000236b0


	//   ....[68]....
        /*0cbc*/ 	.word	0x000236e0


	//   ....[69]....
        /*0cc0*/ 	.word	0x00023780


	//   ....[70]....
        /*0cc4*/ 	.word	0x000237e0


	//   ....[71]....
        /*0cc8*/ 	.word	0x00023870


	//   ....[72]....
        /*0ccc*/ 	.word	0x00024800


	//   ....[73]....
        /*0cd0*/ 	.word	0x00025f90


	//   ....[74]....
        /*0cd4*/ 	.word	0x00028ad0


	//   ....[75]....
        /*0cd8*/ 	.word	0x00028b00


	//   ....[76]....
        /*0cdc*/ 	.word	0x00028b40


	//   ....[77]....
        /*0ce0*/ 	.word	0x00028b70


	//   ....[78]....
        /*0ce4*/ 	.word	0x00028ba0


	//   ....[79]....
        /*0ce8*/ 	.word	0x00028bd0


	//   ....[80]....
        /*0cec*/ 	.word	0x00028c00


	//   ....[81]....
        /*0cf0*/ 	.word	0x00028c30


	//   ....[82]....
        /*0cf4*/ 	.word	0x00028dc0


	//   ....[83]....
        /*0cf8*/ 	.word	0x00028df0


	//   ....[84]....
        /*0cfc*/ 	.word	0x00028e20


	//   ....[85]....
        /*0d00*/ 	.word	0x00028e50


	//   ....[86]....
        /*0d04*/ 	.word	0x00028e80


	//   ....[87]....
        /*0d08*/ 	.word	0x00028eb0


	//   ....[88]....
        /*0d0c*/ 	.word	0x00028f80


	//   ....[89]....
        /*0d10*/ 	.word	0x00028fa0


	//   ....[90]....
        /*0d14*/ 	.word	0x00029010


	//   ....[91]....
        /*0d18*/ 	.word	0x000296d0


	//   ....[92]....
        /*0d1c*/ 	.word	0x00029bf0


	//   ....[93]....
        /*0d20*/ 	.word	0x00029ca0


	//   ....[94]....
        /*0d24*/ 	.word	0x00029d40


	//   ....[95]....
        /*0d28*/ 	.word	0x00029de0


	//   ....[96]....
        /*0d2c*/ 	.word	0x00029e80


	//   ....[97]....
        /*0d30*/ 	.word	0x00029f20


	//   ....[98]....
        /*0d34*/ 	.word	0x00029fc0


	//   ....[99]....
        /*0d38*/ 	.word	0x0002a060


	//   ....[100]....
        /*0d3c*/ 	.word	0x0002a100


	//   ....[101]....
        /*0d40*/ 	.word	0x0002a1f0


	//   ....[102]....
        /*0d44*/ 	.word	0x0002a290


	//   ....[103]....
        /*0d48*/ 	.word	0x0002a330


	//   ....[104]....
        /*0d4c*/ 	.word	0x0002a3d0


	//   ....[105]....
        /*0d50*/ 	.word	0x0002a470


	//   ....[106]....
        /*0d54*/ 	.word	0x0002a510


	//   ....[107]....
        /*0d58*/ 	.word	0x0002a5b0


	//   ....[108]....
        /*0d5c*/ 	.word	0x0002a650


	//   ....[109]....
        /*0d60*/ 	.word	0x0002a940


	//   ....[110]....
        /*0d64*/ 	.word	0x0002aa70


	//   ....[111]....
        /*0d68*/ 	.word	0x0002aba0


	//   ....[112]....
        /*0d6c*/ 	.word	0x0002ac20


	//   ....[113]....
        /*0d70*/ 	.word	0x0002ac80


	//   ....[114]....
        /*0d74*/ 	.word	0x0002ad00


	//   ....[115]....
        /*0d78*/ 	.word	0x0002ad60


	//   ....[116]....
        /*0d7c*/ 	.word	0x0002ade0


	//   ....[117]....
        /*0d80*/ 	.word	0x0002ae40


	//   ....[118]....
        /*0d84*/ 	.word	0x0002aec0


	//   ....[119]....
        /*0d88*/ 	.word	0x0002af20


	//   ....[120]....
        /*0d8c*/ 	.word	0x0002afa0


	//   ....[121]....
        /*0d90*/ 	.word	0x0002b000


	//   ....[122]....
        /*0d94*/ 	.word	0x0002b080


	//   ....[123]....
        /*0d98*/ 	.word	0x0002b0e0


	//   ....[124]....
        /*0d9c*/ 	.word	0x0002b140


	//   ....[125]....
        /*0da0*/ 	.word	0x0002b1a0


	//   ....[126]....
        /*0da4*/ 	.word	0x0002b220


	//   ....[127]....
        /*0da8*/ 	.word	0x0002b280


	//   ....[128]....
        /*0dac*/ 	.word	0x0002b300


	//   ....[129]....
        /*0db0*/ 	.word	0x0002b360


	//   ....[130]....
        /*0db4*/ 	.word	0x0002b3d0


	//   ....[131]....
        /*0db8*/ 	.word	0x0002b430


	//   ....[132]....
        /*0dbc*/ 	.word	0x0002b4b0


	//   ....[133]....
        /*0dc0*/ 	.word	0x0002b510


	//   ....[134]....
        /*0dc4*/ 	.word	0x0002b590


	//   ....[135]....
        /*0dc8*/ 	.word	0x0002b5f0


	//   ....[136]....
        /*0dcc*/ 	.word	0x0002b670


	//   ....[137]....
        /*0dd0*/ 	.word	0x0002b6d0


	//   ....[138]....
        /*0dd4*/ 	.word	0x0002b740


	//   ....[139]....
        /*0dd8*/ 	.word	0x0002b7a0


	//   ....[140]....
        /*0ddc*/ 	.word	0x0002b800


	//   ....[141]....
        /*0de0*/ 	.word	0x0002b940


	//   ....[142]....
        /*0de4*/ 	.word	0x0002bc20


	//   ....[143]....
        /*0de8*/ 	.word	0x0002c040


	//   ....[144]....
        /*0dec*/ 	.word	0x0002c0e0


	//   ....[145]....
        /*0df0*/ 	.word	0x0002c200


	//   ....[146]....
        /*0df4*/ 	.word	0x0002c280


	//   ....[147]....
        /*0df8*/ 	.word	0x0002c300


	//   ....[148]....
        /*0dfc*/ 	.word	0x0002c380


	//   ....[149]....
        /*0e00*/ 	.word	0x0002c400


	//   ....[150]....
        /*0e04*/ 	.word	0x0002c490


	//   ....[151]....
        /*0e08*/ 	.word	0x0002c530


	//   ....[152]....
        /*0e0c*/ 	.word	0x0002c5e0


	//   ....[153]....
        /*0e10*/ 	.word	0x0002c660


	//   ....[154]....
        /*0e14*/ 	.word	0x0002c6e0


	//   ....[155]....
        /*0e18*/ 	.word	0x0002c760


	//   ....[156]....
        /*0e1c*/ 	.word	0x0002c7f0


	//   ....[157]....
        /*0e20*/ 	.word	0x0002c870


	//   ....[158]....
        /*0e24*/ 	.word	0x0002c910


	//   ....[159]....
        /*0e28*/ 	.word	0x0002c9a0


	//   ....[160]....
        /*0e2c*/ 	.word	0x0002cad0


	//----- nvinfo : EIATTR_REG_RECONFIG
	.align		4
.L_1135:
        /*0e30*/ 	.byte	0x01, 0x54
	.zero		2


	//----- nvinfo : EIATTR_SYSCALL_OFFSETS
	.align		4
        /*0e34*/ 	.byte	0x04, 0x46
        /*0e36*/ 	.short	(.L_1137 - .L_1136)


	//   ....[0]....
.L_1136:
        /*0e38*/ 	.word	0x00001a50


	//   ....[1]....
        /*0e3c*/ 	.word	0x00001ba0


	//   ....[2]....
        /*0e40*/ 	.word	0x0000d1c0


	//   ....[3]....
        /*0e44*/ 	.word	0x0000d690


	//   ....[4]....
        /*0e48*/ 	.word	0x00025800


	//   ....[5]....
        /*0e4c*/ 	.word	0x000259b0


	//   ....[6]....
        /*0e50*/ 	.word	0x00025b00


	//   ....[7]....
        /*0e54*/ 	.word	0x00025c30


	//----- nvinfo : EIATTR_MBARRIER_INSTR_OFFSETS
	.align		4
.L_1137:
        /*0e58*/ 	.byte	0x04, 0x39
        /*0e5a*/ 	.short	(.L_1139 - .L_1138)


	//   ....[0]....
.L_1138:
        /*0e5c*/ 	.word	0x00000300
        /*0e60*/ 	.word	0x000000ff
        /*0e64*/ 	.word	0x0002e800
        /*0e68*/ 	.short	0x0100
        /*0e6a*/ 	.byte	0x08
	.zero		1


	//   ....[1]....
        /*0e6c*/ 	.word	0x00000310
        /*0e70*/ 	.word	0x000000ff
        /*0e74*/ 	.word	0x0002e820
        /*0e78*/ 	.short	0x0100
        /*0e7a*/ 	.byte	0x08
	.zero		1


	//   ....[2]....
        /*0e7c*/ 	.word	0x00000400
        /*0e80*/ 	.word	0x000000ff
        /*0e84*/ 	.word	0x0002e830
        /*0e88*/ 	.short	0x0100
        /*0e8a*/ 	.byte	0x08
	.zero		1


	//   ....[3]....
        /*0e8c*/ 	.word	0x00000410
        /*0e90*/ 	.word	0x000000ff
        /*0e94*/ 	.word	0x0002e840
        /*0e98*/ 	.short	0x0100
        /*0e9a*/ 	.byte	0x08
	.zero		1


	//   ....[4]....
        /*0e9c*/ 	.word	0x00000420
        /*0ea0*/ 	.word	0x000000ff
        /*0ea4*/ 	.word	0x0002e838
        /*0ea8*/ 	.short	0x0100
        /*0eaa*/ 	.byte	0x08
	.zero		1


	//   ....[5]....
        /*0eac*/ 	.word	0x00000430
        /*0eb0*/ 	.word	0x000000ff
        /*0eb4*/ 	.word	0x0002e848
        /*0eb8*/ 	.short	0x0100
        /*0eba*/ 	.byte	0x08
	.zero		1


	//   ....[6]....
        /*0ebc*/ 	.word	0x00000560
        /*0ec0*/ 	.word	0x000000ff
        /*0ec4*/ 	.word	0x0002e850
        /*0ec8*/ 	.short	0x0100
        /*0eca*/ 	.byte	0x08
	.zero		1


	//   ....[7]....
        /*0ecc*/ 	.word	0x00000570
        /*0ed0*/ 	.word	0x000000ff
        /*0ed4*/ 	.word	0x0002e860
        /*0ed8*/ 	.short	0x0100
        /*0eda*/ 	.byte	0x08
	.zero		1


	//   ....[8]....
        /*0edc*/ 	.word	0x00000580
        /*0ee0*/ 	.word	0x000000ff
        /*0ee4*/ 	.word	0x0002e858
        /*0ee8*/ 	.short	0x0100
        /*0eea*/ 	.byte	0x08
	.zero		1


	//   ....[9]....
        /*0eec*/ 	.word	0x00000590
        /*0ef0*/ 	.word	0x000000ff
        /*0ef4*/ 	.word	0x0002e868
        /*0ef8*/ 	.short	0x0100
        /*0efa*/ 	.byte	0x08
	.zero		1


	//   ....[10]....
        /*0efc*/ 	.word	0x00000680
        /*0f00*/ 	.word	0x000000ff
        /*0f04*/ 	.word	0x0002e870
        /*0f08*/ 	.short	0x0100
        /*0f0a*/ 	.byte	0x06
	.zero		1


	//   ....[11]....
        /*0f0c*/ 	.word	0x00000690
        /*0f10*/ 	.word	0x000000ff
        /*0f14*/ 	.word	0x0002e880
        /*0f18*/ 	.short	0x0100
        /*0f1a*/ 	.byte	0x06
	.zero		1


	//   ....[12]....
        /*0f1c*/ 	.word	0x000006a0
        /*0f20*/ 	.word	0x000000ff
        /*0f24*/ 	.word	0x0002e878
        /*0f28*/ 	.short	0x0100
        /*0f2a*/ 	.byte	0x06
	.zero		1


	//   ....[13]....
        /*0f2c*/ 	.word	0x000006b0
        /*0f30*/ 	.word	0x000000ff
        /*0f34*/ 	.word	0x0002e888
        /*0f38*/ 	.short	0x0100
        /*0f3a*/ 	.byte	0x06
	.zero		1


	//   ....[14]....
        /*0f3c*/ 	.word	0x000007e0
        /*0f40*/ 	.word	0x000000ff
        /*0f44*/ 	.word	0x0002e890
        /*0f48*/ 	.short	0x0100
        /*0f4a*/ 	.byte	0x08
	.zero		1


	//   ....[15]....
        /*0f4c*/ 	.word	0x000007f0
        /*0f50*/ 	.word	0x000000ff
        /*0f54*/ 	.word	0x0002e8a0
        /*0f58*/ 	.short	0x0100
        /*0f5a*/ 	.byte	0x08
	.zero		1


	//   ....[16]....
        /*0f5c*/ 	.word	0x00000800
        /*0f60*/ 	.word	0x000000ff
        /*0f64*/ 	.word	0x0002e898
        /*0f68*/ 	.short	0x0100
        /*0f6a*/ 	.byte	0x08
	.zero		1


	//   ....[17]....
        /*0f6c*/ 	.word	0x00000810
        /*0f70*/ 	.word	0x000000ff
        /*0f74*/ 	.word	0x0002e8a8
        /*0f78*/ 	.short	0x0100
        /*0f7a*/ 	.byte	0x08
	.zero		1


	//   ....[18]....
        /*0f7c*/ 	.word	0x00000940
        /*0f80*/ 	.word	0x000000ff
        /*0f84*/ 	.word	0x0002e8b0
        /*0f88*/ 	.short	0x0100
        /*0f8a*/ 	.byte	0x08
	.zero		1


	//   ....[19]....
        /*0f8c*/ 	.word	0x00000950
        /*0f90*/ 	.word	0x000000ff
        /*0f94*/ 	.word	0x0002e8c0
        /*0f98*/ 	.short	0x0100
        /*0f9a*/ 	.byte	0x08
	.zero		1


	//   ....[20]....
        /*0f9c*/ 	.word	0x00000960
        /*0fa0*/ 	.word	0x000000ff
        /*0fa4*/ 	.word	0x0002e8b8
        /*0fa8*/ 	.short	0x0100
        /*0faa*/ 	.byte	0x08
	.zero		1


	//   ....[21]....
        /*0fac*/ 	.word	0x00000970
        /*0fb0*/ 	.word	0x000000ff
        /*0fb4*/ 	.word	0x0002e8c8
        /*0fb8*/ 	.short	0x0100
        /*0fba*/ 	.byte	0x08
	.zero		1


	//   ....[22]....
        /*0fbc*/ 	.word	0x00003210
        /*0fc0*/ 	.word	0x0000006d
        /*0fc4*/ 	.word	0x0002e890
        /*0fc8*/ 	.short	0x010a
        /*0fca*/ 	.byte	0x3f
	.zero		1


	//   ....[23]....
        /*0fcc*/ 	.word	0x00007670
        /*0fd0*/ 	.word	0x0000006d
        /*0fd4*/ 	.word	0x0002e890
        /*0fd8*/ 	.short	0x010a
        /*0fda*/ 	.byte	0x3f
	.zero		1


	//   ....[24]....
        /*0fdc*/ 	.word	0x0000b940
        /*0fe0*/ 	.word	0x0000006d
        /*0fe4*/ 	.word	0x0002e890
        /*0fe8*/ 	.short	0x010a
        /*0fea*/ 	.byte	0x3f
	.zero		1


	//   ....[25]....
        /*0fec*/ 	.word	0x0000c040
        /*0ff0*/ 	.word	0x00000030
        /*0ff4*/ 	.word	0x00000000
        /*0ff8*/ 	.short	0x0101
        /*0ffa*/ 	.byte	0x3f
	.zero		1


	//   ....[26]....
        /*0ffc*/ 	.word	0x0000c080
        /*1000*/ 	.word	0x0000006d
        /*1004*/ 	.word	0x0002e8b0
        /*1008*/ 	.short	0x010a
        /*100a*/ 	.byte	0x3f
	.zero		1


	//   ....[27]....
        /*100c*/ 	.word	0x0000c840
        /*1010*/ 	.word	0x0000006d
        /*1014*/ 	.word	0x00000000
        /*1018*/ 	.short	0x0101
        /*101a*/ 	.byte	0x3f
	.zero		1


	//   ....[28]....
        /*101c*/ 	.word	0x0000d280
        /*1020*/ 	.word	0x00000010
        /*1024*/ 	.word	0x0002e800
        /*1028*/ 	.short	0x010a
        /*102a*/ 	.byte	0x3f
	.zero		1


	//   ....[29]....
        /*102c*/ 	.word	0x0000d2d0
        /*1030*/ 	.word	0x00000010
        /*1034*/ 	.word	0x0002e800
        /*1038*/ 	.short	0x010a
        /*103a*/ 	.byte	0x3f
	.zero		1


	//   ....[30]....
        /*103c*/ 	.word	0x0000df20
        /*1040*/ 	.word	0x00000010
        /*1044*/ 	.word	0x0002e800
        /*1048*/ 	.short	0x010a
        /*104a*/ 	.byte	0x3f
	.zero		1


	//   ....[31]....
        /*104c*/ 	.word	0x000104f0
        /*1050*/ 	.word	0x00000010
        /*1054*/ 	.word	0x0002e800
        /*1058*/ 	.short	0x010a
        /*105a*/ 	.byte	0x3f
	.zero		1


	//   ....[32]....
        /*105c*/ 	.word	0x00012640
        /*1060*/ 	.word	0x0000000e
        /*1064*/ 	.word	0x0002e830
        /*1068*/ 	.short	0x010a
        /*106a*/ 	.byte	0x3f
	.zero		1


	//   ....[33]....
        /*106c*/ 	.word	0x000126f0
        /*1070*/ 	.word	0x0000000e
        /*1074*/ 	.word	0x0002e830
        /*1078*/ 	.short	0x010a
        /*107a*/ 	.byte	0x3f
	.zero		1


	//   ....[34]....
        /*107c*/ 	.word	0x00015880
        /*1080*/ 	.word	0x00000039
        /*1084*/ 	.word	0x00000000
        /*1088*/ 	.short	0x0101
        /*108a*/ 	.byte	0x3f
	.zero		1


	//   ....[35]....
        /*108c*/ 	.word	0x00016eb0
        /*1090*/ 	.word	0x00000003
        /*1094*/ 	.word	0x0002e830
        /*1098*/ 	.short	0x010a
        /*109a*/ 	.byte	0x3f
	.zero		1


	//   ....[36]....
        /*109c*/ 	.word	0x00016f00
        /*10a0*/ 	.word	0x00000003
        /*10a4*/ 	.word	0x0002e830
        /*10a8*/ 	.short	0x010a
        /*10aa*/ 	.byte	0x3f
	.zero		1


	//   ....[37]....
        /*10ac*/ 	.word	0x00018440
        /*10b0*/ 	.word	0x00000003
        /*10b4*/ 	.word	0x0002e850
        /*10b8*/ 	.short	0x010a
        /*10ba*/ 	.byte	0x3f
	.zero		1


	//   ....[38]....
        /*10bc*/ 	.word	0x00018480
        /*10c0*/ 	.word	0x00000003
        /*10c4*/ 	.word	0x0002e850
        /*10c8*/ 	.short	0x010a
        /*10ca*/ 	.byte	0x3f
	.zero		1


	//   ....[39]....
        /*10cc*/ 	.word	0x0001afe0
        /*10d0*/ 	.word	0x000000c8
        /*10d4*/ 	.word	0x00000000
        /*10d8*/ 	.short	0x0101
        /*10da*/ 	.byte	0x3f
	.zero		1


	//   ....[40]....
        /*10dc*/ 	.word	0x0001bcf0
        /*10e0*/ 	.word	0x00000076
        /*10e4*/ 	.word	0x00000000
        /*10e8*/ 	.short	0x0101
        /*10ea*/ 	.byte	0x3f
	.zero		1


	//   ....[41]....
        /*10ec*/ 	.word	0x0001bea0
        /*10f0*/ 	.word	0x00000003
        /*10f4*/ 	.word	0x0002e830
        /*10f8*/ 	.short	0x010a
        /*10fa*/ 	.byte	0x3f
	.zero		1


	//   ....[42]....
        /*10fc*/ 	.word	0x0001bef0
        /*1100*/ 	.word	0x00000003
        /*1104*/ 	.word	0x0002e830
        /*1108*/ 	.short	0x010a
        /*110a*/ 	.byte	0x3f
	.zero		1


	//   ....[43]....
        /*110c*/ 	.word	0x0001d420
        /*1110*/ 	.word	0x00000003
        /*1114*/ 	.word	0x0002e850
        /*1118*/ 	.short	0x010a
        /*111a*/ 	.byte	0x3f
	.zero		1


	//   ....[44]....
        /*111c*/ 	.word	0x0001d460
        /*1120*/ 	.word	0x00000003
        /*1124*/ 	.word	0x0002e850
        /*1128*/ 	.short	0x010a
        /*112a*/ 	.byte	0x3f
	.zero		1


	//   ....[45]....
        /*112c*/ 	.word	0x0001f150
        /*1130*/ 	.word	0x00000076
        /*1134*/ 	.word	0x00000000
        /*1138*/ 	.short	0x0101
        /*113a*/ 	.byte	0x3f
	.zero		1


	//   ....[46]....
        /*113c*/ 	.word	0x0001fe00
        /*1140*/ 	.word	0x00000066
        /*1144*/ 	.word	0x00000000
        /*1148*/ 	.short	0x0101
        /*114a*/ 	.byte	0x3f
	.zero		1


	//   ....[47]....
        /*114c*/ 	.word	0x0001fe90
        /*1150*/ 	.word	0x0000000d
        /*1154*/ 	.word	0x0002e850
        /*1158*/ 	.short	0x010a
        /*115a*/ 	.byte	0x3f
	.zero		1


	//   ....[48]....
        /*115c*/ 	.word	0x0001ff10
        /*1160*/ 	.word	0x0000000d
        /*1164*/ 	.word	0x0002e850
        /*1168*/ 	.short	0x010a
        /*116a*/ 	.byte	0x3f
	.zero		1


	//   ....[49]....
        /*116c*/ 	.word	0x00020a50
        /*1170*/ 	.word	0x00000000
        /*1174*/ 	.word	0x00000000
        /*1178*/ 	.short	0x0101
        /*117a*/ 	.byte	0x3f
	.zero		1


	//   ....[50]....
        /*117c*/ 	.word	0x00022130
        /*1180*/ 	.word	0x00000000
        /*1184*/ 	.word	0x00000000
        /*1188*/ 	.short	0x0101
        /*118a*/ 	.byte	0x3f
	.zero		1


	//   ....[51]....
        /*118c*/ 	.word	0x00024910
        /*1190*/ 	.word	0x0000000b
        /*1194*/ 	.word	0x0002e820
        /*1198*/ 	.short	0x010a
        /*119a*/ 	.byte	0x3f
	.zero		1


	//   ....[52]....
        /*119c*/ 	.word	0x000249e0
        /*11a0*/ 	.word	0x00000008
        /*11a4*/ 	.word	0x0002e8a0
        /*11a8*/ 	.short	0x010a
        /*11aa*/ 	.byte	0x3f
	.zero		1


	//   ....[53]....
        /*11ac*/ 	.word	0x00024c20
        /*11b0*/ 	.word	0x00000008
        /*11b4*/ 	.word	0x0002e8c0
        /*11b8*/ 	.short	0x010a
        /*11ba*/ 	.byte	0x3f
	.zero		1


	//   ....[54]....
        /*11bc*/ 	.word	0x00025000
        /*11c0*/ 	.word	0x00000006
        /*11c4*/ 	.word	0x0002e8a0
        /*11c8*/ 	.short	0x010a
        /*11ca*/ 	.byte	0x3f
	.zero		1


	//   ....[55]....
        /*11cc*/ 	.word	0x00025220
        /*11d0*/ 	.word	0x00000006
        /*11d4*/ 	.word	0x0002e8c0
        /*11d8*/ 	.short	0x010a
        /*11da*/ 	.byte	0x3f
	.zero		1


	//   ....[56]....
        /*11dc*/ 	.word	0x00026230
        /*11e0*/ 	.word	0x00000004
        /*11e4*/ 	.word	0x0002e880
        /*11e8*/ 	.short	0x010a
        /*11ea*/ 	.byte	0x3f
	.zero		1


	//   ....[57]....
        /*11ec*/ 	.word	0x00026410
        /*11f0*/ 	.word	0x00000004
        /*11f4*/ 	.word	0x0002e840
        /*11f8*/ 	.short	0x010a
        /*11fa*/ 	.byte	0x3f
	.zero		1


	//   ....[58]....
        /*11fc*/ 	.word	0x00026790
        /*1200*/ 	.word	0x00000004
        /*1204*/ 	.word	0x0002e820
        /*1208*/ 	.short	0x010a
        /*120a*/ 	.byte	0x3f
	.zero		1


	//   ....[59]....
        /*120c*/ 	.word	0x00026ac0
        /*1210*/ 	.word	0x00000005
        /*1214*/ 	.word	0x0002e880
        /*1218*/ 	.short	0x010a
        /*121a*/ 	.byte	0x3f
	.zero		1


	//   ....[60]....
        /*121c*/ 	.word	0x00026d30
        /*1220*/ 	.word	0x00000005
        /*1224*/ 	.word	0x0002e840
        /*1228*/ 	.short	0x010a
        /*122a*/ 	.byte	0x3f
	.zero		1


	//   ....[61]....
        /*122c*/ 	.word	0x00027030
        /*1230*/ 	.word	0x00000012
        /*1234*/ 	.word	0x0002e870
        /*1238*/ 	.short	0x010a
        /*123a*/ 	.byte	0x3f
	.zero		1


	//   ....[62]....
        /*123c*/ 	.word	0x000270a0
        /*1240*/ 	.word	0x00000012
        /*1244*/ 	.word	0x0002e860
        /*1248*/ 	.short	0x010a
        /*124a*/ 	.byte	0x3f
	.zero		1


	//   ....[63]....
        /*124c*/ 	.word	0x00027b70
        /*1250*/ 	.word	0x00000012
        /*1254*/ 	.word	0x0002e850
        /*1258*/ 	.short	0x0101
        /*125a*/ 	.byte	0x3f
	.zero		1


	//   ....[64]....
        /*125c*/ 	.word	0x00027be0
        /*1260*/ 	.word	0x00000012
        /*1264*/ 	.word	0x00000000
        /*1268*/ 	.short	0x0101
        /*126a*/ 	.byte	0x3f
	.zero		1


	//   ....[65]....
        /*126c*/ 	.word	0x00027de0
        /*1270*/ 	.word	0x00000000
        /*1274*/ 	.word	0x0002e870
        /*1278*/ 	.short	0x010a
        /*127a*/ 	.byte	0x3f
	.zero		1


	//   ....[66]....
        /*127c*/ 	.word	0x00027e50
        /*1280*/ 	.word	0x00000000
        /*1284*/ 	.word	0x0002e860
        /*1288*/ 	.short	0x010a
        /*128a*/ 	.byte	0x3f
	.zero		1


	//   ....[67]....
        /*128c*/ 	.word	0x00028880
        /*1290*/ 	.word	0x00000000
        /*1294*/ 	.word	0x0002e850
        /*1298*/ 	.short	0x0101
        /*129a*/ 	.byte	0x3f
	.zero		1


	//   ....[68]....
        /*129c*/ 	.word	0x000288c0
        /*12a0*/ 	.word	0x00000000
        /*12a4*/ 	.word	0x00000000
        /*12a8*/ 	.short	0x0101
        /*12aa*/ 	.byte	0x3f
	.zero		1


	//   ....[69]....
        /*12ac*/ 	.word	0x00029650
        /*12b0*/ 	.word	0x00000000
        /*12b4*/ 	.word	0x0002e820
        /*12b8*/ 	.short	0x010a
        /*12ba*/ 	.byte	0x3f
	.zero		1


	//   ....[70]....
        /*12bc*/ 	.word	0x00029820
        /*12c0*/ 	.word	0x00000006
        /*12c4*/ 	.word	0x00000000
        /*12c8*/ 	.short	0x010a
        /*12ca*/ 	.byte	0x3f
	.zero		1


	//   ....[71]....
        /*12cc*/ 	.word	0x00029890
        /*12d0*/ 	.word	0x00000007
        /*12d4*/ 	.word	0x00000000
        /*12d8*/ 	.short	0x010a
        /*12da*/ 	.byte	0x3f
	.zero		1


	//   ....[72]....
        /*12dc*/ 	.word	0x000298f0
        /*12e0*/ 	.word	0x00000004
        /*12e4*/ 	.word	0x0002e860
        /*12e8*/ 	.short	0x010a
        /*12ea*/ 	.byte	0x3f
	.zero		1


	//   ....[73]....
        /*12ec*/ 	.word	0x00029940
        /*12f0*/ 	.word	0x00000003
        /*12f4*/ 	.word	0x0002e860
        /*12f8*/ 	.short	0x010a
        /*12fa*/ 	.byte	0x3f
	.zero		1


	//   ....[74]....
        /*12fc*/ 	.word	0x00029980
        /*1300*/ 	.word	0x00000004
        /*1304*/ 	.word	0x0002e880
        /*1308*/ 	.short	0x010a
        /*130a*/ 	.byte	0x3f
	.zero		1


	//   ....[75]....
        /*130c*/ 	.word	0x000299a0
        /*1310*/ 	.word	0x00000003
        /*1314*/ 	.word	0x0002e880
        /*1318*/ 	.short	0x010a
        /*131a*/ 	.byte	0x3f
	.zero		1


	//   ....[76]....
        /*131c*/ 	.word	0x00029a00
        /*1320*/ 	.word	0x0000006d
        /*1324*/ 	.word	0x0002e890
        /*1328*/ 	.short	0x010a
        /*132a*/ 	.byte	0x3f
	.zero		1


	//   ....[77]....
        /*132c*/ 	.word	0x00029a50
        /*1330*/ 	.word	0x0000006d
        /*1334*/ 	.word	0x0002e890
        /*1338*/ 	.short	0x010a
        /*133a*/ 	.byte	0x3f
	.zero		1


	//   ....[78]....
        /*133c*/ 	.word	0x00029aa0
        /*1340*/ 	.word	0x0000006d
        /*1344*/ 	.word	0x0002e890
        /*1348*/ 	.short	0x010a
        /*134a*/ 	.byte	0x3f
	.zero		1


	//   ....[79]....
        /*134c*/ 	.word	0x00029af0
        /*1350*/ 	.word	0x0000006d
        /*1354*/ 	.word	0x0002e8b0
        /*1358*/ 	.short	0x010a
        /*135a*/ 	.byte	0x3f
	.zero		1


	//   ....[80]....
        /*135c*/ 	.word	0x0002a140
        /*1360*/ 	.word	0x00000010
        /*1364*/ 	.word	0x0002e800
        /*1368*/ 	.short	0x010a
        /*136a*/ 	.byte	0x3f
	.zero		1


	//   ....[81]....
        /*136c*/ 	.word	0x0002a690
        /*1370*/ 	.word	0x00000010
        /*1374*/ 	.word	0x0002e800
        /*1378*/ 	.short	0x010a
        /*137a*/ 	.byte	0x3f
	.zero		1


	//   ....[82]....
        /*137c*/ 	.word	0x0002a6e0
        /*1380*/ 	.word	0x0000000e
        /*1384*/ 	.word	0x0002e830
        /*1388*/ 	.short	0x010a
        /*138a*/ 	.byte	0x3f
	.zero		1


	//   ....[83]....
        /*138c*/ 	.word	0x0002a730
        /*1390*/ 	.word	0x00000003
        /*1394*/ 	.word	0x0002e830
        /*1398*/ 	.short	0x010a
        /*139a*/ 	.byte	0x3f
	.zero		1


	//   ....[84]....
        /*139c*/ 	.word	0x0002a780
        /*13a0*/ 	.word	0x00000003
        /*13a4*/ 	.word	0x0002e850
        /*13a8*/ 	.short	0x010a
        /*13aa*/ 	.byte	0x3f
	.zero		1


	//   ....[85]....
        /*13ac*/ 	.word	0x0002a7d0
        /*13b0*/ 	.word	0x00000003
        /*13b4*/ 	.word	0x0002e830
        /*13b8*/ 	.short	0x010a
        /*13ba*/ 	.byte	0x3f
	.zero		1


	//   ....[86]....
        /*13bc*/ 	.word	0x0002a820
        /*13c0*/ 	.word	0x00000003
        /*13c4*/ 	.word	0x0002e850
        /*13c8*/ 	.short	0x010a
        /*13ca*/ 	.byte	0x3f
	.zero		1


	//   ....[87]....
        /*13cc*/ 	.word	0x0002a870
        /*13d0*/ 	.word	0x0000000d
        /*13d4*/ 	.word	0x0002e850
        /*13d8*/ 	.short	0x010a
        /*13da*/ 	.byte	0x3f
	.zero		1


	//   ....[88]....
        /*13dc*/ 	.word	0x0002ba00
        /*13e0*/ 	.word	0x0000000b
        /*13e4*/ 	.word	0x0002e820
        /*13e8*/ 	.short	0x010a
        /*13ea*/ 	.byte	0x3f
	.zero		1


	//   ....[89]....
        /*13ec*/ 	.word	0x0002ba50
        /*13f0*/ 	.word	0x00000008
        /*13f4*/ 	.word	0x0002e8a0
        /*13f8*/ 	.short	0x010a
        /*13fa*/ 	.byte	0x3f
	.zero		1


	//   ....[90]....
        /*13fc*/ 	.word	0x0002baa0
        /*1400*/ 	.word	0x00000008
        /*1404*/ 	.word	0x0002e8c0
        /*1408*/ 	.short	0x010a
        /*140a*/ 	.byte	0x3f
	.zero		1


	//   ....[91]....
        /*140c*/ 	.word	0x0002baf0
        /*1410*/ 	.word	0x00000006
        /*1414*/ 	.word	0x0002e8a0
        /*1418*/ 	.short	0x010a
        /*141a*/ 	.byte	0x3f
	.zero		1


	//   ....[92]....
        /*141c*/ 	.word	0x0002bb40
        /*1420*/ 	.word	0x00000006
        /*1424*/ 	.word	0x0002e8c0
        /*1428*/ 	.short	0x010a
        /*142a*/ 	.byte	0x3f
	.zero		1


	//   ....[93]....
        /*142c*/ 	.word	0x0002bce0
        /*1430*/ 	.word	0x00000004
        /*1434*/ 	.word	0x0002e880
        /*1438*/ 	.short	0x010a
        /*143a*/ 	.byte	0x3f
	.zero		1


	//   ....[94]....
        /*143c*/ 	.word	0x0002bd30
        /*1440*/ 	.word	0x00000004
        /*1444*/ 	.word	0x0002e840
        /*1448*/ 	.short	0x010a
        /*144a*/ 	.byte	0x3f
	.zero		1


	//   ....[95]....
        /*144c*/ 	.word	0x0002bdb0
        /*1450*/ 	.word	0x00000004
        /*1454*/ 	.word	0x0002e820
        /*1458*/ 	.short	0x010a
        /*145a*/ 	.byte	0x3f
	.zero		1


	//   ....[96]....
        /*145c*/ 	.word	0x0002be00
        /*1460*/ 	.word	0x00000005
        /*1464*/ 	.word	0x0002e880
        /*1468*/ 	.short	0x010a
        /*146a*/ 	.byte	0x3f
	.zero		1


	//   ....[97]....
        /*146c*/ 	.word	0x0002be50
        /*1470*/ 	.word	0x00000005
        /*1474*/ 	.word	0x0002e840
        /*1478*/ 	.short	0x010a
        /*147a*/ 	.byte	0x3f
	.zero		1


	//   ....[98]....
        /*147c*/ 	.word	0x0002bea0
        /*1480*/ 	.word	0x00000012
        /*1484*/ 	.word	0x0002e870
        /*1488*/ 	.short	0x010a
        /*148a*/ 	.byte	0x3f
	.zero		1


	//   ....[99]....
        /*148c*/ 	.word	0x0002bef0
        /*1490*/ 	.word	0x00000012
        /*1494*/ 	.word	0x0002e860
        /*1498*/ 	.short	0x010a
        /*149a*/ 	.byte	0x3f
	.zero		1


	//   ....[100]....
        /*149c*/ 	.word	0x0002bf40
        /*14a0*/ 	.word	0x00000000
        /*14a4*/ 	.word	0x0002e870
        /*14a8*/ 	.short	0x010a
        /*14aa*/ 	.byte	0x3f
	.zero		1


	//   ....[101]....
        /*14ac*/ 	.word	0x0002bf90
        /*14b0*/ 	.word	0x00000000
        /*14b4*/ 	.word	0x0002e860
        /*14b8*/ 	.short	0x010a
        /*14ba*/ 	.byte	0x3f
	.zero		1


	//   ....[102]....
        /*14bc*/ 	.word	0x0002c9f0
        /*14c0*/ 	.word	0x00000000
        /*14c4*/ 	.word	0x0002e820
        /*14c8*/ 	.short	0x010a
        /*14ca*/ 	.byte	0x3f
	.zero		1


	//   ....[103]....
        /*14cc*/ 	.word	0x0002cb90
        /*14d0*/ 	.word	0x00000006
        /*14d4*/ 	.word	0x00000000
        /*14d8*/ 	.short	0x010a
        /*14da*/ 	.byte	0x3f
	.zero		1


	//   ....[104]....
        /*14dc*/ 	.word	0x0002cbe0
        /*14e0*/ 	.word	0x00000007
        /*14e4*/ 	.word	0x00000000
        /*14e8*/ 	.short	0x010a
        /*14ea*/ 	.byte	0x3f
	.zero		1


	//   ....[105]....
        /*14ec*/ 	.word	0x0002cc30
        /*14f0*/ 	.word	0x00000004
        /*14f4*/ 	.word	0x0002e860
        /*14f8*/ 	.short	0x010a
        /*14fa*/ 	.byte	0x3f
	.zero		1


	//   ....[106]....
        /*14fc*/ 	.word	0x0002cc80
        /*1500*/ 	.word	0x00000003
        /*1504*/ 	.word	0x0002e860
        /*1508*/ 	.short	0x010a
        /*150a*/ 	.byte	0x3f
	.zero		1


	//   ....[107]....
        /*150c*/ 	.word	0x0002ccd0
        /*1510*/ 	.word	0x00000004
        /*1514*/ 	.word	0x0002e880
        /*1518*/ 	.short	0x010a
        /*151a*/ 	.byte	0x3f
	.zero		1


	//----- nvinfo : EIATTR_NUM_MBARRIERS
	.align		4
.L_1139:
        /*151c*/ 	.byte	0x03, 0x38
        /*151e*/ 	.short	0x0016


	//----- nvinfo : EIATTR_EXIT_INSTR_OFFSETS
	.align		4
        /*1520*/ 	.byte	0x04, 0x1c
        /*1522*/ 	.short	(.L_1141 - .L_1140)


	//   ....[0]....
.L_1140:
        /*1524*/ 	.word	0x000299f0


	//----- nvinfo : EIATTR_MAX_THREADS
	.align		4
.L_1141:
        /*1528*/ 	.byte	0x04, 0x05
        /*152a*/ 	.short	(.L_1143 - .L_1142)
.L_1142:
        /*152c*/ 	.word	0x00000180
        /*1530*/ 	.word	0x00000001
        /*1534*/ 	.word	0x00000001


	//----- nvinfo : EIATTR_CRS_STACK_SIZE
	.align		4
.L_1143:
        /*1538*/ 	.byte	0x04, 0x1e
        /*153a*/ 	.short	(.L_1145 - .L_1144)
.L_1144:
        /*153c*/ 	.word	0x00000000


	//----- nvinfo : EIATTR_CBANK_PARAM_SIZE
	.align		4
.L_1145:
        /*1540*/ 	.byte	0x03, 0x19
        /*1542*/ 	.short	0x0a70


	//----- nvinfo : EIATTR_PARAM_CBANK
	.align		4
        /*1544*/ 	.byte	0x04, 0x0a
        /*1546*/ 	.short	(.L_1147 - .L_1146)
	.align		4
.L_1146:
        /*1548*/ 	.word	index@(.nv.constant0._ZN7cutlass13device_kernelIN5flash11enable_sm90INS1_16FlashAttnFwdSm90INS1_25CollectiveMainloopFwdSm90ILi2EN4cute5tupleIJNS5_1CILi1EEES8_S8_EEENS6_IJNS7_ILi128EEENS7_ILi224EEESA_EEELi128ENS_12float_e4m3_tEfNS_4arch4Sm90ELb1ELb0ELb0ELb1ELb0ELb1ELb0ELb1ELb1ELb0ELb0ELb0EEENS1_21CollectiveEpilogueFwdINS6_IJSA_SA_SB_EEES9_NS_10bfloat16_tESF_Li256ELb1ELb0ELb0ELb1EEENS1_36VarlenDynamicPersistentTileSchedulerILi128ELi224ELi256ELi128ELb0ELb0ELb1ELb1ELb1ELb1EEEEEEEEEvNT_6ParamsE)
        /*154c*/ 	.short	0x0210
        /*154e*/ 	.short	0x0a70


	//----- nvinfo : EIATTR_SW_WAR
	.align		4
.L_1147:
        /*1550*/ 	.byte	0x04, 0x36
        /*1552*/ 	.short	(.L_1149 - .L_1148)
.L_1148:
        /*1554*/ 	.word	0x00000008
.L_1149:


//--------------------- .nv.info._ZN7cutlass13device_kernelIN5flash11enable_sm90INS1_16FlashAttnFwdSm90INS1_25CollectiveMainloopFwdSm90ILi2EN4cute5tupleIJNS5_1CILi1EEES8_S8_EEENS6_IJNS7_ILi192EEENS7_ILi128EEENS7_ILi96EEEEEELi96ENS_12float_e4m3_tEfNS_4arch4Sm90ELb0ELb0ELb0ELb0ELb0ELb0ELb0ELb1ELb1ELb0ELb0ELb0EEENS1_21CollectiveEpilogueFwdINS6_IJSA_SC_SB_EEES9_NS_10bfloat16_tESG_Li384ELb0ELb0ELb0ELb1EEENS1_29StaticPersistentTileSchedulerILb0EEEEEEEEEvNT_6ParamsE --------------------------
	.section	.nv.info._ZN7cutlass13device_kernelIN5flash11enable_sm90INS1_16FlashAttnFwdSm90INS1_25CollectiveMainloopFwdSm90ILi2EN4cute5tupleIJNS5_1CILi1EEES8_S8_EEENS6_IJNS7_ILi192EEENS7_ILi128EEENS7_ILi96EEEEEELi96ENS_12float_e4m3_tEfNS_4arch4Sm90ELb0ELb0ELb0ELb0ELb0ELb0ELb0ELb1ELb1ELb0ELb0ELb0EEENS1_21CollectiveEpilogueFwdINS6_IJSA_SC_SB_EEES9_NS_10bfloat16_tESG_Li384ELb0ELb0ELb0ELb1EEENS1_29StaticPersistentTileSchedulerILb0EEEEEEEEEvNT_6ParamsE,"",@"SHT_CUDA_INFO"
	.sectionflags	@""
	.align	4


	//----- nvinfo : EIATTR_CUDA_API_VERSION
	.align		4
        /*0000*/ 	.byte	0x04, 0x37
        /*0002*/ 	.short	(.L_1151 - .L_1150)
.L_1150:
        /*0004*/ 	.word	0x00000082


	//----- nvinfo : EIATTR_KPARAM_INFO
	.align		4
.L_1151:
        /*0008*/ 	.byte	0x04, 0x17
        /*000a*/ 	.short	(.L_1153 - .L_1152)
.L_1152:
        /*000c*/ 	.word	0x00000000
        /*0010*/ 	.short	0x0000
        /*0012*/ 	.short	0x0070
        /*0014*/ 	.byte	0x00, 0xf0, 0x01, 0x2e


	//----- nvinfo : EIATTR_SPARSE_MMA_MASK
	.align		4
.L_1153:
        /*0018*/ 	.byte	0x03, 0x50
        /*001a*/ 	.short	0x0000


	//----- nvinfo : EIATTR_MAXREG_COUNT
	.align		4
        /*001c*/ 	.byte	0x03, 0x1b
        /*001e*/ 	.short	0x0080


	//----- nvinfo : EIATTR_NUM_BARRIERS
	.align		4
        /*0020*/ 	.byte	0x02, 0x4c
        /*0022*/ 	.byte	0x09
	.zero		1


	//----- nvinfo : EIATTR_EXTERNS
	.align		4
        /*0024*/ 	.byte	0x04, 0x0f
        /*0026*/ 	.short	(.L_1155 - .L_1154)


	//   ....[0]....
	.align		4
.L_1154:
        /*0028*/ 	.word	index@(__assertfail)


	//----- nvinfo : EIATTR_MERCURY_ISA_VERSION
	.align		4
.L_1155:
        /*002c*/ 	.byte	0x03, 0x5f
        /*002e*/ 	.short	0x0101


	//----- nvinfo : EIATTR_INT_WARP_WIDE_INSTR_OFFSETS
	.align		4
        /*0030*/ 	.byte	0x04, 0x31
        /*0032*/ 	.short	(.L_1157 - .L_1156)


	//   ....[0]....
.L_1156:
        /*0034*/ 	.word	0x00000180


	//   ....[1]....
        /*0038*/ 	.word	0x000001b0


	//   ....[2]....
        /*003c*/ 	.word	0x000001c0


	//   ....[3]....
        /*0040*/ 	.word	0x000073a0


	//----- nvinfo : EIATTR_COOP_GROUP_MASK_REGIDS
	.align		4
.L_1157:
        /*0044*/ 	.byte	0x04, 0x29
        /*0046*/ 	.short	(.L_1159 - .L_1158)


	//   ....[0]....
.L_1158:
        /*0048*/ 	.word	0xffffffff


	//   ....[1]....
        /*004c*/ 	.word	0xffffffff


	//   ....[2]....
        /*0050*/ 	.word	0xffffffff


	//   ....[3]....
        /*0054*/ 	.word	0xffffffff


	//   ....[4]....
        /*0058*/ 	.word	0xffffffff


	//   ....[5]....
        /*005c*/ 	.word	0xffffffff


	//   ....[6]....
        /*0060*/ 	.word	0xffffffff


	//   ....[7]....
        /*0064*/ 	.word	0xffffffff


	//   ....[8]....
        /*0068*/ 	.word	0xffffffff


	//   ....[9]....
        /*006c*/ 	.word	0xffffffff


	//   ....[10]....
        /*0070*/ 	.word	0xffffffff


	//   ....[11]....
        /*0074*/ 	.word	0xffffffff


	//   ....[12]....
        /*0078*/ 	.word	0xffffffff


	//   ....[13]....
        /*007c*/ 	.word	0xffffffff


	//   ....[14]....
        /*0080*/ 	.word	0xffffffff


	//   ....[15]....
        /*0084*/ 	.word	0xffffffff


	//   ....[16]....
        /*0088*/ 	.word	0xffffffff


	//   ....[17]....
        /*008c*/ 	.word	0xffffffff


	//   ....[18]....
        /*0090*/ 	.word	0xffffffff


	//   ....[19]....
        /*0094*/ 	.word	0xffffffff


	//   ....[20]....
        /*0098*/ 	.word	0xffffffff


	//   ....[21]....
        /*009c*/ 	.word	0xffffffff


	//   ....[22]....
        /*00a0*/ 	.word	0xffffffff


	//   ....[23]....
        /*00a4*/ 	.word	0xffffffff


	//   ....[24]....
        /*00a8*/ 	.word	0xffffffff


	//   ....[25]....
        /*00ac*/ 	.word	0xffffffff


	//   ....[26]....
        /*00b0*/ 	.word	0xffffffff


	//   ....[27]....
        /*00b4*/ 	.word	0xffffffff


	//   ....[28]....
        /*00b8*/ 	.word	0xffffffff


	//   ....[29]....
        /*00bc*/ 	.word	0xffffffff


	//   ....[30]....
        /*00c0*/ 	.word	0xffffffff


	//   ....[31]....
        /*00c4*/ 	.word	0xffffffff


	//   ....[32]....
        /*00c8*/ 	.word	0xffffffff


	//   ....[33]....
        /*00cc*/ 	.word	0xffffffff


	//   ....[34]....
        /*00d0*/ 	.word	0xffffffff


	//   ....[35]....
        /*00d4*/ 	.word	0xffffffff


	//   ....[36]....
        /*00d8*/ 	.word	0xffffffff


	//   ....[37]....
        /*00dc*/ 	.word	0xffffffff


	//   ....[38]....
        /*00e0*/ 	.word	0xffffffff


	//   ....[39]....
        /*00e4*/ 	.word	0xffffffff


	//   ....[40]....
        /*00e8*/ 	.word	0xffffffff


	//   ....[41]....
        /*00ec*/ 	.word	0xffffffff


	//   ....[42]....
        /*00f0*/ 	.word	0xffffffff


	//   ....[43]....
        /*00f4*/ 	.word	0xffffffff


	//   ....[44]....
        /*00f8*/ 	.word	0xffffffff


	//   ....[45]....
        /*00fc*/ 	.word	0xffffffff


	//   ....[46]....
        /*0100*/ 	.word	0xffffffff


	//   ....[47]....
        /*0104*/ 	.word	0x0500000f


	//----- nvinfo : EIATTR_COOP_GROUP_INSTR_OFFSETS
	.align		4
.L_1159:
        /*0108*/ 	.byte	0x04, 0x28
        /*010a*/ 	.short	(.L_1161 - .L_1160)


	//   ....[0]....
.L_1160:
        /*010c*/ 	.word	0x00000050


	//   ....[1]....
        /*0110*/ 	.word	0x00000190


	//   ....[2]....
        /*0114*/ 	.word	0x000001e0


	//   ....[3]....
        /*0118*/ 	.word	0x000003d0


	//   ....[4]....
        /*011c*/ 	.word	0x00000530


	//   ....[5]....
        /*0120*/ 	.word	0x00000650


	//   ....[6]....
        /*0124*/ 	.word	0x000007b0


	//   ....[7]....
        /*0128*/ 	.word	0x00000dd0


	//   ....[8]....
        /*012c*/ 	.word	0x00002240


	//   ....[9]....
        /*0130*/ 	.word	0x00002330


	//   ....[10]....
        /*0134*/ 	.word	0x00002880


	//   ....[11]....
        /*0138*/ 	.word	0x000028f0


	//   ....[12]....
        /*013c*/ 	.word	0x00003d20


	//   ....[13]....
        /*0140*/ 	.word	0x00003d50


	//   ....[14]....
        /*0144*/ 	.word	0x00003de0


	//   ....[15]....
        /*0148*/ 	.word	0x00003df0


	//   ....[16]....
        /*014c*/ 	.word	0x000054d0


	//   ....[17]....
        /*0150*/ 	.word	0x000054e0


	//   ....[18]....
        /*0154*/ 	.word	0x00005560


	//   ....[19]....
        /*0158*/ 	.word	0x00005570


	//   ....[20]....
        /*015c*/ 	.word	0x00006220


	//   ....[21]....
        /*0160*/ 	.word	0x00006230


	//   ....[22]....
        /*0164*/ 	.word	0x00006240


	//   ....[23]....
        /*0168*/ 	.word	0x00006250


	//   ....[24]....
        /*016c*/ 	.word	0x00006260


	//   ....[25]....
        /*0170*/ 	.word	0x00006270


	//   ....[26]....
        /*0174*/ 	.word	0x00006280


	//   ....[27]....
        /*0178*/ 	.word	0x00006290


	//   ....[28]....
        /*017c*/ 	.word	0x000062c0


	//   ....[29]....
        /*0180*/ 	.word	0x000062d0


	//   ....[30]....
        /*0184*/ 	.word	0x00006300


	//   ....[31]....
        /*0188*/ 	.word	0x00006310


	//   ....[32]....
        /*018c*/ 	.word	0x00006340


	//   ....[33]....
        /*0190*/ 	.word	0x00006350


	//   ....[34]....
        /*0194*/ 	.word	0x00006380


	//   ....[35]....
        /*0198*/ 	.word	0x00006390


	//   ....[36]....
        /*019c*/ 	.word	0x000063c0


	//   ....[37]....
        /*01a0*/ 	.word	0x000063d0


	//   ....[38]....
        /*01a4*/ 	.word	0x00006400


	//   ....[39]....
        /*01a8*/ 	.word	0x00006410


	//   ....[40]....
        /*01ac*/ 	.word	0x00006420


	//   ....[41]....
        /*01b0*/ 	.word	0x00006430


	//   ....[42]....
        /*01b4*/ 	.word	0x00006460


	//   ....[43]....
        /*01b8*/ 	.word	0x00006490


	//   ....[44]....
        /*01bc*/ 	.word	0x00006640


	//   ....[45]....
        /*01c0*/ 	.word	0x000074e0


	//   ....[46]....
        /*01c4*/ 	.word	0x000093a0


	//   ....[47]....
        /*01c8*/ 	.word	0x00009890


	//----- nvinfo : EIATTR_REG_RECONFIG
	.align		4
.L_1161:
        /*01cc*/ 	.byte	0x01, 0x54
	.zero		2


	//----- nvinfo : EIATTR_SYSCALL_OFFSETS
	.align		4
        /*01d0*/ 	.byte	0x04, 0x46
        /*01d2*/ 	.short	(.L_1163 - .L_1162)


	//   ....[0]....
.L_1162:
        /*01d4*/ 	.word	0x00001450


	//   ....[1]....
        /*01d8*/ 	.word	0x00006e70


	//   ....[2]....
        /*01dc*/ 	.word	0x00006fc0


	//   ....[3]....
        /*01e0*/ 	.word	0x00007100


	//   ....[4]....
        /*01e4*/ 	.word	0x00007220


	//----- nvinfo : EIATTR_MBARRIER_INSTR_OFFSETS
	.align		4
.L_1163:
        /*01e8*/ 	.byte	0x04, 0x39
        /*01ea*/ 	.short	(.L_1165 - .L_1164)


	//   ....[0]....
.L_1164:
        /*01ec*/ 	.word	0x00000280
        /*01f0*/ 	.word	0x000000ff
        /*01f4*/ 	.word	0x00019c00
        /*01f8*/ 	.short	0x0100
        /*01fa*/ 	.byte	0x06
	.zero		1


	//   ....[1]....
        /*01fc*/ 	.word	0x00000290
        /*0200*/ 	.word	0x000000ff
        /*0204*/ 	.word	0x00019c20
        /*0208*/ 	.short	0x0100
        /*020a*/ 	.byte	0x06
	.zero		1


	//   ....[2]....
        /*020c*/ 	.word	0x00000380
        /*0210*/ 	.word	0x000000ff
        /*0214*/ 	.word	0x00019c30
        /*0218*/ 	.short	0x0100
        /*021a*/ 	.byte	0x08
	.zero		1


	//   ....[3]....
        /*021c*/ 	.word	0x00000390
        /*0220*/ 	.word	0x000000ff
        /*0224*/ 	.word	0x00019c40
        /*0228*/ 	.short	0x0100
        /*022a*/ 	.byte	0x08
	.zero		1


	//   ....[4]....
        /*022c*/ 	.word	0x000003a0
        /*0230*/ 	.word	0x000000ff
        /*0234*/ 	.word	0x00019c38
        /*0238*/ 	.short	0x0100
        /*023a*/ 	.byte	0x08
	.zero		1


	//   ....[5]....
        /*023c*/ 	.word	0x000003b0
        /*0240*/ 	.word	0x000000ff
        /*0244*/ 	.word	0x00019c48
        /*0248*/ 	.short	0x0100
        /*024a*/ 	.byte	0x08
	.zero		1


	//   ....[6]....
        /*024c*/ 	.word	0x000004e0
        /*0250*/ 	.word	0x000000ff
        /*0254*/ 	.word	0x00019c50
        /*0258*/ 	.short	0x0100
        /*025a*/ 	.byte	0x08
	.zero		1


	//   ....[7]....
        /*025c*/ 	.word	0x000004f0
        /*0260*/ 	.word	0x000000ff
        /*0264*/ 	.word	0x00019c60
        /*0268*/ 	.short	0x0100
        /*026a*/ 	.byte	0x08
	.zero		1


	//   ....[8]....
        /*026c*/ 	.word	0x00000500
        /*0270*/ 	.word	0x000000ff
        /*0274*/ 	.word	0x00019c58
        /*0278*/ 	.short	0x0100
        /*027a*/ 	.byte	0x08
	.zero		1


	//   ....[9]....
        /*027c*/ 	.word	0x00000510
        /*0280*/ 	.word	0x000000ff
        /*0284*/ 	.word	0x00019c68
        /*0288*/ 	.short	0x0100
        /*028a*/ 	.byte	0x08
	.zero		1


	//   ....[10]....
        /*028c*/ 	.word	0x00000600
        /*0290*/ 	.word	0x000000ff
        /*0294*/ 	.word	0x00019c70
        /*0298*/ 	.short	0x0100
        /*029a*/ 	.byte	0x06
	.zero		1


	//   ....[11]....
        /*029c*/ 	.word	0x00000610
        /*02a0*/ 	.word	0x000000ff
        /*02a4*/ 	.word	0x00019c80
        /*02a8*/ 	.short	0x0100
        /*02aa*/ 	.byte	0x06
	.zero		1


	//   ....[12]....
        /*02ac*/ 	.word	0x00000620
        /*02b0*/ 	.word	0x000000ff
        /*02b4*/ 	.word	0x00019c78
        /*02b8*/ 	.short	0x0100
        /*02ba*/ 	.byte	0x06
	.zero		1


	//   ....[13]....
        /*02bc*/ 	.word	0x00000630
        /*02c0*/ 	.word	0x000000ff
        /*02c4*/ 	.word	0x00019c88
        /*02c8*/ 	.short	0x0100
        /*02ca*/ 	.byte	0x06
	.zero		1


	//   ....[14]....
        /*02cc*/ 	.word	0x00000760
        /*02d0*/ 	.word	0x000000ff
        /*02d4*/ 	.word	0x00019c90
        /*02d8*/ 	.short	0x0100
        /*02da*/ 	.byte	0x08
	.zero		1


	//   ....[15]....
        /*02dc*/ 	.word	0x00000770
        /*02e0*/ 	.word	0x000000ff
        /*02e4*/ 	.word	0x00019ca0
        /*02e8*/ 	.short	0x0100
        /*02ea*/ 	.byte	0x08
	.zero		1


	//   ....[16]....
        /*02ec*/ 	.word	0x00000780
        /*02f0*/ 	.word	0x000000ff
        /*02f4*/ 	.word	0x00019c98
        /*02f8*/ 	.short	0x0100
        /*02fa*/ 	.byte	0x08
	.zero		1


	//   ....[17]....
        /*02fc*/ 	.word	0x00000790
        /*0300*/ 	.word	0x000000ff
        /*0304*/ 	.word	0x00019ca8
        /*0308*/ 	.short	0x0100
        /*030a*/ 	.byte	0x08
	.zero		1


	//   ....[18]....
        /*030c*/ 	.word	0x000008c0
        /*0310*/ 	.word	0x000000ff
        /*0314*/ 	.word	0x00019cb0
        /*0318*/ 	.short	0x0100
        /*031a*/ 	.byte	0x08
	.zero		1


	//   ....[19]....
        /*031c*/ 	.word	0x000008d0
        /*0320*/ 	.word	0x000000ff
        /*0324*/ 	.word	0x00019cc0
        /*0328*/ 	.short	0x0100
        /*032a*/ 	.byte	0x08
	.zero		1


	//   ....[20]....
        /*032c*/ 	.word	0x000008e0
        /*0330*/ 	.word	0x000000ff
        /*0334*/ 	.word	0x00019cb8
        /*0338*/ 	.short	0x0100
        /*033a*/ 	.byte	0x08
	.zero		1


	//   ....[21]....
        /*033c*/ 	.word	0x000008f0
        /*0340*/ 	.word	0x000000ff
        /*0344*/ 	.word	0x00019cc8
        /*0348*/ 	.short	0x0100
        /*034a*/ 	.byte	0x08
	.zero		1


	//   ....[22]....
        /*034c*/ 	.word	0x000014b0
        /*0350*/ 	.word	0x000000ff
        /*0354*/ 	.word	0x00019c00
        /*0358*/ 	.short	0x010a
        /*035a*/ 	.byte	0x30
	.zero		1


	//   ....[23]....
        /*035c*/ 	.word	0x00001530
        /*0360*/ 	.word	0x00000003
        /*0364*/ 	.word	0x00019c30
        /*0368*/ 	.short	0x010a
        /*036a*/ 	.byte	0x3f
	.zero		1


	//   ....[24]....
        /*036c*/ 	.word	0x000015b0
        /*0370*/ 	.word	0x00000003
        /*0374*/ 	.word	0x00019c30
        /*0378*/ 	.short	0x010a
        /*037a*/ 	.byte	0x3f
	.zero		1


	//   ....[25]....
        /*037c*/ 	.word	0x00002d30
        /*0380*/ 	.word	0x0000002c
        /*0384*/ 	.word	0x00000000
        /*0388*/ 	.short	0x0101
        /*038a*/ 	.byte	0x3f
	.zero		1


	//   ....[26]....
        /*038c*/ 	.word	0x000036e0
        /*0390*/ 	.word	0x000000ff
        /*0394*/ 	.word	0x00019c30
        /*0398*/ 	.short	0x010a
        /*039a*/ 	.byte	0x13
	.zero		1


	//   ....[27]....
        /*039c*/ 	.word	0x00003720
        /*03a0*/ 	.word	0x000000ff
        /*03a4*/ 	.word	0x00019c30
        /*03a8*/ 	.short	0x010a
        /*03aa*/ 	.byte	0x13
	.zero		1


	//   ....[28]....
        /*03ac*/ 	.word	0x00003880
        /*03b0*/ 	.word	0x000000ff
        /*03b4*/ 	.word	0x00019c50
        /*03b8*/ 	.short	0x010a
        /*03ba*/ 	.byte	0x0b
	.zero		1


	//   ....[29]....
        /*03bc*/ 	.word	0x00003cb0
        /*03c0*/ 	.word	0x000000ff
        /*03c4*/ 	.word	0x00019c50
        /*03c8*/ 	.short	0x010a
        /*03ca*/ 	.byte	0x0b
	.zero		1


	//   ....[30]....
        /*03cc*/ 	.word	0x00004a50
        /*03d0*/ 	.word	0x00000005
        /*03d4*/ 	.word	0x00000000
        /*03d8*/ 	.short	0x0101
        /*03da*/ 	.byte	0x3f
	.zero		1


	//   ....[31]....
        /*03dc*/ 	.word	0x00004ce0
        /*03e0*/ 	.word	0x000000ff
        /*03e4*/ 	.word	0x00000000
        /*03e8*/ 	.short	0x0101
        /*03ea*/ 	.byte	0x06
	.zero		1


	//   ....[32]....
        /*03ec*/ 	.word	0x00005210
        /*03f0*/ 	.word	0x000000ff
        /*03f4*/ 	.word	0x00019c50
        /*03f8*/ 	.short	0x010a
        /*03fa*/ 	.byte	0x05
	.zero		1


	//   ....[33]....
        /*03fc*/ 	.word	0x00005250
        /*0400*/ 	.word	0x000000ff
        /*0404*/ 	.word	0x00019c50
        /*0408*/ 	.short	0x010a
        /*040a*/ 	.byte	0x05
	.zero		1


	//   ....[34]....
        /*040c*/ 	.word	0x00005dc0
        /*0410*/ 	.word	0x000000ff
        /*0414*/ 	.word	0x00000000
        /*0418*/ 	.short	0x0101
        /*041a*/ 	.byte	0x05
	.zero		1


	//   ....[35]....
        /*041c*/ 	.word	0x00006810
        /*0420*/ 	.word	0x000000ff
        /*0424*/ 	.word	0x00000000
        /*0428*/ 	.short	0x0101
        /*042a*/ 	.byte	0x05
	.zero		1


	//   ....[36]....
        /*042c*/ 	.word	0x00007700
        /*0430*/ 	.word	0x00000007
        /*0434*/ 	.word	0x00019c80
        /*0438*/ 	.short	0x010a
        /*043a*/ 	.byte	0x3f
	.zero		1


	//   ....[37]....
        /*043c*/ 	.word	0x00007910
        /*0440*/ 	.word	0x00000007
        /*0444*/ 	.word	0x00019c40
        /*0448*/ 	.short	0x010a
        /*044a*/ 	.byte	0x3f
	.zero		1


	//   ....[38]....
        /*044c*/ 	.word	0x00007d30
        /*0450*/ 	.word	0x000000ff
        /*0454*/ 	.word	0x00019c20
        /*0458*/ 	.short	0x010a
        /*045a*/ 	.byte	0x28
	.zero		1


	//   ....[39]....
        /*045c*/ 	.word	0x00007fc0
        /*0460*/ 	.word	0x00000007
        /*0464*/ 	.word	0x00019c80
        /*0468*/ 	.short	0x010a
        /*046a*/ 	.byte	0x3f
	.zero		1


	//   ....[40]....
        /*046c*/ 	.word	0x000083c0
        /*0470*/ 	.word	0x00000007
        /*0474*/ 	.word	0x00019c40
        /*0478*/ 	.short	0x010a
        /*047a*/ 	.byte	0x3f
	.zero		1


	//   ....[41]....
        /*047c*/ 	.word	0x00008850
        /*0480*/ 	.word	0x0000000e
        /*0484*/ 	.word	0x00019c70
        /*0488*/ 	.short	0x010a
        /*048a*/ 	.byte	0x3f
	.zero		1


	//   ....[42]....
        /*048c*/ 	.word	0x000088c0
        /*0490*/ 	.word	0x0000000e
        /*0494*/ 	.word	0x00019c60
        /*0498*/ 	.short	0x010a
        /*049a*/ 	.byte	0x3f
	.zero		1


	//   ....[43]....
        /*049c*/ 	.word	0x00008ca0
        /*04a0*/ 	.word	0x0000000e
        /*04a4*/ 	.word	0x00019c50
        /*04a8*/ 	.short	0x0101
        /*04aa*/ 	.byte	0x3f
	.zero		1


	//   ....[44]....
        /*04ac*/ 	.word	0x00008d20
        /*04b0*/ 	.word	0x00000004
        /*04b4*/ 	.word	0x00000000
        /*04b8*/ 	.short	0x0101
        /*04ba*/ 	.byte	0x3f
	.zero		1


	//   ....[45]....
        /*04bc*/ 	.word	0x00008de0
        /*04c0*/ 	.word	0x00000000
        /*04c4*/ 	.word	0x00019c70
        /*04c8*/ 	.short	0x010a
        /*04ca*/ 	.byte	0x3f
	.zero		1


	//   ....[46]....
        /*04cc*/ 	.word	0x00008e50
        /*04d0*/ 	.word	0x00000000
        /*04d4*/ 	.word	0x00019c60
        /*04d8*/ 	.short	0x010a
        /*04da*/ 	.byte	0x3f
	.zero		1


	//   ....[47]....
        /*04dc*/ 	.word	0x00009290
        /*04e0*/ 	.word	0x00000000
        /*04e4*/ 	.word	0x00019c50
        /*04e8*/ 	.short	0x0101
        /*04ea*/ 	.byte	0x3f
	.zero		1


	//   ....[48]....
        /*04ec*/ 	.word	0x000092e0
        /*04f0*/ 	.word	0x00000003
        /*04f4*/ 	.word	0x00000000
        /*04f8*/ 	.short	0x0101
        /*04fa*/ 	.byte	0x3f
	.zero		1


	//   ....[49]....
        /*04fc*/ 	.word	0x00009380
        /*0500*/ 	.word	0x00000006
        /*0504*/ 	.word	0x00019c20
        /*0508*/ 	.short	0x010a
        /*050a*/ 	.byte	0x3f
	.zero		1


	//   ....[50]....
        /*050c*/ 	.word	0x000094a0
        /*0510*/ 	.word	0x00000005
        /*0514*/ 	.word	0x00000000
        /*0518*/ 	.short	0x010a
        /*051a*/ 	.byte	0x3f
	.zero		1


	//   ....[51]....
        /*051c*/ 	.word	0x00009510
        /*0520*/ 	.word	0x00000009
        /*0524*/ 	.word	0x00000000
        /*0528*/ 	.short	0x010a
        /*052a*/ 	.byte	0x3f
	.zero		1


	//   ....[52]....
        /*052c*/ 	.word	0x00009560
        /*0530*/ 	.word	0x00000013
        /*0534*/ 	.word	0x00019c60
        /*0538*/ 	.short	0x010a
        /*053a*/ 	.byte	0x3f
	.zero		1


	//   ....[53]....
        /*053c*/ 	.word	0x000095b0
        /*0540*/ 	.word	0x00000007
        /*0544*/ 	.word	0x00019c60
        /*0548*/ 	.short	0x010a
        /*054a*/ 	.byte	0x3f
	.zero		1


	//   ....[54]....
        /*054c*/ 	.word	0x000095f0
        /*0550*/ 	.word	0x00000013
        /*0554*/ 	.word	0x00019c80
        /*0558*/ 	.short	0x010a
        /*055a*/ 	.byte	0x3f
	.zero		1


	//   ....[55]....
        /*055c*/ 	.word	0x00009610
        /*0560*/ 	.word	0x00000007
        /*0564*/ 	.word	0x00019c80
        /*0568*/ 	.short	0x010a
        /*056a*/ 	.byte	0x3f
	.zero		1


	//   ....[56]....
        /*056c*/ 	.word	0x00009680
        /*0570*/ 	.word	0x00000003
        /*0574*/ 	.word	0x00019c00
        /*0578*/ 	.short	0x010a
        /*057a*/ 	.byte	0x3f
	.zero		1


	//   ....[57]....
        /*057c*/ 	.word	0x000096d0
        /*0580*/ 	.word	0x00000003
        /*0584*/ 	.word	0x00019c30
        /*0588*/ 	.short	0x010a
        /*058a*/ 	.byte	0x3f
	.zero		1


	//   ....[58]....
        /*058c*/ 	.word	0x00009730
        /*0590*/ 	.word	0x00000007
        /*0594*/ 	.word	0x00019c30
        /*0598*/ 	.short	0x010a
        /*059a*/ 	.byte	0x3f
	.zero		1


	//   ....[59]....
        /*059c*/ 	.word	0x00009790
        /*05a0*/ 	.word	0x00000007
        /*05a4*/ 	.word	0x00019c50
        /*05a8*/ 	.short	0x010a
        /*05aa*/ 	.byte	0x3f
	.zero		1


	//   ....[60]....
        /*05ac*/ 	.word	0x000097f0
        /*05b0*/ 	.word	0x00000004
        /*05b4*/ 	.word	0x00019c50
        /*05b8*/ 	.short	0x010a
        /*05ba*/ 	.byte	0x3f
	.zero		1


	//   ....[61]....
        /*05bc*/ 	.word	0x00009940
        /*05c0*/ 	.word	0x00000007
        /*05c4*/ 	.word	0x00019c80
        /*05c8*/ 	.short	0x010a
        /*05ca*/ 	.byte	0x3f
	.zero		1


	//   ....[62]....
        /*05cc*/ 	.word	0x00009990
        /*05d0*/ 	.word	0x00000007
        /*05d4*/ 	.word	0x00019c40
        /*05d8*/ 	.short	0x010a
        /*05da*/ 	.byte	0x3f
	.zero		1


	//   ....[63]....
        /*05dc*/ 	.word	0x000099e0
        /*05e0*/ 	.word	0x0000001c
        /*05e4*/ 	.word	0x00019c20
        /*05e8*/ 	.short	0x010a
        /*05ea*/ 	.byte	0x3f
	.zero		1


	//   ....[64]....
        /*05ec*/ 	.word	0x00009a30
        /*05f0*/ 	.word	0x00000007
        /*05f4*/ 	.word	0x00019c80
        /*05f8*/ 	.short	0x010a
        /*05fa*/ 	.byte	0x3f
	.zero		1


	//   ....[65]....
        /*05fc*/ 	.word	0x00009a80
        /*0600*/ 	.word	0x00000007
        /*0604*/ 	.word	0x00019c40
        /*0608*/ 	.short	0x010a
        /*060a*/ 	.byte	0x3f
	.zero		1


	//   ....[66]....
        /*060c*/ 	.word	0x00009ad0
        /*0610*/ 	.word	0x0000000e
        /*0614*/ 	.word	0x00019c70
        /*0618*/ 	.short	0x010a
        /*061a*/ 	.byte	0x3f
	.zero		1


	//   ....[67]....
        /*061c*/ 	.word	0x00009b20
        /*0620*/ 	.word	0x0000000e
        /*0624*/ 	.word	0x00019c60
        /*0628*/ 	.short	0x010a
        /*062a*/ 	.byte	0x3f
	.zero		1


	//   ....[68]....
        /*062c*/ 	.word	0x00009b70
        /*0630*/ 	.word	0x00000000
        /*0634*/ 	.word	0x00019c70
        /*0638*/ 	.short	0x010a
        /*063a*/ 	.byte	0x3f
	.zero		1


	//   ....[69]....
        /*063c*/ 	.word	0x00009bc0
        /*0640*/ 	.word	0x00000000
        /*0644*/ 	.word	0x00019c60
        /*0648*/ 	.short	0x010a
        /*064a*/ 	.byte	0x3f
	.zero		1


	//   ....[70]....
        /*064c*/ 	.word	0x00009c10
        /*0650*/ 	.word	0x00000006
        /*0654*/ 	.word	0x00019c20
        /*0658*/ 	.short	0x010a
        /*065a*/ 	.byte	0x3f
	.zero		1


	//   ....[71]....
        /*065c*/ 	.word	0x00009c60
        /*0660*/ 	.word	0x00000005
        /*0664*/ 	.word	0x00000000
        /*0668*/ 	.short	0x010a
        /*066a*/ 	.byte	0x3f
	.zero		1


	//   ....[72]....
        /*066c*/ 	.word	0x00009cb0
        /*0670*/ 	.word	0x00000009
        /*0674*/ 	.word	0x00000000
        /*0678*/ 	.short	0x010a
        /*067a*/ 	.byte	0x3f
	.zero		1


	//   ....[73]....
        /*067c*/ 	.word	0x00009d00
        /*0680*/ 	.word	0x00000013
        /*0684*/ 	.word	0x00019c60
        /*0688*/ 	.short	0x010a
        /*068a*/ 	.byte	0x3f
	.zero		1


	//   ....[74]....
        /*068c*/ 	.word	0x00009d50
        /*0690*/ 	.word	0x00000007
        /*0694*/ 	.word	0x00019c60
        /*0698*/ 	.short	0x010a
        /*069a*/ 	.byte	0x3f
	.zero		1


	//   ....[75]....
        /*069c*/ 	.word	0x00009da0
        /*06a0*/ 	.word	0x00000013
        /*06a4*/ 	.word	0x00019c80
        /*06a8*/ 	.short	0x010a
        /*06aa*/ 	.byte	0x3f
	.zero		1


	//----- nvinfo : EIATTR_NUM_MBARRIERS
	.align		4
.L_1165:
        /*06ac*/ 	.byte	0x03, 0x38
        /*06ae*/ 	.short	0x0016


	//----- nvinfo : EIATTR_EXIT_INSTR_OFFSETS
	.align		4
        /*06b0*/ 	.byte	0x04, 0x1c
        /*06b2*/ 	.short	(.L_1167 - .L_1166)


	//   ....[0]....
.L_1166:
        /*06b4*/ 	.word	0x00000a10


	//   ....[1]....
        /*06b8*/ 	.word	0x000068c0


	//   ....[2]....
        /*06bc*/ 	.word	0x000093c0


	//   ....[3]....
        /*06c0*/ 	.word	0x00009660


	//----- nvinfo : EIATTR_MAX_THREADS
	.align		4
.L_1167:
        /*06c4*/ 	.byte	0x04, 0x05
        /*06c6*/ 	.short	(.L_1169 - .L_1168)
.L_1168:
        /*06c8*/ 	.word	0x00000200
        /*06cc*/ 	.word	0x00000001
        /*06d0*/ 	.word	0x00000001


	//----- nvinfo : EIATTR_CRS_STACK_SIZE
	.align		4
.L_1169:
        /*06d4*/ 	.byte	0x04, 0x1e
        /*06d6*/ 	.short	(.L_1171 - .L_1170)
.L_1170:
        /*06d8*/ 	.word	0x00000000


	//----- nvinfo : EIATTR_CBANK_PARAM_SIZE
	.align		4
.L_1171:
        /*06dc*/ 	.byte	0x03, 0x19
        /*06de*/ 	.short	0x0bf0


	//----- nvinfo : EIATTR_PARAM_CBANK
	.align		4
        /*06e0*/ 	.byte	0x04, 0x0a
        /*06e2*/ 	.short	(.L_1173 - .L_1172)
	.align		4
.L_1172:
        /*06e4*/ 	.word	index@(.nv.constant0._ZN7cutlass13device_kernelIN5flash11enable_sm90INS1_16FlashAttnFwdSm90INS1_25CollectiveMainloopFwdSm90ILi2EN4cute5tupleIJNS5_1CILi1EEES8_S8_EEENS6_IJNS7_ILi192EEENS7_ILi128EEENS7_ILi96EEEEEELi96ENS_12float_e4m3_tEfNS_4arch4Sm90ELb0ELb0ELb0ELb0ELb0ELb0ELb0ELb1ELb1ELb0ELb0ELb0EEENS1_21CollectiveEpilogueFwdINS6_IJSA_SC_SB_EEES9_NS_10bfloat16_tESG_Li384ELb0ELb0ELb0ELb1EEENS1_29StaticPersistentTileSchedulerILb0EEEEEEEEEvNT_6ParamsE)
        /*06e8*/ 	.short	0x0210
        /*06ea*/ 	.short	0x0bf0


	//----- nvinfo : EIATTR_SW_WAR
	.align		4
.L_1173:
        /*06ec*/ 	.byte	0x04, 0x36
        /*06ee*/ 	.short	(.L_1175 - .L_1174)
.L_1174:
        /*06f0*/ 	.word	0x00000008
.L_1175:


//--------------------- .nv.info._ZN7cutlass13device_kernelIN5flash11enable_sm90INS1_16FlashAttnFwdSm90INS1_25CollectiveMainloopFwdSm90ILi2EN4cute5tupleIJNS5_1CILi1EEES8_S8_EEENS6_IJNS7_ILi192EEENS7_ILi128EEENS7_ILi96EEEEEELi96ENS_12float_e4m3_tEfNS_4arch4Sm90ELb0ELb0ELb0ELb1ELb0ELb0ELb0ELb1ELb1ELb0ELb0ELb0EEENS1_21CollectiveEpilogueFwdINS6_IJSA_SC_SB_EEES9_NS_10bfloat16_tESG_Li384ELb1ELb0ELb0ELb1EEENS1_36VarlenDynamicPersistentTileSchedulerILi192ELi128ELi384ELi128ELb0ELb0ELb1ELb0ELb1ELb1EEEEEEEEEvNT_6ParamsE --------------------------
	.section	.nv.info._ZN7cutlass13device_kernelIN5flash11enable_sm90INS1_16FlashAttnFwdSm90INS1_25CollectiveMainloopFwdSm90ILi2EN4cute5tupleIJNS5_1CILi1EEES8_S8_EEENS6_IJNS7_ILi192EEENS7_ILi128EEENS7_ILi96EEEEEELi96ENS_12float_e4m3_tEfNS_4arch4Sm90ELb0ELb0ELb0ELb1ELb0ELb0ELb0ELb1ELb1ELb0ELb0ELb0EEENS1_21CollectiveEpilogueFwdINS6_IJSA_SC_SB_EEES9_NS_10bfloat16_tESG_Li384ELb1ELb0ELb0ELb1EEENS1_36VarlenDynamicPersistentTileSchedulerILi192ELi128ELi384ELi128ELb0ELb0ELb1ELb0ELb1ELb1EEEEEEEEEvNT_6ParamsE,"",@"SHT_CUDA_INFO"
	.sectionflags	@""
	.align	4


	//----- nvinfo : EIATTR_CUDA_API_VERSION
	.align		4
        /*0000*/ 	.byte	0x04, 0x37
        /*0002*/ 	.short	(.L_1177 - .L_1176)
.L_1176:
        /*0004*/ 	.word	0x00000082


	//----- nvinfo : EIATTR_KPARAM_INFO
	.align		4
.L_1177:
        /*0008*/ 	.byte	0x04, 0x17
        /*000a*/ 	.short	(.L_1179 - .L_1178)
.L_1178:
        /*000c*/ 	.word	0x00000000
        /*0010*/ 	.short	0x0000
        /*0012*/ 	.short	0x0070
        /*0014*/ 	.byte	0x00, 0xf0, 0x01, 0x28


	//----- nvinfo : EIATTR_SPARSE_MMA_MASK
	.align		4
.L_1179:
        /*0018*/ 	.byte	0x03, 0x50
        /*001a*/ 	.short	0x0000


	//----- nvinfo : EIATTR_MAXREG_COUNT
	.align		4
        /*001c*/ 	.byte	0x03, 0x1b
        /*001e*/ 	.short	0x0080


	//----- nvinfo : EIATTR_NUM_BARRIERS
	.align		4
        /*0020*/ 	.byte	0x02, 0x4c
        /*0022*/ 	.byte	0x09
	.zero		1


	//----- nvinfo : EIATTR_EXTERNS
	.align		4
        /*0024*/ 	.byte	0x04, 0x0f
        /*0026*/ 	.short	(.L_1181 - .L_1180)


	//   ....[0]....
	.align		4
.L_1180:
        /*0028*/ 	.word	index@(__assertfail)


	//----- nvinfo : EIATTR_ANNOTATIONS
	.align		4
.L_1181:
        /*002c*/ 	.byte	0x04, 0x55
        /*002e*/ 	.short	(.L_1183 - .L_1182)


	//   ....[0]....
.L_1182:
        /*0030*/ 	.word	0x00000001
        /*0034*/ 	.byte	0xc0, 0x19, 0x00, 0x00, 0x01, 0x00, 0x00, 0x00, 0x20, 0x1a, 0x00, 0x00, 0x01, 0x00, 0x00, 0x00
        /*0044*/ 	.byte	0x50, 0x7e, 0x00, 0x00, 0x01, 0x00, 0x00, 0x00, 0xc0, 0x7e, 0x00, 0x00, 0x01, 0x00, 0x00, 0x00
        /*0054*/ 	.byte	0xe0, 0x87, 0x00, 0x00, 0x01, 0x00, 0x00, 0x00, 0xb0, 0x88, 0x00, 0x00, 0x01, 0x00, 0x00, 0x00
        /*0064*/ 	.byte	0x00, 0x8e, 0x00, 0x00, 0x01, 0x00, 0x00, 0x00, 0x80, 0x91, 0x00, 0x00, 0x01, 0x00, 0x00, 0x00
        /*0074*/ 	.byte	0xe0, 0x91, 0x00, 0x00, 0x01, 0x00, 0x00, 0x00, 0x70, 0x95, 0x00, 0x00, 0x01, 0x00, 0x00, 0x00
        /*0084*/ 	.byte	0x00, 0xa1, 0x00, 0x00, 0x01, 0x00, 0x00, 0x00, 0x40, 0xa1, 0x00, 0x00, 0x01, 0x00, 0x00, 0x00
        /*0094*/ 	.byte	0xc0, 0xb8, 0x00, 0x00, 0x01, 0x00, 0x00, 0x00, 0x50, 0xc2, 0x00, 0x00


	//----- nvinfo : EIATTR_MERCURY_ISA_VERSION
	.align		4
.L_1183:
        /*00a0*/ 	.byte	0x03, 0x5f
        /*00a2*/ 	.short	0x0101


	//----- nvinfo : EIATTR_UNUSED_LOAD_BYTE_OFFSET
	.align		4
        /*00a4*/ 	.byte	0x04, 0x44
        /*00a6*/ 	.short	(.L_1185 - .L_1184)


	//   ....[0]....
.L_1184:
        /*00a8*/ 	.word	0x00000a30
        /*00ac*/ 	.word	0x0000fff0


	//   ....[1]....
        /*00b0*/ 	.word	0x00006150
        /*00b4*/ 	.word	0x0000fff0


	//----- nvinfo : EIATTR_INT_WARP_WIDE_INSTR_OFFSETS
	.align		4
.L_1185:
        /*00b8*/ 	.byte	0x04, 0x31
        /*00ba*/ 	.short	(.L_1187 - .L_1186)


	//   ....[0]....
.L_1186:
        /*00bc*/ 	.word	0x00000160


	//   ....[1]....
        /*00c0*/ 	.word	0x000001a0


	//   ....[2]....
        /*00c4*/ 	.word	0x00000210


	//   ....[3]....
        /*00c8*/ 	.word	0x000043e0


	//   ....[4]....
        /*00cc*/ 	.word	0x00008f50


	//   ....[5]....
        /*00d0*/ 	.word	0x00008fe0


	//   ....[6]....
        /*00d4*/ 	.word	0x00009710


	//   ....[7]....
        /*00d8*/ 	.word	0x0000b260


	//   ....[8]....
        /*00dc*/ 	.word	0x0000b2f0


	//----- nvinfo : EIATTR_COOP_GROUP_MASK_REGIDS
	.align		4
.L_1187:
        /*00e0*/ 	.byte	0x04, 0x29
        /*00e2*/ 	.short	(.L_1189 - .L_1188)


	//   ....[0]....
.L_1188:
        /*00e4*/ 	.word	0xffffffff


	//   ....[1]....
        /*00e8*/ 	.word	0xffffffff


	//   ....[2]....
        /*00ec*/ 	.word	0xffffffff


	//   ....[3]....
        /*00f0*/ 	.word	0xffffffff


	//   ....[4]....
        /*00f4*/ 	.word	0xffffffff


	//   ....[5]....
        /*00f8*/ 	.word	0xffffffff


	//   ....[6]....
        /*00fc*/ 	.word	0xffffffff


	//   ....[7]....
        /*0100*/ 	.word	0xffffffff


	//   ....[8]....
        /*0104*/ 	.word	0xffffffff


	//   ....[9]....
        /*0108*/ 	.word	0xffffffff


	//   ....[10]....
        /*010c*/ 	.word	0xffffffff


	//   ....[11]....
        /*0110*/ 	.word	0xffffffff


	//   ....[12]....
        /*0114*/ 	.word	0xffffffff


	//   ....[13]....
        /*0118*/ 	.word	0xffffffff


	//   ....[14]....
        /*011c*/ 	.word	0xffffffff


	//   ....[15]....
        /*0120*/ 	.word	0xffffffff


	//   ....[16]....
        /*0124*/ 	.word	0xffffffff


	//   ....[17]....
        /*0128*/ 	.word	0xffffffff


	//   ....[18]....
        /*012c*/ 	.word	0xffffffff


	//   ....[19]....
        /*0130*/ 	.word	0xffffffff


	//   ....[20]....
        /*0134*/ 	.word	0xffffffff


	//   ....[21]....
        /*0138*/ 	.word	0xffffffff


	//   ....[22]....
        /*013c*/ 	.word	0xffffffff


	//   ....[23]....
        /*0140*/ 	.word	0xffffffff


	//   ....[24]....
        /*0144*/ 	.word	0xffffffff


	//   ....[25]....
        /*0148*/ 	.word	0xffffffff


	//   ....[26]....
        /*014c*/ 	.word	0xffffffff


	//   ....[27]....
        /*0150*/ 	.word	0xffffffff


	//   ....[28]....
        /*0154*/ 	.word	0xffffffff


	//   ....[29]....
        /*0158*/ 	.word	0xffffffff


	//   ....[30]....
        /*015c*/ 	.word	0xffffffff


	//   ....[31]....
        /*0160*/ 	.word	0xffffffff


	//   ....[32]....
        /*0164*/ 	.word	0xffffffff


	//   ....[33]....
        /*0168*/ 	.word	0xffffffff


	//   ....[34]....
        /*016c*/ 	.word	0xffffffff


	//   ....[35]....
        /*0170*/ 	.word	0xffffffff


	//   ....[36]....
        /*0174*/ 	.word	0xffffffff


	//   ....[37]....
        /*0178*/ 	.word	0xffffffff


	//   ....[38]....
        /*017c*/ 	.word	0xffffffff


	//   ....[39]....
        /*0180*/ 	.word	0xffffffff


	//   ....[40]....
        /*0184*/ 	.word	0xffffffff


	//   ....[41]....
        /*0188*/ 	.word	0xffffffff


	//   ....[42]....
        /*018c*/ 	.word	0xffffffff


	//   ....[43]....
        /*0190*/ 	.word	0xffffffff


	//   ....[44]....
        /*0194*/ 	.word	0xffffffff


	//   ....[45]....
        /*0198*/ 	.word	0xffffffff


	//   ....[46]....
        /*019c*/ 	.word	0xffffffff


	//   ....[47]....
        /*01a0*/ 	.word	0xffffffff


	//   ....[48]....
        /*01a4*/ 	.word	0xffffffff


	//   ....[49]....
        /*01a8*/ 	.word	0xffffffff


	//   ....[50]....
        /*01ac*/ 	.word	0xffffffff


	//   ....[51]....
        /*01b0*/ 	.word	0xffffffff


	//   ....[52]....
        /*01b4*/ 	.word	0xffffffff


	//   ....[53]....
        /*01b8*/ 	.word	0xffffffff


	//   ....[54]....
        /*01bc*/ 	.word	0xffffffff


	//   ....[55]....
        /*01c0*/ 	.word	0xffffffff


	//   ....[56]....
        /*01c4*/ 	.word	0xffffffff


	//   ....[57]....
        /*01c8*/ 	.word	0xffffffff


	//   ....[58]....
        /*01cc*/ 	.word	0xffffffff


	//   ....[59]....
        /*01d0*/ 	.word	0xffffffff


	//   ....[60]....
        /*01d4*/ 	.word	0xffffffff


	//   ....[61]....
        /*01d8*/ 	.word	0xffffffff


	//   ....[62]....
        /*01dc*/ 	.word	0xffffffff


	//   ....[63]....
        /*01e0*/ 	.word	0xffffffff


	//   ....[64]....
        /*01e4*/ 	.word	0xffffffff


	//   ....[65]....
        /*01e8*/ 	.word	0xffffffff


	//   ....[66]....
        /*01ec*/ 	.word	0xffffffff


	//   ....[67]....
        /*01f0*/ 	.word	0xffffffff


	//   ....[68]....
        /*01f4*/ 	.word	0xffffffff


	//   ....[69]....
        /*01f8*/ 	.word	0xffffffff


	//   ....[70]....
        /*01fc*/ 	.word	0xffffffff


	//   ....[71]....
        /*0200*/ 	.word	0xffffffff


	//   ....[72]....
        /*0204*/ 	.word	0xffffffff


	//   ....[73]....
        /*0208*/ 	.word	0xffffffff


	//   ....[74]....
        /*020c*/ 	.word	0xffffffff


	//   ....[75]....
        /*0210*/ 	.word	0xffffffff


	//   ....[76]....
        /*0214*/ 	.word	0xffffffff


	//   ....[77]....
        /*0218*/ 	.word	0xffffffff


	//   ....[78]....
        /*021c*/ 	.word	0xffffffff


	//   ....[79]....
        /*0220*/ 	.word	0x0500000f


	//   ....[80]....
        /*0224*/ 	.word	0x0500000f


	//----- nvinfo : EIATTR_COOP_GROUP_INSTR_OFFSETS
	.align		4
.L_1189:
        /*0228*/ 	.byte	0x04, 0x28
        /*022a*/ 	.short	(.L_1191 - .L_1190)


	//   ....[0]....
.L_1190:
        /*022c*/ 	.word	0x00000060


	//   ....[1]....
        /*0230*/ 	.word	0x00000170


	//   ....[2]....
        /*0234*/ 	.word	0x000001c0


	//   ....[3]....
        /*0238*/ 	.word	0x000003f0


	//   ....[4]....
        /*023c*/ 	.word	0x00000550


	//   ....[5]....
        /*0240*/ 	.word	0x00000670


	//   ....[6]....
        /*0244*/ 	.word	0x000007d0


	//   ....[7]....
        /*0248*/ 	.word	0x00001660


	//   ....[8]....
        /*024c*/ 	.word	0x000026f0


	//   ....[9]....
        /*0250*/ 	.word	0x000027e0


	//   ....[10]....
        /*0254*/ 	.word	0x00002d30


	//   ....[11]....
        /*0258*/ 	.word	0x00002dc0


	//   ....[12]....
        /*025c*/ 	.word	0x000042c0


	//   ....[13]....
        /*0260*/ 	.word	0x000042d0


	//   ....[14]....
        /*0264*/ 	.word	0x00004370


	//   ....[15]....
        /*0268*/ 	.word	0x00004380


	//   ....[16]....
        /*026c*/ 	.word	0x00005aa0


	//   ....[17]....
        /*0270*/ 	.word	0x00005ac0


	//   ....[18]....
        /*0274*/ 	.word	0x00005b40


	//   ....[19]....
        /*0278*/ 	.word	0x00005b50


	//   ....[20]....
        /*027c*/ 	.word	0x00006810


	//   ....[21]....
        /*0280*/ 	.word	0x00006820


	//   ....[22]....
        /*0284*/ 	.word	0x00006830


	//   ....[23]....
        /*0288*/ 	.word	0x00006840


	//   ....[24]....
        /*028c*/ 	.word	0x00006850


	//   ....[25]....
        /*0290*/ 	.word	0x00006860


	//   ....[26]....
        /*0294*/ 	.word	0x00006870


	//   ....[27]....
        /*0298*/ 	.word	0x00006880


	//   ....[28]....
        /*029c*/ 	.word	0x000068b0


	//   ....[29]....
        /*02a0*/ 	.word	0x000068c0


	//   ....[30]....
        /*02a4*/ 	.word	0x000068f0


	//   ....[31]....
        /*02a8*/ 	.word	0x00006900


	//   ....[32]....
        /*02ac*/ 	.word	0x00006930


	//   ....[33]....
        /*02b0*/ 	.word	0x00006940


	//   ....[34]....
        /*02b4*/ 	.word	0x00006970


	//   ....[35]....
        /*02b8*/ 	.word	0x00006980


	//   ....[36]....
        /*02bc*/ 	.word	0x000069b0


	//   ....[37]....
        /*02c0*/ 	.word	0x000069c0


	//   ....[38]....
        /*02c4*/ 	.word	0x000069d0


	//   ....[39]....
        /*02c8*/ 	.word	0x000069e0


	//   ....[40]....
        /*02cc*/ 	.word	0x00006a50


	//   ....[41]....
        /*02d0*/ 	.word	0x00006a70


	//   ....[42]....
        /*02d4*/ 	.word	0x00006aa0


	//   ....[43]....
        /*02d8*/ 	.word	0x00006ab0


	//   ....[44]....
        /*02dc*/ 	.word	0x00007e80


	//   ....[45]....
        /*02e0*/ 	.word	0x00008070


	//   ....[46]....
        /*02e4*/ 	.word	0x000080a0


	//   ....[47]....
        /*02e8*/ 	.word	0x000080d0


	//   ....[48]....
        /*02ec*/ 	.word	0x00008100


	//   ....[49]....
        /*02f0*/ 	.word	0x00008130


	//   ....[50]....
        /*02f4*/ 	.word	0x00008170


	//   ....[51]....
        /*02f8*/ 	.word	0x000082f0


	//   ....[52]....
        /*02fc*/ 	.word	0x00008320


	//   ....[53]....
        /*0300*/ 	.word	0x00008350


	//   ....[54]....
        /*0304*/ 	.word	0x00008380


	//   ....[55]....
        /*0308*/ 	.word	0x000083b0


	//   ....[56]....
        /*030c*/ 	.word	0x000083f0


	//   ....[57]....
        /*0310*/ 	.word	0x00008470


	//   ....[58]....
        /*0314*/ 	.word	0x000084b0


	//   ....[59]....
        /*0318*/ 	.word	0x00008540


	//   ....[60]....
        /*031c*/ 	.word	0x000098b0


	//   ....[61]....
        /*0320*/ 	.word	0x0000ba80


	//   ....[62]....
        /*0324*/ 	.word	0x0000bab0


	//   ....[63]....
        /*0328*/ 	.word	0x0000bae0


	//   ....[64]....
        /*032c*/ 	.word	0x0000baf0


	//   ....[65]....
        /*0330*/ 	.word	0x0000bb20


	//   ....[66]....
        /*0334*/ 	.word	0x0000bb30


	//   ....[67]....
        /*0338*/ 	.word	0x0000bb60


	//   ....[68]....
        /*033c*/ 	.word	0x0000bba0


	//   ....[69]....
        /*0340*/ 	.word	0x0000bce0


	//   ....[70]....
        /*0344*/ 	.word	0x0000bd10


	//   ....[71]....
        /*0348*/ 	.word	0x0000bd40


	//   ....[72]....
        /*034c*/ 	.word	0x0000bd70


	//   ....[73]....
        /*0350*/ 	.word	0x0000bda0


	//   ....[74]....
        /*0354*/ 	.word	0x0000bde0


	//   ....[75]....
        /*0358*/ 	.word	0x0000be70


	//   ....[76]....
        /*035c*/ 	.word	0x0000beb0


	//   ....[77]....
        /*0360*/ 	.word	0x0000bf40


	//   ....[78]....
        /*0364*/ 	.word	0x0000c370


	//   ....[79]....
        /*0368*/ 	.word	0x0000c860


	//   ....[80]....
        /*036c*/ 	.word	0x0000ccc0


	//----- nvinfo : EIATTR_REG_RECONFIG
	.align		4
.L_1191:
        /*0370*/ 	.byte	0x01, 0x54
	.zero		2


	//----- nvinfo : EIATTR_SYSCALL_OFFSETS
	.align		4
        /*0374*/ 	.byte	0x04, 0x46
        /*0376*/ 	.short	(.L_1193 - .L_1192)


	//   ....[0]....
.L_1192:
        /*0378*/ 	.word	0x00001850


	//   ....[1]....
        /*037c*/ 	.word	0x00009170


	//   ....[2]....
        /*0380*/ 	.word	0x000092f0


	//   ....[3]....
        /*0384*/ 	.word	0x00009430


	//   ....[4]....
        /*0388*/ 	.word	0x00009550


	//----- nvinfo : EIATTR_MBARRIER_INSTR_OFFSETS
	.align		4
.L_1193:
        /*038c*/ 	.byte	0x04, 0x39
        /*038e*/ 	.short	(.L_1195 - .L_1194)


	//   ....[0]....
.L_1194:
        /*0390*/ 	.word	0x000002a0
        /*0394*/ 	.word	0x000000ff
        /*0398*/ 	.word	0x00019c00
        /*039c*/ 	.short	0x0100
        /*039e*/ 	.byte	0x08
	.zero		1


	//   ....[1]....
        /*03a0*/ 	.word	0x000002b0
        /*03a4*/ 	.word	0x000000ff
        /*03a8*/ 	.word	0x00019c20
        /*03ac*/ 	.short	0x0100
        /*03ae*/ 	.byte	0x08
	.zero		1


	//   ....[2]....
        /*03b0*/ 	.word	0x000003a0
        /*03b4*/ 	.word	0x000000ff
        /*03b8*/ 	.word	0x00019c30
        /*03bc*/ 	.short	0x0100
        /*03be*/ 	.byte	0x08
	.zero		1


	//   ....[3]....
        /*03c0*/ 	.word	0x000003b0
        /*03c4*/ 	.word	0x000000ff
        /*03c8*/ 	.word	0x00019c40
        /*03cc*/ 	.short	0x0100
        /*03ce*/ 	.byte	0x08
	.zero		1


	//   ....[4]....
        /*03d0*/ 	.word	0x000003c0
        /*03d4*/ 	.word	0x000000ff
        /*03d8*/ 	.word	0x00019c38
        /*03dc*/ 	.short	0x0100
        /*03de*/ 	.byte	0x08
	.zero		1


	//   ....[5]....
        /*03e0*/ 	.word	0x000003d0
        /*03e4*/ 	.word	0x000000ff
        /*03e8*/ 	.word	0x00019c48
        /*03ec*/ 	.short	0x0100
        /*03ee*/ 	.byte	0x08
	.zero		1


	//   ....[6]....
        /*03f0*/ 	.word	0x00000500
        /*03f4*/ 	.word	0x000000ff
        /*03f8*/ 	.word	0x00019c50
        /*03fc*/ 	.short	0x0100
        /*03fe*/ 	.byte	0x08
	.zero		1


	//   ....[7]....
        /*0400*/ 	.word	0x00000510
        /*0404*/ 	.word	0x000000ff
        /*0408*/ 	.word	0x00019c60
        /*040c*/ 	.short	0x0100
        /*040e*/ 	.byte	0x08
	.zero		1


	//   ....[8]....
        /*0410*/ 	.word	0x00000520
        /*0414*/ 	.word	0x000000ff
        /*0418*/ 	.word	0x00019c58
        /*041c*/ 	.short	0x0100
        /*041e*/ 	.byte	0x08
	.zero		1


	//   ....[9]....
        /*0420*/ 	.word	0x00000530
        /*0424*/ 	.word	0x000000ff
        /*0428*/ 	.word	0x00019c68
        /*042c*/ 	.short	0x0100
        /*042e*/ 	.byte	0x08
	.zero		1


	//   ....[10]....
        /*0430*/ 	.word	0x00000620
        /*0434*/ 	.word	0x000000ff
        /*0438*/ 	.word	0x00019c70
        /*043c*/ 	.short	0x0100
        /*043e*/ 	.byte	0x06
	.zero		1


	//   ....[11]....
        /*0440*/ 	.word	0x00000630
        /*0444*/ 	.word	0x000000ff
        /*0448*/ 	.word	0x00019c80
        /*044c*/ 	.short	0x0100
        /*044e*/ 	.byte	0x06
	.zero		1


	//   ....[12]....
        /*0450*/ 	.word	0x00000640
        /*0454*/ 	.word	0x000000ff
        /*0458*/ 	.word	0x00019c78
        /*045c*/ 	.short	0x0100
        /*045e*/ 	.byte	0x06
	.zero		1


	//   ....[13]....
        /*0460*/ 	.word	0x00000650
        /*0464*/ 	.word	0x000000ff
        /*0468*/ 	.word	0x00019c88
        /*046c*/ 	.short	0x0100
        /*046e*/ 	.byte	0x06
	.zero		1


	//   ....[14]....
        /*0470*/ 	.word	0x00000780
        /*0474*/ 	.word	0x000000ff
        /*0478*/ 	.word	0x00019c90
        /*047c*/ 	.short	0x0100
        /*047e*/ 	.byte	0x08
	.zero		1


	//   ....[15]....
        /*0480*/ 	.word	0x00000790
        /*0484*/ 	.word	0x000000ff
        /*0488*/ 	.word	0x00019ca0
        /*048c*/ 	.short	0x0100
        /*048e*/ 	.byte	0x08
	.zero		1


	//   ....[16]....
        /*0490*/ 	.word	0x000007a0
        /*0494*/ 	.word	0x000000ff
        /*0498*/ 	.word	0x00019c98
        /*049c*/ 	.short	0x0100
        /*049e*/ 	.byte	0x08
	.zero		1


	//   ....[17]....
        /*04a0*/ 	.word	0x000007b0
        /*04a4*/ 	.word	0x000000ff
        /*04a8*/ 	.word	0x00019ca8
        /*04ac*/ 	.short	0x0100
        /*04ae*/ 	.byte	0x08
	.zero		1


	//   ....[18]....
        /*04b0*/ 	.word	0x000008e0
        /*04b4*/ 	.word	0x000000ff
        /*04b8*/ 	.word	0x00019cb0
        /*04bc*/ 	.short	0x0100
        /*04be*/ 	.byte	0x08
	.zero		1


	//   ....[19]....
        /*04c0*/ 	.word	0x000008f0
        /*04c4*/ 	.word	0x000000ff
        /*04c8*/ 	.word	0x00019cc0
        /*04cc*/ 	.short	0x0100
        /*04ce*/ 	.byte	0x08
	.zero		1


	//   ....[20]....
        /*04d0*/ 	.word	0x00000900
        /*04d4*/ 	.word	0x000000ff
        /*04d8*/ 	.word	0x00019cb8
        /*04dc*/ 	.short	0x0100
        /*04de*/ 	.byte	0x08
	.zero		1


	//   ....[21]....
        /*04e0*/ 	.word	0x00000910
        /*04e4*/ 	.word	0x000000ff
        /*04e8*/ 	.word	0x00019cc8
        /*04ec*/ 	.short	0x0100
        /*04ee*/ 	.byte	0x08
	.zero		1


	//   ....[22]....
        /*04f0*/ 	.word	0x00001900
        /*04f4*/ 	.word	0x00000000
        /*04f8*/ 	.word	0x00019c00
        /*04fc*/ 	.short	0x010a
        /*04fe*/ 	.byte	0x3f
	.zero		1


	//   ....[23]....
        /*0500*/ 	.word	0x00001990
        /*0504*/ 	.word	0x00000004
        /*0508*/ 	.word	0x00019c30
        /*050c*/ 	.short	0x010a
        /*050e*/ 	.byte	0x3f
	.zero		1


	//   ....[24]....
        /*0510*/ 	.word	0x00001a40
        /*0514*/ 	.word	0x00000004
        /*0518*/ 	.word	0x00019c30
        /*051c*/ 	.short	0x010a
        /*051e*/ 	.byte	0x3f
	.zero		1


	//   ....[25]....
        /*0520*/ 	.word	0x000030e0
        /*0524*/ 	.word	0x00000032
        /*0528*/ 	.word	0x00000000
        /*052c*/ 	.short	0x0101
        /*052e*/ 	.byte	0x3f
	.zero		1


	//   ....[26]....
        /*0530*/ 	.word	0x00003be0
        /*0534*/ 	.word	0x000000ff
        /*0538*/ 	.word	0x00019c30
        /*053c*/ 	.short	0x010a
        /*053e*/ 	.byte	0x13
	.zero		1


	//   ....[27]....
        /*0540*/ 	.word	0x00003c20
        /*0544*/ 	.word	0x000000ff
        /*0548*/ 	.word	0x00019c30
        /*054c*/ 	.short	0x010a
        /*054e*/ 	.byte	0x13
	.zero		1


	//   ....[28]....
        /*0550*/ 	.word	0x00003d90
        /*0554*/ 	.word	0x000000ff
        /*0558*/ 	.word	0x00019c50
        /*055c*/ 	.short	0x010a
        /*055e*/ 	.byte	0x0e
	.zero		1


	//   ....[29]....
        /*0560*/ 	.word	0x00003dd0
        /*0564*/ 	.word	0x000000ff
        /*0568*/ 	.word	0x00019c50
        /*056c*/ 	.short	0x010a
        /*056e*/ 	.byte	0x0e
	.zero		1


	//   ....[30]....
        /*0570*/ 	.word	0x00004cf0
        /*0574*/ 	.word	0x000000ff
        /*0578*/ 	.word	0x00000000
        /*057c*/ 	.short	0x0101
        /*057e*/ 	.byte	0x06
	.zero		1


	//   ....[31]....
        /*0580*/ 	.word	0x000052a0
        /*0584*/ 	.word	0x000000ff
        /*0588*/ 	.word	0x00000000
        /*058c*/ 	.short	0x0101
        /*058e*/ 	.byte	0x06
	.zero		1


	//   ....[32]....
        /*0590*/ 	.word	0x00005760
        /*0594*/ 	.word	0x0000000e
        /*0598*/ 	.word	0x00019c50
        /*059c*/ 	.short	0x010a
        /*059e*/ 	.byte	0x3f
	.zero		1


	//   ....[33]....
        /*05a0*/ 	.word	0x000057b0
        /*05a4*/ 	.word	0x0000000e
        /*05a8*/ 	.word	0x00019c50
        /*05ac*/ 	.short	0x010a
        /*05ae*/ 	.byte	0x3f
	.zero		1


	//   ....[34]....
        /*05b0*/ 	.word	0x00005df0
        /*05b4*/ 	.word	0x00000003
        /*05b8*/ 	.word	0x00000000
        /*05bc*/ 	.short	0x0101
        /*05be*/ 	.byte	0x3f
	.zero		1


	//   ....[35]....
        /*05c0*/ 	.word	0x000072f0
        /*05c4*/ 	.word	0x00000000
        /*05c8*/ 	.word	0x00000000
        /*05cc*/ 	.short	0x0101
        /*05ce*/ 	.byte	0x3f
	.zero		1


	//   ....[36]....
        /*05d0*/ 	.word	0x00009ac0
        /*05d4*/ 	.word	0x00000005
        /*05d8*/ 	.word	0x00019c80
        /*05dc*/ 	.short	0x010a
        /*05de*/ 	.byte	0x3f
	.zero		1


	//   ....[37]....
        /*05e0*/ 	.word	0x00009cf0
        /*05e4*/ 	.word	0x00000005
        /*05e8*/ 	.word	0x00019c40
        /*05ec*/ 	.short	0x010a
        /*05ee*/ 	.byte	0x3f
	.zero		1


	//   ....[38]....
        /*05f0*/ 	.word	0x0000a180
        /*05f4*/ 	.word	0x000000ff
        /*05f8*/ 	.word	0x00019c20
        /*05fc*/ 	.short	0x010a
        /*05fe*/ 	.byte	0x28
	.zero		1


	//   ....[39]....
        /*0600*/ 	.word	0x0000a470
        /*0604*/ 	.word	0x0000000a
        /*0608*/ 	.word	0x00019c80
        /*060c*/ 	.short	0x010a
        /*060e*/ 	.byte	0x3f
	.zero		1


	//   ....[40]....
        /*0610*/ 	.word	0x0000a890
        /*0614*/ 	.word	0x0000000a
        /*0618*/ 	.word	0x00019c40
        /*061c*/ 	.short	0x010a
        /*061e*/ 	.byte	0x3f
	.zero		1


	//   ....[41]....
        /*0620*/ 	.word	0x0000ad40
        /*0624*/ 	.word	0x0000000c
        /*0628*/ 	.word	0x00019c70
        /*062c*/ 	.short	0x010a
        /*062e*/ 	.byte	0x3f
	.zero		1


	//   ....[42]....
        /*0630*/ 	.word	0x0000adb0
        /*0634*/ 	.word	0x0000000c
        /*0638*/ 	.word	0x00019c60
        /*063c*/ 	.short	0x010a
        /*063e*/ 	.byte	0x3f
	.zero		1


	//   ....[43]....
        /*0640*/ 	.word	0x0000b190
        /*0644*/ 	.word	0x0000000c
        /*0648*/ 	.word	0x00019c50
        /*064c*/ 	.short	0x0101
        /*064e*/ 	.byte	0x3f
	.zero		1


	//   ....[44]....
        /*0650*/ 	.word	0x0000b200
        /*0654*/ 	.word	0x00000003
        /*0658*/ 	.word	0x00000000
        /*065c*/ 	.short	0x0101
        /*065e*/ 	.byte	0x3f
	.zero		1


	//   ....[45]....
        /*0660*/ 	.word	0x0000b3c0
        /*0664*/ 	.word	0x00000002
        /*0668*/ 	.word	0x00019c70
        /*066c*/ 	.short	0x010a
        /*066e*/ 	.byte	0x3f
	.zero		1


	//   ....[46]....
        /*0670*/ 	.word	0x0000b430
        /*0674*/ 	.word	0x00000002
        /*0678*/ 	.word	0x00019c60
        /*067c*/ 	.short	0x010a
        /*067e*/ 	.byte	0x3f
	.zero		1


	//   ....[47]....
        /*0680*/ 	.word	0x0000b810
        /*0684*/ 	.word	0x00000002
        /*0688*/ 	.word	0x00019c50
        /*068c*/ 	.short	0x0101
        /*068e*/ 	.byte	0x3f
	.zero		1


	//   ....[48]....
        /*0690*/ 	.word	0x0000b880
        /*0694*/ 	.word	0x00000000
        /*0698*/ 	.word	0x00000000
        /*069c*/ 	.short	0x0101
        /*069e*/ 	.byte	0x3f
	.zero		1


	//   ....[49]....
        /*06a0*/ 	.word	0x0000c2f0
        /*06a4*/ 	.word	0x00000008
        /*06a8*/ 	.word	0x00019c20
        /*06ac*/ 	.short	0x010a
        /*06ae*/ 	.byte	0x3f
	.zero		1


	//   ....[50]....
        /*06b0*/ 	.word	0x0000c490
        /*06b4*/ 	.word	0x00000006
        /*06b8*/ 	.word	0x00000000
        /*06bc*/ 	.short	0x010a
        /*06be*/ 	.byte	0x3f
	.zero		1


	//   ....[51]....
        /*06c0*/ 	.word	0x0000c500
        /*06c4*/ 	.word	0x00000007
        /*06c8*/ 	.word	0x00000000
        /*06cc*/ 	.short	0x010a
        /*06ce*/ 	.byte	0x3f
	.zero		1


	//   ....[52]....
        /*06d0*/ 	.word	0x0000c550
        /*06d4*/ 	.word	0x00000002
        /*06d8*/ 	.word	0x00019c60
        /*06dc*/ 	.short	0x010a
        /*06de*/ 	.byte	0x3f
	.zero		1


	//   ....[53]....
        /*06e0*/ 	.word	0x0000c5a0
        /*06e4*/ 	.word	0x00000005
        /*06e8*/ 	.word	0x00019c60
        /*06ec*/ 	.short	0x010a
        /*06ee*/ 	.byte	0x3f
	.zero		1


	//   ....[54]....
        /*06f0*/ 	.word	0x0000c5e0
        /*06f4*/ 	.word	0x00000002
        /*06f8*/ 	.word	0x00019c80
        /*06fc*/ 	.short	0x010a
        /*06fe*/ 	.byte	0x3f
	.zero		1


	//   ....[55]....
        /*0700*/ 	.word	0x0000c600
        /*0704*/ 	.word	0x00000005
        /*0708*/ 	.word	0x00019c80
        /*070c*/ 	.short	0x010a
        /*070e*/ 	.byte	0x3f
	.zero		1


	//   ....[56]....
        /*0710*/ 	.word	0x0000c660
        /*0714*/ 	.word	0x00000000
        /*0718*/ 	.word	0x00019c00
        /*071c*/ 	.short	0x010a
        /*071e*/ 	.byte	0x3f
	.zero		1


	//   ....[57]....
        /*0720*/ 	.word	0x0000c6b0
        /*0724*/ 	.word	0x00000004
        /*0728*/ 	.word	0x00019c30
        /*072c*/ 	.short	0x010a
        /*072e*/ 	.byte	0x3f
	.zero		1


	//   ....[58]....
        /*0730*/ 	.word	0x0000c710
        /*0734*/ 	.word	0x00000006
        /*0738*/ 	.word	0x00019c30
        /*073c*/ 	.short	0x010a
        /*073e*/ 	.byte	0x3f
	.zero		1


	//   ....[59]....
        /*0740*/ 	.word	0x0000c770
        /*0744*/ 	.word	0x00000006
        /*0748*/ 	.word	0x00019c50
        /*074c*/ 	.short	0x010a
        /*074e*/ 	.byte	0x3f
	.zero		1


	//   ....[60]....
        /*0750*/ 	.word	0x0000c7c0
        /*0754*/ 	.word	0x0000000e
        /*0758*/ 	.word	0x00019c50
        /*075c*/ 	.short	0x010a
        /*075e*/ 	.byte	0x3f
	.zero		1


	//   ....[61]....
        /*0760*/ 	.word	0x0000c910
        /*0764*/ 	.word	0x00000005
        /*0768*/ 	.word	0x00019c80
        /*076c*/ 	.short	0x010a
        /*076e*/ 	.byte	0x3f
	.zero		1


	//   ....[62]....
        /*0770*/ 	.word	0x0000c960
        /*0774*/ 	.word	0x00000005
        /*0778*/ 	.word	0x00019c40
        /*077c*/ 	.short	0x010a
        /*077e*/ 	.byte	0x3f
	.zero		1


	//   ....[63]....
        /*0780*/ 	.word	0x0000c9b0
        /*0784*/ 	.word	0x0000001a
        /*0788*/ 	.word	0x00019c20
        /*078c*/ 	.short	0x010a
        /*078e*/ 	.byte	0x3f
	.zero		1


	//   ....[64]....
        /*0790*/ 	.word	0x0000ca00
        /*0794*/ 	.word	0x0000000a
        /*0798*/ 	.word	0x00019c80
        /*079c*/ 	.short	0x010a
        /*079e*/ 	.byte	0x3f
	.zero		1


	//   ....[65]....
        /*07a0*/ 	.word	0x0000ca50
        /*07a4*/ 	.word	0x0000000a
        /*07a8*/ 	.word	0x00019c40
        /*07ac*/ 	.short	0x010a
        /*07ae*/ 	.byte	0x3f
	.zero		1


	//   ....[66]....
        /*07b0*/ 	.word	0x0000caa0
        /*07b4*/ 	.word	0x0000000c
        /*07b8*/ 	.word	0x00019c70
        /*07bc*/ 	.short	0x010a
        /*07be*/ 	.byte	0x3f
	.zero		1


	//   ....[67]....
        /*07c0*/ 	.word	0x0000caf0
        /*07c4*/ 	.word	0x0000000c
        /*07c8*/ 	.word	0x00019c60
        /*07cc*/ 	.short	0x010a
        /*07ce*/ 	.byte	0x3f
	.zero		1


	//   ....[68]....
        /*07d0*/ 	.word	0x0000cb40
        /*07d4*/ 	.word	0x00000002
        /*07d8*/ 	.word	0x00019c70
        /*07dc*/ 	.short	0x010a
        /*07de*/ 	.byte	0x3f
	.zero		1


	//   ....[69]....
        /*07e0*/ 	.word	0x0000cb90
        /*07e4*/ 	.word	0x00000002
        /*07e8*/ 	.word	0x00019c60
        /*07ec*/ 	.short	0x010a
        /*07ee*/ 	.byte	0x3f
	.zero		1


	//   ....[70]....
        /*07f0*/ 	.word	0x0000cbe0
        /*07f4*/ 	.word	0x00000008
        /*07f8*/ 	.word	0x00019c20
        /*07fc*/ 	.short	0x010a
        /*07fe*/ 	.byte	0x3f
	.zero		1


	//   ....[71]....
        /*0800*/ 	.word	0x0000cd80
        /*0804*/ 	.word	0x00000006
        /*0808*/ 	.word	0x00000000
        /*080c*/ 	.short	0x010a
        /*080e*/ 	.byte	0x3f
	.zero		1


	//   ....[72]....
        /*0810*/ 	.word	0x0000cdd0
        /*0814*/ 	.word	0x00000007
        /*0818*/ 	.word	0x00000000
        /*081c*/ 	.short	0x010a
        /*081e*/ 	.byte	0x3f
	.zero		1


	//   ....[73]....
        /*0820*/ 	.word	0x0000ce20
        /*0824*/ 	.word	0x00000002
        /*0828*/ 	.word	0x00019c60
        /*082c*/ 	.short	0x010a
        /*082e*/ 	.byte	0x3f
	.zero		1


	//   ....[74]....
        /*0830*/ 	.word	0x0000ce70
        /*0834*/ 	.word	0x00000005
        /*0838*/ 	.word	0x00019c60
        /*083c*/ 	.short	0x010a
        /*083e*/ 	.byte	0x3f
	.zero		1


	//   ....[75]....
        /*0840*/ 	.word	0x0000cec0
        /*0844*/ 	.word	0x00000002
        /*0848*/ 	.word	0x00019c80
        /*084c*/ 	.short	0x010a
        /*084e*/ 	.byte	0x3f
	.zero		1


	//----- nvinfo : EIATTR_NUM_MBARRIERS
	.align		4
.L_1195:
        /*0850*/ 	.byte	0x03, 0x38
        /*0852*/ 	.short	0x0016


	//----- nvinfo : EIATTR_EXIT_INSTR_OFFSETS
	.align		4
        /*0854*/ 	.byte	0x04, 0x1c
        /*0856*/ 	.short	(.L_1197 - .L_1196)


	//   ....[0]....
.L_1196:
        /*0858*/ 	.word	0x00000a70


	//   ....[1]....
        /*085c*/ 	.word	0x00007e20


	//   ....[2]....
        /*0860*/ 	.word	0x0000c650


	//----- nvinfo : EIATTR_MAX_THREADS
	.align		4
.L_1197:
        /*0864*/ 	.byte	0x04, 0x05
        /*0866*/ 	.short	(.L_1199 - .L_1198)
.L_1198:
        /*0868*/ 	.word	0x00000200
        /*086c*/ 	.word	0x00000001
        /*0870*/ 	.word	0x00000001


	//----- nvinfo : EIATTR_CRS_STACK_SIZE
	.align		4
.L_1199:
        /*0874*/ 	.byte	0x04, 0x1e
        /*0876*/ 	.short	(.L_1201 - .L_1200)
.L_1200:
        /*0878*/ 	.word	0x00000000


	//----- nvinfo : EIATTR_CBANK_PARAM_SIZE
	.align		4
.L_1201:
        /*087c*/ 	.byte	0x03, 0x19
        /*087e*/ 	.short	0x0a70


	//----- nvinfo : EIATTR_PARAM_CBANK
	.align		4
        /*0880*/ 	.byte	0x04, 0x0a
        /*0882*/ 	.short	(.L_1203 - .L_1202)
	.align		4
.L_1202:
        /*0884*/ 	.word	index@(.nv.constant0._ZN7cutlass13device_kernelIN5flash11enable_sm90INS1_16FlashAttnFwdSm90INS1_25CollectiveMainloopFwdSm90ILi2EN4cute5tupleIJNS5_1CILi1EEES8_S8_EEENS6_IJNS7_ILi192EEENS7_ILi128EEENS7_ILi96EEEEEELi96ENS_12float_e4m3_tEfNS_4arch4Sm90ELb0ELb0ELb0ELb1ELb0ELb0ELb0ELb1ELb1ELb0ELb0ELb0EEENS1_21CollectiveEpilogueFwdINS6_IJSA_SC_SB_EEES9_NS_10bfloat16_tESG_Li384ELb1ELb0ELb0ELb1EEENS1_36VarlenDynamicPersistentTileSchedulerILi192ELi128ELi384ELi128ELb0ELb0ELb1ELb0ELb1ELb1EEEEEEEEEvNT_6ParamsE)
        /*0888*/ 	.short	0x0210
        /*088a*/ 	.short	0x0a70


	//----- nvinfo : EIATTR_SW_WAR
	.align		4
.L_1203:
        /*088c*/ 	.byte	0x04, 0x36
        /*088e*/ 	.short	(.L_1205 - .L_1204)
.L_1204:
        /*0890*/ 	.word	0x00000008
.L_1205:


//--------------------- .nv.info._ZN7cutlass13device_kernelIN5flash11enable_sm90INS1_16FlashAttnFwdSm90INS1_25CollectiveMainloopFwdSm90ILi2EN4cute5tupleIJNS5_1CILi1EEES8_S8_EEENS6_IJNS7_ILi192EEENS7_ILi128EEENS7_ILi96EEEEEELi96ENS_12float_e4m3_tEfNS_4arch4Sm90ELb0ELb0ELb0ELb1ELb0ELb1ELb0ELb1ELb1ELb0ELb0ELb0EEENS1_21CollectiveEpilogueFwdINS6_IJSA_SC_SB_EEES9_NS_10bfloat16_tESG_Li384ELb1ELb0ELb0ELb1EEENS1_36VarlenDynamicPersistentTileSchedulerILi192ELi128ELi384ELi128ELb0ELb0ELb1ELb0ELb1ELb1EEEEEEEEEvNT_6ParamsE --------------------------
	.section	.nv.info._ZN7cutlass13device_kernelIN5flash11enable_sm90INS1_16FlashAttnFwdSm90INS1_25CollectiveMainloopFwdSm90ILi2EN4cute5tupleIJNS5_1CILi1EEES8_S8_EEENS6_IJNS7_ILi192EEENS7_ILi128EEENS7_ILi96EEEEEELi96ENS_12float_e4m3_tEfNS_4arch4Sm90ELb0ELb0ELb0ELb1ELb0ELb1ELb0ELb1ELb1ELb0ELb0ELb0EEENS1_21CollectiveEpilogueFwdINS6_IJSA_SC_SB_EEES9_NS_10bfloat16_tESG_Li384ELb1ELb0ELb0ELb1EEENS1_36VarlenDynamicPersistentTileSchedulerILi192ELi128ELi384ELi128ELb0ELb0ELb1ELb0ELb1ELb1EEEEEEEEEvNT_6ParamsE,"",@"SHT_CUDA_INFO"
	.sectionflags	@""
	.align	4


	//----- nvinfo : EIATTR_CUDA_API_VERSION
	.align		4
        /*0000*/ 	.byte	0x04, 0x37
        /*0002*/ 	.short	(.L_1207 - .L_1206)
.L_1206:
        /*0004*/ 	.word	0x00000082


	//----- nvinfo : EIATTR_KPARAM_INFO
	.align		4
.L_1207:
        /*0008*/ 	.byte	0x04, 0x17
        /*000a*/ 	.short	(.L_1209 - .L_1208)
.L_1208:
        /*000c*/ 	.word	0x00000000
        /*0010*/ 	.short	0x0000
        /*0012*/ 	.short	0x0070
        /*0014*/ 	.byte	0x00, 0xf0, 0x01, 0x28


	//----- nvinfo : EIATTR_SPARSE_MMA_MASK
	.align		4
.L_1209:
        /*0018*/ 	.byte	0x03, 0x50
        /*001a*/ 	.short	0x0000


	//----- nvinfo : EIATTR_MAXREG_COUNT
	.align		4
        /*001c*/ 	.byte	0x03, 0x1b
        /*001e*/ 	.short	0x0080


	//----- nvinfo : EIATTR_NUM_BARRIERS
	.align		4
        /*0020*/ 	.byte	0x02, 0x4c
        /*0022*/ 	.byte	0x10
	.zero		1


	//----- nvinfo : EIATTR_EXTERNS
	.align		4
        /*0024*/ 	.byte	0x04, 0x0f
        /*0026*/ 	.short	(.L_1211 - .L_1210)


	//   ....[0]....
	.align		4
.L_1210:
        /*0028*/ 	.word	index@(__assertfail)


	//----- nvinfo : EIATTR_ANNOTATIONS
	.align		4
.L_1211:
        /*002c*/ 	.byte	0x04, 0x55
        /*002e*/ 	.short	(.L_1213 - .L_1212)


	//   ....[0]....
.L_1212:
        /* <DEDUP_REMOVED lines=60> */


	//----- nvinfo : EIATTR_MERCURY_ISA_VERSION
	.align		4
.L_1213:
        /*03e0*/ 	.byte	0x03, 0x5f
        /*03e2*/ 	.short	0x0101


	//----- nvinfo : EIATTR_UNUSED_LOAD_BYTE_OFFSET
	.align		4
        /*03e4*/ 	.byte	0x04, 0x44
        /*03e6*/ 	.short	(.L_1215 - .L_1214)


	//   ....[0]....
.L_1214:
        /*03e8*/ 	.word	0x00000ac0
        /*03ec*/ 	.word	0x0000fff0


	//   ....[1]....
        /*03f0*/ 	.word	0x0000f970
        /*03f4*/ 	.word	0x0000fff0


	//----- nvinfo : EIATTR_INT_WARP_WIDE_INSTR_OFFSETS
	.align		4
.L_1215:
        /*03f8*/ 	.byte	0x04, 0x31
        /*03fa*/ 	.short	(.L_1217 - .L_1216)


	//   ....[0]....
.L_1216:
        /*03fc*/ 	.word	0x000001b0


	//   ....[1]....
        /*0400*/ 	.word	0x00000250


	//   ....[2]....
        /*0404*/ 	.word	0x000002c0


	//   ....[3]....
        /*0408*/ 	.word	0x00013dc0


	//   ....[4]....
        /*040c*/ 	.word	0x00013e50


	//   ....[5]....
        /*0410*/ 	.word	0x000144d0


	//   ....[6]....
        /*0414*/ 	.word	0x00014520


	//   ....[7]....
        /*0418*/ 	.word	0x00014650


	//   ....[8]....
        /*041c*/ 	.word	0x00014710


	//   ....[9]....
        /*0420*/ 	.word	0x00016310


	//   ....[10]....
        /*0424*/ 	.word	0x000163a0


	//----- nvinfo : EIATTR_COOP_GROUP_MASK_REGIDS
	.align		4
.L_1217:
        /*0428*/ 	.byte	0x04, 0x29
        /*042a*/ 	.short	(.L_1219 - .L_1218)


	//   ....[0]....
.L_1218:
        /*042c*/ 	.word	0xffffffff


	//   ....[1]....
        /*0430*/ 	.word	0xffffffff


	//   ....[2]....
        /*0434*/ 	.word	0xffffffff


	//   ....[3]....
        /*0438*/ 	.word	0xffffffff


	//   ....[4]....
        /*043c*/ 	.word	0xffffffff


	//   ....[5]....
        /*0440*/ 	.word	0xffffffff


	//   ....[6]....
        /*0444*/ 	.word	0xffffffff


	//   ....[7]....
        /*0448*/ 	.word	0xffffffff


	//   ....[8]....
        /*044c*/ 	.word	0xffffffff


	//   ....[9]....
        /*0450*/ 	.word	0xffffffff


	//   ....[10]....
        /*0454*/ 	.word	0xffffffff


	//   ....[11]....
        /*0458*/ 	.word	0xffffffff


	//   ....[12]....
        /*045c*/ 	.word	0xffffffff


	//   ....[13]....
        /*0460*/ 	.word	0xffffffff


	//   ....[14]....
        /*0464*/ 	.word	0xffffffff


	//   ....[15]....
        /*0468*/ 	.word	0xffffffff


	//   ....[16]....
        /*046c*/ 	.word	0xffffffff


	//   ....[17]....
        /*0470*/ 	.word	0xffffffff


	//   ....[18]....
        /*0474*/ 	.word	0xffffffff


	//   ....[19]....
        /*0478*/ 	.word	0xffffffff


	//   ....[20]....
        /*047c*/ 	.word	0xffffffff


	//   ....[21]....
        /*0480*/ 	.word	0xffffffff


	//   ....[22]....
        /*0484*/ 	.word	0xffffffff


	//   ....[23]....
        /*0488*/ 	.word	0xffffffff


	//   ....[24]....
        /*048c*/ 	.word	0xffffffff


	//   ....[25]....
        /*0490*/ 	.word	0xffffffff


	//   ....[26]....
        /*0494*/ 	.word	0xffffffff


	//   ....[27]....
        /*0498*/ 	.word	0xffffffff


	//   ....[28]....
        /*049c*/ 	.word	0xffffffff


	//   ....[29]....
        /*04a0*/ 	.word	0xffffffff


	//   ....[30]....
        /*04a4*/ 	.word	0xffffffff


	//   ....[31]....
        /*04a8*/ 	.word	0xffffffff


	//   ....[32]....
        /*04ac*/ 	.word	0xffffffff


	//   ....[33]....
        /*04b0*/ 	.word	0xffffffff


	//   ....[34]....
        /*04b4*/ 	.word	0xffffffff


	//   ....[35]....
        /*04b8*/ 	.word	0xffffffff


	//   ....[36]....
        /*04bc*/ 	.word	0xffffffff


	//   ....[37]....
        /*04c0*/ 	.word	0xffffffff


	//   ....[38]....
        /*04c4*/ 	.word	0xffffffff


	//   ....[39]....
        /*04c8*/ 	.word	0xffffffff


	//   ....[40]....
        /*04cc*/ 	.word	0xffffffff


	//   ....[41]....
        /*04d0*/ 	.word	0xffffffff


	//   ....[42]....
        /*04d4*/ 	.word	0xffffffff


	//   ....[43]....
        /*04d8*/ 	.word	0xffffffff


	//   ....[44]....
        /*04dc*/ 	.word	0xffffffff


	//   ....[45]....
        /*04e0*/ 	.word	0xffffffff


	//   ....[46]....
        /*04e4*/ 	.word	0xffffffff


	//   ....[47]....
        /*04e8*/ 	.word	0xffffffff


	//   ....[48]....
        /*04ec*/ 	.word	0xffffffff


	//   ....[49]....
        /*04f0*/ 	.word	0xffffffff


	//   ....[50]....
        /*04f4*/ 	.word	0xffffffff


	//   ....[51]....
        /*04f8*/ 	.word	0xffffffff


	//   ....[52]....
        /*04fc*/ 	.word	0xffffffff


	//   ....[53]....
        /*0500*/ 	.word	0xffffffff


	//   ....[54]....
        /*0504*/ 	.word	0xffffffff


	//   ....[55]....
        /*0508*/ 	.word	0xffffffff


	//   ....[56]....
        /*050c*/ 	.word	0xffffffff


	//   ....[57]....
        /*0510*/ 	.word	0xffffffff


	//   ....[58]....
        /*0514*/ 	.word	0xffffffff


	//   ....[59]....
        /*0518*/ 	.word	0xffffffff


	//   ....[60]....
        /*051c*/ 	.word	0xffffffff


	//   ....[61]....
        /*0520*/ 	.word	0xffffffff


	//   ....[62]....
        /*0524*/ 	.word	0xffffffff


	//   ....[63]....
        /*0528*/ 	.word	0xffffffff


	//   ....[64]....
        /*052c*/ 	.word	0xffffffff


	//   ....[65]....
        /*0530*/ 	.word	0xffffffff


	//   ....[66]....
        /*0534*/ 	.word	0xffffffff


	//   ....[67]....
        /*0538*/ 	.word	0xffffffff


	//   ....[68]....
        /*053c*/ 	.word	0xffffffff


	//   ....[69]....
        /*0540*/ 	.word	0xffffffff


	//   ....[70]....
        /*0544*/ 	.word	0xffffffff


	//   ....[71]....
        /*0548*/ 	.word	0xffffffff


	//   ....[72]....
        /*054c*/ 	.word	0xffffffff


	//   ....[73]....
        /*0550*/ 	.word	0xffffffff


	//   ....[74]....
        /*0554*/ 	.word	0xffffffff


	//   ....[75]....
        /*0558*/ 	.word	0xffffffff


	//   ....[76]....
        /*055c*/ 	.word	0xffffffff


	//   ....[77]....
        /*0560*/ 	.word	0xffffffff


	//   ....[78]....
        /*0564*/ 	.word	0xffffffff


	//   ....[79]....
        /*0568*/ 	.word	0xffffffff


	//   ....[80]....
        /*056c*/ 	.word	0x0500000f


	//   ....[81]....
        /*0570*/ 	.word	0x0500000f


	//   ....[82]....
        /*0574*/ 	.word	0x0500000f


	//   ....[83]....
        /*0578*/ 	.word	0x0500000f


	//   ....[84]....
        /*057c*/ 	.word	0x0500000f


	//   ....[85]....
        /*0580*/ 	.word	0x0500000f


	//   ....[86]....
        /*0584*/ 	.word	0x0500000f


	//   ....[87]....
        /*0588*/ 	.word	0x0500000f


	//   ....[88]....
        /*058c*/ 	.word	0x0500000f


	//   ....[89]....
        /*0590*/ 	.word	0x0500000f


	//   ....[90]....
        /*0594*/ 	.word	0x0500000f


	//   ....[91]....
        /*0598*/ 	.word	0x0500000f


	//   ....[92]....
        /*059c*/ 	.word	0x0500000f


	//   ....[93]....
        /*05a0*/ 	.word	0x0500000f


	//   ....[94]....
        /*05a4*/ 	.word	0x0500000f


	//   ....[95]....
        /*05a8*/ 	.word	0x0500000f


	//   ....[96]....
        /*05ac*/ 	.word	0x0500000f


	//   ....[97]....
        /*05b0*/ 	.word	0x0500000f


	//   ....[98]....
        /*05b4*/ 	.word	0x0500000f


	//   ....[99]....
        /*05b8*/ 	.word	0x0500000f


	//   ....[100]....
        /*05bc*/ 	.word	0x0500000f


	//   ....[101]....
        /*05c0*/ 	.word	0x0500000f


	//   ....[102]....
        /*05c4*/ 	.word	0x0500000f


	//   ....[103]....
        /*05c8*/ 	.word	0x0500000f


	//   ....[104]....
        /*05cc*/ 	.word	0x0500000f


	//   ....[105]....
        /*05d0*/ 	.word	0x0500000f


	//   ....[106]....
        /*05d4*/ 	.word	0x0500000f


	//   ....[107]....
        /*05d8*/ 	.word	0x0500000f


	//----- nvinfo : EIATTR_COOP_GROUP_INSTR_OFFSETS
	.align		4
.L_1219:
        /*05dc*/ 	.byte	0x04, 0x28
        /*05de*/ 	.short	(.L_1221 - .L_1220)


	//   ....[0]....
.L_1220:
        /*05e0*/ 	.word	0x00000060


	//   ....[1]....
        /*05e4*/ 	.word	0x000001c0


	//   ....[2]....
        /*05e8*/ 	.word	0x00000270


	//   ....[3]....
        /*05ec*/ 	.word	0x00000430


	//   ....[4]....
        /*05f0*/ 	.word	0x00000590


	//   ....[5]....
        /*05f4*/ 	.word	0x000006b0


	//   ....[6]....
        /*05f8*/ 	.word	0x00000810


	//   ....[7]....
        /*05fc*/ 	.word	0x00006ba0


	//   ....[8]....
        /*0600*/ 	.word	0x0000bb90


	//   ....[9]....
        /*0604*/ 	.word	0x0000bc90


	//   ....[10]....
        /*0608*/ 	.word	0x0000bfe0


	//   ....[11]....
        /*060c*/ 	.word	0x0000c0e0


	//   ....[12]....
        /*0610*/ 	.word	0x0000d930


	//   ....[13]....
        /*0614*/ 	.word	0x0000dbe0


	//   ....[14]....
        /*0618*/ 	.word	0x0000dc10


	//   ....[15]....
        /*061c*/ 	.word	0x0000dc60


	//   ....[16]....
        /*0620*/ 	.word	0x0000f210


	//   ....[17]....
        /*0624*/ 	.word	0x0000f2c0


	//   ....[18]....
        /*0628*/ 	.word	0x0000f360


	//   ....[19]....
        /*062c*/ 	.word	0x0000f370


	//   ....[20]....
        /*0630*/ 	.word	0x0000fdb0


	//   ....[21]....
        /*0634*/ 	.word	0x0000fde0


	//   ....[22]....
        /*0638*/ 	.word	0x0000fe10


	//   ....[23]....
        /*063c*/ 	.word	0x0000fe40


	//   ....[24]....
        /*0640*/ 	.word	0x0000fe70


	//   ....[25]....
        /*0644*/ 	.word	0x0000fea0


	//   ....[26]....
        /*0648*/ 	.word	0x0000fed0


	//   ....[27]....
        /*064c*/ 	.word	0x0000ff00


	//   ....[28]....
        /*0650*/ 	.word	0x0000ff20


	//   ....[29]....
        /*0654*/ 	.word	0x0000ff40


	//   ....[30]....
        /*0658*/ 	.word	0x0000ff50


	//   ....[31]....
        /*065c*/ 	.word	0x0000ff70


	//   ....[32]....
        /*0660*/ 	.word	0x0000ff80


	//   ....[33]....
        /*0664*/ 	.word	0x0000ff90


	//   ....[34]....
        /*0668*/ 	.word	0x0000ffb0


	//   ....[35]....
        /*066c*/ 	.word	0x0000ffc0


	//   ....[36]....
        /*0670*/ 	.word	0x0000ffe0


	//   ....[37]....
        /*0674*/ 	.word	0x00010000


	//   ....[38]....
        /*0678*/ 	.word	0x00010010


	//   ....[39]....
        /*067c*/ 	.word	0x00010020


	//   ....[40]....
        /*0680*/ 	.word	0x00010030


	//   ....[41]....
        /*0684*/ 	.word	0x00010050


	//   ....[42]....
        /*0688*/ 	.word	0x00010060


	//   ....[43]....
        /*068c*/ 	.word	0x00010070


	//   ....[44]....
        /*0690*/ 	.word	0x00011730


	//   ....[45]....
        /*0694*/ 	.word	0x00011910


	//   ....[46]....
        /*0698*/ 	.word	0x00011940


	//   ....[47]....
        /*069c*/ 	.word	0x00011970


	//   ....[48]....
        /*06a0*/ 	.word	0x000119a0


	//   ....[49]....
        /*06a4*/ 	.word	0x000119d0


	//   ....[50]....
        /*06a8*/ 	.word	0x00011a00


	//   ....[51]....
        /*06ac*/ 	.word	0x00011b70


	//   ....[52]....
        /*06b0*/ 	.word	0x00011ba0


	//   ....[53]....
        /*06b4*/ 	.word	0x00011bd0


	//   ....[54]....
        /*06b8*/ 	.word	0x00011c00


	//   ....[55]....
        /*06bc*/ 	.word	0x00011c30


	//   ....[56]....
        /*06c0*/ 	.word	0x00011c60


	//   ....[57]....
        /*06c4*/ 	.word	0x00011cf0


	//   ....[58]....
        /*06c8*/ 	.word	0x00011d20


	//   ....[59]....
        /*06cc*/ 	.word	0x00011db0


	//   ....[60]....
        /*06d0*/ 	.word	0x00012930


	//   ....[61]....
        /*06d4*/ 	.word	0x00014870


	//   ....[62]....
        /*06d8*/ 	.word	0x00016b50


	//   ....[63]....
        /*06dc*/ 	.word	0x00016b80


	//   ....[64]....
        /*06e0*/ 	.word	0x00016bc0


	//   ....[65]....
        /*06e4*/ 	.word	0x00016bf0


	//   ....[66]....
        /*06e8*/ 	.word	0x00016c20


	//   ....[67]....
        /*06ec*/ 	.word	0x00016c50


	//   ....[68]....
        /*06f0*/ 	.word	0x00016c80


	//   ....[69]....
        /*06f4*/ 	.word	0x00016cb0


	//   ....[70]....
        /*06f8*/ 	.word	0x00016e30


	//   ....[71]....
        /*06fc*/ 	.word	0x00016e60


	//   ....[72]....
        /*0700*/ 	.word	0x00016e90


	//   ....[73]....
        /*0704*/ 	.word	0x00016ec0


	//   ....[74]....
        /*0708*/ 	.word	0x00016ef0


	//   ....[75]....
        /*070c*/ 	.word	0x00016f20


	//   ....[76]....
        /*0710*/ 	.word	0x00016fe0


	//   ....[77]....
        /*0714*/ 	.word	0x00017000


	//   ....[78]....
        /*0718*/ 	.word	0x00017070


	//   ....[79]....
        /*071c*/ 	.word	0x000174e0


	//   ....[80]....
        /*0720*/ 	.word	0x00017960


	//   ....[81]....
        /*0724*/ 	.word	0x00017a00


	//   ....[82]....
        /*0728*/ 	.word	0x00017aa0


	//   ....[83]....
        /*072c*/ 	.word	0x00017b40


	//   ....[84]....
        /*0730*/ 	.word	0x00017c30


	//   ....[85]....
        /*0734*/ 	.word	0x00017cd0


	//   ....[86]....
        /*0738*/ 	.word	0x00017d70


	//   ....[87]....
        /*073c*/ 	.word	0x00017e10


	//   ....[88]....
        /*0740*/ 	.word	0x00018070


	//   ....[89]....
        /*0744*/ 	.word	0x00018350


	//   ....[90]....
        /*0748*/ 	.word	0x00018740


	//   ....[91]....
        /*074c*/ 	.word	0x000187e0


	//   ....[92]....
        /*0750*/ 	.word	0x00018900


	//   ....[93]....
        /*0754*/ 	.word	0x00018970


	//   ....[94]....
        /*0758*/ 	.word	0x000189e0


	//   ....[95]....
        /*075c*/ 	.word	0x00018a50


	//   ....[96]....
        /*0760*/ 	.word	0x00018ac0


	//   ....[97]....
        /*0764*/ 	.word	0x00018b40


	//   ....[98]....
        /*0768*/ 	.word	0x00018bd0


	//   ....[99]....
        /*076c*/ 	.word	0x00018c60


	//   ....[100]....
        /*0770*/ 	.word	0x00018cd0


	//   ....[101]....
        /*0774*/ 	.word	0x00018d40


	//   ....[102]....
        /*0778*/ 	.word	0x00018db0


	//   ....[103]....
        /*077c*/ 	.word	0x00018e30


	//   ....[104]....
        /*0780*/ 	.word	0x00018ea0


	//   ....[105]....
        /*0784*/ 	.word	0x00018f40


	//   ....[106]....
        /*0788*/ 	.word	0x00018fd0


	//   ....[107]....
        /*078c*/ 	.word	0x000190f0


	//----- nvinfo : EIATTR_REG_RECONFIG
	.align		4
.L_1221:
        /*0790*/ 	.byte	0x01, 0x54
	.zero		2


	//----- nvinfo : EIATTR_SYSCALL_OFFSETS
	.align		4
        /*0794*/ 	.byte	0x04, 0x46
        /*0796*/ 	.short	(.L_1223 - .L_1222)


	//   ....[0]....
.L_1222:
        /*0798*/ 	.word	0x00001850


	//   ....[1]....
        /*079c*/ 	.word	0x000019a0


	//   ....[2]....
        /*07a0*/ 	.word	0x00006d10


	//   ....[3]....
        /*07a4*/ 	.word	0x00007170


	//   ....[4]....
        /*07a8*/ 	.word	0x00013fd0


	//   ....[5]....
        /*07ac*/ 	.word	0x00014140


	//   ....[6]....
        /*07b0*/ 	.word	0x00014270


	//   ....[7]....
        /*07b4*/ 	.word	0x000143a0


	//----- nvinfo : EIATTR_MBARRIER_INSTR_OFFSETS
	.align		4
.L_1223:
        /*07b8*/ 	.byte	0x04, 0x39
        /*07ba*/ 	.short	(.L_1225 - .L_1224)


	//   ....[0]....
.L_1224:
        /*07bc*/ 	.word	0x000002e0
        /*07c0*/ 	.word	0x000000ff
        /*07c4*/ 	.word	0x00019c00
        /*07c8*/ 	.short	0x0100
        /*07ca*/ 	.byte	0x08
	.zero		1


	//   ....[1]....
        /*07cc*/ 	.word	0x000002f0
        /*07d0*/ 	.word	0x000000ff
        /*07d4*/ 	.word	0x00019c20
        /*07d8*/ 	.short	0x0100
        /*07da*/ 	.byte	0x08
	.zero		1


	//   ....[2]....
        /*07dc*/ 	.word	0x000003e0
        /*07e0*/ 	.word	0x000000ff
        /*07e4*/ 	.word	0x00019c30
        /*07e8*/ 	.short	0x0100
        /*07ea*/ 	.byte	0x08
	.zero		1


	//   ....[3]....
        /*07ec*/ 	.word	0x000003f0
        /*07f0*/ 	.word	0x000000ff
        /*07f4*/ 	.word	0x00019c40
        /*07f8*/ 	.short	0x0100
        /*07fa*/ 	.byte	0x08
	.zero		1


	//   ....[4]....
        /*07fc*/ 	.word	0x00000400
        /*0800*/ 	.word	0x000000ff
        /*0804*/ 	.word	0x00019c38
        /*0808*/ 	.short	0x0100
        /*080a*/ 	.byte	0x08
	.zero		1


	//   ....[5]....
        /*080c*/ 	.word	0x00000410
        /*0810*/ 	.word	0x000000ff
        /*0814*/ 	.word	0x00019c48
        /*0818*/ 	.short	0x0100
        /*081a*/ 	.byte	0x08
	.zero		1


	//   ....[6]....
        /*081c*/ 	.word	0x00000540
        /*0820*/ 	.word	0x000000ff
        /*0824*/ 	.word	0x00019c50
        /*0828*/ 	.short	0x0100
        /*082a*/ 	.byte	0x08
	.zero		1


	//   ....[7]....
        /*082c*/ 	.word	0x00000550
        /*0830*/ 	.word	0x000000ff
        /*0834*/ 	.word	0x00019c60
        /*0838*/ 	.short	0x0100
        /*083a*/ 	.byte	0x08
	.zero		1


	//   ....[8]....
        /*083c*/ 	.word	0x00000560
        /*0840*/ 	.word	0x000000ff
        /*0844*/ 	.word	0x00019c58
        /*0848*/ 	.short	0x0100
        /*084a*/ 	.byte	0x08
	.zero		1


	//   ....[9]....
        /*084c*/ 	.word	0x00000570
        /*0850*/ 	.word	0x000000ff
        /*0854*/ 	.word	0x00019c68
        /*0858*/ 	.short	0x0100
        /*085a*/ 	.byte	0x08
	.zero		1


	//   ....[10]....
        /*085c*/ 	.word	0x00000660
        /*0860*/ 	.word	0x000000ff
        /*0864*/ 	.word	0x00019c70
        /*0868*/ 	.short	0x0100
        /*086a*/ 	.byte	0x06
	.zero		1


	//   ....[11]....
        /*086c*/ 	.word	0x00000670
        /*0870*/ 	.word	0x000000ff
        /*0874*/ 	.word	0x00019c80
        /*0878*/ 	.short	0x0100
        /*087a*/ 	.byte	0x06
	.zero		1


	//   ....[12]....
        /*087c*/ 	.word	0x00000680
        /*0880*/ 	.word	0x000000ff
        /*0884*/ 	.word	0x00019c78
        /*0888*/ 	.short	0x0100
        /*088a*/ 	.byte	0x06
	.zero		1


	//   ....[13]....
        /*088c*/ 	.word	0x00000690
        /*0890*/ 	.word	0x000000ff
        /*0894*/ 	.word	0x00019c88
        /*0898*/ 	.short	0x0100
        /*089a*/ 	.byte	0x06
	.zero		1


	//   ....[14]....
        /*089c*/ 	.word	0x000007c0
        /*08a0*/ 	.word	0x000000ff
        /*08a4*/ 	.word	0x00019c90
        /*08a8*/ 	.short	0x0100
        /*08aa*/ 	.byte	0x08
	.zero		1


	//   ....[15]....
        /*08ac*/ 	.word	0x000007d0
        /*08b0*/ 	.word	0x000000ff
        /*08b4*/ 	.word	0x00019ca0
        /*08b8*/ 	.short	0x0100
        /*08ba*/ 	.byte	0x08
	.zero		1


	//   ....[16]....
        /*08bc*/ 	.word	0x000007e0
        /*08c0*/ 	.word	0x000000ff
        /*08c4*/ 	.word	0x00019c98
        /*08c8*/ 	.short	0x0100
        /*08ca*/ 	.byte	0x08
	.zero		1


	//   ....[17]....
        /*08cc*/ 	.word	0x000007f0
        /*08d0*/ 	.word	0x000000ff
        /*08d4*/ 	.word	0x00019ca8
        /*08d8*/ 	.short	0x0100
        /*08da*/ 	.byte	0x08
	.zero		1


	//   ....[18]....
        /*08dc*/ 	.word	0x00000920
        /*08e0*/ 	.word	0x000000ff
        /*08e4*/ 	.word	0x00019cb0
        /*08e8*/ 	.short	0x0100
        /*08ea*/ 	.byte	0x08
	.zero		1


	//   ....[19]....
        /*08ec*/ 	.word	0x00000930
        /*08f0*/ 	.word	0x000000ff
        /*08f4*/ 	.word	0x00019cc0
        /*08f8*/ 	.short	0x0100
        /*08fa*/ 	.byte	0x08
	.zero		1


	//   ....[20]....
        /*08fc*/ 	.word	0x00000940
        /*0900*/ 	.word	0x000000ff
        /*0904*/ 	.word	0x00019cb8
        /*0908*/ 	.short	0x0100
        /*090a*/ 	.byte	0x08
	.zero		1


	//   ....[21]....
        /*090c*/ 	.word	0x00000950
        /*0910*/ 	.word	0x000000ff
        /*0914*/ 	.word	0x00019cc8
        /*0918*/ 	.short	0x0100
        /*091a*/ 	.byte	0x08
	.zero		1


	//   ....[22]....
        /*091c*/ 	.word	0x00002710
        /*0920*/ 	.word	0x00000059
        /*0924*/ 	.word	0x00019c90
        /*0928*/ 	.short	0x010a
        /*092a*/ 	.byte	0x3f
	.zero		1


	//   ....[23]....
        /*092c*/ 	.word	0x00003fd0
        /*0930*/ 	.word	0x00000059
        /*0934*/ 	.word	0x00019c90
        /*0938*/ 	.short	0x010a
        /*093a*/ 	.byte	0x3f
	.zero		1


	//   ....[24]....
        /*093c*/ 	.word	0x000060b0
        /*0940*/ 	.word	0x00000059
        /*0944*/ 	.word	0x00019c90
        /*0948*/ 	.short	0x010a
        /*094a*/ 	.byte	0x3f
	.zero		1


	//   ....[25]....
        /*094c*/ 	.word	0x00006280
        /*0950*/ 	.word	0x00000008
        /*0954*/ 	.word	0x00000000
        /*0958*/ 	.short	0x0101
        /*095a*/ 	.byte	0x3f
	.zero		1


	//   ....[26]....
        /*095c*/ 	.word	0x000062c0
        /*0960*/ 	.word	0x00000059
        /*0964*/ 	.word	0x00019cb0
        /*0968*/ 	.short	0x010a
        /*096a*/ 	.byte	0x3f
	.zero		1


	//   ....[27]....
        /*096c*/ 	.word	0x00006530
        /*0970*/ 	.word	0x00000059
        /*0974*/ 	.word	0x00000000
        /*0978*/ 	.short	0x0101
        /*097a*/ 	.byte	0x3f
	.zero		1


	//   ....[28]....
        /*097c*/ 	.word	0x00006db0
        /*0980*/ 	.word	0x00000012
        /*0984*/ 	.word	0x00019c00
        /*0988*/ 	.short	0x010a
        /*098a*/ 	.byte	0x3f
	.zero		1


	//   ....[29]....
        /*098c*/ 	.word	0x00006e00
        /*0990*/ 	.word	0x00000012
        /*0994*/ 	.word	0x00019c00
        /*0998*/ 	.short	0x010a
        /*099a*/ 	.byte	0x3f
	.zero		1


	//   ....[30]....
        /*099c*/ 	.word	0x000074a0
        /*09a0*/ 	.word	0x00000012
        /*09a4*/ 	.word	0x00019c00
        /*09a8*/ 	.short	0x010a
        /*09aa*/ 	.byte	0x3f
	.zero		1


	//   ....[31]....
        /*09ac*/ 	.word	0x00008eb0
        /*09b0*/ 	.word	0x00000012
        /*09b4*/ 	.word	0x00019c00
        /*09b8*/ 	.short	0x010a
        /*09ba*/ 	.byte	0x3f
	.zero		1


	//   ....[32]....
        /*09bc*/ 	.word	0x0000aff0
        /*09c0*/ 	.word	0x00000003
        /*09c4*/ 	.word	0x00019c30
        /*09c8*/ 	.short	0x010a
        /*09ca*/ 	.byte	0x3f
	.zero		1


	//   ....[33]....
        /*09cc*/ 	.word	0x0000b0a0
        /*09d0*/ 	.word	0x00000003
        /*09d4*/ 	.word	0x00019c30
        /*09d8*/ 	.short	0x010a
        /*09da*/ 	.byte	0x3f
	.zero		1


	//   ....[34]....
        /*09dc*/ 	.word	0x0000c120
        /*09e0*/ 	.word	0x00000003
        /*09e4*/ 	.word	0x00000000
        /*09e8*/ 	.short	0x0101
        /*09ea*/ 	.byte	0x3f
	.zero		1


	//   ....[35]....
        /*09ec*/ 	.word	0x0000d2a0
        /*09f0*/ 	.word	0x0000000a
        /*09f4*/ 	.word	0x00019c30
        /*09f8*/ 	.short	0x010a
        /*09fa*/ 	.byte	0x3f
	.zero		1


	//   ....[36]....
        /*09fc*/ 	.word	0x0000d320
        /*0a00*/ 	.word	0x0000000a
        /*0a04*/ 	.word	0x00019c30
        /*0a08*/ 	.short	0x010a
        /*0a0a*/ 	.byte	0x3f
	.zero		1


	//   ....[37]....
        /*0a0c*/ 	.word	0x0000d550
        /*0a10*/ 	.word	0x0000000c
        /*0a14*/ 	.word	0x00019c50
        /*0a18*/ 	.short	0x010a
        /*0a1a*/ 	.byte	0x3f
	.zero		1


	//   ....[38]....
        /*0a1c*/ 	.word	0x0000d5a0
        /*0a20*/ 	.word	0x0000000c
        /*0a24*/ 	.word	0x00019c50
        /*0a28*/ 	.short	0x010a
        /*0a2a*/ 	.byte	0x3f
	.zero		1


	//   ....[39]....
        /*0a2c*/ 	.word	0x0000e340
        /*0a30*/ 	.word	0x0000000a
        /*0a34*/ 	.word	0x00000000
        /*0a38*/ 	.short	0x0101
        /*0a3a*/ 	.byte	0x3f
	.zero		1


	//   ....[40]....
        /*0a3c*/ 	.word	0x0000eee0
        /*0a40*/ 	.word	0x0000000c
        /*0a44*/ 	.word	0x00000000
        /*0a48*/ 	.short	0x0101
        /*0a4a*/ 	.byte	0x3f
	.zero		1


	//   ....[41]....
        /*0a4c*/ 	.word	0x0000ef60
        /*0a50*/ 	.word	0x00000005
        /*0a54*/ 	.word	0x00019c50
        /*0a58*/ 	.short	0x010a
        /*0a5a*/ 	.byte	0x3f
	.zero		1


	//   ....[42]....
        /*0a5c*/ 	.word	0x0000efb0
        /*0a60*/ 	.word	0x00000005
        /*0a64*/ 	.word	0x00019c50
        /*0a68*/ 	.short	0x010a
        /*0a6a*/ 	.byte	0x3f
	.zero		1


	//   ....[43]....
        /*0a6c*/ 	.word	0x0000f8c0
        /*0a70*/ 	.word	0x00000005
        /*0a74*/ 	.word	0x00000000
        /*0a78*/ 	.short	0x0101
        /*0a7a*/ 	.byte	0x3f
	.zero		1


	//   ....[44]....
        /*0a7c*/ 	.word	0x00010b70
        /*0a80*/ 	.word	0x00000014
        /*0a84*/ 	.word	0x00000000
        /*0a88*/ 	.short	0x0101
        /*0a8a*/ 	.byte	0x3f
	.zero		1


	//   ....[45]....
        /*0a8c*/ 	.word	0x00012a40
        /*0a90*/ 	.word	0x0000000b
        /*0a94*/ 	.word	0x00019c20
        /*0a98*/ 	.short	0x010a
        /*0a9a*/ 	.byte	0x3f
	.zero		1


	//   ....[46]....
        /*0a9c*/ 	.word	0x00012ad0
        /*0aa0*/ 	.word	0x00000009
        /*0aa4*/ 	.word	0x00019ca0
        /*0aa8*/ 	.short	0x010a
        /*0aaa*/ 	.byte	0x3f
	.zero		1


	//   ....[47]....
        /*0aac*/ 	.word	0x00012f20
        /*0ab0*/ 	.word	0x00000009
        /*0ab4*/ 	.word	0x00019cc0
        /*0ab8*/ 	.short	0x010a
        /*0aba*/ 	.byte	0x3f
	.zero		1


	//   ....[48]....
        /*0abc*/ 	.word	0x00013430
        /*0ac0*/ 	.word	0x00000009
        /*0ac4*/ 	.word	0x00019ca0
        /*0ac8*/ 	.short	0x010a
        /*0aca*/ 	.byte	0x3f
	.zero		1


	//   ....[49]....
        /*0acc*/ 	.word	0x00013870
        /*0ad0*/ 	.word	0x00000009
        /*0ad4*/ 	.word	0x00019cc0
        /*0ad8*/ 	.short	0x010a
        /*0ada*/ 	.byte	0x3f
	.zero		1


	//   ....[50]....
        /*0adc*/ 	.word	0x00014a80
        /*0ae0*/ 	.word	0x00000005
        /*0ae4*/ 	.word	0x00019c80
        /*0ae8*/ 	.short	0x010a
        /*0aea*/ 	.byte	0x3f
	.zero		1


	//   ....[51]....
        /*0aec*/ 	.word	0x00014cd0
        /*0af0*/ 	.word	0x00000005
        /*0af4*/ 	.word	0x00019c40
        /*0af8*/ 	.short	0x010a
        /*0afa*/ 	.byte	0x3f
	.zero		1


	//   ....[52]....
        /*0afc*/ 	.word	0x000151a0
        /*0b00*/ 	.word	0x0000001c
        /*0b04*/ 	.word	0x00019c20
        /*0b08*/ 	.short	0x010a
        /*0b0a*/ 	.byte	0x3f
	.zero		1


	//   ....[53]....
        /*0b0c*/ 	.word	0x00015460
        /*0b10*/ 	.word	0x00000005
        /*0b14*/ 	.word	0x00019c80
        /*0b18*/ 	.short	0x010a
        /*0b1a*/ 	.byte	0x3f
	.zero		1


	//   ....[54]....
        /*0b1c*/ 	.word	0x000158a0
        /*0b20*/ 	.word	0x00000005
        /*0b24*/ 	.word	0x00019c40
        /*0b28*/ 	.short	0x010a
        /*0b2a*/ 	.byte	0x3f
	.zero		1


	//   ....[55]....
        /*0b2c*/ 	.word	0x00015d40
        /*0b30*/ 	.word	0x0000000d
        /*0b34*/ 	.word	0x00019c70
        /*0b38*/ 	.short	0x010a
        /*0b3a*/ 	.byte	0x3f
	.zero		1


	//   ....[56]....
        /*0b3c*/ 	.word	0x00015dc0
        /*0b40*/ 	.word	0x0000000d
        /*0b44*/ 	.word	0x00019c60
        /*0b48*/ 	.short	0x010a
        /*0b4a*/ 	.byte	0x3f
	.zero		1


	//   ....[57]....
        /*0b4c*/ 	.word	0x00016220
        /*0b50*/ 	.word	0x0000000d
        /*0b54*/ 	.word	0x00019c50
        /*0b58*/ 	.short	0x0101
        /*0b5a*/ 	.byte	0x3f
	.zero		1


	//   ....[58]....
        /*0b5c*/ 	.word	0x000162a0
        /*0b60*/ 	.word	0x0000000d
        /*0b64*/ 	.word	0x00000000
        /*0b68*/ 	.short	0x0101
        /*0b6a*/ 	.byte	0x3f
	.zero		1


	//   ....[59]....
        /*0b6c*/ 	.word	0x00016440
        /*0b70*/ 	.word	0x00000000
        /*0b74*/ 	.word	0x00019c70
        /*0b78*/ 	.short	0x010a
        /*0b7a*/ 	.byte	0x3f
	.zero		1


	//   ....[60]....
        /*0b7c*/ 	.word	0x000164b0
        /*0b80*/ 	.word	0x00000000
        /*0b84*/ 	.word	0x00019c60
        /*0b88*/ 	.short	0x010a
        /*0b8a*/ 	.byte	0x3f
	.zero		1


	//   ....[61]....
        /*0b8c*/ 	.word	0x00016920
        /*0b90*/ 	.word	0x00000000
        /*0b94*/ 	.word	0x00019c50
        /*0b98*/ 	.short	0x0101
        /*0b9a*/ 	.byte	0x3f
	.zero		1


	//   ....[62]....
        /*0b9c*/ 	.word	0x000169b0
        /*0ba0*/ 	.word	0x00000002
        /*0ba4*/ 	.word	0x00000000
        /*0ba8*/ 	.short	0x0101
        /*0baa*/ 	.byte	0x3f
	.zero		1


	//   ....[63]....
        /*0bac*/ 	.word	0x00017460
        /*0bb0*/ 	.word	0x00000007
        /*0bb4*/ 	.word	0x00019c20
        /*0bb8*/ 	.short	0x010a
        /*0bba*/ 	.byte	0x3f
	.zero		1


	//   ....[64]....
        /*0bbc*/ 	.word	0x000175f0
        /*0bc0*/ 	.word	0x00000005
        /*0bc4*/ 	.word	0x00000000
        /*0bc8*/ 	.short	0x010a
        /*0bca*/ 	.byte	0x3f
	.zero		1


	//   ....[65]....
        /*0bcc*/ 	.word	0x00017660
        /*0bd0*/ 	.word	0x00000003
        /*0bd4*/ 	.word	0x00000000
        /*0bd8*/ 	.short	0x010a
        /*0bda*/ 	.byte	0x3f
	.zero		1


	//   ....[66]....
        /*0bdc*/ 	.word	0x000176b0
        /*0be0*/ 	.word	0x00000003
        /*0be4*/ 	.word	0x00019c60
        /*0be8*/ 	.short	0x010a
        /*0bea*/ 	.byte	0x3f
	.zero		1


	//   ....[67]....
        /*0bec*/ 	.word	0x00017700
        /*0bf0*/ 	.word	0x00000005
        /*0bf4*/ 	.word	0x00019c60
        /*0bf8*/ 	.short	0x010a
        /*0bfa*/ 	.byte	0x3f
	.zero		1


	//   ....[68]....
        /*0bfc*/ 	.word	0x00017740
        /*0c00*/ 	.word	0x00000003
        /*0c04*/ 	.word	0x00019c80
        /*0c08*/ 	.short	0x010a
        /*0c0a*/ 	.byte	0x3f
	.zero		1


	//   ....[69]....
        /*0c0c*/ 	.word	0x00017760
        /*0c10*/ 	.word	0x00000005
        /*0c14*/ 	.word	0x00019c80
        /*0c18*/ 	.short	0x010a
        /*0c1a*/ 	.byte	0x3f
	.zero		1


	//   ....[70]....
        /*0c1c*/ 	.word	0x000177c0
        /*0c20*/ 	.word	0x00000059
        /*0c24*/ 	.word	0x00019c90
        /*0c28*/ 	.short	0x010a
        /*0c2a*/ 	.byte	0x3f
	.zero		1


	//   ....[71]....
        /*0c2c*/ 	.word	0x00017810
        /*0c30*/ 	.word	0x00000059
        /*0c34*/ 	.word	0x00019c90
        /*0c38*/ 	.short	0x010a
        /*0c3a*/ 	.byte	0x3f
	.zero		1


	//   ....[72]....
        /*0c3c*/ 	.word	0x00017860
        /*0c40*/ 	.word	0x00000059
        /*0c44*/ 	.word	0x00019c90
        /*0c48*/ 	.short	0x010a
        /*0c4a*/ 	.byte	0x3f
	.zero		1


	//   ....[73]....
        /*0c4c*/ 	.word	0x000178b0
        /*0c50*/ 	.word	0x00000059
        /*0c54*/ 	.word	0x00019cb0
        /*0c58*/ 	.short	0x010a
        /*0c5a*/ 	.byte	0x3f
	.zero		1


	//   ....[74]....
        /*0c5c*/ 	.word	0x00017b80
        /*0c60*/ 	.word	0x00000012
        /*0c64*/ 	.word	0x00019c00
        /*0c68*/ 	.short	0x010a
        /*0c6a*/ 	.byte	0x3f
	.zero		1


	//   ....[75]....
        /*0c6c*/ 	.word	0x00017e50
        /*0c70*/ 	.word	0x00000012
        /*0c74*/ 	.word	0x00019c00
        /*0c78*/ 	.short	0x010a
        /*0c7a*/ 	.byte	0x3f
	.zero		1


	//   ....[76]....
        /*0c7c*/ 	.word	0x00017ea0
        /*0c80*/ 	.word	0x00000003
        /*0c84*/ 	.word	0x00019c30
        /*0c88*/ 	.short	0x010a
        /*0c8a*/ 	.byte	0x3f
	.zero		1


	//   ....[77]....
        /*0c8c*/ 	.word	0x00017ef0
        /*0c90*/ 	.word	0x0000000a
        /*0c94*/ 	.word	0x00019c30
        /*0c98*/ 	.short	0x010a
        /*0c9a*/ 	.byte	0x3f
	.zero		1


	//   ....[78]....
        /*0c9c*/ 	.word	0x00017f40
        /*0ca0*/ 	.word	0x0000000c
        /*0ca4*/ 	.word	0x00019c50
        /*0ca8*/ 	.short	0x010a
        /*0caa*/ 	.byte	0x3f
	.zero		1


	//   ....[79]....
        /*0cac*/ 	.word	0x00017f90
        /*0cb0*/ 	.word	0x00000005
        /*0cb4*/ 	.word	0x00019c50
        /*0cb8*/ 	.short	0x010a
        /*0cba*/ 	.byte	0x3f
	.zero		1


	//   ....[80]....
        /*0cbc*/ 	.word	0x00018130
        /*0cc0*/ 	.word	0x0000000b
        /*0cc4*/ 	.word	0x00019c20
        /*0cc8*/ 	.short	0x010a
        /*0cca*/ 	.byte	0x3f
	.zero		1


	//   ....[81]....
        /*0ccc*/ 	.word	0x00018180
        /*0cd0*/ 	.word	0x00000009
        /*0cd4*/ 	.word	0x00019ca0
        /*0cd8*/ 	.short	0x010a
        /*0cda*/ 	.byte	0x3f
	.zero		1


	//   ....[82]....
        /*0cdc*/ 	.word	0x000181d0
        /*0ce0*/ 	.word	0x00000009
        /*0ce4*/ 	.word	0x00019cc0
        /*0ce8*/ 	.short	0x010a
        /*0cea*/ 	.byte	0x3f
	.zero		1


	//   ....[83]....
        /*0cec*/ 	.word	0x00018220
        /*0cf0*/ 	.word	0x00000009
        /*0cf4*/ 	.word	0x00019ca0
        /*0cf8*/ 	.short	0x010a
        /*0cfa*/ 	.byte	0x3f
	.zero		1


	//   ....[84]....
        /*0cfc*/ 	.word	0x00018270
        /*0d00*/ 	.word	0x00000009
        /*0d04*/ 	.word	0x00019cc0
        /*0d08*/ 	.short	0x010a
        /*0d0a*/ 	.byte	0x3f
	.zero		1


	//   ....[85]....
        /*0d0c*/ 	.word	0x00018410
        /*0d10*/ 	.word	0x00000005
        /*0d14*/ 	.word	0x00019c80
        /*0d18*/ 	.short	0x010a
        /*0d1a*/ 	.byte	0x3f
	.zero		1


	//   ....[86]....
        /*0d1c*/ 	.word	0x00018460
        /*0d20*/ 	.word	0x00000005
        /*0d24*/ 	.word	0x00019c40
        /*0d28*/ 	.short	0x010a
        /*0d2a*/ 	.byte	0x3f
	.zero		1


	//   ....[87]....
        /*0d2c*/ 	.word	0x000184b0
        /*0d30*/ 	.word	0x0000001c
        /*0d34*/ 	.word	0x00019c20
        /*0d38*/ 	.short	0x010a
        /*0d3a*/ 	.byte	0x3f
	.zero		1


	//   ....[88]....
        /*0d3c*/ 	.word	0x00018500
        /*0d40*/ 	.word	0x00000005
        /*0d44*/ 	.word	0x00019c80
        /*0d48*/ 	.short	0x010a
        /*0d4a*/ 	.byte	0x3f
	.zero		1


	//   ....[89]....
        /*0d4c*/ 	.word	0x00018550
        /*0d50*/ 	.word	0x00000005
        /*0d54*/ 	.word	0x00019c40
        /*0d58*/ 	.short	0x010a
        /*0d5a*/ 	.byte	0x3f
	.zero		1


	//   ....[90]....
        /*0d5c*/ 	.word	0x000185a0
        /*0d60*/ 	.word	0x0000000d
        /*0d64*/ 	.word	0x00019c70
        /*0d68*/ 	.short	0x010a
        /*0d6a*/ 	.byte	0x3f
	.zero		1


	//   ....[91]....
        /*0d6c*/ 	.word	0x000185f0
        /*0d70*/ 	.word	0x0000000d
        /*0d74*/ 	.word	0x00019c60
        /*0d78*/ 	.short	0x010a
        /*0d7a*/ 	.byte	0x3f
	.zero		1


	//   ....[92]....
        /*0d7c*/ 	.word	0x00018640
        /*0d80*/ 	.word	0x00000000
        /*0d84*/ 	.word	0x00019c70
        /*0d88*/ 	.short	0x010a
        /*0d8a*/ 	.byte	0x3f
	.zero		1


	//   ....[93]....
        /*0d8c*/ 	.word	0x00018690
        /*0d90*/ 	.word	0x00000000
        /*0d94*/ 	.word	0x00019c60
        /*0d98*/ 	.short	0x010a
        /*0d9a*/ 	.byte	0x3f
	.zero		1


	//   ....[94]....
        /*0d9c*/ 	.word	0x00019010
        /*0da0*/ 	.word	0x00000007
        /*0da4*/ 	.word	0x00019c20
        /*0da8*/ 	.short	0x010a
        /*0daa*/ 	.byte	0x3f
	.zero		1


	//   ....[95]....
        /*0dac*/ 	.word	0x000191b0
        /*0db0*/ 	.word	0x00000005
        /*0db4*/ 	.word	0x00000000
        /*0db8*/ 	.short	0x010a
        /*0dba*/ 	.byte	0x3f
	.zero		1


	//   ....[96]....
        /*0dbc*/ 	.word	0x00019200
        /*0dc0*/ 	.word	0x00000003
        /*0dc4*/ 	.word	0x00000000
        /*0dc8*/ 	.short	0x010a
        /*0dca*/ 	.byte	0x3f
	.zero		1


	//   ....[97]....
        /*0dcc*/ 	.word	0x00019250
        /*0dd0*/ 	.word	0x00000003
        /*0dd4*/ 	.word	0x00019c60
        /*0dd8*/ 	.short	0x010a
        /*0dda*/ 	.byte	0x3f
	.zero		1


	//   ....[98]....
        /*0ddc*/ 	.word	0x000192a0
        /*0de0*/ 	.word	0x00000005
        /*0de4*/ 	.word	0x00019c60
        /*0de8*/ 	.short	0x010a
        /*0dea*/ 	.byte	0x3f
	.zero		1


	//   ....[99]....
        /*0dec*/ 	.word	0x000192f0
        /*0df0*/ 	.word	0x00000003
        /*0df4*/ 	.word	0x00019c80
        /*0df8*/ 	.short	0x010a
        /*0dfa*/ 	.byte	0x3f
	.zero		1


	//----- nvinfo : EIATTR_NUM_MBARRIERS
	.align		4
.L_1225:
        /*0dfc*/ 	.byte	0x03, 0x38
        /*0dfe*/ 	.short	0x0016


	//----- nvinfo : EIATTR_EXIT_INSTR_OFFSETS
	.align		4
        /*0e00*/ 	.byte	0x04, 0x1c
        /*0e02*/ 	.short	(.L_1227 - .L_1226)


	//   ....[0]....
.L_1226:
        /*0e04*/ 	.word	0x000177b0


	//----- nvinfo : EIATTR_MAX_THREADS
	.align		4
.L_1227:
        /*0e08*/ 	.byte	0x04, 0x05
        /*0e0a*/ 	.short	(.L_1229 - .L_1228)
.L_1228:
        /*0e0c*/ 	.word	0x00000200
        /*0e10*/ 	.word	0x00000001
        /*0e14*/ 	.word	0x00000001


	//----- nvinfo : EIATTR_CRS_STACK_SIZE
	.align		4
.L_1229:
        /*0e18*/ 	.byte	0x04, 0x1e
        /*0e1a*/ 	.short	(.L_1231 - .L_1230)
.L_1230:
        /*0e1c*/ 	.word	0x00000000


	//----- nvinfo : EIATTR_CBANK_PARAM_SIZE
	.align		4
.L_1231:
        /*0e20*/ 	.byte	0x03, 0x19
        /*0e22*/ 	.short	0x0a70


	//----- nvinfo : EIATTR_PARAM_CBANK
	.align		4
        /*0e24*/ 	.byte	0x04, 0x0a
        /*0e26*/ 	.short	(.L_1233 - .L_1232)
	.align		4
.L_1232:
        /*0e28*/ 	.word	index@(.nv.constant0._ZN7cutlass13device_kernelIN5flash11enable_sm90INS1_16FlashAttnFwdSm90INS1_25CollectiveMainloopFwdSm90ILi2EN4cute5tupleIJNS5_1CILi1EEES8_S8_EEENS6_IJNS7_ILi192EEENS7_ILi128EEENS7_ILi96EEEEEELi96ENS_12float_e4m3_tEfNS_4arch4Sm90ELb0ELb0ELb0ELb1ELb0ELb1ELb0ELb1ELb1ELb0ELb0ELb0EEENS1_21CollectiveEpilogueFwdINS6_IJSA_SC_SB_EEES9_NS_10bfloat16_tESG_Li384ELb1ELb0ELb0ELb1EEENS1_36VarlenDynamicPersistentTileSchedulerILi192ELi128ELi384ELi128ELb0ELb0ELb1ELb0ELb1ELb1EEEEEEEEEvNT_6ParamsE)
        /*0e2c*/ 	.short	0x0210
        /*0e2e*/ 	.short	0x0a70


	//----- nvinfo : EIATTR_SW_WAR
	.align		4
.L_1233:
        /*0e30*/ 	.byte	0x04, 0x36
        /*0e32*/ 	.short	(.L_1235 - .L_1234)
.L_1234:
        /*0e34*/ 	.word	0x00000008
.L_1235:


//--------------------- .nv.info._ZN7cutlass13device_kernelIN5flash11enable_sm90INS1_16FlashAttnFwdSm90INS1_25CollectiveMainloopFwdSm90ILi2EN4cute5tupleIJNS5_1CILi1EEES8_S8_EEENS6_IJNS7_ILi192EEENS7_ILi128EEENS7_ILi96EEEEEELi96ENS_12float_e4m3_tEfNS_4arch4Sm90ELb0ELb1ELb0ELb0ELb0ELb0ELb0ELb1ELb1ELb0ELb0ELb0EEENS1_21CollectiveEpilogueFwdINS6_IJSA_SC_SB_EEES9_NS_10bfloat16_tESG_Li384ELb0ELb0ELb0ELb1EEENS1_30DynamicPersistentTileSchedulerILi384ELi128ELb0ELb0ELb1EEEEEEEEEvNT_6ParamsE --------------------------
	.section	.nv.info._ZN7cutlass13device_kernelIN5flash11enable_sm90INS1_16FlashAttnFwdSm90INS1_25CollectiveMainloopFwdSm90ILi2EN4cute5tupleIJNS5_1CILi1EEES8_S8_EEENS6_IJNS7_ILi192EEENS7_ILi128EEENS7_ILi96EEEEEELi96ENS_12float_e4m3_tEfNS_4arch4Sm90ELb0ELb1ELb0ELb0ELb0ELb0ELb0ELb1ELb1ELb0ELb0ELb0EEENS1_21CollectiveEpilogueFwdINS6_IJSA_SC_SB_EEES9_NS_10bfloat16_tESG_Li384ELb0ELb0ELb0ELb1EEENS1_30DynamicPersistentTileSchedulerILi384ELi128ELb0ELb0ELb1EEEEEEEEEvNT_6ParamsE,"",@"SHT_CUDA_INFO"
	.sectionflags	@""
	.align	4


	//----- nvinfo : EIATTR_CUDA_API_VERSION
	.align		4
        /*0000*/ 	.byte	0x04, 0x37
        /*0002*/ 	.short	(.L_1237 - .L_1236)
.L_1236:
        /*0004*/ 	.word	0x00000082


	//----- nvinfo : EIATTR_KPARAM_INFO
	.align		4
.L_1237:
        /*0008*/ 	.byte	0x04, 0x17
        /*000a*/ 	.short	(.L_1239 - .L_1238)
.L_1238:
        /*000c*/ 	.word	0x00000000
        /*0010*/ 	.short	0x0000
        /*0012*/ 	.short	0x0070
        /*0014*/ 	.byte	0x00, 0xf0, 0x01, 0x2e


	//----- nvinfo : EIATTR_SPARSE_MMA_MASK
	.align		4
.L_1239:
        /*0018*/ 	.byte	0x03, 0x50
        /*001a*/ 	.short	0x0000


	//----- nvinfo : EIATTR_MAXREG_COUNT
	.align		4
        /*001c*/ 	.byte	0x03, 0x1b
        /*001e*/ 	.short	0x0080


	//----- nvinfo : EIATTR_NUM_BARRIERS
	.align		4
        /*0020*/ 	.byte	0x02, 0x4c
        /*0022*/ 	.byte	0x09
	.zero		1


	//----- nvinfo : EIATTR_EXTERNS
	.align		4
        /*0024*/ 	.byte	0x04, 0x0f
        /*0026*/ 	.short	(.L_1241 - .L_1240)


	//   ....[0]....
	.align		4
.L_1240:
        /*0028*/ 	.word	index@(__assertfail)


	//----- nvinfo : EIATTR_ANNOTATIONS
	.align		4
.L_1241:
        /*002c*/ 	.byte	0x04, 0x55
        /*002e*/ 	.short	(.L_1243 - .L_1242)


	//   ....[0]....
.L_1242:
        /*0030*/ 	.word	0x00000001
        /*0034*/ 	.byte	0x90, 0x0d, 0x00, 0x00, 0x01, 0x00, 0x00, 0x00, 0xc0, 0x1d, 0x00, 0x00, 0x01, 0x00, 0x00, 0x00
        /*0044*/ 	.byte	0x80, 0xce, 0x00, 0x00, 0x01, 0x00, 0x00, 0x00, 0xc0, 0xe1, 0x00, 0x00, 0x01, 0x00, 0x00, 0x00
        /*0054*/ 	.byte	0xe0, 0xe2, 0x00, 0x00, 0x01, 0x00, 0x00, 0x00, 0x10, 0xfd, 0x00, 0x00, 0x01, 0x00, 0x00, 0x00
        /*0064*/ 	.byte	0x50, 0xfd, 0x00, 0x00, 0x01, 0x00, 0x00, 0x00, 0x20, 0x16, 0x01, 0x00


	//----- nvinfo : EIATTR_MERCURY_ISA_VERSION
	.align		4
.L_1243:
        /*0070*/ 	.byte	0x03, 0x5f
        /*0072*/ 	.short	0x0101


	//----- nvinfo : EIATTR_INT_WARP_WIDE_INSTR_OFFSETS
	.align		4
        /*0074*/ 	.byte	0x04, 0x31
        /*0076*/ 	.short	(.L_1245 - .L_1244)


	//   ....[0]....
.L_1244:
        /*0078*/ 	.word	0x00000190


	//   ....[1]....
        /*007c*/ 	.word	0x000001c0


	//   ....[2]....
        /*0080*/ 	.word	0x000001d0


	//   ....[3]....
        /*0084*/ 	.word	0x0000ec30


	//   ....[4]....
        /*0088*/ 	.word	0x0000ecc0


	//   ....[5]....
        /*008c*/ 	.word	0x0000f3c0


	//   ....[6]....
        /*0090*/ 	.word	0x00010e50


	//   ....[7]....
        /*0094*/ 	.word	0x00010ee0


	//----- nvinfo : EIATTR_COOP_GROUP_MASK_REGIDS
	.align		4
.L_1245:
        /*0098*/ 	.byte	0x04, 0x29
        /*009a*/ 	.short	(.L_1247 - .L_1246)


	//   ....[0]....
.L_1246:
        /*009c*/ 	.word	0xffffffff


	//   ....[1]....
        /*00a0*/ 	.word	0xffffffff


	//   ....[2]....
        /*00a4*/ 	.word	0xffffffff


	//   ....[3]....
        /*00a8*/ 	.word	0xffffffff


	//   ....[4]....
        /*00ac*/ 	.word	0xffffffff


	//   ....[5]....
        /*00b0*/ 	.word	0xffffffff


	//   ....[6]....
        /*00b4*/ 	.word	0xffffffff


	//   ....[7]....
        /*00b8*/ 	.word	0xffffffff


	//   ....[8]....
        /*00bc*/ 	.word	0xffffffff


	//   ....[9]....
        /*00c0*/ 	.word	0xffffffff


	//   ....[10]....
        /*00c4*/ 	.word	0xffffffff


	//   ....[11]....
        /*00c8*/ 	.word	0xffffffff


	//   ....[12]....
        /*00cc*/ 	.word	0xffffffff


	//   ....[13]....
        /*00d0*/ 	.word	0xffffffff


	//   ....[14]....
        /*00d4*/ 	.word	0xffffffff


	//   ....[15]....
        /*00d8*/ 	.word	0xffffffff


	//   ....[16]....
        /*00dc*/ 	.word	0xffffffff


	//   ....[17]....
        /*00e0*/ 	.word	0xffffffff


	//   ....[18]....
        /*00e4*/ 	.word	0xffffffff


	//   ....[19]....
        /*00e8*/ 	.word	0xffffffff


	//   ....[20]....
        /*00ec*/ 	.word	0xffffffff


	//   ....[21]....
        /*00f0*/ 	.word	0xffffffff


	//   ....[22]....
        /*00f4*/ 	.word	0xffffffff


	//   ....[23]....
        /*00f8*/ 	.word	0xffffffff


	//   ....[24]....
        /*00fc*/ 	.word	0xffffffff


	//   ....[25]....
        /*0100*/ 	.word	0xffffffff


	//   ....[26]....
        /*0104*/ 	.word	0xffffffff


	//   ....[27]....
        /*0108*/ 	.word	0xffffffff


	//   ....[28]....
        /*010c*/ 	.word	0xffffffff


	//   ....[29]....
        /*0110*/ 	.word	0xffffffff


	//   ....[30]....
        /*0114*/ 	.word	0xffffffff


	//   ....[31]....
        /*0118*/ 	.word	0xffffffff


	//   ....[32]....
        /*011c*/ 	.word	0xffffffff


	//   ....[33]....
        /*0120*/ 	.word	0xffffffff


	//   ....[34]....
        /*0124*/ 	.word	0xffffffff


	//   ....[35]....
        /*0128*/ 	.word	0xffffffff


	//   ....[36]....
        /*012c*/ 	.word	0xffffffff


	//   ....[37]....
        /*0130*/ 	.word	0xffffffff


	//   ....[38]....
        /*0134*/ 	.word	0xffffffff


	//   ....[39]....
        /*0138*/ 	.word	0xffffffff


	//   ....[40]....
        /*013c*/ 	.word	0xffffffff


	//   ....[41]....
        /*0140*/ 	.word	0xffffffff


	//   ....[42]....
        /*0144*/ 	.word	0xffffffff


	//   ....[43]....
        /*0148*/ 	.word	0xffffffff


	//   ....[44]....
        /*014c*/ 	.word	0xffffffff


	//   ....[45]....
        /*0150*/ 	.word	0xffffffff


	//   ....[46]....
        /*0154*/ 	.word	0xffffffff


	//   ....[47]....
        /*0158*/ 	.word	0xffffffff


	//   ....[48]....
        /*015c*/ 	.word	0xffffffff


	//   ....[49]....
        /*0160*/ 	.word	0xffffffff


	//   ....[50]....
        /*0164*/ 	.word	0xffffffff


	//   ....[51]....
        /*0168*/ 	.word	0xffffffff


	//   ....[52]....
        /*016c*/ 	.word	0xffffffff


	//   ....[53]....
        /*0170*/ 	.word	0xffffffff


	//   ....[54]....
        /*0174*/ 	.word	0xffffffff


	//   ....[55]....
        /*0178*/ 	.word	0xffffffff


	//   ....[56]....
        /*017c*/ 	.word	0xffffffff


	//   ....[57]....
        /*0180*/ 	.word	0x0500000f


	//   ....[58]....
        /*0184*/ 	.word	0x0500000f


	//----- nvinfo : EIATTR_COOP_GROUP_INSTR_OFFSETS
	.align		4
.L_1247:
        /*0188*/ 	.byte	0x04, 0x28
        /*018a*/ 	.short	(.L_1249 - .L_1248)


	//   ....[0]....
.L_1248:
        /*018c*/ 	.word	0x00000060


	//   ....[1]....
        /*0190*/ 	.word	0x000001a0


	//   ....[2]....
        /*0194*/ 	.word	0x000001f0


	//   ....[3]....
        /*0198*/ 	.word	0x000003e0


	//   ....[4]....
        /*019c*/ 	.word	0x00000540


	//   ....[5]....
        /*01a0*/ 	.word	0x00000660


	//   ....[6]....
        /*01a4*/ 	.word	0x000007c0


	//   ....[7]....
        /*01a8*/ 	.word	0x00001a70


	//   ....[8]....
        /*01ac*/ 	.word	0x00003490


	//   ....[9]....
        /*01b0*/ 	.word	0x000035a0


	//   ....[10]....
        /*01b4*/ 	.word	0x00003ee0


	//   ....[11]....
        /*01b8*/ 	.word	0x00003f50


	//   ....[12]....
        /*01bc*/ 	.word	0x00006050


	//   ....[13]....
        /*01c0*/ 	.word	0x000060f0


	//   ....[14]....
        /*01c4*/ 	.word	0x000069c0


	//   ....[15]....
        /*01c8*/ 	.word	0x00006a40


	//   ....[16]....
        /*01cc*/ 	.word	0x00008360


	//   ....[17]....
        /*01d0*/ 	.word	0x00008370


	//   ....[18]....
        /*01d4*/ 	.word	0x000083d0


	//   ....[19]....
        /*01d8*/ 	.word	0x000083e0


	//   ....[20]....
        /*01dc*/ 	.word	0x0000aa50


	//   ....[21]....
        /*01e0*/ 	.word	0x0000ab50


	//   ....[22]....
        /*01e4*/ 	.word	0x0000b390


	//   ....[23]....
        /*01e8*/ 	.word	0x0000b440


	//   ....[24]....
        /*01ec*/ 	.word	0x0000c6a0


	//   ....[25]....
        /*01f0*/ 	.word	0x0000c6c0


	//   ....[26]....
        /*01f4*/ 	.word	0x0000c730


	//   ....[27]....
        /*01f8*/ 	.word	0x0000c740


	//   ....[28]....
        /*01fc*/ 	.word	0x0000d450


	//   ....[29]....
        /*0200*/ 	.word	0x0000d480


	//   ....[30]....
        /*0204*/ 	.word	0x0000d4a0


	//   ....[31]....
        /*0208*/ 	.word	0x0000d4b0


	//   ....[32]....
        /*020c*/ 	.word	0x0000d4c0


	//   ....[33]....
        /*0210*/ 	.word	0x0000d4d0


	//   ....[34]....
        /*0214*/ 	.word	0x0000d4e0


	//   ....[35]....
        /*0218*/ 	.word	0x0000d4f0


	//   ....[36]....
        /*021c*/ 	.word	0x0000d500


	//   ....[37]....
        /*0220*/ 	.word	0x0000d510


	//   ....[38]....
        /*0224*/ 	.word	0x0000d530


	//   ....[39]....
        /*0228*/ 	.word	0x0000d540


	//   ....[40]....
        /*022c*/ 	.word	0x0000d560


	//   ....[41]....
        /*0230*/ 	.word	0x0000d570


	//   ....[42]....
        /*0234*/ 	.word	0x0000d580


	//   ....[43]....
        /*0238*/ 	.word	0x0000d590


	//   ....[44]....
        /*023c*/ 	.word	0x0000d5a0


	//   ....[45]....
        /*0240*/ 	.word	0x0000d5b0


	//   ....[46]....
        /*0244*/ 	.word	0x0000d5c0


	//   ....[47]....
        /*0248*/ 	.word	0x0000d5d0


	//   ....[48]....
        /*024c*/ 	.word	0x0000d5e0


	//   ....[49]....
        /*0250*/ 	.word	0x0000d5f0


	//   ....[50]....
        /*0254*/ 	.word	0x0000d600


	//   ....[51]....
        /*0258*/ 	.word	0x0000d610


	//   ....[52]....
        /*025c*/ 	.word	0x0000d900


	//   ....[53]....
        /*0260*/ 	.word	0x0000e1f0


	//   ....[54]....
        /*0264*/ 	.word	0x0000f4c0


	//   ....[55]....
        /*0268*/ 	.word	0x000115b0


	//   ....[56]....
        /*026c*/ 	.word	0x00011740


	//   ....[57]....
        /*0270*/ 	.word	0x00011dd0


	//   ....[58]....
        /*0274*/ 	.word	0x00012230


	//----- nvinfo : EIATTR_REG_RECONFIG
	.align		4
.L_1249:
        /*0278*/ 	.byte	0x01, 0x54
	.zero		2


	//----- nvinfo : EIATTR_SYSCALL_OFFSETS
	.align		4
        /*027c*/ 	.byte	0x04, 0x46
        /*027e*/ 	.short	(.L_1251 - .L_1250)


	//   ....[0]....
.L_1250:
        /*0280*/ 	.word	0x00001c20


	//   ....[1]....
        /*0284*/ 	.word	0x0000ee50


	//   ....[2]....
        /*0288*/ 	.word	0x0000efb0


	//   ....[3]....
        /*028c*/ 	.word	0x0000f0f0


	//   ....[4]....
        /*0290*/ 	.word	0x0000f210


	//----- nvinfo : EIATTR_MBARRIER_INSTR_OFFSETS
	.align		4
.L_1251:
        /*0294*/ 	.byte	0x04, 0x39
        /*0296*/ 	.short	(.L_1253 - .L_1252)


	//   ....[0]....
.L_1252:
        /*0298*/ 	.word	0x00000290
        /*029c*/ 	.word	0x000000ff
        /*02a0*/ 	.word	0x00019c00
        /*02a4*/ 	.short	0x0100
        /*02a6*/ 	.byte	0x06
	.zero		1


	//   ....[1]....
        /*02a8*/ 	.word	0x000002a0
        /*02ac*/ 	.word	0x000000ff
        /*02b0*/ 	.word	0x00019c20
        /*02b4*/ 	.short	0x0100
        /*02b6*/ 	.byte	0x06
	.zero		1


	//   ....[2]....
        /*02b8*/ 	.word	0x00000390
        /*02bc*/ 	.word	0x000000ff
        /*02c0*/ 	.word	0x00019c30
        /*02c4*/ 	.short	0x0100
        /*02c6*/ 	.byte	0x08
	.zero		1


	//   ....[3]....
        /*02c8*/ 	.word	0x000003a0
        /*02cc*/ 	.word	0x000000ff
        /*02d0*/ 	.word	0x00019c40
        /*02d4*/ 	.short	0x0100
        /*02d6*/ 	.byte	0x08
	.zero		1


	//   ....[4]....
        /*02d8*/ 	.word	0x000003b0
        /*02dc*/ 	.word	0x000000ff
        /*02e0*/ 	.word	0x00019c38
        /*02e4*/ 	.short	0x0100
        /*02e6*/ 	.byte	0x08
	.zero		1


	//   ....[5]....
        /*02e8*/ 	.word	0x000003c0
        /*02ec*/ 	.word	0x000000ff
        /*02f0*/ 	.word	0x00019c48
        /*02f4*/ 	.short	0x0100
        /*02f6*/ 	.byte	0x08
	.zero		1


	//   ....[6]....
        /*02f8*/ 	.word	0x000004f0
        /*02fc*/ 	.word	0x000000ff
        /*0300*/ 	.word	0x00019c50
        /*0304*/ 	.short	0x0100
        /*0306*/ 	.byte	0x08
	.zero		1


	//   ....[7]....
        /*0308*/ 	.word	0x00000500
        /*030c*/ 	.word	0x000000ff
        /*0310*/ 	.word	0x00019c60
        /*0314*/ 	.short	0x0100
        /*0316*/ 	.byte	0x08
	.zero		1


	//   ....[8]....
        /*0318*/ 	.word	0x00000510
        /*031c*/ 	.word	0x000000ff
        /*0320*/ 	.word	0x00019c58
        /*0324*/ 	.short	0x0100
        /*0326*/ 	.byte	0x08
	.zero		1


	//   ....[9]....
        /*0328*/ 	.word	0x00000520
        /*032c*/ 	.word	0x000000ff
        /*0330*/ 	.word	0x00019c68
        /*0334*/ 	.short	0x0100
        /*0336*/ 	.byte	0x08
	.zero		1


	//   ....[10]....
        /*0338*/ 	.word	0x00000610
        /*033c*/ 	.word	0x000000ff
        /*0340*/ 	.word	0x00019c70
        /*0344*/ 	.short	0x0100
        /*0346*/ 	.byte	0x06
	.zero		1


	//   ....[11]....
        /*0348*/ 	.word	0x00000620
        /*034c*/ 	.word	0x000000ff
        /*0350*/ 	.word	0x00019c80
        /*0354*/ 	.short	0x0100
        /*0356*/ 	.byte	0x06
	.zero		1


	//   ....[12]....
        /*0358*/ 	.word	0x00000630
        /*035c*/ 	.word	0x000000ff
        /*0360*/ 	.word	0x00019c78
        /*0364*/ 	.short	0x0100
        /*0366*/ 	.byte	0x06
	.zero		1


	//   ....[13]....
        /*0368*/ 	.word	0x00000640
        /*036c*/ 	.word	0x000000ff
        /*0370*/ 	.word	0x00019c88
        /*0374*/ 	.short	0x0100
        /*0376*/ 	.byte	0x06
	.zero		1


	//   ....[14]....
        /*0378*/ 	.word	0x00000770
        /*037c*/ 	.word	0x000000ff
        /*0380*/ 	.word	0x00019c90
        /*0384*/ 	.short	0x0100
        /*0386*/ 	.byte	0x08
	.zero		1


	//   ....[15]....
        /*0388*/ 	.word	0x00000780
        /*038c*/ 	.word	0x000000ff
        /*0390*/ 	.word	0x00019ca0
        /*0394*/ 	.short	0x0100
        /*0396*/ 	.byte	0x08
	.zero		1


	//   ....[16]....
        /*0398*/ 	.word	0x00000790
        /*039c*/ 	.word	0x000000ff
        /*03a0*/ 	.word	0x00019c98
        /*03a4*/ 	.short	0x0100
        /*03a6*/ 	.byte	0x08
	.zero		1


	//   ....[17]....
        /*03a8*/ 	.word	0x000007a0
        /*03ac*/ 	.word	0x000000ff
        /*03b0*/ 	.word	0x00019ca8
        /*03b4*/ 	.short	0x0100
        /*03b6*/ 	.byte	0x08
	.zero		1


	//   ....[18]....
        /*03b8*/ 	.word	0x000008d0
        /*03bc*/ 	.word	0x000000ff
        /*03c0*/ 	.word	0x00019cb0
        /*03c4*/ 	.short	0x0100
        /*03c6*/ 	.byte	0x08
	.zero		1


	//   ....[19]....
        /*03c8*/ 	.word	0x000008e0
        /*03cc*/ 	.word	0x000000ff
        /*03d0*/ 	.word	0x00019cc0
        /*03d4*/ 	.short	0x0100
        /*03d6*/ 	.byte	0x08
	.zero		1


	//   ....[20]....
        /*03d8*/ 	.word	0x000008f0
        /*03dc*/ 	.word	0x000000ff
        /*03e0*/ 	.word	0x00019cb8
        /*03e4*/ 	.short	0x0100
        /*03e6*/ 	.byte	0x08
	.zero		1


	//   ....[21]....
        /*03e8*/ 	.word	0x00000900
        /*03ec*/ 	.word	0x000000ff
        /*03f0*/ 	.word	0x00019cc8
        /*03f4*/ 	.short	0x0100
        /*03f6*/ 	.byte	0x08
	.zero		1


	//   ....[22]....
        /*03f8*/ 	.word	0x00001ca0
        /*03fc*/ 	.word	0x000000ff
        /*0400*/ 	.word	0x00019c00
        /*0404*/ 	.short	0x010a
        /*0406*/ 	.byte	0x2f
	.zero		1


	//   ....[23]....
        /*0408*/ 	.word	0x00001d20
        /*040c*/ 	.word	0x00000005
        /*0410*/ 	.word	0x00019c30
        /*0414*/ 	.short	0x010a
        /*0416*/ 	.byte	0x3f
	.zero		1


	//   ....[24]....
        /*0418*/ 	.word	0x00001d80
        /*041c*/ 	.word	0x00000005
        /*0420*/ 	.word	0x00019c30
        /*0424*/ 	.short	0x010a
        /*0426*/ 	.byte	0x3f
	.zero		1


	//   ....[25]....
        /*0428*/ 	.word	0x00002090
        /*042c*/ 	.word	0x00000000
        /*0430*/ 	.word	0x00000000
        /*0434*/ 	.short	0x0101
        /*0436*/ 	.byte	0x3f
	.zero		1


	//   ....[26]....
        /*0438*/ 	.word	0x00004e80
        /*043c*/ 	.word	0x000000ff
        /*0440*/ 	.word	0x00019c30
        /*0444*/ 	.short	0x010a
        /*0446*/ 	.byte	0x19
	.zero		1


	//   ....[27]....
        /*0448*/ 	.word	0x00004ec0
        /*044c*/ 	.word	0x000000ff
        /*0450*/ 	.word	0x00019c30
        /*0454*/ 	.short	0x010a
        /*0456*/ 	.byte	0x19
	.zero		1


	//   ....[28]....
        /*0458*/ 	.word	0x00005020
        /*045c*/ 	.word	0x000000ff
        /*0460*/ 	.word	0x00019c50
        /*0464*/ 	.short	0x010a
        /*0466*/ 	.byte	0x0b
	.zero		1


	//   ....[29]....
        /*0468*/ 	.word	0x00005060
        /*046c*/ 	.word	0x000000ff
        /*0470*/ 	.word	0x00019c50
        /*0474*/ 	.short	0x010a
        /*0476*/ 	.byte	0x0b
	.zero		1


	//   ....[30]....
        /*0478*/ 	.word	0x000052f0
        /*047c*/ 	.word	0x00000008
        /*0480*/ 	.word	0x00000000
        /*0484*/ 	.short	0x0101
        /*0486*/ 	.byte	0x3f
	.zero		1


	//   ....[31]....
        /*0488*/ 	.word	0x000074b0
        /*048c*/ 	.word	0x000000ff
        /*0490*/ 	.word	0x00000000
        /*0494*/ 	.short	0x0101
        /*0496*/ 	.byte	0x06
	.zero		1


	//   ....[32]....
        /*0498*/ 	.word	0x00007c80
        /*049c*/ 	.word	0x000000ff
        /*04a0*/ 	.word	0x00019c30
        /*04a4*/ 	.short	0x010a
        /*04a6*/ 	.byte	0x14
	.zero		1


	//   ....[33]....
        /*04a8*/ 	.word	0x00007cc0
        /*04ac*/ 	.word	0x000000ff
        /*04b0*/ 	.word	0x00019c30
        /*04b4*/ 	.short	0x010a
        /*04b6*/ 	.byte	0x14
	.zero		1


	//   ....[34]....
        /*04b8*/ 	.word	0x00007e20
        /*04bc*/ 	.word	0x000000ff
        /*04c0*/ 	.word	0x00019c50
        /*04c4*/ 	.short	0x010a
        /*04c6*/ 	.byte	0x0b
	.zero		1


	//   ....[35]....
        /*04c8*/ 	.word	0x00007e60
        /*04cc*/ 	.word	0x000000ff
        /*04d0*/ 	.word	0x00019c50
        /*04d4*/ 	.short	0x010a
        /*04d6*/ 	.byte	0x0b
	.zero		1


	//   ....[36]....
        /*04d8*/ 	.word	0x00008f70
        /*04dc*/ 	.word	0x00000004
        /*04e0*/ 	.word	0x00000000
        /*04e4*/ 	.short	0x0101
        /*04e6*/ 	.byte	0x3f
	.zero		1


	//   ....[37]....
        /*04e8*/ 	.word	0x00009270
        /*04ec*/ 	.word	0x000000ff
        /*04f0*/ 	.word	0x00000000
        /*04f4*/ 	.short	0x0101
        /*04f6*/ 	.byte	0x06
	.zero		1


	//   ....[38]....
        /*04f8*/ 	.word	0x000098a0
        /*04fc*/ 	.word	0x000000ff
        /*0500*/ 	.word	0x00019c30
        /*0504*/ 	.short	0x010a
        /*0506*/ 	.byte	0x18
	.zero		1


	//   ....[39]....
        /*0508*/ 	.word	0x000098e0
        /*050c*/ 	.word	0x000000ff
        /*0510*/ 	.word	0x00019c30
        /*0514*/ 	.short	0x010a
        /*0516*/ 	.byte	0x18
	.zero		1


	//   ....[40]....
        /*0518*/ 	.word	0x00009a40
        /*051c*/ 	.word	0x000000ff
        /*0520*/ 	.word	0x00019c50
        /*0524*/ 	.short	0x010a
        /*0526*/ 	.byte	0x0b
	.zero		1


	//   ....[41]....
        /*0528*/ 	.word	0x00009a80
        /*052c*/ 	.word	0x000000ff
        /*0530*/ 	.word	0x00019c50
        /*0534*/ 	.short	0x010a
        /*0536*/ 	.byte	0x0b
	.zero		1


	//   ....[42]....
        /*0538*/ 	.word	0x00009cf0
        /*053c*/ 	.word	0x00000002
        /*0540*/ 	.word	0x00000000
        /*0544*/ 	.short	0x0101
        /*0546*/ 	.byte	0x3f
	.zero		1


	//   ....[43]....
        /*0548*/ 	.word	0x0000beb0
        /*054c*/ 	.word	0x000000ff
        /*0550*/ 	.word	0x00000000
        /*0554*/ 	.short	0x0101
        /*0556*/ 	.byte	0x06
	.zero		1


	//   ....[44]....
        /*0558*/ 	.word	0x0000c3d0
        /*055c*/ 	.word	0x000000ff
        /*0560*/ 	.word	0x00019c50
        /*0564*/ 	.short	0x010a
        /*0566*/ 	.byte	0x0e
	.zero		1


	//   ....[45]....
        /*0568*/ 	.word	0x0000c410
        /*056c*/ 	.word	0x000000ff
        /*0570*/ 	.word	0x00019c50
        /*0574*/ 	.short	0x010a
        /*0576*/ 	.byte	0x0e
	.zero		1


	//   ....[46]....
        /*0578*/ 	.word	0x0000ca20
        /*057c*/ 	.word	0x000000ff
        /*0580*/ 	.word	0x00000000
        /*0584*/ 	.short	0x0101
        /*0586*/ 	.byte	0x04
	.zero		1


	//   ....[47]....
        /*0588*/ 	.word	0x0000daf0
        /*058c*/ 	.word	0x000000ff
        /*0590*/ 	.word	0x00000000
        /*0594*/ 	.short	0x0101
        /*0596*/ 	.byte	0x05
	.zero		1


	//   ....[48]....
        /*0598*/ 	.word	0x0000f6d0
        /*059c*/ 	.word	0x00000005
        /*05a0*/ 	.word	0x00019c80
        /*05a4*/ 	.short	0x010a
        /*05a6*/ 	.byte	0x3f
	.zero		1


	//   ....[49]....
        /*05a8*/ 	.word	0x0000f900
        /*05ac*/ 	.word	0x00000005
        /*05b0*/ 	.word	0x00019c40
        /*05b4*/ 	.short	0x010a
        /*05b6*/ 	.byte	0x3f
	.zero		1


	//   ....[50]....
        /*05b8*/ 	.word	0x0000fd90
        /*05bc*/ 	.word	0x000000ff
        /*05c0*/ 	.word	0x00019c20
        /*05c4*/ 	.short	0x010a
        /*05c6*/ 	.byte	0x28
	.zero		1


	//   ....[51]....
        /*05c8*/ 	.word	0x00010060
        /*05cc*/ 	.word	0x0000000a
        /*05d0*/ 	.word	0x00019c80
        /*05d4*/ 	.short	0x010a
        /*05d6*/ 	.byte	0x3f
	.zero		1


	//   ....[52]....
        /*05d8*/ 	.word	0x00010480
        /*05dc*/ 	.word	0x0000000a
        /*05e0*/ 	.word	0x00019c40
        /*05e4*/ 	.short	0x010a
        /*05e6*/ 	.byte	0x3f
	.zero		1


	//   ....[53]....
        /*05e8*/ 	.word	0x00010930
        /*05ec*/ 	.word	0x0000000c
        /*05f0*/ 	.word	0x00019c70
        /*05f4*/ 	.short	0x010a
        /*05f6*/ 	.byte	0x3f
	.zero		1


	//   ....[54]....
        /*05f8*/ 	.word	0x000109a0
        /*05fc*/ 	.word	0x0000000c
        /*0600*/ 	.word	0x00019c60
        /*0604*/ 	.short	0x010a
        /*0606*/ 	.byte	0x3f
	.zero		1


	//   ....[55]....
        /*0608*/ 	.word	0x00010d80
        /*060c*/ 	.word	0x0000000c
        /*0610*/ 	.word	0x00019c50
        /*0614*/ 	.short	0x0101
        /*0616*/ 	.byte	0x3f
	.zero		1


	//   ....[56]....
        /*0618*/ 	.word	0x00010df0
        /*061c*/ 	.word	0x00000003
        /*0620*/ 	.word	0x00000000
        /*0624*/ 	.short	0x0101
        /*0626*/ 	.byte	0x3f
	.zero		1


	//   ....[57]....
        /*0628*/ 	.word	0x00010fb0
        /*062c*/ 	.word	0x00000002
        /*0630*/ 	.word	0x00019c70
        /*0634*/ 	.short	0x010a
        /*0636*/ 	.byte	0x3f
	.zero		1


	//   ....[58]....
        /*0638*/ 	.word	0x00011020
        /*063c*/ 	.word	0x00000002
        /*0640*/ 	.word	0x00019c60
        /*0644*/ 	.short	0x010a
        /*0646*/ 	.byte	0x3f
	.zero		1


	//   ....[59]....
        /*0648*/ 	.word	0x00011400
        /*064c*/ 	.word	0x00000002
        /*0650*/ 	.word	0x00019c50
        /*0654*/ 	.short	0x0101
        /*0656*/ 	.byte	0x3f
	.zero		1


	//   ....[60]....
        /*0658*/ 	.word	0x00011490
        /*065c*/ 	.word	0x00000000
        /*0660*/ 	.word	0x00000000
        /*0664*/ 	.short	0x0101
        /*0666*/ 	.byte	0x3f
	.zero		1


	//   ....[61]....
        /*0668*/ 	.word	0x000116c0
        /*066c*/ 	.word	0x00000006
        /*0670*/ 	.word	0x00019c20
        /*0674*/ 	.short	0x010a
        /*0676*/ 	.byte	0x3f
	.zero		1


	//   ....[62]....
        /*0678*/ 	.word	0x00011860
        /*067c*/ 	.word	0x00000005
        /*0680*/ 	.word	0x00000000
        /*0684*/ 	.short	0x010a
        /*0686*/ 	.byte	0x3f
	.zero		1


	//   ....[63]....
        /*0688*/ 	.word	0x000118d0
        /*068c*/ 	.word	0x00000009
        /*0690*/ 	.word	0x00000000
        /*0694*/ 	.short	0x010a
        /*0696*/ 	.byte	0x3f
	.zero		1


	//   ....[64]....
        /*0698*/ 	.word	0x00011920
        /*069c*/ 	.word	0x00000011
        /*06a0*/ 	.word	0x00019c60
        /*06a4*/ 	.short	0x010a
        /*06a6*/ 	.byte	0x3f
	.zero		1


	//   ....[65]....
        /*06a8*/ 	.word	0x00011970
        /*06ac*/ 	.word	0x00000007
        /*06b0*/ 	.word	0x00019c60
        /*06b4*/ 	.short	0x010a
        /*06b6*/ 	.byte	0x3f
	.zero		1


	//   ....[66]....
        /*06b8*/ 	.word	0x000119b0
        /*06bc*/ 	.word	0x00000011
        /*06c0*/ 	.word	0x00019c80
        /*06c4*/ 	.short	0x010a
        /*06c6*/ 	.byte	0x3f
	.zero		1


	//   ....[67]....
        /*06c8*/ 	.word	0x000119d0
        /*06cc*/ 	.word	0x00000007
        /*06d0*/ 	.word	0x00019c80
        /*06d4*/ 	.short	0x010a
        /*06d6*/ 	.byte	0x3f
	.zero		1


	//   ....[68]....
        /*06d8*/ 	.word	0x00011a40
        /*06dc*/ 	.word	0x00000003
        /*06e0*/ 	.word	0x00019c00
        /*06e4*/ 	.short	0x010a
        /*06e6*/ 	.byte	0x3f
	.zero		1


	//   ....[69]....
        /*06e8*/ 	.word	0x00011a90
        /*06ec*/ 	.word	0x00000005
        /*06f0*/ 	.word	0x00019c30
        /*06f4*/ 	.short	0x010a
        /*06f6*/ 	.byte	0x3f
	.zero		1


	//   ....[70]....
        /*06f8*/ 	.word	0x00011af0
        /*06fc*/ 	.word	0x00000009
        /*0700*/ 	.word	0x00019c30
        /*0704*/ 	.short	0x010a
        /*0706*/ 	.byte	0x3f
	.zero		1


	//   ....[71]....
        /*0708*/ 	.word	0x00011b50
        /*070c*/ 	.word	0x00000009
        /*0710*/ 	.word	0x00019c50
        /*0714*/ 	.short	0x010a
        /*0716*/ 	.byte	0x3f
	.zero		1


	//   ....[72]....
        /*0718*/ 	.word	0x00011bb0
        /*071c*/ 	.word	0x0000000d
        /*0720*/ 	.word	0x00019c30
        /*0724*/ 	.short	0x010a
        /*0726*/ 	.byte	0x3f
	.zero		1


	//   ....[73]....
        /*0728*/ 	.word	0x00011c10
        /*072c*/ 	.word	0x0000000d
        /*0730*/ 	.word	0x00019c50
        /*0734*/ 	.short	0x010a
        /*0736*/ 	.byte	0x3f
	.zero		1


	//   ....[74]....
        /*0738*/ 	.word	0x00011c70
        /*073c*/ 	.word	0x0000000b
        /*0740*/ 	.word	0x00019c30
        /*0744*/ 	.short	0x010a
        /*0746*/ 	.byte	0x3f
	.zero		1


	//   ....[75]....
        /*0748*/ 	.word	0x00011cd0
        /*074c*/ 	.word	0x0000000b
        /*0750*/ 	.word	0x00019c50
        /*0754*/ 	.short	0x010a
        /*0756*/ 	.byte	0x3f
	.zero		1


	//   ....[76]....
        /*0758*/ 	.word	0x00011d30
        /*075c*/ 	.word	0x00000006
        /*0760*/ 	.word	0x00019c50
        /*0764*/ 	.short	0x010a
        /*0766*/ 	.byte	0x3f
	.zero		1


	//   ....[77]....
        /*0768*/ 	.word	0x00011e80
        /*076c*/ 	.word	0x00000005
        /*0770*/ 	.word	0x00019c80
        /*0774*/ 	.short	0x010a
        /*0776*/ 	.byte	0x3f
	.zero		1


	//   ....[78]....
        /*0778*/ 	.word	0x00011ed0
        /*077c*/ 	.word	0x00000005
        /*0780*/ 	.word	0x00019c40
        /*0784*/ 	.short	0x010a
        /*0786*/ 	.byte	0x3f
	.zero		1


	//   ....[79]....
        /*0788*/ 	.word	0x00011f20
        /*078c*/ 	.word	0x0000001b
        /*0790*/ 	.word	0x00019c20
        /*0794*/ 	.short	0x010a
        /*0796*/ 	.byte	0x3f
	.zero		1


	//   ....[80]....
        /*0798*/ 	.word	0x00011f70
        /*079c*/ 	.word	0x0000000a
        /*07a0*/ 	.word	0x00019c80
        /*07a4*/ 	.short	0x010a
        /*07a6*/ 	.byte	0x3f
	.zero		1


	//   ....[81]....
        /*07a8*/ 	.word	0x00011fc0
        /*07ac*/ 	.word	0x0000000a
        /*07b0*/ 	.word	0x00019c40
        /*07b4*/ 	.short	0x010a
        /*07b6*/ 	.byte	0x3f
	.zero		1


	//   ....[82]....
        /*07b8*/ 	.word	0x00012010
        /*07bc*/ 	.word	0x0000000c
        /*07c0*/ 	.word	0x00019c70
        /*07c4*/ 	.short	0x010a
        /*07c6*/ 	.byte	0x3f
	.zero		1


	//   ....[83]....
        /*07c8*/ 	.word	0x00012060
        /*07cc*/ 	.word	0x0000000c
        /*07d0*/ 	.word	0x00019c60
        /*07d4*/ 	.short	0x010a
        /*07d6*/ 	.byte	0x3f
	.zero		1


	//   ....[84]....
        /*07d8*/ 	.word	0x000120b0
        /*07dc*/ 	.word	0x00000002
        /*07e0*/ 	.word	0x00019c70
        /*07e4*/ 	.short	0x010a
        /*07e6*/ 	.byte	0x3f
	.zero		1


	//   ....[85]....
        /*07e8*/ 	.word	0x00012100
        /*07ec*/ 	.word	0x00000002
        /*07f0*/ 	.word	0x00019c60
        /*07f4*/ 	.short	0x010a
        /*07f6*/ 	.byte	0x3f
	.zero		1


	//   ....[86]....
        /*07f8*/ 	.word	0x00012150
        /*07fc*/ 	.word	0x00000006
        /*0800*/ 	.word	0x00019c20
        /*0804*/ 	.short	0x010a
        /*0806*/ 	.byte	0x3f
	.zero		1


	//   ....[87]....
        /*0808*/ 	.word	0x000122f0
        /*080c*/ 	.word	0x00000005
        /*0810*/ 	.word	0x00000000
        /*0814*/ 	.short	0x010a
        /*0816*/ 	.byte	0x3f
	.zero		1


	//   ....[88]....
        /*0818*/ 	.word	0x00012340
        /*081c*/ 	.word	0x00000009
        /*0820*/ 	.word	0x00000000
        /*0824*/ 	.short	0x010a
        /*0826*/ 	.byte	0x3f
	.zero		1


	//   ....[89]....
        /*0828*/ 	.word	0x00012390
        /*082c*/ 	.word	0x00000011
        /*0830*/ 	.word	0x00019c60
        /*0834*/ 	.short	0x010a
        /*0836*/ 	.byte	0x3f
	.zero		1


	//   ....[90]....
        /*0838*/ 	.word	0x000123e0
        /*083c*/ 	.word	0x00000007
        /*0840*/ 	.word	0x00019c60
        /*0844*/ 	.short	0x010a
        /*0846*/ 	.byte	0x3f
	.zero		1


	//   ....[91]....
        /*0848*/ 	.word	0x00012430
        /*084c*/ 	.word	0x00000011
        /*0850*/ 	.word	0x00019c80
        /*0854*/ 	.short	0x010a
        /*0856*/ 	.byte	0x3f
	.zero		1


	//----- nvinfo : EIATTR_NUM_MBARRIERS
	.align		4
.L_1253:
        /*0858*/ 	.byte	0x03, 0x38
        /*085a*/ 	.short	0x0016


	//----- nvinfo : EIATTR_EXIT_INSTR_OFFSETS
	.align		4
        /*085c*/ 	.byte	0x04, 0x1c
        /*085e*/ 	.short	(.L_1255 - .L_1254)


	//   ....[0]....
.L_1254:
        /*0860*/ 	.word	0x00000a20


	//   ....[1]....
        /*0864*/ 	.word	0x0000e160


	//   ....[2]....
        /*0868*/ 	.word	0x00011a20


	//----- nvinfo : EIATTR_MAX_THREADS
	.align		4
.L_1255:
        /*086c*/ 	.byte	0x04, 0x05
        /*086e*/ 	.short	(.L_1257 - .L_1256)
.L_1256:
        /*0870*/ 	.word	0x00000200
        /*0874*/ 	.word	0x00000001
        /*0878*/ 	.word	0x00000001


	//----- nvinfo : EIATTR_CRS_STACK_SIZE
	.align		4
.L_1257:
        /*087c*/ 	.byte	0x04, 0x1e
        /*087e*/ 	.short	(.L_1259 - .L_1258)
.L_1258:
        /*0880*/ 	.word	0x00000000


	//----- nvinfo : EIATTR_CBANK_PARAM_SIZE
	.align		4
.L_1259:
        /*0884*/ 	.byte	0x03, 0x19
        /*0886*/ 	.short	0x0bf0


	//----- nvinfo : EIATTR_PARAM_CBANK
	.align		4
        /*0888*/ 	.byte	0x04, 0x0a
        /*088a*/ 	.short	(.L_1261 - .L_1260)
	.align		4
.L_1260:
        /*088c*/ 	.word	index@(.nv.constant0._ZN7cutlass13device_kernelIN5flash11enable_sm90INS1_16FlashAttnFwdSm90INS1_25CollectiveMainloopFwdSm90ILi2EN4cute5tupleIJNS5_1CILi1EEES8_S8_EEENS6_IJNS7_ILi192EEENS7_ILi128EEENS7_ILi96EEEEEELi96ENS_12float_e4m3_tEfNS_4arch4Sm90ELb0ELb1ELb0ELb0ELb0ELb0ELb0ELb1ELb1ELb0ELb0ELb0EEENS1_21CollectiveEpilogueFwdINS6_IJSA_SC_SB_EEES9_NS_10bfloat16_tESG_Li384ELb0ELb0ELb0ELb1EEENS1_30DynamicPersistentTileSchedulerILi384ELi128ELb0ELb0ELb1EEEEEEEEEvNT_6ParamsE)
        /*0890*/ 	.short	0x0210
        /*0892*/ 	.short	0x0bf0


	//----- nvinfo : EIATTR_SW_WAR
	.align		4
.L_1261:
        /*0894*/ 	.byte	0x04, 0x36
        /*0896*/ 	.short	(.L_1263 - .L_1262)
.L_1262:
        /*0898*/ 	.word	0x00000008
.L_1263:


//--------------------- .nv.info._ZN7cutlass13device_kernelIN5flash11enable_sm90INS1_16FlashAttnFwdSm90INS1_25CollectiveMainloopFwdSm90ILi2EN4cute5tupleIJNS5_1CILi1EEES8_S8_EEENS6_IJNS7_ILi192EEENS7_ILi128EEENS7_ILi96EEEEEELi96ENS_12float_e4m3_tEfNS_4arch4Sm90ELb0ELb1ELb0ELb1ELb0ELb0ELb0ELb1ELb1ELb0ELb0ELb0EEENS1_21CollectiveEpilogueFwdINS6_IJSA_SC_SB_EEES9_NS_10bfloat16_tESG_Li384ELb1ELb0ELb0ELb1EEENS1_36VarlenDynamicPersistentTileSchedulerILi192ELi128ELi384ELi128ELb0ELb0ELb1ELb1ELb0ELb1EEEEEEEEEvNT_6ParamsE --------------------------
	.section	.nv.info._ZN7cutlass13device_kernelIN5flash11enable_sm90INS1_16FlashAttnFwdSm90INS1_25CollectiveMainloopFwdSm90ILi2EN4cute5tupleIJNS5_1CILi1EEES8_S8_EEENS6_IJNS7_ILi192EEENS7_ILi128EEENS7_ILi96EEEEEELi96ENS_12float_e4m3_tEfNS_4arch4Sm90ELb0ELb1ELb0ELb1ELb0ELb0ELb0ELb1ELb1ELb0ELb0ELb0EEENS1_21CollectiveEpilogueFwdINS6_IJSA_SC_SB_EEES9_NS_10bfloat16_tESG_Li384ELb1ELb0ELb0ELb1EEENS1_36VarlenDynamicPersistentTileSchedulerILi192ELi128ELi384ELi128ELb0ELb0ELb1ELb1ELb0ELb1EEEEEEEEEvNT_6ParamsE,"",@"SHT_CUDA_INFO"
	.sectionflags	@""
	.align	4


	//----- nvinfo : EIATTR_CUDA_API_VERSION
	.align		4
        /*0000*/ 	.byte	0x04, 0x37
        /*0002*/ 	.short	(.L_1265 - .L_1264)
.L_1264:
        /*0004*/ 	.word	0x00000082


	//----- nvinfo : EIATTR_KPARAM_INFO
	.align		4
.L_1265:
        /*0008*/ 	.byte	0x04, 0x17
        /*000a*/ 	.short	(.L_1267 - .L_1266)
.L_1266:
        /*000c*/ 	.word	0x00000000
        /*0010*/ 	.short	0x0000
        /*0012*/ 	.short	0x0070
        /*0014*/ 	.byte	0x00, 0xf0, 0x01, 0x28


	//----- nvinfo : EIATTR_SPARSE_MMA_MASK
	.align		4
.L_1267:
        /*0018*/ 	.byte	0x03, 0x50
        /*001a*/ 	.short	0x0000


	//----- nvinfo : EIATTR_MAXREG_COUNT
	.align		4
        /*001c*/ 	.byte	0x03, 0x1b
        /*001e*/ 	.short	0x0080


	//----- nvinfo : EIATTR_NUM_BARRIERS
	.align		4
        /*0020*/ 	.byte	0x02, 0x4c
        /*0022*/ 	.byte	0x09
	.zero		1


	//----- nvinfo : EIATTR_EXTERNS
	.align		4
        /*0024*/ 	.byte	0x04, 0x0f
        /*0026*/ 	.short	(.L_1269 - .L_1268)


	//   ....[0]....
	.align		4
.L_1268:
        /*0028*/ 	.word	index@(__assertfail)


	//----- nvinfo : EIATTR_ANNOTATIONS
	.align		4
.L_1269:
        /*002c*/ 	.byte	0x04, 0x55
        /*002e*/ 	.short	(.L_1271 - .L_1270)


	//   ....[0]....
.L_1270:
        /*0030*/ 	.word	0x00000001
        /*0034*/ 	.byte	0x60, 0x0c, 0x00, 0x00, 0x01, 0x00, 0x00, 0x00, 0xd0, 0xcd, 0x00, 0x00, 0x01, 0x00, 0x00, 0x00
        /*0044*/ 	.byte	0x40, 0xf6, 0x00, 0x00, 0x01, 0x00, 0x00, 0x00, 0x10, 0xf7, 0x00, 0x00, 0x01, 0x00, 0x00, 0x00
        /*0054*/ 	.byte	0xf0, 0xfa, 0x00, 0x00, 0x01, 0x00, 0x00, 0x00, 0x00, 0x08, 0x01, 0x00, 0x01, 0x00, 0x00, 0x00
        /*0064*/ 	.byte	0xa0, 0x13, 0x01, 0x00, 0x01, 0x00, 0x00, 0x00, 0xe0, 0x13, 0x01, 0x00, 0x01, 0x00, 0x00, 0x00
        /*0074*/ 	.byte	0xc0, 0x37, 0x01, 0x00


	//----- nvinfo : EIATTR_MERCURY_ISA_VERSION
	.align		4
.L_1271:
        /*0078*/ 	.byte	0x03, 0x5f
        /*007a*/ 	.short	0x0101


	//----- nvinfo : EIATTR_UNUSED_LOAD_BYTE_OFFSET
	.align		4
        /*007c*/ 	.byte	0x04, 0x44
        /*007e*/ 	.short	(.L_1273 - .L_1272)


	//   ....[0]....
.L_1272:
        /*0080*/ 	.word	0x00000a30
        /*0084*/ 	.word	0x0000fff0


	//   ....[1]....
        /*0088*/ 	.word	0x0000cd60
        /*008c*/ 	.word	0x0000fff0


	//----- nvinfo : EIATTR_INT_WARP_WIDE_INSTR_OFFSETS
	.align		4
.L_1273:
        /*0090*/ 	.byte	0x04, 0x31
        /*0092*/ 	.short	(.L_1275 - .L_1274)


	//   ....[0]....
.L_1274:
        /*0094*/ 	.word	0x00000160


	//   ....[1]....
        /*0098*/ 	.word	0x000001a0


	//   ....[2]....
        /*009c*/ 	.word	0x00000210


	//   ....[3]....
        /*00a0*/ 	.word	0x00010200


	//   ....[4]....
        /*00a4*/ 	.word	0x00010290


	//   ....[5]....
        /*00a8*/ 	.word	0x000109b0


	//   ....[6]....
        /*00ac*/ 	.word	0x00012540


	//   ....[7]....
        /*00b0*/ 	.word	0x000125d0


	//----- nvinfo : EIATTR_COOP_GROUP_MASK_REGIDS
	.align		4
.L_1275:
        /*00b4*/ 	.byte	0x04, 0x29
        /*00b6*/ 	.short	(.L_1277 - .L_1276)


	//   ....[0]....
.L_1276:
        /*00b8*/ 	.word	0xffffffff


	//   ....[1]....
        /*00bc*/ 	.word	0xffffffff


	//   ....[2]....
        /*00c0*/ 	.word	0xffffffff


	//   ....[3]....
        /*00c4*/ 	.word	0xffffffff


	//   ....[4]....
        /*00c8*/ 	.word	0xffffffff


	//   ....[5]....
        /*00cc*/ 	.word	0xffffffff


	//   ....[6]....
        /*00d0*/ 	.word	0xffffffff


	//   ....[7]....
        /*00d4*/ 	.word	0xffffffff


	//   ....[8]....
        /*00d8*/ 	.word	0xffffffff


	//   ....[9]....
        /*00dc*/ 	.word	0xffffffff


	//   ....[10]....
        /*00e0*/ 	.word	0xffffffff


	//   ....[11]....
        /*00e4*/ 	.word	0xffffffff


	//   ....[12]....
        /*00e8*/ 	.word	0xffffffff


	//   ....[13]....
        /*00ec*/ 	.word	0xffffffff


	//   ....[14]....
        /*00f0*/ 	.word	0xffffffff


	//   ....[15]....
        /*00f4*/ 	.word	0xffffffff


	//   ....[16]....
        /*00f8*/ 	.word	0xffffffff


	//   ....[17]....
        /*00fc*/ 	.word	0xffffffff


	//   ....[18]....
        /*0100*/ 	.word	0xffffffff


	//   ....[19]....
        /*0104*/ 	.word	0xffffffff


	//   ....[20]....
        /*0108*/ 	.word	0xffffffff


	//   ....[21]....
        /*010c*/ 	.word	0xffffffff


	//   ....[22]....
        /*0110*/ 	.word	0xffffffff


	//   ....[23]....
        /*0114*/ 	.word	0xffffffff


	//   ....[24]....
        /*0118*/ 	.word	0xffffffff


	//   ....[25]....
        /*011c*/ 	.word	0xffffffff


	//   ....[26]....
        /*0120*/ 	.word	0xffffffff


	//   ....[27]....
        /*0124*/ 	.word	0xffffffff


	//   ....[28]....
        /*0128*/ 	.word	0xffffffff


	//   ....[29]....
        /*012c*/ 	.word	0xffffffff


	//   ....[30]....
        /*0130*/ 	.word	0xffffffff


	//   ....[31]....
        /*0134*/ 	.word	0xffffffff


	//   ....[32]....
        /*0138*/ 	.word	0xffffffff


	//   ....[33]....
        /*013c*/ 	.word	0xffffffff


	//   ....[34]....
        /*0140*/ 	.word	0xffffffff


	//   ....[35]....
        /*0144*/ 	.word	0xffffffff


	//   ....[36]....
        /*0148*/ 	.word	0xffffffff


	//   ....[37]....
        /*014c*/ 	.word	0xffffffff


	//   ....[38]....
        /*0150*/ 	.word	0xffffffff


	//   ....[39]....
        /*0154*/ 	.word	0xffffffff


	//   ....[40]....
        /*0158*/ 	.word	0xffffffff


	//   ....[41]....
        /*015c*/ 	.word	0xffffffff


	//   ....[42]....
        /*0160*/ 	.word	0xffffffff


	//   ....[43]....
        /*0164*/ 	.word	0xffffffff


	//   ....[44]....
        /*0168*/ 	.word	0xffffffff


	//   ....[45]....
        /*016c*/ 	.word	0xffffffff


	//   ....[46]....
        /*0170*/ 	.word	0xffffffff


	//   ....[47]....
        /*0174*/ 	.word	0xffffffff


	//   ....[48]....
        /*0178*/ 	.word	0xffffffff


	//   ....[49]....
        /*017c*/ 	.word	0xffffffff


	//   ....[50]....
        /*0180*/ 	.word	0xffffffff


	//   ....[51]....
        /*0184*/ 	.word	0xffffffff


	//   ....[52]....
        /*0188*/ 	.word	0xffffffff


	//   ....[53]....
        /*018c*/ 	.word	0xffffffff


	//   ....[54]....
        /*0190*/ 	.word	0xffffffff


	//   ....[55]....
        /*0194*/ 	.word	0xffffffff


	//   ....[56]....
        /*0198*/ 	.word	0xffffffff


	//   ....[57]....
        /*019c*/ 	.word	0xffffffff


	//   ....[58]....
        /*01a0*/ 	.word	0xffffffff


	//   ....[59]....
        /*01a4*/ 	.word	0xffffffff


	//   ....[60]....
        /*01a8*/ 	.word	0xffffffff


	//   ....[61]....
        /*01ac*/ 	.word	0xffffffff


	//   ....[62]....
        /*01b0*/ 	.word	0xffffffff


	//   ....[63]....
        /*01b4*/ 	.word	0xffffffff


	//   ....[64]....
        /*01b8*/ 	.word	0xffffffff


	//   ....[65]....
        /*01bc*/ 	.word	0xffffffff


	//   ....[66]....
        /*01c0*/ 	.word	0xffffffff


	//   ....[67]....
        /*01c4*/ 	.word	0xffffffff


	//   ....[68]....
        /*01c8*/ 	.word	0xffffffff


	//   ....[69]....
        /*01cc*/ 	.word	0xffffffff


	//   ....[70]....
        /*01d0*/ 	.word	0xffffffff


	//   ....[71]....
        /*01d4*/ 	.word	0xffffffff


	//   ....[72]....
        /*01d8*/ 	.word	0xffffffff


	//   ....[73]....
        /*01dc*/ 	.word	0xffffffff


	//   ....[74]....
        /*01e0*/ 	.word	0xffffffff


	//   ....[75]....
        /*01e4*/ 	.word	0xffffffff


	//   ....[76]....
        /*01e8*/ 	.word	0xffffffff


	//   ....[77]....
        /*01ec*/ 	.word	0xffffffff


	//   ....[78]....
        /*01f0*/ 	.word	0xffffffff


	//   ....[79]....
        /*01f4*/ 	.word	0xffffffff


	//   ....[80]....
        /*01f8*/ 	.word	0xffffffff


	//   ....[81]....
        /*01fc*/ 	.word	0xffffffff


	//   ....[82]....
        /*0200*/ 	.word	0xffffffff


	//   ....[83]....
        /*0204*/ 	.word	0xffffffff


	//   ....[84]....
        /*0208*/ 	.word	0xffffffff


	//   ....[85]....
        /*020c*/ 	.word	0xffffffff


	//   ....[86]....
        /*0210*/ 	.word	0xffffffff


	//   ....[87]....
        /*0214*/ 	.word	0x0500000f


	//   ....[88]....
        /*0218*/ 	.word	0x0500000f


	//----- nvinfo : EIATTR_COOP_GROUP_INSTR_OFFSETS
	.align		4
.L_1277:
        /*021c*/ 	.byte	0x04, 0x28
        /*021e*/ 	.short	(.L_1279 - .L_1278)


	//   ....[0]....
.L_1278:
        /*0220*/ 	.word	0x00000060


	//   ....[1]....
        /*0224*/ 	.word	0x00000170


	//   ....[2]....
        /*0228*/ 	.word	0x000001c0


	//   ....[3]....
        /*022c*/ 	.word	0x000003f0


	//   ....[4]....
        /*0230*/ 	.word	0x00000550


	//   ....[5]....
        /*0234*/ 	.word	0x00000670


	//   ....[6]....
        /*0238*/ 	.word	0x000007d0


	//   ....[7]....
        /*023c*/ 	.word	0x00001ab0


	//   ....[8]....
        /*0240*/ 	.word	0x000034b0


	//   ....[9]....
        /*0244*/ 	.word	0x000035c0


	//   ....[10]....
        /*0248*/ 	.word	0x00003f10


	//   ....[11]....
        /*024c*/ 	.word	0x00003f90


	//   ....[12]....
        /*0250*/ 	.word	0x00006070


	//   ....[13]....
        /*0254*/ 	.word	0x00006110


	//   ....[14]....
        /*0258*/ 	.word	0x00006a40


	//   ....[15]....
        /*025c*/ 	.word	0x00006a90


	//   ....[16]....
        /*0260*/ 	.word	0x00008350


	//   ....[17]....
        /*0264*/ 	.word	0x00008380


	//   ....[18]....
        /*0268*/ 	.word	0x000083e0


	//   ....[19]....
        /*026c*/ 	.word	0x000083f0


	//   ....[20]....
        /*0270*/ 	.word	0x0000aa70


	//   ....[21]....
        /*0274*/ 	.word	0x0000ab20


	//   ....[22]....
        /*0278*/ 	.word	0x0000b3b0


	//   ....[23]....
        /*027c*/ 	.word	0x0000b460


	//   ....[24]....
        /*0280*/ 	.word	0x0000c6c0


	//   ....[25]....
        /*0284*/ 	.word	0x0000c6e0


	//   ....[26]....
        /*0288*/ 	.word	0x0000c750


	//   ....[27]....
        /*028c*/ 	.word	0x0000c760


	//   ....[28]....
        /*0290*/ 	.word	0x0000d390


	//   ....[29]....
        /*0294*/ 	.word	0x0000d3c0


	//   ....[30]....
        /*0298*/ 	.word	0x0000d3f0


	//   ....[31]....
        /*029c*/ 	.word	0x0000d420


	//   ....[32]....
        /*02a0*/ 	.word	0x0000d450


	//   ....[33]....
        /*02a4*/ 	.word	0x0000d470


	//   ....[34]....
        /*02a8*/ 	.word	0x0000d480


	//   ....[35]....
        /*02ac*/ 	.word	0x0000d490


	//   ....[36]....
        /*02b0*/ 	.word	0x0000d4c0


	//   ....[37]....
        /*02b4*/ 	.word	0x0000d4d0


	//   ....[38]....
        /*02b8*/ 	.word	0x0000d4e0


	//   ....[39]....
        /*02bc*/ 	.word	0x0000d510


	//   ....[40]....
        /*02c0*/ 	.word	0x0000d540


	//   ....[41]....
        /*02c4*/ 	.word	0x0000d550


	//   ....[42]....
        /*02c8*/ 	.word	0x0000d570


	//   ....[43]....
        /*02cc*/ 	.word	0x0000d580


	//   ....[44]....
        /*02d0*/ 	.word	0x0000d5b0


	//   ....[45]....
        /*02d4*/ 	.word	0x0000d5d0


	//   ....[46]....
        /*02d8*/ 	.word	0x0000d600


	//   ....[47]....
        /*02dc*/ 	.word	0x0000d610


	//   ....[48]....
        /*02e0*/ 	.word	0x0000d640


	//   ....[49]....
        /*02e4*/ 	.word	0x0000d650


	//   ....[50]....
        /*02e8*/ 	.word	0x0000d660


	//   ....[51]....
        /*02ec*/ 	.word	0x0000d690


	//   ....[52]....
        /*02f0*/ 	.word	0x0000eaa0


	//   ....[53]....
        /*02f4*/ 	.word	0x0000ec70


	//   ....[54]....
        /*02f8*/ 	.word	0x0000eca0


	//   ....[55]....
        /*02fc*/ 	.word	0x0000ecd0


	//   ....[56]....
        /*0300*/ 	.word	0x0000ed00


	//   ....[57]....
        /*0304*/ 	.word	0x0000ed30


	//   ....[58]....
        /*0308*/ 	.word	0x0000ed70


	//   ....[59]....
        /*030c*/ 	.word	0x0000eef0


	//   ....[60]....
        /*0310*/ 	.word	0x0000ef20


	//   ....[61]....
        /*0314*/ 	.word	0x0000ef50


	//   ....[62]....
        /*0318*/ 	.word	0x0000ef80


	//   ....[63]....
        /*031c*/ 	.word	0x0000efb0


	//   ....[64]....
        /*0320*/ 	.word	0x0000eff0


	//   ....[65]....
        /*0324*/ 	.word	0x0000f080


	//   ....[66]....
        /*0328*/ 	.word	0x0000f110


	//   ....[67]....
        /*032c*/ 	.word	0x0000f1c0


	//   ....[68]....
        /*0330*/ 	.word	0x00010b40


	//   ....[69]....
        /*0334*/ 	.word	0x00012d80


	//   ....[70]....
        /*0338*/ 	.word	0x00012db0


	//   ....[71]....
        /*033c*/ 	.word	0x00012de0


	//   ....[72]....
        /*0340*/ 	.word	0x00012e10


	//   ....[73]....
        /*0344*/ 	.word	0x00012e20


	//   ....[74]....
        /*0348*/ 	.word	0x00012e40


	//   ....[75]....
        /*034c*/ 	.word	0x00012e60


	//   ....[76]....
        /*0350*/ 	.word	0x00012ea0


	//   ....[77]....
        /*0354*/ 	.word	0x00012fe0


	//   ....[78]....
        /*0358*/ 	.word	0x00013010


	//   ....[79]....
        /*035c*/ 	.word	0x00013050


	//   ....[80]....
        /*0360*/ 	.word	0x00013080


	//   ....[81]....
        /*0364*/ 	.word	0x000130b0


	//   ....[82]....
        /*0368*/ 	.word	0x000130e0


	//   ....[83]....
        /*036c*/ 	.word	0x00013180


	//   ....[84]....
        /*0370*/ 	.word	0x00013220


	//   ....[85]....
        /*0374*/ 	.word	0x000132d0


	//   ....[86]....
        /*0378*/ 	.word	0x000138e0


	//   ....[87]....
        /*037c*/ 	.word	0x00013f70


	//   ....[88]....
        /*0380*/ 	.word	0x000143e0


	//----- nvinfo : EIATTR_REG_RECONFIG
	.align		4
.L_1279:
        /*0384*/ 	.byte	0x01, 0x54
	.zero		2


	//----- nvinfo : EIATTR_SYSCALL_OFFSETS
	.align		4
        /*0388*/ 	.byte	0x04, 0x46
        /*038a*/ 	.short	(.L_1281 - .L_1280)


	//   ....[0]....
.L_1280:
        /*038c*/ 	.word	0x00001c90


	//   ....[1]....
        /*0390*/ 	.word	0x00010420


	//   ....[2]....
        /*0394*/ 	.word	0x00010580


	//   ....[3]....
        /*0398*/ 	.word	0x000106c0


	//   ....[4]....
        /*039c*/ 	.word	0x000107e0


	//----- nvinfo : EIATTR_MBARRIER_INSTR_OFFSETS
	.align		4
.L_1281:
        /*03a0*/ 	.byte	0x04, 0x39
        /*03a2*/ 	.short	(.L_1283 - .L_1282)


	//   ....[0]....
.L_1282:
        /*03a4*/ 	.word	0x000002a0
        /*03a8*/ 	.word	0x000000ff
        /*03ac*/ 	.word	0x00019c00
        /*03b0*/ 	.short	0x0100
        /*03b2*/ 	.byte	0x08
	.zero		1


	//   ....[1]....
        /*03b4*/ 	.word	0x000002b0
        /*03b8*/ 	.word	0x000000ff
        /*03bc*/ 	.word	0x00019c20
        /*03c0*/ 	.short	0x0100
        /*03c2*/ 	.byte	0x08
	.zero		1


	//   ....[2]....
        /*03c4*/ 	.word	0x000003a0
        /*03c8*/ 	.word	0x000000ff
        /*03cc*/ 	.word	0x00019c30
        /*03d0*/ 	.short	0x0100
        /*03d2*/ 	.byte	0x08
	.zero		1


	//   ....[3]....
        /*03d4*/ 	.word	0x000003b0
        /*03d8*/ 	.word	0x000000ff
        /*03dc*/ 	.word	0x00019c40
        /*03e0*/ 	.short	0x0100
        /*03e2*/ 	.byte	0x08
	.zero		1


	//   ....[4]....
        /*03e4*/ 	.word	0x000003c0
        /*03e8*/ 	.word	0x000000ff
        /*03ec*/ 	.word	0x00019c38
        /*03f0*/ 	.short	0x0100
        /*03f2*/ 	.byte	0x08
	.zero		1


	//   ....[5]....
        /*03f4*/ 	.word	0x000003d0
        /*03f8*/ 	.word	0x000000ff
        /*03fc*/ 	.word	0x00019c48
        /*0400*/ 	.short	0x0100
        /*0402*/ 	.byte	0x08
	.zero		1


	//   ....[6]....
        /*0404*/ 	.word	0x00000500
        /*0408*/ 	.word	0x000000ff
        /*040c*/ 	.word	0x00019c50
        /*0410*/ 	.short	0x0100
        /*0412*/ 	.byte	0x08
	.zero		1


	//   ....[7]....
        /*0414*/ 	.word	0x00000510
        /*0418*/ 	.word	0x000000ff
        /*041c*/ 	.word	0x00019c60
        /*0420*/ 	.short	0x0100
        /*0422*/ 	.byte	0x08
	.zero		1


	//   ....[8]....
        /*0424*/ 	.word	0x00000520
        /*0428*/ 	.word	0x000000ff
        /*042c*/ 	.word	0x00019c58
        /*0430*/ 	.short	0x0100
        /*0432*/ 	.byte	0x08
	.zero		1


	//   ....[9]....
        /*0434*/ 	.word	0x00000530
        /*0438*/ 	.word	0x000000ff
        /*043c*/ 	.word	0x00019c68
        /*0440*/ 	.short	0x0100
        /*0442*/ 	.byte	0x08
	.zero		1


	//   ....[10]....
        /*0444*/ 	.word	0x00000620
        /*0448*/ 	.word	0x000000ff
        /*044c*/ 	.word	0x00019c70
        /*0450*/ 	.short	0x0100
        /*0452*/ 	.byte	0x06
	.zero		1


	//   ....[11]....
        /*0454*/ 	.word	0x00000630
        /*0458*/ 	.word	0x000000ff
        /*045c*/ 	.word	0x00019c80
        /*0460*/ 	.short	0x0100
        /*0462*/ 	.byte	0x06
	.zero		1


	//   ....[12]....
        /*0464*/ 	.word	0x00000640
        /*0468*/ 	.word	0x000000ff
        /*046c*/ 	.word	0x00019c78
        /*0470*/ 	.short	0x0100
        /*0472*/ 	.byte	0x06
	.zero		1


	//   ....[13]....
        /*0474*/ 	.word	0x00000650
        /*0478*/ 	.word	0x000000ff
        /*047c*/ 	.word	0x00019c88
        /*0480*/ 	.short	0x0100
        /*0482*/ 	.byte	0x06
	.zero		1


	//   ....[14]....
        /*0484*/ 	.word	0x00000780
        /*0488*/ 	.word	0x000000ff
        /*048c*/ 	.word	0x00019c90
        /*0490*/ 	.short	0x0100
        /*0492*/ 	.byte	0x08
	.zero		1


	//   ....[15]....
        /*0494*/ 	.word	0x00000790
        /*0498*/ 	.word	0x000000ff
        /*049c*/ 	.word	0x00019ca0
        /*04a0*/ 	.short	0x0100
        /*04a2*/ 	.byte	0x08
	.zero		1


	//   ....[16]....
        /*04a4*/ 	.word	0x000007a0
        /*04a8*/ 	.word	0x000000ff
        /*04ac*/ 	.word	0x00019c98
        /*04b0*/ 	.short	0x0100
        /*04b2*/ 	.byte	0x08
	.zero		1


	//   ....[17]....
        /*04b4*/ 	.word	0x000007b0
        /*04b8*/ 	.word	0x000000ff
        /*04bc*/ 	.word	0x00019ca8
        /*04c0*/ 	.short	0x0100
        /*04c2*/ 	.byte	0x08
	.zero		1


	//   ....[18]....
        /*04c4*/ 	.word	0x000008e0
        /*04c8*/ 	.word	0x000000ff
        /*04cc*/ 	.word	0x00019cb0
        /*04d0*/ 	.short	0x0100
        /*04d2*/ 	.byte	0x08
	.zero		1


	//   ....[19]....
        /*04d4*/ 	.word	0x000008f0
        /*04d8*/ 	.word	0x000000ff
        /*04dc*/ 	.word	0x00019cc0
        /*04e0*/ 	.short	0x0100
        /*04e2*/ 	.byte	0x08
	.zero		1


	//   ....[20]....
        /*04e4*/ 	.word	0x00000900
        /*04e8*/ 	.word	0x000000ff
        /*04ec*/ 	.word	0x00019cb8
        /*04f0*/ 	.short	0x0100
        /*04f2*/ 	.byte	0x08
	.zero		1


	//   ....[21]....
        /*04f4*/ 	.word	0x00000910
        /*04f8*/ 	.word	0x000000ff
        /*04fc*/ 	.word	0x00019cc8
        /*0500*/ 	.short	0x0100
        /*0502*/ 	.byte	0x08
	.zero		1


	//   ....[22]....
        /*0504*/ 	.word	0x00001d10
        /*0508*/ 	.word	0x000000ff
        /*050c*/ 	.word	0x00019c00
        /*0510*/ 	.short	0x010a
        /*0512*/ 	.byte	0x2d
	.zero		1


	//   ....[23]....
        /*0514*/ 	.word	0x00001d90
        /*0518*/ 	.word	0x00000005
        /*051c*/ 	.word	0x00019c30
        /*0520*/ 	.short	0x010a
        /*0522*/ 	.byte	0x3f
	.zero		1


	//   ....[24]....
        /*0524*/ 	.word	0x00001df0
        /*0528*/ 	.word	0x00000005
        /*052c*/ 	.word	0x00019c30
        /*0530*/ 	.short	0x010a
        /*0532*/ 	.byte	0x3f
	.zero		1


	//   ....[25]....
        /*0534*/ 	.word	0x000020d0
        /*0538*/ 	.word	0x00000000
        /*053c*/ 	.word	0x00000000
        /*0540*/ 	.short	0x0101
        /*0542*/ 	.byte	0x3f
	.zero		1


	//   ....[26]....
        /*0544*/ 	.word	0x00004ec0
        /*0548*/ 	.word	0x000000ff
        /*054c*/ 	.word	0x00019c30
        /*0550*/ 	.short	0x010a
        /*0552*/ 	.byte	0x17
	.zero		1


	//   ....[27]....
        /*0554*/ 	.word	0x00004f00
        /*0558*/ 	.word	0x000000ff
        /*055c*/ 	.word	0x00019c30
        /*0560*/ 	.short	0x010a
        /*0562*/ 	.byte	0x17
	.zero		1


	//   ....[28]....
        /*0564*/ 	.word	0x00005060
        /*0568*/ 	.word	0x000000ff
        /*056c*/ 	.word	0x00019c50
        /*0570*/ 	.short	0x010a
        /*0572*/ 	.byte	0x0b
	.zero		1


	//   ....[29]....
        /*0574*/ 	.word	0x000050a0
        /*0578*/ 	.word	0x000000ff
        /*057c*/ 	.word	0x00019c50
        /*0580*/ 	.short	0x010a
        /*0582*/ 	.byte	0x0b
	.zero		1


	//   ....[30]....
        /*0584*/ 	.word	0x00005310
        /*0588*/ 	.word	0x0000000a
        /*058c*/ 	.word	0x00000000
        /*0590*/ 	.short	0x0101
        /*0592*/ 	.byte	0x3f
	.zero		1


	//   ....[31]....
        /*0594*/ 	.word	0x000074d0
        /*0598*/ 	.word	0x000000ff
        /*059c*/ 	.word	0x00000000
        /*05a0*/ 	.short	0x0101
        /*05a2*/ 	.byte	0x06
	.zero		1


	//   ....[32]....
        /*05a4*/ 	.word	0x00007c90
        /*05a8*/ 	.word	0x000000ff
        /*05ac*/ 	.word	0x00019c30
        /*05b0*/ 	.short	0x010a
        /*05b2*/ 	.byte	0x06
	.zero		1


	//   ....[33]....
        /*05b4*/ 	.word	0x00007cd0
        /*05b8*/ 	.word	0x000000ff
        /*05bc*/ 	.word	0x00019c30
        /*05c0*/ 	.short	0x010a
        /*05c2*/ 	.byte	0x06
	.zero		1


	//   ....[34]....
        /*05c4*/ 	.word	0x00007e30
        /*05c8*/ 	.word	0x000000ff
        /*05cc*/ 	.word	0x00019c50
        /*05d0*/ 	.short	0x010a
        /*05d2*/ 	.byte	0x0b
	.zero		1


	//   ....[35]....
        /*05d4*/ 	.word	0x00007e70
        /*05d8*/ 	.word	0x000000ff
        /*05dc*/ 	.word	0x00019c50
        /*05e0*/ 	.short	0x010a
        /*05e2*/ 	.byte	0x0b
	.zero		1


	//   ....[36]....
        /*05e4*/ 	.word	0x00008fe0
        /*05e8*/ 	.word	0x00000004
        /*05ec*/ 	.word	0x00000000
        /*05f0*/ 	.short	0x0101
        /*05f2*/ 	.byte	0x3f
	.zero		1


	//   ....[37]....
        /*05f4*/ 	.word	0x00009290
        /*05f8*/ 	.word	0x000000ff
        /*05fc*/ 	.word	0x00000000
        /*0600*/ 	.short	0x0101
        /*0602*/ 	.byte	0x06
	.zero		1


	//   ....[38]....
        /*0604*/ 	.word	0x000098e0
        /*0608*/ 	.word	0x000000ff
        /*060c*/ 	.word	0x00019c30
        /*0610*/ 	.short	0x010a
        /*0612*/ 	.byte	0x16
	.zero		1


	//   ....[39]....
        /*0614*/ 	.word	0x00009920
        /*0618*/ 	.word	0x000000ff
        /*061c*/ 	.word	0x00019c30
        /*0620*/ 	.short	0x010a
        /*0622*/ 	.byte	0x16
	.zero		1


	//   ....[40]....
        /*0624*/ 	.word	0x00009a80
        /*0628*/ 	.word	0x000000ff
        /*062c*/ 	.word	0x00019c50
        /*0630*/ 	.short	0x010a
        /*0632*/ 	.byte	0x0b
	.zero		1


	//   ....[41]....
        /*0634*/ 	.word	0x00009ac0
        /*0638*/ 	.word	0x000000ff
        /*063c*/ 	.word	0x00019c50
        /*0640*/ 	.short	0x010a
        /*0642*/ 	.byte	0x0b
	.zero		1


	//   ....[42]....
        /*0644*/ 	.word	0x00009d20
        /*0648*/ 	.word	0x00000002
        /*064c*/ 	.word	0x00000000
        /*0650*/ 	.short	0x0101
        /*0652*/ 	.byte	0x3f
	.zero		1


	//   ....[43]....
        /*0654*/ 	.word	0x0000bed0
        /*0658*/ 	.word	0x000000ff
        /*065c*/ 	.word	0x00000000
        /*0660*/ 	.short	0x0101
        /*0662*/ 	.byte	0x06
	.zero		1


	//   ....[44]....
        /*0664*/ 	.word	0x0000c3f0
        /*0668*/ 	.word	0x000000ff
        /*066c*/ 	.word	0x00019c50
        /*0670*/ 	.short	0x010a
        /*0672*/ 	.byte	0x0e
	.zero		1


	//   ....[45]....
        /*0674*/ 	.word	0x0000c430
        /*0678*/ 	.word	0x000000ff
        /*067c*/ 	.word	0x00019c50
        /*0680*/ 	.short	0x010a
        /*0682*/ 	.byte	0x0e
	.zero		1


	//   ....[46]....
        /*0684*/ 	.word	0x0000ca40
        /*0688*/ 	.word	0x000000ff
        /*068c*/ 	.word	0x00000000
        /*0690*/ 	.short	0x0101
        /*0692*/ 	.byte	0x04
	.zero		1


	//   ....[47]....
        /*0694*/ 	.word	0x0000df00
        /*0698*/ 	.word	0x00000000
        /*069c*/ 	.word	0x00000000
        /*06a0*/ 	.short	0x0101
        /*06a2*/ 	.byte	0x3f
	.zero		1


	//   ....[48]....
        /*06a4*/ 	.word	0x00010d50
        /*06a8*/ 	.word	0x00000002
        /*06ac*/ 	.word	0x00019c80
        /*06b0*/ 	.short	0x010a
        /*06b2*/ 	.byte	0x3f
	.zero		1


	//   ....[49]....
        /*06b4*/ 	.word	0x00010f90
        /*06b8*/ 	.word	0x00000002
        /*06bc*/ 	.word	0x00019c40
        /*06c0*/ 	.short	0x010a
        /*06c2*/ 	.byte	0x3f
	.zero		1


	//   ....[50]....
        /*06c4*/ 	.word	0x00011420
        /*06c8*/ 	.word	0x000000ff
        /*06cc*/ 	.word	0x00019c20
        /*06d0*/ 	.short	0x010a
        /*06d2*/ 	.byte	0x28
	.zero		1


	//   ....[51]....
        /*06d4*/ 	.word	0x000116f0
        /*06d8*/ 	.word	0x00000006
        /*06dc*/ 	.word	0x00019c80
        /*06e0*/ 	.short	0x010a
        /*06e2*/ 	.byte	0x3f
	.zero		1


	//   ....[52]....
        /*06e4*/ 	.word	0x00011b20
        /*06e8*/ 	.word	0x00000006
        /*06ec*/ 	.word	0x00019c40
        /*06f0*/ 	.short	0x010a
        /*06f2*/ 	.byte	0x3f
	.zero		1


	//   ....[53]....
        /*06f4*/ 	.word	0x00011fd0
        /*06f8*/ 	.word	0x0000000c
        /*06fc*/ 	.word	0x00019c70
        /*0700*/ 	.short	0x010a
        /*0702*/ 	.byte	0x3f
	.zero		1


	//   ....[54]....
        /*0704*/ 	.word	0x00012040
        /*0708*/ 	.word	0x0000000c
        /*070c*/ 	.word	0x00019c60
        /*0710*/ 	.short	0x010a
        /*0712*/ 	.byte	0x3f
	.zero		1


	//   ....[55]....
        /*0714*/ 	.word	0x00012470
        /*0718*/ 	.word	0x0000000c
        /*071c*/ 	.word	0x00019c50
        /*0720*/ 	.short	0x0101
        /*0722*/ 	.byte	0x3f
	.zero		1


	//   ....[56]....
        /*0724*/ 	.word	0x000124e0
        /*0728*/ 	.word	0x00000003
        /*072c*/ 	.word	0x00000000
        /*0730*/ 	.short	0x0101
        /*0732*/ 	.byte	0x3f
	.zero		1


	//   ....[57]....
        /*0734*/ 	.word	0x000126a0
        /*0738*/ 	.word	0x00000002
        /*073c*/ 	.word	0x00019c70
        /*0740*/ 	.short	0x010a
        /*0742*/ 	.byte	0x3f
	.zero		1


	//   ....[58]....
        /*0744*/ 	.word	0x00012710
        /*0748*/ 	.word	0x00000002
        /*074c*/ 	.word	0x00019c60
        /*0750*/ 	.short	0x010a
        /*0752*/ 	.byte	0x3f
	.zero		1


	//   ....[59]....
        /*0754*/ 	.word	0x00012b20
        /*0758*/ 	.word	0x00000002
        /*075c*/ 	.word	0x00019c50
        /*0760*/ 	.short	0x0101
        /*0762*/ 	.byte	0x3f
	.zero		1


	//   ....[60]....
        /*0764*/ 	.word	0x00012bb0
        /*0768*/ 	.word	0x00000000
        /*076c*/ 	.word	0x00000000
        /*0770*/ 	.short	0x0101
        /*0772*/ 	.byte	0x3f
	.zero		1


	//   ....[61]....
        /*0774*/ 	.word	0x00013860
        /*0778*/ 	.word	0x00000006
        /*077c*/ 	.word	0x00019c20
        /*0780*/ 	.short	0x010a
        /*0782*/ 	.byte	0x3f
	.zero		1


	//   ....[62]....
        /*0784*/ 	.word	0x00013a00
        /*0788*/ 	.word	0x00000005
        /*078c*/ 	.word	0x00000000
        /*0790*/ 	.short	0x010a
        /*0792*/ 	.byte	0x3f
	.zero		1


	//   ....[63]....
        /*0794*/ 	.word	0x00013a70
        /*0798*/ 	.word	0x00000009
        /*079c*/ 	.word	0x00000000
        /*07a0*/ 	.short	0x010a
        /*07a2*/ 	.byte	0x3f
	.zero		1


	//   ....[64]....
        /*07a4*/ 	.word	0x00013ac0
        /*07a8*/ 	.word	0x00000011
        /*07ac*/ 	.word	0x00019c60
        /*07b0*/ 	.short	0x010a
        /*07b2*/ 	.byte	0x3f
	.zero		1


	//   ....[65]....
        /*07b4*/ 	.word	0x00013b10
        /*07b8*/ 	.word	0x00000007
        /*07bc*/ 	.word	0x00019c60
        /*07c0*/ 	.short	0x010a
        /*07c2*/ 	.byte	0x3f
	.zero		1


	//   ....[66]....
        /*07c4*/ 	.word	0x00013b50
        /*07c8*/ 	.word	0x00000011
        /*07cc*/ 	.word	0x00019c80
        /*07d0*/ 	.short	0x010a
        /*07d2*/ 	.byte	0x3f
	.zero		1


	//   ....[67]....
        /*07d4*/ 	.word	0x00013b70
        /*07d8*/ 	.word	0x00000007
        /*07dc*/ 	.word	0x00019c80
        /*07e0*/ 	.short	0x010a
        /*07e2*/ 	.byte	0x3f
	.zero		1


	//   ....[68]....
        /*07e4*/ 	.word	0x00013be0
        /*07e8*/ 	.word	0x00000003
        /*07ec*/ 	.word	0x00019c00
        /*07f0*/ 	.short	0x010a
        /*07f2*/ 	.byte	0x3f
	.zero		1


	//   ....[69]....
        /*07f4*/ 	.word	0x00013c30
        /*07f8*/ 	.word	0x00000005
        /*07fc*/ 	.word	0x00019c30
        /*0800*/ 	.short	0x010a
        /*0802*/ 	.byte	0x3f
	.zero		1


	//   ....[70]....
        /*0804*/ 	.word	0x00013c90
        /*0808*/ 	.word	0x0000000b
        /*080c*/ 	.word	0x00019c30
        /*0810*/ 	.short	0x010a
        /*0812*/ 	.byte	0x3f
	.zero		1


	//   ....[71]....
        /*0814*/ 	.word	0x00013cf0
        /*0818*/ 	.word	0x0000000b
        /*081c*/ 	.word	0x00019c50
        /*0820*/ 	.short	0x010a
        /*0822*/ 	.byte	0x3f
	.zero		1


	//   ....[72]....
        /*0824*/ 	.word	0x00013d50
        /*0828*/ 	.word	0x0000000d
        /*082c*/ 	.word	0x00019c30
        /*0830*/ 	.short	0x010a
        /*0832*/ 	.byte	0x3f
	.zero		1


	//   ....[73]....
        /*0834*/ 	.word	0x00013db0
        /*0838*/ 	.word	0x0000000d
        /*083c*/ 	.word	0x00019c50
        /*0840*/ 	.short	0x010a
        /*0842*/ 	.byte	0x3f
	.zero		1


	//   ....[74]....
        /*0844*/ 	.word	0x00013e10
        /*0848*/ 	.word	0x0000000f
        /*084c*/ 	.word	0x00019c30
        /*0850*/ 	.short	0x010a
        /*0852*/ 	.byte	0x3f
	.zero		1


	//   ....[75]....
        /*0854*/ 	.word	0x00013e70
        /*0858*/ 	.word	0x0000000f
        /*085c*/ 	.word	0x00019c50
        /*0860*/ 	.short	0x010a
        /*0862*/ 	.byte	0x3f
	.zero		1


	//   ....[76]....
        /*0864*/ 	.word	0x00013ed0
        /*0868*/ 	.word	0x00000006
        /*086c*/ 	.word	0x00019c50
        /*0870*/ 	.short	0x010a
        /*0872*/ 	.byte	0x3f
	.zero		1


	//   ....[77]....
        /*0874*/ 	.word	0x00014020
        /*0878*/ 	.word	0x00000002
        /*087c*/ 	.word	0x00019c80
        /*0880*/ 	.short	0x010a
        /*0882*/ 	.byte	0x3f
	.zero		1


	//   ....[78]....
        /*0884*/ 	.word	0x00014070
        /*0888*/ 	.word	0x00000002
        /*088c*/ 	.word	0x00019c40
        /*0890*/ 	.short	0x010a
        /*0892*/ 	.byte	0x3f
	.zero		1


	//   ....[79]....
        /*0894*/ 	.word	0x000140d0
        /*0898*/ 	.word	0x00000003
        /*089c*/ 	.word	0x00019c20
        /*08a0*/ 	.short	0x010a
        /*08a2*/ 	.byte	0x3f
	.zero		1


	//   ....[80]....
        /*08a4*/ 	.word	0x00014120
        /*08a8*/ 	.word	0x00000006
        /*08ac*/ 	.word	0x00019c80
        /*08b0*/ 	.short	0x010a
        /*08b2*/ 	.byte	0x3f
	.zero		1


	//   ....[81]....
        /*08b4*/ 	.word	0x00014170
        /*08b8*/ 	.word	0x00000006
        /*08bc*/ 	.word	0x00019c40
        /*08c0*/ 	.short	0x010a
        /*08c2*/ 	.byte	0x3f
	.zero		1


	//   ....[82]....
        /*08c4*/ 	.word	0x000141c0
        /*08c8*/ 	.word	0x0000000c
        /*08cc*/ 	.word	0x00019c70
        /*08d0*/ 	.short	0x010a
        /*08d2*/ 	.byte	0x3f
	.zero		1


	//   ....[83]....
        /*08d4*/ 	.word	0x00014210
        /*08d8*/ 	.word	0x0000000c
        /*08dc*/ 	.word	0x00019c60
        /*08e0*/ 	.short	0x010a
        /*08e2*/ 	.byte	0x3f
	.zero		1


	//   ....[84]....
        /*08e4*/ 	.word	0x00014260
        /*08e8*/ 	.word	0x00000002
        /*08ec*/ 	.word	0x00019c70
        /*08f0*/ 	.short	0x010a
        /*08f2*/ 	.byte	0x3f
	.zero		1


	//   ....[85]....
        /*08f4*/ 	.word	0x000142b0
        /*08f8*/ 	.word	0x00000002
        /*08fc*/ 	.word	0x00019c60
        /*0900*/ 	.short	0x010a
        /*0902*/ 	.byte	0x3f
	.zero		1


	//   ....[86]....
        /*0904*/ 	.word	0x00014300
        /*0908*/ 	.word	0x00000006
        /*090c*/ 	.word	0x00019c20
        /*0910*/ 	.short	0x010a
        /*0912*/ 	.byte	0x3f
	.zero		1


	//   ....[87]....
        /*0914*/ 	.word	0x000144a0
        /*0918*/ 	.word	0x00000005
        /*091c*/ 	.word	0x00000000
        /*0920*/ 	.short	0x010a
        /*0922*/ 	.byte	0x3f
	.zero		1


	//   ....[88]....
        /*0924*/ 	.word	0x000144f0
        /*0928*/ 	.word	0x00000009
        /*092c*/ 	.word	0x00000000
        /*0930*/ 	.short	0x010a
        /*0932*/ 	.byte	0x3f
	.zero		1


	//   ....[89]....
        /*0934*/ 	.word	0x00014540
        /*0938*/ 	.word	0x00000011
        /*093c*/ 	.word	0x00019c60
        /*0940*/ 	.short	0x010a
        /*0942*/ 	.byte	0x3f
	.zero		1


	//   ....[90]....
        /*0944*/ 	.word	0x00014590
        /*0948*/ 	.word	0x00000007
        /*094c*/ 	.word	0x00019c60
        /*0950*/ 	.short	0x010a
        /*0952*/ 	.byte	0x3f
	.zero		1


	//   ....[91]....
        /*0954*/ 	.word	0x000145e0
        /*0958*/ 	.word	0x00000011
        /*095c*/ 	.word	0x00019c80
        /*0960*/ 	.short	0x010a
        /*0962*/ 	.byte	0x3f
	.zero		1


	//----- nvinfo : EIATTR_NUM_MBARRIERS
	.align		4
.L_1283:
        /*0964*/ 	.byte	0x03, 0x38
        /*0966*/ 	.short	0x0016


	//----- nvinfo : EIATTR_EXIT_INSTR_OFFSETS
	.align		4
        /*0968*/ 	.byte	0x04, 0x1c
        /*096a*/ 	.short	(.L_1285 - .L_1284)


	//   ....[0]....
.L_1284:
        /*096c*/ 	.word	0x00000a70


	//   ....[1]....
        /*0970*/ 	.word	0x0000ea40


	//   ....[2]....
        /*0974*/ 	.word	0x00013bc0


	//----- nvinfo : EIATTR_MAX_THREADS
	.align		4
.L_1285:
        /*0978*/ 	.byte	0x04, 0x05
        /*097a*/ 	.short	(.L_1287 - .L_1286)
.L_1286:
        /*097c*/ 	.word	0x00000200
        /*0980*/ 	.word	0x00000001
        /*0984*/ 	.word	0x00000001


	//----- nvinfo : EIATTR_CRS_STACK_SIZE
	.align		4
.L_1287:
        /*0988*/ 	.byte	0x04, 0x1e
        /*098a*/ 	.short	(.L_1289 - .L_1288)
.L_1288:
        /*098c*/ 	.word	0x00000000


	//----- nvinfo : EIATTR_CBANK_PARAM_SIZE
	.align		4
.L_1289:
        /*0990*/ 	.byte	0x03, 0x19
        /*0992*/ 	.short	0x0a70


	//----- nvinfo : EIATTR_PARAM_CBANK
	.align		4
        /*0994*/ 	.byte	0x04, 0x0a
        /*0996*/ 	.short	(.L_1291 - .L_1290)
	.align		4
.L_1290:
        /*0998*/ 	.word	index@(.nv.constant0._ZN7cutlass13device_kernelIN5flash11enable_sm90INS1_16FlashAttnFwdSm90INS1_25CollectiveMainloopFwdSm90ILi2EN4cute5tupleIJNS5_1CILi1EEES8_S8_EEENS6_IJNS7_ILi192EEENS7_ILi128EEENS7_ILi96EEEEEELi96ENS_12float_e4m3_tEfNS_4arch4Sm90ELb0ELb1ELb0ELb1ELb0ELb0ELb0ELb1ELb1ELb0ELb0ELb0EEENS1_21CollectiveEpilogueFwdINS6_IJSA_SC_SB_EEES9_NS_10bfloat16_tESG_Li384ELb1ELb0ELb0ELb1EEENS1_36VarlenDynamicPersistentTileSchedulerILi192ELi128ELi384ELi128ELb0ELb0ELb1ELb1ELb0ELb1EEEEEEEEEvNT_6ParamsE)
        /*099c*/ 	.short	0x0210
        /*099e*/ 	.short	0x0a70


	//----- nvinfo : EIATTR_SW_WAR
	.align		4
.L_1291:
        /*09a0*/ 	.byte	0x04, 0x36
        /*09a2*/ 	.short	(.L_1293 - .L_1292)
.L_1292:
        /*09a4*/ 	.word	0x00000008
.L_1293:


//--------------------- .nv.info._ZN7cutlass13device_kernelIN5flash11enable_sm90INS1_16FlashAttnFwdSm90INS1_25CollectiveMainloopFwdSm90ILi2EN4cute5tupleIJNS5_1CILi1EEES8_S8_EEENS6_IJNS7_ILi192EEENS7_ILi128EEENS7_ILi96EEEEEELi96ENS_12float_e4m3_tEfNS_4arch4Sm90ELb0ELb1ELb0ELb1ELb0ELb1ELb0ELb1ELb1ELb0ELb0ELb0EEENS1_21CollectiveEpilogueFwdINS6_IJSA_SC_SB_EEES9_NS_10bfloat16_tESG_Li384ELb1ELb0ELb0ELb1EEENS1_36VarlenDynamicPersistentTileSchedulerILi192ELi128ELi384ELi128ELb0ELb0ELb1ELb1ELb0ELb1EEEEEEEEEvNT_6ParamsE --------------------------
	.section	.nv.info._ZN7cutlass13device_kernelIN5flash11enable_sm90INS1_16FlashAttnFwdSm90INS1_25CollectiveMainloopFwdSm90ILi2EN4cute5tupleIJNS5_1CILi1EEES8_S8_EEENS6_IJNS7_ILi192EEENS7_ILi128EEENS7_ILi96EEEEEELi96ENS_12float_e4m3_tEfNS_4arch4Sm90ELb0ELb1ELb0ELb1ELb0ELb1ELb0ELb1ELb1ELb0ELb0ELb0EEENS1_21CollectiveEpilogueFwdINS6_IJSA_SC_SB_EEES9_NS_10bfloat16_tESG_Li384ELb1ELb0ELb0ELb1EEENS1_36VarlenDynamicPersistentTileSchedulerILi192ELi128ELi384ELi128ELb0ELb0ELb1ELb1ELb0ELb1EEEEEEEEEvNT_6ParamsE,"",@"SHT_CUDA_INFO"
	.sectionflags	@""
	.align	4


	//----- nvinfo : EIATTR_CUDA_API_VERSION
	.align		4
        /*0000*/ 	.byte	0x04, 0x37
        /*0002*/ 	.short	(.L_1295 - .L_1294)
.L_1294:
        /*0004*/ 	.word	0x00000082


	//----- nvinfo : EIATTR_KPARAM_INFO
	.align		4
.L_1295:
        /*0008*/ 	.byte	0x04, 0x17
        /*000a*/ 	.short	(.L_1297 - .L_1296)
.L_1296:
        /*000c*/ 	.word	0x00000000
        /*0010*/ 	.short	0x0000
        /*0012*/ 	.short	0x0070
        /*0014*/ 	.byte	0x00, 0xf0, 0x01, 0x28


	//----- nvinfo : EIATTR_SPARSE_MMA_MASK
	.align		4
.L_1297:
        /*0018*/ 	.byte	0x03, 0x50
        /*001a*/ 	.short	0x0000


	//----- nvinfo : EIATTR_MAXREG_COUNT
	.align		4
        /*001c*/ 	.byte	0x03, 0x1b
        /*001e*/ 	.short	0x0080


	//----- nvinfo : EIATTR_NUM_BARRIERS
	.align		4
        /*0020*/ 	.byte	0x02, 0x4c
        /*0022*/ 	.byte	0x10
	.zero		1


	//----- nvinfo : EIATTR_EXTERNS
	.align		4
        /*0024*/ 	.byte	0x04, 0x0f
        /*0026*/ 	.short	(.L_1299 - .L_1298)


	//   ....[0]....
	.align		4
.L_1298:
        /*0028*/ 	.word	index@(__assertfail)


	//----- nvinfo : EIATTR_ANNOTATIONS
	.align		4
.L_1299:
        /*002c*/ 	.byte	0x04, 0x55
        /*002e*/ 	.short	(.L_1301 - .L_1300)


	//   ....[0]....
.L_1300:
        /* <DEDUP_REMOVED lines=78> */


	//----- nvinfo : EIATTR_MERCURY_ISA_VERSION
	.align		4
.L_1301:
        /*04f8*/ 	.byte	0x03, 0x5f
        /*04fa*/ 	.short	0x0101


	//----- nvinfo : EIATTR_UNUSED_LOAD_BYTE_OFFSET
	.align		4
        /*04fc*/ 	.byte	0x04, 0x44
        /*04fe*/ 	.short	(.L_1303 - .L_1302)


	//   ....[0]....
.L_1302:
        /*0500*/ 	.word	0x00000ac0
        /*0504*/ 	.word	0x0000fff0


	//   ....[1]....
        /*0508*/ 	.word	0x00017ce0
        /*050c*/ 	.word	0x0000fff0


	//----- nvinfo : EIATTR_INT_WARP_WIDE_INSTR_OFFSETS
	.align		4
.L_1303:
        /*0510*/ 	.byte	0x04, 0x31
        /*0512*/ 	.short	(.L_1305 - .L_1304)


	//   ....[0]....
.L_1304:
        /*0514*/ 	.word	0x000001b0


	//   ....[1]....
        /*0518*/ 	.word	0x00000250


	//   ....[2]....
        /*051c*/ 	.word	0x000002c0


	//   ....[3]....
        /*0520*/ 	.word	0x0001c9f0


	//   ....[4]....
        /*0524*/ 	.word	0x0001ca80


	//   ....[5]....
        /*0528*/ 	.word	0x0001d080


	//   ....[6]....
        /*052c*/ 	.word	0x0001d0b0


	//   ....[7]....
        /*0530*/ 	.word	0x0001d230


	//   ....[8]....
        /*0534*/ 	.word	0x0001d2f0


	//   ....[9]....
        /*0538*/ 	.word	0x0001ef30


	//   ....[10]....
        /*053c*/ 	.word	0x0001efc0


	//----- nvinfo : EIATTR_COOP_GROUP_MASK_REGIDS
	.align		4
.L_1305:
        /*0540*/ 	.byte	0x04, 0x29
        /*0542*/ 	.short	(.L_1307 - .L_1306)


	//   ....[0]....
.L_1306:
        /*0544*/ 	.word	0xffffffff


	//   ....[1]....
        /*0548*/ 	.word	0xffffffff


	//   ....[2]....
        /*054c*/ 	.word	0xffffffff


	//   ....[3]....
        /*0550*/ 	.word	0xffffffff


	//   ....[4]....
        /*0554*/ 	.word	0xffffffff


	//   ....[5]....
        /*0558*/ 	.word	0xffffffff


	//   ....[6]....
        /*055c*/ 	.word	0xffffffff


	//   ....[7]....
        /*0560*/ 	.word	0xffffffff


	//   ....[8]....
        /*0564*/ 	.word	0xffffffff


	//   ....[9]....
        /*0568*/ 	.word	0xffffffff


	//   ....[10]....
        /*056c*/ 	.word	0xffffffff


	//   ....[11]....
        /*0570*/ 	.word	0xffffffff


	//   ....[12]....
        /*0574*/ 	.word	0xffffffff


	//   ....[13]....
        /*0578*/ 	.word	0xffffffff


	//   ....[14]....
        /*057c*/ 	.word	0xffffffff


	//   ....[15]....
        /*0580*/ 	.word	0xffffffff


	//   ....[16]....
        /*0584*/ 	.word	0xffffffff


	//   ....[17]....
        /*0588*/ 	.word	0xffffffff


	//   ....[18]....
        /*058c*/ 	.word	0xffffffff


	//   ....[19]....
        /*0590*/ 	.word	0xffffffff


	//   ....[20]....
        /*0594*/ 	.word	0xffffffff


	//   ....[21]....
        /*0598*/ 	.word	0xffffffff


	//   ....[22]....
        /*059c*/ 	.word	0xffffffff


	//   ....[23]....
        /*05a0*/ 	.word	0xffffffff


	//   ....[24]....
        /*05a4*/ 	.word	0xffffffff


	//   ....[25]....
        /*05a8*/ 	.word	0xffffffff


	//   ....[26]....
        /*05ac*/ 	.word	0xffffffff


	//   ....[27]....
        /*05b0*/ 	.word	0xffffffff


	//   ....[28]....
        /*05b4*/ 	.word	0xffffffff


	//   ....[29]....
        /*05b8*/ 	.word	0xffffffff


	//   ....[30]....
        /*05bc*/ 	.word	0xffffffff


	//   ....[31]....
        /*05c0*/ 	.word	0xffffffff


	//   ....[32]....
        /*05c4*/ 	.word	0xffffffff


	//   ....[33]....
        /*05c8*/ 	.word	0xffffffff


	//   ....[34]....
        /*05cc*/ 	.word	0xffffffff


	//   ....[35]....
        /*05d0*/ 	.word	0xffffffff


	//   ....[36]....
        /*05d4*/ 	.word	0xffffffff


	//   ....[37]....
        /*05d8*/ 	.word	0xffffffff


	//   ....[38]....
        /*05dc*/ 	.word	0xffffffff


	//   ....[39]....
        /*05e0*/ 	.word	0xffffffff


	//   ....[40]....
        /*05e4*/ 	.word	0xffffffff


	//   ....[41]....
        /*05e8*/ 	.word	0xffffffff


	//   ....[42]....
        /*05ec*/ 	.word	0xffffffff


	//   ....[43]....
        /*05f0*/ 	.word	0xffffffff


	//   ....[44]....
        /*05f4*/ 	.word	0xffffffff


	//   ....[45]....
        /*05f8*/ 	.word	0xffffffff


	//   ....[46]....
        /*05fc*/ 	.word	0xffffffff


	//   ....[47]....
        /*0600*/ 	.word	0xffffffff


	//   ....[48]....
        /*0604*/ 	.word	0xffffffff


	//   ....[49]....
        /*0608*/ 	.word	0xffffffff


	//   ....[50]....
        /*060c*/ 	.word	0xffffffff


	//   ....[51]....
        /*0610*/ 	.word	0xffffffff


	//   ....[52]....
        /*0614*/ 	.word	0xffffffff


	//   ....[53]....
        /*0618*/ 	.word	0xffffffff


	//   ....[54]....
        /*061c*/ 	.word	0xffffffff


	//   ....[55]....
        /*0620*/ 	.word	0xffffffff


	//   ....[56]....
        /*0624*/ 	.word	0xffffffff


	//   ....[57]....
        /*0628*/ 	.word	0xffffffff


	//   ....[58]....
        /*062c*/ 	.word	0xffffffff


	//   ....[59]....
        /*0630*/ 	.word	0xffffffff


	//   ....[60]....
        /*0634*/ 	.word	0xffffffff


	//   ....[61]....
        /*0638*/ 	.word	0xffffffff


	//   ....[62]....
        /*063c*/ 	.word	0xffffffff


	//   ....[63]....
        /*0640*/ 	.word	0xffffffff


	//   ....[64]....
        /*0644*/ 	.word	0xffffffff


	//   ....[65]....
        /*0648*/ 	.word	0xffffffff


	//   ....[66]....
        /*064c*/ 	.word	0xffffffff


	//   ....[67]....
        /*0650*/ 	.word	0xffffffff


	//   ....[68]....
        /*0654*/ 	.word	0xffffffff


	//   ....[69]....
        /*0658*/ 	.word	0xffffffff


	//   ....[70]....
        /*065c*/ 	.word	0xffffffff


	//   ....[71]....
        /*0660*/ 	.word	0xffffffff


	//   ....[72]....
        /*0664*/ 	.word	0xffffffff


	//   ....[73]....
        /*0668*/ 	.word	0xffffffff


	//   ....[74]....
        /*066c*/ 	.word	0xffffffff


	//   ....[75]....
        /*0670*/ 	.word	0xffffffff


	//   ....[76]....
        /*0674*/ 	.word	0xffffffff


	//   ....[77]....
        /*0678*/ 	.word	0xffffffff


	//   ....[78]....
        /*067c*/ 	.word	0xffffffff


	//   ....[79]....
        /*0680*/ 	.word	0xffffffff


	//   ....[80]....
        /*0684*/ 	.word	0xffffffff


	//   ....[81]....
        /*0688*/ 	.word	0xffffffff


	//   ....[82]....
        /*068c*/ 	.word	0xffffffff


	//   ....[83]....
        /*0690*/ 	.word	0xffffffff


	//   ....[84]....
        /*0694*/ 	.word	0xffffffff


	//   ....[85]....
        /*0698*/ 	.word	0xffffffff


	//   ....[86]....
        /*069c*/ 	.word	0xffffffff


	//   ....[87]....
        /*06a0*/ 	.word	0xffffffff


	//   ....[88]....
        /*06a4*/ 	.word	0x0500000f


	//   ....[89]....
        /*06a8*/ 	.word	0x0500000f


	//   ....[90]....
        /*06ac*/ 	.word	0x0500000f


	//   ....[91]....
        /*06b0*/ 	.word	0x0500000f


	//   ....[92]....
        /*06b4*/ 	.word	0x0500000f


	//   ....[93]....
        /*06b8*/ 	.word	0x0500000f


	//   ....[94]....
        /*06bc*/ 	.word	0x0500000f


	//   ....[95]....
        /*06c0*/ 	.word	0x0500000f


	//   ....[96]....
        /*06c4*/ 	.word	0x0500000f


	//   ....[97]....
        /*06c8*/ 	.word	0x0500000f


	//   ....[98]....
        /*06cc*/ 	.word	0x0500000f


	//   ....[99]....
        /*06d0*/ 	.word	0x0500000f


	//   ....[100]....
        /*06d4*/ 	.word	0x0500000f


	//   ....[101]....
        /*06d8*/ 	.word	0x0500000f


	//   ....[102]....
        /*06dc*/ 	.word	0x0500000f


	//   ....[103]....
        /*06e0*/ 	.word	0x0500000f


	//   ....[104]....
        /*06e4*/ 	.word	0x0500000f


	//   ....[105]....
        /*06e8*/ 	.word	0x0500000f


	//   ....[106]....
        /*06ec*/ 	.word	0x0500000f


	//   ....[107]....
        /*06f0*/ 	.word	0x0500000f


	//   ....[108]....
        /*06f4*/ 	.word	0x0500000f


	//   ....[109]....
        /*06f8*/ 	.word	0x0500000f


	//   ....[110]....
        /*06fc*/ 	.word	0x0500000f


	//   ....[111]....
        /*0700*/ 	.word	0x0500000f


	//   ....[112]....
        /*0704*/ 	.word	0x0500000f


	//   ....[113]....
        /*0708*/ 	.word	0x0500000f


	//   ....[114]....
        /*070c*/ 	.word	0x0500000f


	//   ....[115]....
        /*0710*/ 	.word	0x0500000f


	//----- nvinfo : EIATTR_COOP_GROUP_INSTR_OFFSETS
	.align		4
.L_1307:
        /*0714*/ 	.byte	0x04, 0x28
        /*0716*/ 	.short	(.L_1309 - .L_1308)


	//   ....[0]....
.L_1308:
        /*0718*/ 	.word	0x00000060


	//   ....[1]....
        /*071c*/ 	.word	0x000001c0


	//   ....[2]....
        /*0720*/ 	.word	0x00000270


	//   ....[3]....
        /*0724*/ 	.word	0x00000430


	//   ....[4]....
        /*0728*/ 	.word	0x00000590


	//   ....[5]....
        /*072c*/ 	.word	0x000006b0


	//   ....[6]....
        /*0730*/ 	.word	0x00000810


	//   ....[7]....
        /*0734*/ 	.word	0x00007630


	//   ....[8]....
        /*0738*/ 	.word	0x0000da50


	//   ....[9]....
        /*073c*/ 	.word	0x0000db60


	//   ....[10]....
        /*0740*/ 	.word	0x0000e2c0


	//   ....[11]....
        /*0744*/ 	.word	0x0000e400


	//   ....[12]....
        /*0748*/ 	.word	0x00010c40


	//   ....[13]....
        /*074c*/ 	.word	0x00010d40


	//   ....[14]....
        /*0750*/ 	.word	0x00011120


	//   ....[15]....
        /*0754*/ 	.word	0x000112c0


	//   ....[16]....
        /*0758*/ 	.word	0x00012e80


	//   ....[17]....
        /*075c*/ 	.word	0x00012eb0


	//   ....[18]....
        /*0760*/ 	.word	0x00012f00


	//   ....[19]....
        /*0764*/ 	.word	0x00012f60


	//   ....[20]....
        /*0768*/ 	.word	0x00015830


	//   ....[21]....
        /*076c*/ 	.word	0x00015aa0


	//   ....[22]....
        /*0770*/ 	.word	0x00016260


	//   ....[23]....
        /*0774*/ 	.word	0x000162b0


	//   ....[24]....
        /*0778*/ 	.word	0x00017620


	//   ....[25]....
        /*077c*/ 	.word	0x00017630


	//   ....[26]....
        /*0780*/ 	.word	0x000176c0


	//   ....[27]....
        /*0784*/ 	.word	0x000176d0


	//   ....[28]....
        /*0788*/ 	.word	0x00018370


	//   ....[29]....
        /*078c*/ 	.word	0x000183a0


	//   ....[30]....
        /*0790*/ 	.word	0x000183d0


	//   ....[31]....
        /*0794*/ 	.word	0x000183e0


	//   ....[32]....
        /*0798*/ 	.word	0x000183f0


	//   ....[33]....
        /*079c*/ 	.word	0x00018400


	//   ....[34]....
        /*07a0*/ 	.word	0x00018410


	//   ....[35]....
        /*07a4*/ 	.word	0x00018420


	//   ....[36]....
        /*07a8*/ 	.word	0x00018430


	//   ....[37]....
        /*07ac*/ 	.word	0x00018440


	//   ....[38]....
        /*07b0*/ 	.word	0x00018450


	//   ....[39]....
        /*07b4*/ 	.word	0x00018460


	//   ....[40]....
        /*07b8*/ 	.word	0x00018470


	//   ....[41]....
        /*07bc*/ 	.word	0x00018480


	//   ....[42]....
        /*07c0*/ 	.word	0x00018490


	//   ....[43]....
        /*07c4*/ 	.word	0x000184a0


	//   ....[44]....
        /*07c8*/ 	.word	0x000184b0


	//   ....[45]....
        /*07cc*/ 	.word	0x000184c0


	//   ....[46]....
        /*07d0*/ 	.word	0x000184d0


	//   ....[47]....
        /*07d4*/ 	.word	0x000184e0


	//   ....[48]....
        /*07d8*/ 	.word	0x000184f0


	//   ....[49]....
        /*07dc*/ 	.word	0x00018500


	//   ....[50]....
        /*07e0*/ 	.word	0x00018510


	//   ....[51]....
        /*07e4*/ 	.word	0x00018520


	//   ....[52]....
        /*07e8*/ 	.word	0x00019a30


	//   ....[53]....
        /*07ec*/ 	.word	0x00019bf0


	//   ....[54]....
        /*07f0*/ 	.word	0x00019c20


	//   ....[55]....
        /*07f4*/ 	.word	0x00019c50


	//   ....[56]....
        /*07f8*/ 	.word	0x00019c80


	//   ....[57]....
        /*07fc*/ 	.word	0x00019cb0


	//   ....[58]....
        /*0800*/ 	.word	0x00019ce0


	//   ....[59]....
        /*0804*/ 	.word	0x00019e50


	//   ....[60]....
        /*0808*/ 	.word	0x00019e80


	//   ....[61]....
        /*080c*/ 	.word	0x00019eb0


	//   ....[62]....
        /*0810*/ 	.word	0x00019ee0


	//   ....[63]....
        /*0814*/ 	.word	0x00019f10


	//   ....[64]....
        /*0818*/ 	.word	0x00019f40


	//   ....[65]....
        /*081c*/ 	.word	0x00019fe0


	//   ....[66]....
        /*0820*/ 	.word	0x0001a040


	//   ....[67]....
        /*0824*/ 	.word	0x0001a0e0


	//   ....[68]....
        /*0828*/ 	.word	0x0001b200


	//   ....[69]....
        /*082c*/ 	.word	0x0001d450


	//   ....[70]....
        /*0830*/ 	.word	0x0001f760


	//   ....[71]....
        /*0834*/ 	.word	0x0001f790


	//   ....[72]....
        /*0838*/ 	.word	0x0001f7d0


	//   ....[73]....
        /*083c*/ 	.word	0x0001f800


	//   ....[74]....
        /*0840*/ 	.word	0x0001f830


	//   ....[75]....
        /*0844*/ 	.word	0x0001f860


	//   ....[76]....
        /*0848*/ 	.word	0x0001f890


	//   ....[77]....
        /*084c*/ 	.word	0x0001f8c0


	//   ....[78]....
        /*0850*/ 	.word	0x0001fa40


	//   ....[79]....
        /*0854*/ 	.word	0x0001fa70


	//   ....[80]....
        /*0858*/ 	.word	0x0001faa0


	//   ....[81]....
        /*085c*/ 	.word	0x0001fad0


	//   ....[82]....
        /*0860*/ 	.word	0x0001fb00


	//   ....[83]....
        /*0864*/ 	.word	0x0001fb30


	//   ....[84]....
        /*0868*/ 	.word	0x0001fbf0


	//   ....[85]....
        /*086c*/ 	.word	0x0001fc10


	//   ....[86]....
        /*0870*/ 	.word	0x0001fc80


	//   ....[87]....
        /*0874*/ 	.word	0x00020320


	//   ....[88]....
        /*0878*/ 	.word	0x00020790


	//   ....[89]....
        /*087c*/ 	.word	0x00020830


	//   ....[90]....
        /*0880*/ 	.word	0x000208d0


	//   ....[91]....
        /*0884*/ 	.word	0x00020970


	//   ....[92]....
        /*0888*/ 	.word	0x00020a50


	//   ....[93]....
        /*088c*/ 	.word	0x00020af0


	//   ....[94]....
        /*0890*/ 	.word	0x00020b90


	//   ....[95]....
        /*0894*/ 	.word	0x00020c30


	//   ....[96]....
        /*0898*/ 	.word	0x00020fd0


	//   ....[97]....
        /*089c*/ 	.word	0x000212b0


	//   ....[98]....
        /*08a0*/ 	.word	0x000216a0


	//   ....[99]....
        /*08a4*/ 	.word	0x00021740


	//   ....[100]....
        /*08a8*/ 	.word	0x00021860


	//   ....[101]....
        /*08ac*/ 	.word	0x000218d0


	//   ....[102]....
        /*08b0*/ 	.word	0x00021940


	//   ....[103]....
        /*08b4*/ 	.word	0x000219b0


	//   ....[104]....
        /*08b8*/ 	.word	0x00021a20


	//   ....[105]....
        /*08bc*/ 	.word	0x00021aa0


	//   ....[106]....
        /*08c0*/ 	.word	0x00021b30


	//   ....[107]....
        /*08c4*/ 	.word	0x00021bc0


	//   ....[108]....
        /*08c8*/ 	.word	0x00021c30


	//   ....[109]....
        /*08cc*/ 	.word	0x00021ca0


	//   ....[110]....
        /*08d0*/ 	.word	0x00021d10


	//   ....[111]....
        /*08d4*/ 	.word	0x00021d90


	//   ....[112]....
        /*08d8*/ 	.word	0x00021e00


	//   ....[113]....
        /*08dc*/ 	.word	0x00021ea0


	//   ....[114]....
        /*08e0*/ 	.word	0x00021f30


	//   ....[115]....
        /*08e4*/ 	.word	0x00022060


	//----- nvinfo : EIATTR_REG_RECONFIG
	.align		4
.L_1309:
        /*08e8*/ 	.byte	0x01, 0x54
	.zero		2


	//----- nvinfo : EIATTR_SYSCALL_OFFSETS
	.align		4
        /*08ec*/ 	.byte	0x04, 0x46
        /*08ee*/ 	.short	(.L_1311 - .L_1310)


	//   ....[0]....
.L_1310:
        /*08f0*/ 	.word	0x00001b00


	//   ....[1]....
        /*08f4*/ 	.word	0x00001c50


	//   ....[2]....
        /*08f8*/ 	.word	0x000077a0


	//   ....[3]....
        /*08fc*/ 	.word	0x00007b80


	//   ....[4]....
        /*0900*/ 	.word	0x0001cc00


	//   ....[5]....
        /*0904*/ 	.word	0x0001cd50


	//   ....[6]....
        /*0908*/ 	.word	0x0001ce80


	//   ....[7]....
        /*090c*/ 	.word	0x0001cfb0


	//----- nvinfo : EIATTR_MBARRIER_INSTR_OFFSETS
	.align		4
.L_1311:
        /*0910*/ 	.byte	0x04, 0x39
        /*0912*/ 	.short	(.L_1313 - .L_1312)


	//   ....[0]....
.L_1312:
        /*0914*/ 	.word	0x000002e0
        /*0918*/ 	.word	0x000000ff
        /*091c*/ 	.word	0x00019c00
        /*0920*/ 	.short	0x0100
        /*0922*/ 	.byte	0x08
	.zero		1


	//   ....[1]....
        /*0924*/ 	.word	0x000002f0
        /*0928*/ 	.word	0x000000ff
        /*092c*/ 	.word	0x00019c20
        /*0930*/ 	.short	0x0100
        /*0932*/ 	.byte	0x08
	.zero		1


	//   ....[2]....
        /*0934*/ 	.word	0x000003e0
        /*0938*/ 	.word	0x000000ff
        /*093c*/ 	.word	0x00019c30
        /*0940*/ 	.short	0x0100
        /*0942*/ 	.byte	0x08
	.zero		1


	//   ....[3]....
        /*0944*/ 	.word	0x000003f0
        /*0948*/ 	.word	0x000000ff
        /*094c*/ 	.word	0x00019c40
        /*0950*/ 	.short	0x0100
        /*0952*/ 	.byte	0x08
	.zero		1


	//   ....[4]....
        /*0954*/ 	.word	0x00000400
        /*0958*/ 	.word	0x000000ff
        /*095c*/ 	.word	0x00019c38
        /*0960*/ 	.short	0x0100
        /*0962*/ 	.byte	0x08
	.zero		1


	//   ....[5]....
        /*0964*/ 	.word	0x00000410
        /*0968*/ 	.word	0x000000ff
        /*096c*/ 	.word	0x00019c48
        /*0970*/ 	.short	0x0100
        /*0972*/ 	.byte	0x08
	.zero		1


	//   ....[6]....
        /*0974*/ 	.word	0x00000540
        /*0978*/ 	.word	0x000000ff
        /*097c*/ 	.word	0x00019c50
        /*0980*/ 	.short	0x0100
        /*0982*/ 	.byte	0x08
	.zero		1


	//   ....[7]....
        /*0984*/ 	.word	0x00000550
        /*0988*/ 	.word	0x000000ff
        /*098c*/ 	.word	0x00019c60
        /*0990*/ 	.short	0x0100
        /*0992*/ 	.byte	0x08
	.zero		1


	//   ....[8]....
        /*0994*/ 	.word	0x00000560
        /*0998*/ 	.word	0x000000ff
        /*099c*/ 	.word	0x00019c58
        /*09a0*/ 	.short	0x0100
        /*09a2*/ 	.byte	0x08
	.zero		1


	//   ....[9]....
        /*09a4*/ 	.word	0x00000570
        /*09a8*/ 	.word	0x000000ff
        /*09ac*/ 	.word	0x00019c68
        /*09b0*/ 	.short	0x0100
        /*09b2*/ 	.byte	0x08
	.zero		1


	//   ....[10]....
        /*09b4*/ 	.word	0x00000660
        /*09b8*/ 	.word	0x000000ff
        /*09bc*/ 	.word	0x00019c70
        /*09c0*/ 	.short	0x0100
        /*09c2*/ 	.byte	0x06
	.zero		1


	//   ....[11]....
        /*09c4*/ 	.word	0x00000670
        /*09c8*/ 	.word	0x000000ff
        /*09cc*/ 	.word	0x00019c80
        /*09d0*/ 	.short	0x0100
        /*09d2*/ 	.byte	0x06
	.zero		1


	//   ....[12]....
        /*09d4*/ 	.word	0x00000680
        /*09d8*/ 	.word	0x000000ff
        /*09dc*/ 	.word	0x00019c78
        /*09e0*/ 	.short	0x0100
        /*09e2*/ 	.byte	0x06
	.zero		1


	//   ....[13]....
        /*09e4*/ 	.word	0x00000690
        /*09e8*/ 	.word	0x000000ff
        /*09ec*/ 	.word	0x00019c88
        /*09f0*/ 	.short	0x0100
        /*09f2*/ 	.byte	0x06
	.zero		1


	//   ....[14]....
        /*09f4*/ 	.word	0x000007c0
        /*09f8*/ 	.word	0x000000ff
        /*09fc*/ 	.word	0x00019c90
        /*0a00*/ 	.short	0x0100
        /*0a02*/ 	.byte	0x08
	.zero		1


	//   ....[15]....
        /*0a04*/ 	.word	0x000007d0
        /*0a08*/ 	.word	0x000000ff
        /*0a0c*/ 	.word	0x00019ca0
        /*0a10*/ 	.short	0x0100
        /*0a12*/ 	.byte	0x08
	.zero		1


	//   ....[16]....
        /*0a14*/ 	.word	0x000007e0
        /*0a18*/ 	.word	0x000000ff
        /*0a1c*/ 	.word	0x00019c98
        /*0a20*/ 	.short	0x0100
        /*0a22*/ 	.byte	0x08
	.zero		1


	//   ....[17]....
        /*0a24*/ 	.word	0x000007f0
        /*0a28*/ 	.word	0x000000ff
        /*0a2c*/ 	.word	0x00019ca8
        /*0a30*/ 	.short	0x0100
        /*0a32*/ 	.byte	0x08
	.zero		1


	//   ....[18]....
        /*0a34*/ 	.word	0x00000920
        /*0a38*/ 	.word	0x000000ff
        /*0a3c*/ 	.word	0x00019cb0
        /*0a40*/ 	.short	0x0100
        /*0a42*/ 	.byte	0x08
	.zero		1


	//   ....[19]....
        /*0a44*/ 	.word	0x00000930
        /*0a48*/ 	.word	0x000000ff
        /*0a4c*/ 	.word	0x00019cc0
        /*0a50*/ 	.short	0x0100
        /*0a52*/ 	.byte	0x08
	.zero		1


	//   ....[20]....
        /*0a54*/ 	.word	0x00000940
        /*0a58*/ 	.word	0x000000ff
        /*0a5c*/ 	.word	0x00019cb8
        /*0a60*/ 	.short	0x0100
        /*0a62*/ 	.byte	0x08
	.zero		1


	//   ....[21]....
        /*0a64*/ 	.word	0x00000950
        /*0a68*/ 	.word	0x000000ff
        /*0a6c*/ 	.word	0x00019cc8
        /*0a70*/ 	.short	0x0100
        /*0a72*/ 	.byte	0x08
	.zero		1


	//   ....[22]....
        /*0a74*/ 	.word	0x00002b10
        /*0a78*/ 	.word	0x00000056
        /*0a7c*/ 	.word	0x00019c90
        /*0a80*/ 	.short	0x010a
        /*0a82*/ 	.byte	0x3f
	.zero		1


	//   ....[23]....
        /*0a84*/ 	.word	0x00004560
        /*0a88*/ 	.word	0x00000056
        /*0a8c*/ 	.word	0x00019c90
        /*0a90*/ 	.short	0x010a
        /*0a92*/ 	.byte	0x3f
	.zero		1


	//   ....[24]....
        /*0a94*/ 	.word	0x000066e0
        /*0a98*/ 	.word	0x00000056
        /*0a9c*/ 	.word	0x00019c90
        /*0aa0*/ 	.short	0x010a
        /*0aa2*/ 	.byte	0x3f
	.zero		1


	//   ....[25]....
        /*0aa4*/ 	.word	0x00006890
        /*0aa8*/ 	.word	0x00000008
        /*0aac*/ 	.word	0x00000000
        /*0ab0*/ 	.short	0x0101
        /*0ab2*/ 	.byte	0x3f
	.zero		1


	//   ....[26]....
        /*0ab4*/ 	.word	0x000068d0
        /*0ab8*/ 	.word	0x00000056
        /*0abc*/ 	.word	0x00019cb0
        /*0ac0*/ 	.short	0x010a
        /*0ac2*/ 	.byte	0x3f
	.zero		1


	//   ....[27]....
        /*0ac4*/ 	.word	0x00006bc0
        /*0ac8*/ 	.word	0x00000056
        /*0acc*/ 	.word	0x00000000
        /*0ad0*/ 	.short	0x0101
        /*0ad2*/ 	.byte	0x3f
	.zero		1


	//   ....[28]....
        /*0ad4*/ 	.word	0x00007840
        /*0ad8*/ 	.word	0x00000011
        /*0adc*/ 	.word	0x00019c00
        /*0ae0*/ 	.short	0x010a
        /*0ae2*/ 	.byte	0x3f
	.zero		1


	//   ....[29]....
        /*0ae4*/ 	.word	0x00007890
        /*0ae8*/ 	.word	0x00000011
        /*0aec*/ 	.word	0x00019c00
        /*0af0*/ 	.short	0x010a
        /*0af2*/ 	.byte	0x3f
	.zero		1


	//   ....[30]....
        /*0af4*/ 	.word	0x00008270
        /*0af8*/ 	.word	0x00000011
        /*0afc*/ 	.word	0x00019c00
        /*0b00*/ 	.short	0x010a
        /*0b02*/ 	.byte	0x3f
	.zero		1


	//   ....[31]....
        /*0b04*/ 	.word	0x0000a050
        /*0b08*/ 	.word	0x00000011
        /*0b0c*/ 	.word	0x00019c00
        /*0b10*/ 	.short	0x010a
        /*0b12*/ 	.byte	0x3f
	.zero		1


	//   ....[32]....
        /*0b14*/ 	.word	0x0000c220
        /*0b18*/ 	.word	0x00000003
        /*0b1c*/ 	.word	0x00019c30
        /*0b20*/ 	.short	0x010a
        /*0b22*/ 	.byte	0x3f
	.zero		1


	//   ....[33]....
        /*0b24*/ 	.word	0x0000c290
        /*0b28*/ 	.word	0x00000003
        /*0b2c*/ 	.word	0x00019c30
        /*0b30*/ 	.short	0x010a
        /*0b32*/ 	.byte	0x3f
	.zero		1


	//   ....[34]....
        /*0b34*/ 	.word	0x0000c6b0
        /*0b38*/ 	.word	0x00000000
        /*0b3c*/ 	.word	0x00000000
        /*0b40*/ 	.short	0x0101
        /*0b42*/ 	.byte	0x3f
	.zero		1


	//   ....[35]....
        /*0b44*/ 	.word	0x0000f490
        /*0b48*/ 	.word	0x00000007
        /*0b4c*/ 	.word	0x00019c30
        /*0b50*/ 	.short	0x010a
        /*0b52*/ 	.byte	0x3f
	.zero		1


	//   ....[36]....
        /*0b54*/ 	.word	0x0000f510
        /*0b58*/ 	.word	0x00000007
        /*0b5c*/ 	.word	0x00019c30
        /*0b60*/ 	.short	0x010a
        /*0b62*/ 	.byte	0x3f
	.zero		1


	//   ....[37]....
        /*0b64*/ 	.word	0x0000f710
        /*0b68*/ 	.word	0x00000016
        /*0b6c*/ 	.word	0x00019c50
        /*0b70*/ 	.short	0x010a
        /*0b72*/ 	.byte	0x3f
	.zero		1


	//   ....[38]....
        /*0b74*/ 	.word	0x0000f760
        /*0b78*/ 	.word	0x00000016
        /*0b7c*/ 	.word	0x00019c50
        /*0b80*/ 	.short	0x010a
        /*0b82*/ 	.byte	0x3f
	.zero		1


	//   ....[39]....
        /*0b84*/ 	.word	0x0000fa40
        /*0b88*/ 	.word	0x00000007
        /*0b8c*/ 	.word	0x00000000
        /*0b90*/ 	.short	0x0101
        /*0b92*/ 	.byte	0x3f
	.zero		1


	//   ....[40]....
        /*0b94*/ 	.word	0x00011d30
        /*0b98*/ 	.word	0x00000016
        /*0b9c*/ 	.word	0x00000000
        /*0ba0*/ 	.short	0x0101
        /*0ba2*/ 	.byte	0x3f
	.zero		1


	//   ....[41]....
        /*0ba4*/ 	.word	0x00012650
        /*0ba8*/ 	.word	0x00000000
        /*0bac*/ 	.word	0x00019c30
        /*0bb0*/ 	.short	0x010a
        /*0bb2*/ 	.byte	0x3f
	.zero		1


	//   ....[42]....
        /*0bb4*/ 	.word	0x000126d0
        /*0bb8*/ 	.word	0x00000000
        /*0bbc*/ 	.word	0x00019c30
        /*0bc0*/ 	.short	0x010a
        /*0bc2*/ 	.byte	0x3f
	.zero		1


	//   ....[43]....
        /*0bc4*/ 	.word	0x000128d0
        /*0bc8*/ 	.word	0x00000099
        /*0bcc*/ 	.word	0x00019c50
        /*0bd0*/ 	.short	0x010a
        /*0bd2*/ 	.byte	0x3f
	.zero		1


	//   ....[44]....
        /*0bd4*/ 	.word	0x00012920
        /*0bd8*/ 	.word	0x00000099
        /*0bdc*/ 	.word	0x00019c50
        /*0be0*/ 	.short	0x010a
        /*0be2*/ 	.byte	0x3f
	.zero		1


	//   ....[45]....
        /*0be4*/ 	.word	0x00013760
        /*0be8*/ 	.word	0x00000054
        /*0bec*/ 	.word	0x00000000
        /*0bf0*/ 	.short	0x0101
        /*0bf2*/ 	.byte	0x3f
	.zero		1


	//   ....[46]....
        /*0bf4*/ 	.word	0x00014240
        /*0bf8*/ 	.word	0x00000099
        /*0bfc*/ 	.word	0x00000000
        /*0c00*/ 	.short	0x0101
        /*0c02*/ 	.byte	0x3f
	.zero		1


	//   ....[47]....
        /*0c04*/ 	.word	0x00014450
        /*0c08*/ 	.word	0x00000000
        /*0c0c*/ 	.word	0x00019c30
        /*0c10*/ 	.short	0x010a
        /*0c12*/ 	.byte	0x3f
	.zero		1


	//   ....[48]....
        /*0c14*/ 	.word	0x000144d0
        /*0c18*/ 	.word	0x00000000
        /*0c1c*/ 	.word	0x00019c30
        /*0c20*/ 	.short	0x010a
        /*0c22*/ 	.byte	0x3f
	.zero		1


	//   ....[49]....
        /*0c24*/ 	.word	0x000146d0
        /*0c28*/ 	.word	0x0000009b
        /*0c2c*/ 	.word	0x00019c50
        /*0c30*/ 	.short	0x010a
        /*0c32*/ 	.byte	0x3f
	.zero		1


	//   ....[50]....
        /*0c34*/ 	.word	0x00014720
        /*0c38*/ 	.word	0x0000009b
        /*0c3c*/ 	.word	0x00019c50
        /*0c40*/ 	.short	0x010a
        /*0c42*/ 	.byte	0x3f
	.zero		1


	//   ....[51]....
        /*0c44*/ 	.word	0x000149c0
        /*0c48*/ 	.word	0x00000000
        /*0c4c*/ 	.word	0x00000000
        /*0c50*/ 	.short	0x0101
        /*0c52*/ 	.byte	0x3f
	.zero		1


	//   ....[52]....
        /*0c54*/ 	.word	0x00016cf0
        /*0c58*/ 	.word	0x0000009b
        /*0c5c*/ 	.word	0x00000000
        /*0c60*/ 	.short	0x0101
        /*0c62*/ 	.byte	0x3f
	.zero		1


	//   ....[53]....
        /*0c64*/ 	.word	0x000172c0
        /*0c68*/ 	.word	0x00000004
        /*0c6c*/ 	.word	0x00019c50
        /*0c70*/ 	.short	0x010a
        /*0c72*/ 	.byte	0x3f
	.zero		1


	//   ....[54]....
        /*0c74*/ 	.word	0x00017310
        /*0c78*/ 	.word	0x00000004
        /*0c7c*/ 	.word	0x00019c50
        /*0c80*/ 	.short	0x010a
        /*0c82*/ 	.byte	0x3f
	.zero		1


	//   ....[55]....
        /*0c84*/ 	.word	0x00017c20
        /*0c88*/ 	.word	0x00000004
        /*0c8c*/ 	.word	0x00000000
        /*0c90*/ 	.short	0x0101
        /*0c92*/ 	.byte	0x3f
	.zero		1


	//   ....[56]....
        /*0c94*/ 	.word	0x00018eb0
        /*0c98*/ 	.word	0x00000003
        /*0c9c*/ 	.word	0x00000000
        /*0ca0*/ 	.short	0x0101
        /*0ca2*/ 	.byte	0x3f
	.zero		1


	//   ....[57]....
        /*0ca4*/ 	.word	0x0001b310
        /*0ca8*/ 	.word	0x0000000d
        /*0cac*/ 	.word	0x00019c20
        /*0cb0*/ 	.short	0x010a
        /*0cb2*/ 	.byte	0x3f
	.zero		1


	//   ....[58]....
        /*0cb4*/ 	.word	0x0001b3a0
        /*0cb8*/ 	.word	0x0000000b
        /*0cbc*/ 	.word	0x00019ca0
        /*0cc0*/ 	.short	0x010a
        /*0cc2*/ 	.byte	0x3f
	.zero		1


	//   ....[59]....
        /*0cc4*/ 	.word	0x0001b7f0
        /*0cc8*/ 	.word	0x0000000b
        /*0ccc*/ 	.word	0x00019cc0
        /*0cd0*/ 	.short	0x010a
        /*0cd2*/ 	.byte	0x3f
	.zero		1


	//   ....[60]....
        /*0cd4*/ 	.word	0x0001bd10
        /*0cd8*/ 	.word	0x0000000b
        /*0cdc*/ 	.word	0x00019ca0
        /*0ce0*/ 	.short	0x010a
        /*0ce2*/ 	.byte	0x3f
	.zero		1


	//   ....[61]....
        /*0ce4*/ 	.word	0x0001c150
        /*0ce8*/ 	.word	0x0000000b
        /*0cec*/ 	.word	0x00019cc0
        /*0cf0*/ 	.short	0x010a
        /*0cf2*/ 	.byte	0x3f
	.zero		1


	//   ....[62]....
        /*0cf4*/ 	.word	0x0001d670
        /*0cf8*/ 	.word	0x00000006
        /*0cfc*/ 	.word	0x00019c80
        /*0d00*/ 	.short	0x010a
        /*0d02*/ 	.byte	0x3f
	.zero		1


	//   ....[63]....
        /*0d04*/ 	.word	0x0001d8d0
        /*0d08*/ 	.word	0x00000006
        /*0d0c*/ 	.word	0x00019c40
        /*0d10*/ 	.short	0x010a
        /*0d12*/ 	.byte	0x3f
	.zero		1


	//   ....[64]....
        /*0d14*/ 	.word	0x0001dda0
        /*0d18*/ 	.word	0x0000001d
        /*0d1c*/ 	.word	0x00019c20
        /*0d20*/ 	.short	0x010a
        /*0d22*/ 	.byte	0x3f
	.zero		1


	//   ....[65]....
        /*0d24*/ 	.word	0x0001e060
        /*0d28*/ 	.word	0x00000005
        /*0d2c*/ 	.word	0x00019c80
        /*0d30*/ 	.short	0x010a
        /*0d32*/ 	.byte	0x3f
	.zero		1


	//   ....[66]....
        /*0d34*/ 	.word	0x0001e4b0
        /*0d38*/ 	.word	0x00000005
        /*0d3c*/ 	.word	0x00019c40
        /*0d40*/ 	.short	0x010a
        /*0d42*/ 	.byte	0x3f
	.zero		1


	//   ....[67]....
        /*0d44*/ 	.word	0x0001e950
        /*0d48*/ 	.word	0x0000000d
        /*0d4c*/ 	.word	0x00019c70
        /*0d50*/ 	.short	0x010a
        /*0d52*/ 	.byte	0x3f
	.zero		1


	//   ....[68]....
        /*0d54*/ 	.word	0x0001e9d0
        /*0d58*/ 	.word	0x0000000d
        /*0d5c*/ 	.word	0x00019c60
        /*0d60*/ 	.short	0x010a
        /*0d62*/ 	.byte	0x3f
	.zero		1


	//   ....[69]....
        /*0d64*/ 	.word	0x0001ee40
        /*0d68*/ 	.word	0x0000000d
        /*0d6c*/ 	.word	0x00019c50
        /*0d70*/ 	.short	0x0101
        /*0d72*/ 	.byte	0x3f
	.zero		1


	//   ....[70]....
        /*0d74*/ 	.word	0x0001eea0
        /*0d78*/ 	.word	0x0000000d
        /*0d7c*/ 	.word	0x00000000
        /*0d80*/ 	.short	0x0101
        /*0d82*/ 	.byte	0x3f
	.zero		1


	//   ....[71]....
        /*0d84*/ 	.word	0x0001f060
        /*0d88*/ 	.word	0x00000000
        /*0d8c*/ 	.word	0x00019c70
        /*0d90*/ 	.short	0x010a
        /*0d92*/ 	.byte	0x3f
	.zero		1


	//   ....[72]....
        /*0d94*/ 	.word	0x0001f0d0
        /*0d98*/ 	.word	0x00000000
        /*0d9c*/ 	.word	0x00019c60
        /*0da0*/ 	.short	0x010a
        /*0da2*/ 	.byte	0x3f
	.zero		1


	//   ....[73]....
        /*0da4*/ 	.word	0x0001f540
        /*0da8*/ 	.word	0x00000000
        /*0dac*/ 	.word	0x00019c50
        /*0db0*/ 	.short	0x0101
        /*0db2*/ 	.byte	0x3f
	.zero		1


	//   ....[74]....
        /*0db4*/ 	.word	0x0001f5d0
        /*0db8*/ 	.word	0x00000002
        /*0dbc*/ 	.word	0x00000000
        /*0dc0*/ 	.short	0x0101
        /*0dc2*/ 	.byte	0x3f
	.zero		1


	//   ....[75]....
        /*0dc4*/ 	.word	0x000202a0
        /*0dc8*/ 	.word	0x00000006
        /*0dcc*/ 	.word	0x00019c20
        /*0dd0*/ 	.short	0x010a
        /*0dd2*/ 	.byte	0x3f
	.zero		1


	//   ....[76]....
        /*0dd4*/ 	.word	0x00020430
        /*0dd8*/ 	.word	0x00000005
        /*0ddc*/ 	.word	0x00000000
        /*0de0*/ 	.short	0x010a
        /*0de2*/ 	.byte	0x3f
	.zero		1


	//   ....[77]....
        /*0de4*/ 	.word	0x000204a0
        /*0de8*/ 	.word	0x00000009
        /*0dec*/ 	.word	0x00000000
        /*0df0*/ 	.short	0x010a
        /*0df2*/ 	.byte	0x3f
	.zero		1


	//   ....[78]....
        /*0df4*/ 	.word	0x000204f0
        /*0df8*/ 	.word	0x00000011
        /*0dfc*/ 	.word	0x00019c60
        /*0e00*/ 	.short	0x010a
        /*0e02*/ 	.byte	0x3f
	.zero		1


	//   ....[79]....
        /*0e04*/ 	.word	0x00020540
        /*0e08*/ 	.word	0x00000007
        /*0e0c*/ 	.word	0x00019c60
        /*0e10*/ 	.short	0x010a
        /*0e12*/ 	.byte	0x3f
	.zero		1


	//   ....[80]....
        /*0e14*/ 	.word	0x00020580
        /*0e18*/ 	.word	0x00000011
        /*0e1c*/ 	.word	0x00019c80
        /*0e20*/ 	.short	0x010a
        /*0e22*/ 	.byte	0x3f
	.zero		1


	//   ....[81]....
        /*0e24*/ 	.word	0x000205a0
        /*0e28*/ 	.word	0x00000007
        /*0e2c*/ 	.word	0x00019c80
        /*0e30*/ 	.short	0x010a
        /*0e32*/ 	.byte	0x3f
	.zero		1


	//   ....[82]....
        /*0e34*/ 	.word	0x00020600
        /*0e38*/ 	.word	0x00000056
        /*0e3c*/ 	.word	0x00019c90
        /*0e40*/ 	.short	0x010a
        /*0e42*/ 	.byte	0x3f
	.zero		1


	//   ....[83]....
        /*0e44*/ 	.word	0x00020650
        /*0e48*/ 	.word	0x00000056
        /*0e4c*/ 	.word	0x00019c90
        /*0e50*/ 	.short	0x010a
        /*0e52*/ 	.byte	0x3f
	.zero		1


	//   ....[84]....
        /*0e54*/ 	.word	0x000206a0
        /*0e58*/ 	.word	0x00000056
        /*0e5c*/ 	.word	0x00019c90
        /*0e60*/ 	.short	0x010a
        /*0e62*/ 	.byte	0x3f
	.zero		1


	//   ....[85]....
        /*0e64*/ 	.word	0x000206f0
        /*0e68*/ 	.word	0x00000056
        /*0e6c*/ 	.word	0x00019cb0
        /*0e70*/ 	.short	0x010a
        /*0e72*/ 	.byte	0x3f
	.zero		1


	//   ....[86]....
        /*0e74*/ 	.word	0x000209b0
        /*0e78*/ 	.word	0x00000011
        /*0e7c*/ 	.word	0x00019c00
        /*0e80*/ 	.short	0x010a
        /*0e82*/ 	.byte	0x3f
	.zero		1


	//   ....[87]....
        /*0e84*/ 	.word	0x00020c70
        /*0e88*/ 	.word	0x00000011
        /*0e8c*/ 	.word	0x00019c00
        /*0e90*/ 	.short	0x010a
        /*0e92*/ 	.byte	0x3f
	.zero		1


	//   ....[88]....
        /*0e94*/ 	.word	0x00020cc0
        /*0e98*/ 	.word	0x00000003
        /*0e9c*/ 	.word	0x00019c30
        /*0ea0*/ 	.short	0x010a
        /*0ea2*/ 	.byte	0x3f
	.zero		1


	//   ....[89]....
        /*0ea4*/ 	.word	0x00020d10
        /*0ea8*/ 	.word	0x00000007
        /*0eac*/ 	.word	0x00019c30
        /*0eb0*/ 	.short	0x010a
        /*0eb2*/ 	.byte	0x3f
	.zero		1


	//   ....[90]....
        /*0eb4*/ 	.word	0x00020d60
        /*0eb8*/ 	.word	0x00000016
        /*0ebc*/ 	.word	0x00019c50
        /*0ec0*/ 	.short	0x010a
        /*0ec2*/ 	.byte	0x3f
	.zero		1


	//   ....[91]....
        /*0ec4*/ 	.word	0x00020db0
        /*0ec8*/ 	.word	0x00000000
        /*0ecc*/ 	.word	0x00019c30
        /*0ed0*/ 	.short	0x010a
        /*0ed2*/ 	.byte	0x3f
	.zero		1


	//   ....[92]....
        /*0ed4*/ 	.word	0x00020e00
        /*0ed8*/ 	.word	0x00000099
        /*0edc*/ 	.word	0x00019c50
        /*0ee0*/ 	.short	0x010a
        /*0ee2*/ 	.byte	0x3f
	.zero		1


	//   ....[93]....
        /*0ee4*/ 	.word	0x00020e50
        /*0ee8*/ 	.word	0x00000000
        /*0eec*/ 	.word	0x00019c30
        /*0ef0*/ 	.short	0x010a
        /*0ef2*/ 	.byte	0x3f
	.zero		1


	//   ....[94]....
        /*0ef4*/ 	.word	0x00020ea0
        /*0ef8*/ 	.word	0x0000009b
        /*0efc*/ 	.word	0x00019c50
        /*0f00*/ 	.short	0x010a
        /*0f02*/ 	.byte	0x3f
	.zero		1


	//   ....[95]....
        /*0f04*/ 	.word	0x00020ef0
        /*0f08*/ 	.word	0x00000004
        /*0f0c*/ 	.word	0x00019c50
        /*0f10*/ 	.short	0x010a
        /*0f12*/ 	.byte	0x3f
	.zero		1


	//   ....[96]....
        /*0f14*/ 	.word	0x00021090
        /*0f18*/ 	.word	0x0000000d
        /*0f1c*/ 	.word	0x00019c20
        /*0f20*/ 	.short	0x010a
        /*0f22*/ 	.byte	0x3f
	.zero		1


	//   ....[97]....
        /*0f24*/ 	.word	0x000210e0
        /*0f28*/ 	.word	0x0000000b
        /*0f2c*/ 	.word	0x00019ca0
        /*0f30*/ 	.short	0x010a
        /*0f32*/ 	.byte	0x3f
	.zero		1


	//   ....[98]....
        /*0f34*/ 	.word	0x00021130
        /*0f38*/ 	.word	0x0000000b
        /*0f3c*/ 	.word	0x00019cc0
        /*0f40*/ 	.short	0x010a
        /*0f42*/ 	.byte	0x3f
	.zero		1


	//   ....[99]....
        /*0f44*/ 	.word	0x00021180
        /*0f48*/ 	.word	0x0000000b
        /*0f4c*/ 	.word	0x00019ca0
        /*0f50*/ 	.short	0x010a
        /*0f52*/ 	.byte	0x3f
	.zero		1


	//   ....[100]....
        /*0f54*/ 	.word	0x000211d0
        /*0f58*/ 	.word	0x0000000b
        /*0f5c*/ 	.word	0x00019cc0
        /*0f60*/ 	.short	0x010a
        /*0f62*/ 	.byte	0x3f
	.zero		1


	//   ....[101]....
        /*0f64*/ 	.word	0x00021370
        /*0f68*/ 	.word	0x00000006
        /*0f6c*/ 	.word	0x00019c80
        /*0f70*/ 	.short	0x010a
        /*0f72*/ 	.byte	0x3f
	.zero		1


	//   ....[102]....
        /*0f74*/ 	.word	0x000213c0
        /*0f78*/ 	.word	0x00000006
        /*0f7c*/ 	.word	0x00019c40
        /*0f80*/ 	.short	0x010a
        /*0f82*/ 	.byte	0x3f
	.zero		1


	//   ....[103]....
        /*0f84*/ 	.word	0x00021410
        /*0f88*/ 	.word	0x0000001d
        /*0f8c*/ 	.word	0x00019c20
        /*0f90*/ 	.short	0x010a
        /*0f92*/ 	.byte	0x3f
	.zero		1


	//   ....[104]....
        /*0f94*/ 	.word	0x00021460
        /*0f98*/ 	.word	0x00000005
        /*0f9c*/ 	.word	0x00019c80
        /*0fa0*/ 	.short	0x010a
        /*0fa2*/ 	.byte	0x3f
	.zero		1


	//   ....[105]....
        /*0fa4*/ 	.word	0x000214b0
        /*0fa8*/ 	.word	0x00000005
        /*0fac*/ 	.word	0x00019c40
        /*0fb0*/ 	.short	0x010a
        /*0fb2*/ 	.byte	0x3f
	.zero		1


	//   ....[106]....
        /*0fb4*/ 	.word	0x00021500
        /*0fb8*/ 	.word	0x0000000d
        /*0fbc*/ 	.word	0x00019c70
        /*0fc0*/ 	.short	0x010a
        /*0fc2*/ 	.byte	0x3f
	.zero		1


	//   ....[107]....
        /*0fc4*/ 	.word	0x00021550
        /*0fc8*/ 	.word	0x0000000d
        /*0fcc*/ 	.word	0x00019c60
        /*0fd0*/ 	.short	0x010a
        /*0fd2*/ 	.byte	0x3f
	.zero		1


	//   ....[108]....
        /*0fd4*/ 	.word	0x000215a0
        /*0fd8*/ 	.word	0x00000000
        /*0fdc*/ 	.word	0x00019c70
        /*0fe0*/ 	.short	0x010a
        /*0fe2*/ 	.byte	0x3f
	.zero		1


	//   ....[109]....
        /*0fe4*/ 	.word	0x000215f0
        /*0fe8*/ 	.word	0x00000000
        /*0fec*/ 	.word	0x00019c60
        /*0ff0*/ 	.short	0x010a
        /*0ff2*/ 	.byte	0x3f
	.zero		1


	//   ....[110]....
        /*0ff4*/ 	.word	0x00021f80
        /*0ff8*/ 	.word	0x00000006
        /*0ffc*/ 	.word	0x00019c20
        /*1000*/ 	.short	0x010a
        /*1002*/ 	.byte	0x3f
	.zero		1


	//   ....[111]....
        /*1004*/ 	.word	0x00022120
        /*1008*/ 	.word	0x00000005
        /*100c*/ 	.word	0x00000000
        /*1010*/ 	.short	0x010a
        /*1012*/ 	.byte	0x3f
	.zero		1


	//   ....[112]....
        /*1014*/ 	.word	0x00022170
        /*1018*/ 	.word	0x00000009
        /*101c*/ 	.word	0x00000000
        /*1020*/ 	.short	0x010a
        /*1022*/ 	.byte	0x3f
	.zero		1


	//   ....[113]....
        /*1024*/ 	.word	0x000221c0
        /*1028*/ 	.word	0x00000011
        /*102c*/ 	.word	0x00019c60
        /*1030*/ 	.short	0x010a
        /*1032*/ 	.byte	0x3f
	.zero		1


	//   ....[114]....
        /*1034*/ 	.word	0x00022210
        /*1038*/ 	.word	0x00000007
        /*103c*/ 	.word	0x00019c60
        /*1040*/ 	.short	0x010a
        /*1042*/ 	.byte	0x3f
	.zero		1


	//   ....[115]....
        /*1044*/ 	.word	0x00022260
        /*1048*/ 	.word	0x00000011
        /*104c*/ 	.word	0x00019c80
        /*1050*/ 	.short	0x010a
        /*1052*/ 	.byte	0x3f
	.zero		1


	//----- nvinfo : EIATTR_NUM_MBARRIERS
	.align		4
.L_1313:
        /*1054*/ 	.byte	0x03, 0x38
        /*1056*/ 	.short	0x0016


	//----- nvinfo : EIATTR_EXIT_INSTR_OFFSETS
	.align		4
        /*1058*/ 	.byte	0x04, 0x1c
        /*105a*/ 	.short	(.L_1315 - .L_1314)


	//   ....[0]....
.L_1314:
        /*105c*/ 	.word	0x000205f0


	//----- nvinfo : EIATTR_MAX_THREADS
	.align		4
.L_1315:
        /*1060*/ 	.byte	0x04, 0x05
        /*1062*/ 	.short	(.L_1317 - .L_1316)
.L_1316:
        /*1064*/ 	.word	0x00000200
        /*1068*/ 	.word	0x00000001
        /*106c*/ 	.word	0x00000001


	//----- nvinfo : EIATTR_CRS_STACK_SIZE
	.align		4
.L_1317:
        /*1070*/ 	.byte	0x04, 0x1e
        /*1072*/ 	.short	(.L_1319 - .L_1318)
.L_1318:
        /*1074*/ 	.word	0x00000000


	//----- nvinfo : EIATTR_CBANK_PARAM_SIZE
	.align		4
.L_1319:
        /*1078*/ 	.byte	0x03, 0x19
        /*107a*/ 	.short	0x0a70


	//----- nvinfo : EIATTR_PARAM_CBANK
	.align		4
        /*107c*/ 	.byte	0x04, 0x0a
        /*107e*/ 	.short	(.L_1321 - .L_1320)
	.align		4
.L_1320:
        /*1080*/ 	.word	index@(.nv.constant0._ZN7cutlass13device_kernelIN5flash11enable_sm90INS1_16FlashAttnFwdSm90INS1_25CollectiveMainloopFwdSm90ILi2EN4cute5tupleIJNS5_1CILi1EEES8_S8_EEENS6_IJNS7_ILi192EEENS7_ILi128EEENS7_ILi96EEEEEELi96ENS_12float_e4m3_tEfNS_4arch4Sm90ELb0ELb1ELb0ELb1ELb0ELb1ELb0ELb1ELb1ELb0ELb0ELb0EEENS1_21CollectiveEpilogueFwdINS6_IJSA_SC_SB_EEES9_NS_10bfloat16_tESG_Li384ELb1ELb0ELb0ELb1EEENS1_36VarlenDynamicPersistentTileSchedulerILi192ELi128ELi384ELi128ELb0ELb0ELb1ELb1ELb0ELb1EEEEEEEEEvNT_6ParamsE)
        /*1084*/ 	.short	0x0210
        /*1086*/ 	.short	0x0a70


	//----- nvinfo : EIATTR_SW_WAR
	.align		4
.L_1321:
        /*1088*/ 	.byte	0x04, 0x36
        /*108a*/ 	.short	(.L_1323 - .L_1322)
.L_1322:
        /*108c*/ 	.word	0x00000008
.L_1323:


//--------------------- .nv.info._ZN7cutlass13device_kernelIN5flash11enable_sm90INS1_16FlashAttnFwdSm90INS1_25CollectiveMainloopFwdSm90ILi2EN4cute5tupleIJNS5_1CILi1EEES8_S8_EEENS6_IJNS7_ILi192EEENS7_ILi128EEENS7_ILi96EEEEEELi96ENS_12float_e4m3_tEfNS_4arch4Sm90ELb1ELb0ELb0ELb0ELb0ELb0ELb0ELb1ELb1ELb0ELb0ELb0EEENS1_21CollectiveEpilogueFwdINS6_IJSA_SC_SB_EEES9_NS_10bfloat16_tESG_Li384ELb0ELb0ELb0ELb1EEENS1_30DynamicPersistentTileSchedulerILi384ELi128ELb0ELb0ELb1EEEEEEEEEvNT_6ParamsE --------------------------
	.section	.nv.info._ZN7cutlass13device_kernelIN5flash11enable_sm90INS1_16FlashAttnFwdSm90INS1_25CollectiveMainloopFwdSm90ILi2EN4cute5tupleIJNS5_1CILi1EEES8_S8_EEENS6_IJNS7_ILi192EEENS7_ILi128EEENS7_ILi96EEEEEELi96ENS_12float_e4m3_tEfNS_4arch4Sm90ELb1ELb0ELb0ELb0ELb0ELb0ELb0ELb1ELb1ELb0ELb0ELb0EEENS1_21CollectiveEpilogueFwdINS6_IJSA_SC_SB_EEES9_NS_10bfloat16_tESG_Li384ELb0ELb0ELb0ELb1EEENS1_30DynamicPersistentTileSchedulerILi384ELi128ELb0ELb0ELb1EEEEEEEEEvNT_6ParamsE,"",@"SHT_CUDA_INFO"
	.sectionflags	@""
	.align	4


	//----- nvinfo : EIATTR_CUDA_API_VERSION
	.align		4
        /*0000*/ 	.byte	0x04, 0x37
        /*0002*/ 	.short	(.L_1325 - .L_1324)
.L_1324:
        /*0004*/ 	.word	0x00000082


	//----- nvinfo : EIATTR_KPARAM_INFO
	.align		4
.L_1325:
        /*0008*/ 	.byte	0x04, 0x17
        /*000a*/ 	.short	(.L_1327 - .L_1326)
.L_1326:
        /*000c*/ 	.word	0x00000000
        /*0010*/ 	.short	0x0000
        /*0012*/ 	.short	0x0070
        /*0014*/ 	.byte	0x00, 0xf0, 0x01, 0x2e


	//----- nvinfo : EIATTR_SPARSE_MMA_MASK
	.align		4
.L_1327:
        /*0018*/ 	.byte	0x03, 0x50
        /*001a*/ 	.short	0x0000


	//----- nvinfo : EIATTR_MAXREG_COUNT
	.align		4
        /*001c*/ 	.byte	0x03, 0x1b
        /*001e*/ 	.short	0x0080


	//----- nvinfo : EIATTR_NUM_BARRIERS
	.align		4
        /*0020*/ 	.byte	0x02, 0x4c
        /*0022*/ 	.byte	0x09
	.zero		1


	//----- nvinfo : EIATTR_EXTERNS
	.align		4
        /*0024*/ 	.byte	0x04, 0x0f
        /*0026*/ 	.short	(.L_1329 - .L_1328)


	//   ....[0]....
	.align		4
.L_1328:
        /*0028*/ 	.word	index@(__assertfail)


	//----- nvinfo : EIATTR_ANNOTATIONS
	.align		4
.L_1329:
        /*002c*/ 	.byte	0x04, 0x55
        /*002e*/ 	.short	(.L_1331 - .L_1330)


	//   ....[0]....
.L_1330:
        /* <DEDUP_REMOVED lines=8> */


	//----- nvinfo : EIATTR_MERCURY_ISA_VERSION
	.align		4
.L_1331:
        /*00a0*/ 	.byte	0x03, 0x5f
        /*00a2*/ 	.short	0x0101


	//----- nvinfo : EIATTR_INT_WARP_WIDE_INSTR_OFFSETS
	.align		4
        /*00a4*/ 	.byte	0x04, 0x31
        /*00a6*/ 	.short	(.L_1333 - .L_1332)


	//   ....[0]....
.L_1332:
        /*00a8*/ 	.word	0x00000180


	//   ....[1]....
        /*00ac*/ 	.word	0x000001b0


	//   ....[2]....
        /*00b0*/ 	.word	0x00000240


	//   ....[3]....
        /*00b4*/ 	.word	0x0000a220


	//   ....[4]....
        /*00b8*/ 	.word	0x0000a2b0


	//   ....[5]....
        /*00bc*/ 	.word	0x0000a990


	//   ....[6]....
        /*00c0*/ 	.word	0x0000c410


	//   ....[7]....
        /*00c4*/ 	.word	0x0000c4a0


	//----- nvinfo : EIATTR_COOP_GROUP_MASK_REGIDS
	.align		4
.L_1333:
        /*00c8*/ 	.byte	0x04, 0x29
        /*00ca*/ 	.short	(.L_1335 - .L_1334)


	//   ....[0]....
.L_1334:
        /*00cc*/ 	.word	0xffffffff


	//   ....[1]....
        /*00d0*/ 	.word	0xffffffff


	//   ....[2]....
        /*00d4*/ 	.word	0xffffffff


	//   ....[3]....
        /*00d8*/ 	.word	0xffffffff


	//   ....[4]....
        /*00dc*/ 	.word	0xffffffff


	//   ....[5]....
        /*00e0*/ 	.word	0xffffffff


	//   ....[6]....
        /*00e4*/ 	.word	0xffffffff


	//   ....[7]....
        /*00e8*/ 	.word	0xffffffff


	//   ....[8]....
        /*00ec*/ 	.word	0xffffffff


	//   ....[9]....
        /*00f0*/ 	.word	0xffffffff


	//   ....[10]....
        /*00f4*/ 	.word	0xffffffff


	//   ....[11]....
        /*00f8*/ 	.word	0xffffffff


	//   ....[12]....
        /*00fc*/ 	.word	0xffffffff


	//   ....[13]....
        /*0100*/ 	.word	0xffffffff


	//   ....[14]....
        /*0104*/ 	.word	0xffffffff


	//   ....[15]....
        /*0108*/ 	.word	0xffffffff


	//   ....[16]....
        /*010c*/ 	.word	0xffffffff


	//   ....[17]....
        /*0110*/ 	.word	0xffffffff


	//   ....[18]....
        /*0114*/ 	.word	0xffffffff


	//   ....[19]....
        /*0118*/ 	.word	0xffffffff


	//   ....[20]....
        /*011c*/ 	.word	0xffffffff


	//   ....[21]....
        /*0120*/ 	.word	0xffffffff


	//   ....[22]....
        /*0124*/ 	.word	0xffffffff


	//   ....[23]....
        /*0128*/ 	.word	0xffffffff


	//   ....[24]....
        /*012c*/ 	.word	0xffffffff


	//   ....[25]....
        /*0130*/ 	.word	0xffffffff


	//   ....[26]....
        /*0134*/ 	.word	0xffffffff


	//   ....[27]....
        /*0138*/ 	.word	0xffffffff


	//   ....[28]....
        /*013c*/ 	.word	0xffffffff


	//   ....[29]....
        /*0140*/ 	.word	0xffffffff


	//   ....[30]....
        /*0144*/ 	.word	0xffffffff


	//   ....[31]....
        /*0148*/ 	.word	0xffffffff


	//   ....[32]....
        /*014c*/ 	.word	0xffffffff


	//   ....[33]....
        /*0150*/ 	.word	0xffffffff


	//   ....[34]....
        /*0154*/ 	.word	0xffffffff


	//   ....[35]....
        /*0158*/ 	.word	0xffffffff


	//   ....[36]....
        /*015c*/ 	.word	0xffffffff


	//   ....[37]....
        /*0160*/ 	.word	0xffffffff


	//   ....[38]....
        /*0164*/ 	.word	0xffffffff


	//   ....[39]....
        /*0168*/ 	.word	0xffffffff


	//   ....[40]....
        /*016c*/ 	.word	0xffffffff


	//   ....[41]....
        /*0170*/ 	.word	0xffffffff


	//   ....[42]....
        /*0174*/ 	.word	0xffffffff


	//   ....[43]....
        /*0178*/ 	.word	0xffffffff


	//   ....[44]....
        /*017c*/ 	.word	0xffffffff


	//   ....[45]....
        /*0180*/ 	.word	0xffffffff


	//   ....[46]....
        /*0184*/ 	.word	0xffffffff


	//   ....[47]....
        /*0188*/ 	.word	0xffffffff


	//   ....[48]....
        /*018c*/ 	.word	0xffffffff


	//   ....[49]....
        /*0190*/ 	.word	0xffffffff


	//   ....[50]....
        /*0194*/ 	.word	0xffffffff


	//   ....[51]....
        /*0198*/ 	.word	0xffffffff


	//   ....[52]....
        /*019c*/ 	.word	0xffffffff


	//   ....[53]....
        /*01a0*/ 	.word	0x0500000f


	//   ....[54]....
        /*01a4*/ 	.word	0x0500000f


	//----- nvinfo : EIATTR_COOP_GROUP_INSTR_OFFSETS
	.align		4
.L_1335:
        /*01a8*/ 	.byte	0x04, 0x28
        /*01aa*/ 	.short	(.L_1337 - .L_1336)


	//   ....[0]....
.L_1336:
        /*01ac*/ 	.word	0x00000060


	//   ....[1]....
        /*01b0*/ 	.word	0x00000190


	//   ....[2]....
        /*01b4*/ 	.word	0x00000250


	//   ....[3]....
        /*01b8*/ 	.word	0x000003c0


	//   ....[4]....
        /*01bc*/ 	.word	0x00000520


	//   ....[5]....
        /*01c0*/ 	.word	0x00000640


	//   ....[6]....
        /*01c4*/ 	.word	0x000007a0


	//   ....[7]....
        /*01c8*/ 	.word	0x000016f0


	//   ....[8]....
        /*01cc*/ 	.word	0x000024c0


	//   ....[9]....
        /*01d0*/ 	.word	0x00002500


	//   ....[10]....
        /*01d4*/ 	.word	0x00002e50


	//   ....[11]....
        /*01d8*/ 	.word	0x00002ee0


	//   ....[12]....
        /*01dc*/ 	.word	0x00004740


	//   ....[13]....
        /*01e0*/ 	.word	0x00004870


	//   ....[14]....
        /*01e4*/ 	.word	0x00005170


	//   ....[15]....
        /*01e8*/ 	.word	0x000051d0


	//   ....[16]....
        /*01ec*/ 	.word	0x000068a0


	//   ....[17]....
        /*01f0*/ 	.word	0x000068b0


	//   ....[18]....
        /*01f4*/ 	.word	0x00006920


	//   ....[19]....
        /*01f8*/ 	.word	0x00006930


	//   ....[20]....
        /*01fc*/ 	.word	0x00007f70


	//   ....[21]....
        /*0200*/ 	.word	0x00007f90


	//   ....[22]....
        /*0204*/ 	.word	0x00008010


	//   ....[23]....
        /*0208*/ 	.word	0x00008020


	//   ....[24]....
        /*020c*/ 	.word	0x00008df0


	//   ....[25]....
        /*0210*/ 	.word	0x00008e00


	//   ....[26]....
        /*0214*/ 	.word	0x00008e10


	//   ....[27]....
        /*0218*/ 	.word	0x00008e20


	//   ....[28]....
        /*021c*/ 	.word	0x00008e30


	//   ....[29]....
        /*0220*/ 	.word	0x00008e40


	//   ....[30]....
        /*0224*/ 	.word	0x00008e50


	//   ....[31]....
        /*0228*/ 	.word	0x00008e60


	//   ....[32]....
        /*022c*/ 	.word	0x00008e90


	//   ....[33]....
        /*0230*/ 	.word	0x00008ea0


	//   ....[34]....
        /*0234*/ 	.word	0x00008ed0


	//   ....[35]....
        /*0238*/ 	.word	0x00008ee0


	//   ....[36]....
        /*023c*/ 	.word	0x00008f10


	//   ....[37]....
        /*0240*/ 	.word	0x00008f20


	//   ....[38]....
        /*0244*/ 	.word	0x00008f50


	//   ....[39]....
        /*0248*/ 	.word	0x00008f60


	//   ....[40]....
        /*024c*/ 	.word	0x00008f90


	//   ....[41]....
        /*0250*/ 	.word	0x00008fa0


	//   ....[42]....
        /*0254*/ 	.word	0x00008fc0


	//   ....[43]....
        /*0258*/ 	.word	0x00008fe0


	//   ....[44]....
        /*025c*/ 	.word	0x00008ff0


	//   ....[45]....
        /*0260*/ 	.word	0x00009000


	//   ....[46]....
        /*0264*/ 	.word	0x00009030


	//   ....[47]....
        /*0268*/ 	.word	0x00009050


	//   ....[48]....
        /*026c*/ 	.word	0x00009210


	//   ....[49]....
        /*0270*/ 	.word	0x00009ad0


	//   ....[50]....
        /*0274*/ 	.word	0x0000aa90


	//   ....[51]....
        /*0278*/ 	.word	0x0000cb50


	//   ....[52]....
        /*027c*/ 	.word	0x0000cce0


	//   ....[53]....
        /*0280*/ 	.word	0x0000d2b0


	//   ....[54]....
        /*0284*/ 	.word	0x0000d710


	//----- nvinfo : EIATTR_REG_RECONFIG
	.align		4
.L_1337:
        /*0288*/ 	.byte	0x01, 0x54
	.zero		2


	//----- nvinfo : EIATTR_SYSCALL_OFFSETS
	.align		4
        /*028c*/ 	.byte	0x04, 0x46
        /*028e*/ 	.short	(.L_1339 - .L_1338)


	//   ....[0]....
.L_1338:
        /*0290*/ 	.word	0x000018a0


	//   ....[1]....
        /*0294*/ 	.word	0x0000a440


	//   ....[2]....
        /*0298*/ 	.word	0x0000a580


	//   ....[3]....
        /*029c*/ 	.word	0x0000a6c0


	//   ....[4]....
        /*02a0*/ 	.word	0x0000a7e0


	//----- nvinfo : EIATTR_MBARRIER_INSTR_OFFSETS
	.align		4
.L_1339:
        /*02a4*/ 	.byte	0x04, 0x39
        /*02a6*/ 	.short	(.L_1341 - .L_1340)


	//   ....[0]....
.L_1340:
        /*02a8*/ 	.word	0x00000270
        /*02ac*/ 	.word	0x000000ff
        /*02b0*/ 	.word	0x00019c00
        /*02b4*/ 	.short	0x0100
        /*02b6*/ 	.byte	0x06
	.zero		1


	//   ....[1]....
        /*02b8*/ 	.word	0x00000280
        /*02bc*/ 	.word	0x000000ff
        /*02c0*/ 	.word	0x00019c20
        /*02c4*/ 	.short	0x0100
        /*02c6*/ 	.byte	0x06
	.zero		1


	//   ....[2]....
        /*02c8*/ 	.word	0x00000370
        /*02cc*/ 	.word	0x000000ff
        /*02d0*/ 	.word	0x00019c30
        /*02d4*/ 	.short	0x0100
        /*02d6*/ 	.byte	0x08
	.zero		1


	//   ....[3]....
        /*02d8*/ 	.word	0x00000380
        /*02dc*/ 	.word	0x000000ff
        /*02e0*/ 	.word	0x00019c40
        /*02e4*/ 	.short	0x0100
        /*02e6*/ 	.byte	0x08
	.zero		1


	//   ....[4]....
        /*02e8*/ 	.word	0x00000390
        /*02ec*/ 	.word	0x000000ff
        /*02f0*/ 	.word	0x00019c38
        /*02f4*/ 	.short	0x0100
        /*02f6*/ 	.byte	0x08
	.zero		1


	//   ....[5]....
        /*02f8*/ 	.word	0x000003a0
        /*02fc*/ 	.word	0x000000ff
        /*0300*/ 	.word	0x00019c48
        /*0304*/ 	.short	0x0100
        /*0306*/ 	.byte	0x08
	.zero		1


	//   ....[6]....
        /*0308*/ 	.word	0x000004d0
        /*030c*/ 	.word	0x000000ff
        /*0310*/ 	.word	0x00019c50
        /*0314*/ 	.short	0x0100
        /*0316*/ 	.byte	0x08
	.zero		1


	//   ....[7]....
        /*0318*/ 	.word	0x000004e0
        /*031c*/ 	.word	0x000000ff
        /*0320*/ 	.word	0x00019c60
        /*0324*/ 	.short	0x0100
        /*0326*/ 	.byte	0x08
	.zero		1


	//   ....[8]....
        /*0328*/ 	.word	0x000004f0
        /*032c*/ 	.word	0x000000ff
        /*0330*/ 	.word	0x00019c58
        /*0334*/ 	.short	0x0100
        /*0336*/ 	.byte	0x08
	.zero		1


	//   ....[9]....
        /*0338*/ 	.word	0x00000500
        /*033c*/ 	.word	0x000000ff
        /*0340*/ 	.word	0x00019c68
        /*0344*/ 	.short	0x0100
        /*0346*/ 	.byte	0x08
	.zero		1


	//   ....[10]....
        /*0348*/ 	.word	0x000005f0
        /*034c*/ 	.word	0x000000ff
        /*0350*/ 	.word	0x00019c70
        /*0354*/ 	.short	0x0100
        /*0356*/ 	.byte	0x06
	.zero		1


	//   ....[11]....
        /*0358*/ 	.word	0x00000600
        /*035c*/ 	.word	0x000000ff
        /*0360*/ 	.word	0x00019c80
        /*0364*/ 	.short	0x0100
        /*0366*/ 	.byte	0x06
	.zero		1


	//   ....[12]....
        /*0368*/ 	.word	0x00000610
        /*036c*/ 	.word	0x000000ff
        /*0370*/ 	.word	0x00019c78
        /*0374*/ 	.short	0x0100
        /*0376*/ 	.byte	0x06
	.zero		1


	//   ....[13]....
        /*0378*/ 	.word	0x00000620
        /*037c*/ 	.word	0x000000ff
        /*0380*/ 	.word	0x00019c88
        /*0384*/ 	.short	0x0100
        /*0386*/ 	.byte	0x06
	.zero		1


	//   ....[14]....
        /*0388*/ 	.word	0x00000750
        /*038c*/ 	.word	0x000000ff
        /*0390*/ 	.word	0x00019c90
        /*0394*/ 	.short	0x0100
        /*0396*/ 	.byte	0x08
	.zero		1


	//   ....[15]....
        /*0398*/ 	.word	0x00000760
        /*039c*/ 	.word	0x000000ff
        /*03a0*/ 	.word	0x00019ca0
        /*03a4*/ 	.short	0x0100
        /*03a6*/ 	.byte	0x08
	.zero		1


	//   ....[16]....
        /*03a8*/ 	.word	0x00000770
        /*03ac*/ 	.word	0x000000ff
        /*03b0*/ 	.word	0x00019c98
        /*03b4*/ 	.short	0x0100
        /*03b6*/ 	.byte	0x08
	.zero		1


	//   ....[17]....
        /*03b8*/ 	.word	0x00000780
        /*03bc*/ 	.word	0x000000ff
        /*03c0*/ 	.word	0x00019ca8
        /*03c4*/ 	.short	0x0100
        /*03c6*/ 	.byte	0x08
	.zero		1


	//   ....[18]....
        /*03c8*/ 	.word	0x000008b0
        /*03cc*/ 	.word	0x000000ff
        /*03d0*/ 	.word	0x00019cb0
        /*03d4*/ 	.short	0x0100
        /*03d6*/ 	.byte	0x08
	.zero		1


	//   ....[19]....
        /*03d8*/ 	.word	0x000008c0
        /*03dc*/ 	.word	0x000000ff
        /*03e0*/ 	.word	0x00019cc0
        /*03e4*/ 	.short	0x0100
        /*03e6*/ 	.byte	0x08
	.zero		1


	//   ....[20]....
        /*03e8*/ 	.word	0x000008d0
        /*03ec*/ 	.word	0x000000ff
        /*03f0*/ 	.word	0x00019cb8
        /*03f4*/ 	.short	0x0100
        /*03f6*/ 	.byte	0x08
	.zero		1


	//   ....[21]....
        /*03f8*/ 	.word	0x000008e0
        /*03fc*/ 	.word	0x000000ff
        /*0400*/ 	.word	0x00019cc8
        /*0404*/ 	.short	0x0100
        /*0406*/ 	.byte	0x08
	.zero		1


	//   ....[22]....
        /*0408*/ 	.word	0x00001900
        /*040c*/ 	.word	0x000000ff
        /*0410*/ 	.word	0x00019c00
        /*0414*/ 	.short	0x010a
        /*0416*/ 	.byte	0x27
	.zero		1


	//   ....[23]....
        /*0418*/ 	.word	0x00001970
        /*041c*/ 	.word	0x00000004
        /*0420*/ 	.word	0x00019c30
        /*0424*/ 	.short	0x010a
        /*0426*/ 	.byte	0x3f
	.zero		1


	//   ....[24]....
        /*0428*/ 	.word	0x000019e0
        /*042c*/ 	.word	0x00000004
        /*0430*/ 	.word	0x00019c30
        /*0434*/ 	.short	0x010a
        /*0436*/ 	.byte	0x3f
	.zero		1


	//   ....[25]....
        /*0438*/ 	.word	0x00001ec0
        /*043c*/ 	.word	0x00000004
        /*0440*/ 	.word	0x00000000
        /*0444*/ 	.short	0x0101
        /*0446*/ 	.byte	0x3f
	.zero		1


	//   ....[26]....
        /*0448*/ 	.word	0x00003d40
        /*044c*/ 	.word	0x000000ff
        /*0450*/ 	.word	0x00019c30
        /*0454*/ 	.short	0x010a
        /*0456*/ 	.byte	0x16
	.zero		1


	//   ....[27]....
        /*0458*/ 	.word	0x00003d80
        /*045c*/ 	.word	0x000000ff
        /*0460*/ 	.word	0x00019c30
        /*0464*/ 	.short	0x010a
        /*0466*/ 	.byte	0x16
	.zero		1


	//   ....[28]....
        /*0468*/ 	.word	0x00003ed0
        /*046c*/ 	.word	0x000000ff
        /*0470*/ 	.word	0x00019c50
        /*0474*/ 	.short	0x010a
        /*0476*/ 	.byte	0x07
	.zero		1


	//   ....[29]....
        /*0478*/ 	.word	0x00003f10
        /*047c*/ 	.word	0x000000ff
        /*0480*/ 	.word	0x00019c50
        /*0484*/ 	.short	0x010a
        /*0486*/ 	.byte	0x07
	.zero		1


	//   ....[30]....
        /*0488*/ 	.word	0x000059f0
        /*048c*/ 	.word	0x00000004
        /*0490*/ 	.word	0x00000000
        /*0494*/ 	.short	0x0101
        /*0496*/ 	.byte	0x3f
	.zero		1


	//   ....[31]....
        /*0498*/ 	.word	0x00005c30
        /*049c*/ 	.word	0x000000ff
        /*04a0*/ 	.word	0x00000000
        /*04a4*/ 	.short	0x0101
        /*04a6*/ 	.byte	0x06
	.zero		1


	//   ....[32]....
        /*04a8*/ 	.word	0x000061e0
        /*04ac*/ 	.word	0x000000ff
        /*04b0*/ 	.word	0x00019c30
        /*04b4*/ 	.short	0x010a
        /*04b6*/ 	.byte	0x06
	.zero		1


	//   ....[33]....
        /*04b8*/ 	.word	0x00006220
        /*04bc*/ 	.word	0x000000ff
        /*04c0*/ 	.word	0x00019c30
        /*04c4*/ 	.short	0x010a
        /*04c6*/ 	.byte	0x06
	.zero		1


	//   ....[34]....
        /*04c8*/ 	.word	0x00006370
        /*04cc*/ 	.word	0x000000ff
        /*04d0*/ 	.word	0x00019c50
        /*04d4*/ 	.short	0x010a
        /*04d6*/ 	.byte	0x07
	.zero		1


	//   ....[35]....
        /*04d8*/ 	.word	0x000063b0
        /*04dc*/ 	.word	0x000000ff
        /*04e0*/ 	.word	0x00019c50
        /*04e4*/ 	.short	0x010a
        /*04e6*/ 	.byte	0x07
	.zero		1


	//   ....[36]....
        /*04e8*/ 	.word	0x000074f0
        /*04ec*/ 	.word	0x00000004
        /*04f0*/ 	.word	0x00000000
        /*04f4*/ 	.short	0x0101
        /*04f6*/ 	.byte	0x3f
	.zero		1


	//   ....[37]....
        /*04f8*/ 	.word	0x000077c0
        /*04fc*/ 	.word	0x000000ff
        /*0500*/ 	.word	0x00000000
        /*0504*/ 	.short	0x0101
        /*0506*/ 	.byte	0x06
	.zero		1


	//   ....[38]....
        /*0508*/ 	.word	0x00007cd0
        /*050c*/ 	.word	0x000000ff
        /*0510*/ 	.word	0x00019c50
        /*0514*/ 	.short	0x010a
        /*0516*/ 	.byte	0x05
	.zero		1


	//   ....[39]....
        /*0518*/ 	.word	0x00007d60
        /*051c*/ 	.word	0x000000ff
        /*0520*/ 	.word	0x00019c50
        /*0524*/ 	.short	0x010a
        /*0526*/ 	.byte	0x05
	.zero		1


	//   ....[40]....
        /*0528*/ 	.word	0x000082e0
        /*052c*/ 	.word	0x000000ff
        /*0530*/ 	.word	0x00000000
        /*0534*/ 	.short	0x0101
        /*0536*/ 	.byte	0x04
	.zero		1


	//   ....[41]....
        /*0538*/ 	.word	0x000093f0
        /*053c*/ 	.word	0x000000ff
        /*0540*/ 	.word	0x00000000
        /*0544*/ 	.short	0x0101
        /*0546*/ 	.byte	0x05
	.zero		1


	//   ....[42]....
        /*0548*/ 	.word	0x0000ac90
        /*054c*/ 	.word	0x00000005
        /*0550*/ 	.word	0x00019c80
        /*0554*/ 	.short	0x010a
        /*0556*/ 	.byte	0x3f
	.zero		1


	//   ....[43]....
        /*0558*/ 	.word	0x0000aec0
        /*055c*/ 	.word	0x00000005
        /*0560*/ 	.word	0x00019c40
        /*0564*/ 	.short	0x010a
        /*0566*/ 	.byte	0x3f
	.zero		1


	//   ....[44]....
        /*0568*/ 	.word	0x0000b350
        /*056c*/ 	.word	0x000000ff
        /*0570*/ 	.word	0x00019c20
        /*0574*/ 	.short	0x010a
        /*0576*/ 	.byte	0x28
	.zero		1


	//   ....[45]....
        /*0578*/ 	.word	0x0000b610
        /*057c*/ 	.word	0x00000006
        /*0580*/ 	.word	0x00019c80
        /*0584*/ 	.short	0x010a
        /*0586*/ 	.byte	0x3f
	.zero		1


	//   ....[46]....
        /*0588*/ 	.word	0x0000ba30
        /*058c*/ 	.word	0x00000006
        /*0590*/ 	.word	0x00019c40
        /*0594*/ 	.short	0x010a
        /*0596*/ 	.byte	0x3f
	.zero		1


	//   ....[47]....
        /*0598*/ 	.word	0x0000bed0
        /*059c*/ 	.word	0x0000000c
        /*05a0*/ 	.word	0x00019c70
        /*05a4*/ 	.short	0x010a
        /*05a6*/ 	.byte	0x3f
	.zero		1


	//   ....[48]....
        /*05a8*/ 	.word	0x0000bf40
        /*05ac*/ 	.word	0x0000000c
        /*05b0*/ 	.word	0x00019c60
        /*05b4*/ 	.short	0x010a
        /*05b6*/ 	.byte	0x3f
	.zero		1


	//   ....[49]....
        /*05b8*/ 	.word	0x0000c320
        /*05bc*/ 	.word	0x0000000c
        /*05c0*/ 	.word	0x00019c50
        /*05c4*/ 	.short	0x0101
        /*05c6*/ 	.byte	0x3f
	.zero		1


	//   ....[50]....
        /*05c8*/ 	.word	0x0000c390
        /*05cc*/ 	.word	0x00000003
        /*05d0*/ 	.word	0x00000000
        /*05d4*/ 	.short	0x0101
        /*05d6*/ 	.byte	0x3f
	.zero		1


	//   ....[51]....
        /*05d8*/ 	.word	0x0000c540
        /*05dc*/ 	.word	0x00000000
        /*05e0*/ 	.word	0x00019c70
        /*05e4*/ 	.short	0x010a
        /*05e6*/ 	.byte	0x3f
	.zero		1


	//   ....[52]....
        /*05e8*/ 	.word	0x0000c5a0
        /*05ec*/ 	.word	0x00000000
        /*05f0*/ 	.word	0x00019c60
        /*05f4*/ 	.short	0x010a
        /*05f6*/ 	.byte	0x3f
	.zero		1


	//   ....[53]....
        /*05f8*/ 	.word	0x0000c990
        /*05fc*/ 	.word	0x00000000
        /*0600*/ 	.word	0x00019c50
        /*0604*/ 	.short	0x0101
        /*0606*/ 	.byte	0x3f
	.zero		1


	//   ....[54]....
        /*0608*/ 	.word	0x0000ca20
        /*060c*/ 	.word	0x00000002
        /*0610*/ 	.word	0x00000000
        /*0614*/ 	.short	0x0101
        /*0616*/ 	.byte	0x3f
	.zero		1


	//   ....[55]....
        /*0618*/ 	.word	0x0000cc60
        /*061c*/ 	.word	0x00000008
        /*0620*/ 	.word	0x00019c20
        /*0624*/ 	.short	0x010a
        /*0626*/ 	.byte	0x3f
	.zero		1


	//   ....[56]....
        /*0628*/ 	.word	0x0000ce00
        /*062c*/ 	.word	0x00000006
        /*0630*/ 	.word	0x00000000
        /*0634*/ 	.short	0x010a
        /*0636*/ 	.byte	0x3f
	.zero		1


	//   ....[57]....
        /*0638*/ 	.word	0x0000ce70
        /*063c*/ 	.word	0x00000007
        /*0640*/ 	.word	0x00000000
        /*0644*/ 	.short	0x010a
        /*0646*/ 	.byte	0x3f
	.zero		1


	//   ....[58]....
        /*0648*/ 	.word	0x0000cec0
        /*064c*/ 	.word	0x00000002
        /*0650*/ 	.word	0x00019c60
        /*0654*/ 	.short	0x010a
        /*0656*/ 	.byte	0x3f
	.zero		1


	//   ....[59]....
        /*0658*/ 	.word	0x0000cf10
        /*065c*/ 	.word	0x00000005
        /*0660*/ 	.word	0x00019c60
        /*0664*/ 	.short	0x010a
        /*0666*/ 	.byte	0x3f
	.zero		1


	//   ....[60]....
        /*0668*/ 	.word	0x0000cf50
        /*066c*/ 	.word	0x00000002
        /*0670*/ 	.word	0x00019c80
        /*0674*/ 	.short	0x010a
        /*0676*/ 	.byte	0x3f
	.zero		1


	//   ....[61]....
        /*0678*/ 	.word	0x0000cf70
        /*067c*/ 	.word	0x00000005
        /*0680*/ 	.word	0x00019c80
        /*0684*/ 	.short	0x010a
        /*0686*/ 	.byte	0x3f
	.zero		1


	//   ....[62]....
        /*0688*/ 	.word	0x0000cfe0
        /*068c*/ 	.word	0x00000003
        /*0690*/ 	.word	0x00019c00
        /*0694*/ 	.short	0x010a
        /*0696*/ 	.byte	0x3f
	.zero		1


	//   ....[63]....
        /*0698*/ 	.word	0x0000d030
        /*069c*/ 	.word	0x00000004
        /*06a0*/ 	.word	0x00019c30
        /*06a4*/ 	.short	0x010a
        /*06a6*/ 	.byte	0x3f
	.zero		1


	//   ....[64]....
        /*06a8*/ 	.word	0x0000d090
        /*06ac*/ 	.word	0x00000003
        /*06b0*/ 	.word	0x00019c30
        /*06b4*/ 	.short	0x010a
        /*06b6*/ 	.byte	0x3f
	.zero		1


	//   ....[65]....
        /*06b8*/ 	.word	0x0000d0f0
        /*06bc*/ 	.word	0x00000003
        /*06c0*/ 	.word	0x00019c50
        /*06c4*/ 	.short	0x010a
        /*06c6*/ 	.byte	0x3f
	.zero		1


	//   ....[66]....
        /*06c8*/ 	.word	0x0000d150
        /*06cc*/ 	.word	0x00000003
        /*06d0*/ 	.word	0x00019c30
        /*06d4*/ 	.short	0x010a
        /*06d6*/ 	.byte	0x3f
	.zero		1


	//   ....[67]....
        /*06d8*/ 	.word	0x0000d1b0
        /*06dc*/ 	.word	0x00000003
        /*06e0*/ 	.word	0x00019c50
        /*06e4*/ 	.short	0x010a
        /*06e6*/ 	.byte	0x3f
	.zero		1


	//   ....[68]....
        /*06e8*/ 	.word	0x0000d210
        /*06ec*/ 	.word	0x00000007
        /*06f0*/ 	.word	0x00019c50
        /*06f4*/ 	.short	0x010a
        /*06f6*/ 	.byte	0x3f
	.zero		1


	//   ....[69]....
        /*06f8*/ 	.word	0x0000d360
        /*06fc*/ 	.word	0x00000005
        /*0700*/ 	.word	0x00019c80
        /*0704*/ 	.short	0x010a
        /*0706*/ 	.byte	0x3f
	.zero		1


	//   ....[70]....
        /*0708*/ 	.word	0x0000d3b0
        /*070c*/ 	.word	0x00000005
        /*0710*/ 	.word	0x00019c40
        /*0714*/ 	.short	0x010a
        /*0716*/ 	.byte	0x3f
	.zero		1


	//   ....[71]....
        /*0718*/ 	.word	0x0000d400
        /*071c*/ 	.word	0x0000001a
        /*0720*/ 	.word	0x00019c20
        /*0724*/ 	.short	0x010a
        /*0726*/ 	.byte	0x3f
	.zero		1


	//   ....[72]....
        /*0728*/ 	.word	0x0000d450
        /*072c*/ 	.word	0x00000006
        /*0730*/ 	.word	0x00019c80
        /*0734*/ 	.short	0x010a
        /*0736*/ 	.byte	0x3f
	.zero		1


	//   ....[73]....
        /*0738*/ 	.word	0x0000d4a0
        /*073c*/ 	.word	0x00000006
        /*0740*/ 	.word	0x00019c40
        /*0744*/ 	.short	0x010a
        /*0746*/ 	.byte	0x3f
	.zero		1


	//   ....[74]....
        /*0748*/ 	.word	0x0000d4f0
        /*074c*/ 	.word	0x0000000c
        /*0750*/ 	.word	0x00019c70
        /*0754*/ 	.short	0x010a
        /*0756*/ 	.byte	0x3f
	.zero		1


	//   ....[75]....
        /*0758*/ 	.word	0x0000d540
        /*075c*/ 	.word	0x0000000c
        /*0760*/ 	.word	0x00019c60
        /*0764*/ 	.short	0x010a
        /*0766*/ 	.byte	0x3f
	.zero		1


	//   ....[76]....
        /*0768*/ 	.word	0x0000d590
        /*076c*/ 	.word	0x00000000
        /*0770*/ 	.word	0x00019c70
        /*0774*/ 	.short	0x010a
        /*0776*/ 	.byte	0x3f
	.zero		1


	//   ....[77]....
        /*0778*/ 	.word	0x0000d5e0
        /*077c*/ 	.word	0x00000000
        /*0780*/ 	.word	0x00019c60
        /*0784*/ 	.short	0x010a
        /*0786*/ 	.byte	0x3f
	.zero		1


	//   ....[78]....
        /*0788*/ 	.word	0x0000d630
        /*078c*/ 	.word	0x00000008
        /*0790*/ 	.word	0x00019c20
        /*0794*/ 	.short	0x010a
        /*0796*/ 	.byte	0x3f
	.zero		1


	//   ....[79]....
        /*0798*/ 	.word	0x0000d7d0
        /*079c*/ 	.word	0x00000006
        /*07a0*/ 	.word	0x00000000
        /*07a4*/ 	.short	0x010a
        /*07a6*/ 	.byte	0x3f
	.zero		1


	//   ....[80]....
        /*07a8*/ 	.word	0x0000d820
        /*07ac*/ 	.word	0x00000007
        /*07b0*/ 	.word	0x00000000
        /*07b4*/ 	.short	0x010a
        /*07b6*/ 	.byte	0x3f
	.zero		1


	//   ....[81]....
        /*07b8*/ 	.word	0x0000d870
        /*07bc*/ 	.word	0x00000002
        /*07c0*/ 	.word	0x00019c60
        /*07c4*/ 	.short	0x010a
        /*07c6*/ 	.byte	0x3f
	.zero		1


	//   ....[82]....
        /*07c8*/ 	.word	0x0000d8c0
        /*07cc*/ 	.word	0x00000005
        /*07d0*/ 	.word	0x00019c60
        /*07d4*/ 	.short	0x010a
        /*07d6*/ 	.byte	0x3f
	.zero		1


	//   ....[83]....
        /*07d8*/ 	.word	0x0000d910
        /*07dc*/ 	.word	0x00000002
        /*07e0*/ 	.word	0x00019c80
        /*07e4*/ 	.short	0x010a
        /*07e6*/ 	.byte	0x3f
	.zero		1


	//----- nvinfo : EIATTR_NUM_MBARRIERS
	.align		4
.L_1341:
        /*07e8*/ 	.byte	0x03, 0x38
        /*07ea*/ 	.short	0x0016


	//----- nvinfo : EIATTR_EXIT_INSTR_OFFSETS
	.align		4
        /*07ec*/ 	.byte	0x04, 0x1c
        /*07ee*/ 	.short	(.L_1343 - .L_1342)


	//   ....[0]....
.L_1342:
        /*07f0*/ 	.word	0x00000a10


	//   ....[1]....
        /*07f4*/ 	.word	0x00009a60


	//   ....[2]....
        /*07f8*/ 	.word	0x0000cfc0


	//----- nvinfo : EIATTR_MAX_THREADS
	.align		4
.L_1343:
        /*07fc*/ 	.byte	0x04, 0x05
        /*07fe*/ 	.short	(.L_1345 - .L_1344)
.L_1344:
        /*0800*/ 	.word	0x00000200
        /*0804*/ 	.word	0x00000001
        /*0808*/ 	.word	0x00000001


	//----- nvinfo : EIATTR_CRS_STACK_SIZE
	.align		4
.L_1345:
        /*080c*/ 	.byte	0x04, 0x1e
        /*080e*/ 	.short	(.L_1347 - .L_1346)
.L_1346:
        /*0810*/ 	.word	0x00000000


	//----- nvinfo : EIATTR_CBANK_PARAM_SIZE
	.align		4
.L_1347:
        /*0814*/ 	.byte	0x03, 0x19
        /*0816*/ 	.short	0x0bf0


	//----- nvinfo : EIATTR_PARAM_CBANK
	.align		4
        /*0818*/ 	.byte	0x04, 0x0a
        /*081a*/ 	.short	(.L_1349 - .L_1348)
	.align		4
.L_1348:
        /*081c*/ 	.word	index@(.nv.constant0._ZN7cutlass13device_kernelIN5flash11enable_sm90INS1_16FlashAttnFwdSm90INS1_25CollectiveMainloopFwdSm90ILi2EN4cute5tupleIJNS5_1CILi1EEES8_S8_EEENS6_IJNS7_ILi192EEENS7_ILi128EEENS7_ILi96EEEEEELi96ENS_12float_e4m3_tEfNS_4arch4Sm90ELb1ELb0ELb0ELb0ELb0ELb0ELb0ELb1ELb1ELb0ELb0ELb0EEENS1_21CollectiveEpilogueFwdINS6_IJSA_SC_SB_EEES9_NS_10bfloat16_tESG_Li384ELb0ELb0ELb0ELb1EEENS1_30DynamicPersistentTileSchedulerILi384ELi128ELb0ELb0ELb1EEEEEEEEEvNT_6ParamsE)
        /*0820*/ 	.short	0x0210
        /*0822*/ 	.short	0x0bf0


	//----- nvinfo : EIATTR_SW_WAR
	.align		4
.L_1349:
        /*0824*/ 	.byte	0x04, 0x36
        /*0826*/ 	.short	(.L_1351 - .L_1350)
.L_1350:
        /*0828*/ 	.word	0x00000008
.L_1351:


//--------------------- .nv.info._ZN7cutlass13device_kernelIN5flash11enable_sm90INS1_16FlashAttnFwdSm90INS1_25CollectiveMainloopFwdSm90ILi2EN4cute5tupleIJNS5_1CILi1EEES8_S8_EEENS6_IJNS7_ILi192EEENS7_ILi128EEENS7_ILi96EEEEEELi96ENS_12float_e4m3_tEfNS_4arch4Sm90ELb1ELb0ELb0ELb1ELb0ELb0ELb0ELb1ELb1ELb0ELb0ELb0EEENS1_21CollectiveEpilogueFwdINS6_IJSA_SC_SB_EEES9_NS_10bfloat16_tESG_Li384ELb1ELb0ELb0ELb1EEENS1_36VarlenDynamicPersistentTileSchedulerILi192ELi128ELi384ELi128ELb0ELb0ELb1ELb1ELb1ELb1EEEEEEEEEvNT_6ParamsE --------------------------
	.section	.nv.info._ZN7cutlass13device_kernelIN5flash11enable_sm90INS1_16FlashAttnFwdSm90INS1_25CollectiveMainloopFwdSm90ILi2EN4cute5tupleIJNS5_1CILi1EEES8_S8_EEENS6_IJNS7_ILi192EEENS7_ILi128EEENS7_ILi96EEEEEELi96ENS_12float_e4m3_tEfNS_4arch4Sm90ELb1ELb0ELb0ELb1ELb0ELb0ELb0ELb1ELb1ELb0ELb0ELb0EEENS1_21CollectiveEpilogueFwdINS6_IJSA_SC_SB_EEES9_NS_10bfloat16_tESG_Li384ELb1ELb0ELb0ELb1EEENS1_36VarlenDynamicPersistentTileSchedulerILi192ELi128ELi384ELi128ELb0ELb0ELb1ELb1ELb1ELb1EEEEEEEEEvNT_6ParamsE,"",@"SHT_CUDA_INFO"
	.sectionflags	@""
	.align	4


	//----- nvinfo : EIATTR_CUDA_API_VERSION
	.align		4
        /*0000*/ 	.byte	0x04, 0x37
        /*0002*/ 	.short	(.L_1353 - .L_1352)
.L_1352:
        /*0004*/ 	.word	0x00000082


	//----- nvinfo : EIATTR_KPARAM_INFO
	.align		4
.L_1353:
        /*0008*/ 	.byte	0x04, 0x17
        /*000a*/ 	.short	(.L_1355 - .L_1354)
.L_1354:
        /*000c*/ 	.word	0x00000000
        /*0010*/ 	.short	0x0000
        /*0012*/ 	.short	0x0070
        /*0014*/ 	.byte	0x00, 0xf0, 0x01, 0x28


	//----- nvinfo : EIATTR_SPARSE_MMA_MASK
	.align		4
.L_1355:
        /*0018*/ 	.byte	0x03, 0x50
        /*001a*/ 	.short	0x0000


	//----- nvinfo : EIATTR_MAXREG_COUNT
	.align		4
        /*001c*/ 	.byte	0x03, 0x1b
        /*001e*/ 	.short	0x0080


	//----- nvinfo : EIATTR_NUM_BARRIERS
	.align		4
        /*0020*/ 	.byte	0x02, 0x4c
        /*0022*/ 	.byte	0x09
	.zero		1


	//----- nvinfo : EIATTR_EXTERNS
	.align		4
        /*0024*/ 	.byte	0x04, 0x0f
        /*0026*/ 	.short	(.L_1357 - .L_1356)


	//   ....[0]....
	.align		4
.L_1356:
        /*0028*/ 	.word	index@(__assertfail)


	//----- nvinfo : EIATTR_ANNOTATIONS
	.align		4
.L_1357:
        /*002c*/ 	.byte	0x04, 0x55
        /*002e*/ 	.short	(.L_1359 - .L_1358)


	//   ....[0]....
.L_1358:
        /*0030*/ 	.word	0x00000001
        /*0034*/ 	.byte	0x40, 0xa6, 0x00, 0x00, 0x01, 0x00, 0x00, 0x00, 0xc0, 0xb1, 0x00, 0x00, 0x01, 0x00, 0x00, 0x00
        /*0044*/ 	.byte	0x90, 0xb2, 0x00, 0x00, 0x01, 0x00, 0x00, 0x00, 0x00, 0xb7, 0x00, 0x00, 0x01, 0x00, 0x00, 0x00
        /*0054*/ 	.byte	0x10, 0xba, 0x00, 0x00, 0x01, 0x00, 0x00, 0x00, 0x60, 0xc0, 0x00, 0x00, 0x01, 0x00, 0x00, 0x00
        /*0064*/ 	.byte	0xe0, 0xc3, 0x00, 0x00, 0x01, 0x00, 0x00, 0x00, 0xf0, 0xcb, 0x00, 0x00, 0x01, 0x00, 0x00, 0x00
        /*0074*/ 	.byte	0x00, 0xcc, 0x00, 0x00, 0x01, 0x00, 0x00, 0x00, 0x40, 0xcc, 0x00, 0x00, 0x01, 0x00, 0x00, 0x00
        /*0084*/ 	.byte	0xd0, 0xcc, 0x00, 0x00, 0x01, 0x00, 0x00, 0x00, 0xb0, 0xe3, 0x00, 0x00, 0x01, 0x00, 0x00, 0x00
        /*0094*/ 	.byte	0xb0, 0xef, 0x00, 0x00


	//----- nvinfo : EIATTR_MERCURY_ISA_VERSION
	.align		4
.L_1359:
        /*0098*/ 	.byte	0x03, 0x5f
        /*009a*/ 	.short	0x0101


	//----- nvinfo : EIATTR_UNUSED_LOAD_BYTE_OFFSET
	.align		4
        /*009c*/ 	.byte	0x04, 0x44
        /*009e*/ 	.short	(.L_1361 - .L_1360)


	//   ....[0]....
.L_1360:
        /*00a0*/ 	.word	0x00000a30
        /*00a4*/ 	.word	0x0000fff0


	//   ....[1]....
        /*00a8*/ 	.word	0x00008850
        /*00ac*/ 	.word	0x0000fff0


	//----- nvinfo : EIATTR_INT_WARP_WIDE_INSTR_OFFSETS
	.align		4
.L_1361:
        /*00b0*/ 	.byte	0x04, 0x31
        /*00b2*/ 	.short	(.L_1363 - .L_1362)


	//   ....[0]....
.L_1362:
        /*00b4*/ 	.word	0x00000160


	//   ....[1]....
        /*00b8*/ 	.word	0x000001a0


	//   ....[2]....
        /*00bc*/ 	.word	0x00000210


	//   ....[3]....
        /*00c0*/ 	.word	0x0000ba80


	//   ....[4]....
        /*00c4*/ 	.word	0x0000bb10


	//   ....[5]....
        /*00c8*/ 	.word	0x0000c200


	//   ....[6]....
        /*00cc*/ 	.word	0x0000dd50


	//   ....[7]....
        /*00d0*/ 	.word	0x0000dde0


	//----- nvinfo : EIATTR_COOP_GROUP_MASK_REGIDS
	.align		4
.L_1363:
        /*00d4*/ 	.byte	0x04, 0x29
        /*00d6*/ 	.short	(.L_1365 - .L_1364)


	//   ....[0]....
.L_1364:
        /*00d8*/ 	.word	0xffffffff


	//   ....[1]....
        /*00dc*/ 	.word	0xffffffff


	//   ....[2]....
        /*00e0*/ 	.word	0xffffffff


	//   ....[3]....
        /*00e4*/ 	.word	0xffffffff


	//   ....[4]....
        /*00e8*/ 	.word	0xffffffff


	//   ....[5]....
        /*00ec*/ 	.word	0xffffffff


	//   ....[6]....
        /*00f0*/ 	.word	0xffffffff


	//   ....[7]....
        /*00f4*/ 	.word	0xffffffff


	//   ....[8]....
        /*00f8*/ 	.word	0xffffffff


	//   ....[9]....
        /*00fc*/ 	.word	0xffffffff


	//   ....[10]....
        /*0100*/ 	.word	0xffffffff


	//   ....[11]....
        /*0104*/ 	.word	0xffffffff


	//   ....[12]....
        /*0108*/ 	.word	0xffffffff


	//   ....[13]....
        /*010c*/ 	.word	0xffffffff


	//   ....[14]....
        /*0110*/ 	.word	0xffffffff


	//   ....[15]....
        /*0114*/ 	.word	0xffffffff


	//   ....[16]....
        /*0118*/ 	.word	0xffffffff


	//   ....[17]....
        /*011c*/ 	.word	0xffffffff


	//   ....[18]....
        /*0120*/ 	.word	0xffffffff


	//   ....[19]....
        /*0124*/ 	.word	0xffffffff


	//   ....[20]....
        /*0128*/ 	.word	0xffffffff


	//   ....[21]....
        /*012c*/ 	.word	0xffffffff


	//   ....[22]....
        /*0130*/ 	.word	0xffffffff


	//   ....[23]....
        /*0134*/ 	.word	0xffffffff


	//   ....[24]....
        /*0138*/ 	.word	0xffffffff


	//   ....[25]....
        /*013c*/ 	.word	0xffffffff


	//   ....[26]....
        /*0140*/ 	.word	0xffffffff


	//   ....[27]....
        /*0144*/ 	.word	0xffffffff


	//   ....[28]....
        /*0148*/ 	.word	0xffffffff


	//   ....[29]....
        /*014c*/ 	.word	0xffffffff


	//   ....[30]....
        /*0150*/ 	.word	0xffffffff


	//   ....[31]....
        /*0154*/ 	.word	0xffffffff


	//   ....[32]....
        /*0158*/ 	.word	0xffffffff


	//   ....[33]....
        /*015c*/ 	.word	0xffffffff


	//   ....[34]....
        /*0160*/ 	.word	0xffffffff


	//   ....[35]....
        /*0164*/ 	.word	0xffffffff


	//   ....[36]....
        /*0168*/ 	.word	0xffffffff


	//   ....[37]....
        /*016c*/ 	.word	0xffffffff


	//   ....[38]....
        /*0170*/ 	.word	0xffffffff


	//   ....[39]....
        /*0174*/ 	.word	0xffffffff


	//   ....[40]....
        /*0178*/ 	.word	0xffffffff


	//   ....[41]....
        /*017c*/ 	.word	0xffffffff


	//   ....[42]....
        /*0180*/ 	.word	0xffffffff


	//   ....[43]....
        /*0184*/ 	.word	0xffffffff


	//   ....[44]....
        /*0188*/ 	.word	0xffffffff


	//   ....[45]....
        /*018c*/ 	.word	0xffffffff


	//   ....[46]....
        /*0190*/ 	.word	0xffffffff


	//   ....[47]....
        /*0194*/ 	.word	0xffffffff


	//   ....[48]....
        /*0198*/ 	.word	0xffffffff


	//   ....[49]....
        /*019c*/ 	.word	0xffffffff


	//   ....[50]....
        /*01a0*/ 	.word	0xffffffff


	//   ....[51]....
        /*01a4*/ 	.word	0xffffffff


	//   ....[52]....
        /*01a8*/ 	.word	0xffffffff


	//   ....[53]....
        /*01ac*/ 	.word	0xffffffff


	//   ....[54]....
        /*01b0*/ 	.word	0xffffffff


	//   ....[55]....
        /*01b4*/ 	.word	0xffffffff


	//   ....[56]....
        /*01b8*/ 	.word	0xffffffff


	//   ....[57]....
        /*01bc*/ 	.word	0xffffffff


	//   ....[58]....
        /*01c0*/ 	.word	0xffffffff


	//   ....[59]....
        /*01c4*/ 	.word	0xffffffff


	//   ....[60]....
        /*01c8*/ 	.word	0xffffffff


	//   ....[61]....
        /*01cc*/ 	.word	0xffffffff


	//   ....[62]....
        /*01d0*/ 	.word	0xffffffff


	//   ....[63]....
        /*01d4*/ 	.word	0xffffffff


	//   ....[64]....
        /*01d8*/ 	.word	0xffffffff


	//   ....[65]....
        /*01dc*/ 	.word	0xffffffff


	//   ....[66]....
        /*01e0*/ 	.word	0xffffffff


	//   ....[67]....
        /*01e4*/ 	.word	0xffffffff


	//   ....[68]....
        /*01e8*/ 	.word	0xffffffff


	//   ....[69]....
        /*01ec*/ 	.word	0xffffffff


	//   ....[70]....
        /*01f0*/ 	.word	0xffffffff


	//   ....[71]....
        /*01f4*/ 	.word	0xffffffff


	//   ....[72]....
        /*01f8*/ 	.word	0xffffffff


	//   ....[73]....
        /*01fc*/ 	.word	0xffffffff


	//   ....[74]....
        /*0200*/ 	.word	0xffffffff


	//   ....[75]....
        /*0204*/ 	.word	0xffffffff


	//   ....[76]....
        /*0208*/ 	.word	0xffffffff


	//   ....[77]....
        /*020c*/ 	.word	0xffffffff


	//   ....[78]....
        /*0210*/ 	.word	0xffffffff


	//   ....[79]....
        /*0214*/ 	.word	0xffffffff


	//   ....[80]....
        /*0218*/ 	.word	0xffffffff


	//   ....[81]....
        /*021c*/ 	.word	0xffffffff


	//   ....[82]....
        /*0220*/ 	.word	0xffffffff


	//   ....[83]....
        /*0224*/ 	.word	0x0500000f


	//   ....[84]....
        /*0228*/ 	.word	0x0500000f


	//----- nvinfo : EIATTR_COOP_GROUP_INSTR_OFFSETS
	.align		4
.L_1365:
        /*022c*/ 	.byte	0x04, 0x28
        /*022e*/ 	.short	(.L_1367 - .L_1366)


	//   ....[0]....
.L_1366:
        /*0230*/ 	.word	0x00000060


	//   ....[1]....
        /*0234*/ 	.word	0x00000170


	//   ....[2]....
        /*0238*/ 	.word	0x000001c0


	//   ....[3]....
        /*023c*/ 	.word	0x000003f0


	//   ....[4]....
        /*0240*/ 	.word	0x00000550


	//   ....[5]....
        /*0244*/ 	.word	0x00000670


	//   ....[6]....
        /*0248*/ 	.word	0x000007d0


	//   ....[7]....
        /*024c*/ 	.word	0x00001840


	//   ....[8]....
        /*0250*/ 	.word	0x00002750


	//   ....[9]....
        /*0254*/ 	.word	0x00002820


	//   ....[10]....
        /*0258*/ 	.word	0x000030e0


	//   ....[11]....
        /*025c*/ 	.word	0x00003160


	//   ....[12]....
        /*0260*/ 	.word	0x000048d0


	//   ....[13]....
        /*0264*/ 	.word	0x000049d0


	//   ....[14]....
        /*0268*/ 	.word	0x00005270


	//   ....[15]....
        /*026c*/ 	.word	0x00005300


	//   ....[16]....
        /*0270*/ 	.word	0x00006a00


	//   ....[17]....
        /*0274*/ 	.word	0x00006a30


	//   ....[18]....
        /*0278*/ 	.word	0x00006ac0


	//   ....[19]....
        /*027c*/ 	.word	0x00006ad0


	//   ....[20]....
        /*0280*/ 	.word	0x000081b0


	//   ....[21]....
        /*0284*/ 	.word	0x000081d0


	//   ....[22]....
        /*0288*/ 	.word	0x00008240


	//   ....[23]....
        /*028c*/ 	.word	0x00008250


	//   ....[24]....
        /*0290*/ 	.word	0x00008f70


	//   ....[25]....
        /*0294*/ 	.word	0x00008f80


	//   ....[26]....
        /*0298*/ 	.word	0x00008f90


	//   ....[27]....
        /*029c*/ 	.word	0x00008fa0


	//   ....[28]....
        /*02a0*/ 	.word	0x00008fb0


	//   ....[29]....
        /*02a4*/ 	.word	0x00008fc0


	//   ....[30]....
        /*02a8*/ 	.word	0x00008fd0


	//   ....[31]....
        /*02ac*/ 	.word	0x00008fe0


	//   ....[32]....
        /*02b0*/ 	.word	0x00009010


	//   ....[33]....
        /*02b4*/ 	.word	0x00009020


	//   ....[34]....
        /*02b8*/ 	.word	0x00009050


	//   ....[35]....
        /*02bc*/ 	.word	0x00009060


	//   ....[36]....
        /*02c0*/ 	.word	0x00009090


	//   ....[37]....
        /*02c4*/ 	.word	0x000090a0


	//   ....[38]....
        /*02c8*/ 	.word	0x000090d0


	//   ....[39]....
        /*02cc*/ 	.word	0x000090e0


	//   ....[40]....
        /*02d0*/ 	.word	0x000090f0


	//   ....[41]....
        /*02d4*/ 	.word	0x00009110


	//   ....[42]....
        /*02d8*/ 	.word	0x00009120


	//   ....[43]....
        /*02dc*/ 	.word	0x00009150


	//   ....[44]....
        /*02e0*/ 	.word	0x00009180


	//   ....[45]....
        /*02e4*/ 	.word	0x00009190


	//   ....[46]....
        /*02e8*/ 	.word	0x000091a0


	//   ....[47]....
        /*02ec*/ 	.word	0x000091c0


	//   ....[48]....
        /*02f0*/ 	.word	0x0000a610


	//   ....[49]....
        /*02f4*/ 	.word	0x0000a7f0


	//   ....[50]....
        /*02f8*/ 	.word	0x0000a820


	//   ....[51]....
        /*02fc*/ 	.word	0x0000a850


	//   ....[52]....
        /*0300*/ 	.word	0x0000a880


	//   ....[53]....
        /*0304*/ 	.word	0x0000a8b0


	//   ....[54]....
        /*0308*/ 	.word	0x0000a8f0


	//   ....[55]....
        /*030c*/ 	.word	0x0000aa70


	//   ....[56]....
        /*0310*/ 	.word	0x0000aaa0


	//   ....[57]....
        /*0314*/ 	.word	0x0000aad0


	//   ....[58]....
        /*0318*/ 	.word	0x0000ab00


	//   ....[59]....
        /*031c*/ 	.word	0x0000ab30


	//   ....[60]....
        /*0320*/ 	.word	0x0000ab70


	//   ....[61]....
        /*0324*/ 	.word	0x0000ac00


	//   ....[62]....
        /*0328*/ 	.word	0x0000ac90


	//   ....[63]....
        /*032c*/ 	.word	0x0000ad40


	//   ....[64]....
        /*0330*/ 	.word	0x0000c3a0


	//   ....[65]....
        /*0334*/ 	.word	0x0000e570


	//   ....[66]....
        /*0338*/ 	.word	0x0000e5a0


	//   ....[67]....
        /*033c*/ 	.word	0x0000e5d0


	//   ....[68]....
        /*0340*/ 	.word	0x0000e600


	//   ....[69]....
        /*0344*/ 	.word	0x0000e610


	//   ....[70]....
        /*0348*/ 	.word	0x0000e630


	//   ....[71]....
        /*034c*/ 	.word	0x0000e650


	//   ....[72]....
        /*0350*/ 	.word	0x0000e690


	//   ....[73]....
        /*0354*/ 	.word	0x0000e7d0


	//   ....[74]....
        /*0358*/ 	.word	0x0000e800


	//   ....[75]....
        /*035c*/ 	.word	0x0000e840


	//   ....[76]....
        /*0360*/ 	.word	0x0000e870


	//   ....[77]....
        /*0364*/ 	.word	0x0000e8a0


	//   ....[78]....
        /*0368*/ 	.word	0x0000e8d0


	//   ....[79]....
        /*036c*/ 	.word	0x0000e970


	//   ....[80]....
        /*0370*/ 	.word	0x0000ea10


	//   ....[81]....
        /*0374*/ 	.word	0x0000eac0


	//   ....[82]....
        /*0378*/ 	.word	0x0000f0d0


	//   ....[83]....
        /*037c*/ 	.word	0x0000f6a0


	//   ....[84]....
        /*0380*/ 	.word	0x0000fb00


	//----- nvinfo : EIATTR_REG_RECONFIG
	.align		4
.L_1367:
        /*0384*/ 	.byte	0x01, 0x54
	.zero		2


	//----- nvinfo : EIATTR_SYSCALL_OFFSETS
	.align		4
        /*0388*/ 	.byte	0x04, 0x46
        /*038a*/ 	.short	(.L_1369 - .L_1368)


	//   ....[0]....
.L_1368:
        /*038c*/ 	.word	0x00001a20


	//   ....[1]....
        /*0390*/ 	.word	0x0000bca0


	//   ....[2]....
        /*0394*/ 	.word	0x0000bde0


	//   ....[3]....
        /*0398*/ 	.word	0x0000bf20


	//   ....[4]....
        /*039c*/ 	.word	0x0000c040


	//----- nvinfo : EIATTR_MBARRIER_INSTR_OFFSETS
	.align		4
.L_1369:
        /*03a0*/ 	.byte	0x04, 0x39
        /*03a2*/ 	.short	(.L_1371 - .L_1370)


	//   ....[0]....
.L_1370:
        /*03a4*/ 	.word	0x000002a0
        /*03a8*/ 	.word	0x000000ff
        /*03ac*/ 	.word	0x00019c00
        /*03b0*/ 	.short	0x0100
        /*03b2*/ 	.byte	0x08
	.zero		1


	//   ....[1]....
        /*03b4*/ 	.word	0x000002b0
        /*03b8*/ 	.word	0x000000ff
        /*03bc*/ 	.word	0x00019c20
        /*03c0*/ 	.short	0x0100
        /*03c2*/ 	.byte	0x08
	.zero		1


	//   ....[2]....
        /*03c4*/ 	.word	0x000003a0
        /*03c8*/ 	.word	0x000000ff
        /*03cc*/ 	.word	0x00019c30
        /*03d0*/ 	.short	0x0100
        /*03d2*/ 	.byte	0x08
	.zero		1


	//   ....[3]....
        /*03d4*/ 	.word	0x000003b0
        /*03d8*/ 	.word	0x000000ff
        /*03dc*/ 	.word	0x00019c40
        /*03e0*/ 	.short	0x0100
        /*03e2*/ 	.byte	0x08
	.zero		1


	//   ....[4]....
        /*03e4*/ 	.word	0x000003c0
        /*03e8*/ 	.word	0x000000ff
        /*03ec*/ 	.word	0x00019c38
        /*03f0*/ 	.short	0x0100
        /*03f2*/ 	.byte	0x08
	.zero		1


	//   ....[5]....
        /*03f4*/ 	.word	0x000003d0
        /*03f8*/ 	.word	0x000000ff
        /*03fc*/ 	.word	0x00019c48
        /*0400*/ 	.short	0x0100
        /*0402*/ 	.byte	0x08
	.zero		1


	//   ....[6]....
        /*0404*/ 	.word	0x00000500
        /*0408*/ 	.word	0x000000ff
        /*040c*/ 	.word	0x00019c50
        /*0410*/ 	.short	0x0100
        /*0412*/ 	.byte	0x08
	.zero		1


	//   ....[7]....
        /*0414*/ 	.word	0x00000510
        /*0418*/ 	.word	0x000000ff
        /*041c*/ 	.word	0x00019c60
        /*0420*/ 	.short	0x0100
        /*0422*/ 	.byte	0x08
	.zero		1


	//   ....[8]....
        /*0424*/ 	.word	0x00000520
        /*0428*/ 	.word	0x000000ff
        /*042c*/ 	.word	0x00019c58
        /*0430*/ 	.short	0x0100
        /*0432*/ 	.byte	0x08
	.zero		1


	//   ....[9]....
        /*0434*/ 	.word	0x00000530
        /*0438*/ 	.word	0x000000ff
        /*043c*/ 	.word	0x00019c68
        /*0440*/ 	.short	0x0100
        /*0442*/ 	.byte	0x08
	.zero		1


	//   ....[10]....
        /*0444*/ 	.word	0x00000620
        /*0448*/ 	.word	0x000000ff
        /*044c*/ 	.word	0x00019c70
        /*0450*/ 	.short	0x0100
        /*0452*/ 	.byte	0x06
	.zero		1


	//   ....[11]....
        /*0454*/ 	.word	0x00000630
        /*0458*/ 	.word	0x000000ff
        /*045c*/ 	.word	0x00019c80
        /*0460*/ 	.short	0x0100
        /*0462*/ 	.byte	0x06
	.zero		1


	//   ....[12]....
        /*0464*/ 	.word	0x00000640
        /*0468*/ 	.word	0x000000ff
        /*046c*/ 	.word	0x00019c78
        /*0470*/ 	.short	0x0100
        /*0472*/ 	.byte	0x06
	.zero		1


	//   ....[13]....
        /*0474*/ 	.word	0x00000650
        /*0478*/ 	.word	0x000000ff
        /*047c*/ 	.word	0x00019c88
        /*0480*/ 	.short	0x0100
        /*0482*/ 	.byte	0x06
	.zero		1


	//   ....[14]....
        /*0484*/ 	.word	0x00000780
        /*0488*/ 	.word	0x000000ff
        /*048c*/ 	.word	0x00019c90
        /*0490*/ 	.short	0x0100
        /*0492*/ 	.byte	0x08
	.zero		1


	//   ....[15]....
        /*0494*/ 	.word	0x00000790
        /*0498*/ 	.word	0x000000ff
        /*049c*/ 	.word	0x00019ca0
        /*04a0*/ 	.short	0x0100
        /*04a2*/ 	.byte	0x08
	.zero		1


	//   ....[16]....
        /*04a4*/ 	.word	0x000007a0
        /*04a8*/ 	.word	0x000000ff
        /*04ac*/ 	.word	0x00019c98
        /*04b0*/ 	.short	0x0100
        /*04b2*/ 	.byte	0x08
	.zero		1


	//   ....[17]....
        /*04b4*/ 	.word	0x000007b0
        /*04b8*/ 	.word	0x000000ff
        /*04bc*/ 	.word	0x00019ca8
        /*04c0*/ 	.short	0x0100
        /*04c2*/ 	.byte	0x08
	.zero		1


	//   ....[18]....
        /*04c4*/ 	.word	0x000008e0
        /*04c8*/ 	.word	0x000000ff
        /*04cc*/ 	.word	0x00019cb0
        /*04d0*/ 	.short	0x0100
        /*04d2*/ 	.byte	0x08
	.zero		1


	//   ....[19]....
        /*04d4*/ 	.word	0x000008f0
        /*04d8*/ 	.word	0x000000ff
        /*04dc*/ 	.word	0x00019cc0
        /*04e0*/ 	.short	0x0100
        /*04e2*/ 	.byte	0x08
	.zero		1


	//   ....[20]....
        /*04e4*/ 	.word	0x00000900
        /*04e8*/ 	.word	0x000000ff
        /*04ec*/ 	.word	0x00019cb8
        /*04f0*/ 	.short	0x0100
        /*04f2*/ 	.byte	0x08
	.zero		1


	//   ....[21]....
        /*04f4*/ 	.word	0x00000910
        /*04f8*/ 	.word	0x000000ff
        /*04fc*/ 	.word	0x00019cc8
        /*0500*/ 	.short	0x0100
        /*0502*/ 	.byte	0x08
	.zero		1


	//   ....[22]....
        /*0504*/ 	.word	0x00001aa0
        /*0508*/ 	.word	0x000000ff
        /*050c*/ 	.word	0x00019c00
        /*0510*/ 	.short	0x010a
        /*0512*/ 	.byte	0x2c
	.zero		1


	//   ....[23]....
        /*0514*/ 	.word	0x00001b20
        /*0518*/ 	.word	0x00000003
        /*051c*/ 	.word	0x00019c30
        /*0520*/ 	.short	0x010a
        /*0522*/ 	.byte	0x3f
	.zero		1


	//   ....[24]....
        /*0524*/ 	.word	0x00001b90
        /*0528*/ 	.word	0x00000003
        /*052c*/ 	.word	0x00019c30
        /*0530*/ 	.short	0x010a
        /*0532*/ 	.byte	0x3f
	.zero		1


	//   ....[25]....
        /*0534*/ 	.word	0x00003410
        /*0538*/ 	.word	0x00000029
        /*053c*/ 	.word	0x00000000
        /*0540*/ 	.short	0x0101
        /*0542*/ 	.byte	0x3f
	.zero		1


	//   ....[26]....
        /*0544*/ 	.word	0x00003f20
        /*0548*/ 	.word	0x000000ff
        /*054c*/ 	.word	0x00019c30
        /*0550*/ 	.short	0x010a
        /*0552*/ 	.byte	0x15
	.zero		1


	//   ....[27]....
        /*0554*/ 	.word	0x00003f60
        /*0558*/ 	.word	0x000000ff
        /*055c*/ 	.word	0x00019c30
        /*0560*/ 	.short	0x010a
        /*0562*/ 	.byte	0x15
	.zero		1


	//   ....[28]....
        /*0564*/ 	.word	0x000040c0
        /*0568*/ 	.word	0x000000ff
        /*056c*/ 	.word	0x00019c50
        /*0570*/ 	.short	0x010a
        /*0572*/ 	.byte	0x0b
	.zero		1


	//   ....[29]....
        /*0574*/ 	.word	0x00004100
        /*0578*/ 	.word	0x000000ff
        /*057c*/ 	.word	0x00019c50
        /*0580*/ 	.short	0x010a
        /*0582*/ 	.byte	0x0b
	.zero		1


	//   ....[30]....
        /*0584*/ 	.word	0x00005b50
        /*0588*/ 	.word	0x00000003
        /*058c*/ 	.word	0x00000000
        /*0590*/ 	.short	0x0101
        /*0592*/ 	.byte	0x3f
	.zero		1


	//   ....[31]....
        /*0594*/ 	.word	0x00005e10
        /*0598*/ 	.word	0x000000ff
        /*059c*/ 	.word	0x00000000
        /*05a0*/ 	.short	0x0101
        /*05a2*/ 	.byte	0x06
	.zero		1


	//   ....[32]....
        /*05a4*/ 	.word	0x000063c0
        /*05a8*/ 	.word	0x000000ff
        /*05ac*/ 	.word	0x00019c30
        /*05b0*/ 	.short	0x010a
        /*05b2*/ 	.byte	0x06
	.zero		1


	//   ....[33]....
        /*05b4*/ 	.word	0x00006400
        /*05b8*/ 	.word	0x000000ff
        /*05bc*/ 	.word	0x00019c30
        /*05c0*/ 	.short	0x010a
        /*05c2*/ 	.byte	0x06
	.zero		1


	//   ....[34]....
        /*05c4*/ 	.word	0x00006560
        /*05c8*/ 	.word	0x000000ff
        /*05cc*/ 	.word	0x00019c50
        /*05d0*/ 	.short	0x010a
        /*05d2*/ 	.byte	0x0b
	.zero		1


	//   ....[35]....
        /*05d4*/ 	.word	0x00006990
        /*05d8*/ 	.word	0x000000ff
        /*05dc*/ 	.word	0x00019c50
        /*05e0*/ 	.short	0x010a
        /*05e2*/ 	.byte	0x0b
	.zero		1


	//   ....[36]....
        /*05e4*/ 	.word	0x00007710
        /*05e8*/ 	.word	0x00000003
        /*05ec*/ 	.word	0x00000000
        /*05f0*/ 	.short	0x0101
        /*05f2*/ 	.byte	0x3f
	.zero		1


	//   ....[37]....
        /*05f4*/ 	.word	0x000079c0
        /*05f8*/ 	.word	0x000000ff
        /*05fc*/ 	.word	0x00000000
        /*0600*/ 	.short	0x0101
        /*0602*/ 	.byte	0x06
	.zero		1


	//   ....[38]....
        /*0604*/ 	.word	0x00007ef0
        /*0608*/ 	.word	0x000000ff
        /*060c*/ 	.word	0x00019c50
        /*0610*/ 	.short	0x010a
        /*0612*/ 	.byte	0x0e
	.zero		1


	//   ....[39]....
        /*0614*/ 	.word	0x00007f30
        /*0618*/ 	.word	0x000000ff
        /*061c*/ 	.word	0x00019c50
        /*0620*/ 	.short	0x010a
        /*0622*/ 	.byte	0x0e
	.zero		1


	//   ....[40]....
        /*0624*/ 	.word	0x00008530
        /*0628*/ 	.word	0x000000ff
        /*062c*/ 	.word	0x00000000
        /*0630*/ 	.short	0x0101
        /*0632*/ 	.byte	0x04
	.zero		1


	//   ....[41]....
        /*0634*/ 	.word	0x00009a20
        /*0638*/ 	.word	0x00000000
        /*063c*/ 	.word	0x00000000
        /*0640*/ 	.short	0x0101
        /*0642*/ 	.byte	0x3f
	.zero		1


	//   ....[42]....
        /*0644*/ 	.word	0x0000c5b0
        /*0648*/ 	.word	0x00000005
        /*064c*/ 	.word	0x00019c80
        /*0650*/ 	.short	0x010a
        /*0652*/ 	.byte	0x3f
	.zero		1


	//   ....[43]....
        /*0654*/ 	.word	0x0000c7e0
        /*0658*/ 	.word	0x00000005
        /*065c*/ 	.word	0x00019c40
        /*0660*/ 	.short	0x010a
        /*0662*/ 	.byte	0x3f
	.zero		1


	//   ....[44]....
        /*0664*/ 	.word	0x0000cc90
        /*0668*/ 	.word	0x000000ff
        /*066c*/ 	.word	0x00019c20
        /*0670*/ 	.short	0x010a
        /*0672*/ 	.byte	0x28
	.zero		1


	//   ....[45]....
        /*0674*/ 	.word	0x0000cf40
        /*0678*/ 	.word	0x0000000a
        /*067c*/ 	.word	0x00019c80
        /*0680*/ 	.short	0x010a
        /*0682*/ 	.byte	0x3f
	.zero		1


	//   ....[46]....
        /*0684*/ 	.word	0x0000d380
        /*0688*/ 	.word	0x0000000a
        /*068c*/ 	.word	0x00019c40
        /*0690*/ 	.short	0x010a
        /*0692*/ 	.byte	0x3f
	.zero		1


	//   ....[47]....
        /*0694*/ 	.word	0x0000d830
        /*0698*/ 	.word	0x0000000c
        /*069c*/ 	.word	0x00019c70
        /*06a0*/ 	.short	0x010a
        /*06a2*/ 	.byte	0x3f
	.zero		1


	//   ....[48]....
        /*06a4*/ 	.word	0x0000d8a0
        /*06a8*/ 	.word	0x0000000c
        /*06ac*/ 	.word	0x00019c60
        /*06b0*/ 	.short	0x010a
        /*06b2*/ 	.byte	0x3f
	.zero		1


	//   ....[49]....
        /*06b4*/ 	.word	0x0000dc80
        /*06b8*/ 	.word	0x0000000c
        /*06bc*/ 	.word	0x00019c50
        /*06c0*/ 	.short	0x0101
        /*06c2*/ 	.byte	0x3f
	.zero		1


	//   ....[50]....
        /*06c4*/ 	.word	0x0000dcf0
        /*06c8*/ 	.word	0x00000003
        /*06cc*/ 	.word	0x00000000
        /*06d0*/ 	.short	0x0101
        /*06d2*/ 	.byte	0x3f
	.zero		1


	//   ....[51]....
        /*06d4*/ 	.word	0x0000deb0
        /*06d8*/ 	.word	0x00000002
        /*06dc*/ 	.word	0x00019c70
        /*06e0*/ 	.short	0x010a
        /*06e2*/ 	.byte	0x3f
	.zero		1


	//   ....[52]....
        /*06e4*/ 	.word	0x0000df20
        /*06e8*/ 	.word	0x00000002
        /*06ec*/ 	.word	0x00019c60
        /*06f0*/ 	.short	0x010a
        /*06f2*/ 	.byte	0x3f
	.zero		1


	//   ....[53]....
        /*06f4*/ 	.word	0x0000e300
        /*06f8*/ 	.word	0x00000002
        /*06fc*/ 	.word	0x00019c50
        /*0700*/ 	.short	0x0101
        /*0702*/ 	.byte	0x3f
	.zero		1


	//   ....[54]....
        /*0704*/ 	.word	0x0000e370
        /*0708*/ 	.word	0x00000000
        /*070c*/ 	.word	0x00000000
        /*0710*/ 	.short	0x0101
        /*0712*/ 	.byte	0x3f
	.zero		1


	//   ....[55]....
        /*0714*/ 	.word	0x0000f050
        /*0718*/ 	.word	0x00000008
        /*071c*/ 	.word	0x00019c20
        /*0720*/ 	.short	0x010a
        /*0722*/ 	.byte	0x3f
	.zero		1


	//   ....[56]....
        /*0724*/ 	.word	0x0000f1f0
        /*0728*/ 	.word	0x00000006
        /*072c*/ 	.word	0x00000000
        /*0730*/ 	.short	0x010a
        /*0732*/ 	.byte	0x3f
	.zero		1


	//   ....[57]....
        /*0734*/ 	.word	0x0000f260
        /*0738*/ 	.word	0x00000007
        /*073c*/ 	.word	0x00000000
        /*0740*/ 	.short	0x010a
        /*0742*/ 	.byte	0x3f
	.zero		1


	//   ....[58]....
        /*0744*/ 	.word	0x0000f2b0
        /*0748*/ 	.word	0x00000002
        /*074c*/ 	.word	0x00019c60
        /*0750*/ 	.short	0x010a
        /*0752*/ 	.byte	0x3f
	.zero		1


	//   ....[59]....
        /*0754*/ 	.word	0x0000f300
        /*0758*/ 	.word	0x00000005
        /*075c*/ 	.word	0x00019c60
        /*0760*/ 	.short	0x010a
        /*0762*/ 	.byte	0x3f
	.zero		1


	//   ....[60]....
        /*0764*/ 	.word	0x0000f340
        /*0768*/ 	.word	0x00000002
        /*076c*/ 	.word	0x00019c80
        /*0770*/ 	.short	0x010a
        /*0772*/ 	.byte	0x3f
	.zero		1


	//   ....[61]....
        /*0774*/ 	.word	0x0000f360
        /*0778*/ 	.word	0x00000005
        /*077c*/ 	.word	0x00019c80
        /*0780*/ 	.short	0x010a
        /*0782*/ 	.byte	0x3f
	.zero		1


	//   ....[62]....
        /*0784*/ 	.word	0x0000f3d0
        /*0788*/ 	.word	0x00000003
        /*078c*/ 	.word	0x00019c00
        /*0790*/ 	.short	0x010a
        /*0792*/ 	.byte	0x3f
	.zero		1


	//   ....[63]....
        /*0794*/ 	.word	0x0000f420
        /*0798*/ 	.word	0x00000003
        /*079c*/ 	.word	0x00019c30
        /*07a0*/ 	.short	0x010a
        /*07a2*/ 	.byte	0x3f
	.zero		1


	//   ....[64]....
        /*07a4*/ 	.word	0x0000f480
        /*07a8*/ 	.word	0x00000007
        /*07ac*/ 	.word	0x00019c30
        /*07b0*/ 	.short	0x010a
        /*07b2*/ 	.byte	0x3f
	.zero		1


	//   ....[65]....
        /*07b4*/ 	.word	0x0000f4e0
        /*07b8*/ 	.word	0x00000007
        /*07bc*/ 	.word	0x00019c50
        /*07c0*/ 	.short	0x010a
        /*07c2*/ 	.byte	0x3f
	.zero		1


	//   ....[66]....
        /*07c4*/ 	.word	0x0000f540
        /*07c8*/ 	.word	0x00000009
        /*07cc*/ 	.word	0x00019c30
        /*07d0*/ 	.short	0x010a
        /*07d2*/ 	.byte	0x3f
	.zero		1


	//   ....[67]....
        /*07d4*/ 	.word	0x0000f5a0
        /*07d8*/ 	.word	0x00000009
        /*07dc*/ 	.word	0x00019c50
        /*07e0*/ 	.short	0x010a
        /*07e2*/ 	.byte	0x3f
	.zero		1


	//   ....[68]....
        /*07e4*/ 	.word	0x0000f600
        /*07e8*/ 	.word	0x00000006
        /*07ec*/ 	.word	0x00019c50
        /*07f0*/ 	.short	0x010a
        /*07f2*/ 	.byte	0x3f
	.zero		1


	//   ....[69]....
        /*07f4*/ 	.word	0x0000f750
        /*07f8*/ 	.word	0x00000005
        /*07fc*/ 	.word	0x00019c80
        /*0800*/ 	.short	0x010a
        /*0802*/ 	.byte	0x3f
	.zero		1


	//   ....[70]....
        /*0804*/ 	.word	0x0000f7a0
        /*0808*/ 	.word	0x00000005
        /*080c*/ 	.word	0x00019c40
        /*0810*/ 	.short	0x010a
        /*0812*/ 	.byte	0x3f
	.zero		1


	//   ....[71]....
        /*0814*/ 	.word	0x0000f7f0
        /*0818*/ 	.word	0x0000001a
        /*081c*/ 	.word	0x00019c20
        /*0820*/ 	.short	0x010a
        /*0822*/ 	.byte	0x3f
	.zero		1


	//   ....[72]....
        /*0824*/ 	.word	0x0000f840
        /*0828*/ 	.word	0x0000000a
        /*082c*/ 	.word	0x00019c80
        /*0830*/ 	.short	0x010a
        /*0832*/ 	.byte	0x3f
	.zero		1


	//   ....[73]....
        /*0834*/ 	.word	0x0000f890
        /*0838*/ 	.word	0x0000000a
        /*083c*/ 	.word	0x00019c40
        /*0840*/ 	.short	0x010a
        /*0842*/ 	.byte	0x3f
	.zero		1


	//   ....[74]....
        /*0844*/ 	.word	0x0000f8e0
        /*0848*/ 	.word	0x0000000c
        /*084c*/ 	.word	0x00019c70
        /*0850*/ 	.short	0x010a
        /*0852*/ 	.byte	0x3f
	.zero		1


	//   ....[75]....
        /*0854*/ 	.word	0x0000f930
        /*0858*/ 	.word	0x0000000c
        /*085c*/ 	.word	0x00019c60
        /*0860*/ 	.short	0x010a
        /*0862*/ 	.byte	0x3f
	.zero		1


	//   ....[76]....
        /*0864*/ 	.word	0x0000f980
        /*0868*/ 	.word	0x00000002
        /*086c*/ 	.word	0x00019c70
        /*0870*/ 	.short	0x010a
        /*0872*/ 	.byte	0x3f
	.zero		1


	//   ....[77]....
        /*0874*/ 	.word	0x0000f9d0
        /*0878*/ 	.word	0x00000002
        /*087c*/ 	.word	0x00019c60
        /*0880*/ 	.short	0x010a
        /*0882*/ 	.byte	0x3f
	.zero		1


	//   ....[78]....
        /*0884*/ 	.word	0x0000fa20
        /*0888*/ 	.word	0x00000008
        /*088c*/ 	.word	0x00019c20
        /*0890*/ 	.short	0x010a
        /*0892*/ 	.byte	0x3f
	.zero		1


	//   ....[79]....
        /*0894*/ 	.word	0x0000fbc0
        /*0898*/ 	.word	0x00000006
        /*089c*/ 	.word	0x00000000
        /*08a0*/ 	.short	0x010a
        /*08a2*/ 	.byte	0x3f
	.zero		1


	//   ....[80]....
        /*08a4*/ 	.word	0x0000fc10
        /*08a8*/ 	.word	0x00000007
        /*08ac*/ 	.word	0x00000000
        /*08b0*/ 	.short	0x010a
        /*08b2*/ 	.byte	0x3f
	.zero		1


	//   ....[81]....
        /*08b4*/ 	.word	0x0000fc60
        /*08b8*/ 	.word	0x00000002
        /*08bc*/ 	.word	0x00019c60
        /*08c0*/ 	.short	0x010a
        /*08c2*/ 	.byte	0x3f
	.zero		1


	//   ....[82]....
        /*08c4*/ 	.word	0x0000fcb0
        /*08c8*/ 	.word	0x00000005
        /*08cc*/ 	.word	0x00019c60
        /*08d0*/ 	.short	0x010a
        /*08d2*/ 	.byte	0x3f
	.zero		1


	//   ....[83]....
        /*08d4*/ 	.word	0x0000fd00
        /*08d8*/ 	.word	0x00000002
        /*08dc*/ 	.word	0x00019c80
        /*08e0*/ 	.short	0x010a
        /*08e2*/ 	.byte	0x3f
	.zero		1


	//----- nvinfo : EIATTR_NUM_MBARRIERS
	.align		4
.L_1371:
        /*08e4*/ 	.byte	0x03, 0x38
        /*08e6*/ 	.short	0x0016


	//----- nvinfo : EIATTR_EXIT_INSTR_OFFSETS
	.align		4
        /*08e8*/ 	.byte	0x04, 0x1c
        /*08ea*/ 	.short	(.L_1373 - .L_1372)


	//   ....[0]....
.L_1372:
        /*08ec*/ 	.word	0x00000a70


	//   ....[1]....
        /*08f0*/ 	.word	0x0000a5c0


	//   ....[2]....
        /*08f4*/ 	.word	0x0000f3b0


	//----- nvinfo : EIATTR_MAX_THREADS
	.align		4
.L_1373:
        /*08f8*/ 	.byte	0x04, 0x05
        /*08fa*/ 	.short	(.L_1375 - .L_1374)
.L_1374:
        /*08fc*/ 	.word	0x00000200
        /*0900*/ 	.word	0x00000001
        /*0904*/ 	.word	0x00000001


	//----- nvinfo : EIATTR_CRS_STACK_SIZE
	.align		4
.L_1375:
        /*0908*/ 	.byte	0x04, 0x1e
        /*090a*/ 	.short	(.L_1377 - .L_1376)
.L_1376:
        /*090c*/ 	.word	0x00000000


	//----- nvinfo : EIATTR_CBANK_PARAM_SIZE
	.align		4
.L_1377:
        /*0910*/ 	.byte	0x03, 0x19
        /*0912*/ 	.short	0x0a70


	//----- nvinfo : EIATTR_PARAM_CBANK
	.align		4
        /*0914*/ 	.byte	0x04, 0x0a
        /*0916*/ 	.short	(.L_1379 - .L_1378)
	.align		4
.L_1378:
        /*0918*/ 	.word	index@(.nv.constant0._ZN7cutlass13device_kernelIN5flash11enable_sm90INS1_16FlashAttnFwdSm90INS1_25CollectiveMainloopFwdSm90ILi2EN4cute5tupleIJNS5_1CILi1EEES8_S8_EEENS6_IJNS7_ILi192EEENS7_ILi128EEENS7_ILi96EEEEEELi96ENS_12float_e4m3_tEfNS_4arch4Sm90ELb1ELb0ELb0ELb1ELb0ELb0ELb0ELb1ELb1ELb0ELb0ELb0EEENS1_21CollectiveEpilogueFwdINS6_IJSA_SC_SB_EEES9_NS_10bfloat16_tESG_Li384ELb1ELb0ELb0ELb1EEENS1_36VarlenDynamicPersistentTileSchedulerILi192ELi128ELi384ELi128ELb0ELb0ELb1ELb1ELb1ELb1EEEEEEEEEvNT_6ParamsE)
        /*091c*/ 	.short	0x0210
        /*091e*/ 	.short	0x0a70


	//----- nvinfo : EIATTR_SW_WAR
	.align		4
.L_1379:
        /*0920*/ 	.byte	0x04, 0x36
        /*0922*/ 	.short	(.L_1381 - .L_1380)
.L_1380:
        /*0924*/ 	.word	0x00000008
.L_1381:


//--------------------- .nv.info._ZN7cutlass13device_kernelIN5flash11enable_sm90INS1_16FlashAttnFwdSm90INS1_25CollectiveMainloopFwdSm90ILi2EN4cute5tupleIJNS5_1CILi1EEES8_S8_EEENS6_IJNS7_ILi192EEENS7_ILi128EEENS7_ILi96EEEEEELi96ENS_12float_e4m3_tEfNS_4arch4Sm90ELb1ELb0ELb0ELb1ELb0ELb1ELb0ELb1ELb1ELb0ELb0ELb0EEENS1_21CollectiveEpilogueFwdINS6_IJSA_SC_SB_EEES9_NS_10bfloat16_tESG_Li384ELb1ELb0ELb0ELb1EEENS1_36VarlenDynamicPersistentTileSchedulerILi192ELi128ELi384ELi128ELb0ELb0ELb1ELb1ELb1ELb1EEEEEEEEEvNT_6ParamsE --------------------------
	.section	.nv.info._ZN7cutlass13device_kernelIN5flash11enable_sm90INS1_16FlashAttnFwdSm90INS1_25CollectiveMainloopFwdSm90ILi2EN4cute5tupleIJNS5_1CILi1EEES8_S8_EEENS6_IJNS7_ILi192EEENS7_ILi128EEENS7_ILi96EEEEEELi96ENS_12float_e4m3_tEfNS_4arch4Sm90ELb1ELb0ELb0ELb1ELb0ELb1ELb0ELb1ELb1ELb0ELb0ELb0EEENS1_21CollectiveEpilogueFwdINS6_IJSA_SC_SB_EEES9_NS_10bfloat16_tESG_Li384ELb1ELb0ELb0ELb1EEENS1_36VarlenDynamicPersistentTileSchedulerILi192ELi128ELi384ELi128ELb0ELb0ELb1ELb1ELb1ELb1EEEEEEEEEvNT_6ParamsE,"",@"SHT_CUDA_INFO"
	.sectionflags	@""
	.align	4


	//----- nvinfo : EIATTR_CUDA_API_VERSION
	.align		4
        /*0000*/ 	.byte	0x04, 0x37
        /*0002*/ 	.short	(.L_1383 - .L_1382)
.L_1382:
        /*0004*/ 	.word	0x00000082


	//----- nvinfo : EIATTR_KPARAM_INFO
	.align		4
.L_1383:
        /*0008*/ 	.byte	0x04, 0x17
        /*000a*/ 	.short	(.L_1385 - .L_1384)
.L_1384:
        /*000c*/ 	.word	0x00000000
        /*0010*/ 	.short	0x0000
        /*0012*/ 	.short	0x0070
        /*0014*/ 	.byte	0x00, 0xf0, 0x01, 0x28


	//----- nvinfo : EIATTR_SPARSE_MMA_MASK
	.align		4
.L_1385:
        /*0018*/ 	.byte	0x03, 0x50
        /*001a*/ 	.short	0x0000


	//----- nvinfo : EIATTR_MAXREG_COUNT
	.align		4
        /*001c*/ 	.byte	0x03, 0x1b
        /*001e*/ 	.short	0x0080


	//----- nvinfo : EIATTR_NUM_BARRIERS
	.align		4
        /*0020*/ 	.byte	0x02, 0x4c
        /*0022*/ 	.byte	0x10
	.zero		1


	//----- nvinfo : EIATTR_EXTERNS
	.align		4
        /*0024*/ 	.byte	0x04, 0x0f
        /*0026*/ 	.short	(.L_1387 - .L_1386)


	//   ....[0]....
	.align		4
.L_1386:
        /*0028*/ 	.word	index@(__assertfail)


	//----- nvinfo : EIATTR_ANNOTATIONS
	.align		4
.L_1387:
        /*002c*/ 	.byte	0x04, 0x55
        /*002e*/ 	.short	(.L_1389 - .L_1388)


	//   ....[0]....
.L_1388:
        /* <DEDUP_REMOVED lines=62> */


	//----- nvinfo : EIATTR_MERCURY_ISA_VERSION
	.align		4
.L_1389:
        /*03f8*/ 	.byte	0x03, 0x5f
        /*03fa*/ 	.short	0x0101


	//----- nvinfo : EIATTR_UNUSED_LOAD_BYTE_OFFSET
	.align		4
        /*03fc*/ 	.byte	0x04, 0x44
        /*03fe*/ 	.short	(.L_1391 - .L_1390)


	//   ....[0]....
.L_1390:
        /*0400*/ 	.word	0x00000ac0
        /*0404*/ 	.word	0x0000fff0


	//   ....[1]....
        /*0408*/ 	.word	0x00012bd0
        /*040c*/ 	.word	0x0000fff0


	//----- nvinfo : EIATTR_INT_WARP_WIDE_INSTR_OFFSETS
	.align		4
.L_1391:
        /*0410*/ 	.byte	0x04, 0x31
        /*0412*/ 	.short	(.L_1393 - .L_1392)


	//   ....[0]....
.L_1392:
        /*0414*/ 	.word	0x000001b0


	//   ....[1]....
        /*0418*/ 	.word	0x00000250


	//   ....[2]....
        /*041c*/ 	.word	0x000002c0


	//   ....[3]....
        /*0420*/ 	.word	0x00017350


	//   ....[4]....
        /*0424*/ 	.word	0x000173e0


	//   ....[5]....
        /*0428*/ 	.word	0x00017a20


	//   ....[6]....
        /*042c*/ 	.word	0x00017a70


	//   ....[7]....
        /*0430*/ 	.word	0x00017ba0


	//   ....[8]....
        /*0434*/ 	.word	0x00017c60


	//   ....[9]....
        /*0438*/ 	.word	0x00019850


	//   ....[10]....
        /*043c*/ 	.word	0x000198e0


	//----- nvinfo : EIATTR_COOP_GROUP_MASK_REGIDS
	.align		4
.L_1393:
        /*0440*/ 	.byte	0x04, 0x29
        /*0442*/ 	.short	(.L_1395 - .L_1394)


	//   ....[0]....
.L_1394:
        /*0444*/ 	.word	0xffffffff


	//   ....[1]....
        /*0448*/ 	.word	0xffffffff


	//   ....[2]....
        /*044c*/ 	.word	0xffffffff


	//   ....[3]....
        /*0450*/ 	.word	0xffffffff


	//   ....[4]....
        /*0454*/ 	.word	0xffffffff


	//   ....[5]....
        /*0458*/ 	.word	0xffffffff


	//   ....[6]....
        /*045c*/ 	.word	0xffffffff


	//   ....[7]....
        /*0460*/ 	.word	0xffffffff


	//   ....[8]....
        /*0464*/ 	.word	0xffffffff


	//   ....[9]....
        /*0468*/ 	.word	0xffffffff


	//   ....[10]....
        /*046c*/ 	.word	0xffffffff


	//   ....[11]....
        /*0470*/ 	.word	0xffffffff


	//   ....[12]....
        /*0474*/ 	.word	0xffffffff


	//   ....[13]....
        /*0478*/ 	.word	0xffffffff


	//   ....[14]....
        /*047c*/ 	.word	0xffffffff


	//   ....[15]....
        /*0480*/ 	.word	0xffffffff


	//   ....[16]....
        /*0484*/ 	.word	0xffffffff


	//   ....[17]....
        /*0488*/ 	.word	0xffffffff


	//   ....[18]....
        /*048c*/ 	.word	0xffffffff


	//   ....[19]....
        /*0490*/ 	.word	0xffffffff


	//   ....[20]....
        /*0494*/ 	.word	0xffffffff


	//   ....[21]....
        /*0498*/ 	.word	0xffffffff


	//   ....[22]....
        /*049c*/ 	.word	0xffffffff


	//   ....[23]....
        /*04a0*/ 	.word	0xffffffff


	//   ....[24]....
        /*04a4*/ 	.word	0xffffffff


	//   ....[25]....
        /*04a8*/ 	.word	0xffffffff


	//   ....[26]....
        /*04ac*/ 	.word	0xffffffff


	//   ....[27]....
        /*04b0*/ 	.word	0xffffffff


	//   ....[28]....
        /*04b4*/ 	.word	0xffffffff


	//   ....[29]....
        /*04b8*/ 	.word	0xffffffff


	//   ....[30]....
        /*04bc*/ 	.word	0xffffffff


	//   ....[31]....
        /*04c0*/ 	.word	0xffffffff


	//   ....[32]....
        /*04c4*/ 	.word	0xffffffff


	//   ....[33]....
        /*04c8*/ 	.word	0xffffffff


	//   ....[34]....
        /*04cc*/ 	.word	0xffffffff


	//   ....[35]....
        /*04d0*/ 	.word	0xffffffff


	//   ....[36]....
        /*04d4*/ 	.word	0xffffffff


	//   ....[37]....
        /*04d8*/ 	.word	0xffffffff


	//   ....[38]....
        /*04dc*/ 	.word	0xffffffff


	//   ....[39]....
        /*04e0*/ 	.word	0xffffffff


	//   ....[40]....
        /*04e4*/ 	.word	0xffffffff


	//   ....[41]....
        /*04e8*/ 	.word	0xffffffff


	//   ....[42]....
        /*04ec*/ 	.word	0xffffffff


	//   ....[43]....
        /*04f0*/ 	.word	0xffffffff


	//   ....[44]....
        /*04f4*/ 	.word	0xffffffff


	//   ....[45]....
        /*04f8*/ 	.word	0xffffffff


	//   ....[46]....
        /*04fc*/ 	.word	0xffffffff


	//   ....[47]....
        /*0500*/ 	.word	0xffffffff


	//   ....[48]....
        /*0504*/ 	.word	0xffffffff


	//   ....[49]....
        /*0508*/ 	.word	0xffffffff


	//   ....[50]....
        /*050c*/ 	.word	0xffffffff


	//   ....[51]....
        /*0510*/ 	.word	0xffffffff


	//   ....[52]....
        /*0514*/ 	.word	0xffffffff


	//   ....[53]....
        /*0518*/ 	.word	0xffffffff


	//   ....[54]....
        /*051c*/ 	.word	0xffffffff


	//   ....[55]....
        /*0520*/ 	.word	0xffffffff


	//   ....[56]....
        /*0524*/ 	.word	0xffffffff


	//   ....[57]....
        /*0528*/ 	.word	0xffffffff


	//   ....[58]....
        /*052c*/ 	.word	0xffffffff


	//   ....[59]....
        /*0530*/ 	.word	0xffffffff


	//   ....[60]....
        /*0534*/ 	.word	0xffffffff


	//   ....[61]....
        /*0538*/ 	.word	0xffffffff


	//   ....[62]....
        /*053c*/ 	.word	0xffffffff


	//   ....[63]....
        /*0540*/ 	.word	0xffffffff


	//   ....[64]....
        /*0544*/ 	.word	0xffffffff


	//   ....[65]....
        /*0548*/ 	.word	0xffffffff


	//   ....[66]....
        /*054c*/ 	.word	0xffffffff


	//   ....[67]....
        /*0550*/ 	.word	0xffffffff


	//   ....[68]....
        /*0554*/ 	.word	0xffffffff


	//   ....[69]....
        /*0558*/ 	.word	0xffffffff


	//   ....[70]....
        /*055c*/ 	.word	0xffffffff


	//   ....[71]....
        /*0560*/ 	.word	0xffffffff


	//   ....[72]....
        /*0564*/ 	.word	0xffffffff


	//   ....[73]....
        /*0568*/ 	.word	0xffffffff


	//   ....[74]....
        /*056c*/ 	.word	0xffffffff


	//   ....[75]....
        /*0570*/ 	.word	0xffffffff


	//   ....[76]....
        /*0574*/ 	.word	0xffffffff


	//   ....[77]....
        /*0578*/ 	.word	0xffffffff


	//   ....[78]....
        /*057c*/ 	.word	0xffffffff


	//   ....[79]....
        /*0580*/ 	.word	0xffffffff


	//   ....[80]....
        /*0584*/ 	.word	0xffffffff


	//   ....[81]....
        /*0588*/ 	.word	0xffffffff


	//   ....[82]....
        /*058c*/ 	.word	0xffffffff


	//   ....[83]....
        /*0590*/ 	.word	0xffffffff


	//   ....[84]....
        /*0594*/ 	.word	0x0500000f


	//   ....[85]....
        /*0598*/ 	.word	0x0500000f


	//   ....[86]....
        /*059c*/ 	.word	0x0500000f


	//   ....[87]....
        /*05a0*/ 	.word	0x0500000f


	//   ....[88]....
        /*05a4*/ 	.word	0x0500000f


	//   ....[89]....
        /*05a8*/ 	.word	0x0500000f


	//   ....[90]....
        /*05ac*/ 	.word	0x0500000f


	//   ....[91]....
        /*05b0*/ 	.word	0x0500000f


	//   ....[92]....
        /*05b4*/ 	.word	0x0500000f


	//   ....[93]....
        /*05b8*/ 	.word	0x0500000f


	//   ....[94]....
        /*05bc*/ 	.word	0x0500000f


	//   ....[95]....
        /*05c0*/ 	.word	0x0500000f


	//   ....[96]....
        /*05c4*/ 	.word	0x0500000f


	//   ....[97]....
        /*05c8*/ 	.word	0x0500000f


	//   ....[98]....
        /*05cc*/ 	.word	0x0500000f


	//   ....[99]....
        /*05d0*/ 	.word	0x0500000f


	//   ....[100]....
        /*05d4*/ 	.word	0x0500000f


	//   ....[101]....
        /*05d8*/ 	.word	0x0500000f


	//   ....[102]....
        /*05dc*/ 	.word	0x0500000f


	//   ....[103]....
        /*05e0*/ 	.word	0x0500000f


	//   ....[104]....
        /*05e4*/ 	.word	0x0500000f


	//   ....[105]....
        /*05e8*/ 	.word	0x0500000f


	//   ....[106]....
        /*05ec*/ 	.word	0x0500000f


	//   ....[107]....
        /*05f0*/ 	.word	0x0500000f


	//   ....[108]....
        /*05f4*/ 	.word	0x0500000f


	//   ....[109]....
        /*05f8*/ 	.word	0x0500000f


	//   ....[110]....
        /*05fc*/ 	.word	0x0500000f


	//   ....[111]....
        /*0600*/ 	.word	0x0500000f


	//----- nvinfo : EIATTR_COOP_GROUP_INSTR_OFFSETS
	.align		4
.L_1395:
        /*0604*/ 	.byte	0x04, 0x28
        /*0606*/ 	.short	(.L_1397 - .L_1396)


	//   ....[0]....
.L_1396:
        /*0608*/ 	.word	0x00000060


	//   ....[1]....
        /*060c*/ 	.word	0x000001c0


	//   ....[2]....
        /*0610*/ 	.word	0x00000270


	//   ....[3]....
        /*0614*/ 	.word	0x00000430


	//   ....[4]....
        /*0618*/ 	.word	0x00000590


	//   ....[5]....
        /*061c*/ 	.word	0x000006b0


	//   ....[6]....
        /*0620*/ 	.word	0x00000810


	//   ....[7]....
        /*0624*/ 	.word	0x00006ee0


	//   ....[8]....
        /*0628*/ 	.word	0x0000c370


	//   ....[9]....
        /*062c*/ 	.word	0x0000c390


	//   ....[10]....
        /*0630*/ 	.word	0x0000cab0


	//   ....[11]....
        /*0634*/ 	.word	0x0000caf0


	//   ....[12]....
        /*0638*/ 	.word	0x0000ea60


	//   ....[13]....
        /*063c*/ 	.word	0x0000eb70


	//   ....[14]....
        /*0640*/ 	.word	0x0000f340


	//   ....[15]....
        /*0644*/ 	.word	0x0000f3f0


	//   ....[16]....
        /*0648*/ 	.word	0x00010d70


	//   ....[17]....
        /*064c*/ 	.word	0x00010db0


	//   ....[18]....
        /*0650*/ 	.word	0x00010e00


	//   ....[19]....
        /*0654*/ 	.word	0x00010e70


	//   ....[20]....
        /*0658*/ 	.word	0x00012520


	//   ....[21]....
        /*065c*/ 	.word	0x00012530


	//   ....[22]....
        /*0660*/ 	.word	0x000125c0


	//   ....[23]....
        /*0664*/ 	.word	0x000125d0


	//   ....[24]....
        /*0668*/ 	.word	0x00013120


	//   ....[25]....
        /*066c*/ 	.word	0x00013130


	//   ....[26]....
        /*0670*/ 	.word	0x00013140


	//   ....[27]....
        /*0674*/ 	.word	0x00013150


	//   ....[28]....
        /*0678*/ 	.word	0x00013160


	//   ....[29]....
        /*067c*/ 	.word	0x00013170


	//   ....[30]....
        /*0680*/ 	.word	0x00013180


	//   ....[31]....
        /*0684*/ 	.word	0x00013190


	//   ....[32]....
        /*0688*/ 	.word	0x000131a0


	//   ....[33]....
        /*068c*/ 	.word	0x000131b0


	//   ....[34]....
        /*0690*/ 	.word	0x000131c0


	//   ....[35]....
        /*0694*/ 	.word	0x000131d0


	//   ....[36]....
        /*0698*/ 	.word	0x000131f0


	//   ....[37]....
        /*069c*/ 	.word	0x00013210


	//   ....[38]....
        /*06a0*/ 	.word	0x00013230


	//   ....[39]....
        /*06a4*/ 	.word	0x00013250


	//   ....[40]....
        /*06a8*/ 	.word	0x00013260


	//   ....[41]....
        /*06ac*/ 	.word	0x00013270


	//   ....[42]....
        /*06b0*/ 	.word	0x00013280


	//   ....[43]....
        /*06b4*/ 	.word	0x00013290


	//   ....[44]....
        /*06b8*/ 	.word	0x000132a0


	//   ....[45]....
        /*06bc*/ 	.word	0x000132b0


	//   ....[46]....
        /*06c0*/ 	.word	0x000132d0


	//   ....[47]....
        /*06c4*/ 	.word	0x000132e0


	//   ....[48]....
        /*06c8*/ 	.word	0x00014980


	//   ....[49]....
        /*06cc*/ 	.word	0x00014b50


	//   ....[50]....
        /*06d0*/ 	.word	0x00014b80


	//   ....[51]....
        /*06d4*/ 	.word	0x00014bb0


	//   ....[52]....
        /*06d8*/ 	.word	0x00014be0


	//   ....[53]....
        /*06dc*/ 	.word	0x00014c10


	//   ....[54]....
        /*06e0*/ 	.word	0x00014c40


	//   ....[55]....
        /*06e4*/ 	.word	0x00014db0


	//   ....[56]....
        /*06e8*/ 	.word	0x00014de0


	//   ....[57]....
        /*06ec*/ 	.word	0x00014e10


	//   ....[58]....
        /*06f0*/ 	.word	0x00014e40


	//   ....[59]....
        /*06f4*/ 	.word	0x00014e70


	//   ....[60]....
        /*06f8*/ 	.word	0x00014ea0


	//   ....[61]....
        /*06fc*/ 	.word	0x00014f40


	//   ....[62]....
        /*0700*/ 	.word	0x00014fa0


	//   ....[63]....
        /*0704*/ 	.word	0x00015040


	//   ....[64]....
        /*0708*/ 	.word	0x00015ec0


	//   ....[65]....
        /*070c*/ 	.word	0x00017dc0


	//   ....[66]....
        /*0710*/ 	.word	0x0001a090


	//   ....[67]....
        /*0714*/ 	.word	0x0001a0c0


	//   ....[68]....
        /*0718*/ 	.word	0x0001a100


	//   ....[69]....
        /*071c*/ 	.word	0x0001a130


	//   ....[70]....
        /*0720*/ 	.word	0x0001a160


	//   ....[71]....
        /*0724*/ 	.word	0x0001a190


	//   ....[72]....
        /*0728*/ 	.word	0x0001a1c0


	//   ....[73]....
        /*072c*/ 	.word	0x0001a1f0


	//   ....[74]....
        /*0730*/ 	.word	0x0001a370


	//   ....[75]....
        /*0734*/ 	.word	0x0001a3a0


	//   ....[76]....
        /*0738*/ 	.word	0x0001a3d0


	//   ....[77]....
        /*073c*/ 	.word	0x0001a400


	//   ....[78]....
        /*0740*/ 	.word	0x0001a430


	//   ....[79]....
        /*0744*/ 	.word	0x0001a460


	//   ....[80]....
        /*0748*/ 	.word	0x0001a520


	//   ....[81]....
        /*074c*/ 	.word	0x0001a540


	//   ....[82]....
        /*0750*/ 	.word	0x0001a5b0


	//   ....[83]....
        /*0754*/ 	.word	0x0001ac50


	//   ....[84]....
        /*0758*/ 	.word	0x0001b0c0


	//   ....[85]....
        /*075c*/ 	.word	0x0001b160


	//   ....[86]....
        /*0760*/ 	.word	0x0001b200


	//   ....[87]....
        /*0764*/ 	.word	0x0001b2a0


	//   ....[88]....
        /*0768*/ 	.word	0x0001b380


	//   ....[89]....
        /*076c*/ 	.word	0x0001b420


	//   ....[90]....
        /*0770*/ 	.word	0x0001b4c0


	//   ....[91]....
        /*0774*/ 	.word	0x0001b560


	//   ....[92]....
        /*0778*/ 	.word	0x0001b860


	//   ....[93]....
        /*077c*/ 	.word	0x0001bb40


	//   ....[94]....
        /*0780*/ 	.word	0x0001bf30


	//   ....[95]....
        /*0784*/ 	.word	0x0001bfd0


	//   ....[96]....
        /*0788*/ 	.word	0x0001c0f0


	//   ....[97]....
        /*078c*/ 	.word	0x0001c160


	//   ....[98]....
        /*0790*/ 	.word	0x0001c1d0


	//   ....[99]....
        /*0794*/ 	.word	0x0001c240


	//   ....[100]....
        /*0798*/ 	.word	0x0001c2b0


	//   ....[101]....
        /*079c*/ 	.word	0x0001c330


	//   ....[102]....
        /*07a0*/ 	.word	0x0001c3c0


	//   ....[103]....
        /*07a4*/ 	.word	0x0001c450


	//   ....[104]....
        /*07a8*/ 	.word	0x0001c4c0


	//   ....[105]....
        /*07ac*/ 	.word	0x0001c530


	//   ....[106]....
        /*07b0*/ 	.word	0x0001c5a0


	//   ....[107]....
        /*07b4*/ 	.word	0x0001c620


	//   ....[108]....
        /*07b8*/ 	.word	0x0001c690


	//   ....[109]....
        /*07bc*/ 	.word	0x0001c730


	//   ....[110]....
        /*07c0*/ 	.word	0x0001c7c0


	//   ....[111]....
        /*07c4*/ 	.word	0x0001c8f0


	//----- nvinfo : EIATTR_REG_RECONFIG
	.align		4
.L_1397:
        /*07c8*/ 	.byte	0x01, 0x54
	.zero		2


	//----- nvinfo : EIATTR_SYSCALL_OFFSETS
	.align		4
        /*07cc*/ 	.byte	0x04, 0x46
        /*07ce*/ 	.short	(.L_1399 - .L_1398)


	//   ....[0]....
.L_1398:
        /*07d0*/ 	.word	0x000018c0


	//   ....[1]....
        /*07d4*/ 	.word	0x00001a10


	//   ....[2]....
        /*07d8*/ 	.word	0x00007050


	//   ....[3]....
        /*07dc*/ 	.word	0x000073f0


	//   ....[4]....
        /*07e0*/ 	.word	0x00017560


	//   ....[5]....
        /*07e4*/ 	.word	0x00017690


	//   ....[6]....
        /*07e8*/ 	.word	0x000177c0


	//   ....[7]....
        /*07ec*/ 	.word	0x000178f0


	//----- nvinfo : EIATTR_MBARRIER_INSTR_OFFSETS
	.align		4
.L_1399:
        /*07f0*/ 	.byte	0x04, 0x39
        /*07f2*/ 	.short	(.L_1401 - .L_1400)


	//   ....[0]....
.L_1400:
        /*07f4*/ 	.word	0x000002e0
        /*07f8*/ 	.word	0x000000ff
        /*07fc*/ 	.word	0x00019c00
        /*0800*/ 	.short	0x0100
        /*0802*/ 	.byte	0x08
	.zero		1


	//   ....[1]....
        /*0804*/ 	.word	0x000002f0
        /*0808*/ 	.word	0x000000ff
        /*080c*/ 	.word	0x00019c20
        /*0810*/ 	.short	0x0100
        /*0812*/ 	.byte	0x08
	.zero		1


	//   ....[2]....
        /*0814*/ 	.word	0x000003e0
        /*0818*/ 	.word	0x000000ff
        /*081c*/ 	.word	0x00019c30
        /*0820*/ 	.short	0x0100
        /*0822*/ 	.byte	0x08
	.zero		1


	//   ....[3]....
        /*0824*/ 	.word	0x000003f0
        /*0828*/ 	.word	0x000000ff
        /*082c*/ 	.word	0x00019c40
        /*0830*/ 	.short	0x0100
        /*0832*/ 	.byte	0x08
	.zero		1


	//   ....[4]....
        /*0834*/ 	.word	0x00000400
        /*0838*/ 	.word	0x000000ff
        /*083c*/ 	.word	0x00019c38
        /*0840*/ 	.short	0x0100
        /*0842*/ 	.byte	0x08
	.zero		1


	//   ....[5]....
        /*0844*/ 	.word	0x00000410
        /*0848*/ 	.word	0x000000ff
        /*084c*/ 	.word	0x00019c48
        /*0850*/ 	.short	0x0100
        /*0852*/ 	.byte	0x08
	.zero		1


	//   ....[6]....
        /*0854*/ 	.word	0x00000540
        /*0858*/ 	.word	0x000000ff
        /*085c*/ 	.word	0x00019c50
        /*0860*/ 	.short	0x0100
        /*0862*/ 	.byte	0x08
	.zero		1


	//   ....[7]....
        /*0864*/ 	.word	0x00000550
        /*0868*/ 	.word	0x000000ff
        /*086c*/ 	.word	0x00019c60
        /*0870*/ 	.short	0x0100
        /*0872*/ 	.byte	0x08
	.zero		1


	//   ....[8]....
        /*0874*/ 	.word	0x00000560
        /*0878*/ 	.word	0x000000ff
        /*087c*/ 	.word	0x00019c58
        /*0880*/ 	.short	0x0100
        /*0882*/ 	.byte	0x08
	.zero		1


	//   ....[9]....
        /*0884*/ 	.word	0x00000570
        /*0888*/ 	.word	0x000000ff
        /*088c*/ 	.word	0x00019c68
        /*0890*/ 	.short	0x0100
        /*0892*/ 	.byte	0x08
	.zero		1


	//   ....[10]....
        /*0894*/ 	.word	0x00000660
        /*0898*/ 	.word	0x000000ff
        /*089c*/ 	.word	0x00019c70
        /*08a0*/ 	.short	0x0100
        /*08a2*/ 	.byte	0x06
	.zero		1


	//   ....[11]....
        /*08a4*/ 	.word	0x00000670
        /*08a8*/ 	.word	0x000000ff
        /*08ac*/ 	.word	0x00019c80
        /*08b0*/ 	.short	0x0100
        /*08b2*/ 	.byte	0x06
	.zero		1


	//   ....[12]....
        /*08b4*/ 	.word	0x00000680
        /*08b8*/ 	.word	0x000000ff
        /*08bc*/ 	.word	0x00019c78
        /*08c0*/ 	.short	0x0100
        /*08c2*/ 	.byte	0x06
	.zero		1


	//   ....[13]....
        /*08c4*/ 	.word	0x00000690
        /*08c8*/ 	.word	0x000000ff
        /*08cc*/ 	.word	0x00019c88
        /*08d0*/ 	.short	0x0100
        /*08d2*/ 	.byte	0x06
	.zero		1


	//   ....[14]....
        /*08d4*/ 	.word	0x000007c0
        /*08d8*/ 	.word	0x000000ff
        /*08dc*/ 	.word	0x00019c90
        /*08e0*/ 	.short	0x0100
        /*08e2*/ 	.byte	0x08
	.zero		1


	//   ....[15]....
        /*08e4*/ 	.word	0x000007d0
        /*08e8*/ 	.word	0x000000ff
        /*08ec*/ 	.word	0x00019ca0
        /*08f0*/ 	.short	0x0100
        /*08f2*/ 	.byte	0x08
	.zero		1


	//   ....[16]....
        /*08f4*/ 	.word	0x000007e0
        /*08f8*/ 	.word	0x000000ff
        /*08fc*/ 	.word	0x00019c98
        /*0900*/ 	.short	0x0100
        /*0902*/ 	.byte	0x08
	.zero		1


	//   ....[17]....
        /*0904*/ 	.word	0x000007f0
        /*0908*/ 	.word	0x000000ff
        /*090c*/ 	.word	0x00019ca8
        /*0910*/ 	.short	0x0100
        /*0912*/ 	.byte	0x08
	.zero		1


	//   ....[18]....
        /*0914*/ 	.word	0x00000920
        /*0918*/ 	.word	0x000000ff
        /*091c*/ 	.word	0x00019cb0
        /*0920*/ 	.short	0x0100
        /*0922*/ 	.byte	0x08
	.zero		1


	//   ....[19]....
        /*0924*/ 	.word	0x00000930
        /*0928*/ 	.word	0x000000ff
        /*092c*/ 	.word	0x00019cc0
        /*0930*/ 	.short	0x0100
        /*0932*/ 	.byte	0x08
	.zero		1


	//   ....[20]....
        /*0934*/ 	.word	0x00000940
        /*0938*/ 	.word	0x000000ff
        /*093c*/ 	.word	0x00019cb8
        /*0940*/ 	.short	0x0100
        /*0942*/ 	.byte	0x08
	.zero		1


	//   ....[21]....
        /*0944*/ 	.word	0x00000950
        /*0948*/ 	.word	0x000000ff
        /*094c*/ 	.word	0x00019cc8
        /*0950*/ 	.short	0x0100
        /*0952*/ 	.byte	0x08
	.zero		1


	//   ....[22]....
        /*0954*/ 	.word	0x00002870
        /*0958*/ 	.word	0x00000055
        /*095c*/ 	.word	0x00019c90
        /*0960*/ 	.short	0x010a
        /*0962*/ 	.byte	0x3f
	.zero		1


	//   ....[23]....
        /*0964*/ 	.word	0x00004260
        /*0968*/ 	.word	0x00000055
        /*096c*/ 	.word	0x00019c90
        /*0970*/ 	.short	0x010a
        /*0972*/ 	.byte	0x3f
	.zero		1


	//   ....[24]....
        /*0974*/ 	.word	0x00006360
        /*0978*/ 	.word	0x00000055
        /*097c*/ 	.word	0x00019c90
        /*0980*/ 	.short	0x010a
        /*0982*/ 	.byte	0x3f
	.zero		1


	//   ....[25]....
        /*0984*/ 	.word	0x00006530
        /*0988*/ 	.word	0x00000008
        /*098c*/ 	.word	0x00000000
        /*0990*/ 	.short	0x0101
        /*0992*/ 	.byte	0x3f
	.zero		1


	//   ....[26]....
        /*0994*/ 	.word	0x00006570
        /*0998*/ 	.word	0x00000055
        /*099c*/ 	.word	0x00019cb0
        /*09a0*/ 	.short	0x010a
        /*09a2*/ 	.byte	0x3f
	.zero		1


	//   ....[27]....
        /*09a4*/ 	.word	0x000067f0
        /*09a8*/ 	.word	0x00000055
        /*09ac*/ 	.word	0x00000000
        /*09b0*/ 	.short	0x0101
        /*09b2*/ 	.byte	0x3f
	.zero		1


	//   ....[28]....
        /*09b4*/ 	.word	0x000070f0
        /*09b8*/ 	.word	0x00000010
        /*09bc*/ 	.word	0x00019c00
        /*09c0*/ 	.short	0x010a
        /*09c2*/ 	.byte	0x3f
	.zero		1


	//   ....[29]....
        /*09c4*/ 	.word	0x00007140
        /*09c8*/ 	.word	0x00000010
        /*09cc*/ 	.word	0x00019c00
        /*09d0*/ 	.short	0x010a
        /*09d2*/ 	.byte	0x3f
	.zero		1


	//   ....[30]....
        /*09d4*/ 	.word	0x00007ad0
        /*09d8*/ 	.word	0x00000010
        /*09dc*/ 	.word	0x00019c00
        /*09e0*/ 	.short	0x010a
        /*09e2*/ 	.byte	0x3f
	.zero		1


	//   ....[31]....
        /*09e4*/ 	.word	0x00009840
        /*09e8*/ 	.word	0x00000010
        /*09ec*/ 	.word	0x00019c00
        /*09f0*/ 	.short	0x010a
        /*09f2*/ 	.byte	0x3f
	.zero		1


	//   ....[32]....
        /*09f4*/ 	.word	0x0000b9d0
        /*09f8*/ 	.word	0x0000000a
        /*09fc*/ 	.word	0x00019c30
        /*0a00*/ 	.short	0x010a
        /*0a02*/ 	.byte	0x3f
	.zero		1


	//   ....[33]....
        /*0a04*/ 	.word	0x0000ba80
        /*0a08*/ 	.word	0x0000000a
        /*0a0c*/ 	.word	0x00019c30
        /*0a10*/ 	.short	0x010a
        /*0a12*/ 	.byte	0x3f
	.zero		1


	//   ....[34]....
        /*0a14*/ 	.word	0x0000cf50
        /*0a18*/ 	.word	0x0000003d
        /*0a1c*/ 	.word	0x00000000
        /*0a20*/ 	.short	0x0101
        /*0a22*/ 	.byte	0x3f
	.zero		1


	//   ....[35]....
        /*0a24*/ 	.word	0x0000deb0
        /*0a28*/ 	.word	0x00000015
        /*0a2c*/ 	.word	0x00019c30
        /*0a30*/ 	.short	0x010a
        /*0a32*/ 	.byte	0x3f
	.zero		1


	//   ....[36]....
        /*0a34*/ 	.word	0x0000df30
        /*0a38*/ 	.word	0x00000015
        /*0a3c*/ 	.word	0x00019c30
        /*0a40*/ 	.short	0x010a
        /*0a42*/ 	.byte	0x3f
	.zero		1


	//   ....[37]....
        /*0a44*/ 	.word	0x0000e130
        /*0a48*/ 	.word	0x00000098
        /*0a4c*/ 	.word	0x00019c50
        /*0a50*/ 	.short	0x010a
        /*0a52*/ 	.byte	0x3f
	.zero		1


	//   ....[38]....
        /*0a54*/ 	.word	0x0000e180
        /*0a58*/ 	.word	0x00000098
        /*0a5c*/ 	.word	0x00019c50
        /*0a60*/ 	.short	0x010a
        /*0a62*/ 	.byte	0x3f
	.zero		1


	//   ....[39]....
        /*0a64*/ 	.word	0x0000f890
        /*0a68*/ 	.word	0x00000015
        /*0a6c*/ 	.word	0x00000000
        /*0a70*/ 	.short	0x0101
        /*0a72*/ 	.byte	0x3f
	.zero		1


	//   ....[40]....
        /*0a74*/ 	.word	0x0000fe90
        /*0a78*/ 	.word	0x00000098
        /*0a7c*/ 	.word	0x00000000
        /*0a80*/ 	.short	0x0101
        /*0a82*/ 	.byte	0x3f
	.zero		1


	//   ....[41]....
        /*0a84*/ 	.word	0x00010520
        /*0a88*/ 	.word	0x00000000
        /*0a8c*/ 	.word	0x00019c30
        /*0a90*/ 	.short	0x010a
        /*0a92*/ 	.byte	0x3f
	.zero		1


	//   ....[42]....
        /*0a94*/ 	.word	0x000105a0
        /*0a98*/ 	.word	0x00000000
        /*0a9c*/ 	.word	0x00019c30
        /*0aa0*/ 	.short	0x010a
        /*0aa2*/ 	.byte	0x3f
	.zero		1


	//   ....[43]....
        /*0aa4*/ 	.word	0x000107a0
        /*0aa8*/ 	.word	0x00000015
        /*0aac*/ 	.word	0x00019c50
        /*0ab0*/ 	.short	0x010a
        /*0ab2*/ 	.byte	0x3f
	.zero		1


	//   ....[44]....
        /*0ab4*/ 	.word	0x000107f0
        /*0ab8*/ 	.word	0x00000015
        /*0abc*/ 	.word	0x00019c50
        /*0ac0*/ 	.short	0x010a
        /*0ac2*/ 	.byte	0x3f
	.zero		1


	//   ....[45]....
        /*0ac4*/ 	.word	0x00011680
        /*0ac8*/ 	.word	0x00000053
        /*0acc*/ 	.word	0x00000000
        /*0ad0*/ 	.short	0x0101
        /*0ad2*/ 	.byte	0x3f
	.zero		1


	//   ....[46]....
        /*0ad4*/ 	.word	0x00012140
        /*0ad8*/ 	.word	0x00000015
        /*0adc*/ 	.word	0x00000000
        /*0ae0*/ 	.short	0x0101
        /*0ae2*/ 	.byte	0x3f
	.zero		1


	//   ....[47]....
        /*0ae4*/ 	.word	0x000121c0
        /*0ae8*/ 	.word	0x0000000c
        /*0aec*/ 	.word	0x00019c50
        /*0af0*/ 	.short	0x010a
        /*0af2*/ 	.byte	0x3f
	.zero		1


	//   ....[48]....
        /*0af4*/ 	.word	0x00012210
        /*0af8*/ 	.word	0x0000000c
        /*0afc*/ 	.word	0x00019c50
        /*0b00*/ 	.short	0x010a
        /*0b02*/ 	.byte	0x3f
	.zero		1


	//   ....[49]....
        /*0b04*/ 	.word	0x00012b20
        /*0b08*/ 	.word	0x00000000
        /*0b0c*/ 	.word	0x00000000
        /*0b10*/ 	.short	0x0101
        /*0b12*/ 	.byte	0x3f
	.zero		1


	//   ....[50]....
        /*0b14*/ 	.word	0x00013dd0
        /*0b18*/ 	.word	0x00000014
        /*0b1c*/ 	.word	0x00000000
        /*0b20*/ 	.short	0x0101
        /*0b22*/ 	.byte	0x3f
	.zero		1


	//   ....[51]....
        /*0b24*/ 	.word	0x00015fd0
        /*0b28*/ 	.word	0x0000000c
        /*0b2c*/ 	.word	0x00019c20
        /*0b30*/ 	.short	0x010a
        /*0b32*/ 	.byte	0x3f
	.zero		1


	//   ....[52]....
        /*0b34*/ 	.word	0x00016060
        /*0b38*/ 	.word	0x00000009
        /*0b3c*/ 	.word	0x00019ca0
        /*0b40*/ 	.short	0x010a
        /*0b42*/ 	.byte	0x3f
	.zero		1


	//   ....[53]....
        /*0b44*/ 	.word	0x000164b0
        /*0b48*/ 	.word	0x00000009
        /*0b4c*/ 	.word	0x00019cc0
        /*0b50*/ 	.short	0x010a
        /*0b52*/ 	.byte	0x3f
	.zero		1


	//   ....[54]....
        /*0b54*/ 	.word	0x000169c0
        /*0b58*/ 	.word	0x00000009
        /*0b5c*/ 	.word	0x00019ca0
        /*0b60*/ 	.short	0x010a
        /*0b62*/ 	.byte	0x3f
	.zero		1


	//   ....[55]....
        /*0b64*/ 	.word	0x00016e00
        /*0b68*/ 	.word	0x00000009
        /*0b6c*/ 	.word	0x00019cc0
        /*0b70*/ 	.short	0x010a
        /*0b72*/ 	.byte	0x3f
	.zero		1


	//   ....[56]....
        /*0b74*/ 	.word	0x00017fd0
        /*0b78*/ 	.word	0x00000005
        /*0b7c*/ 	.word	0x00019c80
        /*0b80*/ 	.short	0x010a
        /*0b82*/ 	.byte	0x3f
	.zero		1


	//   ....[57]....
        /*0b84*/ 	.word	0x00018220
        /*0b88*/ 	.word	0x00000005
        /*0b8c*/ 	.word	0x00019c40
        /*0b90*/ 	.short	0x010a
        /*0b92*/ 	.byte	0x3f
	.zero		1


	//   ....[58]....
        /*0b94*/ 	.word	0x000186f0
        /*0b98*/ 	.word	0x0000001c
        /*0b9c*/ 	.word	0x00019c20
        /*0ba0*/ 	.short	0x010a
        /*0ba2*/ 	.byte	0x3f
	.zero		1


	//   ....[59]....
        /*0ba4*/ 	.word	0x000189a0
        /*0ba8*/ 	.word	0x00000005
        /*0bac*/ 	.word	0x00019c80
        /*0bb0*/ 	.short	0x010a
        /*0bb2*/ 	.byte	0x3f
	.zero		1


	//   ....[60]....
        /*0bb4*/ 	.word	0x00018de0
        /*0bb8*/ 	.word	0x00000005
        /*0bbc*/ 	.word	0x00019c40
        /*0bc0*/ 	.short	0x010a
        /*0bc2*/ 	.byte	0x3f
	.zero		1


	//   ....[61]....
        /*0bc4*/ 	.word	0x00019280
        /*0bc8*/ 	.word	0x0000000d
        /*0bcc*/ 	.word	0x00019c70
        /*0bd0*/ 	.short	0x010a
        /*0bd2*/ 	.byte	0x3f
	.zero		1


	//   ....[62]....
        /*0bd4*/ 	.word	0x00019300
        /*0bd8*/ 	.word	0x0000000d
        /*0bdc*/ 	.word	0x00019c60
        /*0be0*/ 	.short	0x010a
        /*0be2*/ 	.byte	0x3f
	.zero		1


	//   ....[63]....
        /*0be4*/ 	.word	0x00019760
        /*0be8*/ 	.word	0x0000000d
        /*0bec*/ 	.word	0x00019c50
        /*0bf0*/ 	.short	0x0101
        /*0bf2*/ 	.byte	0x3f
	.zero		1


	//   ....[64]....
        /*0bf4*/ 	.word	0x000197e0
        /*0bf8*/ 	.word	0x0000000d
        /*0bfc*/ 	.word	0x00000000
        /*0c00*/ 	.short	0x0101
        /*0c02*/ 	.byte	0x3f
	.zero		1


	//   ....[65]....
        /*0c04*/ 	.word	0x00019980
        /*0c08*/ 	.word	0x00000000
        /*0c0c*/ 	.word	0x00019c70
        /*0c10*/ 	.short	0x010a
        /*0c12*/ 	.byte	0x3f
	.zero		1


	//   ....[66]....
        /*0c14*/ 	.word	0x000199f0
        /*0c18*/ 	.word	0x00000000
        /*0c1c*/ 	.word	0x00019c60
        /*0c20*/ 	.short	0x010a
        /*0c22*/ 	.byte	0x3f
	.zero		1


	//   ....[67]....
        /*0c24*/ 	.word	0x00019e60
        /*0c28*/ 	.word	0x00000000
        /*0c2c*/ 	.word	0x00019c50
        /*0c30*/ 	.short	0x0101
        /*0c32*/ 	.byte	0x3f
	.zero		1


	//   ....[68]....
        /*0c34*/ 	.word	0x00019ef0
        /*0c38*/ 	.word	0x00000002
        /*0c3c*/ 	.word	0x00000000
        /*0c40*/ 	.short	0x0101
        /*0c42*/ 	.byte	0x3f
	.zero		1


	//   ....[69]....
        /*0c44*/ 	.word	0x0001abd0
        /*0c48*/ 	.word	0x00000007
        /*0c4c*/ 	.word	0x00019c20
        /*0c50*/ 	.short	0x010a
        /*0c52*/ 	.byte	0x3f
	.zero		1


	//   ....[70]....
        /*0c54*/ 	.word	0x0001ad60
        /*0c58*/ 	.word	0x00000005
        /*0c5c*/ 	.word	0x00000000
        /*0c60*/ 	.short	0x010a
        /*0c62*/ 	.byte	0x3f
	.zero		1


	//   ....[71]....
        /*0c64*/ 	.word	0x0001add0
        /*0c68*/ 	.word	0x00000003
        /*0c6c*/ 	.word	0x00000000
        /*0c70*/ 	.short	0x010a
        /*0c72*/ 	.byte	0x3f
	.zero		1


	//   ....[72]....
        /*0c74*/ 	.word	0x0001ae20
        /*0c78*/ 	.word	0x00000003
        /*0c7c*/ 	.word	0x00019c60
        /*0c80*/ 	.short	0x010a
        /*0c82*/ 	.byte	0x3f
	.zero		1


	//   ....[73]....
        /*0c84*/ 	.word	0x0001ae70
        /*0c88*/ 	.word	0x00000005
        /*0c8c*/ 	.word	0x00019c60
        /*0c90*/ 	.short	0x010a
        /*0c92*/ 	.byte	0x3f
	.zero		1


	//   ....[74]....
        /*0c94*/ 	.word	0x0001aeb0
        /*0c98*/ 	.word	0x00000003
        /*0c9c*/ 	.word	0x00019c80
        /*0ca0*/ 	.short	0x010a
        /*0ca2*/ 	.byte	0x3f
	.zero		1


	//   ....[75]....
        /*0ca4*/ 	.word	0x0001aed0
        /*0ca8*/ 	.word	0x00000005
        /*0cac*/ 	.word	0x00019c80
        /*0cb0*/ 	.short	0x010a
        /*0cb2*/ 	.byte	0x3f
	.zero		1


	//   ....[76]....
        /*0cb4*/ 	.word	0x0001af30
        /*0cb8*/ 	.word	0x00000055
        /*0cbc*/ 	.word	0x00019c90
        /*0cc0*/ 	.short	0x010a
        /*0cc2*/ 	.byte	0x3f
	.zero		1


	//   ....[77]....
        /*0cc4*/ 	.word	0x0001af80
        /*0cc8*/ 	.word	0x00000055
        /*0ccc*/ 	.word	0x00019c90
        /*0cd0*/ 	.short	0x010a
        /*0cd2*/ 	.byte	0x3f
	.zero		1


	//   ....[78]....
        /*0cd4*/ 	.word	0x0001afd0
        /*0cd8*/ 	.word	0x00000055
        /*0cdc*/ 	.word	0x00019c90
        /*0ce0*/ 	.short	0x010a
        /*0ce2*/ 	.byte	0x3f
	.zero		1


	//   ....[79]....
        /*0ce4*/ 	.word	0x0001b020
        /*0ce8*/ 	.word	0x00000055
        /*0cec*/ 	.word	0x00019cb0
        /*0cf0*/ 	.short	0x010a
        /*0cf2*/ 	.byte	0x3f
	.zero		1


	//   ....[80]....
        /*0cf4*/ 	.word	0x0001b2e0
        /*0cf8*/ 	.word	0x00000010
        /*0cfc*/ 	.word	0x00019c00
        /*0d00*/ 	.short	0x010a
        /*0d02*/ 	.byte	0x3f
	.zero		1


	//   ....[81]....
        /*0d04*/ 	.word	0x0001b5a0
        /*0d08*/ 	.word	0x00000010
        /*0d0c*/ 	.word	0x00019c00
        /*0d10*/ 	.short	0x010a
        /*0d12*/ 	.byte	0x3f
	.zero		1


	//   ....[82]....
        /*0d14*/ 	.word	0x0001b5f0
        /*0d18*/ 	.word	0x0000000a
        /*0d1c*/ 	.word	0x00019c30
        /*0d20*/ 	.short	0x010a
        /*0d22*/ 	.byte	0x3f
	.zero		1


	//   ....[83]....
        /*0d24*/ 	.word	0x0001b640
        /*0d28*/ 	.word	0x00000015
        /*0d2c*/ 	.word	0x00019c30
        /*0d30*/ 	.short	0x010a
        /*0d32*/ 	.byte	0x3f
	.zero		1


	//   ....[84]....
        /*0d34*/ 	.word	0x0001b690
        /*0d38*/ 	.word	0x00000098
        /*0d3c*/ 	.word	0x00019c50
        /*0d40*/ 	.short	0x010a
        /*0d42*/ 	.byte	0x3f
	.zero		1


	//   ....[85]....
        /*0d44*/ 	.word	0x0001b6e0
        /*0d48*/ 	.word	0x00000000
        /*0d4c*/ 	.word	0x00019c30
        /*0d50*/ 	.short	0x010a
        /*0d52*/ 	.byte	0x3f
	.zero		1


	//   ....[86]....
        /*0d54*/ 	.word	0x0001b730
        /*0d58*/ 	.word	0x00000015
        /*0d5c*/ 	.word	0x00019c50
        /*0d60*/ 	.short	0x010a
        /*0d62*/ 	.byte	0x3f
	.zero		1


	//   ....[87]....
        /*0d64*/ 	.word	0x0001b780
        /*0d68*/ 	.word	0x0000000c
        /*0d6c*/ 	.word	0x00019c50
        /*0d70*/ 	.short	0x010a
        /*0d72*/ 	.byte	0x3f
	.zero		1


	//   ....[88]....
        /*0d74*/ 	.word	0x0001b920
        /*0d78*/ 	.word	0x0000000c
        /*0d7c*/ 	.word	0x00019c20
        /*0d80*/ 	.short	0x010a
        /*0d82*/ 	.byte	0x3f
	.zero		1


	//   ....[89]....
        /*0d84*/ 	.word	0x0001b970
        /*0d88*/ 	.word	0x00000009
        /*0d8c*/ 	.word	0x00019ca0
        /*0d90*/ 	.short	0x010a
        /*0d92*/ 	.byte	0x3f
	.zero		1


	//   ....[90]....
        /*0d94*/ 	.word	0x0001b9c0
        /*0d98*/ 	.word	0x00000009
        /*0d9c*/ 	.word	0x00019cc0
        /*0da0*/ 	.short	0x010a
        /*0da2*/ 	.byte	0x3f
	.zero		1


	//   ....[91]....
        /*0da4*/ 	.word	0x0001ba10
        /*0da8*/ 	.word	0x00000009
        /*0dac*/ 	.word	0x00019ca0
        /*0db0*/ 	.short	0x010a
        /*0db2*/ 	.byte	0x3f
	.zero		1


	//   ....[92]....
        /*0db4*/ 	.word	0x0001ba60
        /*0db8*/ 	.word	0x00000009
        /*0dbc*/ 	.word	0x00019cc0
        /*0dc0*/ 	.short	0x010a
        /*0dc2*/ 	.byte	0x3f
	.zero		1


	//   ....[93]....
        /*0dc4*/ 	.word	0x0001bc00
        /*0dc8*/ 	.word	0x00000005
        /*0dcc*/ 	.word	0x00019c80
        /*0dd0*/ 	.short	0x010a
        /*0dd2*/ 	.byte	0x3f
	.zero		1


	//   ....[94]....
        /*0dd4*/ 	.word	0x0001bc50
        /*0dd8*/ 	.word	0x00000005
        /*0ddc*/ 	.word	0x00019c40
        /*0de0*/ 	.short	0x010a
        /*0de2*/ 	.byte	0x3f
	.zero		1


	//   ....[95]....
        /*0de4*/ 	.word	0x0001bca0
        /*0de8*/ 	.word	0x0000001c
        /*0dec*/ 	.word	0x00019c20
        /*0df0*/ 	.short	0x010a
        /*0df2*/ 	.byte	0x3f
	.zero		1


	//   ....[96]....
        /*0df4*/ 	.word	0x0001bcf0
        /*0df8*/ 	.word	0x00000005
        /*0dfc*/ 	.word	0x00019c80
        /*0e00*/ 	.short	0x010a
        /*0e02*/ 	.byte	0x3f
	.zero		1


	//   ....[97]....
        /*0e04*/ 	.word	0x0001bd40
        /*0e08*/ 	.word	0x00000005
        /*0e0c*/ 	.word	0x00019c40
        /*0e10*/ 	.short	0x010a
        /*0e12*/ 	.byte	0x3f
	.zero		1


	//   ....[98]....
        /*0e14*/ 	.word	0x0001bd90
        /*0e18*/ 	.word	0x0000000d
        /*0e1c*/ 	.word	0x00019c70
        /*0e20*/ 	.short	0x010a
        /*0e22*/ 	.byte	0x3f
	.zero		1


	//   ....[99]....
        /*0e24*/ 	.word	0x0001bde0
        /*0e28*/ 	.word	0x0000000d
        /*0e2c*/ 	.word	0x00019c60
        /*0e30*/ 	.short	0x010a
        /*0e32*/ 	.byte	0x3f
	.zero		1


	//   ....[100]....
        /*0e34*/ 	.word	0x0001be30
        /*0e38*/ 	.word	0x00000000
        /*0e3c*/ 	.word	0x00019c70
        /*0e40*/ 	.short	0x010a
        /*0e42*/ 	.byte	0x3f
	.zero		1


	//   ....[101]....
        /*0e44*/ 	.word	0x0001be80
        /*0e48*/ 	.word	0x00000000
        /*0e4c*/ 	.word	0x00019c60
        /*0e50*/ 	.short	0x010a
        /*0e52*/ 	.byte	0x3f
	.zero		1


	//   ....[102]....
        /*0e54*/ 	.word	0x0001c810
        /*0e58*/ 	.word	0x00000007
        /*0e5c*/ 	.word	0x00019c20
        /*0e60*/ 	.short	0x010a
        /*0e62*/ 	.byte	0x3f
	.zero		1


	//   ....[103]....
        /*0e64*/ 	.word	0x0001c9b0
        /*0e68*/ 	.word	0x00000005
        /*0e6c*/ 	.word	0x00000000
        /*0e70*/ 	.short	0x010a
        /*0e72*/ 	.byte	0x3f
	.zero		1


	//   ....[104]....
        /*0e74*/ 	.word	0x0001ca00
        /*0e78*/ 	.word	0x00000003
        /*0e7c*/ 	.word	0x00000000
        /*0e80*/ 	.short	0x010a
        /*0e82*/ 	.byte	0x3f
	.zero		1


	//   ....[105]....
        /*0e84*/ 	.word	0x0001ca50
        /*0e88*/ 	.word	0x00000003
        /*0e8c*/ 	.word	0x00019c60
        /*0e90*/ 	.short	0x010a
        /*0e92*/ 	.byte	0x3f
	.zero		1


	//   ....[106]....
        /*0e94*/ 	.word	0x0001caa0
        /*0e98*/ 	.word	0x00000005
        /*0e9c*/ 	.word	0x00019c60
        /*0ea0*/ 	.short	0x010a
        /*0ea2*/ 	.byte	0x3f
	.zero		1


	//   ....[107]....
        /*0ea4*/ 	.word	0x0001caf0
        /*0ea8*/ 	.word	0x00000003
        /*0eac*/ 	.word	0x00019c80
        /*0eb0*/ 	.short	0x010a
        /*0eb2*/ 	.byte	0x3f
	.zero		1


	//----- nvinfo : EIATTR_NUM_MBARRIERS
	.align		4
.L_1401:
        /*0eb4*/ 	.byte	0x03, 0x38
        /*0eb6*/ 	.short	0x0016


	//----- nvinfo : EIATTR_EXIT_INSTR_OFFSETS
	.align		4
        /*0eb8*/ 	.byte	0x04, 0x1c
        /*0eba*/ 	.short	(.L_1403 - .L_1402)


	//   ....[0]....
.L_1402:
        /*0ebc*/ 	.word	0x0001af20


	//----- nvinfo : EIATTR_MAX_THREADS
	.align		4
.L_1403:
        /*0ec0*/ 	.byte	0x04, 0x05
        /*0ec2*/ 	.short	(.L_1405 - .L_1404)
.L_1404:
        /*0ec4*/ 	.word	0x00000200
        /*0ec8*/ 	.word	0x00000001
        /*0ecc*/ 	.word	0x00000001


	//----- nvinfo : EIATTR_CRS_STACK_SIZE
	.align		4
.L_1405:
        /*0ed0*/ 	.byte	0x04, 0x1e
        /*0ed2*/ 	.short	(.L_1407 - .L_1406)
.L_1406:
        /*0ed4*/ 	.word	0x00000000


	//----- nvinfo : EIATTR_CBANK_PARAM_SIZE
	.align		4
.L_1407:
        /*0ed8*/ 	.byte	0x03, 0x19
        /*0eda*/ 	.short	0x0a70


	//----- nvinfo : EIATTR_PARAM_CBANK
	.align		4
        /*0edc*/ 	.byte	0x04, 0x0a
        /*0ede*/ 	.short	(.L_1409 - .L_1408)
	.align		4
.L_1408:
        /*0ee0*/ 	.word	index@(.nv.constant0._ZN7cutlass13device_kernelIN5flash11enable_sm90INS1_16FlashAttnFwdSm90INS1_25CollectiveMainloopFwdSm90ILi2EN4cute5tupleIJNS5_1CILi1EEES8_S8_EEENS6_IJNS7_ILi192EEENS7_ILi128EEENS7_ILi96EEEEEELi96ENS_12float_e4m3_tEfNS_4arch4Sm90ELb1ELb0ELb0ELb1ELb0ELb1ELb0ELb1ELb1ELb0ELb0ELb0EEENS1_21CollectiveEpilogueFwdINS6_IJSA_SC_SB_EEES9_NS_10bfloat16_tESG_Li384ELb1ELb0ELb0ELb1EEENS1_36VarlenDynamicPersistentTileSchedulerILi192ELi128ELi384ELi128ELb0ELb0ELb1ELb1ELb1ELb1EEEEEEEEEvNT_6ParamsE)
        /*0ee4*/ 	.short	0x0210
        /*0ee6*/ 	.short	0x0a70


	//----- nvinfo : EIATTR_SW_WAR
	.align		4
.L_1409:
        /*0ee8*/ 	.byte	0x04, 0x36
        /*0eea*/ 	.short	(.L_1411 - .L_1410)
.L_1410:
        /*0eec*/ 	.word	0x00000008
.L_1411:


//--------------------- .nv.info._ZN7cutlass13device_kernelIN5flash11enable_sm90INS1_16FlashAttnFwdSm90INS1_25CollectiveMainloopFwdSm90ILi2EN4cute5tupleIJNS5_1CILi1EEES8_S8_EEENS6_IJNS7_ILi192EEENS7_ILi160EEENS7_ILi64EEEEEELi64ENS_12float_e4m3_tEfNS_4arch4Sm90ELb0ELb0ELb0ELb0ELb0ELb0ELb0ELb1ELb1ELb0ELb0ELb0EEENS1_21CollectiveEpilogueFwdINS6_IJSA_SC_SB_EEES9_NS_10bfloat16_tESG_Li384ELb0ELb0ELb0ELb1EEENS1_29StaticPersistentTileSchedulerILb0EEEEEEEEEvNT_6ParamsE --------------------------
	.section	.nv.info._ZN7cutlass13device_kernelIN5flash11enable_sm90INS1_16FlashAttnFwdSm90INS1_25CollectiveMainloopFwdSm90ILi2EN4cute5tupleIJNS5_1CILi1EEES8_S8_EEENS6_IJNS7_ILi192EEENS7_ILi160EEENS7_ILi64EEEEEELi64ENS_12float_e4m3_tEfNS_4arch4Sm90ELb0ELb0ELb0ELb0ELb0ELb0ELb0ELb1ELb1ELb0ELb0ELb0EEENS1_21CollectiveEpilogueFwdINS6_IJSA_SC_SB_EEES9_NS_10bfloat16_tESG_Li384ELb0ELb0ELb0ELb1EEENS1_29StaticPersistentTileSchedulerILb0EEEEEEEEEvNT_6ParamsE,"",@"SHT_CUDA_INFO"
	.sectionflags	@""
	.align	4


	//----- nvinfo : EIATTR_CUDA_API_VERSION
	.align		4
        /*0000*/ 	.byte	0x04, 0x37
        /*0002*/ 	.short	(.L_1413 - .L_1412)
.L_1412:
        /*0004*/ 	.word	0x00000082


	//----- nvinfo : EIATTR_KPARAM_INFO
	.align		4
.L_1413:
        /*0008*/ 	.byte	0x04, 0x17
        /*000a*/ 	.short	(.L_1415 - .L_1414)
.L_1414:
        /*000c*/ 	.word	0x00000000
        /*0010*/ 	.short	0x0000
        /*0012*/ 	.short	0x0070
        /*0014*/ 	.byte	0x00, 0xf0, 0x01, 0x2e


	//----- nvinfo : EIATTR_SPARSE_MMA_MASK
	.align		4
.L_1415:
        /*0018*/ 	.byte	0x03, 0x50
        /*001a*/ 	.short	0x0000


	//----- nvinfo : EIATTR_MAXREG_COUNT
	.align		4
        /*001c*/ 	.byte	0x03, 0x1b
        /*001e*/ 	.short	0x0080


	//----- nvinfo : EIATTR_NUM_BARRIERS
	.align		4
        /*0020*/ 	.byte	0x02, 0x4c
        /*0022*/ 	.byte	0x09
	.zero		1


	//----- nvinfo : EIATTR_EXTERNS
	.align		4
        /*0024*/ 	.byte	0x04, 0x0f
        /*0026*/ 	.short	(.L_1417 - .L_1416)


	//   ....[0]....
	.align		4
.L_1416:
        /*0028*/ 	.word	index@(__assertfail)


	//----- nvinfo : EIATTR_MERCURY_ISA_VERSION
	.align		4
.L_1417:
        /*002c*/ 	.byte	0x03, 0x5f
        /*002e*/ 	.short	0x0101


	//----- nvinfo : EIATTR_INT_WARP_WIDE_INSTR_OFFSETS
	.align		4
        /*0030*/ 	.byte	0x04, 0x31
        /*0032*/ 	.short	(.L_1419 - .L_1418)


	//   ....[0]....
.L_1418:
        /*0034*/ 	.word	0x00000180


	//   ....[1]....
        /*0038*/ 	.word	0x000001b0


	//   ....[2]....
        /*003c*/ 	.word	0x000001c0


	//   ....[3]....
        /*0040*/ 	.word	0x00007ca0


	//----- nvinfo : EIATTR_COOP_GROUP_MASK_REGIDS
	.align		4
.L_1419:
        /*0044*/ 	.byte	0x04, 0x29
        /*0046*/ 	.short	(.L_1421 - .L_1420)


	//   ....[0]....
.L_1420:
        /*0048*/ 	.word	0xffffffff


	//   ....[1]....
        /*004c*/ 	.word	0xffffffff


	//   ....[2]....
        /*0050*/ 	.word	0xffffffff


	//   ....[3]....
        /*0054*/ 	.word	0xffffffff


	//   ....[4]....
        /*0058*/ 	.word	0xffffffff


	//   ....[5]....
        /*005c*/ 	.word	0xffffffff


	//   ....[6]....
        /*0060*/ 	.word	0xffffffff


	//   ....[7]....
        /*0064*/ 	.word	0xffffffff


	//   ....[8]....
        /*0068*/ 	.word	0xffffffff


	//   ....[9]....
        /*006c*/ 	.word	0xffffffff


	//   ....[10]....
        /*0070*/ 	.word	0xffffffff


	//   ....[11]....
        /*0074*/ 	.word	0xffffffff


	//   ....[12]....
        /*0078*/ 	.word	0xffffffff


	//   ....[13]....
        /*007c*/ 	.word	0xffffffff


	//   ....[14]....
        /*0080*/ 	.word	0xffffffff


	//   ....[15]....
        /*0084*/ 	.word	0xffffffff


	//   ....[16]....
        /*0088*/ 	.word	0xffffffff


	//   ....[17]....
        /*008c*/ 	.word	0xffffffff


	//   ....[18]....
        /*0090*/ 	.word	0xffffffff


	//   ....[19]....
        /*0094*/ 	.word	0xffffffff


	//   ....[20]....
        /*0098*/ 	.word	0xffffffff


	//   ....[21]....
        /*009c*/ 	.word	0xffffffff


	//   ....[22]....
        /*00a0*/ 	.word	0xffffffff


	//   ....[23]....
        /*00a4*/ 	.word	0xffffffff


	//   ....[24]....
        /*00a8*/ 	.word	0xffffffff


	//   ....[25]....
        /*00ac*/ 	.word	0xffffffff


	//   ....[26]....
        /*00b0*/ 	.word	0xffffffff


	//   ....[27]....
        /*00b4*/ 	.word	0xffffffff


	//   ....[28]....
        /*00b8*/ 	.word	0xffffffff


	//   ....[29]....
        /*00bc*/ 	.word	0xffffffff


	//   ....[30]....
        /*00c0*/ 	.word	0xffffffff


	//   ....[31]....
        /*00c4*/ 	.word	0xffffffff


	//   ....[32]....
        /*00c8*/ 	.word	0xffffffff


	//   ....[33]....
        /*00cc*/ 	.word	0xffffffff


	//   ....[34]....
        /*00d0*/ 	.word	0xffffffff


	//   ....[35]....
        /*00d4*/ 	.word	0xffffffff


	//   ....[36]....
        /*00d8*/ 	.word	0xffffffff


	//   ....[37]....
        /*00dc*/ 	.word	0xffffffff


	//   ....[38]....
        /*00e0*/ 	.word	0xffffffff


	//   ....[39]....
        /*00e4*/ 	.word	0x0500000f


	//----- nvinfo : EIATTR_COOP_GROUP_INSTR_OFFSETS
	.align		4
.L_1421:
        /*00e8*/ 	.byte	0x04, 0x28
        /*00ea*/ 	.short	(.L_1423 - .L_1422)


	//   ....[0]....
.L_1422:
        /*00ec*/ 	.word	0x00000050


	//   ....[1]....
        /*00f0*/ 	.word	0x00000190


	//   ....[2]....
        /*00f4*/ 	.word	0x000001e0


	//   ....[3]....
        /*00f8*/ 	.word	0x000003d0


	//   ....[4]....
        /*00fc*/ 	.word	0x00000530


	//   ....[5]....
        /*0100*/ 	.word	0x00000650


	//   ....[6]....
        /*0104*/ 	.word	0x000007b0


	//   ....[7]....
        /*0108*/ 	.word	0x00000dd0


	//   ....[8]....
        /*010c*/ 	.word	0x00002580


	//   ....[9]....
        /*0110*/ 	.word	0x00002680


	//   ....[10]....
        /*0114*/ 	.word	0x00002940


	//   ....[11]....
        /*0118*/ 	.word	0x00002af0


	//   ....[12]....
        /*011c*/ 	.word	0x00004930


	//   ....[13]....
        /*0120*/ 	.word	0x00004940


	//   ....[14]....
        /*0124*/ 	.word	0x00004980


	//   ....[15]....
        /*0128*/ 	.word	0x000049a0


	//   ....[16]....
        /*012c*/ 	.word	0x00006330


	//   ....[17]....
        /*0130*/ 	.word	0x00006340


	//   ....[18]....
        /*0134*/ 	.word	0x000063c0


	//   ....[19]....
        /*0138*/ 	.word	0x000063d0


	//   ....[20]....
        /*013c*/ 	.word	0x00006db0


	//   ....[21]....
        /*0140*/ 	.word	0x00006dc0


	//   ....[22]....
        /*0144*/ 	.word	0x00006dd0


	//   ....[23]....
        /*0148*/ 	.word	0x00006de0


	//   ....[24]....
        /*014c*/ 	.word	0x00006df0


	//   ....[25]....
        /*0150*/ 	.word	0x00006e00


	//   ....[26]....
        /*0154*/ 	.word	0x00006e10


	//   ....[27]....
        /*0158*/ 	.word	0x00006e20


	//   ....[28]....
        /*015c*/ 	.word	0x00006e50


	//   ....[29]....
        /*0160*/ 	.word	0x00006e60


	//   ....[30]....
        /*0164*/ 	.word	0x00006e90


	//   ....[31]....
        /*0168*/ 	.word	0x00006eb0


	//   ....[32]....
        /*016c*/ 	.word	0x00006ee0


	//   ....[33]....
        /*0170*/ 	.word	0x00006f10


	//   ....[34]....
        /*0174*/ 	.word	0x00006f40


	//   ....[35]....
        /*0178*/ 	.word	0x00006f80


	//   ....[36]....
        /*017c*/ 	.word	0x00006fd0


	//   ....[37]....
        /*0180*/ 	.word	0x00007da0


	//   ....[38]....
        /*0184*/ 	.word	0x00009440


	//   ....[39]....
        /*0188*/ 	.word	0x00009930


	//----- nvinfo : EIATTR_REG_RECONFIG
	.align		4
.L_1423:
        /*018c*/ 	.byte	0x01, 0x54
	.zero		2


	//----- nvinfo : EIATTR_SYSCALL_OFFSETS
	.align		4
        /*0190*/ 	.byte	0x04, 0x46
        /*0192*/ 	.short	(.L_1425 - .L_1424)


	//   ....[0]....
.L_1424:
        /*0194*/ 	.word	0x00001490


	//   ....[1]....
        /*0198*/ 	.word	0x000077d0


	//   ....[2]....
        /*019c*/ 	.word	0x00007920


	//   ....[3]....
        /*01a0*/ 	.word	0x00007a60


	//   ....[4]....
        /*01a4*/ 	.word	0x00007b80


	//----- nvinfo : EIATTR_MBARRIER_INSTR_OFFSETS
	.align		4
.L_1425:
        /*01a8*/ 	.byte	0x04, 0x39
        /*01aa*/ 	.short	(.L_1427 - .L_1426)


	//   ....[0]....
.L_1426:
        /*01ac*/ 	.word	0x00000280
        /*01b0*/ 	.word	0x000000ff
        /*01b4*/ 	.word	0x00013200
        /*01b8*/ 	.short	0x0100
        /*01ba*/ 	.byte	0x06
	.zero		1


	//   ....[1]....
        /*01bc*/ 	.word	0x00000290
        /*01c0*/ 	.word	0x000000ff
        /*01c4*/ 	.word	0x00013220
        /*01c8*/ 	.short	0x0100
        /*01ca*/ 	.byte	0x06
	.zero		1


	//   ....[2]....
        /*01cc*/ 	.word	0x00000380
        /*01d0*/ 	.word	0x000000ff
        /*01d4*/ 	.word	0x00013230
        /*01d8*/ 	.short	0x0100
        /*01da*/ 	.byte	0x08
	.zero		1


	//   ....[3]....
        /*01dc*/ 	.word	0x00000390
        /*01e0*/ 	.word	0x000000ff
        /*01e4*/ 	.word	0x00013240
        /*01e8*/ 	.short	0x0100
        /*01ea*/ 	.byte	0x08
	.zero		1


	//   ....[4]....
        /*01ec*/ 	.word	0x000003a0
        /*01f0*/ 	.word	0x000000ff
        /*01f4*/ 	.word	0x00013238
        /*01f8*/ 	.short	0x0100
        /*01fa*/ 	.byte	0x08
	.zero		1


	//   ....[5]....
        /*01fc*/ 	.word	0x000003b0
        /*0200*/ 	.word	0x000000ff
        /*0204*/ 	.word	0x00013248
        /*0208*/ 	.short	0x0100
        /*020a*/ 	.byte	0x08
	.zero		1


	//   ....[6]....
        /*020c*/ 	.word	0x000004e0
        /*0210*/ 	.word	0x000000ff
        /*0214*/ 	.word	0x00013250
        /*0218*/ 	.short	0x0100
        /*021a*/ 	.byte	0x08
	.zero		1


	//   ....[7]....
        /*021c*/ 	.word	0x000004f0
        /*0220*/ 	.word	0x000000ff
        /*0224*/ 	.word	0x00013260
        /*0228*/ 	.short	0x0100
        /*022a*/ 	.byte	0x08
	.zero		1


	//   ....[8]....
        /*022c*/ 	.word	0x00000500
        /*0230*/ 	.word	0x000000ff
        /*0234*/ 	.word	0x00013258
        /*0238*/ 	.short	0x0100
        /*023a*/ 	.byte	0x08
	.zero		1


	//   ....[9]....
        /*023c*/ 	.word	0x00000510
        /*0240*/ 	.word	0x000000ff
        /*0244*/ 	.word	0x00013268
        /*0248*/ 	.short	0x0100
        /*024a*/ 	.byte	0x08
	.zero		1


	//   ....[10]....
        /*024c*/ 	.word	0x00000600
        /*0250*/ 	.word	0x000000ff
        /*0254*/ 	.word	0x00013270
        /*0258*/ 	.short	0x0100
        /*025a*/ 	.byte	0x06
	.zero		1


	//   ....[11]....
        /*025c*/ 	.word	0x00000610
        /*0260*/ 	.word	0x000000ff
        /*0264*/ 	.word	0x00013280
        /*0268*/ 	.short	0x0100
        /*026a*/ 	.byte	0x06
	.zero		1


	//   ....[12]....
        /*026c*/ 	.word	0x00000620
        /*0270*/ 	.word	0x000000ff
        /*0274*/ 	.word	0x00013278
        /*0278*/ 	.short	0x0100
        /*027a*/ 	.byte	0x06
	.zero		1


	//   ....[13]....
        /*027c*/ 	.word	0x00000630
        /*0280*/ 	.word	0x000000ff
        /*0284*/ 	.word	0x00013288
        /*0288*/ 	.short	0x0100
        /*028a*/ 	.byte	0x06
	.zero		1


	//   ....[14]....
        /*028c*/ 	.word	0x00000760
        /*0290*/ 	.word	0x000000ff
        /*0294*/ 	.word	0x00013290
        /*0298*/ 	.short	0x0100
        /*029a*/ 	.byte	0x08
	.zero		1


	//   ....[15]....
        /*029c*/ 	.word	0x00000770
        /*02a0*/ 	.word	0x000000ff
        /*02a4*/ 	.word	0x000132a0
        /*02a8*/ 	.short	0x0100
        /*02aa*/ 	.byte	0x08
	.zero		1


	//   ....[16]....
        /*02ac*/ 	.word	0x00000780
        /*02b0*/ 	.word	0x000000ff
        /*02b4*/ 	.word	0x00013298
        /*02b8*/ 	.short	0x0100
        /*02ba*/ 	.byte	0x08
	.zero		1


	//   ....[17]....
        /*02bc*/ 	.word	0x00000790
        /*02c0*/ 	.word	0x000000ff
        /*02c4*/ 	.word	0x000132a8
        /*02c8*/ 	.short	0x0100
        /*02ca*/ 	.byte	0x08
	.zero		1


	//   ....[18]....
        /*02cc*/ 	.word	0x000008c0
        /*02d0*/ 	.word	0x000000ff
        /*02d4*/ 	.word	0x000132b0
        /*02d8*/ 	.short	0x0100
        /*02da*/ 	.byte	0x08
	.zero		1


	//   ....[19]....
        /*02dc*/ 	.word	0x000008d0
        /*02e0*/ 	.word	0x000000ff
        /*02e4*/ 	.word	0x000132c0
        /*02e8*/ 	.short	0x0100
        /*02ea*/ 	.byte	0x08
	.zero		1


	//   ....[20]....
        /*02ec*/ 	.word	0x000008e0
        /*02f0*/ 	.word	0x000000ff
        /*02f4*/ 	.word	0x000132b8
        /*02f8*/ 	.short	0x0100
        /*02fa*/ 	.byte	0x08
	.zero		1


	//   ....[21]....
        /*02fc*/ 	.word	0x000008f0
        /*0300*/ 	.word	0x000000ff
        /*0304*/ 	.word	0x000132c8
        /*0308*/ 	.short	0x0100
        /*030a*/ 	.byte	0x08
	.zero		1


	//   ....[22]....
        /*030c*/ 	.word	0x000014f0
        /*0310*/ 	.word	0x000000ff
        /*0314*/ 	.word	0x00013200
        /*0318*/ 	.short	0x010a
        /*031a*/ 	.byte	0x28
	.zero		1


	//   ....[23]....
        /*031c*/ 	.word	0x00001570
        /*0320*/ 	.word	0x00000004
        /*0324*/ 	.word	0x00013230
        /*0328*/ 	.short	0x010a
        /*032a*/ 	.byte	0x3f
	.zero		1


	//   ....[24]....
        /*032c*/ 	.word	0x000015b0
        /*0330*/ 	.word	0x00000004
        /*0334*/ 	.word	0x00013230
        /*0338*/ 	.short	0x010a
        /*033a*/ 	.byte	0x3f
	.zero		1


	//   ....[25]....
        /*033c*/ 	.word	0x00002d80
        /*0340*/ 	.word	0x0000003a
        /*0344*/ 	.word	0x00000000
        /*0348*/ 	.short	0x0101
        /*034a*/ 	.byte	0x3f
	.zero		1


	//   ....[26]....
        /*034c*/ 	.word	0x00003e30
        /*0350*/ 	.word	0x000000ff
        /*0354*/ 	.word	0x00013230
        /*0358*/ 	.short	0x010a
        /*035a*/ 	.byte	0x10
	.zero		1


	//   ....[27]....
        /*035c*/ 	.word	0x00003e70
        /*0360*/ 	.word	0x000000ff
        /*0364*/ 	.word	0x00013230
        /*0368*/ 	.short	0x010a
        /*036a*/ 	.byte	0x10
	.zero		1


	//   ....[28]....
        /*036c*/ 	.word	0x000042c0
        /*0370*/ 	.word	0x000000ff
        /*0374*/ 	.word	0x00013250
        /*0378*/ 	.short	0x010a
        /*037a*/ 	.byte	0x09
	.zero		1


	//   ....[29]....
        /*037c*/ 	.word	0x00004300
        /*0380*/ 	.word	0x000000ff
        /*0384*/ 	.word	0x00013250
        /*0388*/ 	.short	0x010a
        /*038a*/ 	.byte	0x09
	.zero		1


	//   ....[30]....
        /*038c*/ 	.word	0x00005880
        /*0390*/ 	.word	0x00000004
        /*0394*/ 	.word	0x00000000
        /*0398*/ 	.short	0x0101
        /*039a*/ 	.byte	0x3f
	.zero		1


	//   ....[31]....
        /*039c*/ 	.word	0x00005b70
        /*03a0*/ 	.word	0x000000ff
        /*03a4*/ 	.word	0x00000000
        /*03a8*/ 	.short	0x0101
        /*03aa*/ 	.byte	0x06
	.zero		1


	//   ....[32]....
        /*03ac*/ 	.word	0x00006020
        /*03b0*/ 	.word	0x000000ff
        /*03b4*/ 	.word	0x00013250
        /*03b8*/ 	.short	0x010a
        /*03ba*/ 	.byte	0x08
	.zero		1


	//   ....[33]....
        /*03bc*/ 	.word	0x00006060
        /*03c0*/ 	.word	0x000000ff
        /*03c4*/ 	.word	0x00013250
        /*03c8*/ 	.short	0x010a
        /*03ca*/ 	.byte	0x08
	.zero		1


	//   ....[34]....
        /*03cc*/ 	.word	0x00006ac0
        /*03d0*/ 	.word	0x000000ff
        /*03d4*/ 	.word	0x00000000
        /*03d8*/ 	.short	0x0101
        /*03da*/ 	.byte	0x08
	.zero		1


	//   ....[35]....
        /*03dc*/ 	.word	0x000071e0
        /*03e0*/ 	.word	0x000000ff
        /*03e4*/ 	.word	0x00000000
        /*03e8*/ 	.short	0x0101
        /*03ea*/ 	.byte	0x06
	.zero		1


	//   ....[36]....
        /*03ec*/ 	.word	0x00007fb0
        /*03f0*/ 	.word	0x0000000b
        /*03f4*/ 	.word	0x00013280
        /*03f8*/ 	.short	0x010a
        /*03fa*/ 	.byte	0x3f
	.zero		1


	//   ....[37]....
        /*03fc*/ 	.word	0x00008140
        /*0400*/ 	.word	0x0000000b
        /*0404*/ 	.word	0x00013240
        /*0408*/ 	.short	0x010a
        /*040a*/ 	.byte	0x3f
	.zero		1


	//   ....[38]....
        /*040c*/ 	.word	0x000083e0
        /*0410*/ 	.word	0x000000ff
        /*0414*/ 	.word	0x00013220
        /*0418*/ 	.short	0x010a
        /*041a*/ 	.byte	0x28
	.zero		1


	//   ....[39]....
        /*041c*/ 	.word	0x00008650
        /*0420*/ 	.word	0x00000008
        /*0424*/ 	.word	0x00013280
        /*0428*/ 	.short	0x010a
        /*042a*/ 	.byte	0x3f
	.zero		1


	//   ....[40]....
        /*042c*/ 	.word	0x00008880
        /*0430*/ 	.word	0x00000008
        /*0434*/ 	.word	0x00013240
        /*0438*/ 	.short	0x010a
        /*043a*/ 	.byte	0x3f
	.zero		1


	//   ....[41]....
        /*043c*/ 	.word	0x00008b30
        /*0440*/ 	.word	0x0000000d
        /*0444*/ 	.word	0x00013270
        /*0448*/ 	.short	0x010a
        /*044a*/ 	.byte	0x3f
	.zero		1


	//   ....[42]....
        /*044c*/ 	.word	0x00008ba0
        /*0450*/ 	.word	0x0000000d
        /*0454*/ 	.word	0x00013260
        /*0458*/ 	.short	0x010a
        /*045a*/ 	.byte	0x3f
	.zero		1


	//   ....[43]....
        /*045c*/ 	.word	0x00008e60
        /*0460*/ 	.word	0x0000000d
        /*0464*/ 	.word	0x00013250
        /*0468*/ 	.short	0x0101
        /*046a*/ 	.byte	0x3f
	.zero		1


	//   ....[44]....
        /*046c*/ 	.word	0x00008ee0
        /*0470*/ 	.word	0x00000004
        /*0474*/ 	.word	0x00000000
        /*0478*/ 	.short	0x0101
        /*047a*/ 	.byte	0x3f
	.zero		1


	//   ....[45]....
        /*047c*/ 	.word	0x00008fa0
        /*0480*/ 	.word	0x00000000
        /*0484*/ 	.word	0x00013270
        /*0488*/ 	.short	0x010a
        /*048a*/ 	.byte	0x3f
	.zero		1


	//   ....[46]....
        /*048c*/ 	.word	0x00009010
        /*0490*/ 	.word	0x00000000
        /*0494*/ 	.word	0x00013260
        /*0498*/ 	.short	0x010a
        /*049a*/ 	.byte	0x3f
	.zero		1


	//   ....[47]....
        /*049c*/ 	.word	0x00009330
        /*04a0*/ 	.word	0x00000000
        /*04a4*/ 	.word	0x00013250
        /*04a8*/ 	.short	0x0101
        /*04aa*/ 	.byte	0x3f
	.zero		1


	//   ....[48]....
        /*04ac*/ 	.word	0x00009380
        /*04b0*/ 	.word	0x00000003
        /*04b4*/ 	.word	0x00000000
        /*04b8*/ 	.short	0x0101
        /*04ba*/ 	.byte	0x3f
	.zero		1


	//   ....[49]....
        /*04bc*/ 	.word	0x00009420
        /*04c0*/ 	.word	0x00000006
        /*04c4*/ 	.word	0x00013220
        /*04c8*/ 	.short	0x010a
        /*04ca*/ 	.byte	0x3f
	.zero		1


	//   ....[50]....
        /*04cc*/ 	.word	0x00009540
        /*04d0*/ 	.word	0x00000005
        /*04d4*/ 	.word	0x00000000
        /*04d8*/ 	.short	0x010a
        /*04da*/ 	.byte	0x3f
	.zero		1


	//   ....[51]....
        /*04dc*/ 	.word	0x000095b0
        /*04e0*/ 	.word	0x00000009
        /*04e4*/ 	.word	0x00000000
        /*04e8*/ 	.short	0x010a
        /*04ea*/ 	.byte	0x3f
	.zero		1


	//   ....[52]....
        /*04ec*/ 	.word	0x00009600
        /*04f0*/ 	.word	0x00000013
        /*04f4*/ 	.word	0x00013260
        /*04f8*/ 	.short	0x010a
        /*04fa*/ 	.byte	0x3f
	.zero		1


	//   ....[53]....
        /*04fc*/ 	.word	0x00009650
        /*0500*/ 	.word	0x00000007
        /*0504*/ 	.word	0x00013260
        /*0508*/ 	.short	0x010a
        /*050a*/ 	.byte	0x3f
	.zero		1


	//   ....[54]....
        /*050c*/ 	.word	0x00009690
        /*0510*/ 	.word	0x00000013
        /*0514*/ 	.word	0x00013280
        /*0518*/ 	.short	0x010a
        /*051a*/ 	.byte	0x3f
	.zero		1


	//   ....[55]....
        /*051c*/ 	.word	0x000096b0
        /*0520*/ 	.word	0x00000007
        /*0524*/ 	.word	0x00013280
        /*0528*/ 	.short	0x010a
        /*052a*/ 	.byte	0x3f
	.zero		1


	//   ....[56]....
        /*052c*/ 	.word	0x00009720
        /*0530*/ 	.word	0x00000003
        /*0534*/ 	.word	0x00013200
        /*0538*/ 	.short	0x010a
        /*053a*/ 	.byte	0x3f
	.zero		1


	//   ....[57]....
        /*053c*/ 	.word	0x00009770
        /*0540*/ 	.word	0x00000004
        /*0544*/ 	.word	0x00013230
        /*0548*/ 	.short	0x010a
        /*054a*/ 	.byte	0x3f
	.zero		1


	//   ....[58]....
        /*054c*/ 	.word	0x000097d0
        /*0550*/ 	.word	0x00000006
        /*0554*/ 	.word	0x00013230
        /*0558*/ 	.short	0x010a
        /*055a*/ 	.byte	0x3f
	.zero		1


	//   ....[59]....
        /*055c*/ 	.word	0x00009830
        /*0560*/ 	.word	0x00000006
        /*0564*/ 	.word	0x00013250
        /*0568*/ 	.short	0x010a
        /*056a*/ 	.byte	0x3f
	.zero		1


	//   ....[60]....
        /*056c*/ 	.word	0x00009890
        /*0570*/ 	.word	0x00000007
        /*0574*/ 	.word	0x00013250
        /*0578*/ 	.short	0x010a
        /*057a*/ 	.byte	0x3f
	.zero		1


	//   ....[61]....
        /*057c*/ 	.word	0x000099e0
        /*0580*/ 	.word	0x0000000b
        /*0584*/ 	.word	0x00013280
        /*0588*/ 	.short	0x010a
        /*058a*/ 	.byte	0x3f
	.zero		1


	//   ....[62]....
        /*058c*/ 	.word	0x00009a30
        /*0590*/ 	.word	0x0000000b
        /*0594*/ 	.word	0x00013240
        /*0598*/ 	.short	0x010a
        /*059a*/ 	.byte	0x3f
	.zero		1


	//   ....[63]....
        /*059c*/ 	.word	0x00009a90
        /*05a0*/ 	.word	0x00000005
        /*05a4*/ 	.word	0x00013220
        /*05a8*/ 	.short	0x010a
        /*05aa*/ 	.byte	0x3f
	.zero		1


	//   ....[64]....
        /*05ac*/ 	.word	0x00009ae0
        /*05b0*/ 	.word	0x00000008
        /*05b4*/ 	.word	0x00013280
        /*05b8*/ 	.short	0x010a
        /*05ba*/ 	.byte	0x3f
	.zero		1


	//   ....[65]....
        /*05bc*/ 	.word	0x00009b30
        /*05c0*/ 	.word	0x00000008
        /*05c4*/ 	.word	0x00013240
        /*05c8*/ 	.short	0x010a
        /*05ca*/ 	.byte	0x3f
	.zero		1


	//   ....[66]....
        /*05cc*/ 	.word	0x00009b80
        /*05d0*/ 	.word	0x0000000d
        /*05d4*/ 	.word	0x00013270
        /*05d8*/ 	.short	0x010a
        /*05da*/ 	.byte	0x3f
	.zero		1


	//   ....[67]....
        /*05dc*/ 	.word	0x00009bd0
        /*05e0*/ 	.word	0x0000000d
        /*05e4*/ 	.word	0x00013260
        /*05e8*/ 	.short	0x010a
        /*05ea*/ 	.byte	0x3f
	.zero		1


	//   ....[68]....
        /*05ec*/ 	.word	0x00009c20
        /*05f0*/ 	.word	0x00000000
        /*05f4*/ 	.word	0x00013270
        /*05f8*/ 	.short	0x010a
        /*05fa*/ 	.byte	0x3f
	.zero		1


	//   ....[69]....
        /*05fc*/ 	.word	0x00009c70
        /*0600*/ 	.word	0x00000000
        /*0604*/ 	.word	0x00013260
        /*0608*/ 	.short	0x010a
        /*060a*/ 	.byte	0x3f
	.zero		1


	//   ....[70]....
        /*060c*/ 	.word	0x00009cc0
        /*0610*/ 	.word	0x00000006
        /*0614*/ 	.word	0x00013220
        /*0618*/ 	.short	0x010a
        /*061a*/ 	.byte	0x3f
	.zero		1


	//   ....[71]....
        /*061c*/ 	.word	0x00009d10
        /*0620*/ 	.word	0x00000005
        /*0624*/ 	.word	0x00000000
        /*0628*/ 	.short	0x010a
        /*062a*/ 	.byte	0x3f
	.zero		1


	//   ....[72]....
        /*062c*/ 	.word	0x00009d60
        /*0630*/ 	.word	0x00000009
        /*0634*/ 	.word	0x00000000
        /*0638*/ 	.short	0x010a
        /*063a*/ 	.byte	0x3f
	.zero		1


	//   ....[73]....
        /*063c*/ 	.word	0x00009db0
        /*0640*/ 	.word	0x00000013
        /*0644*/ 	.word	0x00013260
        /*0648*/ 	.short	0x010a
        /*064a*/ 	.byte	0x3f
	.zero		1


	//   ....[74]....
        /*064c*/ 	.word	0x00009e00
        /*0650*/ 	.word	0x00000007
        /*0654*/ 	.word	0x00013260
        /*0658*/ 	.short	0x010a
        /*065a*/ 	.byte	0x3f
	.zero		1


	//   ....[75]....
        /*065c*/ 	.word	0x00009e50
        /*0660*/ 	.word	0x00000013
        /*0664*/ 	.word	0x00013280
        /*0668*/ 	.short	0x010a
        /*066a*/ 	.byte	0x3f
	.zero		1


	//----- nvinfo : EIATTR_NUM_MBARRIERS
	.align		4
.L_1427:
        /*066c*/ 	.byte	0x03, 0x38
        /*066e*/ 	.short	0x0016


	//----- nvinfo : EIATTR_EXIT_INSTR_OFFSETS
	.align		4
        /*0670*/ 	.byte	0x04, 0x1c
        /*0672*/ 	.short	(.L_1429 - .L_1428)


	//   ....[0]....
.L_1428:
        /*0674*/ 	.word	0x00000a10


	//   ....[1]....
        /*0678*/ 	.word	0x00007290


	//   ....[2]....
        /*067c*/ 	.word	0x00009460


	//   ....[3]....
        /*0680*/ 	.word	0x00009700


	//----- nvinfo : EIATTR_MAX_THREADS
	.align		4
.L_1429:
        /*0684*/ 	.byte	0x04, 0x05
        /*0686*/ 	.short	(.L_1431 - .L_1430)
.L_1430:
        /*0688*/ 	.word	0x00000200
        /*068c*/ 	.word	0x00000001
        /*0690*/ 	.word	0x00000001


	//----- nvinfo : EIATTR_CRS_STACK_SIZE
	.align		4
.L_1431:
        /*0694*/ 	.byte	0x04, 0x1e
        /*0696*/ 	.short	(.L_1433 - .L_1432)
.L_1432:
        /*0698*/ 	.word	0x00000000


	//----- nvinfo : EIATTR_CBANK_PARAM_SIZE
	.align		4
.L_1433:
        /*069c*/ 	.byte	0x03, 0x19
        /*069e*/ 	.short	0x0bf0


	//----- nvinfo : EIATTR_PARAM_CBANK
	.align		4
        /*06a0*/ 	.byte	0x04, 0x0a
        /*06a2*/ 	.short	(.L_1435 - .L_1434)
	.align		4
.L_1434:
        /*06a4*/ 	.word	index@(.nv.constant0._ZN7cutlass13device_kernelIN5flash11enable_sm90INS1_16FlashAttnFwdSm90INS1_25CollectiveMainloopFwdSm90ILi2EN4cute5tupleIJNS5_1CILi1EEES8_S8_EEENS6_IJNS7_ILi192EEENS7_ILi160EEENS7_ILi64EEEEEELi64ENS_12float_e4m3_tEfNS_4arch4Sm90ELb0ELb0ELb0ELb0ELb0ELb0ELb0ELb1ELb1ELb0ELb0ELb0EEENS1_21CollectiveEpilogueFwdINS6_IJSA_SC_SB_EEES9_NS_10bfloat16_tESG_Li384ELb0ELb0ELb0ELb1EEENS1_29StaticPersistentTileSchedulerILb0EEEEEEEEEvNT_6ParamsE)
        /*06a8*/ 	.short	0x0210
        /*06aa*/ 	.short	0x0bf0


	//----- nvinfo : EIATTR_SW_WAR
	.align		4
.L_1435:
        /*06ac*/ 	.byte	0x04, 0x36
        /*06ae*/ 	.short	(.L_1437 - .L_1436)
.L_1436:
        /*06b0*/ 	.word	0x00000008
.L_1437:


//--------------------- .nv.info._ZN7cutlass13device_kernelIN5flash11enable_sm90INS1_16FlashAttnFwdSm90INS1_25CollectiveMainloopFwdSm90ILi2EN4cute5tupleIJNS5_1CILi1EEES8_S8_EEENS6_IJNS7_ILi192EEENS7_ILi160EEENS7_ILi64EEEEEELi64ENS_12float_e4m3_tEfNS_4arch4Sm90ELb0ELb0ELb0ELb1ELb0ELb0ELb0ELb1ELb1ELb0ELb0ELb0EEENS1_21CollectiveEpilogueFwdINS6_IJSA_SC_SB_EEES9_NS_10bfloat16_tESG_Li384ELb1ELb0ELb0ELb1EEENS1_36VarlenDynamicPersistentTileSchedulerILi192ELi160ELi384ELi128ELb0ELb0ELb1ELb0ELb1ELb1EEEEEEEEEvNT_6ParamsE --------------------------
	.section	.nv.info._ZN7cutlass13device_kernelIN5flash11enable_sm90INS1_16FlashAttnFwdSm90INS1_25CollectiveMainloopFwdSm90ILi2EN4cute5tupleIJNS5_1CILi1EEES8_S8_EEENS6_IJNS7_ILi192EEENS7_ILi160EEENS7_ILi64EEEEEELi64ENS_12float_e4m3_tEfNS_4arch4Sm90ELb0ELb0ELb0ELb1ELb0ELb0ELb0ELb1ELb1ELb0ELb0ELb0EEENS1_21CollectiveEpilogueFwdINS6_IJSA_SC_SB_EEES9_NS_10bfloat16_tESG_Li384ELb1ELb0ELb0ELb1EEENS1_36VarlenDynamicPersistentTileSchedulerILi192ELi160ELi384ELi128ELb0ELb0ELb1ELb0ELb1ELb1EEEEEEEEEvNT_6ParamsE,"",@"SHT_CUDA_INFO"
	.sectionflags	@""
	.align	4


	//----- nvinfo : EIATTR_CUDA_API_VERSION
	.align		4
        /*0000*/ 	.byte	0x04, 0x37
        /*0002*/ 	.short	(.L_1439 - .L_1438)
.L_1438:
        /*0004*/ 	.word	0x00000082


	//----- nvinfo : EIATTR_KPARAM_INFO
	.align		4
.L_1439:
        /*0008*/ 	.byte	0x04, 0x17
        /*000a*/ 	.short	(.L_1441 - .L_1440)
.L_1440:
        /*000c*/ 	.word	0x00000000
        /*0010*/ 	.short	0x0000
        /*0012*/ 	.short	0x0070
        /*0014*/ 	.byte	0x00, 0xf0, 0x01, 0x28


	//----- nvinfo : EIATTR_SPARSE_MMA_MASK
	.align		4
.L_1441:
        /*0018*/ 	.byte	0x03, 0x50
        /*001a*/ 	.short	0x0000


	//----- nvinfo : EIATTR_MAXREG_COUNT
	.align		4
        /*001c*/ 	.byte	0x03, 0x1b
        /*001e*/ 	.short	0x0080


	//----- nvinfo : EIATTR_NUM_BARRIERS
	.align		4
        /*0020*/ 	.byte	0x02, 0x4c
        /*0022*/ 	.byte	0x09
	.zero		1


	//----- nvinfo : EIATTR_EXTERNS
	.align		4
        /*0024*/ 	.byte	0x04, 0x0f
        /*0026*/ 	.short	(.L_1443 - .L_1442)


	//   ....[0]....
	.align		4
.L_1442:
        /*0028*/ 	.word	index@(__assertfail)


	//----- nvinfo : EIATTR_ANNOTATIONS
	.align		4
.L_1443:
        /*002c*/ 	.byte	0x04, 0x55
        /*002e*/ 	.short	(.L_1445 - .L_1444)


	//   ....[0]....
.L_1444:
        /*0030*/ 	.word	0x00000001
        /*0034*/ 	.byte	0x70, 0x0c, 0x00, 0x00, 0x01, 0x00, 0x00, 0x00, 0x80, 0x19, 0x00, 0x00, 0x01, 0x00, 0x00, 0x00
        /*0044*/ 	.byte	0x00, 0x1a, 0x00, 0x00, 0x01, 0x00, 0x00, 0x00, 0xa0, 0x6e, 0x00, 0x00, 0x01, 0x00, 0x00, 0x00
        /*0054*/ 	.byte	0x90, 0x8a, 0x00, 0x00, 0x01, 0x00, 0x00, 0x00, 0x00, 0x8b, 0x00, 0x00, 0x01, 0x00, 0x00, 0x00
        /*0064*/ 	.byte	0x50, 0x9d, 0x00, 0x00, 0x01, 0x00, 0x00, 0x00, 0xb0, 0x9d, 0x00, 0x00, 0x01, 0x00, 0x00, 0x00
        /*0074*/ 	.byte	0x50, 0xbb, 0x00, 0x00


	//----- nvinfo : EIATTR_MERCURY_ISA_VERSION
	.align		4
.L_1445:
        /*0078*/ 	.byte	0x03, 0x5f
        /*007a*/ 	.short	0x0101


	//----- nvinfo : EIATTR_UNUSED_LOAD_BYTE_OFFSET
	.align		4
        /*007c*/ 	.byte	0x04, 0x44
        /*007e*/ 	.short	(.L_1447 - .L_1446)


	//   ....[0]....
.L_1446:
        /*0080*/ 	.word	0x00000a30
        /*0084*/ 	.word	0x0000fff0


	//   ....[1]....
        /*0088*/ 	.word	0x00006e40
        /*008c*/ 	.word	0x0000fff0


	//----- nvinfo : EIATTR_INT_WARP_WIDE_INSTR_OFFSETS
	.align		4
.L_1447:
        /*0090*/ 	.byte	0x04, 0x31
        /*0092*/ 	.short	(.L_1449 - .L_1448)


	//   ....[0]....
.L_1448:
        /*0094*/ 	.word	0x00000160


	//   ....[1]....
        /*0098*/ 	.word	0x000001a0


	//   ....[2]....
        /*009c*/ 	.word	0x00000210


	//   ....[3]....
        /*00a0*/ 	.word	0x00009b20


	//   ....[4]....
        /*00a4*/ 	.word	0x00009bb0


	//   ....[5]....
        /*00a8*/ 	.word	0x0000a2b0


	//   ....[6]....
        /*00ac*/ 	.word	0x0000b610


	//   ....[7]....
        /*00b0*/ 	.word	0x0000b6a0


	//----- nvinfo : EIATTR_COOP_GROUP_MASK_REGIDS
	.align		4
.L_1449:
        /*00b4*/ 	.byte	0x04, 0x29
        /*00b6*/ 	.short	(.L_1451 - .L_1450)


	//   ....[0]....
.L_1450:
        /*00b8*/ 	.word	0xffffffff


	//   ....[1]....
        /*00bc*/ 	.word	0xffffffff


	//   ....[2]....
        /*00c0*/ 	.word	0xffffffff


	//   ....[3]....
        /*00c4*/ 	.word	0xffffffff


	//   ....[4]....
        /*00c8*/ 	.word	0xffffffff


	//   ....[5]....
        /*00cc*/ 	.word	0xffffffff


	//   ....[6]....
        /*00d0*/ 	.word	0xffffffff


	//   ....[7]....
        /*00d4*/ 	.word	0xffffffff


	//   ....[8]....
        /*00d8*/ 	.word	0xffffffff


	//   ....[9]....
        /*00dc*/ 	.word	0xffffffff


	//   ....[10]....
        /*00e0*/ 	.word	0xffffffff


	//   ....[11]....
        /*00e4*/ 	.word	0xffffffff


	//   ....[12]....
        /*00e8*/ 	.word	0xffffffff


	//   ....[13]....
        /*00ec*/ 	.word	0xffffffff


	//   ....[14]....
        /*00f0*/ 	.word	0xffffffff


	//   ....[15]....
        /*00f4*/ 	.word	0xffffffff


	//   ....[16]....
        /*00f8*/ 	.word	0xffffffff


	//   ....[17]....
        /*00fc*/ 	.word	0xffffffff


	//   ....[18]....
        /*0100*/ 	.word	0xffffffff


	//   ....[19]....
        /*0104*/ 	.word	0xffffffff


	//   ....[20]....
        /*0108*/ 	.word	0xffffffff


	//   ....[21]....
        /*010c*/ 	.word	0xffffffff


	//   ....[22]....
        /*0110*/ 	.word	0xffffffff


	//   ....[23]....
        /*0114*/ 	.word	0xffffffff


	//   ....[24]....
        /*0118*/ 	.word	0xffffffff


	//   ....[25]....
        /*011c*/ 	.word	0xffffffff


	//   ....[26]....
        /*0120*/ 	.word	0xffffffff


	//   ....[27]....
        /*0124*/ 	.word	0xffffffff


	//   ....[28]....
        /*0128*/ 	.word	0xffffffff


	//   ....[29]....
        /*012c*/ 	.word	0xffffffff


	//   ....[30]....
        /*0130*/ 	.word	0xffffffff


	//   ....[31]....
        /*0134*/ 	.word	0xffffffff


	//   ....[32]....
        /*0138*/ 	.word	0xffffffff


	//   ....[33]....
        /*013c*/ 	.word	0xffffffff


	//   ....[34]....
        /*0140*/ 	.word	0xffffffff


	//   ....[35]....
        /*0144*/ 	.word	0xffffffff


	//   ....[36]....
        /*0148*/ 	.word	0xffffffff


	//   ....[37]....
        /*014c*/ 	.word	0xffffffff


	//   ....[38]....
        /*0150*/ 	.word	0xffffffff


	//   ....[39]....
        /*0154*/ 	.word	0xffffffff


	//   ....[40]....
        /*0158*/ 	.word	0xffffffff


	//   ....[41]....
        /*015c*/ 	.word	0xffffffff


	//   ....[42]....
        /*0160*/ 	.word	0xffffffff


	//   ....[43]....
        /*0164*/ 	.word	0xffffffff


	//   ....[44]....
        /*0168*/ 	.word	0xffffffff


	//   ....[45]....
        /*016c*/ 	.word	0xffffffff


	//   ....[46]....
        /*0170*/ 	.word	0xffffffff


	//   ....[47]....
        /*0174*/ 	.word	0xffffffff


	//   ....[48]....
        /*0178*/ 	.word	0xffffffff


	//   ....[49]....
        /*017c*/ 	.word	0xffffffff


	//   ....[50]....
        /*0180*/ 	.word	0xffffffff


	//   ....[51]....
        /*0184*/ 	.word	0xffffffff


	//   ....[52]....
        /*0188*/ 	.word	0xffffffff


	//   ....[53]....
        /*018c*/ 	.word	0xffffffff


	//   ....[54]....
        /*0190*/ 	.word	0xffffffff


	//   ....[55]....
        /*0194*/ 	.word	0xffffffff


	//   ....[56]....
        /*0198*/ 	.word	0xffffffff


	//   ....[57]....
        /*019c*/ 	.word	0xffffffff


	//   ....[58]....
        /*01a0*/ 	.word	0xffffffff


	//   ....[59]....
        /*01a4*/ 	.word	0xffffffff


	//   ....[60]....
        /*01a8*/ 	.word	0xffffffff


	//   ....[61]....
        /*01ac*/ 	.word	0xffffffff


	//   ....[62]....
        /*01b0*/ 	.word	0xffffffff


	//   ....[63]....
        /*01b4*/ 	.word	0xffffffff


	//   ....[64]....
        /*01b8*/ 	.word	0xffffffff


	//   ....[65]....
        /*01bc*/ 	.word	0xffffffff


	//   ....[66]....
        /*01c0*/ 	.word	0xffffffff


	//   ....[67]....
        /*01c4*/ 	.word	0xffffffff


	//   ....[68]....
        /*01c8*/ 	.word	0xffffffff


	//   ....[69]....
        /*01cc*/ 	.word	0xffffffff


	//   ....[70]....
        /*01d0*/ 	.word	0xffffffff


	//   ....[71]....
        /*01d4*/ 	.word	0x0500000f


	//   ....[72]....
        /*01d8*/ 	.word	0x0500000f


	//----- nvinfo : EIATTR_COOP_GROUP_INSTR_OFFSETS
	.align		4
.L_1451:
        /*01dc*/ 	.byte	0x04, 0x28
        /*01de*/ 	.short	(.L_1453 - .L_1452)


	//   ....[0]....
.L_1452:
        /*01e0*/ 	.word	0x00000060


	//   ....[1]....
        /*01e4*/ 	.word	0x00000170


	//   ....[2]....
        /*01e8*/ 	.word	0x000001c0


	//   ....[3]....
        /*01ec*/ 	.word	0x000003f0


	//   ....[4]....
        /*01f0*/ 	.word	0x00000550


	//   ....[5]....
        /*01f4*/ 	.word	0x00000670


	//   ....[6]....
        /*01f8*/ 	.word	0x000007d0


	//   ....[7]....
        /*01fc*/ 	.word	0x00001600


	//   ....[8]....
        /*0200*/ 	.word	0x00002920


	//   ....[9]....
        /*0204*/ 	.word	0x00002a20


	//   ....[10]....
        /*0208*/ 	.word	0x00002d60


	//   ....[11]....
        /*020c*/ 	.word	0x00002ee0


	//   ....[12]....
        /*0210*/ 	.word	0x00004e00


	//   ....[13]....
        /*0214*/ 	.word	0x00004e10


	//   ....[14]....
        /*0218*/ 	.word	0x00004e40


	//   ....[15]....
        /*021c*/ 	.word	0x00004e50


	//   ....[16]....
        /*0220*/ 	.word	0x00006880


	//   ....[17]....
        /*0224*/ 	.word	0x00006890


	//   ....[18]....
        /*0228*/ 	.word	0x00006930


	//   ....[19]....
        /*022c*/ 	.word	0x00006940


	//   ....[20]....
        /*0230*/ 	.word	0x00007360


	//   ....[21]....
        /*0234*/ 	.word	0x00007370


	//   ....[22]....
        /*0238*/ 	.word	0x00007380


	//   ....[23]....
        /*023c*/ 	.word	0x00007390


	//   ....[24]....
        /*0240*/ 	.word	0x000073a0


	//   ....[25]....
        /*0244*/ 	.word	0x000073b0


	//   ....[26]....
        /*0248*/ 	.word	0x000073d0


	//   ....[27]....
        /*024c*/ 	.word	0x000073e0


	//   ....[28]....
        /*0250*/ 	.word	0x000073f0


	//   ....[29]....
        /*0254*/ 	.word	0x00007420


	//   ....[30]....
        /*0258*/ 	.word	0x00007450


	//   ....[31]....
        /*025c*/ 	.word	0x00007460


	//   ....[32]....
        /*0260*/ 	.word	0x00007470


	//   ....[33]....
        /*0264*/ 	.word	0x00007480


	//   ....[34]....
        /*0268*/ 	.word	0x000074b0


	//   ....[35]....
        /*026c*/ 	.word	0x000074e0


	//   ....[36]....
        /*0270*/ 	.word	0x00008ab0


	//   ....[37]....
        /*0274*/ 	.word	0x00008cb0


	//   ....[38]....
        /*0278*/ 	.word	0x00008ce0


	//   ....[39]....
        /*027c*/ 	.word	0x00008d10


	//   ....[40]....
        /*0280*/ 	.word	0x00008d40


	//   ....[41]....
        /*0284*/ 	.word	0x00008d70


	//   ....[42]....
        /*0288*/ 	.word	0x00008db0


	//   ....[43]....
        /*028c*/ 	.word	0x00008f30


	//   ....[44]....
        /*0290*/ 	.word	0x00008f60


	//   ....[45]....
        /*0294*/ 	.word	0x00008f90


	//   ....[46]....
        /*0298*/ 	.word	0x00008fc0


	//   ....[47]....
        /*029c*/ 	.word	0x00008ff0


	//   ....[48]....
        /*02a0*/ 	.word	0x00009030


	//   ....[49]....
        /*02a4*/ 	.word	0x000090b0


	//   ....[50]....
        /*02a8*/ 	.word	0x000090f0


	//   ....[51]....
        /*02ac*/ 	.word	0x00009180


	//   ....[52]....
        /*02b0*/ 	.word	0x0000a3d0


	//   ....[53]....
        /*02b4*/ 	.word	0x0000bcf0


	//   ....[54]....
        /*02b8*/ 	.word	0x0000bd20


	//   ....[55]....
        /*02bc*/ 	.word	0x0000bd50


	//   ....[56]....
        /*02c0*/ 	.word	0x0000bd60


	//   ....[57]....
        /*02c4*/ 	.word	0x0000bd90


	//   ....[58]....
        /*02c8*/ 	.word	0x0000bda0


	//   ....[59]....
        /*02cc*/ 	.word	0x0000bdd0


	//   ....[60]....
        /*02d0*/ 	.word	0x0000be10


	//   ....[61]....
        /*02d4*/ 	.word	0x0000bf30


	//   ....[62]....
        /*02d8*/ 	.word	0x0000bf60


	//   ....[63]....
        /*02dc*/ 	.word	0x0000bf90


	//   ....[64]....
        /*02e0*/ 	.word	0x0000bfc0


	//   ....[65]....
        /*02e4*/ 	.word	0x0000bff0


	//   ....[66]....
        /*02e8*/ 	.word	0x0000c030


	//   ....[67]....
        /*02ec*/ 	.word	0x0000c0c0


	//   ....[68]....
        /*02f0*/ 	.word	0x0000c100


	//   ....[69]....
        /*02f4*/ 	.word	0x0000c1a0


	//   ....[70]....
        /*02f8*/ 	.word	0x0000c5a0


	//   ....[71]....
        /*02fc*/ 	.word	0x0000ca80


	//   ....[72]....
        /*0300*/ 	.word	0x0000cef0


	//----- nvinfo : EIATTR_REG_RECONFIG
	.align		4
.L_1453:
        /*0304*/ 	.byte	0x01, 0x54
	.zero		2


	//----- nvinfo : EIATTR_SYSCALL_OFFSETS
	.align		4
        /*0308*/ 	.byte	0x04, 0x46
        /*030a*/ 	.short	(.L_1455 - .L_1454)


	//   ....[0]....
.L_1454:
        /*030c*/ 	.word	0x00001810


	//   ....[1]....
        /*0310*/ 	.word	0x00009d40


	//   ....[2]....
        /*0314*/ 	.word	0x00009ec0


	//   ....[3]....
        /*0318*/ 	.word	0x0000a000


	//   ....[4]....
        /*031c*/ 	.word	0x0000a120


	//----- nvinfo : EIATTR_MBARRIER_INSTR_OFFSETS
	.align		4
.L_1455:
        /*0320*/ 	.byte	0x04, 0x39
        /*0322*/ 	.short	(.L_1457 - .L_1456)


	//   ....[0]....
.L_1456:
        /*0324*/ 	.word	0x000002a0
        /*0328*/ 	.word	0x000000ff
        /*032c*/ 	.word	0x00013200
        /*0330*/ 	.short	0x0100
        /*0332*/ 	.byte	0x08
	.zero		1


	//   ....[1]....
        /*0334*/ 	.word	0x000002b0
        /*0338*/ 	.word	0x000000ff
        /*033c*/ 	.word	0x00013220
        /*0340*/ 	.short	0x0100
        /*0342*/ 	.byte	0x08
	.zero		1


	//   ....[2]....
        /*0344*/ 	.word	0x000003a0
        /*0348*/ 	.word	0x000000ff
        /*034c*/ 	.word	0x00013230
        /*0350*/ 	.short	0x0100
        /*0352*/ 	.byte	0x08
	.zero		1


	//   ....[3]....
        /*0354*/ 	.word	0x000003b0
        /*0358*/ 	.word	0x000000ff
        /*035c*/ 	.word	0x00013240
        /*0360*/ 	.short	0x0100
        /*0362*/ 	.byte	0x08
	.zero		1


	//   ....[4]....
        /*0364*/ 	.word	0x000003c0
        /*0368*/ 	.word	0x000000ff
        /*036c*/ 	.word	0x00013238
        /*0370*/ 	.short	0x0100
        /*0372*/ 	.byte	0x08
	.zero		1


	//   ....[5]....
        /*0374*/ 	.word	0x000003d0
        /*0378*/ 	.word	0x000000ff
        /*037c*/ 	.word	0x00013248
        /*0380*/ 	.short	0x0100
        /*0382*/ 	.byte	0x08
	.zero		1


	//   ....[6]....
        /*0384*/ 	.word	0x00000500
        /*0388*/ 	.word	0x000000ff
        /*038c*/ 	.word	0x00013250
        /*0390*/ 	.short	0x0100
        /*0392*/ 	.byte	0x08
	.zero		1


	//   ....[7]....
        /*0394*/ 	.word	0x00000510
        /*0398*/ 	.word	0x000000ff
        /*039c*/ 	.word	0x00013260
        /*03a0*/ 	.short	0x0100
        /*03a2*/ 	.byte	0x08
	.zero		1


	//   ....[8]....
        /*03a4*/ 	.word	0x00000520
        /*03a8*/ 	.word	0x000000ff
        /*03ac*/ 	.word	0x00013258
        /*03b0*/ 	.short	0x0100
        /*03b2*/ 	.byte	0x08
	.zero		1


	//   ....[9]....
        /*03b4*/ 	.word	0x00000530
        /*03b8*/ 	.word	0x000000ff
        /*03bc*/ 	.word	0x00013268
        /*03c0*/ 	.short	0x0100
        /*03c2*/ 	.byte	0x08
	.zero		1


	//   ....[10]....
        /*03c4*/ 	.word	0x00000620
        /*03c8*/ 	.word	0x000000ff
        /*03cc*/ 	.word	0x00013270
        /*03d0*/ 	.short	0x0100
        /*03d2*/ 	.byte	0x06
	.zero		1


	//   ....[11]....
        /*03d4*/ 	.word	0x00000630
        /*03d8*/ 	.word	0x000000ff
        /*03dc*/ 	.word	0x00013280
        /*03e0*/ 	.short	0x0100
        /*03e2*/ 	.byte	0x06
	.zero		1


	//   ....[12]....
        /*03e4*/ 	.word	0x00000640
        /*03e8*/ 	.word	0x000000ff
        /*03ec*/ 	.word	0x00013278
        /*03f0*/ 	.short	0x0100
        /*03f2*/ 	.byte	0x06
	.zero		1


	//   ....[13]....
        /*03f4*/ 	.word	0x00000650
        /*03f8*/ 	.word	0x000000ff
        /*03fc*/ 	.word	0x00013288
        /*0400*/ 	.short	0x0100
        /*0402*/ 	.byte	0x06
	.zero		1


	//   ....[14]....
        /*0404*/ 	.word	0x00000780
        /*0408*/ 	.word	0x000000ff
        /*040c*/ 	.word	0x00013290
        /*0410*/ 	.short	0x0100
        /*0412*/ 	.byte	0x08
	.zero		1


	//   ....[15]....
        /*0414*/ 	.word	0x00000790
        /*0418*/ 	.word	0x000000ff
        /*041c*/ 	.word	0x000132a0
        /*0420*/ 	.short	0x0100
        /*0422*/ 	.byte	0x08
	.zero		1


	//   ....[16]....
        /*0424*/ 	.word	0x000007a0
        /*0428*/ 	.word	0x000000ff
        /*042c*/ 	.word	0x00013298
        /*0430*/ 	.short	0x0100
        /*0432*/ 	.byte	0x08
	.zero		1


	//   ....[17]....
        /*0434*/ 	.word	0x000007b0
        /*0438*/ 	.word	0x000000ff
        /*043c*/ 	.word	0x000132a8
        /*0440*/ 	.short	0x0100
        /*0442*/ 	.byte	0x08
	.zero		1


	//   ....[18]....
        /*0444*/ 	.word	0x000008e0
        /*0448*/ 	.word	0x000000ff
        /*044c*/ 	.word	0x000132b0
        /*0450*/ 	.short	0x0100
        /*0452*/ 	.byte	0x08
	.zero		1


	//   ....[19]....
        /*0454*/ 	.word	0x000008f0
        /*0458*/ 	.word	0x000000ff
        /*045c*/ 	.word	0x000132c0
        /*0460*/ 	.short	0x0100
        /*0462*/ 	.byte	0x08
	.zero		1


	//   ....[20]....
        /*0464*/ 	.word	0x00000900
        /*0468*/ 	.word	0x000000ff
        /*046c*/ 	.word	0x000132b8
        /*0470*/ 	.short	0x0100
        /*0472*/ 	.byte	0x08
	.zero		1


	//   ....[21]....
        /*0474*/ 	.word	0x00000910
        /*0478*/ 	.word	0x000000ff
        /*047c*/ 	.word	0x000132c8
        /*0480*/ 	.short	0x0100
        /*0482*/ 	.byte	0x08
	.zero		1


	//   ....[22]....
        /*0484*/ 	.word	0x000018c0
        /*0488*/ 	.word	0x00000000
        /*048c*/ 	.word	0x00013200
        /*0490*/ 	.short	0x010a
        /*0492*/ 	.byte	0x3f
	.zero		1


	//   ....[23]....
        /*0494*/ 	.word	0x00001950
        /*0498*/ 	.word	0x00000005
        /*049c*/ 	.word	0x00013230
        /*04a0*/ 	.short	0x010a
        /*04a2*/ 	.byte	0x3f
	.zero		1


	//   ....[24]....
        /*04a4*/ 	.word	0x00001a20
        /*04a8*/ 	.word	0x00000005
        /*04ac*/ 	.word	0x00013230
        /*04b0*/ 	.short	0x010a
        /*04b2*/ 	.byte	0x3f
	.zero		1


	//   ....[25]....
        /*04b4*/ 	.word	0x00003340
        /*04b8*/ 	.word	0x0000003a
        /*04bc*/ 	.word	0x00000000
        /*04c0*/ 	.short	0x0101
        /*04c2*/ 	.byte	0x3f
	.zero		1


	//   ....[26]....
        /*04c4*/ 	.word	0x00004290
        /*04c8*/ 	.word	0x00000005
        /*04cc*/ 	.word	0x00013230
        /*04d0*/ 	.short	0x010a
        /*04d2*/ 	.byte	0x3f
	.zero		1


	//   ....[27]....
        /*04d4*/ 	.word	0x000042d0
        /*04d8*/ 	.word	0x00000005
        /*04dc*/ 	.word	0x00013230
        /*04e0*/ 	.short	0x010a
        /*04e2*/ 	.byte	0x3f
	.zero		1


	//   ....[28]....
        /*04e4*/ 	.word	0x00004730
        /*04e8*/ 	.word	0x000000ff
        /*04ec*/ 	.word	0x00013250
        /*04f0*/ 	.short	0x010a
        /*04f2*/ 	.byte	0x09
	.zero		1


	//   ....[29]....
        /*04f4*/ 	.word	0x00004770
        /*04f8*/ 	.word	0x000000ff
        /*04fc*/ 	.word	0x00013250
        /*0500*/ 	.short	0x010a
        /*0502*/ 	.byte	0x09
	.zero		1


	//   ....[30]....
        /*0504*/ 	.word	0x00005d10
        /*0508*/ 	.word	0x00000006
        /*050c*/ 	.word	0x00000000
        /*0510*/ 	.short	0x0101
        /*0512*/ 	.byte	0x3f
	.zero		1


	//   ....[31]....
        /*0514*/ 	.word	0x000060a0
        /*0518*/ 	.word	0x000000ff
        /*051c*/ 	.word	0x00000000
        /*0520*/ 	.short	0x0101
        /*0522*/ 	.byte	0x06
	.zero		1


	//   ....[32]....
        /*0524*/ 	.word	0x000064e0
        /*0528*/ 	.word	0x00000014
        /*052c*/ 	.word	0x00013250
        /*0530*/ 	.short	0x010a
        /*0532*/ 	.byte	0x3f
	.zero		1


	//   ....[33]....
        /*0534*/ 	.word	0x00006530
        /*0538*/ 	.word	0x00000014
        /*053c*/ 	.word	0x00013250
        /*0540*/ 	.short	0x010a
        /*0542*/ 	.byte	0x3f
	.zero		1


	//   ....[34]....
        /*0544*/ 	.word	0x00006be0
        /*0548*/ 	.word	0x00000005
        /*054c*/ 	.word	0x00000000
        /*0550*/ 	.short	0x0101
        /*0552*/ 	.byte	0x3f
	.zero		1


	//   ....[35]....
        /*0554*/ 	.word	0x00007cb0
        /*0558*/ 	.word	0x00000002
        /*055c*/ 	.word	0x00000000
        /*0560*/ 	.short	0x0101
        /*0562*/ 	.byte	0x3f
	.zero		1


	//   ....[36]....
        /*0564*/ 	.word	0x0000a5f0
        /*0568*/ 	.word	0x00000005
        /*056c*/ 	.word	0x00013280
        /*0570*/ 	.short	0x010a
        /*0572*/ 	.byte	0x3f
	.zero		1


	//   ....[37]....
        /*0574*/ 	.word	0x0000a780
        /*0578*/ 	.word	0x00000005
        /*057c*/ 	.word	0x00013240
        /*0580*/ 	.short	0x010a
        /*0582*/ 	.byte	0x3f
	.zero		1


	//   ....[38]....
        /*0584*/ 	.word	0x0000aa50
        /*0588*/ 	.word	0x000000ff
        /*058c*/ 	.word	0x00013220
        /*0590*/ 	.short	0x010a
        /*0592*/ 	.byte	0x29
	.zero		1


	//   ....[39]....
        /*0594*/ 	.word	0x0000ad00
        /*0598*/ 	.word	0x00000009
        /*059c*/ 	.word	0x00013280
        /*05a0*/ 	.short	0x010a
        /*05a2*/ 	.byte	0x3f
	.zero		1


	//   ....[40]....
        /*05a4*/ 	.word	0x0000af60
        /*05a8*/ 	.word	0x00000009
        /*05ac*/ 	.word	0x00013240
        /*05b0*/ 	.short	0x010a
        /*05b2*/ 	.byte	0x3f
	.zero		1


	//   ....[41]....
        /*05b4*/ 	.word	0x0000b210
        /*05b8*/ 	.word	0x0000000c
        /*05bc*/ 	.word	0x00013270
        /*05c0*/ 	.short	0x010a
        /*05c2*/ 	.byte	0x3f
	.zero		1


	//   ....[42]....
        /*05c4*/ 	.word	0x0000b280
        /*05c8*/ 	.word	0x0000000c
        /*05cc*/ 	.word	0x00013260
        /*05d0*/ 	.short	0x010a
        /*05d2*/ 	.byte	0x3f
	.zero		1


	//   ....[43]....
        /*05d4*/ 	.word	0x0000b540
        /*05d8*/ 	.word	0x0000000c
        /*05dc*/ 	.word	0x00013250
        /*05e0*/ 	.short	0x0101
        /*05e2*/ 	.byte	0x3f
	.zero		1


	//   ....[44]....
        /*05e4*/ 	.word	0x0000b5b0
        /*05e8*/ 	.word	0x00000003
        /*05ec*/ 	.word	0x00000000
        /*05f0*/ 	.short	0x0101
        /*05f2*/ 	.byte	0x3f
	.zero		1


	//   ....[45]....
        /*05f4*/ 	.word	0x0000b770
        /*05f8*/ 	.word	0x00000002
        /*05fc*/ 	.word	0x00013270
        /*0600*/ 	.short	0x010a
        /*0602*/ 	.byte	0x3f
	.zero		1


	//   ....[46]....
        /*0604*/ 	.word	0x0000b7e0
        /*0608*/ 	.word	0x00000002
        /*060c*/ 	.word	0x00013260
        /*0610*/ 	.short	0x010a
        /*0612*/ 	.byte	0x3f
	.zero		1


	//   ....[47]....
        /*0614*/ 	.word	0x0000baa0
        /*0618*/ 	.word	0x00000002
        /*061c*/ 	.word	0x00013250
        /*0620*/ 	.short	0x0101
        /*0622*/ 	.byte	0x3f
	.zero		1


	//   ....[48]....
        /*0624*/ 	.word	0x0000bb10
        /*0628*/ 	.word	0x00000000
        /*062c*/ 	.word	0x00000000
        /*0630*/ 	.short	0x0101
        /*0632*/ 	.byte	0x3f
	.zero		1


	//   ....[49]....
        /*0634*/ 	.word	0x0000c520
        /*0638*/ 	.word	0x00000007
        /*063c*/ 	.word	0x00013220
        /*0640*/ 	.short	0x010a
        /*0642*/ 	.byte	0x3f
	.zero		1


	//   ....[50]....
        /*0644*/ 	.word	0x0000c6c0
        /*0648*/ 	.word	0x00000005
        /*064c*/ 	.word	0x00000000
        /*0650*/ 	.short	0x010a
        /*0652*/ 	.byte	0x3f
	.zero		1


	//   ....[51]....
        /*0654*/ 	.word	0x0000c730
        /*0658*/ 	.word	0x00000003
        /*065c*/ 	.word	0x00000000
        /*0660*/ 	.short	0x010a
        /*0662*/ 	.byte	0x3f
	.zero		1


	//   ....[52]....
        /*0664*/ 	.word	0x0000c780
        /*0668*/ 	.word	0x00000003
        /*066c*/ 	.word	0x00013260
        /*0670*/ 	.short	0x010a
        /*0672*/ 	.byte	0x3f
	.zero		1


	//   ....[53]....
        /*0674*/ 	.word	0x0000c7d0
        /*0678*/ 	.word	0x00000005
        /*067c*/ 	.word	0x00013260
        /*0680*/ 	.short	0x010a
        /*0682*/ 	.byte	0x3f
	.zero		1


	//   ....[54]....
        /*0684*/ 	.word	0x0000c810
        /*0688*/ 	.word	0x00000003
        /*068c*/ 	.word	0x00013280
        /*0690*/ 	.short	0x010a
        /*0692*/ 	.byte	0x3f
	.zero		1


	//   ....[55]....
        /*0694*/ 	.word	0x0000c830
        /*0698*/ 	.word	0x00000005
        /*069c*/ 	.word	0x00013280
        /*06a0*/ 	.short	0x010a
        /*06a2*/ 	.byte	0x3f
	.zero		1


	//   ....[56]....
        /*06a4*/ 	.word	0x0000c890
        /*06a8*/ 	.word	0x00000000
        /*06ac*/ 	.word	0x00013200
        /*06b0*/ 	.short	0x010a
        /*06b2*/ 	.byte	0x3f
	.zero		1


	//   ....[57]....
        /*06b4*/ 	.word	0x0000c8e0
        /*06b8*/ 	.word	0x00000005
        /*06bc*/ 	.word	0x00013230
        /*06c0*/ 	.short	0x010a
        /*06c2*/ 	.byte	0x3f
	.zero		1


	//   ....[58]....
        /*06c4*/ 	.word	0x0000c930
        /*06c8*/ 	.word	0x00000005
        /*06cc*/ 	.word	0x00013230
        /*06d0*/ 	.short	0x010a
        /*06d2*/ 	.byte	0x3f
	.zero		1


	//   ....[59]....
        /*06d4*/ 	.word	0x0000c990
        /*06d8*/ 	.word	0x0000000d
        /*06dc*/ 	.word	0x00013250
        /*06e0*/ 	.short	0x010a
        /*06e2*/ 	.byte	0x3f
	.zero		1


	//   ....[60]....
        /*06e4*/ 	.word	0x0000c9e0
        /*06e8*/ 	.word	0x00000014
        /*06ec*/ 	.word	0x00013250
        /*06f0*/ 	.short	0x010a
        /*06f2*/ 	.byte	0x3f
	.zero		1


	//   ....[61]....
        /*06f4*/ 	.word	0x0000cb30
        /*06f8*/ 	.word	0x00000005
        /*06fc*/ 	.word	0x00013280
        /*0700*/ 	.short	0x010a
        /*0702*/ 	.byte	0x3f
	.zero		1


	//   ....[62]....
        /*0704*/ 	.word	0x0000cb80
        /*0708*/ 	.word	0x00000005
        /*070c*/ 	.word	0x00013240
        /*0710*/ 	.short	0x010a
        /*0712*/ 	.byte	0x3f
	.zero		1


	//   ....[63]....
        /*0714*/ 	.word	0x0000cbe0
        /*0718*/ 	.word	0x00000003
        /*071c*/ 	.word	0x00013220
        /*0720*/ 	.short	0x010a
        /*0722*/ 	.byte	0x3f
	.zero		1


	//   ....[64]....
        /*0724*/ 	.word	0x0000cc30
        /*0728*/ 	.word	0x00000009
        /*072c*/ 	.word	0x00013280
        /*0730*/ 	.short	0x010a
        /*0732*/ 	.byte	0x3f
	.zero		1


	//   ....[65]....
        /*0734*/ 	.word	0x0000cc80
        /*0738*/ 	.word	0x00000009
        /*073c*/ 	.word	0x00013240
        /*0740*/ 	.short	0x010a
        /*0742*/ 	.byte	0x3f
	.zero		1


	//   ....[66]....
        /*0744*/ 	.word	0x0000ccd0
        /*0748*/ 	.word	0x0000000c
        /*074c*/ 	.word	0x00013270
        /*0750*/ 	.short	0x010a
        /*0752*/ 	.byte	0x3f
	.zero		1


	//   ....[67]....
        /*0754*/ 	.word	0x0000cd20
        /*0758*/ 	.word	0x0000000c
        /*075c*/ 	.word	0x00013260
        /*0760*/ 	.short	0x010a
        /*0762*/ 	.byte	0x3f
	.zero		1


	//   ....[68]....
        /*0764*/ 	.word	0x0000cd70
        /*0768*/ 	.word	0x00000002
        /*076c*/ 	.word	0x00013270
        /*0770*/ 	.short	0x010a
        /*0772*/ 	.byte	0x3f
	.zero		1


	//   ....[69]....
        /*0774*/ 	.word	0x0000cdc0
        /*0778*/ 	.word	0x00000002
        /*077c*/ 	.word	0x00013260
        /*0780*/ 	.short	0x010a
        /*0782*/ 	.byte	0x3f
	.zero		1


	//   ....[70]....
        /*0784*/ 	.word	0x0000ce10
        /*0788*/ 	.word	0x00000007
        /*078c*/ 	.word	0x00013220
        /*0790*/ 	.short	0x010a
        /*0792*/ 	.byte	0x3f
	.zero		1


	//   ....[71]....
        /*0794*/ 	.word	0x0000cfb0
        /*0798*/ 	.word	0x00000005
        /*079c*/ 	.word	0x00000000
        /*07a0*/ 	.short	0x010a
        /*07a2*/ 	.byte	0x3f
	.zero		1


	//   ....[72]....
        /*07a4*/ 	.word	0x0000d000
        /*07a8*/ 	.word	0x00000003
        /*07ac*/ 	.word	0x00000000
        /*07b0*/ 	.short	0x010a
        /*07b2*/ 	.byte	0x3f
	.zero		1


	//   ....[73]....
        /*07b4*/ 	.word	0x0000d050
        /*07b8*/ 	.word	0x00000003
        /*07bc*/ 	.word	0x00013260
        /*07c0*/ 	.short	0x010a
        /*07c2*/ 	.byte	0x3f
	.zero		1


	//   ....[74]....
        /*07c4*/ 	.word	0x0000d0a0
        /*07c8*/ 	.word	0x00000005
        /*07cc*/ 	.word	0x00013260
        /*07d0*/ 	.short	0x010a
        /*07d2*/ 	.byte	0x3f
	.zero		1


	//   ....[75]....
        /*07d4*/ 	.word	0x0000d0f0
        /*07d8*/ 	.word	0x00000003
        /*07dc*/ 	.word	0x00013280
        /*07e0*/ 	.short	0x010a
        /*07e2*/ 	.byte	0x3f
	.zero		1


	//----- nvinfo : EIATTR_NUM_MBARRIERS
	.align		4
.L_1457:
        /*07e4*/ 	.byte	0x03, 0x38
        /*07e6*/ 	.short	0x0016


	//----- nvinfo : EIATTR_EXIT_INSTR_OFFSETS
	.align		4
        /*07e8*/ 	.byte	0x04, 0x1c
        /*07ea*/ 	.short	(.L_1459 - .L_1458)


	//   ....[0]....
.L_1458:
        /*07ec*/ 	.word	0x00000a70


	//   ....[1]....
        /*07f0*/ 	.word	0x00008a60


	//   ....[2]....
        /*07f4*/ 	.word	0x0000c880


	//----- nvinfo : EIATTR_MAX_THREADS
	.align		4
.L_1459:
        /*07f8*/ 	.byte	0x04, 0x05
        /*07fa*/ 	.short	(.L_1461 - .L_1460)
.L_1460:
        /*07fc*/ 	.word	0x00000200
        /*0800*/ 	.word	0x00000001
        /*0804*/ 	.word	0x00000001


	//----- nvinfo : EIATTR_CRS_STACK_SIZE
	.align		4
.L_1461:
        /*0808*/ 	.byte	0x04, 0x1e
        /*080a*/ 	.short	(.L_1463 - .L_1462)
.L_1462:
        /*080c*/ 	.word	0x00000000


	//----- nvinfo : EIATTR_CBANK_PARAM_SIZE
	.align		4
.L_1463:
        /*0810*/ 	.byte	0x03, 0x19
        /*0812*/ 	.short	0x0a70


	//----- nvinfo : EIATTR_PARAM_CBANK
	.align		4
        /*0814*/ 	.byte	0x04, 0x0a
        /*0816*/ 	.short	(.L_1465 - .L_1464)
	.align		4
.L_1464:
        /*0818*/ 	.word	index@(.nv.constant0._ZN7cutlass13device_kernelIN5flash11enable_sm90INS1_16FlashAttnFwdSm90INS1_25CollectiveMainloopFwdSm90ILi2EN4cute5tupleIJNS5_1CILi1EEES8_S8_EEENS6_IJNS7_ILi192EEENS7_ILi160EEENS7_ILi64EEEEEELi64ENS_12float_e4m3_tEfNS_4arch4Sm90ELb0ELb0ELb0ELb1ELb0ELb0ELb0ELb1ELb1ELb0ELb0ELb0EEENS1_21CollectiveEpilogueFwdINS6_IJSA_SC_SB_EEES9_NS_10bfloat16_tESG_Li384ELb1ELb0ELb0ELb1EEENS1_36VarlenDynamicPersistentTileSchedulerILi192ELi160ELi384ELi128ELb0ELb0ELb1ELb0ELb1ELb1EEEEEEEEEvNT_6ParamsE)
        /*081c*/ 	.short	0x0210
        /*081e*/ 	.short	0x0a70


	//----- nvinfo : EIATTR_SW_WAR
	.align		4
.L_1465:
        /*0820*/ 	.byte	0x04, 0x36
        /*0822*/ 	.short	(.L_1467 - .L_1466)
.L_1466:
        /*0824*/ 	.word	0x00000008
.L_1467:


//--------------------- .nv.info._ZN7cutlass13device_kernelIN5flash11enable_sm90INS1_16FlashAttnFwdSm90INS1_25CollectiveMainloopFwdSm90ILi2EN4cute5tupleIJNS5_1CILi1EEES8_S8_EEENS6_IJNS7_ILi192EEENS7_ILi160EEENS7_ILi64EEEEEELi64ENS_12float_e4m3_tEfNS_4arch4Sm90ELb0ELb0ELb0ELb1ELb0ELb1ELb0ELb1ELb1ELb0ELb0ELb0EEENS1_21CollectiveEpilogueFwdINS6_IJSA_SC_SB_EEES9_NS_10bfloat16_tESG_Li384ELb1ELb0ELb0ELb1EEENS1_36VarlenDynamicPersistentTileSchedulerILi192ELi160ELi384ELi128ELb0ELb0ELb1ELb0ELb1ELb1EEEEEEEEEvNT_6ParamsE --------------------------
	.section	.nv.info._ZN7cutlass13device_kernelIN5flash11enable_sm90INS1_16FlashAttnFwdSm90INS1_25CollectiveMainloopFwdSm90ILi2EN4cute5tupleIJNS5_1CILi1EEES8_S8_EEENS6_IJNS7_ILi192EEENS7_ILi160EEENS7_ILi64EEEEEELi64ENS_12float_e4m3_tEfNS_4arch4Sm90ELb0ELb0ELb0ELb1ELb0ELb1ELb0ELb1ELb1ELb0ELb0ELb0EEENS1_21CollectiveEpilogueFwdINS6_IJSA_SC_SB_EEES9_NS_10bfloat16_tESG_Li384ELb1ELb0ELb0ELb1EEENS1_36VarlenDynamicPersistentTileSchedulerILi192ELi160ELi384ELi128ELb0ELb0ELb1ELb0ELb1ELb1EEEEEEEEEvNT_6ParamsE,"",@"SHT_CUDA_INFO"
	.sectionflags	@""
	.align	4


	//----- nvinfo : EIATTR_CUDA_API_VERSION
	.align		4
        /*0000*/ 	.byte	0x04, 0x37
        /*0002*/ 	.short	(.L_1469 - .L_1468)
.L_1468:
        /*0004*/ 	.word	0x00000082


	//----- nvinfo : EIATTR_KPARAM_INFO
	.align		4
.L_1469:
        /*0008*/ 	.byte	0x04, 0x17
        /*000a*/ 	.short	(.L_1471 - .L_1470)
.L_1470:
        /*000c*/ 	.word	0x00000000
        /*0010*/ 	.short	0x0000
        /*0012*/ 	.short	0x0070
        /*0014*/ 	.byte	0x00, 0xf0, 0x01, 0x28


	//----- nvinfo : EIATTR_SPARSE_MMA_MASK
	.align		4
.L_1471:
        /*0018*/ 	.byte	0x03, 0x50
        /*001a*/ 	.short	0x0000


	//----- nvinfo : EIATTR_MAXREG_COUNT
	.align		4
        /*001c*/ 	.byte	0x03, 0x1b
        /*001e*/ 	.short	0x0080


	//----- nvinfo : EIATTR_NUM_BARRIERS
	.align		4
        /*0020*/ 	.byte	0x02, 0x4c
        /*0022*/ 	.byte	0x10
	.zero		1


	//----- nvinfo : EIATTR_EXTERNS
	.align		4
        /*0024*/ 	.byte	0x04, 0x0f
        /*0026*/ 	.short	(.L_1473 - .L_1472)


	//   ....[0]....
	.align		4
.L_1472:
        /*0028*/ 	.word	index@(__assertfail)


	//----- nvinfo : EIATTR_ANNOTATIONS
	.align		4
.L_1473:
        /*002c*/ 	.byte	0x04, 0x55
        /*002e*/ 	.short	(.L_1475 - .L_1474)


	//   ....[0]....
.L_1474:
        /* <DEDUP_REMOVED lines=53> */


	//----- nvinfo : EIATTR_MERCURY_ISA_VERSION
	.align		4
.L_1475:
        /*0368*/ 	.byte	0x03, 0x5f
        /*036a*/ 	.short	0x0101


	//----- nvinfo : EIATTR_UNUSED_LOAD_BYTE_OFFSET
	.align		4
        /*036c*/ 	.byte	0x04, 0x44
        /*036e*/ 	.short	(.L_1477 - .L_1476)


	//   ....[0]....
.L_1476:
        /*0370*/ 	.word	0x00000ad0
        /*0374*/ 	.word	0x0000fff0


	//   ....[1]....
        /*0378*/ 	.word	0x0000d630
        /*037c*/ 	.word	0x0000fff0


	//----- nvinfo : EIATTR_INT_WARP_WIDE_INSTR_OFFSETS
	.align		4
.L_1477:
        /*0380*/ 	.byte	0x04, 0x31
        /*0382*/ 	.short	(.L_1479 - .L_1478)


	//   ....[0]....
.L_1478:
        /*0384*/ 	.word	0x000001c0


	//   ....[1]....
        /*0388*/ 	.word	0x00000200


	//   ....[2]....
        /*038c*/ 	.word	0x00000270


	//   ....[3]....
        /*0390*/ 	.word	0x00011100


	//   ....[4]....
        /*0394*/ 	.word	0x00011190


	//   ....[5]....
        /*0398*/ 	.word	0x00011820


	//   ....[6]....
        /*039c*/ 	.word	0x00011860


	//   ....[7]....
        /*03a0*/ 	.word	0x00012e40


	//   ....[8]....
        /*03a4*/ 	.word	0x00012ed0


	//----- nvinfo : EIATTR_COOP_GROUP_MASK_REGIDS
	.align		4
.L_1479:
        /*03a8*/ 	.byte	0x04, 0x29
        /*03aa*/ 	.short	(.L_1481 - .L_1480)


	//   ....[0]....
.L_1480:
        /*03ac*/ 	.word	0xffffffff


	//   ....[1]....
        /*03b0*/ 	.word	0xffffffff


	//   ....[2]....
        /*03b4*/ 	.word	0xffffffff


	//   ....[3]....
        /*03b8*/ 	.word	0xffffffff


	//   ....[4]....
        /*03bc*/ 	.word	0xffffffff


	//   ....[5]....
        /*03c0*/ 	.word	0xffffffff


	//   ....[6]....
        /*03c4*/ 	.word	0xffffffff


	//   ....[7]....
        /*03c8*/ 	.word	0xffffffff


	//   ....[8]....
        /*03cc*/ 	.word	0xffffffff


	//   ....[9]....
        /*03d0*/ 	.word	0xffffffff


	//   ....[10]....
        /*03d4*/ 	.word	0xffffffff


	//   ....[11]....
        /*03d8*/ 	.word	0xffffffff


	//   ....[12]....
        /*03dc*/ 	.word	0xffffffff


	//   ....[13]....
        /*03e0*/ 	.word	0xffffffff


	//   ....[14]....
        /*03e4*/ 	.word	0xffffffff


	//   ....[15]....
        /*03e8*/ 	.word	0xffffffff


	//   ....[16]....
        /*03ec*/ 	.word	0xffffffff


	//   ....[17]....
        /*03f0*/ 	.word	0xffffffff


	//   ....[18]....
        /*03f4*/ 	.word	0xffffffff


	//   ....[19]....
        /*03f8*/ 	.word	0xffffffff


	//   ....[20]....
        /*03fc*/ 	.word	0xffffffff


	//   ....[21]....
        /*0400*/ 	.word	0xffffffff


	//   ....[22]....
        /*0404*/ 	.word	0xffffffff


	//   ....[23]....
        /*0408*/ 	.word	0xffffffff


	//   ....[24]....
        /*040c*/ 	.word	0xffffffff


	//   ....[25]....
        /*0410*/ 	.word	0xffffffff


	//   ....[26]....
        /*0414*/ 	.word	0xffffffff


	//   ....[27]....
        /*0418*/ 	.word	0xffffffff


	//   ....[28]....
        /*041c*/ 	.word	0xffffffff


	//   ....[29]....
        /*0420*/ 	.word	0xffffffff


	//   ....[30]....
        /*0424*/ 	.word	0xffffffff


	//   ....[31]....
        /*0428*/ 	.word	0xffffffff


	//   ....[32]....
        /*042c*/ 	.word	0xffffffff


	//   ....[33]....
        /*0430*/ 	.word	0xffffffff


	//   ....[34]....
        /*0434*/ 	.word	0xffffffff


	//   ....[35]....
        /*0438*/ 	.word	0xffffffff


	//   ....[36]....
        /*043c*/ 	.word	0xffffffff


	//   ....[37]....
        /*0440*/ 	.word	0xffffffff


	//   ....[38]....
        /*0444*/ 	.word	0xffffffff


	//   ....[39]....
        /*0448*/ 	.word	0xffffffff


	//   ....[40]....
        /*044c*/ 	.word	0xffffffff


	//   ....[41]....
        /*0450*/ 	.word	0xffffffff


	//   ....[42]....
        /*0454*/ 	.word	0xffffffff


	//   ....[43]....
        /*0458*/ 	.word	0xffffffff


	//   ....[44]....
        /*045c*/ 	.word	0xffffffff


	//   ....[45]....
        /*0460*/ 	.word	0xffffffff


	//   ....[46]....
        /*0464*/ 	.word	0xffffffff


	//   ....[47]....
        /*0468*/ 	.word	0xffffffff


	//   ....[48]....
        /*046c*/ 	.word	0xffffffff


	//   ....[49]....
        /*0470*/ 	.word	0xffffffff


	//   ....[50]....
        /*0474*/ 	.word	0xffffffff


	//   ....[51]....
        /*0478*/ 	.word	0xffffffff


	//   ....[52]....
        /*047c*/ 	.word	0xffffffff


	//   ....[53]....
        /*0480*/ 	.word	0xffffffff


	//   ....[54]....
        /*0484*/ 	.word	0xffffffff


	//   ....[55]....
        /*0488*/ 	.word	0xffffffff


	//   ....[56]....
        /*048c*/ 	.word	0xffffffff


	//   ....[57]....
        /*0490*/ 	.word	0xffffffff


	//   ....[58]....
        /*0494*/ 	.word	0xffffffff


	//   ....[59]....
        /*0498*/ 	.word	0xffffffff


	//   ....[60]....
        /*049c*/ 	.word	0xffffffff


	//   ....[61]....
        /*04a0*/ 	.word	0xffffffff


	//   ....[62]....
        /*04a4*/ 	.word	0xffffffff


	//   ....[63]....
        /*04a8*/ 	.word	0xffffffff


	//   ....[64]....
        /*04ac*/ 	.word	0xffffffff


	//   ....[65]....
        /*04b0*/ 	.word	0xffffffff


	//   ....[66]....
        /*04b4*/ 	.word	0xffffffff


	//   ....[67]....
        /*04b8*/ 	.word	0xffffffff


	//   ....[68]....
        /*04bc*/ 	.word	0xffffffff


	//   ....[69]....
        /*04c0*/ 	.word	0xffffffff


	//   ....[70]....
        /*04c4*/ 	.word	0xffffffff


	//   ....[71]....
        /*04c8*/ 	.word	0xffffffff


	//   ....[72]....
        /*04cc*/ 	.word	0x0500000f


	//   ....[73]....
        /*04d0*/ 	.word	0x0500000f


	//   ....[74]....
        /*04d4*/ 	.word	0x0500000f


	//   ....[75]....
        /*04d8*/ 	.word	0x0500000f


	//   ....[76]....
        /*04dc*/ 	.word	0x0500000f


	//   ....[77]....
        /*04e0*/ 	.word	0x0500000f


	//   ....[78]....
        /*04e4*/ 	.word	0x0500000f


	//   ....[79]....
        /*04e8*/ 	.word	0x0500000f


	//   ....[80]....
        /*04ec*/ 	.word	0x0500000f


	//   ....[81]....
        /*04f0*/ 	.word	0x0500000f


	//   ....[82]....
        /*04f4*/ 	.word	0x0500000f


	//   ....[83]....
        /*04f8*/ 	.word	0x0500000f


	//   ....[84]....
        /*04fc*/ 	.word	0x0500000f


	//   ....[85]....
        /*0500*/ 	.word	0x0500000f


	//   ....[86]....
        /*0504*/ 	.word	0x0500000f


	//   ....[87]....
        /*0508*/ 	.word	0x0500000f


	//   ....[88]....
        /*050c*/ 	.word	0x0500000f


	//   ....[89]....
        /*0510*/ 	.word	0x0500000f


	//   ....[90]....
        /*0514*/ 	.word	0x0500000f


	//   ....[91]....
        /*0518*/ 	.word	0x0500000f


	//   ....[92]....
        /*051c*/ 	.word	0x0500000f


	//   ....[93]....
        /*0520*/ 	.word	0x0500000f


	//   ....[94]....
        /*0524*/ 	.word	0x0500000f


	//   ....[95]....
        /*0528*/ 	.word	0x0500000f


	//   ....[96]....
        /*052c*/ 	.word	0x0500000f


	//   ....[97]....
        /*0530*/ 	.word	0x0500000f


	//   ....[98]....
        /*0534*/ 	.word	0x0500000f


	//   ....[99]....
        /*0538*/ 	.word	0x0500000f


	//----- nvinfo : EIATTR_COOP_GROUP_INSTR_OFFSETS
	.align		4
.L_1481:
        /*053c*/ 	.byte	0x04, 0x28
        /*053e*/ 	.short	(.L_1483 - .L_1482)


	//   ....[0]....
.L_1482:
        /*0540*/ 	.word	0x00000070


	//   ....[1]....
        /*0544*/ 	.word	0x000001d0


	//   ....[2]....
        /*0548*/ 	.word	0x00000220


	//   ....[3]....
        /*054c*/ 	.word	0x00000450


	//   ....[4]....
        /*0550*/ 	.word	0x000005b0


	//   ....[5]....
        /*0554*/ 	.word	0x000006d0


	//   ....[6]....
        /*0558*/ 	.word	0x00000830


	//   ....[7]....
        /*055c*/ 	.word	0x000051b0


	//   ....[8]....
        /*0560*/ 	.word	0x00008de0


	//   ....[9]....
        /*0564*/ 	.word	0x00008ee0


	//   ....[10]....
        /*0568*/ 	.word	0x000095c0


	//   ....[11]....
        /*056c*/ 	.word	0x00009630


	//   ....[12]....
        /*0570*/ 	.word	0x0000b5e0


	//   ....[13]....
        /*0574*/ 	.word	0x0000b610


	//   ....[14]....
        /*0578*/ 	.word	0x0000b660


	//   ....[15]....
        /*057c*/ 	.word	0x0000b670


	//   ....[16]....
        /*0580*/ 	.word	0x0000cf80


	//   ....[17]....
        /*0584*/ 	.word	0x0000d050


	//   ....[18]....
        /*0588*/ 	.word	0x0000d0a0


	//   ....[19]....
        /*058c*/ 	.word	0x0000d150


	//   ....[20]....
        /*0590*/ 	.word	0x0000da90


	//   ....[21]....
        /*0594*/ 	.word	0x0000daa0


	//   ....[22]....
        /*0598*/ 	.word	0x0000dab0


	//   ....[23]....
        /*059c*/ 	.word	0x0000dac0


	//   ....[24]....
        /*05a0*/ 	.word	0x0000dad0


	//   ....[25]....
        /*05a4*/ 	.word	0x0000dae0


	//   ....[26]....
        /*05a8*/ 	.word	0x0000daf0


	//   ....[27]....
        /*05ac*/ 	.word	0x0000db00


	//   ....[28]....
        /*05b0*/ 	.word	0x0000db10


	//   ....[29]....
        /*05b4*/ 	.word	0x0000db20


	//   ....[30]....
        /*05b8*/ 	.word	0x0000db30


	//   ....[31]....
        /*05bc*/ 	.word	0x0000db40


	//   ....[32]....
        /*05c0*/ 	.word	0x0000db50


	//   ....[33]....
        /*05c4*/ 	.word	0x0000db60


	//   ....[34]....
        /*05c8*/ 	.word	0x0000db70


	//   ....[35]....
        /*05cc*/ 	.word	0x0000db80


	//   ....[36]....
        /*05d0*/ 	.word	0x0000f2e0


	//   ....[37]....
        /*05d4*/ 	.word	0x0000f4b0


	//   ....[38]....
        /*05d8*/ 	.word	0x0000f4e0


	//   ....[39]....
        /*05dc*/ 	.word	0x0000f510


	//   ....[40]....
        /*05e0*/ 	.word	0x0000f540


	//   ....[41]....
        /*05e4*/ 	.word	0x0000f570


	//   ....[42]....
        /*05e8*/ 	.word	0x0000f5a0


	//   ....[43]....
        /*05ec*/ 	.word	0x0000f710


	//   ....[44]....
        /*05f0*/ 	.word	0x0000f740


	//   ....[45]....
        /*05f4*/ 	.word	0x0000f770


	//   ....[46]....
        /*05f8*/ 	.word	0x0000f7a0


	//   ....[47]....
        /*05fc*/ 	.word	0x0000f7d0


	//   ....[48]....
        /*0600*/ 	.word	0x0000f800


	//   ....[49]....
        /*0604*/ 	.word	0x0000f890


	//   ....[50]....
        /*0608*/ 	.word	0x0000f8c0


	//   ....[51]....
        /*060c*/ 	.word	0x0000f940


	//   ....[52]....
        /*0610*/ 	.word	0x00010430


	//   ....[53]....
        /*0614*/ 	.word	0x00011a10


	//   ....[54]....
        /*0618*/ 	.word	0x00013660


	//   ....[55]....
        /*061c*/ 	.word	0x000136b0


	//   ....[56]....
        /*0620*/ 	.word	0x000136e0


	//   ....[57]....
        /*0624*/ 	.word	0x000136f0


	//   ....[58]....
        /*0628*/ 	.word	0x00013720


	//   ....[59]....
        /*062c*/ 	.word	0x00013750


	//   ....[60]....
        /*0630*/ 	.word	0x00013780


	//   ....[61]....
        /*0634*/ 	.word	0x000137b0


	//   ....[62]....
        /*0638*/ 	.word	0x00013930


	//   ....[63]....
        /*063c*/ 	.word	0x00013960


	//   ....[64]....
        /*0640*/ 	.word	0x00013990


	//   ....[65]....
        /*0644*/ 	.word	0x000139c0


	//   ....[66]....
        /*0648*/ 	.word	0x000139f0


	//   ....[67]....
        /*064c*/ 	.word	0x00013a20


	//   ....[68]....
        /*0650*/ 	.word	0x00013ae0


	//   ....[69]....
        /*0654*/ 	.word	0x00013b00


	//   ....[70]....
        /*0658*/ 	.word	0x00013b70


	//   ....[71]....
        /*065c*/ 	.word	0x00013fe0


	//   ....[72]....
        /*0660*/ 	.word	0x00014460


	//   ....[73]....
        /*0664*/ 	.word	0x00014500


	//   ....[74]....
        /*0668*/ 	.word	0x000145a0


	//   ....[75]....
        /*066c*/ 	.word	0x00014640


	//   ....[76]....
        /*0670*/ 	.word	0x00014730


	//   ....[77]....
        /*0674*/ 	.word	0x000147d0


	//   ....[78]....
        /*0678*/ 	.word	0x00014870


	//   ....[79]....
        /*067c*/ 	.word	0x00014910


	//   ....[80]....
        /*0680*/ 	.word	0x00014b70


	//   ....[81]....
        /*0684*/ 	.word	0x00014e50


	//   ....[82]....
        /*0688*/ 	.word	0x00015240


	//   ....[83]....
        /*068c*/ 	.word	0x000152e0


	//   ....[84]....
        /*0690*/ 	.word	0x00015400


	//   ....[85]....
        /*0694*/ 	.word	0x00015470


	//   ....[86]....
        /*0698*/ 	.word	0x000154e0


	//   ....[87]....
        /*069c*/ 	.word	0x00015550


	//   ....[88]....
        /*06a0*/ 	.word	0x000155c0


	//   ....[89]....
        /*06a4*/ 	.word	0x00015640


	//   ....[90]....
        /*06a8*/ 	.word	0x000156d0


	//   ....[91]....
        /*06ac*/ 	.word	0x00015760


	//   ....[92]....
        /*06b0*/ 	.word	0x000157d0


	//   ....[93]....
        /*06b4*/ 	.word	0x00015840


	//   ....[94]....
        /*06b8*/ 	.word	0x000158b0


	//   ....[95]....
        /*06bc*/ 	.word	0x00015930


	//   ....[96]....
        /*06c0*/ 	.word	0x000159a0


	//   ....[97]....
        /*06c4*/ 	.word	0x00015a40


	//   ....[98]....
        /*06c8*/ 	.word	0x00015ad0


	//   ....[99]....
        /*06cc*/ 	.word	0x00015bf0


	//----- nvinfo : EIATTR_REG_RECONFIG
	.align		4
.L_1483:
        /*06d0*/ 	.byte	0x01, 0x54
	.zero		2


	//----- nvinfo : EIATTR_SYSCALL_OFFSETS
	.align		4
        /*06d4*/ 	.byte	0x04, 0x46
        /*06d6*/ 	.short	(.L_1485 - .L_1484)


	//   ....[0]....
.L_1484:
        /*06d8*/ 	.word	0x000017f0


	//   ....[1]....
        /*06dc*/ 	.word	0x00001940


	//   ....[2]....
        /*06e0*/ 	.word	0x00005320


	//   ....[3]....
        /*06e4*/ 	.word	0x000057d0


	//   ....[4]....
        /*06e8*/ 	.word	0x00011310


	//   ....[5]....
        /*06ec*/ 	.word	0x00011460


	//   ....[6]....
        /*06f0*/ 	.word	0x00011590


	//   ....[7]....
        /*06f4*/ 	.word	0x000116c0


	//----- nvinfo : EIATTR_MBARRIER_INSTR_OFFSETS
	.align		4
.L_1485:
        /*06f8*/ 	.byte	0x04, 0x39
        /*06fa*/ 	.short	(.L_1487 - .L_1486)


	//   ....[0]....
.L_1486:
        /*06fc*/ 	.word	0x00000300
        /*0700*/ 	.word	0x000000ff
        /*0704*/ 	.word	0x00013200
        /*0708*/ 	.short	0x0100
        /*070a*/ 	.byte	0x08
	.zero		1


	//   ....[1]....
        /*070c*/ 	.word	0x00000310
        /*0710*/ 	.word	0x000000ff
        /*0714*/ 	.word	0x00013220
        /*0718*/ 	.short	0x0100
        /*071a*/ 	.byte	0x08
	.zero		1


	//   ....[2]....
        /*071c*/ 	.word	0x00000400
        /*0720*/ 	.word	0x000000ff
        /*0724*/ 	.word	0x00013230
        /*0728*/ 	.short	0x0100
        /*072a*/ 	.byte	0x08
	.zero		1


	//   ....[3]....
        /*072c*/ 	.word	0x00000410
        /*0730*/ 	.word	0x000000ff
        /*0734*/ 	.word	0x00013240
        /*0738*/ 	.short	0x0100
        /*073a*/ 	.byte	0x08
	.zero		1


	//   ....[4]....
        /*073c*/ 	.word	0x00000420
        /*0740*/ 	.word	0x000000ff
        /*0744*/ 	.word	0x00013238
        /*0748*/ 	.short	0x0100
        /*074a*/ 	.byte	0x08
	.zero		1


	//   ....[5]....
        /*074c*/ 	.word	0x00000430
        /*0750*/ 	.word	0x000000ff
        /*0754*/ 	.word	0x00013248
        /*0758*/ 	.short	0x0100
        /*075a*/ 	.byte	0x08
	.zero		1


	//   ....[6]....
        /*075c*/ 	.word	0x00000560
        /*0760*/ 	.word	0x000000ff
        /*0764*/ 	.word	0x00013250
        /*0768*/ 	.short	0x0100
        /*076a*/ 	.byte	0x08
	.zero		1


	//   ....[7]....
        /*076c*/ 	.word	0x00000570
        /*0770*/ 	.word	0x000000ff
        /*0774*/ 	.word	0x00013260
        /*0778*/ 	.short	0x0100
        /*077a*/ 	.byte	0x08
	.zero		1


	//   ....[8]....
        /*077c*/ 	.word	0x00000580
        /*0780*/ 	.word	0x000000ff
        /*0784*/ 	.word	0x00013258
        /*0788*/ 	.short	0x0100
        /*078a*/ 	.byte	0x08
	.zero		1


	//   ....[9]....
        /*078c*/ 	.word	0x00000590
        /*0790*/ 	.word	0x000000ff
        /*0794*/ 	.word	0x00013268
        /*0798*/ 	.short	0x0100
        /*079a*/ 	.byte	0x08
	.zero		1


	//   ....[10]....
        /*079c*/ 	.word	0x00000680
        /*07a0*/ 	.word	0x000000ff
        /*07a4*/ 	.word	0x00013270
        /*07a8*/ 	.short	0x0100
        /*07aa*/ 	.byte	0x06
	.zero		1


	//   ....[11]....
        /*07ac*/ 	.word	0x00000690
        /*07b0*/ 	.word	0x000000ff
        /*07b4*/ 	.word	0x00013280
        /*07b8*/ 	.short	0x0100
        /*07ba*/ 	.byte	0x06
	.zero		1


	//   ....[12]....
        /*07bc*/ 	.word	0x000006a0
        /*07c0*/ 	.word	0x000000ff
        /*07c4*/ 	.word	0x00013278
        /*07c8*/ 	.short	0x0100
        /*07ca*/ 	.byte	0x06
	.zero		1


	//   ....[13]....
        /*07cc*/ 	.word	0x000006b0
        /*07d0*/ 	.word	0x000000ff
        /*07d4*/ 	.word	0x00013288
        /*07d8*/ 	.short	0x0100
        /*07da*/ 	.byte	0x06
	.zero		1


	//   ....[14]....
        /*07dc*/ 	.word	0x000007e0
        /*07e0*/ 	.word	0x000000ff
        /*07e4*/ 	.word	0x00013290
        /*07e8*/ 	.short	0x0100
        /*07ea*/ 	.byte	0x08
	.zero		1


	//   ....[15]....
        /*07ec*/ 	.word	0x000007f0
        /*07f0*/ 	.word	0x000000ff
        /*07f4*/ 	.word	0x000132a0
        /*07f8*/ 	.short	0x0100
        /*07fa*/ 	.byte	0x08
	.zero		1


	//   ....[16]....
        /*07fc*/ 	.word	0x00000800
        /*0800*/ 	.word	0x000000ff
        /*0804*/ 	.word	0x00013298
        /*0808*/ 	.short	0x0100
        /*080a*/ 	.byte	0x08
	.zero		1


	//   ....[17]....
        /*080c*/ 	.word	0x00000810
        /*0810*/ 	.word	0x000000ff
        /*0814*/ 	.word	0x000132a8
        /*0818*/ 	.short	0x0100
        /*081a*/ 	.byte	0x08
	.zero		1


	//   ....[18]....
        /*081c*/ 	.word	0x00000940
        /*0820*/ 	.word	0x000000ff
        /*0824*/ 	.word	0x000132b0
        /*0828*/ 	.short	0x0100
        /*082a*/ 	.byte	0x08
	.zero		1


	//   ....[19]....
        /*082c*/ 	.word	0x00000950
        /*0830*/ 	.word	0x000000ff
        /*0834*/ 	.word	0x000132c0
        /*0838*/ 	.short	0x0100
        /*083a*/ 	.byte	0x08
	.zero		1


	//   ....[20]....
        /*083c*/ 	.word	0x00000960
        /*0840*/ 	.word	0x000000ff
        /*0844*/ 	.word	0x000132b8
        /*0848*/ 	.short	0x0100
        /*084a*/ 	.byte	0x08
	.zero		1


	//   ....[21]....
        /*084c*/ 	.word	0x00000970
        /*0850*/ 	.word	0x000000ff
        /*0854*/ 	.word	0x000132c8
        /*0858*/ 	.short	0x0100
        /*085a*/ 	.byte	0x08
	.zero		1


	//   ....[22]....
        /*085c*/ 	.word	0x000025a0
        /*0860*/ 	.word	0x0000004e
        /*0864*/ 	.word	0x00013290
        /*0868*/ 	.short	0x010a
        /*086a*/ 	.byte	0x3f
	.zero		1


	//   ....[23]....
        /*086c*/ 	.word	0x000036e0
        /*0870*/ 	.word	0x0000004e
        /*0874*/ 	.word	0x00013290
        /*0878*/ 	.short	0x010a
        /*087a*/ 	.byte	0x3f
	.zero		1


	//   ....[24]....
        /*087c*/ 	.word	0x000047b0
        /*0880*/ 	.word	0x0000004e
        /*0884*/ 	.word	0x00013290
        /*0888*/ 	.short	0x010a
        /*088a*/ 	.byte	0x3f
	.zero		1


	//   ....[25]....
        /*088c*/ 	.word	0x00004940
        /*0890*/ 	.word	0x00000004
        /*0894*/ 	.word	0x00000000
        /*0898*/ 	.short	0x0101
        /*089a*/ 	.byte	0x3f
	.zero		1


	//   ....[26]....
        /*089c*/ 	.word	0x00004980
        /*08a0*/ 	.word	0x0000004e
        /*08a4*/ 	.word	0x000132b0
        /*08a8*/ 	.short	0x010a
        /*08aa*/ 	.byte	0x3f
	.zero		1


	//   ....[27]....
        /*08ac*/ 	.word	0x00004c00
        /*08b0*/ 	.word	0x0000004e
        /*08b4*/ 	.word	0x00000000
        /*08b8*/ 	.short	0x0101
        /*08ba*/ 	.byte	0x3f
	.zero		1


	//   ....[28]....
        /*08bc*/ 	.word	0x000053c0
        /*08c0*/ 	.word	0x00000010
        /*08c4*/ 	.word	0x00013200
        /*08c8*/ 	.short	0x010a
        /*08ca*/ 	.byte	0x3f
	.zero		1


	//   ....[29]....
        /*08cc*/ 	.word	0x00005410
        /*08d0*/ 	.word	0x00000010
        /*08d4*/ 	.word	0x00013200
        /*08d8*/ 	.short	0x010a
        /*08da*/ 	.byte	0x3f
	.zero		1


	//   ....[30]....
        /*08dc*/ 	.word	0x00005a60
        /*08e0*/ 	.word	0x00000010
        /*08e4*/ 	.word	0x00013200
        /*08e8*/ 	.short	0x010a
        /*08ea*/ 	.byte	0x3f
	.zero		1


	//   ....[31]....
        /*08ec*/ 	.word	0x00006c10
        /*08f0*/ 	.word	0x00000010
        /*08f4*/ 	.word	0x00013200
        /*08f8*/ 	.short	0x010a
        /*08fa*/ 	.byte	0x3f
	.zero		1


	//   ....[32]....
        /*08fc*/ 	.word	0x00007d40
        /*0900*/ 	.word	0x00000003
        /*0904*/ 	.word	0x00013230
        /*0908*/ 	.short	0x010a
        /*090a*/ 	.byte	0x3f
	.zero		1


	//   ....[33]....
        /*090c*/ 	.word	0x00007df0
        /*0910*/ 	.word	0x00000003
        /*0914*/ 	.word	0x00013230
        /*0918*/ 	.short	0x010a
        /*091a*/ 	.byte	0x3f
	.zero		1


	//   ....[34]....
        /*091c*/ 	.word	0x00009880
        /*0920*/ 	.word	0x00000047
        /*0924*/ 	.word	0x00000000
        /*0928*/ 	.short	0x0101
        /*092a*/ 	.byte	0x3f
	.zero		1


	//   ....[35]....
        /*092c*/ 	.word	0x0000a820
        /*0930*/ 	.word	0x0000000e
        /*0934*/ 	.word	0x00013230
        /*0938*/ 	.short	0x010a
        /*093a*/ 	.byte	0x3f
	.zero		1


	//   ....[36]....
        /*093c*/ 	.word	0x0000a8b0
        /*0940*/ 	.word	0x0000000e
        /*0944*/ 	.word	0x00013230
        /*0948*/ 	.short	0x010a
        /*094a*/ 	.byte	0x3f
	.zero		1


	//   ....[37]....
        /*094c*/ 	.word	0x0000ae70
        /*0950*/ 	.word	0x0000000f
        /*0954*/ 	.word	0x00013250
        /*0958*/ 	.short	0x010a
        /*095a*/ 	.byte	0x3f
	.zero		1


	//   ....[38]....
        /*095c*/ 	.word	0x0000aec0
        /*0960*/ 	.word	0x0000000f
        /*0964*/ 	.word	0x00013250
        /*0968*/ 	.short	0x010a
        /*096a*/ 	.byte	0x3f
	.zero		1


	//   ....[39]....
        /*096c*/ 	.word	0x0000be70
        /*0970*/ 	.word	0x0000000e
        /*0974*/ 	.word	0x00000000
        /*0978*/ 	.short	0x0101
        /*097a*/ 	.byte	0x3f
	.zero		1


	//   ....[40]....
        /*097c*/ 	.word	0x0000cc00
        /*0980*/ 	.word	0x0000000f
        /*0984*/ 	.word	0x00000000
        /*0988*/ 	.short	0x0101
        /*098a*/ 	.byte	0x3f
	.zero		1


	//   ....[41]....
        /*098c*/ 	.word	0x0000cc90
        /*0990*/ 	.word	0x0000000e
        /*0994*/ 	.word	0x00013250
        /*0998*/ 	.short	0x010a
        /*099a*/ 	.byte	0x3f
	.zero		1


	//   ....[42]....
        /*099c*/ 	.word	0x0000cce0
        /*09a0*/ 	.word	0x0000000e
        /*09a4*/ 	.word	0x00013250
        /*09a8*/ 	.short	0x010a
        /*09aa*/ 	.byte	0x3f
	.zero		1


	//   ....[43]....
        /*09ac*/ 	.word	0x0000d360
        /*09b0*/ 	.word	0x00000000
        /*09b4*/ 	.word	0x00000000
        /*09b8*/ 	.short	0x0101
        /*09ba*/ 	.byte	0x3f
	.zero		1


	//   ....[44]....
        /*09bc*/ 	.word	0x0000e4e0
        /*09c0*/ 	.word	0x00000000
        /*09c4*/ 	.word	0x00000000
        /*09c8*/ 	.short	0x0101
        /*09ca*/ 	.byte	0x3f
	.zero		1


	//   ....[45]....
        /*09cc*/ 	.word	0x00010540
        /*09d0*/ 	.word	0x00000006
        /*09d4*/ 	.word	0x00013220
        /*09d8*/ 	.short	0x010a
        /*09da*/ 	.byte	0x3f
	.zero		1


	//   ....[46]....
        /*09dc*/ 	.word	0x000105f0
        /*09e0*/ 	.word	0x00000007
        /*09e4*/ 	.word	0x000132a0
        /*09e8*/ 	.short	0x010a
        /*09ea*/ 	.byte	0x3f
	.zero		1


	//   ....[47]....
        /*09ec*/ 	.word	0x00010820
        /*09f0*/ 	.word	0x00000007
        /*09f4*/ 	.word	0x000132c0
        /*09f8*/ 	.short	0x010a
        /*09fa*/ 	.byte	0x3f
	.zero		1


	//   ....[48]....
        /*09fc*/ 	.word	0x00010b70
        /*0a00*/ 	.word	0x00000007
        /*0a04*/ 	.word	0x000132a0
        /*0a08*/ 	.short	0x010a
        /*0a0a*/ 	.byte	0x3f
	.zero		1


	//   ....[49]....
        /*0a0c*/ 	.word	0x00010d90
        /*0a10*/ 	.word	0x00000007
        /*0a14*/ 	.word	0x000132c0
        /*0a18*/ 	.short	0x010a
        /*0a1a*/ 	.byte	0x3f
	.zero		1


	//   ....[50]....
        /*0a1c*/ 	.word	0x00011c40
        /*0a20*/ 	.word	0x00000004
        /*0a24*/ 	.word	0x00013280
        /*0a28*/ 	.short	0x010a
        /*0a2a*/ 	.byte	0x3f
	.zero		1


	//   ....[51]....
        /*0a2c*/ 	.word	0x00011de0
        /*0a30*/ 	.word	0x00000004
        /*0a34*/ 	.word	0x00013240
        /*0a38*/ 	.short	0x010a
        /*0a3a*/ 	.byte	0x3f
	.zero		1


	//   ....[52]....
        /*0a3c*/ 	.word	0x00012120
        /*0a40*/ 	.word	0x0000001d
        /*0a44*/ 	.word	0x00013220
        /*0a48*/ 	.short	0x010a
        /*0a4a*/ 	.byte	0x3f
	.zero		1


	//   ....[53]....
        /*0a4c*/ 	.word	0x000123e0
        /*0a50*/ 	.word	0x00000003
        /*0a54*/ 	.word	0x00013280
        /*0a58*/ 	.short	0x010a
        /*0a5a*/ 	.byte	0x3f
	.zero		1


	//   ....[54]....
        /*0a5c*/ 	.word	0x00012610
        /*0a60*/ 	.word	0x00000003
        /*0a64*/ 	.word	0x00013240
        /*0a68*/ 	.short	0x010a
        /*0a6a*/ 	.byte	0x3f
	.zero		1


	//   ....[55]....
        /*0a6c*/ 	.word	0x000128d0
        /*0a70*/ 	.word	0x0000000d
        /*0a74*/ 	.word	0x00013270
        /*0a78*/ 	.short	0x010a
        /*0a7a*/ 	.byte	0x3f
	.zero		1


	//   ....[56]....
        /*0a7c*/ 	.word	0x00012950
        /*0a80*/ 	.word	0x0000000d
        /*0a84*/ 	.word	0x00013260
        /*0a88*/ 	.short	0x010a
        /*0a8a*/ 	.byte	0x3f
	.zero		1


	//   ....[57]....
        /*0a8c*/ 	.word	0x00012d70
        /*0a90*/ 	.word	0x0000000d
        /*0a94*/ 	.word	0x00013250
        /*0a98*/ 	.short	0x0101
        /*0a9a*/ 	.byte	0x3f
	.zero		1


	//   ....[58]....
        /*0a9c*/ 	.word	0x00012df0
        /*0aa0*/ 	.word	0x00000003
        /*0aa4*/ 	.word	0x00000000
        /*0aa8*/ 	.short	0x0101
        /*0aaa*/ 	.byte	0x3f
	.zero		1


	//   ....[59]....
        /*0aac*/ 	.word	0x00012f90
        /*0ab0*/ 	.word	0x00000002
        /*0ab4*/ 	.word	0x00013270
        /*0ab8*/ 	.short	0x010a
        /*0aba*/ 	.byte	0x3f
	.zero		1


	//   ....[60]....
        /*0abc*/ 	.word	0x00013010
        /*0ac0*/ 	.word	0x00000002
        /*0ac4*/ 	.word	0x00013260
        /*0ac8*/ 	.short	0x010a
        /*0aca*/ 	.byte	0x3f
	.zero		1


	//   ....[61]....
        /*0acc*/ 	.word	0x00013430
        /*0ad0*/ 	.word	0x00000002
        /*0ad4*/ 	.word	0x00013250
        /*0ad8*/ 	.short	0x0101
        /*0ada*/ 	.byte	0x3f
	.zero		1


	//   ....[62]....
        /*0adc*/ 	.word	0x000134a0
        /*0ae0*/ 	.word	0x00000000
        /*0ae4*/ 	.word	0x00000000
        /*0ae8*/ 	.short	0x0101
        /*0aea*/ 	.byte	0x3f
	.zero		1


	//   ....[63]....
        /*0aec*/ 	.word	0x00013f60
        /*0af0*/ 	.word	0x00000008
        /*0af4*/ 	.word	0x00013220
        /*0af8*/ 	.short	0x010a
        /*0afa*/ 	.byte	0x3f
	.zero		1


	//   ....[64]....
        /*0afc*/ 	.word	0x000140f0
        /*0b00*/ 	.word	0x00000006
        /*0b04*/ 	.word	0x00000000
        /*0b08*/ 	.short	0x010a
        /*0b0a*/ 	.byte	0x3f
	.zero		1


	//   ....[65]....
        /*0b0c*/ 	.word	0x00014160
        /*0b10*/ 	.word	0x00000007
        /*0b14*/ 	.word	0x00000000
        /*0b18*/ 	.short	0x010a
        /*0b1a*/ 	.byte	0x3f
	.zero		1


	//   ....[66]....
        /*0b1c*/ 	.word	0x000141b0
        /*0b20*/ 	.word	0x00000002
        /*0b24*/ 	.word	0x00013260
        /*0b28*/ 	.short	0x010a
        /*0b2a*/ 	.byte	0x3f
	.zero		1


	//   ....[67]....
        /*0b2c*/ 	.word	0x00014200
        /*0b30*/ 	.word	0x00000005
        /*0b34*/ 	.word	0x00013260
        /*0b38*/ 	.short	0x010a
        /*0b3a*/ 	.byte	0x3f
	.zero		1


	//   ....[68]....
        /*0b3c*/ 	.word	0x00014240
        /*0b40*/ 	.word	0x00000002
        /*0b44*/ 	.word	0x00013280
        /*0b48*/ 	.short	0x010a
        /*0b4a*/ 	.byte	0x3f
	.zero		1


	//   ....[69]....
        /*0b4c*/ 	.word	0x00014260
        /*0b50*/ 	.word	0x00000005
        /*0b54*/ 	.word	0x00013280
        /*0b58*/ 	.short	0x010a
        /*0b5a*/ 	.byte	0x3f
	.zero		1


	//   ....[70]....
        /*0b5c*/ 	.word	0x000142c0
        /*0b60*/ 	.word	0x0000004e
        /*0b64*/ 	.word	0x00013290
        /*0b68*/ 	.short	0x010a
        /*0b6a*/ 	.byte	0x3f
	.zero		1


	//   ....[71]....
        /*0b6c*/ 	.word	0x00014310
        /*0b70*/ 	.word	0x0000004e
        /*0b74*/ 	.word	0x00013290
        /*0b78*/ 	.short	0x010a
        /*0b7a*/ 	.byte	0x3f
	.zero		1


	//   ....[72]....
        /*0b7c*/ 	.word	0x00014360
        /*0b80*/ 	.word	0x0000004e
        /*0b84*/ 	.word	0x00013290
        /*0b88*/ 	.short	0x010a
        /*0b8a*/ 	.byte	0x3f
	.zero		1


	//   ....[73]....
        /*0b8c*/ 	.word	0x000143b0
        /*0b90*/ 	.word	0x0000004e
        /*0b94*/ 	.word	0x000132b0
        /*0b98*/ 	.short	0x010a
        /*0b9a*/ 	.byte	0x3f
	.zero		1


	//   ....[74]....
        /*0b9c*/ 	.word	0x00014680
        /*0ba0*/ 	.word	0x00000010
        /*0ba4*/ 	.word	0x00013200
        /*0ba8*/ 	.short	0x010a
        /*0baa*/ 	.byte	0x3f
	.zero		1


	//   ....[75]....
        /*0bac*/ 	.word	0x00014950
        /*0bb0*/ 	.word	0x00000010
        /*0bb4*/ 	.word	0x00013200
        /*0bb8*/ 	.short	0x010a
        /*0bba*/ 	.byte	0x3f
	.zero		1


	//   ....[76]....
        /*0bbc*/ 	.word	0x000149a0
        /*0bc0*/ 	.word	0x00000003
        /*0bc4*/ 	.word	0x00013230
        /*0bc8*/ 	.short	0x010a
        /*0bca*/ 	.byte	0x3f
	.zero		1


	//   ....[77]....
        /*0bcc*/ 	.word	0x000149f0
        /*0bd0*/ 	.word	0x0000000e
        /*0bd4*/ 	.word	0x00013230
        /*0bd8*/ 	.short	0x010a
        /*0bda*/ 	.byte	0x3f
	.zero		1


	//   ....[78]....
        /*0bdc*/ 	.word	0x00014a40
        /*0be0*/ 	.word	0x0000000f
        /*0be4*/ 	.word	0x00013250
        /*0be8*/ 	.short	0x010a
        /*0bea*/ 	.byte	0x3f
	.zero		1


	//   ....[79]....
        /*0bec*/ 	.word	0x00014a90
        /*0bf0*/ 	.word	0x0000000e
        /*0bf4*/ 	.word	0x00013250
        /*0bf8*/ 	.short	0x010a
        /*0bfa*/ 	.byte	0x3f
	.zero		1


	//   ....[80]....
        /*0bfc*/ 	.word	0x00014c30
        /*0c00*/ 	.word	0x00000006
        /*0c04*/ 	.word	0x00013220
        /*0c08*/ 	.short	0x010a
        /*0c0a*/ 	.byte	0x3f
	.zero		1


	//   ....[81]....
        /*0c0c*/ 	.word	0x00014c80
        /*0c10*/ 	.word	0x00000007
        /*0c14*/ 	.word	0x000132a0
        /*0c18*/ 	.short	0x010a
        /*0c1a*/ 	.byte	0x3f
	.zero		1


	//   ....[82]....
        /*0c1c*/ 	.word	0x00014cd0
        /*0c20*/ 	.word	0x00000007
        /*0c24*/ 	.word	0x000132c0
        /*0c28*/ 	.short	0x010a
        /*0c2a*/ 	.byte	0x3f
	.zero		1


	//   ....[83]....
        /*0c2c*/ 	.word	0x00014d20
        /*0c30*/ 	.word	0x00000007
        /*0c34*/ 	.word	0x000132a0
        /*0c38*/ 	.short	0x010a
        /*0c3a*/ 	.byte	0x3f
	.zero		1


	//   ....[84]....
        /*0c3c*/ 	.word	0x00014d70
        /*0c40*/ 	.word	0x00000007
        /*0c44*/ 	.word	0x000132c0
        /*0c48*/ 	.short	0x010a
        /*0c4a*/ 	.byte	0x3f
	.zero		1


	//   ....[85]....
        /*0c4c*/ 	.word	0x00014f10
        /*0c50*/ 	.word	0x00000004
        /*0c54*/ 	.word	0x00013280
        /*0c58*/ 	.short	0x010a
        /*0c5a*/ 	.byte	0x3f
	.zero		1


	//   ....[86]....
        /*0c5c*/ 	.word	0x00014f60
        /*0c60*/ 	.word	0x00000004
        /*0c64*/ 	.word	0x00013240
        /*0c68*/ 	.short	0x010a
        /*0c6a*/ 	.byte	0x3f
	.zero		1


	//   ....[87]....
        /*0c6c*/ 	.word	0x00014fb0
        /*0c70*/ 	.word	0x0000001d
        /*0c74*/ 	.word	0x00013220
        /*0c78*/ 	.short	0x010a
        /*0c7a*/ 	.byte	0x3f
	.zero		1


	//   ....[88]....
        /*0c7c*/ 	.word	0x00015000
        /*0c80*/ 	.word	0x00000003
        /*0c84*/ 	.word	0x00013280
        /*0c88*/ 	.short	0x010a
        /*0c8a*/ 	.byte	0x3f
	.zero		1


	//   ....[89]....
        /*0c8c*/ 	.word	0x00015050
        /*0c90*/ 	.word	0x00000003
        /*0c94*/ 	.word	0x00013240
        /*0c98*/ 	.short	0x010a
        /*0c9a*/ 	.byte	0x3f
	.zero		1


	//   ....[90]....
        /*0c9c*/ 	.word	0x000150a0
        /*0ca0*/ 	.word	0x0000000d
        /*0ca4*/ 	.word	0x00013270
        /*0ca8*/ 	.short	0x010a
        /*0caa*/ 	.byte	0x3f
	.zero		1


	//   ....[91]....
        /*0cac*/ 	.word	0x000150f0
        /*0cb0*/ 	.word	0x0000000d
        /*0cb4*/ 	.word	0x00013260
        /*0cb8*/ 	.short	0x010a
        /*0cba*/ 	.byte	0x3f
	.zero		1


	//   ....[92]....
        /*0cbc*/ 	.word	0x00015140
        /*0cc0*/ 	.word	0x00000002
        /*0cc4*/ 	.word	0x00013270
        /*0cc8*/ 	.short	0x010a
        /*0cca*/ 	.byte	0x3f
	.zero		1


	//   ....[93]....
        /*0ccc*/ 	.word	0x00015190
        /*0cd0*/ 	.word	0x00000002
        /*0cd4*/ 	.word	0x00013260
        /*0cd8*/ 	.short	0x010a
        /*0cda*/ 	.byte	0x3f
	.zero		1


	//   ....[94]....
        /*0cdc*/ 	.word	0x00015b10
        /*0ce0*/ 	.word	0x00000008
        /*0ce4*/ 	.word	0x00013220
        /*0ce8*/ 	.short	0x010a
        /*0cea*/ 	.byte	0x3f
	.zero		1


	//   ....[95]....
        /*0cec*/ 	.word	0x00015cb0
        /*0cf0*/ 	.word	0x00000006
        /*0cf4*/ 	.word	0x00000000
        /*0cf8*/ 	.short	0x010a
        /*0cfa*/ 	.byte	0x3f
	.zero		1


	//   ....[96]....
        /*0cfc*/ 	.word	0x00015d00
        /*0d00*/ 	.word	0x00000007
        /*0d04*/ 	.word	0x00000000
        /*0d08*/ 	.short	0x010a
        /*0d0a*/ 	.byte	0x3f
	.zero		1


	//   ....[97]....
        /*0d0c*/ 	.word	0x00015d50
        /*0d10*/ 	.word	0x00000002
        /*0d14*/ 	.word	0x00013260
        /*0d18*/ 	.short	0x010a
        /*0d1a*/ 	.byte	0x3f
	.zero		1


	//   ....[98]....
        /*0d1c*/ 	.word	0x00015da0
        /*0d20*/ 	.word	0x00000005
        /*0d24*/ 	.word	0x00013260
        /*0d28*/ 	.short	0x010a
        /*0d2a*/ 	.byte	0x3f
	.zero		1


	//   ....[99]....
        /*0d2c*/ 	.word	0x00015df0
        /*0d30*/ 	.word	0x00000002
        /*0d34*/ 	.word	0x00013280
        /*0d38*/ 	.short	0x010a
        /*0d3a*/ 	.byte	0x3f
	.zero		1


	//----- nvinfo : EIATTR_NUM_MBARRIERS
	.align		4
.L_1487:
        /*0d3c*/ 	.byte	0x03, 0x38
        /*0d3e*/ 	.short	0x0016


	//----- nvinfo : EIATTR_EXIT_INSTR_OFFSETS
	.align		4
        /*0d40*/ 	.byte	0x04, 0x1c
        /*0d42*/ 	.short	(.L_1489 - .L_1488)


	//   ....[0]....
.L_1488:
        /*0d44*/ 	.word	0x000142b0


	//----- nvinfo : EIATTR_MAX_THREADS
	.align		4
.L_1489:
        /*0d48*/ 	.byte	0x04, 0x05
        /*0d4a*/ 	.short	(.L_1491 - .L_1490)
.L_1490:
        /*0d4c*/ 	.word	0x00000200
        /*0d50*/ 	.word	0x00000001
        /*0d54*/ 	.word	0x00000001


	//----- nvinfo : EIATTR_CRS_STACK_SIZE
	.align		4
.L_1491:
        /*0d58*/ 	.byte	0x04, 0x1e
        /*0d5a*/ 	.short	(.L_1493 - .L_1492)
.L_1492:
        /*0d5c*/ 	.word	0x00000000


	//----- nvinfo : EIATTR_CBANK_PARAM_SIZE
	.align		4
.L_1493:
        /*0d60*/ 	.byte	0x03, 0x19
        /*0d62*/ 	.short	0x0a70


	//----- nvinfo : EIATTR_PARAM_CBANK
	.align		4
        /*0d64*/ 	.byte	0x04, 0x0a
        /*0d66*/ 	.short	(.L_1495 - .L_1494)
	.align		4
.L_1494:
        /*0d68*/ 	.word	index@(.nv.constant0._ZN7cutlass13device_kernelIN5flash11enable_sm90INS1_16FlashAttnFwdSm90INS1_25CollectiveMainloopFwdSm90ILi2EN4cute5tupleIJNS5_1CILi1EEES8_S8_EEENS6_IJNS7_ILi192EEENS7_ILi160EEENS7_ILi64EEEEEELi64ENS_12float_e4m3_tEfNS_4arch4Sm90ELb0ELb0ELb0ELb1ELb0ELb1ELb0ELb1ELb1ELb0ELb0ELb0EEENS1_21CollectiveEpilogueFwdINS6_IJSA_SC_SB_EEES9_NS_10bfloat16_tESG_Li384ELb1ELb0ELb0ELb1EEENS1_36VarlenDynamicPersistentTileSchedulerILi192ELi160ELi384ELi128ELb0ELb0ELb1ELb0ELb1ELb1EEEEEEEEEvNT_6ParamsE)
        /*0d6c*/ 	.short	0x0210
        /*0d6e*/ 	.short	0x0a70


	//----- nvinfo : EIATTR_SW_WAR
	.align		4
.L_1495:
        /*0d70*/ 	.byte	0x04, 0x36
        /*0d72*/ 	.short	(.L_1497 - .L_1496)
.L_1496:
        /*0d74*/ 	.word	0x00000008
.L_1497:


//--------------------- .nv.info._ZN7cutlass13device_kernelIN5flash11enable_sm90INS1_16FlashAttnFwdSm90INS1_25CollectiveMainloopFwdSm90ILi2EN4cute5tupleIJNS5_1CILi1EEES8_S8_EEENS6_IJNS7_ILi192EEENS7_ILi160EEENS7_ILi64EEEEEELi64ENS_12float_e4m3_tEfNS_4arch4Sm90ELb0ELb1ELb0ELb0ELb0ELb0ELb0ELb1ELb1ELb0ELb0ELb0EEENS1_21CollectiveEpilogueFwdINS6_IJSA_SC_SB_EEES9_NS_10bfloat16_tESG_Li384ELb0ELb0ELb0ELb1EEENS1_30DynamicPersistentTileSchedulerILi384ELi128ELb0ELb0ELb1EEEEEEEEEvNT_6ParamsE --------------------------
	.section	.nv.info._ZN7cutlass13device_kernelIN5flash11enable_sm90INS1_16FlashAttnFwdSm90INS1_25CollectiveMainloopFwdSm90ILi2EN4cute5tupleIJNS5_1CILi1EEES8_S8_EEENS6_IJNS7_ILi192EEENS7_ILi160EEENS7_ILi64EEEEEELi64ENS_12float_e4m3_tEfNS_4arch4Sm90ELb0ELb1ELb0ELb0ELb0ELb0ELb0ELb1ELb1ELb0ELb0ELb0EEENS1_21CollectiveEpilogueFwdINS6_IJSA_SC_SB_EEES9_NS_10bfloat16_tESG_Li384ELb0ELb0ELb0ELb1EEENS1_30DynamicPersistentTileSchedulerILi384ELi128ELb0ELb0ELb1EEEEEEEEEvNT_6ParamsE,"",@"SHT_CUDA_INFO"
	.sectionflags	@""
	.align	4


	//----- nvinfo : EIATTR_CUDA_API_VERSION
	.align		4
        /*0000*/ 	.byte	0x04, 0x37
        /*0002*/ 	.short	(.L_1499 - .L_1498)
.L_1498:
        /*0004*/ 	.word	0x00000082


	//----- nvinfo : EIATTR_KPARAM_INFO
	.align		4
.L_1499:
        /*0008*/ 	.byte	0x04, 0x17
        /*000a*/ 	.short	(.L_1501 - .L_1500)
.L_1500:
        /*000c*/ 	.word	0x00000000
        /*0010*/ 	.short	0x0000
        /*0012*/ 	.short	0x0070
        /*0014*/ 	.byte	0x00, 0xf0, 0x01, 0x2e


	//----- nvinfo : EIATTR_SPARSE_MMA_MASK
	.align		4
.L_1501:
        /*0018*/ 	.byte	0x03, 0x50
        /*001a*/ 	.short	0x0000


	//----- nvinfo : EIATTR_MAXREG_COUNT
	.align		4
        /*001c*/ 	.byte	0x03, 0x1b
        /*001e*/ 	.short	0x0080


	//----- nvinfo : EIATTR_NUM_BARRIERS
	.align		4
        /*0020*/ 	.byte	0x02, 0x4c
        /*0022*/ 	.byte	0x09
	.zero		1


	//----- nvinfo : EIATTR_EXTERNS
	.align		4
        /*0024*/ 	.byte	0x04, 0x0f
        /*0026*/ 	.short	(.L_1503 - .L_1502)


	//   ....[0]....
	.align		4
.L_1502:
        /*0028*/ 	.word	index@(__assertfail)


	//----- nvinfo : EIATTR_MERCURY_ISA_VERSION
	.align		4
.L_1503:
        /*002c*/ 	.byte	0x03, 0x5f
        /*002e*/ 	.short	0x0101


	//----- nvinfo : EIATTR_INT_WARP_WIDE_INSTR_OFFSETS
	.align		4
        /*0030*/ 	.byte	0x04, 0x31
        /*0032*/ 	.short	(.L_1505 - .L_1504)


	//   ....[0]....
.L_1504:
        /*0034*/ 	.word	0x00000180


	//   ....[1]....
        /*0038*/ 	.word	0x000001b0


	//   ....[2]....
        /*003c*/ 	.word	0x000001c0


	//   ....[3]....
        /*0040*/ 	.word	0x00012030


	//   ....[4]....
        /*0044*/ 	.word	0x000120c0


	//   ....[5]....
        /*0048*/ 	.word	0x00012710


	//   ....[6]....
        /*004c*/ 	.word	0x000139b0


	//   ....[7]....
        /*0050*/ 	.word	0x00013a40


	//----- nvinfo : EIATTR_COOP_GROUP_MASK_REGIDS
	.align		4
.L_1505:
        /*0054*/ 	.byte	0x04, 0x29
        /*0056*/ 	.short	(.L_1507 - .L_1506)


	//   ....[0]....
.L_1506:
        /*0058*/ 	.word	0xffffffff


	//   ....[1]....
        /*005c*/ 	.word	0xffffffff


	//   ....[2]....
        /*0060*/ 	.word	0xffffffff


	//   ....[3]....
        /*0064*/ 	.word	0xffffffff


	//   ....[4]....
        /*0068*/ 	.word	0xffffffff


	//   ....[5]....
        /*006c*/ 	.word	0xffffffff


	//   ....[6]....
        /*0070*/ 	.word	0xffffffff


	//   ....[7]....
        /*0074*/ 	.word	0xffffffff


	//   ....[8]....
        /*0078*/ 	.word	0xffffffff


	//   ....[9]....
        /*007c*/ 	.word	0xffffffff


	//   ....[10]....
        /*0080*/ 	.word	0xffffffff


	//   ....[11]....
        /*0084*/ 	.word	0xffffffff


	//   ....[12]....
        /*0088*/ 	.word	0xffffffff


	//   ....[13]....
        /*008c*/ 	.word	0xffffffff


	//   ....[14]....
        /*0090*/ 	.word	0xffffffff


	//   ....[15]....
        /*0094*/ 	.word	0xffffffff


	//   ....[16]....
        /*0098*/ 	.word	0xffffffff


	//   ....[17]....
        /*009c*/ 	.word	0xffffffff


	//   ....[18]....
        /*00a0*/ 	.word	0xffffffff


	//   ....[19]....
        /*00a4*/ 	.word	0xffffffff


	//   ....[20]....
        /*00a8*/ 	.word	0xffffffff


	//   ....[21]....
        /*00ac*/ 	.word	0xffffffff


	//   ....[22]....
        /*00b0*/ 	.word	0xffffffff


	//   ....[23]....
        /*00b4*/ 	.word	0xffffffff


	//   ....[24]....
        /*00b8*/ 	.word	0xffffffff


	//   ....[25]....
        /*00bc*/ 	.word	0xffffffff


	//   ....[26]....
        /*00c0*/ 	.word	0xffffffff


	//   ....[27]....
        /*00c4*/ 	.word	0xffffffff


	//   ....[28]....
        /*00c8*/ 	.word	0xffffffff


	//   ....[29]....
        /*00cc*/ 	.word	0xffffffff


	//   ....[30]....
        /*00d0*/ 	.word	0xffffffff


	//   ....[31]....
        /*00d4*/ 	.word	0xffffffff


	//   ....[32]....
        /*00d8*/ 	.word	0xffffffff


	//   ....[33]....
        /*00dc*/ 	.word	0xffffffff


	//   ....[34]....
        /*00e0*/ 	.word	0xffffffff


	//   ....[35]....
        /*00e4*/ 	.word	0xffffffff


	//   ....[36]....
        /*00e8*/ 	.word	0xffffffff


	//   ....[37]....
        /*00ec*/ 	.word	0xffffffff


	//   ....[38]....
        /*00f0*/ 	.word	0xffffffff


	//   ....[39]....
        /*00f4*/ 	.word	0xffffffff


	//   ....[40]....
        /*00f8*/ 	.word	0xffffffff


	//   ....[41]....
        /*00fc*/ 	.word	0xffffffff


	//   ....[42]....
        /*0100*/ 	.word	0xffffffff


	//   ....[43]....
        /*0104*/ 	.word	0xffffffff


	//   ....[44]....
        /*0108*/ 	.word	0xffffffff


	//   ....[45]....
        /*010c*/ 	.word	0xffffffff


	//   ....[46]....
        /*0110*/ 	.word	0xffffffff


	//   ....[47]....
        /*0114*/ 	.word	0xffffffff


	//   ....[48]....
        /*0118*/ 	.word	0xffffffff


	//   ....[49]....
        /*011c*/ 	.word	0x0500000f


	//   ....[50]....
        /*0120*/ 	.word	0x0500000f


	//----- nvinfo : EIATTR_COOP_GROUP_INSTR_OFFSETS
	.align		4
.L_1507:
        /*0124*/ 	.byte	0x04, 0x28
        /*0126*/ 	.short	(.L_1509 - .L_1508)


	//   ....[0]....
.L_1508:
        /*0128*/ 	.word	0x00000050


	//   ....[1]....
        /*012c*/ 	.word	0x00000190


	//   ....[2]....
        /*0130*/ 	.word	0x000001e0


	//   ....[3]....
        /*0134*/ 	.word	0x000003d0


	//   ....[4]....
        /*0138*/ 	.word	0x00000530


	//   ....[5]....
        /*013c*/ 	.word	0x00000650


	//   ....[6]....
        /*0140*/ 	.word	0x000007b0


	//   ....[7]....
        /*0144*/ 	.word	0x000019a0


	//   ....[8]....
        /*0148*/ 	.word	0x00003b60


	//   ....[9]....
        /*014c*/ 	.word	0x00003c70


	//   ....[10]....
        /*0150*/ 	.word	0x00004780


	//   ....[11]....
        /*0154*/ 	.word	0x00004800


	//   ....[12]....
        /*0158*/ 	.word	0x000078e0


	//   ....[13]....
        /*015c*/ 	.word	0x000079f0


	//   ....[14]....
        /*0160*/ 	.word	0x00008530


	//   ....[15]....
        /*0164*/ 	.word	0x000085a0


	//   ....[16]....
        /*0168*/ 	.word	0x0000a530


	//   ....[17]....
        /*016c*/ 	.word	0x0000a540


	//   ....[18]....
        /*0170*/ 	.word	0x0000a5a0


	//   ....[19]....
        /*0174*/ 	.word	0x0000a5c0


	//   ....[20]....
        /*0178*/ 	.word	0x0000dcb0


	//   ....[21]....
        /*017c*/ 	.word	0x0000ddc0


	//   ....[22]....
        /*0180*/ 	.word	0x0000e900


	//   ....[23]....
        /*0184*/ 	.word	0x0000e970


	//   ....[24]....
        /*0188*/ 	.word	0x0000fe70


	//   ....[25]....
        /*018c*/ 	.word	0x0000fe80


	//   ....[26]....
        /*0190*/ 	.word	0x0000ff00


	//   ....[27]....
        /*0194*/ 	.word	0x0000ff10


	//   ....[28]....
        /*0198*/ 	.word	0x000109c0


	//   ....[29]....
        /*019c*/ 	.word	0x000109d0


	//   ....[30]....
        /*01a0*/ 	.word	0x000109e0


	//   ....[31]....
        /*01a4*/ 	.word	0x000109f0


	//   ....[32]....
        /*01a8*/ 	.word	0x00010a00


	//   ....[33]....
        /*01ac*/ 	.word	0x00010a10


	//   ....[34]....
        /*01b0*/ 	.word	0x00010a30


	//   ....[35]....
        /*01b4*/ 	.word	0x00010a50


	//   ....[36]....
        /*01b8*/ 	.word	0x00010a80


	//   ....[37]....
        /*01bc*/ 	.word	0x00010aa0


	//   ....[38]....
        /*01c0*/ 	.word	0x00010ad0


	//   ....[39]....
        /*01c4*/ 	.word	0x00010b00


	//   ....[40]....
        /*01c8*/ 	.word	0x00010b30


	//   ....[41]....
        /*01cc*/ 	.word	0x00010b60


	//   ....[42]....
        /*01d0*/ 	.word	0x00010b80


	//   ....[43]....
        /*01d4*/ 	.word	0x00010b90


	//   ....[44]....
        /*01d8*/ 	.word	0x00010cd0


	//   ....[45]....
        /*01dc*/ 	.word	0x00011670


	//   ....[46]....
        /*01e0*/ 	.word	0x000127e0


	//   ....[47]....
        /*01e4*/ 	.word	0x00013fd0


	//   ....[48]....
        /*01e8*/ 	.word	0x00014120


	//   ....[49]....
        /*01ec*/ 	.word	0x000147b0


	//   ....[50]....
        /*01f0*/ 	.word	0x00014bf0


	//----- nvinfo : EIATTR_REG_RECONFIG
	.align		4
.L_1509:
        /*01f4*/ 	.byte	0x01, 0x54
	.zero		2


	//----- nvinfo : EIATTR_SYSCALL_OFFSETS
	.align		4
        /*01f8*/ 	.byte	0x04, 0x46
        /*01fa*/ 	.short	(.L_1511 - .L_1510)


	//   ....[0]....
.L_1510:
        /*01fc*/ 	.word	0x00001b50


	//   ....[1]....
        /*0200*/ 	.word	0x00012250


	//   ....[2]....
        /*0204*/ 	.word	0x000123b0


	//   ....[3]....
        /*0208*/ 	.word	0x000124f0


	//   ....[4]....
        /*020c*/ 	.word	0x00012610


	//----- nvinfo : EIATTR_MBARRIER_INSTR_OFFSETS
	.align		4
.L_1511:
        /*0210*/ 	.byte	0x04, 0x39
        /*0212*/ 	.short	(.L_1513 - .L_1512)


	//   ....[0]....
.L_1512:
        /*0214*/ 	.word	0x00000280
        /*0218*/ 	.word	0x000000ff
        /*021c*/ 	.word	0x00013200
        /*0220*/ 	.short	0x0100
        /*0222*/ 	.byte	0x06
	.zero		1


	//   ....[1]....
        /*0224*/ 	.word	0x00000290
        /*0228*/ 	.word	0x000000ff
        /*022c*/ 	.word	0x00013220
        /*0230*/ 	.short	0x0100
        /*0232*/ 	.byte	0x06
	.zero		1


	//   ....[2]....
        /*0234*/ 	.word	0x00000380
        /*0238*/ 	.word	0x000000ff
        /*023c*/ 	.word	0x00013230
        /*0240*/ 	.short	0x0100
        /*0242*/ 	.byte	0x08
	.zero		1


	//   ....[3]....
        /*0244*/ 	.word	0x00000390
        /*0248*/ 	.word	0x000000ff
        /*024c*/ 	.word	0x00013240
        /*0250*/ 	.short	0x0100
        /*0252*/ 	.byte	0x08
	.zero		1


	//   ....[4]....
        /*0254*/ 	.word	0x000003a0
        /*0258*/ 	.word	0x000000ff
        /*025c*/ 	.word	0x00013238
        /*0260*/ 	.short	0x0100
        /*0262*/ 	.byte	0x08
	.zero		1


	//   ....[5]....
        /*0264*/ 	.word	0x000003b0
        /*0268*/ 	.word	0x000000ff
        /*026c*/ 	.word	0x00013248
        /*0270*/ 	.short	0x0100
        /*0272*/ 	.byte	0x08
	.zero		1


	//   ....[6]....
        /*0274*/ 	.word	0x000004e0
        /*0278*/ 	.word	0x000000ff
        /*027c*/ 	.word	0x00013250
        /*0280*/ 	.short	0x0100
        /*0282*/ 	.byte	0x08
	.zero		1


	//   ....[7]....
        /*0284*/ 	.word	0x000004f0
        /*0288*/ 	.word	0x000000ff
        /*028c*/ 	.word	0x00013260
        /*0290*/ 	.short	0x0100
        /*0292*/ 	.byte	0x08
	.zero		1


	//   ....[8]....
        /*0294*/ 	.word	0x00000500
        /*0298*/ 	.word	0x000000ff
        /*029c*/ 	.word	0x00013258
        /*02a0*/ 	.short	0x0100
        /*02a2*/ 	.byte	0x08
	.zero		1


	//   ....[9]....
        /*02a4*/ 	.word	0x00000510
        /*02a8*/ 	.word	0x000000ff
        /*02ac*/ 	.word	0x00013268
        /*02b0*/ 	.short	0x0100
        /*02b2*/ 	.byte	0x08
	.zero		1


	//   ....[10]....
        /*02b4*/ 	.word	0x00000600
        /*02b8*/ 	.word	0x000000ff
        /*02bc*/ 	.word	0x00013270
        /*02c0*/ 	.short	0x0100
        /*02c2*/ 	.byte	0x06
	.zero		1


	//   ....[11]....
        /*02c4*/ 	.word	0x00000610
        /*02c8*/ 	.word	0x000000ff
        /*02cc*/ 	.word	0x00013280
        /*02d0*/ 	.short	0x0100
        /*02d2*/ 	.byte	0x06
	.zero		1


	//   ....[12]....
        /*02d4*/ 	.word	0x00000620
        /*02d8*/ 	.word	0x000000ff
        /*02dc*/ 	.word	0x00013278
        /*02e0*/ 	.short	0x0100
        /*02e2*/ 	.byte	0x06
	.zero		1


	//   ....[13]....
        /*02e4*/ 	.word	0x00000630
        /*02e8*/ 	.word	0x000000ff
        /*02ec*/ 	.word	0x00013288
        /*02f0*/ 	.short	0x0100
        /*02f2*/ 	.byte	0x06
	.zero		1


	//   ....[14]....
        /*02f4*/ 	.word	0x00000760
        /*02f8*/ 	.word	0x000000ff
        /*02fc*/ 	.word	0x00013290
        /*0300*/ 	.short	0x0100
        /*0302*/ 	.byte	0x08
	.zero		1


	//   ....[15]....
        /*0304*/ 	.word	0x00000770
        /*0308*/ 	.word	0x000000ff
        /*030c*/ 	.word	0x000132a0
        /*0310*/ 	.short	0x0100
        /*0312*/ 	.byte	0x08
	.zero		1


	//   ....[16]....
        /*0314*/ 	.word	0x00000780
        /*0318*/ 	.word	0x000000ff
        /*031c*/ 	.word	0x00013298
        /*0320*/ 	.short	0x0100
        /*0322*/ 	.byte	0x08
	.zero		1


	//   ....[17]....
        /*0324*/ 	.word	0x00000790
        /*0328*/ 	.word	0x000000ff
        /*032c*/ 	.word	0x000132a8
        /*0330*/ 	.short	0x0100
        /*0332*/ 	.byte	0x08
	.zero		1


	//   ....[18]....
        /*0334*/ 	.word	0x000008c0
        /*0338*/ 	.word	0x000000ff
        /*033c*/ 	.word	0x000132b0
        /*0340*/ 	.short	0x0100
        /*0342*/ 	.byte	0x08
	.zero		1


	//   ....[19]....
        /*0344*/ 	.word	0x000008d0
        /*0348*/ 	.word	0x000000ff
        /*034c*/ 	.word	0x000132c0
        /*0350*/ 	.short	0x0100
        /*0352*/ 	.byte	0x08
	.zero		1


	//   ....[20]....
        /*0354*/ 	.word	0x000008e0
        /*0358*/ 	.word	0x000000ff
        /*035c*/ 	.word	0x000132b8
        /*0360*/ 	.short	0x0100
        /*0362*/ 	.byte	0x08
	.zero		1


	//   ....[21]....
        /*0364*/ 	.word	0x000008f0
        /*0368*/ 	.word	0x000000ff
        /*036c*/ 	.word	0x000132c8
        /*0370*/ 	.short	0x0100
        /*0372*/ 	.byte	0x08
	.zero		1


	//   ....[22]....
        /*0374*/ 	.word	0x00001bd0
        /*0378*/ 	.word	0x000000ff
        /*037c*/ 	.word	0x00013200
        /*0380*/ 	.short	0x010a
        /*0382*/ 	.byte	0x28
	.zero		1


	//   ....[23]....
        /*0384*/ 	.word	0x00001c50
        /*0388*/ 	.word	0x00000005
        /*038c*/ 	.word	0x00013230
        /*0390*/ 	.short	0x010a
        /*0392*/ 	.byte	0x3f
	.zero		1


	//   ....[24]....
        /*0394*/ 	.word	0x00001c90
        /*0398*/ 	.word	0x00000005
        /*039c*/ 	.word	0x00013230
        /*03a0*/ 	.short	0x010a
        /*03a2*/ 	.byte	0x3f
	.zero		1


	//   ....[25]....
        /*03a4*/ 	.word	0x00002280
        /*03a8*/ 	.word	0x00000000
        /*03ac*/ 	.word	0x00000000
        /*03b0*/ 	.short	0x0101
        /*03b2*/ 	.byte	0x3f
	.zero		1


	//   ....[26]....
        /*03b4*/ 	.word	0x00005940
        /*03b8*/ 	.word	0x000000ff
        /*03bc*/ 	.word	0x00013230
        /*03c0*/ 	.short	0x010a
        /*03c2*/ 	.byte	0x18
	.zero		1


	//   ....[27]....
        /*03c4*/ 	.word	0x00005980
        /*03c8*/ 	.word	0x000000ff
        /*03cc*/ 	.word	0x00013230
        /*03d0*/ 	.short	0x010a
        /*03d2*/ 	.byte	0x18
	.zero		1


	//   ....[28]....
        /*03d4*/ 	.word	0x00005dd0
        /*03d8*/ 	.word	0x000000ff
        /*03dc*/ 	.word	0x00013250
        /*03e0*/ 	.short	0x010a
        /*03e2*/ 	.byte	0x0b
	.zero		1


	//   ....[29]....
        /*03e4*/ 	.word	0x00005e10
        /*03e8*/ 	.word	0x000000ff
        /*03ec*/ 	.word	0x00013250
        /*03f0*/ 	.short	0x010a
        /*03f2*/ 	.byte	0x0b
	.zero		1


	//   ....[30]....
        /*03f4*/ 	.word	0x00006090
        /*03f8*/ 	.word	0x0000000b
        /*03fc*/ 	.word	0x00000000
        /*0400*/ 	.short	0x0101
        /*0402*/ 	.byte	0x3f
	.zero		1


	//   ....[31]....
        /*0404*/ 	.word	0x000092c0
        /*0408*/ 	.word	0x000000ff
        /*040c*/ 	.word	0x00000000
        /*0410*/ 	.short	0x0101
        /*0412*/ 	.byte	0x06
	.zero		1


	//   ....[32]....
        /*0414*/ 	.word	0x00009a20
        /*0418*/ 	.word	0x000000ff
        /*041c*/ 	.word	0x00013230
        /*0420*/ 	.short	0x010a
        /*0422*/ 	.byte	0x06
	.zero		1


	//   ....[33]....
        /*0424*/ 	.word	0x00009a60
        /*0428*/ 	.word	0x000000ff
        /*042c*/ 	.word	0x00013230
        /*0430*/ 	.short	0x010a
        /*0432*/ 	.byte	0x06
	.zero		1


	//   ....[34]....
        /*0434*/ 	.word	0x00009eb0
        /*0438*/ 	.word	0x000000ff
        /*043c*/ 	.word	0x00013250
        /*0440*/ 	.short	0x010a
        /*0442*/ 	.byte	0x0b
	.zero		1


	//   ....[35]....
        /*0444*/ 	.word	0x00009ef0
        /*0448*/ 	.word	0x000000ff
        /*044c*/ 	.word	0x00013250
        /*0450*/ 	.short	0x010a
        /*0452*/ 	.byte	0x0b
	.zero		1


	//   ....[36]....
        /*0454*/ 	.word	0x0000b470
        /*0458*/ 	.word	0x00000005
        /*045c*/ 	.word	0x00000000
        /*0460*/ 	.short	0x0101
        /*0462*/ 	.byte	0x3f
	.zero		1


	//   ....[37]....
        /*0464*/ 	.word	0x0000b780
        /*0468*/ 	.word	0x000000ff
        /*046c*/ 	.word	0x00000000
        /*0470*/ 	.short	0x0101
        /*0472*/ 	.byte	0x06
	.zero		1


	//   ....[38]....
        /*0474*/ 	.word	0x0000bd20
        /*0478*/ 	.word	0x000000ff
        /*047c*/ 	.word	0x00013230
        /*0480*/ 	.short	0x010a
        /*0482*/ 	.byte	0x18
	.zero		1


	//   ....[39]....
        /*0484*/ 	.word	0x0000bd60
        /*0488*/ 	.word	0x000000ff
        /*048c*/ 	.word	0x00013230
        /*0490*/ 	.short	0x010a
        /*0492*/ 	.byte	0x18
	.zero		1


	//   ....[40]....
        /*0494*/ 	.word	0x0000c1b0
        /*0498*/ 	.word	0x000000ff
        /*049c*/ 	.word	0x00013250
        /*04a0*/ 	.short	0x010a
        /*04a2*/ 	.byte	0x0b
	.zero		1


	//   ....[41]....
        /*04a4*/ 	.word	0x0000c1f0
        /*04a8*/ 	.word	0x000000ff
        /*04ac*/ 	.word	0x00013250
        /*04b0*/ 	.short	0x010a
        /*04b2*/ 	.byte	0x0b
	.zero		1


	//   ....[42]....
        /*04b4*/ 	.word	0x0000c470
        /*04b8*/ 	.word	0x00000000
        /*04bc*/ 	.word	0x00000000
        /*04c0*/ 	.short	0x0101
        /*04c2*/ 	.byte	0x3f
	.zero		1


	//   ....[43]....
        /*04c4*/ 	.word	0x0000f6a0
        /*04c8*/ 	.word	0x000000ff
        /*04cc*/ 	.word	0x00000000
        /*04d0*/ 	.short	0x0101
        /*04d2*/ 	.byte	0x06
	.zero		1


	//   ....[44]....
        /*04d4*/ 	.word	0x0000fb40
        /*04d8*/ 	.word	0x000000ff
        /*04dc*/ 	.word	0x00013250
        /*04e0*/ 	.short	0x010a
        /*04e2*/ 	.byte	0x0e
	.zero		1


	//   ....[45]....
        /*04e4*/ 	.word	0x0000fb80
        /*04e8*/ 	.word	0x000000ff
        /*04ec*/ 	.word	0x00013250
        /*04f0*/ 	.short	0x010a
        /*04f2*/ 	.byte	0x0e
	.zero		1


	//   ....[46]....
        /*04f4*/ 	.word	0x000101f0
        /*04f8*/ 	.word	0x000000ff
        /*04fc*/ 	.word	0x00000000
        /*0500*/ 	.short	0x0101
        /*0502*/ 	.byte	0x04
	.zero		1


	//   ....[47]....
        /*0504*/ 	.word	0x00010e10
        /*0508*/ 	.word	0x000000ff
        /*050c*/ 	.word	0x00000000
        /*0510*/ 	.short	0x0101
        /*0512*/ 	.byte	0x05
	.zero		1


	//   ....[48]....
        /*0514*/ 	.word	0x000129f0
        /*0518*/ 	.word	0x00000005
        /*051c*/ 	.word	0x00013280
        /*0520*/ 	.short	0x010a
        /*0522*/ 	.byte	0x3f
	.zero		1


	//   ....[49]....
        /*0524*/ 	.word	0x00012b70
        /*0528*/ 	.word	0x00000005
        /*052c*/ 	.word	0x00013240
        /*0530*/ 	.short	0x010a
        /*0532*/ 	.byte	0x3f
	.zero		1


	//   ....[50]....
        /*0534*/ 	.word	0x00012e40
        /*0538*/ 	.word	0x000000ff
        /*053c*/ 	.word	0x00013220
        /*0540*/ 	.short	0x010a
        /*0542*/ 	.byte	0x28
	.zero		1


	//   ....[51]....
        /*0544*/ 	.word	0x000130d0
        /*0548*/ 	.word	0x00000009
        /*054c*/ 	.word	0x00013280
        /*0550*/ 	.short	0x010a
        /*0552*/ 	.byte	0x3f
	.zero		1


	//   ....[52]....
        /*0554*/ 	.word	0x00013300
        /*0558*/ 	.word	0x00000009
        /*055c*/ 	.word	0x00013240
        /*0560*/ 	.short	0x010a
        /*0562*/ 	.byte	0x3f
	.zero		1


	//   ....[53]....
        /*0564*/ 	.word	0x000135b0
        /*0568*/ 	.word	0x0000000c
        /*056c*/ 	.word	0x00013270
        /*0570*/ 	.short	0x010a
        /*0572*/ 	.byte	0x3f
	.zero		1


	//   ....[54]....
        /*0574*/ 	.word	0x00013620
        /*0578*/ 	.word	0x0000000c
        /*057c*/ 	.word	0x00013260
        /*0580*/ 	.short	0x010a
        /*0582*/ 	.byte	0x3f
	.zero		1


	//   ....[55]....
        /*0584*/ 	.word	0x000138e0
        /*0588*/ 	.word	0x0000000c
        /*058c*/ 	.word	0x00013250
        /*0590*/ 	.short	0x0101
        /*0592*/ 	.byte	0x3f
	.zero		1


	//   ....[56]....
        /*0594*/ 	.word	0x00013950
        /*0598*/ 	.word	0x00000003
        /*059c*/ 	.word	0x00000000
        /*05a0*/ 	.short	0x0101
        /*05a2*/ 	.byte	0x3f
	.zero		1


	//   ....[57]....
        /*05a4*/ 	.word	0x00013b10
        /*05a8*/ 	.word	0x00000002
        /*05ac*/ 	.word	0x00013270
        /*05b0*/ 	.short	0x010a
        /*05b2*/ 	.byte	0x3f
	.zero		1


	//   ....[58]....
        /*05b4*/ 	.word	0x00013b80
        /*05b8*/ 	.word	0x00000002
        /*05bc*/ 	.word	0x00013260
        /*05c0*/ 	.short	0x010a
        /*05c2*/ 	.byte	0x3f
	.zero		1


	//   ....[59]....
        /*05c4*/ 	.word	0x00013e40
        /*05c8*/ 	.word	0x00000002
        /*05cc*/ 	.word	0x00013250
        /*05d0*/ 	.short	0x0101
        /*05d2*/ 	.byte	0x3f
	.zero		1


	//   ....[60]....
        /*05d4*/ 	.word	0x00013ed0
        /*05d8*/ 	.word	0x00000000
        /*05dc*/ 	.word	0x00000000
        /*05e0*/ 	.short	0x0101
        /*05e2*/ 	.byte	0x3f
	.zero		1


	//   ....[61]....
        /*05e4*/ 	.word	0x000140d0
        /*05e8*/ 	.word	0x00000006
        /*05ec*/ 	.word	0x00013220
        /*05f0*/ 	.short	0x010a
        /*05f2*/ 	.byte	0x3f
	.zero		1


	//   ....[62]....
        /*05f4*/ 	.word	0x00014240
        /*05f8*/ 	.word	0x00000005
        /*05fc*/ 	.word	0x00000000
        /*0600*/ 	.short	0x010a
        /*0602*/ 	.byte	0x3f
	.zero		1


	//   ....[63]....
        /*0604*/ 	.word	0x000142b0
        /*0608*/ 	.word	0x00000009
        /*060c*/ 	.word	0x00000000
        /*0610*/ 	.short	0x010a
        /*0612*/ 	.byte	0x3f
	.zero		1


	//   ....[64]....
        /*0614*/ 	.word	0x00014300
        /*0618*/ 	.word	0x00000011
        /*061c*/ 	.word	0x00013260
        /*0620*/ 	.short	0x010a
        /*0622*/ 	.byte	0x3f
	.zero		1


	//   ....[65]....
        /*0624*/ 	.word	0x00014350
        /*0628*/ 	.word	0x00000007
        /*062c*/ 	.word	0x00013260
        /*0630*/ 	.short	0x010a
        /*0632*/ 	.byte	0x3f
	.zero		1


	//   ....[66]....
        /*0634*/ 	.word	0x00014390
        /*0638*/ 	.word	0x00000011
        /*063c*/ 	.word	0x00013280
        /*0640*/ 	.short	0x010a
        /*0642*/ 	.byte	0x3f
	.zero		1


	//   ....[67]....
        /*0644*/ 	.word	0x000143b0
        /*0648*/ 	.word	0x00000007
        /*064c*/ 	.word	0x00013280
        /*0650*/ 	.short	0x010a
        /*0652*/ 	.byte	0x3f
	.zero		1


	//   ....[68]....
        /*0654*/ 	.word	0x00014420
        /*0658*/ 	.word	0x00000003
        /*065c*/ 	.word	0x00013200
        /*0660*/ 	.short	0x010a
        /*0662*/ 	.byte	0x3f
	.zero		1


	//   ....[69]....
        /*0664*/ 	.word	0x00014470
        /*0668*/ 	.word	0x00000005
        /*066c*/ 	.word	0x00013230
        /*0670*/ 	.short	0x010a
        /*0672*/ 	.byte	0x3f
	.zero		1


	//   ....[70]....
        /*0674*/ 	.word	0x000144d0
        /*0678*/ 	.word	0x0000000c
        /*067c*/ 	.word	0x00013230
        /*0680*/ 	.short	0x010a
        /*0682*/ 	.byte	0x3f
	.zero		1


	//   ....[71]....
        /*0684*/ 	.word	0x00014530
        /*0688*/ 	.word	0x0000000c
        /*068c*/ 	.word	0x00013250
        /*0690*/ 	.short	0x010a
        /*0692*/ 	.byte	0x3f
	.zero		1


	//   ....[72]....
        /*0694*/ 	.word	0x00014590
        /*0698*/ 	.word	0x00000003
        /*069c*/ 	.word	0x00013230
        /*06a0*/ 	.short	0x010a
        /*06a2*/ 	.byte	0x3f
	.zero		1


	//   ....[73]....
        /*06a4*/ 	.word	0x000145f0
        /*06a8*/ 	.word	0x00000003
        /*06ac*/ 	.word	0x00013250
        /*06b0*/ 	.short	0x010a
        /*06b2*/ 	.byte	0x3f
	.zero		1


	//   ....[74]....
        /*06b4*/ 	.word	0x00014650
        /*06b8*/ 	.word	0x00000003
        /*06bc*/ 	.word	0x00013230
        /*06c0*/ 	.short	0x010a
        /*06c2*/ 	.byte	0x3f
	.zero		1


	//   ....[75]....
        /*06c4*/ 	.word	0x000146b0
        /*06c8*/ 	.word	0x00000003
        /*06cc*/ 	.word	0x00013250
        /*06d0*/ 	.short	0x010a
        /*06d2*/ 	.byte	0x3f
	.zero		1


	//   ....[76]....
        /*06d4*/ 	.word	0x00014710
        /*06d8*/ 	.word	0x00000007
        /*06dc*/ 	.word	0x00013250
        /*06e0*/ 	.short	0x010a
        /*06e2*/ 	.byte	0x3f
	.zero		1


	//   ....[77]....
        /*06e4*/ 	.word	0x00014860
        /*06e8*/ 	.word	0x00000005
        /*06ec*/ 	.word	0x00013280
        /*06f0*/ 	.short	0x010a
        /*06f2*/ 	.byte	0x3f
	.zero		1


	//   ....[78]....
        /*06f4*/ 	.word	0x000148b0
        /*06f8*/ 	.word	0x00000005
        /*06fc*/ 	.word	0x00013240
        /*0700*/ 	.short	0x010a
        /*0702*/ 	.byte	0x3f
	.zero		1


	//   ....[79]....
        /*0704*/ 	.word	0x00014910
        /*0708*/ 	.word	0x00000003
        /*070c*/ 	.word	0x00013220
        /*0710*/ 	.short	0x010a
        /*0712*/ 	.byte	0x3f
	.zero		1


	//   ....[80]....
        /*0714*/ 	.word	0x00014960
        /*0718*/ 	.word	0x00000009
        /*071c*/ 	.word	0x00013280
        /*0720*/ 	.short	0x010a
        /*0722*/ 	.byte	0x3f
	.zero		1


	//   ....[81]....
        /*0724*/ 	.word	0x000149b0
        /*0728*/ 	.word	0x00000009
        /*072c*/ 	.word	0x00013240
        /*0730*/ 	.short	0x010a
        /*0732*/ 	.byte	0x3f
	.zero		1


	//   ....[82]....
        /*0734*/ 	.word	0x00014a00
        /*0738*/ 	.word	0x0000000c
        /*073c*/ 	.word	0x00013270
        /*0740*/ 	.short	0x010a
        /*0742*/ 	.byte	0x3f
	.zero		1


	//   ....[83]....
        /*0744*/ 	.word	0x00014a50
        /*0748*/ 	.word	0x0000000c
        /*074c*/ 	.word	0x00013260
        /*0750*/ 	.short	0x010a
        /*0752*/ 	.byte	0x3f
	.zero		1


	//   ....[84]....
        /*0754*/ 	.word	0x00014aa0
        /*0758*/ 	.word	0x00000002
        /*075c*/ 	.word	0x00013270
        /*0760*/ 	.short	0x010a
        /*0762*/ 	.byte	0x3f
	.zero		1


	//   ....[85]....
        /*0764*/ 	.word	0x00014af0
        /*0768*/ 	.word	0x00000002
        /*076c*/ 	.word	0x00013260
        /*0770*/ 	.short	0x010a
        /*0772*/ 	.byte	0x3f
	.zero		1


	//   ....[86]....
        /*0774*/ 	.word	0x00014b40
        /*0778*/ 	.word	0x00000006
        /*077c*/ 	.word	0x00013220
        /*0780*/ 	.short	0x010a
        /*0782*/ 	.byte	0x3f
	.zero		1


	//   ....[87]....
        /*0784*/ 	.word	0x00014cb0
        /*0788*/ 	.word	0x00000005
        /*078c*/ 	.word	0x00000000
        /*0790*/ 	.short	0x010a
        /*0792*/ 	.byte	0x3f
	.zero		1


	//   ....[88]....
        /*0794*/ 	.word	0x00014d00
        /*0798*/ 	.word	0x00000009
        /*079c*/ 	.word	0x00000000
        /*07a0*/ 	.short	0x010a
        /*07a2*/ 	.byte	0x3f
	.zero		1


	//   ....[89]....
        /*07a4*/ 	.word	0x00014d50
        /*07a8*/ 	.word	0x00000011
        /*07ac*/ 	.word	0x00013260
        /*07b0*/ 	.short	0x010a
        /*07b2*/ 	.byte	0x3f
	.zero		1


	//   ....[90]....
        /*07b4*/ 	.word	0x00014da0
        /*07b8*/ 	.word	0x00000007
        /*07bc*/ 	.word	0x00013260
        /*07c0*/ 	.short	0x010a
        /*07c2*/ 	.byte	0x3f
	.zero		1


	//   ....[91]....
        /*07c4*/ 	.word	0x00014df0
        /*07c8*/ 	.word	0x00000011
        /*07cc*/ 	.word	0x00013280
        /*07d0*/ 	.short	0x010a
        /*07d2*/ 	.byte	0x3f
	.zero		1


	//----- nvinfo : EIATTR_NUM_MBARRIERS
	.align		4
.L_1513:
        /*07d4*/ 	.byte	0x03, 0x38
        /*07d6*/ 	.short	0x0016


	//----- nvinfo : EIATTR_EXIT_INSTR_OFFSETS
	.align		4
        /*07d8*/ 	.byte	0x04, 0x1c
        /*07da*/ 	.short	(.L_1515 - .L_1514)


	//   ....[0]....
.L_1514:
        /*07dc*/ 	.word	0x00000a20


	//   ....[1]....
        /*07e0*/ 	.word	0x00011600


	//   ....[2]....
        /*07e4*/ 	.word	0x00014400


	//----- nvinfo : EIATTR_MAX_THREADS
	.align		4
.L_1515:
        /*07e8*/ 	.byte	0x04, 0x05
        /*07ea*/ 	.short	(.L_1517 - .L_1516)
.L_1516:
        /*07ec*/ 	.word	0x00000200
        /*07f0*/ 	.word	0x00000001
        /*07f4*/ 	.word	0x00000001


	//----- nvinfo : EIATTR_CRS_STACK_SIZE
	.align		4
.L_1517:
        /*07f8*/ 	.byte	0x04, 0x1e
        /*07fa*/ 	.short	(.L_1519 - .L_1518)
.L_1518:
        /*07fc*/ 	.word	0x00000000


	//----- nvinfo : EIATTR_CBANK_PARAM_SIZE
	.align		4
.L_1519:
        /*0800*/ 	.byte	0x03, 0x19
        /*0802*/ 	.short	0x0bf0


	//----- nvinfo : EIATTR_PARAM_CBANK
	.align		4
        /*0804*/ 	.byte	0x04, 0x0a
        /*0806*/ 	.short	(.L_1521 - .L_1520)
	.align		4
.L_1520:
        /*0808*/ 	.word	index@(.nv.constant0._ZN7cutlass13device_kernelIN5flash11enable_sm90INS1_16FlashAttnFwdSm90INS1_25CollectiveMainloopFwdSm90ILi2EN4cute5tupleIJNS5_1CILi1EEES8_S8_EEENS6_IJNS7_ILi192EEENS7_ILi160EEENS7_ILi64EEEEEELi64ENS_12float_e4m3_tEfNS_4arch4Sm90ELb0ELb1ELb0ELb0ELb0ELb0ELb0ELb1ELb1ELb0ELb0ELb0EEENS1_21CollectiveEpilogueFwdINS6_IJSA_SC_SB_EEES9_NS_10bfloat16_tESG_Li384ELb0ELb0ELb0ELb1EEENS1_30DynamicPersistentTileSchedulerILi384ELi128ELb0ELb0ELb1EEEEEEEEEvNT_6ParamsE)
        /*080c*/ 	.short	0x0210
        /*080e*/ 	.short	0x0bf0


	//----- nvinfo : EIATTR_SW_WAR
	.align		4
.L_1521:
        /*0810*/ 	.byte	0x04, 0x36
        /*0812*/ 	.short	(.L_1523 - .L_1522)
.L_1522:
        /*0814*/ 	.word	0x00000008
.L_1523:


//--------------------- .nv.info._ZN7cutlass13device_kernelIN5flash11enable_sm90INS1_16FlashAttnFwdSm90INS1_25CollectiveMainloopFwdSm90ILi2EN4cute5tupleIJNS5_1CILi1EEES8_S8_EEENS6_IJNS7_ILi192EEENS7_ILi160EEENS7_ILi64EEEEEELi64ENS_12float_e4m3_tEfNS_4arch4Sm90ELb0ELb1ELb0ELb1ELb0ELb0ELb0ELb1ELb1ELb0ELb0ELb0EEENS1_21CollectiveEpilogueFwdINS6_IJSA_SC_SB_EEES9_NS_10bfloat16_tESG_Li384ELb1ELb0ELb0ELb1EEENS1_36VarlenDynamicPersistentTileSchedulerILi192ELi160ELi384ELi128ELb0ELb0ELb1ELb1ELb0ELb1EEEEEEEEEvNT_6ParamsE --------------------------
	.section	.nv.info._ZN7cutlass13device_kernelIN5flash11enable_sm90INS1_16FlashAttnFwdSm90INS1_25CollectiveMainloopFwdSm90ILi2EN4cute5tupleIJNS5_1CILi1EEES8_S8_EEENS6_IJNS7_ILi192EEENS7_ILi160EEENS7_ILi64EEEEEELi64ENS_12float_e4m3_tEfNS_4arch4Sm90ELb0ELb1ELb0ELb1ELb0ELb0ELb0ELb1ELb1ELb0ELb0ELb0EEENS1_21CollectiveEpilogueFwdINS6_IJSA_SC_SB_EEES9_NS_10bfloat16_tESG_Li384ELb1ELb0ELb0ELb1EEENS1_36VarlenDynamicPersistentTileSchedulerILi192ELi160ELi384ELi128ELb0ELb0ELb1ELb1ELb0ELb1EEEEEEEEEvNT_6ParamsE,"",@"SHT_CUDA_INFO"
	.sectionflags	@""
	.align	4


	//----- nvinfo : EIATTR_CUDA_API_VERSION
	.align		4
        /*0000*/ 	.byte	0x04, 0x37
        /*0002*/ 	.short	(.L_1525 - .L_1524)
.L_1524:
        /*0004*/ 	.word	0x00000082


	//----- nvinfo : EIATTR_KPARAM_INFO
	.align		4
.L_1525:
        /*0008*/ 	.byte	0x04, 0x17
        /*000a*/ 	.short	(.L_1527 - .L_1526)
.L_1526:
        /*000c*/ 	.word	0x00000000
        /*0010*/ 	.short	0x0000
        /*0012*/ 	.short	0x0070
        /*0014*/ 	.byte	0x00, 0xf0, 0x01, 0x28


	//----- nvinfo : EIATTR_SPARSE_MMA_MASK
	.align		4
.L_1527:
        /*0018*/ 	.byte	0x03, 0x50
        /*001a*/ 	.short	0x0000


	//----- nvinfo : EIATTR_MAXREG_COUNT
	.align		4
        /*001c*/ 	.byte	0x03, 0x1b
        /*001e*/ 	.short	0x0080


	//----- nvinfo : EIATTR_NUM_BARRIERS
	.align		4
        /*0020*/ 	.byte	0x02, 0x4c
        /*0022*/ 	.byte	0x09
	.zero		1


	//----- nvinfo : EIATTR_EXTERNS
	.align		4
        /*0024*/ 	.byte	0x04, 0x0f
        /*0026*/ 	.short	(.L_1529 - .L_1528)


	//   ....[0]....
	.align		4
.L_1528:
        /*0028*/ 	.word	index@(__assertfail)


	//----- nvinfo : EIATTR_ANNOTATIONS
	.align		4
.L_1529:
        /*002c*/ 	.byte	0x04, 0x55
        /*002e*/ 	.short	(.L_1531 - .L_1530)


	//   ....[0]....
.L_1530:
        /*0030*/ 	.word	0x00000001
        /*0034*/ 	.byte	0x40, 0x2d, 0x01, 0x00, 0x01, 0x00, 0x00, 0x00, 0x10, 0x2e, 0x01, 0x00, 0x01, 0x00, 0x00, 0x00
        /*0044*/ 	.byte	0xd0, 0x46, 0x01, 0x00, 0x01, 0x00, 0x00, 0x00, 0x10, 0x47, 0x01, 0x00, 0x01, 0x00, 0x00, 0x00
        /*0054*/ 	.byte	0x60, 0x64, 0x01, 0x00


	//----- nvinfo : EIATTR_MERCURY_ISA_VERSION
	.align		4
.L_1531:
        /*0058*/ 	.byte	0x03, 0x5f
        /*005a*/ 	.short	0x0101


	//----- nvinfo : EIATTR_UNUSED_LOAD_BYTE_OFFSET
	.align		4
        /*005c*/ 	.byte	0x04, 0x44
        /*005e*/ 	.short	(.L_1533 - .L_1532)


	//   ....[0]....
.L_1532:
        /*0060*/ 	.word	0x00000a30
        /*0064*/ 	.word	0x0000fff0


	//   ....[1]....
        /*0068*/ 	.word	0x000104c0
        /*006c*/ 	.word	0x0000fff0


	//----- nvinfo : EIATTR_INT_WARP_WIDE_INSTR_OFFSETS
	.align		4
.L_1533:
        /*0070*/ 	.byte	0x04, 0x31
        /*0072*/ 	.short	(.L_1535 - .L_1534)


	//   ....[0]....
.L_1534:
        /*0074*/ 	.word	0x00000160


	//   ....[1]....
        /*0078*/ 	.word	0x000001a0


	//   ....[2]....
        /*007c*/ 	.word	0x00000210


	//   ....[3]....
        /*0080*/ 	.word	0x00013800


	//   ....[4]....
        /*0084*/ 	.word	0x00013890


	//   ....[5]....
        /*0088*/ 	.word	0x00013f80


	//   ....[6]....
        /*008c*/ 	.word	0x00015320


	//   ....[7]....
        /*0090*/ 	.word	0x000153b0


	//----- nvinfo : EIATTR_COOP_GROUP_MASK_REGIDS
	.align		4
.L_1535:
        /*0094*/ 	.byte	0x04, 0x29
        /*0096*/ 	.short	(.L_1537 - .L_1536)


	//   ....[0]....
.L_1536:
        /*0098*/ 	.word	0xffffffff


	//   ....[1]....
        /*009c*/ 	.word	0xffffffff


	//   ....[2]....
        /*00a0*/ 	.word	0xffffffff


	//   ....[3]....
        /*00a4*/ 	.word	0xffffffff


	//   ....[4]....
        /*00a8*/ 	.word	0xffffffff


	//   ....[5]....
        /*00ac*/ 	.word	0xffffffff


	//   ....[6]....
        /*00b0*/ 	.word	0xffffffff


	//   ....[7]....
        /*00b4*/ 	.word	0xffffffff


	//   ....[8]....
        /*00b8*/ 	.word	0xffffffff


	//   ....[9]....
        /*00bc*/ 	.word	0xffffffff


	//   ....[10]....
        /*00c0*/ 	.word	0xffffffff


	//   ....[11]....
        /*00c4*/ 	.word	0xffffffff


	//   ....[12]....
        /*00c8*/ 	.word	0xffffffff


	//   ....[13]....
        /*00cc*/ 	.word	0xffffffff


	//   ....[14]....
        /*00d0*/ 	.word	0xffffffff


	//   ....[15]....
        /*00d4*/ 	.word	0xffffffff


	//   ....[16]....
        /*00d8*/ 	.word	0xffffffff


	//   ....[17]....
        /*00dc*/ 	.word	0xffffffff


	//   ....[18]....
        /*00e0*/ 	.word	0xffffffff


	//   ....[19]....
        /*00e4*/ 	.word	0xffffffff


	//   ....[20]....
        /*00e8*/ 	.word	0xffffffff


	//   ....[21]....
        /*00ec*/ 	.word	0xffffffff


	//   ....[22]....
        /*00f0*/ 	.word	0xffffffff


	//   ....[23]....
        /*00f4*/ 	.word	0xffffffff


	//   ....[24]....
        /*00f8*/ 	.word	0xffffffff


	//   ....[25]....
        /*00fc*/ 	.word	0xffffffff


	//   ....[26]....
        /*0100*/ 	.word	0xffffffff


	//   ....[27]....
        /*0104*/ 	.word	0xffffffff


	//   ....[28]....
        /*0108*/ 	.word	0xffffffff


	//   ....[29]....
        /*010c*/ 	.word	0xffffffff


	//   ....[30]....
        /*0110*/ 	.word	0xffffffff


	//   ....[31]....
        /*0114*/ 	.word	0xffffffff


	//   ....[32]....
        /*0118*/ 	.word	0xffffffff


	//   ....[33]....
        /*011c*/ 	.word	0xffffffff


	//   ....[34]....
        /*0120*/ 	.word	0xffffffff


	//   ....[35]....
        /*0124*/ 	.word	0xffffffff


	//   ....[36]....
        /*0128*/ 	.word	0xffffffff


	//   ....[37]....
        /*012c*/ 	.word	0xffffffff


	//   ....[38]....
        /*0130*/ 	.word	0xffffffff


	//   ....[39]....
        /*0134*/ 	.word	0xffffffff


	//   ....[40]....
        /*0138*/ 	.word	0xffffffff


	//   ....[41]....
        /*013c*/ 	.word	0xffffffff


	//   ....[42]....
        /*0140*/ 	.word	0xffffffff


	//   ....[43]....
        /*0144*/ 	.word	0xffffffff


	//   ....[44]....
        /*0148*/ 	.word	0xffffffff


	//   ....[45]....
        /*014c*/ 	.word	0xffffffff


	//   ....[46]....
        /*0150*/ 	.word	0xffffffff


	//   ....[47]....
        /*0154*/ 	.word	0xffffffff


	//   ....[48]....
        /*0158*/ 	.word	0xffffffff


	//   ....[49]....
        /*015c*/ 	.word	0xffffffff


	//   ....[50]....
        /*0160*/ 	.word	0xffffffff


	//   ....[51]....
        /*0164*/ 	.word	0xffffffff


	//   ....[52]....
        /*0168*/ 	.word	0xffffffff


	//   ....[53]....
        /*016c*/ 	.word	0xffffffff


	//   ....[54]....
        /*0170*/ 	.word	0xffffffff


	//   ....[55]....
        /*0174*/ 	.word	0xffffffff


	//   ....[56]....
        /*0178*/ 	.word	0xffffffff


	//   ....[57]....
        /*017c*/ 	.word	0xffffffff


	//   ....[58]....
        /*0180*/ 	.word	0xffffffff


	//   ....[59]....
        /*0184*/ 	.word	0xffffffff


	//   ....[60]....
        /*0188*/ 	.word	0xffffffff


	//   ....[61]....
        /*018c*/ 	.word	0xffffffff


	//   ....[62]....
        /*0190*/ 	.word	0xffffffff


	//   ....[63]....
        /*0194*/ 	.word	0xffffffff


	//   ....[64]....
        /*0198*/ 	.word	0xffffffff


	//   ....[65]....
        /*019c*/ 	.word	0xffffffff


	//   ....[66]....
        /*01a0*/ 	.word	0xffffffff


	//   ....[67]....
        /*01a4*/ 	.word	0xffffffff


	//   ....[68]....
        /*01a8*/ 	.word	0xffffffff


	//   ....[69]....
        /*01ac*/ 	.word	0xffffffff


	//   ....[70]....
        /*01b0*/ 	.word	0xffffffff


	//   ....[71]....
        /*01b4*/ 	.word	0xffffffff


	//   ....[72]....
        /*01b8*/ 	.word	0xffffffff


	//   ....[73]....
        /*01bc*/ 	.word	0xffffffff


	//   ....[74]....
        /*01c0*/ 	.word	0xffffffff


	//   ....[75]....
        /*01c4*/ 	.word	0xffffffff


	//   ....[76]....
        /*01c8*/ 	.word	0xffffffff


	//   ....[77]....
        /*01cc*/ 	.word	0xffffffff


	//   ....[78]....
        /*01d0*/ 	.word	0xffffffff


	//   ....[79]....
        /*01d4*/ 	.word	0x0500000f


	//   ....[80]....
        /*01d8*/ 	.word	0x0500000f


	//----- nvinfo : EIATTR_COOP_GROUP_INSTR_OFFSETS
	.align		4
.L_1537:
        /*01dc*/ 	.byte	0x04, 0x28
        /*01de*/ 	.short	(.L_1539 - .L_1538)


	//   ....[0]....
.L_1538:
        /*01e0*/ 	.word	0x00000060


	//   ....[1]....
        /*01e4*/ 	.word	0x00000170


	//   ....[2]....
        /*01e8*/ 	.word	0x000001c0


	//   ....[3]....
        /*01ec*/ 	.word	0x000003f0


	//   ....[4]....
        /*01f0*/ 	.word	0x00000550


	//   ....[5]....
        /*01f4*/ 	.word	0x00000670


	//   ....[6]....
        /*01f8*/ 	.word	0x000007d0


	//   ....[7]....
        /*01fc*/ 	.word	0x00001a60


	//   ....[8]....
        /*0200*/ 	.word	0x00003be0


	//   ....[9]....
        /*0204*/ 	.word	0x00003cf0


	//   ....[10]....
        /*0208*/ 	.word	0x00004800


	//   ....[11]....
        /*020c*/ 	.word	0x00004880


	//   ....[12]....
        /*0210*/ 	.word	0x00007960


	//   ....[13]....
        /*0214*/ 	.word	0x00007a70


	//   ....[14]....
        /*0218*/ 	.word	0x000085e0


	//   ....[15]....
        /*021c*/ 	.word	0x00008630


	//   ....[16]....
        /*0220*/ 	.word	0x0000a5c0


	//   ....[17]....
        /*0224*/ 	.word	0x0000a5d0


	//   ....[18]....
        /*0228*/ 	.word	0x0000a610


	//   ....[19]....
        /*022c*/ 	.word	0x0000a640


	//   ....[20]....
        /*0230*/ 	.word	0x0000dd50


	//   ....[21]....
        /*0234*/ 	.word	0x0000de70


	//   ....[22]....
        /*0238*/ 	.word	0x0000e990


	//   ....[23]....
        /*023c*/ 	.word	0x0000ea30


	//   ....[24]....
        /*0240*/ 	.word	0x0000ff10


	//   ....[25]....
        /*0244*/ 	.word	0x0000ff20


	//   ....[26]....
        /*0248*/ 	.word	0x0000ffa0


	//   ....[27]....
        /*024c*/ 	.word	0x0000ffb0


	//   ....[28]....
        /*0250*/ 	.word	0x00010a80


	//   ....[29]....
        /*0254*/ 	.word	0x00010a90


	//   ....[30]....
        /*0258*/ 	.word	0x00010aa0


	//   ....[31]....
        /*025c*/ 	.word	0x00010ab0


	//   ....[32]....
        /*0260*/ 	.word	0x00010ac0


	//   ....[33]....
        /*0264*/ 	.word	0x00010ad0


	//   ....[34]....
        /*0268*/ 	.word	0x00010ae0


	//   ....[35]....
        /*026c*/ 	.word	0x00010af0


	//   ....[36]....
        /*0270*/ 	.word	0x00010b10


	//   ....[37]....
        /*0274*/ 	.word	0x00010b20


	//   ....[38]....
        /*0278*/ 	.word	0x00010b50


	//   ....[39]....
        /*027c*/ 	.word	0x00010b60


	//   ....[40]....
        /*0280*/ 	.word	0x00010b80


	//   ....[41]....
        /*0284*/ 	.word	0x00010bb0


	//   ....[42]....
        /*0288*/ 	.word	0x00010be0


	//   ....[43]....
        /*028c*/ 	.word	0x00010bf0


	//   ....[44]....
        /*0290*/ 	.word	0x00012180


	//   ....[45]....
        /*0294*/ 	.word	0x00012360


	//   ....[46]....
        /*0298*/ 	.word	0x00012390


	//   ....[47]....
        /*029c*/ 	.word	0x000123c0


	//   ....[48]....
        /*02a0*/ 	.word	0x000123f0


	//   ....[49]....
        /*02a4*/ 	.word	0x00012420


	//   ....[50]....
        /*02a8*/ 	.word	0x00012460


	//   ....[51]....
        /*02ac*/ 	.word	0x000125e0


	//   ....[52]....
        /*02b0*/ 	.word	0x00012610


	//   ....[53]....
        /*02b4*/ 	.word	0x00012640


	//   ....[54]....
        /*02b8*/ 	.word	0x00012670


	//   ....[55]....
        /*02bc*/ 	.word	0x000126a0


	//   ....[56]....
        /*02c0*/ 	.word	0x000126e0


	//   ....[57]....
        /*02c4*/ 	.word	0x00012770


	//   ....[58]....
        /*02c8*/ 	.word	0x00012800


	//   ....[59]....
        /*02cc*/ 	.word	0x000128b0


	//   ....[60]....
        /*02d0*/ 	.word	0x00014090


	//   ....[61]....
        /*02d4*/ 	.word	0x00015a10


	//   ....[62]....
        /*02d8*/ 	.word	0x00015a40


	//   ....[63]....
        /*02dc*/ 	.word	0x00015a70


	//   ....[64]....
        /*02e0*/ 	.word	0x00015ab0


	//   ....[65]....
        /*02e4*/ 	.word	0x00015ac0


	//   ....[66]....
        /*02e8*/ 	.word	0x00015af0


	//   ....[67]....
        /*02ec*/ 	.word	0x00015b20


	//   ....[68]....
        /*02f0*/ 	.word	0x00015b30


	//   ....[69]....
        /*02f4*/ 	.word	0x00015c70


	//   ....[70]....
        /*02f8*/ 	.word	0x00015ca0


	//   ....[71]....
        /*02fc*/ 	.word	0x00015cd0


	//   ....[72]....
        /*0300*/ 	.word	0x00015d00


	//   ....[73]....
        /*0304*/ 	.word	0x00015d30


	//   ....[74]....
        /*0308*/ 	.word	0x00015d70


	//   ....[75]....
        /*030c*/ 	.word	0x00015e20


	//   ....[76]....
        /*0310*/ 	.word	0x00015ec0


	//   ....[77]....
        /*0314*/ 	.word	0x00015f70


	//   ....[78]....
        /*0318*/ 	.word	0x00016580


	//   ....[79]....
        /*031c*/ 	.word	0x00016c10


	//   ....[80]....
        /*0320*/ 	.word	0x00017080


	//----- nvinfo : EIATTR_REG_RECONFIG
	.align		4
.L_1539:
        /*0324*/ 	.byte	0x01, 0x54
	.zero		2


	//----- nvinfo : EIATTR_SYSCALL_OFFSETS
	.align		4
        /*0328*/ 	.byte	0x04, 0x46
        /*032a*/ 	.short	(.L_1541 - .L_1540)


	//   ....[0]....
.L_1540:
        /*032c*/ 	.word	0x00001c10


	//   ....[1]....
        /*0330*/ 	.word	0x00013a20


	//   ....[2]....
        /*0334*/ 	.word	0x00013b80


	//   ....[3]....
        /*0338*/ 	.word	0x00013cc0


	//   ....[4]....
        /*033c*/ 	.word	0x00013de0


	//----- nvinfo : EIATTR_MBARRIER_INSTR_OFFSETS
	.align		4
.L_1541:
        /*0340*/ 	.byte	0x04, 0x39
        /*0342*/ 	.short	(.L_1543 - .L_1542)


	//   ....[0]....
.L_1542:
        /*0344*/ 	.word	0x000002a0
        /*0348*/ 	.word	0x000000ff
        /*034c*/ 	.word	0x00013200
        /*0350*/ 	.short	0x0100
        /*0352*/ 	.byte	0x08
	.zero		1


	//   ....[1]....
        /*0354*/ 	.word	0x000002b0
        /*0358*/ 	.word	0x000000ff
        /*035c*/ 	.word	0x00013220
        /*0360*/ 	.short	0x0100
        /*0362*/ 	.byte	0x08
	.zero		1


	//   ....[2]....
        /*0364*/ 	.word	0x000003a0
        /*0368*/ 	.word	0x000000ff
        /*036c*/ 	.word	0x00013230
        /*0370*/ 	.short	0x0100
        /*0372*/ 	.byte	0x08
	.zero		1


	//   ....[3]....
        /*0374*/ 	.word	0x000003b0
        /*0378*/ 	.word	0x000000ff
        /*037c*/ 	.word	0x00013240
        /*0380*/ 	.short	0x0100
        /*0382*/ 	.byte	0x08
	.zero		1


	//   ....[4]....
        /*0384*/ 	.word	0x000003c0
        /*0388*/ 	.word	0x000000ff
        /*038c*/ 	.word	0x00013238
        /*0390*/ 	.short	0x0100
        /*0392*/ 	.byte	0x08
	.zero		1


	//   ....[5]....
        /*0394*/ 	.word	0x000003d0
        /*0398*/ 	.word	0x000000ff
        /*039c*/ 	.word	0x00013248
        /*03a0*/ 	.short	0x0100
        /*03a2*/ 	.byte	0x08
	.zero		1


	//   ....[6]....
        /*03a4*/ 	.word	0x00000500
        /*03a8*/ 	.word	0x000000ff
        /*03ac*/ 	.word	0x00013250
        /*03b0*/ 	.short	0x0100
        /*03b2*/ 	.byte	0x08
	.zero		1


	//   ....[7]....
        /*03b4*/ 	.word	0x00000510
        /*03b8*/ 	.word	0x000000ff
        /*03bc*/ 	.word	0x00013260
        /*03c0*/ 	.short	0x0100
        /*03c2*/ 	.byte	0x08
	.zero		1


	//   ....[8]....
        /*03c4*/ 	.word	0x00000520
        /*03c8*/ 	.word	0x000000ff
        /*03cc*/ 	.word	0x00013258
        /*03d0*/ 	.short	0x0100
        /*03d2*/ 	.byte	0x08
	.zero		1


	//   ....[9]....
        /*03d4*/ 	.word	0x00000530
        /*03d8*/ 	.word	0x000000ff
        /*03dc*/ 	.word	0x00013268
        /*03e0*/ 	.short	0x0100
        /*03e2*/ 	.byte	0x08
	.zero		1


	//   ....[10]....
        /*03e4*/ 	.word	0x00000620
        /*03e8*/ 	.word	0x000000ff
        /*03ec*/ 	.word	0x00013270
        /*03f0*/ 	.short	0x0100
        /*03f2*/ 	.byte	0x06
	.zero		1


	//   ....[11]....
        /*03f4*/ 	.word	0x00000630
        /*03f8*/ 	.word	0x000000ff
        /*03fc*/ 	.word	0x00013280
        /*0400*/ 	.short	0x0100
        /*0402*/ 	.byte	0x06
	.zero		1


	//   ....[12]....
        /*0404*/ 	.word	0x00000640
        /*0408*/ 	.word	0x000000ff
        /*040c*/ 	.word	0x00013278
        /*0410*/ 	.short	0x0100
        /*0412*/ 	.byte	0x06
	.zero		1


	//   ....[13]....
        /*0414*/ 	.word	0x00000650
        /*0418*/ 	.word	0x000000ff
        /*041c*/ 	.word	0x00013288
        /*0420*/ 	.short	0x0100
        /*0422*/ 	.byte	0x06
	.zero		1


	//   ....[14]....
        /*0424*/ 	.word	0x00000780
        /*0428*/ 	.word	0x000000ff
        /*042c*/ 	.word	0x00013290
        /*0430*/ 	.short	0x0100
        /*0432*/ 	.byte	0x08
	.zero		1


	//   ....[15]....
        /*0434*/ 	.word	0x00000790
        /*0438*/ 	.word	0x000000ff
        /*043c*/ 	.word	0x000132a0
        /*0440*/ 	.short	0x0100
        /*0442*/ 	.byte	0x08
	.zero		1


	//   ....[16]....
        /*0444*/ 	.word	0x000007a0
        /*0448*/ 	.word	0x000000ff
        /*044c*/ 	.word	0x00013298
        /*0450*/ 	.short	0x0100
        /*0452*/ 	.byte	0x08
	.zero		1


	//   ....[17]....
        /*0454*/ 	.word	0x000007b0
        /*0458*/ 	.word	0x000000ff
        /*045c*/ 	.word	0x000132a8
        /*0460*/ 	.short	0x0100
        /*0462*/ 	.byte	0x08
	.zero		1


	//   ....[18]....
        /*0464*/ 	.word	0x000008e0
        /*0468*/ 	.word	0x000000ff
        /*046c*/ 	.word	0x000132b0
        /*0470*/ 	.short	0x0100
        /*0472*/ 	.byte	0x08
	.zero		1


	//   ....[19]....
        /*0474*/ 	.word	0x000008f0
        /*0478*/ 	.word	0x000000ff
        /*047c*/ 	.word	0x000132c0
        /*0480*/ 	.short	0x0100
        /*0482*/ 	.byte	0x08
	.zero		1


	//   ....[20]....
        /*0484*/ 	.word	0x00000900
        /*0488*/ 	.word	0x000000ff
        /*048c*/ 	.word	0x000132b8
        /*0490*/ 	.short	0x0100
        /*0492*/ 	.byte	0x08
	.zero		1


	//   ....[21]....
        /*0494*/ 	.word	0x00000910
        /*0498*/ 	.word	0x000000ff
        /*049c*/ 	.word	0x000132c8
        /*04a0*/ 	.short	0x0100
        /*04a2*/ 	.byte	0x08
	.zero		1


	//   ....[22]....
        /*04a4*/ 	.word	0x00001c90
        /*04a8*/ 	.word	0x000000ff
        /*04ac*/ 	.word	0x00013200
        /*04b0*/ 	.short	0x010a
        /*04b2*/ 	.byte	0x2d
	.zero		1


	//   ....[23]....
        /*04b4*/ 	.word	0x00001d10
        /*04b8*/ 	.word	0x00000003
        /*04bc*/ 	.word	0x00013230
        /*04c0*/ 	.short	0x010a
        /*04c2*/ 	.byte	0x3f
	.zero		1


	//   ....[24]....
        /*04c4*/ 	.word	0x00001d50
        /*04c8*/ 	.word	0x00000003
        /*04cc*/ 	.word	0x00013230
        /*04d0*/ 	.short	0x010a
        /*04d2*/ 	.byte	0x3f
	.zero		1


	//   ....[25]....
        /*04d4*/ 	.word	0x000022e0
        /*04d8*/ 	.word	0x00000000
        /*04dc*/ 	.word	0x00000000
        /*04e0*/ 	.short	0x0101
        /*04e2*/ 	.byte	0x3f
	.zero		1


	//   ....[26]....
        /*04e4*/ 	.word	0x000059e0
        /*04e8*/ 	.word	0x000000ff
        /*04ec*/ 	.word	0x00013230
        /*04f0*/ 	.short	0x010a
        /*04f2*/ 	.byte	0x17
	.zero		1


	//   ....[27]....
        /*04f4*/ 	.word	0x00005a20
        /*04f8*/ 	.word	0x000000ff
        /*04fc*/ 	.word	0x00013230
        /*0500*/ 	.short	0x010a
        /*0502*/ 	.byte	0x17
	.zero		1


	//   ....[28]....
        /*0504*/ 	.word	0x00005e70
        /*0508*/ 	.word	0x000000ff
        /*050c*/ 	.word	0x00013250
        /*0510*/ 	.short	0x010a
        /*0512*/ 	.byte	0x0b
	.zero		1


	//   ....[29]....
        /*0514*/ 	.word	0x00005eb0
        /*0518*/ 	.word	0x000000ff
        /*051c*/ 	.word	0x00013250
        /*0520*/ 	.short	0x010a
        /*0522*/ 	.byte	0x0b
	.zero		1


	//   ....[30]....
        /*0524*/ 	.word	0x00006120
        /*0528*/ 	.word	0x0000000e
        /*052c*/ 	.word	0x00000000
        /*0530*/ 	.short	0x0101
        /*0532*/ 	.byte	0x3f
	.zero		1


	//   ....[31]....
        /*0534*/ 	.word	0x00009340
        /*0538*/ 	.word	0x000000ff
        /*053c*/ 	.word	0x00000000
        /*0540*/ 	.short	0x0101
        /*0542*/ 	.byte	0x06
	.zero		1


	//   ....[32]....
        /*0544*/ 	.word	0x00009ab0
        /*0548*/ 	.word	0x000000ff
        /*054c*/ 	.word	0x00013230
        /*0550*/ 	.short	0x010a
        /*0552*/ 	.byte	0x06
	.zero		1


	//   ....[33]....
        /*0554*/ 	.word	0x00009af0
        /*0558*/ 	.word	0x000000ff
        /*055c*/ 	.word	0x00013230
        /*0560*/ 	.short	0x010a
        /*0562*/ 	.byte	0x06
	.zero		1


	//   ....[34]....
        /*0564*/ 	.word	0x00009f40
        /*0568*/ 	.word	0x000000ff
        /*056c*/ 	.word	0x00013250
        /*0570*/ 	.short	0x010a
        /*0572*/ 	.byte	0x0b
	.zero		1


	//   ....[35]....
        /*0574*/ 	.word	0x00009f80
        /*0578*/ 	.word	0x000000ff
        /*057c*/ 	.word	0x00013250
        /*0580*/ 	.short	0x010a
        /*0582*/ 	.byte	0x0b
	.zero		1


	//   ....[36]....
        /*0584*/ 	.word	0x0000b500
        /*0588*/ 	.word	0x00000005
        /*058c*/ 	.word	0x00000000
        /*0590*/ 	.short	0x0101
        /*0592*/ 	.byte	0x3f
	.zero		1


	//   ....[37]....
        /*0594*/ 	.word	0x0000b810
        /*0598*/ 	.word	0x000000ff
        /*059c*/ 	.word	0x00000000
        /*05a0*/ 	.short	0x0101
        /*05a2*/ 	.byte	0x06
	.zero		1


	//   ....[38]....
        /*05a4*/ 	.word	0x0000bde0
        /*05a8*/ 	.word	0x000000ff
        /*05ac*/ 	.word	0x00013230
        /*05b0*/ 	.short	0x010a
        /*05b2*/ 	.byte	0x17
	.zero		1


	//   ....[39]....
        /*05b4*/ 	.word	0x0000be20
        /*05b8*/ 	.word	0x000000ff
        /*05bc*/ 	.word	0x00013230
        /*05c0*/ 	.short	0x010a
        /*05c2*/ 	.byte	0x17
	.zero		1


	//   ....[40]....
        /*05c4*/ 	.word	0x0000c270
        /*05c8*/ 	.word	0x000000ff
        /*05cc*/ 	.word	0x00013250
        /*05d0*/ 	.short	0x010a
        /*05d2*/ 	.byte	0x0b
	.zero		1


	//   ....[41]....
        /*05d4*/ 	.word	0x0000c2b0
        /*05d8*/ 	.word	0x000000ff
        /*05dc*/ 	.word	0x00013250
        /*05e0*/ 	.short	0x010a
        /*05e2*/ 	.byte	0x0b
	.zero		1


	//   ....[42]....
        /*05e4*/ 	.word	0x0000c520
        /*05e8*/ 	.word	0x00000000
        /*05ec*/ 	.word	0x00000000
        /*05f0*/ 	.short	0x0101
        /*05f2*/ 	.byte	0x3f
	.zero		1


	//   ....[43]....
        /*05f4*/ 	.word	0x0000f740
        /*05f8*/ 	.word	0x000000ff
        /*05fc*/ 	.word	0x00000000
        /*0600*/ 	.short	0x0101
        /*0602*/ 	.byte	0x06
	.zero		1


	//   ....[44]....
        /*0604*/ 	.word	0x0000fbe0
        /*0608*/ 	.word	0x000000ff
        /*060c*/ 	.word	0x00013250
        /*0610*/ 	.short	0x010a
        /*0612*/ 	.byte	0x0e
	.zero		1


	//   ....[45]....
        /*0614*/ 	.word	0x0000fc20
        /*0618*/ 	.word	0x000000ff
        /*061c*/ 	.word	0x00013250
        /*0620*/ 	.short	0x010a
        /*0622*/ 	.byte	0x0e
	.zero		1


	//   ....[46]....
        /*0624*/ 	.word	0x00010290
        /*0628*/ 	.word	0x000000ff
        /*062c*/ 	.word	0x00000000
        /*0630*/ 	.short	0x0101
        /*0632*/ 	.byte	0x04
	.zero		1


	//   ....[47]....
        /*0634*/ 	.word	0x000113a0
        /*0638*/ 	.word	0x00000003
        /*063c*/ 	.word	0x00000000
        /*0640*/ 	.short	0x0101
        /*0642*/ 	.byte	0x3f
	.zero		1


	//   ....[48]....
        /*0644*/ 	.word	0x000142a0
        /*0648*/ 	.word	0x00000005
        /*064c*/ 	.word	0x00013280
        /*0650*/ 	.short	0x010a
        /*0652*/ 	.byte	0x3f
	.zero		1


	//   ....[49]....
        /*0654*/ 	.word	0x00014440
        /*0658*/ 	.word	0x00000005
        /*065c*/ 	.word	0x00013240
        /*0660*/ 	.short	0x010a
        /*0662*/ 	.byte	0x3f
	.zero		1


	//   ....[50]....
        /*0664*/ 	.word	0x00014760
        /*0668*/ 	.word	0x000000ff
        /*066c*/ 	.word	0x00013220
        /*0670*/ 	.short	0x010a
        /*0672*/ 	.byte	0x29
	.zero		1


	//   ....[51]....
        /*0674*/ 	.word	0x00014a20
        /*0678*/ 	.word	0x00000006
        /*067c*/ 	.word	0x00013280
        /*0680*/ 	.short	0x010a
        /*0682*/ 	.byte	0x3f
	.zero		1


	//   ....[52]....
        /*0684*/ 	.word	0x00014c50
        /*0688*/ 	.word	0x00000006
        /*068c*/ 	.word	0x00013240
        /*0690*/ 	.short	0x010a
        /*0692*/ 	.byte	0x3f
	.zero		1


	//   ....[53]....
        /*0694*/ 	.word	0x00014f20
        /*0698*/ 	.word	0x0000000c
        /*069c*/ 	.word	0x00013270
        /*06a0*/ 	.short	0x010a
        /*06a2*/ 	.byte	0x3f
	.zero		1


	//   ....[54]....
        /*06a4*/ 	.word	0x00014f90
        /*06a8*/ 	.word	0x0000000c
        /*06ac*/ 	.word	0x00013260
        /*06b0*/ 	.short	0x010a
        /*06b2*/ 	.byte	0x3f
	.zero		1


	//   ....[55]....
        /*06b4*/ 	.word	0x00015250
        /*06b8*/ 	.word	0x0000000c
        /*06bc*/ 	.word	0x00013250
        /*06c0*/ 	.short	0x0101
        /*06c2*/ 	.byte	0x3f
	.zero		1


	//   ....[56]....
        /*06c4*/ 	.word	0x000152c0
        /*06c8*/ 	.word	0x00000003
        /*06cc*/ 	.word	0x00000000
        /*06d0*/ 	.short	0x0101
        /*06d2*/ 	.byte	0x3f
	.zero		1


	//   ....[57]....
        /*06d4*/ 	.word	0x00015480
        /*06d8*/ 	.word	0x00000002
        /*06dc*/ 	.word	0x00013270
        /*06e0*/ 	.short	0x010a
        /*06e2*/ 	.byte	0x3f
	.zero		1


	//   ....[58]....
        /*06e4*/ 	.word	0x000154f0
        /*06e8*/ 	.word	0x00000002
        /*06ec*/ 	.word	0x00013260
        /*06f0*/ 	.short	0x010a
        /*06f2*/ 	.byte	0x3f
	.zero		1


	//   ....[59]....
        /*06f4*/ 	.word	0x000157b0
        /*06f8*/ 	.word	0x00000002
        /*06fc*/ 	.word	0x00013250
        /*0700*/ 	.short	0x0101
        /*0702*/ 	.byte	0x3f
	.zero		1


	//   ....[60]....
        /*0704*/ 	.word	0x00015840
        /*0708*/ 	.word	0x00000000
        /*070c*/ 	.word	0x00000000
        /*0710*/ 	.short	0x0101
        /*0712*/ 	.byte	0x3f
	.zero		1


	//   ....[61]....
        /*0714*/ 	.word	0x00016500
        /*0718*/ 	.word	0x00000006
        /*071c*/ 	.word	0x00013220
        /*0720*/ 	.short	0x010a
        /*0722*/ 	.byte	0x3f
	.zero		1


	//   ....[62]....
        /*0724*/ 	.word	0x000166a0
        /*0728*/ 	.word	0x00000005
        /*072c*/ 	.word	0x00000000
        /*0730*/ 	.short	0x010a
        /*0732*/ 	.byte	0x3f
	.zero		1


	//   ....[63]....
        /*0734*/ 	.word	0x00016710
        /*0738*/ 	.word	0x00000009
        /*073c*/ 	.word	0x00000000
        /*0740*/ 	.short	0x010a
        /*0742*/ 	.byte	0x3f
	.zero		1


	//   ....[64]....
        /*0744*/ 	.word	0x00016760
        /*0748*/ 	.word	0x00000011
        /*074c*/ 	.word	0x00013260
        /*0750*/ 	.short	0x010a
        /*0752*/ 	.byte	0x3f
	.zero		1


	//   ....[65]....
        /*0754*/ 	.word	0x000167b0
        /*0758*/ 	.word	0x00000007
        /*075c*/ 	.word	0x00013260
        /*0760*/ 	.short	0x010a
        /*0762*/ 	.byte	0x3f
	.zero		1


	//   ....[66]....
        /*0764*/ 	.word	0x000167f0
        /*0768*/ 	.word	0x00000011
        /*076c*/ 	.word	0x00013280
        /*0770*/ 	.short	0x010a
        /*0772*/ 	.byte	0x3f
	.zero		1


	//   ....[67]....
        /*0774*/ 	.word	0x00016810
        /*0778*/ 	.word	0x00000007
        /*077c*/ 	.word	0x00013280
        /*0780*/ 	.short	0x010a
        /*0782*/ 	.byte	0x3f
	.zero		1


	//   ....[68]....
        /*0784*/ 	.word	0x00016880
        /*0788*/ 	.word	0x00000003
        /*078c*/ 	.word	0x00013200
        /*0790*/ 	.short	0x010a
        /*0792*/ 	.byte	0x3f
	.zero		1


	//   ....[69]....
        /*0794*/ 	.word	0x000168d0
        /*0798*/ 	.word	0x00000003
        /*079c*/ 	.word	0x00013230
        /*07a0*/ 	.short	0x010a
        /*07a2*/ 	.byte	0x3f
	.zero		1


	//   ....[70]....
        /*07a4*/ 	.word	0x00016930
        /*07a8*/ 	.word	0x0000000f
        /*07ac*/ 	.word	0x00013230
        /*07b0*/ 	.short	0x010a
        /*07b2*/ 	.byte	0x3f
	.zero		1


	//   ....[71]....
        /*07b4*/ 	.word	0x00016990
        /*07b8*/ 	.word	0x0000000f
        /*07bc*/ 	.word	0x00013250
        /*07c0*/ 	.short	0x010a
        /*07c2*/ 	.byte	0x3f
	.zero		1


	//   ....[72]....
        /*07c4*/ 	.word	0x000169f0
        /*07c8*/ 	.word	0x00000003
        /*07cc*/ 	.word	0x00013230
        /*07d0*/ 	.short	0x010a
        /*07d2*/ 	.byte	0x3f
	.zero		1


	//   ....[73]....
        /*07d4*/ 	.word	0x00016a50
        /*07d8*/ 	.word	0x00000003
        /*07dc*/ 	.word	0x00013250
        /*07e0*/ 	.short	0x010a
        /*07e2*/ 	.byte	0x3f
	.zero		1


	//   ....[74]....
        /*07e4*/ 	.word	0x00016ab0
        /*07e8*/ 	.word	0x00000003
        /*07ec*/ 	.word	0x00013230
        /*07f0*/ 	.short	0x010a
        /*07f2*/ 	.byte	0x3f
	.zero		1


	//   ....[75]....
        /*07f4*/ 	.word	0x00016b10
        /*07f8*/ 	.word	0x00000003
        /*07fc*/ 	.word	0x00013250
        /*0800*/ 	.short	0x010a
        /*0802*/ 	.byte	0x3f
	.zero		1


	//   ....[76]....
        /*0804*/ 	.word	0x00016b70
        /*0808*/ 	.word	0x00000007
        /*080c*/ 	.word	0x00013250
        /*0810*/ 	.short	0x010a
        /*0812*/ 	.byte	0x3f
	.zero		1


	//   ....[77]....
        /*0814*/ 	.word	0x00016cc0
        /*0818*/ 	.word	0x00000005
        /*081c*/ 	.word	0x00013280
        /*0820*/ 	.short	0x010a
        /*0822*/ 	.byte	0x3f
	.zero		1


	//   ....[78]....
        /*0824*/ 	.word	0x00016d10
        /*0828*/ 	.word	0x00000005
        /*082c*/ 	.word	0x00013240
        /*0830*/ 	.short	0x010a
        /*0832*/ 	.byte	0x3f
	.zero		1


	//   ....[79]....
        /*0834*/ 	.word	0x00016d70
        /*0838*/ 	.word	0x00000004
        /*083c*/ 	.word	0x00013220
        /*0840*/ 	.short	0x010a
        /*0842*/ 	.byte	0x3f
	.zero		1


	//   ....[80]....
        /*0844*/ 	.word	0x00016dc0
        /*0848*/ 	.word	0x00000006
        /*084c*/ 	.word	0x00013280
        /*0850*/ 	.short	0x010a
        /*0852*/ 	.byte	0x3f
	.zero		1


	//   ....[81]....
        /*0854*/ 	.word	0x00016e10
        /*0858*/ 	.word	0x00000006
        /*085c*/ 	.word	0x00013240
        /*0860*/ 	.short	0x010a
        /*0862*/ 	.byte	0x3f
	.zero		1


	//   ....[82]....
        /*0864*/ 	.word	0x00016e60
        /*0868*/ 	.word	0x0000000c
        /*086c*/ 	.word	0x00013270
        /*0870*/ 	.short	0x010a
        /*0872*/ 	.byte	0x3f
	.zero		1


	//   ....[83]....
        /*0874*/ 	.word	0x00016eb0
        /*0878*/ 	.word	0x0000000c
        /*087c*/ 	.word	0x00013260
        /*0880*/ 	.short	0x010a
        /*0882*/ 	.byte	0x3f
	.zero		1


	//   ....[84]....
        /*0884*/ 	.word	0x00016f00
        /*0888*/ 	.word	0x00000002
        /*088c*/ 	.word	0x00013270
        /*0890*/ 	.short	0x010a
        /*0892*/ 	.byte	0x3f
	.zero		1


	//   ....[85]....
        /*0894*/ 	.word	0x00016f50
        /*0898*/ 	.word	0x00000002
        /*089c*/ 	.word	0x00013260
        /*08a0*/ 	.short	0x010a
        /*08a2*/ 	.byte	0x3f
	.zero		1


	//   ....[86]....
        /*08a4*/ 	.word	0x00016fa0
        /*08a8*/ 	.word	0x00000006
        /*08ac*/ 	.word	0x00013220
        /*08b0*/ 	.short	0x010a
        /*08b2*/ 	.byte	0x3f
	.zero		1


	//   ....[87]....
        /*08b4*/ 	.word	0x00017140
        /*08b8*/ 	.word	0x00000005
        /*08bc*/ 	.word	0x00000000
        /*08c0*/ 	.short	0x010a
        /*08c2*/ 	.byte	0x3f
	.zero		1


	//   ....[88]....
        /*08c4*/ 	.word	0x00017190
        /*08c8*/ 	.word	0x00000009
        /*08cc*/ 	.word	0x00000000
        /*08d0*/ 	.short	0x010a
        /*08d2*/ 	.byte	0x3f
	.zero		1


	//   ....[89]....
        /*08d4*/ 	.word	0x000171e0
        /*08d8*/ 	.word	0x00000011
        /*08dc*/ 	.word	0x00013260
        /*08e0*/ 	.short	0x010a
        /*08e2*/ 	.byte	0x3f
	.zero		1


	//   ....[90]....
        /*08e4*/ 	.word	0x00017230
        /*08e8*/ 	.word	0x00000007
        /*08ec*/ 	.word	0x00013260
        /*08f0*/ 	.short	0x010a
        /*08f2*/ 	.byte	0x3f
	.zero		1


	//   ....[91]....
        /*08f4*/ 	.word	0x00017280
        /*08f8*/ 	.word	0x00000011
        /*08fc*/ 	.word	0x00013280
        /*0900*/ 	.short	0x010a
        /*0902*/ 	.byte	0x3f
	.zero		1


	//----- nvinfo : EIATTR_NUM_MBARRIERS
	.align		4
.L_1543:
        /*0904*/ 	.byte	0x03, 0x38
        /*0906*/ 	.short	0x0016


	//----- nvinfo : EIATTR_EXIT_INSTR_OFFSETS
	.align		4
        /*0908*/ 	.byte	0x04, 0x1c
        /*090a*/ 	.short	(.L_1545 - .L_1544)


	//   ....[0]....
.L_1544:
        /*090c*/ 	.word	0x00000a70


	//   ....[1]....
        /*0910*/ 	.word	0x00012130


	//   ....[2]....
        /*0914*/ 	.word	0x00016860


	//----- nvinfo : EIATTR_MAX_THREADS
	.align		4
.L_1545:
        /*0918*/ 	.byte	0x04, 0x05
        /*091a*/ 	.short	(.L_1547 - .L_1546)
.L_1546:
        /*091c*/ 	.word	0x00000200
        /*0920*/ 	.word	0x00000001
        /*0924*/ 	.word	0x00000001


	//----- nvinfo : EIATTR_CRS_STACK_SIZE
	.align		4
.L_1547:
        /*0928*/ 	.byte	0x04, 0x1e
        /*092a*/ 	.short	(.L_1549 - .L_1548)
.L_1548:
        /*092c*/ 	.word	0x00000000


	//----- nvinfo : EIATTR_CBANK_PARAM_SIZE
	.align		4
.L_1549:
        /*0930*/ 	.byte	0x03, 0x19
        /*0932*/ 	.short	0x0a70


	//----- nvinfo : EIATTR_PARAM_CBANK
	.align		4
        /*0934*/ 	.byte	0x04, 0x0a
        /*0936*/ 	.short	(.L_1551 - .L_1550)
	.align		4
.L_1550:
        /*0938*/ 	.word	index@(.nv.constant0._ZN7cutlass13device_kernelIN5flash11enable_sm90INS1_16FlashAttnFwdSm90INS1_25CollectiveMainloopFwdSm90ILi2EN4cute5tupleIJNS5_1CILi1EEES8_S8_EEENS6_IJNS7_ILi192EEENS7_ILi160EEENS7_ILi64EEEEEELi64ENS_12float_e4m3_tEfNS_4arch4Sm90ELb0ELb1ELb0ELb1ELb0ELb0ELb0ELb1ELb1ELb0ELb0ELb0EEENS1_21CollectiveEpilogueFwdINS6_IJSA_SC_SB_EEES9_NS_10bfloat16_tESG_Li384ELb1ELb0ELb0ELb1EEENS1_36VarlenDynamicPersistentTileSchedulerILi192ELi160ELi384ELi128ELb0ELb0ELb1ELb1ELb0ELb1EEEEEEEEEvNT_6ParamsE)
        /*093c*/ 	.short	0x0210
        /*093e*/ 	.short	0x0a70


	//----- nvinfo : EIATTR_SW_WAR
	.align		4
.L_1551:
        /*0940*/ 	.byte	0x04, 0x36
        /*0942*/ 	.short	(.L_1553 - .L_1552)
.L_1552:
        /*0944*/ 	.word	0x00000008
.L_1553:


//--------------------- .nv.info._ZN7cutlass13device_kernelIN5flash11enable_sm90INS1_16FlashAttnFwdSm90INS1_25CollectiveMainloopFwdSm90ILi2EN4cute5tupleIJNS5_1CILi1EEES8_S8_EEENS6_IJNS7_ILi192EEENS7_ILi160EEENS7_ILi64EEEEEELi64ENS_12float_e4m3_tEfNS_4arch4Sm90ELb0ELb1ELb0ELb1ELb0ELb1ELb0ELb1ELb1ELb0ELb0ELb0EEENS1_21CollectiveEpilogueFwdINS6_IJSA_SC_SB_EEES9_NS_10bfloat16_tESG_Li384ELb1ELb0ELb0ELb1EEENS1_36VarlenDynamicPersistentTileSchedulerILi192ELi160ELi384ELi128ELb0ELb0ELb1ELb1ELb0ELb1EEEEEEEEEvNT_6ParamsE --------------------------
	.section	.nv.info._ZN7cutlass13device_kernelIN5flash11enable_sm90INS1_16FlashAttnFwdSm90INS1_25CollectiveMainloopFwdSm90ILi2EN4cute5tupleIJNS5_1CILi1EEES8_S8_EEENS6_IJNS7_ILi192EEENS7_ILi160EEENS7_ILi64EEEEEELi64ENS_12float_e4m3_tEfNS_4arch4Sm90ELb0ELb1ELb0ELb1ELb0ELb1ELb0ELb1ELb1ELb0ELb0ELb0EEENS1_21CollectiveEpilogueFwdINS6_IJSA_SC_SB_EEES9_NS_10bfloat16_tESG_Li384ELb1ELb0ELb0ELb1EEENS1_36VarlenDynamicPersistentTileSchedulerILi192ELi160ELi384ELi128ELb0ELb0ELb1ELb1ELb0ELb1EEEEEEEEEvNT_6ParamsE,"",@"SHT_CUDA_INFO"
	.sectionflags	@""
	.align	4


	//----- nvinfo : EIATTR_CUDA_API_VERSION
	.align		4
        /*0000*/ 	.byte	0x04, 0x37
        /*0002*/ 	.short	(.L_1555 - .L_1554)
.L_1554:
        /*0004*/ 	.word	0x00000082


	//----- nvinfo : EIATTR_KPARAM_INFO
	.align		4
.L_1555:
        /*0008*/ 	.byte	0x04, 0x17
        /*000a*/ 	.short	(.L_1557 - .L_1556)
.L_1556:
        /*000c*/ 	.word	0x00000000
        /*0010*/ 	.short	0x0000
        /*0012*/ 	.short	0x0070
        /*0014*/ 	.byte	0x00, 0xf0, 0x01, 0x28


	//----- nvinfo : EIATTR_SPARSE_MMA_MASK
	.align		4
.L_1557:
        /*0018*/ 	.byte	0x03, 0x50
        /*001a*/ 	.short	0x0000


	//----- nvinfo : EIATTR_MAXREG_COUNT
	.align		4
        /*001c*/ 	.byte	0x03, 0x1b
        /*001e*/ 	.short	0x0080


	//----- nvinfo : EIATTR_NUM_BARRIERS
	.align		4
        /*0020*/ 	.byte	0x02, 0x4c
        /*0022*/ 	.byte	0x10
	.zero		1


	//----- nvinfo : EIATTR_EXTERNS
	.align		4
        /*0024*/ 	.byte	0x04, 0x0f
        /*0026*/ 	.short	(.L_1559 - .L_1558)


	//   ....[0]....
	.align		4
.L_1558:
        /*0028*/ 	.word	index@(__assertfail)


	//----- nvinfo : EIATTR_ANNOTATIONS
	.align		4
.L_1559:
        /*002c*/ 	.byte	0x04, 0x55
        /*002e*/ 	.short	(.L_1561 - .L_1560)


	//   ....[0]....
.L_1560:
        /* <DEDUP_REMOVED lines=84> */


	//----- nvinfo : EIATTR_MERCURY_ISA_VERSION
	.align		4
.L_1561:
        /*0558*/ 	.byte	0x03, 0x5f
        /*055a*/ 	.short	0x0101


	//----- nvinfo : EIATTR_UNUSED_LOAD_BYTE_OFFSET
	.align		4
        /*055c*/ 	.byte	0x04, 0x44
        /*055e*/ 	.short	(.L_1563 - .L_1562)


	//   ....[0]....
.L_1562:
        /*0560*/ 	.word	0x00000ac0
        /*0564*/ 	.word	0x0000fff0


	//   ....[1]....
        /*0568*/ 	.word	0x00018310
        /*056c*/ 	.word	0x0000fff0


	//----- nvinfo : EIATTR_INT_WARP_WIDE_INSTR_OFFSETS
	.align		4
.L_1563:
        /*0570*/ 	.byte	0x04, 0x31
        /*0572*/ 	.short	(.L_1565 - .L_1564)


	//   ....[0]....
.L_1564:
        /*0574*/ 	.word	0x000001b0


	//   ....[1]....
        /*0578*/ 	.word	0x000001f0


	//   ....[2]....
        /*057c*/ 	.word	0x000002b0


	//   ....[3]....
        /*0580*/ 	.word	0x0001c760


	//   ....[4]....
        /*0584*/ 	.word	0x0001c7f0


	//   ....[5]....
        /*0588*/ 	.word	0x0001ceb0


	//   ....[6]....
        /*058c*/ 	.word	0x0001cee0


	//   ....[7]....
        /*0590*/ 	.word	0x0001e4a0


	//   ....[8]....
        /*0594*/ 	.word	0x0001e530


	//----- nvinfo : EIATTR_COOP_GROUP_MASK_REGIDS
	.align		4
.L_1565:
        /*0598*/ 	.byte	0x04, 0x29
        /*059a*/ 	.short	(.L_1567 - .L_1566)


	//   ....[0]....
.L_1566:
        /*059c*/ 	.word	0xffffffff


	//   ....[1]....
        /*05a0*/ 	.word	0xffffffff


	//   ....[2]....
        /*05a4*/ 	.word	0xffffffff


	//   ....[3]....
        /*05a8*/ 	.word	0xffffffff


	//   ....[4]....
        /*05ac*/ 	.word	0xffffffff


	//   ....[5]....
        /*05b0*/ 	.word	0xffffffff


	//   ....[6]....
        /*05b4*/ 	.word	0xffffffff


	//   ....[7]....
        /*05b8*/ 	.word	0xffffffff


	//   ....[8]....
        /*05bc*/ 	.word	0xffffffff


	//   ....[9]....
        /*05c0*/ 	.word	0xffffffff


	//   ....[10]....
        /*05c4*/ 	.word	0xffffffff


	//   ....[11]....
        /*05c8*/ 	.word	0xffffffff


	//   ....[12]....
        /*05cc*/ 	.word	0xffffffff


	//   ....[13]....
        /*05d0*/ 	.word	0xffffffff


	//   ....[14]....
        /*05d4*/ 	.word	0xffffffff


	//   ....[15]....
        /*05d8*/ 	.word	0xffffffff


	//   ....[16]....
        /*05dc*/ 	.word	0xffffffff


	//   ....[17]....
        /*05e0*/ 	.word	0xffffffff


	//   ....[18]....
        /*05e4*/ 	.word	0xffffffff


	//   ....[19]....
        /*05e8*/ 	.word	0xffffffff


	//   ....[20]....
        /*05ec*/ 	.word	0xffffffff


	//   ....[21]....
        /*05f0*/ 	.word	0xffffffff


	//   ....[22]....
        /*05f4*/ 	.word	0xffffffff


	//   ....[23]....
        /*05f8*/ 	.word	0xffffffff


	//   ....[24]....
        /*05fc*/ 	.word	0xffffffff


	//   ....[25]....
        /*0600*/ 	.word	0xffffffff


	//   ....[26]....
        /*0604*/ 	.word	0xffffffff


	//   ....[27]....
        /*0608*/ 	.word	0xffffffff


	//   ....[28]....
        /*060c*/ 	.word	0xffffffff


	//   ....[29]....
        /*0610*/ 	.word	0xffffffff


	//   ....[30]....
        /*0614*/ 	.word	0xffffffff


	//   ....[31]....
        /*0618*/ 	.word	0xffffffff


	//   ....[32]....
        /*061c*/ 	.word	0xffffffff


	//   ....[33]....
        /*0620*/ 	.word	0xffffffff


	//   ....[34]....
        /*0624*/ 	.word	0xffffffff


	//   ....[35]....
        /*0628*/ 	.word	0xffffffff


	//   ....[36]....
        /*062c*/ 	.word	0xffffffff


	//   ....[37]....
        /*0630*/ 	.word	0xffffffff


	//   ....[38]....
        /*0634*/ 	.word	0xffffffff


	//   ....[39]....
        /*0638*/ 	.word	0xffffffff


	//   ....[40]....
        /*063c*/ 	.word	0xffffffff


	//   ....[41]....
        /*0640*/ 	.word	0xffffffff


	//   ....[42]....
        /*0644*/ 	.word	0xffffffff


	//   ....[43]....
        /*0648*/ 	.word	0xffffffff


	//   ....[44]....
        /*064c*/ 	.word	0xffffffff


	//   ....[45]....
        /*0650*/ 	.word	0xffffffff


	//   ....[46]....
        /*0654*/ 	.word	0xffffffff


	//   ....[47]....
        /*0658*/ 	.word	0xffffffff


	//   ....[48]....
        /*065c*/ 	.word	0xffffffff


	//   ....[49]....
        /*0660*/ 	.word	0xffffffff


	//   ....[50]....
        /*0664*/ 	.word	0xffffffff


	//   ....[51]....
        /*0668*/ 	.word	0xffffffff


	//   ....[52]....
        /*066c*/ 	.word	0xffffffff


	//   ....[53]....
        /*0670*/ 	.word	0xffffffff


	//   ....[54]....
        /*0674*/ 	.word	0xffffffff


	//   ....[55]....
        /*0678*/ 	.word	0xffffffff


	//   ....[56]....
        /*067c*/ 	.word	0xffffffff


	//   ....[57]....
        /*0680*/ 	.word	0xffffffff


	//   ....[58]....
        /*0684*/ 	.word	0xffffffff


	//   ....[59]....
        /*0688*/ 	.word	0xffffffff


	//   ....[60]....
        /*068c*/ 	.word	0xffffffff


	//   ....[61]....
        /*0690*/ 	.word	0xffffffff


	//   ....[62]....
        /*0694*/ 	.word	0xffffffff


	//   ....[63]....
        /*0698*/ 	.word	0xffffffff


	//   ....[64]....
        /*069c*/ 	.word	0xffffffff


	//   ....[65]....
        /*06a0*/ 	.word	0xffffffff


	//   ....[66]....
        /*06a4*/ 	.word	0xffffffff


	//   ....[67]....
        /*06a8*/ 	.word	0xffffffff


	//   ....[68]....
        /*06ac*/ 	.word	0xffffffff


	//   ....[69]....
        /*06b0*/ 	.word	0xffffffff


	//   ....[70]....
        /*06b4*/ 	.word	0xffffffff


	//   ....[71]....
        /*06b8*/ 	.word	0xffffffff


	//   ....[72]....
        /*06bc*/ 	.word	0xffffffff


	//   ....[73]....
        /*06c0*/ 	.word	0xffffffff


	//   ....[74]....
        /*06c4*/ 	.word	0xffffffff


	//   ....[75]....
        /*06c8*/ 	.word	0xffffffff


	//   ....[76]....
        /*06cc*/ 	.word	0xffffffff


	//   ....[77]....
        /*06d0*/ 	.word	0xffffffff


	//   ....[78]....
        /*06d4*/ 	.word	0xffffffff


	//   ....[79]....
        /*06d8*/ 	.word	0xffffffff


	//   ....[80]....
        /*06dc*/ 	.word	0x0500000f


	//   ....[81]....
        /*06e0*/ 	.word	0x0500000f


	//   ....[82]....
        /*06e4*/ 	.word	0x0500000f


	//   ....[83]....
        /*06e8*/ 	.word	0x0500000f


	//   ....[84]....
        /*06ec*/ 	.word	0x0500000f


	//   ....[85]....
        /*06f0*/ 	.word	0x0500000f


	//   ....[86]....
        /*06f4*/ 	.word	0x0500000f


	//   ....[87]....
        /*06f8*/ 	.word	0x0500000f


	//   ....[88]....
        /*06fc*/ 	.word	0x0500000f


	//   ....[89]....
        /*0700*/ 	.word	0x0500000f


	//   ....[90]....
        /*0704*/ 	.word	0x0500000f


	//   ....[91]....
        /*0708*/ 	.word	0x0500000f


	//   ....[92]....
        /*070c*/ 	.word	0x0500000f


	//   ....[93]....
        /*0710*/ 	.word	0x0500000f


	//   ....[94]....
        /*0714*/ 	.word	0x0500000f


	//   ....[95]....
        /*0718*/ 	.word	0x0500000f


	//   ....[96]....
        /*071c*/ 	.word	0x0500000f


	//   ....[97]....
        /*0720*/ 	.word	0x0500000f


	//   ....[98]....
        /*0724*/ 	.word	0x0500000f


	//   ....[99]....
        /*0728*/ 	.word	0x0500000f


	//   ....[100]....
        /*072c*/ 	.word	0x0500000f


	//   ....[101]....
        /*0730*/ 	.word	0x0500000f


	//   ....[102]....
        /*0734*/ 	.word	0x0500000f


	//   ....[103]....
        /*0738*/ 	.word	0x0500000f


	//   ....[104]....
        /*073c*/ 	.word	0x0500000f


	//   ....[105]....
        /*0740*/ 	.word	0x0500000f


	//   ....[106]....
        /*0744*/ 	.word	0x0500000f


	//   ....[107]....
        /*0748*/ 	.word	0x0500000f


	//----- nvinfo : EIATTR_COOP_GROUP_INSTR_OFFSETS
	.align		4
.L_1567:
        /*074c*/ 	.byte	0x04, 0x28
        /*074e*/ 	.short	(.L_1569 - .L_1568)


	//   ....[0]....
.L_1568:
        /*0750*/ 	.word	0x00000060


	//   ....[1]....
        /*0754*/ 	.word	0x000001c0


	//   ....[2]....
        /*0758*/ 	.word	0x000002c0


	//   ....[3]....
        /*075c*/ 	.word	0x00000430


	//   ....[4]....
        /*0760*/ 	.word	0x00000590


	//   ....[5]....
        /*0764*/ 	.word	0x000006b0


	//   ....[6]....
        /*0768*/ 	.word	0x00000810


	//   ....[7]....
        /*076c*/ 	.word	0x000059e0


	//   ....[8]....
        /*0770*/ 	.word	0x0000aca0


	//   ....[9]....
        /*0774*/ 	.word	0x0000adb0


	//   ....[10]....
        /*0778*/ 	.word	0x0000b890


	//   ....[11]....
        /*077c*/ 	.word	0x0000b920


	//   ....[12]....
        /*0780*/ 	.word	0x0000f110


	//   ....[13]....
        /*0784*/ 	.word	0x0000f360


	//   ....[14]....
        /*0788*/ 	.word	0x0000fa10


	//   ....[15]....
        /*078c*/ 	.word	0x0000fb30


	//   ....[16]....
        /*0790*/ 	.word	0x00011df0


	//   ....[17]....
        /*0794*/ 	.word	0x00011e20


	//   ....[18]....
        /*0798*/ 	.word	0x00011e80


	//   ....[19]....
        /*079c*/ 	.word	0x00011eb0


	//   ....[20]....
        /*07a0*/ 	.word	0x00015c80


	//   ....[21]....
        /*07a4*/ 	.word	0x00015d90


	//   ....[22]....
        /*07a8*/ 	.word	0x00016670


	//   ....[23]....
        /*07ac*/ 	.word	0x000167f0


	//   ....[24]....
        /*07b0*/ 	.word	0x00017c70


	//   ....[25]....
        /*07b4*/ 	.word	0x00017ca0


	//   ....[26]....
        /*07b8*/ 	.word	0x00017da0


	//   ....[27]....
        /*07bc*/ 	.word	0x00017e60


	//   ....[28]....
        /*07c0*/ 	.word	0x00018910


	//   ....[29]....
        /*07c4*/ 	.word	0x00018920


	//   ....[30]....
        /*07c8*/ 	.word	0x00018930


	//   ....[31]....
        /*07cc*/ 	.word	0x00018940


	//   ....[32]....
        /*07d0*/ 	.word	0x00018950


	//   ....[33]....
        /*07d4*/ 	.word	0x00018960


	//   ....[34]....
        /*07d8*/ 	.word	0x00018970


	//   ....[35]....
        /*07dc*/ 	.word	0x00018990


	//   ....[36]....
        /*07e0*/ 	.word	0x000189c0


	//   ....[37]....
        /*07e4*/ 	.word	0x000189d0


	//   ....[38]....
        /*07e8*/ 	.word	0x00018a00


	//   ....[39]....
        /*07ec*/ 	.word	0x00018a10


	//   ....[40]....
        /*07f0*/ 	.word	0x00018a30


	//   ....[41]....
        /*07f4*/ 	.word	0x00018a50


	//   ....[42]....
        /*07f8*/ 	.word	0x00018a60


	//   ....[43]....
        /*07fc*/ 	.word	0x00018a70


	//   ....[44]....
        /*0800*/ 	.word	0x00019ff0


	//   ....[45]....
        /*0804*/ 	.word	0x0001a1c0


	//   ....[46]....
        /*0808*/ 	.word	0x0001a1f0


	//   ....[47]....
        /*080c*/ 	.word	0x0001a220


	//   ....[48]....
        /*0810*/ 	.word	0x0001a250


	//   ....[49]....
        /*0814*/ 	.word	0x0001a280


	//   ....[50]....
        /*0818*/ 	.word	0x0001a2b0


	//   ....[51]....
        /*081c*/ 	.word	0x0001a420


	//   ....[52]....
        /*0820*/ 	.word	0x0001a450


	//   ....[53]....
        /*0824*/ 	.word	0x0001a480


	//   ....[54]....
        /*0828*/ 	.word	0x0001a4b0


	//   ....[55]....
        /*082c*/ 	.word	0x0001a4e0


	//   ....[56]....
        /*0830*/ 	.word	0x0001a510


	//   ....[57]....
        /*0834*/ 	.word	0x0001a5c0


	//   ....[58]....
        /*0838*/ 	.word	0x0001a620


	//   ....[59]....
        /*083c*/ 	.word	0x0001a6c0


	//   ....[60]....
        /*0840*/ 	.word	0x0001b750


	//   ....[61]....
        /*0844*/ 	.word	0x0001d040


	//   ....[62]....
        /*0848*/ 	.word	0x0001eca0


	//   ....[63]....
        /*084c*/ 	.word	0x0001ecf0


	//   ....[64]....
        /*0850*/ 	.word	0x0001ed20


	//   ....[65]....
        /*0854*/ 	.word	0x0001ed50


	//   ....[66]....
        /*0858*/ 	.word	0x0001ed60


	//   ....[67]....
        /*085c*/ 	.word	0x0001ed90


	//   ....[68]....
        /*0860*/ 	.word	0x0001edc0


	//   ....[69]....
        /*0864*/ 	.word	0x0001edf0


	//   ....[70]....
        /*0868*/ 	.word	0x0001ef70


	//   ....[71]....
        /*086c*/ 	.word	0x0001efa0


	//   ....[72]....
        /*0870*/ 	.word	0x0001efd0


	//   ....[73]....
        /*0874*/ 	.word	0x0001f000


	//   ....[74]....
        /*0878*/ 	.word	0x0001f030


	//   ....[75]....
        /*087c*/ 	.word	0x0001f060


	//   ....[76]....
        /*0880*/ 	.word	0x0001f120


	//   ....[77]....
        /*0884*/ 	.word	0x0001f140


	//   ....[78]....
        /*0888*/ 	.word	0x0001f1b0


	//   ....[79]....
        /*088c*/ 	.word	0x0001f850


	//   ....[80]....
        /*0890*/ 	.word	0x0001fcc0


	//   ....[81]....
        /*0894*/ 	.word	0x0001fd60


	//   ....[82]....
        /*0898*/ 	.word	0x0001fe00


	//   ....[83]....
        /*089c*/ 	.word	0x0001fea0


	//   ....[84]....
        /*08a0*/ 	.word	0x0001ff80


	//   ....[85]....
        /*08a4*/ 	.word	0x00020020


	//   ....[86]....
        /*08a8*/ 	.word	0x000200c0


	//   ....[87]....
        /*08ac*/ 	.word	0x00020160


	//   ....[88]....
        /*08b0*/ 	.word	0x00020500


	//   ....[89]....
        /*08b4*/ 	.word	0x000207e0


	//   ....[90]....
        /*08b8*/ 	.word	0x00020bd0


	//   ....[91]....
        /*08bc*/ 	.word	0x00020c70


	//   ....[92]....
        /*08c0*/ 	.word	0x00020d90


	//   ....[93]....
        /*08c4*/ 	.word	0x00020e00


	//   ....[94]....
        /*08c8*/ 	.word	0x00020e70


	//   ....[95]....
        /*08cc*/ 	.word	0x00020ee0


	//   ....[96]....
        /*08d0*/ 	.word	0x00020f50


	//   ....[97]....
        /*08d4*/ 	.word	0x00020fd0


	//   ....[98]....
        /*08d8*/ 	.word	0x00021060


	//   ....[99]....
        /*08dc*/ 	.word	0x000210f0


	//   ....[100]....
        /*08e0*/ 	.word	0x00021160


	//   ....[101]....
        /*08e4*/ 	.word	0x000211d0


	//   ....[102]....
        /*08e8*/ 	.word	0x00021240


	//   ....[103]....
        /*08ec*/ 	.word	0x000212c0


	//   ....[104]....
        /*08f0*/ 	.word	0x00021330


	//   ....[105]....
        /*08f4*/ 	.word	0x000213d0


	//   ....[106]....
        /*08f8*/ 	.word	0x00021460


	//   ....[107]....
        /*08fc*/ 	.word	0x00021580


	//----- nvinfo : EIATTR_REG_RECONFIG
	.align		4
.L_1569:
        /*0900*/ 	.byte	0x01, 0x54
	.zero		2


	//----- nvinfo : EIATTR_SYSCALL_OFFSETS
	.align		4
        /*0904*/ 	.byte	0x04, 0x46
        /*0906*/ 	.short	(.L_1571 - .L_1570)


	//   ....[0]....
.L_1570:
        /*0908*/ 	.word	0x00001a10


	//   ....[1]....
        /*090c*/ 	.word	0x00001b60


	//   ....[2]....
        /*0910*/ 	.word	0x00005b50


	//   ....[3]....
        /*0914*/ 	.word	0x00005ec0


	//   ....[4]....
        /*0918*/ 	.word	0x0001c970


	//   ....[5]....
        /*091c*/ 	.word	0x0001cac0


	//   ....[6]....
        /*0920*/ 	.word	0x0001cbf0


	//   ....[7]....
        /*0924*/ 	.word	0x0001cd20


	//----- nvinfo : EIATTR_MBARRIER_INSTR_OFFSETS
	.align		4
.L_1571:
        /*0928*/ 	.byte	0x04, 0x39
        /*092a*/ 	.short	(.L_1573 - .L_1572)


	//   ....[0]....
.L_1572:
        /*092c*/ 	.word	0x000002e0
        /*0930*/ 	.word	0x000000ff
        /*0934*/ 	.word	0x00013200
        /*0938*/ 	.short	0x0100
        /*093a*/ 	.byte	0x08
	.zero		1


	//   ....[1]....
        /*093c*/ 	.word	0x000002f0
        /*0940*/ 	.word	0x000000ff
        /*0944*/ 	.word	0x00013220
        /*0948*/ 	.short	0x0100
        /*094a*/ 	.byte	0x08
	.zero		1


	//   ....[2]....
        /*094c*/ 	.word	0x000003e0
        /*0950*/ 	.word	0x000000ff
        /*0954*/ 	.word	0x00013230
        /*0958*/ 	.short	0x0100
        /*095a*/ 	.byte	0x08
	.zero		1


	//   ....[3]....
        /*095c*/ 	.word	0x000003f0
        /*0960*/ 	.word	0x000000ff
        /*0964*/ 	.word	0x00013240
        /*0968*/ 	.short	0x0100
        /*096a*/ 	.byte	0x08
	.zero		1


	//   ....[4]....
        /*096c*/ 	.word	0x00000400
        /*0970*/ 	.word	0x000000ff
        /*0974*/ 	.word	0x00013238
        /*0978*/ 	.short	0x0100
        /*097a*/ 	.byte	0x08
	.zero		1


	//   ....[5]....
        /*097c*/ 	.word	0x00000410
        /*0980*/ 	.word	0x000000ff
        /*0984*/ 	.word	0x00013248
        /*0988*/ 	.short	0x0100
        /*098a*/ 	.byte	0x08
	.zero		1


	//   ....[6]....
        /*098c*/ 	.word	0x00000540
        /*0990*/ 	.word	0x000000ff
        /*0994*/ 	.word	0x00013250
        /*0998*/ 	.short	0x0100
        /*099a*/ 	.byte	0x08
	.zero		1


	//   ....[7]....
        /*099c*/ 	.word	0x00000550
        /*09a0*/ 	.word	0x000000ff
        /*09a4*/ 	.word	0x00013260
        /*09a8*/ 	.short	0x0100
        /*09aa*/ 	.byte	0x08
	.zero		1


	//   ....[8]....
        /*09ac*/ 	.word	0x00000560
        /*09b0*/ 	.word	0x000000ff
        /*09b4*/ 	.word	0x00013258
        /*09b8*/ 	.short	0x0100
        /*09ba*/ 	.byte	0x08
	.zero		1


	//   ....[9]....
        /*09bc*/ 	.word	0x00000570
        /*09c0*/ 	.word	0x000000ff
        /*09c4*/ 	.word	0x00013268
        /*09c8*/ 	.short	0x0100
        /*09ca*/ 	.byte	0x08
	.zero		1


	//   ....[10]....
        /*09cc*/ 	.word	0x00000660
        /*09d0*/ 	.word	0x000000ff
        /*09d4*/ 	.word	0x00013270
        /*09d8*/ 	.short	0x0100
        /*09da*/ 	.byte	0x06
	.zero		1


	//   ....[11]....
        /*09dc*/ 	.word	0x00000670
        /*09e0*/ 	.word	0x000000ff
        /*09e4*/ 	.word	0x00013280
        /*09e8*/ 	.short	0x0100
        /*09ea*/ 	.byte	0x06
	.zero		1


	//   ....[12]....
        /*09ec*/ 	.word	0x00000680
        /*09f0*/ 	.word	0x000000ff
        /*09f4*/ 	.word	0x00013278
        /*09f8*/ 	.short	0x0100
        /*09fa*/ 	.byte	0x06
	.zero		1


	//   ....[13]....
        /*09fc*/ 	.word	0x00000690
        /*0a00*/ 	.word	0x000000ff
        /*0a04*/ 	.word	0x00013288
        /*0a08*/ 	.short	0x0100
        /*0a0a*/ 	.byte	0x06
	.zero		1


	//   ....[14]....
        /*0a0c*/ 	.word	0x000007c0
        /*0a10*/ 	.word	0x000000ff
        /*0a14*/ 	.word	0x00013290
        /*0a18*/ 	.short	0x0100
        /*0a1a*/ 	.byte	0x08
	.zero		1


	//   ....[15]....
        /*0a1c*/ 	.word	0x000007d0
        /*0a20*/ 	.word	0x000000ff
        /*0a24*/ 	.word	0x000132a0
        /*0a28*/ 	.short	0x0100
        /*0a2a*/ 	.byte	0x08
	.zero		1


	//   ....[16]....
        /*0a2c*/ 	.word	0x000007e0
        /*0a30*/ 	.word	0x000000ff
        /*0a34*/ 	.word	0x00013298
        /*0a38*/ 	.short	0x0100
        /*0a3a*/ 	.byte	0x08
	.zero		1


	//   ....[17]....
        /*0a3c*/ 	.word	0x000007f0
        /*0a40*/ 	.word	0x000000ff
        /*0a44*/ 	.word	0x000132a8
        /*0a48*/ 	.short	0x0100
        /*0a4a*/ 	.byte	0x08
	.zero		1


	//   ....[18]....
        /*0a4c*/ 	.word	0x00000920
        /*0a50*/ 	.word	0x000000ff
        /*0a54*/ 	.word	0x000132b0
        /*0a58*/ 	.short	0x0100
        /*0a5a*/ 	.byte	0x08
	.zero		1


	//   ....[19]....
        /*0a5c*/ 	.word	0x00000930
        /*0a60*/ 	.word	0x000000ff
        /*0a64*/ 	.word	0x000132c0
        /*0a68*/ 	.short	0x0100
        /*0a6a*/ 	.byte	0x08
	.zero		1


	//   ....[20]....
        /*0a6c*/ 	.word	0x00000940
        /*0a70*/ 	.word	0x000000ff
        /*0a74*/ 	.word	0x000132b8
        /*0a78*/ 	.short	0x0100
        /*0a7a*/ 	.byte	0x08
	.zero		1


	//   ....[21]....
        /*0a7c*/ 	.word	0x00000950
        /*0a80*/ 	.word	0x000000ff
        /*0a84*/ 	.word	0x000132c8
        /*0a88*/ 	.short	0x0100
        /*0a8a*/ 	.byte	0x08
	.zero		1


	//   ....[22]....
        /*0a8c*/ 	.word	0x000028c0
        /*0a90*/ 	.word	0x00000048
        /*0a94*/ 	.word	0x00013290
        /*0a98*/ 	.short	0x010a
        /*0a9a*/ 	.byte	0x3f
	.zero		1


	//   ....[23]....
        /*0a9c*/ 	.word	0x00003a60
        /*0aa0*/ 	.word	0x00000048
        /*0aa4*/ 	.word	0x00013290
        /*0aa8*/ 	.short	0x010a
        /*0aaa*/ 	.byte	0x3f
	.zero		1


	//   ....[24]....
        /*0aac*/ 	.word	0x00004b80
        /*0ab0*/ 	.word	0x00000048
        /*0ab4*/ 	.word	0x00013290
        /*0ab8*/ 	.short	0x010a
        /*0aba*/ 	.byte	0x3f
	.zero		1


	//   ....[25]....
        /*0abc*/ 	.word	0x00004d60
        /*0ac0*/ 	.word	0x00000004
        /*0ac4*/ 	.word	0x00000000
        /*0ac8*/ 	.short	0x0101
        /*0aca*/ 	.byte	0x3f
	.zero		1


	//   ....[26]....
        /*0acc*/ 	.word	0x00004da0
        /*0ad0*/ 	.word	0x00000048
        /*0ad4*/ 	.word	0x000132b0
        /*0ad8*/ 	.short	0x010a
        /*0ada*/ 	.byte	0x3f
	.zero		1


	//   ....[27]....
        /*0adc*/ 	.word	0x00005020
        /*0ae0*/ 	.word	0x00000048
        /*0ae4*/ 	.word	0x00000000
        /*0ae8*/ 	.short	0x0101
        /*0aea*/ 	.byte	0x3f
	.zero		1


	//   ....[28]....
        /*0aec*/ 	.word	0x00005bf0
        /*0af0*/ 	.word	0x00000012
        /*0af4*/ 	.word	0x00013200
        /*0af8*/ 	.short	0x010a
        /*0afa*/ 	.byte	0x3f
	.zero		1


	//   ....[29]....
        /*0afc*/ 	.word	0x00005c40
        /*0b00*/ 	.word	0x00000012
        /*0b04*/ 	.word	0x00013200
        /*0b08*/ 	.short	0x010a
        /*0b0a*/ 	.byte	0x3f
	.zero		1


	//   ....[30]....
        /*0b0c*/ 	.word	0x00006540
        /*0b10*/ 	.word	0x00000012
        /*0b14*/ 	.word	0x00013200
        /*0b18*/ 	.short	0x010a
        /*0b1a*/ 	.byte	0x3f
	.zero		1


	//   ....[31]....
        /*0b1c*/ 	.word	0x00007a80
        /*0b20*/ 	.word	0x00000012
        /*0b24*/ 	.word	0x00013200
        /*0b28*/ 	.short	0x010a
        /*0b2a*/ 	.byte	0x3f
	.zero		1


	//   ....[32]....
        /*0b2c*/ 	.word	0x00008ba0
        /*0b30*/ 	.word	0x0000000c
        /*0b34*/ 	.word	0x00013230
        /*0b38*/ 	.short	0x010a
        /*0b3a*/ 	.byte	0x3f
	.zero		1


	//   ....[33]....
        /*0b3c*/ 	.word	0x00008c60
        /*0b40*/ 	.word	0x0000000c
        /*0b44*/ 	.word	0x00013230
        /*0b48*/ 	.short	0x010a
        /*0b4a*/ 	.byte	0x3f
	.zero		1


	//   ....[34]....
        /*0b4c*/ 	.word	0x000093c0
        /*0b50*/ 	.word	0x00000000
        /*0b54*/ 	.word	0x00000000
        /*0b58*/ 	.short	0x0101
        /*0b5a*/ 	.byte	0x3f
	.zero		1


	//   ....[35]....
        /*0b5c*/ 	.word	0x0000cb10
        /*0b60*/ 	.word	0x00000009
        /*0b64*/ 	.word	0x00013230
        /*0b68*/ 	.short	0x010a
        /*0b6a*/ 	.byte	0x3f
	.zero		1


	//   ....[36]....
        /*0b6c*/ 	.word	0x0000cba0
        /*0b70*/ 	.word	0x00000009
        /*0b74*/ 	.word	0x00013230
        /*0b78*/ 	.short	0x010a
        /*0b7a*/ 	.byte	0x3f
	.zero		1


	//   ....[37]....
        /*0b7c*/ 	.word	0x0000d160
        /*0b80*/ 	.word	0x00000014
        /*0b84*/ 	.word	0x00013250
        /*0b88*/ 	.short	0x010a
        /*0b8a*/ 	.byte	0x3f
	.zero		1


	//   ....[38]....
        /*0b8c*/ 	.word	0x0000d1b0
        /*0b90*/ 	.word	0x00000014
        /*0b94*/ 	.word	0x00013250
        /*0b98*/ 	.short	0x010a
        /*0b9a*/ 	.byte	0x3f
	.zero		1


	//   ....[39]....
        /*0b9c*/ 	.word	0x0000d540
        /*0ba0*/ 	.word	0x00000009
        /*0ba4*/ 	.word	0x00000000
        /*0ba8*/ 	.short	0x0101
        /*0baa*/ 	.byte	0x3f
	.zero		1


	//   ....[40]....
        /*0bac*/ 	.word	0x00010820
        /*0bb0*/ 	.word	0x00000014
        /*0bb4*/ 	.word	0x00000000
        /*0bb8*/ 	.short	0x0101
        /*0bba*/ 	.byte	0x3f
	.zero		1


	//   ....[41]....
        /*0bbc*/ 	.word	0x000110c0
        /*0bc0*/ 	.word	0x00000000
        /*0bc4*/ 	.word	0x00013230
        /*0bc8*/ 	.short	0x010a
        /*0bca*/ 	.byte	0x3f
	.zero		1


	//   ....[42]....
        /*0bcc*/ 	.word	0x00011150
        /*0bd0*/ 	.word	0x00000000
        /*0bd4*/ 	.word	0x00013230
        /*0bd8*/ 	.short	0x010a
        /*0bda*/ 	.byte	0x3f
	.zero		1


	//   ....[43]....
        /*0bdc*/ 	.word	0x00011710
        /*0be0*/ 	.word	0x0000000f
        /*0be4*/ 	.word	0x00013250
        /*0be8*/ 	.short	0x010a
        /*0bea*/ 	.byte	0x3f
	.zero		1


	//   ....[44]....
        /*0bec*/ 	.word	0x00011760
        /*0bf0*/ 	.word	0x0000000f
        /*0bf4*/ 	.word	0x00013250
        /*0bf8*/ 	.short	0x010a
        /*0bfa*/ 	.byte	0x3f
	.zero		1


	//   ....[45]....
        /*0bfc*/ 	.word	0x00012b80
        /*0c00*/ 	.word	0x00000067
        /*0c04*/ 	.word	0x00000000
        /*0c08*/ 	.short	0x0101
        /*0c0a*/ 	.byte	0x3f
	.zero		1


	//   ....[46]....
        /*0c0c*/ 	.word	0x000134c0
        /*0c10*/ 	.word	0x0000000f
        /*0c14*/ 	.word	0x00000000
        /*0c18*/ 	.short	0x0101
        /*0c1a*/ 	.byte	0x3f
	.zero		1


	//   ....[47]....
        /*0c1c*/ 	.word	0x00013710
        /*0c20*/ 	.word	0x00000000
        /*0c24*/ 	.word	0x00013230
        /*0c28*/ 	.short	0x010a
        /*0c2a*/ 	.byte	0x3f
	.zero		1


	//   ....[48]....
        /*0c2c*/ 	.word	0x000137a0
        /*0c30*/ 	.word	0x00000000
        /*0c34*/ 	.word	0x00013230
        /*0c38*/ 	.short	0x010a
        /*0c3a*/ 	.byte	0x3f
	.zero		1


	//   ....[49]....
        /*0c3c*/ 	.word	0x00013d60
        /*0c40*/ 	.word	0x0000000f
        /*0c44*/ 	.word	0x00013250
        /*0c48*/ 	.short	0x010a
        /*0c4a*/ 	.byte	0x3f
	.zero		1


	//   ....[50]....
        /*0c4c*/ 	.word	0x00013db0
        /*0c50*/ 	.word	0x0000000f
        /*0c54*/ 	.word	0x00013250
        /*0c58*/ 	.short	0x010a
        /*0c5a*/ 	.byte	0x3f
	.zero		1


	//   ....[51]....
        /*0c5c*/ 	.word	0x00014100
        /*0c60*/ 	.word	0x00000000
        /*0c64*/ 	.word	0x00000000
        /*0c68*/ 	.short	0x0101
        /*0c6a*/ 	.byte	0x3f
	.zero		1


	//   ....[52]....
        /*0c6c*/ 	.word	0x00017410
        /*0c70*/ 	.word	0x0000000f
        /*0c74*/ 	.word	0x00000000
        /*0c78*/ 	.short	0x0101
        /*0c7a*/ 	.byte	0x3f
	.zero		1


	//   ....[53]....
        /*0c7c*/ 	.word	0x00017960
        /*0c80*/ 	.word	0x0000000d
        /*0c84*/ 	.word	0x00013250
        /*0c88*/ 	.short	0x010a
        /*0c8a*/ 	.byte	0x3f
	.zero		1


	//   ....[54]....
        /*0c8c*/ 	.word	0x000179b0
        /*0c90*/ 	.word	0x0000000d
        /*0c94*/ 	.word	0x00013250
        /*0c98*/ 	.short	0x010a
        /*0c9a*/ 	.byte	0x3f
	.zero		1


	//   ....[55]....
        /*0c9c*/ 	.word	0x00018250
        /*0ca0*/ 	.word	0x00000000
        /*0ca4*/ 	.word	0x00000000
        /*0ca8*/ 	.short	0x0101
        /*0caa*/ 	.byte	0x3f
	.zero		1


	//   ....[56]....
        /*0cac*/ 	.word	0x00019260
        /*0cb0*/ 	.word	0x00000000
        /*0cb4*/ 	.word	0x00000000
        /*0cb8*/ 	.short	0x0101
        /*0cba*/ 	.byte	0x3f
	.zero		1


	//   ....[57]....
        /*0cbc*/ 	.word	0x0001b860
        /*0cc0*/ 	.word	0x00000008
        /*0cc4*/ 	.word	0x00013220
        /*0cc8*/ 	.short	0x010a
        /*0cca*/ 	.byte	0x3f
	.zero		1


	//   ....[58]....
        /*0ccc*/ 	.word	0x0001b910
        /*0cd0*/ 	.word	0x00000009
        /*0cd4*/ 	.word	0x000132a0
        /*0cd8*/ 	.short	0x010a
        /*0cda*/ 	.byte	0x3f
	.zero		1


	//   ....[59]....
        /*0cdc*/ 	.word	0x0001bb40
        /*0ce0*/ 	.word	0x00000009
        /*0ce4*/ 	.word	0x000132c0
        /*0ce8*/ 	.short	0x010a
        /*0cea*/ 	.byte	0x3f
	.zero		1


	//   ....[60]....
        /*0cec*/ 	.word	0x0001be90
        /*0cf0*/ 	.word	0x00000009
        /*0cf4*/ 	.word	0x000132a0
        /*0cf8*/ 	.short	0x010a
        /*0cfa*/ 	.byte	0x3f
	.zero		1


	//   ....[61]....
        /*0cfc*/ 	.word	0x0001c0b0
        /*0d00*/ 	.word	0x00000009
        /*0d04*/ 	.word	0x000132c0
        /*0d08*/ 	.short	0x010a
        /*0d0a*/ 	.byte	0x3f
	.zero		1


	//   ....[62]....
        /*0d0c*/ 	.word	0x0001d250
        /*0d10*/ 	.word	0x00000005
        /*0d14*/ 	.word	0x00013280
        /*0d18*/ 	.short	0x010a
        /*0d1a*/ 	.byte	0x3f
	.zero		1


	//   ....[63]....
        /*0d1c*/ 	.word	0x0001d410
        /*0d20*/ 	.word	0x00000005
        /*0d24*/ 	.word	0x00013240
        /*0d28*/ 	.short	0x010a
        /*0d2a*/ 	.byte	0x3f
	.zero		1


	//   ....[64]....
        /*0d2c*/ 	.word	0x0001d770
        /*0d30*/ 	.word	0x0000001d
        /*0d34*/ 	.word	0x00013220
        /*0d38*/ 	.short	0x010a
        /*0d3a*/ 	.byte	0x3f
	.zero		1


	//   ....[65]....
        /*0d3c*/ 	.word	0x0001d9f0
        /*0d40*/ 	.word	0x00000005
        /*0d44*/ 	.word	0x00013280
        /*0d48*/ 	.short	0x010a
        /*0d4a*/ 	.byte	0x3f
	.zero		1


	//   ....[66]....
        /*0d4c*/ 	.word	0x0001dc40
        /*0d50*/ 	.word	0x00000005
        /*0d54*/ 	.word	0x00013240
        /*0d58*/ 	.short	0x010a
        /*0d5a*/ 	.byte	0x3f
	.zero		1


	//   ....[67]....
        /*0d5c*/ 	.word	0x0001df00
        /*0d60*/ 	.word	0x0000000d
        /*0d64*/ 	.word	0x00013270
        /*0d68*/ 	.short	0x010a
        /*0d6a*/ 	.byte	0x3f
	.zero		1


	//   ....[68]....
        /*0d6c*/ 	.word	0x0001df80
        /*0d70*/ 	.word	0x0000000d
        /*0d74*/ 	.word	0x00013260
        /*0d78*/ 	.short	0x010a
        /*0d7a*/ 	.byte	0x3f
	.zero		1


	//   ....[69]....
        /*0d7c*/ 	.word	0x0001e3b0
        /*0d80*/ 	.word	0x0000000d
        /*0d84*/ 	.word	0x00013250
        /*0d88*/ 	.short	0x0101
        /*0d8a*/ 	.byte	0x3f
	.zero		1


	//   ....[70]....
        /*0d8c*/ 	.word	0x0001e410
        /*0d90*/ 	.word	0x00000003
        /*0d94*/ 	.word	0x00000000
        /*0d98*/ 	.short	0x0101
        /*0d9a*/ 	.byte	0x3f
	.zero		1


	//   ....[71]....
        /*0d9c*/ 	.word	0x0001e5d0
        /*0da0*/ 	.word	0x00000000
        /*0da4*/ 	.word	0x00013270
        /*0da8*/ 	.short	0x010a
        /*0daa*/ 	.byte	0x3f
	.zero		1


	//   ....[72]....
        /*0dac*/ 	.word	0x0001e640
        /*0db0*/ 	.word	0x00000000
        /*0db4*/ 	.word	0x00013260
        /*0db8*/ 	.short	0x010a
        /*0dba*/ 	.byte	0x3f
	.zero		1


	//   ....[73]....
        /*0dbc*/ 	.word	0x0001ea70
        /*0dc0*/ 	.word	0x00000000
        /*0dc4*/ 	.word	0x00013250
        /*0dc8*/ 	.short	0x0101
        /*0dca*/ 	.byte	0x3f
	.zero		1


	//   ....[74]....
        /*0dcc*/ 	.word	0x0001eb00
        /*0dd0*/ 	.word	0x00000002
        /*0dd4*/ 	.word	0x00000000
        /*0dd8*/ 	.short	0x0101
        /*0dda*/ 	.byte	0x3f
	.zero		1


	//   ....[75]....
        /*0ddc*/ 	.word	0x0001f7d0
        /*0de0*/ 	.word	0x00000008
        /*0de4*/ 	.word	0x00013220
        /*0de8*/ 	.short	0x010a
        /*0dea*/ 	.byte	0x3f
	.zero		1


	//   ....[76]....
        /*0dec*/ 	.word	0x0001f960
        /*0df0*/ 	.word	0x00000006
        /*0df4*/ 	.word	0x00000000
        /*0df8*/ 	.short	0x010a
        /*0dfa*/ 	.byte	0x3f
	.zero		1


	//   ....[77]....
        /*0dfc*/ 	.word	0x0001f9d0
        /*0e00*/ 	.word	0x00000007
        /*0e04*/ 	.word	0x00000000
        /*0e08*/ 	.short	0x010a
        /*0e0a*/ 	.byte	0x3f
	.zero		1


	//   ....[78]....
        /*0e0c*/ 	.word	0x0001fa20
        /*0e10*/ 	.word	0x00000002
        /*0e14*/ 	.word	0x00013260
        /*0e18*/ 	.short	0x010a
        /*0e1a*/ 	.byte	0x3f
	.zero		1


	//   ....[79]....
        /*0e1c*/ 	.word	0x0001fa70
        /*0e20*/ 	.word	0x00000005
        /*0e24*/ 	.word	0x00013260
        /*0e28*/ 	.short	0x010a
        /*0e2a*/ 	.byte	0x3f
	.zero		1


	//   ....[80]....
        /*0e2c*/ 	.word	0x0001fab0
        /*0e30*/ 	.word	0x00000002
        /*0e34*/ 	.word	0x00013280
        /*0e38*/ 	.short	0x010a
        /*0e3a*/ 	.byte	0x3f
	.zero		1


	//   ....[81]....
        /*0e3c*/ 	.word	0x0001fad0
        /*0e40*/ 	.word	0x00000005
        /*0e44*/ 	.word	0x00013280
        /*0e48*/ 	.short	0x010a
        /*0e4a*/ 	.byte	0x3f
	.zero		1


	//   ....[82]....
        /*0e4c*/ 	.word	0x0001fb30
        /*0e50*/ 	.word	0x00000048
        /*0e54*/ 	.word	0x00013290
        /*0e58*/ 	.short	0x010a
        /*0e5a*/ 	.byte	0x3f
	.zero		1


	//   ....[83]....
        /*0e5c*/ 	.word	0x0001fb80
        /*0e60*/ 	.word	0x00000048
        /*0e64*/ 	.word	0x00013290
        /*0e68*/ 	.short	0x010a
        /*0e6a*/ 	.byte	0x3f
	.zero		1


	//   ....[84]....
        /*0e6c*/ 	.word	0x0001fbd0
        /*0e70*/ 	.word	0x00000048
        /*0e74*/ 	.word	0x00013290
        /*0e78*/ 	.short	0x010a
        /*0e7a*/ 	.byte	0x3f
	.zero		1


	//   ....[85]....
        /*0e7c*/ 	.word	0x0001fc20
        /*0e80*/ 	.word	0x00000048
        /*0e84*/ 	.word	0x000132b0
        /*0e88*/ 	.short	0x010a
        /*0e8a*/ 	.byte	0x3f
	.zero		1


	//   ....[86]....
        /*0e8c*/ 	.word	0x0001fee0
        /*0e90*/ 	.word	0x00000012
        /*0e94*/ 	.word	0x00013200
        /*0e98*/ 	.short	0x010a
        /*0e9a*/ 	.byte	0x3f
	.zero		1


	//   ....[87]....
        /*0e9c*/ 	.word	0x000201a0
        /*0ea0*/ 	.word	0x00000012
        /*0ea4*/ 	.word	0x00013200
        /*0ea8*/ 	.short	0x010a
        /*0eaa*/ 	.byte	0x3f
	.zero		1


	//   ....[88]....
        /*0eac*/ 	.word	0x000201f0
        /*0eb0*/ 	.word	0x0000000c
        /*0eb4*/ 	.word	0x00013230
        /*0eb8*/ 	.short	0x010a
        /*0eba*/ 	.byte	0x3f
	.zero		1


	//   ....[89]....
        /*0ebc*/ 	.word	0x00020240
        /*0ec0*/ 	.word	0x00000009
        /*0ec4*/ 	.word	0x00013230
        /*0ec8*/ 	.short	0x010a
        /*0eca*/ 	.byte	0x3f
	.zero		1


	//   ....[90]....
        /*0ecc*/ 	.word	0x00020290
        /*0ed0*/ 	.word	0x00000014
        /*0ed4*/ 	.word	0x00013250
        /*0ed8*/ 	.short	0x010a
        /*0eda*/ 	.byte	0x3f
	.zero		1


	//   ....[91]....
        /*0edc*/ 	.word	0x000202e0
        /*0ee0*/ 	.word	0x00000000
        /*0ee4*/ 	.word	0x00013230
        /*0ee8*/ 	.short	0x010a
        /*0eea*/ 	.byte	0x3f
	.zero		1


	//   ....[92]....
        /*0eec*/ 	.word	0x00020330
        /*0ef0*/ 	.word	0x0000000f
        /*0ef4*/ 	.word	0x00013250
        /*0ef8*/ 	.short	0x010a
        /*0efa*/ 	.byte	0x3f
	.zero		1


	//   ....[93]....
        /*0efc*/ 	.word	0x00020380
        /*0f00*/ 	.word	0x00000000
        /*0f04*/ 	.word	0x00013230
        /*0f08*/ 	.short	0x010a
        /*0f0a*/ 	.byte	0x3f
	.zero		1


	//   ....[94]....
        /*0f0c*/ 	.word	0x000203d0
        /*0f10*/ 	.word	0x0000000f
        /*0f14*/ 	.word	0x00013250
        /*0f18*/ 	.short	0x010a
        /*0f1a*/ 	.byte	0x3f
	.zero		1


	//   ....[95]....
        /*0f1c*/ 	.word	0x00020420
        /*0f20*/ 	.word	0x0000000d
        /*0f24*/ 	.word	0x00013250
        /*0f28*/ 	.short	0x010a
        /*0f2a*/ 	.byte	0x3f
	.zero		1


	//   ....[96]....
        /*0f2c*/ 	.word	0x000205c0
        /*0f30*/ 	.word	0x00000008
        /*0f34*/ 	.word	0x00013220
        /*0f38*/ 	.short	0x010a
        /*0f3a*/ 	.byte	0x3f
	.zero		1


	//   ....[97]....
        /*0f3c*/ 	.word	0x00020610
        /*0f40*/ 	.word	0x00000009
        /*0f44*/ 	.word	0x000132a0
        /*0f48*/ 	.short	0x010a
        /*0f4a*/ 	.byte	0x3f
	.zero		1


	//   ....[98]....
        /*0f4c*/ 	.word	0x00020660
        /*0f50*/ 	.word	0x00000009
        /*0f54*/ 	.word	0x000132c0
        /*0f58*/ 	.short	0x010a
        /*0f5a*/ 	.byte	0x3f
	.zero		1


	//   ....[99]....
        /*0f5c*/ 	.word	0x000206b0
        /*0f60*/ 	.word	0x00000009
        /*0f64*/ 	.word	0x000132a0
        /*0f68*/ 	.short	0x010a
        /*0f6a*/ 	.byte	0x3f
	.zero		1


	//   ....[100]....
        /*0f6c*/ 	.word	0x00020700
        /*0f70*/ 	.word	0x00000009
        /*0f74*/ 	.word	0x000132c0
        /*0f78*/ 	.short	0x010a
        /*0f7a*/ 	.byte	0x3f
	.zero		1


	//   ....[101]....
        /*0f7c*/ 	.word	0x000208a0
        /*0f80*/ 	.word	0x00000005
        /*0f84*/ 	.word	0x00013280
        /*0f88*/ 	.short	0x010a
        /*0f8a*/ 	.byte	0x3f
	.zero		1


	//   ....[102]....
        /*0f8c*/ 	.word	0x000208f0
        /*0f90*/ 	.word	0x00000005
        /*0f94*/ 	.word	0x00013240
        /*0f98*/ 	.short	0x010a
        /*0f9a*/ 	.byte	0x3f
	.zero		1


	//   ....[103]....
        /*0f9c*/ 	.word	0x00020940
        /*0fa0*/ 	.word	0x0000001d
        /*0fa4*/ 	.word	0x00013220
        /*0fa8*/ 	.short	0x010a
        /*0faa*/ 	.byte	0x3f
	.zero		1


	//   ....[104]....
        /*0fac*/ 	.word	0x00020990
        /*0fb0*/ 	.word	0x00000005
        /*0fb4*/ 	.word	0x00013280
        /*0fb8*/ 	.short	0x010a
        /*0fba*/ 	.byte	0x3f
	.zero		1


	//   ....[105]....
        /*0fbc*/ 	.word	0x000209e0
        /*0fc0*/ 	.word	0x00000005
        /*0fc4*/ 	.word	0x00013240
        /*0fc8*/ 	.short	0x010a
        /*0fca*/ 	.byte	0x3f
	.zero		1


	//   ....[106]....
        /*0fcc*/ 	.word	0x00020a30
        /*0fd0*/ 	.word	0x0000000d
        /*0fd4*/ 	.word	0x00013270
        /*0fd8*/ 	.short	0x010a
        /*0fda*/ 	.byte	0x3f
	.zero		1


	//   ....[107]....
        /*0fdc*/ 	.word	0x00020a80
        /*0fe0*/ 	.word	0x0000000d
        /*0fe4*/ 	.word	0x00013260
        /*0fe8*/ 	.short	0x010a
        /*0fea*/ 	.byte	0x3f
	.zero		1


	//   ....[108]....
        /*0fec*/ 	.word	0x00020ad0
        /*0ff0*/ 	.word	0x00000000
        /*0ff4*/ 	.word	0x00013270
        /*0ff8*/ 	.short	0x010a
        /*0ffa*/ 	.byte	0x3f
	.zero		1


	//   ....[109]....
        /*0ffc*/ 	.word	0x00020b20
        /*1000*/ 	.word	0x00000000
        /*1004*/ 	.word	0x00013260
        /*1008*/ 	.short	0x010a
        /*100a*/ 	.byte	0x3f
	.zero		1


	//   ....[110]....
        /*100c*/ 	.word	0x000214a0
        /*1010*/ 	.word	0x00000008
        /*1014*/ 	.word	0x00013220
        /*1018*/ 	.short	0x010a
        /*101a*/ 	.byte	0x3f
	.zero		1


	//   ....[111]....
        /*101c*/ 	.word	0x00021640
        /*1020*/ 	.word	0x00000006
        /*1024*/ 	.word	0x00000000
        /*1028*/ 	.short	0x010a
        /*102a*/ 	.byte	0x3f
	.zero		1


	//   ....[112]....
        /*102c*/ 	.word	0x00021690
        /*1030*/ 	.word	0x00000007
        /*1034*/ 	.word	0x00000000
        /*1038*/ 	.short	0x010a
        /*103a*/ 	.byte	0x3f
	.zero		1


	//   ....[113]....
        /*103c*/ 	.word	0x000216e0
        /*1040*/ 	.word	0x00000002
        /*1044*/ 	.word	0x00013260
        /*1048*/ 	.short	0x010a
        /*104a*/ 	.byte	0x3f
	.zero		1


	//   ....[114]....
        /*104c*/ 	.word	0x00021730
        /*1050*/ 	.word	0x00000005
        /*1054*/ 	.word	0x00013260
        /*1058*/ 	.short	0x010a
        /*105a*/ 	.byte	0x3f
	.zero		1


	//   ....[115]....
        /*105c*/ 	.word	0x00021780
        /*1060*/ 	.word	0x00000002
        /*1064*/ 	.word	0x00013280
        /*1068*/ 	.short	0x010a
        /*106a*/ 	.byte	0x3f
	.zero		1


	//----- nvinfo : EIATTR_NUM_MBARRIERS
	.align		4
.L_1573:
        /*106c*/ 	.byte	0x03, 0x38
        /*106e*/ 	.short	0x0016


	//----- nvinfo : EIATTR_EXIT_INSTR_OFFSETS
	.align		4
        /*1070*/ 	.byte	0x04, 0x1c
        /*1072*/ 	.short	(.L_1575 - .L_1574)


	//   ....[0]....
.L_1574:
        /*1074*/ 	.word	0x0001fb20


	//----- nvinfo : EIATTR_MAX_THREADS
	.align		4
.L_1575:
        /*1078*/ 	.byte	0x04, 0x05
        /*107a*/ 	.short	(.L_1577 - .L_1576)
.L_1576:
        /*107c*/ 	.word	0x00000200
        /*1080*/ 	.word	0x00000001
        /*1084*/ 	.word	0x00000001


	//----- nvinfo : EIATTR_CRS_STACK_SIZE
	.align		4
.L_1577:
        /*1088*/ 	.byte	0x04, 0x1e
        /*108a*/ 	.short	(.L_1579 - .L_1578)
.L_1578:
        /*108c*/ 	.word	0x00000000


	//----- nvinfo : EIATTR_CBANK_PARAM_SIZE
	.align		4
.L_1579:
        /*1090*/ 	.byte	0x03, 0x19
        /*1092*/ 	.short	0x0a70


	//----- nvinfo : EIATTR_PARAM_CBANK
	.align		4
        /*1094*/ 	.byte	0x04, 0x0a
        /*1096*/ 	.short	(.L_1581 - .L_1580)
	.align		4
.L_1580:
        /*1098*/ 	.word	index@(.nv.constant0._ZN7cutlass13device_kernelIN5flash11enable_sm90INS1_16FlashAttnFwdSm90INS1_25CollectiveMainloopFwdSm90ILi2EN4cute5tupleIJNS5_1CILi1EEES8_S8_EEENS6_IJNS7_ILi192EEENS7_ILi160EEENS7_ILi64EEEEEELi64ENS_12float_e4m3_tEfNS_4arch4Sm90ELb0ELb1ELb0ELb1ELb0ELb1ELb0ELb1ELb1ELb0ELb0ELb0EEENS1_21CollectiveEpilogueFwdINS6_IJSA_SC_SB_EEES9_NS_10bfloat16_tESG_Li384ELb1ELb0ELb0ELb1EEENS1_36VarlenDynamicPersistentTileSchedulerILi192ELi160ELi384ELi128ELb0ELb0ELb1ELb1ELb0ELb1EEEEEEEEEvNT_6ParamsE)
        /*109c*/ 	.short	0x0210
        /*109e*/ 	.short	0x0a70


	//----- nvinfo : EIATTR_SW_WAR
	.align		4
.L_1581:
        /*10a0*/ 	.byte	0x04, 0x36
        /*10a2*/ 	.short	(.L_1583 - .L_1582)
.L_1582:
        /*10a4*/ 	.word	0x00000008
.L_1583:


//--------------------- .nv.info._ZN7cutlass13device_kernelIN5flash11enable_sm90INS1_16FlashAttnFwdSm90INS1_25CollectiveMainloopFwdSm90ILi2EN4cute5tupleIJNS5_1CILi1EEES8_S8_EEENS6_IJNS7_ILi192EEENS7_ILi160EEENS7_ILi64EEEEEELi64ENS_12float_e4m3_tEfNS_4arch4Sm90ELb1ELb0ELb0ELb0ELb0ELb0ELb0ELb1ELb1ELb0ELb0ELb0EEENS1_21CollectiveEpilogueFwdINS6_IJSA_SC_SB_EEES9_NS_10bfloat16_tESG_Li384ELb0ELb0ELb0ELb1EEENS1_30DynamicPersistentTileSchedulerILi384ELi128ELb0ELb0ELb1EEEEEEEEEvNT_6ParamsE --------------------------
	.section	.nv.info._ZN7cutlass13device_kernelIN5flash11enable_sm90INS1_16FlashAttnFwdSm90INS1_25CollectiveMainloopFwdSm90ILi2EN4cute5tupleIJNS5_1CILi1EEES8_S8_EEENS6_IJNS7_ILi192EEENS7_ILi160EEENS7_ILi64EEEEEELi64ENS_12float_e4m3_tEfNS_4arch4Sm90ELb1ELb0ELb0ELb0ELb0ELb0ELb0ELb1ELb1ELb0ELb0ELb0EEENS1_21CollectiveEpilogueFwdINS6_IJSA_SC_SB_EEES9_NS_10bfloat16_tESG_Li384ELb0ELb0ELb0ELb1EEENS1_30DynamicPersistentTileSchedulerILi384ELi128ELb0ELb0ELb1EEEEEEEEEvNT_6ParamsE,"",@"SHT_CUDA_INFO"
	.sectionflags	@""
	.align	4


	//----- nvinfo : EIATTR_CUDA_API_VERSION
	.align		4
        /*0000*/ 	.byte	0x04, 0x37
        /*0002*/ 	.short	(.L_1585 - .L_1584)
.L_1584:
        /*0004*/ 	.word	0x00000082


	//----- nvinfo : EIATTR_KPARAM_INFO
	.align		4
.L_1585:
        /*0008*/ 	.byte	0x04, 0x17
        /*000a*/ 	.short	(.L_1587 - .L_1586)
.L_1586:
        /*000c*/ 	.word	0x00000000
        /*0010*/ 	.short	0x0000
        /*0012*/ 	.short	0x0070
        /*0014*/ 	.byte	0x00, 0xf0, 0x01, 0x2e


	//----- nvinfo : EIATTR_SPARSE_MMA_MASK
	.align		4
.L_1587:
        /*0018*/ 	.byte	0x03, 0x50
        /*001a*/ 	.short	0x0000


	//----- nvinfo : EIATTR_MAXREG_COUNT
	.align		4
        /*001c*/ 	.byte	0x03, 0x1b
        /*001e*/ 	.short	0x0080


	//----- nvinfo : EIATTR_NUM_BARRIERS
	.align		4
        /*0020*/ 	.byte	0x02, 0x4c
        /*0022*/ 	.byte	0x09
	.zero		1


	//----- nvinfo : EIATTR_EXTERNS
	.align		4
        /*0024*/ 	.byte	0x04, 0x0f
        /*0026*/ 	.short	(.L_1589 - .L_1588)


	//   ....[0]....
	.align		4
.L_1588:
        /*0028*/ 	.word	index@(__assertfail)


	//----- nvinfo : EIATTR_ANNOTATIONS
	.align		4
.L_1589:
        /*002c*/ 	.byte	0x04, 0x55
        /*002e*/ 	.short	(.L_1591 - .L_1590)


	//   ....[0]....
.L_1590:
        /*0030*/ 	.word	0x00000001
        /*0034*/ 	.byte	0x50, 0x0a, 0x00, 0x00, 0x01, 0x00, 0x00, 0x00, 0x90, 0x0d, 0x00, 0x00, 0x01, 0x00, 0x00, 0x00
        /*0044*/ 	.byte	0x60, 0x15, 0x00, 0x00, 0x01, 0x00, 0x00, 0x00, 0x40, 0x18, 0x00, 0x00, 0x01, 0x00, 0x00, 0x00
        /*0054*/ 	.byte	0x70, 0x94, 0x00, 0x00, 0x01, 0x00, 0x00, 0x00, 0x60, 0x99, 0x00, 0x00, 0x01, 0x00, 0x00, 0x00
        /*0064*/ 	.byte	0x10, 0x9c, 0x00, 0x00, 0x01, 0x00, 0x00, 0x00, 0xf0, 0xa8, 0x00, 0x00, 0x01, 0x00, 0x00, 0x00
        /*0074*/ 	.byte	0x10, 0xaf, 0x00, 0x00, 0x01, 0x00, 0x00, 0x00, 0x50, 0xd4, 0x00, 0x00


	//----- nvinfo : EIATTR_MERCURY_ISA_VERSION
	.align		4
.L_1591:
        /*0080*/ 	.byte	0x03, 0x5f
        /*0082*/ 	.short	0x0101


	//----- nvinfo : EIATTR_INT_WARP_WIDE_INSTR_OFFSETS
	.align		4
        /*0084*/ 	.byte	0x04, 0x31
        /*0086*/ 	.short	(.L_1593 - .L_1592)


	//   ....[0]....
.L_1592:
        /*0088*/ 	.word	0x00000180


	//   ....[1]....
        /*008c*/ 	.word	0x000001b0


	//   ....[2]....
        /*0090*/ 	.word	0x00000240


	//   ....[3]....
        /*0094*/ 	.word	0x0000b590


	//   ....[4]....
        /*0098*/ 	.word	0x0000b620


	//   ....[5]....
        /*009c*/ 	.word	0x0000bc90


	//   ....[6]....
        /*00a0*/ 	.word	0x0000cf40


	//   ....[7]....
        /*00a4*/ 	.word	0x0000cfd0


	//----- nvinfo : EIATTR_COOP_GROUP_MASK_REGIDS
	.align		4
.L_1593:
        /*00a8*/ 	.byte	0x04, 0x29
        /*00aa*/ 	.short	(.L_1595 - .L_1594)


	//   ....[0]....
.L_1594:
        /*00ac*/ 	.word	0xffffffff


	//   ....[1]....
        /*00b0*/ 	.word	0xffffffff


	//   ....[2]....
        /*00b4*/ 	.word	0xffffffff


	//   ....[3]....
        /*00b8*/ 	.word	0xffffffff


	//   ....[4]....
        /*00bc*/ 	.word	0xffffffff


	//   ....[5]....
        /*00c0*/ 	.word	0xffffffff


	//   ....[6]....
        /*00c4*/ 	.word	0xffffffff


	//   ....[7]....
        /*00c8*/ 	.word	0xffffffff


	//   ....[8]....
        /*00cc*/ 	.word	0xffffffff


	//   ....[9]....
        /*00d0*/ 	.word	0xffffffff


	//   ....[10]....
        /*00d4*/ 	.word	0xffffffff


	//   ....[11]....
        /*00d8*/ 	.word	0xffffffff


	//   ....[12]....
        /*00dc*/ 	.word	0xffffffff


	//   ....[13]....
        /*00e0*/ 	.word	0xffffffff


	//   ....[14]....
        /*00e4*/ 	.word	0xffffffff


	//   ....[15]....
        /*00e8*/ 	.word	0xffffffff


	//   ....[16]....
        /*00ec*/ 	.word	0xffffffff


	//   ....[17]....
        /*00f0*/ 	.word	0xffffffff


	//   ....[18]....
        /*00f4*/ 	.word	0xffffffff


	//   ....[19]....
        /*00f8*/ 	.word	0xffffffff


	//   ....[20]....
        /*00fc*/ 	.word	0xffffffff


	//   ....[21]....
        /*0100*/ 	.word	0xffffffff


	//   ....[22]....
        /*0104*/ 	.word	0xffffffff


	//   ....[23]....
        /*0108*/ 	.word	0xffffffff


	//   ....[24]....
        /*010c*/ 	.word	0xffffffff


	//   ....[25]....
        /*0110*/ 	.word	0xffffffff


	//   ....[26]....
        /*0114*/ 	.word	0xffffffff


	//   ....[27]....
        /*0118*/ 	.word	0xffffffff


	//   ....[28]....
        /*011c*/ 	.word	0xffffffff


	//   ....[29]....
        /*0120*/ 	.word	0xffffffff


	//   ....[30]....
        /*0124*/ 	.word	0xffffffff


	//   ....[31]....
        /*0128*/ 	.word	0xffffffff


	//   ....[32]....
        /*012c*/ 	.word	0xffffffff


	//   ....[33]....
        /*0130*/ 	.word	0xffffffff


	//   ....[34]....
        /*0134*/ 	.word	0xffffffff


	//   ....[35]....
        /*0138*/ 	.word	0xffffffff


	//   ....[36]....
        /*013c*/ 	.word	0xffffffff


	//   ....[37]....
        /*0140*/ 	.word	0xffffffff


	//   ....[38]....
        /*0144*/ 	.word	0xffffffff


	//   ....[39]....
        /*0148*/ 	.word	0xffffffff


	//   ....[40]....
        /*014c*/ 	.word	0xffffffff


	//   ....[41]....
        /*0150*/ 	.word	0xffffffff


	//   ....[42]....
        /*0154*/ 	.word	0xffffffff


	//   ....[43]....
        /*0158*/ 	.word	0xffffffff


	//   ....[44]....
        /*015c*/ 	.word	0xffffffff


	//   ....[45]....
        /*0160*/ 	.word	0x0500000f


	//   ....[46]....
        /*0164*/ 	.word	0x0500000f


	//----- nvinfo : EIATTR_COOP_GROUP_INSTR_OFFSETS
	.align		4
.L_1595:
        /*0168*/ 	.byte	0x04, 0x28
        /*016a*/ 	.short	(.L_1597 - .L_1596)


	//   ....[0]....
.L_1596:
        /*016c*/ 	.word	0x00000060


	//   ....[1]....
        /*0170*/ 	.word	0x00000190


	//   ....[2]....
        /*0174*/ 	.word	0x00000250


	//   ....[3]....
        /*0178*/ 	.word	0x000003c0


	//   ....[4]....
        /*017c*/ 	.word	0x00000520


	//   ....[5]....
        /*0180*/ 	.word	0x00000640


	//   ....[6]....
        /*0184*/ 	.word	0x000007a0


	//   ....[7]....
        /*0188*/ 	.word	0x00001680


	//   ....[8]....
        /*018c*/ 	.word	0x00002600


	//   ....[9]....
        /*0190*/ 	.word	0x00002620


	//   ....[10]....
        /*0194*/ 	.word	0x00003250


	//   ....[11]....
        /*0198*/ 	.word	0x000032f0


	//   ....[12]....
        /*019c*/ 	.word	0x000053a0


	//   ....[13]....
        /*01a0*/ 	.word	0x00005440


	//   ....[14]....
        /*01a4*/ 	.word	0x00005f60


	//   ....[15]....
        /*01a8*/ 	.word	0x00005fc0


	//   ....[16]....
        /*01ac*/ 	.word	0x00007ce0


	//   ....[17]....
        /*01b0*/ 	.word	0x00007cf0


	//   ....[18]....
        /*01b4*/ 	.word	0x00007d30


	//   ....[19]....
        /*01b8*/ 	.word	0x00007d60


	//   ....[20]....
        /*01bc*/ 	.word	0x000096e0


	//   ....[21]....
        /*01c0*/ 	.word	0x00009720


	//   ....[22]....
        /*01c4*/ 	.word	0x00009770


	//   ....[23]....
        /*01c8*/ 	.word	0x000097a0


	//   ....[24]....
        /*01cc*/ 	.word	0x0000a290


	//   ....[25]....
        /*01d0*/ 	.word	0x0000a2a0


	//   ....[26]....
        /*01d4*/ 	.word	0x0000a2b0


	//   ....[27]....
        /*01d8*/ 	.word	0x0000a2c0


	//   ....[28]....
        /*01dc*/ 	.word	0x0000a2d0


	//   ....[29]....
        /*01e0*/ 	.word	0x0000a2e0


	//   ....[30]....
        /*01e4*/ 	.word	0x0000a2f0


	//   ....[31]....
        /*01e8*/ 	.word	0x0000a300


	//   ....[32]....
        /*01ec*/ 	.word	0x0000a330


	//   ....[33]....
        /*01f0*/ 	.word	0x0000a360


	//   ....[34]....
        /*01f4*/ 	.word	0x0000a390


	//   ....[35]....
        /*01f8*/ 	.word	0x0000a3c0


	//   ....[36]....
        /*01fc*/ 	.word	0x0000a3f0


	//   ....[37]....
        /*0200*/ 	.word	0x0000a400


	//   ....[38]....
        /*0204*/ 	.word	0x0000a410


	//   ....[39]....
        /*0208*/ 	.word	0x0000a430


	//   ....[40]....
        /*020c*/ 	.word	0x0000a500


	//   ....[41]....
        /*0210*/ 	.word	0x0000aec0


	//   ....[42]....
        /*0214*/ 	.word	0x0000bd60


	//   ....[43]....
        /*0218*/ 	.word	0x0000d560


	//   ....[44]....
        /*021c*/ 	.word	0x0000d6e0


	//   ....[45]....
        /*0220*/ 	.word	0x0000dca0


	//   ....[46]....
        /*0224*/ 	.word	0x0000e110


	//----- nvinfo : EIATTR_REG_RECONFIG
	.align		4
.L_1597:
        /*0228*/ 	.byte	0x01, 0x54
	.zero		2


	//----- nvinfo : EIATTR_SYSCALL_OFFSETS
	.align		4
        /*022c*/ 	.byte	0x04, 0x46
        /*022e*/ 	.short	(.L_1599 - .L_1598)


	//   ....[0]....
.L_1598:
        /*0230*/ 	.word	0x00001830


	//   ....[1]....
        /*0234*/ 	.word	0x0000b7b0


	//   ....[2]....
        /*0238*/ 	.word	0x0000b8f0


	//   ....[3]....
        /*023c*/ 	.word	0x0000ba30


	//   ....[4]....
        /*0240*/ 	.word	0x0000bb50


	//----- nvinfo : EIATTR_MBARRIER_INSTR_OFFSETS
	.align		4
.L_1599:
        /*0244*/ 	.byte	0x04, 0x39
        /*0246*/ 	.short	(.L_1601 - .L_1600)


	//   ....[0]....
.L_1600:
        /*0248*/ 	.word	0x00000270
        /*024c*/ 	.word	0x000000ff
        /*0250*/ 	.word	0x00013200
        /*0254*/ 	.short	0x0100
        /*0256*/ 	.byte	0x06
	.zero		1


	//   ....[1]....
        /*0258*/ 	.word	0x00000280
        /*025c*/ 	.word	0x000000ff
        /*0260*/ 	.word	0x00013220
        /*0264*/ 	.short	0x0100
        /*0266*/ 	.byte	0x06
	.zero		1


	//   ....[2]....
        /*0268*/ 	.word	0x00000370
        /*026c*/ 	.word	0x000000ff
        /*0270*/ 	.word	0x00013230
        /*0274*/ 	.short	0x0100
        /*0276*/ 	.byte	0x08
	.zero		1


	//   ....[3]....
        /*0278*/ 	.word	0x00000380
        /*027c*/ 	.word	0x000000ff
        /*0280*/ 	.word	0x00013240
        /*0284*/ 	.short	0x0100
        /*0286*/ 	.byte	0x08
	.zero		1


	//   ....[4]....
        /*0288*/ 	.word	0x00000390
        /*028c*/ 	.word	0x000000ff
        /*0290*/ 	.word	0x00013238
        /*0294*/ 	.short	0x0100
        /*0296*/ 	.byte	0x08
	.zero		1


	//   ....[5]....
        /*0298*/ 	.word	0x000003a0
        /*029c*/ 	.word	0x000000ff
        /*02a0*/ 	.word	0x00013248
        /*02a4*/ 	.short	0x0100
        /*02a6*/ 	.byte	0x08
	.zero		1


	//   ....[6]....
        /*02a8*/ 	.word	0x000004d0
        /*02ac*/ 	.word	0x000000ff
        /*02b0*/ 	.word	0x00013250
        /*02b4*/ 	.short	0x0100
        /*02b6*/ 	.byte	0x08
	.zero		1


	//   ....[7]....
        /*02b8*/ 	.word	0x000004e0
        /*02bc*/ 	.word	0x000000ff
        /*02c0*/ 	.word	0x00013260
        /*02c4*/ 	.short	0x0100
        /*02c6*/ 	.byte	0x08
	.zero		1


	//   ....[8]....
        /*02c8*/ 	.word	0x000004f0
        /*02cc*/ 	.word	0x000000ff
        /*02d0*/ 	.word	0x00013258
        /*02d4*/ 	.short	0x0100
        /*02d6*/ 	.byte	0x08
	.zero		1


	//   ....[9]....
        /*02d8*/ 	.word	0x00000500
        /*02dc*/ 	.word	0x000000ff
        /*02e0*/ 	.word	0x00013268
        /*02e4*/ 	.short	0x0100
        /*02e6*/ 	.byte	0x08
	.zero		1


	//   ....[10]....
        /*02e8*/ 	.word	0x000005f0
        /*02ec*/ 	.word	0x000000ff
        /*02f0*/ 	.word	0x00013270
        /*02f4*/ 	.short	0x0100
        /*02f6*/ 	.byte	0x06
	.zero		1


	//   ....[11]....
        /*02f8*/ 	.word	0x00000600
        /*02fc*/ 	.word	0x000000ff
        /*0300*/ 	.word	0x00013280
        /*0304*/ 	.short	0x0100
        /*0306*/ 	.byte	0x06
	.zero		1


	//   ....[12]....
        /*0308*/ 	.word	0x00000610
        /*030c*/ 	.word	0x000000ff
        /*0310*/ 	.word	0x00013278
        /*0314*/ 	.short	0x0100
        /*0316*/ 	.byte	0x06
	.zero		1


	//   ....[13]....
        /*0318*/ 	.word	0x00000620
        /*031c*/ 	.word	0x000000ff
        /*0320*/ 	.word	0x00013288
        /*0324*/ 	.short	0x0100
        /*0326*/ 	.byte	0x06
	.zero		1


	//   ....[14]....
        /*0328*/ 	.word	0x00000750
        /*032c*/ 	.word	0x000000ff
        /*0330*/ 	.word	0x00013290
        /*0334*/ 	.short	0x0100
        /*0336*/ 	.byte	0x08
	.zero		1


	//   ....[15]....
        /*0338*/ 	.word	0x00000760
        /*033c*/ 	.word	0x000000ff
        /*0340*/ 	.word	0x000132a0
        /*0344*/ 	.short	0x0100
        /*0346*/ 	.byte	0x08
	.zero		1


	//   ....[16]....
        /*0348*/ 	.word	0x00000770
        /*034c*/ 	.word	0x000000ff
        /*0350*/ 	.word	0x00013298
        /*0354*/ 	.short	0x0100
        /*0356*/ 	.byte	0x08
	.zero		1


	//   ....[17]....
        /*0358*/ 	.word	0x00000780
        /*035c*/ 	.word	0x000000ff
        /*0360*/ 	.word	0x000132a8
        /*0364*/ 	.short	0x0100
        /*0366*/ 	.byte	0x08
	.zero		1


	//   ....[18]....
        /*0368*/ 	.word	0x000008b0
        /*036c*/ 	.word	0x000000ff
        /*0370*/ 	.word	0x000132b0
        /*0374*/ 	.short	0x0100
        /*0376*/ 	.byte	0x08
	.zero		1


	//   ....[19]....
        /*0378*/ 	.word	0x000008c0
        /*037c*/ 	.word	0x000000ff
        /*0380*/ 	.word	0x000132c0
        /*0384*/ 	.short	0x0100
        /*0386*/ 	.byte	0x08
	.zero		1


	//   ....[20]....
        /*0388*/ 	.word	0x000008d0
        /*038c*/ 	.word	0x000000ff
        /*0390*/ 	.word	0x000132b8
        /*0394*/ 	.short	0x0100
        /*0396*/ 	.byte	0x08
	.zero		1


	//   ....[21]....
        /*0398*/ 	.word	0x000008e0
        /*039c*/ 	.word	0x000000ff
        /*03a0*/ 	.word	0x000132c8
        /*03a4*/ 	.short	0x0100
        /*03a6*/ 	.byte	0x08
	.zero		1


	//   ....[22]....
        /*03a8*/ 	.word	0x000018a0
        /*03ac*/ 	.word	0x000000ff
        /*03b0*/ 	.word	0x00013200
        /*03b4*/ 	.short	0x010a
        /*03b6*/ 	.byte	0x28
	.zero		1


	//   ....[23]....
        /*03b8*/ 	.word	0x00001910
        /*03bc*/ 	.word	0x00000004
        /*03c0*/ 	.word	0x00013230
        /*03c4*/ 	.short	0x010a
        /*03c6*/ 	.byte	0x3f
	.zero		1


	//   ....[24]....
        /*03c8*/ 	.word	0x00001950
        /*03cc*/ 	.word	0x00000004
        /*03d0*/ 	.word	0x00013230
        /*03d4*/ 	.short	0x010a
        /*03d6*/ 	.byte	0x3f
	.zero		1


	//   ....[25]....
        /*03d8*/ 	.word	0x000024a0
        /*03dc*/ 	.word	0x00000004
        /*03e0*/ 	.word	0x00000000
        /*03e4*/ 	.short	0x0101
        /*03e6*/ 	.byte	0x3f
	.zero		1


	//   ....[26]....
        /*03e8*/ 	.word	0x00004450
        /*03ec*/ 	.word	0x000000ff
        /*03f0*/ 	.word	0x00013230
        /*03f4*/ 	.short	0x010a
        /*03f6*/ 	.byte	0x07
	.zero		1


	//   ....[27]....
        /*03f8*/ 	.word	0x00004490
        /*03fc*/ 	.word	0x000000ff
        /*0400*/ 	.word	0x00013230
        /*0404*/ 	.short	0x010a
        /*0406*/ 	.byte	0x07
	.zero		1


	//   ....[28]....
        /*0408*/ 	.word	0x000048d0
        /*040c*/ 	.word	0x000000ff
        /*0410*/ 	.word	0x00013250
        /*0414*/ 	.short	0x010a
        /*0416*/ 	.byte	0x0b
	.zero		1


	//   ....[29]....
        /*0418*/ 	.word	0x00004910
        /*041c*/ 	.word	0x000000ff
        /*0420*/ 	.word	0x00013250
        /*0424*/ 	.short	0x010a
        /*0426*/ 	.byte	0x0b
	.zero		1


	//   ....[30]....
        /*0428*/ 	.word	0x00006960
        /*042c*/ 	.word	0x00000004
        /*0430*/ 	.word	0x00000000
        /*0434*/ 	.short	0x0101
        /*0436*/ 	.byte	0x3f
	.zero		1


	//   ....[31]....
        /*0438*/ 	.word	0x00006ca0
        /*043c*/ 	.word	0x000000ff
        /*0440*/ 	.word	0x00000000
        /*0444*/ 	.short	0x0101
        /*0446*/ 	.byte	0x04
	.zero		1


	//   ....[32]....
        /*0448*/ 	.word	0x000071f0
        /*044c*/ 	.word	0x000000ff
        /*0450*/ 	.word	0x00013230
        /*0454*/ 	.short	0x010a
        /*0456*/ 	.byte	0x05
	.zero		1


	//   ....[33]....
        /*0458*/ 	.word	0x00007230
        /*045c*/ 	.word	0x000000ff
        /*0460*/ 	.word	0x00013230
        /*0464*/ 	.short	0x010a
        /*0466*/ 	.byte	0x05
	.zero		1


	//   ....[34]....
        /*0468*/ 	.word	0x00007680
        /*046c*/ 	.word	0x000000ff
        /*0470*/ 	.word	0x00013250
        /*0474*/ 	.short	0x010a
        /*0476*/ 	.byte	0x05
	.zero		1


	//   ....[35]....
        /*0478*/ 	.word	0x000076c0
        /*047c*/ 	.word	0x000000ff
        /*0480*/ 	.word	0x00013250
        /*0484*/ 	.short	0x010a
        /*0486*/ 	.byte	0x05
	.zero		1


	//   ....[36]....
        /*0488*/ 	.word	0x00008c50
        /*048c*/ 	.word	0x00000004
        /*0490*/ 	.word	0x00000000
        /*0494*/ 	.short	0x0101
        /*0496*/ 	.byte	0x3f
	.zero		1


	//   ....[37]....
        /*0498*/ 	.word	0x00008f20
        /*049c*/ 	.word	0x000000ff
        /*04a0*/ 	.word	0x00000000
        /*04a4*/ 	.short	0x0101
        /*04a6*/ 	.byte	0x04
	.zero		1


	//   ....[38]....
        /*04a8*/ 	.word	0x000093c0
        /*04ac*/ 	.word	0x000000ff
        /*04b0*/ 	.word	0x00013250
        /*04b4*/ 	.short	0x010a
        /*04b6*/ 	.byte	0x05
	.zero		1


	//   ....[39]....
        /*04b8*/ 	.word	0x00009450
        /*04bc*/ 	.word	0x000000ff
        /*04c0*/ 	.word	0x00013250
        /*04c4*/ 	.short	0x010a
        /*04c6*/ 	.byte	0x05
	.zero		1


	//   ....[40]....
        /*04c8*/ 	.word	0x00009a40
        /*04cc*/ 	.word	0x000000ff
        /*04d0*/ 	.word	0x00000000
        /*04d4*/ 	.short	0x0101
        /*04d6*/ 	.byte	0x04
	.zero		1


	//   ....[41]....
        /*04d8*/ 	.word	0x0000a690
        /*04dc*/ 	.word	0x000000ff
        /*04e0*/ 	.word	0x00000000
        /*04e4*/ 	.short	0x0101
        /*04e6*/ 	.byte	0x05
	.zero		1


	//   ....[42]....
        /*04e8*/ 	.word	0x0000bf70
        /*04ec*/ 	.word	0x00000006
        /*04f0*/ 	.word	0x00013280
        /*04f4*/ 	.short	0x010a
        /*04f6*/ 	.byte	0x3f
	.zero		1


	//   ....[43]....
        /*04f8*/ 	.word	0x0000c0f0
        /*04fc*/ 	.word	0x00000006
        /*0500*/ 	.word	0x00013240
        /*0504*/ 	.short	0x010a
        /*0506*/ 	.byte	0x3f
	.zero		1


	//   ....[44]....
        /*0508*/ 	.word	0x0000c3c0
        /*050c*/ 	.word	0x000000ff
        /*0510*/ 	.word	0x00013220
        /*0514*/ 	.short	0x010a
        /*0516*/ 	.byte	0x28
	.zero		1


	//   ....[45]....
        /*0518*/ 	.word	0x0000c690
        /*051c*/ 	.word	0x00000003
        /*0520*/ 	.word	0x00013280
        /*0524*/ 	.short	0x010a
        /*0526*/ 	.byte	0x3f
	.zero		1


	//   ....[46]....
        /*0528*/ 	.word	0x0000c8a0
        /*052c*/ 	.word	0x00000003
        /*0530*/ 	.word	0x00013240
        /*0534*/ 	.short	0x010a
        /*0536*/ 	.byte	0x3f
	.zero		1


	//   ....[47]....
        /*0538*/ 	.word	0x0000cb30
        /*053c*/ 	.word	0x0000000c
        /*0540*/ 	.word	0x00013270
        /*0544*/ 	.short	0x010a
        /*0546*/ 	.byte	0x3f
	.zero		1


	//   ....[48]....
        /*0548*/ 	.word	0x0000cba0
        /*054c*/ 	.word	0x0000000c
        /*0550*/ 	.word	0x00013260
        /*0554*/ 	.short	0x010a
        /*0556*/ 	.byte	0x3f
	.zero		1


	//   ....[49]....
        /*0558*/ 	.word	0x0000ce60
        /*055c*/ 	.word	0x0000000c
        /*0560*/ 	.word	0x00013250
        /*0564*/ 	.short	0x0101
        /*0566*/ 	.byte	0x3f
	.zero		1


	//   ....[50]....
        /*0568*/ 	.word	0x0000cee0
        /*056c*/ 	.word	0x00000003
        /*0570*/ 	.word	0x00000000
        /*0574*/ 	.short	0x0101
        /*0576*/ 	.byte	0x3f
	.zero		1


	//   ....[51]....
        /*0578*/ 	.word	0x0000d070
        /*057c*/ 	.word	0x00000002
        /*0580*/ 	.word	0x00013270
        /*0584*/ 	.short	0x010a
        /*0586*/ 	.byte	0x3f
	.zero		1


	//   ....[52]....
        /*0588*/ 	.word	0x0000d0e0
        /*058c*/ 	.word	0x00000002
        /*0590*/ 	.word	0x00013260
        /*0594*/ 	.short	0x010a
        /*0596*/ 	.byte	0x3f
	.zero		1


	//   ....[53]....
        /*0598*/ 	.word	0x0000d3a0
        /*059c*/ 	.word	0x00000002
        /*05a0*/ 	.word	0x00013250
        /*05a4*/ 	.short	0x0101
        /*05a6*/ 	.byte	0x3f
	.zero		1


	//   ....[54]....
        /*05a8*/ 	.word	0x0000d410
        /*05ac*/ 	.word	0x00000000
        /*05b0*/ 	.word	0x00000000
        /*05b4*/ 	.short	0x0101
        /*05b6*/ 	.byte	0x3f
	.zero		1


	//   ....[55]....
        /*05b8*/ 	.word	0x0000d660
        /*05bc*/ 	.word	0x00000007
        /*05c0*/ 	.word	0x00013220
        /*05c4*/ 	.short	0x010a
        /*05c6*/ 	.byte	0x3f
	.zero		1


	//   ....[56]....
        /*05c8*/ 	.word	0x0000d7f0
        /*05cc*/ 	.word	0x00000005
        /*05d0*/ 	.word	0x00000000
        /*05d4*/ 	.short	0x010a
        /*05d6*/ 	.byte	0x3f
	.zero		1


	//   ....[57]....
        /*05d8*/ 	.word	0x0000d860
        /*05dc*/ 	.word	0x00000003
        /*05e0*/ 	.word	0x00000000
        /*05e4*/ 	.short	0x010a
        /*05e6*/ 	.byte	0x3f
	.zero		1


	//   ....[58]....
        /*05e8*/ 	.word	0x0000d8b0
        /*05ec*/ 	.word	0x00000003
        /*05f0*/ 	.word	0x00013260
        /*05f4*/ 	.short	0x010a
        /*05f6*/ 	.byte	0x3f
	.zero		1


	//   ....[59]....
        /*05f8*/ 	.word	0x0000d900
        /*05fc*/ 	.word	0x00000005
        /*0600*/ 	.word	0x00013260
        /*0604*/ 	.short	0x010a
        /*0606*/ 	.byte	0x3f
	.zero		1


	//   ....[60]....
        /*0608*/ 	.word	0x0000d940
        /*060c*/ 	.word	0x00000003
        /*0610*/ 	.word	0x00013280
        /*0614*/ 	.short	0x010a
        /*0616*/ 	.byte	0x3f
	.zero		1


	//   ....[61]....
        /*0618*/ 	.word	0x0000d960
        /*061c*/ 	.word	0x00000005
        /*0620*/ 	.word	0x00013280
        /*0624*/ 	.short	0x010a
        /*0626*/ 	.byte	0x3f
	.zero		1


	//   ....[62]....
        /*0628*/ 	.word	0x0000d9d0
        /*062c*/ 	.word	0x00000003
        /*0630*/ 	.word	0x00013200
        /*0634*/ 	.short	0x010a
        /*0636*/ 	.byte	0x3f
	.zero		1


	//   ....[63]....
        /*0638*/ 	.word	0x0000da20
        /*063c*/ 	.word	0x00000004
        /*0640*/ 	.word	0x00013230
        /*0644*/ 	.short	0x010a
        /*0646*/ 	.byte	0x3f
	.zero		1


	//   ....[64]....
        /*0648*/ 	.word	0x0000da80
        /*064c*/ 	.word	0x00000003
        /*0650*/ 	.word	0x00013230
        /*0654*/ 	.short	0x010a
        /*0656*/ 	.byte	0x3f
	.zero		1


	//   ....[65]....
        /*0658*/ 	.word	0x0000dae0
        /*065c*/ 	.word	0x00000003
        /*0660*/ 	.word	0x00013250
        /*0664*/ 	.short	0x010a
        /*0666*/ 	.byte	0x3f
	.zero		1


	//   ....[66]....
        /*0668*/ 	.word	0x0000db40
        /*066c*/ 	.word	0x00000003
        /*0670*/ 	.word	0x00013230
        /*0674*/ 	.short	0x010a
        /*0676*/ 	.byte	0x3f
	.zero		1


	//   ....[67]....
        /*0678*/ 	.word	0x0000dba0
        /*067c*/ 	.word	0x00000003
        /*0680*/ 	.word	0x00013250
        /*0684*/ 	.short	0x010a
        /*0686*/ 	.byte	0x3f
	.zero		1


	//   ....[68]....
        /*0688*/ 	.word	0x0000dc00
        /*068c*/ 	.word	0x00000007
        /*0690*/ 	.word	0x00013250
        /*0694*/ 	.short	0x010a
        /*0696*/ 	.byte	0x3f
	.zero		1


	//   ....[69]....
        /*0698*/ 	.word	0x0000dd50
        /*069c*/ 	.word	0x00000006
        /*06a0*/ 	.word	0x00013280
        /*06a4*/ 	.short	0x010a
        /*06a6*/ 	.byte	0x3f
	.zero		1


	//   ....[70]....
        /*06a8*/ 	.word	0x0000dda0
        /*06ac*/ 	.word	0x00000006
        /*06b0*/ 	.word	0x00013240
        /*06b4*/ 	.short	0x010a
        /*06b6*/ 	.byte	0x3f
	.zero		1


	//   ....[71]....
        /*06b8*/ 	.word	0x0000de00
        /*06bc*/ 	.word	0x00000003
        /*06c0*/ 	.word	0x00013220
        /*06c4*/ 	.short	0x010a
        /*06c6*/ 	.byte	0x3f
	.zero		1


	//   ....[72]....
        /*06c8*/ 	.word	0x0000de50
        /*06cc*/ 	.word	0x00000003
        /*06d0*/ 	.word	0x00013280
        /*06d4*/ 	.short	0x010a
        /*06d6*/ 	.byte	0x3f
	.zero		1


	//   ....[73]....
        /*06d8*/ 	.word	0x0000dea0
        /*06dc*/ 	.word	0x00000003
        /*06e0*/ 	.word	0x00013240
        /*06e4*/ 	.short	0x010a
        /*06e6*/ 	.byte	0x3f
	.zero		1


	//   ....[74]....
        /*06e8*/ 	.word	0x0000def0
        /*06ec*/ 	.word	0x0000000c
        /*06f0*/ 	.word	0x00013270
        /*06f4*/ 	.short	0x010a
        /*06f6*/ 	.byte	0x3f
	.zero		1


	//   ....[75]....
        /*06f8*/ 	.word	0x0000df40
        /*06fc*/ 	.word	0x0000000c
        /*0700*/ 	.word	0x00013260
        /*0704*/ 	.short	0x010a
        /*0706*/ 	.byte	0x3f
	.zero		1


	//   ....[76]....
        /*0708*/ 	.word	0x0000df90
        /*070c*/ 	.word	0x00000002
        /*0710*/ 	.word	0x00013270
        /*0714*/ 	.short	0x010a
        /*0716*/ 	.byte	0x3f
	.zero		1


	//   ....[77]....
        /*0718*/ 	.word	0x0000dfe0
        /*071c*/ 	.word	0x00000002
        /*0720*/ 	.word	0x00013260
        /*0724*/ 	.short	0x010a
        /*0726*/ 	.byte	0x3f
	.zero		1


	//   ....[78]....
        /*0728*/ 	.word	0x0000e030
        /*072c*/ 	.word	0x00000007
        /*0730*/ 	.word	0x00013220
        /*0734*/ 	.short	0x010a
        /*0736*/ 	.byte	0x3f
	.zero		1


	//   ....[79]....
        /*0738*/ 	.word	0x0000e1d0
        /*073c*/ 	.word	0x00000005
        /*0740*/ 	.word	0x00000000
        /*0744*/ 	.short	0x010a
        /*0746*/ 	.byte	0x3f
	.zero		1


	//   ....[80]....
        /*0748*/ 	.word	0x0000e220
        /*074c*/ 	.word	0x00000003
        /*0750*/ 	.word	0x00000000
        /*0754*/ 	.short	0x010a
        /*0756*/ 	.byte	0x3f
	.zero		1


	//   ....[81]....
        /*0758*/ 	.word	0x0000e270
        /*075c*/ 	.word	0x00000003
        /*0760*/ 	.word	0x00013260
        /*0764*/ 	.short	0x010a
        /*0766*/ 	.byte	0x3f
	.zero		1


	//   ....[82]....
        /*0768*/ 	.word	0x0000e2c0
        /*076c*/ 	.word	0x00000005
        /*0770*/ 	.word	0x00013260
        /*0774*/ 	.short	0x010a
        /*0776*/ 	.byte	0x3f
	.zero		1


	//   ....[83]....
        /*0778*/ 	.word	0x0000e310
        /*077c*/ 	.word	0x00000003
        /*0780*/ 	.word	0x00013280
        /*0784*/ 	.short	0x010a
        /*0786*/ 	.byte	0x3f
	.zero		1


	//----- nvinfo : EIATTR_NUM_MBARRIERS
	.align		4
.L_1601:
        /*0788*/ 	.byte	0x03, 0x38
        /*078a*/ 	.short	0x0016


	//----- nvinfo : EIATTR_EXIT_INSTR_OFFSETS
	.align		4
        /*078c*/ 	.byte	0x04, 0x1c
        /*078e*/ 	.short	(.L_1603 - .L_1602)


	//   ....[0]....
.L_1602:
        /*0790*/ 	.word	0x00000a00


	//   ....[1]....
        /*0794*/ 	.word	0x0000ae50


	//   ....[2]....
        /*0798*/ 	.word	0x0000d9b0


	//----- nvinfo : EIATTR_MAX_THREADS
	.align		4
.L_1603:
        /*079c*/ 	.byte	0x04, 0x05
        /*079e*/ 	.short	(.L_1605 - .L_1604)
.L_1604:
        /*07a0*/ 	.word	0x00000200
        /*07a4*/ 	.word	0x00000001
        /*07a8*/ 	.word	0x00000001


	//----- nvinfo : EIATTR_CRS_STACK_SIZE
	.align		4
.L_1605:
        /*07ac*/ 	.byte	0x04, 0x1e
        /*07ae*/ 	.short	(.L_1607 - .L_1606)
.L_1606:
        /*07b0*/ 	.word	0x00000000


	//----- nvinfo : EIATTR_CBANK_PARAM_SIZE
	.align		4
.L_1607:
        /*07b4*/ 	.byte	0x03, 0x19
        /*07b6*/ 	.short	0x0bf0


	//----- nvinfo : EIATTR_PARAM_CBANK
	.align		4
        /*07b8*/ 	.byte	0x04, 0x0a
        /*07ba*/ 	.short	(.L_1609 - .L_1608)
	.align		4
.L_1608:
        /*07bc*/ 	.word	index@(.nv.constant0._ZN7cutlass13device_kernelIN5flash11enable_sm90INS1_16FlashAttnFwdSm90INS1_25CollectiveMainloopFwdSm90ILi2EN4cute5tupleIJNS5_1CILi1EEES8_S8_EEENS6_IJNS7_ILi192EEENS7_ILi160EEENS7_ILi64EEEEEELi64ENS_12float_e4m3_tEfNS_4arch4Sm90ELb1ELb0ELb0ELb0ELb0ELb0ELb0ELb1ELb1ELb0ELb0ELb0EEENS1_21CollectiveEpilogueFwdINS6_IJSA_SC_SB_EEES9_NS_10bfloat16_tESG_Li384ELb0ELb0ELb0ELb1EEENS1_30DynamicPersistentTileSchedulerILi384ELi128ELb0ELb0ELb1EEEEEEEEEvNT_6ParamsE)
        /*07c0*/ 	.short	0x0210
        /*07c2*/ 	.short	0x0bf0


	//----- nvinfo : EIATTR_SW_WAR
	.align		4
.L_1609:
        /*07c4*/ 	.byte	0x04, 0x36
        /*07c6*/ 	.short	(.L_1611 - .L_1610)
.L_1610:
        /*07c8*/ 	.word	0x00000008
.L_1611:


//--------------------- .nv.info._ZN7cutlass13device_kernelIN5flash11enable_sm90INS1_16FlashAttnFwdSm90INS1_25CollectiveMainloopFwdSm90ILi2EN4cute5tupleIJNS5_1CILi1EEES8_S8_EEENS6_IJNS7_ILi192EEENS7_ILi160EEENS7_ILi64EEEEEELi64ENS_12float_e4m3_tEfNS_4arch4Sm90ELb1ELb0ELb0ELb1ELb0ELb0ELb0ELb1ELb1ELb0ELb0ELb0EEENS1_21CollectiveEpilogueFwdINS6_IJSA_SC_SB_EEES9_NS_10bfloat16_tESG_Li384ELb1ELb0ELb0ELb1EEENS1_36VarlenDynamicPersistentTileSchedulerILi192ELi160ELi384ELi128ELb0ELb0ELb1ELb1ELb1ELb1EEEEEEEEEvNT_6ParamsE --------------------------
	.section	.nv.info._ZN7cutlass13device_kernelIN5flash11enable_sm90INS1_16FlashAttnFwdSm90INS1_25CollectiveMainloopFwdSm90ILi2EN4cute5tupleIJNS5_1CILi1EEES8_S8_EEENS6_IJNS7_ILi192EEENS7_ILi160EEENS7_ILi64EEEEEELi64ENS_12float_e4m3_tEfNS_4arch4Sm90ELb1ELb0ELb0ELb1ELb0ELb0ELb0ELb1ELb1ELb0ELb0ELb0EEENS1_21CollectiveEpilogueFwdINS6_IJSA_SC_SB_EEES9_NS_10bfloat16_tESG_Li384ELb1ELb0ELb0ELb1EEENS1_36VarlenDynamicPersistentTileSchedulerILi192ELi160ELi384ELi128ELb0ELb0ELb1ELb1ELb1ELb1EEEEEEEEEvNT_6ParamsE,"",@"SHT_CUDA_INFO"
	.sectionflags	@""
	.align	4


	//----- nvinfo : EIATTR_CUDA_API_VERSION
	.align		4
        /*0000*/ 	.byte	0x04, 0x37
        /*0002*/ 	.short	(.L_1613 - .L_1612)
.L_1612:
        /*0004*/ 	.word	0x00000082


	//----- nvinfo : EIATTR_KPARAM_INFO
	.align		4
.L_1613:
        /*0008*/ 	.byte	0x04, 0x17
        /*000a*/ 	.short	(.L_1615 - .L_1614)
.L_1614:
        /*000c*/ 	.word	0x00000000
        /*0010*/ 	.short	0x0000
        /*0012*/ 	.short	0x0070
        /*0014*/ 	.byte	0x00, 0xf0, 0x01, 0x28


	//----- nvinfo : EIATTR_SPARSE_MMA_MASK
	.align		4
.L_1615:
        /*0018*/ 	.byte	0x03, 0x50
        /*001a*/ 	.short	0x0000


	//----- nvinfo : EIATTR_MAXREG_COUNT
	.align		4
        /*001c*/ 	.byte	0x03, 0x1b
        /*001e*/ 	.short	0x0080


	//----- nvinfo : EIATTR_NUM_BARRIERS
	.align		4
        /*0020*/ 	.byte	0x02, 0x4c
        /*0022*/ 	.byte	0x09
	.zero		1


	//----- nvinfo : EIATTR_EXTERNS
	.align		4
        /*0024*/ 	.byte	0x04, 0x0f
        /*0026*/ 	.short	(.L_1617 - .L_1616)


	//   ....[0]....
	.align		4
.L_1616:
        /*0028*/ 	.word	index@(__assertfail)


	//----- nvinfo : EIATTR_ANNOTATIONS
	.align		4
.L_1617:
        /*002c*/ 	.byte	0x04, 0x55
        /*002e*/ 	.short	(.L_1619 - .L_1618)


	//   ....[0]....
.L_1618:
        /*0030*/ 	.word	0x00000001
        /*0034*/ 	.byte	0x50, 0xbb, 0x00, 0x00, 0x01, 0x00, 0x00, 0x00, 0x00, 0xef, 0x00, 0x00


	//----- nvinfo : EIATTR_MERCURY_ISA_VERSION
	.align		4
.L_1619:
        /*0040*/ 	.byte	0x03, 0x5f
        /*0042*/ 	.short	0x0101


	//----- nvinfo : EIATTR_UNUSED_LOAD_BYTE_OFFSET
	.align		4
        /*0044*/ 	.byte	0x04, 0x44
        /*0046*/ 	.short	(.L_1621 - .L_1620)


	//   ....[0]....
.L_1620:
        /*0048*/ 	.word	0x00000a30
        /*004c*/ 	.word	0x0000fff0


	//   ....[1]....
        /*0050*/ 	.word	0x00009e30
        /*0054*/ 	.word	0x0000fff0


	//----- nvinfo : EIATTR_INT_WARP_WIDE_INSTR_OFFSETS
	.align		4
.L_1621:
        /*0058*/ 	.byte	0x04, 0x31
        /*005a*/ 	.short	(.L_1623 - .L_1622)


	//   ....[0]....
.L_1622:
        /*005c*/ 	.word	0x00000160


	//   ....[1]....
        /*0060*/ 	.word	0x000001a0


	//   ....[2]....
        /*0064*/ 	.word	0x00000210


	//   ....[3]....
        /*0068*/ 	.word	0x0000cee0


	//   ....[4]....
        /*006c*/ 	.word	0x0000cf70


	//   ....[5]....
        /*0070*/ 	.word	0x0000d670


	//   ....[6]....
        /*0074*/ 	.word	0x0000e9c0


	//   ....[7]....
        /*0078*/ 	.word	0x0000ea50


	//----- nvinfo : EIATTR_COOP_GROUP_MASK_REGIDS
	.align		4
.L_1623:
        /*007c*/ 	.byte	0x04, 0x29
        /*007e*/ 	.short	(.L_1625 - .L_1624)


	//   ....[0]....
.L_1624:
        /*0080*/ 	.word	0xffffffff


	//   ....[1]....
        /*0084*/ 	.word	0xffffffff


	//   ....[2]....
        /*0088*/ 	.word	0xffffffff


	//   ....[3]....
        /*008c*/ 	.word	0xffffffff


	//   ....[4]....
        /*0090*/ 	.word	0xffffffff


	//   ....[5]....
        /*0094*/ 	.word	0xffffffff


	//   ....[6]....
        /*0098*/ 	.word	0xffffffff


	//   ....[7]....
        /*009c*/ 	.word	0xffffffff


	//   ....[8]....
        /*00a0*/ 	.word	0xffffffff


	//   ....[9]....
        /*00a4*/ 	.word	0xffffffff


	//   ....[10]....
        /*00a8*/ 	.word	0xffffffff


	//   ....[11]....
        /*00ac*/ 	.word	0xffffffff


	//   ....[12]....
        /*00b0*/ 	.word	0xffffffff


	//   ....[13]....
        /*00b4*/ 	.word	0xffffffff


	//   ....[14]....
        /*00b8*/ 	.word	0xffffffff


	//   ....[15]....
        /*00bc*/ 	.word	0xffffffff


	//   ....[16]....
        /*00c0*/ 	.word	0xffffffff


	//   ....[17]....
        /*00c4*/ 	.word	0xffffffff


	//   ....[18]....
        /*00c8*/ 	.word	0xffffffff


	//   ....[19]....
        /*00cc*/ 	.word	0xffffffff


	//   ....[20]....
        /*00d0*/ 	.word	0xffffffff


	//   ....[21]....
        /*00d4*/ 	.word	0xffffffff


	//   ....[22]....
        /*00d8*/ 	.word	0xffffffff


	//   ....[23]....
        /*00dc*/ 	.word	0xffffffff


	//   ....[24]....
        /*00e0*/ 	.word	0xffffffff


	//   ....[25]....
        /*00e4*/ 	.word	0xffffffff


	//   ....[26]....
        /*00e8*/ 	.word	0xffffffff


	//   ....[27]....
        /*00ec*/ 	.word	0xffffffff


	//   ....[28]....
        /*00f0*/ 	.word	0xffffffff


	//   ....[29]....
        /*00f4*/ 	.word	0xffffffff


	//   ....[30]....
        /*00f8*/ 	.word	0xffffffff


	//   ....[31]....
        /*00fc*/ 	.word	0xffffffff


	//   ....[32]....
        /*0100*/ 	.word	0xffffffff


	//   ....[33]....
        /*0104*/ 	.word	0xffffffff


	//   ....[34]....
        /*0108*/ 	.word	0xffffffff


	//   ....[35]....
        /*010c*/ 	.word	0xffffffff


	//   ....[36]....
        /*0110*/ 	.word	0xffffffff


	//   ....[37]....
        /*0114*/ 	.word	0xffffffff


	//   ....[38]....
        /*0118*/ 	.word	0xffffffff


	//   ....[39]....
        /*011c*/ 	.word	0xffffffff


	//   ....[40]....
        /*0120*/ 	.word	0xffffffff


	//   ....[41]....
        /*0124*/ 	.word	0xffffffff


	//   ....[42]....
        /*0128*/ 	.word	0xffffffff


	//   ....[43]....
        /*012c*/ 	.word	0xffffffff


	//   ....[44]....
        /*0130*/ 	.word	0xffffffff


	//   ....[45]....
        /*0134*/ 	.word	0xffffffff


	//   ....[46]....
        /*0138*/ 	.word	0xffffffff


	//   ....[47]....
        /*013c*/ 	.word	0xffffffff


	//   ....[48]....
        /*0140*/ 	.word	0xffffffff


	//   ....[49]....
        /*0144*/ 	.word	0xffffffff


	//   ....[50]....
        /*0148*/ 	.word	0xffffffff


	//   ....[51]....
        /*014c*/ 	.word	0xffffffff


	//   ....[52]....
        /*0150*/ 	.word	0xffffffff


	//   ....[53]....
        /*0154*/ 	.word	0xffffffff


	//   ....[54]....
        /*0158*/ 	.word	0xffffffff


	//   ....[55]....
        /*015c*/ 	.word	0xffffffff


	//   ....[56]....
        /*0160*/ 	.word	0xffffffff


	//   ....[57]....
        /*0164*/ 	.word	0xffffffff


	//   ....[58]....
        /*0168*/ 	.word	0xffffffff


	//   ....[59]....
        /*016c*/ 	.word	0xffffffff


	//   ....[60]....
        /*0170*/ 	.word	0xffffffff


	//   ....[61]....
        /*0174*/ 	.word	0xffffffff


	//   ....[62]....
        /*0178*/ 	.word	0xffffffff


	//   ....[63]....
        /*017c*/ 	.word	0xffffffff


	//   ....[64]....
        /*0180*/ 	.word	0xffffffff


	//   ....[65]....
        /*0184*/ 	.word	0xffffffff


	//   ....[66]....
        /*0188*/ 	.word	0xffffffff


	//   ....[67]....
        /*018c*/ 	.word	0xffffffff


	//   ....[68]....
        /*0190*/ 	.word	0xffffffff


	//   ....[69]....
        /*0194*/ 	.word	0xffffffff


	//   ....[70]....
        /*0198*/ 	.word	0xffffffff


	//   ....[71]....
        /*019c*/ 	.word	0xffffffff


	//   ....[72]....
        /*01a0*/ 	.word	0xffffffff


	//   ....[73]....
        /*01a4*/ 	.word	0xffffffff


	//   ....[74]....
        /*01a8*/ 	.word	0xffffffff


	//   ....[75]....
        /*01ac*/ 	.word	0x0500000f


	//   ....[76]....
        /*01b0*/ 	.word	0x0500000f


	//----- nvinfo : EIATTR_COOP_GROUP_INSTR_OFFSETS
	.align		4
.L_1625:
        /*01b4*/ 	.byte	0x04, 0x28
        /*01b6*/ 	.short	(.L_1627 - .L_1626)


	//   ....[0]....
.L_1626:
        /*01b8*/ 	.word	0x00000060


	//   ....[1]....
        /*01bc*/ 	.word	0x00000170


	//   ....[2]....
        /*01c0*/ 	.word	0x000001c0


	//   ....[3]....
        /*01c4*/ 	.word	0x000003f0


	//   ....[4]....
        /*01c8*/ 	.word	0x00000550


	//   ....[5]....
        /*01cc*/ 	.word	0x00000670


	//   ....[6]....
        /*01d0*/ 	.word	0x000007d0


	//   ....[7]....
        /*01d4*/ 	.word	0x000017b0


	//   ....[8]....
        /*01d8*/ 	.word	0x00002870


	//   ....[9]....
        /*01dc*/ 	.word	0x00002930


	//   ....[10]....
        /*01e0*/ 	.word	0x000033b0


	//   ....[11]....
        /*01e4*/ 	.word	0x00003430


	//   ....[12]....
        /*01e8*/ 	.word	0x00005480


	//   ....[13]....
        /*01ec*/ 	.word	0x000055a0


	//   ....[14]....
        /*01f0*/ 	.word	0x000060a0


	//   ....[15]....
        /*01f4*/ 	.word	0x00006100


	//   ....[16]....
        /*01f8*/ 	.word	0x00007e60


	//   ....[17]....
        /*01fc*/ 	.word	0x00007e70


	//   ....[18]....
        /*0200*/ 	.word	0x00007ea0


	//   ....[19]....
        /*0204*/ 	.word	0x00007ed0


	//   ....[20]....
        /*0208*/ 	.word	0x00009890


	//   ....[21]....
        /*020c*/ 	.word	0x000098a0


	//   ....[22]....
        /*0210*/ 	.word	0x00009920


	//   ....[23]....
        /*0214*/ 	.word	0x00009930


	//   ....[24]....
        /*0218*/ 	.word	0x0000a380


	//   ....[25]....
        /*021c*/ 	.word	0x0000a390


	//   ....[26]....
        /*0220*/ 	.word	0x0000a3a0


	//   ....[27]....
        /*0224*/ 	.word	0x0000a3b0


	//   ....[28]....
        /*0228*/ 	.word	0x0000a3c0


	//   ....[29]....
        /*022c*/ 	.word	0x0000a3d0


	//   ....[30]....
        /*0230*/ 	.word	0x0000a3e0


	//   ....[31]....
        /*0234*/ 	.word	0x0000a3f0


	//   ....[32]....
        /*0238*/ 	.word	0x0000a420


	//   ....[33]....
        /*023c*/ 	.word	0x0000a430


	//   ....[34]....
        /*0240*/ 	.word	0x0000a460


	//   ....[35]....
        /*0244*/ 	.word	0x0000a490


	//   ....[36]....
        /*0248*/ 	.word	0x0000a4d0


	//   ....[37]....
        /*024c*/ 	.word	0x0000a4f0


	//   ....[38]....
        /*0250*/ 	.word	0x0000a520


	//   ....[39]....
        /*0254*/ 	.word	0x0000a530


	//   ....[40]....
        /*0258*/ 	.word	0x0000bb10


	//   ....[41]....
        /*025c*/ 	.word	0x0000bd00


	//   ....[42]....
        /*0260*/ 	.word	0x0000bd30


	//   ....[43]....
        /*0264*/ 	.word	0x0000bd60


	//   ....[44]....
        /*0268*/ 	.word	0x0000bd90


	//   ....[45]....
        /*026c*/ 	.word	0x0000bdc0


	//   ....[46]....
        /*0270*/ 	.word	0x0000be00


	//   ....[47]....
        /*0274*/ 	.word	0x0000bf80


	//   ....[48]....
        /*0278*/ 	.word	0x0000bfb0


	//   ....[49]....
        /*027c*/ 	.word	0x0000bfe0


	//   ....[50]....
        /*0280*/ 	.word	0x0000c010


	//   ....[51]....
        /*0284*/ 	.word	0x0000c040


	//   ....[52]....
        /*0288*/ 	.word	0x0000c080


	//   ....[53]....
        /*028c*/ 	.word	0x0000c110


	//   ....[54]....
        /*0290*/ 	.word	0x0000c1a0


	//   ....[55]....
        /*0294*/ 	.word	0x0000c250


	//   ....[56]....
        /*0298*/ 	.word	0x0000d750


	//   ....[57]....
        /*029c*/ 	.word	0x0000f0c0


	//   ....[58]....
        /*02a0*/ 	.word	0x0000f0f0


	//   ....[59]....
        /*02a4*/ 	.word	0x0000f120


	//   ....[60]....
        /*02a8*/ 	.word	0x0000f160


	//   ....[61]....
        /*02ac*/ 	.word	0x0000f170


	//   ....[62]....
        /*02b0*/ 	.word	0x0000f1a0


	//   ....[63]....
        /*02b4*/ 	.word	0x0000f1d0


	//   ....[64]....
        /*02b8*/ 	.word	0x0000f1e0


	//   ....[65]....
        /*02bc*/ 	.word	0x0000f320


	//   ....[66]....
        /*02c0*/ 	.word	0x0000f350


	//   ....[67]....
        /*02c4*/ 	.word	0x0000f380


	//   ....[68]....
        /*02c8*/ 	.word	0x0000f3b0


	//   ....[69]....
        /*02cc*/ 	.word	0x0000f3e0


	//   ....[70]....
        /*02d0*/ 	.word	0x0000f420


	//   ....[71]....
        /*02d4*/ 	.word	0x0000f4d0


	//   ....[72]....
        /*02d8*/ 	.word	0x0000f570


	//   ....[73]....
        /*02dc*/ 	.word	0x0000f620


	//   ....[74]....
        /*02e0*/ 	.word	0x0000fc20


	//   ....[75]....
        /*02e4*/ 	.word	0x000101f0


	//   ....[76]....
        /*02e8*/ 	.word	0x00010660


	//----- nvinfo : EIATTR_REG_RECONFIG
	.align		4
.L_1627:
        /*02ec*/ 	.byte	0x01, 0x54
	.zero		2


	//----- nvinfo : EIATTR_SYSCALL_OFFSETS
	.align		4
        /*02f0*/ 	.byte	0x04, 0x46
        /*02f2*/ 	.short	(.L_1629 - .L_1628)


	//   ....[0]....
.L_1628:
        /*02f4*/ 	.word	0x00001990


	//   ....[1]....
        /*02f8*/ 	.word	0x0000d100


	//   ....[2]....
        /*02fc*/ 	.word	0x0000d240


	//   ....[3]....
        /*0300*/ 	.word	0x0000d380


	//   ....[4]....
        /*0304*/ 	.word	0x0000d4a0


	//----- nvinfo : EIATTR_MBARRIER_INSTR_OFFSETS
	.align		4
.L_1629:
        /*0308*/ 	.byte	0x04, 0x39
        /*030a*/ 	.short	(.L_1631 - .L_1630)


	//   ....[0]....
.L_1630:
        /*030c*/ 	.word	0x000002a0
        /*0310*/ 	.word	0x000000ff
        /*0314*/ 	.word	0x00013200
        /*0318*/ 	.short	0x0100
        /*031a*/ 	.byte	0x08
	.zero		1


	//   ....[1]....
        /*031c*/ 	.word	0x000002b0
        /*0320*/ 	.word	0x000000ff
        /*0324*/ 	.word	0x00013220
        /*0328*/ 	.short	0x0100
        /*032a*/ 	.byte	0x08
	.zero		1


	//   ....[2]....
        /*032c*/ 	.word	0x000003a0
        /*0330*/ 	.word	0x000000ff
        /*0334*/ 	.word	0x00013230
        /*0338*/ 	.short	0x0100
        /*033a*/ 	.byte	0x08
	.zero		1


	//   ....[3]....
        /*033c*/ 	.word	0x000003b0
        /*0340*/ 	.word	0x000000ff
        /*0344*/ 	.word	0x00013240
        /*0348*/ 	.short	0x0100
        /*034a*/ 	.byte	0x08
	.zero		1


	//   ....[4]....
        /*034c*/ 	.word	0x000003c0
        /*0350*/ 	.word	0x000000ff
        /*0354*/ 	.word	0x00013238
        /*0358*/ 	.short	0x0100
        /*035a*/ 	.byte	0x08
	.zero		1


	//   ....[5]....
        /*035c*/ 	.word	0x000003d0
        /*0360*/ 	.word	0x000000ff
        /*0364*/ 	.word	0x00013248
        /*0368*/ 	.short	0x0100
        /*036a*/ 	.byte	0x08
	.zero		1


	//   ....[6]....
        /*036c*/ 	.word	0x00000500
        /*0370*/ 	.word	0x000000ff
        /*0374*/ 	.word	0x00013250
        /*0378*/ 	.short	0x0100
        /*037a*/ 	.byte	0x08
	.zero		1


	//   ....[7]....
        /*037c*/ 	.word	0x00000510
        /*0380*/ 	.word	0x000000ff
        /*0384*/ 	.word	0x00013260
        /*0388*/ 	.short	0x0100
        /*038a*/ 	.byte	0x08
	.zero		1


	//   ....[8]....
        /*038c*/ 	.word	0x00000520
        /*0390*/ 	.word	0x000000ff
        /*0394*/ 	.word	0x00013258
        /*0398*/ 	.short	0x0100
        /*039a*/ 	.byte	0x08
	.zero		1


	//   ....[9]....
        /*039c*/ 	.word	0x00000530
        /*03a0*/ 	.word	0x000000ff
        /*03a4*/ 	.word	0x00013268
        /*03a8*/ 	.short	0x0100
        /*03aa*/ 	.byte	0x08
	.zero		1


	//   ....[10]....
        /*03ac*/ 	.word	0x00000620
        /*03b0*/ 	.word	0x000000ff
        /*03b4*/ 	.word	0x00013270
        /*03b8*/ 	.short	0x0100
        /*03ba*/ 	.byte	0x06
	.zero		1


	//   ....[11]....
        /*03bc*/ 	.word	0x00000630
        /*03c0*/ 	.word	0x000000ff
        /*03c4*/ 	.word	0x00013280
        /*03c8*/ 	.short	0x0100
        /*03ca*/ 	.byte	0x06
	.zero		1


	//   ....[12]....
        /*03cc*/ 	.word	0x00000640
        /*03d0*/ 	.word	0x000000ff
        /*03d4*/ 	.word	0x00013278
        /*03d8*/ 	.short	0x0100
        /*03da*/ 	.byte	0x06
	.zero		1


	//   ....[13]....
        /*03dc*/ 	.word	0x00000650
        /*03e0*/ 	.word	0x000000ff
        /*03e4*/ 	.word	0x00013288
        /*03e8*/ 	.short	0x0100
        /*03ea*/ 	.byte	0x06
	.zero		1


	//   ....[14]....
        /*03ec*/ 	.word	0x00000780
        /*03f0*/ 	.word	0x000000ff
        /*03f4*/ 	.word	0x00013290
        /*03f8*/ 	.short	0x0100
        /*03fa*/ 	.byte	0x08
	.zero		1


	//   ....[15]....
        /*03fc*/ 	.word	0x00000790
        /*0400*/ 	.word	0x000000ff
        /*0404*/ 	.word	0x000132a0
        /*0408*/ 	.short	0x0100
        /*040a*/ 	.byte	0x08
	.zero		1


	//   ....[16]....
        /*040c*/ 	.word	0x000007a0
        /*0410*/ 	.word	0x000000ff
        /*0414*/ 	.word	0x00013298
        /*0418*/ 	.short	0x0100
        /*041a*/ 	.byte	0x08
	.zero		1


	//   ....[17]....
        /*041c*/ 	.word	0x000007b0
        /*0420*/ 	.word	0x000000ff
        /*0424*/ 	.word	0x000132a8
        /*0428*/ 	.short	0x0100
        /*042a*/ 	.byte	0x08
	.zero		1


	//   ....[18]....
        /*042c*/ 	.word	0x000008e0
        /*0430*/ 	.word	0x000000ff
        /*0434*/ 	.word	0x000132b0
        /*0438*/ 	.short	0x0100
        /*043a*/ 	.byte	0x08
	.zero		1


	//   ....[19]....
        /*043c*/ 	.word	0x000008f0
        /*0440*/ 	.word	0x000000ff
        /*0444*/ 	.word	0x000132c0
        /*0448*/ 	.short	0x0100
        /*044a*/ 	.byte	0x08
	.zero		1


	//   ....[20]....
        /*044c*/ 	.word	0x00000900
        /*0450*/ 	.word	0x000000ff
        /*0454*/ 	.word	0x000132b8
        /*0458*/ 	.short	0x0100
        /*045a*/ 	.byte	0x08
	.zero		1


	//   ....[21]....
        /*045c*/ 	.word	0x00000910
        /*0460*/ 	.word	0x000000ff
        /*0464*/ 	.word	0x000132c8
        /*0468*/ 	.short	0x0100
        /*046a*/ 	.byte	0x08
	.zero		1


	//   ....[22]....
        /*046c*/ 	.word	0x00001a10
        /*0470*/ 	.word	0x000000ff
        /*0474*/ 	.word	0x00013200
        /*0478*/ 	.short	0x010a
        /*047a*/ 	.byte	0x2d
	.zero		1


	//   ....[23]....
        /*047c*/ 	.word	0x00001a90
        /*0480*/ 	.word	0x00000003
        /*0484*/ 	.word	0x00013230
        /*0488*/ 	.short	0x010a
        /*048a*/ 	.byte	0x3f
	.zero		1


	//   ....[24]....
        /*048c*/ 	.word	0x00001ad0
        /*0490*/ 	.word	0x00000003
        /*0494*/ 	.word	0x00013230
        /*0498*/ 	.short	0x010a
        /*049a*/ 	.byte	0x3f
	.zero		1


	//   ....[25]....
        /*049c*/ 	.word	0x00003760
        /*04a0*/ 	.word	0x00000038
        /*04a4*/ 	.word	0x00000000
        /*04a8*/ 	.short	0x0101
        /*04aa*/ 	.byte	0x3f
	.zero		1


	//   ....[26]....
        /*04ac*/ 	.word	0x00004610
        /*04b0*/ 	.word	0x000000ff
        /*04b4*/ 	.word	0x00013230
        /*04b8*/ 	.short	0x010a
        /*04ba*/ 	.byte	0x14
	.zero		1


	//   ....[27]....
        /*04bc*/ 	.word	0x00004650
        /*04c0*/ 	.word	0x000000ff
        /*04c4*/ 	.word	0x00013230
        /*04c8*/ 	.short	0x010a
        /*04ca*/ 	.byte	0x14
	.zero		1


	//   ....[28]....
        /*04cc*/ 	.word	0x00004aa0
        /*04d0*/ 	.word	0x000000ff
        /*04d4*/ 	.word	0x00013250
        /*04d8*/ 	.short	0x010a
        /*04da*/ 	.byte	0x0b
	.zero		1


	//   ....[29]....
        /*04dc*/ 	.word	0x00004ae0
        /*04e0*/ 	.word	0x000000ff
        /*04e4*/ 	.word	0x00013250
        /*04e8*/ 	.short	0x010a
        /*04ea*/ 	.byte	0x0b
	.zero		1


	//   ....[30]....
        /*04ec*/ 	.word	0x00006b90
        /*04f0*/ 	.word	0x00000003
        /*04f4*/ 	.word	0x00000000
        /*04f8*/ 	.short	0x0101
        /*04fa*/ 	.byte	0x3f
	.zero		1


	//   ....[31]....
        /*04fc*/ 	.word	0x00006e40
        /*0500*/ 	.word	0x000000ff
        /*0504*/ 	.word	0x00000000
        /*0508*/ 	.short	0x0101
        /*050a*/ 	.byte	0x06
	.zero		1


	//   ....[32]....
        /*050c*/ 	.word	0x00007370
        /*0510*/ 	.word	0x000000ff
        /*0514*/ 	.word	0x00013230
        /*0518*/ 	.short	0x010a
        /*051a*/ 	.byte	0x06
	.zero		1


	//   ....[33]....
        /*051c*/ 	.word	0x000073b0
        /*0520*/ 	.word	0x000000ff
        /*0524*/ 	.word	0x00013230
        /*0528*/ 	.short	0x010a
        /*052a*/ 	.byte	0x06
	.zero		1


	//   ....[34]....
        /*052c*/ 	.word	0x00007800
        /*0530*/ 	.word	0x000000ff
        /*0534*/ 	.word	0x00013250
        /*0538*/ 	.short	0x010a
        /*053a*/ 	.byte	0x0b
	.zero		1


	//   ....[35]....
        /*053c*/ 	.word	0x00007840
        /*0540*/ 	.word	0x000000ff
        /*0544*/ 	.word	0x00013250
        /*0548*/ 	.short	0x010a
        /*054a*/ 	.byte	0x0b
	.zero		1


	//   ....[36]....
        /*054c*/ 	.word	0x00008da0
        /*0550*/ 	.word	0x00000003
        /*0554*/ 	.word	0x00000000
        /*0558*/ 	.short	0x0101
        /*055a*/ 	.byte	0x3f
	.zero		1


	//   ....[37]....
        /*055c*/ 	.word	0x000090b0
        /*0560*/ 	.word	0x000000ff
        /*0564*/ 	.word	0x00000000
        /*0568*/ 	.short	0x0101
        /*056a*/ 	.byte	0x06
	.zero		1


	//   ....[38]....
        /*056c*/ 	.word	0x00009560
        /*0570*/ 	.word	0x000000ff
        /*0574*/ 	.word	0x00013250
        /*0578*/ 	.short	0x010a
        /*057a*/ 	.byte	0x0e
	.zero		1


	//   ....[39]....
        /*057c*/ 	.word	0x000095a0
        /*0580*/ 	.word	0x000000ff
        /*0584*/ 	.word	0x00013250
        /*0588*/ 	.short	0x010a
        /*058a*/ 	.byte	0x0e
	.zero		1


	//   ....[40]....
        /*058c*/ 	.word	0x00009c10
        /*0590*/ 	.word	0x000000ff
        /*0594*/ 	.word	0x00000000
        /*0598*/ 	.short	0x0101
        /*059a*/ 	.byte	0x04
	.zero		1


	//   ....[41]....
        /*059c*/ 	.word	0x0000acc0
        /*05a0*/ 	.word	0x00000000
        /*05a4*/ 	.word	0x00000000
        /*05a8*/ 	.short	0x0101
        /*05aa*/ 	.byte	0x3f
	.zero		1


	//   ....[42]....
        /*05ac*/ 	.word	0x0000d960
        /*05b0*/ 	.word	0x00000005
        /*05b4*/ 	.word	0x00013280
        /*05b8*/ 	.short	0x010a
        /*05ba*/ 	.byte	0x3f
	.zero		1


	//   ....[43]....
        /*05bc*/ 	.word	0x0000db00
        /*05c0*/ 	.word	0x00000005
        /*05c4*/ 	.word	0x00013240
        /*05c8*/ 	.short	0x010a
        /*05ca*/ 	.byte	0x3f
	.zero		1


	//   ....[44]....
        /*05cc*/ 	.word	0x0000de00
        /*05d0*/ 	.word	0x000000ff
        /*05d4*/ 	.word	0x00013220
        /*05d8*/ 	.short	0x010a
        /*05da*/ 	.byte	0x29
	.zero		1


	//   ....[45]....
        /*05dc*/ 	.word	0x0000e080
        /*05e0*/ 	.word	0x00000009
        /*05e4*/ 	.word	0x00013280
        /*05e8*/ 	.short	0x010a
        /*05ea*/ 	.byte	0x3f
	.zero		1


	//   ....[46]....
        /*05ec*/ 	.word	0x0000e2f0
        /*05f0*/ 	.word	0x00000009
        /*05f4*/ 	.word	0x00013240
        /*05f8*/ 	.short	0x010a
        /*05fa*/ 	.byte	0x3f
	.zero		1


	//   ....[47]....
        /*05fc*/ 	.word	0x0000e5c0
        /*0600*/ 	.word	0x0000000c
        /*0604*/ 	.word	0x00013270
        /*0608*/ 	.short	0x010a
        /*060a*/ 	.byte	0x3f
	.zero		1


	//   ....[48]....
        /*060c*/ 	.word	0x0000e630
        /*0610*/ 	.word	0x0000000c
        /*0614*/ 	.word	0x00013260
        /*0618*/ 	.short	0x010a
        /*061a*/ 	.byte	0x3f
	.zero		1


	//   ....[49]....
        /*061c*/ 	.word	0x0000e8f0
        /*0620*/ 	.word	0x0000000c
        /*0624*/ 	.word	0x00013250
        /*0628*/ 	.short	0x0101
        /*062a*/ 	.byte	0x3f
	.zero		1


	//   ....[50]....
        /*062c*/ 	.word	0x0000e960
        /*0630*/ 	.word	0x00000003
        /*0634*/ 	.word	0x00000000
        /*0638*/ 	.short	0x0101
        /*063a*/ 	.byte	0x3f
	.zero		1


	//   ....[51]....
        /*063c*/ 	.word	0x0000eb20
        /*0640*/ 	.word	0x00000002
        /*0644*/ 	.word	0x00013270
        /*0648*/ 	.short	0x010a
        /*064a*/ 	.byte	0x3f
	.zero		1


	//   ....[52]....
        /*064c*/ 	.word	0x0000eb90
        /*0650*/ 	.word	0x00000002
        /*0654*/ 	.word	0x00013260
        /*0658*/ 	.short	0x010a
        /*065a*/ 	.byte	0x3f
	.zero		1


	//   ....[53]....
        /*065c*/ 	.word	0x0000ee50
        /*0660*/ 	.word	0x00000002
        /*0664*/ 	.word	0x00013250
        /*0668*/ 	.short	0x0101
        /*066a*/ 	.byte	0x3f
	.zero		1


	//   ....[54]....
        /*066c*/ 	.word	0x0000eec0
        /*0670*/ 	.word	0x00000000
        /*0674*/ 	.word	0x00000000
        /*0678*/ 	.short	0x0101
        /*067a*/ 	.byte	0x3f
	.zero		1


	//   ....[55]....
        /*067c*/ 	.word	0x0000fba0
        /*0680*/ 	.word	0x00000007
        /*0684*/ 	.word	0x00013220
        /*0688*/ 	.short	0x010a
        /*068a*/ 	.byte	0x3f
	.zero		1


	//   ....[56]....
        /*068c*/ 	.word	0x0000fd40
        /*0690*/ 	.word	0x00000005
        /*0694*/ 	.word	0x00000000
        /*0698*/ 	.short	0x010a
        /*069a*/ 	.byte	0x3f
	.zero		1


	//   ....[57]....
        /*069c*/ 	.word	0x0000fdb0
        /*06a0*/ 	.word	0x00000003
        /*06a4*/ 	.word	0x00000000
        /*06a8*/ 	.short	0x010a
        /*06aa*/ 	.byte	0x3f
	.zero		1


	//   ....[58]....
        /*06ac*/ 	.word	0x0000fe00
        /*06b0*/ 	.word	0x00000003
        /*06b4*/ 	.word	0x00013260
        /*06b8*/ 	.short	0x010a
        /*06ba*/ 	.byte	0x3f
	.zero		1


	//   ....[59]....
        /*06bc*/ 	.word	0x0000fe50
        /*06c0*/ 	.word	0x00000005
        /*06c4*/ 	.word	0x00013260
        /*06c8*/ 	.short	0x010a
        /*06ca*/ 	.byte	0x3f
	.zero		1


	//   ....[60]....
        /*06cc*/ 	.word	0x0000fe90
        /*06d0*/ 	.word	0x00000003
        /*06d4*/ 	.word	0x00013280
        /*06d8*/ 	.short	0x010a
        /*06da*/ 	.byte	0x3f
	.zero		1


	//   ....[61]....
        /*06dc*/ 	.word	0x0000feb0
        /*06e0*/ 	.word	0x00000005
        /*06e4*/ 	.word	0x00013280
        /*06e8*/ 	.short	0x010a
        /*06ea*/ 	.byte	0x3f
	.zero		1


	//   ....[62]....
        /*06ec*/ 	.word	0x0000ff20
        /*06f0*/ 	.word	0x00000003
        /*06f4*/ 	.word	0x00013200
        /*06f8*/ 	.short	0x010a
        /*06fa*/ 	.byte	0x3f
	.zero		1


	//   ....[63]....
        /*06fc*/ 	.word	0x0000ff70
        /*0700*/ 	.word	0x00000003
        /*0704*/ 	.word	0x00013230
        /*0708*/ 	.short	0x010a
        /*070a*/ 	.byte	0x3f
	.zero		1


	//   ....[64]....
        /*070c*/ 	.word	0x0000ffd0
        /*0710*/ 	.word	0x00000009
        /*0714*/ 	.word	0x00013230
        /*0718*/ 	.short	0x010a
        /*071a*/ 	.byte	0x3f
	.zero		1


	//   ....[65]....
        /*071c*/ 	.word	0x00010030
        /*0720*/ 	.word	0x00000009
        /*0724*/ 	.word	0x00013250
        /*0728*/ 	.short	0x010a
        /*072a*/ 	.byte	0x3f
	.zero		1


	//   ....[66]....
        /*072c*/ 	.word	0x00010090
        /*0730*/ 	.word	0x0000000b
        /*0734*/ 	.word	0x00013230
        /*0738*/ 	.short	0x010a
        /*073a*/ 	.byte	0x3f
	.zero		1


	//   ....[67]....
        /*073c*/ 	.word	0x000100f0
        /*0740*/ 	.word	0x0000000b
        /*0744*/ 	.word	0x00013250
        /*0748*/ 	.short	0x010a
        /*074a*/ 	.byte	0x3f
	.zero		1


	//   ....[68]....
        /*074c*/ 	.word	0x00010150
        /*0750*/ 	.word	0x00000006
        /*0754*/ 	.word	0x00013250
        /*0758*/ 	.short	0x010a
        /*075a*/ 	.byte	0x3f
	.zero		1


	//   ....[69]....
        /*075c*/ 	.word	0x000102a0
        /*0760*/ 	.word	0x00000005
        /*0764*/ 	.word	0x00013280
        /*0768*/ 	.short	0x010a
        /*076a*/ 	.byte	0x3f
	.zero		1


	//   ....[70]....
        /*076c*/ 	.word	0x000102f0
        /*0770*/ 	.word	0x00000005
        /*0774*/ 	.word	0x00013240
        /*0778*/ 	.short	0x010a
        /*077a*/ 	.byte	0x3f
	.zero		1


	//   ....[71]....
        /*077c*/ 	.word	0x00010350
        /*0780*/ 	.word	0x00000003
        /*0784*/ 	.word	0x00013220
        /*0788*/ 	.short	0x010a
        /*078a*/ 	.byte	0x3f
	.zero		1


	//   ....[72]....
        /*078c*/ 	.word	0x000103a0
        /*0790*/ 	.word	0x00000009
        /*0794*/ 	.word	0x00013280
        /*0798*/ 	.short	0x010a
        /*079a*/ 	.byte	0x3f
	.zero		1


	//   ....[73]....
        /*079c*/ 	.word	0x000103f0
        /*07a0*/ 	.word	0x00000009
        /*07a4*/ 	.word	0x00013240
        /*07a8*/ 	.short	0x010a
        /*07aa*/ 	.byte	0x3f
	.zero		1


	//   ....[74]....
        /*07ac*/ 	.word	0x00010440
        /*07b0*/ 	.word	0x0000000c
        /*07b4*/ 	.word	0x00013270
        /*07b8*/ 	.short	0x010a
        /*07ba*/ 	.byte	0x3f
	.zero		1


	//   ....[75]....
        /*07bc*/ 	.word	0x00010490
        /*07c0*/ 	.word	0x0000000c
        /*07c4*/ 	.word	0x00013260
        /*07c8*/ 	.short	0x010a
        /*07ca*/ 	.byte	0x3f
	.zero		1


	//   ....[76]....
        /*07cc*/ 	.word	0x000104e0
        /*07d0*/ 	.word	0x00000002
        /*07d4*/ 	.word	0x00013270
        /*07d8*/ 	.short	0x010a
        /*07da*/ 	.byte	0x3f
	.zero		1


	//   ....[77]....
        /*07dc*/ 	.word	0x00010530
        /*07e0*/ 	.word	0x00000002
        /*07e4*/ 	.word	0x00013260
        /*07e8*/ 	.short	0x010a
        /*07ea*/ 	.byte	0x3f
	.zero		1


	//   ....[78]....
        /*07ec*/ 	.word	0x00010580
        /*07f0*/ 	.word	0x00000007
        /*07f4*/ 	.word	0x00013220
        /*07f8*/ 	.short	0x010a
        /*07fa*/ 	.byte	0x3f
	.zero		1


	//   ....[79]....
        /*07fc*/ 	.word	0x00010720
        /*0800*/ 	.word	0x00000005
        /*0804*/ 	.word	0x00000000
        /*0808*/ 	.short	0x010a
        /*080a*/ 	.byte	0x3f
	.zero		1


	//   ....[80]....
        /*080c*/ 	.word	0x00010770
        /*0810*/ 	.word	0x00000003
        /*0814*/ 	.word	0x00000000
        /*0818*/ 	.short	0x010a
        /*081a*/ 	.byte	0x3f
	.zero		1


	//   ....[81]....
        /*081c*/ 	.word	0x000107c0
        /*0820*/ 	.word	0x00000003
        /*0824*/ 	.word	0x00013260
        /*0828*/ 	.short	0x010a
        /*082a*/ 	.byte	0x3f
	.zero		1


	//   ....[82]....
        /*082c*/ 	.word	0x00010810
        /*0830*/ 	.word	0x00000005
        /*0834*/ 	.word	0x00013260
        /*0838*/ 	.short	0x010a
        /*083a*/ 	.byte	0x3f
	.zero		1


	//   ....[83]....
        /*083c*/ 	.word	0x00010860
        /*0840*/ 	.word	0x00000003
        /*0844*/ 	.word	0x00013280
        /*0848*/ 	.short	0x010a
        /*084a*/ 	.byte	0x3f
	.zero		1


	//----- nvinfo : EIATTR_NUM_MBARRIERS
	.align		4
.L_1631:
        /*084c*/ 	.byte	0x03, 0x38
        /*084e*/ 	.short	0x0016


	//----- nvinfo : EIATTR_EXIT_INSTR_OFFSETS
	.align		4
        /*0850*/ 	.byte	0x04, 0x1c
        /*0852*/ 	.short	(.L_1633 - .L_1632)


	//   ....[0]....
.L_1632:
        /*0854*/ 	.word	0x00000a70


	//   ....[1]....
        /*0858*/ 	.word	0x0000bad0


	//   ....[2]....
        /*085c*/ 	.word	0x0000ff00


	//----- nvinfo : EIATTR_MAX_THREADS
	.align		4
.L_1633:
        /*0860*/ 	.byte	0x04, 0x05
        /*0862*/ 	.short	(.L_1635 - .L_1634)
.L_1634:
        /*0864*/ 	.word	0x00000200
        /*0868*/ 	.word	0x00000001
        /*086c*/ 	.word	0x00000001


	//----- nvinfo : EIATTR_CRS_STACK_SIZE
	.align		4
.L_1635:
        /*0870*/ 	.byte	0x04, 0x1e
        /*0872*/ 	.short	(.L_1637 - .L_1636)
.L_1636:
        /*0874*/ 	.word	0x00000000


	//----- nvinfo : EIATTR_CBANK_PARAM_SIZE
	.align		4
.L_1637:
        /*0878*/ 	.byte	0x03, 0x19
        /*087a*/ 	.short	0x0a70


	//----- nvinfo : EIATTR_PARAM_CBANK
	.align		4
        /*087c*/ 	.byte	0x04, 0x0a
        /*087e*/ 	.short	(.L_1639 - .L_1638)
	.align		4
.L_1638:
        /*0880*/ 	.word	index@(.nv.constant0._ZN7cutlass13device_kernelIN5flash11enable_sm90INS1_16FlashAttnFwdSm90INS1_25CollectiveMainloopFwdSm90ILi2EN4cute5tupleIJNS5_1CILi1EEES8_S8_EEENS6_IJNS7_ILi192EEENS7_ILi160EEENS7_ILi64EEEEEELi64ENS_12float_e4m3_tEfNS_4arch4Sm90ELb1ELb0ELb0ELb1ELb0ELb0ELb0ELb1ELb1ELb0ELb0ELb0EEENS1_21CollectiveEpilogueFwdINS6_IJSA_SC_SB_EEES9_NS_10bfloat16_tESG_Li384ELb1ELb0ELb0ELb1EEENS1_36VarlenDynamicPersistentTileSchedulerILi192ELi160ELi384ELi128ELb0ELb0ELb1ELb1ELb1ELb1EEEEEEEEEvNT_6ParamsE)
        /*0884*/ 	.short	0x0210
        /*0886*/ 	.short	0x0a70


	//----- nvinfo : EIATTR_SW_WAR
	.align		4
.L_1639:
        /*0888*/ 	.byte	0x04, 0x36
        /*088a*/ 	.short	(.L_1641 - .L_1640)
.L_1640:
        /*088c*/ 	.word	0x00000008
.L_1641:


//--------------------- .nv.info._ZN7cutlass13device_kernelIN5flash11enable_sm90INS1_16FlashAttnFwdSm90INS1_25CollectiveMainloopFwdSm90ILi2EN4cute5tupleIJNS5_1CILi1EEES8_S8_EEENS6_IJNS7_ILi192EEENS7_ILi160EEENS7_ILi64EEEEEELi64ENS_12float_e4m3_tEfNS_4arch4Sm90ELb1ELb0ELb0ELb1ELb0ELb1ELb0ELb1ELb1ELb0ELb0ELb0EEENS1_21CollectiveEpilogueFwdINS6_IJSA_SC_SB_EEES9_NS_10bfloat16_tESG_Li384ELb1ELb0ELb0ELb1EEENS1_36VarlenDynamicPersistentTileSchedulerILi192ELi160ELi384ELi128ELb0ELb0ELb1ELb1ELb1ELb1EEEEEEEEEvNT_6ParamsE --------------------------
	.section	.nv.info._ZN7cutlass13device_kernelIN5flash11enable_sm90INS1_16FlashAttnFwdSm90INS1_25CollectiveMainloopFwdSm90ILi2EN4cute5tupleIJNS5_1CILi1EEES8_S8_EEENS6_IJNS7_ILi192EEENS7_ILi160EEENS7_ILi64EEEEEELi64ENS_12float_e4m3_tEfNS_4arch4Sm90ELb1ELb0ELb0ELb1ELb0ELb1ELb0ELb1ELb1ELb0ELb0ELb0EEENS1_21CollectiveEpilogueFwdINS6_IJSA_SC_SB_EEES9_NS_10bfloat16_tESG_Li384ELb1ELb0ELb0ELb1EEENS1_36VarlenDynamicPersistentTileSchedulerILi192ELi160ELi384ELi128ELb0ELb0ELb1ELb1ELb1ELb1EEEEEEEEEvNT_6ParamsE,"",@"SHT_CUDA_INFO"
	.sectionflags	@""
	.align	4


	//----- nvinfo : EIATTR_CUDA_API_VERSION
	.align		4
        /*0000*/ 	.byte	0x04, 0x37
        /*0002*/ 	.short	(.L_1643 - .L_1642)
.L_1642:
        /*0004*/ 	.word	0x00000082


	//----- nvinfo : EIATTR_KPARAM_INFO
	.align		4
.L_1643:
        /*0008*/ 	.byte	0x04, 0x17
        /*000a*/ 	.short	(.L_1645 - .L_1644)
.L_1644:
        /*000c*/ 	.word	0x00000000
        /*0010*/ 	.short	0x0000
        /*0012*/ 	.short	0x0070
        /*0014*/ 	.byte	0x00, 0xf0, 0x01, 0x28


	//----- nvinfo : EIATTR_SPARSE_MMA_MASK
	.align		4
.L_1645:
        /*0018*/ 	.byte	0x03, 0x50
        /*001a*/ 	.short	0x0000


	//----- nvinfo : EIATTR_MAXREG_COUNT
	.align		4
        /*001c*/ 	.byte	0x03, 0x1b
        /*001e*/ 	.short	0x0080


	//----- nvinfo : EIATTR_NUM_BARRIERS
	.align		4
        /*0020*/ 	.byte	0x02, 0x4c
        /*0022*/ 	.byte	0x10
	.zero		1


	//----- nvinfo : EIATTR_EXTERNS
	.align		4
        /*0024*/ 	.byte	0x04, 0x0f
        /*0026*/ 	.short	(.L_1647 - .L_1646)


	//   ....[0]....
	.align		4
.L_1646:
        /*0028*/ 	.word	index@(__assertfail)


	//----- nvinfo : EIATTR_ANNOTATIONS
	.align		4
.L_1647:
        /*002c*/ 	.byte	0x04, 0x55
        /*002e*/ 	.short	(.L_1649 - .L_1648)


	//   ....[0]....
.L_1648:
        /* <DEDUP_REMOVED lines=80> */


	//----- nvinfo : EIATTR_MERCURY_ISA_VERSION
	.align		4
.L_1649:
        /*0520*/ 	.byte	0x03, 0x5f
        /*0522*/ 	.short	0x0101


	//----- nvinfo : EIATTR_UNUSED_LOAD_BYTE_OFFSET
	.align		4
        /*0524*/ 	.byte	0x04, 0x44
        /*0526*/ 	.short	(.L_1651 - .L_1650)


	//   ....[0]....
.L_1650:
        /*0528*/ 	.word	0x00000ac0
        /*052c*/ 	.word	0x0000fff0


	//   ....[1]....
        /*0530*/ 	.word	0x000110f0
        /*0534*/ 	.word	0x0000fff0


	//----- nvinfo : EIATTR_INT_WARP_WIDE_INSTR_OFFSETS
	.align		4
.L_1651:
        /*0538*/ 	.byte	0x04, 0x31
        /*053a*/ 	.short	(.L_1653 - .L_1652)


	//   ....[0]....
.L_1652:
        /*053c*/ 	.word	0x000001b0


	//   ....[1]....
        /*0540*/ 	.word	0x00000250


	//   ....[2]....
        /*0544*/ 	.word	0x000002c0


	//   ....[3]....
        /*0548*/ 	.word	0x00014f80


	//   ....[4]....
        /*054c*/ 	.word	0x00015010


	//   ....[5]....
        /*0550*/ 	.word	0x000156c0


	//   ....[6]....
        /*0554*/ 	.word	0x00015700


	//   ....[7]....
        /*0558*/ 	.word	0x00016ce0


	//   ....[8]....
        /*055c*/ 	.word	0x00016d70


	//----- nvinfo : EIATTR_COOP_GROUP_MASK_REGIDS
	.align		4
.L_1653:
        /*0560*/ 	.byte	0x04, 0x29
        /*0562*/ 	.short	(.L_1655 - .L_1654)


	//   ....[0]....
.L_1654:
        /*0564*/ 	.word	0xffffffff


	//   ....[1]....
        /*0568*/ 	.word	0xffffffff


	//   ....[2]....
        /*056c*/ 	.word	0xffffffff


	//   ....[3]....
        /*0570*/ 	.word	0xffffffff


	//   ....[4]....
        /*0574*/ 	.word	0xffffffff


	//   ....[5]....
        /*0578*/ 	.word	0xffffffff


	//   ....[6]....
        /*057c*/ 	.word	0xffffffff


	//   ....[7]....
        /*0580*/ 	.word	0xffffffff


	//   ....[8]....
        /*0584*/ 	.word	0xffffffff


	//   ....[9]....
        /*0588*/ 	.word	0xffffffff


	//   ....[10]....
        /*058c*/ 	.word	0xffffffff


	//   ....[11]....
        /*0590*/ 	.word	0xffffffff


	//   ....[12]....
        /*0594*/ 	.word	0xffffffff


	//   ....[13]....
        /*0598*/ 	.word	0xffffffff


	//   ....[14]....
        /*059c*/ 	.word	0xffffffff


	//   ....[15]....
        /*05a0*/ 	.word	0xffffffff


	//   ....[16]....
        /*05a4*/ 	.word	0xffffffff


	//   ....[17]....
        /*05a8*/ 	.word	0xffffffff


	//   ....[18]....
        /*05ac*/ 	.word	0xffffffff


	//   ....[19]....
        /*05b0*/ 	.word	0xffffffff


	//   ....[20]....
        /*05b4*/ 	.word	0xffffffff


	//   ....[21]....
        /*05b8*/ 	.word	0xffffffff


	//   ....[22]....
        /*05bc*/ 	.word	0xffffffff


	//   ....[23]....
        /*05c0*/ 	.word	0xffffffff


	//   ....[24]....
        /*05c4*/ 	.word	0xffffffff


	//   ....[25]....
        /*05c8*/ 	.word	0xffffffff


	//   ....[26]....
        /*05cc*/ 	.word	0xffffffff


	//   ....[27]....
        /*05d0*/ 	.word	0xffffffff


	//   ....[28]....
        /*05d4*/ 	.word	0xffffffff


	//   ....[29]....
        /*05d8*/ 	.word	0xffffffff


	//   ....[30]....
        /*05dc*/ 	.word	0xffffffff


	//   ....[31]....
        /*05e0*/ 	.word	0xffffffff


	//   ....[32]....
        /*05e4*/ 	.word	0xffffffff


	//   ....[33]....
        /*05e8*/ 	.word	0xffffffff


	//   ....[34]....
        /*05ec*/ 	.word	0xffffffff


	//   ....[35]....
        /*05f0*/ 	.word	0xffffffff


	//   ....[36]....
        /*05f4*/ 	.word	0xffffffff


	//   ....[37]....
        /*05f8*/ 	.word	0xffffffff


	//   ....[38]....
        /*05fc*/ 	.word	0xffffffff


	//   ....[39]....
        /*0600*/ 	.word	0xffffffff


	//   ....[40]....
        /*0604*/ 	.word	0xffffffff


	//   ....[41]....
        /*0608*/ 	.word	0xffffffff


	//   ....[42]....
        /*060c*/ 	.word	0xffffffff


	//   ....[43]....
        /*0610*/ 	.word	0xffffffff


	//   ....[44]....
        /*0614*/ 	.word	0xffffffff


	//   ....[45]....
        /*0618*/ 	.word	0xffffffff


	//   ....[46]....
        /*061c*/ 	.word	0xffffffff


	//   ....[47]....
        /*0620*/ 	.word	0xffffffff


	//   ....[48]....
        /*0624*/ 	.word	0xffffffff


	//   ....[49]....
        /*0628*/ 	.word	0xffffffff


	//   ....[50]....
        /*062c*/ 	.word	0xffffffff


	//   ....[51]....
        /*0630*/ 	.word	0xffffffff


	//   ....[52]....
        /*0634*/ 	.word	0xffffffff


	//   ....[53]....
        /*0638*/ 	.word	0xffffffff


	//   ....[54]....
        /*063c*/ 	.word	0xffffffff


	//   ....[55]....
        /*0640*/ 	.word	0xffffffff


	//   ....[56]....
        /*0644*/ 	.word	0xffffffff


	//   ....[57]....
        /*0648*/ 	.word	0xffffffff


	//   ....[58]....
        /*064c*/ 	.word	0xffffffff


	//   ....[59]....
        /*0650*/ 	.word	0xffffffff


	//   ....[60]....
        /*0654*/ 	.word	0xffffffff


	//   ....[61]....
        /*0658*/ 	.word	0xffffffff


	//   ....[62]....
        /*065c*/ 	.word	0xffffffff


	//   ....[63]....
        /*0660*/ 	.word	0xffffffff


	//   ....[64]....
        /*0664*/ 	.word	0xffffffff


	//   ....[65]....
        /*0668*/ 	.word	0xffffffff


	//   ....[66]....
        /*066c*/ 	.word	0xffffffff


	//   ....[67]....
        /*0670*/ 	.word	0xffffffff


	//   ....[68]....
        /*0674*/ 	.word	0xffffffff


	//   ....[69]....
        /*0678*/ 	.word	0xffffffff


	//   ....[70]....
        /*067c*/ 	.word	0xffffffff


	//   ....[71]....
        /*0680*/ 	.word	0xffffffff


	//   ....[72]....
        /*0684*/ 	.word	0xffffffff


	//   ....[73]....
        /*0688*/ 	.word	0xffffffff


	//   ....[74]....
        /*068c*/ 	.word	0xffffffff


	//   ....[75]....
        /*0690*/ 	.word	0xffffffff


	//   ....[76]....
        /*0694*/ 	.word	0x0500000f


	//   ....[77]....
        /*0698*/ 	.word	0x0500000f


	//   ....[78]....
        /*069c*/ 	.word	0x0500000f


	//   ....[79]....
        /*06a0*/ 	.word	0x0500000f


	//   ....[80]....
        /*06a4*/ 	.word	0x0500000f


	//   ....[81]....
        /*06a8*/ 	.word	0x0500000f


	//   ....[82]....
        /*06ac*/ 	.word	0x0500000f


	//   ....[83]....
        /*06b0*/ 	.word	0x0500000f


	//   ....[84]....
        /*06b4*/ 	.word	0x0500000f


	//   ....[85]....
        /*06b8*/ 	.word	0x0500000f


	//   ....[86]....
        /*06bc*/ 	.word	0x0500000f


	//   ....[87]....
        /*06c0*/ 	.word	0x0500000f


	//   ....[88]....
        /*06c4*/ 	.word	0x0500000f


	//   ....[89]....
        /*06c8*/ 	.word	0x0500000f


	//   ....[90]....
        /*06cc*/ 	.word	0x0500000f


	//   ....[91]....
        /*06d0*/ 	.word	0x0500000f


	//   ....[92]....
        /*06d4*/ 	.word	0x0500000f


	//   ....[93]....
        /*06d8*/ 	.word	0x0500000f


	//   ....[94]....
        /*06dc*/ 	.word	0x0500000f


	//   ....[95]....
        /*06e0*/ 	.word	0x0500000f


	//   ....[96]....
        /*06e4*/ 	.word	0x0500000f


	//   ....[97]....
        /*06e8*/ 	.word	0x0500000f


	//   ....[98]....
        /*06ec*/ 	.word	0x0500000f


	//   ....[99]....
        /*06f0*/ 	.word	0x0500000f


	//   ....[100]....
        /*06f4*/ 	.word	0x0500000f


	//   ....[101]....
        /*06f8*/ 	.word	0x0500000f


	//   ....[102]....
        /*06fc*/ 	.word	0x0500000f


	//   ....[103]....
        /*0700*/ 	.word	0x0500000f


	//----- nvinfo : EIATTR_COOP_GROUP_INSTR_OFFSETS
	.align		4
.L_1655:
        /*0704*/ 	.byte	0x04, 0x28
        /*0706*/ 	.short	(.L_1657 - .L_1656)


	//   ....[0]....
.L_1656:
        /*0708*/ 	.word	0x00000060


	//   ....[1]....
        /*070c*/ 	.word	0x000001c0


	//   ....[2]....
        /*0710*/ 	.word	0x00000270


	//   ....[3]....
        /*0714*/ 	.word	0x00000430


	//   ....[4]....
        /*0718*/ 	.word	0x00000590


	//   ....[5]....
        /*071c*/ 	.word	0x000006b0


	//   ....[6]....
        /*0720*/ 	.word	0x00000810


	//   ....[7]....
        /*0724*/ 	.word	0x00005430


	//   ....[8]....
        /*0728*/ 	.word	0x00009400


	//   ....[9]....
        /*072c*/ 	.word	0x00009420


	//   ....[10]....
        /*0730*/ 	.word	0x00009d40


	//   ....[11]....
        /*0734*/ 	.word	0x00009d70


	//   ....[12]....
        /*0738*/ 	.word	0x0000c440


	//   ....[13]....
        /*073c*/ 	.word	0x0000c540


	//   ....[14]....
        /*0740*/ 	.word	0x0000cfc0


	//   ....[15]....
        /*0744*/ 	.word	0x0000d010


	//   ....[16]....
        /*0748*/ 	.word	0x0000f030


	//   ....[17]....
        /*074c*/ 	.word	0x0000f070


	//   ....[18]....
        /*0750*/ 	.word	0x0000f100


	//   ....[19]....
        /*0754*/ 	.word	0x0000f140


	//   ....[20]....
        /*0758*/ 	.word	0x00010a80


	//   ....[21]....
        /*075c*/ 	.word	0x00010b70


	//   ....[22]....
        /*0760*/ 	.word	0x00010b90


	//   ....[23]....
        /*0764*/ 	.word	0x00010c50


	//   ....[24]....
        /*0768*/ 	.word	0x00011570


	//   ....[25]....
        /*076c*/ 	.word	0x00011580


	//   ....[26]....
        /*0770*/ 	.word	0x00011590


	//   ....[27]....
        /*0774*/ 	.word	0x000115a0


	//   ....[28]....
        /*0778*/ 	.word	0x000115b0


	//   ....[29]....
        /*077c*/ 	.word	0x000115c0


	//   ....[30]....
        /*0780*/ 	.word	0x000115d0


	//   ....[31]....
        /*0784*/ 	.word	0x000115e0


	//   ....[32]....
        /*0788*/ 	.word	0x000115f0


	//   ....[33]....
        /*078c*/ 	.word	0x00011600


	//   ....[34]....
        /*0790*/ 	.word	0x00011610


	//   ....[35]....
        /*0794*/ 	.word	0x00011620


	//   ....[36]....
        /*0798*/ 	.word	0x00011630


	//   ....[37]....
        /*079c*/ 	.word	0x00011640


	//   ....[38]....
        /*07a0*/ 	.word	0x00011650


	//   ....[39]....
        /*07a4*/ 	.word	0x00011660


	//   ....[40]....
        /*07a8*/ 	.word	0x00012dd0


	//   ....[41]....
        /*07ac*/ 	.word	0x00012fc0


	//   ....[42]....
        /*07b0*/ 	.word	0x00012ff0


	//   ....[43]....
        /*07b4*/ 	.word	0x00013020


	//   ....[44]....
        /*07b8*/ 	.word	0x00013050


	//   ....[45]....
        /*07bc*/ 	.word	0x00013080


	//   ....[46]....
        /*07c0*/ 	.word	0x000130b0


	//   ....[47]....
        /*07c4*/ 	.word	0x00013220


	//   ....[48]....
        /*07c8*/ 	.word	0x00013250


	//   ....[49]....
        /*07cc*/ 	.word	0x00013280


	//   ....[50]....
        /*07d0*/ 	.word	0x000132b0


	//   ....[51]....
        /*07d4*/ 	.word	0x000132e0


	//   ....[52]....
        /*07d8*/ 	.word	0x00013310


	//   ....[53]....
        /*07dc*/ 	.word	0x000133c0


	//   ....[54]....
        /*07e0*/ 	.word	0x00013420


	//   ....[55]....
        /*07e4*/ 	.word	0x000134c0


	//   ....[56]....
        /*07e8*/ 	.word	0x000142b0


	//   ....[57]....
        /*07ec*/ 	.word	0x000158b0


	//   ....[58]....
        /*07f0*/ 	.word	0x000174f0


	//   ....[59]....
        /*07f4*/ 	.word	0x00017540


	//   ....[60]....
        /*07f8*/ 	.word	0x00017570


	//   ....[61]....
        /*07fc*/ 	.word	0x000175a0


	//   ....[62]....
        /*0800*/ 	.word	0x000175b0


	//   ....[63]....
        /*0804*/ 	.word	0x000175e0


	//   ....[64]....
        /*0808*/ 	.word	0x00017610


	//   ....[65]....
        /*080c*/ 	.word	0x00017640


	//   ....[66]....
        /*0810*/ 	.word	0x000177c0


	//   ....[67]....
        /*0814*/ 	.word	0x000177f0


	//   ....[68]....
        /*0818*/ 	.word	0x00017820


	//   ....[69]....
        /*081c*/ 	.word	0x00017850


	//   ....[70]....
        /*0820*/ 	.word	0x00017880


	//   ....[71]....
        /*0824*/ 	.word	0x000178b0


	//   ....[72]....
        /*0828*/ 	.word	0x00017970


	//   ....[73]....
        /*082c*/ 	.word	0x00017990


	//   ....[74]....
        /*0830*/ 	.word	0x00017a00


	//   ....[75]....
        /*0834*/ 	.word	0x000180a0


	//   ....[76]....
        /*0838*/ 	.word	0x00018510


	//   ....[77]....
        /*083c*/ 	.word	0x000185b0


	//   ....[78]....
        /*0840*/ 	.word	0x00018650


	//   ....[79]....
        /*0844*/ 	.word	0x000186f0


	//   ....[80]....
        /*0848*/ 	.word	0x000187d0


	//   ....[81]....
        /*084c*/ 	.word	0x00018870


	//   ....[82]....
        /*0850*/ 	.word	0x00018910


	//   ....[83]....
        /*0854*/ 	.word	0x000189b0


	//   ....[84]....
        /*0858*/ 	.word	0x00018cb0


	//   ....[85]....
        /*085c*/ 	.word	0x00018f90


	//   ....[86]....
        /*0860*/ 	.word	0x00019380


	//   ....[87]....
        /*0864*/ 	.word	0x00019420


	//   ....[88]....
        /*0868*/ 	.word	0x00019540


	//   ....[89]....
        /*086c*/ 	.word	0x000195b0


	//   ....[90]....
        /*0870*/ 	.word	0x00019620


	//   ....[91]....
        /*0874*/ 	.word	0x00019690


	//   ....[92]....
        /*0878*/ 	.word	0x00019700


	//   ....[93]....
        /*087c*/ 	.word	0x00019780


	//   ....[94]....
        /*0880*/ 	.word	0x00019810


	//   ....[95]....
        /*0884*/ 	.word	0x000198a0


	//   ....[96]....
        /*0888*/ 	.word	0x00019910


	//   ....[97]....
        /*088c*/ 	.word	0x00019980


	//   ....[98]....
        /*0890*/ 	.word	0x000199f0


	//   ....[99]....
        /*0894*/ 	.word	0x00019a70


	//   ....[100]....
        /*0898*/ 	.word	0x00019ae0


	//   ....[101]....
        /*089c*/ 	.word	0x00019b80


	//   ....[102]....
        /*08a0*/ 	.word	0x00019c10


	//   ....[103]....
        /*08a4*/ 	.word	0x00019d30


	//----- nvinfo : EIATTR_REG_RECONFIG
	.align		4
.L_1657:
        /*08a8*/ 	.byte	0x01, 0x54
	.zero		2


	//----- nvinfo : EIATTR_SYSCALL_OFFSETS
	.align		4
        /*08ac*/ 	.byte	0x04, 0x46
        /*08ae*/ 	.short	(.L_1659 - .L_1658)


	//   ....[0]....
.L_1658:
        /*08b0*/ 	.word	0x000018f0


	//   ....[1]....
        /*08b4*/ 	.word	0x00001a40


	//   ....[2]....
        /*08b8*/ 	.word	0x000055a0


	//   ....[3]....
        /*08bc*/ 	.word	0x00005930


	//   ....[4]....
        /*08c0*/ 	.word	0x00015190


	//   ....[5]....
        /*08c4*/ 	.word	0x00015300


	//   ....[6]....
        /*08c8*/ 	.word	0x00015430


	//   ....[7]....
        /*08cc*/ 	.word	0x00015560


	//----- nvinfo : EIATTR_MBARRIER_INSTR_OFFSETS
	.align		4
.L_1659:
        /*08d0*/ 	.byte	0x04, 0x39
        /*08d2*/ 	.short	(.L_1661 - .L_1660)


	//   ....[0]....
.L_1660:
        /*08d4*/ 	.word	0x000002e0
        /*08d8*/ 	.word	0x000000ff
        /*08dc*/ 	.word	0x00013200
        /*08e0*/ 	.short	0x0100
        /*08e2*/ 	.byte	0x08
	.zero		1


	//   ....[1]....
        /*08e4*/ 	.word	0x000002f0
        /*08e8*/ 	.word	0x000000ff
        /*08ec*/ 	.word	0x00013220
        /*08f0*/ 	.short	0x0100
        /*08f2*/ 	.byte	0x08
	.zero		1


	//   ....[2]....
        /*08f4*/ 	.word	0x000003e0
        /*08f8*/ 	.word	0x000000ff
        /*08fc*/ 	.word	0x00013230
        /*0900*/ 	.short	0x0100
        /*0902*/ 	.byte	0x08
	.zero		1


	//   ....[3]....
        /*0904*/ 	.word	0x000003f0
        /*0908*/ 	.word	0x000000ff
        /*090c*/ 	.word	0x00013240
        /*0910*/ 	.short	0x0100
        /*0912*/ 	.byte	0x08
	.zero		1


	//   ....[4]....
        /*0914*/ 	.word	0x00000400
        /*0918*/ 	.word	0x000000ff
        /*091c*/ 	.word	0x00013238
        /*0920*/ 	.short	0x0100
        /*0922*/ 	.byte	0x08
	.zero		1


	//   ....[5]....
        /*0924*/ 	.word	0x00000410
        /*0928*/ 	.word	0x000000ff
        /*092c*/ 	.word	0x00013248
        /*0930*/ 	.short	0x0100
        /*0932*/ 	.byte	0x08
	.zero		1


	//   ....[6]....
        /*0934*/ 	.word	0x00000540
        /*0938*/ 	.word	0x000000ff
        /*093c*/ 	.word	0x00013250
        /*0940*/ 	.short	0x0100
        /*0942*/ 	.byte	0x08
	.zero		1


	//   ....[7]....
        /*0944*/ 	.word	0x00000550
        /*0948*/ 	.word	0x000000ff
        /*094c*/ 	.word	0x00013260
        /*0950*/ 	.short	0x0100
        /*0952*/ 	.byte	0x08
	.zero		1


	//   ....[8]....
        /*0954*/ 	.word	0x00000560
        /*0958*/ 	.word	0x000000ff
        /*095c*/ 	.word	0x00013258
        /*0960*/ 	.short	0x0100
        /*0962*/ 	.byte	0x08
	.zero		1


	//   ....[9]....
        /*0964*/ 	.word	0x00000570
        /*0968*/ 	.word	0x000000ff
        /*096c*/ 	.word	0x00013268
        /*0970*/ 	.short	0x0100
        /*0972*/ 	.byte	0x08
	.zero		1


	//   ....[10]....
        /*0974*/ 	.word	0x00000660
        /*0978*/ 	.word	0x000000ff
        /*097c*/ 	.word	0x00013270
        /*0980*/ 	.short	0x0100
        /*0982*/ 	.byte	0x06
	.zero		1


	//   ....[11]....
        /*0984*/ 	.word	0x00000670
        /*0988*/ 	.word	0x000000ff
        /*098c*/ 	.word	0x00013280
        /*0990*/ 	.short	0x0100
        /*0992*/ 	.byte	0x06
	.zero		1


	//   ....[12]....
        /*0994*/ 	.word	0x00000680
        /*0998*/ 	.word	0x000000ff
        /*099c*/ 	.word	0x00013278
        /*09a0*/ 	.short	0x0100
        /*09a2*/ 	.byte	0x06
	.zero		1


	//   ....[13]....
        /*09a4*/ 	.word	0x00000690
        /*09a8*/ 	.word	0x000000ff
        /*09ac*/ 	.word	0x00013288
        /*09b0*/ 	.short	0x0100
        /*09b2*/ 	.byte	0x06
	.zero		1


	//   ....[14]....
        /*09b4*/ 	.word	0x000007c0
        /*09b8*/ 	.word	0x000000ff
        /*09bc*/ 	.word	0x00013290
        /*09c0*/ 	.short	0x0100
        /*09c2*/ 	.byte	0x08
	.zero		1


	//   ....[15]....
        /*09c4*/ 	.word	0x000007d0
        /*09c8*/ 	.word	0x000000ff
        /*09cc*/ 	.word	0x000132a0
        /*09d0*/ 	.short	0x0100
        /*09d2*/ 	.byte	0x08
	.zero		1


	//   ....[16]....
        /*09d4*/ 	.word	0x000007e0
        /*09d8*/ 	.word	0x000000ff
        /*09dc*/ 	.word	0x00013298
        /*09e0*/ 	.short	0x0100
        /*09e2*/ 	.byte	0x08
	.zero		1


	//   ....[17]....
        /*09e4*/ 	.word	0x000007f0
        /*09e8*/ 	.word	0x000000ff
        /*09ec*/ 	.word	0x000132a8
        /*09f0*/ 	.short	0x0100
        /*09f2*/ 	.byte	0x08
	.zero		1


	//   ....[18]....
        /*09f4*/ 	.word	0x00000920
        /*09f8*/ 	.word	0x000000ff
        /*09fc*/ 	.word	0x000132b0
        /*0a00*/ 	.short	0x0100
        /*0a02*/ 	.byte	0x08
	.zero		1


	//   ....[19]....
        /*0a04*/ 	.word	0x00000930
        /*0a08*/ 	.word	0x000000ff
        /*0a0c*/ 	.word	0x000132c0
        /*0a10*/ 	.short	0x0100
        /*0a12*/ 	.byte	0x08
	.zero		1


	//   ....[20]....
        /*0a14*/ 	.word	0x00000940
        /*0a18*/ 	.word	0x000000ff
        /*0a1c*/ 	.word	0x000132b8
        /*0a20*/ 	.short	0x0100
        /*0a22*/ 	.byte	0x08
	.zero		1


	//   ....[21]....
        /*0a24*/ 	.word	0x00000950
        /*0a28*/ 	.word	0x000000ff
        /*0a2c*/ 	.word	0x000132c8
        /*0a30*/ 	.short	0x0100
        /*0a32*/ 	.byte	0x08
	.zero		1


	//   ....[22]....
        /*0a34*/ 	.word	0x00002700
        /*0a38*/ 	.word	0x0000004b
        /*0a3c*/ 	.word	0x00013290
        /*0a40*/ 	.short	0x010a
        /*0a42*/ 	.byte	0x3f
	.zero		1


	//   ....[23]....
        /*0a44*/ 	.word	0x00003870
        /*0a48*/ 	.word	0x0000004b
        /*0a4c*/ 	.word	0x00013290
        /*0a50*/ 	.short	0x010a
        /*0a52*/ 	.byte	0x3f
	.zero		1


	//   ....[24]....
        /*0a54*/ 	.word	0x00004960
        /*0a58*/ 	.word	0x0000004b
        /*0a5c*/ 	.word	0x00013290
        /*0a60*/ 	.short	0x010a
        /*0a62*/ 	.byte	0x3f
	.zero		1


	//   ....[25]....
        /*0a64*/ 	.word	0x00004af0
        /*0a68*/ 	.word	0x00000004
        /*0a6c*/ 	.word	0x00000000
        /*0a70*/ 	.short	0x0101
        /*0a72*/ 	.byte	0x3f
	.zero		1


	//   ....[26]....
        /*0a74*/ 	.word	0x00004b30
        /*0a78*/ 	.word	0x0000004b
        /*0a7c*/ 	.word	0x000132b0
        /*0a80*/ 	.short	0x010a
        /*0a82*/ 	.byte	0x3f
	.zero		1


	//   ....[27]....
        /*0a84*/ 	.word	0x00004da0
        /*0a88*/ 	.word	0x0000004b
        /*0a8c*/ 	.word	0x00000000
        /*0a90*/ 	.short	0x0101
        /*0a92*/ 	.byte	0x3f
	.zero		1


	//   ....[28]....
        /*0a94*/ 	.word	0x00005640
        /*0a98*/ 	.word	0x00000010
        /*0a9c*/ 	.word	0x00013200
        /*0aa0*/ 	.short	0x010a
        /*0aa2*/ 	.byte	0x3f
	.zero		1


	//   ....[29]....
        /*0aa4*/ 	.word	0x00005690
        /*0aa8*/ 	.word	0x00000010
        /*0aac*/ 	.word	0x00013200
        /*0ab0*/ 	.short	0x010a
        /*0ab2*/ 	.byte	0x3f
	.zero		1


	//   ....[30]....
        /*0ab4*/ 	.word	0x00005f50
        /*0ab8*/ 	.word	0x00000010
        /*0abc*/ 	.word	0x00013200
        /*0ac0*/ 	.short	0x010a
        /*0ac2*/ 	.byte	0x3f
	.zero		1


	//   ....[31]....
        /*0ac4*/ 	.word	0x000073f0
        /*0ac8*/ 	.word	0x00000010
        /*0acc*/ 	.word	0x00013200
        /*0ad0*/ 	.short	0x010a
        /*0ad2*/ 	.byte	0x3f
	.zero		1


	//   ....[32]....
        /*0ad4*/ 	.word	0x00008510
        /*0ad8*/ 	.word	0x0000000c
        /*0adc*/ 	.word	0x00013230
        /*0ae0*/ 	.short	0x010a
        /*0ae2*/ 	.byte	0x3f
	.zero		1


	//   ....[33]....
        /*0ae4*/ 	.word	0x000085c0
        /*0ae8*/ 	.word	0x0000000c
        /*0aec*/ 	.word	0x00013230
        /*0af0*/ 	.short	0x010a
        /*0af2*/ 	.byte	0x3f
	.zero		1


	//   ....[34]....
        /*0af4*/ 	.word	0x0000a110
        /*0af8*/ 	.word	0x00000045
        /*0afc*/ 	.word	0x00000000
        /*0b00*/ 	.short	0x0101
        /*0b02*/ 	.byte	0x3f
	.zero		1


	//   ....[35]....
        /*0b04*/ 	.word	0x0000b2c0
        /*0b08*/ 	.word	0x0000000d
        /*0b0c*/ 	.word	0x00013230
        /*0b10*/ 	.short	0x010a
        /*0b12*/ 	.byte	0x3f
	.zero		1


	//   ....[36]....
        /*0b14*/ 	.word	0x0000b350
        /*0b18*/ 	.word	0x0000000d
        /*0b1c*/ 	.word	0x00013230
        /*0b20*/ 	.short	0x010a
        /*0b22*/ 	.byte	0x3f
	.zero		1


	//   ....[37]....
        /*0b24*/ 	.word	0x0000b910
        /*0b28*/ 	.word	0x00000014
        /*0b2c*/ 	.word	0x00013250
        /*0b30*/ 	.short	0x010a
        /*0b32*/ 	.byte	0x3f
	.zero		1


	//   ....[38]....
        /*0b34*/ 	.word	0x0000b960
        /*0b38*/ 	.word	0x00000014
        /*0b3c*/ 	.word	0x00013250
        /*0b40*/ 	.short	0x010a
        /*0b42*/ 	.byte	0x3f
	.zero		1


	//   ....[39]....
        /*0b44*/ 	.word	0x0000d790
        /*0b48*/ 	.word	0x0000000d
        /*0b4c*/ 	.word	0x00000000
        /*0b50*/ 	.short	0x0101
        /*0b52*/ 	.byte	0x3f
	.zero		1


	//   ....[40]....
        /*0b54*/ 	.word	0x0000dcf0
        /*0b58*/ 	.word	0x00000014
        /*0b5c*/ 	.word	0x00000000
        /*0b60*/ 	.short	0x0101
        /*0b62*/ 	.byte	0x3f
	.zero		1


	//   ....[41]....
        /*0b64*/ 	.word	0x0000e310
        /*0b68*/ 	.word	0x00000003
        /*0b6c*/ 	.word	0x00013230
        /*0b70*/ 	.short	0x010a
        /*0b72*/ 	.byte	0x3f
	.zero		1


	//   ....[42]....
        /*0b74*/ 	.word	0x0000e3a0
        /*0b78*/ 	.word	0x00000003
        /*0b7c*/ 	.word	0x00013230
        /*0b80*/ 	.short	0x010a
        /*0b82*/ 	.byte	0x3f
	.zero		1


	//   ....[43]....
        /*0b84*/ 	.word	0x0000e960
        /*0b88*/ 	.word	0x0000000d
        /*0b8c*/ 	.word	0x00013250
        /*0b90*/ 	.short	0x010a
        /*0b92*/ 	.byte	0x3f
	.zero		1


	//   ....[44]....
        /*0b94*/ 	.word	0x0000e9b0
        /*0b98*/ 	.word	0x0000000d
        /*0b9c*/ 	.word	0x00013250
        /*0ba0*/ 	.short	0x010a
        /*0ba2*/ 	.byte	0x3f
	.zero		1


	//   ....[45]....
        /*0ba4*/ 	.word	0x0000fa70
        /*0ba8*/ 	.word	0x00000014
        /*0bac*/ 	.word	0x00000000
        /*0bb0*/ 	.short	0x0101
        /*0bb2*/ 	.byte	0x3f
	.zero		1


	//   ....[46]....
        /*0bb4*/ 	.word	0x000106f0
        /*0bb8*/ 	.word	0x0000000d
        /*0bbc*/ 	.word	0x00000000
        /*0bc0*/ 	.short	0x0101
        /*0bc2*/ 	.byte	0x3f
	.zero		1


	//   ....[47]....
        /*0bc4*/ 	.word	0x00010770
        /*0bc8*/ 	.word	0x0000000d
        /*0bcc*/ 	.word	0x00013250
        /*0bd0*/ 	.short	0x010a
        /*0bd2*/ 	.byte	0x3f
	.zero		1


	//   ....[48]....
        /*0bd4*/ 	.word	0x000107c0
        /*0bd8*/ 	.word	0x0000000d
        /*0bdc*/ 	.word	0x00013250
        /*0be0*/ 	.short	0x010a
        /*0be2*/ 	.byte	0x3f
	.zero		1


	//   ....[49]....
        /*0be4*/ 	.word	0x00011040
        /*0be8*/ 	.word	0x00000000
        /*0bec*/ 	.word	0x00000000
        /*0bf0*/ 	.short	0x0101
        /*0bf2*/ 	.byte	0x3f
	.zero		1


	//   ....[50]....
        /*0bf4*/ 	.word	0x00011fc0
        /*0bf8*/ 	.word	0x00000000
        /*0bfc*/ 	.word	0x00000000
        /*0c00*/ 	.short	0x0101
        /*0c02*/ 	.byte	0x3f
	.zero		1


	//   ....[51]....
        /*0c04*/ 	.word	0x000143c0
        /*0c08*/ 	.word	0x00000005
        /*0c0c*/ 	.word	0x00013220
        /*0c10*/ 	.short	0x010a
        /*0c12*/ 	.byte	0x3f
	.zero		1


	//   ....[52]....
        /*0c14*/ 	.word	0x00014470
        /*0c18*/ 	.word	0x00000008
        /*0c1c*/ 	.word	0x000132a0
        /*0c20*/ 	.short	0x010a
        /*0c22*/ 	.byte	0x3f
	.zero		1


	//   ....[53]....
        /*0c24*/ 	.word	0x000146a0
        /*0c28*/ 	.word	0x00000008
        /*0c2c*/ 	.word	0x000132c0
        /*0c30*/ 	.short	0x010a
        /*0c32*/ 	.byte	0x3f
	.zero		1


	//   ....[54]....
        /*0c34*/ 	.word	0x000149f0
        /*0c38*/ 	.word	0x00000007
        /*0c3c*/ 	.word	0x000132a0
        /*0c40*/ 	.short	0x010a
        /*0c42*/ 	.byte	0x3f
	.zero		1


	//   ....[55]....
        /*0c44*/ 	.word	0x00014c10
        /*0c48*/ 	.word	0x00000007
        /*0c4c*/ 	.word	0x000132c0
        /*0c50*/ 	.short	0x010a
        /*0c52*/ 	.byte	0x3f
	.zero		1


	//   ....[56]....
        /*0c54*/ 	.word	0x00015ac0
        /*0c58*/ 	.word	0x00000005
        /*0c5c*/ 	.word	0x00013280
        /*0c60*/ 	.short	0x010a
        /*0c62*/ 	.byte	0x3f
	.zero		1


	//   ....[57]....
        /*0c64*/ 	.word	0x00015c70
        /*0c68*/ 	.word	0x00000005
        /*0c6c*/ 	.word	0x00013240
        /*0c70*/ 	.short	0x010a
        /*0c72*/ 	.byte	0x3f
	.zero		1


	//   ....[58]....
        /*0c74*/ 	.word	0x00015fb0
        /*0c78*/ 	.word	0x0000001c
        /*0c7c*/ 	.word	0x00013220
        /*0c80*/ 	.short	0x010a
        /*0c82*/ 	.byte	0x3f
	.zero		1


	//   ....[59]....
        /*0c84*/ 	.word	0x00016250
        /*0c88*/ 	.word	0x00000005
        /*0c8c*/ 	.word	0x00013280
        /*0c90*/ 	.short	0x010a
        /*0c92*/ 	.byte	0x3f
	.zero		1


	//   ....[60]....
        /*0c94*/ 	.word	0x00016490
        /*0c98*/ 	.word	0x00000005
        /*0c9c*/ 	.word	0x00013240
        /*0ca0*/ 	.short	0x010a
        /*0ca2*/ 	.byte	0x3f
	.zero		1


	//   ....[61]....
        /*0ca4*/ 	.word	0x00016750
        /*0ca8*/ 	.word	0x0000000d
        /*0cac*/ 	.word	0x00013270
        /*0cb0*/ 	.short	0x010a
        /*0cb2*/ 	.byte	0x3f
	.zero		1


	//   ....[62]....
        /*0cb4*/ 	.word	0x000167d0
        /*0cb8*/ 	.word	0x0000000d
        /*0cbc*/ 	.word	0x00013260
        /*0cc0*/ 	.short	0x010a
        /*0cc2*/ 	.byte	0x3f
	.zero		1


	//   ....[63]....
        /*0cc4*/ 	.word	0x00016bf0
        /*0cc8*/ 	.word	0x0000000d
        /*0ccc*/ 	.word	0x00013250
        /*0cd0*/ 	.short	0x0101
        /*0cd2*/ 	.byte	0x3f
	.zero		1


	//   ....[64]....
        /*0cd4*/ 	.word	0x00016c70
        /*0cd8*/ 	.word	0x00000003
        /*0cdc*/ 	.word	0x00000000
        /*0ce0*/ 	.short	0x0101
        /*0ce2*/ 	.byte	0x3f
	.zero		1


	//   ....[65]....
        /*0ce4*/ 	.word	0x00016e10
        /*0ce8*/ 	.word	0x00000000
        /*0cec*/ 	.word	0x00013270
        /*0cf0*/ 	.short	0x010a
        /*0cf2*/ 	.byte	0x3f
	.zero		1


	//   ....[66]....
        /*0cf4*/ 	.word	0x00016e80
        /*0cf8*/ 	.word	0x00000000
        /*0cfc*/ 	.word	0x00013260
        /*0d00*/ 	.short	0x010a
        /*0d02*/ 	.byte	0x3f
	.zero		1


	//   ....[67]....
        /*0d04*/ 	.word	0x000172b0
        /*0d08*/ 	.word	0x00000000
        /*0d0c*/ 	.word	0x00013250
        /*0d10*/ 	.short	0x0101
        /*0d12*/ 	.byte	0x3f
	.zero		1


	//   ....[68]....
        /*0d14*/ 	.word	0x00017340
        /*0d18*/ 	.word	0x00000002
        /*0d1c*/ 	.word	0x00000000
        /*0d20*/ 	.short	0x0101
        /*0d22*/ 	.byte	0x3f
	.zero		1


	//   ....[69]....
        /*0d24*/ 	.word	0x00018020
        /*0d28*/ 	.word	0x00000009
        /*0d2c*/ 	.word	0x00013220
        /*0d30*/ 	.short	0x010a
        /*0d32*/ 	.byte	0x3f
	.zero		1


	//   ....[70]....
        /*0d34*/ 	.word	0x000181b0
        /*0d38*/ 	.word	0x00000007
        /*0d3c*/ 	.word	0x00000000
        /*0d40*/ 	.short	0x010a
        /*0d42*/ 	.byte	0x3f
	.zero		1


	//   ....[71]....
        /*0d44*/ 	.word	0x00018220
        /*0d48*/ 	.word	0x00000003
        /*0d4c*/ 	.word	0x00000000
        /*0d50*/ 	.short	0x010a
        /*0d52*/ 	.byte	0x3f
	.zero		1


	//   ....[72]....
        /*0d54*/ 	.word	0x00018270
        /*0d58*/ 	.word	0x00000003
        /*0d5c*/ 	.word	0x00013260
        /*0d60*/ 	.short	0x010a
        /*0d62*/ 	.byte	0x3f
	.zero		1


	//   ....[73]....
        /*0d64*/ 	.word	0x000182c0
        /*0d68*/ 	.word	0x00000005
        /*0d6c*/ 	.word	0x00013260
        /*0d70*/ 	.short	0x010a
        /*0d72*/ 	.byte	0x3f
	.zero		1


	//   ....[74]....
        /*0d74*/ 	.word	0x00018300
        /*0d78*/ 	.word	0x00000003
        /*0d7c*/ 	.word	0x00013280
        /*0d80*/ 	.short	0x010a
        /*0d82*/ 	.byte	0x3f
	.zero		1


	//   ....[75]....
        /*0d84*/ 	.word	0x00018320
        /*0d88*/ 	.word	0x00000005
        /*0d8c*/ 	.word	0x00013280
        /*0d90*/ 	.short	0x010a
        /*0d92*/ 	.byte	0x3f
	.zero		1


	//   ....[76]....
        /*0d94*/ 	.word	0x00018380
        /*0d98*/ 	.word	0x0000004b
        /*0d9c*/ 	.word	0x00013290
        /*0da0*/ 	.short	0x010a
        /*0da2*/ 	.byte	0x3f
	.zero		1


	//   ....[77]....
        /*0da4*/ 	.word	0x000183d0
        /*0da8*/ 	.word	0x0000004b
        /*0dac*/ 	.word	0x00013290
        /*0db0*/ 	.short	0x010a
        /*0db2*/ 	.byte	0x3f
	.zero		1


	//   ....[78]....
        /*0db4*/ 	.word	0x00018420
        /*0db8*/ 	.word	0x0000004b
        /*0dbc*/ 	.word	0x00013290
        /*0dc0*/ 	.short	0x010a
        /*0dc2*/ 	.byte	0x3f
	.zero		1


	//   ....[79]....
        /*0dc4*/ 	.word	0x00018470
        /*0dc8*/ 	.word	0x0000004b
        /*0dcc*/ 	.word	0x000132b0
        /*0dd0*/ 	.short	0x010a
        /*0dd2*/ 	.byte	0x3f
	.zero		1


	//   ....[80]....
        /*0dd4*/ 	.word	0x00018730
        /*0dd8*/ 	.word	0x00000010
        /*0ddc*/ 	.word	0x00013200
        /*0de0*/ 	.short	0x010a
        /*0de2*/ 	.byte	0x3f
	.zero		1


	//   ....[81]....
        /*0de4*/ 	.word	0x000189f0
        /*0de8*/ 	.word	0x00000010
        /*0dec*/ 	.word	0x00013200
        /*0df0*/ 	.short	0x010a
        /*0df2*/ 	.byte	0x3f
	.zero		1


	//   ....[82]....
        /*0df4*/ 	.word	0x00018a40
        /*0df8*/ 	.word	0x0000000c
        /*0dfc*/ 	.word	0x00013230
        /*0e00*/ 	.short	0x010a
        /*0e02*/ 	.byte	0x3f
	.zero		1


	//   ....[83]....
        /*0e04*/ 	.word	0x00018a90
        /*0e08*/ 	.word	0x0000000d
        /*0e0c*/ 	.word	0x00013230
        /*0e10*/ 	.short	0x010a
        /*0e12*/ 	.byte	0x3f
	.zero		1


	//   ....[84]....
        /*0e14*/ 	.word	0x00018ae0
        /*0e18*/ 	.word	0x00000014
        /*0e1c*/ 	.word	0x00013250
        /*0e20*/ 	.short	0x010a
        /*0e22*/ 	.byte	0x3f
	.zero		1


	//   ....[85]....
        /*0e24*/ 	.word	0x00018b30
        /*0e28*/ 	.word	0x00000003
        /*0e2c*/ 	.word	0x00013230
        /*0e30*/ 	.short	0x010a
        /*0e32*/ 	.byte	0x3f
	.zero		1


	//   ....[86]....
        /*0e34*/ 	.word	0x00018b80
        /*0e38*/ 	.word	0x0000000d
        /*0e3c*/ 	.word	0x00013250
        /*0e40*/ 	.short	0x010a
        /*0e42*/ 	.byte	0x3f
	.zero		1


	//   ....[87]....
        /*0e44*/ 	.word	0x00018bd0
        /*0e48*/ 	.word	0x0000000d
        /*0e4c*/ 	.word	0x00013250
        /*0e50*/ 	.short	0x010a
        /*0e52*/ 	.byte	0x3f
	.zero		1


	//   ....[88]....
        /*0e54*/ 	.word	0x00018d70
        /*0e58*/ 	.word	0x00000005
        /*0e5c*/ 	.word	0x00013220
        /*0e60*/ 	.short	0x010a
        /*0e62*/ 	.byte	0x3f
	.zero		1


	//   ....[89]....
        /*0e64*/ 	.word	0x00018dc0
        /*0e68*/ 	.word	0x00000008
        /*0e6c*/ 	.word	0x000132a0
        /*0e70*/ 	.short	0x010a
        /*0e72*/ 	.byte	0x3f
	.zero		1


	//   ....[90]....
        /*0e74*/ 	.word	0x00018e10
        /*0e78*/ 	.word	0x00000008
        /*0e7c*/ 	.word	0x000132c0
        /*0e80*/ 	.short	0x010a
        /*0e82*/ 	.byte	0x3f
	.zero		1


	//   ....[91]....
        /*0e84*/ 	.word	0x00018e60
        /*0e88*/ 	.word	0x00000007
        /*0e8c*/ 	.word	0x000132a0
        /*0e90*/ 	.short	0x010a
        /*0e92*/ 	.byte	0x3f
	.zero		1


	//   ....[92]....
        /*0e94*/ 	.word	0x00018eb0
        /*0e98*/ 	.word	0x00000007
        /*0e9c*/ 	.word	0x000132c0
        /*0ea0*/ 	.short	0x010a
        /*0ea2*/ 	.byte	0x3f
	.zero		1


	//   ....[93]....
        /*0ea4*/ 	.word	0x00019050
        /*0ea8*/ 	.word	0x00000005
        /*0eac*/ 	.word	0x00013280
        /*0eb0*/ 	.short	0x010a
        /*0eb2*/ 	.byte	0x3f
	.zero		1


	//   ....[94]....
        /*0eb4*/ 	.word	0x000190a0
        /*0eb8*/ 	.word	0x00000005
        /*0ebc*/ 	.word	0x00013240
        /*0ec0*/ 	.short	0x010a
        /*0ec2*/ 	.byte	0x3f
	.zero		1


	//   ....[95]....
        /*0ec4*/ 	.word	0x000190f0
        /*0ec8*/ 	.word	0x0000001c
        /*0ecc*/ 	.word	0x00013220
        /*0ed0*/ 	.short	0x010a
        /*0ed2*/ 	.byte	0x3f
	.zero		1


	//   ....[96]....
        /*0ed4*/ 	.word	0x00019140
        /*0ed8*/ 	.word	0x00000005
        /*0edc*/ 	.word	0x00013280
        /*0ee0*/ 	.short	0x010a
        /*0ee2*/ 	.byte	0x3f
	.zero		1


	//   ....[97]....
        /*0ee4*/ 	.word	0x00019190
        /*0ee8*/ 	.word	0x00000005
        /*0eec*/ 	.word	0x00013240
        /*0ef0*/ 	.short	0x010a
        /*0ef2*/ 	.byte	0x3f
	.zero		1


	//   ....[98]....
        /*0ef4*/ 	.word	0x000191e0
        /*0ef8*/ 	.word	0x0000000d
        /*0efc*/ 	.word	0x00013270
        /*0f00*/ 	.short	0x010a
        /*0f02*/ 	.byte	0x3f
	.zero		1


	//   ....[99]....
        /*0f04*/ 	.word	0x00019230
        /*0f08*/ 	.word	0x0000000d
        /*0f0c*/ 	.word	0x00013260
        /*0f10*/ 	.short	0x010a
        /*0f12*/ 	.byte	0x3f
	.zero		1


	//   ....[100]....
        /*0f14*/ 	.word	0x00019280
        /*0f18*/ 	.word	0x00000000
        /*0f1c*/ 	.word	0x00013270
        /*0f20*/ 	.short	0x010a
        /*0f22*/ 	.byte	0x3f
	.zero		1


	//   ....[101]....
        /*0f24*/ 	.word	0x000192d0
        /*0f28*/ 	.word	0x00000000
        /*0f2c*/ 	.word	0x00013260
        /*0f30*/ 	.short	0x010a
        /*0f32*/ 	.byte	0x3f
	.zero		1


	//   ....[102]....
        /*0f34*/ 	.word	0x00019c50
        /*0f38*/ 	.word	0x00000009
        /*0f3c*/ 	.word	0x00013220
        /*0f40*/ 	.short	0x010a
        /*0f42*/ 	.byte	0x3f
	.zero		1


	//   ....[103]....
        /*0f44*/ 	.word	0x00019df0
        /*0f48*/ 	.word	0x00000007
        /*0f4c*/ 	.word	0x00000000
        /*0f50*/ 	.short	0x010a
        /*0f52*/ 	.byte	0x3f
	.zero		1


	//   ....[104]....
        /*0f54*/ 	.word	0x00019e40
        /*0f58*/ 	.word	0x00000003
        /*0f5c*/ 	.word	0x00000000
        /*0f60*/ 	.short	0x010a
        /*0f62*/ 	.byte	0x3f
	.zero		1


	//   ....[105]....
        /*0f64*/ 	.word	0x00019e90
        /*0f68*/ 	.word	0x00000003
        /*0f6c*/ 	.word	0x00013260
        /*0f70*/ 	.short	0x010a
        /*0f72*/ 	.byte	0x3f
	.zero		1


	//   ....[106]....
        /*0f74*/ 	.word	0x00019ee0
        /*0f78*/ 	.word	0x00000005
        /*0f7c*/ 	.word	0x00013260
        /*0f80*/ 	.short	0x010a
        /*0f82*/ 	.byte	0x3f
	.zero		1


	//   ....[107]....
        /*0f84*/ 	.word	0x00019f30
        /*0f88*/ 	.word	0x00000003
        /*0f8c*/ 	.word	0x00013280
        /*0f90*/ 	.short	0x010a
        /*0f92*/ 	.byte	0x3f
	.zero		1


	//----- nvinfo : EIATTR_NUM_MBARRIERS
	.align		4
.L_1661:
        /*0f94*/ 	.byte	0x03, 0x38
        /*0f96*/ 	.short	0x0016


	//----- nvinfo : EIATTR_EXIT_INSTR_OFFSETS
	.align		4
        /*0f98*/ 	.byte	0x04, 0x1c
        /*0f9a*/ 	.short	(.L_1663 - .L_1662)


	//   ....[0]....
.L_1662:
        /*0f9c*/ 	.word	0x00018370


	//----- nvinfo : EIATTR_MAX_THREADS
	.align		4
.L_1663:
        /*0fa0*/ 	.byte	0x04, 0x05
        /*0fa2*/ 	.short	(.L_1665 - .L_1664)
.L_1664:
        /*0fa4*/ 	.word	0x00000200
        /*0fa8*/ 	.word	0x00000001
        /*0fac*/ 	.word	0x00000001


	//----- nvinfo : EIATTR_CRS_STACK_SIZE
	.align		4
.L_1665:
        /*0fb0*/ 	.byte	0x04, 0x1e
        /*0fb2*/ 	.short	(.L_1667 - .L_1666)
.L_1666:
        /*0fb4*/ 	.word	0x00000000


	//----- nvinfo : EIATTR_CBANK_PARAM_SIZE
	.align		4
.L_1667:
        /*0fb8*/ 	.byte	0x03, 0x19
        /*0fba*/ 	.short	0x0a70


	//----- nvinfo : EIATTR_PARAM_CBANK
	.align		4
        /*0fbc*/ 	.byte	0x04, 0x0a
        /*0fbe*/ 	.short	(.L_1669 - .L_1668)
	.align		4
.L_1668:
        /*0fc0*/ 	.word	index@(.nv.constant0._ZN7cutlass13device_kernelIN5flash11enable_sm90INS1_16FlashAttnFwdSm90INS1_25CollectiveMainloopFwdSm90ILi2EN4cute5tupleIJNS5_1CILi1EEES8_S8_EEENS6_IJNS7_ILi192EEENS7_ILi160EEENS7_ILi64EEEEEELi64ENS_12float_e4m3_tEfNS_4arch4Sm90ELb1ELb0ELb0ELb1ELb0ELb1ELb0ELb1ELb1ELb0ELb0ELb0EEENS1_21CollectiveEpilogueFwdINS6_IJSA_SC_SB_EEES9_NS_10bfloat16_tESG_Li384ELb1ELb0ELb0ELb1EEENS1_36VarlenDynamicPersistentTileSchedulerILi192ELi160ELi384ELi128ELb0ELb0ELb1ELb1ELb1ELb1EEEEEEEEEvNT_6ParamsE)
        /*0fc4*/ 	.short	0x0210
        /*0fc6*/ 	.short	0x0a70


	//----- nvinfo : EIATTR_SW_WAR
	.align		4
.L_1669:
        /*0fc8*/ 	.byte	0x04, 0x36
        /*0fca*/ 	.short	(.L_1671 - .L_1670)
.L_1670:
        /*0fcc*/ 	.word	0x00000008
.L_1671:


//--------------------- .nv.callgraph             --------------------------
	.section	.nv.callgraph,"",@"SHT_CUDA_CALLGRAPH"
	.align	4
	.sectionentsize	8
	.align		4
        /*0000*/ 	.word	0x00000000
	.align		4
        /*0004*/ 	.word	0xffffffff
	.align		4
        /*0008*/ 	.word	index@(_ZN7cutlass13device_kernelIN5flash11enable_sm90INS1_16FlashAttnFwdSm90INS1_25CollectiveMainloopFwdSm90ILi2EN4cute5tupleIJNS5_1CILi1EEES8_S8_EEENS6_IJNS7_ILi128EEESA_NS7_ILi256EEEEEELi256ENS_12float_e4m3_tEfNS_4arch4Sm90ELb0ELb0ELb0ELb0ELb0ELb0ELb0ELb1ELb1ELb0ELb0ELb0EEENS1_21CollectiveEpilogueFwdINS6_IJSA_SB_SA_EEES9_NS_10bfloat16_tESF_Li256ELb0ELb0ELb0ELb1EEENS1_29StaticPersistentTileSchedulerILb0EEEEEEEEEvNT_6ParamsE)
	.align		4
        /*000c*/ 	.word	index@(__assertfail)
	.align		4
        /*0010*/ 	.word	index@(_ZN7cutlass13device_kernelIN5flash11enable_sm90INS1_16FlashAttnFwdSm90INS1_25CollectiveMainloopFwdSm90ILi2EN4cute5tupleIJNS5_1CILi1EEES8_S8_EEENS6_IJNS7_ILi128EEESA_NS7_ILi256EEEEEELi256ENS_12float_e4m3_tEfNS_4arch4Sm90ELb0ELb0ELb0ELb1ELb0ELb0ELb0ELb1ELb1ELb0ELb0ELb0EEENS1_21CollectiveEpilogueFwdINS6_IJSA_SB_SA_EEES9_NS_10bfloat16_tESF_Li256ELb1ELb0ELb0ELb1EEENS1_36VarlenDynamicPersistentTileSchedulerILi128ELi128ELi256ELi128ELb0ELb0ELb1ELb0ELb1ELb1EEEEEEEEEvNT_6ParamsE)
	.align		4
        /*0014*/ 	.word	index@(__assertfail)
	.align		4
        /*0018*/ 	.word	index@(_ZN7cutlass13device_kernelIN5flash11enable_sm90INS1_16FlashAttnFwdSm90INS1_25CollectiveMainloopFwdSm90ILi2EN4cute5tupleIJNS5_1CILi1EEES8_S8_EEENS6_IJNS7_ILi128EEESA_NS7_ILi256EEEEEELi256ENS_12float_e4m3_tEfNS_4arch4Sm90ELb0ELb0ELb0ELb1ELb0ELb1ELb0ELb1ELb1ELb0ELb0ELb0EEENS1_21CollectiveEpilogueFwdINS6_IJSA_SB_SA_EEES9_NS_10bfloat16_tESF_Li256ELb1ELb0ELb0ELb1EEENS1_36VarlenDynamicPersistentTileSchedulerILi128ELi128ELi256ELi128ELb0ELb0ELb1ELb0ELb1ELb1EEEEEEEEEvNT_6ParamsE)
	.align		4
        /*001c*/ 	.word	index@(__assertfail)
	.align		4
        /*0020*/ 	.word	index@(_ZN7cutlass13device_kernelIN5flash11enable_sm90INS1_16FlashAttnFwdSm90INS1_25CollectiveMainloopFwdSm90ILi2EN4cute5tupleIJNS5_1CILi1EEES8_S8_EEENS6_IJNS7_ILi128EEENS7_ILi64EEENS7_ILi256EEEEEELi256ENS_12float_e4m3_tEfNS_4arch4Sm90ELb0ELb1ELb0ELb0ELb0ELb0ELb0ELb1ELb1ELb0ELb0ELb0EEENS1_21CollectiveEpilogueFwdINS6_IJSA_SC_SB_EEES9_NS_10bfloat16_tESG_Li256ELb0ELb0ELb0ELb1EEENS1_30DynamicPersistentTileSchedulerILi256ELi128ELb0ELb0ELb1EEEEEEEEEvNT_6ParamsE)
	.align		4
        /*0024*/ 	.word	index@(__assertfail)
	.align		4
        /*0028*/ 	.word	index@(_ZN7cutlass13device_kernelIN5flash11enable_sm90INS1_16FlashAttnFwdSm90INS1_25CollectiveMainloopFwdSm90ILi2EN4cute5tupleIJNS5_1CILi1EEES8_S8_EEENS6_IJNS7_ILi128EEENS7_ILi64EEENS7_ILi256EEEEEELi256ENS_12float_e4m3_tEfNS_4arch4Sm90ELb0ELb1ELb0ELb1ELb0ELb0ELb0ELb1ELb1ELb0ELb0ELb0EEENS1_21CollectiveEpilogueFwdINS6_IJSA_SC_SB_EEES9_NS_10bfloat16_tESG_Li256ELb1ELb0ELb0ELb1EEENS1_36VarlenDynamicPersistentTileSchedulerILi128ELi64ELi256ELi128ELb0ELb0ELb1ELb1ELb0ELb1EEEEEEEEEvNT_6ParamsE)
	.align		4
        /*002c*/ 	.word	index@(__assertfail)
	.align		4
        /*0030*/ 	.word	index@(_ZN7cutlass13device_kernelIN5flash11enable_sm90INS1_16FlashAttnFwdSm90INS1_25CollectiveMainloopFwdSm90ILi2EN4cute5tupleIJNS5_1CILi1EEES8_S8_EEENS6_IJNS7_ILi128EEENS7_ILi64EEENS7_ILi256EEEEEELi256ENS_12float_e4m3_tEfNS_4arch4Sm90ELb0ELb1ELb0ELb1ELb0ELb1ELb0ELb1ELb1ELb0ELb0ELb0EEENS1_21CollectiveEpilogueFwdINS6_IJSA_SC_SB_EEES9_NS_10bfloat16_tESG_Li256ELb1ELb0ELb0ELb1EEENS1_36VarlenDynamicPersistentTileSchedulerILi128ELi64ELi256ELi128ELb0ELb0ELb1ELb1ELb0ELb1EEEEEEEEEvNT_6ParamsE)
	.align		4
        /*0034*/ 	.word	index@(__assertfail)
	.align		4
        /*0038*/ 	.word	index@(_ZN7cutlass13device_kernelIN5flash11enable_sm90INS1_16FlashAttnFwdSm90INS1_25CollectiveMainloopFwdSm90ILi2EN4cute5tupleIJNS5_1CILi1EEES8_S8_EEENS6_IJNS7_ILi128EEESA_NS7_ILi256EEEEEELi256ENS_12float_e4m3_tEfNS_4arch4Sm90ELb1ELb0ELb0ELb0ELb0ELb0ELb0ELb1ELb1ELb0ELb0ELb0EEENS1_21CollectiveEpilogueFwdINS6_IJSA_SB_SA_EEES9_NS_10bfloat16_tESF_Li256ELb0ELb0ELb0ELb1EEENS1_30DynamicPersistentTileSchedulerILi256ELi128ELb0ELb0ELb1EEEEEEEEEvNT_6ParamsE)
	.align		4
        /*003c*/ 	.word	index@(__assertfail)
	.align		4
        /*0040*/ 	.word	index@(_ZN7cutlass13device_kernelIN5flash11enable_sm90INS1_16FlashAttnFwdSm90INS1_25CollectiveMainloopFwdSm90ILi2EN4cute5tupleIJNS5_1CILi1EEES8_S8_EEENS6_IJNS7_ILi128EEESA_NS7_ILi256EEEEEELi256ENS_12float_e4m3_tEfNS_4arch4Sm90ELb1ELb0ELb0ELb1ELb0ELb0ELb0ELb1ELb1ELb0ELb0ELb0EEENS1_21CollectiveEpilogueFwdINS6_IJSA_SB_SA_EEES9_NS_10bfloat16_tESF_Li256ELb1ELb0ELb0ELb1EEENS1_36VarlenDynamicPersistentTileSchedulerILi128ELi128ELi256ELi128ELb0ELb0ELb1ELb1ELb1ELb1EEEEEEEEEvNT_6ParamsE)
	.align		4
        /*0044*/ 	.word	index@(__assertfail)
	.align		4
        /*0048*/ 	.word	index@(_ZN7cutlass13device_kernelIN5flash11enable_sm90INS1_16FlashAttnFwdSm90INS1_25CollectiveMainloopFwdSm90ILi2EN4cute5tupleIJNS5_1CILi1EEES8_S8_EEENS6_IJNS7_ILi128EEESA_NS7_ILi256EEEEEELi256ENS_12float_e4m3_tEfNS_4arch4Sm90ELb1ELb0ELb0ELb1ELb0ELb1ELb0ELb1ELb1ELb0ELb0ELb0EEENS1_21CollectiveEpilogueFwdINS6_IJSA_SB_SA_EEES9_NS_10bfloat16_tESF_Li256ELb1ELb0ELb0ELb1EEENS1_36VarlenDynamicPersistentTileSchedulerILi128ELi128ELi256ELi128ELb0ELb0ELb1ELb1ELb1ELb1EEEEEEEEEvNT_6ParamsE)
	.align		4
        /*004c*/ 	.word	index@(__assertfail)
	.align		4
        /*0050*/ 	.word	index@(_ZN7cutlass13device_kernelIN5flash11enable_sm90INS1_16FlashAttnFwdSm90INS1_25CollectiveMainloopFwdSm90ILi2EN4cute5tupleIJNS5_1CILi1EEES8_S8_EEENS6_IJNS7_ILi128EEENS7_ILi160EEENS7_ILi192EEEEEELi192ENS_12float_e4m3_tEfNS_4arch4Sm90ELb0ELb0ELb0ELb0ELb0ELb0ELb0ELb1ELb1ELb0ELb0ELb0EEENS1_21CollectiveEpilogueFwdINS6_IJSA_SC_SB_EEES9_NS_10bfloat16_tESG_Li256ELb0ELb0ELb0ELb1EEENS1_29StaticPersistentTileSchedulerILb0EEEEEEEEEvNT_6ParamsE)
	.align		4
        /*0054*/ 	.word	index@(__assertfail)
	.align		4
        /*0058*/ 	.word	index@(_ZN7cutlass13device_kernelIN5flash11enable_sm90INS1_16FlashAttnFwdSm90INS1_25CollectiveMainloopFwdSm90ILi2EN4cute5tupleIJNS5_1CILi2EEENS7_ILi1EEES9_EEENS6_IJNS7_ILi128EEENS7_ILi160EEENS7_ILi192EEEEEELi192ENS_12float_e4m3_tEfNS_4arch4Sm90ELb0ELb0ELb0ELb0ELb0ELb0ELb0ELb1ELb1ELb0ELb0ELb0EEENS1_21CollectiveEpilogueFwdINS6_IJSB_SD_SC_EEESA_NS_10bfloat16_tESH_Li256ELb0ELb0ELb0ELb1EEENS1_29StaticPersistentTileSchedulerILb0EEEEEEEEEvNT_6ParamsE)
	.align		4
        /*005c*/ 	.word	index@(__assertfail)
	.align		4
        /*0060*/ 	.word	index@(_ZN7cutlass13device_kernelIN5flash11enable_sm90INS1_16FlashAttnFwdSm90INS1_25CollectiveMainloopFwdSm90ILi2EN4cute5tupleIJNS5_1CILi1EEES8_S8_EEENS6_IJNS7_ILi128EEENS7_ILi160EEENS7_ILi192EEEEEELi192ENS_12float_e4m3_tEfNS_4arch4Sm90ELb0ELb0ELb0ELb1ELb0ELb0ELb0ELb1ELb1ELb0ELb0ELb0EEENS1_21CollectiveEpilogueFwdINS6_IJSA_SC_SB_EEES9_NS_10bfloat16_tESG_Li256ELb1ELb0ELb0ELb1EEENS1_36VarlenDynamicPersistentTileSchedulerILi128ELi160ELi256ELi128ELb0ELb0ELb1ELb0ELb1ELb1EEEEEEEEEvNT_6ParamsE)
	.align		4
        /*0064*/ 	.word	index@(__assertfail)
	.align		4
        /*0068*/ 	.word	index@(_ZN7cutlass13device_kernelIN5flash11enable_sm90INS1_16FlashAttnFwdSm90INS1_25CollectiveMainloopFwdSm90ILi2EN4cute5tupleIJNS5_1CILi1EEES8_S8_EEENS6_IJNS7_ILi128EEENS7_ILi160EEENS7_ILi192EEEEEELi192ENS_12float_e4m3_tEfNS_4arch4Sm90ELb0ELb0ELb0ELb1ELb0ELb1ELb0ELb1ELb1ELb0ELb0ELb0EEENS1_21CollectiveEpilogueFwdINS6_IJSA_SC_SB_EEES9_NS_10bfloat16_tESG_Li256ELb1ELb0ELb0ELb1EEENS1_36VarlenDynamicPersistentTileSchedulerILi128ELi160ELi256ELi128ELb0ELb0ELb1ELb0ELb1ELb1EEEEEEEEEvNT_6ParamsE)
	.align		4
        /*006c*/ 	.word	index@(__assertfail)
	.align		4
        /*0070*/ 	.word	index@(_ZN7cutlass13device_kernelIN5flash11enable_sm90INS1_16FlashAttnFwdSm90INS1_25CollectiveMainloopFwdSm90ILi2EN4cute5tupleIJNS5_1CILi1EEES8_S8_EEENS6_IJNS7_ILi128EEENS7_ILi160EEENS7_ILi192EEEEEELi192ENS_12float_e4m3_tEfNS_4arch4Sm90ELb0ELb1ELb0ELb0ELb0ELb0ELb0ELb1ELb1ELb0ELb0ELb0EEENS1_21CollectiveEpilogueFwdINS6_IJSA_SC_SB_EEES9_NS_10bfloat16_tESG_Li256ELb0ELb0ELb0ELb1EEENS1_30DynamicPersistentTileSchedulerILi256ELi128ELb0ELb0ELb1EEEEEEEEEvNT_6ParamsE)
	.align		4
        /*0074*/ 	.word	index@(__assertfail)
	.align		4
        /*0078*/ 	.word	index@(_ZN7cutlass13device_kernelIN5flash11enable_sm90INS1_16FlashAttnFwdSm90INS1_25CollectiveMainloopFwdSm90ILi2EN4cute5tupleIJNS5_1CILi1EEES8_S8_EEENS6_IJNS7_ILi128EEENS7_ILi160EEENS7_ILi192EEEEEELi192ENS_12float_e4m3_tEfNS_4arch4Sm90ELb0ELb1ELb0ELb1ELb0ELb0ELb0ELb1ELb1ELb0ELb0ELb0EEENS1_21CollectiveEpilogueFwdINS6_IJSA_SC_SB_EEES9_NS_10bfloat16_tESG_Li256ELb1ELb0ELb0ELb1EEENS1_36VarlenDynamicPersistentTileSchedulerILi128ELi160ELi256ELi128ELb0ELb0ELb1ELb1ELb0ELb1EEEEEEEEEvNT_6ParamsE)
	.align		4
        /*007c*/ 	.word	index@(__assertfail)
	.align		4
        /*0080*/ 	.word	index@(_ZN7cutlass13device_kernelIN5flash11enable_sm90INS1_16FlashAttnFwdSm90INS1_25CollectiveMainloopFwdSm90ILi2EN4cute5tupleIJNS5_1CILi1EEES8_S8_EEENS6_IJNS7_ILi128EEENS7_ILi160EEENS7_ILi192EEEEEELi192ENS_12float_e4m3_tEfNS_4arch4Sm90ELb0ELb1ELb0ELb1ELb0ELb1ELb0ELb1ELb1ELb0ELb0ELb0EEENS1_21CollectiveEpilogueFwdINS6_IJSA_SC_SB_EEES9_NS_10bfloat16_tESG_Li256ELb1ELb0ELb0ELb1EEENS1_36VarlenDynamicPersistentTileSchedulerILi128ELi160ELi256ELi128ELb0ELb0ELb1ELb1ELb0ELb1EEEEEEEEEvNT_6ParamsE)
	.align		4
        /*0084*/ 	.word	index@(__assertfail)
	.align		4
        /*0088*/ 	.word	index@(_ZN7cutlass13device_kernelIN5flash11enable_sm90INS1_16FlashAttnFwdSm90INS1_25CollectiveMainloopFwdSm90ILi2EN4cute5tupleIJNS5_1CILi1EEES8_S8_EEENS6_IJNS7_ILi128EEENS7_ILi160EEENS7_ILi192EEEEEELi192ENS_12float_e4m3_tEfNS_4arch4Sm90ELb1ELb0ELb0ELb0ELb0ELb0ELb0ELb1ELb1ELb0ELb0ELb0EEENS1_21CollectiveEpilogueFwdINS6_IJSA_SC_SB_EEES9_NS_10bfloat16_tESG_Li256ELb0ELb0ELb0ELb1EEENS1_30DynamicPersistentTileSchedulerILi256ELi128ELb0ELb0ELb1EEEEEEEEEvNT_6ParamsE)
	.align		4
        /*008c*/ 	.word	index@(__assertfail)
	.align		4
        /*0090*/ 	.word	index@(_ZN7cutlass13device_kernelIN5flash11enable_sm90INS1_16FlashAttnFwdSm90INS1_25CollectiveMainloopFwdSm90ILi2EN4cute5tupleIJNS5_1CILi1EEES8_S8_EEENS6_IJNS7_ILi128EEENS7_ILi160EEENS7_ILi192EEEEEELi192ENS_12float_e4m3_tEfNS_4arch4Sm90ELb1ELb0ELb0ELb1ELb0ELb0ELb0ELb1ELb1ELb0ELb0ELb0EEENS1_21CollectiveEpilogueFwdINS6_IJSA_SC_SB_EEES9_NS_10bfloat16_tESG_Li256ELb1ELb0ELb0ELb1EEENS1_36VarlenDynamicPersistentTileSchedulerILi128ELi160ELi256ELi128ELb0ELb0ELb1ELb1ELb1ELb1EEEEEEEEEvNT_6ParamsE)
	.align		4
        /*0094*/ 	.word	index@(__assertfail)
	.align		4
        /*0098*/ 	.word	index@(_ZN7cutlass13device_kernelIN5flash11enable_sm90INS1_16FlashAttnFwdSm90INS1_25CollectiveMainloopFwdSm90ILi2EN4cute5tupleIJNS5_1CILi1EEES8_S8_EEENS6_IJNS7_ILi128EEENS7_ILi160EEENS7_ILi192EEEEEELi192ENS_12float_e4m3_tEfNS_4arch4Sm90ELb1ELb0ELb0ELb1ELb0ELb1ELb0ELb1ELb1ELb0ELb0ELb0EEENS1_21CollectiveEpilogueFwdINS6_IJSA_SC_SB_EEES9_NS_10bfloat16_tESG_Li256ELb1ELb0ELb0ELb1EEENS1_36VarlenDynamicPersistentTileSchedulerILi128ELi160ELi256ELi128ELb0ELb0ELb1ELb1ELb1ELb1EEEEEEEEEvNT_6ParamsE)
	.align		4
        /*009c*/ 	.word	index@(__assertfail)
	.align		4
        /*00a0*/ 	.word	index@(_ZN7cutlass13device_kernelIN5flash11enable_sm90INS1_16FlashAttnFwdSm90INS1_25CollectiveMainloopFwdSm90ILi2EN4cute5tupleIJNS5_1CILi1EEES8_S8_EEENS6_IJNS7_ILi128EEENS7_ILi224EEESA_EEELi128ENS_12float_e4m3_tEfNS_4arch4Sm90ELb0ELb0ELb0ELb0ELb0ELb0ELb0ELb1ELb1ELb0ELb0ELb0EEENS1_21CollectiveEpilogueFwdINS6_IJSA_SA_SB_EEES9_NS_10bfloat16_tESF_Li256ELb0ELb0ELb0ELb1EEENS1_29StaticPersistentTileSchedulerILb0EEEEEEEEEvNT_6ParamsE)
	.align		4
        /*00a4*/ 	.word	index@(__assertfail)
	.align		4
        /*00a8*/ 	.word	index@(_ZN7cutlass13device_kernelIN5flash11enable_sm90INS1_16FlashAttnFwdSm90INS1_25CollectiveMainloopFwdSm90ILi2EN4cute5tupleIJNS5_1CILi1EEES8_S8_EEENS6_IJNS7_ILi128EEENS7_ILi224EEESA_EEELi128ENS_12float_e4m3_tEfNS_4arch4Sm90ELb0ELb0ELb0ELb1ELb0ELb0ELb0ELb1ELb1ELb0ELb0ELb0EEENS1_21CollectiveEpilogueFwdINS6_IJSA_SA_SB_EEES9_NS_10bfloat16_tESF_Li256ELb1ELb0ELb0ELb1EEENS1_36VarlenDynamicPersistentTileSchedulerILi128ELi224ELi256ELi128ELb0ELb0ELb1ELb0ELb1ELb1EEEEEEEEEvNT_6ParamsE)
	.align		4
        /*00ac*/ 	.word	index@(__assertfail)
	.align		4
        /*00b0*/ 	.word	index@(_ZN7cutlass13device_kernelIN5flash11enable_sm90INS1_16FlashAttnFwdSm90INS1_25CollectiveMainloopFwdSm90ILi2EN4cute5tupleIJNS5_1CILi1EEES8_S8_EEENS6_IJNS7_ILi128EEENS7_ILi224EEESA_EEELi128ENS_12float_e4m3_tEfNS_4arch4Sm90ELb0ELb0ELb0ELb1ELb0ELb1ELb0ELb1ELb1ELb0ELb0ELb0EEENS1_21CollectiveEpilogueFwdINS6_IJSA_SA_SB_EEES9_NS_10bfloat16_tESF_Li256ELb1ELb0ELb0ELb1EEENS1_36VarlenDynamicPersistentTileSchedulerILi128ELi224ELi256ELi128ELb0ELb0ELb1ELb0ELb1ELb1EEEEEEEEEvNT_6ParamsE)
	.align		4
        /*00b4*/ 	.word	index@(__assertfail)
	.align		4
        /*00b8*/ 	.word	index@(_ZN7cutlass13device_kernelIN5flash11enable_sm90INS1_16FlashAttnFwdSm90INS1_25CollectiveMainloopFwdSm90ILi2EN4cute5tupleIJNS5_1CILi1EEES8_S8_EEENS6_IJNS7_ILi128EEENS7_ILi224EEESA_EEELi128ENS_12float_e4m3_tEfNS_4arch4Sm90ELb0ELb1ELb0ELb0ELb0ELb0ELb0ELb1ELb1ELb0ELb0ELb0EEENS1_21CollectiveEpilogueFwdINS6_IJSA_SA_SB_EEES9_NS_10bfloat16_tESF_Li256ELb0ELb0ELb0ELb1EEENS1_30DynamicPersistentTileSchedulerILi256ELi128ELb0ELb0ELb1EEEEEEEEEvNT_6ParamsE)
	.align		4
        /*00bc*/ 	.word	index@(__assertfail)
	.align		4
        /*00c0*/ 	.word	index@(_ZN7cutlass13device_kernelIN5flash11enable_sm90INS1_16FlashAttnFwdSm90INS1_25CollectiveMainloopFwdSm90ILi2EN4cute5tupleIJNS5_1CILi1EEES8_S8_EEENS6_IJNS7_ILi128EEENS7_ILi224EEESA_EEELi128ENS_12float_e4m3_tEfNS_4arch4Sm90ELb0ELb1ELb0ELb1ELb0ELb0ELb0ELb1ELb1ELb0ELb0ELb0EEENS1_21CollectiveEpilogueFwdINS6_IJSA_SA_SB_EEES9_NS_10bfloat16_tESF_Li256ELb1ELb0ELb0ELb1EEENS1_36VarlenDynamicPersistentTileSchedulerILi128ELi224ELi256ELi128ELb0ELb0ELb1ELb1ELb0ELb1EEEEEEEEEvNT_6ParamsE)
	.align		4
        /*00c4*/ 	.word	index@(__assertfail)
	.align		4
        /*00c8*/ 	.word	index@(_ZN7cutlass13device_kernelIN5flash11enable_sm90INS1_16FlashAttnFwdSm90INS1_25CollectiveMainloopFwdSm90ILi2EN4cute5tupleIJNS5_1CILi1EEES8_S8_EEENS6_IJNS7_ILi128EEENS7_ILi224EEESA_EEELi128ENS_12float_e4m3_tEfNS_4arch4Sm90ELb0ELb1ELb0ELb1ELb0ELb1ELb0ELb1ELb1ELb0ELb0ELb0EEENS1_21CollectiveEpilogueFwdINS6_IJSA_SA_SB_EEES9_NS_10bfloat16_tESF_Li256ELb1ELb0ELb0ELb1EEENS1_36VarlenDynamicPersistentTileSchedulerILi128ELi224ELi256ELi128ELb0ELb0ELb1ELb1ELb0ELb1EEEEEEEEEvNT_6ParamsE)
	.align		4
        /*00cc*/ 	.word	index@(__assertfail)
	.align		4
        /*00d0*/ 	.word	index@(_ZN7cutlass13device_kernelIN5flash11enable_sm90INS1_16FlashAttnFwdSm90INS1_25CollectiveMainloopFwdSm90ILi2EN4cute5tupleIJNS5_1CILi1EEES8_S8_EEENS6_IJNS7_ILi128EEENS7_ILi224EEESA_EEELi128ENS_12float_e4m3_tEfNS_4arch4Sm90ELb1ELb0ELb0ELb0ELb0ELb0ELb0ELb1ELb1ELb0ELb0ELb0EEENS1_21CollectiveEpilogueFwdINS6_IJSA_SA_SB_EEES9_NS_10bfloat16_tESF_Li256ELb0ELb0ELb0ELb1EEENS1_30DynamicPersistentTileSchedulerILi256ELi128ELb0ELb0ELb1EEEEEEEEEvNT_6ParamsE)
	.align		4
        /*00d4*/ 	.word	index@(__assertfail)
	.align		4
        /*00d8*/ 	.word	index@(_ZN7cutlass13device_kernelIN5flash11enable_sm90INS1_16FlashAttnFwdSm90INS1_25CollectiveMainloopFwdSm90ILi2EN4cute5tupleIJNS5_1CILi1EEES8_S8_EEENS6_IJNS7_ILi128EEENS7_ILi224EEESA_EEELi128ENS_12float_e4m3_tEfNS_4arch4Sm90ELb1ELb0ELb0ELb1ELb0ELb0ELb0ELb1ELb1ELb0ELb0ELb0EEENS1_21CollectiveEpilogueFwdINS6_IJSA_SA_SB_EEES9_NS_10bfloat16_tESF_Li256ELb1ELb0ELb0ELb1EEENS1_36VarlenDynamicPersistentTileSchedulerILi128ELi224ELi256ELi128ELb0ELb0ELb1ELb1ELb1ELb1EEEEEEEEEvNT_6ParamsE)
	.align		4
        /*00dc*/ 	.word	index@(__assertfail)
	.align		4
        /*00e0*/ 	.word	index@(_ZN7cutlass13device_kernelIN5flash11enable_sm90INS1_16FlashAttnFwdSm90INS1_25CollectiveMainloopFwdSm90ILi2EN4cute5tupleIJNS5_1CILi1EEES8_S8_EEENS6_IJNS7_ILi128EEENS7_ILi224EEESA_EEELi128ENS_12float_e4m3_tEfNS_4arch4Sm90ELb1ELb0ELb0ELb1ELb0ELb1ELb0ELb1ELb1ELb0ELb0ELb0EEENS1_21CollectiveEpilogueFwdINS6_IJSA_SA_SB_EEES9_NS_10bfloat16_tESF_Li256ELb1ELb0ELb0ELb1EEENS1_36VarlenDynamicPersistentTileSchedulerILi128ELi224ELi256ELi128ELb0ELb0ELb1ELb1ELb1ELb1EEEEEEEEEvNT_6ParamsE)
	.align		4
        /*00e4*/ 	.word	index@(__assertfail)
	.align		4
        /*00e8*/ 	.word	index@(_ZN7cutlass13device_kernelIN5flash11enable_sm90INS1_16FlashAttnFwdSm90INS1_25CollectiveMainloopFwdSm90ILi2EN4cute5tupleIJNS5_1CILi1EEES8_S8_EEENS6_IJNS7_ILi192EEENS7_ILi128EEENS7_ILi96EEEEEELi96ENS_12float_e4m3_tEfNS_4arch4Sm90ELb0ELb0ELb0ELb0ELb0ELb0ELb0ELb1ELb1ELb0ELb0ELb0EEENS1_21CollectiveEpilogueFwdINS6_IJSA_SC_SB_EEES9_NS_10bfloat16_tESG_Li384ELb0ELb0ELb0ELb1EEENS1_29StaticPersistentTileSchedulerILb0EEEEEEEEEvNT_6ParamsE)
	.align		4
        /*00ec*/ 	.word	index@(__assertfail)
	.align		4
        /*00f0*/ 	.word	index@(_ZN7cutlass13device_kernelIN5flash11enable_sm90INS1_16FlashAttnFwdSm90INS1_25CollectiveMainloopFwdSm90ILi2EN4cute5tupleIJNS5_1CILi1EEES8_S8_EEENS6_IJNS7_ILi192EEENS7_ILi128EEENS7_ILi96EEEEEELi96ENS_12float_e4m3_tEfNS_4arch4Sm90ELb0ELb0ELb0ELb1ELb0ELb0ELb0ELb1ELb1ELb0ELb0ELb0EEENS1_21CollectiveEpilogueFwdINS6_IJSA_SC_SB_EEES9_NS_10bfloat16_tESG_Li384ELb1ELb0ELb0ELb1EEENS1_36VarlenDynamicPersistentTileSchedulerILi192ELi128ELi384ELi128ELb0ELb0ELb1ELb0ELb1ELb1EEEEEEEEEvNT_6ParamsE)
	.align		4
        /*00f4*/ 	.word	index@(__assertfail)
	.align		4
        /*00f8*/ 	.word	index@(_ZN7cutlass13device_kernelIN5flash11enable_sm90INS1_16FlashAttnFwdSm90INS1_25CollectiveMainloopFwdSm90ILi2EN4cute5tupleIJNS5_1CILi1EEES8_S8_EEENS6_IJNS7_ILi192EEENS7_ILi128EEENS7_ILi96EEEEEELi96ENS_12float_e4m3_tEfNS_4arch4Sm90ELb0ELb0ELb0ELb1ELb0ELb1ELb0ELb1ELb1ELb0ELb0ELb0EEENS1_21CollectiveEpilogueFwdINS6_IJSA_SC_SB_EEES9_NS_10bfloat16_tESG_Li384ELb1ELb0ELb0ELb1EEENS1_36VarlenDynamicPersistentTileSchedulerILi192ELi128ELi384ELi128ELb0ELb0ELb1ELb0ELb1ELb1EEEEEEEEEvNT_6ParamsE)
	.align		4
        /*00fc*/ 	.word	index@(__assertfail)
	.align		4
        /*0100*/ 	.word	index@(_ZN7cutlass13device_kernelIN5flash11enable_sm90INS1_16FlashAttnFwdSm90INS1_25CollectiveMainloopFwdSm90ILi2EN4cute5tupleIJNS5_1CILi1EEES8_S8_EEENS6_IJNS7_ILi192EEENS7_ILi128EEENS7_ILi96EEEEEELi96ENS_12float_e4m3_tEfNS_4arch4Sm90ELb0ELb1ELb0ELb0ELb0ELb0ELb0ELb1ELb1ELb0ELb0ELb0EEENS1_21CollectiveEpilogueFwdINS6_IJSA_SC_SB_EEES9_NS_10bfloat16_tESG_Li384ELb0ELb0ELb0ELb1EEENS1_30DynamicPersistentTileSchedulerILi384ELi128ELb0ELb0ELb1EEEEEEEEEvNT_6ParamsE)
	.align		4
        /*0104*/ 	.word	index@(__assertfail)
	.align		4
        /*0108*/ 	.word	index@(_ZN7cutlass13device_kernelIN5flash11enable_sm90INS1_16FlashAttnFwdSm90INS1_25CollectiveMainloopFwdSm90ILi2EN4cute5tupleIJNS5_1CILi1EEES8_S8_EEENS6_IJNS7_ILi192EEENS7_ILi128EEENS7_ILi96EEEEEELi96ENS_12float_e4m3_tEfNS_4arch4Sm90ELb0ELb1ELb0ELb1ELb0ELb0ELb0ELb1ELb1ELb0ELb0ELb0EEENS1_21CollectiveEpilogueFwdINS6_IJSA_SC_SB_EEES9_NS_10bfloat16_tESG_Li384ELb1ELb0ELb0ELb1EEENS1_36VarlenDynamicPersistentTileSchedulerILi192ELi128ELi384ELi128ELb0ELb0ELb1ELb1ELb0ELb1EEEEEEEEEvNT_6ParamsE)
	.align		4
        /*010c*/ 	.word	index@(__assertfail)
	.align		4
        /*0110*/ 	.word	index@(_ZN7cutlass13device_kernelIN5flash11enable_sm90INS1_16FlashAttnFwdSm90INS1_25CollectiveMainloopFwdSm90ILi2EN4cute5tupleIJNS5_1CILi1EEES8_S8_EEENS6_IJNS7_ILi192EEENS7_ILi128EEENS7_ILi96EEEEEELi96ENS_12float_e4m3_tEfNS_4arch4Sm90ELb0ELb1ELb0ELb1ELb0ELb1ELb0ELb1ELb1ELb0ELb0ELb0EEENS1_21CollectiveEpilogueFwdINS6_IJSA_SC_SB_EEES9_NS_10bfloat16_tESG_Li384ELb1ELb0ELb0ELb1EEENS1_36VarlenDynamicPersistentTileSchedulerILi192ELi128ELi384ELi128ELb0ELb0ELb1ELb1ELb0ELb1EEEEEEEEEvNT_6ParamsE)
	.align		4
        /*0114*/ 	.word	index@(__assertfail)
	.align		4
        /*0118*/ 	.word	index@(_ZN7cutlass13device_kernelIN5flash11enable_sm90INS1_16FlashAttnFwdSm90INS1_25CollectiveMainloopFwdSm90ILi2EN4cute5tupleIJNS5_1CILi1EEES8_S8_EEENS6_IJNS7_ILi192EEENS7_ILi128EEENS7_ILi96EEEEEELi96ENS_12float_e4m3_tEfNS_4arch4Sm90ELb1ELb0ELb0ELb0ELb0ELb0ELb0ELb1ELb1ELb0ELb0ELb0EEENS1_21CollectiveEpilogueFwdINS6_IJSA_SC_SB_EEES9_NS_10bfloat16_tESG_Li384ELb0ELb0ELb0ELb1EEENS1_30DynamicPersistentTileSchedulerILi384ELi128ELb0ELb0ELb1EEEEEEEEEvNT_6ParamsE)
	.align		4
        /*011c*/ 	.word	index@(__assertfail)
	.align		4
        /*0120*/ 	.word	index@(_ZN7cutlass13device_kernelIN5flash11enable_sm90INS1_16FlashAttnFwdSm90INS1_25CollectiveMainloopFwdSm90ILi2EN4cute5tupleIJNS5_1CILi1EEES8_S8_EEENS6_IJNS7_ILi192EEENS7_ILi128EEENS7_ILi96EEEEEELi96ENS_12float_e4m3_tEfNS_4arch4Sm90ELb1ELb0ELb0ELb1ELb0ELb0ELb0ELb1ELb1ELb0ELb0ELb0EEENS1_21CollectiveEpilogueFwdINS6_IJSA_SC_SB_EEES9_NS_10bfloat16_tESG_Li384ELb1ELb0ELb0ELb1EEENS1_36VarlenDynamicPersistentTileSchedulerILi192ELi128ELi384ELi128ELb0ELb0ELb1ELb1ELb1ELb1EEEEEEEEEvNT_6ParamsE)
	.align		4
        /*0124*/ 	.word	index@(__assertfail)
	.align		4
        /*0128*/ 	.word	index@(_ZN7cutlass13device_kernelIN5flash11enable_sm90INS1_16FlashAttnFwdSm90INS1_25CollectiveMainloopFwdSm90ILi2EN4cute5tupleIJNS5_1CILi1EEES8_S8_EEENS6_IJNS7_ILi192EEENS7_ILi128EEENS7_ILi96EEEEEELi96ENS_12float_e4m3_tEfNS_4arch4Sm90ELb1ELb0ELb0ELb1ELb0ELb1ELb0ELb1ELb1ELb0ELb0ELb0EEENS1_21CollectiveEpilogueFwdINS6_IJSA_SC_SB_EEES9_NS_10bfloat16_tESG_Li384ELb1ELb0ELb0ELb1EEENS1_36VarlenDynamicPersistentTileSchedulerILi192ELi128ELi384ELi128ELb0ELb0ELb1ELb1ELb1ELb1EEEEEEEEEvNT_6ParamsE)
	.align		4
        /*012c*/ 	.word	index@(__assertfail)
	.align		4
        /*0130*/ 	.word	index@(_ZN7cutlass13device_kernelIN5flash11enable_sm90INS1_16FlashAttnFwdSm90INS1_25CollectiveMainloopFwdSm90ILi2EN4cute5tupleIJNS5_1CILi1EEES8_S8_EEENS6_IJNS7_ILi192EEENS7_ILi160EEENS7_ILi64EEEEEELi64ENS_12float_e4m3_tEfNS_4arch4Sm90ELb0ELb0ELb0ELb0ELb0ELb0ELb0ELb1ELb1ELb0ELb0ELb0EEENS1_21CollectiveEpilogueFwdINS6_IJSA_SC_SB_EEES9_NS_10bfloat16_tESG_Li384ELb0ELb0ELb0ELb1EEENS1_29StaticPersistentTileSchedulerILb0EEEEEEEEEvNT_6ParamsE)
	.align		4
        /*0134*/ 	.word	index@(__assertfail)
	.align		4
        /*0138*/ 	.word	index@(_ZN7cutlass13device_kernelIN5flash11enable_sm90INS1_16FlashAttnFwdSm90INS1_25CollectiveMainloopFwdSm90ILi2EN4cute5tupleIJNS5_1CILi1EEES8_S8_EEENS6_IJNS7_ILi192EEENS7_ILi160EEENS7_ILi64EEEEEELi64ENS_12float_e4m3_tEfNS_4arch4Sm90ELb0ELb0ELb0ELb1ELb0ELb0ELb0ELb1ELb1ELb0ELb0ELb0EEENS1_21CollectiveEpilogueFwdINS6_IJSA_SC_SB_EEES9_NS_10bfloat16_tESG_Li384ELb1ELb0ELb0ELb1EEENS1_36VarlenDynamicPersistentTileSchedulerILi192ELi160ELi384ELi128ELb0ELb0ELb1ELb0ELb1ELb1EEEEEEEEEvNT_6ParamsE)
	.align		4
        /*013c*/ 	.word	index@(__assertfail)
	.align		4
        /*0140*/ 	.word	index@(_ZN7cutlass13device_kernelIN5flash11enable_sm90INS1_16FlashAttnFwdSm90INS1_25CollectiveMainloopFwdSm90ILi2EN4cute5tupleIJNS5_1CILi1EEES8_S8_EEENS6_IJNS7_ILi192EEENS7_ILi160EEENS7_ILi64EEEEEELi64ENS_12float_e4m3_tEfNS_4arch4Sm90ELb0ELb0ELb0ELb1ELb0ELb1ELb0ELb1ELb1ELb0ELb0ELb0EEENS1_21CollectiveEpilogueFwdINS6_IJSA_SC_SB_EEES9_NS_10bfloat16_tESG_Li384ELb1ELb0ELb0ELb1EEENS1_36VarlenDynamicPersistentTileSchedulerILi192ELi160ELi384ELi128ELb0ELb0ELb1ELb0ELb1ELb1EEEEEEEEEvNT_6ParamsE)
	.align		4
        /*0144*/ 	.word	index@(__assertfail)
	.align		4
        /*0148*/ 	.word	index@(_ZN7cutlass13device_kernelIN5flash11enable_sm90INS1_16FlashAttnFwdSm90INS1_25CollectiveMainloopFwdSm90ILi2EN4cute5tupleIJNS5_1CILi1EEES8_S8_EEENS6_IJNS7_ILi192EEENS7_ILi160EEENS7_ILi64EEEEEELi64ENS_12float_e4m3_tEfNS_4arch4Sm90ELb0ELb1ELb0ELb0ELb0ELb0ELb0ELb1ELb1ELb0ELb0ELb0EEENS1_21CollectiveEpilogueFwdINS6_IJSA_SC_SB_EEES9_NS_10bfloat16_tESG_Li384ELb0ELb0ELb0ELb1EEENS1_30DynamicPersistentTileSchedulerILi384ELi128ELb0ELb0ELb1EEEEEEEEEvNT_6ParamsE)
	.align		4
        /*014c*/ 	.word	index@(__assertfail)
	.align		4
        /*0150*/ 	.word	index@(_ZN7cutlass13device_kernelIN5flash11enable_sm90INS1_16FlashAttnFwdSm90INS1_25CollectiveMainloopFwdSm90ILi2EN4cute5tupleIJNS5_1CILi1EEES8_S8_EEENS6_IJNS7_ILi192EEENS7_ILi160EEENS7_ILi64EEEEEELi64ENS_12float_e4m3_tEfNS_4arch4Sm90ELb0ELb1ELb0ELb1ELb0ELb0ELb0ELb1ELb1ELb0ELb0ELb0EEENS1_21CollectiveEpilogueFwdINS6_IJSA_SC_SB_EEES9_NS_10bfloat16_tESG_Li384ELb1ELb0ELb0ELb1EEENS1_36VarlenDynamicPersistentTileSchedulerILi192ELi160ELi384ELi128ELb0ELb0ELb1ELb1ELb0ELb1EEEEEEEEEvNT_6ParamsE)
	.align		4
        /*0154*/ 	.word	index@(__assertfail)
	.align		4
        /*0158*/ 	.word	index@(_ZN7cutlass13device_kernelIN5flash11enable_sm90INS1_16FlashAttnFwdSm90INS1_25CollectiveMainloopFwdSm90ILi2EN4cute5tupleIJNS5_1CILi1EEES8_S8_EEENS6_IJNS7_ILi192EEENS7_ILi160EEENS7_ILi64EEEEEELi64ENS_12float_e4m3_tEfNS_4arch4Sm90ELb0ELb1ELb0ELb1ELb0ELb1ELb0ELb1ELb1ELb0ELb0ELb0EEENS1_21CollectiveEpilogueFwdINS6_IJSA_SC_SB_EEES9_NS_10bfloat16_tESG_Li384ELb1ELb0ELb0ELb1EEENS1_36VarlenDynamicPersistentTileSchedulerILi192ELi160ELi384ELi128ELb0ELb0ELb1ELb1ELb0ELb1EEEEEEEEEvNT_6ParamsE)
	.align		4
        /*015c*/ 	.word	index@(__assertfail)
	.align		4
        /*0160*/ 	.word	index@(_ZN7cutlass13device_kernelIN5flash11enable_sm90INS1_16FlashAttnFwdSm90INS1_25CollectiveMainloopFwdSm90ILi2EN4cute5tupleIJNS5_1CILi1EEES8_S8_EEENS6_IJNS7_ILi192EEENS7_ILi160EEENS7_ILi64EEEEEELi64ENS_12float_e4m3_tEfNS_4arch4Sm90ELb1ELb0ELb0ELb0ELb0ELb0ELb0ELb1ELb1ELb0ELb0ELb0EEENS1_21CollectiveEpilogueFwdINS6_IJSA_SC_SB_EEES9_NS_10bfloat16_tESG_Li384ELb0ELb0ELb0ELb1EEENS1_30DynamicPersistentTileSchedulerILi384ELi128ELb0ELb0ELb1EEEEEEEEEvNT_6ParamsE)
	.align		4
        /*0164*/ 	.word	index@(__assertfail)
	.align		4
        /*0168*/ 	.word	index@(_ZN7cutlass13device_kernelIN5flash11enable_sm90INS1_16FlashAttnFwdSm90INS1_25CollectiveMainloopFwdSm90ILi2EN4cute5tupleIJNS5_1CILi1EEES8_S8_EEENS6_IJNS7_ILi192EEENS7_ILi160EEENS7_ILi64EEEEEELi64ENS_12float_e4m3_tEfNS_4arch4Sm90ELb1ELb0ELb0ELb1ELb0ELb0ELb0ELb1ELb1ELb0ELb0ELb0EEENS1_21CollectiveEpilogueFwdINS6_IJSA_SC_SB_EEES9_NS_10bfloat16_tESG_Li384ELb1ELb0ELb0ELb1EEENS1_36VarlenDynamicPersistentTileSchedulerILi192ELi160ELi384ELi128ELb0ELb0ELb1ELb1ELb1ELb1EEEEEEEEEvNT_6ParamsE)
	.align		4
        /*016c*/ 	.word	index@(__assertfail)
	.align		4
        /*0170*/ 	.word	index@(_ZN7cutlass13device_kernelIN5flash11enable_sm90INS1_16FlashAttnFwdSm90INS1_25CollectiveMainloopFwdSm90ILi2EN4cute5tupleIJNS5_1CILi1EEES8_S8_EEENS6_IJNS7_ILi192EEENS7_ILi160EEENS7_ILi64EEEEEELi64ENS_12float_e4m3_tEfNS_4arch4Sm90ELb1ELb0ELb0ELb1ELb0ELb1ELb0ELb1ELb1ELb0ELb0ELb0EEENS1_21CollectiveEpilogueFwdINS6_IJSA_SC_SB_EEES9_NS_10bfloat16_tESG_Li384ELb1ELb0ELb0ELb1EEENS1_36VarlenDynamicPersistentTileSchedulerILi192ELi160ELi384ELi128ELb0ELb0ELb1ELb1ELb1ELb1EEEEEEEEEvNT_6ParamsE)
	.align		4
        /*0174*/ 	.word	index@(__assertfail)
	.align		4
        /*0178*/ 	.word	0x00000000
	.align		4
        /*017c*/ 	.word	0xfffffffe
	.align		4
        /*0180*/ 	.word	0x00000000
	.align		4
        /*0184*/ 	.word	0xfffffffd
	.align		4
        /*0188*/ 	.word	0x00000000
	.align		4
        /*018c*/ 	.word	0xfffffffc


//--------------------- .nv.constant4             --------------------------
	.section	.nv.constant4,"a",@progbits
	.align	8
	.align		8
.nv.constant4:
        /*0000*/ 	.dword	__assertfail
	.align		8
        /*0008*/ 	.dword	__unnamed_1
	.align		8
        /*0010*/ 	.dword	__unnamed_2
	.align		8
        /*0018*/ 	.dword	__unnamed_3
	.align		8
        /*0020*/ 	.dword	__unnamed_4
	.align		8
        /*0028*/ 	.dword	__unnamed_5
	.align		8
        /*0030*/ 	.dword	__unnamed_6
	.align		8
        /*0038*/ 	.dword	_ZZN5flash28permute_output_fp8_VcolmajorIN4cute6TensorINS1_11ArrayEngineIN7cutlass10bfloat16_tELm32EEENS1_6LayoutINS1_5tupleIJNS8_IJNS1_1CILi2EEESA_NS9_ILi8EEEEEENS9_ILi1EEESD_EEENS8_IJNS8_IJSD_SA_NS9_ILi4EEEEEENS9_ILi0EEESH_EEEEEEEEEvRT_E9upper_map
	.align		8
        /*0040*/ 	.dword	__unnamed_7
	.align		8
        /*0048*/ 	.dword	__unnamed_8
	.align		8
        /*0050*/ 	.dword	__unnamed_9
	.align		8
        /*0058*/ 	.dword	__unnamed_10
	.align		8
        /*0060*/ 	.dword	__unnamed_11
	.align		8
        /*0068*/ 	.dword	__unnamed_12
	.align		8
        /*0070*/ 	.dword	_ZZN5flash28permute_output_fp8_VcolmajorIN4cute6TensorINS1_11ArrayEngineIN7cutlass10bfloat16_tELm48EEENS1_6LayoutINS1_5tupleIJNS8_IJNS1_1CILi2EEESA_NS9_ILi12EEEEEENS9_ILi1EEESD_EEENS8_IJNS8_IJSD_SA_NS9_ILi4EEEEEENS9_ILi0EEESH_EEEEEEEEEvRT_E9upper_map
	.align		8
        /*0078*/ 	.dword	__unnamed_13
	.align		8
        /*0080*/ 	.dword	__unnamed_14
	.align		8
        /*0088*/ 	.dword	__unnamed_15
	.align		8
        /*0090*/ 	.dword	__unnamed_16
	.align		8
        /*0098*/ 	.dword	__unnamed_17
	.align		8
        /*00a0*/ 	.dword	__unnamed_18
	.align		8
        /*00a8*/ 	.dword	_ZZN5flash28permute_output_fp8_VcolmajorIN4cute6TensorINS1_11ArrayEngineIN7cutlass10bfloat16_tELm64EEENS1_6LayoutINS1_5tupleIJNS8_IJNS1_1CILi2EEESA_NS9_ILi16EEEEEENS9_ILi1EEESD_EEENS8_IJNS8_IJSD_SA_NS9_ILi4EEEEEENS9_ILi0EEESH_EEEEEEEEEvRT_E9upper_map
	.align		8
        /*00b0*/ 	.dword	__unnamed_19
	.align		8
        /*00b8*/ 	.dword	__unnamed_20
	.align		8
        /*00c0*/ 	.dword	__unnamed_21
	.align		8
        /*00c8*/ 	.dword	__unnamed_22
	.align		8
        /*00d0*/ 	.dword	__unnamed_23
	.align		8
        /*00d8*/ 	.dword	__unnamed_24
	.align		8
        /*00e0*/ 	.dword	_ZZN5flash28permute_output_fp8_VcolmajorIN4cute6TensorINS1_11ArrayEngineIN7cutlass10bfloat16_tELm96EEENS1_6LayoutINS1_5tupleIJNS8_IJNS1_1CILi2EEESA_NS9_ILi24EEEEEENS9_ILi1EEESD_EEENS8_IJNS8_IJSD_SA_NS9_ILi4EEEEEENS9_ILi0EEESH_EEEEEEEEEvRT_E9upper_map
	.align		8
        /*00e8*/ 	.dword	__unnamed_25
	.align		8
        /*00f0*/ 	.dword	__unnamed_26
	.align		8
        /*00f8*/ 	.dword	__unnamed_27
	.align		8
        /*0100*/ 	.dword	__unnamed_28
	.align		8
        /*0108*/ 	.dword	__unnamed_29
	.align		8
        /*0110*/ 	.dword	_ZZN5flash28permute_output_fp8_VcolmajorIN4cute6TensorINS1_11ArrayEngineIN7cutlass10bfloat16_tELm128EEENS1_6LayoutINS1_5tupleIJNS8_IJNS1_1CILi2EEESA_NS9_ILi32EEEEEENS9_ILi1EEESD_EEENS8_IJNS8_IJSD_SA_NS9_ILi4EEEEEENS9_ILi0EEESH_EEEEEEEEEvRT_E9upper_map
	.align		8
        /*0118*/ 	.dword	__unnamed_30
	.align		8
        /*0120*/ 	.dword	__unnamed_31
	.align		8
        /*0128*/ 	.dword	__unnamed_32
	.align		8
        /*0130*/ 	.dword	__unnamed_33
	.align		8
        /*0138*/ 	.dword	__unnamed_34
	.align		8
        /*0140*/ 	.dword	_ZN66_INTERNAL_5675badc_30_flash_fwd_hdimall_e4m3_sm90_cu_0106449f_40674cuda3std3__45__cpo5beginE
	.align		8
        /*0148*/ 	.dword	_ZN66_INTERNAL_5675badc_30_flash_fwd_hdimall_e4m3_sm90_cu_0106449f_40674cuda3std3__45__cpo3endE
	.align		8
        /*0150*/ 	.dword	_ZN66_INTERNAL_5675badc_30_flash_fwd_hdimall_e4m3_sm90_cu_0106449f_40674cuda3std3__45__cpo6cbeginE
	.align		8
        /*0158*/ 	.dword	_ZN66_INTERNAL_5675badc_30_flash_fwd_hdimall_e4m3_sm90_cu_0106449f_40674cuda3std3__45__cpo4cendE
	.align		8
        /*0160*/ 	.dword	_ZN66_INTERNAL_5675badc_30_flash_fwd_hdimall_e4m3_sm90_cu_0106449f_40674cuda3std3__468_GLOBAL__N__5675badc_30_flash_fwd_hdimall_e4m3_sm90_cu_0106449f_40676ignoreE
	.align		8
        /*0168*/ 	.dword	_ZN66_INTERNAL_5675badc_30_flash_fwd_hdimall_e4m3_sm90_cu_0106449f_40674cuda3std3__419piecewise_constructE
	.align		8
        /*0170*/ 	.dword	_ZN66_INTERNAL_5675badc_30_flash_fwd_hdimall_e4m3_sm90_cu_0106449f_40674cuda3std3__48in_placeE
	.align		8
        /*0178*/ 	.dword	_ZN66_INTERNAL_5675badc_30_flash_fwd_hdimall_e4m3_sm90_cu_0106449f_40674cuda3std6ranges3__45__cpo4swapE
	.align		8
        /*0180*/ 	.dword	_ZN66_INTERNAL_5675badc_30_flash_fwd_hdimall_e4m3_sm90_cu_0106449f_40674cuda3std6ranges3__45__cpo9iter_moveE
	.align		8
        /*0188*/ 	.dword	_ZN66_INTERNAL_5675badc_30_flash_fwd_hdimall_e4m3_sm90_cu_0106449f_40674cute7productE
	.align		8
        /*0190*/ 	.dword	_ZN66_INTERNAL_5675badc_30_flash_fwd_hdimall_e4m3_sm90_cu_0106449f_40674cute1_E
	.align		8
        /*0198*/ 	.dword	$str$25
	.align		8
        /*01a0*/ 	.dword	$str$26


//--------------------- .text._ZN7cutlass13device_kernelIN5flash11enable_sm90INS1_16FlashAttnFwdSm90INS1_25CollectiveMainloopFwdSm90ILi2EN4cute5tupleIJNS5_1CILi1EEES8_S8_EEENS6_IJNS7_ILi128EEESA_NS7_ILi256EEEEEELi256ENS_12float_e4m3_tEfNS_4arch4Sm90ELb0ELb0ELb0ELb0ELb0ELb0ELb0ELb1ELb1ELb0ELb0ELb0EEENS1_21CollectiveEpilogueFwdINS6_IJSA_SB_SA_EEES9_NS_10bfloat16_tESF_Li256ELb0ELb0ELb0ELb1EEENS1_29StaticPersistentTileSchedulerILb0EEEEEEEEEvNT_6ParamsE --------------------------
	.section	.text._ZN7cutlass13device_kernelIN5flash11enable_sm90INS1_16FlashAttnFwdSm90INS1_25CollectiveMainloopFwdSm90ILi2EN4cute5tupleIJNS5_1CILi1EEES8_S8_EEENS6_IJNS7_ILi128EEESA_NS7_ILi256EEEEEELi256ENS_12float_e4m3_tEfNS_4arch4Sm90ELb0ELb0ELb0ELb0ELb0ELb0ELb0ELb1ELb1ELb0ELb0ELb0EEENS1_21CollectiveEpilogueFwdINS6_IJSA_SB_SA_EEES9_NS_10bfloat16_tESF_Li256ELb0ELb0ELb0ELb1EEENS1_29StaticPersistentTileSchedulerILb0EEEEEEEEEvNT_6ParamsE,"ax",@progbits
	.align	128
.text._ZN7cutlass13device_kernelIN5flash11enable_sm90INS1_16FlashAttnFwdSm90INS1_25CollectiveMainloopFwdSm90ILi2EN4cute5tupleIJNS5_1CILi1EEES8_S8_EEENS6_IJNS7_ILi128EEESA_NS7_ILi256EEEEEELi256ENS_12float_e4m3_tEfNS_4arch4Sm90ELb0ELb0ELb0ELb0ELb0ELb0ELb0ELb1ELb1ELb0ELb0ELb0EEENS1_21CollectiveEpilogueFwdINS6_IJSA_SB_SA_EEES9_NS_10bfloat16_tESF_Li256ELb0ELb0ELb0ELb1EEENS1_29StaticPersistentTileSchedulerILb0EEEEEEEEEvNT_6ParamsE:
        .type           _ZN7cutlass13device_kernelIN5flash11enable_sm90INS1_16FlashAttnFwdSm90INS1_25CollectiveMainloopFwdSm90ILi2EN4cute5tupleIJNS5_1CILi1EEES8_S8_EEENS6_IJNS7_ILi128EEESA_NS7_ILi256EEEEEELi256ENS_12float_e4m3_tEfNS_4arch4Sm90ELb0ELb0ELb0ELb0ELb0ELb0ELb0ELb1ELb1ELb0ELb0ELb0EEENS1_21CollectiveEpilogueFwdINS6_IJSA_SB_SA_EEES9_NS_10bfloat16_tESF_Li256ELb0ELb0ELb0ELb1EEENS1_29StaticPersistentTileSchedulerILb0EEEEEEEEEvNT_6ParamsE,@function
        .size           _ZN7cutlass13device_kernelIN5flash11enable_sm90INS1_16FlashAttnFwdSm90INS1_25CollectiveMainloopFwdSm90ILi2EN4cute5tupleIJNS5_1CILi1EEES8_S8_EEENS6_IJNS7_ILi128EEESA_NS7_ILi256EEEEEELi256ENS_12float_e4m3_tEfNS_4arch4Sm90ELb0ELb0ELb0ELb0ELb0ELb0ELb0ELb1ELb1ELb0ELb0ELb0EEENS1_21CollectiveEpilogueFwdINS6_IJSA_SB_SA_EEES9_NS_10bfloat16_tESF_Li256ELb0ELb0ELb0ELb1EEENS1_29StaticPersistentTileSchedulerILb0EEEEEEEEEvNT_6ParamsE,(.L_x_12350 - _ZN7cutlass13device_kernelIN5flash11enable_sm90INS1_16FlashAttnFwdSm90INS1_25CollectiveMainloopFwdSm90ILi2EN4cute5tupleIJNS5_1CILi1EEES8_S8_EEENS6_IJNS7_ILi128EEESA_NS7_ILi256EEEEEELi256ENS_12float_e4m3_tEfNS_4arch4Sm90ELb0ELb0ELb0ELb0ELb0ELb0ELb0ELb1ELb1ELb0ELb0ELb0EEENS1_21CollectiveEpilogueFwdINS6_IJSA_SB_SA_EEES9_NS_10bfloat16_tESF_Li256ELb0ELb0ELb0ELb1EEENS1_29StaticPersistentTileSchedulerILb0EEEEEEEEEvNT_6ParamsE)
        .other          _ZN7cutlass13device_kernelIN5flash11enable_sm90INS1_16FlashAttnFwdSm90INS1_25CollectiveMainloopFwdSm90ILi2EN4cute5tupleIJNS5_1CILi1EEES8_S8_EEENS6_IJNS7_ILi128EEESA_NS7_ILi256EEEEEELi256ENS_12float_e4m3_tEfNS_4arch4Sm90ELb0ELb0ELb0ELb0ELb0ELb0ELb0ELb1ELb1ELb0ELb0ELb0EEENS1_21CollectiveEpilogueFwdINS6_IJSA_SB_SA_EEES9_NS_10bfloat16_tESF_Li256ELb0ELb0ELb0ELb1EEENS1_29StaticPersistentTileSchedulerILb0EEEEEEEEEvNT_6ParamsE,@"STO_CUDA_ENTRY STV_DEFAULT"
_ZN7cutlass13device_kernelIN5flash11enable_sm90INS1_16FlashAttnFwdSm90INS1_25CollectiveMainloopFwdSm90ILi2EN4cute5tupleIJNS5_1CILi1EEES8_S8_EEENS6_IJNS7_ILi128EEESA_NS7_ILi256EEEEEELi256ENS_12float_e4m3_tEfNS_4arch4Sm90ELb0ELb0ELb0ELb0ELb0ELb0ELb0ELb1ELb1ELb0ELb0ELb0EEENS1_21CollectiveEpilogueFwdINS6_IJSA_SB_SA_EEES9_NS_10bfloat16_tESF_Li256ELb0ELb0ELb0ELb1EEENS1_29StaticPersistentTileSchedulerILb0EEEEEEEEEvNT_6ParamsE:
[----:B------:R-:W1:Y:S02]  /*0000*/  LDC R1, c[0x0][0x28] ;  /* 0x00000a00ff017b82 */ /* 0x000e640000000800 */
[----:B-1----:R-:W-:Y:S01]  /*0010*/  VIADD R1, R1, 0xffffffd0 ;  /* 0xffffffd001017836 */ /* 0x002fe20000000000 */
[----:B------:R-:W1:Y:S01]  /*0020*/  S2R R3, SR_TID.X ;  /* 0x0000000000037919 */ /* 0x000e620000002100 */
[----:B------:R-:W-:Y:S01]  /*0030*/  ELECT P0, URZ, PT ;  /* 0x00000000003f782f */ /* 0x000fe20003800000 */
[----:B------:R-:W-:Y:S01]  /*0040*/  BSSY B0, `(.L_x_0) ;  /* 0x0000014000007945 */ /* 0x000fe20003800000 */
[--C-:B-1----:R-:W-:Y:S02]  /*0050*/  SHF.R.U32.HI R0, RZ, 0x5, R3.reuse ;  /* 0x00000005ff007819 */ /* 0x102fe40000011603 */
[----:B------:R-:W-:-:S03]  /*0060*/  SHF.R.U32.HI R18, RZ, 0x7, R3 ;  /* 0x00000007ff127819 */ /* 0x000fc60000011603 */
[----:B------:R-:W1:Y:S02]  /*0070*/  SHFL.IDX PT, R2, R0, RZ, 0x1f ;  /* 0x00001fff00027589 */ /* 0x000e6400000e0000 */
[----:B-1----:R-:W-:-:S13]  /*0080*/  ISETP.EQ.AND P0, PT, R2, RZ, P0 ;  /* 0x000000ff0200720c */ /* 0x002fda0000702270 */
[----:B------:R-:W-:Y:S05]  /*0090*/  @!P0 BRA `(.L_x_1) ;  /* 0x0000000000388947 */ /* 0x000fea0003800000 */
[----:B------:R-:W-:Y:S02]  /*00a0*/  ULDC.64 UR4, c[0x0][0x198] ;  /* 0x0000660000047ab9 */ /* 0x000fe40000000a00 */
[----:B------:R-:W-:Y:S02]  /*00b0*/  UIADD3 UR6, UP0, UR4, 0x270, URZ ;  /* 0x0000027004067890 */ /* 0x000fe4000ff1e03f */
[----:B------:R-:W-:Y:S02]  /*00c0*/  UIADD3 UR8, UP1, UR4, 0x370, URZ ;  /* 0x0000037004087890 */ /* 0x000fe4000ff3e03f */
[----:B------:R-:W-:Y:S02]  /*00d0*/  UIADD3 UR10, UP2, UR4, 0x470, URZ ;  /* 0x00000470040a7890 */ /* 0x000fe4000ff5e03f */
[----:B------:R-:W-:Y:S02]  /*00e0*/  UIADD3 UR4, UP3, UR4, 0x9f0, URZ ;  /* 0x000009f004047890 */ /* 0x000fe4000ff7e03f */
[----:B------:R-:W-:-:S02]  /*00f0*/  UIADD3.X UR7, URZ, UR5, URZ, UP0, !UPT ;  /* 0x000000053f077290 */ /* 0x000fc400087fe43f */
[----:B------:R-:W-:Y:S02]  /*0100*/  UIADD3.X UR9, URZ, UR5, URZ, UP1, !UPT ;  /* 0x000000053f097290 */ /* 0x000fe40008ffe43f */
[----:B------:R-:W-:Y:S02]  /*0110*/  UIADD3.X UR11, URZ, UR5, URZ, UP2, !UPT ;  /* 0x000000053f0b7290 */ /* 0x000fe400097fe43f */
[----:B------:R-:W-:-:S03]  /*0120*/  UIADD3.X UR5, URZ, UR5, URZ, UP3, !UPT ;  /* 0x000000053f057290 */ /* 0x000fc60009ffe43f */
[----:B------:R1:W-:Y:S02]  /*0130*/  UTMACCTL.PF [UR6] ;  /* 0x00000000060079b9 */ /* 0x0003e40008040000 */
[----:B------:R1:W-:Y:S02]  /*0140*/  UTMACCTL.PF [UR8] ;  /* 0x00000000080079b9 */ /* 0x0003e40008040000 */
[----:B------:R1:W-:Y:S02]  /*0150*/  UTMACCTL.PF [UR10] ;  /* 0x000000000a0079b9 */ /* 0x0003e40008040000 */
[----:B------:R1:W-:Y:S02]  /*0160*/  UTMACCTL.PF [UR4] ;  /* 0x00000000040079b9 */ /* 0x0003e40008040000 */
[----:B-1----:R-:W-:Y:S01]  /*0170*/  NOP ;  /* 0x0000000000007918 */ /* 0x002fe20000000000 */
.L_x_1:
[----:B------:R-:W-:Y:S05]  /*0180*/  BSYNC B0 ;  /* 0x0000000000007941 */ /* 0x000fea0003800000 */
.L_x_0:
[----:B------:R-:W-:Y:S01]  /*0190*/  VOTEU.ANY UP0, P0 ;  /* 0x00000000003f7886 */ /* 0x000fe20000000100 */
[----:B------:R-:W1:Y:S01]  /*01a0*/  SHFL.IDX PT, R3, R18, RZ, 0x1f ;  /* 0x00001fff12037589 */ /* 0x000e6200000e0000 */
[----:B------:R-:W-:Y:S01]  /*01b0*/  UMOV UR4, 0x1 ;  /* 0x0000000100047882 */ /* 0x000fe20000000000 */
[----:B------:R-:W-:Y:S01]  /*01c0*/  VOTEU.ANY UP1, P0 ;  /* 0x00000000003f7886 */ /* 0x000fe20000020100 */
[----:B------:R-:W-:Y:S01]  /*01d0*/  VOTEU.ANY UP2, P0 ;  /* 0x00000000003f7886 */ /* 0x000fe20000040100 */
[----:B------:R-:W2:Y:S01]  /*01e0*/  @UP0 S2UR UR7, SR_CgaCtaId ;  /* 0x00000000000709c3 */ /* 0x000ea20000008800 */
[----:B------:R-:W3:Y:S01]  /*01f0*/  SHFL.IDX PT, R2, R0, RZ, 0x1f ;  /* 0x00001fff00027589 */ /* 0x000ee200000e0000 */
[----:B------:R-:W-:Y:S01]  /*0200*/  @UP0 UMOV UR6, 0x400 ;  /* 0x0000040000060882 */ /* 0x000fe20000000000 */
[----:B------:R-:W-:-:S04]  /*0210*/  @UP0 UIADD3 UR4, -UR4, 0x100000, URZ ;  /* 0x0010000004040890 */ /* 0x000fc8000fffe13f */
[----:B------:R-:W-:Y:S02]  /*0220*/  @UP0 USHF.L.U32 UR5, UR4, 0xb, URZ ;  /* 0x0000000b04050899 */ /* 0x000fe4000800063f */
[----:B------:R-:W-:Y:S01]  /*0230*/  @UP0 USHF.L.U32 UR4, UR4, 0x1, URZ ;  /* 0x0000000104040899 */ /* 0x000fe2000800063f */
[----:B-1----:R-:W-:Y:S01]  /*0240*/  R2UR UR8, R3 ;  /* 0x00000000030872ca */ /* 0x002fe200000e0000 */
[----:B--2---:R-:W-:Y:S01]  /*0250*/  @UP0 ULEA UR6, UR7, UR6, 0x18 ;  /* 0x0000000607060291 */ /* 0x004fe2000f8ec03f */
[----:B---3--:R-:W-:-:S11]  /*0260*/  ISETP.NE.AND P1, PT, R2, RZ, PT ;  /* 0x000000ff0200720c */ /* 0x008fd60003f25270 */
[----:B------:R-:W-:Y:S01]  /*0270*/  UISETP.NE.AND UP0, UPT, UR8, URZ, UPT ;  /* 0x0000003f0800728c */ /* 0x000fe2000bf05270 */
[----:B------:R-:W1:Y:S02]  /*0280*/  FENCE.VIEW.ASYNC.S ;  /* 0x00000000000073c6 */ /* 0x000e640000000000 */
[----:B-1----:R1:W2:Y:S01]  /*0290*/  @UP1 SYNCS.EXCH.64 URZ, [UR6+0x38800], UR4 ;  /* 0x03880004063f15b2 */ /* 0x0022a20008000100 */
[----:B------:R1:W3:Y:S01]  /*02a0*/  @UP2 SYNCS.EXCH.64 URZ, [UR6+0x38820], UR4 ;  /* 0x03882004063f25b2 */ /* 0x0002e20008000100 */
[----:B------:R-:W-:Y:S06]  /*02b0*/  @P1 BRA `(.L_x_2) ;  /* 0x0000000000481947 */ /* 0x000fec0003800000 */
[----:B-1----:R-:W1:Y:S01]  /*02c0*/  S2UR UR5, SR_CgaCtaId ;  /* 0x00000000000579c3 */ /* 0x002e620000008800 */
[----:B------:R-:W-:Y:S01]  /*02d0*/  UMOV UR4, 0x400 ;  /* 0x0000040000047882 */ /* 0x000fe20000000000 */
[----:B------:R-:W-:Y:S01]  /*02e0*/  UMOV UR6, 0x1 ;  /* 0x0000000100067882 */ /* 0x000fe20000000000 */
[----:B------:R-:W-:Y:S01]  /*02f0*/  UMOV UR9, 0x2 ;  /* 0x0000000200097882 */ /* 0x000fe20000000000 */
[----:B------:R-:W-:-:S04]  /*0300*/  UIADD3 UR6, -UR6, 0x100000, URZ ;  /* 0x0010000006067890 */ /* 0x000fc8000fffe13f */
[----:B------:R-:W-:Y:S02]  /*0310*/  USHF.L.U32 UR7, UR6, 0xb, URZ ;  /* 0x0000000b06077899 */ /* 0x000fe4000800063f */
[----:B------:R-:W-:Y:S01]  /*0320*/  USHF.L.U32 UR6, UR6, 0x1, URZ ;  /* 0x0000000106067899 */ /* 0x000fe2000800063f */
[----:B------:R-:W-:Y:S01]  /*0330*/  ELECT P0, URZ, PT ;  /* 0x00000000003f782f */ /* 0x000fe20003800000 */
[----:B-1----:R-:W-:Y:S02]  /*0340*/  ULEA UR8, UR5, UR4, 0x18 ;  /* 0x0000000405087291 */ /* 0x002fe4000f8ec03f */
[----:B------:R-:W-:-:S04]  /*0350*/  UIADD3 UR4, -UR9, 0x100000, URZ ;  /* 0x0010000009047890 */ /* 0x000fc8000fffe13f */
[----:B------:R-:W-:Y:S02]  /*0360*/  USHF.L.U32 UR5, UR4, 0xb, URZ ;  /* 0x0000000b04057899 */ /* 0x000fe4000800063f */
[----:B------:R-:W-:Y:S01]  /*0370*/  USHF.L.U32 UR4, UR4, 0x1, URZ ;  /* 0x0000000104047899 */ /* 0x000fe2000800063f */
[----:B------:R-:W1:Y:S03]  /*0380*/  FENCE.VIEW.ASYNC.S ;  /* 0x00000000000073c6 */ /* 0x000e660000000000 */
[----:B-1----:R4:W1:Y:S08]  /*0390*/  SYNCS.EXCH.64 URZ, [UR8+0x38830], UR6 ;  /* 0x03883006083f75b2 */ /* 0x0028700008000100 */
[----:B------:R4:W1:Y:S01]  /*03a0*/  SYNCS.EXCH.64 URZ, [UR8+0x38840], UR4 ;  /* 0x03884004083f75b2 */ /* 0x0008620008000100 */
[----:B------:R4:W1:Y:S01]  /*03b0*/  SYNCS.EXCH.64 URZ, [UR8+0x38838], UR6 ;  /* 0x03883806083f75b2 */ /* 0x0008620008000100 */
[----:B------:R4:W1:Y:S02]  /*03c0*/  SYNCS.EXCH.64 URZ, [UR8+0x38848], UR4 ;  /* 0x03884804083f75b2 */ /* 0x0008640008000100 */
[----:B----4-:R-:W-:Y:S01]  /*03d0*/  NOP ;  /* 0x0000000000007918 */ /* 0x010fe20000000000 */
.L_x_2:
[----:B------:R-:W4:Y:S01]  /*03e0*/  SHFL.IDX PT, R2, R0, RZ, 0x1f ;  /* 0x00001fff00027589 */ /* 0x000f2200000e0000 */
[----:B------:R-:W-:Y:S01]  /*03f0*/  NOP ;  /* 0x0000000000007918 */ /* 0x000fe20000000000 */
[----:B----4-:R-:W-:-:S13]  /*0400*/  ISETP.NE.AND P0, PT, R2, RZ, PT ;  /* 0x000000ff0200720c */ /* 0x010fda0003f05270 */
[----:B------:R-:W-:Y:S05]  /*0410*/  @P0 BRA `(.L_x_3) ;  /* 0x0000000000480947 */ /* 0x000fea0003800000 */
[----:B-1----:R-:W1:Y:S01]  /*0420*/  S2UR UR5, SR_CgaCtaId ;  /* 0x00000000000579c3 */ /* 0x002e620000008800 */
[----:B------:R-:W-:Y:S01]  /*0430*/  UMOV UR4, 0x400 ;  /* 0x0000040000047882 */ /* 0x000fe20000000000 */
[----:B------:R-:W-:Y:S01]  /*0440*/  UMOV UR6, 0x80 ;  /* 0x0000008000067882 */ /* 0x000fe20000000000 */
[----:B------:R-:W-:Y:S01]  /*0450*/  UMOV UR7, 0x100 ;  /* 0x0000010000077882 */ /* 0x000fe20000000000 */
[----:B------:R-:W-:Y:S01]  /*0460*/  ELECT P0, URZ, PT ;  /* 0x00000000003f782f */ /* 0x000fe20003800000 */
[----:B-1----:R-:W-:Y:S02]  /*0470*/  ULEA UR8, UR5, UR4, 0x18 ;  /* 0x0000000405087291 */ /* 0x002fe4000f8ec03f */
[----:B------:R-:W-:-:S04]  /*0480*/  UIADD3 UR4, -UR6, 0x100000, URZ ;  /* 0x0010000006047890 */ /* 0x000fc8000fffe13f */
[----:B------:R-:W-:Y:S02]  /*0490*/  USHF.L.U32 UR5, UR4, 0xb, URZ ;  /* 0x0000000b04057899 */ /* 0x000fe4000800063f */
[----:B------:R-:W-:Y:S02]  /*04a0*/  USHF.L.U32 UR4, UR4, 0x1, URZ ;  /* 0x0000000104047899 */ /* 0x000fe4000800063f */
        /* <DEDUP_REMOVED lines=9> */
.L_x_3:
[----:B------:R-:W4:Y:S01]  /*0540*/  SHFL.IDX PT, R2, R0, RZ, 0x1f ;  /* 0x00001fff00027589 */ /* 0x000f2200000e0000 */
[----:B------:R-:W-:Y:S01]  /*0550*/  NOP ;  /* 0x0000000000007918 */ /* 0x000fe20000000000 */
[----:B----4-:R-:W-:-:S13]  /*0560*/  ISETP.NE.AND P0, PT, R2, RZ, PT ;  /* 0x000000ff0200720c */ /* 0x010fda0003f05270 */
[----:B------:R-:W-:Y:S05]  /*0570*/  @P0 BRA `(.L_x_4) ;  /* 0x0000000000380947 */ /* 0x000fea0003800000 */
[----:B-1----:R-:W1:Y:S01]  /*0580*/  S2UR UR5, SR_CgaCtaId ;  /* 0x00000000000579c3 */ /* 0x002e620000008800 */
[----:B------:R-:W-:Y:S01]  /*0590*/  UMOV UR4, 0x400 ;  /* 0x0000040000047882 */ /* 0x000fe20000000000 */
[----:B------:R-:W-:Y:S01]  /*05a0*/  UMOV UR7, 0x1 ;  /* 0x0000000100077882 */ /* 0x000fe20000000000 */
[----:B------:R-:W-:Y:S01]  /*05b0*/  ELECT P0, URZ, PT ;  /* 0x00000000003f782f */ /* 0x000fe20003800000 */
[----:B-1----:R-:W-:Y:S02]  /*05c0*/  ULEA UR6, UR5, UR4, 0x18 ;  /* 0x0000000405067291 */ /* 0x002fe4000f8ec03f */
[----:B------:R-:W-:-:S04]  /*05d0*/  UIADD3 UR4, -UR7, 0x100000, URZ ;  /* 0x0010000007047890 */ /* 0x000fc8000fffe13f */
[----:B------:R-:W-:Y:S02]  /*05e0*/  USHF.L.U32 UR5, UR4, 0xb, URZ ;  /* 0x0000000b04057899 */ /* 0x000fe4000800063f */
[----:B------:R-:W-:Y:S01]  /*05f0*/  USHF.L.U32 UR4, UR4, 0x1, URZ ;  /* 0x0000000104047899 */ /* 0x000fe2000800063f */
[----:B------:R-:W1:Y:S11]  /*0600*/  FENCE.VIEW.ASYNC.S ;  /* 0x00000000000073c6 */ /* 0x000e760000000000 */
[----:B-1----:R4:W1:Y:S01]  /*0610*/  SYNCS.EXCH.64 URZ, [UR6+0x38870], UR4 ;  /* 0x03887004063f75b2 */ /* 0x0028620008000100 */
[----:B------:R4:W1:Y:S01]  /*0620*/  SYNCS.EXCH.64 URZ, [UR6+0x38880], UR4 ;  /* 0x03888004063f75b2 */ /* 0x0008620008000100 */
[----:B------:R4:W1:Y:S01]  /*0630*/  SYNCS.EXCH.64 URZ, [UR6+0x38878], UR4 ;  /* 0x03887804063f75b2 */ /* 0x0008620008000100 */
[----:B------:R4:W1:Y:S02]  /*0640*/  SYNCS.EXCH.64 URZ, [UR6+0x38888], UR4 ;  /* 0x03888804063f75b2 */ /* 0x0008640008000100 */
[----:B----4-:R-:W-:Y:S01]  /*0650*/  NOP ;  /* 0x0000000000007918 */ /* 0x010fe20000000000 */
.L_x_4:
        /* <DEDUP_REMOVED lines=22> */
.L_x_5:
        /* <DEDUP_REMOVED lines=22> */
.L_x_6:
[----:B------:R-:W-:Y:S01]  /*0920*/  PLOP3.LUT P0, PT, PT, PT, UP0, 0x80, 0x0 ;  /* 0x000000000000781c */ /* 0x000fe20003f0f008 */
[----:B------:R-:W-:Y:S01]  /*0930*/  UMOV UR46, 0x1 ;  /* 0x00000001002e7882 */ /* 0x000fe20000000000 */
[----:B------:R-:W-:Y:S01]  /*0940*/  NOP ;  /* 0x0000000000007918 */ /* 0x000fe20000000000 */
[----:B------:R-:W-:Y:S01]  /*0950*/  USEL UR46, UR46, 0x2, !UP0 ;  /* 0x000000022e2e7887 */ /* 0x000fe2000c000000 */
[----:B------:R-:W-:Y:S01]  /*0960*/  ULDC.64 UR50, c[0x0][0x208] ;  /* 0x0000820000327ab9 */ /* 0x000fe20000000a00 */
[----:B-123--:R-:W-:Y:S08]  /*0970*/  BAR.SYNC.DEFER_BLOCKING 0x0 ;  /* 0x0000000000007b1d */ /* 0x00eff00000010000 */
[----:B------:R-:W-:Y:S05]  /*0980*/  @!P0 BRA `(.L_x_7) ;  /* 0x00000084000c8947 */ /* 0x000fea0003800000 */
.L_x_8:
[----:B------:R-:W-:-:S08]  /*0990*/  NOP ;  /* 0x0000000000007918 */ /* 0x000fd00000000000 */
[----:B------:R-:W1:Y:S02]  /*09a0*/  USETMAXREG.TRY_ALLOC.CTAPOOL UP0, 0xf0 ;  /* 0x000000f0000079c8 */ /* 0x000e640008000600 */
[----:B-1----:R-:W-:-:S13]  /*09b0*/  PLOP3.LUT P0, PT, PT, PT, UP0, 0x80, 0x0 ;  /* 0x000000000000781c */ /* 0x002fda0003f0f008 */
[----:B------:R-:W-:Y:S05]  /*09c0*/  @!P0 BRA `(.L_x_8) ;  /* 0xfffffffc00f08947 */ /* 0x000fea000383ffff */
[----:B------:R-:W1:Y:S01]  /*09d0*/  S2R R2, SR_TID.X ;  /* 0x0000000000027919 */ /* 0x000e620000002100 */
[----:B------:R-:W2:Y:S08]  /*09e0*/  S2UR UR48, SR_CTAID.X ;  /* 0x00000000003079c3 */ /* 0x000eb00000002500 */
[----:B------:R-:W-:Y:S06]  /*09f0*/  BAR.ARV 0x8, 0x120 ;  /* 0x0204800000007b1d */ /* 0x000fec0000002000 */
[----:B-1----:R-:W-:-:S04]  /*0a00*/  LOP3.LUT R0, R2, 0xffffff80, RZ, 0xc0, !PT ;  /* 0xffffff8002007812 */ /* 0x002fc800078ec0ff */
[----:B------:R-:W-:Y:S02]  /*0a10*/  ISETP.NE.AND P0, PT, R0, 0x80, PT ;  /* 0x000000800000780c */ /* 0x000fe40003f05270 */
[----:B------:R-:W2:Y:S11]  /*0a20*/  LDC R0, c[0x0][0xda4] ;  /* 0x00036900ff007b82 */ /* 0x000eb60000000800 */
[----:B------:R-:W-:Y:S06]  /*0a30*/  @!P0 BAR.ARV 0x9, 0x100 ;  /* 0x0244000000008b1d */ /* 0x000fec0000002000 */
[----:B--2---:R-:W-:-:S13]  /*0a40*/  ISETP.LE.AND P0, PT, R0, UR48, PT ;  /* 0x0000003000007c0c */ /* 0x004fda000bf03270 */
[----:B------:R-:W-:Y:S05]  /*0a50*/  @P0 EXIT ;  /* 0x000000000000094d */ /* 0x000fea0003800000 */
[----:B------:R-:W-:Y:S01]  /*0a60*/  VIADD R0, R2, 0xffffff80 ;  /* 0xffffff8002007836 */ /* 0x000fe20000000000 */
[----:B------:R-:W1:Y:S01]  /*0a70*/  S2UR UR37, SR_CgaCtaId ;  /* 0x00000000002579c3 */ /* 0x000e620000008800 */
[----:B------:R-:W-:Y:S01]  /*0a80*/  UMOV UR38, 0x400 ;  /* 0x0000040000267882 */ /* 0x000fe20000000000 */
[----:B------:R-:W-:Y:S01]  /*0a90*/  IMAD.MOV.U32 R232, RZ, RZ, -0x2 ;  /* 0xfffffffeffe87424 */ /* 0x000fe200078e00ff */
[----:B------:R-:W-:Y:S01]  /*0aa0*/  ULOP3.LUT UR47, UR46, 0x1, URZ, 0xfc, !UPT ;  /* 0x000000012e2f7892 */ /* 0x000fe2000f8efc3f */
[----:B------:R-:W-:Y:S01]  /*0ab0*/  SHF.R.S32.HI R3, RZ, 0x1f, R0 ;  /* 0x0000001fff037819 */ /* 0x000fe20000011400 */
[----:B------:R-:W-:Y:S01]  /*0ac0*/  ULDC.64 UR54, c[0x0][0x198] ;  /* 0x0000660000367ab9 */ /* 0x000fe20000000a00 */
[----:B------:R-:W-:Y:S01]  /*0ad0*/  UMOV UR39, URZ ;  /* 0x0000003f00277c82 */ /* 0x000fe20008000000 */
[----:B------:R-:W-:Y:S01]  /*0ae0*/  UMOV UR36, URZ ;  /* 0x0000003f00247c82 */ /* 0x000fe20008000000 */
[CC--:B------:R-:W-:Y:S01]  /*0af0*/  LEA.HI R4, R3.reuse, R0.reuse, RZ, 0x7 ;  /* 0x0000000003047211 */ /* 0x0c0fe200078f38ff */
[----:B------:R-:W2:Y:S01]  /*0b00*/  S2UR UR6, SR_SWINHI ;  /* 0x00000000000679c3 */ /* 0x000ea20000002f00 */
[----:B------:R-:W-:Y:S01]  /*0b10*/  LEA.HI R7, R3, R0, RZ, 0x4 ;  /* 0x0000000003077211 */ /* 0x000fe200078f20ff */
[----:B------:R-:W-:Y:S01]  /*0b20*/  UMOV UR52, URZ ;  /* 0x0000003f00347c82 */ /* 0x000fe20008000000 */
[----:B------:R-:W-:-:S02]  /*0b30*/  LOP3.LUT R5, R4, 0xffffff80, RZ, 0xc0, !PT ;  /* 0xffffff8004057812 */ /* 0x000fc400078ec0ff */
[----:B------:R-:W-:Y:S02]  /*0b40*/  SHF.R.S32.HI R8, RZ, 0x4, R7 ;  /* 0x00000004ff087819 */ /* 0x000fe40000011407 */
[----:B------:R-:W-:Y:S01]  /*0b50*/  LEA.HI R22, R3, R0, RZ, 0x5 ;  /* 0x0000000003167211 */ /* 0x000fe200078f28ff */
[C---:B------:R-:W-:Y:S01]  /*0b60*/  IMAD.IADD R2, R0.reuse, 0x1, -R5 ;  /* 0x0000000100027824 */ /* 0x040fe200078e0a05 */
[C---:B------:R-:W-:Y:S02]  /*0b70*/  LEA.HI R3, R7.reuse, R8, RZ, 0x1 ;  /* 0x0000000807037211 */ /* 0x040fe400078f08ff */
[----:B------:R-:W-:Y:S02]  /*0b80*/  LOP3.LUT R7, R7, 0x3fffff0, RZ, 0xc0, !PT ;  /* 0x03fffff007077812 */ /* 0x000fe400078ec0ff */
[----:B------:R-:W-:Y:S02]  /*0b90*/  SHF.R.S32.HI R5, RZ, 0x1f, R2 ;  /* 0x0000001fff057819 */ /* 0x000fe40000011402 */
[----:B------:R-:W-:Y:S01]  /*0ba0*/  LOP3.LUT R3, R3, 0x1ffffffe, RZ, 0xc0, !PT ;  /* 0x1ffffffe03037812 */ /* 0x000fe200078ec0ff */
[----:B------:R-:W-:Y:S01]  /*0bb0*/  IMAD.IADD R7, R0, 0x1, -R7 ;  /* 0x0000000100077824 */ /* 0x000fe200078e0a07 */
[----:B------:R-:W-:Y:S01]  /*0bc0*/  LEA.HI R6, R5, R2, RZ, 0x2 ;  /* 0x0000000205067211 */ /* 0x000fe200078f10ff */
[----:B-1----:R-:W-:Y:S01]  /*0bd0*/  ULEA UR38, UR37, UR38, 0x18 ;  /* 0x0000002625267291 */ /* 0x002fe2000f8ec03f */
[----:B------:R-:W-:Y:S01]  /*0be0*/  SHF.R.S32.HI R22, RZ, 0x5, R22 ;  /* 0x00000005ff167819 */ /* 0x000fe20000011416 */
[----:B------:R-:W-:Y:S01]  /*0bf0*/  IMAD.IADD R3, R8, 0x1, -R3 ;  /* 0x0000000108037824 */ /* 0x000fe200078e0a03 */
[----:B------:R-:W-:-:S02]  /*0c00*/  SHF.R.S32.HI R9, RZ, 0x2, R6 ;  /* 0x00000002ff097819 */ /* 0x000fc40000011406 */
[----:B------:R-:W-:Y:S01]  /*0c10*/  SHF.R.S32.HI R10, RZ, 0x1f, R6 ;  /* 0x0000001fff0a7819 */ /* 0x000fe20000011406 */
[----:B------:R-:W-:Y:S01]  /*0c20*/  IMAD R0, R22, 0x10, R7 ;  /* 0x0000001016007824 */ /* 0x000fe200078e0207 */
[----:B------:R-:W-:Y:S01]  /*0c30*/  SHF.R.S32.HI R19, RZ, 0x7, R4 ;  /* 0x00000007ff137819 */ /* 0x000fe20000011404 */
[----:B------:R-:W-:Y:S01]  /*0c40*/  UMOV UR4, UR38 ;  /* 0x0000002600047c82 */ /* 0x000fe20008000000 */
[----:B--2---:R-:W-:Y:S01]  /*0c50*/  UMOV UR5, UR6 ;  /* 0x0000000600057c82 */ /* 0x004fe20008000000 */
[----:B------:R-:W-:Y:S01]  /*0c60*/  LEA.HI R10, R10, R9, RZ, 0x3 ;  /* 0x000000090a0a7211 */ /* 0x000fe200078f18ff */
[----:B------:R-:W-:Y:S01]  /*0c70*/  IMAD R7, R0, 0x8, R3 ;  /* 0x0000000800077824 */ /* 0x000fe200078e0203 */
[----:B------:R-:W-:Y:S01]  /*0c80*/  LEA.HI R4, R4, R19, RZ, 0x1 ;  /* 0x0000001304047211 */ /* 0x000fe200078f08ff */
[----:B------:R-:W-:Y:S01]  /*0c90*/  IMAD.U32 R16, RZ, RZ, UR4 ;  /* 0x00000004ff107e24 */ /* 0x000fe2000f8e00ff */
[----:B------:R-:W-:Y:S01]  /*0ca0*/  LOP3.LUT R10, R10, 0xfffffff8, RZ, 0xc0, !PT ;  /* 0xfffffff80a0a7812 */ /* 0x000fe200078ec0ff */
[----:B------:R-:W-:Y:S01]  /*0cb0*/  IMAD.U32 R17, RZ, RZ, UR5 ;  /* 0x00000005ff117e24 */ /* 0x000fe2000f8e00ff */
[----:B------:R-:W-:-:S02]  /*0cc0*/  LEA.HI R5, R5, R2, RZ, 0x5 ;  /* 0x0000000205057211 */ /* 0x000fc400078f28ff */
[----:B------:R-:W-:Y:S01]  /*0cd0*/  LOP3.LUT R3, R6, 0x7ffffffc, RZ, 0xc0, !PT ;  /* 0x7ffffffc06037812 */ /* 0x000fe200078ec0ff */
[----:B------:R-:W-:Y:S01]  /*0ce0*/  IMAD.IADD R9, R9, 0x1, -R10 ;  /* 0x0000000109097824 */ /* 0x000fe200078e0a0a */
[----:B------:R-:W-:Y:S02]  /*0cf0*/  LOP3.LUT R4, R4, 0x3fffffe, RZ, 0xc0, !PT ;  /* 0x03fffffe04047812 */ /* 0x000fe400078ec0ff */
[----:B------:R-:W-:Y:S01]  /*0d00*/  SHF.R.S32.HI R0, RZ, 0x5, R5 ;  /* 0x00000005ff007819 */ /* 0x000fe20000011405 */
[----:B------:R-:W-:Y:S02]  /*0d10*/  IMAD.IADD R3, R2, 0x1, -R3 ;  /* 0x0000000102037824 */ /* 0x000fe400078e0a03 */
[----:B------:R-:W-:Y:S02]  /*0d20*/  IMAD.SHL.U32 R5, R7, 0x8, RZ ;  /* 0x0000000807057824 */ /* 0x000fe400078e00ff */
[----:B------:R-:W-:Y:S02]  /*0d30*/  IMAD R9, R0, 0x10, R9 ;  /* 0x0000001000097824 */ /* 0x000fe400078e0209 */
[----:B------:R-:W-:-:S02]  /*0d40*/  IMAD.IADD R4, R19, 0x1, -R4 ;  /* 0x0000000113047824 */ /* 0x000fc400078e0a04 */
[----:B------:R-:W-:Y:S02]  /*0d50*/  IMAD R232, R3, R232, 0x80 ;  /* 0x0000008003e87424 */ /* 0x000fe400078e02e8 */
[----:B------:R-:W-:-:S04]  /*0d60*/  IMAD.WIDE R16, R5, 0x2, R16 ;  /* 0x0000000205107825 */ /* 0x000fc800078e0210 */
[----:B------:R-:W-:-:S07]  /*0d70*/  IMAD R23, R4, 0x40, R9 ;  /* 0x0000004004177824 */ /* 0x000fce00078e0209 */
.L_x_33:
[----:B------:R-:W-:Y:S01]  /*0d80*/  ULDC UR4, c[0x0][0xda8] ;  /* 0x00036a0000047ab9 */ /* 0x000fe20000000800 */
[----:B------:R-:W-:Y:S01]  /*0d90*/  ULDC UR43, c[0x0][0xdb4] ;  /* 0x00036d00002b7ab9 */ /* 0x000fe20000000800 */
[----:B------:R-:W-:Y:S01]  /*0da0*/  UISETP.NE.AND UP1, UPT, UR4, 0x1, UPT ;  /* 0x000000010400788c */ /* 0x000fe2000bf25270 */
[----:B------:R-:W-:Y:S01]  /*0db0*/  IMAD.MOV.U32 R3, RZ, RZ, 0x3f800000 ;  /* 0x3f800000ff037424 */ /* 0x000fe200078e00ff */
[----:B------:R-:W-:Y:S01]  /*0dc0*/  UISETP.NE.AND UP2, UPT, UR43, 0x1, UPT ;  /* 0x000000012b00788c */ /* 0x000fe2000bf45270 */
[----:B------:R-:W-:Y:S01]  /*0dd0*/  IMAD.MOV.U32 R0, RZ, RZ, 0x3f800000 ;  /* 0x3f800000ff007424 */ /* 0x000fe200078e00ff */
[----:B------:R-:W-:Y:S01]  /*0de0*/  ULDC.64 UR4, c[0x0][0x990] ;  /* 0x0002640000047ab9 */ /* 0x000fe20000000a00 */
[----:B------:R-:W-:Y:S01]  /*0df0*/  UMOV UR45, UR48 ;  /* 0x00000030002d7c82 */ /* 0x000fe20008000000 */
[----:B------:R-:W-:Y:S01]  /*0e00*/  UISETP.NE.U32.AND UP0, UPT, UR4, URZ, UPT ;  /* 0x0000003f0400728c */ /* 0x000fe2000bf05070 */
[----:B------:R-:W1:Y:S01]  /*0e10*/  SHFL.IDX PT, R8, R19, RZ, 0x1f ;  /* 0x00001fff13087589 */ /* 0x000e6200000e0000 */
[----:B------:R-:W-:-:S02]  /*0e20*/  ULDC UR56, c[0x0][0x404] ;  /* 0x0001010000387ab9 */ /* 0x000fc40000000800 */
[----:B------:R-:W-:Y:S01]  /*0e30*/  UISETP.NE.AND.EX UP0, UPT, UR5, URZ, UPT, UP0 ;  /* 0x0000003f0500728c */ /* 0x000fe2000bf05300 */
[----:B------:R-:W-:Y:S01]  /*0e40*/  @UP1 ULDC UR6, c[0x0][0xdac] ;  /* 0x00036b0000061ab9 */ /* 0x000fe20000000800 */
[----:B------:R-:W-:Y:S01]  /*0e50*/  @UP1 ULDC UR8, c[0x0][0xdb0] ;  /* 0x00036c0000081ab9 */ /* 0x000fe20000000800 */
[----:B------:R-:W-:Y:S01]  /*0e60*/  UIMAD.WIDE.U32 UR6, UR48, UR6, URZ ;  /* 0x00000006300672a5 */ /* 0x000fe2000f8e003f */
[----:B------:R-:W-:Y:S02]  /*0e70*/  @UP2 ULDC.64 UR10, c[0x0][0xdb8] ;  /* 0x00036e00000a2ab9 */ /* 0x000fe40000000a00 */
[----:B------:R-:W-:Y:S01]  /*0e80*/  PLOP3.LUT P0, PT, PT, PT, UP0, 0x80, 0x0 ;  /* 0x000000000000781c */ /* 0x000fe20003f0f008 */
[----:B------:R-:W-:-:S03]  /*0e90*/  @UP1 USHF.R.U32.HI UR45, URZ, UR8, UR7 ;  /* 0x000000083f2d1299 */ /* 0x000fc60008011607 */
[----:B------:R-:W-:Y:S01]  /*0ea0*/  ULDC.64 UR6, c[0x0][0x998] ;  /* 0x0002660000067ab9 */ /* 0x000fe20000000a00 */
[----:B------:R-:W-:Y:S02]  /*0eb0*/  UIMAD.WIDE.U32 UR8, UR45, UR10, URZ ;  /* 0x0000000a2d0872a5 */ /* 0x000fe4000f8e003f */
[----:B------:R-:W-:Y:S01]  /*0ec0*/  UISETP.NE.U32.AND UP1, UPT, UR6, URZ, UPT ;  /* 0x0000003f0600728c */ /* 0x000fe2000bf25070 */
[----:B------:R-:W-:Y:S01]  /*0ed0*/  ULDC UR10, c[0x0][0x428] ;  /* 0x00010a00000a7ab9 */ /* 0x000fe20000000800 */
[----:B------:R-:W-:Y:S02]  /*0ee0*/  UMOV UR44, UR45 ;  /* 0x0000002d002c7c82 */ /* 0x000fe40008000000 */
[----:B------:R-:W-:Y:S02]  /*0ef0*/  UISETP.NE.AND.EX UP1, UPT, UR7, URZ, UPT, UP1 ;  /* 0x0000003f0700728c */ /* 0x000fe4000bf25310 */
[----:B------:R-:W-:Y:S02]  /*0f00*/  @UP2 USHF.R.U32.HI UR44, URZ, UR11, UR9 ;  /* 0x0000000b3f2c2299 */ /* 0x000fe40008011609 */
[----:B------:R-:W-:-:S02]  /*0f10*/  UISETP.NE.AND UP2, UPT, UR10, 0x1, UPT ;  /* 0x000000010a00788c */ /* 0x000fc4000bf45270 */
[----:B------:R-:W-:Y:S01]  /*0f20*/  @UP0 USHF.R.S32.HI UR8, URZ, 0x1f, UR44 ;  /* 0x0000001f3f080899 */ /* 0x000fe2000801142c */
[----:B------:R-:W-:Y:S01]  /*0f30*/  PLOP3.LUT P1, PT, PT, PT, UP1, 0x80, 0x0 ;  /* 0x000000000000781c */ /* 0x000fe20003f2f018 */
[----:B------:R-:W-:Y:S01]  /*0f40*/  @UP0 ULDC.64 UR14, c[0x0][0x9a8] ;  /* 0x00026a00000e0ab9 */ /* 0x000fe20000000a00 */
[----:B------:R-:W-:Y:S02]  /*0f50*/  UIADD3 UR11, -UR44, URZ, URZ ;  /* 0x0000003f2c0b7290 */ /* 0x000fe4000fffe13f */
[----:B------:R-:W-:Y:S02]  /*0f60*/  @UP0 UIMAD UR10, UR8, UR14, URZ ;  /* 0x0000000e080a02a4 */ /* 0x000fe4000f8e023f */
[----:B------:R-:W-:Y:S02]  /*0f70*/  @UP0 UIMAD.WIDE.U32 UR8, UR44, UR14, URZ ;  /* 0x0000000e2c0802a5 */ /* 0x000fe4000f8e003f */
[----:B------:R-:W-:Y:S02]  /*0f80*/  UIMAD UR43, UR43, UR11, UR45 ;  /* 0x0000000b2b2b72a4 */ /* 0x000fe4000f8e022d */
[----:B------:R-:W-:Y:S01]  /*0f90*/  @UP1 USHF.R.S32.HI UR14, URZ, 0x1f, UR44 ;  /* 0x0000001f3f0e1899 */ /* 0x000fe2000801142c */
[----:B------:R-:W-:Y:S01]  /*0fa0*/  @UP1 ULDC.64 UR16, c[0x0][0x9b8] ;  /* 0x00026e0000101ab9 */ /* 0x000fe20000000a00 */
[----:B------:R-:W-:Y:S01]  /*0fb0*/  @UP0 UIMAD UR15, UR44, UR15, UR10 ;  /* 0x0000000f2c0f02a4 */ /* 0x000fe2000f8e020a */
[----:B------:R-:W-:Y:S01]  /*0fc0*/  @UP2 ULDC UR12, c[0x0][0x42c] ;  /* 0x00010b00000c2ab9 */ /* 0x000fe20000000800 */
[----:B------:R-:W-:-:S02]  /*0fd0*/  @UP1 UIMAD.WIDE.U32 UR10, UR44, UR16, URZ ;  /* 0x000000102c0a12a5 */ /* 0x000fc4000f8e003f */
[----:B------:R-:W-:Y:S02]  /*0fe0*/  UIMAD.WIDE.U32 UR12, UR43, UR12, URZ ;  /* 0x0000000c2b0c72a5 */ /* 0x000fe4000f8e003f */
[----:B------:R-:W-:Y:S01]  /*0ff0*/  @UP1 UIMAD UR16, UR14, UR16, URZ ;  /* 0x000000100e1012a4 */ /* 0x000fe2000f8e023f */
[----:B------:R-:W-:Y:S02]  /*1000*/  @UP2 ULDC UR18, c[0x0][0x430] ;  /* 0x00010c0000122ab9 */ /* 0x000fe40000000800 */
[----:B------:R-:W-:Y:S01]  /*1010*/  UMOV UR14, UR43 ;  /* 0x0000002b000e7c82 */ /* 0x000fe20008000000 */
[----:B------:R-:W-:Y:S02]  /*1020*/  @UP2 USHF.R.U32.HI UR14, URZ, UR18, UR13 ;  /* 0x000000123f0e2299 */ /* 0x000fe4000801160d */
[----:B------:R-:W-:Y:S02]  /*1030*/  @UP1 UIMAD UR16, UR44, UR17, UR16 ;  /* 0x000000112c1012a4 */ /* 0x000fe4000f8e0210 */
[----:B------:R-:W-:-:S02]  /*1040*/  @UP0 USHF.R.S32.HI UR12, URZ, 0x1f, UR14 ;  /* 0x0000001f3f0c0899 */ /* 0x000fc4000801140e */
[----:B------:R-:W-:Y:S01]  /*1050*/  @UP1 USHF.R.S32.HI UR13, URZ, 0x1f, UR14 ;  /* 0x0000001f3f0d1899 */ /* 0x000fe2000801140e */
[----:B------:R-:W-:Y:S01]  /*1060*/  @UP0 ULDC.64 UR18, c[0x0][0x9b0] ;  /* 0x00026c0000120ab9 */ /* 0x000fe20000000a00 */
[----:B------:R-:W-:Y:S02]  /*1070*/  @UP1 UIADD3 UR11, UR11, UR16, URZ ;  /* 0x000000100b0b1290 */ /* 0x000fe4000fffe03f */
[----:B------:R-:W-:Y:S01]  /*1080*/  @UP0 UIADD3 UR9, UR9, UR15, URZ ;  /* 0x0000000f09090290 */ /* 0x000fe2000fffe03f */
[----:B------:R-:W-:Y:S01]  /*1090*/  @UP1 ULDC.64 UR16, c[0x0][0x9c0] ;  /* 0x0002700000101ab9 */ /* 0x000fe20000000a00 */
[----:B------:R-:W-:Y:S02]  /*10a0*/  @UP0 UIMAD UR12, UR12, UR18, URZ ;  /* 0x000000120c0c02a4 */ /* 0x000fe4000f8e023f */
[----:B------:R-:W-:Y:S02]  /*10b0*/  @UP1 UIMAD UR13, UR13, UR16, URZ ;  /* 0x000000100d0d12a4 */ /* 0x000fe4000f8e023f */
[----:B------:R-:W-:-:S02]  /*10c0*/  @UP0 UIMAD.WIDE.U32 UR8, UR14, UR18, UR8 ;  /* 0x000000120e0802a5 */ /* 0x000fc4000f8e0008 */
[----:B------:R-:W-:Y:S02]  /*10d0*/  @UP0 UIMAD UR12, UR14, UR19, UR12 ;  /* 0x000000130e0c02a4 */ /* 0x000fe4000f8e020c */
[----:B------:R-:W-:Y:S02]  /*10e0*/  @UP1 UIMAD.WIDE.U32 UR10, UR14, UR16, UR10 ;  /* 0x000000100e0a12a5 */ /* 0x000fe4000f8e000a */
[----:B------:R-:W-:Y:S02]  /*10f0*/  @UP1 UIMAD UR13, UR14, UR17, UR13 ;  /* 0x000000110e0d12a4 */ /* 0x000fe4000f8e020d */
[----:B------:R-:W-:Y:S02]  /*1100*/  @UP0 UIADD3 UR12, UR9, UR12, URZ ;  /* 0x0000000c090c0290 */ /* 0x000fe4000fffe03f */
[----:B------:R-:W-:Y:S02]  /*1110*/  @UP0 ULEA UR4, UP3, UR8, UR4, 0x2 ;  /* 0x0000000408040291 */ /* 0x000fe4000f86103f */
[----:B------:R-:W-:-:S02]  /*1120*/  @UP1 ULEA UR6, UP4, UR10, UR6, 0x2 ;  /* 0x000000060a061291 */ /* 0x000fc4000f88103f */
[----:B------:R-:W-:Y:S02]  /*1130*/  @UP1 UIADD3 UR9, UR11, UR13, URZ ;  /* 0x0000000d0b091290 */ /* 0x000fe4000fffe03f */
[----:B------:R-:W-:Y:S01]  /*1140*/  @UP0 ULEA.HI.X UR5, UR8, UR5, UR12, 0x2, UP3 ;  /* 0x0000000508050291 */ /* 0x000fe200098f140c */
[----:B------:R-:W-:Y:S01]  /*1150*/  IMAD.U32 R4, RZ, RZ, UR4 ;  /* 0x00000004ff047e24 */ /* 0x000fe2000f8e00ff */
[----:B------:R-:W-:Y:S01]  /*1160*/  @UP1 ULEA.HI.X UR7, UR10, UR7, UR9, 0x2, UP4 ;  /* 0x000000070a071291 */ /* 0x000fe2000a0f1409 */
[----:B------:R-:W-:Y:S01]  /*1170*/  IMAD.U32 R6, RZ, RZ, UR6 ;  /* 0x00000006ff067e24 */ /* 0x000fe2000f8e00ff */
[----:B-1----:R-:W-:Y:S01]  /*1180*/  R2UR UR41, R8 ;  /* 0x00000000082972ca */ /* 0x002fe200000e0000 */
[----:B------:R-:W-:Y:S01]  /*1190*/  ULDC UR6, c[0x0][0x2e0] ;  /* 0x0000b80000067ab9 */ /* 0x000fe20000000800 */
[----:B------:R-:W-:Y:S01]  /*11a0*/  IMAD.U32 R5, RZ, RZ, UR5 ;  /* 0x00000005ff057e24 */ /* 0x000fe2000f8e00ff */
[----:B------:R-:W-:Y:S01]  /*11b0*/  ULDC.64 UR4, c[0x0][0x3f8] ;  /* 0x0000fe0000047ab9 */ /* 0x000fe20000000a00 */
[----:B------:R-:W-:Y:S01]  /*11c0*/  IMAD.U32 R7, RZ, RZ, UR7 ;  /* 0x00000007ff077e24 */ /* 0x000fe2000f8e00ff */
[----:B------:R-:W-:Y:S01]  /*11d0*/  ULDC UR8, c[0x0][0x988] ;  /* 0x0002620000087ab9 */ /* 0x000fe20000000800 */
[----:B------:R-:W-:Y:S01]  /*11e0*/  @UP2 ULDC UR9, c[0x0][0x430] ;  /* 0x00010c0000092ab9 */ /* 0x000fe20000000800 */
[----:B------:R-:W2:Y:S01]  /*11f0*/  @P0 LDG.E R3, desc[UR50][R4.64] ;  /* 0x0000003204030981 */ /* 0x000ea2000c1e1900 */
[----:B------:R-:W-:Y:S01]  /*1200*/  UISETP.NE.U32.AND UP0, UPT, UR4, URZ, UPT ;  /* 0x0000003f0400728c */ /* 0x000fe2000bf05070 */
[----:B------:R-:W-:-:S02]  /*1210*/  @UP2 ULDC UR7, c[0x0][0x42c] ;  /* 0x00010b0000072ab9 */ /* 0x000fc40000000800 */
[----:B------:R-:W2:Y:S01]  /*1220*/  @P1 LDG.E R0, desc[UR50][R6.64] ;  /* 0x0000003206001981 */ /* 0x000ea2000c1e1900 */
[----:B------:R-:W-:Y:S02]  /*1230*/  UISETP.NE.AND.EX UP0, UPT, UR5, URZ, UPT, UP0 ;  /* 0x0000003f0500728c */ /* 0x000fe4000bf05300 */
[----:B------:R-:W-:Y:S02]  /*1240*/  UIADD3 UR5, UR38, 0x20400, URZ ;  /* 0x0002040026057890 */ /* 0x000fe4000fffe03f */
[----:B------:R-:W-:Y:S02]  /*1250*/  ULEA.HI UR4, UR41, UR41, URZ, 0x1 ;  /* 0x0000002929047291 */ /* 0x000fe4000f8f083f */
[----:B------:R-:W-:Y:S02]  /*1260*/  USEL UR56, UR56, 0x1, UP0 ;  /* 0x0000000138387887 */ /* 0x000fe40008000000 */
[----:B------:R-:W-:Y:S02]  /*1270*/  ULOP3.LUT UP1, URZ, UR5, 0x3ff, URZ, 0xc0, !UPT ;  /* 0x000003ff053f7892 */ /* 0x000fe4000f82c03f */
[----:B------:R-:W-:-:S02]  /*1280*/  ULOP3.LUT UR4, UR4, 0x1e, URZ, 0xc0, !UPT ;  /* 0x0000001e04047892 */ /* 0x000fc4000f8ec03f */
[----:B------:R-:W-:Y:S02]  /*1290*/  UIMAD UR56, UR56, UR6, URZ ;  /* 0x00000006383872a4 */ /* 0x000fe4000f8e023f */
[----:B------:R-:W-:Y:S01]  /*12a0*/  UIADD3 UR4, UR41, -UR4, URZ ;  /* 0x8000000429047290 */ /* 0x000fe2000fffe03f */
[----:B------:R-:W-:Y:S01]  /*12b0*/  PLOP3.LUT P0, PT, PT, PT, UP1, 0x80, 0x0 ;  /* 0x000000000000781c */ /* 0x000fe20003f0f018 */
[----:B------:R-:W-:Y:S02]  /*12c0*/  UIADD3 UR6, UR56, 0x7f, URZ ;  /* 0x0000007f38067890 */ /* 0x000fe4000fffe03f */
[----:B------:R-:W-:Y:S02]  /*12d0*/  ULEA UR4, UR4, UR5, 0xd ;  /* 0x0000000504047291 */ /* 0x000fe4000f8e683f */
[----:B------:R-:W-:Y:S02]  /*12e0*/  USHF.R.S32.HI UR5, URZ, 0x1f, UR6 ;  /* 0x0000001f3f057899 */ /* 0x000fe40008011406 */
[----:B------:R-:W-:-:S02]  /*12f0*/  USHF.R.U32.HI UR57, URZ, 0x4, UR4 ;  /* 0x000000043f397899 */ /* 0x000fc40008011604 */
[----:B------:R-:W-:Y:S02]  /*1300*/  ULEA.HI UR53, UR5, UR6, URZ, 0x7 ;  /* 0x0000000605357291 */ /* 0x000fe4000f8f383f */
[----:B------:R-:W-:Y:S02]  /*1310*/  UIMAD.WIDE.U32 UR4, UR43, UR7, URZ ;  /* 0x000000072b0472a5 */ /* 0x000fe4000f8e003f */
[----:B------:R-:W-:Y:S01]  /*1320*/  UMOV UR42, UR43 ;  /* 0x0000002b002a7c82 */ /* 0x000fe20008000000 */
[----:B------:R-:W-:Y:S02]  /*1330*/  ULOP3.LUT UR57, UR57, 0x3fff, URZ, 0xc0, !UPT ;  /* 0x00003fff39397892 */ /* 0x000fe4000f8ec03f */
[----:B------:R-:W-:Y:S02]  /*1340*/  USHF.R.S32.HI UR53, URZ, 0x7, UR53 ;  /* 0x000000073f357899 */ /* 0x000fe40008011435 */
[----:B------:R-:W-:Y:S01]  /*1350*/  @UP2 USHF.R.U32.HI UR42, URZ, UR9, UR5 ;  /* 0x000000093f2a2299 */ /* 0x000fe20008011605 */
[----:B--2---:R-:W-:-:S04]  /*1360*/  FMUL.FTZ R0, R3, R0 ;  /* 0x0000000003007220 */ /* 0x004fc80000410000 */
[----:B------:R-:W-:-:S05]  /*1370*/  FMUL.FTZ R0, R0, UR8 ;  /* 0x0000000800007c20 */ /* 0x000fca0008410000 */
[----:B------:R-:W-:Y:S01]  /*1380*/  R2UR UR40, R0 ;  /* 0x00000000002872ca */ /* 0x000fe200000e0000 */
[----:B------:R-:W-:-:S14]  /*1390*/  @!P0 BRA `(.L_x_9) ;  /* 0x0000000000408947 */ /* 0x000fdc0003800000 */
[----:B------:R-:W-:Y:S01]  /*13a0*/  MOV R0, 0x0 ;  /* 0x0000000000007802 */ /* 0x000fe20000000f00 */
[----:B------:R-:W-:Y:S01]  /*13b0*/  ULDC.64 UR4, c[0x4][0x198] ;  /* 0x0100660000047ab9 */ /* 0x000fe20000000a00 */
[----:B------:R-:W-:Y:S01]  /*13c0*/  ULDC.64 UR6, c[0x4][0xa0] ;  /* 0x0100280000067ab9 */ /* 0x000fe20000000a00 */
[----:B------:R-:W-:Y:S01]  /*13d0*/  IMAD.U32 R4, RZ, RZ, UR4 ;  /* 0x00000004ff047e24 */ /* 0x000fe2000f8e00ff */
[----:B------:R1:W2:Y:S01]  /*13e0*/  LDC.64 R14, c[0x4][R0] ;  /* 0x01000000000e7b82 */ /* 0x0002a20000000a00 */
[----:B------:R-:W-:Y:S01]  /*13f0*/  IMAD.U32 R5, RZ, RZ, UR5 ;  /* 0x00000005ff057e24 */ /* 0x000fe2000f8e00ff */
[----:B------:R-:W-:Y:S01]  /*1400*/  ULDC.64 UR4, c[0x4][0x1a0] ;  /* 0x0100680000047ab9 */ /* 0x000fe20000000a00 */
[----:B------:R-:W-:Y:S02]  /*1410*/  IMAD.U32 R10, RZ, RZ, UR6 ;  /* 0x00000006ff0a7e24 */ /* 0x000fe4000f8e00ff */
[----:B------:R-:W-:Y:S02]  /*1420*/  IMAD.U32 R6, RZ, RZ, UR4 ;  /* 0x00000004ff067e24 */ /* 0x000fe4000f8e00ff */
[----:B------:R-:W-:-:S02]  /*1430*/  IMAD.U32 R7, RZ, RZ, UR5 ;  /* 0x00000005ff077e24 */ /* 0x000fc4000f8e00ff */
[----:B------:R-:W-:Y:S02]  /*1440*/  IMAD.U32 R11, RZ, RZ, UR7 ;  /* 0x00000007ff0b7e24 */ /* 0x000fe4000f8e00ff */
[----:B------:R-:W-:Y:S02]  /*1450*/  IMAD.MOV.U32 R8, RZ, RZ, 0x70 ;  /* 0x00000070ff087424 */ /* 0x000fe400078e00ff */
[----:B------:R-:W-:Y:S02]  /*1460*/  IMAD.MOV.U32 R12, RZ, RZ, 0x1 ;  /* 0x00000001ff0c7424 */ /* 0x000fe400078e00ff */
[----:B-1----:R-:W-:-:S07]  /*1470*/  IMAD.MOV.U32 R13, RZ, RZ, RZ ;  /* 0x000000ffff0d7224 */ /* 0x002fce00078e00ff */
[----:B------:R-:W-:-:S07]  /*1480*/  LEPC R20, `(.L_x_9) ;  /* 0x000000001014794e */ /* 0x000fce0000000000 */
[----:B--2---:R-:W-:Y:S05]  /*1490*/  CALL.ABS.NOINC R14 ;  /* 0x000000000e007343 */ /* 0x004fea0003c00000 */
.L_x_9:
[----:B------:R-:W-:Y:S01]  /*14a0*/  ULOP3.LUT UR4, UR39, 0x1, URZ, 0xc0, !UPT ;  /* 0x0000000127047892 */ /* 0x000fe2000f8ec03f */
[----:B------:R-:W-:-:S05]  /*14b0*/  IMAD.U32 R3, RZ, RZ, UR47 ;  /* 0x0000002fff037e24 */ /* 0x000fca000f8e00ff */
[----:B------:R-:W-:Y:S01]  /*14c0*/  IMAD.U32 R0, RZ, RZ, UR4 ;  /* 0x00000004ff007e24 */ /* 0x000fe2000f8e00ff */
[----:B------:R-:W-:-:S04]  /*14d0*/  ISETP.NE.AND P0, PT, R3, 0x3, PT ;  /* 0x000000030300780c */ /* 0x000fc80003f05270 */
[----:B------:R-:W-:-:S04]  /*14e0*/  SHF.L.U32 R0, R0, 0x1f, RZ ;  /* 0x0000001f00007819 */ /* 0x000fc800000006ff */
[----:B------:R-:W1:Y:S02]  /*14f0*/  SYNCS.PHASECHK.TRANS64.TRYWAIT P1, [UR38+0x38800], R0 ;  /* 0x03880000ff0075a7 */ /* 0x000e640008020166 */
[----:B-1----:R-:W-:Y:S05]  /*1500*/  @!P1 BRA `(.L_x_10) ;  /* 0x000000b000609947 */ /* 0x002fea0003800000 */
.L_x_92:
[----:B------:R-:W-:Y:S05]  /*1510*/  @!P0 BRA `(.L_x_11) ;  /* 0x0000000000048947 */ /* 0x000fea0003800000 */
[----:B------:R-:W-:Y:S01]  /*1520*/  BPT.TRAP 0x1 ;  /* 0x000000040000795c */ /* 0x000fe20000300000 */
.L_x_11:
[----:B-1----:R-:W-:Y:S02]  /*1530*/  IMAD.U32 R3, RZ, RZ, UR52 ;  /* 0x00000034ff037e24 */ /* 0x002fe4000f8e00ff */
[----:B------:R-:W-:-:S03]  /*1540*/  IMAD.U32 R0, RZ, RZ, UR36 ;  /* 0x00000024ff007e24 */ /* 0x000fc6000f8e00ff */
[----:B------:R-:W-:Y:S02]  /*1550*/  LEA R3, R3, UR38, 0x3 ;  /* 0x0000002603037c11 */ /* 0x000fe4000f8e18ff */
[----:B------:R-:W-:-:S04]  /*1560*/  SHF.L.U32 R0, R0, 0x1f, RZ ;  /* 0x0000001f00007819 */ /* 0x000fc800000006ff */
[----:B------:R1:W2:Y:S01]  /*1570*/  SYNCS.PHASECHK.TRANS64.TRYWAIT P1, [R3+URZ+0x38830], R0 ;  /* 0x03883000030075a7 */ /* 0x0002a2000802017f */
[----:B------:R-:W-:Y:S05]  /*1580*/  @!P0 BRA `(.L_x_12) ;  /* 0x0000000000048947 */ /* 0x000fea0003800000 */
[----:B------:R-:W-:Y:S01]  /*1590*/  BPT.TRAP 0x1 ;  /* 0x000000040000795c */ /* 0x000fe20000300000 */
.L_x_12:
[----:B------:R-:W3:Y:S01]  /*15a0*/  S2R R4, SR_TID.X ;  /* 0x0000000000047919 */ /* 0x000ee20000002100 */
[----:B------:R-:W-:Y:S01]  /*15b0*/  IMAD.MOV.U32 R151, RZ, RZ, RZ ;  /* 0x000000ffff977224 */ /* 0x000fe200078e00ff */
[----:B---3--:R-:W-:Y:S01]  /*15c0*/  LOP3.LUT P2, RZ, R4, 0x7f, RZ, 0xc0, !PT ;  /* 0x0000007f04ff7812 */ /* 0x008fe2000784c0ff */
[----:B--2---:R-:W-:-:S12]  /*15d0*/  @P1 BRA `(.L_x_13) ;  /* 0x0000000000081947 */ /* 0x004fd80003800000 */
[----:B------:R-:W2:Y:S02]  /*15e0*/  SYNCS.PHASECHK.TRANS64.TRYWAIT P1, [R3+URZ+0x38830], R0 ;  /* 0x03883000030075a7 */ /* 0x000ea4000802017f */
[----:B--2---:R-:W-:Y:S05]  /*15f0*/  @!P1 BRA `(.L_x_14) ;  /* 0x000000b0003c9947 */ /* 0x004fea0003800000 */
.L_x_13:
[----:B------:R-:W-:Y:S05]  /*1600*/  WARPSYNC.ALL ;  /* 0x0000000000007948 */ /* 0x000fea0003800000 */
[----:B------:R-:W-:Y:S01]  /*1610*/  UIADD3 UR4, UR38, 0x28400, URZ ;  /* 0x0002840026047890 */ /* 0x000fe2000fffe03f */
[----:B------:R-:W-:Y:S01]  /*1620*/  WARPGROUP.ARRIVE ;  /* 0x00000000000079c5 */ /* 0x000fe20000000000 */
[----:B------:R-:W-:Y:S01]  /*1630*/  ULOP3.LUT UR32, UR57, 0x10000, URZ, 0xfc, !UPT ;  /* 0x0001000039207892 */ /* 0x000fe2000f8efc3f */
[----:B-12---:R-:W-:Y:S01]  /*1640*/  VIADD R0, R232, UR56 ;  /* 0x00000038e8007c36 */ /* 0x006fe20008000000 */
[----:B------:R-:W-:Y:S01]  /*1650*/  USHF.R.U32.HI UR4, URZ, 0x4, UR4 ;  /* 0x000000043f047899 */ /* 0x000fe20008011604 */
[----:B------:R-:W-:Y:S01]  /*1660*/  IMAD.U32 R5, RZ, RZ, UR53 ;  /* 0x00000035ff057e24 */ /* 0x000fe2000f8e00ff */
[----:B------:R-:W-:Y:S01]  /*1670*/  UMOV UR33, 0x40000040 ;  /* 0x4000004000217882 */ /* 0x000fe20000000000 */
[----:B------:R-:W-:Y:S01]  /*1680*/  UMOV UR35, 0x40000040 ;  /* 0x4000004000237882 */ /* 0x000fe20000000000 */
[----:B------:R-:W-:Y:S01]  /*1690*/  ULOP3.LUT UR4, UR4, 0x3fff, URZ, 0xc0, !UPT ;  /* 0x00003fff04047892 */ /* 0x000fe2000f8ec03f */
[----:B------:R-:W-:Y:S01]  /*16a0*/  IMAD R4, R5, -0x80, R0 ;  /* 0xffffff8005047824 */ /* 0x000fe200078e0200 */
[----:B------:R-:W-:Y:S01]  /*16b0*/  UMOV UR5, 0x40000040 ;  /* 0x4000004000057882 */ /* 0x000fe20000000000 */
[----:B------:R-:W-:Y:S01]  /*16c0*/  UMOV UR7, 0x40000040 ;  /* 0x4000004000077882 */ /* 0x000fe20000000000 */
[----:B------:R-:W-:Y:S01]  /*16d0*/  ULOP3.LUT UR49, UR4, 0x10000, URZ, 0xfc, !UPT ;  /* 0x0001000004317892 */ /* 0x000fe2000f8efc3f */
[----:B------:R-:W-:Y:S01]  /*16e0*/  P2R R11, PR, RZ, 0x1 ;  /* 0x00000001ff0b7803 */ /* 0x000fe20000000000 */
[----:B------:R-:W-:Y:S01]  /*16f0*/  UIADD3 UR4, UR32, 0x2, URZ ;  /* 0x0000000220047890 */ /* 0x000fe2000fffe03f */
[C---:B------:R-:W-:Y:S01]  /*1700*/  ISETP.GT.AND P3, PT, R4.reuse, RZ, PT ;  /* 0x000000ff0400720c */ /* 0x040fe20003f64270 */
[----:B------:R-:W-:Y:S01]  /*1710*/  ULEA UR34, UR52, UR49, 0xb ;  /* 0x0000003134227291 */ /* 0x000fe2000f8e583f */
[C---:B------:R-:W-:Y:S01]  /*1720*/  ISETP.GT.AND P1, PT, R4.reuse, 0x1, PT ;  /* 0x000000010400780c */ /* 0x040fe20003f24270 */
[----:B------:R-:W-:Y:S01]  /*1730*/  UIADD3 UR8, UR32, 0x4, URZ ;  /* 0x0000000420087890 */ /* 0x000fe2000fffe03f */
[C---:B------:R-:W-:Y:S01]  /*1740*/  ISETP.GT.AND P2, PT, R4.reuse, 0x8, PT ;  /* 0x000000080400780c */ /* 0x040fe20003f44270 */
[----:B------:R-:W-:Y:S01]  /*1750*/  UIADD3 UR6, UR34, 0x2, URZ ;  /* 0x0000000222067890 */ /* 0x000fe2000fffe03f */
[C---:B------:R-:W-:Y:S01]  /*1760*/  ISETP.GT.AND P5, PT, R4.reuse, 0x9, PT ;  /* 0x000000090400780c */ /* 0x040fe20003fa4270 */
[----:B------:R-:W-:Y:S01]  /*1770*/  UIADD3 UR10, UR34, 0x4, URZ ;  /* 0x00000004220a7890 */ /* 0x000fe2000fffe03f */
[C---:B------:R-:W-:Y:S01]  /*1780*/  ISETP.GT.AND P4, PT, R4.reuse, 0x10, PT ;  /* 0x000000100400780c */ /* 0x040fe20003f84270 */
[----:B------:R-:W-:Y:S01]  /*1790*/  UMOV UR9, 0x40000040 ;  /* 0x4000004000097882 */ /* 0x000fe20000000000 */
[----:B------:R-:W-:Y:S01]  /*17a0*/  QGMMA.64x128x32.F32.E4M3.E4M3 R24, gdesc[UR32], RZ, !UPT, gsb0 ;  /* 0x01e00000201879f3 */ /* 0x000fe2000c0008ff */
[----:B------:R-:W-:Y:S01]  /*17b0*/  UMOV UR11, 0x40000040 ;  /* 0x40000040000b7882 */ /* 0x000fe20000000000 */
[----:B------:R-:W-:Y:S01]  /*17c0*/  UIADD3 UR12, UR32, 0x6, URZ ;  /* 0x00000006200c7890 */ /* 0x000fe2000fffe03f */
[C---:B------:R-:W-:Y:S01]  /*17d0*/  ISETP.GT.AND P0, PT, R4.reuse, 0x59, PT ;  /* 0x000000590400780c */ /* 0x040fe20003f04270 */
[----:B------:R-:W-:Y:S01]  /*17e0*/  UIADD3 UR14, UR34, 0x6, URZ ;  /* 0x00000006220e7890 */ /* 0x000fe2000fffe03f */
[----:B------:R-:W-:Y:S01]  /*17f0*/  ISETP.GT.AND P6, PT, R4, 0x60, PT ;  /* 0x000000600400780c */ /* 0x000fe20003fc4270 */
[----:B------:R-:W-:Y:S01]  /*1800*/  UMOV UR13, 0x40000040 ;  /* 0x40000040000d7882 */ /* 0x000fe20000000000 */
[----:B------:R-:W-:Y:S01]  /*1810*/  UMOV UR15, 0x40000040 ;  /* 0x40000040000f7882 */ /* 0x000fe20000000000 */
[----:B------:R-:W-:Y:S01]  /*1820*/  UIADD3 UR16, UR32, 0x400, URZ ;  /* 0x0000040020107890 */ /* 0x000fe2000fffe03f */
[----:B------:R-:W1:Y:S01]  /*1830*/  S2R R89, SR_TID.X ;  /* 0x0000000000597919 */ /* 0x000e620000002100 */
[----:B------:R-:W-:Y:S01]  /*1840*/  UIADD3 UR18, UR34, 0x400, URZ ;  /* 0x0000040022127890 */ /* 0x000fe2000fffe03f */
[--C-:B------:R-:W-:Y:S01]  /*1850*/  IMAD.MOV.U32 R150, RZ, RZ, R151.reuse ;  /* 0x000000ffff967224 */ /* 0x100fe200078e0097 */
[----:B------:R-:W-:Y:S01]  /*1860*/  UMOV UR17, 0x40000040 ;  /* 0x4000004000117882 */ /* 0x000fe20000000000 */
[----:B------:R-:W-:Y:S01]  /*1870*/  UMOV UR19, 0x40000040 ;  /* 0x4000004000137882 */ /* 0x000fe20000000000 */
[----:B------:R-:W-:Y:S01]  /*1880*/  UIADD3 UR20, UR32, 0x402, URZ ;  /* 0x0000040220147890 */ /* 0x000fe2000fffe03f */
[--C-:B------:R-:W-:Y:S01]  /*1890*/  IMAD.MOV.U32 R149, RZ, RZ, R151.reuse ;  /* 0x000000ffff957224 */ /* 0x100fe200078e0097 */
        /* <DEDUP_REMOVED lines=16> */
[----:B------:R-:W-:Y:S01]  /*19a0*/  UISETP.GE.AND UP0, UPT, UR56, 0x81, UPT ;  /* 0x000000813800788c */ /* 0x000fe2000bf06270 */
[----:B------:R-:W-:-:S02]  /*19b0*/  IMAD.MOV.U32 R143, RZ, RZ, R151 ;  /* 0x000000ffff8f7224 */ /* 0x000fc400078e0097 */
[--C-:B------:R-:W-:Y:S02]  /*19c0*/  IMAD.MOV.U32 R142, RZ, RZ, R151.reuse ;  /* 0x000000ffff8e7224 */ /* 0x100fe400078e0097 */
[--C-:B------:R-:W-:Y:S02]  /*19d0*/  IMAD.MOV.U32 R141, RZ, RZ, R151.reuse ;  /* 0x000000ffff8d7224 */ /* 0x100fe400078e0097 */
[--C-:B------:R-:W-:Y:S02]  /*19e0*/  IMAD.MOV.U32 R140, RZ, RZ, R151.reuse ;  /* 0x000000ffff8c7224 */ /* 0x100fe400078e0097 */
[--C-:B------:R-:W-:Y:S02]  /*19f0*/  IMAD.MOV.U32 R139, RZ, RZ, R151.reuse ;  /* 0x000000ffff8b7224 */ /* 0x100fe400078e0097 */
[--C-:B------:R-:W-:Y:S02]  /*1a00*/  IMAD.MOV.U32 R138, RZ, RZ, R151.reuse ;  /* 0x000000ffff8a7224 */ /* 0x100fe400078e0097 */
        /* <DEDUP_REMOVED lines=44> */
[--C-:B------:R-:W-:Y:S01]  /*1cd0*/  IMAD.MOV.U32 R93, RZ, RZ, R151.reuse ;  /* 0x000000ffff5d7224 */ /* 0x100fe200078e0097 */
[----:B------:R-:W-:Y:S02]  /*1ce0*/  WARPGROUP.DEPBAR.LE gsb0, 0x0 ;  /* 0x00008000000079c5 */ /* 0x000fe40000010000 */
[----:B------:R-:W-:Y:S01]  /*1cf0*/  WARPGROUP.ARRIVE ;  /* 0x00000000000079c5 */ /* 0x000fe20000000000 */
[--C-:B------:R-:W-:Y:S02]  /*1d00*/  IMAD.MOV.U32 R92, RZ, RZ, R151.reuse ;  /* 0x000000ffff5c7224 */ /* 0x100fe400078e0097 */
[--C-:B------:R-:W-:Y:S02]  /*1d10*/  IMAD.MOV.U32 R91, RZ, RZ, R151.reuse ;  /* 0x000000ffff5b7224 */ /* 0x100fe400078e0097 */
[----:B------:R-:W-:Y:S01]  /*1d20*/  IMAD.MOV.U32 R90, RZ, RZ, R151 ;  /* 0x000000ffff5a7224 */ /* 0x000fe200078e0097 */
[----:B------:R-:W-:Y:S03]  /*1d30*/  QGMMA.64x128x32.F32.E4M3.E4M3 R24, gdesc[UR4], R24, gsb0 ;  /* 0x01e00000041879f3 */ /* 0x000fe60008000818 */
[----:B------:R-:W-:-:S02]  /*1d40*/  WARPGROUP.DEPBAR.LE gsb0, 0x0 ;  /* 0x00008000000079c5 */ /* 0x000fc40000010000 */
[----:B------:R-:W-:-:S07]  /*1d50*/  WARPGROUP.ARRIVE ;  /* 0x00000000000079c5 */ /* 0x000fce0000000000 */
[----:B------:R-:W-:Y:S03]  /*1d60*/  QGMMA.64x128x32.F32.E4M3.E4M3 R24, gdesc[UR8], R24, gsb0 ;  /* 0x01e00000081879f3 */ /* 0x000fe60008000818 */
[----:B------:R-:W-:Y:S02]  /*1d70*/  WARPGROUP.DEPBAR.LE gsb0, 0x0 ;  /* 0x00008000000079c5 */ /* 0x000fe40000010000 */
        /* <DEDUP_REMOVED lines=15> */
[----:B------:R-:W-:Y:S02]  /*1e70*/  FSEL R24, R24, -INF , P3 ;  /* 0xff80000018187808 */ /* 0x000fe40001800000 */
[----:B------:R-:W-:Y:S02]  /*1e80*/  FSEL R25, R25, -INF , P1 ;  /* 0xff80000019197808 */ /* 0x000fe40000800000 */
[----:B------:R-:W-:Y:S02]  /*1e90*/  FSEL R28, R28, -INF , P2 ;  /* 0xff8000001c1c7808 */ /* 0x000fe40001000000 */
[----:B------:R-:W-:-:S02]  /*1ea0*/  FMNMX.FTZ R5, R24, R25, !PT ;  /* 0x0000001918057209 */ /* 0x000fc40007810000 */
[----:B------:R-:W-:Y:S02]  /*1eb0*/  FSEL R29, R29, -INF , P5 ;  /* 0xff8000001d1d7808 */ /* 0x000fe40002800000 */
[----:B------:R-:W-:Y:S02]  /*1ec0*/  FMNMX.FTZ R0, R28, R5, !PT ;  /* 0x000000051c007209 */ /* 0x000fe40007810000 */
[----:B------:R-:W-:Y:S02]  /*1ed0*/  FSEL R26, R26, -INF , P3 ;  /* 0xff8000001a1a7808 */ /* 0x000fe40001800000 */
[----:B------:R-:W-:Y:S02]  /*1ee0*/  ISETP.GT.AND P3, PT, R4, 0x11, PT ;  /* 0x000000110400780c */ /* 0x000fe40003f64270 */
[----:B------:R-:W-:Y:S02]  /*1ef0*/  FSEL R32, R32, -INF , P4 ;  /* 0xff80000020207808 */ /* 0x000fe40002000000 */
[----:B------:R-:W-:-:S02]  /*1f00*/  FMNMX.FTZ R5, R29, R0, !PT ;  /* 0x000000001d057209 */ /* 0x000fc40007810000 */
[----:B------:R-:W-:Y:S02]  /*1f10*/  FSEL R27, R27, -INF , P1 ;  /* 0xff8000001b1b7808 */ /* 0x000fe40000800000 */
[----:B------:R-:W-:Y:S02]  /*1f20*/  ISETP.GT.AND P1, PT, R4, 0x18, PT ;  /* 0x000000180400780c */ /* 0x000fe40003f24270 */
[----:B------:R-:W-:Y:S02]  /*1f30*/  FSEL R33, R33, -INF , P3 ;  /* 0xff80000021217808 */ /* 0x000fe40001800000 */
[----:B------:R-:W-:Y:S02]  /*1f40*/  FMNMX.FTZ R0, R32, R5, !PT ;  /* 0x0000000520007209 */ /* 0x000fe40007810000 */
[----:B------:R-:W-:Y:S02]  /*1f50*/  FSEL R30, R30, -INF , P2 ;  /* 0xff8000001e1e7808 */ /* 0x000fe40001000000 */
[----:B------:R-:W-:-:S02]  /*1f60*/  ISETP.GT.AND P2, PT, R4, 0x19, PT ;  /* 0x000000190400780c */ /* 0x000fc40003f44270 */
        /* <DEDUP_REMOVED lines=63> */
[----:B------:R-:W-:Y:S02]  /*2360*/  FMNMX.FTZ R5, R65, R0, !PT ;  /* 0x0000000041057209 */ /* 0x000fe40007810000 */
[----:B------:R-:W-:Y:S02]  /*2370*/  FSEL R69, R69, -INF , P0 ;  /* 0xff80000045457808 */ /* 0x000fe40000000000 */
[----:B------:R-:W-:-:S02]  /*2380*/  FMNMX.FTZ R0, R68, R5, !PT ;  /* 0x0000000544007209 */ /* 0x000fc40007810000 */
[----:B------:R-:W-:Y:S02]  /*2390*/  ISETP.GT.AND P0, PT, R4, 0x61, PT ;  /* 0x000000610400780c */ /* 0x000fe40003f04270 */
[----:B------:R-:W-:Y:S02]  /*23a0*/  FSEL R72, R72, -INF , P6 ;  /* 0xff80000048487808 */ /* 0x000fe40003000000 */
[----:B------:R-:W-:Y:S02]  /*23b0*/  FMNMX.FTZ R5, R69, R0, !PT ;  /* 0x0000000045057209 */ /* 0x000fe40007810000 */
[----:B------:R-:W-:Y:S02]  /*23c0*/  FSEL R67, R67, -INF , P1 ;  /* 0xff80000043437808 */ /* 0x000fe40000800000 */
[----:B------:R-:W-:Y:S02]  /*23d0*/  ISETP.GT.AND P1, PT, R4, 0x68, PT ;  /* 0x000000680400780c */ /* 0x000fe40003f24270 */
[----:B------:R-:W-:-:S02]  /*23e0*/  FSEL R73, R73, -INF , P0 ;  /* 0xff80000049497808 */ /* 0x000fc40000000000 */
[----:B------:R-:W-:Y:S02]  /*23f0*/  FMNMX.FTZ R0, R72, R5, !PT ;  /* 0x0000000548007209 */ /* 0x000fe40007810000 */
[----:B------:R-:W-:Y:S02]  /*2400*/  FSEL R70, R70, -INF , P2 ;  /* 0xff80000046467808 */ /* 0x000fe40001000000 */
[----:B------:R-:W-:Y:S02]  /*2410*/  ISETP.GT.AND P2, PT, R4, 0x69, PT ;  /* 0x000000690400780c */ /* 0x000fe40003f44270 */
[----:B------:R-:W-:Y:S02]  /*2420*/  FSEL R76, R76, -INF , P1 ;  /* 0xff8000004c4c7808 */ /* 0x000fe40000800000 */
[----:B------:R-:W-:Y:S02]  /*2430*/  FMNMX.FTZ R5, R73, R0, !PT ;  /* 0x0000000049057209 */ /* 0x000fe40007810000 */
[----:B------:R-:W-:-:S02]  /*2440*/  FSEL R66, R66, -INF , P3 ;  /* 0xff80000042427808 */ /* 0x000fc40001800000 */
[----:B------:R-:W-:Y:S02]  /*2450*/  FSEL R77, R77, -INF , P2 ;  /* 0xff8000004d4d7808 */ /* 0x000fe40001000000 */
[----:B------:R-:W-:Y:S02]  /*2460*/  FMNMX.FTZ R0, R76, R5, !PT ;  /* 0x000000054c007209 */ /* 0x000fe40007810000 */
[----:B------:R-:W-:Y:S02]  /*2470*/  ISETP.GT.AND P3, PT, R4, 0x70, PT ;  /* 0x000000700400780c */ /* 0x000fe40003f64270 */
[----:B------:R-:W-:Y:S02]  /*2480*/  FSEL R63, R63, -INF , P4 ;  /* 0xff8000003f3f7808 */ /* 0x000fe40002000000 */
[----:B------:R-:W-:Y:S02]  /*2490*/  FSEL R80, R80, -INF , P3 ;  /* 0xff80000050507808 */ /* 0x000fe40001800000 */
[----:B------:R-:W-:-:S02]  /*24a0*/  FMNMX.FTZ R5, R77, R0, !PT ;  /* 0x000000004d057209 */ /* 0x000fc40007810000 */
[----:B------:R-:W-:Y:S02]  /*24b0*/  ISETP.GT.AND P4, PT, R4, 0x71, PT ;  /* 0x000000710400780c */ /* 0x000fe40003f84270 */
[----:B------:R-:W-:Y:S02]  /*24c0*/  FSEL R62, R62, -INF , P5 ;  /* 0xff8000003e3e7808 */ /* 0x000fe40002800000 */
[----:B------:R-:W-:Y:S02]  /*24d0*/  FSEL R81, R81, -INF , P4 ;  /* 0xff80000051517808 */ /* 0x000fe40002000000 */
[----:B------:R-:W-:Y:S02]  /*24e0*/  FMNMX.FTZ R0, R80, R5, !PT ;  /* 0x0000000550007209 */ /* 0x000fe40007810000 */
[----:B------:R-:W-:Y:S02]  /*24f0*/  ISETP.GT.AND P5, PT, R4, 0x78, PT ;  /* 0x000000780400780c */ /* 0x000fe40003fa4270 */
[----:B------:R-:W-:-:S02]  /*2500*/  FMNMX.FTZ R5, R81, R0, !PT ;  /* 0x0000000051057209 */ /* 0x000fc40007810000 */
[----:B------:R-:W-:Y:S02]  /*2510*/  FSEL R84, R84, -INF , P5 ;  /* 0xff80000054547808 */ /* 0x000fe40002800000 */
[----:B------:R-:W-:Y:S02]  /*2520*/  ISETP.GT.AND P6, PT, R4, 0x79, PT ;  /* 0x000000790400780c */ /* 0x000fe40003fc4270 */
[----:B------:R-:W-:Y:S02]  /*2530*/  FMNMX.FTZ R0, R84, R5, !PT ;  /* 0x0000000554007209 */ /* 0x000fe40007810000 */
[----:B------:R-:W-:Y:S02]  /*2540*/  FSEL R85, R85, -INF , P6 ;  /* 0xff80000055557808 */ /* 0x000fe40003000000 */
[----:B------:R-:W-:Y:S02]  /*2550*/  P2R R8, PR, RZ, 0x4 ;  /* 0x00000004ff087803 */ /* 0x000fe40000000000 */
[----:B------:R-:W-:-:S02]  /*2560*/  FMNMX.FTZ R5, R85, R0, !PT ;  /* 0x0000000055057209 */ /* 0x000fc40007810000 */
[----:B------:R-:W-:Y:S02]  /*2570*/  P2R R10, PR, RZ, 0x1 ;  /* 0x00000001ff0a7803 */ /* 0x000fe40000000000 */
[----:B------:R-:W-:Y:S01]  /*2580*/  ISETP.GT.AND P0, PT, R4, 0x60, PT ;  /* 0x000000600400780c */ /* 0x000fe20003f04270 */
[----:B------:R-:W2:Y:S01]  /*2590*/  SHFL.BFLY PT, R0, R5, 0x2, 0x1f ;  /* 0x0c401f0005007f89 */ /* 0x000ea200000e0000 */
[----:B------:R-:W-:Y:S02]  /*25a0*/  P2R R9, PR, RZ, 0x2 ;  /* 0x00000002ff097803 */ /* 0x000fe40000000000 */
[----:B------:R-:W-:Y:S02]  /*25b0*/  FSEL R74, R74, -INF , P0 ;  /* 0xff8000004a4a7808 */ /* 0x000fe40000000000 */
[----:B------:R-:W-:Y:S02]  /*25c0*/  ISETP.NE.AND P0, PT, R10, RZ, PT ;  /* 0x000000ff0a00720c */ /* 0x000fe40003f05270 */
[----:B------:R-:W-:-:S02]  /*25d0*/  ISETP.GT.AND P1, PT, R4, 0x59, PT ;  /* 0x000000590400780c */ /* 0x000fc40003f24270 */
[----:B------:R-:W-:Y:S02]  /*25e0*/  FSEL R75, R75, -INF , P0 ;  /* 0xff8000004b4b7808 */ /* 0x000fe40000000000 */
[----:B------:R-:W-:Y:S02]  /*25f0*/  FSEL R71, R71, -INF , P1 ;  /* 0xff80000047477808 */ /* 0x000fe40000800000 */
[----:B------:R-:W-:Y:S02]  /*2600*/  ISETP.NE.AND P1, PT, R9, RZ, PT ;  /* 0x000000ff0900720c */ /* 0x000fe40003f25270 */
[----:B------:R-:W-:Y:S02]  /*2610*/  FSEL R82, R82, -INF , P3 ;  /* 0xff80000052527808 */ /* 0x000fe40001800000 */
[----:B------:R-:W-:Y:S02]  /*2620*/  FSEL R78, R78, -INF , P1 ;  /* 0xff8000004e4e7808 */ /* 0x000fe40000800000 */
[----:B------:R-:W-:-:S02]  /*2630*/  FSEL R83, R83, -INF , P4 ;  /* 0xff80000053537808 */ /* 0x000fc40002000000 */
[----:B------:R-:W-:Y:S02]  /*2640*/  FSEL R86, R86, -INF , P5 ;  /* 0xff80000056567808 */ /* 0x000fe40002800000 */
[----:B------:R-:W-:Y:S02]  /*2650*/  FSEL R87, R87, -INF , P6 ;  /* 0xff80000057577808 */ /* 0x000fe40003000000 */
[----:B--2---:R-:W-:Y:S02]  /*2660*/  FMNMX.FTZ R6, R5, R0, !PT ;  /* 0x0000000005067209 */ /* 0x004fe40007810000 */
[----:B------:R-:W-:Y:S02]  /*2670*/  FMNMX.FTZ R5, R26, R27, !PT ;  /* 0x0000001b1a057209 */ /* 0x000fe40007810000 */
[----:B------:R-:W-:Y:S01]  /*2680*/  ISETP.NE.AND P0, PT, R11, RZ, PT ;  /* 0x000000ff0b00720c */ /* 0x000fe20003f05270 */
[----:B------:R-:W2:Y:S02]  /*2690*/  SHFL.BFLY PT, R7, R6, 0x1, 0x1f ;  /* 0x0c201f0006077f89 */ /* 0x000ea400000e0000 */
[----:B--2---:R-:W-:Y:S01]  /*26a0*/  FMNMX.FTZ R0, R6, R7, !PT ;  /* 0x0000000706007209 */ /* 0x004fe20007810000 */
[----:B------:R-:W-:-:S03]  /*26b0*/  IMAD.U32 R7, RZ, RZ, UR40 ;  /* 0x00000028ff077e24 */ /* 0x000fc6000f8e00ff */
[C---:B------:R-:W-:Y:S01]  /*26c0*/  FSETP.NEU.FTZ.AND P2, PT, R0.reuse, -INF , PT ;  /* 0xff8000000000780b */ /* 0x040fe20003f5d000 */
[----:B------:R-:W-:-:S05]  /*26d0*/  FFMA.FTZ R7, R0, R7, -8 ;  /* 0xc100000000077423 */ /* 0x000fca0000010007 */
[----:B------:R-:W-:Y:S02]  /*26e0*/  FSEL R88, R7, RZ, P2 ;  /* 0x000000ff07587208 */ /* 0x000fe40001000000 */
[----:B------:R-:W-:Y:S02]  /*26f0*/  ISETP.NE.AND P2, PT, R8, RZ, PT ;  /* 0x000000ff0800720c */ /* 0x000fe40003f45270 */
[----:B------:R-:W-:Y:S01]  /*2700*/  FMNMX.FTZ R8, R30, R5, !PT ;  /* 0x000000051e087209 */ /* 0x000fe20007810000 */
[----:B------:R-:W-:-:S01]  /*2710*/  FFMA.FTZ R4, R24, UR40, -R88 ;  /* 0x0000002818047c23 */ /* 0x000fc20008010858 */
[----:B------:R-:W-:Y:S01]  /*2720*/  FSEL R79, R79, -INF , P2 ;  /* 0xff8000004f4f7808 */ /* 0x000fe20001000000 */
[----:B------:R-:W-:-:S01]  /*2730*/  FFMA.FTZ R7, R25, UR40, -R88 ;  /* 0x0000002819077c23 */ /* 0x000fc20008010858 */
[----:B------:R-:W-:Y:S01]  /*2740*/  FMNMX.FTZ R5, R31, R8, !PT ;  /* 0x000000081f057209 */ /* 0x000fe20007810000 */
[----:B------:R-:W-:-:S01]  /*2750*/  FFMA.FTZ R6, R28, UR40, -R88 ;  /* 0x000000281c067c23 */ /* 0x000fc20008010858 */
[--C-:B------:R-:W-:Y:S01]  /*2760*/  FFMA.FTZ R9, R29, UR40, -R88.reuse ;  /* 0x000000281d097c23 */ /* 0x100fe20008010858 */
[----:B------:R-:W-:Y:S01]  /*2770*/  MUFU.EX2 R4, R4 ;  /* 0x0000000400047308 */ /* 0x000fe20000000800 */
[----:B------:R-:W-:Y:S01]  /*2780*/  FMNMX.FTZ R10, R34, R5, !PT ;  /* 0x00000005220a7209 */ /* 0x000fe20007810000 */
[--C-:B------:R-:W-:Y:S01]  /*2790*/  FFMA.FTZ R8, R32, UR40, -R88.reuse ;  /* 0x0000002820087c23 */ /* 0x100fe20008010858 */
[----:B------:R-:W-:-:S01]  /*27a0*/  FFMA.FTZ R11, R33, UR40, -R88 ;  /* 0x00000028210b7c23 */ /* 0x000fc20008010858 */
[----:B-1----:R-:W-:Y:S01]  /*27b0*/  LOP3.LUT P2, RZ, R89, 0x7f, RZ, 0xc0, !PT ;  /* 0x0000007f59ff7812 */ /* 0x002fe2000784c0ff */
[----:B------:R-:W-:-:S01]  /*27c0*/  FFMA.FTZ R13, R37, UR40, -R88 ;  /* 0x00000028250d7c23 */ /* 0x000fc20008010858 */
[----:B------:R-:W-:Y:S01]  /*27d0*/  FMNMX.FTZ R5, R35, R10, !PT ;  /* 0x0000000a23057209 */ /* 0x000fe20007810000 */
[----:B------:R-:W-:-:S01]  /*27e0*/  FFMA.FTZ R15, R41, UR40, -R88 ;  /* 0x00000028290f7c23 */ /* 0x000fc20008010858 */
[----:B------:R-:W1:Y:S01]  /*27f0*/  MUFU.EX2 R7, R7 ;  /* 0x0000000700077308 */ /* 0x000e620000000800 */
[----:B------:R-:W-:-:S01]  /*2800*/  FFMA.FTZ R44, R44, UR40, -R88 ;  /* 0x000000282c2c7c23 */ /* 0x000fc20008010858 */
[----:B------:R-:W-:Y:S01]  /*2810*/  FMNMX.FTZ R10, R38, R5, !PT ;  /* 0x00000005260a7209 */ /* 0x000fe20007810000 */
[----:B------:R-:W-:-:S01]  /*2820*/  FFMA.FTZ R45, R45, UR40, -R88 ;  /* 0x000000282d2d7c23 */ /* 0x000fc20008010858 */
[--C-:B------:R-:W-:Y:S01]  /*2830*/  FFMA.FTZ R21, R49, UR40, -R88.reuse ;  /* 0x0000002831157c23 */ /* 0x100fe20008010858 */
[----:B------:R-:W-:-:S01]  /*2840*/  FFMA.FTZ R52, R52, UR40, -R88 ;  /* 0x0000002834347c23 */ /* 0x000fc20008010858 */
[----:B------:R-:W-:Y:S01]  /*2850*/  FMNMX.FTZ R5, R39, R10, !PT ;  /* 0x0000000a27057209 */ /* 0x000fe20007810000 */
[----:B------:R-:W-:-:S01]  /*2860*/  FFMA.FTZ R10, R36, UR40, -R88 ;  /* 0x00000028240a7c23 */ /* 0x000fc20008010858 */
[----:B------:R-:W-:Y:S01]  /*2870*/  MUFU.EX2 R6, R6 ;  /* 0x0000000600067308 */ /* 0x000fe20000000800 */
[----:B------:R-:W-:Y:S01]  /*2880*/  @!P2 VIADD R3, R3, 0x38840 ;  /* 0x000388400303a836 */ /* 0x000fe20000000000 */
[----:B------:R-:W-:Y:S01]  /*2890*/  FMNMX.FTZ R12, R42, R5, !PT ;  /* 0x000000052a0c7209 */ /* 0x000fe20007810000 */
[----:B------:R-:W-:-:S01]  /*28a0*/  FFMA.FTZ R53, R53, UR40, -R88 ;  /* 0x0000002835357c23 */ /* 0x000fc20008010858 */
[--C-:B------:R-:W-:Y:S01]  /*28b0*/  FFMA.FTZ R57, R57, UR40, -R88.reuse ;  /* 0x0000002839397c23 */ /* 0x100fe20008010858 */
[----:B------:R-:W-:-:S01]  /*28c0*/  FFMA.FTZ R60, R60, UR40, -R88 ;  /* 0x000000283c3c7c23 */ /* 0x000fc20008010858 */
[----:B------:R-:W-:Y:S01]  /*28d0*/  FMNMX.FTZ R5, R43, R12, !PT ;  /* 0x0000000c2b057209 */ /* 0x000fe20007810000 */
[----:B------:R-:W-:-:S01]  /*28e0*/  FFMA.FTZ R61, R61, UR40, -R88 ;  /* 0x000000283d3d7c23 */ /* 0x000fc20008010858 */
[----:B------:R-:W2:Y:S01]  /*28f0*/  MUFU.EX2 R9, R9 ;  /* 0x0000000900097308 */ /* 0x000ea20000000800 */
[----:B-1----:R-:W-:-:S01]  /*2900*/  FADD.FTZ R29, R4, R7 ;  /* 0x00000007041d7221 */ /* 0x002fc20000010000 */
[----:B------:R-:W-:Y:S01]  /*2910*/  FMNMX.FTZ R12, R46, R5, !PT ;  /* 0x000000052e0c7209 */ /* 0x000fe20007810000 */
[----:B------:R-:W-:-:S01]  /*2920*/  FFMA.FTZ R64, R64, UR40, -R88 ;  /* 0x0000002840407c23 */ /* 0x000fc20008010858 */
[----:B------:R-:W-:Y:S01]  /*2930*/  @!P2 PRMT R3, RZ, 0x654, R3 ;  /* 0x00000654ff03a816 */ /* 0x000fe20000000003 */
[----:B------:R-:W-:-:S01]  /*2940*/  FFMA.FTZ R65, R65, UR40, -R88 ;  /* 0x0000002841417c23 */ /* 0x000fc20008010858 */
[----:B------:R-:W-:Y:S01]  /*2950*/  FMNMX.FTZ R5, R47, R12, !PT ;  /* 0x0000000c2f057209 */ /* 0x000fe20007810000 */
[----:B------:R-:W-:-:S01]  /*2960*/  FFMA.FTZ R12, R40, UR40, -R88 ;  /* 0x00000028280c7c23 */ /* 0x000fc20008010858 */
[----:B------:R-:W-:Y:S01]  /*2970*/  MUFU.EX2 R8, R8 ;  /* 0x0000000800087308 */ /* 0x000fe20000000800 */
[----:B------:R1:W-:Y:S01]  /*2980*/  @!P2 SYNCS.ARRIVE.TRANS64.RED.A1T0 RZ, [R3+URZ], RZ ;  /* 0x000000ff03ffa9a7 */ /* 0x0003e2000810043f */
[----:B------:R-:W-:Y:S01]  /*2990*/  FMNMX.FTZ R14, R50, R5, !PT ;  /* 0x00000005320e7209 */ /* 0x000fe20007810000 */
[--C-:B------:R-:W-:Y:S01]  /*29a0*/  FFMA.FTZ R68, R68, UR40, -R88.reuse ;  /* 0x0000002844447c23 */ /* 0x100fe20008010858 */
[----:B------:R-:W-:-:S01]  /*29b0*/  FFMA.FTZ R69, R69, UR40, -R88 ;  /* 0x0000002845457c23 */ /* 0x000fc20008010858 */
[--C-:B------:R-:W-:Y:S01]  /*29c0*/  FFMA.FTZ R76, R76, UR40, -R88.reuse ;  /* 0x000000284c4c7c23 */ /* 0x100fe20008010858 */
[----:B------:R-:W-:Y:S01]  /*29d0*/  FMNMX.FTZ R5, R51, R14, !PT ;  /* 0x0000000e33057209 */ /* 0x000fe20007810000 */
[--C-:B------:R-:W-:Y:S01]  /*29e0*/  FFMA.FTZ R77, R77, UR40, -R88.reuse ;  /* 0x000000284d4d7c23 */ /* 0x100fe20008010858 */
[----:B------:R-:W-:Y:S01]  /*29f0*/  MUFU.EX2 R11, R11 ;  /* 0x0000000b000b7308 */ /* 0x000fe20000000800 */
[----:B--2---:R-:W-:Y:S01]  /*2a00*/  F2FP.SATFINITE.E4M3.F32.PACK_AB_MERGE_C R216, R9, R6, RZ ;  /* 0x0000000609d8723e */ /* 0x004fe200048070ff */
[--C-:B------:R-:W-:Y:S01]  /*2a10*/  FFMA.FTZ R72, R72, UR40, -R88.reuse ;  /* 0x0000002848487c23 */ /* 0x100fe20008010858 */
[----:B------:R-:W-:Y:S01]  /*2a20*/  FMNMX.FTZ R14, R54, R5, !PT ;  /* 0x00000005360e7209 */ /* 0x000fe20007810000 */
[----:B------:R-:W-:Y:S01]  /*2a30*/  FFMA.FTZ R73, R73, UR40, -R88 ;  /* 0x0000002849497c23 */ /* 0x000fe20008010858 */
[----:B------:R-:W-:Y:S01]  /*2a40*/  F2FP.SATFINITE.E4M3.F32.PACK_AB_MERGE_C R216, R7, R4, R216 ;  /* 0x0000000407d8723e */ /* 0x000fe200048070d8 */
[--C-:B------:R-:W-:Y:S01]  /*2a50*/  FFMA.FTZ R84, R84, UR40, -R88.reuse ;  /* 0x0000002854547c23 */ /* 0x100fe20008010858 */
[----:B------:R-:W-:Y:S01]  /*2a60*/  FMNMX.FTZ R5, R55, R14, !PT ;  /* 0x0000000e37057209 */ /* 0x000fe20007810000 */
[----:B------:R-:W-:Y:S01]  /*2a70*/  MUFU.EX2 R10, R10 ;  /* 0x0000000a000a7308 */ /* 0x000fe20000000800 */
[----:B------:R-:W-:-:S01]  /*2a80*/  FFMA.FTZ R85, R85, UR40, -R88 ;  /* 0x0000002855557c23 */ /* 0x000fc20008010858 */
[----:B------:R-:W-:Y:S01]  /*2a90*/  FFMA.FTZ R81, R81, UR40, -R88 ;  /* 0x0000002851517c23 */ /* 0x000fe20008010858 */
[----:B------:R-:W-:Y:S01]  /*2aa0*/  FMNMX.FTZ R14, R58, R5, !PT ;  /* 0x000000053a0e7209 */ /* 0x000fe20007810000 */
[----:B------:R-:W-:-:S02]  /*2ab0*/  IMAD.MOV.U32 R89, RZ, RZ, R151 ;  /* 0x000000ffff597224 */ /* 0x000fc400078e0097 */
[--C-:B------:R-:W-:Y:S01]  /*2ac0*/  IMAD.MOV.U32 R49, RZ, RZ, R151.reuse ;  /* 0x000000ffff317224 */ /* 0x100fe200078e0097 */
[----:B------:R-:W-:Y:S01]  /*2ad0*/  FMNMX.FTZ R5, R59, R14, !PT ;  /* 0x0000000e3b057209 */ /* 0x000fe20007810000 */
[----:B------:R-:W2:Y:S01]  /*2ae0*/  MUFU.EX2 R13, R13 ;  /* 0x0000000d000d7308 */ /* 0x000ea20000000800 */
[--C-:B------:R-:W-:Y:S02]  /*2af0*/  IMAD.MOV.U32 R41, RZ, RZ, R151.reuse ;  /* 0x000000ffff297224 */ /* 0x100fe400078e0097 */
[----:B------:R-:W-:Y:S01]  /*2b00*/  FMNMX.FTZ R14, R62, R5, !PT ;  /* 0x000000053e0e7209 */ /* 0x000fe20007810000 */
[--C-:B------:R-:W-:Y:S02]  /*2b10*/  IMAD.MOV.U32 R40, RZ, RZ, R151.reuse ;  /* 0x000000ffff287224 */ /* 0x100fe400078e0097 */
[----:B------:R-:W-:Y:S01]  /*2b20*/  IMAD.MOV.U32 R37, RZ, RZ, R151 ;  /* 0x000000ffff257224 */ /* 0x000fe200078e0097 */
[----:B------:R-:W-:Y:S01]  /*2b30*/  FMNMX.FTZ R5, R63, R14, !PT ;  /* 0x0000000e3f057209 */ /* 0x000fe20007810000 */
[----:B------:R-:W-:Y:S01]  /*2b40*/  MUFU.EX2 R12, R12 ;  /* 0x0000000c000c7308 */ /* 0x000fe20000000800 */
[----:B------:R-:W-:-:S01]  /*2b50*/  FFMA.FTZ R14, R48, UR40, -R88 ;  /* 0x00000028300e7c23 */ /* 0x000fc20008010858 */
[--C-:B------:R-:W-:Y:S01]  /*2b60*/  IMAD.MOV.U32 R48, RZ, RZ, R151.reuse ;  /* 0x000000ffff307224 */ /* 0x100fe200078e0097 */
[----:B------:R-:W-:Y:S01]  /*2b70*/  FMNMX.FTZ R20, R66, R5, !PT ;  /* 0x0000000542147209 */ /* 0x000fe20007810000 */
[----:B------:R-:W-:-:S03]  /*2b80*/  IMAD.MOV.U32 R36, RZ, RZ, R151 ;  /* 0x000000ffff247224 */ /* 0x000fc600078e0097 */
[----:B------:R-:W-:Y:S01]  /*2b90*/  FMNMX.FTZ R5, R67, R20, !PT ;  /* 0x0000001443057209 */ /* 0x000fe20007810000 */
[----:B------:R-:W-:Y:S01]  /*2ba0*/  MUFU.EX2 R15, R15 ;  /* 0x0000000f000f7308 */ /* 0x000fe20000000800 */
[----:B--2---:R-:W-:Y:S02]  /*2bb0*/  F2FP.SATFINITE.E4M3.F32.PACK_AB_MERGE_C R218, R13, R10, RZ ;  /* 0x0000000a0dda723e */ /* 0x004fe400048070ff */
[----:B------:R-:W-:Y:S02]  /*2bc0*/  FMNMX.FTZ R20, R70, R5, !PT ;  /* 0x0000000546147209 */ /* 0x000fe40007810000 */
[----:B------:R-:W-:Y:S02]  /*2bd0*/  F2FP.SATFINITE.E4M3.F32.PACK_AB_MERGE_C R218, R11, R8, R218 ;  /* 0x000000080bda723e */ /* 0x000fe400048070da */
[----:B------:R-:W-:Y:S01]  /*2be0*/  FMNMX.FTZ R5, R71, R20, !PT ;  /* 0x0000001447057209 */ /* 0x000fe20007810000 */
[----:B------:R-:W-:Y:S03]  /*2bf0*/  MUFU.EX2 R44, R44 ;  /* 0x0000002c002c7308 */ /* 0x000fe60000000800 */
[----:B------:R-:W-:-:S04]  /*2c00*/  FMNMX.FTZ R20, R74, R5, !PT ;  /* 0x000000054a147209 */ /* 0x000fc80007810000 */
[----:B------:R-:W-:Y:S01]  /*2c10*/  FMNMX.FTZ R5, R75, R20, !PT ;  /* 0x000000144b057209 */ /* 0x000fe20007810000 */
[----:B------:R-:W-:Y:S03]  /*2c20*/  MUFU.EX2 R45, R45 ;  /* 0x0000002d002d7308 */ /* 0x000fe60000000800 */
[----:B------:R-:W-:-:S04]  /*2c30*/  FMNMX.FTZ R20, R78, R5, !PT ;  /* 0x000000054e147209 */ /* 0x000fc80007810000 */
[----:B------:R-:W-:Y:S01]  /*2c40*/  FMNMX.FTZ R5, R79, R20, !PT ;  /* 0x000000144f057209 */ /* 0x000fe20007810000 */
[----:B------:R-:W-:Y:S01]  /*2c50*/  MUFU.EX2 R14, R14 ;  /* 0x0000000e000e7308 */ /* 0x000fe20000000800 */
[----:B------:R-:W-:-:S01]  /*2c60*/  FFMA.FTZ R20, R56, UR40, -R88 ;  /* 0x0000002838147c23 */ /* 0x000fc20008010858 */
[----:B------:R-:W-:Y:S01]  /*2c70*/  IMAD.MOV.U32 R56, RZ, RZ, R151 ;  /* 0x000000ffff387224 */ /* 0x000fe200078e0097 */
[----:B------:R-:W-:-:S04]  /*2c80*/  FMNMX.FTZ R24, R82, R5, !PT ;  /* 0x0000000552187209 */ /* 0x000fc80007810000 */
[----:B------:R-:W-:Y:S01]  /*2c90*/  FMNMX.FTZ R5, R83, R24, !PT ;  /* 0x0000001853057209 */ /* 0x000fe20007810000 */
[----:B------:R-:W-:Y:S03]  /*2ca0*/  MUFU.EX2 R21, R21 ;  /* 0x0000001500157308 */ /* 0x000fe60000000800 */
[----:B------:R-:W-:-:S04]  /*2cb0*/  FMNMX.FTZ R24, R86, R5, !PT ;  /* 0x0000000556187209 */ /* 0x000fc80007810000 */
[----:B------:R-:W-:Y:S01]  /*2cc0*/  FMNMX.FTZ R24, R87, R24, !PT ;  /* 0x0000001857187209 */ /* 0x000fe20007810000 */
[----:B------:R-:W-:Y:S04]  /*2cd0*/  MUFU.EX2 R52, R52 ;  /* 0x0000003400347308 */ /* 0x000fe80000000800 */
[----:B------:R-:W2:Y:S04]  /*2ce0*/  SHFL.BFLY PT, R5, R24, 0x2, 0x1f ;  /* 0x0c401f0018057f89 */ /* 0x000ea800000e0000 */
[----:B------:R-:W-:Y:S08]  /*2cf0*/  MUFU.EX2 R53, R53 ;  /* 0x0000003500357308 */ /* 0x000ff00000000800 */
[----:B------:R-:W-:Y:S08]  /*2d00*/  MUFU.EX2 R20, R20 ;  /* 0x0000001400147308 */ /* 0x000ff00000000800 */
[----:B------:R-:W-:Y:S01]  /*2d10*/  MUFU.EX2 R57, R57 ;  /* 0x0000003900397308 */ /* 0x000fe20000000800 */
[----:B--2---:R-:W-:Y:S01]  /*2d20*/  FMNMX.FTZ R25, R24, R5, !PT ;  /* 0x0000000518197209 */ /* 0x004fe20007810000 */
[----:B------:R-:W-:Y:S01]  /*2d30*/  FFMA.FTZ R24, R80, UR40, -R88 ;  /* 0x0000002850187c23 */ /* 0x000fe20008010858 */
[----:B------:R-:W-:-:S05]  /*2d40*/  IMAD.MOV.U32 R88, RZ, RZ, R151 ;  /* 0x000000ffff587224 */ /* 0x000fca00078e0097 */
[----:B------:R-:W-:Y:S01]  /*2d50*/  MUFU.EX2 R60, R60 ;  /* 0x0000003c003c7308 */ /* 0x000fe20000000800 */
[----:B------:R-:W2:Y:S01]  /*2d60*/  SHFL.BFLY PT, R28, R25, 0x1, 0x1f ;  /* 0x0c201f00191c7f89 */ /* 0x000ea200000e0000 */
[----:B------:R-:W-:-:S06]  /*2d70*/  IMAD.MOV.U32 R80, RZ, RZ, R151 ;  /* 0x000000ffff507224 */ /* 0x000fcc00078e0097 */
[----:B------:R-:W-:Y:S08]  /*2d80*/  MUFU.EX2 R61, R61 ;  /* 0x0000003d003d7308 */ /* 0x000ff00000000800 */
[----:B------:R-:W-:Y:S08]  /*2d90*/  MUFU.EX2 R64, R64 ;  /* 0x0000004000407308 */ /* 0x000ff00000000800 */
[----:B------:R-:W-:Y:S01]  /*2da0*/  MUFU.EX2 R65, R65 ;  /* 0x0000004100417308 */ /* 0x000fe20000000800 */
[----:B--2---:R-:W-:Y:S01]  /*2db0*/  FMNMX.FTZ R5, R25, R28, !PT ;  /* 0x0000001c19057209 */ /* 0x004fe20007810000 */
[----:B------:R-:W-:-:S03]  /*2dc0*/  IMAD.U32 R28, RZ, RZ, UR40 ;  /* 0x00000028ff1c7e24 */ /* 0x000fc6000f8e00ff */
[C---:B------:R-:W-:Y:S01]  /*2dd0*/  FSETP.NEU.FTZ.AND P1, PT, R5.reuse, -INF , PT ;  /* 0xff8000000500780b */ /* 0x040fe20003f3d000 */
[----:B------:R-:W-:-:S01]  /*2de0*/  FFMA.FTZ R25, R5, R28, -8 ;  /* 0xc100000005197423 */ /* 0x000fc2000001001c */
[----:B------:R-:W-:Y:S01]  /*2df0*/  FADD.FTZ R28, R6, R29 ;  /* 0x0000001d061c7221 */ /* 0x000fe20000010000 */
[----:B------:R-:W-:Y:S03]  /*2e00*/  MUFU.EX2 R68, R68 ;  /* 0x0000004400447308 */ /* 0x000fe60000000800 */
[----:B------:R-:W-:Y:S01]  /*2e10*/  FSEL R25, R25, RZ, P1 ;  /* 0x000000ff19197208 */ /* 0x000fe20000800000 */
[----:B------:R-:W-:Y:S01]  /*2e20*/  FADD.FTZ R29, R9, R28 ;  /* 0x0000001c091d7221 */ /* 0x000fe20000010000 */
[----:B------:R-:W-:-:S03]  /*2e30*/  PLOP3.LUT P1, PT, PT, PT, UP0, 0x80, 0x0 ;  /* 0x000000000000781c */ /* 0x000fc60003f2f008 */
[--C-:B------:R-:W-:Y:S01]  /*2e40*/  FFMA.FTZ R26, R26, UR40, -R25.reuse ;  /* 0x000000281a1a7c23 */ /* 0x100fe20008010819 */
[----:B------:R-:W-:-:S01]  /*2e50*/  FFMA.FTZ R27, R27, UR40, -R25 ;  /* 0x000000281b1b7c23 */ /* 0x000fc20008010819 */
[--C-:B------:R-:W-:Y:S01]  /*2e60*/  FFMA.FTZ R30, R30, UR40, -R25.reuse ;  /* 0x000000281e1e7c23 */ /* 0x100fe20008010819 */
[----:B------:R-:W-:-:S01]  /*2e70*/  FFMA.FTZ R31, R31, UR40, -R25 ;  /* 0x000000281f1f7c23 */ /* 0x000fc20008010819 */
[--C-:B------:R-:W-:Y:S01]  /*2e80*/  FFMA.FTZ R34, R34, UR40, -R25.reuse ;  /* 0x0000002822227c23 */ /* 0x100fe20008010819 */
[----:B------:R-:W-:-:S01]  /*2e90*/  FFMA.FTZ R35, R35, UR40, -R25 ;  /* 0x0000002823237c23 */ /* 0x000fc20008010819 */
[----:B------:R-:W-:Y:S01]  /*2ea0*/  MUFU.EX2 R26, R26 ;  /* 0x0000001a001a7308 */ /* 0x000fe20000000800 */
[----:B------:R-:W-:-:S01]  /*2eb0*/  FFMA.FTZ R38, R38, UR40, -R25 ;  /* 0x0000002826267c23 */ /* 0x000fc20008010819 */
[--C-:B------:R-:W-:Y:S01]  /*2ec0*/  FFMA.FTZ R39, R39, UR40, -R25.reuse ;  /* 0x0000002827277c23 */ /* 0x100fe20008010819 */
[----:B------:R-:W-:-:S01]  /*2ed0*/  FFMA.FTZ R42, R42, UR40, -R25 ;  /* 0x000000282a2a7c23 */ /* 0x000fc20008010819 */
[----:B------:R-:W-:Y:S01]  /*2ee0*/  FFMA.FTZ R43, R43, UR40, -R25 ;  /* 0x000000282b2b7c23 */ /* 0x000fe20008010819 */
[----:B------:R-:W-:-:S01]  /*2ef0*/  FADD.FTZ R28, R8, R29 ;  /* 0x0000001d081c7221 */ /* 0x000fc20000010000 */
[--C-:B------:R-:W-:Y:S01]  /*2f00*/  FFMA.FTZ R46, R46, UR40, -R25.reuse ;  /* 0x000000282e2e7c23 */ /* 0x100fe20008010819 */
[----:B------:R-:W-:-:S01]  /*2f10*/  FFMA.FTZ R47, R47, UR40, -R25 ;  /* 0x000000282f2f7c23 */ /* 0x000fc20008010819 */
[----:B------:R-:W2:Y:S01]  /*2f20*/  MUFU.EX2 R27, R27 ;  /* 0x0000001b001b7308 */ /* 0x000ea20000000800 */
[----:B------:R-:W-:-:S01]  /*2f30*/  FADD.FTZ R29, R11, R28 ;  /* 0x0000001c0b1d7221 */ /* 0x000fc20000010000 */
[--C-:B------:R-:W-:Y:S01]  /*2f40*/  FFMA.FTZ R50, R50, UR40, -R25.reuse ;  /* 0x0000002832327c23 */ /* 0x100fe20008010819 */
[----:B------:R-:W-:-:S01]  /*2f50*/  FFMA.FTZ R51, R51, UR40, -R25 ;  /* 0x0000002833337c23 */ /* 0x000fc20008010819 */
[----:B------:R-:W-:Y:S01]  /*2f60*/  FFMA.FTZ R54, R54, UR40, -R25 ;  /* 0x0000002836367c23 */ /* 0x000fe20008010819 */
[----:B------:R-:W-:-:S01]  /*2f70*/  FADD.FTZ R28, R10, R29 ;  /* 0x0000001d0a1c7221 */ /* 0x000fc20000010000 */
[--C-:B------:R-:W-:Y:S01]  /*2f80*/  FFMA.FTZ R55, R55, UR40, -R25.reuse ;  /* 0x0000002837377c23 */ /* 0x100fe20008010819 */
[----:B------:R-:W-:-:S01]  /*2f90*/  FFMA.FTZ R58, R58, UR40, -R25 ;  /* 0x000000283a3a7c23 */ /* 0x000fc20008010819 */
[----:B------:R-:W3:Y:S01]  /*2fa0*/  MUFU.EX2 R30, R30 ;  /* 0x0000001e001e7308 */ /* 0x000ee20000000800 */
[----:B------:R-:W-:-:S01]  /*2fb0*/  FFMA.FTZ R59, R59, UR40, -R25 ;  /* 0x000000283b3b7c23 */ /* 0x000fc20008010819 */
[--C-:B------:R-:W-:Y:S01]  /*2fc0*/  FFMA.FTZ R62, R62, UR40, -R25.reuse ;  /* 0x000000283e3e7c23 */ /* 0x100fe20008010819 */
[----:B------:R-:W-:-:S01]  /*2fd0*/  FFMA.FTZ R63, R63, UR40, -R25 ;  /* 0x000000283f3f7c23 */ /* 0x000fc20008010819 */
[--C-:B------:R-:W-:Y:S01]  /*2fe0*/  FFMA.FTZ R66, R66, UR40, -R25.reuse ;  /* 0x0000002842427c23 */ /* 0x100fe20008010819 */
[----:B------:R-:W-:-:S01]  /*2ff0*/  FFMA.FTZ R67, R67, UR40, -R25 ;  /* 0x0000002843437c23 */ /* 0x000fc20008010819 */
[--C-:B------:R-:W-:Y:S01]  /*3000*/  FFMA.FTZ R70, R70, UR40, -R25.reuse ;  /* 0x0000002846467c23 */ /* 0x100fe20008010819 */
[----:B------:R-:W-:-:S01]  /*3010*/  FFMA.FTZ R71, R71, UR40, -R25 ;  /* 0x0000002847477c23 */ /* 0x000fc20008010819 */
[----:B------:R-:W4:Y:S01]  /*3020*/  MUFU.EX2 R31, R31 ;  /* 0x0000001f001f7308 */ /* 0x000f220000000800 */
[----:B--2---:R-:W-:-:S01]  /*3030*/  FADD.FTZ R33, R26, R27 ;  /* 0x0000001b1a217221 */ /* 0x004fc20000010000 */
[--C-:B------:R-:W-:Y:S01]  /*3040*/  FFMA.FTZ R74, R74, UR40, -R25.reuse ;  /* 0x000000284a4a7c23 */ /* 0x100fe20008010819 */
[----:B------:R-:W-:-:S01]  /*3050*/  FFMA.FTZ R75, R75, UR40, -R25 ;  /* 0x000000284b4b7c23 */ /* 0x000fc20008010819 */
[--C-:B------:R-:W-:Y:S01]  /*3060*/  FFMA.FTZ R78, R78, UR40, -R25.reuse ;  /* 0x000000284e4e7c23 */ /* 0x100fe20008010819 */
[----:B------:R-:W-:-:S01]  /*3070*/  FFMA.FTZ R79, R79, UR40, -R25 ;  /* 0x000000284f4f7c23 */ /* 0x000fc20008010819 */
[--C-:B------:R-:W-:Y:S01]  /*3080*/  FFMA.FTZ R82, R82, UR40, -R25.reuse ;  /* 0x0000002852527c23 */ /* 0x100fe20008010819 */
[----:B------:R-:W-:-:S01]  /*3090*/  FFMA.FTZ R83, R83, UR40, -R25 ;  /* 0x0000002853537c23 */ /* 0x000fc20008010819 */
[----:B------:R-:W2:Y:S01]  /*30a0*/  MUFU.EX2 R34, R34 ;  /* 0x0000002200227308 */ /* 0x000ea20000000800 */
[----:B---3--:R-:W-:-:S01]  /*30b0*/  FADD.FTZ R32, R30, R33 ;  /* 0x000000211e207221 */ /* 0x008fc20000010000 */
[--C-:B------:R-:W-:Y:S01]  /*30c0*/  FFMA.FTZ R86, R86, UR40, -R25.reuse ;  /* 0x0000002856567c23 */ /* 0x100fe20008010819 */
[----:B------:R-:W-:-:S01]  /*30d0*/  FFMA.FTZ R25, R87, UR40, -R25 ;  /* 0x0000002857197c23 */ /* 0x000fc20008010819 */
[----:B------:R-:W-:-:S04]  /*30e0*/  IMAD.MOV.U32 R87, RZ, RZ, R151 ;  /* 0x000000ffff577224 */ /* 0x000fc800078e0097 */
[----:B------:R-:W1:Y:S01]  /*30f0*/  MUFU.EX2 R35, R35 ;  /* 0x0000002300237308 */ /* 0x000e620000000800 */
[----:B----4-:R-:W-:-:S01]  /*3100*/  FADD.FTZ R33, R31, R32 ;  /* 0x000000201f217221 */ /* 0x010fc20000010000 */
[----:B------:R-:W-:Y:S01]  /*3110*/  F2FP.SATFINITE.E4M3.F32.PACK_AB_MERGE_C R30, R31, R30, RZ ;  /* 0x0000001e1f1e723e */ /* 0x000fe200048070ff */
[----:B------:R-:W-:-:S03]  /*3120*/  IMAD.MOV.U32 R31, RZ, RZ, R151 ;  /* 0x000000ffff1f7224 */ /* 0x000fc600078e0097 */
[----:B------:R-:W-:Y:S01]  /*3130*/  F2FP.SATFINITE.E4M3.F32.PACK_AB_MERGE_C R217, R27, R26, R30 ;  /* 0x0000001a1bd9723e */ /* 0x000fe2000480701e */
[----:B------:R-:W-:Y:S01]  /*3140*/  IMAD.MOV.U32 R30, RZ, RZ, R151 ;  /* 0x000000ffff1e7224 */ /* 0x000fe200078e0097 */
[----:B------:R-:W3:Y:S01]  /*3150*/  MUFU.EX2 R38, R38 ;  /* 0x0000002600267308 */ /* 0x000ee20000000800 */
[----:B--2---:R-:W-:-:S01]  /*3160*/  FADD.FTZ R32, R34, R33 ;  /* 0x0000002122207221 */ /* 0x004fc20000010000 */
[--C-:B------:R-:W-:Y:S02]  /*3170*/  IMAD.MOV.U32 R33, RZ, RZ, R151.reuse ;  /* 0x000000ffff217224 */ /* 0x100fe400078e0097 */
[--C-:B------:R-:W-:Y:S02]  /*3180*/  IMAD.MOV.U32 R27, RZ, RZ, R151.reuse ;  /* 0x000000ffff1b7224 */ /* 0x100fe400078e0097 */
[----:B------:R-:W-:Y:S02]  /*3190*/  IMAD.MOV.U32 R26, RZ, RZ, R151 ;  /* 0x000000ffff1a7224 */ /* 0x000fe400078e0097 */
[----:B------:R-:W2:Y:S01]  /*31a0*/  MUFU.EX2 R39, R39 ;  /* 0x0000002700277308 */ /* 0x000ea20000000800 */
[----:B-1----:R-:W-:-:S07]  /*31b0*/  FADD.FTZ R3, R35, R32 ;  /* 0x0000002023037221 */ /* 0x002fce0000010000 */
[----:B------:R-:W1:Y:S01]  /*31c0*/  MUFU.EX2 R42, R42 ;  /* 0x0000002a002a7308 */ /* 0x000e620000000800 */
[----:B---3--:R-:W-:-:S01]  /*31d0*/  FADD.FTZ R32, R38, R3 ;  /* 0x0000000326207221 */ /* 0x008fc20000010000 */
[----:B------:R-:W-:-:S04]  /*31e0*/  FADD.FTZ R3, R13, R28 ;  /* 0x0000001c0d037221 */ /* 0x000fc80000010000 */
[----:B------:R-:W-:Y:S02]  /*31f0*/  FADD.FTZ R28, R12, R3 ;  /* 0x000000030c1c7221 */ /* 0x000fe40000010000 */
[----:B------:R-:W3:Y:S01]  /*3200*/  MUFU.EX2 R43, R43 ;  /* 0x0000002b002b7308 */ /* 0x000ee20000000800 */
[----:B--2---:R-:W-:-:S01]  /*3210*/  FADD.FTZ R29, R39, R32 ;  /* 0x00000020271d7221 */ /* 0x004fc20000010000 */
[----:B------:R-:W-:Y:S01]  /*3220*/  FADD.FTZ R3, R15, R28 ;  /* 0x0000001c0f037221 */ /* 0x000fe20000010000 */
[----:B------:R-:W-:Y:S01]  /*3230*/  F2FP.SATFINITE.E4M3.F32.PACK_AB_MERGE_C R38, R39, R38, RZ ;  /* 0x000000262726723e */ /* 0x000fe200048070ff */
[----:B------:R-:W-:Y:S02]  /*3240*/  IMAD.MOV.U32 R39, RZ, RZ, R151 ;  /* 0x000000ffff277224 */ /* 0x000fe400078e0097 */
[----:B------:R-:W-:-:S01]  /*3250*/  FADD.FTZ R28, R44, R3 ;  /* 0x000000032c1c7221 */ /* 0x000fc20000010000 */
[----:B------:R-:W-:Y:S01]  /*3260*/  F2FP.SATFINITE.E4M3.F32.PACK_AB_MERGE_C R44, R45, R44, RZ ;  /* 0x0000002c2d2c723e */ /* 0x000fe200048070ff */
[----:B------:R-:W2:Y:S01]  /*3270*/  MUFU.EX2 R46, R46 ;  /* 0x0000002e002e7308 */ /* 0x000ea20000000800 */
[----:B-1----:R-:W-:-:S01]  /*3280*/  FADD.FTZ R32, R42, R29 ;  /* 0x0000001d2a207221 */ /* 0x002fc20000010000 */
[----:B------:R-:W-:Y:S01]  /*3290*/  FADD.FTZ R3, R45, R28 ;  /* 0x0000001c2d037221 */ /* 0x000fe20000010000 */
[----:B------:R-:W-:Y:S01]  /*32a0*/  F2FP.SATFINITE.E4M3.F32.PACK_AB_MERGE_C R220, R15, R12, R44 ;  /* 0x0000000c0fdc723e */ /* 0x000fe2000480702c */
[----:B------:R-:W-:Y:S01]  /*32b0*/  IMAD.MOV.U32 R45, RZ, RZ, R151 ;  /* 0x000000ffff2d7224 */ /* 0x000fe200078e0097 */
[----:B------:R-:W-:Y:S01]  /*32c0*/  F2FP.SATFINITE.E4M3.F32.PACK_AB_MERGE_C R219, R35, R34, R38 ;  /* 0x0000002223db723e */ /* 0x000fe20004807026 */
[----:B------:R-:W-:Y:S01]  /*32d0*/  FADD.FTZ R28, R14, R3 ;  /* 0x000000030e1c7221 */ /* 0x000fe20000010000 */
[----:B------:R-:W-:Y:S01]  /*32e0*/  IMAD.MOV.U32 R44, RZ, RZ, R151 ;  /* 0x000000ffff2c7224 */ /* 0x000fe200078e0097 */
[----:B------:R-:W1:Y:S01]  /*32f0*/  MUFU.EX2 R47, R47 ;  /* 0x0000002f002f7308 */ /* 0x000e620000000800 */
[----:B---3--:R-:W-:-:S01]  /*3300*/  FADD.FTZ R29, R43, R32 ;  /* 0x000000202b1d7221 */ /* 0x008fc20000010000 */
[----:B------:R-:W-:Y:S01]  /*3310*/  FADD.FTZ R3, R21, R28 ;  /* 0x0000001c15037221 */ /* 0x000fe20000010000 */
[----:B------:R-:W-:-:S02]  /*3320*/  IMAD.MOV.U32 R38, RZ, RZ, R151 ;  /* 0x000000ffff267224 */ /* 0x000fc400078e0097 */
[----:B------:R-:W-:Y:S02]  /*3330*/  IMAD.MOV.U32 R35, RZ, RZ, R151 ;  /* 0x000000ffff237224 */ /* 0x000fe400078e0097 */
[----:B------:R-:W-:-:S01]  /*3340*/  FADD.FTZ R6, R52, R3 ;  /* 0x0000000334067221 */ /* 0x000fc20000010000 */
[----:B------:R-:W-:Y:S01]  /*3350*/  F2FP.SATFINITE.E4M3.F32.PACK_AB_MERGE_C R52, R53, R52, RZ ;  /* 0x000000343534723e */ /* 0x000fe200048070ff */
[----:B------:R-:W3:Y:S01]  /*3360*/  MUFU.EX2 R50, R50 ;  /* 0x0000003200327308 */ /* 0x000ee20000000800 */
[----:B--2---:R-:W-:-:S01]  /*3370*/  FADD.FTZ R32, R46, R29 ;  /* 0x0000001d2e207221 */ /* 0x004fc20000010000 */
[----:B------:R-:W-:Y:S01]  /*3380*/  FADD.FTZ R53, R53, R6 ;  /* 0x0000000635357221 */ /* 0x000fe20000010000 */
[----:B------:R-:W-:Y:S01]  /*3390*/  F2FP.SATFINITE.E4M3.F32.PACK_AB_MERGE_C R222, R21, R14, R52 ;  /* 0x0000000e15de723e */ /* 0x000fe20004807034 */
[----:B------:R-:W-:Y:S02]  /*33a0*/  IMAD.MOV.U32 R52, RZ, RZ, R151 ;  /* 0x000000ffff347224 */ /* 0x000fe400078e0097 */
[----:B------:R-:W-:-:S01]  /*33b0*/  FADD.FTZ R6, R20, R53 ;  /* 0x0000003514067221 */ /* 0x000fc20000010000 */
[----:B------:R-:W-:Y:S01]  /*33c0*/  IMAD.MOV.U32 R53, RZ, RZ, R151 ;  /* 0x000000ffff357224 */ /* 0x000fe200078e0097 */
[----:B------:R-:W2:Y:S01]  /*33d0*/  MUFU.EX2 R51, R51 ;  /* 0x0000003300337308 */ /* 0x000ea20000000800 */
[----:B-1----:R-:W-:-:S01]  /*33e0*/  FADD.FTZ R29, R47, R32 ;  /* 0x000000202f1d7221 */ /* 0x002fc20000010000 */
[----:B------:R-:W-:Y:S01]  /*33f0*/  F2FP.SATFINITE.E4M3.F32.PACK_AB_MERGE_C R46, R47, R46, RZ ;  /* 0x0000002e2f2e723e */ /* 0x000fe200048070ff */
[----:B------:R-:W-:-:S02]  /*3400*/  IMAD.MOV.U32 R47, RZ, RZ, R151 ;  /* 0x000000ffff2f7224 */ /* 0x000fc400078e0097 */
[--C-:B------:R-:W-:Y:S01]  /*3410*/  IMAD.MOV.U32 R34, RZ, RZ, R151.reuse ;  /* 0x000000ffff227224 */ /* 0x100fe200078e0097 */
[----:B------:R-:W-:Y:S01]  /*3420*/  F2FP.SATFINITE.E4M3.F32.PACK_AB_MERGE_C R221, R43, R42, R46 ;  /* 0x0000002a2bdd723e */ /* 0x000fe2000480702e */
[----:B------:R-:W-:Y:S01]  /*3430*/  IMAD.MOV.U32 R46, RZ, RZ, R151 ;  /* 0x000000ffff2e7224 */ /* 0x000fe200078e0097 */
[----:B------:R-:W1:Y:S01]  /*3440*/  MUFU.EX2 R54, R54 ;  /* 0x0000003600367308 */ /* 0x000e620000000800 */
[----:B---3--:R-:W-:-:S01]  /*3450*/  FADD.FTZ R32, R50, R29 ;  /* 0x0000001d32207221 */ /* 0x008fc20000010000 */
[--C-:B------:R-:W-:Y:S02]  /*3460*/  IMAD.MOV.U32 R43, RZ, RZ, R151.reuse ;  /* 0x000000ffff2b7224 */ /* 0x100fe400078e0097 */
[--C-:B------:R-:W-:Y:S02]  /*3470*/  IMAD.MOV.U32 R42, RZ, RZ, R151.reuse ;  /* 0x000000ffff2a7224 */ /* 0x100fe400078e0097 */
[----:B------:R-:W-:Y:S02]  /*3480*/  IMAD.MOV.U32 R29, RZ, RZ, R151 ;  /* 0x000000ffff1d7224 */ /* 0x000fe400078e0097 */
[----:B------:R-:W3:Y:S01]  /*3490*/  MUFU.EX2 R55, R55 ;  /* 0x0000003700377308 */ /* 0x000ee20000000800 */
[----:B--2---:R-:W-:-:S01]  /*34a0*/  FADD.FTZ R9, R51, R32 ;  /* 0x0000002033097221 */ /* 0x004fc20000010000 */
[----:B------:R-:W-:-:S02]  /*34b0*/  IMAD.MOV.U32 R32, RZ, RZ, R151 ;  /* 0x000000ffff207224 */ /* 0x000fc400078e0097 */
[----:B------:R-:W-:-:S04]  /*34c0*/  IMAD.MOV.U32 R28, RZ, RZ, R151 ;  /* 0x000000ffff1c7224 */ /* 0x000fc800078e0097 */
[----:B------:R-:W2:Y:S01]  /*34d0*/  MUFU.EX2 R58, R58 ;  /* 0x0000003a003a7308 */ /* 0x000ea20000000800 */
[----:B-1----:R-:W-:-:S07]  /*34e0*/  FADD.FTZ R10, R54, R9 ;  /* 0x00000009360a7221 */ /* 0x002fce0000010000 */
[----:B------:R-:W1:Y:S01]  /*34f0*/  MUFU.EX2 R59, R59 ;  /* 0x0000003b003b7308 */ /* 0x000e620000000800 */
[----:B---3--:R-:W-:-:S01]  /*3500*/  FADD.FTZ R3, R55, R10 ;  /* 0x0000000a37037221 */ /* 0x008fc20000010000 */
[----:B------:R-:W-:Y:S01]  /*3510*/  F2FP.SATFINITE.E4M3.F32.PACK_AB_MERGE_C R54, R55, R54, RZ ;  /* 0x000000363736723e */ /* 0x000fe200048070ff */
[----:B------:R-:W-:-:S03]  /*3520*/  IMAD.MOV.U32 R55, RZ, RZ, R151 ;  /* 0x000000ffff377224 */ /* 0x000fc600078e0097 */
[----:B------:R-:W-:Y:S01]  /*3530*/  F2FP.SATFINITE.E4M3.F32.PACK_AB_MERGE_C R223, R51, R50, R54 ;  /* 0x0000003233df723e */ /* 0x000fe20004807036 */
[----:B------:R-:W-:Y:S01]  /*3540*/  IMAD.MOV.U32 R54, RZ, RZ, R151 ;  /* 0x000000ffff367224 */ /* 0x000fe200078e0097 */
[----:B------:R-:W3:Y:S01]  /*3550*/  MUFU.EX2 R62, R62 ;  /* 0x0000003e003e7308 */ /* 0x000ee20000000800 */
[----:B--2---:R-:W-:-:S01]  /*3560*/  FADD.FTZ R10, R58, R3 ;  /* 0x000000033a0a7221 */ /* 0x004fc20000010000 */
[----:B------:R-:W-:Y:S01]  /*3570*/  FADD.FTZ R3, R57, R6 ;  /* 0x0000000639037221 */ /* 0x000fe20000010000 */
[--C-:B------:R-:W-:Y:S02]  /*3580*/  IMAD.MOV.U32 R51, RZ, RZ, R151.reuse ;  /* 0x000000ffff337224 */ /* 0x100fe400078e0097 */
[----:B------:R-:W-:Y:S02]  /*3590*/  IMAD.MOV.U32 R50, RZ, RZ, R151 ;  /* 0x000000ffff327224 */ /* 0x000fe400078e0097 */
[----:B------:R-:W-:-:S01]  /*35a0*/  FADD.FTZ R6, R60, R3 ;  /* 0x000000033c067221 */ /* 0x000fc20000010000 */
[----:B------:R-:W-:Y:S01]  /*35b0*/  F2FP.SATFINITE.E4M3.F32.PACK_AB_MERGE_C R60, R61, R60, RZ ;  /* 0x0000003c3d3c723e */ /* 0x000fe200048070ff */
[----:B------:R-:W2:Y:S01]  /*35c0*/  MUFU.EX2 R63, R63 ;  /* 0x0000003f003f7308 */ /* 0x000ea20000000800 */
[----:B-1----:R-:W-:-:S01]  /*35d0*/  FADD.FTZ R9, R59, R10 ;  /* 0x0000000a3b097221 */ /* 0x002fc20000010000 */
[----:B------:R-:W-:Y:S01]  /*35e0*/  FADD.FTZ R61, R61, R6 ;  /* 0x000000063d3d7221 */ /* 0x000fe20000010000 */
[----:B------:R-:W-:Y:S01]  /*35f0*/  F2FP.SATFINITE.E4M3.F32.PACK_AB_MERGE_C R224, R57, R20, R60 ;  /* 0x0000001439e0723e */ /* 0x000fe2000480703c */
[----:B------:R-:W-:-:S02]  /*3600*/  IMAD.MOV.U32 R60, RZ, RZ, R151 ;  /* 0x000000ffff3c7224 */ /* 0x000fc400078e0097 */
[----:B------:R-:W-:Y:S02]  /*3610*/  IMAD.MOV.U32 R57, RZ, RZ, R151 ;  /* 0x000000ffff397224 */ /* 0x000fe400078e0097 */
[----:B------:R-:W1:Y:S01]  /*3620*/  MUFU.EX2 R66, R66 ;  /* 0x0000004200427308 */ /* 0x000e620000000800 */
[----:B---3--:R-:W-:-:S07]  /*3630*/  FADD.FTZ R4, R62, R9 ;  /* 0x000000093e047221 */ /* 0x008fce0000010000 */
[----:B------:R-:W3:Y:S01]  /*3640*/  MUFU.EX2 R67, R67 ;  /* 0x0000004300437308 */ /* 0x000ee20000000800 */
[C---:B--2---:R-:W-:Y:S01]  /*3650*/  F2FP.SATFINITE.E4M3.F32.PACK_AB_MERGE_C R62, R63.reuse, R62, RZ ;  /* 0x0000003e3f3e723e */ /* 0x044fe200048070ff */
[----:B------:R-:W-:Y:S01]  /*3660*/  FADD.FTZ R63, R63, R4 ;  /* 0x000000043f3f7221 */ /* 0x000fe20000010000 */
[----:B------:R-:W-:-:S01]  /*3670*/  FADD.FTZ R4, R64, R61 ;  /* 0x0000003d40047221 */ /* 0x000fc20000010000 */
[--C-:B------:R-:W-:Y:S01]  /*3680*/  IMAD.MOV.U32 R61, RZ, RZ, R151.reuse ;  /* 0x000000ffff3d7224 */ /* 0x100fe200078e0097 */
[----:B------:R-:W-:Y:S01]  /*3690*/  F2FP.SATFINITE.E4M3.F32.PACK_AB_MERGE_C R225, R59, R58, R62 ;  /* 0x0000003a3be1723e */ /* 0x000fe2000480703e */
[----:B------:R-:W-:Y:S02]  /*36a0*/  IMAD.MOV.U32 R62, RZ, RZ, R151 ;  /* 0x000000ffff3e7224 */ /* 0x000fe400078e0097 */
[----:B------:R-:W-:-:S01]  /*36b0*/  FADD.FTZ R3, R65, R4 ;  /* 0x0000000441037221 */ /* 0x000fc20000010000 */
[----:B------:R-:W2:Y:S01]  /*36c0*/  MUFU.EX2 R70, R70 ;  /* 0x0000004600467308 */ /* 0x000ea20000000800 */
[----:B-1----:R-:W-:-:S01]  /*36d0*/  FADD.FTZ R6, R66, R63 ;  /* 0x0000003f42067221 */ /* 0x002fc20000010000 */
[----:B------:R-:W-:-:S02]  /*36e0*/  IMAD.MOV.U32 R63, RZ, RZ, R151 ;  /* 0x000000ffff3f7224 */ /* 0x000fc400078e0097 */
[----:B------:R-:W-:-:S01]  /*36f0*/  FADD.FTZ R4, R68, R3 ;  /* 0x0000000344047221 */ /* 0x000fc20000010000 */
[--C-:B------:R-:W-:Y:S02]  /*3700*/  IMAD.MOV.U32 R59, RZ, RZ, R151.reuse ;  /* 0x000000ffff3b7224 */ /* 0x100fe400078e0097 */
[----:B------:R-:W-:Y:S01]  /*3710*/  IMAD.MOV.U32 R58, RZ, RZ, R151 ;  /* 0x000000ffff3a7224 */ /* 0x000fe200078e0097 */
[----:B------:R-:W1:Y:S01]  /*3720*/  MUFU.EX2 R69, R69 ;  /* 0x0000004500457308 */ /* 0x000e620000000800 */
[----:B---3--:R-:W-:-:S07]  /*3730*/  FADD.FTZ R7, R67, R6 ;  /* 0x0000000643077221 */ /* 0x008fce0000010000 */
[----:B------:R-:W3:Y:S01]  /*3740*/  MUFU.EX2 R71, R71 ;  /* 0x0000004700477308 */ /* 0x000ee20000000800 */
[----:B--2---:R-:W-:-:S07]  /*3750*/  FADD.FTZ R6, R70, R7 ;  /* 0x0000000746067221 */ /* 0x004fce0000010000 */
[----:B------:R-:W-:Y:S01]  /*3760*/  MUFU.EX2 R76, R76 ;  /* 0x0000004c004c7308 */ /* 0x000fe20000000800 */
[C---:B-1----:R-:W-:Y:S01]  /*3770*/  F2FP.SATFINITE.E4M3.F32.PACK_AB_MERGE_C R68, R69.reuse, R68, RZ ;  /* 0x000000444544723e */ /* 0x042fe200048070ff */
[----:B------:R-:W-:-:S03]  /*3780*/  FADD.FTZ R69, R69, R4 ;  /* 0x0000000445457221 */ /* 0x000fc60000010000 */
[----:B------:R-:W-:Y:S01]  /*3790*/  F2FP.SATFINITE.E4M3.F32.PACK_AB_MERGE_C R226, R65, R64, R68 ;  /* 0x0000004041e2723e */ /* 0x000fe20004807044 */
[--C-:B------:R-:W-:Y:S02]  /*37a0*/  IMAD.MOV.U32 R68, RZ, RZ, R151.reuse ;  /* 0x000000ffff447224 */ /* 0x100fe400078e0097 */
[----:B------:R-:W1:Y:S01]  /*37b0*/  MUFU.EX2 R77, R77 ;  /* 0x0000004d004d7308 */ /* 0x000e620000000800 */
[C---:B---3--:R-:W-:Y:S01]  /*37c0*/  F2FP.SATFINITE.E4M3.F32.PACK_AB_MERGE_C R70, R71.reuse, R70, RZ ;  /* 0x000000464746723e */ /* 0x048fe200048070ff */
[----:B------:R-:W-:Y:S01]  /*37d0*/  FADD.FTZ R71, R71, R6 ;  /* 0x0000000647477221 */ /* 0x000fe20000010000 */
[--C-:B------:R-:W-:Y:S02]  /*37e0*/  IMAD.MOV.U32 R65, RZ, RZ, R151.reuse ;  /* 0x000000ffff417224 */ /* 0x100fe400078e0097 */
[----:B------:R-:W-:Y:S01]  /*37f0*/  F2FP.SATFINITE.E4M3.F32.PACK_AB_MERGE_C R227, R67, R66, R70 ;  /* 0x0000004243e3723e */ /* 0x000fe20004807046 */
[--C-:B------:R-:W-:Y:S02]  /*3800*/  IMAD.MOV.U32 R70, RZ, RZ, R151.reuse ;  /* 0x000000ffff467224 */ /* 0x100fe400078e0097 */
[----:B------:R-:W2:Y:S01]  /*3810*/  MUFU.EX2 R72, R72 ;  /* 0x0000004800487308 */ /* 0x000ea20000000800 */
[----:B------:R-:W-:-:S02]  /*3820*/  IMAD.MOV.U32 R67, RZ, RZ, R151 ;  /* 0x000000ffff437224 */ /* 0x000fc400078e0097 */
[--C-:B------:R-:W-:Y:S02]  /*3830*/  IMAD.MOV.U32 R66, RZ, RZ, R151.reuse ;  /* 0x000000ffff427224 */ /* 0x100fe400078e0097 */
[----:B------:R-:W-:-:S03]  /*3840*/  IMAD.MOV.U32 R64, RZ, RZ, R151 ;  /* 0x000000ffff407224 */ /* 0x000fc600078e0097 */
[----:B------:R-:W3:Y:S01]  /*3850*/  MUFU.EX2 R74, R74 ;  /* 0x0000004a004a7308 */ /* 0x000ee20000000800 */
[----:B-1----:R-:W-:-:S07]  /*3860*/  F2FP.SATFINITE.E4M3.F32.PACK_AB_MERGE_C R3, R77, R76, RZ ;  /* 0x0000004c4d03723e */ /* 0x002fce00048070ff */
[----:B------:R-:W1:Y:S01]  /*3870*/  MUFU.EX2 R73, R73 ;  /* 0x0000004900497308 */ /* 0x000e620000000800 */
[----:B--2---:R-:W-:-:S01]  /*3880*/  FADD.FTZ R4, R72, R69 ;  /* 0x0000004548047221 */ /* 0x004fc20000010000 */
[----:B------:R-:W-:-:S06]  /*3890*/  IMAD.MOV.U32 R69, RZ, RZ, R151 ;  /* 0x000000ffff457224 */ /* 0x000fcc00078e0097 */
[----:B------:R-:W2:Y:S01]  /*38a0*/  MUFU.EX2 R75, R75 ;  /* 0x0000004b004b7308 */ /* 0x000ea20000000800 */
[----:B---3--:R-:W-:-:S01]  /*38b0*/  FADD.FTZ R6, R74, R71 ;  /* 0x000000474a067221 */ /* 0x008fc20000010000 */
[----:B------:R-:W-:-:S06]  /*38c0*/  IMAD.MOV.U32 R71, RZ, RZ, R151 ;  /* 0x000000ffff477224 */ /* 0x000fcc00078e0097 */
[----:B------:R-:W3:Y:S01]  /*38d0*/  MUFU.EX2 R78, R78 ;  /* 0x0000004e004e7308 */ /* 0x000ee20000000800 */
[C---:B-1----:R-:W-:Y:S01]  /*38e0*/  F2FP.SATFINITE.E4M3.F32.PACK_AB_MERGE_C R228, R73.reuse, R72, R3 ;  /* 0x0000004849e4723e */ /* 0x042fe20004807003 */
[----:B------:R-:W-:Y:S01]  /*38f0*/  FADD.FTZ R73, R73, R4 ;  /* 0x0000000449497221 */ /* 0x000fe20000010000 */
[----:B------:R-:W-:-:S03]  /*3900*/  IMAD.MOV.U32 R72, RZ, RZ, R151 ;  /* 0x000000ffff487224 */ /* 0x000fc600078e0097 */
[----:B------:R-:W-:Y:S01]  /*3910*/  FADD.FTZ R76, R76, R73 ;  /* 0x000000494c4c7221 */ /* 0x000fe20000010000 */
[----:B------:R-:W-:Y:S01]  /*3920*/  IMAD.MOV.U32 R73, RZ, RZ, R151 ;  /* 0x000000ffff497224 */ /* 0x000fe200078e0097 */
[----:B------:R-:W1:Y:S01]  /*3930*/  MUFU.EX2 R79, R79 ;  /* 0x0000004f004f7308 */ /* 0x000e620000000800 */
[----:B--2---:R-:W-:-:S01]  /*3940*/  FADD.FTZ R3, R75, R6 ;  /* 0x000000064b037221 */ /* 0x004fc20000010000 */
[----:B------:R-:W-:Y:S01]  /*3950*/  FADD.FTZ R77, R77, R76 ;  /* 0x0000004c4d4d7221 */ /* 0x000fe20000010000 */
[----:B------:R-:W-:-:S05]  /*3960*/  IMAD.MOV.U32 R76, RZ, RZ, R151 ;  /* 0x000000ffff4c7224 */ /* 0x000fca00078e0097 */
[----:B------:R-:W-:Y:S01]  /*3970*/  MUFU.EX2 R84, R84 ;  /* 0x0000005400547308 */ /* 0x000fe20000000800 */
[----:B---3--:R-:W-:-:S07]  /*3980*/  FADD.FTZ R4, R78, R3 ;  /* 0x000000034e047221 */ /* 0x008fce0000010000 */
[----:B------:R-:W2:Y:S01]  /*3990*/  MUFU.EX2 R85, R85 ;  /* 0x0000005500557308 */ /* 0x000ea20000000800 */
[C---:B-1----:R-:W-:Y:S01]  /*39a0*/  F2FP.SATFINITE.E4M3.F32.PACK_AB_MERGE_C R78, R79.reuse, R78, RZ ;  /* 0x0000004e4f4e723e */ /* 0x042fe200048070ff */
[----:B------:R-:W-:-:S03]  /*39b0*/  FADD.FTZ R79, R79, R4 ;  /* 0x000000044f4f7221 */ /* 0x000fc60000010000 */
[----:B------:R-:W-:Y:S01]  /*39c0*/  F2FP.SATFINITE.E4M3.F32.PACK_AB_MERGE_C R229, R75, R74, R78 ;  /* 0x0000004a4be5723e */ /* 0x000fe2000480704e */
[--C-:B------:R-:W-:Y:S02]  /*39d0*/  IMAD.MOV.U32 R78, RZ, RZ, R151.reuse ;  /* 0x000000ffff4e7224 */ /* 0x100fe400078e0097 */
[----:B------:R-:W1:Y:S01]  /*39e0*/  MUFU.EX2 R24, R24 ;  /* 0x0000001800187308 */ /* 0x000e620000000800 */
[--C-:B------:R-:W-:Y:S02]  /*39f0*/  IMAD.MOV.U32 R75, RZ, RZ, R151.reuse ;  /* 0x000000ffff4b7224 */ /* 0x100fe400078e0097 */
[----:B------:R-:W-:-:S05]  /*3a00*/  IMAD.MOV.U32 R74, RZ, RZ, R151 ;  /* 0x000000ffff4a7224 */ /* 0x000fca00078e0097 */
[----:B------:R-:W3:Y:S01]  /*3a10*/  MUFU.EX2 R82, R82 ;  /* 0x0000005200527308 */ /* 0x000ee20000000800 */
[----:B--2---:R-:W-:-:S07]  /*3a20*/  F2FP.SATFINITE.E4M3.F32.PACK_AB_MERGE_C R3, R85, R84, RZ ;  /* 0x000000545503723e */ /* 0x004fce00048070ff */
[----:B------:R-:W2:Y:S01]  /*3a30*/  MUFU.EX2 R81, R81 ;  /* 0x0000005100517308 */ /* 0x000ea20000000800 */
[----:B-1----:R-:W-:-:S01]  /*3a40*/  FADD.FTZ R4, R24, R77 ;  /* 0x0000004d18047221 */ /* 0x002fc20000010000 */
[----:B------:R-:W-:-:S06]  /*3a50*/  IMAD.MOV.U32 R77, RZ, RZ, R151 ;  /* 0x000000ffff4d7224 */ /* 0x000fcc00078e0097 */
[----:B------:R-:W1:Y:S01]  /*3a60*/  MUFU.EX2 R83, R83 ;  /* 0x0000005300537308 */ /* 0x000e620000000800 */
[----:B---3--:R-:W-:-:S01]  /*3a70*/  FADD.FTZ R6, R82, R79 ;  /* 0x0000004f52067221 */ /* 0x008fc20000010000 */
[----:B------:R-:W-:-:S06]  /*3a80*/  IMAD.MOV.U32 R79, RZ, RZ, R151 ;  /* 0x000000ffff4f7224 */ /* 0x000fcc00078e0097 */
[----:B------:R-:W-:Y:S01]  /*3a90*/  MUFU.EX2 R86, R86 ;  /* 0x0000005600567308 */ /* 0x000fe20000000800 */
[C---:B--2---:R-:W-:Y:S01]  /*3aa0*/  F2FP.SATFINITE.E4M3.F32.PACK_AB_MERGE_C R230, R81.reuse, R24, R3 ;  /* 0x0000001851e6723e */ /* 0x044fe20004807003 */
[----:B------:R-:W-:Y:S01]  /*3ab0*/  FADD.FTZ R81, R81, R4 ;  /* 0x0000000451517221 */ /* 0x000fe20000010000 */
[----:B------:R-:W-:-:S03]  /*3ac0*/  IMAD.MOV.U32 R24, RZ, RZ, R151 ;  /* 0x000000ffff187224 */ /* 0x000fc600078e0097 */
[----:B------:R-:W-:Y:S01]  /*3ad0*/  FADD.FTZ R4, R84, R81 ;  /* 0x0000005154047221 */ /* 0x000fe20000010000 */
[----:B------:R-:W-:Y:S01]  /*3ae0*/  IMAD.MOV.U32 R84, RZ, RZ, R151 ;  /* 0x000000ffff547224 */ /* 0x000fe200078e0097 */
[----:B------:R-:W2:Y:S01]  /*3af0*/  MUFU.EX2 R25, R25 ;  /* 0x0000001900197308 */ /* 0x000ea20000000800 */
[----:B-1----:R-:W-:-:S01]  /*3b00*/  FADD.FTZ R3, R83, R6 ;  /* 0x0000000653037221 */ /* 0x002fc20000010000 */
[----:B------:R-:W-:Y:S01]  /*3b10*/  FADD.FTZ R4, R85, R4 ;  /* 0x0000000455047221 */ /* 0x000fe20000010000 */
[--C-:B------:R-:W-:Y:S02]  /*3b20*/  IMAD.MOV.U32 R85, RZ, RZ, R151.reuse ;  /* 0x000000ffff557224 */ /* 0x100fe400078e0097 */
[----:B------:R-:W-:Y:S01]  /*3b30*/  IMAD.MOV.U32 R81, RZ, RZ, R151 ;  /* 0x000000ffff517224 */ /* 0x000fe200078e0097 */
[----:B--2---:R-:W-:Y:S01]  /*3b40*/  F2FP.SATFINITE.E4M3.F32.PACK_AB_MERGE_C R6, R25, R86, RZ ;  /* 0x000000561906723e */ /* 0x004fe200048070ff */
[----:B------:R-:W-:-:S03]  /*3b50*/  FADD.FTZ R86, R86, R3 ;  /* 0x0000000356567221 */ /* 0x000fc60000010000 */
[----:B------:R-:W-:Y:S01]  /*3b60*/  F2FP.SATFINITE.E4M3.F32.PACK_AB_MERGE_C R231, R83, R82, R6 ;  /* 0x0000005253e7723e */ /* 0x000fe20004807006 */
[----:B------:R-:W-:-:S01]  /*3b70*/  FADD.FTZ R3, R25, R86 ;  /* 0x0000005619037221 */ /* 0x000fc20000010000 */
[--C-:B------:R-:W-:Y:S02]  /*3b80*/  IMAD.MOV.U32 R86, RZ, RZ, R151.reuse ;  /* 0x000000ffff567224 */ /* 0x100fe400078e0097 */
[--C-:B------:R-:W-:Y:S02]  /*3b90*/  IMAD.MOV.U32 R83, RZ, RZ, R151.reuse ;  /* 0x000000ffff537224 */ /* 0x100fe400078e0097 */
[--C-:B------:R-:W-:Y:S02]  /*3ba0*/  IMAD.MOV.U32 R82, RZ, RZ, R151.reuse ;  /* 0x000000ffff527224 */ /* 0x100fe400078e0097 */
[----:B------:R-:W-:Y:S01]  /*3bb0*/  IMAD.MOV.U32 R25, RZ, RZ, R151 ;  /* 0x000000ffff197224 */ /* 0x000fe200078e0097 */
[----:B------:R-:W-:Y:S06]  /*3bc0*/  @!P1 BRA `(.L_x_15) ;  /* 0x0000002400cc9947 */ /* 0x000fec0003800000 */
[----:B------:R-:W-:Y:S01]  /*3bd0*/  IMAD.MOV.U32 R6, RZ, RZ, R5 ;  /* 0x000000ffff067224 */ /* 0x000fe200078e0005 */
[----:B------:R-:W-:Y:S01]  /*3be0*/  CS2R R150, SRZ ;  /* 0x0000000000967805 */ /* 0x000fe2000001ff00 */
[----:B------:R-:W-:Y:S01]  /*3bf0*/  IMAD.MOV.U32 R7, RZ, RZ, R0 ;  /* 0x000000ffff077224 */ /* 0x000fe200078e0000 */
[----:B------:R-:W-:Y:S02]  /*3c00*/  CS2R R148, SRZ ;  /* 0x0000000000947805 */ /* 0x000fe4000001ff00 */
[----:B------:R-:W-:Y:S02]  /*3c10*/  CS2R R146, SRZ ;  /* 0x0000000000927805 */ /* 0x000fe4000001ff00 */
[----:B------:R-:W-:Y:S02]  /*3c20*/  CS2R R144, SRZ ;  /* 0x0000000000907805 */ /* 0x000fe4000001ff00 */
[----:B------:R-:W-:Y:S02]  /*3c30*/  CS2R R142, SRZ ;  /* 0x00000000008e7805 */ /* 0x000fe4000001ff00 */
[----:B------:R-:W-:-:S02]  /*3c40*/  CS2R R140, SRZ ;  /* 0x00000000008c7805 */ /* 0x000fc4000001ff00 */
[----:B------:R-:W-:Y:S02]  /*3c50*/  CS2R R138, SRZ ;  /* 0x00000000008a7805 */ /* 0x000fe4000001ff00 */
        /* <DEDUP_REMOVED lines=56> */
[----:B------:R-:W-:Y:S01]  /*3fe0*/  CS2R R24, SRZ ;  /* 0x0000000000187805 */ /* 0x000fe2000001ff00 */
[----:B------:R-:W-:Y:S01]  /*3ff0*/  UIADD3 UR53, UR53, -0x2, URZ ;  /* 0xfffffffe35357890 */ /* 0x000fe2000fffe03f */
[----:B------:R-:W-:Y:S01]  /*4000*/  UMOV UR57, UR36 ;  /* 0x0000002400397c82 */ /* 0x000fe20008000000 */
[----:B------:R-:W-:-:S10]  /*4010*/  UMOV UR56, UR52 ;  /* 0x0000003400387c82 */ /* 0x000fd40008000000 */
.L_x_25:
[----:B------:R-:W-:Y:S01]  /*4020*/  ISETP.NE.AND P2, PT, RZ, UR41, PT ;  /* 0x00000029ff007c0c */ /* 0x000fe2000bf45270 */
[----:B------:R-:W-:-:S04]  /*4030*/  UISETP.NE.AND UP0, UPT, UR56, 0x1, UPT ;  /* 0x000000013800788c */ /* 0x000fc8000bf05270 */
[----:B------:R-:W-:-:S04]  /*4040*/  USEL UR36, URZ, 0x1, UP0 ;  /* 0x000000013f247887 */ /* 0x000fc80008000000 */
[----:B------:R-:W-:-:S04]  /*4050*/  ULOP3.LUT UR36, UR57, UR36, URZ, 0x3c, !UPT ;  /* 0x0000002439247292 */ /* 0x000fc8000f8e3c3f */
[----:B------:R-:W-:Y:S08]  /*4060*/  @P2 BRA `(.L_x_16) ;  /* 0x0000000000382947 */ /* 0x000ff00003800000 */
[----:B------:R-:W-:Y:S05]  /*4070*/  @!P0 BRA `(.L_x_17) ;  /* 0x0000000000048947 */ /* 0x000fea0003800000 */
[----:B------:R-:W-:Y:S01]  /*4080*/  BPT.TRAP 0x1 ;  /* 0x000000040000795c */ /* 0x000fe20000300000 */
.L_x_17:
[----:B------:R-:W-:Y:S01]  /*4090*/  UIADD3 UR6, UR56, 0x1, URZ ;  /* 0x0000000138067890 */ /* 0x000fe2000fffe03f */
[----:B------:R-:W-:-:S03]  /*40a0*/  IMAD.U32 R0, RZ, RZ, UR36 ;  /* 0x00000024ff007e24 */ /* 0x000fc6000f8e00ff */
[----:B------:R-:W-:Y:S02]  /*40b0*/  UISETP.NE.AND UP0, UPT, UR6, 0x2, UPT ;  /* 0x000000020600788c */ /* 0x000fe4000bf05270 */
[----:B------:R-:W-:Y:S02]  /*40c0*/  SHF.L.U32 R0, R0, 0x1f, RZ ;  /* 0x0000001f00007819 */ /* 0x000fe400000006ff */
[----:B------:R-:W-:-:S04]  /*40d0*/  USEL UR6, UR6, URZ, UP0 ;  /* 0x0000003f06067287 */ /* 0x000fc80008000000 */
[----:B------:R-:W-:-:S09]  /*40e0*/  ULEA UR6, UR6, UR38, 0x3 ;  /* 0x0000002606067291 */ /* 0x000fd2000f8e183f */
[----:B------:R1:W2:Y:S01]  /*40f0*/  SYNCS.PHASECHK.TRANS64.TRYWAIT P1, [UR6+0x38830], R0 ;  /* 0x03883000ff0075a7 */ /* 0x0002a20008020146 */
[----:B------:R-:W-:Y:S05]  /*4100*/  @!P0 BRA `(.L_x_18) ;  /* 0x0000000000048947 */ /* 0x000fea0003800000 */
[----:B------:R-:W-:Y:S01]  /*4110*/  BPT.TRAP 0x1 ;  /* 0x000000040000795c */ /* 0x000fe20000300000 */
.L_x_18:
[----:B--2---:R-:W-:Y:S05]  /*4120*/  @P1 BRA `(.L_x_16) ;  /* 0x0000000000081947 */ /* 0x004fea0003800000 */
[----:B------:R-:W2:Y:S02]  /*4130*/  SYNCS.PHASECHK.TRANS64.TRYWAIT P1, [UR6+0x38830], R0 ;  /* 0x03883000ff0075a7 */ /* 0x000ea40008020146 */
[----:B--2---:R-:W-:Y:S05]  /*4140*/  @!P1 BRA `(.L_x_19) ;  /* 0x00000084007c9947 */ /* 0x004fea0003800000 */
.L_x_16:
[----:B-12---:R-:W-:Y:S01]  /*4150*/  VIADD R0, R18, 0x8 ;  /* 0x0000000812007836 */ /* 0x006fe20000000000 */
[----:B------:R-:W-:Y:S01]  /*4160*/  UIADD3 UR52, UR56, 0x1, URZ ;  /* 0x0000000138347890 */ /* 0x000fe2000fffe03f */
[----:B------:R-:W-:Y:S01]  /*4170*/  UMOV UR35, 0x40000040 ;  /* 0x4000004000237882 */ /* 0x000fe20000000000 */
[----:B------:R-:W-:Y:S02]  /*4180*/  UMOV UR7, 0x40000040 ;  /* 0x4000004000077882 */ /* 0x000fe40000000000 */
[----:B------:R1:W-:Y:S01]  /*4190*/  BAR.SYNC.DEFER_BLOCKING R0, 0x100 ;  /* 0x000400000000751d */ /* 0x0003e20000010000 */
[----:B------:R-:W-:-:S04]  /*41a0*/  UISETP.NE.AND UP0, UPT, UR52, 0x2, UPT ;  /* 0x000000023400788c */ /* 0x000fc8000bf05270 */
[----:B------:R-:W-:Y:S01]  /*41b0*/  USEL UR52, UR52, URZ, UP0 ;  /* 0x0000003f34347287 */ /* 0x000fe20008000000 */
[----:B------:R-:W-:Y:S01]  /*41c0*/  UMOV UR11, 0x40000040 ;  /* 0x40000040000b7882 */ /* 0x000fe20000000000 */
[----:B------:R-:W-:Y:S02]  /*41d0*/  UMOV UR15, 0x40000040 ;  /* 0x40000040000f7882 */ /* 0x000fe40000000000 */
[----:B------:R-:W-:Y:S01]  /*41e0*/  ULEA UR34, UR52, UR49, 0xb ;  /* 0x0000003134227291 */ /* 0x000fe2000f8e583f */
[----:B------:R-:W-:Y:S01]  /*41f0*/  UMOV UR19, 0x40000040 ;  /* 0x4000004000137882 */ /* 0x000fe20000000000 */
[----:B------:R-:W-:Y:S02]  /*4200*/  UMOV UR23, 0x40000040 ;  /* 0x4000004000177882 */ /* 0x000fe40000000000 */
[----:B------:R-:W-:Y:S02]  /*4210*/  UIADD3 UR6, UR34, 0x2, URZ ;  /* 0x0000000222067890 */ /* 0x000fe4000fffe03f */
[----:B------:R-:W-:-:S02]  /*4220*/  UIADD3 UR10, UR34, 0x4, URZ ;  /* 0x00000004220a7890 */ /* 0x000fc4000fffe03f */
[----:B------:R-:W-:Y:S02]  /*4230*/  UIADD3 UR14, UR34, 0x6, URZ ;  /* 0x00000006220e7890 */ /* 0x000fe4000fffe03f */
[----:B------:R-:W-:Y:S02]  /*4240*/  UIADD3 UR18, UR34, 0x400, URZ ;  /* 0x0000040022127890 */ /* 0x000fe4000fffe03f */
[----:B------:R-:W-:Y:S02]  /*4250*/  UIADD3 UR22, UR34, 0x402, URZ ;  /* 0x0000040222167890 */ /* 0x000fe4000fffe03f */
[----:B------:R-:W-:Y:S01]  /*4260*/  UIADD3 UR26, UR34, 0x404, URZ ;  /* 0x00000404221a7890 */ /* 0x000fe2000fffe03f */
[----:B------:R-:W-:Y:S01]  /*4270*/  WARPGROUP.ARRIVE ;  /* 0x00000000000079c5 */ /* 0x000fe20000000000 */
[----:B------:R-:W-:Y:S01]  /*4280*/  UMOV UR27, 0x40000040 ;  /* 0x40000040001b7882 */ /* 0x000fe20000000000 */
[----:B------:R-:W-:Y:S01]  /*4290*/  UIADD3 UR30, UR34, 0x406, URZ ;  /* 0x00000406221e7890 */ /* 0x000fe2000fffe03f */
[----:B------:R-:W-:-:S03]  /*42a0*/  UMOV UR31, 0x40000040 ;  /* 0x40000040001f7882 */ /* 0x000fc60000000000 */
[----:B------:R-:W-:Y:S03]  /*42b0*/  QGMMA.64x128x32.F32.E4M3.E4M3 R152, gdesc[UR32], RZ, !UPT, gsb0 ;  /* 0x01e00000209879f3 */ /* 0x000fe6000c0008ff */
        /* <DEDUP_REMOVED lines=22> */
[----:B-1----:R-:W-:Y:S05]  /*4420*/  @P2 BRA `(.L_x_20) ;  /* 0x00000000002c2947 */ /* 0x002fea0003800000 */
[----:B------:R-:W-:Y:S05]  /*4430*/  @!P0 BRA `(.L_x_21) ;  /* 0x0000000000048947 */ /* 0x000fea0003800000 */
[----:B------:R-:W-:Y:S01]  /*4440*/  BPT.TRAP 0x1 ;  /* 0x000000040000795c */ /* 0x000fe20000300000 */
.L_x_21:
[----:B------:R-:W-:Y:S01]  /*4450*/  ULEA UR6, UR56, UR38, 0x3 ;  /* 0x0000002638067291 */ /* 0x000fe2000f8e183f */
[----:B------:R-:W-:-:S05]  /*4460*/  IMAD.U32 R0, RZ, RZ, UR57 ;  /* 0x00000039ff007e24 */ /* 0x000fca000f8e00ff */
[----:B------:R-:W-:-:S04]  /*4470*/  SHF.L.U32 R0, R0, 0x1f, RZ ;  /* 0x0000001f00007819 */ /* 0x000fc800000006ff */
[----:B------:R1:W2:Y:S01]  /*4480*/  SYNCS.PHASECHK.TRANS64.TRYWAIT P1, [UR6+0x38850], R0 ;  /* 0x03885000ff0075a7 */ /* 0x0002a20008020146 */
[----:B------:R-:W-:Y:S05]  /*4490*/  @!P0 BRA `(.L_x_22) ;  /* 0x0000000000048947 */ /* 0x000fea0003800000 */
[----:B------:R-:W-:Y:S01]  /*44a0*/  BPT.TRAP 0x1 ;  /* 0x000000040000795c */ /* 0x000fe20000300000 */
.L_x_22:
[----:B--2---:R-:W-:Y:S05]  /*44b0*/  @P1 BRA `(.L_x_20) ;  /* 0x0000000000081947 */ /* 0x004fea0003800000 */
[----:B------:R-:W2:Y:S02]  /*44c0*/  SYNCS.PHASECHK.TRANS64.TRYWAIT P1, [UR6+0x38850], R0 ;  /* 0x03885000ff0075a7 */ /* 0x000ea40008020146 */
[----:B--2---:R-:W-:Y:S05]  /*44d0*/  @!P1 BRA `(.L_x_23) ;  /* 0x0000008000b09947 */ /* 0x004fea0003800000 */
.L_x_20:
[----:B------:R-:W-:Y:S01]  /*44e0*/  UIADD3 UR6, UR38, 0x400, URZ ;  /* 0x0000040026067890 */ /* 0x000fe2000fffe03f */
[----:B------:R-:W-:Y:S01]  /*44f0*/  WARPGROUP.ARRIVE ;  /* 0x00000000000079c5 */ /* 0x000fe20000000000 */
[----:B------:R-:W-:Y:S01]  /*4500*/  UMOV UR7, 0x40000040 ;  /* 0x4000004000077882 */ /* 0x000fe20000000000 */
[----:B-12---:R-:W-:Y:S01]  /*4510*/  FMNMX.FTZ R0, R152, R7, !PT ;  /* 0x0000000798007209 */ /* 0x006fe20007810000 */
[----:B------:R-:W-:Y:S01]  /*4520*/  USHF.R.U32.HI UR6, URZ, 0x4, UR6 ;  /* 0x000000043f067899 */ /* 0x000fe20008011606 */
[----:B------:R-:W-:Y:S01]  /*4530*/  FMNMX.FTZ R8, R154, R6, !PT ;  /* 0x000000069a087209 */ /* 0x000fe20007810000 */
[----:B------:R-:W-:Y:S01]  /*4540*/  IMAD.U32 R13, RZ, RZ, UR40 ;  /* 0x00000028ff0d7e24 */ /* 0x000fe2000f8e00ff */
[----:B------:R-:W-:Y:S01]  /*4550*/  FMNMX.FTZ R5, R153, R0, !PT ;  /* 0x0000000099057209 */ /* 0x000fe20007810000 */
[----:B------:R-:W-:Y:S01]  /*4560*/  ULOP3.LUT UR6, UR6, 0x3fff, URZ, 0xc0, !UPT ;  /* 0x00003fff06067892 */ /* 0x000fe2000f8ec03f */
[----:B------:R-:W-:Y:S01]  /*4570*/  FMNMX.FTZ R9, R155, R8, !PT ;  /* 0x000000089b097209 */ /* 0x000fe20007810000 */
[----:B------:R-:W1:Y:S01]  /*4580*/  S2R R233, SR_TID.X ;  /* 0x0000000000e97919 */ /* 0x000e620000002100 */
[----:B------:R-:W-:Y:S01]  /*4590*/  FMNMX.FTZ R0, R156, R5, !PT ;  /* 0x000000059c007209 */ /* 0x000fe20007810000 */
[----:B------:R-:W-:Y:S01]  /*45a0*/  ULOP3.LUT UR6, UR6, 0x10000, URZ, 0xfc, !UPT ;  /* 0x0001000006067892 */ /* 0x000fe2000f8efc3f */
[----:B------:R-:W-:-:S02]  /*45b0*/  FMNMX.FTZ R8, R158, R9, !PT ;  /* 0x000000099e087209 */ /* 0x000fc40007810000 */
[----:B------:R-:W-:Y:S01]  /*45c0*/  FMNMX.FTZ R5, R157, R0, !PT ;  /* 0x000000009d057209 */ /* 0x000fe20007810000 */
[----:B------:R-:W-:Y:S01]  /*45d0*/  ULEA UR10, UR56, UR6, 0xb ;  /* 0x00000006380a7291 */ /* 0x000fe2000f8e583f */
[----:B------:R-:W-:Y:S02]  /*45e0*/  FMNMX.FTZ R9, R159, R8, !PT ;  /* 0x000000089f097209 */ /* 0x000fe40007810000 */
[----:B------:R-:W-:Y:S02]  /*45f0*/  FMNMX.FTZ R0, R160, R5, !PT ;  /* 0x00000005a0007209 */ /* 0x000fe40007810000 */
[----:B------:R-:W-:Y:S02]  /*4600*/  FMNMX.FTZ R8, R162, R9, !PT ;  /* 0x00000009a2087209 */ /* 0x000fe40007810000 */
[----:B------:R-:W-:Y:S01]  /*4610*/  UMOV UR6, UR10 ;  /* 0x0000000a00067c82 */ /* 0x000fe20008000000 */
[----:B------:R-:W-:Y:S01]  /*4620*/  FMNMX.FTZ R5, R161, R0, !PT ;  /* 0x00000000a1057209 */ /* 0x000fe20007810000 */
[----:B------:R-:W-:Y:S01]  /*4630*/  QGMMA.64x256x32.F32.E4M3.E4M3 R24, R216, gdesc[UR4], R24, gsb0 ;  /* 0x03e00004d8187df3 */ /* 0x000fe20008000818 */
[----:B------:R-:W-:Y:S01]  /*4640*/  UIADD3 UR6, UR10, 0x2, URZ ;  /* 0x000000020a067890 */ /* 0x000fe2000fffe03f */
[----:B------:R-:W-:Y:S01]  /*4650*/  FMNMX.FTZ R9, R163, R8, !PT ;  /* 0x00000008a3097209 */ /* 0x000fe20007810000 */
[----:B------:R-:W-:Y:S01]  /*4660*/  UMOV UR7, 0x40000040 ;  /* 0x4000004000077882 */ /* 0x000fe20000000000 */
[----:B------:R-:W-:-:S02]  /*4670*/  FMNMX.FTZ R0, R164, R5, !PT ;  /* 0x00000005a4007209 */ /* 0x000fc40007810000 */
[----:B------:R-:W-:Y:S02]  /*4680*/  FMNMX.FTZ R8, R166, R9, !PT ;  /* 0x00000009a6087209 */ /* 0x000fe40007810000 */
[----:B------:R-:W-:Y:S02]  /*4690*/  FMNMX.FTZ R5, R165, R0, !PT ;  /* 0x00000000a5057209 */ /* 0x000fe40007810000 */
[----:B------:R-:W-:Y:S02]  /*46a0*/  FMNMX.FTZ R9, R167, R8, !PT ;  /* 0x00000008a7097209 */ /* 0x000fe40007810000 */
[----:B------:R-:W-:Y:S02]  /*46b0*/  FMNMX.FTZ R0, R168, R5, !PT ;  /* 0x00000005a8007209 */ /* 0x000fe40007810000 */
[----:B------:R-:W-:Y:S02]  /*46c0*/  FMNMX.FTZ R8, R170, R9, !PT ;  /* 0x00000009aa087209 */ /* 0x000fe40007810000 */
        /* <DEDUP_REMOVED lines=46> */
[----:B-1----:R-:W-:Y:S01]  /*49b0*/  LOP3.LUT P1, RZ, R233, 0x7f, RZ, 0xc0, !PT ;  /* 0x0000007fe9ff7812 */ /* 0x002fe2000782c0ff */
[----:B------:R-:W1:Y:S04]  /*49c0*/  SHFL.BFLY PT, R0, R9, 0x2, 0x1f ;  /* 0x0c401f0009007f89 */ /* 0x000e6800000e0000 */
[----:B------:R-:W2:Y:S01]  /*49d0*/  SHFL.BFLY PT, R5, R8, 0x2, 0x1f ;  /* 0x0c401f0008057f89 */ /* 0x000ea200000e0000 */
[----:B-1----:R-:W-:-:S02]  /*49e0*/  FMNMX.FTZ R10, R9, R0, !PT ;  /* 0x00000000090a7209 */ /* 0x002fc40007810000 */
[----:B--2---:R-:W-:-:S03]  /*49f0*/  FMNMX.FTZ R11, R8, R5, !PT ;  /* 0x00000005080b7209 */ /* 0x004fc60007810000 */
[----:B------:R-:W1:Y:S04]  /*4a00*/  SHFL.BFLY PT, R5, R10, 0x1, 0x1f ;  /* 0x0c201f000a057f89 */ /* 0x000e6800000e0000 */
[----:B------:R-:W2:Y:S01]  /*4a10*/  SHFL.BFLY PT, R12, R11, 0x1, 0x1f ;  /* 0x0c201f000b0c7f89 */ /* 0x000ea200000e0000 */
[----:B-1----:R-:W-:Y:S02]  /*4a20*/  FMNMX.FTZ R0, R10, R5, !PT ;  /* 0x000000050a007209 */ /* 0x002fe40007810000 */
[----:B--2---:R-:W-:-:S03]  /*4a30*/  FMNMX.FTZ R5, R11, R12, !PT ;  /* 0x0000000c0b057209 */ /* 0x004fc60007810000 */
[C---:B------:R-:W-:Y:S01]  /*4a40*/  FFMA.FTZ R8, R0.reuse, R13, -8 ;  /* 0xc100000000087423 */ /* 0x040fe2000001000d */
[----:B------:R-:W-:-:S03]  /*4a50*/  FADD.FTZ R7, -R0, R7 ;  /* 0x0000000700077221 */ /* 0x000fc60000010100 */
[--C-:B------:R-:W-:Y:S01]  /*4a60*/  FFMA.FTZ R13, R160, UR40, -R8.reuse ;  /* 0x00000028a00d7c23 */ /* 0x100fe20008010808 */
[----:B------:R-:W-:-:S01]  /*4a70*/  FFMA.FTZ R160, R177, UR40, -R8 ;  /* 0x00000028b1a07c23 */ /* 0x000fc20008010808 */
[----:B------:R-:W-:Y:S01]  /*4a80*/  FFMA.FTZ R177, R196, UR40, -R8 ;  /* 0x00000028c4b17c23 */ /* 0x000fe20008010808 */
[----:B------:R-:W-:Y:S02]  /*4a90*/  IMAD.U32 R196, RZ, RZ, UR40 ;  /* 0x00000028ffc47e24 */ /* 0x000fe4000f8e00ff */
[----:B------:R-:W-:Y:S01]  /*4aa0*/  FADD.FTZ R6, -R5, R6 ;  /* 0x0000000605067221 */ /* 0x000fe20000010100 */
[----:B------:R-:W-:-:S01]  /*4ab0*/  FFMA.FTZ R14, R161, UR40, -R8 ;  /* 0x00000028a10e7c23 */ /* 0x000fc20008010808 */
[----:B------:R-:W-:Y:S01]  /*4ac0*/  FFMA.FTZ R161, R180, UR40, -R8 ;  /* 0x00000028b4a17c23 */ /* 0x000fe20008010808 */
[----:B------:R-:W-:-:S01]  /*4ad0*/  FFMA.FTZ R196, R5, R196, -8 ;  /* 0xc100000005c47423 */ /* 0x000fc200000100c4 */
[----:B------:R-:W-:Y:S01]  /*4ae0*/  FMUL.FTZ R7, R7, UR40 ;  /* 0x0000002807077c20 */ /* 0x000fe20008410000 */
[----:B------:R-:W-:-:S01]  /*4af0*/  FFMA.FTZ R10, R152, UR40, -R8 ;  /* 0x00000028980a7c23 */ /* 0x000fc20008010808 */
[----:B------:R-:W-:Y:S01]  /*4b00*/  FFMA.FTZ R180, R197, UR40, -R8 ;  /* 0x00000028c5b47c23 */ /* 0x000fe20008010808 */
[----:B------:R-:W-:Y:S01]  /*4b10*/  FMUL.FTZ R6, R6, UR40 ;  /* 0x0000002806067c20 */ /* 0x000fe20008410000 */
[----:B------:R-:W-:Y:S01]  /*4b20*/  FFMA.FTZ R197, R154, UR40, -R196 ;  /* 0x000000289ac57c23 */ /* 0x000fe200080108c4 */
[----:B------:R-:W-:-:S01]  /*4b30*/  FFMA.FTZ R9, R153, UR40, -R8 ;  /* 0x0000002899097c23 */ /* 0x000fc20008010808 */
[----:B------:R-:W-:Y:S01]  /*4b40*/  FFMA.FTZ R154, R155, UR40, -R196 ;  /* 0x000000289b9a7c23 */ /* 0x000fe200080108c4 */
[----:B------:R-:W-:Y:S01]  /*4b50*/  MUFU.EX2 R7, R7 ;  /* 0x0000000700077308 */ /* 0x000fe20000000800 */
[----:B------:R-:W-:-:S01]  /*4b60*/  FFMA.FTZ R11, R156, UR40, -R8 ;  /* 0x000000289c0b7c23 */ /* 0x000fc20008010808 */
[----:B------:R-:W-:Y:S01]  /*4b70*/  FFMA.FTZ R155, R158, UR40, -R196 ;  /* 0x000000289e9b7c23 */ /* 0x000fe200080108c4 */
[----:B------:R-:W-:-:S01]  /*4b80*/  FFMA.FTZ R12, R157, UR40, -R8 ;  /* 0x000000289d0c7c23 */ /* 0x000fc20008010808 */
[--C-:B------:R-:W-:Y:S01]  /*4b90*/  FFMA.FTZ R158, R159, UR40, -R196.reuse ;  /* 0x000000289f9e7c23 */ /* 0x100fe200080108c4 */
[----:B------:R-:W-:-:S01]  /*4ba0*/  FFMA.FTZ R159, R162, UR40, -R196 ;  /* 0x00000028a29f7c23 */ /* 0x000fc200080108c4 */
[--C-:B------:R-:W-:Y:S01]  /*4bb0*/  FFMA.FTZ R162, R163, UR40, -R196.reuse ;  /* 0x00000028a3a27c23 */ /* 0x100fe200080108c4 */
[----:B------:R-:W-:-:S01]  /*4bc0*/  FFMA.FTZ R163, R166, UR40, -R196 ;  /* 0x00000028a6a37c23 */ /* 0x000fc200080108c4 */
[----:B------:R-:W1:Y:S01]  /*4bd0*/  MUFU.EX2 R10, R10 ;  /* 0x0000000a000a7308 */ /* 0x000e620000000800 */
[----:B------:R-:W-:-:S01]  /*4be0*/  FFMA.FTZ R166, R167, UR40, -R196 ;  /* 0x00000028a7a67c23 */ /* 0x000fc200080108c4 */
[--C-:B------:R-:W-:Y:S01]  /*4bf0*/  FFMA.FTZ R167, R170, UR40, -R196.reuse ;  /* 0x00000028aaa77c23 */ /* 0x100fe200080108c4 */
[----:B------:R-:W-:-:S01]  /*4c00*/  FFMA.FTZ R170, R171, UR40, -R196 ;  /* 0x00000028abaa7c23 */ /* 0x000fc200080108c4 */
[--C-:B------:R-:W-:Y:S01]  /*4c10*/  FFMA.FTZ R171, R174, UR40, -R196.reuse ;  /* 0x00000028aeab7c23 */ /* 0x100fe200080108c4 */
[----:B------:R-:W-:-:S01]  /*4c20*/  FFMA.FTZ R174, R175, UR40, -R196 ;  /* 0x00000028afae7c23 */ /* 0x000fc200080108c4 */
[----:B------:R-:W-:Y:S01]  /*4c30*/  FFMA.FTZ R15, R164, UR40, -R8 ;  /* 0x00000028a40f7c23 */ /* 0x000fe20008010808 */
[----:B------:R-:W-:-:S01]  /*4c40*/  FFMA.FTZ R175, R178, UR40, -R196 ;  /* 0x00000028b2af7c23 */ /* 0x000fc200080108c4 */
[----:B------:R-:W-:Y:S01]  /*4c50*/  MUFU.EX2 R6, R6 ;  /* 0x0000000600067308 */ /* 0x000fe20000000800 */
[----:B------:R-:W-:-:S01]  /*4c60*/  FFMA.FTZ R178, R179, UR40, -R196 ;  /* 0x00000028b3b27c23 */ /* 0x000fc200080108c4 */
[----:B------:R-:W-:Y:S01]  /*4c70*/  FFMA.FTZ R164, R181, UR40, -R8 ;  /* 0x00000028b5a47c23 */ /* 0x000fe20008010808 */
[----:B------:R-:W-:-:S01]  /*4c80*/  FFMA.FTZ R179, R182, UR40, -R196 ;  /* 0x00000028b6b37c23 */ /* 0x000fc200080108c4 */
[----:B------:R-:W-:Y:S01]  /*4c90*/  FFMA.FTZ R181, R200, UR40, -R8 ;  /* 0x00000028c8b57c23 */ /* 0x000fe20008010808 */
[----:B------:R-:W-:-:S01]  /*4ca0*/  FFMA.FTZ R182, R183, UR40, -R196 ;  /* 0x00000028b7b67c23 */ /* 0x000fc200080108c4 */
[----:B------:R-:W-:Y:S01]  /*4cb0*/  FFMA.FTZ R20, R165, UR40, -R8 ;  /* 0x00000028a5147c23 */ /* 0x000fe20008010808 */
[----:B------:R-:W-:-:S01]  /*4cc0*/  FFMA.FTZ R183, R186, UR40, -R196 ;  /* 0x00000028bab77c23 */ /* 0x000fc200080108c4 */
[----:B------:R-:W2:Y:S01]  /*4cd0*/  MUFU.EX2 R197, R197 ;  /* 0x000000c500c57308 */ /* 0x000ea20000000800 */
[----:B-1----:R-:W-:-:S01]  /*4ce0*/  FFMA.FTZ R4, R7, R4, R10 ;  /* 0x0000000407047223 */ /* 0x002fc2000001000a */
[--C-:B------:R-:W-:Y:S01]  /*4cf0*/  FFMA.FTZ R186, R187, UR40, -R196.reuse ;  /* 0x00000028bbba7c23 */ /* 0x100fe200080108c4 */
[----:B------:R-:W-:-:S01]  /*4d00*/  FFMA.FTZ R187, R190, UR40, -R196 ;  /* 0x00000028bebb7c23 */ /* 0x000fc200080108c4 */
[----:B------:R-:W-:Y:S01]  /*4d10*/  FFMA.FTZ R190, R191, UR40, -R196 ;  /* 0x00000028bfbe7c23 */ /* 0x000fe200080108c4 */
        /* <DEDUP_REMOVED lines=9> */
[--C-:B------:R-:W-:Y:S01]  /*4db0*/  FFMA.FTZ R169, R188, UR40, -R8.reuse ;  /* 0x00000028bca97c23 */ /* 0x100fe20008010808 */
[----:B------:R-:W-:-:S01]  /*4dc0*/  FFMA.FTZ R172, R189, UR40, -R8 ;  /* 0x00000028bdac7c23 */ /* 0x000fc20008010808 */
[----:B------:R-:W3:Y:S01]  /*4dd0*/  MUFU.EX2 R154, R154 ;  /* 0x0000009a009a7308 */ /* 0x000ee20000000800 */
[----:B--2---:R-:W-:-:S01]  /*4de0*/  FFMA.FTZ R3, R6, R3, R197 ;  /* 0x0000000306037223 */ /* 0x004fc200000100c5 */
[--C-:B------:R-:W-:Y:S01]  /*4df0*/  FFMA.FTZ R173, R192, UR40, -R8.reuse ;  /* 0x00000028c0ad7c23 */ /* 0x100fe20008010808 */
[----:B------:R-:W-:-:S01]  /*4e00*/  FFMA.FTZ R176, R193, UR40, -R8 ;  /* 0x00000028c1b07c23 */ /* 0x000fc20008010808 */
[--C-:B------:R-:W-:Y:S01]  /*4e10*/  FFMA.FTZ R185, R204, UR40, -R8.reuse ;  /* 0x00000028ccb97c23 */ /* 0x100fe20008010808 */
[----:B------:R-:W-:-:S01]  /*4e20*/  FFMA.FTZ R188, R205, UR40, -R8 ;  /* 0x00000028cdbc7c23 */ /* 0x000fc20008010808 */
[----:B------:R-:W-:Y:S01]  /*4e30*/  FFMA.FTZ R189, R208, UR40, -R8 ;  /* 0x00000028d0bd7c23 */ /* 0x000fe20008010808 */
[----:B------:R-:W-:Y:S01]  /*4e40*/  IMAD.U32 R208, RZ, RZ, UR52 ;  /* 0x00000034ffd07e24 */ /* 0x000fe2000f8e00ff */
[----:B------:R-:W2:Y:S01]  /*4e50*/  MUFU.EX2 R11, R11 ;  /* 0x0000000b000b7308 */ /* 0x000ea20000000800 */
[----:B-1----:R-:W-:-:S01]  /*4e60*/  FADD.FTZ R4, R9, R4 ;  /* 0x0000000409047221 */ /* 0x002fc20000010000 */
[--C-:B------:R-:W-:Y:S01]  /*4e70*/  FFMA.FTZ R192, R209, UR40, -R8.reuse ;  /* 0x00000028d1c07c23 */ /* 0x100fe20008010808 */
[----:B------:R-:W-:-:S01]  /*4e80*/  FFMA.FTZ R193, R212, UR40, -R8 ;  /* 0x00000028d4c17c23 */ /* 0x000fc20008010808 */
[----:B------:R-:W-:Y:S01]  /*4e90*/  @!P1 LEA R208, R208, UR38, 0x3 ;  /* 0x00000026d0d09c11 */ /* 0x000fe2000f8e18ff */
[----:B------:R-:W-:-:S03]  /*4ea0*/  FFMA.FTZ R8, R213, UR40, -R8 ;  /* 0x00000028d5087c23 */ /* 0x000fc60008010808 */
[----:B------:R-:W1:Y:S01]  /*4eb0*/  MUFU.EX2 R155, R155 ;  /* 0x0000009b009b7308 */ /* 0x000e620000000800 */
[----:B---3--:R-:W-:-:S07]  /*4ec0*/  FADD.FTZ R200, R154, R3 ;  /* 0x000000039ac87221 */ /* 0x008fce0000010000 */
[----:B------:R-:W3:Y:S01]  /*4ed0*/  MUFU.EX2 R12, R12 ;  /* 0x0000000c000c7308 */ /* 0x000ee20000000800 */
[----:B--2---:R-:W-:-:S07]  /*4ee0*/  FADD.FTZ R3, R11, R4 ;  /* 0x000000040b037221 */ /* 0x004fce0000010000 */
[----:B------:R-:W2:Y:S01]  /*4ef0*/  MUFU.EX2 R158, R158 ;  /* 0x0000009e009e7308 */ /* 0x000ea20000000800 */
[----:B-1----:R-:W-:-:S07]  /*4f00*/  FADD.FTZ R191, R155, R200 ;  /* 0x000000c89bbf7221 */ /* 0x002fce0000010000 */
[----:B------:R-:W1:Y:S01]  /*4f10*/  MUFU.EX2 R13, R13 ;  /* 0x0000000d000d7308 */ /* 0x000e620000000800 */
[----:B---3--:R-:W-:-:S01]  /*4f20*/  FADD.FTZ R4, R12, R3 ;  /* 0x000000030c047221 */ /* 0x008fc20000010000 */
[----:B------:R-:W-:Y:S02]  /*4f30*/  WARPGROUP.DEPBAR.LE gsb0, 0x0 ;  /* 0x00008000000079c5 */ /* 0x000fe40000010000 */
[----:B------:R-:W-:-:S04]  /*4f40*/  WARPGROUP.ARRIVE ;  /* 0x00000000000079c5 */ /* 0x000fc80000000000 */
[----:B------:R-:W3:Y:S01]  /*4f50*/  MUFU.EX2 R159, R159 ;  /* 0x0000009f009f7308 */ /* 0x000ee20000000800 */
[----:B--2---:R-:W-:-:S01]  /*4f60*/  FADD.FTZ R200, R158, R191 ;  /* 0x000000bf9ec87221 */ /* 0x004fc20000010000 */
[--C-:B------:R-:W-:Y:S01]  /*4f70*/  FFMA.FTZ R191, R194, UR40, -R196.reuse ;  /* 0x00000028c2bf7c23 */ /* 0x100fe200080108c4 */
[----:B------:R-:W-:Y:S01]  /*4f80*/  QGMMA.64x256x32.F32.E4M3.E4M3 R24, R220, gdesc[UR4], R24, gsb0 ;  /* 0x03e00004dc187df3 */ /* 0x000fe20008000818 */
[----:B------:R-:W-:Y:S01]  /*4f90*/  UIADD3 UR6, UR10, 0x4, URZ ;  /* 0x000000040a067890 */ /* 0x000fe2000fffe03f */
[----:B------:R-:W-:Y:S01]  /*4fa0*/  FFMA.FTZ R194, R195, UR40, -R196 ;  /* 0x00000028c3c27c23 */ /* 0x000fe200080108c4 */
[----:B------:R-:W-:Y:S02]  /*4fb0*/  UMOV UR7, 0x40000040 ;  /* 0x4000004000077882 */ /* 0x000fe40000000000 */
[----:B------:R-:W2:Y:S01]  /*4fc0*/  MUFU.EX2 R14, R14 ;  /* 0x0000000e000e7308 */ /* 0x000ea20000000800 */
[----:B-1----:R-:W-:-:S07]  /*4fd0*/  FADD.FTZ R3, R13, R4 ;  /* 0x000000040d037221 */ /* 0x002fce0000010000 */
[----:B------:R-:W1:Y:S01]  /*4fe0*/  MUFU.EX2 R162, R162 ;  /* 0x000000a200a27308 */ /* 0x000e620000000800 */
[----:B---3--:R-:W-:-:S07]  /*4ff0*/  FADD.FTZ R201, R159, R200 ;  /* 0x000000c89fc97221 */ /* 0x008fce0000010000 */
[----:B------:R-:W3:Y:S01]  /*5000*/  MUFU.EX2 R15, R15 ;  /* 0x0000000f000f7308 */ /* 0x000ee20000000800 */
[----:B--2---:R-:W-:-:S07]  /*5010*/  FADD.FTZ R4, R14, R3 ;  /* 0x000000030e047221 */ /* 0x004fce0000010000 */
        /* <DEDUP_REMOVED lines=10> */
[--C-:B------:R-:W-:Y:S01]  /*50c0*/  FFMA.FTZ R195, R198, UR40, -R196.reuse ;  /* 0x00000028c6c37c23 */ /* 0x100fe200080108c4 */
[----:B------:R-:W-:-:S05]  /*50d0*/  FFMA.FTZ R198, R199, UR40, -R196 ;  /* 0x00000028c7c67c23 */ /* 0x000fca00080108c4 */
        /* <DEDUP_REMOVED lines=15> */
[----:B-1----:R-:W-:-:S01]  /*51d0*/  FADD.FTZ R200, R174, R199 ;  /* 0x000000c7aec87221 */ /* 0x002fc20000010000 */
[----:B------:R-:W-:-:S06]  /*51e0*/  FFMA.FTZ R199, R202, UR40, -R196 ;  /* 0x00000028cac77c23 */ /* 0x000fcc00080108c4 */
[----:B------:R-:W1:Y:S01]  /*51f0*/  MUFU.EX2 R160, R160 ;  /* 0x000000a000a07308 */ /* 0x000e620000000800 */
[----:B---3--:R-:W-:-:S07]  /*5200*/  FADD.FTZ R3, R157, R4 ;  /* 0x000000049d037221 */ /* 0x008fce0000010000 */
[----:B------:R-:W3:Y:S01]  /*5210*/  MUFU.EX2 R178, R178 ;  /* 0x000000b200b27308 */ /* 0x000ee20000000800 */
[----:B--2---:R-:W-:-:S01]  /*5220*/  FADD.FTZ R201, R175, R200 ;  /* 0x000000c8afc97221 */ /* 0x004fc20000010000 */
[----:B------:R-:W-:-:S06]  /*5230*/  FFMA.FTZ R200, R203, UR40, -R196 ;  /* 0x00000028cbc87c23 */ /* 0x000fcc00080108c4 */
        /* <DEDUP_REMOVED lines=16> */
[----:B---3--:R-:W-:-:S01]  /*5340*/  FADD.FTZ R203, R183, R202 ;  /* 0x000000cab7cb7221 */ /* 0x008fc20000010000 */
[----:B------:R-:W-:-:S06]  /*5350*/  FFMA.FTZ R202, R207, UR40, -R196 ;  /* 0x00000028cfca7c23 */ /* 0x000fcc00080108c4 */
        /* <DEDUP_REMOVED lines=10> */
[----:B------:R-:W-:-:S06]  /*5400*/  IADD3 R3, -R18, 0xb, RZ ;  /* 0x0000000b12037810 */ /* 0x000fcc0007ffe1ff */
[----:B------:R-:W1:Y:S01]  /*5410*/  MUFU.EX2 R191, R191 ;  /* 0x000000bf00bf7308 */ /* 0x000e620000000800 */
[----:B---3--:R-:W-:-:S01]  /*5420*/  FADD.FTZ R204, R190, R203 ;  /* 0x000000cbbecc7221 */ /* 0x008fc20000010000 */
[----:B------:R-:W-:-:S06]  /*5430*/  FFMA.FTZ R203, R210, UR40, -R196 ;  /* 0x00000028d2cb7c23 */ /* 0x000fcc00080108c4 */
[----:B------:R-:W3:Y:S01]  /*5440*/  MUFU.EX2 R176, R176 ;  /* 0x000000b000b07308 */ /* 0x000ee20000000800 */
[----:B--2---:R-:W-:-:S07]  /*5450*/  FADD.FTZ R205, R173, R4 ;  /* 0x00000004adcd7221 */ /* 0x004fce0000010000 */
[----:B------:R-:W2:Y:S01]  /*5460*/  MUFU.EX2 R194, R194 ;  /* 0x000000c200c27308 */ /* 0x000ea20000000800 */
[----:B------:R-:W-:Y:S02]  /*5470*/  WARPGROUP.DEPBAR.LE gsb0, 0x0 ;  /* 0x00008000000079c5 */ /* 0x000fe40000010000 */
[----:B------:R-:W-:Y:S01]  /*5480*/  WARPGROUP.ARRIVE ;  /* 0x00000000000079c5 */ /* 0x000fe20000000000 */
[----:B-1----:R-:W-:-:S01]  /*5490*/  FADD.FTZ R207, R191, R204 ;  /* 0x000000ccbfcf7221 */ /* 0x002fc20000010000 */
[----:B------:R-:W-:-:S03]  /*54a0*/  FFMA.FTZ R204, R211, UR40, -R196 ;  /* 0x00000028d3cc7c23 */ /* 0x000fc600080108c4 */
[----:B------:R-:W1:Y:S01]  /*54b0*/  MUFU.EX2 R177, R177 ;  /* 0x000000b100b17308 */ /* 0x000e620000000800 */
[----:B------:R-:W-:Y:S01]  /*54c0*/  QGMMA.64x256x32.F32.E4M3.E4M3 R24, R224, gdesc[UR4], R24, gsb0 ;  /* 0x03e00004e0187df3 */ /* 0x000fe20008000818 */
[----:B------:R-:W-:Y:S01]  /*54d0*/  UIADD3 UR6, UR10, 0x6, URZ ;  /* 0x000000060a067890 */ /* 0x000fe2000fffe03f */
[----:B---3--:R-:W-:Y:S01]  /*54e0*/  FADD.FTZ R4, R176, R205 ;  /* 0x000000cdb0047221 */ /* 0x008fe20000010000 */
[----:B------:R-:W-:-:S04]  /*54f0*/  UMOV UR7, 0x40000040 ;  /* 0x4000004000077882 */ /* 0x000fc80000000000 */
        /* <DEDUP_REMOVED lines=8> */
[--C-:B------:R-:W-:Y:S01]  /*5580*/  FFMA.FTZ R205, R214, UR40, -R196.reuse ;  /* 0x00000028d6cd7c23 */ /* 0x100fe200080108c4 */
[----:B------:R-:W-:-:S05]  /*5590*/  FFMA.FTZ R196, R215, UR40, -R196 ;  /* 0x00000028d7c47c23 */ /* 0x000fca00080108c4 */
        /* <DEDUP_REMOVED lines=14> */
[----:B------:R-:W-:Y:S01]  /*5680*/  MUFU.EX2 R189, R189 ;  /* 0x000000bd00bd7308 */ /* 0x000fe20000000800 */
[----:B---3--:R-:W-:-:S07]  /*5690*/  FADD.FTZ R4, R188, R207 ;  /* 0x000000cfbc047221 */ /* 0x008fce0000010000 */
[----:B------:R-:W1:Y:S01]  /*56a0*/  MUFU.EX2 R203, R203 ;  /* 0x000000cb00cb7308 */ /* 0x000e620000000800 */
[----:B--2---:R-:W-:-:S07]  /*56b0*/  FADD.FTZ R206, R202, R209 ;  /* 0x000000d1cace7221 */ /* 0x004fce0000010000 */
[----:B------:R-:W-:Y:S08]  /*56c0*/  MUFU.EX2 R192, R192 ;  /* 0x000000c000c07308 */ /* 0x000ff00000000800 */
[----:B------:R-:W2:Y:S01]  /*56d0*/  MUFU.EX2 R204, R204 ;  /* 0x000000cc00cc7308 */ /* 0x000ea20000000800 */
[----:B-1----:R-:W-:-:S07]  /*56e0*/  FADD.FTZ R207, R203, R206 ;  /* 0x000000cecbcf7221 */ /* 0x002fce0000010000 */
[----:B------:R-:W-:Y:S08]  /*56f0*/  MUFU.EX2 R193, R193 ;  /* 0x000000c100c17308 */ /* 0x000ff00000000800 */
[----:B------:R-:W1:Y:S01]  /*5700*/  MUFU.EX2 R205, R205 ;  /* 0x000000cd00cd7308 */ /* 0x000e620000000800 */
[----:B--2---:R-:W-:-:S07]  /*5710*/  FADD.FTZ R206, R204, R207 ;  /* 0x000000cfccce7221 */ /* 0x004fce0000010000 */
[----:B------:R-:W2:Y:S08]  /*5720*/  MUFU.EX2 R8, R8 ;  /* 0x0000000800087308 */ /* 0x000eb00000000800 */
[----:B------:R-:W3:Y:S01]  /*5730*/  MUFU.EX2 R196, R196 ;  /* 0x000000c400c47308 */ /* 0x000ee20000000800 */
[----:B-1----:R-:W-:-:S01]  /*5740*/  FADD.FTZ R206, R205, R206 ;  /* 0x000000cecdce7221 */ /* 0x002fc20000010000 */
[----:B------:R-:W-:-:S02]  /*5750*/  WARPGROUP.DEPBAR.LE gsb0, 0x0 ;  /* 0x00008000000079c5 */ /* 0x000fc40000010000 */
[----:B------:R-:W-:-:S06]  /*5760*/  WARPGROUP.ARRIVE ;  /* 0x00000000000079c5 */ /* 0x000fcc0000000000 */
[----:B------:R-:W-:Y:S03]  /*5770*/  QGMMA.64x256x32.F32.E4M3.E4M3 R24, R228, gdesc[UR4], R24, gsb0 ;  /* 0x03e00004e4187df3 */ /* 0x000fe60008000818 */
[----:B------:R-:W-:Y:S02]  /*5780*/  WARPGROUP.DEPBAR.LE gsb0, 0x0 ;  /* 0x00008000000079c5 */ /* 0x000fe40000010000 */
[----:B------:R1:W-:Y:S06]  /*5790*/  BAR.ARV R3, 0x100 ;  /* 0x000400030000751d */ /* 0x0003ec0000002000 */
[----:B-1----:R-:W-:-:S05]  /*57a0*/  @!P1 VIADD R3, R208, 0x38840 ;  /* 0x00038840d0039836 */ /* 0x002fca0000000000 */
[----:B------:R-:W-:-:S04]  /*57b0*/  @!P1 PRMT R3, RZ, 0x654, R3 ;  /* 0x00000654ff039816 */ /* 0x000fc80000000003 */
[----:B------:R1:W-:Y:S02]  /*57c0*/  @!P1 SYNCS.ARRIVE.TRANS64.RED.A1T0 RZ, [R3+URZ], RZ ;  /* 0x000000ff03ff99a7 */ /* 0x0003e4000810043f */
[----:B-1----:R-:W-:-:S04]  /*57d0*/  FADD.FTZ R3, R189, R4 ;  /* 0x00000004bd037221 */ /* 0x002fc80000010000 */
[----:B------:R-:W-:-:S04]  /*57e0*/  FADD.FTZ R4, R192, R3 ;  /* 0x00000003c0047221 */ /* 0x000fc80000010000 */
[----:B------:R-:W-:-:S04]  /*57f0*/  FADD.FTZ R3, R193, R4 ;  /* 0x00000004c1037221 */ /* 0x000fc80000010000 */
[----:B--2---:R-:W-:Y:S01]  /*5800*/  FADD.FTZ R4, R8, R3 ;  /* 0x0000000308047221 */ /* 0x004fe20000010000 */
[----:B---3--:R-:W-:-:S01]  /*5810*/  FADD.FTZ R3, R196, R206 ;  /* 0x000000cec4037221 */ /* 0x008fc20000010000 */
[----:B------:R-:W-:Y:S06]  /*5820*/  @!P0 BRA `(.L_x_24) ;  /* 0x0000000000048947 */ /* 0x000fec0003800000 */
[----:B------:R-:W-:Y:S01]  /*5830*/  BPT.TRAP 0x1 ;  /* 0x000000040000795c */ /* 0x000fe20000300000 */
.L_x_24:
[----:B------:R-:W-:Y:S01]  /*5840*/  ULEA UR6, UR56, UR38, 0x3 ;  /* 0x0000002638067291 */ /* 0x000fe2000f8e183f */
[----:B------:R-:W-:Y:S01]  /*5850*/  ISETP.LT.AND P1, PT, RZ, UR53, PT ;  /* 0x00000035ff007c0c */ /* 0x000fe2000bf21270 */
[----:B------:R-:W-:Y:S01]  /*5860*/  UIADD3 UR7, UR53, -0x1, URZ ;  /* 0xffffffff35077890 */ /* 0x000fe2000fffe03f */
[----:B------:R-:W-:Y:S01]  /*5870*/  F2FP.SATFINITE.E4M3.F32.PACK_AB_MERGE_C R11, R12, R11, RZ ;  /* 0x0000000b0c0b723e */ /* 0x000fe200048070ff */
[----:B------:R-:W-:Y:S01]  /*5880*/  UIADD3 UR6, UR6, 0x38860, URZ ;  /* 0x0003886006067890 */ /* 0x000fe2000fffe03f */
[----:B------:R-:W-:Y:S01]  /*5890*/  F2FP.SATFINITE.E4M3.F32.PACK_AB_MERGE_C R155, R158, R155, RZ ;  /* 0x0000009b9e9b723e */ /* 0x000fe200048070ff */
[----:B------:R-:W-:Y:S01]  /*58a0*/  UMOV UR57, UR36 ;  /* 0x0000002400397c82 */ /* 0x000fe20008000000 */
[----:B------:R-:W-:Y:S01]  /*58b0*/  F2FP.SATFINITE.E4M3.F32.PACK_AB_MERGE_C R15, R20, R15, RZ ;  /* 0x0000000f140f723e */ /* 0x000fe200048070ff */
[----:B------:R-:W-:Y:S01]  /*58c0*/  UPRMT UR6, UR37, 0x654, UR6 ;  /* 0x0000065425067896 */ /* 0x000fe20008000006 */
[----:B------:R-:W-:Y:S01]  /*58d0*/  F2FP.SATFINITE.E4M3.F32.PACK_AB_MERGE_C R163, R166, R163, RZ ;  /* 0x000000a3a6a3723e */ /* 0x000fe200048070ff */
[----:B------:R-:W-:Y:S01]  /*58e0*/  UMOV UR53, UR7 ;  /* 0x0000000700357c82 */ /* 0x000fe20008000000 */
[----:B------:R-:W-:Y:S01]  /*58f0*/  F2FP.SATFINITE.E4M3.F32.PACK_AB_MERGE_C R153, R156, R153, RZ ;  /* 0x000000999c99723e */ /* 0x000fe200048070ff */
[----:B------:R-:W-:Y:S01]  /*5900*/  UMOV UR56, UR52 ;  /* 0x0000003400387c82 */ /* 0x000fe20008000000 */
[----:B------:R-:W-:Y:S01]  /*5910*/  F2FP.SATFINITE.E4M3.F32.PACK_AB_MERGE_C R171, R174, R171, RZ ;  /* 0x000000abaeab723e */ /* 0x000fe200048070ff */
[----:B------:R-:W-:Y:S01]  /*5920*/  FMUL.FTZ R24, R24, R7 ;  /* 0x0000000718187220 */ /* 0x000fe20000410000 */
[----:B------:R-:W-:Y:S01]  /*5930*/  F2FP.SATFINITE.E4M3.F32.PACK_AB_MERGE_C R161, R164, R161, RZ ;  /* 0x000000a1a4a1723e */ /* 0x000fe200048070ff */
[----:B------:R-:W-:Y:S01]  /*5940*/  FMUL.FTZ R25, R25, R7 ;  /* 0x0000000719197220 */ /* 0x000fe20000410000 */
[----:B------:R-:W-:Y:S01]  /*5950*/  F2FP.SATFINITE.E4M3.F32.PACK_AB_MERGE_C R179, R182, R179, RZ ;  /* 0x000000b3b6b3723e */ /* 0x000fe200048070ff */
[----:B------:R-:W-:Y:S01]  /*5960*/  SYNCS.ARRIVE.TRANS64.RED.A1T0 RZ, [UR6], RZ ;  /* 0x000000ffffff79a7 */ /* 0x000fe20008100406 */
[----:B------:R-:W-:Y:S01]  /*5970*/  F2FP.SATFINITE.E4M3.F32.PACK_AB_MERGE_C R169, R172, R169, RZ ;  /* 0x000000a9aca9723e */ /* 0x000fe200048070ff */
[----:B------:R-:W-:Y:S01]  /*5980*/  FMUL.FTZ R28, R28, R7 ;  /* 0x000000071c1c7220 */ /* 0x000fe20000410000 */
        /* <DEDUP_REMOVED lines=13> */
[-C--:B------:R-:W-:Y:S01]  /*5a60*/  FMUL.FTZ R41, R41, R7.reuse ;  /* 0x0000000729297220 */ /* 0x080fe20000410000 */
        /* <DEDUP_REMOVED lines=53> */
[----:B------:R-:W-:Y:S01]  /*5dc0*/  FMUL.FTZ R149, R149, R7 ;  /* 0x0000000795957220 */ /* 0x000fe20000410000 */
        /* <DEDUP_REMOVED lines=64> */
[----:B------:R-:W-:Y:S01]  /*61d0*/  F2FP.SATFINITE.E4M3.F32.PACK_AB_MERGE_C R216, R9, R10, R11 ;  /* 0x0000000a09d8723e */ /* 0x000fe2000480700b */
[----:B------:R-:W-:Y:S01]  /*61e0*/  IMAD.MOV.U32 R6, RZ, RZ, R5 ;  /* 0x000000ffff067224 */ /* 0x000fe200078e0005 */
[----:B------:R-:W-:Y:S01]  /*61f0*/  F2FP.SATFINITE.E4M3.F32.PACK_AB_MERGE_C R217, R154, R197, R155 ;  /* 0x000000c59ad9723e */ /* 0x000fe2000480709b */
[----:B------:R-:W-:Y:S01]  /*6200*/  IMAD.MOV.U32 R7, RZ, RZ, R0 ;  /* 0x000000ffff077224 */ /* 0x000fe200078e0000 */
[----:B------:R-:W-:-:S02]  /*6210*/  F2FP.SATFINITE.E4M3.F32.PACK_AB_MERGE_C R218, R14, R13, R15 ;  /* 0x0000000d0eda723e */ /* 0x000fc4000480700f */
[----:B------:R-:W-:Y:S02]  /*6220*/  F2FP.SATFINITE.E4M3.F32.PACK_AB_MERGE_C R219, R162, R159, R163 ;  /* 0x0000009fa2db723e */ /* 0x000fe400048070a3 */
[----:B------:R-:W-:Y:S02]  /*6230*/  F2FP.SATFINITE.E4M3.F32.PACK_AB_MERGE_C R220, R152, R21, R153 ;  /* 0x0000001598dc723e */ /* 0x000fe40004807099 */
[----:B------:R-:W-:Y:S02]  /*6240*/  F2FP.SATFINITE.E4M3.F32.PACK_AB_MERGE_C R221, R170, R167, R171 ;  /* 0x000000a7aadd723e */ /* 0x000fe400048070ab */
[----:B------:R-:W-:Y:S02]  /*6250*/  F2FP.SATFINITE.E4M3.F32.PACK_AB_MERGE_C R222, R160, R157, R161 ;  /* 0x0000009da0de723e */ /* 0x000fe400048070a1 */
[----:B------:R-:W-:Y:S02]  /*6260*/  F2FP.SATFINITE.E4M3.F32.PACK_AB_MERGE_C R223, R178, R175, R179 ;  /* 0x000000afb2df723e */ /* 0x000fe400048070b3 */
[----:B------:R-:W-:-:S02]  /*6270*/  F2FP.SATFINITE.E4M3.F32.PACK_AB_MERGE_C R224, R168, R165, R169 ;  /* 0x000000a5a8e0723e */ /* 0x000fc400048070a9 */
[----:B------:R-:W-:Y:S02]  /*6280*/  F2FP.SATFINITE.E4M3.F32.PACK_AB_MERGE_C R225, R186, R183, R187 ;  /* 0x000000b7bae1723e */ /* 0x000fe400048070bb */
[----:B------:R-:W-:Y:S02]  /*6290*/  F2FP.SATFINITE.E4M3.F32.PACK_AB_MERGE_C R226, R176, R173, R177 ;  /* 0x000000adb0e2723e */ /* 0x000fe400048070b1 */
[----:B------:R-:W-:Y:S02]  /*62a0*/  F2FP.SATFINITE.E4M3.F32.PACK_AB_MERGE_C R227, R194, R191, R195 ;  /* 0x000000bfc2e3723e */ /* 0x000fe400048070c3 */
[----:B------:R-:W-:Y:S02]  /*62b0*/  F2FP.SATFINITE.E4M3.F32.PACK_AB_MERGE_C R228, R184, R181, R185 ;  /* 0x000000b5b8e4723e */ /* 0x000fe400048070b9 */
[----:B------:R-:W-:Y:S02]  /*62c0*/  F2FP.SATFINITE.E4M3.F32.PACK_AB_MERGE_C R229, R200, R199, R201 ;  /* 0x000000c7c8e5723e */ /* 0x000fe400048070c9 */
[----:B------:R-:W-:-:S02]  /*62d0*/  F2FP.SATFINITE.E4M3.F32.PACK_AB_MERGE_C R230, R192, R189, R8 ;  /* 0x000000bdc0e6723e */ /* 0x000fc40004807008 */
[----:B------:R-:W-:Y:S01]  /*62e0*/  F2FP.SATFINITE.E4M3.F32.PACK_AB_MERGE_C R231, R204, R203, R205 ;  /* 0x000000cbcce7723e */ /* 0x000fe200048070cd */
[----:B------:R-:W-:Y:S06]  /*62f0*/  @P1 BRA `(.L_x_25) ;  /* 0xffffffdc00481947 */ /* 0x000fec000383ffff */
.L_x_15:
[----:B------:R-:W-:Y:S06]  /*6300*/  BAR.ARV 0x8, 0x120 ;  /* 0x0204800000007b1d */ /* 0x000fec0000002000 */
[----:B------:R-:W-:Y:S05]  /*6310*/  @!P0 BRA `(.L_x_26) ;  /* 0x0000000000048947 */ /* 0x000fea0003800000 */
[----:B------:R-:W-:Y:S01]  /*6320*/  BPT.TRAP 0x1 ;  /* 0x000000040000795c */ /* 0x000fe20000300000 */
.L_x_26:
[----:B------:R-:W-:Y:S01]  /*6330*/  ULEA UR8, UR52, UR38, 0x3 ;  /* 0x0000002634087291 */ /* 0x000fe2000f8e183f */
[----:B------:R-:W-:-:S05]  /*6340*/  IMAD.U32 R6, RZ, RZ, UR36 ;  /* 0x00000024ff067e24 */ /* 0x000fca000f8e00ff */
[----:B------:R-:W-:-:S04]  /*6350*/  SHF.L.U32 R6, R6, 0x1f, RZ ;  /* 0x0000001f06067819 */ /* 0x000fc800000006ff */
[----:B------:R1:W2:Y:S01]  /*6360*/  SYNCS.PHASECHK.TRANS64.TRYWAIT P1, [UR8+0x38850], R6 ;  /* 0x03885006ff0075a7 */ /* 0x0002a20008020148 */
[----:B------:R-:W-:Y:S05]  /*6370*/  @!P0 BRA `(.L_x_27) ;  /* 0x0000000000048947 */ /* 0x000fea0003800000 */
[----:B------:R-:W-:Y:S01]  /*6380*/  BPT.TRAP 0x1 ;  /* 0x000000040000795c */ /* 0x000fe20000300000 */
.L_x_27:
[----:B--2---:R-:W-:Y:S05]  /*6390*/  @P1 BRA `(.L_x_28) ;  /* 0x0000000000081947 */ /* 0x004fea0003800000 */
[----:B------:R-:W2:Y:S02]  /*63a0*/  SYNCS.PHASECHK.TRANS64.TRYWAIT P1, [UR8+0x38850], R6 ;  /* 0x03885006ff0075a7 */ /* 0x000ea40008020148 */
[----:B--2---:R-:W-:Y:S05]  /*63b0*/  @!P1 BRA `(.L_x_29) ;  /* 0x0000006400109947 */ /* 0x004fea0003800000 */
.L_x_28:
[----:B------:R-:W-:Y:S01]  /*63c0*/  UIADD3 UR4, UR38, 0x400, URZ ;  /* 0x0000040026047890 */ /* 0x000fe2000fffe03f */
[----:B------:R-:W-:Y:S01]  /*63d0*/  WARPGROUP.ARRIVE ;  /* 0x00000000000079c5 */ /* 0x000fe20000000000 */
[----:B------:R-:W-:Y:S01]  /*63e0*/  UMOV UR7, 0x40000040 ;  /* 0x4000004000077882 */ /* 0x000fe20000000000 */
[----:B------:R-:W-:Y:S01]  /*63f0*/  IMAD.MOV.U32 R8, RZ, RZ, 0x3f800000 ;  /* 0x3f800000ff087424 */ /* 0x000fe200078e00ff */
[----:B------:R-:W-:-:S04]  /*6400*/  USHF.R.U32.HI UR4, URZ, 0x4, UR4 ;  /* 0x000000043f047899 */ /* 0x000fc80008011604 */
[----:B------:R-:W-:-:S04]  /*6410*/  ULOP3.LUT UR4, UR4, 0x3fff, URZ, 0xc0, !UPT ;  /* 0x00003fff04047892 */ /* 0x000fc8000f8ec03f */
[----:B------:R-:W-:-:S04]  /*6420*/  ULOP3.LUT UR4, UR4, 0x10000, URZ, 0xfc, !UPT ;  /* 0x0001000004047892 */ /* 0x000fc8000f8efc3f */
[----:B------:R-:W-:-:S03]  /*6430*/  ULEA UR9, UR52, UR4, 0xb ;  /* 0x0000000434097291 */ /* 0x000fc6000f8e583f */
[----:B------:R-:W-:Y:S02]  /*6440*/  ULDC.64 UR4, c[0x0][0x9a0] ;  /* 0x0002680000047ab9 */ /* 0x000fe40000000a00 */
[----:B------:R-:W-:Y:S02]  /*6450*/  UISETP.NE.U32.AND UP0, UPT, UR4, URZ, UPT ;  /* 0x0000003f0400728c */ /* 0x000fe4000bf05070 */
[----:B------:R-:W-:Y:S02]  /*6460*/  UMOV UR6, UR9 ;  /* 0x0000000900067c82 */ /* 0x000fe40008000000 */
[----:B------:R-:W-:Y:S01]  /*6470*/  QGMMA.64x256x32.F32.E4M3.E4M3 R24, R216, gdesc[UR4], R24, gsb0 ;  /* 0x03e00004d8187df3 */ /* 0x000fe20008000818 */
[----:B------:R-:W-:Y:S01]  /*6480*/  UIADD3 UR6, UR9, 0x2, URZ ;  /* 0x0000000209067890 */ /* 0x000fe2000fffe03f */
[----:B------:R-:W-:Y:S01]  /*6490*/  UMOV UR7, 0x40000040 ;  /* 0x4000004000077882 */ /* 0x000fe20000000000 */
[----:B------:R-:W-:-:S06]  /*64a0*/  UISETP.NE.AND.EX UP0, UPT, UR5, URZ, UPT, UP0 ;  /* 0x0000003f0500728c */ /* 0x000fcc000bf05300 */
[----:B------:R-:W-:-:S05]  /*64b0*/  PLOP3.LUT P1, PT, PT, PT, UP0, 0x80, 0x0 ;  /* 0x000000000000781c */ /* 0x000fca0003f2f008 */
[----:B------:R-:W-:Y:S01]  /*64c0*/  @UP0 USHF.R.S32.HI UR10, URZ, 0x1f, UR44 ;  /* 0x0000001f3f0a0899 */ /* 0x000fe2000801142c */
[----:B------:R-:W-:Y:S01]  /*64d0*/  @UP0 ULDC.64 UR12, c[0x0][0x9c8] ;  /* 0x00027200000c0ab9 */ /* 0x000fe20000000a00 */
[----:B------:R-:W-:Y:S02]  /*64e0*/  @UP0 ULDC.64 UR14, c[0x0][0x9d0] ;  /* 0x00027400000e0ab9 */ /* 0x000fe40000000a00 */
[----:B------:R-:W-:-:S04]  /*64f0*/  @UP0 UIMAD UR10, UR10, UR12, URZ ;  /* 0x0000000c0a0a02a4 */ /* 0x000fc8000f8e023f */
[----:B------:R-:W-:Y:S02]  /*6500*/  @UP0 UIMAD UR11, UR44, UR13, UR10 ;  /* 0x0000000d2c0b02a4 */ /* 0x000fe4000f8e020a */
[----:B------:R-:W-:-:S04]  /*6510*/  @UP0 USHF.R.S32.HI UR10, URZ, 0x1f, UR42 ;  /* 0x0000001f3f0a0899 */ /* 0x000fc8000801142a */
[----:B------:R-:W-:-:S04]  /*6520*/  @UP0 UIMAD UR10, UR10, UR14, URZ ;  /* 0x0000000e0a0a02a4 */ /* 0x000fc8000f8e023f */
[----:B------:R-:W-:Y:S01]  /*6530*/  @UP0 UIMAD UR13, UR42, UR15, UR10 ;  /* 0x0000000f2a0d02a4 */ /* 0x000fe2000f8e020a */
[----:B------:R-:W-:Y:S02]  /*6540*/  WARPGROUP.DEPBAR.LE gsb0, 0x0 ;  /* 0x00008000000079c5 */ /* 0x000fe40000010000 */
[----:B------:R-:W-:-:S06]  /*6550*/  WARPGROUP.ARRIVE ;  /* 0x00000000000079c5 */ /* 0x000fcc0000000000 */
[----:B------:R-:W-:Y:S01]  /*6560*/  QGMMA.64x256x32.F32.E4M3.E4M3 R24, R220, gdesc[UR4], R24, gsb0 ;  /* 0x03e00004dc187df3 */ /* 0x000fe20008000818 */
[----:B------:R-:W-:Y:S02]  /*6570*/  @UP0 UIMAD.WIDE.U32 UR6, UR44, UR12, URZ ;  /* 0x0000000c2c0602a5 */ /* 0x000fe4000f8e003f */
[----:B------:R-:W-:Y:S02]  /*6580*/  UIADD3 UR12, UR9, 0x4, URZ ;  /* 0x00000004090c7890 */ /* 0x000fe4000fffe03f */
[----:B------:R-:W-:-:S04]  /*6590*/  @UP0 UIADD3 UR7, UR7, UR11, URZ ;  /* 0x0000000b07070290 */ /* 0x000fc8000fffe03f */
[----:B------:R-:W-:-:S03]  /*65a0*/  @UP0 UIMAD.WIDE.U32 UR10, UR42, UR14, UR6 ;  /* 0x0000000e2a0a02a5 */ /* 0x000fc6000f8e0006 */
[----:B------:R-:W-:Y:S01]  /*65b0*/  UMOV UR6, UR12 ;  /* 0x0000000c00067c82 */ /* 0x000fe20008000000 */
[----:B------:R-:W-:Y:S01]  /*65c0*/  UMOV UR7, 0x40000040 ;  /* 0x4000004000077882 */ /* 0x000fe20000000000 */
[----:B------:R-:W-:Y:S02]  /*65d0*/  @UP0 UIADD3 UR11, UR11, UR13, URZ ;  /* 0x0000000d0b0b0290 */ /* 0x000fe4000fffe03f */
[----:B------:R-:W-:-:S04]  /*65e0*/  @UP0 ULEA UR4, UP1, UR10, UR4, 0x2 ;  /* 0x000000040a040291 */ /* 0x000fc8000f82103f */
[----:B------:R-:W-:Y:S02]  /*65f0*/  @UP0 ULEA.HI.X UR5, UR10, UR5, UR11, 0x2, UP1 ;  /* 0x000000050a050291 */ /* 0x000fe400088f140b */
[----:B-12---:R-:W-:-:S04]  /*6600*/  IMAD.U32 R6, RZ, RZ, UR4 ;  /* 0x00000004ff067e24 */ /* 0x006fc8000f8e00ff */
[----:B------:R-:W-:-:S05]  /*6610*/  IMAD.U32 R7, RZ, RZ, UR5 ;  /* 0x00000005ff077e24 */ /* 0x000fca000f8e00ff */
[----:B------:R1:W2:Y:S01]  /*6620*/  @P1 LDG.E R8, desc[UR50][R6.64] ;  /* 0x0000003206081981 */ /* 0x0002a2000c1e1900 */
[----:B------:R-:W-:Y:S02]  /*6630*/  WARPGROUP.DEPBAR.LE gsb0, 0x0 ;  /* 0x00008000000079c5 */ /* 0x000fe40000010000 */
[----:B------:R-:W-:-:S06]  /*6640*/  WARPGROUP.ARRIVE ;  /* 0x00000000000079c5 */ /* 0x000fcc0000000000 */
[----:B------:R-:W-:Y:S01]  /*6650*/  QGMMA.64x256x32.F32.E4M3.E4M3 R24, R224, gdesc[UR4], R24, gsb0 ;  /* 0x03e00004e0187df3 */ /* 0x000fe20008000818 */
[----:B------:R-:W-:Y:S01]  /*6660*/  UIADD3 UR6, UR9, 0x6, URZ ;  /* 0x0000000609067890 */ /* 0x000fe2000fffe03f */
[----:B------:R-:W-:Y:S01]  /*6670*/  UMOV UR7, 0x40000040 ;  /* 0x4000004000077882 */ /* 0x000fe20000000000 */
[----:B------:R-:W3:Y:S04]  /*6680*/  SHFL.BFLY PT, R9, R4, 0x2, 0x1f ;  /* 0x0c401f0004097f89 */ /* 0x000ee800000e0000 */
[----:B------:R-:W4:Y:S01]  /*6690*/  SHFL.BFLY PT, R12, R3, 0x2, 0x1f ;  /* 0x0c401f00030c7f89 */ /* 0x000f2200000e0000 */
[----:B---3--:R-:W-:-:S01]  /*66a0*/  FADD.FTZ R9, R9, R4 ;  /* 0x0000000409097221 */ /* 0x008fc20000010000 */
[----:B----4-:R-:W-:-:S04]  /*66b0*/  FADD.FTZ R12, R12, R3 ;  /* 0x000000030c0c7221 */ /* 0x010fc80000010000 */
[----:B------:R-:W3:Y:S04]  /*66c0*/  SHFL.BFLY PT, R10, R9, 0x1, 0x1f ;  /* 0x0c201f00090a7f89 */ /* 0x000ee800000e0000 */
[----:B------:R-:W4:Y:S01]  /*66d0*/  SHFL.BFLY PT, R11, R12, 0x1, 0x1f ;  /* 0x0c201f000c0b7f89 */ /* 0x000f2200000e0000 */
[----:B-1----:R-:W-:Y:S02]  /*66e0*/  IMAD.MOV.U32 R7, RZ, RZ, RZ ;  /* 0x000000ffff077224 */ /* 0x002fe400078e00ff */
[----:B---3--:R-:W-:Y:S01]  /*66f0*/  FADD.FTZ R13, R9, R10 ;  /* 0x0000000a090d7221 */ /* 0x008fe20000010000 */
[----:B----4-:R-:W-:-:S04]  /*6700*/  FADD.FTZ R14, R12, R11 ;  /* 0x0000000b0c0e7221 */ /* 0x010fc80000010000 */
[C---:B------:R-:W-:Y:S01]  /*6710*/  FSETP.NE.FTZ.AND P1, PT, R13.reuse, RZ, PT ;  /* 0x000000ff0d00720b */ /* 0x040fe20003f35000 */
[----:B------:R-:W-:Y:S01]  /*6720*/  FMUL.FTZ R15, R13, 0.00390625 ;  /* 0x3b8000000d0f7820 */ /* 0x000fe20000410000 */
[----:B------:R-:W-:-:S04]  /*6730*/  FMUL.FTZ R20, R14, 0.00390625 ;  /* 0x3b8000000e147820 */ /* 0x000fc80000410000 */
[----:B------:R-:W-:Y:S02]  /*6740*/  FSETP.NE.FTZ.AND P2, PT, R15, RZ, PT ;  /* 0x000000ff0f00720b */ /* 0x000fe40003f55000 */
[----:B------:R-:W-:-:S05]  /*6750*/  FSETP.NE.FTZ.AND P3, PT, R20, RZ, PT ;  /* 0x000000ff1400720b */ /* 0x000fca0003f75000 */
[----:B------:R-:W-:Y:S01]  /*6760*/  @P1 MUFU.RCP R7, R13 ;  /* 0x0000000d00071308 */ /* 0x000fe20000001000 */
[----:B------:R-:W-:Y:S01]  /*6770*/  FSETP.NE.FTZ.AND P1, PT, R14, RZ, PT ;  /* 0x000000ff0e00720b */ /* 0x000fe20003f35000 */
[----:B------:R-:W-:-:S06]  /*6780*/  IMAD.MOV.U32 R11, RZ, RZ, RZ ;  /* 0x000000ffff0b7224 */ /* 0x000fcc00078e00ff */
[----:B------:R-:W1:Y:S08]  /*6790*/  @P2 MUFU.LG2 R4, R15 ;  /* 0x0000000f00042308 */ /* 0x000e700000000c00 */
[----:B------:R-:W3:Y:S08]  /*67a0*/  @P3 MUFU.LG2 R10, R20 ;  /* 0x00000014000a3308 */ /* 0x000ef00000000c00 */
[----:B------:R-:W4:Y:S01]  /*67b0*/  @P1 MUFU.RCP R11, R14 ;  /* 0x0000000e000b1308 */ /* 0x000f220000001000 */
[----:B------:R-:W-:-:S02]  /*67c0*/  IMAD.U32 R9, RZ, RZ, UR40 ;  /* 0x00000028ff097e24 */ /* 0x000fc4000f8e00ff */
[----:B------:R-:W-:Y:S02]  /*67d0*/  IMAD.U32 R12, RZ, RZ, UR40 ;  /* 0x00000028ff0c7e24 */ /* 0x000fe4000f8e00ff */
[----:B-1----:R-:W-:Y:S01]  /*67e0*/  @P2 FMUL.FTZ R4, R4, 0.69314718246459960938 ;  /* 0x3f31721804042820 */ /* 0x002fe20000410000 */
[----:B------:R-:W-:Y:S02]  /*67f0*/  WARPGROUP.DEPBAR.LE gsb0, 0x0 ;  /* 0x00008000000079c5 */ /* 0x000fe40000010000 */
[----:B------:R-:W-:-:S06]  /*6800*/  WARPGROUP.ARRIVE ;  /* 0x00000000000079c5 */ /* 0x000fcc0000000000 */
[----:B------:R-:W-:Y:S01]  /*6810*/  QGMMA.64x256x32.F32.E4M3.E4M3 R24, R228, gdesc[UR4], R24, gsb0 ;  /* 0x03e00004e4187df3 */ /* 0x000fe20008000818 */
[----:B------:R-:W-:Y:S01]  /*6820*/  @P2 FMUL.FTZ R9, R9, 0.69314718246459960938 ;  /* 0x3f31721809092820 */ /* 0x000fe20000410000 */
[----:B------:R-:W-:Y:S01]  /*6830*/  @P3 FMUL.FTZ R13, R12, 0.69314718246459960938 ;  /* 0x3f3172180c0d3820 */ /* 0x000fe20000410000 */
[----:B---3--:R-:W-:Y:S01]  /*6840*/  @P3 FMUL.FTZ R10, R10, 0.69314718246459960938 ;  /* 0x3f3172180a0a3820 */ /* 0x008fe20000410000 */
[----:B------:R-:W-:Y:S02]  /*6850*/  IMAD.MOV.U32 R6, RZ, RZ, -0x800000 ;  /* 0xff800000ff067424 */ /* 0x000fe400078e00ff */
[----:B------:R-:W-:-:S01]  /*6860*/  @P2 FFMA.FTZ R6, R9, R0, R4 ;  /* 0x0000000009062223 */ /* 0x000fc20000010004 */
[----:B------:R-:W-:Y:S02]  /*6870*/  IMAD.MOV.U32 R3, RZ, RZ, -0x800000 ;  /* 0xff800000ff037424 */ /* 0x000fe400078e00ff */
[----:B------:R-:W-:-:S01]  /*6880*/  @P3 FFMA.FTZ R3, R13, R5, R10 ;  /* 0x000000050d033223 */ /* 0x000fc2000001000a */
[-C--:B--2---:R-:W-:Y:S01]  /*6890*/  FMUL.FTZ R160, R7, R8.reuse ;  /* 0x0000000807a07220 */ /* 0x084fe20000410000 */
[----:B----4-:R-:W-:Y:S01]  /*68a0*/  FMUL.FTZ R0, R11, R8 ;  /* 0x000000080b007220 */ /* 0x010fe20000410000 */
[----:B------:R-:W-:-:S02]  /*68b0*/  WARPGROUP.DEPBAR.LE gsb0, 0x0 ;  /* 0x00008000000079c5 */ /* 0x000fc40000010000 */
[----:B------:R-:W-:Y:S05]  /*68c0*/  @!P0 BRA `(.L_x_30) ;  /* 0x0000000000048947 */ /* 0x000fea0003800000 */
[----:B------:R-:W-:Y:S01]  /*68d0*/  BPT.TRAP 0x1 ;  /* 0x000000040000795c */ /* 0x000fe20000300000 */
.L_x_30:
[----:B------:R-:W1:Y:S01]  /*68e0*/  S2R R162, SR_TID.X ;  /* 0x0000000000a27919 */ /* 0x000e620000002100 */
[----:B------:R-:W-:Y:S01]  /*68f0*/  ULDC.64 UR4, c[0x4][0x110] ;  /* 0x0100440000047ab9 */ /* 0x000fe20000000a00 */
        /* <DEDUP_REMOVED lines=30> */
[----:B-1----:R-:W-:-:S02]  /*6ae0*/  IMAD.SHL.U32 R4, R162, 0x4, RZ ;  /* 0x00000004a2047824 */ /* 0x002fc400078e00ff */
[----:B------:R-:W-:Y:S01]  /*6af0*/  FMUL.FTZ R109, R26, R0 ;  /* 0x000000001a6d7220 */ /* 0x000fe20000410000 */
[-C--:B------:R-:W-:Y:S01]  /*6b00*/  FMUL.FTZ R25, R69, R160.reuse ;  /* 0x000000a045197220 */ /* 0x080fe20000410000 */
[-C--:B------:R-:W-:Y:S01]  /*6b10*/  FMUL.FTZ R28, R84, R160.reuse ;  /* 0x000000a0541c7220 */ /* 0x080fe20000410000 */
[----:B------:R-:W-:Y:S01]  /*6b20*/  FMUL.FTZ R41, R80, R160 ;  /* 0x000000a050297220 */ /* 0x000fe20000410000 */
[----:B------:R-:W-:Y:S01]  /*6b30*/  LOP3.LUT R4, R4, 0xc, RZ, 0xc0, !PT ;  /* 0x0000000c04047812 */ /* 0x000fe200078ec0ff */
[----:B------:R-:W-:Y:S01]  /*6b40*/  FMUL.FTZ R26, R31, R0 ;  /* 0x000000001f1a7220 */ /* 0x000fe20000410000 */
[-C--:B------:R-:W-:Y:S01]  /*6b50*/  FMUL.FTZ R69, R116, R160.reuse ;  /* 0x000000a074457220 */ /* 0x080fe20000410000 */
[----:B------:R-:W-:Y:S01]  /*6b60*/  FMUL.FTZ R49, R56, R160 ;  /* 0x000000a038317220 */ /* 0x000fe20000410000 */
[----:B------:R-:W-:Y:S01]  /*6b70*/  IADD3 R4, P0, R4, UR4, RZ ;  /* 0x0000000404047c10 */ /* 0x000fe2000ff1e0ff */
[----:B------:R-:W-:Y:S01]  /*6b80*/  FMUL.FTZ R31, R38, R0 ;  /* 0x00000000261f7220 */ /* 0x000fe20000410000 */
[-C--:B------:R-:W-:Y:S01]  /*6b90*/  FMUL.FTZ R24, R77, R160.reuse ;  /* 0x000000a04d187220 */ /* 0x080fe20000410000 */
[-C--:B------:R-:W-:Y:S01]  /*6ba0*/  FMUL.FTZ R45, R73, R160.reuse ;  /* 0x000000a0492d7220 */ /* 0x080fe20000410000 */
[----:B------:R-:W-:Y:S01]  /*6bb0*/  FMUL.FTZ R36, R81, R160 ;  /* 0x000000a051247220 */ /* 0x000fe20000410000 */
[----:B------:R-:W-:-:S02]  /*6bc0*/  IMAD.X R5, RZ, RZ, UR5, P0 ;  /* 0x00000005ff057e24 */ /* 0x000fc400080e06ff */
[----:B------:R-:W-:Y:S01]  /*6bd0*/  FMUL.FTZ R38, R39, R0 ;  /* 0x0000000027267220 */ /* 0x000fe20000410000 */
[-C--:B------:R-:W-:Y:S01]  /*6be0*/  FMUL.FTZ R32, R92, R160.reuse ;  /* 0x000000a05c207220 */ /* 0x080fe20000410000 */
[-C--:B------:R-:W-:Y:S01]  /*6bf0*/  FMUL.FTZ R37, R88, R160.reuse ;  /* 0x000000a058257220 */ /* 0x080fe20000410000 */
[----:B------:R-:W-:Y:S01]  /*6c00*/  FMUL.FTZ R80, R113, R160 ;  /* 0x000000a071507220 */ /* 0x000fe20000410000 */
[----:B------:R1:W2:Y:S01]  /*6c10*/  LDG.E.CONSTANT R4, desc[UR50][R4.64] ;  /* 0x0000003204047981 */ /* 0x0002a2000c1e9900 */
        /* <DEDUP_REMOVED lines=11> */
[-C--:B-1----:R-:W-:Y:S01]  /*6cd0*/  FMUL.FTZ R5, R47, R0.reuse ;  /* 0x000000002f057220 */ /* 0x082fe20000410000 */
        /* <DEDUP_REMOVED lines=15> */
[----:B------:R-:W-:Y:S01]  /*6dd0*/  FMUL.FTZ R84, R120, R160 ;  /* 0x000000a078547220 */ /* 0x000fe20000410000 */
[-C--:B------:R-:W-:Y:S01]  /*6de0*/  FMUL.FTZ R103, R111, R0.reuse ;  /* 0x000000006f677220 */ /* 0x080fe20000410000 */
[-C--:B------:R-:W-:Y:S01]  /*6df0*/  FMUL.FTZ R116, R115, R0.reuse ;  /* 0x0000000073747220 */ /* 0x080fe20000410000 */
[----:B------:R-:W-:Y:S01]  /*6e00*/  FMUL.FTZ R118, R122, R0 ;  /* 0x000000007a767220 */ /* 0x000fe20000410000 */
[----:B------:R-:W-:Y:S01]  /*6e10*/  F2FP.BF16.F32.PACK_AB R46, R5, R46 ;  /* 0x0000002e052e723e */ /* 0x000fe200000010ff */
        /* <DEDUP_REMOVED lines=13> */
[----:B------:R-:W-:Y:S01]  /*6ef0*/  FMUL.FTZ R122, R130, R0 ;  /* 0x00000000827a7220 */ /* 0x000fe20000410000 */
[----:B------:R-:W-:Y:S01]  /*6f00*/  LOP3.LUT P0, R5, R162, 0x3, RZ, 0xc0, !PT ;  /* 0x00000003a2057812 */ /* 0x000fe2000780c0ff */
        /* <DEDUP_REMOVED lines=36> */
[-C--:B------:R-:W-:Y:S01]  /*7150*/  FMUL.FTZ R105, R149, R160.reuse ;  /* 0x000000a095697220 */ /* 0x080fe20000410000 */
[----:B------:R-:W-:Y:S01]  /*7160*/  FMUL.FTZ R112, R145, R160 ;  /* 0x000000a091707220 */ /* 0x000fe20000410000 */
[----:B------:R-:W-:Y:S01]  /*7170*/  F2FP.BF16.F32.PACK_AB R20, R20, R157 ;  /* 0x0000009d1414723e */ /* 0x000fe200000010ff */
[----:B------:R-:W-:Y:S01]  /*7180*/  UIADD3 UR42, -UR45, URZ, URZ ;  /* 0x0000003f2d2a7290 */ /* 0x000fe2000fffe13f */
[----:B------:R-:W-:Y:S01]  /*7190*/  F2FP.BF16.F32.PACK_AB R7, R7, R158 ;  /* 0x0000009e0707723e */ /* 0x000fe200000010ff */
[----:B------:R-:W-:Y:S01]  /*71a0*/  ULDC.64 UR6, c[0x0][0xb70] ;  /* 0x0002dc0000067ab9 */ /* 0x000fe20000000a00 */
[----:B------:R-:W-:-:S02]  /*71b0*/  F2FP.BF16.F32.PACK_AB R15, R15, R156 ;  /* 0x0000009c0f0f723e */ /* 0x000fc400000010ff */
[----:B------:R-:W-:Y:S02]  /*71c0*/  F2FP.BF16.F32.PACK_AB R10, R10, R155 ;  /* 0x0000009b0a0a723e */ /* 0x000fe400000010ff */
[----:B------:R-:W-:Y:S02]  /*71d0*/  F2FP.BF16.F32.PACK_AB R14, R14, R153 ;  /* 0x000000990e0e723e */ /* 0x000fe400000010ff */
[----:B------:R-:W-:Y:S02]  /*71e0*/  F2FP.BF16.F32.PACK_AB R44, R25, R44 ;  /* 0x0000002c192c723e */ /* 0x000fe400000010ff */
[----:B------:R-:W-:Y:S02]  /*71f0*/  F2FP.BF16.F32.PACK_AB R159, R8, R159 ;  /* 0x0000009f089f723e */ /* 0x000fe400000010ff */
[----:B------:R-:W-:Y:S02]  /*7200*/  F2FP.BF16.F32.PACK_AB R109, R30, R109 ;  /* 0x0000006d1e6d723e */ /* 0x000fe400000010ff */
[----:B------:R-:W-:-:S02]  /*7210*/  F2FP.BF16.F32.PACK_AB R12, R12, R49 ;  /* 0x000000310c0c723e */ /* 0x000fc400000010ff */
[----:B------:R-:W-:Y:S02]  /*7220*/  F2FP.BF16.F32.PACK_AB R28, R28, R41 ;  /* 0x000000291c1c723e */ /* 0x000fe400000010ff */
[----:B------:R-:W-:Y:S01]  /*7230*/  F2FP.BF16.F32.PACK_AB R152, R152, R161 ;  /* 0x000000a19898723e */ /* 0x000fe200000010ff */
[----:B------:R-:W-:Y:S01]  /*7240*/  UIADD3 UR8, UR8, 0x38860, URZ ;  /* 0x0003886008087890 */ /* 0x000fe2000fffe03f */
[----:B------:R-:W-:Y:S01]  /*7250*/  ISETP.EQ.OR P0, PT, R5, 0x3, !P0 ;  /* 0x000000030500780c */ /* 0x000fe20004702670 */
[----:B------:R-:W-:Y:S01]  /*7260*/  USHF.R.S32.HI UR4, URZ, 0x1f, UR43 ;  /* 0x0000001f3f047899 */ /* 0x000fe2000801142b */
[----:B------:R-:W-:Y:S01]  /*7270*/  F2FP.BF16.F32.PACK_AB R29, R29, R154 ;  /* 0x0000009a1d1d723e */ /* 0x000fe200000010ff */
[----:B------:R-:W-:Y:S01]  /*7280*/  ULDC UR5, c[0x0][0xda8] ;  /* 0x00036a0000057ab9 */ /* 0x000fe20000000800 */
[----:B------:R-:W-:Y:S02]  /*7290*/  F2FP.BF16.F32.PACK_AB R11, R11, R48 ;  /* 0x000000300b0b723e */ /* 0x000fe400000010ff */
        /* <DEDUP_REMOVED lines=13> */
[----:B------:R-:W-:Y:S02]  /*7370*/  SEL R61, R20, R7, P0 ;  /* 0x00000007143d7207 */ /* 0x000fe40000000000 */
[----:B------:R-:W-:Y:S02]  /*7380*/  SEL R0, R7, R20, P0 ;  /* 0x0000001407007207 */ /* 0x000fe40000000000 */
[----:B------:R-:W-:Y:S02]  /*7390*/  SEL R63, R15, R10, P0 ;  /* 0x0000000a0f3f7207 */ /* 0x000fe40000000000 */
[----:B------:R-:W-:Y:S02]  /*73a0*/  SEL R5, R10, R15, P0 ;  /* 0x0000000f0a057207 */ /* 0x000fe40000000000 */
[----:B------:R-:W-:Y:S02]  /*73b0*/  F2FP.BF16.F32.PACK_AB R102, R95, R102 ;  /* 0x000000665f66723e */ /* 0x000fe400000010ff */
[----:B------:R-:W-:-:S02]  /*73c0*/  F2FP.BF16.F32.PACK_AB R128, R123, R128 ;  /* 0x000000807b80723e */ /* 0x000fc400000010ff */
[----:B------:R-:W-:Y:S02]  /*73d0*/  SEL R65, R14, R29, P0 ;  /* 0x0000001d0e417207 */ /* 0x000fe40000000000 */
[----:B------:R-:W-:Y:S02]  /*73e0*/  SEL R7, R29, R14, P0 ;  /* 0x0000000e1d077207 */ /* 0x000fe40000000000 */
[----:B------:R-:W-:Y:S02]  /*73f0*/  SEL R89, R11, R44, P0 ;  /* 0x0000002c0b597207 */ /* 0x000fe40000000000 */
[----:B------:R-:W-:Y:S02]  /*7400*/  SEL R15, R44, R11, P0 ;  /* 0x0000000b2c0f7207 */ /* 0x000fe40000000000 */
[----:B------:R-:W-:Y:S02]  /*7410*/  SEL R95, R9, R24, P0 ;  /* 0x00000018095f7207 */ /* 0x000fe40000000000 */
[----:B------:R-:W-:-:S02]  /*7420*/  SEL R20, R24, R9, P0 ;  /* 0x0000000918147207 */ /* 0x000fc40000000000 */
[----:B------:R-:W-:Y:S02]  /*7430*/  SEL R123, R85, R96, P0 ;  /* 0x00000060557b7207 */ /* 0x000fe40000000000 */
[----:B------:R-:W-:Y:S02]  /*7440*/  SEL R29, R96, R85, P0 ;  /* 0x00000055601d7207 */ /* 0x000fe40000000000 */
[----:B------:R-:W-:Y:S02]  /*7450*/  IADD3 R11, P3, R16, 0x40, RZ ;  /* 0x00000040100b7810 */ /* 0x000fe40007f7e0ff */
[----:B------:R-:W-:Y:S02]  /*7460*/  F2FP.BF16.F32.PACK_AB R34, R31, R34 ;  /* 0x000000221f22723e */ /* 0x000fe400000010ff */
[----:B------:R-:W-:Y:S02]  /*7470*/  SEL R85, R93, R104, P0 ;  /* 0x000000685d557207 */ /* 0x000fe40000000000 */
[----:B------:R-:W-:-:S02]  /*7480*/  SEL R30, R104, R93, P0 ;  /* 0x0000005d681e7207 */ /* 0x000fc40000000000 */
[----:B------:R-:W-:Y:S02]  /*7490*/  IADD3 R9, P2, R16, 0x20, RZ ;  /* 0x0000002010097810 */ /* 0x000fe40007f5e0ff */
[----:B------:R-:W-:Y:S02]  /*74a0*/  SEL R93, R101, R112, P0 ;  /* 0x00000070655d7207 */ /* 0x000fe40000000000 */
[----:B------:R-:W-:Y:S02]  /*74b0*/  SEL R31, R112, R101, P0 ;  /* 0x00000065701f7207 */ /* 0x000fe40000000000 */
[----:B------:R-:W-:Y:S02]  /*74c0*/  SEL R101, R109, R8, P0 ;  /* 0x000000086d657207 */ /* 0x000fe40000000000 */
[----:B------:R-:W-:Y:S02]  /*74d0*/  SEL R109, R8, R109, P0 ;  /* 0x0000006d086d7207 */ /* 0x000fe40000000000 */
[----:B------:R-:W-:-:S02]  /*74e0*/  LOP3.LUT R10, R11, 0x380, RZ, 0xc0, !PT ;  /* 0x000003800b0a7812 */ /* 0x000fc400078ec0ff */
[----:B------:R-:W-:Y:S02]  /*74f0*/  LOP3.LUT R8, R9, 0x380, RZ, 0xc0, !PT ;  /* 0x0000038009087812 */ /* 0x000fe400078ec0ff */
[----:B------:R-:W-:Y:S02]  /*7500*/  F2FP.BF16.F32.PACK_AB R32, R32, R37 ;  /* 0x000000252020723e */ /* 0x000fe400000010ff */
[----:B------:R-:W-:Y:S02]  /*7510*/  F2FP.BF16.F32.PACK_AB R33, R33, R56 ;  /* 0x000000382121723e */ /* 0x000fe400000010ff */
[----:B------:R-:W-:Y:S02]  /*7520*/  F2FP.BF16.F32.PACK_AB R39, R39, R42 ;  /* 0x0000002a2727723e */ /* 0x000fe400000010ff */
[----:B------:R-:W-:Y:S02]  /*7530*/  F2FP.BF16.F32.PACK_AB R54, R47, R54 ;  /* 0x000000362f36723e */ /* 0x000fe400000010ff */
[----:B------:R-:W-:-:S02]  /*7540*/  SHF.R.U64 R10, R10, 0x3, RZ ;  /* 0x000000030a0a7819 */ /* 0x000fc400000012ff */
[----:B------:R-:W-:Y:S02]  /*7550*/  F2FP.BF16.F32.PACK_AB R59, R59, R66 ;  /* 0x000000423b3b723e */ /* 0x000fe400000010ff */
[----:B------:R-:W-:Y:S02]  /*7560*/  SHF.R.U64 R8, R8, 0x3, RZ ;  /* 0x0000000308087819 */ /* 0x000fe400000012ff */
[----:B------:R-:W-:Y:S02]  /*7570*/  IADD3 R47, P5, R16, 0x4000, RZ ;  /* 0x00004000102f7810 */ /* 0x000fe40007fbe0ff */
[----:B------:R-:W-:Y:S02]  /*7580*/  F2FP.BF16.F32.PACK_AB R110, R103, R110 ;  /* 0x0000006e676e723e */ /* 0x000fe400000010ff */
[----:B------:R-:W-:Y:S02]  /*7590*/  SEL R103, R32, R33, P0 ;  /* 0x0000002120677207 */ /* 0x000fe40000000000 */
[----:B------:R-:W-:-:S02]  /*75a0*/  SEL R24, R33, R32, P0 ;  /* 0x0000002021187207 */ /* 0x000fc40000000000 */
[----:B------:R-:W-:Y:S02]  /*75b0*/  F2FP.BF16.F32.PACK_AB R21, R21, R36 ;  /* 0x000000241515723e */ /* 0x000fe400000010ff */
[----:B------:R-:W-:Y:S02]  /*75c0*/  SEL R129, R39, R46, P0 ;  /* 0x0000002e27817207 */ /* 0x000fe40000000000 */
[----:B------:R-:W-:Y:S02]  /*75d0*/  SEL R33, R46, R39, P0 ;  /* 0x000000272e217207 */ /* 0x000fe40000000000 */
[----:B------:R-:W-:Y:S01]  /*75e0*/  LOP3.LUT R10, R10, R11, RZ, 0x3c, !PT ;  /* 0x0000000b0a0a7212 */ /* 0x000fe200078e3cff */
[----:B------:R-:W-:Y:S01]  /*75f0*/  IMAD.X R11, RZ, RZ, R17, P3 ;  /* 0x000000ffff0b7224 */ /* 0x000fe200018e0611 */
[----:B------:R-:W-:Y:S02]  /*7600*/  SEL R135, R59, R70, P0 ;  /* 0x000000463b877207 */ /* 0x000fe40000000000 */
[----:B------:R-:W-:-:S02]  /*7610*/  SEL R36, R70, R59, P0 ;  /* 0x0000003b46247207 */ /* 0x000fc40000000000 */
[----:B------:R-:W-:Y:S01]  /*7620*/  LOP3.LUT R8, R8, R9, RZ, 0x3c, !PT ;  /* 0x0000000908087212 */ /* 0x000fe200078e3cff */
[----:B------:R-:W-:Y:S01]  /*7630*/  IMAD.X R9, RZ, RZ, R17, P2 ;  /* 0x000000ffff097224 */ /* 0x000fe200010e0611 */
[----:B------:R-:W-:Y:S02]  /*7640*/  LOP3.LUT R46, R47, 0x380, RZ, 0xc0, !PT ;  /* 0x000003802f2e7812 */ /* 0x000fe400078ec0ff */
[----:B------:R-:W-:Y:S02]  /*7650*/  F2FP.BF16.F32.PACK_AB R43, R43, R50 ;  /* 0x000000322b2b723e */ /* 0x000fe400000010ff */
[----:B------:R-:W-:Y:S02]  /*7660*/  F2FP.BF16.F32.PACK_AB R62, R55, R62 ;  /* 0x0000003e373e723e */ /* 0x000fe400000010ff */
[C---:B------:R-:W-:Y:S02]  /*7670*/  IADD3 R59, P3, R16.reuse, 0x8000, RZ ;  /* 0x00008000103b7810 */ /* 0x040fe40007f7e0ff */
[----:B------:R-:W-:-:S02]  /*7680*/  IADD3 R55, P2, R16, 0x4060, RZ ;  /* 0x0000406010377810 */ /* 0x000fc40007f5e0ff */
[----:B------:R-:W-:Y:S02]  /*7690*/  F2FP.BF16.F32.PACK_AB R83, R83, R90 ;  /* 0x0000005a5353723e */ /* 0x000fe400000010ff */
[----:B------:R-:W-:Y:S02]  /*76a0*/  F2FP.BF16.F32.PACK_AB R94, R87, R94 ;  /* 0x0000005e575e723e */ /* 0x000fe400000010ff */
[----:B------:R-:W-:Y:S02]  /*76b0*/  F2FP.BF16.F32.PACK_AB R51, R51, R58 ;  /* 0x0000003a3333723e */ /* 0x000fe400000010ff */
[----:B------:R-:W-:Y:S02]  /*76c0*/  F2FP.BF16.F32.PACK_AB R91, R91, R98 ;  /* 0x000000625b5b723e */ /* 0x000fe400000010ff */
[----:B------:R-:W-:Y:S02]  /*76d0*/  SHF.R.U64 R46, R46, 0x3, RZ ;  /* 0x000000032e2e7819 */ /* 0x000fe400000012ff */
[----:B------:R-:W-:-:S02]  /*76e0*/  F2FP.BF16.F32.PACK_AB R99, R99, R106 ;  /* 0x0000006a6363723e */ /* 0x000fc400000010ff */
[----:B------:R-:W-:Y:S02]  /*76f0*/  SEL R131, R43, R54, P0 ;  /* 0x000000362b837207 */ /* 0x000fe40000000000 */
[----:B------:R-:W-:Y:S02]  /*7700*/  SEL R32, R54, R43, P0 ;  /* 0x0000002b36207207 */ /* 0x000fe40000000000 */
[----:B------:R-:W-:Y:S02]  /*7710*/  LOP3.LUT R58, R59, 0x380, RZ, 0xc0, !PT ;  /* 0x000003803b3a7812 */ /* 0x000fe400078ec0ff */
[----:B------:R-:W-:Y:S02]  /*7720*/  F2FP.BF16.F32.PACK_AB R13, R13, R52 ;  /* 0x000000340d0d723e */ /* 0x000fe400000010ff */
[----:B------:R-:W-:Y:S02]  /*7730*/  F2FP.BF16.F32.PACK_AB R53, R53, R60 ;  /* 0x0000003c3535723e */ /* 0x000fe400000010ff */
[----:B------:R-:W-:-:S02]  /*7740*/  F2FP.BF16.F32.PACK_AB R64, R57, R64 ;  /* 0x000000403940723e */ /* 0x000fc400000010ff */
[----:B------:R-:W-:Y:S02]  /*7750*/  F2FP.BF16.F32.PACK_AB R107, R107, R114 ;  /* 0x000000726b6b723e */ /* 0x000fe400000010ff */
[----:B------:R-:W-:Y:S02]  /*7760*/  F2FP.BF16.F32.PACK_AB R116, R111, R116 ;  /* 0x000000746f74723e */ /* 0x000fe400000010ff */
[----:B------:R-:W-:Y:S02]  /*7770*/  LOP3.LUT R54, R55, 0x380, RZ, 0xc0, !PT ;  /* 0x0000038037367812 */ /* 0x000fe400078ec0ff */
[----:B------:R-:W-:Y:S02]  /*7780*/  F2FP.BF16.F32.PACK_AB R35, R38, R35 ;  /* 0x000000232623723e */ /* 0x000fe400000010ff */
[----:B------:R-:W-:Y:S02]  /*7790*/  F2FP.BF16.F32.PACK_AB R113, R113, R118 ;  /* 0x000000767171723e */ /* 0x000fe400000010ff */
[----:B------:R-:W-:-:S02]  /*77a0*/  F2FP.BF16.F32.PACK_AB R120, R115, R120 ;  /* 0x000000787378723e */ /* 0x000fc400000010ff */
[----:B------:R-:W-:Y:S02]  /*77b0*/  SEL R141, R83, R94, P0 ;  /* 0x0000005e538d7207 */ /* 0x000fe40000000000 */
[----:B------:R-:W-:Y:S02]  /*77c0*/  SEL R39, R94, R83, P0 ;  /* 0x000000535e277207 */ /* 0x000fe40000000000 */
[----:B------:R-:W-:Y:S02]  /*77d0*/  F2FP.BF16.F32.PACK_AB R117, R117, R122 ;  /* 0x0000007a7575723e */ /* 0x000fe400000010ff */
[----:B------:R-:W-:Y:S02]  /*77e0*/  F2FP.BF16.F32.PACK_AB R124, R119, R124 ;  /* 0x0000007c777c723e */ /* 0x000fe400000010ff */
[----:B------:R-:W-:Y:S02]  /*77f0*/  SEL R83, R91, R102, P0 ;  /* 0x000000665b537207 */ /* 0x000fe40000000000 */
[----:B------:R-:W-:-:S02]  /*7800*/  SEL R41, R102, R91, P0 ;  /* 0x0000005b66297207 */ /* 0x000fc40000000000 */
[----:B------:R-:W-:Y:S01]  /*7810*/  LOP3.LUT R46, R46, R47, RZ, 0x3c, !PT ;  /* 0x0000002f2e2e7212 */ /* 0x000fe200078e3cff */
[----:B------:R-:W-:Y:S01]  /*7820*/  IMAD.X R47, RZ, RZ, R17, P5 ;  /* 0x000000ffff2f7224 */ /* 0x000fe200028e0611 */
[----:B------:R-:W-:Y:S02]  /*7830*/  F2FP.BF16.F32.PACK_AB R121, R121, R126 ;  /* 0x0000007e7979723e */ /* 0x000fe400000010ff */
[----:B------:R-:W-:Y:S02]  /*7840*/  SEL R91, R99, R110, P0 ;  /* 0x0000006e635b7207 */ /* 0x000fe40000000000 */
[----:B------:R-:W-:Y:S02]  /*7850*/  SEL R42, R110, R99, P0 ;  /* 0x000000636e2a7207 */ /* 0x000fe40000000000 */
[----:B------:R-:W-:Y:S02]  /*7860*/  SHF.R.U64 R58, R58, 0x3, RZ ;  /* 0x000000033a3a7819 */ /* 0x000fe400000012ff */
[----:B------:R-:W-:-:S02]  /*7870*/  F2FP.BF16.F32.PACK_AB R69, R69, R76 ;  /* 0x0000004c4545723e */ /* 0x000fc400000010ff */
[----:B------:R-:W-:Y:S02]  /*7880*/  F2FP.BF16.F32.PACK_AB R80, R73, R80 ;  /* 0x000000504950723e */ /* 0x000fe400000010ff */
[----:B------:R-:W-:Y:S02]  /*7890*/  F2FP.BF16.F32.PACK_AB R125, R125, R130 ;  /* 0x000000827d7d723e */ /* 0x000fe400000010ff */
[----:B------:R-:W-:Y:S02]  /*78a0*/  SEL R87, R12, R13, P0 ;  /* 0x0000000d0c577207 */ /* 0x000fe40000000000 */
[----:B------:R-:W-:Y:S02]  /*78b0*/  SEL R14, R13, R12, P0 ;  /* 0x0000000c0d0e7207 */ /* 0x000fe40000000000 */
[----:B------:R-:W-:Y:S02]  /*78c0*/  SEL R105, R53, R64, P0 ;  /* 0x0000004035697207 */ /* 0x000fe40000000000 */
[----:B------:R-:W-:-:S02]  /*78d0*/  SEL R25, R64, R53, P0 ;  /* 0x0000003540197207 */ /* 0x000fc40000000000 */
[----:B------:R-:W-:Y:S02]  /*78e0*/  SEL R99, R107, R116, P0 ;  /* 0x000000746b637207 */ /* 0x000fe40000000000 */
[----:B------:R-:W-:Y:S02]  /*78f0*/  SEL R43, R116, R107, P0 ;  /* 0x0000006b742b7207 */ /* 0x000fe40000000000 */
[----:B------:R-:W-:Y:S02]  /*7900*/  SHF.R.U64 R54, R54, 0x3, RZ ;  /* 0x0000000336367819 */ /* 0x000fe400000012ff */
[----:B------:R-:W-:Y:S02]  /*7910*/  SEL R127, R34, R35, P0 ;  /* 0x00000023227f7207 */ /* 0x000fe40000000000 */
[----:B------:R-:W-:Y:S02]  /*7920*/  SEL R107, R113, R120, P0 ;  /* 0x00000078716b7207 */ /* 0x000fe40000000000 */
[----:B------:R-:W-:-:S02]  /*7930*/  SEL R44, R120, R113, P0 ;  /* 0x00000071782c7207 */ /* 0x000fc40000000000 */
[C---:B------:R-:W-:Y:S02]  /*7940*/  IADD3 R13, P4, R16.reuse, 0x60, RZ ;  /* 0x00000060100d7810 */ /* 0x040fe40007f9e0ff */
[C---:B------:R-:W-:Y:S02]  /*7950*/  IADD3 R49, P6, R16.reuse, 0x4020, RZ ;  /* 0x0000402010317810 */ /* 0x040fe40007fde0ff */
[----:B------:R-:W-:Y:S02]  /*7960*/  IADD3 R53, P1, R16, 0x4040, RZ ;  /* 0x0000404010357810 */ /* 0x000fe40007f3e0ff */
[----:B------:R-:W-:Y:S02]  /*7970*/  SEL R35, R35, R34, P0 ;  /* 0x0000002223237207 */ /* 0x000fe40000000000 */
[----:B------:R-:W-:Y:S02]  /*7980*/  SEL R113, R117, R124, P0 ;  /* 0x0000007c75717207 */ /* 0x000fe40000000000 */
[----:B------:R-:W-:-:S02]  /*7990*/  SEL R45, R124, R117, P0 ;  /* 0x000000757c2d7207 */ /* 0x000fc40000000000 */
[----:B------:R-:W-:Y:S02]  /*79a0*/  SEL R111, R68, R27, P0 ;  /* 0x0000001b446f7207 */ /* 0x000fe40000000000 */
[----:B------:R-:W-:Y:S02]  /*79b0*/  SEL R26, R27, R68, P0 ;  /* 0x000000441b1a7207 */ /* 0x000fe40000000000 */
[----:B------:R-:W-:Y:S02]  /*79c0*/  SEL R133, R51, R62, P0 ;  /* 0x0000003e33857207 */ /* 0x000fe40000000000 */
[----:B------:R-:W-:Y:S02]  /*79d0*/  SEL R34, R62, R51, P0 ;  /* 0x000000333e227207 */ /* 0x000fe40000000000 */
[----:B------:R-:W-:Y:S02]  /*79e0*/  SEL R117, R121, R128, P0 ;  /* 0x0000008079757207 */ /* 0x000fe40000000000 */
[----:B------:R-:W-:-:S02]  /*79f0*/  SEL R50, R128, R121, P0 ;  /* 0x0000007980327207 */ /* 0x000fc40000000000 */
[----:B------:R-:W-:Y:S01]  /*7a00*/  LOP3.LUT R58, R58, R59, RZ, 0x3c, !PT ;  /* 0x0000003b3a3a7212 */ /* 0x000fe200078e3cff */
[----:B------:R-:W-:Y:S01]  /*7a10*/  IMAD.X R59, RZ, RZ, R17, P3 ;  /* 0x000000ffff3b7224 */ /* 0x000fe200018e0611 */
[----:B------:R-:W-:Y:S02]  /*7a20*/  SEL R57, R152, R159, P0 ;  /* 0x0000009f98397207 */ /* 0x000fe40000000000 */
[----:B------:R-:W-:Y:S02]  /*7a30*/  SEL R40, R159, R152, P0 ;  /* 0x000000989f287207 */ /* 0x000fe40000000000 */
[----:B------:R-:W-:Y:S02]  /*7a40*/  SEL R115, R69, R80, P0 ;  /* 0x0000005045737207 */ /* 0x000fe40000000000 */
[----:B------:R-:W-:Y:S02]  /*7a50*/  SEL R27, R80, R69, P0 ;  /* 0x00000045501b7207 */ /* 0x000fe40000000000 */
[----:B------:R-:W-:-:S02]  /*7a60*/  SEL R121, R125, R48, P0 ;  /* 0x000000307d797207 */ /* 0x000fc40000000000 */
[----:B------:R-:W-:Y:S02]  /*7a70*/  SEL R51, R48, R125, P0 ;  /* 0x0000007d30337207 */ /* 0x000fe40000000000 */
[----:B------:R-:W-:Y:S01]  /*7a80*/  LOP3.LUT R54, R54, R55, RZ, 0x3c, !PT ;  /* 0x0000003736367212 */ /* 0x000fe200078e3cff */
[----:B------:R-:W-:Y:S01]  /*7a90*/  IMAD.X R55, RZ, RZ, R17, P2 ;  /* 0x000000ffff377224 */ /* 0x000fe200010e0611 */
[----:B------:R-:W-:Y:S01]  /*7aa0*/  MOV R102, R46 ;  /* 0x0000002e00667202 */ /* 0x000fe20000000f00 */
[----:B------:R-:W-:Y:S01]  /*7ab0*/  UPRMT UR8, UR37, 0x654, UR8 ;  /* 0x0000065425087896 */ /* 0x000fe20008000008 */
[----:B------:R-:W-:Y:S02]  /*7ac0*/  LOP3.LUT R12, R13, 0x380, RZ, 0xc0, !PT ;  /* 0x000003800d0c7812 */ /* 0x000fe400078ec0ff */
[----:B------:R-:W-:Y:S02]  /*7ad0*/  LOP3.LUT R48, R49, 0x380, RZ, 0xc0, !PT ;  /* 0x0000038031307812 */ /* 0x000fe400078ec0ff */
[----:B------:R-:W-:-:S02]  /*7ae0*/  LOP3.LUT R52, R53, 0x380, RZ, 0xc0, !PT ;  /* 0x0000038035347812 */ /* 0x000fc400078ec0ff */
[----:B------:R-:W-:Y:S02]  /*7af0*/  IADD3 R69, P3, R16, 0xc040, RZ ;  /* 0x0000c04010457810 */ /* 0x000fe40007f7e0ff */
[----:B--2---:R-:W-:Y:S02]  /*7b00*/  LOP3.LUT R46, R4, 0x2, RZ, 0x3c, !PT ;  /* 0x00000002042e7812 */ /* 0x004fe400078e3cff */
[----:B------:R-:W-:Y:S01]  /*7b10*/  F2FP.BF16.F32.PACK_AB R88, R81, R88 ;  /* 0x000000585158723e */ /* 0x000fe200000010ff */
[----:B------:R-:W-:Y:S01]  /*7b20*/  SHFL.IDX PT, R57, R57, R4, 0x1c1f ;  /* 0x001c1f0439397589 */ /* 0x000fe200000e0000 */
[----:B------:R-:W-:Y:S02]  /*7b30*/  LOP3.LUT R81, R16, 0x380, RZ, 0xc0, !PT ;  /* 0x0000038010517812 */ /* 0x000fe400078ec0ff */
[----:B------:R-:W-:Y:S01]  /*7b40*/  F2FP.BF16.F32.PACK_AB R75, R75, R82 ;  /* 0x000000524b4b723e */ /* 0x000fe200000010ff */
[----:B------:R-:W1:Y:S01]  /*7b50*/  SHFL.IDX PT, R40, R40, R46, 0x1c1f ;  /* 0x001c1f2e28287589 */ /* 0x000e6200000e0000 */
[----:B------:R-:W-:-:S02]  /*7b60*/  SHF.R.U64 R12, R12, 0x3, RZ ;  /* 0x000000030c0c7819 */ /* 0x000fc400000012ff */
[----:B------:R-:W-:Y:S01]  /*7b70*/  F2FP.BF16.F32.PACK_AB R86, R79, R86 ;  /* 0x000000564f56723e */ /* 0x000fe200000010ff */
[----:B------:R-:W-:Y:S01]  /*7b80*/  SHFL.IDX PT, R101, R101, R4, 0x1c1f ;  /* 0x001c1f0465657589 */ /* 0x000fe200000e0000 */
[----:B------:R-:W-:Y:S02]  /*7b90*/  SHF.R.U64 R48, R48, 0x3, RZ ;  /* 0x0000000330307819 */ /* 0x000fe400000012ff */
[----:B------:R-:W-:Y:S01]  /*7ba0*/  F2FP.BF16.F32.PACK_AB R77, R77, R84 ;  /* 0x000000544d4d723e */ /* 0x000fe200000010ff */
[----:B------:R-:W-:Y:S01]  /*7bb0*/  UIMAD UR42, UR5, UR42, UR48 ;  /* 0x0000002a052a72a4 */ /* 0x000fe2000f8e0230 */
[----:B------:R-:W-:Y:S01]  /*7bc0*/  SHF.R.U64 R52, R52, 0x3, RZ ;  /* 0x0000000334347819 */ /* 0x000fe200000012ff */
[----:B------:R-:W-:Y:S01]  /*7bd0*/  SYNCS.ARRIVE.TRANS64.RED.A1T0 RZ, [UR8], RZ ;  /* 0x000000ffffff79a7 */ /* 0x000fe20008100408 */
[----:B------:R-:W-:Y:S02]  /*7be0*/  LOP3.LUT R68, R69, 0x380, RZ, 0xc0, !PT ;  /* 0x0000038045447812 */ /* 0x000fe400078ec0ff */
[----:B------:R-:W-:-:S02]  /*7bf0*/  MOV R55, R54 ;  /* 0x0000003600377202 */ /* 0x000fc40000000f00 */
[----:B------:R-:W-:Y:S01]  /*7c00*/  SHF.R.U64 R81, R81, 0x3, RZ ;  /* 0x0000000351517819 */ /* 0x000fe200000012ff */
[----:B------:R-:W2:Y:S01]  /*7c10*/  SHFL.IDX PT, R54, R109, R46, 0x1c1f ;  /* 0x001c1f2e6d367589 */ /* 0x000ea200000e0000 */
[----:B------:R-:W-:Y:S02]  /*7c20*/  SEL R97, R28, R21, P0 ;  /* 0x000000151c617207 */ /* 0x000fe40000000000 */
[----:B------:R-:W-:Y:S01]  /*7c30*/  LOP3.LUT R12, R12, R13, RZ, 0x3c, !PT ;  /* 0x0000000d0c0c7212 */ /* 0x000fe200078e3cff */
[--C-:B------:R-:W-:Y:S01]  /*7c40*/  IMAD.X R13, RZ, RZ, R17.reuse, P4 ;  /* 0x000000ffff0d7224 */ /* 0x100fe200020e0611 */
[----:B------:R-:W-:Y:S01]  /*7c50*/  LOP3.LUT R48, R48, R49, RZ, 0x3c, !PT ;  /* 0x0000003130307212 */ /* 0x000fe200078e3cff */
[--C-:B------:R-:W-:Y:S01]  /*7c60*/  IMAD.X R49, RZ, RZ, R17.reuse, P6 ;  /* 0x000000ffff317224 */ /* 0x100fe200030e0611 */
[----:B------:R-:W-:Y:S01]  /*7c70*/  LOP3.LUT R52, R52, R53, RZ, 0x3c, !PT ;  /* 0x0000003534347212 */ /* 0x000fe200078e3cff */
[----:B------:R-:W-:Y:S01]  /*7c80*/  IMAD.X R53, RZ, RZ, R17, P1 ;  /* 0x000000ffff357224 */ /* 0x000fe200008e0611 */
[----:B------:R-:W-:-:S02]  /*7c90*/  SHF.R.U64 R68, R68, 0x3, RZ ;  /* 0x0000000344447819 */ /* 0x000fc400000012ff */
[----:B------:R-:W-:Y:S02]  /*7ca0*/  F2FP.BF16.F32.PACK_AB R67, R67, R74 ;  /* 0x0000004a4343723e */ /* 0x000fe400000010ff */
[----:B------:R-:W-:Y:S02]  /*7cb0*/  F2FP.BF16.F32.PACK_AB R78, R71, R78 ;  /* 0x0000004e474e723e */ /* 0x000fe400000010ff */
[----:B------:R-:W-:Y:S02]  /*7cc0*/  SEL R21, R21, R28, P0 ;  /* 0x0000001c15157207 */ /* 0x000fe40000000000 */
[----:B------:R-:W-:Y:S02]  /*7cd0*/  SEL R139, R75, R86, P0 ;  /* 0x000000564b8b7207 */ /* 0x000fe40000000000 */
[----:B------:R-:W-:Y:S01]  /*7ce0*/  SEL R38, R86, R75, P0 ;  /* 0x0000004b56267207 */ /* 0x000fe20000000000 */
[----:B------:R-:W-:Y:S01]  /*7cf0*/  UIMAD UR4, UR4, UR6, URZ ;  /* 0x00000006040472a4 */ /* 0x000fe2000f8e023f */
[----:B------:R-:W-:-:S02]  /*7d00*/  SEL R119, R77, R88, P0 ;  /* 0x000000584d777207 */ /* 0x000fc40000000000 */
[----:B------:R-:W-:Y:S02]  /*7d10*/  SEL R28, R88, R77, P0 ;  /* 0x0000004d581c7207 */ /* 0x000fe40000000000 */
[C---:B------:R-:W-:Y:S02]  /*7d20*/  IADD3 R79, P4, R16.reuse, 0x8020, RZ ;  /* 0x00008020104f7810 */ /* 0x040fe40007f9e0ff */
[C---:B------:R-:W-:Y:S02]  /*7d30*/  IADD3 R75, P6, R16.reuse, 0x8060, RZ ;  /* 0x00008060104b7810 */ /* 0x040fe40007fde0ff */
[C---:B------:R-:W-:Y:S02]  /*7d40*/  IADD3 R73, P1, R16.reuse, 0xc000, RZ ;  /* 0x0000c00010497810 */ /* 0x040fe40007f3e0ff */
[----:B------:R-:W-:Y:S01]  /*7d50*/  LOP3.LUT R80, R81, R16, RZ, 0x3c, !PT ;  /* 0x0000001051507212 */ /* 0x000fe200078e3cff */
[--C-:B------:R-:W-:Y:S01]  /*7d60*/  IMAD.MOV.U32 R81, RZ, RZ, R17.reuse ;  /* 0x000000ffff517224 */ /* 0x100fe200078e0011 */
[----:B------:R-:W-:Y:S01]  /*7d70*/  IADD3 R77, P5, R16, 0x8040, RZ ;  /* 0x00008040104d7810 */ /* 0x000fe20007fbe0ff */
[----:B------:R-:W-:Y:S01]  /*7d80*/  SHFL.IDX PT, R87, R87, R4, 0x1c1f ;  /* 0x001c1f0457577589 */ /* 0x000fe200000e0000 */
[----:B------:R-:W-:Y:S01]  /*7d90*/  LOP3.LUT R68, R68, R69, RZ, 0x3c, !PT ;  /* 0x0000004544447212 */ /* 0x000fe200078e3cff */
[----:B------:R-:W-:Y:S01]  /*7da0*/  IMAD.X R69, RZ, RZ, R17, P3 ;  /* 0x000000ffff457224 */ /* 0x000fe200018e0611 */
[----:B------:R-:W-:Y:S01]  /*7db0*/  SEL R137, R67, R78, P0 ;  /* 0x0000004e43897207 */ /* 0x000fe20000000000 */
[----:B------:R-:W3:Y:S01]  /*7dc0*/  SHFL.IDX PT, R14, R14, R46, 0x1c1f ;  /* 0x001c1f2e0e0e7589 */ /* 0x000ee200000e0000 */
[----:B------:R-:W-:Y:S01]  /*7dd0*/  SEL R37, R78, R67, P0 ;  /* 0x000000434e257207 */ /* 0x000fe20000000000 */
[----:B------:R-:W-:Y:S01]  /*7de0*/  USHF.L.U32 UR42, UR42, 0x7, URZ ;  /* 0x000000072a2a7899 */ /* 0x000fe2000800063f */
[----:B------:R-:W-:Y:S01]  /*7df0*/  LOP3.LUT R78, R79, 0x380, RZ, 0xc0, !PT ;  /* 0x000003804f4e7812 */ /* 0x000fe200078ec0ff */
[----:B------:R-:W-:Y:S01]  /*7e00*/  UIMAD.WIDE.U32 UR10, UR43, UR6, URZ ;  /* 0x000000062b0a72a5 */ /* 0x000fe2000f8e003f */
[----:B------:R-:W-:Y:S01]  /*7e10*/  LOP3.LUT R74, R75, 0x380, RZ, 0xc0, !PT ;  /* 0x000003804b4a7812 */ /* 0x000fe200078ec0ff */
[----:B------:R-:W-:Y:S01]  /*7e20*/  UIMAD UR4, UR43, UR7, UR4 ;  /* 0x000000072b0472a4 */ /* 0x000fe2000f8e0204 */
[----:B------:R-:W-:-:S02]  /*7e30*/  IADD3 R71, P2, R16, 0xc020, RZ ;  /* 0x0000c02010477810 */ /* 0x000fc40007f5e0ff */
[----:B------:R-:W-:Y:S02]  /*7e40*/  LOP3.LUT R72, R73, 0x380, RZ, 0xc0, !PT ;  /* 0x0000038049487812 */ /* 0x000fe400078ec0ff */
[----:B------:R-:W-:Y:S02]  /*7e50*/  LOP3.LUT R76, R77, 0x380, RZ, 0xc0, !PT ;  /* 0x000003804d4c7812 */ /* 0x000fe400078ec0ff */
[----:B------:R-:W-:Y:S02]  /*7e60*/  MOV R110, R80 ;  /* 0x00000050006e7202 */ /* 0x000fe40000000f00 */
[----:B------:R-:W-:Y:S01]  /*7e70*/  MOV R81, R48 ;  /* 0x0000003000517202 */ /* 0x000fe20000000f00 */
[----:B------:R-:W-:Y:S01]  /*7e80*/  UIADD3 UR4, UR11, UR4, URZ ;  /* 0x000000040b047290 */ /* 0x000fe2000fffe03f */
[----:B------:R-:W-:Y:S02]  /*7e90*/  SHF.R.U64 R78, R78, 0x3, RZ ;  /* 0x000000034e4e7819 */ /* 0x000fe400000012ff */
[----:B------:R-:W-:-:S02]  /*7ea0*/  SHF.R.U64 R74, R74, 0x3, RZ ;  /* 0x000000034a4a7819 */ /* 0x000fc400000012ff */
[----:B------:R-:W-:Y:S02]  /*7eb0*/  LOP3.LUT R70, R71, 0x380, RZ, 0xc0, !PT ;  /* 0x0000038047467812 */ /* 0x000fe400078ec0ff */
[----:B------:R-:W-:Y:S02]  /*7ec0*/  SHF.R.U64 R72, R72, 0x3, RZ ;  /* 0x0000000348487819 */ /* 0x000fe400000012ff */
[----:B------:R-:W-:Y:S01]  /*7ed0*/  MOV R49, R68 ;  /* 0x0000004400317202 */ /* 0x000fe20000000f00 */
[----:B------:R-:W-:Y:S01]  /*7ee0*/  VIADD R69, R23, UR42 ;  /* 0x0000002a17457c36 */ /* 0x000fe20008000000 */
[----:B------:R-:W-:Y:S02]  /*7ef0*/  SHF.R.U64 R76, R76, 0x3, RZ ;  /* 0x000000034c4c7819 */ /* 0x000fe400000012ff */
[----:B------:R-:W-:Y:S01]  /*7f00*/  LOP3.LUT R78, R78, R79, RZ, 0x3c, !PT ;  /* 0x0000004f4e4e7212 */ /* 0x000fe200078e3cff */
[--C-:B------:R-:W-:Y:S01]  /*7f10*/  IMAD.X R79, RZ, RZ, R17.reuse, P4 ;  /* 0x000000ffff4f7224 */ /* 0x100fe200020e0611 */
[----:B------:R-:W-:Y:S01]  /*7f20*/  LOP3.LUT R74, R74, R75, RZ, 0x3c, !PT ;  /* 0x0000004b4a4a7212 */ /* 0x000fe200078e3cff */
[----:B------:R-:W-:Y:S01]  /*7f30*/  IMAD.X R75, RZ, RZ, R17, P6 ;  /* 0x000000ffff4b7224 */ /* 0x000fe200030e0611 */
[----:B------:R-:W-:-:S02]  /*7f40*/  SHF.R.U64 R70, R70, 0x3, RZ ;  /* 0x0000000346467819 */ /* 0x000fc400000012ff */
[----:B------:R-:W-:Y:S01]  /*7f50*/  LOP3.LUT R72, R72, R73, RZ, 0x3c, !PT ;  /* 0x0000004948487212 */ /* 0x000fe200078e3cff */
[--C-:B------:R-:W-:Y:S01]  /*7f60*/  IMAD.X R73, RZ, RZ, R17.reuse, P1 ;  /* 0x000000ffff497224 */ /* 0x100fe200008e0611 */
[----:B------:R-:W-:Y:S01]  /*7f70*/  MOV R108, R8 ;  /* 0x00000008006c7202 */ /* 0x000fe20000000f00 */
[----:B------:R-:W-:Y:S01]  /*7f80*/  VIADD R8, R69, 0x8 ;  /* 0x0000000845087836 */ /* 0x000fe20000000000 */
[----:B------:R-:W-:Y:S01]  /*7f90*/  LOP3.LUT R76, R76, R77, RZ, 0x3c, !PT ;  /* 0x0000004d4c4c7212 */ /* 0x000fe200078e3cff */
[--C-:B------:R-:W-:Y:S01]  /*7fa0*/  IMAD.X R77, RZ, RZ, R17.reuse, P5 ;  /* 0x000000ffff4d7224 */ /* 0x100fe200028e0611 */
[----:B------:R-:W-:Y:S01]  /*7fb0*/  MOV R104, R12 ;  /* 0x0000000c00687202 */ /* 0x000fe20000000f00 */
[----:B------:R-:W-:Y:S01]  /*7fc0*/  IMAD.U32 R13, RZ, RZ, UR11 ;  /* 0x0000000bff0d7e24 */ /* 0x000fe2000f8e00ff */
[----:B------:R-:W-:Y:S01]  /*7fd0*/  IADD3 R67, P4, R16, 0xc060, RZ ;  /* 0x0000c06010437810 */ /* 0x000fe20007f9e0ff */
[----:B------:R-:W-:Y:S01]  /*7fe0*/  IMAD.U32 R13, RZ, RZ, UR4 ;  /* 0x00000004ff0d7e24 */ /* 0x000fe2000f8e00ff */
[----:B------:R-:W-:Y:S01]  /*7ff0*/  LOP3.LUT P1, RZ, R2, 0x3, RZ, 0xc0, !PT ;  /* 0x0000000302ff7812 */ /* 0x000fe2000782c0ff */
[----:B------:R-:W-:Y:S01]  /*8000*/  ULDC UR4, c[0x0][0xa88] ;  /* 0x0002a20000047ab9 */ /* 0x000fe20000000800 */
[----:B------:R-:W-:Y:S01]  /*8010*/  LOP3.LUT R70, R70, R71, RZ, 0x3c, !PT ;  /* 0x0000004746467212 */ /* 0x000fe200078e3cff */
[----:B------:R-:W-:Y:S01]  /*8020*/  IMAD.X R71, RZ, RZ, R17, P2 ;  /* 0x000000ffff477224 */ /* 0x000fe200010e0611 */
[----:B------:R-:W-:Y:S01]  /*8030*/  LOP3.LUT R66, R67, 0x380, RZ, 0xc0, !PT ;  /* 0x0000038043427812 */ /* 0x000fe200078ec0ff */
[----:B------:R-:W-:Y:S01]  /*8040*/  SHFL.IDX PT, R61, R61, R4, 0x1c1f ;  /* 0x001c1f043d3d7589 */ /* 0x000fe200000e0000 */
[----:B------:R-:W-:-:S02]  /*8050*/  MOV R106, R10 ;  /* 0x0000000a006a7202 */ /* 0x000fc40000000f00 */
[----:B------:R-:W-:Y:S01]  /*8060*/  MOV R75, R74 ;  /* 0x0000004a004b7202 */ /* 0x000fe20000000f00 */
[----:B------:R-:W-:Y:S01]  /*8070*/  SHFL.IDX PT, R127, R127, R4, 0x1c1f ;  /* 0x001c1f047f7f7589 */ /* 0x000fe200000e0000 */
[----:B------:R-:W-:Y:S02]  /*8080*/  ISETP.GE.OR P2, PT, R8, UR4, P1 ;  /* 0x0000000408007c0c */ /* 0x000fe40008f46670 */
[----:B------:R-:W-:Y:S01]  /*8090*/  MOV R77, R76 ;  /* 0x0000004c004d7202 */ /* 0x000fe20000000f00 */
[----:B------:R-:W4:Y:S01]  /*80a0*/  SHFL.IDX PT, R0, R0, R46, 0x1c1f ;  /* 0x001c1f2e00007589 */ /* 0x000f2200000e0000 */
[----:B-1----:R-:W-:Y:S02]  /*80b0*/  SEL R8, R57, R40, P0 ;  /* 0x0000002839087207 */ /* 0x002fe40000000000 */
[----:B------:R-:W-:Y:S01]  /*80c0*/  SEL R10, R40, R57, P0 ;  /* 0x00000039280a7207 */ /* 0x000fe20000000000 */
[----:B------:R-:W1:Y:S01]  /*80d0*/  SHFL.IDX PT, R74, R35, R46, 0x1c1f ;  /* 0x001c1f2e234a7589 */ /* 0x000e6200000e0000 */
[----:B------:R-:W-:-:S02]  /*80e0*/  MOV R79, R78 ;  /* 0x0000004e004f7202 */ /* 0x000fc40000000f00 */
[----:B--2---:R-:W-:Y:S01]  /*80f0*/  SEL R9, R101, R54, P0 ;  /* 0x0000003665097207 */ /* 0x004fe20000000000 */
[----:B------:R-:W-:Y:S01]  /*8100*/  SHFL.IDX PT, R63, R63, R4, 0x1c1f ;  /* 0x001c1f043f3f7589 */ /* 0x000fe200000e0000 */
[----:B------:R-:W-:Y:S01]  /*8110*/  SEL R11, R54, R101, P0 ;  /* 0x00000065360b7207 */ /* 0x000fe20000000000 */
[----:B------:R-:W-:Y:S01]  /*8120*/  BAR.SYNC.DEFER_BLOCKING 0x1, 0x100 ;  /* 0x0044000000007b1d */ /* 0x000fe20000010000 */
[----:B------:R-:W-:-:S05]  /*8130*/  SHF.R.U64 R66, R66, 0x3, RZ ;  /* 0x0000000342427819 */ /* 0x000fca00000012ff */
[----:B------:R-:W-:Y:S04]  /*8140*/  SHFL.IDX PT, R129, R129, R4, 0x1c1f ;  /* 0x001c1f0481817589 */ /* 0x000fe800000e0000 */
[----:B------:R-:W2:Y:S04]  /*8150*/  SHFL.IDX PT, R40, R5, R46, 0x1c1f ;  /* 0x001c1f2e05287589 */ /* 0x000ea800000e0000 */
[----:B------:R-:W5:Y:S04]  /*8160*/  SHFL.IDX PT, R76, R33, R46, 0x1c1f ;  /* 0x001c1f2e214c7589 */ /* 0x000f6800000e0000 */
[----:B------:R-:W-:Y:S04]  /*8170*/  SHFL.IDX PT, R65, R65, R4, 0x1c1f ;  /* 0x001c1f0441417589 */ /* 0x000fe800000e0000 */
[----:B------:R-:W-:Y:S04]  /*8180*/  SHFL.IDX PT, R131, R131, R4, 0x1c1f ;  /* 0x001c1f0483837589 */ /* 0x000fe800000e0000 */
[----:B------:R-:W5:Y:S04]  /*8190*/  SHFL.IDX PT, R54, R7, R46, 0x1c1f ;  /* 0x001c1f2e07367589 */ /* 0x000f6800000e0000 */
[----:B------:R-:W5:Y:S04]  /*81a0*/  SHFL.IDX PT, R78, R32, R46, 0x1c1f ;  /* 0x001c1f2e204e7589 */ /* 0x000f6800000e0000 */
[----:B------:R-:W-:Y:S04]  /*81b0*/  SHFL.IDX PT, R133, R133, R4, 0x1c1f ;  /* 0x001c1f0485857589 */ /* 0x000fe800000e0000 */
[----:B------:R-:W5:Y:S01]  /*81c0*/  SHFL.IDX PT, R80, R34, R46, 0x1c1f ;  /* 0x001c1f2e22507589 */ /* 0x000f6200000e0000 */
[----:B------:R-:W-:-:S03]  /*81d0*/  LOP3.LUT R66, R66, R67, RZ, 0x3c, !PT ;  /* 0x0000004342427212 */ /* 0x000fc600078e3cff */
[----:B------:R-:W-:Y:S01]  /*81e0*/  SHFL.IDX PT, R89, R89, R4, 0x1c1f ;  /* 0x001c1f0459597589 */ /* 0x000fe200000e0000 */
[----:B------:R-:W-:-:S03]  /*81f0*/  MOV R59, R58 ;  /* 0x0000003a003b7202 */ /* 0x000fc60000000f00 */
[----:B------:R-:W-:Y:S04]  /*8200*/  SHFL.IDX PT, R95, R95, R4, 0x1c1f ;  /* 0x001c1f045f5f7589 */ /* 0x000fe800000e0000 */
        /* <DEDUP_REMOVED lines=19> */
[----:B------:R-:W-:Y:S01]  /*8340*/  SHFL.IDX PT, R121, R121, R4, 0x1c1f ;  /* 0x001c1f0479797589 */ /* 0x000fe200000e0000 */
[----:B------:R-:W-:-:S03]  /*8350*/  IMAD.X R67, RZ, RZ, R17, P4 ;  /* 0x000000ffff437224 */ /* 0x000fc600020e0611 */
[----:B------:R-:W5:Y:S04]  /*8360*/  SHFL.IDX PT, R4, R15, R46, 0x1c1f ;  /* 0x001c1f2e0f047589 */ /* 0x000f6800000e0000 */
[----:B------:R-:W5:Y:S04]  /*8370*/  SHFL.IDX PT, R82, R36, R46, 0x1c1f ;  /* 0x001c1f2e24527589 */ /* 0x000f6800000e0000 */
[----:B------:R-:W5:Y:S04]  /*8380*/  SHFL.IDX PT, R20, R20, R46, 0x1c1f ;  /* 0x001c1f2e14147589 */ /* 0x000f6800000e0000 */
[----:B------:R-:W5:Y:S04]  /*8390*/  SHFL.IDX PT, R84, R37, R46, 0x1c1f ;  /* 0x001c1f2e25547589 */ /* 0x000f6800000e0000 */
[----:B------:R3:W-:Y:S04]  /*83a0*/  STSM.16.M88.4 [R110], R8 ;  /* 0x000000086e007844 */ /* 0x0007e80000000200 */
[----:B------:R-:W5:Y:S04]  /*83b0*/  SHFL.IDX PT, R56, R21, R46, 0x1c1f ;  /* 0x001c1f2e15387589 */ /* 0x000f6800000e0000 */
[----:B------:R-:W5:Y:S04]  /*83c0*/  SHFL.IDX PT, R86, R38, R46, 0x1c1f ;  /* 0x001c1f2e26567589 */ /* 0x000f6800000e0000 */
[----:B------:R4:W5:Y:S01]  /*83d0*/  SHFL.IDX PT, R58, R24, R46, 0x1c1f ;  /* 0x001c1f2e183a7589 */ /* 0x00096200000e0000 */
[----:B---3--:R-:W-:-:S03]  /*83e0*/  SEL R8, R87, R14, P0 ;  /* 0x0000000e57087207 */ /* 0x008fc60000000000 */
[----:B------:R-:W3:Y:S01]  /*83f0*/  SHFL.IDX PT, R88, R39, R46, 0x1c1f ;  /* 0x001c1f2e27587589 */ /* 0x000ee200000e0000 */
[----:B------:R-:W-:Y:S02]  /*8400*/  SEL R10, R14, R87, P0 ;  /* 0x000000570e0a7207 */ /* 0x000fe40000000000 */
[----:B------:R-:W3:Y:S01]  /*8410*/  LDC.64 R14, c[0x0][0xb78] ;  /* 0x0002de00ff0e7b82 */ /* 0x000ee20000000a00 */
[----:B------:R-:W3:Y:S01]  /*8420*/  SHFL.IDX PT, R60, R25, R46, 0x1c1f ;  /* 0x001c1f2e193c7589 */ /* 0x000ee200000e0000 */
[----:B------:R-:W-:-:S03]  /*8430*/  MOV R53, R52 ;  /* 0x0000003400357202 */ /* 0x000fc60000000f00 */
[----:B------:R-:W3:Y:S01]  /*8440*/  SHFL.IDX PT, R90, R41, R46, 0x1c1f ;  /* 0x001c1f2e295a7589 */ /* 0x000ee200000e0000 */
[----:B------:R-:W-:-:S03]  /*8450*/  MOV R52, R66 ;  /* 0x0000004200347202 */ /* 0x000fc60000000f00 */
[----:B------:R1:W3:Y:S01]  /*8460*/  SHFL.IDX PT, R62, R26, R46, 0x1c1f ;  /* 0x001c1f2e1a3e7589 */ /* 0x0002e200000e0000 */
[----:B------:R-:W-:-:S03]  /*8470*/  MOV R48, R70 ;  /* 0x0000004600307202 */ /* 0x000fc60000000f00 */
[----:B------:R2:W-:Y:S04]  /*8480*/  SHFL.IDX PT, R64, R27, R46, 0x1c1f ;  /* 0x001c1f2e1b407589 */ /* 0x0005e800000e0000 */
[----:B------:R-:W3:Y:S01]  /*8490*/  SHFL.IDX PT, R92, R42, R46, 0x1c1f ;  /* 0x001c1f2e2a5c7589 */ /* 0x000ee200000e0000 */
[----:B------:R-:W-:-:S03]  /*84a0*/  MOV R73, R72 ;  /* 0x0000004800497202 */ /* 0x000fc60000000f00 */
[----:B------:R5:W-:Y:S04]  /*84b0*/  SHFL.IDX PT, R66, R28, R46, 0x1c1f ;  /* 0x001c1f2e1c427589 */ /* 0x000be800000e0000 */
[----:B------:R-:W3:Y:S04]  /*84c0*/  SHFL.IDX PT, R94, R43, R46, 0x1c1f ;  /* 0x001c1f2e2b5e7589 */ /* 0x000ee800000e0000 */
[----:B------:R-:W-:Y:S04]  /*84d0*/  SHFL.IDX PT, R68, R29, R46, 0x1c1f ;  /* 0x001c1f2e1d447589 */ /* 0x000fe800000e0000 */
[----:B------:R-:W3:Y:S04]  /*84e0*/  SHFL.IDX PT, R96, R44, R46, 0x1c1f ;  /* 0x001c1f2e2c607589 */ /* 0x000ee800000e0000 */
[----:B------:R5:W-:Y:S04]  /*84f0*/  SHFL.IDX PT, R70, R30, R46, 0x1c1f ;  /* 0x001c1f2e1e467589 */ /* 0x000be800000e0000 */
[----:B------:R-:W3:Y:S04]  /*8500*/  SHFL.IDX PT, R98, R45, R46, 0x1c1f ;  /* 0x001c1f2e2d627589 */ /* 0x000ee800000e0000 */
[----:B------:R-:W3:Y:S04]  /*8510*/  SHFL.IDX PT, R50, R50, R46, 0x1c1f ;  /* 0x001c1f2e32327589 */ /* 0x000ee800000e0000 */
[----:B------:R5:W-:Y:S04]  /*8520*/  SHFL.IDX PT, R72, R31, R46, 0x1c1f ;  /* 0x001c1f2e1f487589 */ /* 0x000be800000e0000 */
[----:B------:R3:W3:Y:S01]  /*8530*/  SHFL.IDX PT, R100, R51, R46, 0x1c1f ;  /* 0x001c1f2e33647589 */ /* 0x0006e200000e0000 */
[----:B----4-:R-:W-:-:S02]  /*8540*/  SEL R24, R61, R0, P0 ;  /* 0x000000003d187207 */ /* 0x010fc40000000000 */
[----:B-1----:R-:W-:Y:S02]  /*8550*/  SEL R26, R0, R61, P0 ;  /* 0x0000003d001a7207 */ /* 0x002fe40000000000 */
[----:B------:R-:W-:Y:S02]  /*8560*/  SEL R25, R127, R74, P0 ;  /* 0x0000004a7f197207 */ /* 0x000fe40000000000 */
[----:B--2---:R-:W-:Y:S01]  /*8570*/  SEL R27, R74, R127, P0 ;  /* 0x0000007f4a1b7207 */ /* 0x004fe20000000000 */
[----:B------:R-:W-:Y:S01]  /*8580*/  USHF.R.S32.HI UR5, URZ, 0x1f, UR44 ;  /* 0x0000001f3f057899 */ /* 0x000fe2000801142c */
[----:B-----5:R-:W-:Y:S02]  /*8590*/  SEL R28, R63, R40, P0 ;  /* 0x000000283f1c7207 */ /* 0x020fe40000000000 */
[----:B------:R-:W-:Y:S02]  /*85a0*/  SEL R30, R40, R63, P0 ;  /* 0x0000003f281e7207 */ /* 0x000fe40000000000 */
[----:B------:R-:W-:-:S02]  /*85b0*/  SEL R29, R129, R76, P0 ;  /* 0x0000004c811d7207 */ /* 0x000fc40000000000 */
[----:B------:R-:W-:Y:S02]  /*85c0*/  SEL R31, R76, R129, P0 ;  /* 0x000000814c1f7207 */ /* 0x000fe40000000000 */
[----:B------:R-:W-:Y:S02]  /*85d0*/  SEL R32, R65, R54, P0 ;  /* 0x0000003641207207 */ /* 0x000fe40000000000 */
[----:B------:R-:W-:Y:S02]  /*85e0*/  SEL R34, R54, R65, P0 ;  /* 0x0000004136227207 */ /* 0x000fe40000000000 */
[----:B------:R-:W-:Y:S02]  /*85f0*/  SEL R33, R131, R78, P0 ;  /* 0x0000004e83217207 */ /* 0x000fe40000000000 */
[----:B------:R-:W-:Y:S01]  /*8600*/  SEL R35, R78, R131, P0 ;  /* 0x000000834e237207 */ /* 0x000fe20000000000 */
[----:B------:R-:W-:Y:S01]  /*8610*/  IMAD.U32 R12, RZ, RZ, UR10 ;  /* 0x0000000aff0c7e24 */ /* 0x000fe2000f8e00ff */
[----:B------:R-:W-:-:S02]  /*8620*/  SEL R9, R133, R80, P0 ;  /* 0x0000005085097207 */ /* 0x000fc40000000000 */
[----:B------:R-:W-:Y:S01]  /*8630*/  SEL R11, R80, R133, P0 ;  /* 0x00000085500b7207 */ /* 0x000fe20000000000 */
[----:B------:R1:W-:Y:S01]  /*8640*/  STSM.16.M88.4 [R108], R24 ;  /* 0x000000186c007844 */ /* 0x0003e20000000200 */
[----:B------:R-:W-:Y:S02]  /*8650*/  SEL R36, R89, R4, P0 ;  /* 0x0000000459247207 */ /* 0x000fe40000000000 */
[----:B------:R-:W-:Y:S01]  /*8660*/  SEL R38, R4, R89, P0 ;  /* 0x0000005904267207 */ /* 0x000fe20000000000 */
[----:B------:R-:W-:Y:S01]  /*8670*/  STSM.16.M88.4 [R106], R28 ;  /* 0x0000001c6a007844 */ /* 0x000fe20000000200 */
[----:B------:R-:W-:Y:S02]  /*8680*/  SEL R37, R135, R82, P0 ;  /* 0x0000005287257207 */ /* 0x000fe40000000000 */
[----:B------:R-:W-:Y:S01]  /*8690*/  SEL R39, R82, R135, P0 ;  /* 0x0000008752277207 */ /* 0x000fe20000000000 */
[----:B------:R-:W-:Y:S01]  /*86a0*/  STSM.16.M88.4 [R104], R32 ;  /* 0x0000002068007844 */ /* 0x000fe20000000200 */
[----:B------:R-:W-:-:S02]  /*86b0*/  SEL R40, R95, R20, P0 ;  /* 0x000000145f287207 */ /* 0x000fc40000000000 */
[----:B------:R-:W-:Y:S02]  /*86c0*/  SEL R42, R20, R95, P0 ;  /* 0x0000005f142a7207 */ /* 0x000fe40000000000 */
[----:B------:R-:W-:Y:S02]  /*86d0*/  SEL R41, R137, R84, P0 ;  /* 0x0000005489297207 */ /* 0x000fe40000000000 */
[----:B------:R-:W-:Y:S01]  /*86e0*/  SEL R43, R84, R137, P0 ;  /* 0x00000089542b7207 */ /* 0x000fe20000000000 */
[----:B------:R2:W-:Y:S01]  /*86f0*/  STSM.16.M88.4 [R102], R8 ;  /* 0x0000000866007844 */ /* 0x0005e20000000200 */
[----:B------:R-:W-:Y:S01]  /*8700*/  SEL R44, R97, R56, P0 ;  /* 0x00000038612c7207 */ /* 0x000fe20000000000 */
[----:B---3--:R-:W-:Y:S01]  /*8710*/  IMAD R0, R14, UR5, RZ ;  /* 0x000000050e007c24 */ /* 0x008fe2000f8e02ff */
[----:B------:R-:W-:Y:S01]  /*8720*/  SEL R46, R56, R97, P0 ;  /* 0x00000061382e7207 */ /* 0x000fe20000000000 */
[----:B------:R-:W-:Y:S01]  /*8730*/  IMAD.WIDE.U32 R12, R14, UR44, R12 ;  /* 0x0000002c0e0c7c25 */ /* 0x000fe2000f8e000c */
[----:B------:R-:W-:-:S02]  /*8740*/  SEL R45, R139, R86, P0 ;  /* 0x000000568b2d7207 */ /* 0x000fc40000000000 */
[----:B------:R-:W-:Y:S02]  /*8750*/  SEL R47, R86, R139, P0 ;  /* 0x0000008b562f7207 */ /* 0x000fe40000000000 */
[----:B-1----:R-:W-:Y:S02]  /*8760*/  SEL R24, R103, R58, P0 ;  /* 0x0000003a67187207 */ /* 0x002fe40000000000 */
[----:B------:R-:W-:Y:S02]  /*8770*/  SEL R26, R58, R103, P0 ;  /* 0x000000673a1a7207 */ /* 0x000fe40000000000 */
[----:B------:R-:W-:Y:S02]  /*8780*/  SEL R25, R141, R88, P0 ;  /* 0x000000588d197207 */ /* 0x000fe40000000000 */
[----:B------:R-:W-:Y:S01]  /*8790*/  SEL R27, R88, R141, P0 ;  /* 0x0000008d581b7207 */ /* 0x000fe20000000000 */
[----:B------:R-:W-:Y:S01]  /*87a0*/  STSM.16.M88.4 [R81], R36 ;  /* 0x0000002451007844 */ /* 0x000fe20000000200 */
[----:B--2---:R-:W-:-:S02]  /*87b0*/  SEL R8, R105, R60, P0 ;  /* 0x0000003c69087207 */ /* 0x004fc40000000000 */
[----:B------:R-:W-:Y:S02]  /*87c0*/  SEL R10, R60, R105, P0 ;  /* 0x000000693c0a7207 */ /* 0x000fe40000000000 */
[----:B------:R-:W-:Y:S02]  /*87d0*/  SEL R9, R83, R90, P0 ;  /* 0x0000005a53097207 */ /* 0x000fe40000000000 */
[----:B------:R-:W-:Y:S01]  /*87e0*/  SEL R11, R90, R83, P0 ;  /* 0x000000535a0b7207 */ /* 0x000fe20000000000 */
[----:B------:R-:W-:Y:S01]  /*87f0*/  STSM.16.M88.4 [R53], R40 ;  /* 0x0000002835007844 */ /* 0x000fe20000000200 */
[----:B------:R-:W-:Y:S01]  /*8800*/  IMAD R4, R15, UR44, R0 ;  /* 0x0000002c0f047c24 */ /* 0x000fe2000f8e0200 */
[----:B------:R-:W-:Y:S02]  /*8810*/  SEL R60, R111, R62, P0 ;  /* 0x0000003e6f3c7207 */ /* 0x000fe40000000000 */
[----:B------:R-:W-:Y:S01]  /*8820*/  STSM.16.M88.4 [R55], R44 ;  /* 0x0000002c37007844 */ /* 0x000fe20000000200 */
[----:B------:R-:W-:-:S02]  /*8830*/  SEL R62, R62, R111, P0 ;  /* 0x0000006f3e3e7207 */ /* 0x000fc40000000000 */
[----:B------:R-:W-:Y:S01]  /*8840*/  SEL R61, R91, R92, P0 ;  /* 0x0000005c5b3d7207 */ /* 0x000fe20000000000 */
[----:B------:R-:W-:Y:S01]  /*8850*/  STSM.16.M88.4 [R59], R24 ;  /* 0x000000183b007844 */ /* 0x000fe20000000200 */
[----:B------:R-:W-:Y:S02]  /*8860*/  SEL R63, R92, R91, P0 ;  /* 0x0000005b5c3f7207 */ /* 0x000fe40000000000 */
[----:B------:R-:W-:Y:S01]  /*8870*/  SEL R28, R115, R64, P0 ;  /* 0x00000040731c7207 */ /* 0x000fe20000000000 */
[----:B------:R1:W-:Y:S01]  /*8880*/  STSM.16.M88.4 [R79], R8 ;  /* 0x000000084f007844 */ /* 0x0003e20000000200 */
[----:B------:R-:W-:Y:S02]  /*8890*/  SEL R30, R64, R115, P0 ;  /* 0x00000073401e7207 */ /* 0x000fe40000000000 */
[----:B------:R-:W-:Y:S02]  /*88a0*/  SHF.R.S32.HI R5, RZ, 0x1f, R69 ;  /* 0x0000001fff057819 */ /* 0x000fe40000011445 */
[----:B------:R-:W-:-:S02]  /*88b0*/  IADD3 R0, P3, R69, R12, RZ ;  /* 0x0000000c45007210 */ /* 0x000fc40007f7e0ff */
[----:B------:R-:W-:Y:S02]  /*88c0*/  SEL R29, R99, R94, P0 ;  /* 0x0000005e631d7207 */ /* 0x000fe40000000000 */
[----:B------:R-:W-:Y:S02]  /*88d0*/  SEL R31, R94, R99, P0 ;  /* 0x000000635e1f7207 */ /* 0x000fe40000000000 */
[----:B------:R-:W-:Y:S02]  /*88e0*/  SEL R64, R119, R66, P0 ;  /* 0x0000004277407207 */ /* 0x000fe40000000000 */
[----:B------:R-:W-:Y:S02]  /*88f0*/  SEL R66, R66, R119, P0 ;  /* 0x0000007742427207 */ /* 0x000fe40000000000 */
[----:B------:R-:W-:Y:S02]  /*8900*/  SEL R65, R107, R96, P0 ;  /* 0x000000606b417207 */ /* 0x000fe40000000000 */
[----:B------:R-:W-:-:S02]  /*8910*/  SEL R67, R96, R107, P0 ;  /* 0x0000006b60437207 */ /* 0x000fc40000000000 */
[----:B-1----:R-:W-:Y:S02]  /*8920*/  SEL R8, R123, R68, P0 ;  /* 0x000000447b087207 */ /* 0x002fe40000000000 */
[----:B------:R-:W-:Y:S02]  /*8930*/  SEL R10, R68, R123, P0 ;  /* 0x0000007b440a7207 */ /* 0x000fe40000000000 */
[----:B------:R-:W-:Y:S02]  /*8940*/  ISETP.GE.OR P1, PT, R69, UR4, P1 ;  /* 0x0000000445007c0c */ /* 0x000fe40008f26670 */
[----:B------:R-:W-:Y:S02]  /*8950*/  SEL R9, R113, R98, P0 ;  /* 0x0000006271097207 */ /* 0x000fe40000000000 */
[----:B------:R-:W-:Y:S01]  /*8960*/  SEL R11, R98, R113, P0 ;  /* 0x00000071620b7207 */ /* 0x000fe20000000000 */
[----:B------:R-:W-:Y:S01]  /*8970*/  STSM.16.M88.4 [R77], R60 ;  /* 0x0000003c4d007844 */ /* 0x000fe20000000200 */
[----:B------:R-:W-:Y:S01]  /*8980*/  SEL R68, R85, R70, P0 ;  /* 0x0000004655447207 */ /* 0x000fe20000000000 */
[----:B------:R-:W-:Y:S01]  /*8990*/  ULDC.64 UR4, c[0x0][0xb40] ;  /* 0x0002d00000047ab9 */ /* 0x000fe20000000a00 */
[----:B------:R-:W-:-:S02]  /*89a0*/  IADD3.X R5, R5, R13, R4, P3, !PT ;  /* 0x0000000d05057210 */ /* 0x000fc40001ffe404 */
[----:B------:R-:W-:Y:S02]  /*89b0*/  SEL R70, R70, R85, P0 ;  /* 0x0000005546467207 */ /* 0x000fe40000000000 */
[----:B------:R-:W-:Y:S02]  /*89c0*/  SEL R69, R117, R50, P0 ;  /* 0x0000003275457207 */ /* 0x000fe40000000000 */
[----:B------:R-:W-:Y:S01]  /*89d0*/  SEL R71, R50, R117, P0 ;  /* 0x0000007532477207 */ /* 0x000fe20000000000 */
[----:B------:R-:W-:Y:S01]  /*89e0*/  STSM.16.M88.4 [R75], R28 ;  /* 0x0000001c4b007844 */ /* 0x000fe20000000200 */
[----:B------:R-:W-:Y:S02]  /*89f0*/  SEL R13, R121, R100, P0 ;  /* 0x00000064790d7207 */ /* 0x000fe40000000000 */
[----:B------:R-:W-:Y:S02]  /*8a00*/  SEL R15, R100, R121, P0 ;  /* 0x00000079640f7207 */ /* 0x000fe40000000000 */
[----:B------:R-:W-:-:S02]  /*8a10*/  SEL R12, R93, R72, P0 ;  /* 0x000000485d0c7207 */ /* 0x000fc40000000000 */
[----:B------:R-:W-:Y:S01]  /*8a20*/  SEL R14, R72, R93, P0 ;  /* 0x0000005d480e7207 */ /* 0x000fe20000000000 */
[----:B------:R-:W-:Y:S04]  /*8a30*/  STSM.16.M88.4 [R73], R64 ;  /* 0x0000004049007844 */ /* 0x000fe80000000200 */
[----:B------:R-:W-:Y:S01]  /*8a40*/  STSM.16.M88.4 [R48], R8 ;  /* 0x0000000830007844 */ /* 0x000fe20000000200 */
[----:B------:R-:W-:-:S03]  /*8a50*/  LEA R4, P3, R0, UR4, 0x2 ;  /* 0x0000000400047c11 */ /* 0x000fc6000f8610ff */
[----:B------:R-:W-:Y:S04]  /*8a60*/  STSM.16.M88.4 [R49], R68 ;  /* 0x0000004431007844 */ /* 0x000fe80000000200 */
[----:B------:R-:W-:Y:S01]  /*8a70*/  STSM.16.M88.4 [R52], R12 ;  /* 0x0000000c34007844 */ /* 0x000fe20000000200 */
[----:B------:R1:W-:Y:S06]  /*8a80*/  MEMBAR.ALL.CTA ;  /* 0x0000000000007992 */ /* 0x0003ec0000008000 */
[----:B-1----:R-:W1:Y:S01]  /*8a90*/  FENCE.VIEW.ASYNC.S ;  /* 0x00000000000073c6 */ /* 0x002e620000000000 */
[----:B------:R-:W-:-:S03]  /*8aa0*/  LEA.HI.X R5, R0, UR5, R5, 0x2, P3 ;  /* 0x0000000500057c11 */ /* 0x000fc600098f1405 */
[----:B-1----:R-:W1:Y:S01]  /*8ab0*/  SHFL.IDX PT, R0, R22, RZ, 0x1f ;  /* 0x00001fff16007589 */ /* 0x002e6200000e0000 */
[----:B------:R-:W-:Y:S01]  /*8ac0*/  ULDC UR4, c[0x0][0xc] ;  /* 0x0000030000047ab9 */ /* 0x000fe20000000800 */
[----:B------:R-:W-:Y:S06]  /*8ad0*/  BAR.ARV 0x1, 0x120 ;  /* 0x0044800000007b1d */ /* 0x000fec0000002000 */
[----:B------:R2:W-:Y:S04]  /*8ae0*/  @!P1 STG.E desc[UR50][R4.64], R6 ;  /* 0x0000000604009986 */ /* 0x0005e8000c101932 */
[----:B------:R2:W-:Y:S01]  /*8af0*/  @!P2 STG.E desc[UR50][R4.64+0x20], R3 ;  /* 0x000020030400a986 */ /* 0x0005e2000c101932 */
[----:B-1----:R-:W-:Y:S01]  /*8b00*/  ISETP.NE.AND P0, PT, R0, 0x7, PT ;  /* 0x000000070000780c */ /* 0x002fe20003f05270 */
[----:B------:R-:W-:-:S12]  /*8b10*/  UIADD3 UR48, UR4, UR48, URZ ;  /* 0x0000003004307290 */ /* 0x000fd8000fffe03f */
[----:B--2---:R-:W-:Y:S05]  /*8b20*/  @P0 BRA `(.L_x_31) ;  /* 0x00000000007c0947 */ /* 0x004fea0003800000 */
[----:B------:R-:W-:Y:S01]  /*8b30*/  BAR.SYNC.DEFER_BLOCKING 0x1, 0x120 ;  /* 0x0044800000007b1d */ /* 0x000fe20000010000 */
[----:B------:R-:W-:-:S05]  /*8b40*/  ELECT P0, URZ, PT ;  /* 0x00000000003f782f */ /* 0x000fca0003800000 */
[----:B------:R-:W-:Y:S08]  /*8b50*/  BSSY B0, `(.L_x_31) ;  /* 0x000001c000007945 */ /* 0x000ff00003800000 */
[----:B------:R-:W-:Y:S05]  /*8b60*/  @!P0 BRA `(.L_x_32) ;  /* 0x0000000000688947 */ /* 0x000fea0003800000 */
[----:B------:R-:W-:Y:S02]  /*8b70*/  UIADD3 UR4, UP0, UR54, 0x9f0, URZ ;  /* 0x000009f036047890 */ /* 0x000fe4000ff1e03f */
[----:B------:R-:W-:Y:S02]  /*8b80*/  UIADD3 UR6, UR38, 0x4000, URZ ;  /* 0x0000400026067890 */ /* 0x000fe4000fffe03f */
[----:B------:R-:W-:Y:S02]  /*8b90*/  UIADD3.X UR5, URZ, UR55, URZ, UP0, !UPT ;  /* 0x000000373f057290 */ /* 0x000fe400087fe43f */
[----:B------:R-:W-:Y:S01]  /*8ba0*/  UIADD3 UR8, UR38, 0x8000, URZ ;  /* 0x0000800026087890 */ /* 0x000fe2000fffe03f */
[----:B------:R-:W-:Y:S01]  /*8bb0*/  UMOV UR41, URZ ;  /* 0x0000003f00297c82 */ /* 0x000fe20008000000 */
[----:B------:R-:W-:Y:S01]  /*8bc0*/  UMOV UR45, URZ ;  /* 0x0000003f002d7c82 */ /* 0x000fe20008000000 */
[----:B------:R-:W-:Y:S01]  /*8bd0*/  UMOV UR40, UR38 ;  /* 0x0000002600287c82 */ /* 0x000fe20008000000 */
[----:B------:R-:W-:Y:S01]  /*8be0*/  UMOV UR7, 0x40 ;  /* 0x0000004000077882 */ /* 0x000fe20000000000 */
[----:B------:R-:W-:-:S02]  /*8bf0*/  UIADD3 UR9, UR38, 0xc000, URZ ;  /* 0x0000c00026097890 */ /* 0x000fc4000fffe03f */
[----:B------:R1:W-:Y:S02]  /*8c00*/  UTMASTG.5D [UR40], [UR4] ;  /* 0x00000028040073b5 */ /* 0x0003e40008020000 */
[----:B-1----:R-:W-:Y:S01]  /*8c10*/  UMOV UR40, UR6 ;  /* 0x0000000600287c82 */ /* 0x002fe20008000000 */
[----:B------:R-:W-:Y:S01]  /*8c20*/  UMOV UR41, UR7 ;  /* 0x0000000700297c82 */ /* 0x000fe20008000000 */
[----:B------:R-:W-:Y:S01]  /*8c30*/  UMOV UR6, 0x80 ;  /* 0x0000008000067882 */ /* 0x000fe20000000000 */
[----:B------:R1:W-:Y:S02]  /*8c40*/  UTMASTG.5D [UR40], [UR4] ;  /* 0x00000028040073b5 */ /* 0x0003e40008020000 */
[----:B-1----:R-:W-:Y:S01]  /*8c50*/  UMOV UR40, UR8 ;  /* 0x0000000800287c82 */ /* 0x002fe20008000000 */
[----:B------:R-:W-:Y:S01]  /*8c60*/  UMOV UR41, UR6 ;  /* 0x0000000600297c82 */ /* 0x000fe20008000000 */
[----:B------:R-:W-:Y:S01]  /*8c70*/  UMOV UR6, 0xc0 ;  /* 0x000000c000067882 */ /* 0x000fe20000000000 */
[----:B------:R1:W-:Y:S02]  /*8c80*/  UTMASTG.5D [UR40], [UR4] ;  /* 0x00000028040073b5 */ /* 0x0003e40008020000 */
[----:B-1----:R-:W-:Y:S01]  /*8c90*/  UMOV UR40, UR9 ;  /* 0x0000000900287c82 */ /* 0x002fe20008000000 */
[----:B------:R-:W-:Y:S01]  /*8ca0*/  UMOV UR41, UR6 ;  /* 0x0000000600297c82 */ /* 0x000fe20008000000 */
[----:B------:R-:W-:Y:S01]  /*8cb0*/  UIADD3 UR6, UR38, 0x38820, URZ ;  /* 0x0003882026067890 */ /* 0x000fe2000fffe03f */
[----:B------:R1:W-:Y:S03]  /*8cc0*/  UTMASTG.5D [UR40], [UR4] ;  /* 0x00000028040073b5 */ /* 0x0003e60008020000 */
[----:B------:R-:W-:Y:S01]  /*8cd0*/  UPRMT UR6, URZ, 0x654, UR6 ;  /* 0x000006543f067896 */ /* 0x000fe20008000006 */
[----:B------:R0:W-:Y:S01]  /*8ce0*/  UTMACMDFLUSH ;  /* 0x00000000000079b7 */ /* 0x0001e20000000000 */
[----:B------:R-:W-:-:S07]  /*8cf0*/  DEPBAR.LE SB0, 0x0 ;  /* 0x000080000000791a */ /* 0x000fce0000000000 */
[----:B-1----:R-:W-:Y:S03]  /*8d00*/  SYNCS.ARRIVE.TRANS64.RED.A1T0 RZ, [UR6], RZ ;  /* 0x000000ffffff79a7 */ /* 0x002fe60008100406 */
.L_x_32:
[----:B------:R-:W-:Y:S05]  /*8d10*/  BSYNC B0 ;  /* 0x0000000000007941 */ /* 0x000fea0003800000 */
.L_x_31:
[----:B------:R-:W1:Y:S01]  /*8d20*/  LDC R0, c[0x0][0xda4] ;  /* 0x00036900ff007b82 */ /* 0x000e620000000800 */
[----:B------:R-:W-:Y:S02]  /*8d30*/  UIADD3 UR52, UR52, 0x1, URZ ;  /* 0x0000000134347890 */ /* 0x000fe4000fffe03f */
[----:B------:R-:W-:Y:S02]  /*8d40*/  UIADD3 UR39, UR39, 0x1, URZ ;  /* 0x0000000127277890 */ /* 0x000fe4000fffe03f */
[----:B------:R-:W-:-:S04]  /*8d50*/  UISETP.NE.AND UP0, UPT, UR52, 0x2, UPT ;  /* 0x000000023400788c */ /* 0x000fc8000bf05270 */
[----:B------:R-:W-:Y:S02]  /*8d60*/  USEL UR4, URZ, 0x1, UP0 ;  /* 0x000000013f047887 */ /* 0x000fe40008000000 */
[----:B------:R-:W-:Y:S02]  /*8d70*/  USEL UR52, UR52, URZ, UP0 ;  /* 0x0000003f34347287 */ /* 0x000fe40008000000 */
[----:B------:R-:W-:Y:S01]  /*8d80*/  ULOP3.LUT UR36, UR36, UR4, URZ, 0x3c, !UPT ;  /* 0x0000000424247292 */ /* 0x000fe2000f8e3c3f */
[----:B-1----:R-:W-:-:S13]  /*8d90*/  ISETP.LE.AND P0, PT, R0, UR48, PT ;  /* 0x0000003000007c0c */ /* 0x002fda000bf03270 */
[----:B------:R-:W-:Y:S05]  /*8da0*/  @!P0 BRA `(.L_x_33) ;  /* 0xffffff7c00f48947 */ /* 0x000fea000383ffff */
[----:B------:R-:W-:Y:S05]  /*8db0*/  EXIT ;  /* 0x000000000000794d */ /* 0x000fea0003800000 */
.L_x_7:
[----:B------:R-:W-:-:S08]  /*8dc0*/  NOP ;  /* 0x0000000000007918 */ /* 0x000fd00000000000 */
[----:B------:R-:W1:-:S00]  /*8dd0*/  USETMAXREG.DEALLOC.CTAPOOL 0x18 ;  /* 0x00000018000079c8 */ /* 0x000e4000080e0500 */
[----:B------:R-:W2:Y:S01]  /*8de0*/  S2UR UR49, SR_CTAID.X ;  /* 0x00000000003179c3 */ /* 0x000ea20000002500 */
[----:B-1----:R-:W-:Y:S01]  /*8df0*/  IMAD.MOV.U32 R0, RZ, RZ, 0x1 ;  /* 0x00000001ff007424 */ /* 0x002fe200078e00ff */
[----:B------:R1:W-:Y:S01]  /*8e00*/  STL [R1+0xc], RZ ;  /* 0x00000cff01007387 */ /* 0x0003e20000100800 */
[----:B------:R-:W-:-:S03]  /*8e10*/  UMOV UR47, 0x1 ;  /* 0x00000001002f7882 */ /* 0x000fc60000000000 */
[----:B------:R1:W-:Y:S02]  /*8e20*/  STL [R1+0x14], R0 ;  /* 0x0000140001007387 */ /* 0x0003e40000100800 */
[----:B------:R-:W2:Y:S02]  /*8e30*/  LDC R2, c[0x0][0xda4] ;  /* 0x00036900ff027b82 */ /* 0x000ea40000000800 */
[----:B--2---:R-:W-:-:S13]  /*8e40*/  ISETP.LE.AND P0, PT, R2, UR49, PT ;  /* 0x0000003102007c0c */ /* 0x004fda000bf03270 */
[----:B-1----:R-:W-:Y:S05]  /*8e50*/  @P0 BRA `(.L_x_34) ;  /* 0x0000003400240947 */ /* 0x002fea0003800000 */
[----:B------:R-:W1:Y:S01]  /*8e60*/  S2R R8, SR_TID.X ;  /* 0x0000000000087919 */ /* 0x000e620000002100 */
[----:B------:R-:W-:Y:S01]  /*8e70*/  ULDC.64 UR52, c[0x0][0x198] ;  /* 0x0000660000347ab9 */ /* 0x000fe20000000a00 */
[----:B------:R-:W-:Y:S01]  /*8e80*/  ULOP3.LUT UR43, UR46, 0x1, URZ, 0xfc, !UPT ;  /* 0x000000012e2b7892 */ /* 0x000fe2000f8efc3f */
[----:B------:R-:W2:Y:S01]  /*8e90*/  S2R R3, SR_TID.X ;  /* 0x0000000000037919 */ /* 0x000ea20000002100 */
[----:B------:R-:W-:Y:S01]  /*8ea0*/  ULOP3.LUT UR48, UR46, 0x2, URZ, 0xfc, !UPT ;  /* 0x000000022e307892 */ /* 0x000fe2000f8efc3f */
[----:B------:R-:W-:Y:S01]  /*8eb0*/  ULDC UR44, c[0x0][0xc] ;  /* 0x00000300002c7ab9 */ /* 0x000fe20000000800 */
[----:B------:R-:W-:Y:S01]  /*8ec0*/  UMOV UR47, URZ ;  /* 0x0000003f002f7c82 */ /* 0x000fe20008000000 */
[C---:B-1----:R-:W-:Y:S01]  /*8ed0*/  IMAD.SHL.U32 R0, R8.reuse, 0x80, RZ ;  /* 0x0000008008007824 */ /* 0x042fe200078e00ff */
[C---:B------:R-:W-:Y:S01]  /*8ee0*/  R2P PR, R8.reuse, 0x6 ;  /* 0x0000000608007804 */ /* 0x040fe20000000000 */
[----:B------:R-:W-:Y:S01]  /*8ef0*/  IMAD.SHL.U32 R4, R8, 0x10, RZ ;  /* 0x0000001008047824 */ /* 0x000fe200078e00ff */
[----:B--2---:R-:W-:-:S02]  /*8f00*/  LOP3.LUT R3, R3, 0x7f, RZ, 0xc0, !PT ;  /* 0x0000007f03037812 */ /* 0x004fc400078ec0ff */
[----:B------:R-:W-:Y:S02]  /*8f10*/  LOP3.LUT R2, R0, 0x380, RZ, 0xc0, !PT ;  /* 0x0000038000027812 */ /* 0x000fe400078ec0ff */
[----:B------:R-:W-:Y:S02]  /*8f20*/  SHF.R.U32.HI R3, RZ, 0x5, R3 ;  /* 0x00000005ff037819 */ /* 0x000fe40000011603 */
[----:B------:R-:W-:-:S03]  /*8f30*/  LOP3.LUT R5, R4, 0x70, RZ, 0xc0, !PT ;  /* 0x0000007004057812 */ /* 0x000fc600078ec0ff */
[----:B------:R-:W-:Y:S01]  /*8f40*/  IMAD R4, R3, 0x10, R2 ;  /* 0x0000001003047824 */ /* 0x000fe200078e0202 */
[----:B------:R-:W-:-:S04]  /*8f50*/  LOP3.LUT R2, R2, 0x10, R8, 0xf8, !PT ;  /* 0x0000001002027812 */ /* 0x000fc800078ef808 */
[-C--:B------:R-:W-:Y:S02]  /*8f60*/  LOP3.LUT R7, R4, R5.reuse, RZ, 0x3c, !PT ;  /* 0x0000000504077212 */ /* 0x080fe400078e3cff */
[----:B------:R-:W-:Y:S02]  /*8f70*/  LOP3.LUT R5, R2, R5, RZ, 0x3c, !PT ;  /* 0x0000000502057212 */ /* 0x000fe400078e3cff */
[----:B------:R-:W-:Y:S02]  /*8f80*/  LOP3.LUT R2, R0, 0x400, RZ, 0xc0, !PT ;  /* 0x0000040000027812 */ /* 0x000fe400078ec0ff */
[----:B------:R-:W-:-:S03]  /*8f90*/  LOP3.LUT R6, R7, 0xc00, R0, 0xf8, !PT ;  /* 0x00000c0007067812 */ /* 0x000fc600078ef800 */
[----:B------:R-:W-:-:S04]  /*8fa0*/  IMAD R2, R3, 0x800, R2 ;  /* 0x0000080003027824 */ /* 0x000fc800078e0202 */
[----:B------:R-:W-:Y:S02]  /*8fb0*/  IMAD.IADD R0, R2, 0x1, R5 ;  /* 0x0000000102007824 */ /* 0x000fe400078e0205 */
[----:B------:R-:W-:Y:S02]  /*8fc0*/  IMAD.MOV.U32 R2, RZ, RZ, 0x20 ;  /* 0x00000020ff027424 */ /* 0x000fe400078e00ff */
[----:B------:R-:W-:Y:S01]  /*8fd0*/  IMAD.MOV.U32 R5, RZ, RZ, 0x1 ;  /* 0x00000001ff057424 */ /* 0x000fe200078e00ff */
[----:B------:R1:W-:Y:S02]  /*8fe0*/  STL [R1+0x10], R0 ;  /* 0x0000100001007387 */ /* 0x0003e40000100800 */
[----:B------:R-:W-:Y:S02]  /*8ff0*/  SEL R4, R2, 0xffffffe0, !P1 ;  /* 0xffffffe002047807 */ /* 0x000fe40004800000 */
[----:B------:R2:W-:Y:S04]  /*9000*/  STL [R1], R6 ;  /* 0x0000000601007387 */ /* 0x0005e80000100800 */
[----:B------:R2:W-:Y:S01]  /*9010*/  STL [R1+0xc], RZ ;  /* 0x00000cff01007387 */ /* 0x0005e20000100800 */
[----:B-1----:R-:W-:-:S05]  /*9020*/  IMAD.MOV.U32 R0, RZ, RZ, 0x40 ;  /* 0x00000040ff007424 */ /* 0x002fca00078e00ff */
[----:B------:R-:W-:-:S05]  /*9030*/  SEL R3, R0, 0xffffffc0, !P2 ;  /* 0xffffffc000037807 */ /* 0x000fca0005000000 */
[C---:B------:R-:W-:Y:S01]  /*9040*/  IMAD.IADD R2, R3.reuse, 0x1, R4 ;  /* 0x0000000103027824 */ /* 0x040fe200078e0204 */
[----:B------:R2:W-:Y:S01]  /*9050*/  STL [R1+0x20], R3 ;  /* 0x0000200301007387 */ /* 0x0005e20000100800 */
[----:B------:R-:W-:-:S03]  /*9060*/  IMAD.IADD R0, R3, 0x1, R6 ;  /* 0x0000000103007824 */ /* 0x000fc600078e0206 */
[----:B------:R2:W-:Y:S04]  /*9070*/  STL [R1+0x24], R4 ;  /* 0x0000240401007387 */ /* 0x0005e80000100800 */
[----:B------:R2:W-:Y:S04]  /*9080*/  STL [R1+0x14], R5 ;  /* 0x0000140501007387 */ /* 0x0005e80000100800 */
[----:B------:R2:W-:Y:S04]  /*9090*/  STL [R1+0x28], R2 ;  /* 0x0000280201007387 */ /* 0x0005e80000100800 */
[----:B------:R2:W-:Y:S02]  /*90a0*/  STL [R1+0x2c], R0 ;  /* 0x00002c0001007387 */ /* 0x0005e40000100800 */
.L_x_78:
[----:B-1----:R-:W1:Y:S01]  /*90b0*/  S2UR UR8, SR_CgaCtaId ;  /* 0x00000000000879c3 */ /* 0x002e620000008800 */
[----:B------:R-:W-:Y:S01]  /*90c0*/  ULDC UR4, c[0x0][0xda8] ;  /* 0x00036a0000047ab9 */ /* 0x000fe20000000800 */
[----:B------:R-:W-:Y:S01]  /*90d0*/  ULDC.64 UR6, c[0x0][0x3f8] ;  /* 0x0000fe0000067ab9 */ /* 0x000fe20000000a00 */
[----:B------:R-:W-:Y:S02]  /*90e0*/  UISETP.NE.AND UP1, UPT, UR4, 0x1, UPT ;  /* 0x000000010400788c */ /* 0x000fe4000bf25270 */
[----:B------:R-:W-:Y:S01]  /*90f0*/  UISETP.NE.U32.AND UP0, UPT, UR6, URZ, UPT ;  /* 0x0000003f0600728c */ /* 0x000fe2000bf05070 */
[----:B------:R-:W-:Y:S02]  /*9100*/  UMOV UR40, 0x400 ;  /* 0x0000040000287882 */ /* 0x000fe40000000000 */
[----:B------:R-:W-:Y:S01]  /*9110*/  ULDC UR6, c[0x0][0xdb4] ;  /* 0x00036d0000067ab9 */ /* 0x000fe20000000800 */
[----:B------:R-:W-:Y:S02]  /*9120*/  UISETP.NE.AND.EX UP0, UPT, UR7, URZ, UPT, UP0 ;  /* 0x0000003f0700728c */ /* 0x000fe4000bf05300 */
[----:B------:R-:W-:Y:S01]  /*9130*/  UISETP.NE.AND UP2, UPT, UR6, 0x1, UPT ;  /* 0x000000010600788c */ /* 0x000fe2000bf45270 */
[----:B------:R-:W-:-:S02]  /*9140*/  ULDC UR7, c[0x0][0x404] ;  /* 0x0001010000077ab9 */ /* 0x000fc40000000800 */
[----:B------:R-:W-:Y:S01]  /*9150*/  @UP1 ULDC UR4, c[0x0][0xdac] ;  /* 0x00036b0000041ab9 */ /* 0x000fe20000000800 */
[----:B------:R-:W-:Y:S02]  /*9160*/  USEL UR7, UR7, 0x1, UP0 ;  /* 0x0000000107077887 */ /* 0x000fe40008000000 */
[----:B------:R-:W-:Y:S02]  /*9170*/  UIMAD.WIDE.U32 UR4, UR49, UR4, URZ ;  /* 0x00000004310472a5 */ /* 0x000fe4000f8e003f */
[----:B------:R-:W-:Y:S01]  /*9180*/  UMOV UR45, UR49 ;  /* 0x00000031002d7c82 */ /* 0x000fe20008000000 */
[----:B------:R-:W-:Y:S02]  /*9190*/  ULDC UR42, c[0x0][0x2e0] ;  /* 0x0000b800002a7ab9 */ /* 0x000fe40000000800 */
[----:B------:R-:W-:Y:S02]  /*91a0*/  UIMAD UR42, UR7, UR42, URZ ;  /* 0x0000002a072a72a4 */ /* 0x000fe4000f8e023f */
[----:B-1----:R-:W-:-:S02]  /*91b0*/  ULEA UR40, UR8, UR40, 0x18 ;  /* 0x0000002808287291 */ /* 0x002fc4000f8ec03f */
[----:B------:R-:W-:Y:S02]  /*91c0*/  UIADD3 UR41, UR42, 0x7f, URZ ;  /* 0x0000007f2a297890 */ /* 0x000fe4000fffe03f */
[----:B------:R-:W-:Y:S01]  /*91d0*/  UIADD3 UR10, UR40, 0x28400, URZ ;  /* 0x00028400280a7890 */ /* 0x000fe2000fffe03f */
[----:B------:R-:W-:-:S03]  /*91e0*/  @UP1 ULDC UR8, c[0x0][0xdb0] ;  /* 0x00036c0000081ab9 */ /* 0x000fc60000000800 */
[----:B------:R-:W-:Y:S02]  /*91f0*/  ULOP3.LUT UP0, URZ, UR10, 0x3ff, URZ, 0xc0, !UPT ;  /* 0x000003ff0a3f7892 */ /* 0x000fe4000f80c03f */
[----:B------:R-:W-:-:S03]  /*9200*/  @UP1 USHF.R.U32.HI UR45, URZ, UR8, UR5 ;  /* 0x000000083f2d1299 */ /* 0x000fc60008011605 */
[----:B------:R-:W-:Y:S01]  /*9210*/  @UP2 ULDC.64 UR8, c[0x0][0xdb8] ;  /* 0x00036e0000082ab9 */ /* 0x000fe20000000a00 */
[----:B------:R-:W-:Y:S01]  /*9220*/  PLOP3.LUT P0, PT, PT, PT, UP0, 0x80, 0x0 ;  /* 0x000000000000781c */ /* 0x000fe20003f0f008 */
[----:B------:R-:W-:Y:S02]  /*9230*/  UIMAD.WIDE.U32 UR4, UR45, UR8, URZ ;  /* 0x000000082d0472a5 */ /* 0x000fe4000f8e003f */
[----:B------:R-:W-:Y:S01]  /*9240*/  UMOV UR39, UR45 ;  /* 0x0000002d00277c82 */ /* 0x000fe20008000000 */
[----:B------:R-:W-:Y:S02]  /*9250*/  USHF.R.S32.HI UR4, URZ, 0x1f, UR41 ;  /* 0x0000001f3f047899 */ /* 0x000fe40008011429 */
[----:B------:R-:W-:Y:S02]  /*9260*/  @UP2 USHF.R.U32.HI UR39, URZ, UR9, UR5 ;  /* 0x000000093f272299 */ /* 0x000fe40008011605 */
[----:B------:R-:W-:Y:S02]  /*9270*/  ULEA.HI UR41, UR4, UR41, URZ, 0x7 ;  /* 0x0000002904297291 */ /* 0x000fe4000f8f383f */
[----:B------:R-:W-:-:S04]  /*9280*/  UIADD3 UR38, -UR39, URZ, URZ ;  /* 0x0000003f27267290 */ /* 0x000fc8000fffe13f */
[----:B------:R-:W-:Y:S01]  /*9290*/  UIMAD UR38, UR6, UR38, UR45 ;  /* 0x00000026062672a4 */ /* 0x000fe2000f8e022d */
[----:B------:R-:W-:Y:S11]  /*92a0*/  @!P0 BRA `(.L_x_35) ;  /* 0x0000000000408947 */ /* 0x000ff60003800000 */
[----:B--2---:R-:W-:Y:S01]  /*92b0*/  MOV R2, 0x0 ;  /* 0x0000000000027802 */ /* 0x004fe20000000f00 */
[----:B------:R-:W-:Y:S01]  /*92c0*/  ULDC.64 UR6, c[0x4][0x198] ;  /* 0x0100660000067ab9 */ /* 0x000fe20000000a00 */
[----:B------:R-:W-:Y:S01]  /*92d0*/  ULDC.64 UR8, c[0x4][0x1a0] ;  /* 0x0100680000087ab9 */ /* 0x000fe20000000a00 */
[----:B------:R-:W-:Y:S01]  /*92e0*/  ULDC.64 UR4, c[0x4][0xe8] ;  /* 0x01003a0000047ab9 */ /* 0x000fe20000000a00 */
[----:B------:R-:W-:Y:S02]  /*92f0*/  IMAD.U32 R4, RZ, RZ, UR6 ;  /* 0x00000006ff047e24 */ /* 0x000fe4000f8e00ff */
[----:B------:R-:W1:Y:S01]  /*9300*/  LDC.64 R2, c[0x4][R2] ;  /* 0x0100000002027b82 */ /* 0x000e620000000a00 */
[----:B------:R-:W-:Y:S02]  /*9310*/  IMAD.U32 R5, RZ, RZ, UR7 ;  /* 0x00000007ff057e24 */ /* 0x000fe4000f8e00ff */
[----:B------:R-:W-:Y:S02]  /*9320*/  IMAD.U32 R6, RZ, RZ, UR8 ;  /* 0x00000008ff067e24 */ /* 0x000fe4000f8e00ff */
[----:B------:R-:W-:-:S02]  /*9330*/  IMAD.U32 R7, RZ, RZ, UR9 ;  /* 0x00000009ff077e24 */ /* 0x000fc4000f8e00ff */
[----:B------:R-:W-:Y:S02]  /*9340*/  IMAD.U32 R10, RZ, RZ, UR4 ;  /* 0x00000004ff0a7e24 */ /* 0x000fe4000f8e00ff */
[----:B------:R-:W-:Y:S02]  /*9350*/  IMAD.U32 R11, RZ, RZ, UR5 ;  /* 0x00000005ff0b7e24 */ /* 0x000fe4000f8e00ff */
[----:B------:R-:W-:Y:S02]  /*9360*/  IMAD.MOV.U32 R8, RZ, RZ, 0x70 ;  /* 0x00000070ff087424 */ /* 0x000fe400078e00ff */
[----:B------:R-:W-:Y:S02]  /*9370*/  IMAD.MOV.U32 R12, RZ, RZ, 0x1 ;  /* 0x00000001ff0c7424 */ /* 0x000fe400078e00ff */
[----:B------:R-:W-:-:S07]  /*9380*/  IMAD.MOV.U32 R13, RZ, RZ, RZ ;  /* 0x000000ffff0d7224 */ /* 0x000fce00078e00ff */
[----:B------:R-:W-:-:S07]  /*9390*/  LEPC R20, `(.L_x_35) ;  /* 0x000000001014794e */ /* 0x000fce0000000000 */
[----:B-1----:R-:W-:Y:S05]  /*93a0*/  CALL.ABS.NOINC R2 ;  /* 0x0000000002007343 */ /* 0x002fea0003c00000 */
.L_x_35:
[----:B------:R-:W-:-:S06]  /*93b0*/  UIADD3 UR4, UR40, 0x10400, URZ ;  /* 0x0001040028047890 */ /* 0x000fcc000fffe03f */
[----:B------:R-:W-:-:S05]  /*93c0*/  IMAD.U32 R16, RZ, RZ, UR4 ;  /* 0x00000004ff107e24 */ /* 0x000fca000f8e00ff */
[----:B------:R-:W-:-:S13]  /*93d0*/  LOP3.LUT P0, RZ, R16, 0x3ff, RZ, 0xc0, !PT ;  /* 0x000003ff10ff7812 */ /* 0x000fda000780c0ff */
[----:B------:R-:W-:Y:S05]  /*93e0*/  @!P0 BRA `(.L_x_36) ;  /* 0x0000000000408947 */ /* 0x000fea0003800000 */
        /* <DEDUP_REMOVED lines=16> */
.L_x_36:
[----:B------:R-:W-:-:S04]  /*94f0*/  IMAD.U32 R17, RZ, RZ, UR40 ;  /* 0x00000028ff117e24 */ /* 0x000fc8000f8e00ff */
[----:B--2---:R-:W-:-:S05]  /*9500*/  VIADD R0, R17, 0x400 ;  /* 0x0000040011007836 */ /* 0x004fca0000000000 */
[----:B------:R-:W-:-:S13]  /*9510*/  LOP3.LUT P0, RZ, R0, 0x3ff, RZ, 0xc0, !PT ;  /* 0x000003ff00ff7812 */ /* 0x000fda000780c0ff */
[----:B------:R-:W-:Y:S05]  /*9520*/  @!P0 BRA `(.L_x_37) ;  /* 0x0000000000408947 */ /* 0x000fea0003800000 */
[----:B------:R-:W-:Y:S01]  /*9530*/  MOV R2, 0x0 ;  /* 0x0000000000027802 */ /* 0x000fe20000000f00 */
        /* <DEDUP_REMOVED lines=15> */
.L_x_37:
        /* <DEDUP_REMOVED lines=18> */
.L_x_38:
[----:B------:R-:W1:Y:S01]  /*9750*/  LDC R0, c[0x0][0x428] ;  /* 0x00010a00ff007b82 */ /* 0x000e620000000800 */
[----:B------:R-:W-:Y:S01]  /*9760*/  ULDC.64 UR4, c[0x0][0x9f8] ;  /* 0x00027e0000047ab9 */ /* 0x000fe20000000a00 */
[----:B------:R-:W-:Y:S01]  /*9770*/  IMAD.U32 R4, RZ, RZ, UR38 ;  /* 0x00000026ff047e24 */ /* 0x000fe2000f8e00ff */
[----:B------:R-:W-:Y:S01]  /*9780*/  ISETP.NE.U32.AND P0, PT, RZ, UR4, PT ;  /* 0x00000004ff007c0c */ /* 0x000fe2000bf05070 */
[----:B------:R-:W-:Y:S01]  /*9790*/  IMAD.U32 R9, RZ, RZ, UR39 ;  /* 0x00000027ff097e24 */ /* 0x000fe2000f8e00ff */
[----:B------:R-:W2:Y:S02]  /*97a0*/  S2R R18, SR_TID.X ;  /* 0x0000000000127919 */ /* 0x000ea40000002100 */
[----:B------:R-:W-:-:S13]  /*97b0*/  ISETP.NE.AND.EX P0, PT, RZ, UR5, PT, P0 ;  /* 0x00000005ff007c0c */ /* 0x000fda000bf05300 */
[----:B------:R-:W3:Y:S01]  /*97c0*/  @P0 LDC.64 R2, c[0x0][0x9f8] ;  /* 0x00027e00ff020b82 */ /* 0x000ee20000000a00 */
[----:B-1----:R-:W-:-:S13]  /*97d0*/  ISETP.NE.AND P1, PT, R0, 0x1, PT ;  /* 0x000000010000780c */ /* 0x002fda0003f25270 */
[----:B------:R-:W1:Y:S01]  /*97e0*/  @P1 LDC R0, c[0x0][0x42c] ;  /* 0x00010b00ff001b82 */ /* 0x000e620000000800 */
[----:B--2---:R-:W-:-:S07]  /*97f0*/  LOP3.LUT R16, R18, 0x7f, RZ, 0xc0, !PT ;  /* 0x0000007f12107812 */ /* 0x004fce00078ec0ff */
[----:B------:R-:W2:Y:S01]  /*9800*/  @P1 LDC R5, c[0x0][0x430] ;  /* 0x00010c00ff051b82 */ /* 0x000ea20000000800 */
[----:B-1----:R-:W-:-:S05]  /*9810*/  @P1 IMAD.HI.U32 R0, R0, UR38, RZ ;  /* 0x0000002600001c27 */ /* 0x002fca000f8e00ff */
[----:B--2---:R-:W-:Y:S01]  /*9820*/  @P1 SHF.R.U32.HI R4, RZ, R5, R0 ;  /* 0x00000005ff041219 */ /* 0x004fe20000011600 */
[----:B------:R-:W-:Y:S01]  /*9830*/  IMAD.U32 R5, RZ, RZ, UR39 ;  /* 0x00000027ff057e24 */ /* 0x000fe2000f8e00ff */
[----:B------:R-:W1:Y:S03]  /*9840*/  LDC R0, c[0x0][0xda8] ;  /* 0x00036a00ff007b82 */ /* 0x000e660000000800 */
[----:B---3--:R-:W-:Y:S01]  /*9850*/  @P0 IMAD.WIDE R2, R5, 0x4, R2 ;  /* 0x0000000405020825 */ /* 0x008fe200078e0202 */
[----:B------:R-:W-:Y:S01]  /*9860*/  ISETP.NE.AND P2, PT, R16, RZ, PT ;  /* 0x000000ff1000720c */ /* 0x000fe20003f45270 */
[----:B------:R2:W-:Y:S04]  /*9870*/  STL [R1+0x8], R4 ;  /* 0x0000080401007387 */ /* 0x0005e80000100800 */
[----:B------:R3:W4:Y:S01]  /*9880*/  @P0 LDG.E R9, desc[UR50][R2.64] ;  /* 0x0000003202090981 */ /* 0x000722000c1e1900 */
[----:B------:R-:W-:Y:S01]  /*9890*/  IMAD R7, RZ, RZ, -UR45 ;  /* 0x8000002dff077e24 */ /* 0x000fe2000f8e02ff */
[----:B------:R-:W-:Y:S01]  /*98a0*/  UMOV UR36, URZ ;  /* 0x0000003f00247c82 */ /* 0x000fe20008000000 */
[----:B------:R-:W-:Y:S01]  /*98b0*/  UMOV UR4, 0x80 ;  /* 0x0000008000047882 */ /* 0x000fe20000000000 */
[----:B------:R-:W-:Y:S01]  /*98c0*/  UMOV UR6, UR38 ;  /* 0x0000002600067c82 */ /* 0x000fe20008000000 */
[----:B------:R-:W-:Y:S01]  /*98d0*/  UMOV UR7, UR39 ;  /* 0x0000002700077c82 */ /* 0x000fe20008000000 */
[----:B------:R-:W-:Y:S01]  /*98e0*/  UMOV UR10, 0xffffffff ;  /* 0xffffffff000a7882 */ /* 0x000fe20000000000 */
[----:B--2---:R-:W-:Y:S01]  /*98f0*/  SHF.R.U32.HI R4, RZ, 0x5, R18 ;  /* 0x00000005ff047819 */ /* 0x004fe20000011612 */
[----:B------:R-:W-:Y:S01]  /*9900*/  VOTEU.ALL UP1, P2 ;  /* 0x00000000003f7886 */ /* 0x000fe20001020000 */
[----:B---3--:R-:W2:Y:S02]  /*9910*/  LDC.64 R2, c[0x0][0x3f8] ;  /* 0x0000fe00ff027b82 */ /* 0x008ea40000000a00 */
[----:B------:R-:W-:-:S02]  /*9920*/  LOP3.LUT R4, R4, 0x3, RZ, 0xc0, !PT ;  /* 0x0000000304047812 */ /* 0x000fc400078ec0ff */
[----:B------:R-:W-:Y:S01]  /*9930*/  @!UP1 UIADD3 UR8, UP0, UR52, 0x270, URZ ;  /* 0x0000027034089890 */ /* 0x000fe2000ff1e03f */
[----:B-1----:R-:W-:-:S03]  /*9940*/  IMAD R7, R0, R7, UR49 ;  /* 0x0000003100077e24 */ /* 0x002fc6000f8e0207 */
[----:B------:R-:W-:Y:S01]  /*9950*/  @!UP1 UIADD3.X UR9, URZ, UR53, URZ, UP0, !UPT ;  /* 0x000000353f099290 */ /* 0x000fe200087fe43f */
[----:B------:R-:W-:-:S05]  /*9960*/  IMAD.SHL.U32 R7, R7, 0x80, RZ ;  /* 0x0000008007077824 */ /* 0x000fca00078e00ff */
[----:B------:R-:W-:Y:S02]  /*9970*/  R2UR UR37, R7 ;  /* 0x00000000072572ca */ /* 0x000fe400000e0000 */
[----:B--2---:R-:W-:-:S11]  /*9980*/  ISETP.NE.U32.AND P1, PT, R2, RZ, PT ;  /* 0x000000ff0200720c */ /* 0x004fd60003f25070 */
[----:B------:R-:W-:Y:S01]  /*9990*/  UMOV UR5, UR37 ;  /* 0x0000002500057c82 */ /* 0x000fe20008000000 */
[----:B------:R1:W-:Y:S01]  /*99a0*/  @!UP1 UTMAPF.L2.4D [UR36], [UR8] ;  /* 0x00000024080095b8 */ /* 0x0003e20008018000 */
[----:B------:R-:W-:Y:S01]  /*99b0*/  ISETP.NE.AND.EX P1, PT, R3, RZ, PT, P1 ;  /* 0x000000ff0300720c */ /* 0x000fe20003f25310 */
[----:B------:R1:W-:Y:S01]  /*99c0*/  @!UP1 UTMAPF.L2.4D [UR4], [UR8] ;  /* 0x00000004080095b8 */ /* 0x0003e20008018000 */
[----:B----4-:R-:W-:Y:S01]  /*99d0*/  SHF.R.S32.HI R10, RZ, 0x1f, R9 ;  /* 0x0000001fff0a7819 */ /* 0x010fe20000011409 */
[----:B------:R1:W-:Y:S01]  /*99e0*/  STL [R1+0x18], R9 ;  /* 0x0000180901007387 */ /* 0x0003e20000100800 */
[----:B------:R-:W-:-:S03]  /*99f0*/  SEL R0, R9, RZ, !P1 ;  /* 0x000000ff09007207 */ /* 0x000fc60004800000 */
[----:B------:R1:W-:Y:S01]  /*9a00*/  STL [R1+0x1c], R10 ;  /* 0x00001c0a01007387 */ /* 0x0003e20000100800 */
[----:B------:R-:W-:Y:S05]  /*9a10*/  BRA.DIV UR10, `(.L_x_39) ;  /* 0x0000002e0a907947 */ /* 0x000fea000b800000 */
[----:B------:R2:W3:Y:S02]  /*9a20*/  SHFL.IDX PT, R14, R4, RZ, 0x1f ;  /* 0x00001fff040e7589 */ /* 0x0004e400000e0000 */
.L_x_94:
[----:B---3--:R-:W-:Y:S02]  /*9a30*/  ISETP.NE.AND P0, PT, R14, RZ, PT ;  /* 0x000000ff0e00720c */ /* 0x008fe40003f05270 */
[----:B------:R-:W-:-:S11]  /*9a40*/  PLOP3.LUT P6, PT, PT, PT, PT, 0x8, 0x0 ;  /* 0x000000000000781c */ /* 0x000fd60003fce170 */
[----:B------:R-:W-:Y:S05]  /*9a50*/  @P0 BRA `(.L_x_40) ;  /* 0x0000000400d00947 */ /* 0x000fea0003800000 */
[----:B-1----:R-:W-:-:S06]  /*9a60*/  ULEA.HI.SX32 UR4, UR41, 0xffffffff, 0x19 ;  /* 0xffffffff29047891 */ /* 0x002fcc000f8fca3f */
[----:B------:R-:W-:Y:S01]  /*9a70*/  IMAD.U32 R6, RZ, RZ, UR4 ;  /* 0x00000004ff067e24 */ /* 0x000fe2000f8e00ff */
[----:B------:R-:W-:-:S03]  /*9a80*/  UMOV UR4, 0xffffffff ;  /* 0xffffffff00047882 */ /* 0x000fc60000000000 */
[----:B------:R-:W-:Y:S05]  /*9a90*/  BRA.DIV UR4, `(.L_x_41) ;  /* 0x0000002e04907947 */ /* 0x000fea000b800000 */
[----:B------:R-:W-:-:S13]  /*9aa0*/  ELECT P6, URZ, PT ;  /* 0x00000000003f782f */ /* 0x000fda00038c0000 */
.L_x_97:
[----:B------:R-:W-:Y:S05]  /*9ab0*/  @!P6 BRA `(.L_x_42) ;  /* 0x000000040058e947 */ /* 0x000fea0003800000 */
[----:B------:R-:W-:Y:S01]  /*9ac0*/  IMAD.MOV.U32 R0, RZ, RZ, R9 ;  /* 0x000000ffff007224 */ /* 0x000fe200078e0009 */
[----:B------:R-:W-:Y:S06]  /*9ad0*/  @!P1 BRA `(.L_x_43) ;  /* 0x0000000000449947 */ /* 0x000fec0003800000 */
[----:B------:R-:W1:Y:S01]  /*9ae0*/  LDC R8, c[0x0][0x41c] ;  /* 0x00010700ff087b82 */ /* 0x000e620000000800 */
[----:B------:R-:W-:Y:S01]  /*9af0*/  ULDC.64 UR4, c[0x0][0x408] ;  /* 0x0001020000047ab9 */ /* 0x000fe20000000a00 */
[----:B-1----:R-:W-:-:S13]  /*9b00*/  ISETP.NE.AND P0, PT, R8, 0x1, PT ;  /* 0x000000010800780c */ /* 0x002fda0003f05270 */
[----:B--2---:R-:W1:Y:S02]  /*9b10*/  @P0 LDC.64 R4, c[0x0][0x420] ;  /* 0x00010800ff040b82 */ /* 0x004e640000000a00 */
[----:B-1----:R-:W-:-:S04]  /*9b20*/  @P0 IMAD.HI.U32 R0, R6, R4, RZ ;  /* 0x0000000406000227 */ /* 0x002fc800078e00ff */
[----:B------:R-:W-:Y:S01]  /*9b30*/  IMAD.MOV.U32 R4, RZ, RZ, R6 ;  /* 0x000000ffff047224 */ /* 0x000fe200078e0006 */
[----:B------:R-:W-:-:S04]  /*9b40*/  @P0 SHF.R.U32.HI R4, RZ, R5, R0 ;  /* 0x00000005ff040219 */ /* 0x000fc80000011600 */
[--C-:B------:R-:W-:Y:S01]  /*9b50*/  SHF.R.S32.HI R5, RZ, 0x1f, R4.reuse ;  /* 0x0000001fff057819 */ /* 0x100fe20000011404 */
[----:B------:R-:W-:-:S04]  /*9b60*/  IMAD.MOV R0, RZ, RZ, -R4 ;  /* 0x000000ffff007224 */ /* 0x000fc800078e0a04 */
[----:B------:R-:W-:Y:S02]  /*9b70*/  IMAD R6, R8, R0, R6 ;  /* 0x0000000008067224 */ /* 0x000fe400078e0206 */
[----:B------:R-:W-:Y:S02]  /*9b80*/  IMAD R0, R10, UR4, RZ ;  /* 0x000000040a007c24 */ /* 0x000fe4000f8e02ff */
[----:B------:R-:W-:-:S04]  /*9b90*/  IMAD.WIDE.U32 R4, R9, UR4, R4 ;  /* 0x0000000409047c25 */ /* 0x000fc8000f8e0004 */
[----:B------:R-:W-:Y:S01]  /*9ba0*/  IMAD R0, R9, UR5, R0 ;  /* 0x0000000509007c24 */ /* 0x000fe2000f8e0200 */
[----:B------:R-:W-:-:S03]  /*9bb0*/  LEA R2, P0, R4, R2, 0x2 ;  /* 0x0000000204027211 */ /* 0x000fc600078010ff */
[----:B------:R-:W-:-:S05]  /*9bc0*/  IMAD.IADD R0, R5, 0x1, R0 ;  /* 0x0000000105007824 */ /* 0x000fca00078e0200 */
[----:B------:R-:W-:-:S05]  /*9bd0*/  LEA.HI.X R3, R4, R3, R0, 0x2, P0 ;  /* 0x0000000304037211 */ /* 0x000fca00000f1400 */
[----:B------:R1:W5:Y:S02]  /*9be0*/  LDG.E R0, desc[UR50][R2.64] ;  /* 0x0000003202007981 */ /* 0x000364000c1e1900 */
.L_x_43:
[----:B-1----:R-:W2:Y:S04]  /*9bf0*/  LDL R3, [R1+0xc] ;  /* 0x00000c0001037983 */ /* 0x002ea80000100800 */
[----:B------:R-:W3:Y:S01]  /*9c00*/  LDL R2, [R1+0x14] ;  /* 0x0000140001027983 */ /* 0x000ee20000100800 */
[----:B------:R-:W-:Y:S02]  /*9c10*/  ISETP.NE.AND P0, PT, R16, RZ, PT ;  /* 0x000000ff1000720c */ /* 0x000fe40003f05270 */
[----:B--2---:R-:W-:Y:S02]  /*9c20*/  LEA R4, R3, UR40, 0x3 ;  /* 0x0000002803047c11 */ /* 0x004fe4000f8e18ff */
[----:B---3--:R-:W-:-:S04]  /*9c30*/  SHF.L.U32 R3, R2, 0x1f, RZ ;  /* 0x0000001f02037819 */ /* 0x008fc800000006ff */
[----:B------:R-:W1:Y:S02]  /*9c40*/  SYNCS.PHASECHK.TRANS64.TRYWAIT P3, [R4+URZ+0x38880], R3 ;  /* 0x03888003040075a7 */ /* 0x000e64000806017f */
[----:B-1----:R-:W-:Y:S05]  /*9c50*/  @!P3 BRA `(.L_x_44) ;  /* 0x0000002c0040b947 */ /* 0x002fea0003800000 */
.L_x_98:
[----:B------:R-:W-:Y:S05]  /*9c60*/  @P0 BRA `(.L_x_45) ;  /* 0x00000000001c0947 */ /* 0x000fea0003800000 */
[----:B------:R-:W2:Y:S01]  /*9c70*/  S2R R2, SR_TID.X ;  /* 0x0000000000027919 */ /* 0x000ea20000002100 */
[----:B------:R-:W-:-:S04]  /*9c80*/  IMAD.MOV.U32 R5, RZ, RZ, 0x8000 ;  /* 0x00008000ff057424 */ /* 0x000fc800078e00ff */
[----:B------:R3:W-:Y:S01]  /*9c90*/  SYNCS.ARRIVE.TRANS64 RZ, [R4+URZ+0x38870], R5 ;  /* 0x0388700504ff79a7 */ /* 0x0007e2000800003f */
[----:B--2---:R-:W-:-:S04]  /*9ca0*/  LOP3.LUT R2, R2, 0x1f, RZ, 0xc0, !PT ;  /* 0x0000001f02027812 */ /* 0x004fc800078ec0ff */
[----:B------:R-:W-:-:S13]  /*9cb0*/  ISETP.NE.AND P3, PT, R2, RZ, PT ;  /* 0x000000ff0200720c */ /* 0x000fda0003f65270 */
[----:B---3--:R-:W-:Y:S05]  /*9cc0*/  @!P3 BRA `(.L_x_45) ;  /* 0x000000000004b947 */ /* 0x008fea0003800000 */
[----:B------:R-:W-:Y:S01]  /*9cd0*/  BPT.TRAP 0x1 ;  /* 0x000000040000795c */ /* 0x000fe20000300000 */
.L_x_45:
[----:B------:R-:W2:Y:S04]  /*9ce0*/  LDL R2, [R1+0xc] ;  /* 0x00000c0001027983 */ /* 0x000ea80000100800 */
[----:B------:R-:W3:Y:S01]  /*9cf0*/  LDL R5, [R1+0x8] ;  /* 0x0000080001057983 */ /* 0x000ee20000100800 */
[----:B------:R-:W-:Y:S01]  /*9d00*/  R2UR UR9, R4 ;  /* 0x00000000040972ca */ /* 0x000fe200000e0000 */
[----:B------:R-:W-:Y:S01]  /*9d10*/  IMAD.SHL.U32 R6, R6, 0x80, RZ ;  /* 0x0000008006067824 */ /* 0x000fe200078e00ff */
[----:B-----5:R-:W-:Y:S01]  /*9d20*/  R2UR UR13, R0 ;  /* 0x00000000000d72ca */ /* 0x020fe200000e0000 */
[----:B------:R-:W-:Y:S01]  /*9d30*/  UIADD3 UR4, UP0, UR52, 0x470, URZ ;  /* 0x0000047034047890 */ /* 0x000fe2000ff1e03f */
[----:B------:R-:W-:Y:S02]  /*9d40*/  UMOV UR10, URZ ;  /* 0x0000003f000a7c82 */ /* 0x000fe40008000000 */
[----:B------:R-:W-:Y:S01]  /*9d50*/  R2UR UR11, R6 ;  /* 0x00000000060b72ca */ /* 0x000fe200000e0000 */
[----:B------:R-:W-:Y:S01]  /*9d60*/  UIADD3.X UR5, URZ, UR53, URZ, UP0, !UPT ;  /* 0x000000353f057290 */ /* 0x000fe200087fe43f */
[----:B------:R-:W-:Y:S01]  /*9d70*/  UMOV UR6, 0x0 ;  /* 0x0000000000067882 */ /* 0x000fe20000000000 */
[----:B------:R-:W-:Y:S01]  /*9d80*/  UMOV UR7, 0x14f00000 ;  /* 0x14f0000000077882 */ /* 0x000fe20000000000 */
[----:B------:R-:W-:-:S03]  /*9d90*/  UMOV UR15, 0x80 ;  /* 0x00000080000f7882 */ /* 0x000fc60000000000 */
[----:B------:R-:W-:Y:S01]  /*9da0*/  UIADD3 UR9, UR9, 0x38870, URZ ;  /* 0x0003887009097890 */ /* 0x000fe2000fffe03f */
[----:B--2---:R-:W-:-:S04]  /*9db0*/  LEA R2, R2, UR40, 0xf ;  /* 0x0000002802027c11 */ /* 0x004fc8000f8e78ff */
[----:B------:R-:W-:Y:S02]  /*9dc0*/  R2UR UR14, R2 ;  /* 0x00000000020e72ca */ /* 0x000fe400000e0000 */
[----:B---3--:R-:W-:-:S11]  /*9dd0*/  R2UR UR12, R5 ;  /* 0x00000000050c72ca */ /* 0x008fd600000e0000 */
[----:B------:R-:W-:Y:S02]  /*9de0*/  UIADD3 UR8, UR14, 0x10400, URZ ;  /* 0x000104000e087890 */ /* 0x000fe4000fffe03f */
[----:B------:R-:W-:-:S07]  /*9df0*/  UIADD3 UR14, UR14, 0x14400, URZ ;  /* 0x000144000e0e7890 */ /* 0x000fce000fffe03f */
[----:B------:R2:W-:Y:S02]  /*9e00*/  UTMALDG.4D [UR8], [UR4], desc[UR6] ;  /* 0x00000608040075b4 */ /* 0x0005e40008019000 */
[----:B--2---:R-:W-:Y:S01]  /*9e10*/  UMOV UR8, UR14 ;  /* 0x0000000e00087c82 */ /* 0x004fe20008000000 */
[----:B------:R-:W-:Y:S02]  /*9e20*/  UMOV UR10, UR15 ;  /* 0x0000000f000a7c82 */ /* 0x000fe40008000000 */
[----:B------:R2:W-:Y:S01]  /*9e30*/  UTMALDG.4D [UR8], [UR4], desc[UR6] ;  /* 0x00000608040075b4 */ /* 0x0005e20008019000 */
[----:B------:R-:W3:Y:S02]  /*9e40*/  SYNCS.PHASECHK.TRANS64.TRYWAIT P3, [R4+URZ+0x38840], R3 ;  /* 0x03884003040075a7 */ /* 0x000ee4000806017f */
[----:B--23--:R-:W-:Y:S05]  /*9e50*/  @!P3 BRA `(.L_x_46) ;  /* 0x0000002800d4b947 */ /* 0x00cfea0003800000 */
.L_x_99:
[----:B------:R-:W-:Y:S05]  /*9e60*/  @P0 BRA `(.L_x_47) ;  /* 0x00000000001c0947 */ /* 0x000fea0003800000 */
[----:B------:R-:W3:Y:S01]  /*9e70*/  S2R R5, SR_TID.X ;  /* 0x0000000000057919 */ /* 0x000ee20000002100 */
[----:B-12---:R-:W-:-:S04]  /*9e80*/  IMAD.MOV.U32 R3, RZ, RZ, 0x8000 ;  /* 0x00008000ff037424 */ /* 0x006fc800078e00ff */
[----:B------:R4:W-:Y:S01]  /*9e90*/  SYNCS.ARRIVE.TRANS64 RZ, [R4+URZ+0x38830], R3 ;  /* 0x0388300304ff79a7 */ /* 0x0009e2000800003f */
[----:B---3--:R-:W-:-:S04]  /*9ea0*/  LOP3.LUT R5, R5, 0x1f, RZ, 0xc0, !PT ;  /* 0x0000001f05057812 */ /* 0x008fc800078ec0ff */
[----:B------:R-:W-:-:S13]  /*9eb0*/  ISETP.NE.AND P0, PT, R5, RZ, PT ;  /* 0x000000ff0500720c */ /* 0x000fda0003f05270 */
[----:B----4-:R-:W-:Y:S05]  /*9ec0*/  @!P0 BRA `(.L_x_47) ;  /* 0x0000000000048947 */ /* 0x010fea0003800000 */
[----:B------:R-:W-:Y:S01]  /*9ed0*/  BPT.TRAP 0x1 ;  /* 0x000000040000795c */ /* 0x000fe20000300000 */
.L_x_47:
[----:B-12---:R-:W2:Y:S01]  /*9ee0*/  LDL R3, [R1+0x8] ;  /* 0x0000080001037983 */ /* 0x006ea20000100800 */
[----:B------:R-:W-:Y:S01]  /*9ef0*/  R2UR UR14, R2 ;  /* 0x00000000020e72ca */ /* 0x000fe200000e0000 */
[----:B------:R-:W-:Y:S01]  /*9f00*/  UIADD3 UR4, UP0, UR52, 0x370, URZ ;  /* 0x0000037034047890 */ /* 0x000fe2000ff1e03f */
[----:B------:R-:W-:Y:S01]  /*9f10*/  R2UR UR9, R4 ;  /* 0x00000000040972ca */ /* 0x000fe200000e0000 */
[----:B------:R-:W-:Y:S01]  /*9f20*/  UMOV UR10, URZ ;  /* 0x0000003f000a7c82 */ /* 0x000fe20008000000 */
[----:B------:R-:W-:Y:S01]  /*9f30*/  R2UR UR11, R6 ;  /* 0x00000000060b72ca */ /* 0x000fe200000e0000 */
[----:B------:R-:W-:Y:S01]  /*9f40*/  UIADD3.X UR5, URZ, UR53, URZ, UP0, !UPT ;  /* 0x000000353f057290 */ /* 0x000fe200087fe43f */
[----:B------:R-:W-:Y:S01]  /*9f50*/  R2UR UR13, R0 ;  /* 0x00000000000d72ca */ /* 0x000fe200000e0000 */
[----:B------:R-:W-:Y:S01]  /*9f60*/  UMOV UR6, 0x0 ;  /* 0x0000000000067882 */ /* 0x000fe20000000000 */
[----:B------:R-:W-:Y:S01]  /*9f70*/  UMOV UR7, 0x14f00000 ;  /* 0x14f0000000077882 */ /* 0x000fe20000000000 */
[----:B------:R-:W-:-:S04]  /*9f80*/  UMOV UR15, 0x80 ;  /* 0x00000080000f7882 */ /* 0x000fc80000000000 */
[----:B------:R-:W-:Y:S02]  /*9f90*/  UIADD3 UR8, UR14, 0x28400, URZ ;  /* 0x000284000e087890 */ /* 0x000fe4000fffe03f */
[----:B------:R-:W-:Y:S02]  /*9fa0*/  UIADD3 UR9, UR9, 0x38830, URZ ;  /* 0x0003883009097890 */ /* 0x000fe4000fffe03f */
[----:B------:R-:W-:Y:S01]  /*9fb0*/  UIADD3 UR14, UR14, 0x2c400, URZ ;  /* 0x0002c4000e0e7890 */ /* 0x000fe2000fffe03f */
[----:B--2---:R-:W-:-:S13]  /*9fc0*/  R2UR UR12, R3 ;  /* 0x00000000030c72ca */ /* 0x004fda00000e0000 */
[----:B------:R1:W-:Y:S02]  /*9fd0*/  UTMALDG.4D [UR8], [UR4], desc[UR6] ;  /* 0x00000608040075b4 */ /* 0x0003e40008019000 */
[----:B-1----:R-:W-:Y:S01]  /*9fe0*/  UMOV UR8, UR14 ;  /* 0x0000000e00087c82 */ /* 0x002fe20008000000 */
[----:B------:R-:W-:Y:S02]  /*9ff0*/  UMOV UR10, UR15 ;  /* 0x0000000f000a7c82 */ /* 0x000fe40008000000 */
[----:B------:R1:W-:Y:S02]  /*a000*/  UTMALDG.4D [UR8], [UR4], desc[UR6] ;  /* 0x00000608040075b4 */ /* 0x0003e40008019000 */
[----:B-1----:R-:W-:Y:S01]  /*a010*/  NOP ;  /* 0x0000000000007918 */ /* 0x002fe20000000000 */
.L_x_42:
[----:B------:R-:W-:Y:S05]  /*a020*/  WARPSYNC.ALL ;  /* 0x0000000000007948 */ /* 0x000fea0003800000 */
[----:B------:R-:W-:Y:S01]  /*a030*/  ELECT P0, URZ, PT ;  /* 0x00000000003f782f */ /* 0x000fe20003800000 */
[----:B------:R-:W-:Y:S01]  /*a040*/  BAR.SYNC.DEFER_BLOCKING 0x8, 0x120 ;  /* 0x0204800000007b1d */ /* 0x000fe20000010000 */
[----:B------:R-:W-:Y:S02]  /*a050*/  UIADD3 UR4, UP0, UR52, 0x270, URZ ;  /* 0x0000027034047890 */ /* 0x000fe4000ff1e03f */
[----:B------:R-:W-:Y:S02]  /*a060*/  UIADD3 UR8, UR40, 0x20400, URZ ;  /* 0x0002040028087890 */ /* 0x000fe4000fffe03f */
[----:B------:R-:W-:-:S02]  /*a070*/  UIADD3 UR9, UR40, 0x38800, URZ ;  /* 0x0003880028097890 */ /* 0x000fc4000fffe03f */
[----:B------:R-:W-:Y:S02]  /*a080*/  UIADD3.X UR5, URZ, UR53, URZ, UP0, !UPT ;  /* 0x000000353f057290 */ /* 0x000fe400087fe43f */
[----:B------:R-:W-:Y:S01]  /*a090*/  UIADD3 UR16, UR40, 0x24400, URZ ;  /* 0x0002440028107890 */ /* 0x000fe2000fffe03f */
[----:B------:R-:W-:Y:S02]  /*a0a0*/  UMOV UR6, 0x0 ;  /* 0x0000000000067882 */ /* 0x000fe40000000000 */
[C---:B------:R-:W-:Y:S01]  /*a0b0*/  @P0 R2UR UR11, R7.reuse ;  /* 0x00000000070b02ca */ /* 0x040fe200000e0000 */
[----:B------:R-:W-:Y:S01]  /*a0c0*/  @P0 IMAD.MOV.U32 R2, RZ, RZ, 0x8000 ;  /* 0x00008000ff020424 */ /* 0x000fe200078e00ff */
[----:B------:R-:W-:Y:S01]  /*a0d0*/  @P0 R2UR UR19, R7 ;  /* 0x00000000071302ca */ /* 0x000fe200000e0000 */
[----:B------:R-:W-:Y:S01]  /*a0e0*/  UMOV UR7, 0x12f00000 ;  /* 0x12f0000000077882 */ /* 0x000fe20000000000 */
[----:B------:R-:W-:Y:S01]  /*a0f0*/  UMOV UR10, URZ ;  /* 0x0000003f000a7c82 */ /* 0x000fe20008000000 */
[----:B------:R-:W-:Y:S01]  /*a100*/  UMOV UR12, UR38 ;  /* 0x00000026000c7c82 */ /* 0x000fe20008000000 */
[----:B------:R-:W-:Y:S01]  /*a110*/  UMOV UR13, UR39 ;  /* 0x00000027000d7c82 */ /* 0x000fe20008000000 */
[----:B------:R-:W-:Y:S01]  /*a120*/  UMOV UR18, 0x80 ;  /* 0x0000008000127882 */ /* 0x000fe20000000000 */
[----:B------:R-:W-:Y:S01]  /*a130*/  UMOV UR20, UR38 ;  /* 0x0000002600147c82 */ /* 0x000fe20008000000 */
[----:B------:R-:W-:Y:S01]  /*a140*/  UMOV UR21, UR39 ;  /* 0x0000002700157c82 */ /* 0x000fe20008000000 */
[----:B------:R-:W-:Y:S01]  /*a150*/  UMOV UR17, UR9 ;  /* 0x0000000900117c82 */ /* 0x000fe20008000000 */
[----:B------:R3:W-:Y:S02]  /*a160*/  @P0 SYNCS.ARRIVE.TRANS64 RZ, [UR40+0x38800], R2 ;  /* 0x03880002ffff09a7 */ /* 0x0007e40008000028 */
[----:B------:R3:W-:Y:S02]  /*a170*/  UTMALDG.4D [UR8], [UR4], desc[UR6] ;  /* 0x00000608040075b4 */ /* 0x0007e40008019000 */
[----:B------:R3:W-:Y:S01]  /*a180*/  UTMALDG.4D [UR16], [UR4], desc[UR6] ;  /* 0x00000610040075b4 */ /* 0x0007e20008019000 */
[----:B------:R-:W-:Y:S01]  /*a190*/  NOP ;  /* 0x0000000000007918 */ /* 0x000fe20000000000 */
.L_x_40:
[----:B-1-3--:R-:W-:-:S06]  /*a1a0*/  ULOP3.LUT UR4, UR47, 0x1, URZ, 0xc, !UPT ;  /* 0x000000012f047892 */ /* 0x00afcc000f8e0c3f */
[----:B------:R-:W-:-:S05]  /*a1b0*/  IMAD.U32 R2, RZ, RZ, UR4 ;  /* 0x00000004ff027e24 */ /* 0x000fca000f8e00ff */
[----:B------:R-:W-:-:S04]  /*a1c0*/  SHF.L.U32 R2, R2, 0x1f, RZ ;  /* 0x0000001f02027819 */ /* 0x000fc800000006ff */
[----:B------:R-:W1:Y:S02]  /*a1d0*/  SYNCS.PHASECHK.TRANS64.TRYWAIT P0, [UR40+0x38820], R2 ;  /* 0x03882002ff0075a7 */ /* 0x000e640008000168 */
[----:B-1----:R-:W-:Y:S05]  /*a1e0*/  @!P0 BRA `(.L_x_48) ;  /* 0x0000002800048947 */ /* 0x002fea0003800000 */
.L_x_100:
[----:B------:R-:W-:-:S06]  /*a1f0*/  UISETP.GE.AND UP0, UPT, UR42, 0x81, UPT ;  /* 0x000000812a00788c */ /* 0x000fcc000bf06270 */
[----:B------:R-:W-:-:S13]  /*a200*/  PLOP3.LUT P0, PT, PT, PT, UP0, 0x80, 0x0 ;  /* 0x000000000000781c */ /* 0x000fda0003f0f008 */
[----:B------:R-:W-:Y:S05]  /*a210*/  @!P0 BRA `(.L_x_49) ;  /* 0x0000001400288947 */ /* 0x000fea0003800000 */
[----:B------:R3:W5:Y:S01]  /*a220*/  LDL.LU R6, [R1+0x14] ;  /* 0x0000140001067983 */ /* 0x0007620000300800 */
[----:B------:R-:W-:-:S03]  /*a230*/  ULEA.HI.SX32 UR4, UR41, 0xfffffffe, 0x19 ;  /* 0xfffffffe29047891 */ /* 0x000fc6000f8fca3f */
[----:B------:R3:W5:Y:S03]  /*a240*/  LDL.LU R7, [R1+0xc] ;  /* 0x00000c0001077983 */ /* 0x0007660000300800 */
[----:B------:R-:W-:-:S07]  /*a250*/  IMAD.U32 R20, RZ, RZ, UR4 ;  /* 0x00000004ff147e24 */ /* 0x000fce000f8e00ff */
.L_x_71:
[----:B-1--45:R-:W-:Y:S01]  /*a260*/  VIADD R2, R7, 0x1 ;  /* 0x0000000107027836 */ /* 0x032fe20000000000 */
[----:B------:R-:W-:Y:S04]  /*a270*/  BSSY B0, `(.L_x_50) ;  /* 0x000008c000007945 */ /* 0x000fe80003800000 */
[----:B------:R-:W-:-:S04]  /*a280*/  ISETP.NE.AND P0, PT, R2, 0x2, PT ;  /* 0x000000020200780c */ /* 0x000fc80003f05270 */
[----:B------:R-:W-:Y:S02]  /*a290*/  SEL R3, RZ, 0x1, P0 ;  /* 0x00000001ff037807 */ /* 0x000fe40000000000 */
[----:B------:R-:W-:Y:S02]  /*a2a0*/  SEL R10, R2, RZ, P0 ;  /* 0x000000ff020a7207 */ /* 0x000fe40000000000 */
[----:B------:R-:W-:-:S05]  /*a2b0*/  LOP3.LUT R9, R6, R3, RZ, 0x3c, !PT ;  /* 0x0000000306097212 */ /* 0x000fca00078e3cff */
[----:B------:R1:W-:Y:S04]  /*a2c0*/  STL [R1+0x14], R9 ;  /* 0x0000140901007387 */ /* 0x0003e80000100800 */
[----:B------:R1:W-:Y:S01]  /*a2d0*/  STL [R1+0xc], R10 ;  /* 0x00000c0a01007387 */ /* 0x0003e20000100800 */
[----:B------:R-:W-:Y:S05]  /*a2e0*/  @!P6 BRA `(.L_x_51) ;  /* 0x000000080010e947 */ /* 0x000fea0003800000 */
[----:B------:R-:W-:Y:S01]  /*a2f0*/  IMAD.MOV.U32 R8, RZ, RZ, R20 ;  /* 0x000000ffff087224 */ /* 0x000fe200078e0014 */
[----:B------:R-:W-:Y:S06]  /*a300*/  @!P1 BRA `(.L_x_52) ;  /* 0x0000000000509947 */ /* 0x000fec0003800000 */
[----:B------:R-:W4:Y:S01]  /*a310*/  LDL R5, [R1+0x1c] ;  /* 0x00001c0001057983 */ /* 0x000f220000100800 */
[----:B------:R-:W1:Y:S01]  /*a320*/  LDC R8, c[0x0][0x41c] ;  /* 0x00010700ff087b82 */ /* 0x000e620000000800 */
[----:B------:R-:W-:Y:S02]  /*a330*/  ULDC.64 UR4, c[0x0][0x408] ;  /* 0x0001020000047ab9 */ /* 0x000fe40000000a00 */
[----:B--2---:R-:W2:Y:S01]  /*a340*/  LDL R4, [R1+0x18] ;  /* 0x0000180001047983 */ /* 0x004ea20000100800 */
[----:B-1----:R-:W-:-:S13]  /*a350*/  ISETP.NE.AND P0, PT, R8, 0x1, PT ;  /* 0x000000010800780c */ /* 0x002fda0003f05270 */
[----:B------:R-:W1:Y:S02]  /*a360*/  @P0 LDC.64 R2, c[0x0][0x420] ;  /* 0x00010800ff020b82 */ /* 0x000e640000000a00 */
[----:B-1----:R-:W-:-:S04]  /*a370*/  @P0 IMAD.HI.U32 R0, R20, R2, RZ ;  /* 0x0000000214000227 */ /* 0x002fc800078e00ff */
[----:B------:R-:W-:Y:S01]  /*a380*/  IMAD.MOV.U32 R2, RZ, RZ, R20 ;  /* 0x000000ffff027224 */ /* 0x000fe200078e0014 */
[----:B------:R-:W-:-:S05]  /*a390*/  @P0 SHF.R.U32.HI R2, RZ, R3, R0 ;  /* 0x00000003ff020219 */ /* 0x000fca0000011600 */
[----:B------:R-:W-:-:S04]  /*a3a0*/  IMAD.MOV R3, RZ, RZ, -R2 ;  /* 0x000000ffff037224 */ /* 0x000fc800078e0a02 */
[----:B------:R-:W-:Y:S01]  /*a3b0*/  IMAD R8, R8, R3, R20 ;  /* 0x0000000308087224 */ /* 0x000fe200078e0214 */
[----:B------:R-:W-:Y:S01]  /*a3c0*/  SHF.R.S32.HI R3, RZ, 0x1f, R2 ;  /* 0x0000001fff037819 */ /* 0x000fe20000011402 */
[----:B----4-:R-:W-:-:S04]  /*a3d0*/  IMAD R0, R5, UR4, RZ ;  /* 0x0000000405007c24 */ /* 0x010fc8000f8e02ff */
[C---:B--2---:R-:W-:Y:S02]  /*a3e0*/  IMAD R0, R4.reuse, UR5, R0 ;  /* 0x0000000504007c24 */ /* 0x044fe4000f8e0200 */
[----:B------:R-:W-:Y:S01]  /*a3f0*/  IMAD.WIDE.U32 R2, R4, UR4, R2 ;  /* 0x0000000404027c25 */ /* 0x000fe2000f8e0002 */
[----:B------:R-:W-:-:S03]  /*a400*/  ULDC.64 UR4, c[0x0][0x3f8] ;  /* 0x0000fe0000047ab9 */ /* 0x000fc60000000a00 */
[----:B------:R-:W-:Y:S01]  /*a410*/  IMAD.IADD R0, R0, 0x1, R3 ;  /* 0x0000000100007824 */ /* 0x000fe200078e0203 */
[----:B------:R-:W-:-:S04]  /*a420*/  LEA R4, P0, R2, UR4, 0x2 ;  /* 0x0000000402047c11 */ /* 0x000fc8000f8010ff */
[----:B------:R-:W-:-:S05]  /*a430*/  LEA.HI.X R5, R2, UR5, R0, 0x2, P0 ;  /* 0x0000000502057c11 */ /* 0x000fca00080f1400 */
[----:B------:R4:W5:Y:S04]  /*a440*/  LDG.E R0, desc[UR50][R4.64] ;  /* 0x0000003204007981 */ /* 0x000968000c1e1900 */
.L_x_52:
[----:B--2-4-:R-:W-:Y:S01]  /*a450*/  LEA R4, R10, UR40, 0x3 ;  /* 0x000000280a047c11 */ /* 0x014fe2000f8e18ff */
[----:B------:R-:W2:Y:S01]  /*a460*/  S2R R2, SR_TID.X ;  /* 0x0000000000027919 */ /* 0x000ea20000002100 */
[----:B------:R-:W-:Y:S01]  /*a470*/  SHF.L.U32 R3, R9, 0x1f, RZ ;  /* 0x0000001f09037819 */ /* 0x000fe200000006ff */
[----:B------:R-:W-:Y:S03]  /*a480*/  BSSY B1, `(.L_x_53) ;  /* 0x0000005000017945 */ /* 0x000fe60003800000 */
[----:B------:R-:W4:Y:S01]  /*a490*/  SYNCS.PHASECHK.TRANS64.TRYWAIT P0, [R4+URZ+0x38880], R3 ;  /* 0x03888003040075a7 */ /* 0x000f22000800017f */
[----:B--2---:R-:W-:-:S04]  /*a4a0*/  LOP3.LUT R2, R2, 0x7f, RZ, 0xc0, !PT ;  /* 0x0000007f02027812 */ /* 0x004fc800078ec0ff */
[----:B------:R-:W-:Y:S01]  /*a4b0*/  ISETP.NE.AND P3, PT, R2, RZ, PT ;  /* 0x000000ff0200720c */ /* 0x000fe20003f65270 */
[----:B----4-:R-:W-:-:S12]  /*a4c0*/  @!P0 BRA `(.L_x_54) ;  /* 0x0000002400608947 */ /* 0x010fd80003800000 */
.L_x_101:
[----:B------:R-:W-:Y:S05]  /*a4d0*/  BSYNC B1 ;  /* 0x0000000000017941 */ /* 0x000fea0003800000 */
.L_x_53:
[----:B------:R-:W-:Y:S04]  /*a4e0*/  BSSY B1, `(.L_x_55) ;  /* 0x0000009000017945 */ /* 0x000fe80003800000 */
[----:B------:R-:W-:Y:S05]  /*a4f0*/  @P3 BRA `(.L_x_56) ;  /* 0x00000000001c3947 */ /* 0x000fea0003800000 */
[----:B------:R-:W4:Y:S02]  /*a500*/  S2R R2, SR_TID.X ;  /* 0x0000000000027919 */ /* 0x000f240000002100 */
[----:B----4-:R-:W-:Y:S01]  /*a510*/  LOP3.LUT R5, R2, 0x1f, RZ, 0xc0, !PT ;  /* 0x0000001f02057812 */ /* 0x010fe200078ec0ff */
[----:B------:R-:W-:-:S03]  /*a520*/  IMAD.MOV.U32 R2, RZ, RZ, 0x8000 ;  /* 0x00008000ff027424 */ /* 0x000fc600078e00ff */
[----:B------:R-:W-:Y:S01]  /*a530*/  ISETP.NE.AND P0, PT, R5, RZ, PT ;  /* 0x000000ff0500720c */ /* 0x000fe20003f05270 */
[----:B------:R4:W-:-:S12]  /*a540*/  SYNCS.ARRIVE.TRANS64 RZ, [R4+URZ+0x38870], R2 ;  /* 0x0388700204ff79a7 */ /* 0x0009d8000800003f */
[----:B----4-:R-:W-:Y:S05]  /*a550*/  @!P0 BRA `(.L_x_56) ;  /* 0x0000000000048947 */ /* 0x010fea0003800000 */
[----:B------:R-:W-:Y:S01]  /*a560*/  BPT.TRAP 0x1 ;  /* 0x000000040000795c */ /* 0x000fe20000300000 */
.L_x_56:
[----:B------:R-:W-:Y:S05]  /*a570*/  BSYNC B1 ;  /* 0x0000000000017941 */ /* 0x000fea0003800000 */
.L_x_55:
[----:B------:R-:W4:Y:S04]  /*a580*/  LDL R2, [R1+0xc] ;  /* 0x00000c0001027983 */ /* 0x000f280000100800 */
[----:B------:R-:W2:Y:S01]  /*a590*/  LDL R5, [R1+0x8] ;  /* 0x0000080001057983 */ /* 0x000ea20000100800 */
[----:B------:R-:W-:-:S05]  /*a5a0*/  IMAD.MOV.U32 R13, RZ, RZ, RZ ;  /* 0x000000ffff0d7224 */ /* 0x000fca00078e00ff */
[----:B------:R-:W-:Y:S01]  /*a5b0*/  R2UR UR10, R13 ;  /* 0x000000000d0a72ca */ /* 0x000fe200000e0000 */
[----:B------:R-:W-:Y:S01]  /*a5c0*/  UIADD3 UR4, UP0, UR52, 0x470, URZ ;  /* 0x0000047034047890 */ /* 0x000fe2000ff1e03f */
[----:B------:R-:W-:Y:S01]  /*a5d0*/  PLOP3.LUT P0, PT, PT, PT, PT, 0x80, 0x0 ;  /* 0x000000000000781c */ /* 0x000fe20003f0f070 */
[----:B------:R-:W-:Y:S01]  /*a5e0*/  IMAD.SHL.U32 R8, R8, 0x80, RZ ;  /* 0x0000008008087824 */ /* 0x000fe200078e00ff */
[----:B------:R-:W-:Y:S01]  /*a5f0*/  UMOV UR6, 0x0 ;  /* 0x0000000000067882 */ /* 0x000fe20000000000 */
[----:B------:R-:W-:Y:S01]  /*a600*/  UIADD3.X UR5, URZ, UR53, URZ, UP0, !UPT ;  /* 0x000000353f057290 */ /* 0x000fe200087fe43f */
[----:B------:R-:W-:Y:S01]  /*a610*/  UMOV UR7, 0x14f00000 ;  /* 0x14f0000000077882 */ /* 0x000fe20000000000 */
[----:B----4-:R-:W-:Y:S02]  /*a620*/  LEA R2, R2, UR40, 0xf ;  /* 0x0000002802027c11 */ /* 0x010fe4000f8e78ff */
[----:B--2---:R-:W-:Y:S01]  /*a630*/  R2UR UR12, R5 ;  /* 0x00000000050c72ca */ /* 0x004fe200000e0000 */
[----:B------:R-:W-:-:S02]  /*a640*/  VIADD R5, R4, 0x38870 ;  /* 0x0003887004057836 */ /* 0x000fc40000000000 */
[----:B-1----:R-:W-:-:S12]  /*a650*/  VIADD R9, R2, 0x10400 ;  /* 0x0001040002097836 */ /* 0x002fd80000000000 */
.L_x_57:
[----:B------:R-:W-:-:S13]  /*a660*/  @P0 ELECT P4, URZ, PT ;  /* 0x00000000003f082f */ /* 0x000fda0003880000 */
[----:B-----5:R-:W-:Y:S02]  /*a670*/  @P4 R2UR UR13, R0 ;  /* 0x00000000000d42ca */ /* 0x020fe400000e0000 */
[----:B------:R-:W-:Y:S02]  /*a680*/  @P4 R2UR UR11, R8 ;  /* 0x00000000080b42ca */ /* 0x000fe400000e0000 */
[----:B------:R-:W-:Y:S02]  /*a690*/  @P4 R2UR UR9, R5 ;  /* 0x00000000050942ca */ /* 0x000fe400000e0000 */
[----:B------:R-:W-:Y:S02]  /*a6a0*/  @P4 R2UR UR8, R9 ;  /* 0x00000000090842ca */ /* 0x000fe400000e0000 */
[----:B------:R-:W-:Y:S02]  /*a6b0*/  @P4 PLOP3.LUT P0, PT, P4, PT, PT, 0x8, 0x0 ;  /* 0x000000000000481c */ /* 0x000fe4000270e170 */
[----:B------:R-:W-:-:S09]  /*a6c0*/  PLOP3.LUT P4, PT, PT, PT, PT, 0x8, 0x0 ;  /* 0x000000000000781c */ /* 0x000fd20003f8e170 */
[----:B------:R1:W-:Y:S02]  /*a6d0*/  UTMALDG.4D [UR8], [UR4], desc[UR6] ;  /* 0x00000608040075b4 */ /* 0x0003e40008019000 */
[----:B-1----:R-:W-:Y:S05]  /*a6e0*/  @P0 BRA.U.ANY `(.L_x_57) ;  /* 0xfffffffd00dc0947 */ /* 0x002fea000393ffff */
[----:B------:R-:W2:Y:S01]  /*a6f0*/  LDL R10, [R1+0x8] ;  /* 0x00000800010a7983 */ /* 0x000ea20000100800 */
[----:B------:R-:W-:Y:S01]  /*a700*/  IMAD.MOV.U32 R12, RZ, RZ, 0x80 ;  /* 0x00000080ff0c7424 */ /* 0x000fe200078e00ff */
[----:B------:R-:W-:Y:S01]  /*a710*/  PLOP3.LUT P0, PT, PT, PT, PT, 0x80, 0x0 ;  /* 0x000000000000781c */ /* 0x000fe20003f0f070 */
[----:B------:R-:W-:Y:S01]  /*a720*/  VIADD R9, R2, 0x14400 ;  /* 0x0001440002097836 */ /* 0x000fe20000000000 */
[----:B------:R-:W-:Y:S01]  /*a730*/  UMOV UR6, 0x0 ;  /* 0x0000000000067882 */ /* 0x000fe20000000000 */
[----:B------:R-:W-:Y:S01]  /*a740*/  UMOV UR7, 0x14f00000 ;  /* 0x14f0000000077882 */ /* 0x000fe20000000000 */
[----:B------:R-:W-:Y:S02]  /*a750*/  R2UR UR10, R12 ;  /* 0x000000000c0a72ca */ /* 0x000fe400000e0000 */
[----:B--2---:R-:W-:-:S15]  /*a760*/  R2UR UR12, R10 ;  /* 0x000000000a0c72ca */ /* 0x004fde00000e0000 */
.L_x_58:
[----:B------:R-:W-:-:S13]  /*a770*/  @P0 ELECT P4, URZ, PT ;  /* 0x00000000003f082f */ /* 0x000fda0003880000 */
[----:B------:R-:W-:Y:S02]  /*a780*/  @P4 R2UR UR13, R0 ;  /* 0x00000000000d42ca */ /* 0x000fe400000e0000 */
[----:B------:R-:W-:Y:S02]  /*a790*/  @P4 R2UR UR11, R8 ;  /* 0x00000000080b42ca */ /* 0x000fe400000e0000 */
[----:B------:R-:W-:Y:S02]  /*a7a0*/  @P4 R2UR UR9, R5 ;  /* 0x00000000050942ca */ /* 0x000fe400000e0000 */
[----:B------:R-:W-:Y:S02]  /*a7b0*/  @P4 R2UR UR8, R9 ;  /* 0x00000000090842ca */ /* 0x000fe400000e0000 */
[----:B------:R-:W-:Y:S02]  /*a7c0*/  @P4 PLOP3.LUT P0, PT, P4, PT, PT, 0x8, 0x0 ;  /* 0x000000000000481c */ /* 0x000fe4000270e170 */
[----:B------:R-:W-:-:S09]  /*a7d0*/  PLOP3.LUT P4, PT, PT, PT, PT, 0x8, 0x0 ;  /* 0x000000000000781c */ /* 0x000fd20003f8e170 */
[----:B------:R1:W-:Y:S02]  /*a7e0*/  UTMALDG.4D [UR8], [UR4], desc[UR6] ;  /* 0x00000608040075b4 */ /* 0x0003e40008019000 */
[----:B-1----:R-:W-:Y:S05]  /*a7f0*/  @P0 BRA.U.ANY `(.L_x_58) ;  /* 0xfffffffd00dc0947 */ /* 0x002fea000393ffff */
[----:B------:R-:W1:Y:S01]  /*a800*/  SYNCS.PHASECHK.TRANS64.TRYWAIT P0, [R4+URZ+0x38840], R3 ;  /* 0x03884003040075a7 */ /* 0x000e62000800017f */
[----:B------:R-:W-:Y:S04]  /*a810*/  BSSY B1, `(.L_x_59) ;  /* 0x0000002000017945 */ /* 0x000fe80003800000 */
[----:B-1----:R-:W-:Y:S05]  /*a820*/  @!P0 BRA `(.L_x_60) ;  /* 0x00000020009c8947 */ /* 0x002fea0003800000 */
.L_x_102:
[----:B------:R-:W-:Y:S05]  /*a830*/  BSYNC B1 ;  /* 0x0000000000017941 */ /* 0x000fea0003800000 */
.L_x_59:
[----:B------:R-:W-:Y:S01]  /*a840*/  BSSY B1, `(.L_x_61) ;  /* 0x000000b000017945 */ /* 0x000fe20003800000 */
[----:B------:R-:W-:Y:S02]  /*a850*/  IMAD.MOV.U32 R10, RZ, RZ, 0x0 ;  /* 0x00000000ff0a7424 */ /* 0x000fe400078e00ff */
[----:B------:R-:W-:Y:S01]  /*a860*/  IMAD.MOV.U32 R11, RZ, RZ, 0x14f00000 ;  /* 0x14f00000ff0b7424 */ /* 0x000fe200078e00ff */
[----:B------:R-:W-:Y:S06]  /*a870*/  @P3 BRA `(.L_x_62) ;  /* 0x00000000001c3947 */ /* 0x000fec0003800000 */
[----:B------:R-:W2:Y:S01]  /*a880*/  S2R R5, SR_TID.X ;  /* 0x0000000000057919 */ /* 0x000ea20000002100 */
[----:B-1----:R-:W-:-:S04]  /*a890*/  IMAD.MOV.U32 R3, RZ, RZ, 0x8000 ;  /* 0x00008000ff037424 */ /* 0x002fc800078e00ff */
[----:B------:R4:W-:Y:S01]  /*a8a0*/  SYNCS.ARRIVE.TRANS64 RZ, [R4+URZ+0x38830], R3 ;  /* 0x0388300304ff79a7 */ /* 0x0009e2000800003f */
[----:B--2---:R-:W-:-:S04]  /*a8b0*/  LOP3.LUT R5, R5, 0x1f, RZ, 0xc0, !PT ;  /* 0x0000001f05057812 */ /* 0x004fc800078ec0ff */
[----:B------:R-:W-:-:S13]  /*a8c0*/  ISETP.NE.AND P0, PT, R5, RZ, PT ;  /* 0x000000ff0500720c */ /* 0x000fda0003f05270 */
[----:B----4-:R-:W-:Y:S05]  /*a8d0*/  @!P0 BRA `(.L_x_62) ;  /* 0x0000000000048947 */ /* 0x010fea0003800000 */
[----:B------:R-:W-:Y:S01]  /*a8e0*/  BPT.TRAP 0x1 ;  /* 0x000000040000795c */ /* 0x000fe20000300000 */
.L_x_62:
[----:B------:R-:W-:Y:S05]  /*a8f0*/  BSYNC B1 ;  /* 0x0000000000017941 */ /* 0x000fea0003800000 */
.L_x_61:
[----:B-1----:R-:W2:Y:S01]  /*a900*/  LDL R3, [R1+0x8] ;  /* 0x0000080001037983 */ /* 0x002ea20000100800 */
[----:B------:R-:W-:Y:S01]  /*a910*/  R2UR UR10, R13 ;  /* 0x000000000d0a72ca */ /* 0x000fe200000e0000 */
[----:B------:R-:W-:Y:S01]  /*a920*/  UIADD3 UR4, UP0, UR52, 0x370, URZ ;  /* 0x0000037034047890 */ /* 0x000fe2000ff1e03f */
[----:B------:R-:W-:Y:S01]  /*a930*/  R2UR UR6, R10 ;  /* 0x000000000a0672ca */ /* 0x000fe200000e0000 */
[----:B------:R-:W-:Y:S01]  /*a940*/  VIADD R4, R4, 0x38830 ;  /* 0x0003883004047836 */ /* 0x000fe20000000000 */
[----:B------:R-:W-:Y:S01]  /*a950*/  R2UR UR7, R11 ;  /* 0x000000000b0772ca */ /* 0x000fe200000e0000 */
[----:B------:R-:W-:Y:S01]  /*a960*/  UIADD3.X UR5, URZ, UR53, URZ, UP0, !UPT ;  /* 0x000000353f057290 */ /* 0x000fe200087fe43f */
[----:B------:R-:W-:Y:S02]  /*a970*/  PLOP3.LUT P0, PT, PT, PT, PT, 0x80, 0x0 ;  /* 0x000000000000781c */ /* 0x000fe40003f0f070 */
[----:B--2---:R-:W-:Y:S01]  /*a980*/  R2UR UR12, R3 ;  /* 0x00000000030c72ca */ /* 0x004fe200000e0000 */
[----:B------:R-:W-:-:S14]  /*a990*/  VIADD R3, R2, 0x28400 ;  /* 0x0002840002037836 */ /* 0x000fdc0000000000 */
.L_x_63:
        /* <DEDUP_REMOVED lines=10> */
[----:B------:R-:W-:Y:S01]  /*aa40*/  R2UR UR10, R12 ;  /* 0x000000000c0a72ca */ /* 0x000fe200000e0000 */
[----:B------:R-:W-:Y:S01]  /*aa50*/  VIADD R2, R2, 0x2c400 ;  /* 0x0002c40002027836 */ /* 0x000fe20000000000 */
[----:B------:R-:W-:Y:S02]  /*aa60*/  R2UR UR6, R10 ;  /* 0x000000000a0672ca */ /* 0x000fe400000e0000 */
[----:B------:R-:W-:Y:S02]  /*aa70*/  R2UR UR7, R11 ;  /* 0x000000000b0772ca */ /* 0x000fe400000e0000 */
[----:B------:R-:W-:Y:S02]  /*aa80*/  PLOP3.LUT P0, PT, PT, PT, PT, 0x80, 0x0 ;  /* 0x000000000000781c */ /* 0x000fe40003f0f070 */
[----:B--2---:R-:W-:-:S15]  /*aa90*/  R2UR UR12, R5 ;  /* 0x00000000050c72ca */ /* 0x004fde00000e0000 */
.L_x_64:
        /* <DEDUP_REMOVED lines=8> */
[----:B----4-:R-:W-:Y:S05]  /*ab20*/  @P0 BRA.U.ANY `(.L_x_64) ;  /* 0xfffffffd00dc0947 */ /* 0x010fea000393ffff */
.L_x_51:
[----:B------:R-:W-:Y:S05]  /*ab30*/  BSYNC B0 ;  /* 0x0000000000007941 */ /* 0x000fea0003800000 */
.L_x_50:
[----:B------:R-:W-:-:S06]  /*ab40*/  UISETP.NE.AND UP0, UPT, UR43, 0x3, UPT ;  /* 0x000000032b00788c */ /* 0x000fcc000bf05270 */
[----:B------:R-:W-:-:S13]  /*ab50*/  PLOP3.LUT P0, PT, PT, PT, UP0, 0x80, 0x0 ;  /* 0x000000000000781c */ /* 0x000fda0003f0f008 */
[----:B------:R-:W-:Y:S05]  /*ab60*/  @!P0 BRA `(.L_x_65) ;  /* 0x0000000000048947 */ /* 0x000fea0003800000 */
[----:B------:R-:W-:Y:S01]  /*ab70*/  BPT.TRAP 0x1 ;  /* 0x000000040000795c */ /* 0x000fe20000300000 */
.L_x_65:
[----:B------:R-:W-:Y:S01]  /*ab80*/  IMAD.U32 R2, RZ, RZ, UR48 ;  /* 0x00000030ff027e24 */ /* 0x000fe2000f8e00ff */
[----:B------:R-:W-:Y:S01]  /*ab90*/  LEA R3, R7, UR40, 0x3 ;  /* 0x0000002807037c11 */ /* 0x000fe2000f8e18ff */
[----:B------:R-:W-:Y:S03]  /*aba0*/  BSSY B0, `(.L_x_66) ;  /* 0x0000007000007945 */ /* 0x000fe60003800000 */
[----:B------:R-:W-:Y:S01]  /*abb0*/  ISETP.NE.AND P0, PT, R2, 0x3, PT ;  /* 0x000000030200780c */ /* 0x000fe20003f05270 */
[----:B------:R4:W-:Y:S01]  /*abc0*/  STL [R1+0x4], R3 ;  /* 0x0000040301007387 */ /* 0x0009e20000100800 */
[----:B------:R-:W-:-:S04]  /*abd0*/  LOP3.LUT R2, R6, 0x1, RZ, 0x3c, !PT ;  /* 0x0000000106027812 */ /* 0x000fc800078e3cff */
[----:B------:R-:W-:-:S04]  /*abe0*/  SHF.L.U32 R2, R2, 0x1f, RZ ;  /* 0x0000001f02027819 */ /* 0x000fc800000006ff */
[----:B------:R-:W5:Y:S02]  /*abf0*/  SYNCS.PHASECHK.TRANS64.TRYWAIT P3, [R3+URZ+0x38870], R2 ;  /* 0x03887002030075a7 */ /* 0x000f64000806017f */
[----:B----45:R-:W-:Y:S05]  /*ac00*/  @!P3 BRA `(.L_x_67) ;  /* 0x0000001c00b8b947 */ /* 0x030fea0003800000 */
.L_x_103:
[----:B------:R-:W-:Y:S05]  /*ac10*/  BSYNC B0 ;  /* 0x0000000000007941 */ /* 0x000fea0003800000 */
.L_x_66:
[----:B------:R-:W-:Y:S05]  /*ac20*/  @!P0 BRA `(.L_x_68) ;  /* 0x0000000000048947 */ /* 0x000fea0003800000 */
[----:B------:R-:W-:Y:S01]  /*ac30*/  BPT.TRAP 0x1 ;  /* 0x000000040000795c */ /* 0x000fe20000300000 */
.L_x_68:
[----:B----4-:R-:W4:Y:S01]  /*ac40*/  LDL R2, [R1+0x4] ;  /* 0x0000040001027983 */ /* 0x010f220000100800 */
[----:B------:R-:W-:-:S04]  /*ac50*/  SHF.L.U32 R3, R6, 0x1f, RZ ;  /* 0x0000001f06037819 */ /* 0x000fc800000006ff */
[----:B----4-:R4:W5:Y:S02]  /*ac60*/  SYNCS.PHASECHK.TRANS64.TRYWAIT P3, [R2+URZ+0x38860], R3 ;  /* 0x03886003020075a7 */ /* 0x010964000806017f */
[----:B----4-:R-:W-:Y:S01]  /*ac70*/  IMAD.SHL.U32 R2, R7, 0x8000, RZ ;  /* 0x0000800007027824 */ /* 0x010fe200078e00ff */
[----:B-----5:R-:W-:Y:S06]  /*ac80*/  @!P3 BRA `(.L_x_69) ;  /* 0x0000001c00b0b947 */ /* 0x020fec0003800000 */
.L_x_104:
[----:B------:R-:W4:Y:S04]  /*ac90*/  LDL R13, [R1] ;  /* 0x00000000010d7983 */ /* 0x000f280000100800 */
[----:B------:R-:W5:Y:S04]  /*aca0*/  LDL R16, [R1+0x2c] ;  /* 0x00002c0001107983 */ /* 0x000f680000100800 */
[----:B------:R-:W3:Y:S01]  /*acb0*/  LDL R14, [R1+0x10] ;  /* 0x00001000010e7983 */ /* 0x000ee20000100800 */
[----:B------:R-:W-:Y:S05]  /*acc0*/  WARPSYNC.ALL ;  /* 0x0000000000007948 */ /* 0x000fea0003800000 */
[----:B------:R-:W-:-:S04]  /*acd0*/  IMAD.U32 R15, RZ, RZ, UR40 ;  /* 0x00000028ff0f7e24 */ /* 0x000fc8000f8e00ff */
[----:B------:R-:W-:Y:S01]  /*ace0*/  VIADD R15, R15, 0x400 ;  /* 0x000004000f0f7836 */ /* 0x000fe20000000000 */
[----:B----4-:R-:W-:-:S05]  /*acf0*/  LOP3.LUT R12, R2, R13, RZ, 0xfc, !PT ;  /* 0x0000000d020c7212 */ /* 0x010fca00078efcff */
[----:B--2---:R-:W2:Y:S01]  /*ad00*/  LDSM.16.MT88.4 R4, [R12+UR40+0x10400] ;  /* 0x010400280c04783b */ /* 0x004ea20008004200 */
[----:B-----5:R-:W-:Y:S02]  /*ad10*/  IADD3 R21, R16, UR40, R2 ;  /* 0x0000002810157c10 */ /* 0x020fe4000fffe002 */
[----:B---3--:R-:W-:Y:S02]  /*ad20*/  IADD3 R3, R15, R2, R14 ;  /* 0x000000020f037210 */ /* 0x008fe40007ffe00e */
[C-C-:B--2---:R-:W-:Y:S02]  /*ad30*/  PRMT R8, R4.reuse, 0x6420, R5.reuse ;  /* 0x0000642004087816 */ /* 0x144fe40000000005 */
[----:B-1----:R-:W-:Y:S02]  /*ad40*/  PRMT R9, R4, 0x7531, R5 ;  /* 0x0000753104097816 */ /* 0x002fe40000000005 */
[C-C-:B------:R-:W-:Y:S02]  /*ad50*/  PRMT R10, R6.reuse, 0x6420, R7.reuse ;  /* 0x00006420060a7816 */ /* 0x140fe40000000007 */
[----:B------:R-:W-:-:S02]  /*ad60*/  PRMT R11, R6, 0x7531, R7 ;  /* 0x00007531060b7816 */ /* 0x000fc40000000007 */
[----:B------:R-:W1:Y:S04]  /*ad70*/  LDSM.16.MT88.4 R4, [R21+0x10400] ;  /* 0x010400001504783b */ /* 0x000e680000004200 */
[----:B------:R1:W-:Y:S02]  /*ad80*/  STSM.16.M88.4 [R3], R8 ;  /* 0x0000000803007844 */ /* 0x0003e40000000200 */
[C-C-:B-1----:R-:W-:Y:S02]  /*ad90*/  PRMT R8, R4.reuse, 0x6420, R5.reuse ;  /* 0x0000642004087816 */ /* 0x142fe40000000005 */
[----:B------:R-:W-:Y:S01]  /*ada0*/  PRMT R9, R4, 0x7531, R5 ;  /* 0x0000753104097816 */ /* 0x000fe20000000005 */
[----:B------:R-:W-:Y:S01]  /*adb0*/  VIADD R4, R2, 0x4000 ;  /* 0x0000400002047836 */ /* 0x000fe20000000000 */
[----:B------:R-:W-:-:S02]  /*adc0*/  PRMT R10, R6, 0x6420, R7 ;  /* 0x00006420060a7816 */ /* 0x000fc40000000007 */
[----:B------:R-:W-:Y:S02]  /*add0*/  PRMT R11, R6, 0x7531, R7 ;  /* 0x00007531060b7816 */ /* 0x000fe40000000007 */
[----:B------:R-:W-:-:S03]  /*ade0*/  LOP3.LUT R4, R4, R13, RZ, 0xfc, !PT ;  /* 0x0000000d04047212 */ /* 0x000fc600078efcff */
[----:B------:R-:W-:Y:S04]  /*adf0*/  STSM.16.M88.4 [R3+0x2000], R8 ;  /* 0x0020000803007844 */ /* 0x000fe80000000200 */
[----:B------:R-:W1:Y:S02]  /*ae00*/  LDSM.16.MT88.4 R4, [R4+UR40+0x10400] ;  /* 0x010400280404783b */ /* 0x000e640008004200 */
[C-C-:B-1----:R-:W-:Y:S02]  /*ae10*/  PRMT R16, R4.reuse, 0x6420, R5.reuse ;  /* 0x0000642004107816 */ /* 0x142fe40000000005 */
[----:B------:R-:W-:Y:S02]  /*ae20*/  PRMT R17, R4, 0x7531, R5 ;  /* 0x0000753104117816 */ /* 0x000fe40000000005 */
[----:B------:R-:W-:-:S02]  /*ae30*/  PRMT R18, R6, 0x6420, R7 ;  /* 0x0000642006127816 */ /* 0x000fc40000000007 */
[----:B------:R-:W-:Y:S02]  /*ae40*/  PRMT R19, R6, 0x7531, R7 ;  /* 0x0000753106137816 */ /* 0x000fe40000000007 */
[----:B------:R-:W1:Y:S04]  /*ae50*/  LDSM.16.MT88.4 R4, [R21+0x14400] ;  /* 0x014400001504783b */ /* 0x000e680000004200 */
[----:B------:R2:W-:Y:S04]  /*ae60*/  STSM.16.M88.4 [R3+0x4000], R16 ;  /* 0x0040001003007844 */ /* 0x0005e80000000200 */
[----:B--2---:R-:W2:Y:S01]  /*ae70*/  LDL R16, [R1+0x24] ;  /* 0x0000240001107983 */ /* 0x004ea20000100800 */
[----:B------:R-:W-:Y:S01]  /*ae80*/  IMAD.MOV.U32 R19, RZ, RZ, R13 ;  /* 0x000000ffff137224 */ /* 0x000fe200078e000d */
[----:B-1----:R-:W-:-:S02]  /*ae90*/  PRMT R8, R4, 0x6420, R5 ;  /* 0x0000642004087816 */ /* 0x002fc40000000005 */
[----:B------:R-:W-:Y:S01]  /*aea0*/  PRMT R9, R4, 0x7531, R5 ;  /* 0x0000753104097816 */ /* 0x000fe20000000005 */
[----:B------:R-:W-:Y:S01]  /*aeb0*/  VIADD R4, R2, 0x1000 ;  /* 0x0000100002047836 */ /* 0x000fe20000000000 */
[C-C-:B------:R-:W-:Y:S02]  /*aec0*/  PRMT R10, R6.reuse, 0x6420, R7.reuse ;  /* 0x00006420060a7816 */ /* 0x140fe40000000007 */
[----:B------:R-:W-:Y:S02]  /*aed0*/  PRMT R11, R6, 0x7531, R7 ;  /* 0x00007531060b7816 */ /* 0x000fe40000000007 */
[----:B------:R-:W-:-:S03]  /*aee0*/  LOP3.LUT R4, R4, R19, RZ, 0xfc, !PT ;  /* 0x0000001304047212 */ /* 0x000fc600078efcff */
[----:B------:R-:W-:Y:S04]  /*aef0*/  STSM.16.M88.4 [R3+0x6000], R8 ;  /* 0x0060000803007844 */ /* 0x000fe80000000200 */
[----:B------:R-:W1:Y:S01]  /*af00*/  LDSM.16.MT88.4 R4, [R4+UR40+0x10400] ;  /* 0x010400280404783b */ /* 0x000e620008004200 */
[----:B------:R-:W-:Y:S02]  /*af10*/  IMAD.MOV.U32 R18, RZ, RZ, R14 ;  /* 0x000000ffff127224 */ /* 0x000fe400078e000e */
[----:B------:R-:W-:-:S04]  /*af20*/  IMAD.U32 R17, RZ, RZ, UR40 ;  /* 0x00000028ff117e24 */ /* 0x000fc8000f8e00ff */
[----:B------:R-:W-:Y:S01]  /*af30*/  VIADD R17, R17, 0x400 ;  /* 0x0000040011117836 */ /* 0x000fe20000000000 */
[C-C-:B-1----:R-:W-:Y:S02]  /*af40*/  PRMT R12, R4.reuse, 0x6420, R5.reuse ;  /* 0x00006420040c7816 */ /* 0x142fe40000000005 */
[----:B------:R-:W-:Y:S02]  /*af50*/  PRMT R13, R4, 0x7531, R5 ;  /* 0x00007531040d7816 */ /* 0x000fe40000000005 */
[C-C-:B------:R-:W-:Y:S02]  /*af60*/  PRMT R14, R6.reuse, 0x6420, R7.reuse ;  /* 0x00006420060e7816 */ /* 0x140fe40000000007 */
[----:B------:R-:W-:Y:S02]  /*af70*/  PRMT R15, R6, 0x7531, R7 ;  /* 0x00007531060f7816 */ /* 0x000fe40000000007 */
[----:B------:R-:W1:Y:S02]  /*af80*/  LDSM.16.MT88.4 R4, [R21+0x11400] ;  /* 0x011400001504783b */ /* 0x000e640000004200 */
[----:B-1----:R-:W-:-:S02]  /*af90*/  PRMT R8, R4, 0x6420, R5 ;  /* 0x0000642004087816 */ /* 0x002fc40000000005 */
[----:B------:R-:W-:Y:S01]  /*afa0*/  PRMT R9, R4, 0x7531, R5 ;  /* 0x0000753104097816 */ /* 0x000fe20000000005 */
[----:B------:R-:W-:Y:S01]  /*afb0*/  VIADD R4, R2, 0x5000 ;  /* 0x0000500002047836 */ /* 0x000fe20000000000 */
[C-C-:B------:R-:W-:Y:S02]  /*afc0*/  PRMT R10, R6.reuse, 0x6420, R7.reuse ;  /* 0x00006420060a7816 */ /* 0x140fe40000000007 */
[----:B------:R-:W-:Y:S02]  /*afd0*/  PRMT R11, R6, 0x7531, R7 ;  /* 0x00007531060b7816 */ /* 0x000fe40000000007 */
[----:B--2---:R-:W-:-:S05]  /*afe0*/  IADD3 R3, R18, R2, R16 ;  /* 0x0000000212037210 */ /* 0x004fca0007ffe010 */
[----:B------:R-:W-:-:S05]  /*aff0*/  IMAD.IADD R3, R17, 0x1, R3 ;  /* 0x0000000111037824 */ /* 0x000fca00078e0203 */
[----:B------:R1:W-:Y:S04]  /*b000*/  STSM.16.M88.4 [R3], R12 ;  /* 0x0000000c03007844 */ /* 0x0003e80000000200 */
[----:B------:R-:W-:Y:S01]  /*b010*/  STSM.16.M88.4 [R3+0x2000], R8 ;  /* 0x0020000803007844 */ /* 0x000fe20000000200 */
[----:B-1----:R-:W-:-:S05]  /*b020*/  IMAD.MOV.U32 R15, RZ, RZ, R19 ;  /* 0x000000ffff0f7224 */ /* 0x002fca00078e0013 */
[----:B------:R-:W-:-:S06]  /*b030*/  LOP3.LUT R4, R4, R15, RZ, 0xfc, !PT ;  /* 0x0000000f04047212 */ /* 0x000fcc00078efcff */
[----:B------:R-:W1:Y:S01]  /*b040*/  LDSM.16.MT88.4 R4, [R4+UR40+0x10400] ;  /* 0x010400280404783b */ /* 0x000e620008004200 */
[----:B------:R-:W-:Y:S01]  /*b050*/  IMAD.MOV.U32 R14, RZ, RZ, R18 ;  /* 0x000000ffff0e7224 */ /* 0x000fe200078e0012 */
[C-C-:B-1----:R-:W-:Y:S02]  /*b060*/  PRMT R16, R4.reuse, 0x6420, R5.reuse ;  /* 0x0000642004107816 */ /* 0x142fe40000000005 */
[----:B------:R-:W-:Y:S02]  /*b070*/  PRMT R17, R4, 0x7531, R5 ;  /* 0x0000753104117816 */ /* 0x000fe40000000005 */
[C-C-:B------:R-:W-:Y:S02]  /*b080*/  PRMT R18, R6.reuse, 0x6420, R7.reuse ;  /* 0x0000642006127816 */ /* 0x140fe40000000007 */
        /* <DEDUP_REMOVED lines=51> */
[----:B------:R-:W-:Y:S01]  /*b3c0*/  IMAD.U32 R18, RZ, RZ, UR40 ;  /* 0x00000028ff127e24 */ /* 0x000fe2000f8e00ff */
[C-C-:B-1----:R-:W-:Y:S02]  /*b3d0*/  PRMT R12, R4.reuse, 0x6420, R5.reuse ;  /* 0x00006420040c7816 */ /* 0x142fe40000000005 */
[----:B------:R-:W-:-:S02]  /*b3e0*/  PRMT R13, R4, 0x7531, R5 ;  /* 0x00007531040d7816 */ /* 0x000fc40000000005 */
[C-C-:B------:R-:W-:Y:S02]  /*b3f0*/  PRMT R14, R6.reuse, 0x6420, R7.reuse ;  /* 0x00006420060e7816 */ /* 0x140fe40000000007 */
[----:B------:R-:W-:Y:S02]  /*b400*/  PRMT R15, R6, 0x7531, R7 ;  /* 0x00007531060f7816 */ /* 0x000fe40000000007 */
[----:B------:R-:W1:Y:S01]  /*b410*/  LDSM.16.MT88.4 R4, [R21+0x13400] ;  /* 0x013400001504783b */ /* 0x000e620000004200 */
[----:B------:R-:W-:Y:S01]  /*b420*/  VIADD R18, R18, 0x400 ;  /* 0x0000040012127836 */ /* 0x000fe20000000000 */
[C-C-:B-1----:R-:W-:Y:S02]  /*b430*/  PRMT R8, R4.reuse, 0x6420, R5.reuse ;  /* 0x0000642004087816 */ /* 0x142fe40000000005 */
[----:B------:R-:W-:Y:S02]  /*b440*/  PRMT R9, R4, 0x7531, R5 ;  /* 0x0000753104097816 */ /* 0x000fe40000000005 */
[----:B------:R-:W-:-:S02]  /*b450*/  PRMT R10, R6, 0x6420, R7 ;  /* 0x00006420060a7816 */ /* 0x000fc40000000007 */
[----:B------:R-:W-:Y:S02]  /*b460*/  PRMT R11, R6, 0x7531, R7 ;  /* 0x00007531060b7816 */ /* 0x000fe40000000007 */
[----:B--2---:R-:W-:Y:S01]  /*b470*/  IADD3 R3, R17, R16, R2 ;  /* 0x0000001011037210 */ /* 0x004fe20007ffe002 */
[----:B------:R-:W-:-:S04]  /*b480*/  VIADD R2, R2, 0x7000 ;  /* 0x0000700002027836 */ /* 0x000fc80000000000 */
[----:B------:R-:W-:Y:S01]  /*b490*/  IMAD.IADD R3, R18, 0x1, R3 ;  /* 0x0000000112037824 */ /* 0x000fe200078e0203 */
[----:B------:R-:W-:-:S04]  /*b4a0*/  LOP3.LUT R2, R2, R19, RZ, 0xfc, !PT ;  /* 0x0000001302027212 */ /* 0x000fc800078efcff */
[----:B------:R-:W-:Y:S04]  /*b4b0*/  STSM.16.M88.4 [R3], R12 ;  /* 0x0000000c03007844 */ /* 0x000fe80000000200 */
[----:B------:R-:W-:Y:S04]  /*b4c0*/  STSM.16.M88.4 [R3+0x2000], R8 ;  /* 0x0020000803007844 */ /* 0x000fe80000000200 */
[----:B------:R-:W1:Y:S02]  /*b4d0*/  LDSM.16.MT88.4 R8, [R2+UR40+0x10400] ;  /* 0x010400280208783b */ /* 0x000e640008004200 */
[----:B-1----:R-:W-:-:S02]  /*b4e0*/  PRMT R4, R8, 0x6420, R9 ;  /* 0x0000642008047816 */ /* 0x002fc40000000009 */
[----:B------:R-:W-:Y:S02]  /*b4f0*/  PRMT R5, R8, 0x7531, R9 ;  /* 0x0000753108057816 */ /* 0x000fe40000000009 */
[C-C-:B------:R-:W-:Y:S02]  /*b500*/  PRMT R6, R10.reuse, 0x6420, R11.reuse ;  /* 0x000064200a067816 */ /* 0x140fe4000000000b */
[----:B------:R-:W-:Y:S02]  /*b510*/  PRMT R7, R10, 0x7531, R11 ;  /* 0x000075310a077816 */ /* 0x000fe4000000000b */
[----:B------:R-:W1:Y:S04]  /*b520*/  LDSM.16.MT88.4 R8, [R21+0x17400] ;  /* 0x017400001508783b */ /* 0x000e680000004200 */
[----:B------:R1:W-:Y:S02]  /*b530*/  STSM.16.M88.4 [R3+0x4000], R4 ;  /* 0x0040000403007844 */ /* 0x0003e40000000200 */
[----:B-1----:R-:W-:-:S02]  /*b540*/  PRMT R4, R8, 0x6420, R9 ;  /* 0x0000642008047816 */ /* 0x002fc40000000009 */
[----:B------:R-:W-:Y:S02]  /*b550*/  PRMT R5, R8, 0x7531, R9 ;  /* 0x0000753108057816 */ /* 0x000fe40000000009 */
[C-C-:B------:R-:W-:Y:S02]  /*b560*/  PRMT R6, R10.reuse, 0x6420, R11.reuse ;  /* 0x000064200a067816 */ /* 0x140fe4000000000b */
[----:B------:R-:W-:-:S05]  /*b570*/  PRMT R7, R10, 0x7531, R11 ;  /* 0x000075310a077816 */ /* 0x000fca000000000b */
[----:B------:R1:W-:Y:S01]  /*b580*/  STSM.16.M88.4 [R3+0x6000], R4 ;  /* 0x0060000403007844 */ /* 0x0003e20000000200 */
[----:B------:R-:W-:Y:S01]  /*b590*/  @!PT LDS RZ, [RZ] ;  /* 0x00000000fffff984 */ /* 0x000fe20000000800 */
[----:B------:R-:W-:Y:S01]  /*b5a0*/  @!PT LDS RZ, [RZ] ;  /* 0x00000000fffff984 */ /* 0x000fe20000000800 */
[----:B------:R-:W-:Y:S01]  /*b5b0*/  @!PT LDS RZ, [RZ] ;  /* 0x00000000fffff984 */ /* 0x000fe20000000800 */
[----:B------:R-:W-:Y:S01]  /*b5c0*/  @!PT LDS RZ, [RZ] ;  /* 0x00000000fffff984 */ /* 0x000fe20000000800 */
[----:B------:R2:W-:Y:S06]  /*b5d0*/  MEMBAR.ALL.CTA ;  /* 0x0000000000007992 */ /* 0x0005ec0000008000 */
[----:B--2---:R-:W2:Y:S01]  /*b5e0*/  FENCE.VIEW.ASYNC.S ;  /* 0x00000000000073c6 */ /* 0x004ea20000000000 */
[----:B------:R-:W-:Y:S05]  /*b5f0*/  @!P0 BRA `(.L_x_70) ;  /* 0x0000000000048947 */ /* 0x000fea0003800000 */
[----:B------:R-:W-:Y:S01]  /*b600*/  BPT.TRAP 0x1 ;  /* 0x000000040000795c */ /* 0x000fe20000300000 */
.L_x_70:
[----:B------:R-:W2:Y:S01]  /*b610*/  LDL.LU R2, [R1+0x4] ;  /* 0x0000040001027983 */ /* 0x000ea20000300800 */
[C---:B------:R-:W-:Y:S01]  /*b620*/  ISETP.GT.AND P0, PT, R20.reuse, RZ, PT ;  /* 0x000000ff1400720c */ /* 0x040fe20003f04270 */
[----:B------:R-:W-:Y:S02]  /*b630*/  VIADD R20, R20, 0xffffffff ;  /* 0xffffffff14147836 */ /* 0x000fe40000000000 */
[----:B-1----:R4:W5:Y:S04]  /*b640*/  LDL R6, [R1+0x14] ;  /* 0x0000140001067983 */ /* 0x0029680000100800 */
[----:B------:R4:W5:Y:S01]  /*b650*/  LDL R7, [R1+0xc] ;  /* 0x00000c0001077983 */ /* 0x0009620000100800 */
[----:B--2---:R1:W-:Y:S02]  /*b660*/  SYNCS.ARRIVE.TRANS64.A1T0 RZ, [R2+URZ+0x38850], RZ ;  /* 0x038850ff02ff79a7 */ /* 0x0043e4000810003f */
[----:B-1----:R-:W-:-:S05]  /*b670*/  @!P2 VIADD R2, R2, 0x38880 ;  /* 0x000388800202a836 */ /* 0x002fca0000000000 */
[----:B------:R-:W-:Y:S01]  /*b680*/  @!P2 PRMT R2, RZ, 0x654, R2 ;  /* 0x00000654ff02a816 */ /* 0x000fe20000000002 */
[----:B------:R-:W-:Y:S06]  /*b690*/  BAR.SYNC.DEFER_BLOCKING 0x2, 0x80 ;  /* 0x0082000000007b1d */ /* 0x000fec0000010000 */
[----:B------:R4:W-:Y:S01]  /*b6a0*/  @!P2 SYNCS.ARRIVE.TRANS64.RED.A1T0 RZ, [R2+URZ], RZ ;  /* 0x000000ff02ffa9a7 */ /* 0x0009e2000810043f */
[----:B------:R-:W-:Y:S05]  /*b6b0*/  @P0 BRA `(.L_x_71) ;  /* 0xffffffe800e80947 */ /* 0x000fea000383ffff */
.L_x_49:
[----:B------:R-:W-:-:S06]  /*b6c0*/  UISETP.NE.AND UP0, UPT, UR43, 0x3, UPT ;  /* 0x000000032b00788c */ /* 0x000fcc000bf05270 */
[----:B------:R-:W-:-:S13]  /*b6d0*/  PLOP3.LUT P0, PT, PT, PT, UP0, 0x80, 0x0 ;  /* 0x000000000000781c */ /* 0x000fda0003f0f008 */
[----:B------:R-:W-:Y:S05]  /*b6e0*/  @!P0 BRA `(.L_x_72) ;  /* 0x0000000000048947 */ /* 0x000fea0003800000 */
[----:B------:R-:W-:Y:S01]  /*b6f0*/  BPT.TRAP 0x1 ;  /* 0x000000040000795c */ /* 0x000fe20000300000 */
.L_x_72:
[----:B------:R-:W3:Y:S04]  /*b700*/  LDL R0, [R1+0x14] ;  /* 0x0000140001007983 */ /* 0x000ee80000100800 */
[----:B-1--4-:R-:W4:Y:S01]  /*b710*/  LDL R2, [R1+0xc] ;  /* 0x00000c0001027983 */ /* 0x012f220000100800 */
[----:B------:R-:W-:Y:S01]  /*b720*/  BSSY B0, `(.L_x_73) ;  /* 0x0000008000007945 */ /* 0x000fe20003800000 */
[----:B---3--:R-:W-:-:S04]  /*b730*/  LOP3.LUT R0, R0, 0x1, RZ, 0x3c, !PT ;  /* 0x0000000100007812 */ /* 0x008fc800078e3cff */
[----:B------:R-:W-:Y:S02]  /*b740*/  SHF.L.U32 R0, R0, 0x1f, RZ ;  /* 0x0000001f00007819 */ /* 0x000fe400000006ff */
[----:B----4-:R-:W-:-:S04]  /*b750*/  LEA R3, R2, UR40, 0x3 ;  /* 0x0000002802037c11 */ /* 0x010fc8000f8e18ff */
[----:B------:R-:W1:Y:S01]  /*b760*/  SYNCS.PHASECHK.TRANS64.TRYWAIT P0, [R3+URZ+0x38870], R0 ;  /* 0x03887000030075a7 */ /* 0x000e62000800017f */
[----:B------:R-:W-:-:S05]  /*b770*/  IMAD.U32 R2, RZ, RZ, UR48 ;  /* 0x00000030ff027e24 */ /* 0x000fca000f8e00ff */
[----:B------:R-:W-:Y:S01]  /*b780*/  ISETP.NE.AND P1, PT, R2, 0x3, PT ;  /* 0x000000030200780c */ /* 0x000fe20003f25270 */
[----:B-1----:R-:W-:-:S12]  /*b790*/  @!P0 BRA `(.L_x_74) ;  /* 0x0000001400048947 */ /* 0x002fd80003800000 */
.L_x_105:
[----:B------:R-:W-:Y:S05]  /*b7a0*/  BSYNC B0 ;  /* 0x0000000000007941 */ /* 0x000fea0003800000 */
.L_x_73:
[----:B------:R-:W-:Y:S05]  /*b7b0*/  @!P1 BRA `(.L_x_75) ;  /* 0x0000000000049947 */ /* 0x000fea0003800000 */
[----:B------:R-:W-:Y:S01]  /*b7c0*/  BPT.TRAP 0x1 ;  /* 0x000000040000795c */ /* 0x000fe20000300000 */
.L_x_75:
[----:B-1----:R-:W3:Y:S02]  /*b7d0*/  LDL R0, [R1+0x14] ;  /* 0x0000140001007983 */ /* 0x002ee40000100800 */
[----:B---3--:R-:W-:-:S04]  /*b7e0*/  SHF.L.U32 R0, R0, 0x1f, RZ ;  /* 0x0000001f00007819 */ /* 0x008fc800000006ff */
[----:B------:R-:W1:Y:S02]  /*b7f0*/  SYNCS.PHASECHK.TRANS64.TRYWAIT P0, [R3+URZ+0x38860], R0 ;  /* 0x03886000030075a7 */ /* 0x000e64000800017f */
[----:B-1----:R-:W-:Y:S05]  /*b800*/  @!P0 BRA `(.L_x_76) ;  /* 0x0000001000fc8947 */ /* 0x002fea0003800000 */
.L_x_106:
[----:B--2---:R-:W2:Y:S04]  /*b810*/  LDL R4, [R1+0xc] ;  /* 0x00000c0001047983 */ /* 0x004ea80000100800 */
[----:B------:R-:W3:Y:S04]  /*b820*/  LDL R17, [R1] ;  /* 0x0000000001117983 */ /* 0x000ee80000100800 */
[----:B------:R-:W4:Y:S04]  /*b830*/  LDL R2, [R1+0x2c] ;  /* 0x00002c0001027983 */ /* 0x000f280000100800 */
[----:B------:R-:W1:Y:S01]  /*b840*/  LDL R18, [R1+0x10] ;  /* 0x0000100001127983 */ /* 0x000e620000100800 */
[----:B------:R-:W-:Y:S05]  /*b850*/  WARPSYNC.ALL ;  /* 0x0000000000007948 */ /* 0x000fea0003800000 */
[----:B------:R-:W-:-:S04]  /*b860*/  IMAD.U32 R13, RZ, RZ, UR40 ;  /* 0x00000028ff0d7e24 */ /* 0x000fc8000f8e00ff */
[----:B------:R-:W-:Y:S02]  /*b870*/  VIADD R13, R13, 0x400 ;  /* 0x000004000d0d7836 */ /* 0x000fe40000000000 */
[----:B--2---:R-:W-:-:S05]  /*b880*/  IMAD.SHL.U32 R20, R4, 0x8000, RZ ;  /* 0x0000800004147824 */ /* 0x004fca00078e00ff */
[----:B---3--:R-:W-:-:S05]  /*b890*/  LOP3.LUT R12, R20, R17, RZ, 0xfc, !PT ;  /* 0x00000011140c7212 */ /* 0x008fca00078efcff */
[----:B-----5:R-:W2:Y:S01]  /*b8a0*/  LDSM.16.MT88.4 R4, [R12+UR40+0x10400] ;  /* 0x010400280c04783b */ /* 0x020ea20008004200 */
[----:B----4-:R-:W-:Y:S02]  /*b8b0*/  IADD3 R2, R2, UR40, R20 ;  /* 0x0000002802027c10 */ /* 0x010fe4000fffe014 */
[----:B-1----:R-:W-:Y:S02]  /*b8c0*/  IADD3 R0, R13, R20, R18 ;  /* 0x000000140d007210 */ /* 0x002fe40007ffe012 */
[C-C-:B--2---:R-:W-:Y:S02]  /*b8d0*/  PRMT R8, R4.reuse, 0x6420, R5.reuse ;  /* 0x0000642004087816 */ /* 0x144fe40000000005 */
[----:B------:R-:W-:Y:S02]  /*b8e0*/  PRMT R9, R4, 0x7531, R5 ;  /* 0x0000753104097816 */ /* 0x000fe40000000005 */
        /* <DEDUP_REMOVED lines=46> */
[----:B------:R-:W-:-:S05]  /*bbd0*/  LOP3.LUT R21, R4, R19, RZ, 0xfc, !PT ;  /* 0x0000001304157212 */ /* 0x000fca00078efcff */
        /* <DEDUP_REMOVED lines=62> */
[----:B--2---:R-:W-:-:S05]  /*bfc0*/  IADD3 R4, R13, R12, R20 ;  /* 0x0000000c0d047210 */ /* 0x004fca0007ffe014 */
[----:B------:R-:W-:Y:S02]  /*bfd0*/  IMAD.IADD R0, R14, 0x1, R4 ;  /* 0x000000010e007824 */ /* 0x000fe400078e0204 */
[----:B------:R-:W1:Y:S01]  /*bfe0*/  LDSM.16.MT88.4 R4, [R2+0x13400] ;  /* 0x013400000204783b */ /* 0x000e620000004200 */
[----:B------:R-:W-:-:S05]  /*bff0*/  VIADD R20, R20, 0x7000 ;  /* 0x0000700014147836 */ /* 0x000fca0000000000 */
[----:B------:R-:W-:Y:S01]  /*c000*/  LOP3.LUT R20, R20, R15, RZ, 0xfc, !PT ;  /* 0x0000000f14147212 */ /* 0x000fe200078efcff */
[----:B------:R-:W-:Y:S01]  /*c010*/  STSM.16.M88.4 [R0], R16 ;  /* 0x0000001000007844 */ /* 0x000fe20000000200 */
[C-C-:B-1----:R-:W-:Y:S02]  /*c020*/  PRMT R8, R4.reuse, 0x6420, R5.reuse ;  /* 0x0000642004087816 */ /* 0x142fe40000000005 */
[----:B------:R-:W-:Y:S02]  /*c030*/  PRMT R9, R4, 0x7531, R5 ;  /* 0x0000753104097816 */ /* 0x000fe40000000005 */
[C-C-:B------:R-:W-:Y:S02]  /*c040*/  PRMT R10, R6.reuse, 0x6420, R7.reuse ;  /* 0x00006420060a7816 */ /* 0x140fe40000000007 */
[----:B------:R-:W-:-:S05]  /*c050*/  PRMT R11, R6, 0x7531, R7 ;  /* 0x00007531060b7816 */ /* 0x000fca0000000007 */
[----:B------:R-:W-:Y:S04]  /*c060*/  STSM.16.M88.4 [R0+0x2000], R8 ;  /* 0x0020000800007844 */ /* 0x000fe80000000200 */
[----:B------:R-:W1:Y:S02]  /*c070*/  LDSM.16.MT88.4 R4, [R20+UR40+0x10400] ;  /* 0x010400281404783b */ /* 0x000e640008004200 */
[C-C-:B-1----:R-:W-:Y:S02]  /*c080*/  PRMT R12, R4.reuse, 0x6420, R5.reuse ;  /* 0x00006420040c7816 */ /* 0x142fe40000000005 */
[----:B------:R-:W-:Y:S02]  /*c090*/  PRMT R13, R4, 0x7531, R5 ;  /* 0x00007531040d7816 */ /* 0x000fe40000000005 */
[----:B------:R-:W-:-:S02]  /*c0a0*/  PRMT R14, R6, 0x6420, R7 ;  /* 0x00006420060e7816 */ /* 0x000fc40000000007 */
[----:B------:R-:W-:Y:S02]  /*c0b0*/  PRMT R15, R6, 0x7531, R7 ;  /* 0x00007531060f7816 */ /* 0x000fe40000000007 */
[----:B------:R-:W1:Y:S04]  /*c0c0*/  LDSM.16.MT88.4 R4, [R2+0x17400] ;  /* 0x017400000204783b */ /* 0x000e680000004200 */
[----:B------:R2:W-:Y:S01]  /*c0d0*/  STSM.16.M88.4 [R0+0x4000], R12 ;  /* 0x0040000c00007844 */ /* 0x0005e20000000200 */
[C-C-:B-1----:R-:W-:Y:S02]  /*c0e0*/  PRMT R8, R4.reuse, 0x6420, R5.reuse ;  /* 0x0000642004087816 */ /* 0x142fe40000000005 */
[----:B------:R-:W-:Y:S02]  /*c0f0*/  PRMT R9, R4, 0x7531, R5 ;  /* 0x0000753104097816 */ /* 0x000fe40000000005 */
[----:B------:R-:W-:-:S02]  /*c100*/  PRMT R10, R6, 0x6420, R7 ;  /* 0x00006420060a7816 */ /* 0x000fc40000000007 */
[----:B------:R-:W-:-:S05]  /*c110*/  PRMT R11, R6, 0x7531, R7 ;  /* 0x00007531060b7816 */ /* 0x000fca0000000007 */
[----:B------:R2:W-:Y:S01]  /*c120*/  STSM.16.M88.4 [R0+0x6000], R8 ;  /* 0x0060000800007844 */ /* 0x0005e20000000200 */
[----:B------:R-:W-:Y:S01]  /*c130*/  @!PT LDS RZ, [RZ] ;  /* 0x00000000fffff984 */ /* 0x000fe20000000800 */
[----:B------:R-:W-:Y:S01]  /*c140*/  @!PT LDS RZ, [RZ] ;  /* 0x00000000fffff984 */ /* 0x000fe20000000800 */
[----:B------:R-:W-:Y:S01]  /*c150*/  @!PT LDS RZ, [RZ] ;  /* 0x00000000fffff984 */ /* 0x000fe20000000800 */
[----:B------:R-:W-:Y:S01]  /*c160*/  @!PT LDS RZ, [RZ] ;  /* 0x00000000fffff984 */ /* 0x000fe20000000800 */
[----:B------:R1:W-:Y:S06]  /*c170*/  MEMBAR.ALL.CTA ;  /* 0x0000000000007992 */ /* 0x0003ec0000008000 */
[----:B-1----:R-:W1:Y:S01]  /*c180*/  FENCE.VIEW.ASYNC.S ;  /* 0x00000000000073c6 */ /* 0x002e620000000000 */
[----:B------:R-:W-:Y:S05]  /*c190*/  @!P1 BRA `(.L_x_77) ;  /* 0x0000000000049947 */ /* 0x000fea0003800000 */
[----:B------:R-:W-:Y:S01]  /*c1a0*/  BPT.TRAP 0x1 ;  /* 0x000000040000795c */ /* 0x000fe20000300000 */
.L_x_77:
[----:B------:R-:W3:Y:S01]  /*c1b0*/  LDL.LU R5, [R1+0xc] ;  /* 0x00000c0001057983 */ /* 0x000ee20000300800 */
[----:B-1----:R-:W-:Y:S03]  /*c1c0*/  SYNCS.ARRIVE.TRANS64.A1T0 RZ, [R3+URZ+0x38850], RZ ;  /* 0x038850ff03ff79a7 */ /* 0x002fe6000810003f */
[----:B------:R-:W4:Y:S01]  /*c1d0*/  LDL.LU R4, [R1+0x14] ;  /* 0x0000140001047983 */ /* 0x000f220000300800 */
[----:B--2---:R-:W-:Y:S01]  /*c1e0*/  @!P2 VIADD R0, R3, 0x38880 ;  /* 0x000388800300a836 */ /* 0x004fe20000000000 */
[----:B------:R-:W-:Y:S02]  /*c1f0*/  UIADD3 UR49, UR44, UR49, URZ ;  /* 0x000000312c317290 */ /* 0x000fe4000fffe03f */
[----:B------:R-:W-:Y:S01]  /*c200*/  UIADD3 UR47, UR47, 0x1, URZ ;  /* 0x000000012f2f7890 */ /* 0x000fe2000fffe03f */
[----:B------:R-:W1:Y:S01]  /*c210*/  LDC R2, c[0x0][0xda4] ;  /* 0x00036900ff027b82 */ /* 0x000e620000000800 */
[----:B------:R-:W-:-:S07]  /*c220*/  @!P2 PRMT R0, RZ, 0x654, R0 ;  /* 0x00000654ff00a816 */ /* 0x000fce0000000000 */
[----:B------:R-:W-:Y:S01]  /*c230*/  BAR.SYNC.DEFER_BLOCKING 0x2, 0x80 ;  /* 0x0082000000007b1d */ /* 0x000fe20000010000 */
[----:B-1----:R-:W-:-:S05]  /*c240*/  ISETP.LE.AND P1, PT, R2, UR49, PT ;  /* 0x0000003102007c0c */ /* 0x002fca000bf23270 */
[----:B------:R3:W-:Y:S02]  /*c250*/  @!P2 SYNCS.ARRIVE.TRANS64.RED.A1T0 RZ, [R0+URZ], RZ ;  /* 0x000000ff00ffa9a7 */ /* 0x0007e4000810043f */
[----:B---3--:R-:W-:-:S05]  /*c260*/  VIADD R0, R5, 0x1 ;  /* 0x0000000105007836 */ /* 0x008fca0000000000 */
[----:B------:R-:W-:-:S04]  /*c270*/  ISETP.NE.AND P0, PT, R0, 0x2, PT ;  /* 0x000000020000780c */ /* 0x000fc80003f05270 */
[----:B------:R-:W-:Y:S02]  /*c280*/  SEL R2, RZ, 0x1, P0 ;  /* 0x00000001ff027807 */ /* 0x000fe40000000000 */
[----:B------:R-:W-:Y:S02]  /*c290*/  SEL R0, R0, RZ, P0 ;  /* 0x000000ff00007207 */ /* 0x000fe40000000000 */
[----:B----4-:R-:W-:-:S03]  /*c2a0*/  LOP3.LUT R4, R4, R2, RZ, 0x3c, !PT ;  /* 0x0000000204047212 */ /* 0x010fc600078e3cff */
[----:B------:R1:W-:Y:S04]  /*c2b0*/  STL [R1+0xc], R0 ;  /* 0x00000c0001007387 */ /* 0x0003e80000100800 */
[----:B------:R1:W-:Y:S01]  /*c2c0*/  STL [R1+0x14], R4 ;  /* 0x0000140401007387 */ /* 0x0003e20000100800 */
[----:B------:R-:W-:Y:S05]  /*c2d0*/  @!P1 BRA `(.L_x_78) ;  /* 0xffffffcc00749947 */ /* 0x000fea000383ffff */
[----:B------:R-:W-:-:S12]  /*c2e0*/  ULOP3.LUT UR47, UR47, 0x1, URZ, 0xc, !UPT ;  /* 0x000000012f2f7892 */ /* 0x000fd8000f8e0c3f */
.L_x_34:
[----:B------:R-:W2:Y:S01]  /*c2f0*/  S2R R3, SR_CgaCtaId ;  /* 0x0000000000037919 */ /* 0x000ea20000008800 */
[----:B-1----:R-:W-:-:S04]  /*c300*/  MOV R0, 0x400 ;  /* 0x0000040000007802 */ /* 0x002fc80000000f00 */
[----:B--2---:R-:W-:Y:S01]  /*c310*/  LEA R9, R3, R0, 0x18 ;  /* 0x0000000003097211 */ /* 0x004fe200078ec0ff */
[----:B------:R-:W-:-:S05]  /*c320*/  IMAD.U32 R0, RZ, RZ, UR47 ;  /* 0x0000002fff007e24 */ /* 0x000fca000f8e00ff */
[----:B------:R-:W-:-:S04]  /*c330*/  SHF.L.U32 R0, R0, 0x1f, RZ ;  /* 0x0000001f00007819 */ /* 0x000fc800000006ff */
[----:B------:R-:W1:Y:S02]  /*c340*/  SYNCS.PHASECHK.TRANS64.TRYWAIT P0, [R9+URZ+0x38820], R0 ;  /* 0x03882000090075a7 */ /* 0x000e64000800017f */
[----:B-1----:R-:W-:Y:S05]  /*c350*/  @!P0 BRA `(.L_x_79) ;  /* 0x00000008003c8947 */ /* 0x002fea0003800000 */
.L_x_107:
[----:B------:R-:W2:Y:S02]  /*c360*/  S2R R2, SR_TID.X ;  /* 0x0000000000027919 */ /* 0x000ea40000002100 */
[----:B--2---:R-:W-:-:S04]  /*c370*/  SHF.R.U32.HI R2, RZ, 0x5, R2 ;  /* 0x00000005ff027819 */ /* 0x004fc80000011602 */
[----:B------:R-:W-:-:S05]  /*c380*/  LOP3.LUT R2, R2, 0x3, RZ, 0xc0, !PT ;  /* 0x0000000302027812 */ /* 0x000fca00078ec0ff */
[----:B-1----:R-:W1:Y:S02]  /*c390*/  SHFL.IDX PT, R0, R2, RZ, 0x1f ;  /* 0x00001fff02007589 */ /* 0x002e6400000e0000 */
[----:B-1----:R-:W-:-:S13]  /*c3a0*/  ISETP.NE.AND P0, PT, R0, RZ, PT ;  /* 0x000000ff0000720c */ /* 0x002fda0003f05270 */
[----:B------:R-:W-:Y:S05]  /*c3b0*/  @P0 EXIT ;  /* 0x000000000000094d */ /* 0x000fea0003800000 */
[----:B------:R-:W-:Y:S01]  /*c3c0*/  ELECT P0, URZ, PT ;  /* 0x00000000003f782f */ /* 0x000fe20003800000 */
[----:B------:R-:W-:-:S12]  /*c3d0*/  BSSY B0, `(.L_x_80) ;  /* 0x000002a000007945 */ /* 0x000fd80003800000 */
[----:B------:R-:W-:Y:S05]  /*c3e0*/  @!P0 BRA `(.L_x_81) ;  /* 0x0000000000a08947 */ /* 0x000fea0003800000 */
[----:B------:R-:W-:-:S06]  /*c3f0*/  ULOP3.LUT UR4, UR46, 0x2, URZ, 0xfc, !UPT ;  /* 0x000000022e047892 */ /* 0x000fcc000f8efc3f */
[----:B------:R-:W-:-:S05]  /*c400*/  IMAD.U32 R0, RZ, RZ, UR4 ;  /* 0x00000004ff007e24 */ /* 0x000fca000f8e00ff */
[----:B------:R-:W-:-:S13]  /*c410*/  ISETP.NE.AND P0, PT, R0, 0x3, PT ;  /* 0x000000030000780c */ /* 0x000fda0003f05270 */
[----:B------:R-:W-:Y:S05]  /*c420*/  @!P0 BRA `(.L_x_82) ;  /* 0x0000000000048947 */ /* 0x000fea0003800000 */
[----:B------:R-:W-:Y:S01]  /*c430*/  BPT.TRAP 0x1 ;  /* 0x000000040000795c */ /* 0x000fe20000300000 */
.L_x_82:
[----:B------:R-:W2:Y:S04]  /*c440*/  LDL R2, [R1+0xc] ;  /* 0x00000c0001027983 */ /* 0x000ea80000100800 */
[----:B------:R-:W3:Y:S01]  /*c450*/  LDL.LU R6, [R1+0x14] ;  /* 0x0000140001067983 */ /* 0x000ee20000300800 */
[----:B------:R-:W-:-:S04]  /*c460*/  VIADD R0, R9, 0x38840 ;  /* 0x0003884009007836 */ /* 0x000fc80000000000 */
[C---:B--2---:R-:W-:Y:S02]  /*c470*/  IMAD R5, R2.reuse, 0x8, R0 ;  /* 0x0000000802057824 */ /* 0x044fe400078e0200 */
[----:B------:R-:W-:Y:S01]  /*c480*/  VIADD R2, R2, 0x1 ;  /* 0x0000000102027836 */ /* 0x000fe20000000000 */
[----:B---3--:R-:W-:-:S04]  /*c490*/  SHF.L.U32 R4, R6, 0x1f, RZ ;  /* 0x0000001f06047819 */ /* 0x008fc800000006ff */
[----:B------:R-:W-:Y:S01]  /*c4a0*/  ISETP.NE.AND P2, PT, R2, 0x2, PT ;  /* 0x000000020200780c */ /* 0x000fe20003f45270 */
[----:B------:R-:W1:Y:S03]  /*c4b0*/  SYNCS.PHASECHK.TRANS64.TRYWAIT P1, [R5+URZ], R4 ;  /* 0x00000004050075a7 */ /* 0x000e66000802017f */
[----:B------:R-:W-:-:S04]  /*c4c0*/  SEL R3, RZ, 0x1, P2 ;  /* 0x00000001ff037807 */ /* 0x000fc80001000000 */
[----:B------:R-:W-:Y:S02]  /*c4d0*/  LOP3.LUT R6, R6, R3, RZ, 0x3c, !PT ;  /* 0x0000000306067212 */ /* 0x000fe400078e3cff */
[----:B------:R-:W-:-:S05]  /*c4e0*/  SEL R3, R2, RZ, P2 ;  /* 0x000000ff02037207 */ /* 0x000fca0001000000 */
[----:B------:R-:W-:Y:S01]  /*c4f0*/  IMAD R7, R3, 0x8, R0 ;  /* 0x0000000803077824 */ /* 0x000fe200078e0200 */
[----:B------:R-:W-:Y:S01]  /*c500*/  SHF.L.U32 R0, R6, 0x1f, RZ ;  /* 0x0000001f06007819 */ /* 0x000fe200000006ff */
[----:B-1----:R-:W-:Y:S06]  /*c510*/  @!P1 BRA `(.L_x_83) ;  /* 0x0000000400e09947 */ /* 0x002fec0003800000 */
.L_x_108:
[----:B------:R-:W2:Y:S02]  /*c520*/  SYNCS.PHASECHK.TRANS64.TRYWAIT P1, [R7+URZ], R0 ;  /* 0x00000000070075a7 */ /* 0x000ea4000802017f */
[----:B--2---:R-:W-:Y:S05]  /*c530*/  @!P1 BRA `(.L_x_84) ;  /* 0x0000000400ec9947 */ /* 0x004fea0003800000 */
.L_x_109:
[----:B------:R-:W-:Y:S05]  /*c540*/  @!P0 BRA `(.L_x_85) ;  /* 0x0000000000048947 */ /* 0x000fea0003800000 */
[----:B------:R-:W-:Y:S01]  /*c550*/  BPT.TRAP 0x1 ;  /* 0x000000040000795c */ /* 0x000fe20000300000 */
.L_x_85:
[----:B------:R-:W1:Y:S02]  /*c560*/  LDL.LU R2, [R1+0xc] ;  /* 0x00000c0001027983 */ /* 0x000e640000300800 */
[----:B-1----:R-:W-:-:S04]  /*c570*/  IMAD R5, R2, 0x8, R9 ;  /* 0x0000000802057824 */ /* 0x002fc800078e0209 */
[----:B------:R-:W1:Y:S02]  /*c580*/  SYNCS.PHASECHK.TRANS64.TRYWAIT P1, [R5+URZ+0x38860], R4 ;  /* 0x03886004050075a7 */ /* 0x000e64000802017f */
[----:B-1----:R-:W-:Y:S05]  /*c590*/  @!P1 BRA `(.L_x_86) ;  /* 0x0000000400e89947 */ /* 0x002fea0003800000 */
.L_x_110:
[----:B------:R-:W-:Y:S05]  /*c5a0*/  @!P0 BRA `(.L_x_87) ;  /* 0x0000000000048947 */ /* 0x000fea0003800000 */
[----:B------:R-:W-:Y:S01]  /*c5b0*/  BPT.TRAP 0x1 ;  /* 0x000000040000795c */ /* 0x000fe20000300000 */
.L_x_87:
[----:B------:R-:W-:-:S04]  /*c5c0*/  IMAD R3, R3, 0x8, R9 ;  /* 0x0000000803037824 */ /* 0x000fc800078e0209 */
[----:B------:R-:W3:Y:S02]  /*c5d0*/  SYNCS.PHASECHK.TRANS64.TRYWAIT P1, [R3+URZ+0x38860], R0 ;  /* 0x03886000030075a7 */ /* 0x000ee4000802017f */
[----:B---3--:R-:W-:Y:S05]  /*c5e0*/  @!P1 BRA `(.L_x_88) ;  /* 0x0000000400e89947 */ /* 0x008fea0003800000 */
.L_x_111:
[----:B------:R-:W-:Y:S05]  /*c5f0*/  @!P0 BRA `(.L_x_89) ;  /* 0x0000000000048947 */ /* 0x000fea0003800000 */
[----:B------:R-:W-:Y:S01]  /*c600*/  BPT.TRAP 0x1 ;  /* 0x000000040000795c */ /* 0x000fe20000300000 */
.L_x_89:
[----:B------:R-:W4:Y:S02]  /*c610*/  SYNCS.PHASECHK.TRANS64.TRYWAIT P0, [R5+URZ+0x38880], R4 ;  /* 0x03888004050075a7 */ /* 0x000f24000800017f */
[----:B----4-:R-:W-:Y:S05]  /*c620*/  @!P0 BRA `(.L_x_90) ;  /* 0x0000000400ec8947 */ /* 0x010fea0003800000 */
.L_x_91:
[----:B------:R1:W1:Y:S02]  /*c630*/  SYNCS.PHASECHK.TRANS64.TRYWAIT P0, [R3+URZ+0x38880], R0 ;  /* 0x03888000030075a7 */ /* 0x000264000800017f */
[----:B-1----:R-:W-:Y:S05]  /*c640*/  @!P0 NANOSLEEP.SYNCS 0x989680 ;  /* 0x009896800000895d */ /* 0x002fea0003900000 */
[----:B------:R-:W1:Y:S02]  /*c650*/  @!P0 SYNCS.PHASECHK.TRANS64 P0, [R3+URZ+0x38880], R0 ;  /* 0x03888000030085a7 */ /* 0x000e64000800007f */
[----:B-1----:R-:W-:Y:S05]  /*c660*/  @!P0 BRA `(.L_x_91) ;  /* 0xfffffffc00f08947 */ /* 0x002fea000383ffff */
.L_x_81:
[----:B------:R-:W-:Y:S05]  /*c670*/  BSYNC B0 ;  /* 0x0000000000007941 */ /* 0x000fea0003800000 */
.L_x_80:
[----:B------:R-:W-:Y:S05]  /*c680*/  EXIT ;  /* 0x000000000000794d */ /* 0x000fea0003800000 */
.L_x_10:
[----:B-1----:R-:W-:-:S04]  /*c690*/  IMAD.U32 R3, RZ, RZ, UR38 ;  /* 0x00000026ff037e24 */ /* 0x002fc8000f8e00ff */
[----:B------:R1:W2:Y:S03]  /*c6a0*/  SYNCS.PHASECHK.TRANS64.TRYWAIT P1, [R3+URZ+0x38800], R0 ;  /* 0x03880000030075a7 */ /* 0x0002a6000802017f */
[----:B--2---:R-:W-:Y:S05]  /*c6b0*/  @!P1 NANOSLEEP.SYNCS 0x989680 ;  /* 0x009896800000995d */ /* 0x004fea0003900000 */
[----:B------:R-:W2:Y:S02]  /*c6c0*/  @!P1 SYNCS.PHASECHK.TRANS64 P1, [R3+URZ+0x38800], R0 ;  /* 0x03880000030095a7 */ /* 0x000ea4000802007f */
[----:B--2---:R-:W-:Y:S05]  /*c6d0*/  @!P1 BRA `(.L_x_10) ;  /* 0xfffffffc00ec9947 */ /* 0x004fea000383ffff */
[----:B------:R-:W-:Y:S05]  /*c6e0*/  BRA `(.L_x_92) ;  /* 0xffffff4c00887947 */ /* 0x000fea000383ffff */
.L_x_14:
[----:B--2---:R2:W3:Y:S02]  /*c6f0*/  SYNCS.PHASECHK.TRANS64.TRYWAIT P1, [R3+URZ+0x38830], R0 ;  /* 0x03883000030075a7 */ /* 0x0044e4000802017f */
[----:B---3--:R-:W-:Y:S05]  /*c700*/  @!P1 NANOSLEEP.SYNCS 0x989680 ;  /* 0x009896800000995d */ /* 0x008fea0003900000 */
[----:B------:R-:W3:Y:S02]  /*c710*/  @!P1 SYNCS.PHASECHK.TRANS64 P1, [R3+URZ+0x38830], R0 ;  /* 0x03883000030095a7 */ /* 0x000ee4000802007f */
[----:B---3--:R-:W-:Y:S05]  /*c720*/  @!P1 BRA `(.L_x_14) ;  /* 0xfffffffc00f09947 */ /* 0x008fea000383ffff */
[----:B------:R-:W-:Y:S05]  /*c730*/  BRA `(.L_x_13) ;  /* 0xffffff4c00b07947 */ /* 0x000fea000383ffff */
.L_x_19:
[----:B--2---:R-:W-:-:S04]  /*c740*/  IMAD.U32 R5, RZ, RZ, UR6 ;  /* 0x00000006ff057e24 */ /* 0x004fc8000f8e00ff */
[----:B------:R2:W3:Y:S03]  /*c750*/  SYNCS.PHASECHK.TRANS64.TRYWAIT P1, [R5+URZ+0x38830], R0 ;  /* 0x03883000050075a7 */ /* 0x0004e6000802017f */
[----:B---3--:R-:W-:Y:S05]  /*c760*/  @!P1 NANOSLEEP.SYNCS 0x989680 ;  /* 0x009896800000995d */ /* 0x008fea0003900000 */
[----:B------:R-:W3:Y:S02]  /*c770*/  @!P1 SYNCS.PHASECHK.TRANS64 P1, [R5+URZ+0x38830], R0 ;  /* 0x03883000050095a7 */ /* 0x000ee4000802007f */
[----:B---3--:R-:W-:Y:S05]  /*c780*/  @!P1 BRA `(.L_x_19) ;  /* 0xfffffffc00ec9947 */ /* 0x008fea000383ffff */
[----:B------:R-:W-:Y:S05]  /*c790*/  BRA `(.L_x_16) ;  /* 0xffffff78006c7947 */ /* 0x000fea000383ffff */
.L_x_23:
[----:B--2---:R-:W-:-:S04]  /*c7a0*/  IMAD.U32 R5, RZ, RZ, UR6 ;  /* 0x00000006ff057e24 */ /* 0x004fc8000f8e00ff */
[----:B------:R2:W3:Y:S03]  /*c7b0*/  SYNCS.PHASECHK.TRANS64.TRYWAIT P1, [R5+URZ+0x38850], R0 ;  /* 0x03885000050075a7 */ /* 0x0004e6000802017f */
[----:B---3--:R-:W-:Y:S05]  /*c7c0*/  @!P1 NANOSLEEP.SYNCS 0x989680 ;  /* 0x009896800000995d */ /* 0x008fea0003900000 */
[----:B------:R-:W3:Y:S02]  /*c7d0*/  @!P1 SYNCS.PHASECHK.TRANS64 P1, [R5+URZ+0x38850], R0 ;  /* 0x03885000050095a7 */ /* 0x000ee4000802007f */
[----:B---3--:R-:W-:Y:S05]  /*c7e0*/  @!P1 BRA `(.L_x_23) ;  /* 0xfffffffc00ec9947 */ /* 0x008fea000383ffff */
[----:B------:R-:W-:Y:S05]  /*c7f0*/  BRA `(.L_x_20) ;  /* 0xffffff7c00387947 */ /* 0x000fea000383ffff */
.L_x_29:
[----:B--2---:R-:W-:-:S04]  /*c800*/  IMAD.U32 R7, RZ, RZ, UR8 ;  /* 0x00000008ff077e24 */ /* 0x004fc8000f8e00ff */
[----:B------:R2:W3:Y:S03]  /*c810*/  SYNCS.PHASECHK.TRANS64.TRYWAIT P1, [R7+URZ+0x38850], R6 ;  /* 0x03885006070075a7 */ /* 0x0004e6000802017f */
[----:B---3--:R-:W-:Y:S05]  /*c820*/  @!P1 NANOSLEEP.SYNCS 0x989680 ;  /* 0x009896800000995d */ /* 0x008fea0003900000 */
[----:B------:R-:W3:Y:S02]  /*c830*/  @!P1 SYNCS.PHASECHK.TRANS64 P1, [R7+URZ+0x38850], R6 ;  /* 0x03885006070095a7 */ /* 0x000ee4000802007f */
[----:B---3--:R-:W-:Y:S05]  /*c840*/  @!P1 BRA `(.L_x_29) ;  /* 0xfffffffc00ec9947 */ /* 0x008fea000383ffff */
[----:B------:R-:W-:Y:S05]  /*c850*/  BRA `(.L_x_28) ;  /* 0xffffff9800d87947 */ /* 0x000fea000383ffff */
.L_x_39:
[----:B------:R-:W-:Y:S02]  /*c860*/  IMAD.MOV.U32 R13, RZ, RZ, R4 ;  /* 0x000000ffff0d7224 */ /* 0x000fe400078e0004 */
[----:B------:R-:W-:Y:S02]  /*c870*/  IMAD.MOV.U32 R12, RZ, RZ, RZ ;  /* 0x000000ffff0c7224 */ /* 0x000fe400078e00ff */
[----:B------:R-:W-:Y:S02]  /*c880*/  IMAD.MOV.U32 R11, RZ, RZ, 0x1f ;  /* 0x0000001fff0b7424 */ /* 0x000fe400078e00ff */
[----:B------:R-:W-:-:S07]  /*c890*/  IMAD.MOV.U32 R15, RZ, RZ, -0x1 ;  /* 0xffffffffff0f7424 */ /* 0x000fce00078e00ff */
[----:B-1----:R-:W-:Y:S05]  /*c8a0*/  WARPSYNC.COLLECTIVE R15, `(.L_x_93) ;  /* 0x000000000f087348 */ /* 0x002fea0003c00000 */
[----:B------:R2:W3:Y:S02]  /*c8b0*/  SHFL.IDX P6, R14, R13, R12, R11 ;  /* 0x0000000c0d0e7389 */ /* 0x0004e400000c000b */
[----:B-123--:R-:W-:Y:S01]  /*c8c0*/  ENDCOLLECTIVE ;  /* 0x000000000000791b */ /* 0x00efe20003800000 */
.L_x_93:
[----:B------:R-:W-:Y:S05]  /*c8d0*/  BRA `(.L_x_94) ;  /* 0xffffffd000547947 */ /* 0x000fea000383ffff */
.L_x_41:
[----:B------:R-:W-:Y:S01]  /*c8e0*/  BSSY B0, `(.L_x_95) ;  /* 0x0000006000007945 */ /* 0x000fe20003800000 */
[----:B------:R-:W-:-:S07]  /*c8f0*/  IMAD.MOV.U32 R15, RZ, RZ, -0x1 ;  /* 0xffffffffff0f7424 */ /* 0x000fce00078e00ff */
[----:B--2---:R-:W-:Y:S05]  /*c900*/  WARPSYNC.COLLECTIVE R15, `(.L_x_96) ;  /* 0x000000000f0c7348 */ /* 0x004fea0003c00000 */
[----:B------:R-:W-:Y:S02]  /*c910*/  ELECT P6, UR62, PT ;  /* 0x00000000003e782f */ /* 0x000fe400038c0000 */
[----:B------:R-:W-:Y:S01]  /*c920*/  MOV R14, UR62 ;  /* 0x0000003e000e7c02 */ /* 0x000fe20008000f00 */
[----:B--2---:R-:W-:Y:S10]  /*c930*/  ENDCOLLECTIVE ;  /* 0x000000000000791b */ /* 0x004ff40003800000 */
.L_x_96:
[----:B------:R-:W-:Y:S05]  /*c940*/  BSYNC B0 ;  /* 0x0000000000007941 */ /* 0x000fea0003800000 */
.L_x_95:
[----:B------:R-:W-:Y:S05]  /*c950*/  BRA `(.L_x_97) ;  /* 0xffffffd000547947 */ /* 0x000fea000383ffff */
.L_x_44:
[----:B-1----:R1:W2:Y:S02]  /*c960*/  SYNCS.PHASECHK.TRANS64.TRYWAIT P3, [R4+URZ+0x38880], R3 ;  /* 0x03888003040075a7 */ /* 0x0022a4000806017f */
[----:B--2---:R-:W-:Y:S05]  /*c970*/  @!P3 NANOSLEEP.SYNCS 0x989680 ;  /* 0x009896800000b95d */ /* 0x004fea0003900000 */
[----:B------:R-:W2:Y:S02]  /*c980*/  @!P3 SYNCS.PHASECHK.TRANS64 P3, [R4+URZ+0x38880], R3 ;  /* 0x038880030400b5a7 */ /* 0x000ea4000806007f */
[----:B--2---:R-:W-:Y:S05]  /*c990*/  @!P3 BRA `(.L_x_44) ;  /* 0xfffffffc00f0b947 */ /* 0x004fea000383ffff */
[----:B------:R-:W-:Y:S05]  /*c9a0*/  BRA `(.L_x_98) ;  /* 0xffffffd000ac7947 */ /* 0x000fea000383ffff */
.L_x_46:
[----:B--2---:R2:W3:Y:S02]  /*c9b0*/  SYNCS.PHASECHK.TRANS64.TRYWAIT P3, [R4+URZ+0x38840], R3 ;  /* 0x03884003040075a7 */ /* 0x0044e4000806017f */
[----:B---3--:R-:W-:Y:S05]  /*c9c0*/  @!P3 NANOSLEEP.SYNCS 0x989680 ;  /* 0x009896800000b95d */ /* 0x008fea0003900000 */
[----:B------:R-:W3:Y:S02]  /*c9d0*/  @!P3 SYNCS.PHASECHK.TRANS64 P3, [R4+URZ+0x38840], R3 ;  /* 0x038840030400b5a7 */ /* 0x000ee4000806007f */
[----:B---3--:R-:W-:Y:S05]  /*c9e0*/  @!P3 BRA `(.L_x_46) ;  /* 0xfffffffc00f0b947 */ /* 0x008fea000383ffff */
[----:B------:R-:W-:Y:S05]  /*c9f0*/  BRA `(.L_x_99) ;  /* 0xffffffd400187947 */ /* 0x000fea000383ffff */
.L_x_48:
[----:B-1----:R1:W3:Y:S02]  /*ca00*/  SYNCS.PHASECHK.TRANS64.TRYWAIT P0, [R17+URZ+0x38820], R2 ;  /* 0x03882002110075a7 */ /* 0x0022e4000800017f */
[----:B---3--:R-:W-:Y:S05]  /*ca10*/  @!P0 NANOSLEEP.SYNCS 0x989680 ;  /* 0x009896800000895d */ /* 0x008fea0003900000 */
[----:B------:R-:W3:Y:S02]  /*ca20*/  @!P0 SYNCS.PHASECHK.TRANS64 P0, [R17+URZ+0x38820], R2 ;  /* 0x03882002110085a7 */ /* 0x000ee4000800007f */
[----:B---3--:R-:W-:Y:S05]  /*ca30*/  @!P0 BRA `(.L_x_48) ;  /* 0xfffffffc00f08947 */ /* 0x008fea000383ffff */
[----:B------:R-:W-:Y:S05]  /*ca40*/  BRA `(.L_x_100) ;  /* 0xffffffd400e87947 */ /* 0x000fea000383ffff */
.L_x_54:
[----:B--2---:R2:W4:Y:S02]  /*ca50*/  SYNCS.PHASECHK.TRANS64.TRYWAIT P0, [R4+URZ+0x38880], R3 ;  /* 0x03888003040075a7 */ /* 0x004524000800017f */
[----:B----4-:R-:W-:Y:S05]  /*ca60*/  @!P0 NANOSLEEP.SYNCS 0x989680 ;  /* 0x009896800000895d */ /* 0x010fea0003900000 */
[----:B------:R-:W4:Y:S02]  /*ca70*/  @!P0 SYNCS.PHASECHK.TRANS64 P0, [R4+URZ+0x38880], R3 ;  /* 0x03888003040085a7 */ /* 0x000f24000800007f */
[----:B----4-:R-:W-:Y:S05]  /*ca80*/  @!P0 BRA `(.L_x_54) ;  /* 0xfffffffc00f08947 */ /* 0x010fea000383ffff */
[----:B------:R-:W-:Y:S05]  /*ca90*/  BRA `(.L_x_101) ;  /* 0xffffffd8008c7947 */ /* 0x000fea000383ffff */
.L_x_60:
[----:B-1----:R1:W2:Y:S02]  /*caa0*/  SYNCS.PHASECHK.TRANS64.TRYWAIT P0, [R4+URZ+0x38840], R3 ;  /* 0x03884003040075a7 */ /* 0x0022a4000800017f */
[----:B--2---:R-:W-:Y:S05]  /*cab0*/  @!P0 NANOSLEEP.SYNCS 0x989680 ;  /* 0x009896800000895d */ /* 0x004fea0003900000 */
[----:B------:R-:W2:Y:S02]  /*cac0*/  @!P0 SYNCS.PHASECHK.TRANS64 P0, [R4+URZ+0x38840], R3 ;  /* 0x03884003040085a7 */ /* 0x000ea4000800007f */
[----:B--2---:R-:W-:Y:S05]  /*cad0*/  @!P0 BRA `(.L_x_60) ;  /* 0xfffffffc00f08947 */ /* 0x004fea000383ffff */
[----:B------:R-:W-:Y:S05]  /*cae0*/  BRA `(.L_x_102) ;  /* 0xffffffdc00507947 */ /* 0x000fea000383ffff */
.L_x_67:
[----:B----4-:R-:W4:Y:S02]  /*caf0*/  LDL R3, [R1+0x4] ;  /* 0x0000040001037983 */ /* 0x010f240000100800 */
[----:B----4-:R4:W1:Y:S02]  /*cb00*/  SYNCS.PHASECHK.TRANS64.TRYWAIT P3, [R3+URZ+0x38870], R2 ;  /* 0x03887002030075a7 */ /* 0x010864000806017f */
[----:B-1----:R-:W-:Y:S05]  /*cb10*/  @!P3 NANOSLEEP.SYNCS 0x989680 ;  /* 0x009896800000b95d */ /* 0x002fea0003900000 */
[----:B------:R-:W1:Y:S02]  /*cb20*/  @!P3 SYNCS.PHASECHK.TRANS64 P3, [R3+URZ+0x38870], R2 ;  /* 0x038870020300b5a7 */ /* 0x000e64000806007f */
[----:B-1----:R-:W-:Y:S05]  /*cb30*/  @!P3 BRA `(.L_x_67) ;  /* 0xfffffffc00ecb947 */ /* 0x002fea000383ffff */
[----:B------:R-:W-:Y:S05]  /*cb40*/  BRA `(.L_x_103) ;  /* 0xffffffe000307947 */ /* 0x000fea000383ffff */
.L_x_69:
[----:B--2---:R-:W2:Y:S02]  /*cb50*/  LDL R4, [R1+0x4] ;  /* 0x0000040001047983 */ /* 0x004ea40000100800 */
[----:B--2---:R2:W4:Y:S02]  /*cb60*/  SYNCS.PHASECHK.TRANS64.TRYWAIT P3, [R4+URZ+0x38860], R3 ;  /* 0x03886003040075a7 */ /* 0x004524000806017f */
[----:B----4-:R-:W-:Y:S05]  /*cb70*/  @!P3 NANOSLEEP.SYNCS 0x989680 ;  /* 0x009896800000b95d */ /* 0x010fea0003900000 */
[----:B------:R-:W4:Y:S02]  /*cb80*/  @!P3 SYNCS.PHASECHK.TRANS64 P3, [R4+URZ+0x38860], R3 ;  /* 0x038860030400b5a7 */ /* 0x000f24000806007f */
[----:B----4-:R-:W-:Y:S05]  /*cb90*/  @!P3 BRA `(.L_x_69) ;  /* 0xfffffffc00ecb947 */ /* 0x010fea000383ffff */
[----:B------:R-:W-:Y:S05]  /*cba0*/  BRA `(.L_x_104) ;  /* 0xffffffe000387947 */ /* 0x000fea000383ffff */
.L_x_74:
[----:B-1----:R1:W3:Y:S02]  /*cbb0*/  SYNCS.PHASECHK.TRANS64.TRYWAIT P0, [R3+URZ+0x38870], R0 ;  /* 0x03887000030075a7 */ /* 0x0022e4000800017f */
[----:B---3--:R-:W-:Y:S05]  /*cbc0*/  @!P0 NANOSLEEP.SYNCS 0x989680 ;  /* 0x009896800000895d */ /* 0x008fea0003900000 */
[----:B------:R-:W3:Y:S02]  /*cbd0*/  @!P0 SYNCS.PHASECHK.TRANS64 P0, [R3+URZ+0x38870], R0 ;  /* 0x03887000030085a7 */ /* 0x000ee4000800007f */
[----:B---3--:R-:W-:Y:S05]  /*cbe0*/  @!P0 BRA `(.L_x_74) ;  /* 0xfffffffc00f08947 */ /* 0x008fea000383ffff */
[----:B------:R-:W-:Y:S05]  /*cbf0*/  BRA `(.L_x_105) ;  /* 0xffffffe800e87947 */ /* 0x000fea000383ffff */
.L_x_76:
[----:B-1----:R1:W3:Y:S02]  /*cc00*/  SYNCS.PHASECHK.TRANS64.TRYWAIT P0, [R3+URZ+0x38860], R0 ;  /* 0x03886000030075a7 */ /* 0x0022e4000800017f */
[----:B---3--:R-:W-:Y:S05]  /*cc10*/  @!P0 NANOSLEEP.SYNCS 0x989680 ;  /* 0x009896800000895d */ /* 0x008fea0003900000 */
[----:B------:R-:W3:Y:S02]  /*cc20*/  @!P0 SYNCS.PHASECHK.TRANS64 P0, [R3+URZ+0x38860], R0 ;  /* 0x03886000030085a7 */ /* 0x000ee4000800007f */
[----:B---3--:R-:W-:Y:S05]  /*cc30*/  @!P0 BRA `(.L_x_76) ;  /* 0xfffffffc00f08947 */ /* 0x008fea000383ffff */
[----:B------:R-:W-:Y:S05]  /*cc40*/  BRA `(.L_x_106) ;  /* 0xffffffe800f07947 */ /* 0x000fea000383ffff */
.L_x_79:
[----:B-1----:R1:W2:Y:S02]  /*cc50*/  SYNCS.PHASECHK.TRANS64.TRYWAIT P0, [R9+URZ+0x38820], R0 ;  /* 0x03882000090075a7 */ /* 0x0022a4000800017f */
[----:B--2---:R-:W-:Y:S05]  /*cc60*/  @!P0 NANOSLEEP.SYNCS 0x989680 ;  /* 0x009896800000895d */ /* 0x004fea0003900000 */
[----:B------:R-:W2:Y:S02]  /*cc70*/  @!P0 SYNCS.PHASECHK.TRANS64 P0, [R9+URZ+0x38820], R0 ;  /* 0x03882000090085a7 */ /* 0x000ea4000800007f */
[----:B--2---:R-:W-:Y:S05]  /*cc80*/  @!P0 BRA `(.L_x_79) ;  /* 0xfffffffc00f08947 */ /* 0x004fea000383ffff */
[----:B------:R-:W-:Y:S05]  /*cc90*/  BRA `(.L_x_107) ;  /* 0xfffffff400b07947 */ /* 0x000fea000383ffff */
.L_x_83:
[----:B-1----:R1:W2:Y:S02]  /*cca0*/  SYNCS.PHASECHK.TRANS64.TRYWAIT P1, [R5+URZ], R4 ;  /* 0x00000004050075a7 */ /* 0x0022a4000802017f */
[----:B--2---:R-:W-:Y:S05]  /*ccb0*/  @!P1 NANOSLEEP.SYNCS 0x989680 ;  /* 0x009896800000995d */ /* 0x004fea0003900000 */
[----:B------:R-:W2:Y:S02]  /*ccc0*/  @!P1 SYNCS.PHASECHK.TRANS64 P1, [R5+URZ], R4 ;  /* 0x00000004050095a7 */ /* 0x000ea4000802007f */
[----:B--2---:R-:W-:Y:S05]  /*ccd0*/  @!P1 BRA `(.L_x_83) ;  /* 0xfffffffc00f09947 */ /* 0x004fea000383ffff */
[----:B------:R-:W-:Y:S05]  /*cce0*/  BRA `(.L_x_108) ;  /* 0xfffffff8000c7947 */ /* 0x000fea000383ffff */
.L_x_84:
[----:B--2---:R2:W3:Y:S02]  /*ccf0*/  SYNCS.PHASECHK.TRANS64.TRYWAIT P1, [R7+URZ], R0 ;  /* 0x00000000070075a7 */ /* 0x0044e4000802017f */
[----:B---3--:R-:W-:Y:S05]  /*cd00*/  @!P1 NANOSLEEP.SYNCS 0x989680 ;  /* 0x009896800000995d */ /* 0x008fea0003900000 */
[----:B------:R-:W3:Y:S02]  /*cd10*/  @!P1 SYNCS.PHASECHK.TRANS64 P1, [R7+URZ], R0 ;  /* 0x00000000070095a7 */ /* 0x000ee4000802007f */
[----:B---3--:R-:W-:Y:S05]  /*cd20*/  @!P1 BRA `(.L_x_84) ;  /* 0xfffffffc00f09947 */ /* 0x008fea000383ffff */
[----:B------:R-:W-:Y:S05]  /*cd30*/  BRA `(.L_x_109) ;  /* 0xfffffff800007947 */ /* 0x000fea000383ffff */
.L_x_86:
[----:B-1----:R1:W3:Y:S02]  /*cd40*/  SYNCS.PHASECHK.TRANS64.TRYWAIT P1, [R5+URZ+0x38860], R4 ;  /* 0x03886004050075a7 */ /* 0x0022e4000802017f */
[----:B---3--:R-:W-:Y:S05]  /*cd50*/  @!P1 NANOSLEEP.SYNCS 0x989680 ;  /* 0x009896800000995d */ /* 0x008fea0003900000 */
[----:B------:R-:W3:Y:S02]  /*cd60*/  @!P1 SYNCS.PHASECHK.TRANS64 P1, [R5+URZ+0x38860], R4 ;  /* 0x03886004050095a7 */ /* 0x000ee4000802007f */
[----:B---3--:R-:W-:Y:S05]  /*cd70*/  @!P1 BRA `(.L_x_86) ;  /* 0xfffffffc00f09947 */ /* 0x008fea000383ffff */
[----:B------:R-:W-:Y:S05]  /*cd80*/  BRA `(.L_x_110) ;  /* 0xfffffff800047947 */ /* 0x000fea000383ffff */
.L_x_88:
[----:B---3--:R3:W4:Y:S02]  /*cd90*/  SYNCS.PHASECHK.TRANS64.TRYWAIT P1, [R3+URZ+0x38860], R0 ;  /* 0x03886000030075a7 */ /* 0x008724000802017f */
[----:B----4-:R-:W-:Y:S05]  /*cda0*/  @!P1 NANOSLEEP.SYNCS 0x989680 ;  /* 0x009896800000995d */ /* 0x010fea0003900000 */
[----:B------:R-:W4:Y:S02]  /*cdb0*/  @!P1 SYNCS.PHASECHK.TRANS64 P1, [R3+URZ+0x38860], R0 ;  /* 0x03886000030095a7 */ /* 0x000f24000802007f */
[----:B----4-:R-:W-:Y:S05]  /*cdc0*/  @!P1 BRA `(.L_x_88) ;  /* 0xfffffffc00f09947 */ /* 0x010fea000383ffff */
[----:B------:R-:W-:Y:S05]  /*cdd0*/  BRA `(.L_x_111) ;  /* 0xfffffff800047947 */ /* 0x000fea000383ffff */
.L_x_90:
[----:B----4-:R4:W1:Y:S02]  /*cde0*/  SYNCS.PHASECHK.TRANS64.TRYWAIT P0, [R5+URZ+0x38880], R4 ;  /* 0x03888004050075a7 */ /* 0x010864000800017f */
[----:B-1----:R-:W-:Y:S05]  /*cdf0*/  @!P0 NANOSLEEP.SYNCS 0x989680 ;  /* 0x009896800000895d */ /* 0x002fea0003900000 */
[----:B------:R-:W1:Y:S02]  /*ce00*/  @!P0 SYNCS.PHASECHK.TRANS64 P0, [R5+URZ+0x38880], R4 ;  /* 0x03888004050085a7 */ /* 0x000e64000800007f */
[----:B-1----:R-:W-:Y:S05]  /*ce10*/  @!P0 BRA `(.L_x_90) ;  /* 0xfffffffc00f08947 */ /* 0x002fea000383ffff */
[----:B------:R-:W-:Y:S05]  /*ce20*/  BRA `(.L_x_91) ;  /* 0xfffffff800007947 */ /* 0x000fea000383ffff */
.L_x_112:
[----:B------:R-:W-:-:S00]  /*ce30*/  BRA `(.L_x_112) ;  /* 0xfffffffc00fc7947 */ /* 0x000fc0000383ffff */
[----:B------:R-:W-:-:S00]  /*ce40*/  NOP ;  /* 0x0000000000007918 */ /* 0x000fc00000000000 */
        /* <DEDUP_REMOVED lines=11> */
.L_x_12350:


//--------------------- .text._ZN7cutlass13device_kernelIN5flash11enable_sm90INS1_16FlashAttnFwdSm90INS1_25CollectiveMainloopFwdSm90ILi2EN4cute5tupleIJNS5_1CILi1EEES8_S8_EEENS6_IJNS7_ILi128EEESA_NS7_ILi256EEEEEELi256ENS_12float_e4m3_tEfNS_4arch4Sm90ELb0ELb0ELb0ELb1ELb0ELb0ELb0ELb1ELb1ELb0ELb0ELb0EEENS1_21CollectiveEpilogueFwdINS6_IJSA_SB_SA_EEES9_NS_10bfloat16_tESF_Li256ELb1ELb0ELb0ELb1EEENS1_36VarlenDynamicPersistentTileSchedulerILi128ELi128ELi256ELi128ELb0ELb0ELb1ELb0ELb1ELb1EEEEEEEEEvNT_6ParamsE --------------------------
	.section	.text._ZN7cutlass13device_kernelIN5flash11enable_sm90INS1_16FlashAttnFwdSm90INS1_25CollectiveMainloopFwdSm90ILi2EN4cute5tupleIJNS5_1CILi1EEES8_S8_EEENS6_IJNS7_ILi128EEESA_NS7_ILi256EEEEEELi256ENS_12float_e4m3_tEfNS_4arch4Sm90ELb0ELb0ELb0ELb1ELb0ELb0ELb0ELb1ELb1ELb0ELb0ELb0EEENS1_21CollectiveEpilogueFwdINS6_IJSA_SB_SA_EEES9_NS_10bfloat16_tESF_Li256ELb1ELb0ELb0ELb1EEENS1_36VarlenDynamicPersistentTileSchedulerILi128ELi128ELi256ELi128ELb0ELb0ELb1ELb0ELb1ELb1EEEEEEEEEvNT_6ParamsE,"ax",@progbits
	.align	128
.text._ZN7cutlass13device_kernelIN5flash11enable_sm90INS1_16FlashAttnFwdSm90INS1_25CollectiveMainloopFwdSm90ILi2EN4cute5tupleIJNS5_1CILi1EEES8_S8_EEENS6_IJNS7_ILi128EEESA_NS7_ILi256EEEEEELi256ENS_12float_e4m3_tEfNS_4arch4Sm90ELb0ELb0ELb0ELb1ELb0ELb0ELb0ELb1ELb1ELb0ELb0ELb0EEENS1_21CollectiveEpilogueFwdINS6_IJSA_SB_SA_EEES9_NS_10bfloat16_tESF_Li256ELb1ELb0ELb0ELb1EEENS1_36VarlenDynamicPersistentTileSchedulerILi128ELi128ELi256ELi128ELb0ELb0ELb1ELb0ELb1ELb1EEEEEEEEEvNT_6ParamsE:
        .type           _ZN7cutlass13device_kernelIN5flash11enable_sm90INS1_16FlashAttnFwdSm90INS1_25CollectiveMainloopFwdSm90ILi2EN4cute5tupleIJNS5_1CILi1EEES8_S8_EEENS6_IJNS7_ILi128EEESA_NS7_ILi256EEEEEELi256ENS_12float_e4m3_tEfNS_4arch4Sm90ELb0ELb0ELb0ELb1ELb0ELb0ELb0ELb1ELb1ELb0ELb0ELb0EEENS1_21CollectiveEpilogueFwdINS6_IJSA_SB_SA_EEES9_NS_10bfloat16_tESF_Li256ELb1ELb0ELb0ELb1EEENS1_36VarlenDynamicPersistentTileSchedulerILi128ELi128ELi256ELi128ELb0ELb0ELb1ELb0ELb1ELb1EEEEEEEEEvNT_6ParamsE,@function
        .size           _ZN7cutlass13device_kernelIN5flash11enable_sm90INS1_16FlashAttnFwdSm90INS1_25CollectiveMainloopFwdSm90ILi2EN4cute5tupleIJNS5_1CILi1EEES8_S8_EEENS6_IJNS7_ILi128EEESA_NS7_ILi256EEEEEELi256ENS_12float_e4m3_tEfNS_4arch4Sm90ELb0ELb0ELb0ELb1ELb0ELb0ELb0ELb1ELb1ELb0ELb0ELb0EEENS1_21CollectiveEpilogueFwdINS6_IJSA_SB_SA_EEES9_NS_10bfloat16_tESF_Li256ELb1ELb0ELb0ELb1EEENS1_36VarlenDynamicPersistentTileSchedulerILi128ELi128ELi256ELi128ELb0ELb0ELb1ELb0ELb1ELb1EEEEEEEEEvNT_6ParamsE,(.L_x_12351 - _ZN7cutlass13device_kernelIN5flash11enable_sm90INS1_16FlashAttnFwdSm90INS1_25CollectiveMainloopFwdSm90ILi2EN4cute5tupleIJNS5_1CILi1EEES8_S8_EEENS6_IJNS7_ILi128EEESA_NS7_ILi256EEEEEELi256ENS_12float_e4m3_tEfNS_4arch4Sm90ELb0ELb0ELb0ELb1ELb0ELb0ELb0ELb1ELb1ELb0ELb0ELb0EEENS1_21CollectiveEpilogueFwdINS6_IJSA_SB_SA_EEES9_NS_10bfloat16_tESF_Li256ELb1ELb0ELb0ELb1EEENS1_36VarlenDynamicPersistentTileSchedulerILi128ELi128ELi256ELi128ELb0ELb0ELb1ELb0ELb1ELb1EEEEEEEEEvNT_6ParamsE)
        .other          _ZN7cutlass13device_kernelIN5flash11enable_sm90INS1_16FlashAttnFwdSm90INS1_25CollectiveMainloopFwdSm90ILi2EN4cute5tupleIJNS5_1CILi1EEES8_S8_EEENS6_IJNS7_ILi128EEESA_NS7_ILi256EEEEEELi256ENS_12float_e4m3_tEfNS_4arch4Sm90ELb0ELb0ELb0ELb1ELb0ELb0ELb0ELb1ELb1ELb0ELb0ELb0EEENS1_21CollectiveEpilogueFwdINS6_IJSA_SB_SA_EEES9_NS_10bfloat16_tESF_Li256ELb1ELb0ELb0ELb1EEENS1_36VarlenDynamicPersistentTileSchedulerILi128ELi128ELi256ELi128ELb0ELb0ELb1ELb0ELb1ELb1EEEEEEEEEvNT_6ParamsE,@"STO_CUDA_ENTRY STV_DEFAULT"
_ZN7cutlass13device_kernelIN5flash11enable_sm90INS1_16FlashAttnFwdSm90INS1_25CollectiveMainloopFwdSm90ILi2EN4cute5tupleIJNS5_1CILi1EEES8_S8_EEENS6_IJNS7_ILi128EEESA_NS7_ILi256EEEEEELi256ENS_12float_e4m3_tEfNS_4arch4Sm90ELb0ELb0ELb0ELb1ELb0ELb0ELb0ELb1ELb1ELb0ELb0ELb0EEENS1_21CollectiveEpilogueFwdINS6_IJSA_SB_SA_EEES9_NS_10bfloat16_tESF_Li256ELb1ELb0ELb0ELb1EEENS1_36VarlenDynamicPersistentTileSchedulerILi128ELi128ELi256ELi128ELb0ELb0ELb1ELb0ELb1ELb1EEEEEEEEEvNT_6ParamsE:
[----:B------:R-:W0:Y:S02]  /*0000*/  LDC R1, c[0x0][0x28] ;  /* 0x00000a00ff017b82 */ /* 0x000e240000000800 */
[----:B0-----:R-:W-:Y:S01]  /*0010*/  VIADD R1, R1, 0xffffffb8 ;  /* 0xffffffb801017836 */ /* 0x001fe20000000000 */
[----:B------:R-:W0:Y:S01]  /*0020*/  S2R R3, SR_TID.X ;  /* 0x0000000000037919 */ /* 0x000e220000002100 */
[----:B------:R-:W-:Y:S01]  /*0030*/  ELECT P0, URZ, PT ;  /* 0x00000000003f782f */ /* 0x000fe20003800000 */
[----:B------:R-:W-:Y:S01]  /*0040*/  BSSY B0, `(.L_x_113) ;  /* 0x0000011000007945 */ /* 0x000fe20003800000 */
[--C-:B0-----:R-:W-:Y:S02]  /*0050*/  SHF.R.U32.HI R0, RZ, 0x5, R3.reuse ;  /* 0x00000005ff007819 */ /* 0x101fe40000011603 */
[----:B------:R-:W-:-:S03]  /*0060*/  SHF.R.U32.HI R23, RZ, 0x7, R3 ;  /* 0x00000007ff177819 */ /* 0x000fc60000011603 */
[----:B------:R-:W0:Y:S02]  /*0070*/  SHFL.IDX PT, R2, R0, RZ, 0x1f ;  /* 0x00001fff00027589 */ /* 0x000e2400000e0000 */
[----:B0-----:R-:W-:-:S13]  /*0080*/  ISETP.EQ.AND P0, PT, R2, RZ, P0 ;  /* 0x000000ff0200720c */ /* 0x001fda0000702270 */
[----:B------:R-:W-:Y:S05]  /*0090*/  @!P0 BRA `(.L_x_114) ;  /* 0x00000000002c8947 */ /* 0x000fea0003800000 */
[----:B------:R-:W-:Y:S02]  /*00a0*/  ULDC.64 UR4, c[0x0][0x198] ;  /* 0x0000660000047ab9 */ /* 0x000fe40000000a00 */
[----:B------:R-:W-:Y:S02]  /*00b0*/  UIADD3 UR6, UP0, UR4, 0x270, URZ ;  /* 0x0000027004067890 */ /* 0x000fe4000ff1e03f */
[----:B------:R-:W-:Y:S02]  /*00c0*/  UIADD3 UR8, UP1, UR4, 0x370, URZ ;  /* 0x0000037004087890 */ /* 0x000fe4000ff3e03f */
[----:B------:R-:W-:Y:S02]  /*00d0*/  UIADD3 UR4, UP2, UR4, 0x470, URZ ;  /* 0x0000047004047890 */ /* 0x000fe4000ff5e03f */
[----:B------:R-:W-:Y:S02]  /*00e0*/  UIADD3.X UR7, URZ, UR5, URZ, UP0, !UPT ;  /* 0x000000053f077290 */ /* 0x000fe400087fe43f */
[----:B------:R-:W-:-:S02]  /*00f0*/  UIADD3.X UR9, URZ, UR5, URZ, UP1, !UPT ;  /* 0x000000053f097290 */ /* 0x000fc40008ffe43f */
[----:B------:R-:W-:-:S05]  /*0100*/  UIADD3.X UR5, URZ, UR5, URZ, UP2, !UPT ;  /* 0x000000053f057290 */ /* 0x000fca00097fe43f */
[----:B------:R0:W-:Y:S02]  /*0110*/  UTMACCTL.PF [UR6] ;  /* 0x00000000060079b9 */ /* 0x0001e40008040000 */
[----:B------:R0:W-:Y:S02]  /*0120*/  UTMACCTL.PF [UR8] ;  /* 0x00000000080079b9 */ /* 0x0001e40008040000 */
[----:B------:R0:W-:Y:S02]  /*0130*/  UTMACCTL.PF [UR4] ;  /* 0x00000000040079b9 */ /* 0x0001e40008040000 */
[----:B0-----:R-:W-:Y:S01]  /*0140*/  NOP ;  /* 0x0000000000007918 */ /* 0x001fe20000000000 */
.L_x_114:
[----:B------:R-:W-:Y:S05]  /*0150*/  BSYNC B0 ;  /* 0x0000000000007941 */ /* 0x000fea0003800000 */
.L_x_113:
[----:B------:R-:W-:Y:S01]  /*0160*/  VOTEU.ANY UP0, P0 ;  /* 0x00000000003f7886 */ /* 0x000fe20000000100 */
[----:B------:R-:W0:Y:S01]  /*0170*/  SHFL.IDX PT, R3, R23, RZ, 0x1f ;  /* 0x00001fff17037589 */ /* 0x000e2200000e0000 */
[----:B------:R-:W-:Y:S01]  /*0180*/  UMOV UR4, 0x1 ;  /* 0x0000000100047882 */ /* 0x000fe20000000000 */
[----:B------:R-:W-:Y:S01]  /*0190*/  UMOV UR7, 0x100 ;  /* 0x0000010000077882 */ /* 0x000fe20000000000 */
[----:B------:R-:W-:Y:S01]  /*01a0*/  VOTEU.ANY UP1, P0 ;  /* 0x00000000003f7886 */ /* 0x000fe20000020100 */
[----:B------:R-:W1:Y:S01]  /*01b0*/  @UP0 S2UR UR8, SR_CgaCtaId ;  /* 0x00000000000809c3 */ /* 0x000e620000008800 */
[----:B------:R-:W2:Y:S01]  /*01c0*/  SHFL.IDX PT, R2, R0, RZ, 0x1f ;  /* 0x00001fff00027589 */ /* 0x000ea200000e0000 */
[----:B------:R-:W-:Y:S01]  /*01d0*/  @UP0 UMOV UR6, 0x400 ;  /* 0x0000040000060882 */ /* 0x000fe20000000000 */
[----:B------:R-:W-:-:S04]  /*01e0*/  @UP0 UIADD3 UR4, -UR4, 0x100000, URZ ;  /* 0x0010000004040890 */ /* 0x000fc8000fffe13f */
[----:B------:R-:W-:Y:S02]  /*01f0*/  @UP0 USHF.L.U32 UR5, UR4, 0xb, URZ ;  /* 0x0000000b04050899 */ /* 0x000fe4000800063f */
[----:B------:R-:W-:Y:S01]  /*0200*/  @UP0 USHF.L.U32 UR4, UR4, 0x1, URZ ;  /* 0x0000000104040899 */ /* 0x000fe2000800063f */
[----:B------:R-:W-:Y:S01]  /*0210*/  VOTEU.ANY UP2, P0 ;  /* 0x00000000003f7886 */ /* 0x000fe20000040100 */
[----:B0-----:R-:W-:Y:S01]  /*0220*/  R2UR UR9, R3 ;  /* 0x00000000030972ca */ /* 0x001fe200000e0000 */
[----:B-1----:R-:W-:Y:S01]  /*0230*/  @UP0 ULEA UR8, UR8, UR6, 0x18 ;  /* 0x0000000608080291 */ /* 0x002fe2000f8ec03f */
[----:B--2---:R-:W-:Y:S01]  /*0240*/  ISETP.NE.AND P1, PT, R2, RZ, PT ;  /* 0x000000ff0200720c */ /* 0x004fe20003f25270 */
[----:B------:R-:W-:-:S04]  /*0250*/  @UP0 UIADD3 UR6, -UR7, 0x100000, URZ ;  /* 0x0010000007060890 */ /* 0x000fc8000fffe13f */
[----:B------:R-:W-:Y:S02]  /*0260*/  @UP0 USHF.L.U32 UR7, UR6, 0xb, URZ ;  /* 0x0000000b06070899 */ /* 0x000fe4000800063f */
[----:B------:R-:W-:-:S04]  /*0270*/  @UP0 USHF.L.U32 UR6, UR6, 0x1, URZ ;  /* 0x0000000106060899 */ /* 0x000fc8000800063f */
[----:B------:R-:W-:Y:S01]  /*0280*/  UISETP.NE.AND UP0, UPT, UR9, URZ, UPT ;  /* 0x0000003f0900728c */ /* 0x000fe2000bf05270 */
[----:B------:R-:W0:Y:S02]  /*0290*/  FENCE.VIEW.ASYNC.S ;  /* 0x00000000000073c6 */ /* 0x000e240000000000 */
[----:B0-----:R0:W1:Y:S05]  /*02a0*/  @UP1 SYNCS.EXCH.64 URZ, [UR8+0x38800], UR4 ;  /* 0x03880004083f15b2 */ /* 0x00106a0008000100 */
[----:B------:R0:W2:Y:S01]  /*02b0*/  @UP2 SYNCS.EXCH.64 URZ, [UR8+0x38820], UR6 ;  /* 0x03882006083f25b2 */ /* 0x0000a20008000100 */
[----:B------:R-:W-:Y:S05]  /*02c0*/  @P1 BRA `(.L_x_115) ;  /* 0x0000000000481947 */ /* 0x000fea0003800000 */
[----:B0-----:R-:W0:Y:S01]  /*02d0*/  S2UR UR5, SR_CgaCtaId ;  /* 0x00000000000579c3 */ /* 0x001e220000008800 */
[----:B------:R-:W-:Y:S01]  /*02e0*/  UMOV UR4, 0x400 ;  /* 0x0000040000047882 */ /* 0x000fe20000000000 */
[----:B------:R-:W-:Y:S01]  /*02f0*/  UMOV UR6, 0x1 ;  /* 0x0000000100067882 */ /* 0x000fe20000000000 */
[----:B------:R-:W-:Y:S01]  /*0300*/  UMOV UR9, 0x2 ;  /* 0x0000000200097882 */ /* 0x000fe20000000000 */
[----:B------:R-:W-:-:S04]  /*0310*/  UIADD3 UR6, -UR6, 0x100000, URZ ;  /* 0x0010000006067890 */ /* 0x000fc8000fffe13f */
[----:B------:R-:W-:Y:S02]  /*0320*/  USHF.L.U32 UR7, UR6, 0xb, URZ ;  /* 0x0000000b06077899 */ /* 0x000fe4000800063f */
[----:B------:R-:W-:Y:S01]  /*0330*/  USHF.L.U32 UR6, UR6, 0x1, URZ ;  /* 0x0000000106067899 */ /* 0x000fe2000800063f */
[----:B------:R-:W-:Y:S01]  /*0340*/  ELECT P0, URZ, PT ;  /* 0x00000000003f782f */ /* 0x000fe20003800000 */
[----:B0-----:R-:W-:Y:S02]  /*0350*/  ULEA UR8, UR5, UR4, 0x18 ;  /* 0x0000000405087291 */ /* 0x001fe4000f8ec03f */
[----:B------:R-:W-:-:S04]  /*0360*/  UIADD3 UR4, -UR9, 0x100000, URZ ;  /* 0x0010000009047890 */ /* 0x000fc8000fffe13f */
[----:B------:R-:W-:Y:S02]  /*0370*/  USHF.L.U32 UR5, UR4, 0xb, URZ ;  /* 0x0000000b04057899 */ /* 0x000fe4000800063f */
[----:B------:R-:W-:Y:S01]  /*0380*/  USHF.L.U32 UR4, UR4, 0x1, URZ ;  /* 0x0000000104047899 */ /* 0x000fe2000800063f */
[----:B------:R-:W0:Y:S03]  /*0390*/  FENCE.VIEW.ASYNC.S ;  /* 0x00000000000073c6 */ /* 0x000e260000000000 */
[----:B0-----:R3:W4:Y:S08]  /*03a0*/  SYNCS.EXCH.64 URZ, [UR8+0x38830], UR6 ;  /* 0x03883006083f75b2 */ /* 0x0017300008000100 */
[----:B------:R3:W0:Y:S01]  /*03b0*/  SYNCS.EXCH.64 URZ, [UR8+0x38840], UR4 ;  /* 0x03884004083f75b2 */ /* 0x0006220008000100 */
[----:B------:R3:W0:Y:S01]  /*03c0*/  SYNCS.EXCH.64 URZ, [UR8+0x38838], UR6 ;  /* 0x03883806083f75b2 */ /* 0x0006220008000100 */
[----:B------:R3:W0:Y:S02]  /*03d0*/  SYNCS.EXCH.64 URZ, [UR8+0x38848], UR4 ;  /* 0x03884804083f75b2 */ /* 0x0006240008000100 */
[----:B---3--:R-:W-:Y:S01]  /*03e0*/  NOP ;  /* 0x0000000000007918 */ /* 0x008fe20000000000 */
.L_x_115:
[----:B------:R-:W3:Y:S01]  /*03f0*/  SHFL.IDX PT, R2, R0, RZ, 0x1f ;  /* 0x00001fff00027589 */ /* 0x000ee200000e0000 */
[----:B------:R-:W-:Y:S01]  /*0400*/  NOP ;  /* 0x0000000000007918 */ /* 0x000fe20000000000 */
[----:B---3--:R-:W-:-:S13]  /*0410*/  ISETP.NE.AND P0, PT, R2, RZ, PT ;  /* 0x000000ff0200720c */ /* 0x008fda0003f05270 */
[----:B------:R-:W-:Y:S05]  /*0420*/  @P0 BRA `(.L_x_116) ;  /* 0x0000000000480947 */ /* 0x000fea0003800000 */
[----:B0-----:R-:W0:Y:S01]  /*0430*/  S2UR UR5, SR_CgaCtaId ;  /* 0x00000000000579c3 */ /* 0x001e220000008800 */
[----:B------:R-:W-:Y:S01]  /*0440*/  UMOV UR4, 0x400 ;  /* 0x0000040000047882 */ /* 0x000fe20000000000 */
[----:B------:R-:W-:Y:S01]  /*0450*/  UMOV UR6, 0x80 ;  /* 0x0000008000067882 */ /* 0x000fe20000000000 */
[----:B------:R-:W-:Y:S01]  /*0460*/  UMOV UR7, 0x100 ;  /* 0x0000010000077882 */ /* 0x000fe20000000000 */
[----:B------:R-:W-:Y:S01]  /*0470*/  ELECT P0, URZ, PT ;  /* 0x00000000003f782f */ /* 0x000fe20003800000 */
[----:B0-----:R-:W-:Y:S02]  /*0480*/  ULEA UR8, UR5, UR4, 0x18 ;  /* 0x0000000405087291 */ /* 0x001fe4000f8ec03f */
[----:B------:R-:W-:-:S04]  /*0490*/  UIADD3 UR4, -UR6, 0x100000, URZ ;  /* 0x0010000006047890 */ /* 0x000fc8000fffe13f */
[----:B------:R-:W-:Y:S02]  /*04a0*/  USHF.L.U32 UR5, UR4, 0xb, URZ ;  /* 0x0000000b04057899 */ /* 0x000fe4000800063f */
[----:B------:R-:W-:Y:S02]  /*04b0*/  USHF.L.U32 UR4, UR4, 0x1, URZ ;  /* 0x0000000104047899 */ /* 0x000fe4000800063f */
[----:B------:R-:W-:-:S04]  /*04c0*/  UIADD3 UR6, -UR7, 0x100000, URZ ;  /* 0x0010000007067890 */ /* 0x000fc8000fffe13f */
[----:B------:R-:W-:Y:S02]  /*04d0*/  USHF.L.U32 UR7, UR6, 0xb, URZ ;  /* 0x0000000b06077899 */ /* 0x000fe4000800063f */
[----:B------:R-:W-:Y:S01]  /*04e0*/  USHF.L.U32 UR6, UR6, 0x1, URZ ;  /* 0x0000000106067899 */ /* 0x000fe2000800063f */
[----:B------:R-:W0:Y:S03]  /*04f0*/  FENCE.VIEW.ASYNC.S ;  /* 0x00000000000073c6 */ /* 0x000e260000000000 */
[----:B0-----:R3:W0:Y:S08]  /*0500*/  SYNCS.EXCH.64 URZ, [UR8+0x38850], UR4 ;  /* 0x03885004083f75b2 */ /* 0x0016300008000100 */
[----:B------:R3:W0:Y:S01]  /*0510*/  SYNCS.EXCH.64 URZ, [UR8+0x38860], UR6 ;  /* 0x03886006083f75b2 */ /* 0x0006220008000100 */
[----:B------:R3:W0:Y:S01]  /*0520*/  SYNCS.EXCH.64 URZ, [UR8+0x38858], UR4 ;  /* 0x03885804083f75b2 */ /* 0x0006220008000100 */
[----:B------:R3:W0:Y:S02]  /*0530*/  SYNCS.EXCH.64 URZ, [UR8+0x38868], UR6 ;  /* 0x03886806083f75b2 */ /* 0x0006240008000100 */
[----:B---3--:R-:W-:Y:S01]  /*0540*/  NOP ;  /* 0x0000000000007918 */ /* 0x008fe20000000000 */
.L_x_116:
[----:B------:R-:W3:Y:S01]  /*0550*/  SHFL.IDX PT, R2, R0, RZ, 0x1f ;  /* 0x00001fff00027589 */ /* 0x000ee200000e0000 */
[----:B------:R-:W-:Y:S01]  /*0560*/  NOP ;  /* 0x0000000000007918 */ /* 0x000fe20000000000 */
[----:B---3--:R-:W-:-:S13]  /*0570*/  ISETP.NE.AND P0, PT, R2, RZ, PT ;  /* 0x000000ff0200720c */ /* 0x008fda0003f05270 */
[----:B------:R-:W-:Y:S05]  /*0580*/  @P0 BRA `(.L_x_117) ;  /* 0x0000000000380947 */ /* 0x000fea0003800000 */
[----:B0-----:R-:W0:Y:S01]  /*0590*/  S2UR UR5, SR_CgaCtaId ;  /* 0x00000000000579c3 */ /* 0x001e220000008800 */
[----:B------:R-:W-:Y:S01]  /*05a0*/  UMOV UR4, 0x400 ;  /* 0x0000040000047882 */ /* 0x000fe20000000000 */
[----:B------:R-:W-:Y:S01]  /*05b0*/  UMOV UR7, 0x1 ;  /* 0x0000000100077882 */ /* 0x000fe20000000000 */
[----:B------:R-:W-:Y:S01]  /*05c0*/  ELECT P0, URZ, PT ;  /* 0x00000000003f782f */ /* 0x000fe20003800000 */
[----:B0-----:R-:W-:Y:S02]  /*05d0*/  ULEA UR6, UR5, UR4, 0x18 ;  /* 0x0000000405067291 */ /* 0x001fe4000f8ec03f */
[----:B------:R-:W-:-:S04]  /*05e0*/  UIADD3 UR4, -UR7, 0x100000, URZ ;  /* 0x0010000007047890 */ /* 0x000fc8000fffe13f */
[----:B------:R-:W-:Y:S02]  /*05f0*/  USHF.L.U32 UR5, UR4, 0xb, URZ ;  /* 0x0000000b04057899 */ /* 0x000fe4000800063f */
[----:B------:R-:W-:Y:S01]  /*0600*/  USHF.L.U32 UR4, UR4, 0x1, URZ ;  /* 0x0000000104047899 */ /* 0x000fe2000800063f */
[----:B------:R-:W0:Y:S11]  /*0610*/  FENCE.VIEW.ASYNC.S ;  /* 0x00000000000073c6 */ /* 0x000e360000000000 */
[----:B0-----:R3:W0:Y:S01]  /*0620*/  SYNCS.EXCH.64 URZ, [UR6+0x38870], UR4 ;  /* 0x03887004063f75b2 */ /* 0x0016220008000100 */
[----:B------:R3:W0:Y:S01]  /*0630*/  SYNCS.EXCH.64 URZ, [UR6+0x38880], UR4 ;  /* 0x03888004063f75b2 */ /* 0x0006220008000100 */
[----:B------:R3:W0:Y:S01]  /*0640*/  SYNCS.EXCH.64 URZ, [UR6+0x38878], UR4 ;  /* 0x03887804063f75b2 */ /* 0x0006220008000100 */
[----:B------:R3:W0:Y:S02]  /*0650*/  SYNCS.EXCH.64 URZ, [UR6+0x38888], UR4 ;  /* 0x03888804063f75b2 */ /* 0x0006240008000100 */
[----:B---3--:R-:W-:Y:S01]  /*0660*/  NOP ;  /* 0x0000000000007918 */ /* 0x008fe20000000000 */
.L_x_117:
        /* <DEDUP_REMOVED lines=22> */
.L_x_118:
        /* <DEDUP_REMOVED lines=22> */
.L_x_119:
[----:B------:R-:W-:Y:S01]  /*0930*/  PLOP3.LUT P0, PT, PT, PT, UP0, 0x80, 0x0 ;  /* 0x000000000000781c */ /* 0x000fe20003f0f008 */
[----:B------:R-:W-:Y:S01]  /*0940*/  UMOV UR40, 0x1 ;  /* 0x0000000100287882 */ /* 0x000fe20000000000 */
[----:B------:R-:W-:Y:S01]  /*0950*/  NOP ;  /* 0x0000000000007918 */ /* 0x000fe20000000000 */
[----:B------:R-:W-:Y:S01]  /*0960*/  USEL UR40, UR40, 0x2, !UP0 ;  /* 0x0000000228287887 */ /* 0x000fe2000c000000 */
[----:B------:R-:W-:Y:S01]  /*0970*/  ULDC.64 UR46, c[0x0][0x208] ;  /* 0x00008200002e7ab9 */ /* 0x000fe20000000a00 */
[----:B012-4-:R-:W-:Y:S08]  /*0980*/  BAR.SYNC.DEFER_BLOCKING 0x0 ;  /* 0x0000000000007b1d */ /* 0x017ff00000010000 */
[----:B------:R-:W-:Y:S05]  /*0990*/  @!P0 BRA `(.L_x_120) ;  /* 0x000000a400f08947 */ /* 0x000fea0003800000 */
.L_x_121:
[----:B------:R-:W-:-:S08]  /*09a0*/  NOP ;  /* 0x0000000000007918 */ /* 0x000fd00000000000 */
[----:B------:R-:W0:Y:S02]  /*09b0*/  USETMAXREG.TRY_ALLOC.CTAPOOL UP0, 0xf0 ;  /* 0x000000f0000079c8 */ /* 0x000e240008000600 */
[----:B0-----:R-:W-:-:S13]  /*09c0*/  PLOP3.LUT P0, PT, PT, PT, UP0, 0x80, 0x0 ;  /* 0x000000000000781c */ /* 0x001fda0003f0f008 */
[----:B------:R-:W-:Y:S05]  /*09d0*/  @!P0 BRA `(.L_x_121) ;  /* 0xfffffffc00f08947 */ /* 0x000fea000383ffff */
[----:B------:R-:W0:Y:S01]  /*09e0*/  S2R R2, SR_TID.X ;  /* 0x0000000000027919 */ /* 0x000e220000002100 */
[----:B------:R-:W1:Y:S01]  /*09f0*/  S2UR UR5, SR_CgaCtaId ;  /* 0x00000000000579c3 */ /* 0x000e620000008800 */
[----:B------:R-:W-:-:S07]  /*0a00*/  UMOV UR4, 0x400 ;  /* 0x0000040000047882 */ /* 0x000fce0000000000 */
[----:B------:R-:W-:Y:S06]  /*0a10*/  BAR.ARV 0x8, 0x120 ;  /* 0x0204800000007b1d */ /* 0x000fec0000002000 */
[----:B-1----:R-:W-:Y:S01]  /*0a20*/  ULEA UR4, UR5, UR4, 0x18 ;  /* 0x0000000405047291 */ /* 0x002fe2000f8ec03f */
[----:B0-----:R-:W-:-:S04]  /*0a30*/  LOP3.LUT R0, R2, 0xffffff80, RZ, 0xc0, !PT ;  /* 0xffffff8002007812 */ /* 0x001fc800078ec0ff */
[----:B------:R-:W-:-:S13]  /*0a40*/  ISETP.NE.AND P0, PT, R0, 0x80, PT ;  /* 0x000000800000780c */ /* 0x000fda0003f05270 */
[----:B------:R-:W-:Y:S08]  /*0a50*/  @!P0 BAR.ARV 0x9, 0x100 ;  /* 0x0244000000008b1d */ /* 0x000ff00000002000 */
[----:B------:R-:W-:Y:S06]  /*0a60*/  BAR.SYNC.DEFER_BLOCKING 0x5, 0x180 ;  /* 0x0146000000007b1d */ /* 0x000fec0000010000 */
[----:B------:R-:W0:Y:S01]  /*0a70*/  LDS.128 R80, [UR4+0x388d0] ;  /* 0x0388d004ff507984 */ /* 0x000e220008000c00 */
[----:B------:R-:W-:Y:S01]  /*0a80*/  ULDC UR4, c[0x0][0xc14] ;  /* 0x0003050000047ab9 */ /* 0x000fe20000000800 */
[----:B------:R-:W-:Y:S06]  /*0a90*/  BAR.ARV 0x4, 0x180 ;  /* 0x0106000000007b1d */ /* 0x000fec0000002000 */
[----:B0-----:R-:W-:-:S13]  /*0aa0*/  ISETP.GE.AND P0, PT, R83, UR4, PT ;  /* 0x0000000453007c0c */ /* 0x001fda000bf06270 */
[----:B------:R-:W-:Y:S05]  /*0ab0*/  @P0 EXIT ;  /* 0x000000000000094d */ /* 0x000fea0003800000 */
[----:B------:R-:W-:Y:S01]  /*0ac0*/  VIADD R236, R2, 0xffffff80 ;  /* 0xffffff8002ec7836 */ /* 0x000fe20000000000 */
[----:B------:R-:W-:Y:S01]  /*0ad0*/  R2UR UR5, R82 ;  /* 0x00000000520572ca */ /* 0x000fe200000e0000 */
[----:B------:R-:W-:Y:S01]  /*0ae0*/  ULOP3.LUT UR45, UR40, 0x1, URZ, 0xfc, !UPT ;  /* 0x00000001282d7892 */ /* 0x000fe2000f8efc3f */
[----:B------:R-:W-:Y:S02]  /*0af0*/  UMOV UR44, URZ ;  /* 0x0000003f002c7c82 */ /* 0x000fe40008000000 */
[----:B------:R-:W-:Y:S01]  /*0b00*/  SHF.R.S32.HI R3, RZ, 0x1f, R236 ;  /* 0x0000001fff037819 */ /* 0x000fe200000114ec */
[----:B------:R-:W-:Y:S01]  /*0b10*/  UMOV UR43, URZ ;  /* 0x0000003f002b7c82 */ /* 0x000fe20008000000 */
[----:B------:R-:W-:Y:S02]  /*0b20*/  UMOV UR51, URZ ;  /* 0x0000003f00337c82 */ /* 0x000fe40008000000 */
[CC--:B------:R-:W-:Y:S02]  /*0b30*/  LEA.HI R5, R3.reuse, R236.reuse, RZ, 0x7 ;  /* 0x000000ec03057211 */ /* 0x0c0fe400078f38ff */
[----:B------:R-:W-:-:S02]  /*0b40*/  LEA.HI R0, R3, R236, RZ, 0x4 ;  /* 0x000000ec03007211 */ /* 0x000fc400078f20ff */
[----:B------:R-:W-:Y:S02]  /*0b50*/  LOP3.LUT R7, R5, 0xffffff80, RZ, 0xc0, !PT ;  /* 0xffffff8005077812 */ /* 0x000fe400078ec0ff */
[----:B------:R-:W-:Y:S02]  /*0b60*/  SHF.R.S32.HI R9, RZ, 0x4, R0 ;  /* 0x00000004ff097819 */ /* 0x000fe40000011400 */
[----:B------:R-:W-:Y:S01]  /*0b70*/  SHF.R.S32.HI R232, RZ, 0x7, R5 ;  /* 0x00000007ffe87819 */ /* 0x000fe20000011405 */
[----:B------:R-:W-:Y:S01]  /*0b80*/  IMAD.IADD R22, R236, 0x1, -R7 ;  /* 0x00000001ec167824 */ /* 0x000fe200078e0a07 */
[----:B------:R-:W-:Y:S02]  /*0b90*/  LEA.HI R2, R3, R236, RZ, 0x5 ;  /* 0x000000ec03027211 */ /* 0x000fe400078f28ff */
[----:B------:R-:W-:Y:S02]  /*0ba0*/  LOP3.LUT R7, R0, 0x3fffff0, RZ, 0xc0, !PT ;  /* 0x03fffff000077812 */ /* 0x000fe400078ec0ff */
[----:B------:R-:W-:Y:S01]  /*0bb0*/  SHF.R.S32.HI R11, RZ, 0x1f, R22 ;  /* 0x0000001fff0b7819 */ /* 0x000fe20000011416 */
[----:B------:R-:W-:Y:S01]  /*0bc0*/  IMAD.SHL.U32 R2, R2, 0x20, RZ ;  /* 0x0000002002027824 */ /* 0x000fe200078e00ff */
[----:B------:R-:W-:Y:S01]  /*0bd0*/  LEA.HI R0, R0, R9, RZ, 0x1 ;  /* 0x0000000900007211 */ /* 0x000fe200078f08ff */
[----:B------:R-:W-:Y:S01]  /*0be0*/  IMAD.IADD R7, R236, 0x1, -R7 ;  /* 0x00000001ec077824 */ /* 0x000fe200078e0a07 */
[----:B------:R-:W-:-:S02]  /*0bf0*/  LEA.HI R4, R11, R22, RZ, 0x2 ;  /* 0x000000160b047211 */ /* 0x000fc400078f10ff */
[----:B------:R-:W-:Y:S02]  /*0c00*/  LEA.HI R5, R5, R232, RZ, 0x1 ;  /* 0x000000e805057211 */ /* 0x000fe400078f08ff */
[--C-:B------:R-:W-:Y:S02]  /*0c10*/  SHF.R.S32.HI R6, RZ, 0x2, R4.reuse ;  /* 0x00000002ff067819 */ /* 0x100fe40000011404 */
[----:B------:R-:W-:Y:S02]  /*0c20*/  SHF.R.S32.HI R13, RZ, 0x1f, R4 ;  /* 0x0000001fff0d7819 */ /* 0x000fe40000011404 */
[----:B------:R-:W-:Y:S02]  /*0c30*/  LOP3.LUT R0, R0, 0x1ffffffe, RZ, 0xc0, !PT ;  /* 0x1ffffffe00007812 */ /* 0x000fe400078ec0ff */
[----:B------:R-:W-:Y:S02]  /*0c40*/  LEA.HI R13, R13, R6, RZ, 0x3 ;  /* 0x000000060d0d7211 */ /* 0x000fe400078f18ff */
[----:B------:R-:W-:Y:S01]  /*0c50*/  LOP3.LUT R5, R5, 0x3fffffe, RZ, 0xc0, !PT ;  /* 0x03fffffe05057812 */ /* 0x000fe200078ec0ff */
[----:B------:R-:W-:Y:S01]  /*0c60*/  IMAD.IADD R0, R9, 0x1, -R0 ;  /* 0x0000000109007824 */ /* 0x000fe200078e0a00 */
[----:B------:R-:W-:-:S02]  /*0c70*/  LOP3.LUT R13, R13, 0xfffffff8, RZ, 0xc0, !PT ;  /* 0xfffffff80d0d7812 */ /* 0x000fc400078ec0ff */
[----:B------:R-:W-:Y:S01]  /*0c80*/  LEA.HI R11, R11, R22, RZ, 0x5 ;  /* 0x000000160b0b7211 */ /* 0x000fe200078f28ff */
[----:B------:R-:W-:Y:S01]  /*0c90*/  IMAD.IADD R234, R232, 0x1, -R5 ;  /* 0x00000001e8ea7824 */ /* 0x000fe200078e0a05 */
[----:B------:R-:W-:Y:S01]  /*0ca0*/  LEA.HI R3, R3, R236, RZ, 0x3 ;  /* 0x000000ec03037211 */ /* 0x000fe200078f18ff */
[----:B------:R-:W-:Y:S01]  /*0cb0*/  IMAD.IADD R6, R6, 0x1, -R13 ;  /* 0x0000000106067824 */ /* 0x000fe200078e0a0d */
[----:B------:R-:W-:Y:S02]  /*0cc0*/  LOP3.LUT R2, R2, 0xfffffc00, RZ, 0xc0, !PT ;  /* 0xfffffc0002027812 */ /* 0x000fe400078ec0ff */
[----:B------:R-:W-:Y:S02]  /*0cd0*/  LOP3.LUT R9, R4, 0x7ffffffc, RZ, 0xc0, !PT ;  /* 0x7ffffffc04097812 */ /* 0x000fe400078ec0ff */
[----:B------:R-:W-:Y:S01]  /*0ce0*/  SHF.R.S32.HI R11, RZ, 0x5, R11 ;  /* 0x00000005ff0b7819 */ /* 0x000fe2000001140b */
[----:B------:R-:W-:Y:S01]  /*0cf0*/  IMAD R7, R7, 0x40, R2 ;  /* 0x0000004007077824 */ /* 0x000fe200078e0202 */
[----:B------:R-:W-:Y:S01]  /*0d00*/  LOP3.LUT R5, R3, 0x1ffffff8, RZ, 0xc0, !PT ;  /* 0x1ffffff803057812 */ /* 0x000fe200078ec0ff */
[----:B------:R-:W-:Y:S01]  /*0d10*/  IMAD.MOV.U32 R2, RZ, RZ, -0x2 ;  /* 0xfffffffeff027424 */ /* 0x000fe200078e00ff */
[----:B------:R-:W-:Y:S01]  /*0d20*/  SHF.R.S32.HI R18, RZ, 0x3, R3 ;  /* 0x00000003ff127819 */ /* 0x000fe20000011403 */
[----:B------:R-:W-:-:S02]  /*0d30*/  IMAD.IADD R9, R22, 0x1, -R9 ;  /* 0x0000000116097824 */ /* 0x000fc400078e0a09 */
[----:B------:R-:W-:Y:S02]  /*0d40*/  IMAD R11, R11, 0x10, R6 ;  /* 0x000000100b0b7824 */ /* 0x000fe400078e0206 */
[----:B------:R-:W-:Y:S02]  /*0d50*/  IMAD.IADD R5, R236, 0x1, -R5 ;  /* 0x00000001ec057824 */ /* 0x000fe400078e0a05 */
[----:B------:R-:W-:Y:S02]  /*0d60*/  IMAD R235, R0, 0x8, R7 ;  /* 0x0000000800eb7824 */ /* 0x000fe400078e0207 */
[----:B------:R-:W-:Y:S02]  /*0d70*/  IMAD R233, R9, R2, 0x80 ;  /* 0x0000008009e97424 */ /* 0x000fe400078e0202 */
[----:B------:R-:W-:Y:S02]  /*0d80*/  IMAD R234, R234, 0x40, R11 ;  /* 0x00000040eaea7824 */ /* 0x000fe400078e020b */
[----:B------:R-:W-:-:S07]  /*0d90*/  IMAD.SHL.U32 R16, R5, 0x8, RZ ;  /* 0x0000000805107824 */ /* 0x000fce00078e00ff */
.L_x_165:
[----:B0-----:R-:W0:Y:S01]  /*0da0*/  LDC.64 R2, c[0x0][0xc60] ;  /* 0x00031800ff027b82 */ /* 0x001e220000000a00 */
[----:B------:R-:W-:Y:S01]  /*0db0*/  ULDC.64 UR8, c[0x0][0x990] ;  /* 0x0002640000087ab9 */ /* 0x000fe20000000a00 */
[----:B------:R-:W-:Y:S01]  /*0dc0*/  ULDC UR4, c[0x0][0x428] ;  /* 0x00010a0000047ab9 */ /* 0x000fe20000000800 */
[----:B------:R-:W-:Y:S01]  /*0dd0*/  ULDC.64 UR6, c[0x0][0x998] ;  /* 0x0002660000067ab9 */ /* 0x000fe20000000a00 */
[----:B0-----:R-:W-:-:S06]  /*0de0*/  IMAD.WIDE R2, R83, 0x4, R2 ;  /* 0x0000000453027825 */ /* 0x001fcc00078e0202 */
[----:B--2---:R-:W2:Y:S01]  /*0df0*/  LDG.E R2, desc[UR46][R2.64] ;  /* 0x0000002e02027981 */ /* 0x004ea2000c1e1900 */
[----:B------:R-:W-:Y:S01]  /*0e00*/  UISETP.NE.U32.AND UP2, UPT, UR8, URZ, UPT ;  /* 0x0000003f0800728c */ /* 0x000fe2000bf45070 */
[----:B-1--45:R-:W-:Y:S01]  /*0e10*/  IMAD.MOV.U32 R9, RZ, RZ, 0x3f800000 ;  /* 0x3f800000ff097424 */ /* 0x032fe200078e00ff */
[----:B------:R-:W-:Y:S02]  /*0e20*/  UISETP.NE.AND UP3, UPT, UR4, 0x1, UPT ;  /* 0x000000010400788c */ /* 0x000fe4000bf65270 */
[----:B------:R-:W-:Y:S02]  /*0e30*/  UISETP.NE.AND.EX UP2, UPT, UR9, URZ, UPT, UP2 ;  /* 0x0000003f0900728c */ /* 0x000fe4000bf45320 */
[----:B------:R-:W-:-:S04]  /*0e40*/  UISETP.NE.U32.AND UP0, UPT, UR6, URZ, UPT ;  /* 0x0000003f0600728c */ /* 0x000fc8000bf05070 */
[----:B------:R-:W-:Y:S01]  /*0e50*/  UISETP.NE.AND.EX UP0, UPT, UR7, URZ, UPT, UP0 ;  /* 0x0000003f0700728c */ /* 0x000fe2000bf05300 */
[----:B------:R-:W-:Y:S02]  /*0e60*/  PLOP3.LUT P0, PT, PT, PT, UP2, 0x80, 0x0 ;  /* 0x000000000000781c */ /* 0x000fe40003f0f028 */
[----:B------:R-:W-:Y:S02]  /*0e70*/  @UP3 ULDC UR10, c[0x0][0x42c] ;  /* 0x00010b00000a3ab9 */ /* 0x000fe40000000800 */
[----:B------:R-:W-:Y:S01]  /*0e80*/  @UP2 ULDC.64 UR14, c[0x0][0x9a8] ;  /* 0x00026a00000e2ab9 */ /* 0x000fe20000000a00 */
[----:B------:R-:W-:Y:S01]  /*0e90*/  UIMAD.WIDE.U32 UR10, UR5, UR10, URZ ;  /* 0x0000000a050a72a5 */ /* 0x000fe2000f8e003f */
[----:B------:R-:W-:Y:S01]  /*0ea0*/  PLOP3.LUT P2, PT, PT, PT, UP0, 0x80, 0x0 ;  /* 0x000000000000781c */ /* 0x000fe20003f4f008 */
[----:B------:R-:W-:-:S03]  /*0eb0*/  @UP2 ULDC.64 UR18, c[0x0][0x9b0] ;  /* 0x00026c0000122ab9 */ /* 0x000fc60000000a00 */
[----:B------:R-:W-:Y:S01]  /*0ec0*/  @UP0 ULDC.64 UR16, c[0x0][0x9b8] ;  /* 0x00026e0000100ab9 */ /* 0x000fe20000000a00 */
[----:B------:R-:W-:Y:S01]  /*0ed0*/  IMAD.MOV.U32 R0, RZ, RZ, 0x3f800000 ;  /* 0x3f800000ff007424 */ /* 0x000fe200078e00ff */
[----:B--2---:R-:W-:-:S13]  /*0ee0*/  R2UR UR36, R2 ;  /* 0x00000000022472ca */ /* 0x004fda00000e0000 */
[----:B------:R-:W-:Y:S02]  /*0ef0*/  USHF.R.S32.HI UR37, URZ, 0x1f, UR36 ;  /* 0x0000001f3f257899 */ /* 0x000fe40008011424 */
[----:B------:R-:W-:Y:S02]  /*0f00*/  @UP2 UIMAD.WIDE.U32 UR12, UR36, UR14, URZ ;  /* 0x0000000e240c22a5 */ /* 0x000fe4000f8e003f */
[----:B------:R-:W-:-:S03]  /*0f10*/  @UP2 UIMAD UR4, UR37, UR14, URZ ;  /* 0x0000000e250422a4 */ /* 0x000fc6000f8e023f */
[----:B------:R-:W-:Y:S01]  /*0f20*/  @UP3 ULDC UR14, c[0x0][0x430] ;  /* 0x00010c00000e3ab9 */ /* 0x000fe20000000800 */
[----:B------:R-:W-:-:S03]  /*0f30*/  @UP2 UIMAD UR15, UR36, UR15, UR4 ;  /* 0x0000000f240f22a4 */ /* 0x000fc6000f8e0204 */
[----:B------:R-:W-:Y:S01]  /*0f40*/  UMOV UR4, UR5 ;  /* 0x0000000500047c82 */ /* 0x000fe20008000000 */
[----:B------:R-:W-:Y:S02]  /*0f50*/  @UP3 USHF.R.U32.HI UR4, URZ, UR14, UR11 ;  /* 0x0000000e3f043299 */ /* 0x000fe4000801160b */
[----:B------:R-:W-:Y:S02]  /*0f60*/  @UP0 UIMAD.WIDE.U32 UR10, UR36, UR16, URZ ;  /* 0x00000010240a02a5 */ /* 0x000fe4000f8e003f */
[----:B------:R-:W-:Y:S02]  /*0f70*/  @UP2 USHF.R.S32.HI UR14, URZ, 0x1f, UR4 ;  /* 0x0000001f3f0e2899 */ /* 0x000fe40008011404 */
[----:B------:R-:W-:Y:S02]  /*0f80*/  @UP0 UIMAD UR16, UR37, UR16, URZ ;  /* 0x00000010251002a4 */ /* 0x000fe4000f8e023f */
[----:B------:R-:W-:Y:S02]  /*0f90*/  @UP2 UIADD3 UR13, UR13, UR15, URZ ;  /* 0x0000000f0d0d2290 */ /* 0x000fe4000fffe03f */
[----:B------:R-:W-:-:S02]  /*0fa0*/  @UP2 UIMAD UR14, UR14, UR18, URZ ;  /* 0x000000120e0e22a4 */ /* 0x000fc4000f8e023f */
[----:B------:R-:W-:Y:S02]  /*0fb0*/  @UP0 UIMAD UR16, UR36, UR17, UR16 ;  /* 0x00000011241002a4 */ /* 0x000fe4000f8e0210 */
[----:B------:R-:W-:Y:S02]  /*0fc0*/  @UP0 USHF.R.S32.HI UR15, URZ, 0x1f, UR4 ;  /* 0x0000001f3f0f0899 */ /* 0x000fe40008011404 */
[----:B------:R-:W-:Y:S02]  /*0fd0*/  @UP2 UIMAD UR14, UR4, UR19, UR14 ;  /* 0x00000013040e22a4 */ /* 0x000fe4000f8e020e */
[----:B------:R-:W-:Y:S02]  /*0fe0*/  @UP2 UIMAD.WIDE.U32 UR12, UR4, UR18, UR12 ;  /* 0x00000012040c22a5 */ /* 0x000fe4000f8e000c */
[----:B------:R-:W-:Y:S01]  /*0ff0*/  @UP0 UIADD3 UR11, UR11, UR16, URZ ;  /* 0x000000100b0b0290 */ /* 0x000fe2000fffe03f */
[----:B------:R-:W-:Y:S01]  /*1000*/  @UP0 ULDC.64 UR18, c[0x0][0x9c0] ;  /* 0x0002700000120ab9 */ /* 0x000fe20000000a00 */
[----:B------:R-:W-:-:S02]  /*1010*/  @UP2 UIADD3 UR13, UR13, UR14, URZ ;  /* 0x0000000e0d0d2290 */ /* 0x000fc4000fffe03f */
[----:B------:R-:W-:Y:S02]  /*1020*/  @UP0 UIMAD UR15, UR15, UR18, URZ ;  /* 0x000000120f0f02a4 */ /* 0x000fe4000f8e023f */
[----:B------:R-:W-:Y:S02]  /*1030*/  @UP2 ULEA UR8, UP1, UR12, UR8, 0x2 ;  /* 0x000000080c082291 */ /* 0x000fe4000f82103f */
[----:B------:R-:W-:Y:S02]  /*1040*/  @UP0 UIMAD UR15, UR4, UR19, UR15 ;  /* 0x00000013040f02a4 */ /* 0x000fe4000f8e020f */
[----:B------:R-:W-:Y:S01]  /*1050*/  @UP0 UIMAD.WIDE.U32 UR10, UR4, UR18, UR10 ;  /* 0x00000012040a02a5 */ /* 0x000fe2000f8e000a */
[----:B------:R-:W-:Y:S02]  /*1060*/  ULDC.64 UR16, c[0x0][0xa28] ;  /* 0x00028a0000107ab9 */ /* 0x000fe40000000a00 */
[----:B------:R-:W-:Y:S01]  /*1070*/  ULDC.64 UR18, c[0x0][0xa20] ;  /* 0x0002880000127ab9 */ /* 0x000fe20000000a00 */
[----:B------:R-:W-:Y:S01]  /*1080*/  @UP2 ULEA.HI.X UR9, UR12, UR9, UR13, 0x2, UP1 ;  /* 0x000000090c092291 */ /* 0x000fe200088f140d */
[----:B---3--:R-:W-:Y:S01]  /*1090*/  IMAD.U32 R4, RZ, RZ, UR8 ;  /* 0x00000008ff047e24 */ /* 0x008fe2000f8e00ff */
[----:B------:R-:W-:-:S02]  /*10a0*/  UISETP.NE.U32.AND UP4, UPT, UR16, URZ, UPT ;  /* 0x0000003f1000728c */ /* 0x000fc4000bf85070 */
[----:B------:R-:W-:Y:S02]  /*10b0*/  UISETP.NE.U32.AND UP1, UPT, UR18, URZ, UPT ;  /* 0x0000003f1200728c */ /* 0x000fe4000bf25070 */
[----:B------:R-:W-:Y:S01]  /*10c0*/  UISETP.NE.AND.EX UP2, UPT, UR17, URZ, UPT, UP4 ;  /* 0x0000003f1100728c */ /* 0x000fe2000bf45340 */
[----:B------:R-:W-:Y:S01]  /*10d0*/  IMAD.U32 R5, RZ, RZ, UR9 ;  /* 0x00000009ff057e24 */ /* 0x000fe2000f8e00ff */
[----:B------:R-:W-:Y:S02]  /*10e0*/  UISETP.NE.AND.EX UP1, UPT, UR19, URZ, UPT, UP1 ;  /* 0x0000003f1300728c */ /* 0x000fe4000bf25310 */
[----:B------:R-:W-:Y:S02]  /*10f0*/  @UP0 UIADD3 UR4, UR11, UR15, URZ ;  /* 0x0000000f0b040290 */ /* 0x000fe4000fffe03f */
[----:B------:R-:W-:Y:S01]  /*1100*/  @UP0 ULEA UR12, UP4, UR10, UR6, 0x2 ;  /* 0x000000060a0c0291 */ /* 0x000fe2000f88103f */
[----:B------:R0:W2:Y:S03]  /*1110*/  @P0 LDG.E R9, desc[UR46][R4.64] ;  /* 0x0000002e04090981 */ /* 0x0000a6000c1e1900 */
[----:B------:R-:W-:-:S02]  /*1120*/  @UP0 ULEA.HI.X UR13, UR10, UR7, UR4, 0x2, UP4 ;  /* 0x000000070a0d0291 */ /* 0x000fc4000a0f1404 */
[----:B------:R-:W-:Y:S01]  /*1130*/  @UP2 ULEA UR6, UP0, UR36, UR16, 0x2 ;  /* 0x0000001024062291 */ /* 0x000fe2000f80103f */
[----:B------:R-:W-:Y:S01]  /*1140*/  IMAD.U32 R6, RZ, RZ, UR12 ;  /* 0x0000000cff067e24 */ /* 0x000fe2000f8e00ff */
[----:B------:R-:W-:Y:S01]  /*1150*/  @UP1 ULEA UR8, UP4, UR36, UR18, 0x2 ;  /* 0x0000001224081291 */ /* 0x000fe2000f88103f */
[----:B------:R-:W-:Y:S01]  /*1160*/  PLOP3.LUT P0, PT, PT, PT, UP2, 0x80, 0x0 ;  /* 0x000000000000781c */ /* 0x000fe20003f0f028 */
[----:B------:R-:W-:Y:S01]  /*1170*/  IMAD.U32 R7, RZ, RZ, UR13 ;  /* 0x0000000dff077e24 */ /* 0x000fe2000f8e00ff */
[----:B------:R-:W-:Y:S01]  /*1180*/  PLOP3.LUT P1, PT, PT, PT, UP1, 0x80, 0x0 ;  /* 0x000000000000781c */ /* 0x000fe20003f2f018 */
[----:B------:R-:W-:Y:S02]  /*1190*/  @UP2 ULEA.HI.X UR7, UR36, UR17, UR37, 0x2, UP0 ;  /* 0x0000001124072291 */ /* 0x000fe400080f1425 */
[----:B------:R-:W-:Y:S01]  /*11a0*/  @UP1 ULEA.HI.X UR9, UR36, UR19, UR37, 0x2, UP4 ;  /* 0x0000001324091291 */ /* 0x000fe2000a0f1425 */
[----:B------:R1:W2:Y:S01]  /*11b0*/  @P2 LDG.E R0, desc[UR46][R6.64] ;  /* 0x0000002e06002981 */ /* 0x0002a2000c1e1900 */
[----:B------:R-:W-:Y:S01]  /*11c0*/  IMAD.U32 R2, RZ, RZ, UR6 ;  /* 0x00000006ff027e24 */ /* 0x000fe2000f8e00ff */
[----:B------:R-:W-:Y:S01]  /*11d0*/  ULDC UR4, c[0x0][0x404] ;  /* 0x0001010000047ab9 */ /* 0x000fe20000000800 */
[----:B0-----:R-:W-:Y:S01]  /*11e0*/  IMAD.U32 R4, RZ, RZ, UR8 ;  /* 0x00000008ff047e24 */ /* 0x001fe2000f8e00ff */
[----:B------:R-:W-:Y:S01]  /*11f0*/  UMOV UR49, URZ ;  /* 0x0000003f00317c82 */ /* 0x000fe20008000000 */
[----:B------:R-:W-:Y:S01]  /*1200*/  IMAD.U32 R3, RZ, RZ, UR7 ;  /* 0x00000007ff037e24 */ /* 0x000fe2000f8e00ff */
[----:B------:R-:W-:Y:S01]  /*1210*/  ULDC.64 UR6, c[0x0][0x3f8] ;  /* 0x0000fe0000067ab9 */ /* 0x000fe20000000a00 */
[----:B------:R-:W-:Y:S01]  /*1220*/  IMAD.U32 R5, RZ, RZ, UR9 ;  /* 0x00000009ff057e24 */ /* 0x000fe2000f8e00ff */
[----:B------:R-:W-:Y:S01]  /*1230*/  UMOV UR42, UR5 ;  /* 0x00000005002a7c82 */ /* 0x000fe20008000000 */
[----:B------:R-:W-:Y:S01]  /*1240*/  @UP3 ULDC UR8, c[0x0][0x42c] ;  /* 0x00010b0000083ab9 */ /* 0x000fe20000000800 */
[----:B------:R-:W3:Y:S04]  /*1250*/  @P0 LDG.E R2, desc[UR46][R2.64] ;  /* 0x0000002e02020981 */ /* 0x000ee8000c1e1900 */
[----:B------:R-:W4:Y:S01]  /*1260*/  @P1 LDG.E R4, desc[UR46][R4.64] ;  /* 0x0000002e04041981 */ /* 0x000f22000c1e1900 */
[----:B------:R-:W-:-:S03]  /*1270*/  UISETP.NE.U32.AND UP0, UPT, UR6, URZ, UPT ;  /* 0x0000003f0600728c */ /* 0x000fc6000bf05070 */
[----:B------:R-:W-:Y:S01]  /*1280*/  ULDC UR6, c[0x0][0x2e0] ;  /* 0x0000b80000067ab9 */ /* 0x000fe20000000800 */
[----:B------:R-:W-:-:S03]  /*1290*/  UISETP.NE.AND.EX UP0, UPT, UR7, URZ, UPT, UP0 ;  /* 0x0000003f0700728c */ /* 0x000fc6000bf05300 */
[----:B------:R-:W-:Y:S01]  /*12a0*/  ULDC UR7, c[0x0][0x988] ;  /* 0x0002620000077ab9 */ /* 0x000fe20000000800 */
[----:B------:R-:W-:-:S04]  /*12b0*/  USEL UR4, UR4, 0x1, UP0 ;  /* 0x0000000104047887 */ /* 0x000fc80008000000 */
[----:B------:R-:W-:Y:S01]  /*12c0*/  UIMAD UR4, UR4, UR6, URZ ;  /* 0x00000006040472a4 */ /* 0x000fe2000f8e023f */
        /* <DEDUP_REMOVED lines=55> */
[----:B------:R-:W-:Y:S01]  /*1640*/  CS2R R164, SRZ ;  /* 0x0000000000a47805 */ /* 0x000fe2000001ff00 */
[----:B------:R-:W-:Y:S01]  /*1650*/  IMAD.MOV.U32 R13, RZ, RZ, RZ ;  /* 0x000000ffff0d7224 */ /* 0x000fe200078e00ff */
[----:B------:R-:W-:Y:S01]  /*1660*/  CS2R R166, SRZ ;  /* 0x0000000000a67805 */ /* 0x000fe2000001ff00 */
[----:B------:R-:W-:Y:S01]  /*1670*/  IMAD.MOV.U32 R11, RZ, RZ, RZ ;  /* 0x000000ffff0b7224 */ /* 0x000fe200078e00ff */
[----:B-1----:R-:W-:Y:S01]  /*1680*/  CS2R R6, SRZ ;  /* 0x0000000000067805 */ /* 0x002fe2000001ff00 */
[----:B------:R-:W-:Y:S02]  /*1690*/  IMAD.MOV.U32 R168, RZ, RZ, RZ ;  /* 0x000000ffffa87224 */ /* 0x000fe400078e00ff */
[----:B------:R-:W-:Y:S02]  /*16a0*/  IMAD.MOV.U32 R170, RZ, RZ, RZ ;  /* 0x000000ffffaa7224 */ /* 0x000fe400078e00ff */
[----:B--2---:R-:W-:-:S04]  /*16b0*/  FMUL.FTZ R0, R9, R0 ;  /* 0x0000000009007220 */ /* 0x004fc80000410000 */
[----:B------:R-:W-:Y:S01]  /*16c0*/  FMUL.FTZ R0, R0, UR7 ;  /* 0x0000000700007c20 */ /* 0x000fe20008410000 */
[----:B------:R-:W-:-:S04]  /*16d0*/  IMAD.MOV.U32 R9, RZ, RZ, RZ ;  /* 0x000000ffff097224 */ /* 0x000fc800078e00ff */
[----:B------:R-:W-:Y:S02]  /*16e0*/  R2UR UR38, R0 ;  /* 0x00000000002672ca */ /* 0x000fe400000e0000 */
[----:B---3--:R-:W-:Y:S02]  /*16f0*/  @P0 R2UR UR49, R2 ;  /* 0x00000000023102ca */ /* 0x008fe400000e0000 */
[----:B----4-:R-:W-:Y:S01]  /*1700*/  @P1 R2UR UR4, R4 ;  /* 0x00000000040412ca */ /* 0x010fe200000e0000 */
[----:B------:R-:W-:Y:S01]  /*1710*/  IMAD.MOV.U32 R0, RZ, RZ, RZ ;  /* 0x000000ffff007224 */ /* 0x000fe200078e00ff */
[----:B------:R-:W-:Y:S01]  /*1720*/  PLOP3.LUT P0, PT, PT, PT, PT, 0x80, 0x0 ;  /* 0x000000000000781c */ /* 0x000fe20003f0f070 */
[----:B------:R-:W-:Y:S01]  /*1730*/  IMAD.MOV.U32 R4, RZ, RZ, RZ ;  /* 0x000000ffff047224 */ /* 0x000fe200078e00ff */
[----:B------:R-:W-:Y:S11]  /*1740*/  @P1 BRA `(.L_x_122) ;  /* 0x0000000000341947 */ /* 0x000ff60003800000 */
[----:B------:R-:W-:Y:S02]  /*1750*/  ULDC.64 UR6, c[0x0][0xa08] ;  /* 0x0002820000067ab9 */ /* 0x000fe40000000a00 */
[----:B------:R-:W-:-:S04]  /*1760*/  ISETP.NE.U32.AND P1, PT, RZ, UR6, PT ;  /* 0x00000006ff007c0c */ /* 0x000fc8000bf25070 */
[----:B------:R-:W-:-:S13]  /*1770*/  ISETP.NE.AND.EX P1, PT, RZ, UR7, PT, P1 ;  /* 0x00000007ff007c0c */ /* 0x000fda000bf25310 */
[----:B------:R-:W-:Y:S05]  /*1780*/  @!P1 BRA `(.L_x_122) ;  /* 0x0000000000249947 */ /* 0x000fea0003800000 */
[----:B------:R-:W-:Y:S02]  /*1790*/  ULDC.64 UR6, c[0x0][0xa08] ;  /* 0x0002820000067ab9 */ /* 0x000fe40000000a00 */
[----:B------:R-:W-:-:S06]  /*17a0*/  UIMAD.WIDE UR6, UR36, 0x4, UR6 ;  /* 0x00000004240678a5 */ /* 0x000fcc000f8e0206 */
[----:B------:R-:W-:Y:S02]  /*17b0*/  IMAD.U32 R2, RZ, RZ, UR6 ;  /* 0x00000006ff027e24 */ /* 0x000fe4000f8e00ff */
[----:B------:R-:W-:-:S05]  /*17c0*/  IMAD.U32 R3, RZ, RZ, UR7 ;  /* 0x00000007ff037e24 */ /* 0x000fca000f8e00ff */
[----:B------:R-:W2:Y:S04]  /*17d0*/  LDG.E R8, desc[UR46][R2.64] ;  /* 0x0000002e02087981 */ /* 0x000ea8000c1e1900 */
[----:B------:R-:W3:Y:S01]  /*17e0*/  LDG.E R5, desc[UR46][R2.64+0x4] ;  /* 0x0000042e02057981 */ /* 0x000ee2000c1e1900 */
[----:B--2---:R-:W-:Y:S02]  /*17f0*/  R2UR UR4, R8 ;  /* 0x00000000080472ca */ /* 0x004fe400000e0000 */
[----:B---3--:R-:W-:-:S13]  /*1800*/  R2UR UR6, R5 ;  /* 0x00000000050672ca */ /* 0x008fda00000e0000 */
[----:B------:R-:W-:-:S12]  /*1810*/  UIADD3 UR4, -UR4, UR6, URZ ;  /* 0x0000000604047290 */ /* 0x000fd8000fffe13f */
.L_x_122:
[----:B------:R-:W-:Y:S01]  /*1820*/  UIADD3 UR49, -UR49, UR4, URZ ;  /* 0x0000000431317290 */ /* 0x000fe2000fffe13f */
[----:B------:R-:W-:Y:S01]  /*1830*/  IMAD.MOV.U32 R12, RZ, RZ, RZ ;  /* 0x000000ffff0c7224 */ /* 0x000fe200078e00ff */
[----:B------:R-:W-:Y:S01]  /*1840*/  UIMAD.WIDE.U32 UR6, UR5, UR8, URZ ;  /* 0x00000008050672a5 */ /* 0x000fe2000f8e003f */
[----:B------:R-:W-:Y:S01]  /*1850*/  IMAD.MOV.U32 R169, RZ, RZ, RZ ;  /* 0x000000ffffa97224 */ /* 0x000fe200078e00ff */
[----:B------:R-:W-:Y:S01]  /*1860*/  UISETP.GE.AND UP0, UPT, UR49, 0x1, UPT ;  /* 0x000000013100788c */ /* 0x000fe2000bf06270 */
[----:B------:R-:W-:Y:S01]  /*1870*/  IMAD.MOV.U32 R172, RZ, RZ, RZ ;  /* 0x000000ffffac7224 */ /* 0x000fe200078e00ff */
[----:B------:R-:W-:Y:S01]  /*1880*/  UIADD3 UR4, UR49, 0x7f, URZ ;  /* 0x0000007f31047890 */ /* 0x000fe2000fffe03f */
[----:B------:R-:W-:Y:S01]  /*1890*/  IMAD.MOV.U32 R8, RZ, RZ, RZ ;  /* 0x000000ffff087224 */ /* 0x000fe200078e00ff */
[----:B------:R-:W-:Y:S01]  /*18a0*/  @UP3 ULDC UR9, c[0x0][0x430] ;  /* 0x00010c0000093ab9 */ /* 0x000fe20000000800 */
[----:B------:R-:W-:Y:S01]  /*18b0*/  UMOV UR39, UR5 ;  /* 0x0000000500277c82 */ /* 0x000fe20008000000 */
[----:B------:R-:W-:Y:S01]  /*18c0*/  PLOP3.LUT P1, PT, PT, PT, UP0, 0x80, 0x0 ;  /* 0x000000000000781c */ /* 0x000fe20003f2f008 */
[----:B------:R-:W-:Y:S01]  /*18d0*/  USHF.R.S32.HI UR8, URZ, 0x1f, UR4 ;  /* 0x0000001f3f087899 */ /* 0x000fe20008011404 */
[----:B------:R-:W-:Y:S01]  /*18e0*/  IMAD.MOV.U32 R3, RZ, RZ, RZ ;  /* 0x000000ffff037224 */ /* 0x000fe200078e00ff */
[----:B------:R-:W-:Y:S01]  /*18f0*/  @UP3 USHF.R.U32.HI UR42, URZ, UR9, UR7 ;  /* 0x000000093f2a3299 */ /* 0x000fe20008011607 */
[----:B------:R-:W-:Y:S01]  /*1900*/  IMAD.MOV.U32 R171, RZ, RZ, RZ ;  /* 0x000000ffffab7224 */ /* 0x000fe200078e00ff */
[----:B------:R-:W-:Y:S01]  /*1910*/  ULEA.HI UR8, UR8, UR4, URZ, 0x7 ;  /* 0x0000000408087291 */ /* 0x000fe2000f8f383f */
[----:B------:R-:W-:-:S02]  /*1920*/  IMAD.MOV.U32 R174, RZ, RZ, RZ ;  /* 0x000000ffffae7224 */ /* 0x000fc400078e00ff */
[----:B------:R-:W-:Y:S02]  /*1930*/  IMAD.MOV.U32 R10, RZ, RZ, RZ ;  /* 0x000000ffff0a7224 */ /* 0x000fe400078e00ff */
[----:B------:R-:W-:-:S03]  /*1940*/  IMAD.MOV.U32 R5, RZ, RZ, RZ ;  /* 0x000000ffff057224 */ /* 0x000fc600078e00ff */
[----:B------:R-:W-:Y:S05]  /*1950*/  @!P1 BRA `(.L_x_123) ;  /* 0x00000060002c9947 */ /* 0x000fea0003800000 */
[----:B------:R-:W0:Y:S01]  /*1960*/  SHFL.IDX PT, R0, R232, RZ, 0x1f ;  /* 0x00001fffe8007589 */ /* 0x000e2200000e0000 */
[----:B------:R-:W1:Y:S01]  /*1970*/  S2UR UR6, SR_CgaCtaId ;  /* 0x00000000000679c3 */ /* 0x000e620000008800 */
[----:B------:R-:W-:Y:S01]  /*1980*/  UMOV UR5, 0x400 ;  /* 0x0000040000057882 */ /* 0x000fe20000000000 */
[----:B------:R-:W-:Y:S01]  /*1990*/  USHF.R.S32.HI UR48, URZ, 0x7, UR8 ;  /* 0x000000073f307899 */ /* 0x000fe20008011408 */
[----:B0-----:R-:W-:Y:S01]  /*19a0*/  R2UR UR41, R0 ;  /* 0x00000000002972ca */ /* 0x001fe200000e0000 */
[----:B-1----:R-:W-:-:S04]  /*19b0*/  ULEA UR5, UR6, UR5, 0x18 ;  /* 0x0000000506057291 */ /* 0x002fc8000f8ec03f */
[----:B------:R-:W-:-:S04]  /*19c0*/  UIADD3 UR5, UR5, 0x20400, URZ ;  /* 0x0002040005057890 */ /* 0x000fc8000fffe03f */
[----:B------:R-:W-:-:S04]  /*19d0*/  ULOP3.LUT UP0, URZ, UR5, 0x3ff, URZ, 0xc0, !UPT ;  /* 0x000003ff053f7892 */ /* 0x000fc8000f80c03f */
[----:B------:R-:W-:Y:S02]  /*19e0*/  ULEA.HI UR4, UR41, UR41, URZ, 0x1 ;  /* 0x0000002929047291 */ /* 0x000fe4000f8f083f */
[----:B------:R-:W-:Y:S02]  /*19f0*/  PLOP3.LUT P0, PT, PT, PT, UP0, 0x80, 0x0 ;  /* 0x000000000000781c */ /* 0x000fe40003f0f008 */
[----:B------:R-:W-:-:S04]  /*1a00*/  ULOP3.LUT UR4, UR4, 0x1e, URZ, 0xc0, !UPT ;  /* 0x0000001e04047892 */ /* 0x000fc8000f8ec03f */
[----:B------:R-:W-:-:S04]  /*1a10*/  UIADD3 UR4, UR41, -UR4, URZ ;  /* 0x8000000429047290 */ /* 0x000fc8000fffe03f */
[----:B------:R-:W-:-:S04]  /*1a20*/  ULEA UR4, UR4, UR5, 0xd ;  /* 0x0000000504047291 */ /* 0x000fc8000f8e683f */
[----:B------:R-:W-:-:S04]  /*1a30*/  USHF.R.U32.HI UR4, URZ, 0x4, UR4 ;  /* 0x000000043f047899 */ /* 0x000fc80008011604 */
[----:B------:R-:W-:Y:S01]  /*1a40*/  ULOP3.LUT UR52, UR4, 0x3fff, URZ, 0xc0, !UPT ;  /* 0x00003fff04347892 */ /* 0x000fe2000f8ec03f */
[----:B------:R-:W-:Y:S11]  /*1a50*/  @!P0 BRA `(.L_x_124) ;  /* 0x0000000000408947 */ /* 0x000ff60003800000 */
[----:B------:R-:W-:Y:S01]  /*1a60*/  MOV R0, 0x0 ;  /* 0x0000000000007802 */ /* 0x000fe20000000f00 */
[----:B------:R-:W-:Y:S01]  /*1a70*/  ULDC.64 UR4, c[0x4][0x198] ;  /* 0x0100660000047ab9 */ /* 0x000fe20000000a00 */
[----:B------:R-:W-:Y:S01]  /*1a80*/  ULDC.64 UR6, c[0x4][0xa0] ;  /* 0x0100280000067ab9 */ /* 0x000fe20000000a00 */
[----:B------:R-:W-:Y:S01]  /*1a90*/  IMAD.U32 R4, RZ, RZ, UR4 ;  /* 0x00000004ff047e24 */ /* 0x000fe2000f8e00ff */
[----:B------:R0:W1:Y:S01]  /*1aa0*/  LDC.64 R2, c[0x4][R0] ;  /* 0x0100000000027b82 */ /* 0x0000620000000a00 */
        /* <DEDUP_REMOVED lines=8> */
[----:B0-----:R-:W-:-:S07]  /*1b30*/  IMAD.MOV.U32 R13, RZ, RZ, RZ ;  /* 0x000000ffff0d7224 */ /* 0x001fce00078e00ff */
[----:B------:R-:W-:-:S07]  /*1b40*/  LEPC R20, `(.L_x_124) ;  /* 0x000000001014794e */ /* 0x000fce0000000000 */
[----:B-1----:R-:W-:Y:S05]  /*1b50*/  CALL.ABS.NOINC R2 ;  /* 0x0000000002007343 */ /* 0x002fea0003c00000 */
.L_x_124:
[----:B------:R-:W0:Y:S01]  /*1b60*/  S2UR UR5, SR_CgaCtaId ;  /* 0x00000000000579c3 */ /* 0x000e220000008800 */
[----:B------:R-:W-:Y:S01]  /*1b70*/  ULEA.HI UR4, UR44, UR44, URZ, 0x1 ;  /* 0x0000002c2c047291 */ /* 0x000fe2000f8f083f */
[----:B------:R-:W-:-:S03]  /*1b80*/  MOV R3, 0x400 ;  /* 0x0000040000037802 */ /* 0x000fc60000000f00 */
[----:B------:R-:W-:-:S04]  /*1b90*/  ULOP3.LUT UR4, UR4, 0xfffffffe, URZ, 0xc0, !UPT ;  /* 0xfffffffe04047892 */ /* 0x000fc8000f8ec03f */
[----:B------:R-:W-:-:S06]  /*1ba0*/  UIADD3 UR4, UR44, -UR4, URZ ;  /* 0x800000042c047290 */ /* 0x000fcc000fffe03f */
[----:B------:R-:W-:Y:S02]  /*1bb0*/  IMAD.U32 R4, RZ, RZ, UR4 ;  /* 0x00000004ff047e24 */ /* 0x000fe4000f8e00ff */
[----:B0-----:R-:W-:-:S05]  /*1bc0*/  IMAD.U32 R2, RZ, RZ, UR5 ;  /* 0x00000005ff027e24 */ /* 0x001fca000f8e00ff */
[----:B------:R-:W-:Y:S02]  /*1bd0*/  LEA R0, R2, R3, 0x18 ;  /* 0x0000000302007211 */ /* 0x000fe400078ec0ff */
[----:B------:R-:W-:Y:S01]  /*1be0*/  SHF.L.U32 R3, R4, 0x1f, RZ ;  /* 0x0000001f04037819 */ /* 0x000fe200000006ff */
[----:B------:R-:W-:-:S03]  /*1bf0*/  IMAD.U32 R4, RZ, RZ, UR45 ;  /* 0x0000002dff047e24 */ /* 0x000fc6000f8e00ff */
[----:B------:R-:W0:Y:S02]  /*1c00*/  SYNCS.PHASECHK.TRANS64.TRYWAIT P1, [R0+URZ+0x38800], R3 ;  /* 0x03880003000075a7 */ /* 0x000e24000802017f */
[----:B------:R-:W-:Y:S01]  /*1c10*/  ISETP.NE.AND P0, PT, R4, 0x3, PT ;  /* 0x000000030400780c */ /* 0x000fe20003f05270 */
[----:B0-----:R-:W-:-:S12]  /*1c20*/  @!P1 BRA `(.L_x_125) ;  /* 0x000000e800349947 */ /* 0x001fd80003800000 */
.L_x_252:
[----:B------:R-:W-:Y:S05]  /*1c30*/  @!P0 BRA `(.L_x_126) ;  /* 0x0000000000048947 */ /* 0x000fea0003800000 */
[----:B------:R-:W-:Y:S01]  /*1c40*/  BPT.TRAP 0x1 ;  /* 0x000000040000795c */ /* 0x000fe20000300000 */
.L_x_126:
[----:B0-----:R-:W-:Y:S02]  /*1c50*/  IMAD.U32 R3, RZ, RZ, UR51 ;  /* 0x00000033ff037e24 */ /* 0x001fe4000f8e00ff */
[----:B------:R-:W-:Y:S02]  /*1c60*/  IMAD.U32 R5, RZ, RZ, UR43 ;  /* 0x0000002bff057e24 */ /* 0x000fe4000f8e00ff */
[----:B------:R-:W-:-:S03]  /*1c70*/  IMAD R4, R3, 0x8, R0 ;  /* 0x0000000803047824 */ /* 0x000fc600078e0200 */
[----:B------:R-:W-:-:S04]  /*1c80*/  SHF.L.U32 R3, R5, 0x1f, RZ ;  /* 0x0000001f05037819 */ /* 0x000fc800000006ff */
[----:B------:R0:W1:Y:S01]  /*1c90*/  SYNCS.PHASECHK.TRANS64.TRYWAIT P1, [R4+URZ+0x38830], R3 ;  /* 0x03883003040075a7 */ /* 0x000062000802017f */
[----:B------:R-:W-:Y:S05]  /*1ca0*/  @!P0 BRA `(.L_x_127) ;  /* 0x0000000000048947 */ /* 0x000fea0003800000 */
[----:B------:R-:W-:Y:S01]  /*1cb0*/  BPT.TRAP 0x1 ;  /* 0x000000040000795c */ /* 0x000fe20000300000 */
.L_x_127:
[----:B------:R-:W2:Y:S01]  /*1cc0*/  S2R R5, SR_TID.X ;  /* 0x0000000000057919 */ /* 0x000ea20000002100 */
[----:B------:R-:W-:Y:S01]  /*1cd0*/  IMAD.MOV.U32 R151, RZ, RZ, RZ ;  /* 0x000000ffff977224 */ /* 0x000fe200078e00ff */
[----:B--2---:R-:W-:Y:S01]  /*1ce0*/  LOP3.LUT P2, RZ, R5, 0x7f, RZ, 0xc0, !PT ;  /* 0x0000007f05ff7812 */ /* 0x004fe2000784c0ff */
[----:B-1----:R-:W-:-:S12]  /*1cf0*/  @P1 BRA `(.L_x_128) ;  /* 0x0000000000081947 */ /* 0x002fd80003800000 */
[----:B------:R-:W1:Y:S02]  /*1d00*/  SYNCS.PHASECHK.TRANS64.TRYWAIT P1, [R4+URZ+0x38830], R3 ;  /* 0x03883003040075a7 */ /* 0x000e64000802017f */
[----:B-1----:R-:W-:Y:S05]  /*1d10*/  @!P1 BRA `(.L_x_129) ;  /* 0x000000e8000c9947 */ /* 0x002fea0003800000 */
.L_x_128:
[----:B------:R-:W-:Y:S05]  /*1d20*/  WARPSYNC.ALL ;  /* 0x0000000000007948 */ /* 0x000fea0003800000 */
[----:B------:R-:W-:Y:S01]  /*1d30*/  R2UR UR4, R0 ;  /* 0x00000000000472ca */ /* 0x000fe200000e0000 */
[----:B------:R-:W-:Y:S01]  /*1d40*/  ULOP3.LUT UR32, UR52, 0x10000, URZ, 0xfc, !UPT ;  /* 0x0001000034207892 */ /* 0x000fe2000f8efc3f */
[----:B------:R-:W-:Y:S01]  /*1d50*/  WARPGROUP.ARRIVE ;  /* 0x00000000000079c5 */ /* 0x000fe20000000000 */
[----:B------:R-:W-:Y:S01]  /*1d60*/  UMOV UR33, 0x40000040 ;  /* 0x4000004000217882 */ /* 0x000fe20000000000 */
[----:B------:R-:W-:Y:S01]  /*1d70*/  UMOV UR35, 0x40000040 ;  /* 0x4000004000237882 */ /* 0x000fe20000000000 */
[----:B------:R-:W-:Y:S01]  /*1d80*/  UMOV UR5, 0x40000040 ;  /* 0x4000004000057882 */ /* 0x000fe20000000000 */
[----:B------:R-:W-:Y:S01]  /*1d90*/  UMOV UR7, 0x40000040 ;  /* 0x4000004000077882 */ /* 0x000fe20000000000 */
[----:B------:R-:W-:Y:S01]  /*1da0*/  UIADD3 UR8, UR32, 0x4, URZ ;  /* 0x0000000420087890 */ /* 0x000fe2000fffe03f */
[----:B01----:R-:W-:Y:S01]  /*1db0*/  VIADD R3, R233, UR49 ;  /* 0x00000031e9037c36 */ /* 0x003fe20008000000 */
[----:B------:R-:W-:Y:S01]  /*1dc0*/  UMOV UR9, 0x40000040 ;  /* 0x4000004000097882 */ /* 0x000fe20000000000 */
[----:B------:R-:W-:Y:S01]  /*1dd0*/  UMOV UR11, 0x40000040 ;  /* 0x40000040000b7882 */ /* 0x000fe20000000000 */
[----:B------:R-:W-:Y:S01]  /*1de0*/  UIADD3 UR12, UR32, 0x6, URZ ;  /* 0x00000006200c7890 */ /* 0x000fe2000fffe03f */
[----:B------:R-:W-:Y:S01]  /*1df0*/  IMAD.U32 R6, RZ, RZ, UR48 ;  /* 0x00000030ff067e24 */ /* 0x000fe2000f8e00ff */
[----:B------:R-:W-:Y:S01]  /*1e00*/  UIADD3 UR4, UR4, 0x28400, URZ ;  /* 0x0002840004047890 */ /* 0x000fe2000fffe03f */
[----:B------:R-:W-:Y:S01]  /*1e10*/  P2R R12, PR, RZ, 0x1 ;  /* 0x00000001ff0c7803 */ /* 0x000fe20000000000 */
[----:B------:R-:W-:Y:S01]  /*1e20*/  UMOV UR13, 0x40000040 ;  /* 0x40000040000d7882 */ /* 0x000fe20000000000 */
[----:B------:R-:W-:Y:S01]  /*1e30*/  UMOV UR15, 0x40000040 ;  /* 0x40000040000f7882 */ /* 0x000fe20000000000 */
[----:B------:R-:W-:Y:S01]  /*1e40*/  USHF.R.U32.HI UR4, URZ, 0x4, UR4 ;  /* 0x000000043f047899 */ /* 0x000fe20008011604 */
[----:B------:R-:W-:Y:S01]  /*1e50*/  IMAD R5, R6, -0x80, R3 ;  /* 0xffffff8006057824 */ /* 0x000fe200078e0203 */
[----:B------:R-:W-:Y:S01]  /*1e60*/  UIADD3 UR16, UR32, 0x400, URZ ;  /* 0x0000040020107890 */ /* 0x000fe2000fffe03f */
[----:B------:R-:W0:Y:S01]  /*1e70*/  S2R R89, SR_TID.X ;  /* 0x0000000000597919 */ /* 0x000e220000002100 */
[----:B------:R-:W-:Y:S01]  /*1e80*/  ULOP3.LUT UR4, UR4, 0x3fff, URZ, 0xc0, !UPT ;  /* 0x00003fff04047892 */ /* 0x000fe2000f8ec03f */
[----:B------:R-:W-:Y:S01]  /*1e90*/  IMAD.MOV.U32 R150, RZ, RZ, R151 ;  /* 0x000000ffff967224 */ /* 0x000fe200078e0097 */
[----:B------:R-:W-:Y:S01]  /*1ea0*/  UMOV UR17, 0x40000040 ;  /* 0x4000004000117882 */ /* 0x000fe20000000000 */
[----:B------:R-:W-:Y:S01]  /*1eb0*/  UMOV UR19, 0x40000040 ;  /* 0x4000004000137882 */ /* 0x000fe20000000000 */
[----:B------:R-:W-:Y:S01]  /*1ec0*/  ULOP3.LUT UR50, UR4, 0x10000, URZ, 0xfc, !UPT ;  /* 0x0001000004327892 */ /* 0x000fe2000f8efc3f */
[C---:B------:R-:W-:Y:S01]  /*1ed0*/  ISETP.GT.AND P3, PT, R5.reuse, RZ, PT ;  /* 0x000000ff0500720c */ /* 0x040fe20003f64270 */
[----:B------:R-:W-:Y:S01]  /*1ee0*/  UIADD3 UR4, UR32, 0x2, URZ ;  /* 0x0000000220047890 */ /* 0x000fe2000fffe03f */
[C---:B------:R-:W-:Y:S01]  /*1ef0*/  ISETP.GT.AND P1, PT, R5.reuse, 0x1, PT ;  /* 0x000000010500780c */ /* 0x040fe20003f24270 */
[----:B------:R-:W-:Y:S01]  /*1f00*/  ULEA UR34, UR51, UR50, 0xb ;  /* 0x0000003233227291 */ /* 0x000fe2000f8e583f */
[C---:B------:R-:W-:Y:S01]  /*1f10*/  ISETP.GT.AND P2, PT, R5.reuse, 0x8, PT ;  /* 0x000000080500780c */ /* 0x040fe20003f44270 */
[----:B------:R-:W-:Y:S01]  /*1f20*/  UIADD3 UR20, UR32, 0x402, URZ ;  /* 0x0000040220147890 */ /* 0x000fe2000fffe03f */
[C---:B------:R-:W-:Y:S01]  /*1f30*/  ISETP.GT.AND P5, PT, R5.reuse, 0x9, PT ;  /* 0x000000090500780c */ /* 0x040fe20003fa4270 */
[----:B------:R-:W-:Y:S01]  /*1f40*/  UIADD3 UR6, UR34, 0x2, URZ ;  /* 0x0000000222067890 */ /* 0x000fe2000fffe03f */
[C---:B------:R-:W-:Y:S01]  /*1f50*/  ISETP.GT.AND P4, PT, R5.reuse, 0x10, PT ;  /* 0x000000100500780c */ /* 0x040fe20003f84270 */
[----:B------:R-:W-:Y:S01]  /*1f60*/  UIADD3 UR10, UR34, 0x4, URZ ;  /* 0x00000004220a7890 */ /* 0x000fe2000fffe03f */
[----:B------:R-:W-:Y:S01]  /*1f70*/  ISETP.GT.AND P0, PT, R5, 0x59, PT ;  /* 0x000000590500780c */ /* 0x000fe20003f04270 */
[----:B------:R-:W-:-:S02]  /*1f80*/  UIADD3 UR14, UR34, 0x6, URZ ;  /* 0x00000006220e7890 */ /* 0x000fc4000fffe03f */
[----:B------:R-:W-:Y:S01]  /*1f90*/  QGMMA.64x128x32.F32.E4M3.E4M3 R24, gdesc[UR32], RZ, !UPT, gsb0 ;  /* 0x01e00000201879f3 */ /* 0x000fe2000c0008ff */
[----:B------:R-:W-:Y:S01]  /*1fa0*/  UIADD3 UR18, UR34, 0x400, URZ ;  /* 0x0000040022127890 */ /* 0x000fe2000fffe03f */
[----:B------:R-:W-:Y:S01]  /*1fb0*/  ISETP.GT.AND P6, PT, R5, 0x60, PT ;  /* 0x000000600500780c */ /* 0x000fe20003fc4270 */
        /* <DEDUP_REMOVED lines=70> */
[----:B------:R-:W-:Y:S01]  /*2420*/  IMAD.MOV.U32 R91, RZ, RZ, R151 ;  /* 0x000000ffff5b7224 */ /* 0x000fe200078e0097 */
[----:B------:R-:W-:Y:S02]  /*2430*/  WARPGROUP.DEPBAR.LE gsb0, 0x0 ;  /* 0x00008000000079c5 */ /* 0x000fe40000010000 */
[----:B------:R-:W-:-:S06]  /*2440*/  WARPGROUP.ARRIVE ;  /* 0x00000000000079c5 */ /* 0x000fcc0000000000 */
        /* <DEDUP_REMOVED lines=134> */
[----:B------:R-:W1:Y:S01]  /*2cb0*/  SHFL.BFLY PT, R3, R6, 0x2, 0x1f ;  /* 0x0c401f0006037f89 */ /* 0x000e6200000e0000 */
        /* <DEDUP_REMOVED lines=12> */
[----:B-1----:R-:W-:Y:S02]  /*2d80*/  FMNMX.FTZ R7, R6, R3, !PT ;  /* 0x0000000306077209 */ /* 0x002fe40007810000 */
[----:B------:R-:W-:-:S03]  /*2d90*/  ISETP.NE.AND P0, PT, R12, RZ, PT ;  /* 0x000000ff0c00720c */ /* 0x000fc60003f05270 */
[----:B------:R-:W1:Y:S02]  /*2da0*/  SHFL.BFLY PT, R8, R7, 0x1, 0x1f ;  /* 0x0c201f0007087f89 */ /* 0x000e6400000e0000 */
[----:B-1----:R-:W-:Y:S01]  /*2db0*/  FMNMX.FTZ R3, R7, R8, !PT ;  /* 0x0000000807037209 */ /* 0x002fe20007810000 */
        /* <DEDUP_REMOVED lines=12> */
[----:B------:R-:W-:Y:S01]  /*2e80*/  IMAD.U32 R41, RZ, RZ, UR38 ;  /* 0x00000026ff297e24 */ /* 0x000fe2000f8e00ff */
[----:B------:R-:W-:Y:S01]  /*2e90*/  FMNMX.FTZ R9, R31, R6, !PT ;  /* 0x000000061f097209 */ /* 0x000fe20007810000 */
[----:B------:R-:W-:-:S01]  /*2ea0*/  FFMA.FTZ R5, R24, UR38, -R88 ;  /* 0x0000002618057c23 */ /* 0x000fc20008010858 */
[--C-:B------:R-:W-:Y:S01]  /*2eb0*/  FFMA.FTZ R7, R28, UR38, -R88.reuse ;  /* 0x000000261c077c23 */ /* 0x100fe20008010858 */
[----:B------:R-:W-:Y:S01]  /*2ec0*/  MUFU.EX2 R8, R8 ;  /* 0x0000000800087308 */ /* 0x000fe20000000800 */
[----:B------:R-:W-:Y:S01]  /*2ed0*/  FMNMX.FTZ R6, R34, R9, !PT ;  /* 0x0000000922067209 */ /* 0x000fe20007810000 */
[--C-:B------:R-:W-:Y:S01]  /*2ee0*/  FFMA.FTZ R32, R32, UR38, -R88.reuse ;  /* 0x0000002620207c23 */ /* 0x100fe20008010858 */
[----:B------:R-:W-:-:S01]  /*2ef0*/  FFMA.FTZ R44, R44, UR38, -R88 ;  /* 0x000000262c2c7c23 */ /* 0x000fc20008010858 */
[--C-:B------:R-:W-:Y:S01]  /*2f00*/  FFMA.FTZ R45, R45, UR38, -R88.reuse ;  /* 0x000000262d2d7c23 */ /* 0x100fe20008010858 */
[----:B------:R-:W-:Y:S01]  /*2f10*/  FMNMX.FTZ R11, R35, R6, !PT ;  /* 0x00000006230b7209 */ /* 0x000fe20007810000 */
[--C-:B------:R-:W-:Y:S01]  /*2f20*/  FFMA.FTZ R36, R36, UR38, -R88.reuse ;  /* 0x0000002624247c23 */ /* 0x100fe20008010858 */
[----:B0-----:R-:W-:Y:S01]  /*2f30*/  LOP3.LUT P2, RZ, R89, 0x7f, RZ, 0xc0, !PT ;  /* 0x0000007f59ff7812 */ /* 0x001fe2000784c0ff */
[----:B------:R-:W-:Y:S01]  /*2f40*/  MUFU.EX2 R5, R5 ;  /* 0x0000000500057308 */ /* 0x000fe20000000800 */
[----:B------:R-:W-:Y:S01]  /*2f50*/  FMNMX.FTZ R6, R38, R11, !PT ;  /* 0x0000000b26067209 */ /* 0x000fe20007810000 */
[--C-:B------:R-:W-:Y:S01]  /*2f60*/  FFMA.FTZ R14, R37, UR38, -R88.reuse ;  /* 0x00000026250e7c23 */ /* 0x100fe20008010858 */
[----:B------:R-:W-:-:S01]  /*2f70*/  FFMA.FTZ R48, R48, UR38, -R88 ;  /* 0x0000002630307c23 */ /* 0x000fc20008010858 */
[--C-:B------:R-:W-:Y:S01]  /*2f80*/  FFMA.FTZ R24, R49, UR38, -R88.reuse ;  /* 0x0000002631187c23 */ /* 0x100fe20008010858 */
[----:B------:R-:W-:Y:S01]  /*2f90*/  FMNMX.FTZ R11, R39, R6, !PT ;  /* 0x00000006270b7209 */ /* 0x000fe20007810000 */
[--C-:B------:R-:W-:Y:S01]  /*2fa0*/  FFMA.FTZ R40, R40, UR38, -R88.reuse ;  /* 0x0000002628287c23 */ /* 0x100fe20008010858 */
[----:B------:R-:W-:-:S01]  /*2fb0*/  FFMA.FTZ R52, R52, UR38, -R88 ;  /* 0x0000002634347c23 */ /* 0x000fc20008010858 */
[----:B------:R-:W-:Y:S01]  /*2fc0*/  MUFU.EX2 R7, R7 ;  /* 0x0000000700077308 */ /* 0x000fe20000000800 */
[----:B------:R-:W-:Y:S01]  /*2fd0*/  FMNMX.FTZ R6, R42, R11, !PT ;  /* 0x0000000b2a067209 */ /* 0x000fe20007810000 */
[--C-:B------:R-:W-:Y:S01]  /*2fe0*/  FFMA.FTZ R53, R53, UR38, -R88.reuse ;  /* 0x0000002635357c23 */ /* 0x100fe20008010858 */
[----:B------:R-:W-:-:S01]  /*2ff0*/  FFMA.FTZ R56, R56, UR38, -R88 ;  /* 0x0000002638387c23 */ /* 0x000fc20008010858 */
[----:B------:R-:W-:Y:S01]  /*3000*/  @!P2 VIADD R4, R4, 0x38840 ;  /* 0x000388400404a836 */ /* 0x000fe20000000000 */
[----:B------:R-:W-:Y:S01]  /*3010*/  FMNMX.FTZ R13, R43, R6, !PT ;  /* 0x000000062b0d7209 */ /* 0x000fe20007810000 */
[--C-:B------:R-:W-:Y:S01]  /*3020*/  FFMA.FTZ R28, R57, UR38, -R88.reuse ;  /* 0x00000026391c7c23 */ /* 0x100fe20008010858 */
[----:B------:R-:W-:-:S01]  /*3030*/  FFMA.FTZ R60, R60, UR38, -R88 ;  /* 0x000000263c3c7c23 */ /* 0x000fc20008010858 */
[----:B------:R-:W0:Y:S01]  /*3040*/  MUFU.EX2 R10, R10 ;  /* 0x0000000a000a7308 */ /* 0x000e220000000800 */
[----:B------:R-:W-:Y:S01]  /*3050*/  FMNMX.FTZ R6, R46, R13, !PT ;  /* 0x0000000d2e067209 */ /* 0x000fe20007810000 */
[----:B------:R-:W-:Y:S01]  /*3060*/  FFMA.FTZ R61, R61, UR38, -R88 ;  /* 0x000000263d3d7c23 */ /* 0x000fe20008010858 */
[----:B------:R-:W-:Y:S01]  /*3070*/  @!P2 PRMT R4, RZ, 0x654, R4 ;  /* 0x00000654ff04a816 */ /* 0x000fe20000000004 */
[--C-:B------:R-:W-:Y:S01]  /*3080*/  FFMA.FTZ R68, R68, UR38, -R88.reuse ;  /* 0x0000002644447c23 */ /* 0x100fe20008010858 */
[----:B------:R-:W-:Y:S01]  /*3090*/  FMNMX.FTZ R13, R47, R6, !PT ;  /* 0x000000062f0d7209 */ /* 0x000fe20007810000 */
[--C-:B------:R-:W-:Y:S01]  /*30a0*/  FFMA.FTZ R69, R69, UR38, -R88.reuse ;  /* 0x0000002645457c23 */ /* 0x100fe20008010858 */
[----:B------:R1:W-:Y:S01]  /*30b0*/  @!P2 SYNCS.ARRIVE.TRANS64.RED.A1T0 RZ, [R4+URZ], RZ ;  /* 0x000000ff04ffa9a7 */ /* 0x0003e2000810043f */
[----:B------:R2:W-:Y:S01]  /*30c0*/  MUFU.EX2 R9, R32 ;  /* 0x0000002000097308 */ /* 0x0005e20000000800 */
        /* <DEDUP_REMOVED lines=9> */
[----:B--2---:R-:W-:Y:S01]  /*3160*/  FFMA.FTZ R32, R80, UR38, -R88 ;  /* 0x0000002650207c23 */ /* 0x004fe20008010858 */
[----:B0-----:R-:W-:Y:S01]  /*3170*/  F2FP.SATFINITE.E4M3.F32.PACK_AB_MERGE_C R216, R10, R7, RZ ;  /* 0x000000070ad8723e */ /* 0x001fe200048070ff */
[--C-:B------:R-:W-:Y:S01]  /*3180*/  IMAD.MOV.U32 R89, RZ, RZ, R151.reuse ;  /* 0x000000ffff597224 */ /* 0x100fe200078e0097 */
[----:B------:R-:W-:Y:S01]  /*3190*/  FMNMX.FTZ R15, R55, R6, !PT ;  /* 0x00000006370f7209 */ /* 0x000fe20007810000 */
[--C-:B------:R-:W-:Y:S01]  /*31a0*/  IMAD.MOV.U32 R81, RZ, RZ, R151.reuse ;  /* 0x000000ffff517224 */ /* 0x100fe200078e0097 */
[----:B------:R-:W-:Y:S01]  /*31b0*/  F2FP.SATFINITE.E4M3.F32.PACK_AB_MERGE_C R216, R8, R5, R216 ;  /* 0x0000000508d8723e */ /* 0x000fe200048070d8 */
[----:B------:R-:W-:Y:S01]  /*31c0*/  MUFU.EX2 R90, R45 ;  /* 0x0000002d005a7308 */ /* 0x000fe20000000800 */
[----:B------:R-:W-:Y:S01]  /*31d0*/  FMNMX.FTZ R6, R58, R15, !PT ;  /* 0x0000000f3a067209 */ /* 0x000fe20007810000 */
[----:B------:R-:W-:-:S02]  /*31e0*/  IMAD.MOV.U32 R80, RZ, RZ, R151 ;  /* 0x000000ffff507224 */ /* 0x000fc400078e0097 */
[----:B------:R-:W-:Y:S01]  /*31f0*/  IMAD.MOV.U32 R57, RZ, RZ, R151 ;  /* 0x000000ffff397224 */ /* 0x000fe200078e0097 */
[----:B------:R-:W-:-:S03]  /*3200*/  FMNMX.FTZ R21, R59, R6, !PT ;  /* 0x000000063b157209 */ /* 0x000fc60007810000 */
[----:B------:R0:W2:Y:S01]  /*3210*/  MUFU.EX2 R15, R44 ;  /* 0x0000002c000f7308 */ /* 0x0000a20000000800 */
[----:B------:R-:W-:-:S04]  /*3220*/  FMNMX.FTZ R6, R62, R21, !PT ;  /* 0x000000153e067209 */ /* 0x000fc80007810000 */
[----:B------:R-:W-:-:S03]  /*3230*/  FMNMX.FTZ R21, R63, R6, !PT ;  /* 0x000000063f157209 */ /* 0x000fc60007810000 */
[----:B------:R3:W-:Y:S01]  /*3240*/  MUFU.EX2 R11, R36 ;  /* 0x00000024000b7308 */ /* 0x0007e20000000800 */
[----:B------:R-:W-:Y:S01]  /*3250*/  FMNMX.FTZ R6, R66, R21, !PT ;  /* 0x0000001542067209 */ /* 0x000fe20007810000 */
[----:B0-----:R-:W-:-:S03]  /*3260*/  FADD.FTZ R44, R5, R8 ;  /* 0x00000008052c7221 */ /* 0x001fc60000010000 */
[----:B------:R-:W-:Y:S01]  /*3270*/  FMNMX.FTZ R25, R67, R6, !PT ;  /* 0x0000000643197209 */ /* 0x000fe20007810000 */
[----:B------:R-:W-:-:S02]  /*3280*/  FADD.FTZ R49, R7, R44 ;  /* 0x0000002c07317221 */ /* 0x000fc40000010000 */
[----:B------:R-:W0:Y:S01]  /*3290*/  MUFU.EX2 R14, R14 ;  /* 0x0000000e000e7308 */ /* 0x000e220000000800 */
[----:B------:R-:W-:Y:S01]  /*32a0*/  FMNMX.FTZ R6, R70, R25, !PT ;  /* 0x0000001946067209 */ /* 0x000fe20007810000 */
[----:B---3--:R-:W-:Y:S01]  /*32b0*/  FFMA.FTZ R36, R65, UR38, -R88 ;  /* 0x0000002641247c23 */ /* 0x008fe20008010858 */
[----:B--2---:R-:W-:Y:S01]  /*32c0*/  F2FP.SATFINITE.E4M3.F32.PACK_AB_MERGE_C R220, R90, R15, RZ ;  /* 0x0000000f5adc723e */ /* 0x004fe200048070ff */
[----:B------:R-:W-:Y:S01]  /*32d0*/  IMAD.MOV.U32 R65, RZ, RZ, R151 ;  /* 0x000000ffff417224 */ /* 0x000fe200078e0097 */
[----:B------:R-:W-:-:S03]  /*32e0*/  FMNMX.FTZ R25, R71, R6, !PT ;  /* 0x0000000647197209 */ /* 0x000fc60007810000 */
[----:B------:R2:W-:Y:S01]  /*32f0*/  MUFU.EX2 R21, R48 ;  /* 0x0000003000157308 */ /* 0x0005e20000000800 */
[----:B------:R-:W-:-:S04]  /*3300*/  FMNMX.FTZ R6, R74, R25, !PT ;  /* 0x000000194a067209 */ /* 0x000fc80007810000 */
[----:B------:R-:W-:-:S03]  /*3310*/  FMNMX.FTZ R25, R75, R6, !PT ;  /* 0x000000064b197209 */ /* 0x000fc60007810000 */
[----:B------:R3:W-:Y:S01]  /*3320*/  MUFU.EX2 R13, R40 ;  /* 0x00000028000d7308 */ /* 0x0007e20000000800 */
[----:B------:R-:W-:Y:S01]  /*3330*/  FMNMX.FTZ R6, R78, R25, !PT ;  /* 0x000000194e067209 */ /* 0x000fe20007810000 */
[----:B--2---:R-:W-:Y:S01]  /*3340*/  FADD.FTZ R48, R10, R49 ;  /* 0x000000310a307221 */ /* 0x004fe20000010000 */
[----:B0-----:R-:W-:Y:S02]  /*3350*/  F2FP.SATFINITE.E4M3.F32.PACK_AB_MERGE_C R218, R14, R11, RZ ;  /* 0x0000000b0eda723e */ /* 0x001fe400048070ff */
[----:B------:R-:W-:Y:S01]  /*3360*/  FMNMX.FTZ R25, R79, R6, !PT ;  /* 0x000000064f197209 */ /* 0x000fe20007810000 */
[----:B------:R-:W-:-:S01]  /*3370*/  FADD.FTZ R49, R9, R48 ;  /* 0x0000003009317221 */ /* 0x000fc20000010000 */
[----:B------:R-:W-:Y:S01]  /*3380*/  F2FP.SATFINITE.E4M3.F32.PACK_AB_MERGE_C R218, R12, R9, R218 ;  /* 0x000000090cda723e */ /* 0x000fe200048070da */
[----:B------:R-:W0:Y:S01]  /*3390*/  MUFU.EX2 R20, R20 ;  /* 0x0000001400147308 */ /* 0x000e220000000800 */
[----:B------:R-:W-:Y:S01]  /*33a0*/  FMNMX.FTZ R6, R82, R25, !PT ;  /* 0x0000001952067209 */ /* 0x000fe20007810000 */
[----:B------:R-:W-:Y:S01]  /*33b0*/  FADD.FTZ R48, R12, R49 ;  /* 0x000000310c307221 */ /* 0x000fe20000010000 */
[----:B---3--:R-:W-:-:S01]  /*33c0*/  FFMA.FTZ R40, R85, UR38, -R88 ;  /* 0x0000002655287c23 */ /* 0x008fc20008010858 */
[--C-:B------:R-:W-:Y:S01]  /*33d0*/  IMAD.MOV.U32 R85, RZ, RZ, R151.reuse ;  /* 0x000000ffff557224 */ /* 0x100fe200078e0097 */
[----:B------:R-:W-:Y:S01]  /*33e0*/  FMNMX.FTZ R29, R83, R6, !PT ;  /* 0x00000006531d7209 */ /* 0x000fe20007810000 */
[----:B------:R-:W-:Y:S01]  /*33f0*/  FADD.FTZ R49, R11, R48 ;  /* 0x000000300b317221 */ /* 0x000fe20000010000 */
[--C-:B------:R-:W-:Y:S01]  /*3400*/  IMAD.MOV.U32 R48, RZ, RZ, R151.reuse ;  /* 0x000000ffff307224 */ /* 0x100fe200078e0097 */
[----:B------:R-:W-:Y:S01]  /*3410*/  MUFU.EX2 R24, R24 ;  /* 0x0000001800187308 */ /* 0x000fe20000000800 */
[----:B------:R-:W-:Y:S01]  /*3420*/  FMNMX.FTZ R6, R86, R29, !PT ;  /* 0x0000001d56067209 */ /* 0x000fe20007810000 */
[----:B------:R-:W-:Y:S01]  /*3430*/  FFMA.FTZ R29, R64, UR38, -R88 ;  /* 0x00000026401d7c23 */ /* 0x000fe20008010858 */
[----:B------:R-:W-:-:S02]  /*3440*/  IMAD.MOV.U32 R64, RZ, RZ, R151 ;  /* 0x000000ffff407224 */ /* 0x000fc400078e0097 */
[----:B------:R-:W-:-:S03]  /*3450*/  FMNMX.FTZ R6, R87, R6, !PT ;  /* 0x0000000657067209 */ /* 0x000fc60007810000 */
[----:B------:R-:W-:Y:S01]  /*3460*/  MUFU.EX2 R52, R52 ;  /* 0x0000003400347308 */ /* 0x000fe20000000800 */
[----:B0-----:R-:W-:Y:S01]  /*3470*/  F2FP.SATFINITE.E4M3.F32.PACK_AB_MERGE_C R220, R20, R13, R220 ;  /* 0x0000000d14dc723e */ /* 0x001fe200048070dc */
[----:B------:R-:W0:Y:S06]  /*3480*/  SHFL.BFLY PT, R33, R6, 0x2, 0x1f ;  /* 0x0c401f0006217f89 */ /* 0x000e2c00000e0000 */
[----:B------:R-:W-:Y:S08]  /*3490*/  MUFU.EX2 R53, R53 ;  /* 0x0000003500357308 */ /* 0x000ff00000000800 */
[----:B------:R2:W-:Y:S08]  /*34a0*/  MUFU.EX2 R25, R56 ;  /* 0x0000003800197308 */ /* 0x0005f00000000800 */
[----:B------:R-:W-:Y:S01]  /*34b0*/  MUFU.EX2 R28, R28 ;  /* 0x0000001c001c7308 */ /* 0x000fe20000000800 */
[----:B--2---:R-:W-:Y:S01]  /*34c0*/  IMAD.MOV.U32 R56, RZ, RZ, R151 ;  /* 0x000000ffff387224 */ /* 0x004fe200078e0097 */
[----:B0-----:R-:W-:-:S05]  /*34d0*/  FMNMX.FTZ R33, R6, R33, !PT ;  /* 0x0000002106217209 */ /* 0x001fca0007810000 */
[----:B------:R-:W0:Y:S01]  /*34e0*/  SHFL.BFLY PT, R6, R33, 0x1, 0x1f ;  /* 0x0c201f0021067f89 */ /* 0x000e2200000e0000 */
[----:B------:R-:W-:Y:S08]  /*34f0*/  MUFU.EX2 R60, R60 ;  /* 0x0000003c003c7308 */ /* 0x000ff00000000800 */
[----:B------:R-:W-:Y:S08]  /*3500*/  MUFU.EX2 R61, R61 ;  /* 0x0000003d003d7308 */ /* 0x000ff00000000800 */
[----:B------:R-:W-:Y:S01]  /*3510*/  MUFU.EX2 R29, R29 ;  /* 0x0000001d001d7308 */ /* 0x000fe20000000800 */
[----:B0-----:R-:W-:-:S07]  /*3520*/  FMNMX.FTZ R6, R33, R6, !PT ;  /* 0x0000000621067209 */ /* 0x001fce0007810000 */
[----:B------:R-:W-:Y:S01]  /*3530*/  MUFU.EX2 R36, R36 ;  /* 0x0000002400247308 */ /* 0x000fe20000000800 */
[----:B------:R-:W-:-:S01]  /*3540*/  FFMA.FTZ R33, R84, UR38, -R88 ;  /* 0x0000002654217c23 */ /* 0x000fc20008010858 */
[--C-:B------:R-:W-:Y:S01]  /*3550*/  IMAD.MOV.U32 R88, RZ, RZ, R151.reuse ;  /* 0x000000ffff587224 */ /* 0x100fe200078e0097 */
[C---:B------:R-:W-:Y:S01]  /*3560*/  FSETP.NEU.FTZ.AND P1, PT, R6.reuse, -INF , PT ;  /* 0xff8000000600780b */ /* 0x040fe20003f3d000 */
[----:B------:R-:W-:Y:S01]  /*3570*/  FFMA.FTZ R41, R6, R41, -8 ;  /* 0xc100000006297423 */ /* 0x000fe20000010029 */
[----:B------:R-:W-:-:S03]  /*3580*/  IMAD.MOV.U32 R84, RZ, RZ, R151 ;  /* 0x000000ffff547224 */ /* 0x000fc600078e0097 */
[----:B------:R-:W-:Y:S01]  /*3590*/  MUFU.EX2 R68, R68 ;  /* 0x0000004400447308 */ /* 0x000fe20000000800 */
[----:B------:R-:W-:Y:S02]  /*35a0*/  FSEL R41, R41, RZ, P1 ;  /* 0x000000ff29297208 */ /* 0x000fe40000800000 */
        /* <DEDUP_REMOVED lines=11> */
[--C-:B------:R-:W-:Y:S01]  /*3660*/  FFMA.FTZ R43, R43, UR38, -R41.reuse ;  /* 0x000000262b2b7c23 */ /* 0x100fe20008010829 */
[----:B------:R-:W-:-:S01]  /*3670*/  FFMA.FTZ R46, R46, UR38, -R41 ;  /* 0x000000262e2e7c23 */ /* 0x000fc20008010829 */
[--C-:B------:R-:W-:Y:S01]  /*3680*/  FFMA.FTZ R47, R47, UR38, -R41.reuse ;  /* 0x000000262f2f7c23 */ /* 0x100fe20008010829 */
[----:B------:R-:W-:-:S01]  /*3690*/  FFMA.FTZ R50, R50, UR38, -R41 ;  /* 0x0000002632327c23 */ /* 0x000fc20008010829 */
[----:B------:R-:W0:Y:S01]  /*36a0*/  MUFU.EX2 R27, R27 ;  /* 0x0000001b001b7308 */ /* 0x000e220000000800 */
[----:B------:R-:W-:-:S01]  /*36b0*/  FFMA.FTZ R51, R51, UR38, -R41 ;  /* 0x0000002633337c23 */ /* 0x000fc20008010829 */
[--C-:B------:R-:W-:Y:S01]  /*36c0*/  FFMA.FTZ R54, R54, UR38, -R41.reuse ;  /* 0x0000002636367c23 */ /* 0x100fe20008010829 */
[----:B------:R-:W-:-:S01]  /*36d0*/  FFMA.FTZ R55, R55, UR38, -R41 ;  /* 0x0000002637377c23 */ /* 0x000fc20008010829 */
[--C-:B------:R-:W-:Y:S01]  /*36e0*/  FFMA.FTZ R58, R58, UR38, -R41.reuse ;  /* 0x000000263a3a7c23 */ /* 0x100fe20008010829 */
[----:B------:R-:W-:-:S01]  /*36f0*/  FFMA.FTZ R59, R59, UR38, -R41 ;  /* 0x000000263b3b7c23 */ /* 0x000fc20008010829 */
[--C-:B------:R-:W-:Y:S01]  /*3700*/  FFMA.FTZ R62, R62, UR38, -R41.reuse ;  /* 0x000000263e3e7c23 */ /* 0x100fe20008010829 */
[----:B------:R-:W-:-:S01]  /*3710*/  FFMA.FTZ R63, R63, UR38, -R41 ;  /* 0x000000263f3f7c23 */ /* 0x000fc20008010829 */
[----:B------:R-:W2:Y:S01]  /*3720*/  MUFU.EX2 R30, R30 ;  /* 0x0000001e001e7308 */ /* 0x000ea20000000800 */
        /* <DEDUP_REMOVED lines=8> */
[----:B0-----:R-:W-:-:S01]  /*37b0*/  FADD.FTZ R45, R26, R27 ;  /* 0x0000001b1a2d7221 */ /* 0x001fc20000010000 */
[--C-:B------:R-:W-:Y:S01]  /*37c0*/  FFMA.FTZ R79, R79, UR38, -R41.reuse ;  /* 0x000000264f4f7c23 */ /* 0x100fe20008010829 */
[----:B------:R-:W-:-:S01]  /*37d0*/  FFMA.FTZ R82, R82, UR38, -R41 ;  /* 0x0000002652527c23 */ /* 0x000fc20008010829 */
[--C-:B------:R-:W-:Y:S01]  /*37e0*/  FFMA.FTZ R83, R83, UR38, -R41.reuse ;  /* 0x0000002653537c23 */ /* 0x100fe20008010829 */
[----:B------:R-:W-:-:S01]  /*37f0*/  FFMA.FTZ R86, R86, UR38, -R41 ;  /* 0x0000002656567c23 */ /* 0x000fc20008010829 */
[----:B------:R-:W-:Y:S01]  /*3800*/  FFMA.FTZ R41, R87, UR38, -R41 ;  /* 0x0000002657297c23 */ /* 0x000fe20008010829 */
[----:B------:R-:W-:Y:S01]  /*3810*/  IMAD.MOV.U32 R87, RZ, RZ, R151 ;  /* 0x000000ffff577224 */ /* 0x000fe200078e0097 */
[----:B------:R-:W0:Y:S01]  /*3820*/  MUFU.EX2 R34, R34 ;  /* 0x0000002200227308 */ /* 0x000e220000000800 */
[----:B--2---:R-:W-:-:S07]  /*3830*/  FADD.FTZ R44, R30, R45 ;  /* 0x0000002d1e2c7221 */ /* 0x004fce0000010000 */
[----:B------:R-:W2:Y:S01]  /*3840*/  MUFU.EX2 R35, R35 ;  /* 0x0000002300237308 */ /* 0x000ea20000000800 */
[----:B---3--:R-:W-:-:S01]  /*3850*/  FADD.FTZ R45, R31, R44 ;  /* 0x0000002c1f2d7221 */ /* 0x008fc20000010000 */
[----:B------:R-:W-:Y:S01]  /*3860*/  F2FP.SATFINITE.E4M3.F32.PACK_AB_MERGE_C R30, R31, R30, RZ ;  /* 0x0000001e1f1e723e */ /* 0x000fe200048070ff */
[----:B------:R-:W-:-:S03]  /*3870*/  IMAD.MOV.U32 R31, RZ, RZ, R151 ;  /* 0x000000ffff1f7224 */ /* 0x000fc600078e0097 */
[----:B------:R-:W-:Y:S01]  /*3880*/  F2FP.SATFINITE.E4M3.F32.PACK_AB_MERGE_C R217, R27, R26, R30 ;  /* 0x0000001a1bd9723e */ /* 0x000fe2000480701e */
[----:B------:R-:W-:Y:S01]  /*3890*/  IMAD.MOV.U32 R30, RZ, RZ, R151 ;  /* 0x000000ffff1e7224 */ /* 0x000fe200078e0097 */
[----:B------:R-:W1:Y:S01]  /*38a0*/  MUFU.EX2 R38, R38 ;  /* 0x0000002600267308 */ /* 0x000e620000000800 */
[----:B0-----:R-:W-:-:S01]  /*38b0*/  FADD.FTZ R44, R34, R45 ;  /* 0x0000002d222c7221 */ /* 0x001fc20000010000 */
[--C-:B------:R-:W-:Y:S02]  /*38c0*/  IMAD.MOV.U32 R27, RZ, RZ, R151.reuse ;  /* 0x000000ffff1b7224 */ /* 0x100fe400078e0097 */
[----:B------:R-:W-:-:S04]  /*38d0*/  IMAD.MOV.U32 R26, RZ, RZ, R151 ;  /* 0x000000ffff1a7224 */ /* 0x000fc800078e0097 */
[----:B------:R-:W0:Y:S01]  /*38e0*/  MUFU.EX2 R39, R39 ;  /* 0x0000002700277308 */ /* 0x000e220000000800 */
[----:B--2---:R-:W-:-:S01]  /*38f0*/  FADD.FTZ R45, R35, R44 ;  /* 0x0000002c232d7221 */ /* 0x004fc20000010000 */
[----:B------:R-:W-:-:S04]  /*3900*/  FADD.FTZ R44, R14, R49 ;  /* 0x000000310e2c7221 */ /* 0x000fc80000010000 */
[----:B------:R-:W-:Y:S02]  /*3910*/  FADD.FTZ R49, R13, R44 ;  /* 0x0000002c0d317221 */ /* 0x000fe40000010000 */
[----:B------:R-:W2:Y:S01]  /*3920*/  MUFU.EX2 R42, R42 ;  /* 0x0000002a002a7308 */ /* 0x000ea20000000800 */
[----:B-1----:R-:W-:-:S01]  /*3930*/  FADD.FTZ R4, R38, R45 ;  /* 0x0000002d26047221 */ /* 0x002fc20000010000 */
[----:B------:R-:W-:-:S04]  /*3940*/  FADD.FTZ R44, R20, R49 ;  /* 0x00000031142c7221 */ /* 0x000fc80000010000 */
[----:B------:R-:W-:Y:S02]  /*3950*/  FADD.FTZ R49, R15, R44 ;  /* 0x0000002c0f317221 */ /* 0x000fe40000010000 */
[----:B------:R-:W1:Y:S01]  /*3960*/  MUFU.EX2 R43, R43 ;  /* 0x0000002b002b7308 */ /* 0x000e620000000800 */
[----:B0-----:R-:W-:-:S01]  /*3970*/  FADD.FTZ R45, R39, R4 ;  /* 0x00000004272d7221 */ /* 0x001fc20000010000 */
[----:B------:R-:W-:Y:S01]  /*3980*/  FADD.FTZ R44, R90, R49 ;  /* 0x000000315a2c7221 */ /* 0x000fe20000010000 */
[----:B------:R-:W-:Y:S01]  /*3990*/  F2FP.SATFINITE.E4M3.F32.PACK_AB_MERGE_C R38, R39, R38, RZ ;  /* 0x000000262726723e */ /* 0x000fe200048070ff */
[----:B------:R-:W-:Y:S02]  /*39a0*/  IMAD.MOV.U32 R90, RZ, RZ, R151 ;  /* 0x000000ffff5a7224 */ /* 0x000fe400078e0097 */
[----:B------:R-:W-:-:S01]  /*39b0*/  FADD.FTZ R49, R21, R44 ;  /* 0x0000002c15317221 */ /* 0x000fc20000010000 */
[----:B------:R-:W-:Y:S01]  /*39c0*/  F2FP.SATFINITE.E4M3.F32.PACK_AB_MERGE_C R219, R35, R34, R38 ;  /* 0x0000002223db723e */ /* 0x000fe20004807026 */
[----:B------:R-:W0:Y:S01]  /*39d0*/  MUFU.EX2 R46, R46 ;  /* 0x0000002e002e7308 */ /* 0x000e220000000800 */
[----:B--2---:R-:W-:-:S01]  /*39e0*/  FADD.FTZ R4, R42, R45 ;  /* 0x0000002d2a047221 */ /* 0x004fc20000010000 */
[----:B------:R-:W-:Y:S01]  /*39f0*/  FADD.FTZ R49, R24, R49 ;  /* 0x0000003118317221 */ /* 0x000fe20000010000 */
[----:B------:R-:W-:-:S02]  /*3a00*/  IMAD.MOV.U32 R44, RZ, RZ, R151 ;  /* 0x000000ffff2c7224 */ /* 0x000fc400078e0097 */
[--C-:B------:R-:W-:Y:S02]  /*3a10*/  IMAD.MOV.U32 R39, RZ, RZ, R151.reuse ;  /* 0x000000ffff277224 */ /* 0x100fe400078e0097 */
[----:B------:R-:W-:Y:S01]  /*3a20*/  IMAD.MOV.U32 R38, RZ, RZ, R151 ;  /* 0x000000ffff267224 */ /* 0x000fe200078e0097 */
[----:B------:R-:W2:Y:S01]  /*3a30*/  MUFU.EX2 R47, R47 ;  /* 0x0000002f002f7308 */ /* 0x000ea20000000800 */
[----:B-1----:R-:W-:-:S01]  /*3a40*/  FADD.FTZ R45, R43, R4 ;  /* 0x000000042b2d7221 */ /* 0x002fc20000010000 */
[--C-:B------:R-:W-:Y:S02]  /*3a50*/  IMAD.MOV.U32 R35, RZ, RZ, R151.reuse ;  /* 0x000000ffff237224 */ /* 0x100fe400078e0097 */
[----:B------:R-:W-:-:S04]  /*3a60*/  IMAD.MOV.U32 R34, RZ, RZ, R151 ;  /* 0x000000ffff227224 */ /* 0x000fc800078e0097 */
[----:B------:R-:W1:Y:S01]  /*3a70*/  MUFU.EX2 R50, R50 ;  /* 0x0000003200327308 */ /* 0x000e620000000800 */
[----:B0-----:R-:W-:-:S07]  /*3a80*/  FADD.FTZ R4, R46, R45 ;  /* 0x0000002d2e047221 */ /* 0x001fce0000010000 */
[----:B------:R-:W0:Y:S01]  /*3a90*/  MUFU.EX2 R51, R51 ;  /* 0x0000003300337308 */ /* 0x000e220000000800 */
[----:B--2---:R-:W-:-:S01]  /*3aa0*/  FADD.FTZ R45, R47, R4 ;  /* 0x000000042f2d7221 */ /* 0x004fc20000010000 */
[----:B------:R-:W-:Y:S01]  /*3ab0*/  F2FP.SATFINITE.E4M3.F32.PACK_AB_MERGE_C R46, R47, R46, RZ ;  /* 0x0000002e2f2e723e */ /* 0x000fe200048070ff */
[----:B------:R-:W-:-:S03]  /*3ac0*/  IMAD.MOV.U32 R47, RZ, RZ, R151 ;  /* 0x000000ffff2f7224 */ /* 0x000fc600078e0097 */
[----:B------:R-:W-:Y:S01]  /*3ad0*/  F2FP.SATFINITE.E4M3.F32.PACK_AB_MERGE_C R221, R43, R42, R46 ;  /* 0x0000002a2bdd723e */ /* 0x000fe2000480702e */
[----:B------:R-:W-:Y:S01]  /*3ae0*/  IMAD.MOV.U32 R46, RZ, RZ, R151 ;  /* 0x000000ffff2e7224 */ /* 0x000fe200078e0097 */
[----:B------:R-:W2:Y:S01]  /*3af0*/  MUFU.EX2 R54, R54 ;  /* 0x0000003600367308 */ /* 0x000ea20000000800 */
[----:B-1----:R-:W-:-:S01]  /*3b00*/  FADD.FTZ R4, R50, R45 ;  /* 0x0000002d32047221 */ /* 0x002fc20000010000 */
[--C-:B------:R-:W-:Y:S02]  /*3b10*/  IMAD.MOV.U32 R45, RZ, RZ, R151.reuse ;  /* 0x000000ffff2d7224 */ /* 0x100fe400078e0097 */
[--C-:B------:R-:W-:Y:S02]  /*3b20*/  IMAD.MOV.U32 R43, RZ, RZ, R151.reuse ;  /* 0x000000ffff2b7224 */ /* 0x100fe400078e0097 */
[----:B------:R-:W-:Y:S02]  /*3b30*/  IMAD.MOV.U32 R42, RZ, RZ, R151 ;  /* 0x000000ffff2a7224 */ /* 0x000fe400078e0097 */
[----:B------:R-:W1:Y:S01]  /*3b40*/  MUFU.EX2 R55, R55 ;  /* 0x0000003700377308 */ /* 0x000e620000000800 */
[----:B0-----:R-:W-:-:S01]  /*3b50*/  FADD.FTZ R7, R51, R4 ;  /* 0x0000000433077221 */ /* 0x001fc20000010000 */
[----:B------:R-:W-:Y:S01]  /*3b60*/  FADD.FTZ R4, R52, R49 ;  /* 0x0000003134047221 */ /* 0x000fe20000010000 */
[----:B------:R-:W-:Y:S01]  /*3b70*/  F2FP.SATFINITE.E4M3.F32.PACK_AB_MERGE_C R52, R53, R52, RZ ;  /* 0x000000343534723e */ /* 0x000fe200048070ff */
[----:B------:R-:W-:-:S02]  /*3b80*/  IMAD.MOV.U32 R49, RZ, RZ, R151 ;  /* 0x000000ffff317224 */ /* 0x000fc400078e0097 */
[----:B------:R-:W-:-:S01]  /*3b90*/  FADD.FTZ R4, R53, R4 ;  /* 0x0000000435047221 */ /* 0x000fc20000010000 */
[----:B------:R-:W-:Y:S01]  /*3ba0*/  F2FP.SATFINITE.E4M3.F32.PACK_AB_MERGE_C R222, R24, R21, R52 ;  /* 0x0000001518de723e */ /* 0x000fe20004807034 */
[----:B------:R-:W0:Y:S01]  /*3bb0*/  MUFU.EX2 R58, R58 ;  /* 0x0000003a003a7308 */ /* 0x000e220000000800 */
[----:B--2---:R-:W-:-:S01]  /*3bc0*/  FADD.FTZ R10, R54, R7 ;  /* 0x00000007360a7221 */ /* 0x004fc20000010000 */
[----:B------:R-:W-:Y:S01]  /*3bd0*/  FADD.FTZ R11, R25, R4 ;  /* 0x00000004190b7221 */ /* 0x000fe20000010000 */
[--C-:B------:R-:W-:Y:S02]  /*3be0*/  IMAD.MOV.U32 R53, RZ, RZ, R151.reuse ;  /* 0x000000ffff357224 */ /* 0x100fe400078e0097 */
[----:B------:R-:W-:Y:S02]  /*3bf0*/  IMAD.MOV.U32 R52, RZ, RZ, R151 ;  /* 0x000000ffff347224 */ /* 0x000fe400078e0097 */
[----:B------:R-:W-:-:S01]  /*3c00*/  FADD.FTZ R11, R28, R11 ;  /* 0x0000000b1c0b7221 */ /* 0x000fc20000010000 */
[----:B------:R-:W-:Y:S01]  /*3c10*/  IMAD.MOV.U32 R24, RZ, RZ, R151 ;  /* 0x000000ffff187224 */ /* 0x000fe200078e0097 */
[----:B------:R-:W2:Y:S01]  /*3c20*/  MUFU.EX2 R59, R59 ;  /* 0x0000003b003b7308 */ /* 0x000ea20000000800 */
[----:B-1----:R-:W-:-:S01]  /*3c30*/  FADD.FTZ R7, R55, R10 ;  /* 0x0000000a37077221 */ /* 0x002fc20000010000 */
        /* <DEDUP_REMOVED lines=10> */
[----:B------:R-:W-:Y:S01]  /*3ce0*/  FADD.FTZ R4, R60, R11 ;  /* 0x0000000b3c047221 */ /* 0x000fe20000010000 */
[----:B------:R-:W-:-:S03]  /*3cf0*/  F2FP.SATFINITE.E4M3.F32.PACK_AB_MERGE_C R60, R61, R60, RZ ;  /* 0x0000003c3d3c723e */ /* 0x000fc600048070ff */
[----:B------:R-:W-:Y:S01]  /*3d00*/  FADD.FTZ R4, R61, R4 ;  /* 0x000000043d047221 */ /* 0x000fe20000010000 */
[----:B------:R-:W-:Y:S01]  /*3d10*/  F2FP.SATFINITE.E4M3.F32.PACK_AB_MERGE_C R224, R28, R25, R60 ;  /* 0x000000191ce0723e */ /* 0x000fe2000480703c */
[----:B------:R-:W2:Y:S01]  /*3d20*/  MUFU.EX2 R66, R66 ;  /* 0x0000004200427308 */ /* 0x000ea20000000800 */
[----:B-1----:R-:W-:-:S01]  /*3d30*/  FADD.FTZ R8, R62, R7 ;  /* 0x000000073e087221 */ /* 0x002fc20000010000 */
[----:B------:R-:W-:Y:S01]  /*3d40*/  FADD.FTZ R5, R29, R4 ;  /* 0x000000041d057221 */ /* 0x000fe20000010000 */
[--C-:B------:R-:W-:Y:S02]  /*3d50*/  IMAD.MOV.U32 R61, RZ, RZ, R151.reuse ;  /* 0x000000ffff3d7224 */ /* 0x100fe400078e0097 */
[----:B------:R-:W-:Y:S02]  /*3d60*/  IMAD.MOV.U32 R60, RZ, RZ, R151 ;  /* 0x000000ffff3c7224 */ /* 0x000fe400078e0097 */
[----:B------:R-:W-:-:S01]  /*3d70*/  FADD.FTZ R5, R36, R5 ;  /* 0x0000000524057221 */ /* 0x000fc20000010000 */
[--C-:B------:R-:W-:Y:S01]  /*3d80*/  IMAD.MOV.U32 R28, RZ, RZ, R151.reuse ;  /* 0x000000ffff1c7224 */ /* 0x100fe200078e0097 */
[----:B------:R-:W1:Y:S01]  /*3d90*/  MUFU.EX2 R67, R67 ;  /* 0x0000004300437308 */ /* 0x000e620000000800 */
[C---:B0-----:R-:W-:Y:S01]  /*3da0*/  F2FP.SATFINITE.E4M3.F32.PACK_AB_MERGE_C R62, R63.reuse, R62, RZ ;  /* 0x0000003e3f3e723e */ /* 0x041fe200048070ff */
[----:B------:R-:W-:Y:S01]  /*3db0*/  FADD.FTZ R63, R63, R8 ;  /* 0x000000083f3f7221 */ /* 0x000fe20000010000 */
[----:B------:R-:W-:-:S02]  /*3dc0*/  IMAD.MOV.U32 R25, RZ, RZ, R151 ;  /* 0x000000ffff197224 */ /* 0x000fc400078e0097 */
[----:B------:R-:W-:Y:S01]  /*3dd0*/  F2FP.SATFINITE.E4M3.F32.PACK_AB_MERGE_C R225, R59, R58, R62 ;  /* 0x0000003a3be1723e */ /* 0x000fe2000480703e */
[----:B------:R-:W-:Y:S02]  /*3de0*/  IMAD.MOV.U32 R62, RZ, RZ, R151 ;  /* 0x000000ffff3e7224 */ /* 0x000fe400078e0097 */
[----:B------:R-:W0:Y:S01]  /*3df0*/  MUFU.EX2 R70, R70 ;  /* 0x0000004600467308 */ /* 0x000e220000000800 */
[----:B--2---:R-:W-:-:S01]  /*3e00*/  FADD.FTZ R4, R66, R63 ;  /* 0x0000003f42047221 */ /* 0x004fc20000010000 */
[--C-:B------:R-:W-:Y:S02]  /*3e10*/  IMAD.MOV.U32 R63, RZ, RZ, R151.reuse ;  /* 0x000000ffff3f7224 */ /* 0x100fe400078e0097 */
[--C-:B------:R-:W-:Y:S02]  /*3e20*/  IMAD.MOV.U32 R59, RZ, RZ, R151.reuse ;  /* 0x000000ffff3b7224 */ /* 0x100fe400078e0097 */
[----:B------:R-:W-:Y:S02]  /*3e30*/  IMAD.MOV.U32 R58, RZ, RZ, R151 ;  /* 0x000000ffff3a7224 */ /* 0x000fe400078e0097 */
[----:B------:R-:W2:Y:S01]  /*3e40*/  MUFU.EX2 R69, R69 ;  /* 0x0000004500457308 */ /* 0x000ea20000000800 */
[----:B-1----:R-:W-:-:S01]  /*3e50*/  FADD.FTZ R7, R67, R4 ;  /* 0x0000000443077221 */ /* 0x002fc20000010000 */
[----:B------:R-:W-:-:S06]  /*3e60*/  FADD.FTZ R4, R68, R5 ;  /* 0x0000000544047221 */ /* 0x000fcc0000010000 */
[----:B------:R-:W1:Y:S01]  /*3e70*/  MUFU.EX2 R71, R71 ;  /* 0x0000004700477308 */ /* 0x000e620000000800 */
[----:B0-----:R-:W-:-:S07]  /*3e80*/  FADD.FTZ R8, R70, R7 ;  /* 0x0000000746087221 */ /* 0x001fce0000010000 */
[----:B------:R-:W-:Y:S01]  /*3e90*/  MUFU.EX2 R76, R76 ;  /* 0x0000004c004c7308 */ /* 0x000fe20000000800 */
[C---:B--2---:R-:W-:Y:S01]  /*3ea0*/  F2FP.SATFINITE.E4M3.F32.PACK_AB_MERGE_C R68, R69.reuse, R68, RZ ;  /* 0x000000444544723e */ /* 0x044fe200048070ff */
[----:B------:R-:W-:-:S03]  /*3eb0*/  FADD.FTZ R69, R69, R4 ;  /* 0x0000000445457221 */ /* 0x000fc60000010000 */
[----:B------:R-:W-:Y:S01]  /*3ec0*/  F2FP.SATFINITE.E4M3.F32.PACK_AB_MERGE_C R226, R36, R29, R68 ;  /* 0x0000001d24e2723e */ /* 0x000fe20004807044 */
[--C-:B------:R-:W-:Y:S02]  /*3ed0*/  IMAD.MOV.U32 R68, RZ, RZ, R151.reuse ;  /* 0x000000ffff447224 */ /* 0x100fe400078e0097 */
[----:B------:R-:W0:Y:S01]  /*3ee0*/  MUFU.EX2 R77, R77 ;  /* 0x0000004d004d7308 */ /* 0x000e220000000800 */
[C---:B-1----:R-:W-:Y:S01]  /*3ef0*/  F2FP.SATFINITE.E4M3.F32.PACK_AB_MERGE_C R70, R71.reuse, R70, RZ ;  /* 0x000000464746723e */ /* 0x042fe200048070ff */
[----:B------:R-:W-:Y:S01]  /*3f00*/  FADD.FTZ R71, R71, R8 ;  /* 0x0000000847477221 */ /* 0x000fe20000010000 */
[--C-:B------:R-:W-:Y:S02]  /*3f10*/  IMAD.MOV.U32 R36, RZ, RZ, R151.reuse ;  /* 0x000000ffff247224 */ /* 0x100fe400078e0097 */
[----:B------:R-:W-:Y:S01]  /*3f20*/  F2FP.SATFINITE.E4M3.F32.PACK_AB_MERGE_C R227, R67, R66, R70 ;  /* 0x0000004243e3723e */ /* 0x000fe20004807046 */
[--C-:B------:R-:W-:Y:S02]  /*3f30*/  IMAD.MOV.U32 R70, RZ, RZ, R151.reuse ;  /* 0x000000ffff467224 */ /* 0x100fe400078e0097 */
[----:B------:R-:W1:Y:S01]  /*3f40*/  MUFU.EX2 R72, R72 ;  /* 0x0000004800487308 */ /* 0x000e620000000800 */
[----:B------:R-:W-:-:S02]  /*3f50*/  IMAD.MOV.U32 R67, RZ, RZ, R151 ;  /* 0x000000ffff437224 */ /* 0x000fc400078e0097 */
[--C-:B------:R-:W-:Y:S02]  /*3f60*/  IMAD.MOV.U32 R66, RZ, RZ, R151.reuse ;  /* 0x000000ffff427224 */ /* 0x100fe400078e0097 */
[----:B------:R-:W-:-:S03]  /*3f70*/  IMAD.MOV.U32 R29, RZ, RZ, R151 ;  /* 0x000000ffff1d7224 */ /* 0x000fc600078e0097 */
[----:B------:R-:W2:Y:S01]  /*3f80*/  MUFU.EX2 R74, R74 ;  /* 0x0000004a004a7308 */ /* 0x000ea20000000800 */
[----:B0-----:R-:W-:-:S07]  /*3f90*/  F2FP.SATFINITE.E4M3.F32.PACK_AB_MERGE_C R5, R77, R76, RZ ;  /* 0x0000004c4d05723e */ /* 0x001fce00048070ff */
[----:B------:R-:W0:Y:S01]  /*3fa0*/  MUFU.EX2 R73, R73 ;  /* 0x0000004900497308 */ /* 0x000e220000000800 */
[----:B-1----:R-:W-:-:S01]  /*3fb0*/  FADD.FTZ R4, R72, R69 ;  /* 0x0000004548047221 */ /* 0x002fc20000010000 */
[----:B------:R-:W-:-:S06]  /*3fc0*/  IMAD.MOV.U32 R69, RZ, RZ, R151 ;  /* 0x000000ffff457224 */ /* 0x000fcc00078e0097 */
[----:B------:R-:W1:Y:S01]  /*3fd0*/  MUFU.EX2 R75, R75 ;  /* 0x0000004b004b7308 */ /* 0x000e620000000800 */
[----:B--2---:R-:W-:-:S01]  /*3fe0*/  FADD.FTZ R8, R74, R71 ;  /* 0x000000474a087221 */ /* 0x004fc20000010000 */
[----:B------:R-:W-:-:S06]  /*3ff0*/  IMAD.MOV.U32 R71, RZ, RZ, R151 ;  /* 0x000000ffff477224 */ /* 0x000fcc00078e0097 */
[----:B------:R-:W2:Y:S01]  /*4000*/  MUFU.EX2 R78, R78 ;  /* 0x0000004e004e7308 */ /* 0x000ea20000000800 */
[C---:B0-----:R-:W-:Y:S01]  /*4010*/  F2FP.SATFINITE.E4M3.F32.PACK_AB_MERGE_C R228, R73.reuse, R72, R5 ;  /* 0x0000004849e4723e */ /* 0x041fe20004807005 */
[----:B------:R-:W-:Y:S01]  /*4020*/  FADD.FTZ R73, R73, R4 ;  /* 0x0000000449497221 */ /* 0x000fe20000010000 */
[----:B------:R-:W-:-:S03]  /*4030*/  IMAD.MOV.U32 R72, RZ, RZ, R151 ;  /* 0x000000ffff487224 */ /* 0x000fc600078e0097 */
[----:B------:R-:W-:Y:S01]  /*4040*/  FADD.FTZ R76, R76, R73 ;  /* 0x000000494c4c7221 */ /* 0x000fe20000010000 */
[----:B------:R-:W-:Y:S01]  /*4050*/  IMAD.MOV.U32 R73, RZ, RZ, R151 ;  /* 0x000000ffff497224 */ /* 0x000fe200078e0097 */
[----:B------:R-:W0:Y:S01]  /*4060*/  MUFU.EX2 R79, R79 ;  /* 0x0000004f004f7308 */ /* 0x000e220000000800 */
[----:B-1----:R-:W-:-:S01]  /*4070*/  FADD.FTZ R5, R75, R8 ;  /* 0x000000084b057221 */ /* 0x002fc20000010000 */
[----:B------:R-:W-:Y:S01]  /*4080*/  FADD.FTZ R77, R77, R76 ;  /* 0x0000004c4d4d7221 */ /* 0x000fe20000010000 */
[----:B------:R-:W-:-:S05]  /*4090*/  IMAD.MOV.U32 R76, RZ, RZ, R151 ;  /* 0x000000ffff4c7224 */ /* 0x000fca00078e0097 */
[----:B------:R-:W1:Y:S01]  /*40a0*/  MUFU.EX2 R32, R32 ;  /* 0x0000002000207308 */ /* 0x000e620000000800 */
[----:B--2---:R-:W-:-:S07]  /*40b0*/  FADD.FTZ R4, R78, R5 ;  /* 0x000000054e047221 */ /* 0x004fce0000010000 */
[----:B------:R-:W-:Y:S01]  /*40c0*/  MUFU.EX2 R33, R33 ;  /* 0x0000002100217308 */ /* 0x000fe20000000800 */
[C---:B0-----:R-:W-:Y:S01]  /*40d0*/  F2FP.SATFINITE.E4M3.F32.PACK_AB_MERGE_C R78, R79.reuse, R78, RZ ;  /* 0x0000004e4f4e723e */ /* 0x041fe200048070ff */
[----:B------:R-:W-:-:S03]  /*40e0*/  FADD.FTZ R79, R79, R4 ;  /* 0x000000044f4f7221 */ /* 0x000fc60000010000 */
[----:B------:R-:W-:Y:S01]  /*40f0*/  F2FP.SATFINITE.E4M3.F32.PACK_AB_MERGE_C R229, R75, R74, R78 ;  /* 0x0000004a4be5723e */ /* 0x000fe2000480704e */
[----:B------:R-:W-:Y:S02]  /*4100*/  IMAD.MOV.U32 R78, RZ, RZ, R151 ;  /* 0x000000ffff4e7224 */ /* 0x000fe400078e0097 */
[----:B------:R-:W0:Y:S01]  /*4110*/  MUFU.EX2 R40, R40 ;  /* 0x0000002800287308 */ /* 0x000e220000000800 */
[----:B-1----:R-:W-:-:S01]  /*4120*/  FADD.FTZ R4, R32, R77 ;  /* 0x0000004d20047221 */ /* 0x002fc20000010000 */
[--C-:B------:R-:W-:Y:S02]  /*4130*/  IMAD.MOV.U32 R77, RZ, RZ, R151.reuse ;  /* 0x000000ffff4d7224 */ /* 0x100fe400078e0097 */
[--C-:B------:R-:W-:Y:S02]  /*4140*/  IMAD.MOV.U32 R75, RZ, RZ, R151.reuse ;  /* 0x000000ffff4b7224 */ /* 0x100fe400078e0097 */
[----:B------:R-:W-:Y:S02]  /*4150*/  IMAD.MOV.U32 R74, RZ, RZ, R151 ;  /* 0x000000ffff4a7224 */ /* 0x000fe400078e0097 */
[----:B------:R-:W1:Y:S08]  /*4160*/  MUFU.EX2 R82, R82 ;  /* 0x0000005200527308 */ /* 0x000e700000000800 */
[----:B------:R-:W2:Y:S01]  /*4170*/  MUFU.EX2 R37, R37 ;  /* 0x0000002500257308 */ /* 0x000ea20000000800 */
[----:B0-----:R-:W-:-:S07]  /*4180*/  F2FP.SATFINITE.E4M3.F32.PACK_AB_MERGE_C R5, R40, R33, RZ ;  /* 0x000000212805723e */ /* 0x001fce00048070ff */
[----:B------:R-:W0:Y:S01]  /*4190*/  MUFU.EX2 R83, R83 ;  /* 0x0000005300537308 */ /* 0x000e220000000800 */
[----:B-1----:R-:W-:-:S01]  /*41a0*/  FADD.FTZ R8, R82, R79 ;  /* 0x0000004f52087221 */ /* 0x002fc20000010000 */
[----:B------:R-:W-:-:S06]  /*41b0*/  IMAD.MOV.U32 R79, RZ, RZ, R151 ;  /* 0x000000ffff4f7224 */ /* 0x000fcc00078e0097 */
[----:B------:R-:W1:Y:S01]  /*41c0*/  MUFU.EX2 R86, R86 ;  /* 0x0000005600567308 */ /* 0x000e620000000800 */
[C---:B--2---:R-:W-:Y:S01]  /*41d0*/  F2FP.SATFINITE.E4M3.F32.PACK_AB_MERGE_C R230, R37.reuse, R32, R5 ;  /* 0x0000002025e6723e */ /* 0x044fe20004807005 */
[----:B------:R-:W-:Y:S01]  /*41e0*/  FADD.FTZ R4, R37, R4 ;  /* 0x0000000425047221 */ /* 0x000fe20000010000 */
[--C-:B------:R-:W-:Y:S02]  /*41f0*/  IMAD.MOV.U32 R37, RZ, RZ, R151.reuse ;  /* 0x000000ffff257224 */ /* 0x100fe400078e0097 */
[----:B------:R-:W-:Y:S02]  /*4200*/  IMAD.MOV.U32 R32, RZ, RZ, R151 ;  /* 0x000000ffff207224 */ /* 0x000fe400078e0097 */
[----:B------:R-:W-:-:S01]  /*4210*/  FADD.FTZ R33, R33, R4 ;  /* 0x0000000421217221 */ /* 0x000fc20000010000 */
[----:B------:R-:W2:Y:S01]  /*4220*/  MUFU.EX2 R41, R41 ;  /* 0x0000002900297308 */ /* 0x000ea20000000800 */
[----:B0-----:R-:W-:-:S04]  /*4230*/  FADD.FTZ R5, R83, R8 ;  /* 0x0000000853057221 */ /* 0x001fc80000010000 */
[----:B-1----:R-:W-:Y:S01]  /*4240*/  FADD.FTZ R4, R86, R5 ;  /* 0x0000000556047221 */ /* 0x002fe20000010000 */
[----:B------:R-:W-:-:S01]  /*4250*/  FADD.FTZ R5, R40, R33 ;  /* 0x0000002128057221 */ /* 0x000fc20000010000 */
[--C-:B------:R-:W-:Y:S02]  /*4260*/  IMAD.MOV.U32 R40, RZ, RZ, R151.reuse ;  /* 0x000000ffff287224 */ /* 0x100fe400078e0097 */
[----:B------:R-:W-:Y:S01]  /*4270*/  IMAD.MOV.U32 R33, RZ, RZ, R151 ;  /* 0x000000ffff217224 */ /* 0x000fe200078e0097 */
[C---:B--2---:R-:W-:Y:S01]  /*4280*/  F2FP.SATFINITE.E4M3.F32.PACK_AB_MERGE_C R7, R41.reuse, R86, RZ ;  /* 0x000000562907723e */ /* 0x044fe200048070ff */
[----:B------:R-:W-:-:S01]  /*4290*/  FADD.FTZ R4, R41, R4 ;  /* 0x0000000429047221 */ /* 0x000fc20000010000 */
[----:B------:R-:W-:Y:S02]  /*42a0*/  IMAD.MOV.U32 R86, RZ, RZ, R151 ;  /* 0x000000ffff567224 */ /* 0x000fe400078e0097 */
[----:B------:R-:W-:Y:S01]  /*42b0*/  F2FP.SATFINITE.E4M3.F32.PACK_AB_MERGE_C R231, R83, R82, R7 ;  /* 0x0000005253e7723e */ /* 0x000fe20004807007 */
[----:B------:R-:W-:-:S02]  /*42c0*/  IMAD.MOV.U32 R83, RZ, RZ, R151 ;  /* 0x000000ffff537224 */ /* 0x000fc400078e0097 */
        /* <DEDUP_REMOVED lines=72> */
.L_x_140:
[----:B------:R-:W-:Y:S01]  /*4750*/  ISETP.NE.AND P2, PT, RZ, UR41, PT ;  /* 0x00000029ff007c0c */ /* 0x000fe2000bf45270 */
[----:B------:R-:W-:-:S04]  /*4760*/  UISETP.NE.AND UP0, UPT, UR49, 0x1, UPT ;  /* 0x000000013100788c */ /* 0x000fc8000bf05270 */
[----:B------:R-:W-:-:S04]  /*4770*/  USEL UR43, URZ, 0x1, UP0 ;  /* 0x000000013f2b7887 */ /* 0x000fc80008000000 */
[----:B------:R-:W-:-:S04]  /*4780*/  ULOP3.LUT UR43, UR52, UR43, URZ, 0x3c, !UPT ;  /* 0x0000002b342b7292 */ /* 0x000fc8000f8e3c3f */
[----:B------:R-:W-:Y:S08]  /*4790*/  @P2 BRA `(.L_x_131) ;  /* 0x0000000000442947 */ /* 0x000ff00003800000 */
[----:B------:R-:W-:Y:S05]  /*47a0*/  @!P0 BRA `(.L_x_132) ;  /* 0x0000000000048947 */ /* 0x000fea0003800000 */
[----:B------:R-:W-:Y:S01]  /*47b0*/  BPT.TRAP 0x1 ;  /* 0x000000040000795c */ /* 0x000fe20000300000 */
.L_x_132:
[----:B------:R-:W0:Y:S01]  /*47c0*/  S2UR UR10, SR_CgaCtaId ;  /* 0x00000000000a79c3 */ /* 0x000e220000008800 */
[----:B------:R-:W-:Y:S01]  /*47d0*/  UIADD3 UR6, UR49, 0x1, URZ ;  /* 0x0000000131067890 */ /* 0x000fe2000fffe03f */
[----:B------:R-:W-:Y:S01]  /*47e0*/  IMAD.U32 R0, RZ, RZ, UR43 ;  /* 0x0000002bff007e24 */ /* 0x000fe2000f8e00ff */
[----:B------:R-:W-:Y:S02]  /*47f0*/  UMOV UR7, 0x400 ;  /* 0x0000040000077882 */ /* 0x000fe40000000000 */
[----:B------:R-:W-:Y:S02]  /*4800*/  UISETP.NE.AND UP0, UPT, UR6, 0x2, UPT ;  /* 0x000000020600788c */ /* 0x000fe4000bf05270 */
[----:B------:R-:W-:Y:S02]  /*4810*/  SHF.L.U32 R0, R0, 0x1f, RZ ;  /* 0x0000001f00007819 */ /* 0x000fe400000006ff */
[----:B------:R-:W-:Y:S02]  /*4820*/  USEL UR6, UR6, URZ, UP0 ;  /* 0x0000003f06067287 */ /* 0x000fe40008000000 */
[----:B0-----:R-:W-:-:S04]  /*4830*/  ULEA UR7, UR10, UR7, 0x18 ;  /* 0x000000070a077291 */ /* 0x001fc8000f8ec03f */
[----:B------:R-:W-:-:S09]  /*4840*/  ULEA UR6, UR6, UR7, 0x3 ;  /* 0x0000000706067291 */ /* 0x000fd2000f8e183f */
[----:B------:R0:W1:Y:S01]  /*4850*/  SYNCS.PHASECHK.TRANS64.TRYWAIT P1, [UR6+0x38830], R0 ;  /* 0x03883000ff0075a7 */ /* 0x0000620008020146 */
[----:B------:R-:W-:Y:S05]  /*4860*/  @!P0 BRA `(.L_x_133) ;  /* 0x0000000000048947 */ /* 0x000fea0003800000 */
[----:B------:R-:W-:Y:S01]  /*4870*/  BPT.TRAP 0x1 ;  /* 0x000000040000795c */ /* 0x000fe20000300000 */
.L_x_133:
[----:B-1----:R-:W-:Y:S05]  /*4880*/  @P1 BRA `(.L_x_131) ;  /* 0x0000000000081947 */ /* 0x002fea0003800000 */
[----:B------:R-:W1:Y:S02]  /*4890*/  SYNCS.PHASECHK.TRANS64.TRYWAIT P1, [UR6+0x38830], R0 ;  /* 0x03883000ff0075a7 */ /* 0x000e640008020146 */
[----:B-1----:R-:W-:Y:S05]  /*48a0*/  @!P1 BRA `(.L_x_134) ;  /* 0x000000bc003c9947 */ /* 0x002fea0003800000 */
.L_x_131:
[----:B01----:R-:W-:Y:S01]  /*48b0*/  VIADD R0, R23, 0x8 ;  /* 0x0000000817007836 */ /* 0x003fe20000000000 */
        /* <DEDUP_REMOVED lines=44> */
[----:B0-----:R-:W-:Y:S05]  /*4b80*/  @P2 BRA `(.L_x_135) ;  /* 0x0000000000382947 */ /* 0x001fea0003800000 */
[----:B------:R-:W-:Y:S05]  /*4b90*/  @!P0 BRA `(.L_x_136) ;  /* 0x0000000000048947 */ /* 0x000fea0003800000 */
[----:B------:R-:W-:Y:S01]  /*4ba0*/  BPT.TRAP 0x1 ;  /* 0x000000040000795c */ /* 0x000fe20000300000 */
.L_x_136:
[----:B------:R-:W0:Y:S01]  /*4bb0*/  S2UR UR7, SR_CgaCtaId ;  /* 0x00000000000779c3 */ /* 0x000e220000008800 */
[----:B------:R-:W-:Y:S01]  /*4bc0*/  UMOV UR6, 0x400 ;  /* 0x0000040000067882 */ /* 0x000fe20000000000 */
[----:B------:R-:W-:-:S05]  /*4bd0*/  IMAD.U32 R0, RZ, RZ, UR52 ;  /* 0x00000034ff007e24 */ /* 0x000fca000f8e00ff */
[----:B------:R-:W-:Y:S01]  /*4be0*/  SHF.L.U32 R0, R0, 0x1f, RZ ;  /* 0x0000001f00007819 */ /* 0x000fe200000006ff */
[----:B0-----:R-:W-:-:S04]  /*4bf0*/  ULEA UR6, UR7, UR6, 0x18 ;  /* 0x0000000607067291 */ /* 0x001fc8000f8ec03f */
[----:B------:R-:W-:-:S09]  /*4c00*/  ULEA UR6, UR49, UR6, 0x3 ;  /* 0x0000000631067291 */ /* 0x000fd2000f8e183f */
[----:B------:R0:W1:Y:S01]  /*4c10*/  SYNCS.PHASECHK.TRANS64.TRYWAIT P1, [UR6+0x38850], R0 ;  /* 0x03885000ff0075a7 */ /* 0x0000620008020146 */
[----:B------:R-:W-:Y:S05]  /*4c20*/  @!P0 BRA `(.L_x_137) ;  /* 0x0000000000048947 */ /* 0x000fea0003800000 */
[----:B------:R-:W-:Y:S01]  /*4c30*/  BPT.TRAP 0x1 ;  /* 0x000000040000795c */ /* 0x000fe20000300000 */
.L_x_137:
[----:B-1----:R-:W-:Y:S05]  /*4c40*/  @P1 BRA `(.L_x_135) ;  /* 0x0000000000081947 */ /* 0x002fea0003800000 */
[----:B------:R-:W1:Y:S02]  /*4c50*/  SYNCS.PHASECHK.TRANS64.TRYWAIT P1, [UR6+0x38850], R0 ;  /* 0x03885000ff0075a7 */ /* 0x000e640008020146 */
[----:B-1----:R-:W-:Y:S05]  /*4c60*/  @!P1 BRA `(.L_x_138) ;  /* 0x000000b800649947 */ /* 0x002fea0003800000 */
.L_x_135:
[----:B------:R-:W2:Y:S01]  /*4c70*/  S2UR UR6, SR_CgaCtaId ;  /* 0x00000000000679c3 */ /* 0x000ea20000008800 */
[----:B-1----:R-:W-:Y:S01]  /*4c80*/  MOV R3, 0x400 ;  /* 0x0000040000037802 */ /* 0x002fe20000000f00 */
[----:B------:R-:W-:Y:S01]  /*4c90*/  WARPGROUP.ARRIVE ;  /* 0x00000000000079c5 */ /* 0x000fe20000000000 */
[----:B------:R-:W-:Y:S01]  /*4ca0*/  UMOV UR7, 0x40000040 ;  /* 0x4000004000077882 */ /* 0x000fe20000000000 */
[----:B------:R-:W-:Y:S02]  /*4cb0*/  FMNMX.FTZ R6, R152, R7, !PT ;  /* 0x0000000798067209 */ /* 0x000fe40007810000 */
[----:B------:R-:W-:-:S04]  /*4cc0*/  FMNMX.FTZ R8, R154, R9, !PT ;  /* 0x000000099a087209 */ /* 0x000fc80007810000 */
[----:B------:R-:W-:-:S04]  /*4cd0*/  FMNMX.FTZ R11, R155, R8, !PT ;  /* 0x000000089b0b7209 */ /* 0x000fc80007810000 */
[----:B------:R-:W-:-:S04]  /*4ce0*/  FMNMX.FTZ R8, R158, R11, !PT ;  /* 0x0000000b9e087209 */ /* 0x000fc80007810000 */
[----:B------:R-:W-:-:S04]  /*4cf0*/  FMNMX.FTZ R11, R159, R8, !PT ;  /* 0x000000089f0b7209 */ /* 0x000fc80007810000 */
[----:B------:R-:W-:Y:S01]  /*4d00*/  FMNMX.FTZ R8, R162, R11, !PT ;  /* 0x0000000ba2087209 */ /* 0x000fe20007810000 */
[----:B--2---:R-:W-:-:S03]  /*4d10*/  IMAD.U32 R2, RZ, RZ, UR6 ;  /* 0x00000006ff027e24 */ /* 0x004fc6000f8e00ff */
[----:B------:R-:W-:Y:S02]  /*4d20*/  FMNMX.FTZ R11, R163, R8, !PT ;  /* 0x00000008a30b7209 */ /* 0x000fe40007810000 */
[----:B0-----:R-:W-:Y:S02]  /*4d30*/  LEA R0, R2, R3, 0x18 ;  /* 0x0000000302007211 */ /* 0x001fe400078ec0ff */
[----:B------:R-:W-:Y:S02]  /*4d40*/  FMNMX.FTZ R3, R153, R6, !PT ;  /* 0x0000000699037209 */ /* 0x000fe40007810000 */
[----:B------:R-:W-:Y:S02]  /*4d50*/  R2UR UR6, R0 ;  /* 0x00000000000672ca */ /* 0x000fe400000e0000 */
[----:B------:R-:W-:Y:S02]  /*4d60*/  FMNMX.FTZ R6, R156, R3, !PT ;  /* 0x000000039c067209 */ /* 0x000fe40007810000 */
[----:B------:R-:W-:-:S02]  /*4d70*/  FMNMX.FTZ R8, R166, R11, !PT ;  /* 0x0000000ba6087209 */ /* 0x000fc40007810000 */
[----:B------:R-:W-:Y:S02]  /*4d80*/  FMNMX.FTZ R3, R157, R6, !PT ;  /* 0x000000069d037209 */ /* 0x000fe40007810000 */
[----:B------:R-:W-:Y:S02]  /*4d90*/  FMNMX.FTZ R11, R167, R8, !PT ;  /* 0x00000008a70b7209 */ /* 0x000fe40007810000 */
[----:B------:R-:W-:Y:S02]  /*4da0*/  FMNMX.FTZ R6, R160, R3, !PT ;  /* 0x00000003a0067209 */ /* 0x000fe40007810000 */
[----:B------:R-:W-:Y:S01]  /*4db0*/  FMNMX.FTZ R8, R170, R11, !PT ;  /* 0x0000000baa087209 */ /* 0x000fe20007810000 */
[----:B------:R-:W-:Y:S01]  /*4dc0*/  UIADD3 UR6, UR6, 0x400, URZ ;  /* 0x0000040006067890 */ /* 0x000fe2000fffe03f */
[----:B------:R-:W-:Y:S02]  /*4dd0*/  FMNMX.FTZ R3, R161, R6, !PT ;  /* 0x00000006a1037209 */ /* 0x000fe40007810000 */
[----:B------:R-:W-:Y:S01]  /*4de0*/  FMNMX.FTZ R11, R171, R8, !PT ;  /* 0x00000008ab0b7209 */ /* 0x000fe20007810000 */
[----:B------:R-:W-:Y:S01]  /*4df0*/  USHF.R.U32.HI UR6, URZ, 0x4, UR6 ;  /* 0x000000043f067899 */ /* 0x000fe20008011606 */
[----:B------:R-:W-:-:S02]  /*4e00*/  FMNMX.FTZ R6, R164, R3, !PT ;  /* 0x00000003a4067209 */ /* 0x000fc40007810000 */
[----:B------:R-:W-:Y:S01]  /*4e10*/  FMNMX.FTZ R8, R174, R11, !PT ;  /* 0x0000000bae087209 */ /* 0x000fe20007810000 */
[----:B------:R-:W-:Y:S01]  /*4e20*/  ULOP3.LUT UR6, UR6, 0x3fff, URZ, 0xc0, !UPT ;  /* 0x00003fff06067892 */ /* 0x000fe2000f8ec03f */
[----:B------:R-:W-:Y:S02]  /*4e30*/  FMNMX.FTZ R3, R165, R6, !PT ;  /* 0x00000006a5037209 */ /* 0x000fe40007810000 */
[----:B------:R-:W-:Y:S01]  /*4e40*/  FMNMX.FTZ R11, R175, R8, !PT ;  /* 0x00000008af0b7209 */ /* 0x000fe20007810000 */
[----:B------:R-:W-:Y:S01]  /*4e50*/  ULOP3.LUT UR6, UR6, 0x10000, URZ, 0xfc, !UPT ;  /* 0x0001000006067892 */ /* 0x000fe2000f8efc3f */
[----:B------:R-:W-:Y:S02]  /*4e60*/  FMNMX.FTZ R6, R168, R3, !PT ;  /* 0x00000003a8067209 */ /* 0x000fe40007810000 */
[----:B------:R-:W-:Y:S01]  /*4e70*/  FMNMX.FTZ R8, R178, R11, !PT ;  /* 0x0000000bb2087209 */ /* 0x000fe20007810000 */
[----:B------:R-:W-:Y:S01]  /*4e80*/  ULEA UR10, UR49, UR6, 0xb ;  /* 0x00000006310a7291 */ /* 0x000fe2000f8e583f */
[----:B------:R-:W-:-:S02]  /*4e90*/  FMNMX.FTZ R3, R169, R6, !PT ;  /* 0x00000006a9037209 */ /* 0x000fc40007810000 */
        /* <DEDUP_REMOVED lines=41> */
[----:B------:R-:W-:-:S04]  /*5130*/  FMNMX.FTZ R6, R208, R3, !PT ;  /* 0x00000003d0067209 */ /* 0x000fc80007810000 */
[----:B------:R-:W-:-:S04]  /*5140*/  FMNMX.FTZ R3, R209, R6, !PT ;  /* 0x00000006d1037209 */ /* 0x000fc80007810000 */
[----:B------:R-:W-:-:S04]  /*5150*/  FMNMX.FTZ R6, R212, R3, !PT ;  /* 0x00000003d4067209 */ /* 0x000fc80007810000 */
[----:B------:R-:W-:Y:S02]  /*5160*/  FMNMX.FTZ R10, R213, R6, !PT ;  /* 0x00000006d50a7209 */ /* 0x000fe40007810000 */
[----:B------:R-:W0:Y:S04]  /*5170*/  SHFL.BFLY PT, R6, R11, 0x2, 0x1f ;  /* 0x0c401f000b067f89 */ /* 0x000e2800000e0000 */
[----:B------:R-:W1:Y:S01]  /*5180*/  SHFL.BFLY PT, R3, R10, 0x2, 0x1f ;  /* 0x0c401f000a037f89 */ /* 0x000e6200000e0000 */
[----:B0-----:R-:W-:Y:S02]  /*5190*/  FMNMX.FTZ R13, R11, R6, !PT ;  /* 0x000000060b0d7209 */ /* 0x001fe40007810000 */
[----:B-1----:R-:W-:-:S03]  /*51a0*/  FMNMX.FTZ R12, R10, R3, !PT ;  /* 0x000000030a0c7209 */ /* 0x002fc60007810000 */
[----:B------:R-:W0:Y:S01]  /*51b0*/  SHFL.BFLY PT, R6, R13, 0x1, 0x1f ;  /* 0x0c201f000d067f89 */ /* 0x000e2200000e0000 */
[----:B------:R-:W-:-:S03]  /*51c0*/  IMAD.U32 R10, RZ, RZ, UR38 ;  /* 0x00000026ff0a7e24 */ /* 0x000fc6000f8e00ff */
[----:B------:R-:W1:Y:S01]  /*51d0*/  SHFL.BFLY PT, R3, R12, 0x1, 0x1f ;  /* 0x0c201f000c037f89 */ /* 0x000e6200000e0000 */
[----:B0-----:R-:W-:Y:S02]  /*51e0*/  FMNMX.FTZ R6, R13, R6, !PT ;  /* 0x000000060d067209 */ /* 0x001fe40007810000 */
[----:B-1----:R-:W-:-:S05]  /*51f0*/  FMNMX.FTZ R3, R12, R3, !PT ;  /* 0x000000030c037209 */ /* 0x002fca0007810000 */
[----:B------:R-:W-:-:S04]  /*5200*/  FADD.FTZ R7, -R3, R7 ;  /* 0x0000000703077221 */ /* 0x000fc80000010100 */
[----:B------:R-:W-:Y:S01]  /*5210*/  FMUL.FTZ R8, R7, UR38 ;  /* 0x0000002607087c20 */ /* 0x000fe20008410000 */
[----:B------:R-:W-:-:S01]  /*5220*/  FADD.FTZ R7, -R6, R9 ;  /* 0x0000000906077221 */ /* 0x000fc20000010100 */
[----:B------:R-:W-:-:S03]  /*5230*/  FFMA.FTZ R9, R3, R10, -8 ;  /* 0xc100000003097423 */ /* 0x000fc6000001000a */
[----:B------:R-:W-:Y:S01]  /*5240*/  FMUL.FTZ R7, R7, UR38 ;  /* 0x0000002607077c20 */ /* 0x000fe20008410000 */
[----:B------:R-:W-:-:S01]  /*5250*/  FFMA.FTZ R21, R165, UR38, -R9 ;  /* 0x00000026a5157c23 */ /* 0x000fc20008010809 */
[--C-:B------:R-:W-:Y:S01]  /*5260*/  FFMA.FTZ R165, R181, UR38, -R9.reuse ;  /* 0x00000026b5a57c23 */ /* 0x100fe20008010809 */
[----:B------:R-:W-:-:S01]  /*5270*/  FFMA.FTZ R181, R197, UR38, -R9 ;  /* 0x00000026c5b57c23 */ /* 0x000fc20008010809 */
[----:B------:R-:W-:Y:S02]  /*5280*/  IMAD.U32 R197, RZ, RZ, UR38 ;  /* 0x00000026ffc57e24 */ /* 0x000fe4000f8e00ff */
[----:B------:R-:W-:-:S01]  /*5290*/  FFMA.FTZ R11, R152, UR38, -R9 ;  /* 0x00000026980b7c23 */ /* 0x000fc20008010809 */
[----:B------:R-:W-:Y:S01]  /*52a0*/  FFMA.FTZ R10, R153, UR38, -R9 ;  /* 0x00000026990a7c23 */ /* 0x000fe20008010809 */
[----:B------:R-:W-:Y:S01]  /*52b0*/  MUFU.EX2 R8, R8 ;  /* 0x0000000800087308 */ /* 0x000fe20000000800 */
[----:B------:R-:W-:-:S01]  /*52c0*/  FFMA.FTZ R197, R6, R197, -8 ;  /* 0xc100000006c57423 */ /* 0x000fc200000100c5 */
[--C-:B------:R-:W-:Y:S01]  /*52d0*/  FFMA.FTZ R12, R156, UR38, -R9.reuse ;  /* 0x000000269c0c7c23 */ /* 0x100fe20008010809 */
[----:B------:R-:W-:-:S01]  /*52e0*/  FFMA.FTZ R13, R157, UR38, -R9 ;  /* 0x000000269d0d7c23 */ /* 0x000fc20008010809 */
[----:B------:R-:W-:Y:S01]  /*52f0*/  FFMA.FTZ R14, R160, UR38, -R9 ;  /* 0x00000026a00e7c23 */ /* 0x000fe20008010809 */
[----:B------:R-:W-:-:S01]  /*5300*/  FFMA.FTZ R154, R154, UR38, -R197 ;  /* 0x000000269a9a7c23 */ /* 0x000fc200080108c5 */
[--C-:B------:R-:W-:Y:S01]  /*5310*/  FFMA.FTZ R155, R155, UR38, -R197.reuse ;  /* 0x000000269b9b7c23 */ /* 0x100fe200080108c5 */
[----:B------:R-:W-:-:S01]  /*5320*/  FFMA.FTZ R158, R158, UR38, -R197 ;  /* 0x000000269e9e7c23 */ /* 0x000fc200080108c5 */
[----:B------:R-:W0:Y:S01]  /*5330*/  MUFU.EX2 R11, R11 ;  /* 0x0000000b000b7308 */ /* 0x000e220000000800 */
[----:B------:R-:W-:-:S01]  /*5340*/  FFMA.FTZ R159, R159, UR38, -R197 ;  /* 0x000000269f9f7c23 */ /* 0x000fc200080108c5 */
[----:B------:R-:W-:Y:S01]  /*5350*/  FFMA.FTZ R162, R162, UR38, -R197 ;  /* 0x00000026a2a27c23 */ /* 0x000fe200080108c5 */
[----:B------:R-:W-:-:S01]  /*5360*/  FFMA.FTZ R15, R161, UR38, -R9 ;  /* 0x00000026a10f7c23 */ /* 0x000fc20008010809 */
[----:B------:R-:W-:Y:S01]  /*5370*/  FFMA.FTZ R163, R163, UR38, -R197 ;  /* 0x00000026a3a37c23 */ /* 0x000fe200080108c5 */
[----:B------:R-:W-:-:S01]  /*5380*/  FFMA.FTZ R20, R164, UR38, -R9 ;  /* 0x00000026a4147c23 */ /* 0x000fc20008010809 */
[----:B------:R-:W-:Y:S01]  /*5390*/  FFMA.FTZ R153, R169, UR38, -R9 ;  /* 0x00000026a9997c23 */ /* 0x000fe20008010809 */
[----:B------:R-:W-:-:S01]  /*53a0*/  FFMA.FTZ R166, R166, UR38, -R197 ;  /* 0x00000026a6a67c23 */ /* 0x000fc200080108c5 */
[----:B------:R-:W-:Y:S01]  /*53b0*/  MUFU.EX2 R7, R7 ;  /* 0x0000000700077308 */ /* 0x000fe20000000800 */
[----:B------:R-:W-:-:S01]  /*53c0*/  FFMA.FTZ R169, R185, UR38, -R9 ;  /* 0x00000026b9a97c23 */ /* 0x000fc20008010809 */
[--C-:B------:R-:W-:Y:S01]  /*53d0*/  FFMA.FTZ R185, R201, UR38, -R9.reuse ;  /* 0x00000026c9b97c23 */ /* 0x100fe20008010809 */
[----:B------:R-:W-:-:S01]  /*53e0*/  FFMA.FTZ R152, R168, UR38, -R9 ;  /* 0x00000026a8987c23 */ /* 0x000fc20008010809 */
[----:B------:R-:W-:Y:S01]  /*53f0*/  FFMA.FTZ R167, R167, UR38, -R197 ;  /* 0x00000026a7a77c23 */ /* 0x000fe200080108c5 */
[----:B------:R-:W-:-:S01]  /*5400*/  FFMA.FTZ R168, R184, UR38, -R9 ;  /* 0x00000026b8a87c23 */ /* 0x000fc20008010809 */
[----:B------:R-:W-:Y:S01]  /*5410*/  FFMA.FTZ R184, R200, UR38, -R9 ;  /* 0x00000026c8b87c23 */ /* 0x000fe20008010809 */
[----:B------:R-:W-:-:S01]  /*5420*/  FFMA.FTZ R170, R170, UR38, -R197 ;  /* 0x00000026aaaa7c23 */ /* 0x000fc200080108c5 */
[----:B------:R-:W1:Y:S01]  /*5430*/  MUFU.EX2 R154, R154 ;  /* 0x0000009a009a7308 */ /* 0x000e620000000800 */
[----:B0-----:R-:W-:-:S01]  /*5440*/  FFMA.FTZ R5, R8, R5, R11 ;  /* 0x0000000508057223 */ /* 0x001fc2000001000b */
[----:B------:R-:W-:Y:S01]  /*5450*/  FFMA.FTZ R171, R171, UR38, -R197 ;  /* 0x00000026abab7c23 */ /* 0x000fe200080108c5 */
[----:B------:R-:W-:-:S01]  /*5460*/  FFMA.FTZ R156, R172, UR38, -R9 ;  /* 0x00000026ac9c7c23 */ /* 0x000fc20008010809 */
[----:B------:R-:W-:Y:S01]  /*5470*/  FFMA.FTZ R174, R174, UR38, -R197 ;  /* 0x00000026aeae7c23 */ /* 0x000fe200080108c5 */
[----:B------:R-:W-:-:S01]  /*5480*/  FFMA.FTZ R157, R173, UR38, -R9 ;  /* 0x00000026ad9d7c23 */ /* 0x000fc20008010809 */
[----:B------:R-:W-:Y:S01]  /*5490*/  FFMA.FTZ R175, R175, UR38, -R197 ;  /* 0x00000026afaf7c23 */ /* 0x000fe200080108c5 */
[----:B------:R-:W-:-:S01]  /*54a0*/  FFMA.FTZ R160, R176, UR38, -R9 ;  /* 0x00000026b0a07c23 */ /* 0x000fc20008010809 */
[----:B------:R-:W0:Y:S01]  /*54b0*/  MUFU.EX2 R10, R10 ;  /* 0x0000000a000a7308 */ /* 0x000e220000000800 */
[----:B------:R-:W-:-:S01]  /*54c0*/  FFMA.FTZ R178, R178, UR38, -R197 ;  /* 0x00000026b2b27c23 */ /* 0x000fc200080108c5 */
[----:B------:R-:W-:Y:S01]  /*54d0*/  FFMA.FTZ R161, R177, UR38, -R9 ;  /* 0x00000026b1a17c23 */ /* 0x000fe20008010809 */
[----:B------:R-:W-:-:S01]  /*54e0*/  FFMA.FTZ R179, R179, UR38, -R197 ;  /* 0x00000026b3b37c23 */ /* 0x000fc200080108c5 */
[----:B------:R-:W-:Y:S01]  /*54f0*/  FFMA.FTZ R164, R180, UR38, -R9 ;  /* 0x00000026b4a47c23 */ /* 0x000fe20008010809 */
[----:B------:R-:W-:-:S01]  /*5500*/  FFMA.FTZ R182, R182, UR38, -R197 ;  /* 0x00000026b6b67c23 */ /* 0x000fc200080108c5 */
[--C-:B------:R-:W-:Y:S01]  /*5510*/  FFMA.FTZ R183, R183, UR38, -R197.reuse ;  /* 0x00000026b7b77c23 */ /* 0x100fe200080108c5 */
[----:B------:R-:W-:-:S01]  /*5520*/  FFMA.FTZ R186, R186, UR38, -R197 ;  /* 0x00000026baba7c23 */ /* 0x000fc200080108c5 */
[----:B------:R-:W2:Y:S01]  /*5530*/  MUFU.EX2 R155, R155 ;  /* 0x0000009b009b7308 */ /* 0x000ea20000000800 */
[----:B-1----:R-:W-:-:S01]  /*5540*/  FFMA.FTZ R4, R7, R4, R154 ;  /* 0x0000000407047223 */ /* 0x002fc2000001009a */
[----:B------:R-:W-:Y:S01]  /*5550*/  FFMA.FTZ R187, R187, UR38, -R197 ;  /* 0x00000026bbbb7c23 */ /* 0x000fe200080108c5 */
[----:B------:R-:W-:-:S01]  /*5560*/  FFMA.FTZ R172, R188, UR38, -R9 ;  /* 0x00000026bcac7c23 */ /* 0x000fc20008010809 */
[----:B------:R-:W-:Y:S01]  /*5570*/  FFMA.FTZ R190, R190, UR38, -R197 ;  /* 0x00000026bebe7c23 */ /* 0x000fe200080108c5 */
[----:B------:R-:W-:-:S01]  /*5580*/  FFMA.FTZ R173, R189, UR38, -R9 ;  /* 0x00000026bdad7c23 */ /* 0x000fc20008010809 */
[----:B------:R-:W-:Y:S01]  /*5590*/  FFMA.FTZ R189, R205, UR38, -R9 ;  /* 0x00000026cdbd7c23 */ /* 0x000fe20008010809 */
[----:B------:R-:W-:-:S01]  /*55a0*/  FFMA.FTZ R191, R191, UR38, -R197 ;  /* 0x00000026bfbf7c23 */ /* 0x000fc200080108c5 */
[----:B------:R-:W1:Y:S01]  /*55b0*/  MUFU.EX2 R12, R12 ;  /* 0x0000000c000c7308 */ /* 0x000e620000000800 */
[----:B0-----:R-:W-:-:S01]  /*55c0*/  FADD.FTZ R5, R10, R5 ;  /* 0x000000050a057221 */ /* 0x001fc20000010000 */
[----:B------:R-:W-:Y:S01]  /*55d0*/  FFMA.FTZ R176, R192, UR38, -R9 ;  /* 0x00000026c0b07c23 */ /* 0x000fe20008010809 */
[----:B------:R-:W-:-:S01]  /*55e0*/  FFMA.FTZ R194, R194, UR38, -R197 ;  /* 0x00000026c2c27c23 */ /* 0x000fc200080108c5 */
[----:B------:R-:W-:Y:S01]  /*55f0*/  FFMA.FTZ R177, R193, UR38, -R9 ;  /* 0x00000026c1b17c23 */ /* 0x000fe20008010809 */
[----:B------:R-:W-:-:S01]  /*5600*/  FFMA.FTZ R195, R195, UR38, -R197 ;  /* 0x00000026c3c37c23 */ /* 0x000fc200080108c5 */
[--C-:B------:R-:W-:Y:S01]  /*5610*/  FFMA.FTZ R188, R204, UR38, -R9.reuse ;  /* 0x00000026ccbc7c23 */ /* 0x100fe20008010809 */
[----:B------:R-:W-:-:S01]  /*5620*/  FFMA.FTZ R180, R196, UR38, -R9 ;  /* 0x00000026c4b47c23 */ /* 0x000fc20008010809 */
[----:B------:R-:W0:Y:S01]  /*5630*/  MUFU.EX2 R158, R158 ;  /* 0x0000009e009e7308 */ /* 0x000e220000000800 */
[----:B--2---:R-:W-:-:S01]  /*5640*/  FADD.FTZ R201, R155, R4 ;  /* 0x000000049bc97221 */ /* 0x004fc20000010000 */
[--C-:B------:R-:W-:Y:S01]  /*5650*/  FFMA.FTZ R198, R198, UR38, -R197.reuse ;  /* 0x00000026c6c67c23 */ /* 0x100fe200080108c5 */
[----:B------:R-:W-:-:S01]  /*5660*/  FFMA.FTZ R199, R199, UR38, -R197 ;  /* 0x00000026c7c77c23 */ /* 0x000fc200080108c5 */
[--C-:B------:R-:W-:Y:S01]  /*5670*/  FFMA.FTZ R192, R208, UR38, -R9.reuse ;  /* 0x00000026d0c07c23 */ /* 0x100fe20008010809 */
[----:B------:R-:W-:-:S01]  /*5680*/  FFMA.FTZ R193, R209, UR38, -R9 ;  /* 0x00000026d1c17c23 */ /* 0x000fc20008010809 */
[----:B------:R-:W-:-:S02]  /*5690*/  IMAD.U32 R209, RZ, RZ, UR51 ;  /* 0x00000033ffd17e24 */ /* 0x000fc4000f8e00ff */
[----:B------:R-:W-:-:S01]  /*56a0*/  FFMA.FTZ R196, R212, UR38, -R9 ;  /* 0x00000026d4c47c23 */ /* 0x000fc20008010809 */
[----:B------:R-:W2:Y:S01]  /*56b0*/  MUFU.EX2 R13, R13 ;  /* 0x0000000d000d7308 */ /* 0x000ea20000000800 */
[----:B-1----:R-:W-:-:S01]  /*56c0*/  FADD.FTZ R4, R12, R5 ;  /* 0x000000050c047221 */ /* 0x002fc20000010000 */
[----:B------:R-:W-:-:S06]  /*56d0*/  FFMA.FTZ R9, R213, UR38, -R9 ;  /* 0x00000026d5097c23 */ /* 0x000fcc0008010809 */
[----:B------:R-:W1:Y:S01]  /*56e0*/  MUFU.EX2 R159, R159 ;  /* 0x0000009f009f7308 */ /* 0x000e620000000800 */
[----:B0-----:R-:W-:-:S07]  /*56f0*/  FADD.FTZ R200, R158, R201 ;  /* 0x000000c99ec87221 */ /* 0x001fce0000010000 */
[----:B------:R-:W0:Y:S01]  /*5700*/  MUFU.EX2 R14, R14 ;  /* 0x0000000e000e7308 */ /* 0x000e220000000800 */
[----:B--2---:R-:W-:-:S07]  /*5710*/  FADD.FTZ R5, R13, R4 ;  /* 0x000000040d057221 */ /* 0x004fce0000010000 */
[----:B------:R-:W2:Y:S01]  /*5720*/  MUFU.EX2 R162, R162 ;  /* 0x000000a200a27308 */ /* 0x000ea20000000800 */
[----:B-1----:R-:W-:-:S07]  /*5730*/  FADD.FTZ R201, R159, R200 ;  /* 0x000000c89fc97221 */ /* 0x002fce0000010000 */
[----:B------:R-:W1:Y:S01]  /*5740*/  MUFU.EX2 R15, R15 ;  /* 0x0000000f000f7308 */ /* 0x000e620000000800 */
[----:B0-----:R-:W-:-:S07]  /*5750*/  FADD.FTZ R4, R14, R5 ;  /* 0x000000050e047221 */ /* 0x001fce0000010000 */
[----:B------:R-:W0:Y:S01]  /*5760*/  MUFU.EX2 R163, R163 ;  /* 0x000000a300a37308 */ /* 0x000e220000000800 */
[----:B--2---:R-:W-:-:S01]  /*5770*/  FADD.FTZ R200, R162, R201 ;  /* 0x000000c9a2c87221 */ /* 0x004fc20000010000 */
[----:B------:R-:W-:Y:S02]  /*5780*/  WARPGROUP.DEPBAR.LE gsb0, 0x0 ;  /* 0x00008000000079c5 */ /* 0x000fe40000010000 */
[----:B------:R-:W-:-:S06]  /*5790*/  WARPGROUP.ARRIVE ;  /* 0x00000000000079c5 */ /* 0x000fcc0000000000 */
[----:B------:R-:W2:Y:S01]  /*57a0*/  S2R R219, SR_TID.X ;  /* 0x0000000000db7919 */ /* 0x000ea20000002100 */
[----:B------:R-:W3:Y:S01]  /*57b0*/  MUFU.EX2 R20, R20 ;  /* 0x0000001400147308 */ /* 0x000ee20000000800 */
[----:B-1----:R-:W-:-:S01]  /*57c0*/  FADD.FTZ R5, R15, R4 ;  /* 0x000000040f057221 */ /* 0x002fc20000010000 */
[----:B------:R-:W-:Y:S01]  /*57d0*/  QGMMA.64x256x32.F32.E4M3.E4M3 R24, R220, gdesc[UR4], R24, gsb0 ;  /* 0x03e00004dc187df3 */ /* 0x000fe20008000818 */
[----:B------:R-:W-:Y:S01]  /*57e0*/  UIADD3 UR6, UR10, 0x4, URZ ;  /* 0x000000040a067890 */ /* 0x000fe2000fffe03f */
[----:B------:R-:W-:-:S04]  /*57f0*/  UMOV UR7, 0x40000040 ;  /* 0x4000004000077882 */ /* 0x000fc80000000000 */
[----:B------:R-:W1:Y:S01]  /*5800*/  MUFU.EX2 R166, R166 ;  /* 0x000000a600a67308 */ /* 0x000e620000000800 */
[----:B0-----:R-:W-:-:S07]  /*5810*/  FADD.FTZ R201, R163, R200 ;  /* 0x000000c8a3c97221 */ /* 0x001fce0000010000 */
[----:B------:R-:W0:Y:S01]  /*5820*/  MUFU.EX2 R21, R21 ;  /* 0x0000001500157308 */ /* 0x000e220000000800 */
[----:B---3--:R-:W-:-:S07]  /*5830*/  FADD.FTZ R4, R20, R5 ;  /* 0x0000000514047221 */ /* 0x008fce0000010000 */
[----:B------:R-:W3:Y:S01]  /*5840*/  MUFU.EX2 R167, R167 ;  /* 0x000000a700a77308 */ /* 0x000ee20000000800 */
[----:B-1----:R-:W-:-:S01]  /*5850*/  FADD.FTZ R200, R166, R201 ;  /* 0x000000c9a6c87221 */ /* 0x002fc20000010000 */
[----:B--2---:R-:W-:-:S06]  /*5860*/  LOP3.LUT P1, RZ, R219, 0x7f, RZ, 0xc0, !PT ;  /* 0x0000007fdbff7812 */ /* 0x004fcc000782c0ff */
[----:B------:R-:W1:Y:S01]  /*5870*/  MUFU.EX2 R152, R152 ;  /* 0x0000009800987308 */ /* 0x000e620000000800 */
[----:B0-----:R-:W-:-:S07]  /*5880*/  FADD.FTZ R5, R21, R4 ;  /* 0x0000000415057221 */ /* 0x001fce0000010000 */
[----:B------:R-:W0:Y:S01]  /*5890*/  MUFU.EX2 R170, R170 ;  /* 0x000000aa00aa7308 */ /* 0x000e220000000800 */
[----:B---3--:R-:W-:-:S01]  /*58a0*/  FADD.FTZ R201, R167, R200 ;  /* 0x000000c8a7c97221 */ /* 0x008fc20000010000 */
[----:B------:R-:W-:-:S06]  /*58b0*/  @!P1 IMAD R209, R209, 0x8, R0 ;  /* 0x00000008d1d19824 */ /* 0x000fcc00078e0200 */
[----:B------:R-:W2:Y:S01]  /*58c0*/  MUFU.EX2 R153, R153 ;  /* 0x0000009900997308 */ /* 0x000ea20000000800 */
[----:B-1----:R-:W-:-:S07]  /*58d0*/  FADD.FTZ R4, R152, R5 ;  /* 0x0000000598047221 */ /* 0x002fce0000010000 */
        /* <DEDUP_REMOVED lines=13> */
[----:B0-----:R-:W-:-:S01]  /*59b0*/  FADD.FTZ R201, R175, R200 ;  /* 0x000000c8afc97221 */ /* 0x001fc20000010000 */
[----:B------:R-:W-:-:S06]  /*59c0*/  FFMA.FTZ R200, R202, UR38, -R197 ;  /* 0x00000026cac87c23 */ /* 0x000fcc00080108c5 */
[----:B------:R-:W0:Y:S01]  /*59d0*/  MUFU.EX2 R161, R161 ;  /* 0x000000a100a17308 */ /* 0x000e220000000800 */
[----:B--2---:R-:W-:-:S07]  /*59e0*/  FADD.FTZ R4, R160, R5 ;  /* 0x00000005a0047221 */ /* 0x004fce0000010000 */
        /* <DEDUP_REMOVED lines=19> */
[----:B--2---:R-:W-:-:S01]  /*5b20*/  FADD.FTZ R204, R186, R203 ;  /* 0x000000cbbacc7221 */ /* 0x004fc20000010000 */
[----:B------:R-:W-:-:S06]  /*5b30*/  FFMA.FTZ R203, R207, UR38, -R197 ;  /* 0x00000026cfcb7c23 */ /* 0x000fcc00080108c5 */
        /* <DEDUP_REMOVED lines=10> */
[----:B------:R-:W-:-:S06]  /*5be0*/  IADD3 R4, -R23, 0xb, RZ ;  /* 0x0000000b17047810 */ /* 0x000fcc0007ffe1ff */
[----:B------:R-:W0:Y:S01]  /*5bf0*/  MUFU.EX2 R194, R194 ;  /* 0x000000c200c27308 */ /* 0x000e220000000800 */
[----:B--2---:R-:W-:-:S01]  /*5c00*/  FADD.FTZ R205, R191, R204 ;  /* 0x000000ccbfcd7221 */ /* 0x004fc20000010000 */
[----:B------:R-:W-:-:S06]  /*5c10*/  FFMA.FTZ R204, R210, UR38, -R197 ;  /* 0x00000026d2cc7c23 */ /* 0x000fcc00080108c5 */
        /* <DEDUP_REMOVED lines=8> */
[----:B-1----:R-:W-:-:S07]  /*5ca0*/  FADD.FTZ R207, R195, R208 ;  /* 0x000000d0c3cf7221 */ /* 0x002fce0000010000 */
[----:B------:R-:W1:Y:S01]  /*5cb0*/  MUFU.EX2 R181, R181 ;  /* 0x000000b500b57308 */ /* 0x000e620000000800 */
[----:B0-----:R-:W-:-:S01]  /*5cc0*/  FADD.FTZ R206, R180, R5 ;  /* 0x00000005b4ce7221 */ /* 0x001fc20000010000 */
[----:B------:R-:W-:Y:S02]  /*5cd0*/  WARPGROUP.DEPBAR.LE gsb0, 0x0 ;  /* 0x00008000000079c5 */ /* 0x000fe40000010000 */
[----:B------:R-:W-:-:S04]  /*5ce0*/  WARPGROUP.ARRIVE ;  /* 0x00000000000079c5 */ /* 0x000fc80000000000 */
[----:B------:R-:W0:Y:S01]  /*5cf0*/  MUFU.EX2 R199, R199 ;  /* 0x000000c700c77308 */ /* 0x000e220000000800 */
[----:B--2---:R-:W-:-:S01]  /*5d00*/  FADD.FTZ R208, R198, R207 ;  /* 0x000000cfc6d07221 */ /* 0x004fc20000010000 */
[----:B------:R-:W-:Y:S01]  /*5d10*/  QGMMA.64x256x32.F32.E4M3.E4M3 R24, R224, gdesc[UR4], R24, gsb0 ;  /* 0x03e00004e0187df3 */ /* 0x000fe20008000818 */
[----:B------:R-:W-:Y:S01]  /*5d20*/  UIADD3 UR6, UR10, 0x6, URZ ;  /* 0x000000060a067890 */ /* 0x000fe2000fffe03f */
[----:B------:R-:W-:-:S04]  /*5d30*/  UMOV UR7, 0x40000040 ;  /* 0x4000004000077882 */ /* 0x000fc80000000000 */
[----:B------:R-:W2:Y:S01]  /*5d40*/  MUFU.EX2 R184, R184 ;  /* 0x000000b800b87308 */ /* 0x000ea20000000800 */
[----:B-1----:R-:W-:-:S01]  /*5d50*/  FADD.FTZ R5, R181, R206 ;  /* 0x000000ceb5057221 */ /* 0x002fc20000010000 */
[--C-:B------:R-:W-:Y:S01]  /*5d60*/  FFMA.FTZ R206, R214, UR38, -R197.reuse ;  /* 0x00000026d6ce7c23 */ /* 0x100fe200080108c5 */
[----:B------:R-:W-:-:S05]  /*5d70*/  FFMA.FTZ R197, R215, UR38, -R197 ;  /* 0x00000026d7c57c23 */ /* 0x000fca00080108c5 */
        /* <DEDUP_REMOVED lines=14> */
[----:B------:R-:W-:Y:S01]  /*5e60*/  MUFU.EX2 R192, R192 ;  /* 0x000000c000c07308 */ /* 0x000fe20000000800 */
[----:B--2---:R-:W-:-:S07]  /*5e70*/  FADD.FTZ R5, R189, R208 ;  /* 0x000000d0bd057221 */ /* 0x004fce0000010000 */
[----:B------:R-:W0:Y:S01]  /*5e80*/  MUFU.EX2 R204, R204 ;  /* 0x000000cc00cc7308 */ /* 0x000e220000000800 */
[----:B-1----:R-:W-:-:S07]  /*5e90*/  FADD.FTZ R207, R203, R210 ;  /* 0x000000d2cbcf7221 */ /* 0x002fce0000010000 */
[----:B------:R-:W-:Y:S08]  /*5ea0*/  MUFU.EX2 R193, R193 ;  /* 0x000000c100c17308 */ /* 0x000ff00000000800 */
[----:B------:R-:W1:Y:S01]  /*5eb0*/  MUFU.EX2 R205, R205 ;  /* 0x000000cd00cd7308 */ /* 0x000e620000000800 */
[----:B0-----:R-:W-:-:S07]  /*5ec0*/  FADD.FTZ R208, R204, R207 ;  /* 0x000000cfccd07221 */ /* 0x001fce0000010000 */
[----:B------:R-:W-:Y:S08]  /*5ed0*/  MUFU.EX2 R196, R196 ;  /* 0x000000c400c47308 */ /* 0x000ff00000000800 */
[----:B------:R-:W0:Y:S01]  /*5ee0*/  MUFU.EX2 R206, R206 ;  /* 0x000000ce00ce7308 */ /* 0x000e220000000800 */
[----:B-1----:R-:W-:-:S07]  /*5ef0*/  FADD.FTZ R207, R205, R208 ;  /* 0x000000d0cdcf7221 */ /* 0x002fce0000010000 */
[----:B------:R-:W1:Y:S08]  /*5f00*/  MUFU.EX2 R9, R9 ;  /* 0x0000000900097308 */ /* 0x000e700000000800 */
[----:B------:R-:W2:Y:S01]  /*5f10*/  MUFU.EX2 R197, R197 ;  /* 0x000000c500c57308 */ /* 0x000ea20000000800 */
[----:B0-----:R-:W-:-:S01]  /*5f20*/  FADD.FTZ R207, R206, R207 ;  /* 0x000000cfcecf7221 */ /* 0x001fc20000010000 */
[----:B------:R-:W-:-:S02]  /*5f30*/  WARPGROUP.DEPBAR.LE gsb0, 0x0 ;  /* 0x00008000000079c5 */ /* 0x000fc40000010000 */
[----:B------:R-:W-:-:S06]  /*5f40*/  WARPGROUP.ARRIVE ;  /* 0x00000000000079c5 */ /* 0x000fcc0000000000 */
[----:B------:R-:W-:Y:S03]  /*5f50*/  QGMMA.64x256x32.F32.E4M3.E4M3 R24, R228, gdesc[UR4], R24, gsb0 ;  /* 0x03e00004e4187df3 */ /* 0x000fe60008000818 */
[----:B------:R-:W-:Y:S02]  /*5f60*/  WARPGROUP.DEPBAR.LE gsb0, 0x0 ;  /* 0x00008000000079c5 */ /* 0x000fe40000010000 */
[----:B------:R0:W-:Y:S06]  /*5f70*/  BAR.ARV R4, 0x100 ;  /* 0x000400040000751d */ /* 0x0001ec0000002000 */
[----:B0-----:R-:W-:-:S05]  /*5f80*/  @!P1 VIADD R4, R209, 0x38840 ;  /* 0x00038840d1049836 */ /* 0x001fca0000000000 */
[----:B------:R-:W-:-:S04]  /*5f90*/  @!P1 PRMT R4, RZ, 0x654, R4 ;  /* 0x00000654ff049816 */ /* 0x000fc80000000004 */
[----:B------:R0:W-:Y:S02]  /*5fa0*/  @!P1 SYNCS.ARRIVE.TRANS64.RED.A1T0 RZ, [R4+URZ], RZ ;  /* 0x000000ff04ff99a7 */ /* 0x0001e4000810043f */
[----:B0-----:R-:W-:-:S04]  /*5fb0*/  FADD.FTZ R4, R192, R5 ;  /* 0x00000005c0047221 */ /* 0x001fc80000010000 */
[----:B------:R-:W-:-:S04]  /*5fc0*/  FADD.FTZ R5, R193, R4 ;  /* 0x00000004c1057221 */ /* 0x000fc80000010000 */
[----:B------:R-:W-:-:S04]  /*5fd0*/  FADD.FTZ R4, R196, R5 ;  /* 0x00000005c4047221 */ /* 0x000fc80000010000 */
[----:B-1----:R-:W-:Y:S01]  /*5fe0*/  FADD.FTZ R5, R9, R4 ;  /* 0x0000000409057221 */ /* 0x002fe20000010000 */
[----:B--2---:R-:W-:-:S01]  /*5ff0*/  FADD.FTZ R4, R197, R207 ;  /* 0x000000cfc5047221 */ /* 0x004fc20000010000 */
[----:B------:R-:W-:Y:S06]  /*6000*/  @!P0 BRA `(.L_x_139) ;  /* 0x0000000000048947 */ /* 0x000fec0003800000 */
[----:B------:R-:W-:Y:S01]  /*6010*/  BPT.TRAP 0x1 ;  /* 0x000000040000795c */ /* 0x000fe20000300000 */
.L_x_139:
[----:B------:R-:W-:Y:S01]  /*6020*/  F2FP.SATFINITE.E4M3.F32.PACK_AB_MERGE_C R196, R9, R196, RZ ;  /* 0x000000c409c4723e */ /* 0x000fe200048070ff */
[----:B------:R-:W-:Y:S01]  /*6030*/  IMAD.U32 R9, RZ, RZ, UR49 ;  /* 0x00000031ff097e24 */ /* 0x000fe2000f8e00ff */
[----:B------:R-:W-:Y:S01]  /*6040*/  ISETP.LT.AND P1, PT, RZ, UR48, PT ;  /* 0x00000030ff007c0c */ /* 0x000fe2000bf21270 */
[----:B------:R-:W-:Y:S01]  /*6050*/  UIADD3 UR6, UR48, -0x1, URZ ;  /* 0xffffffff30067890 */ /* 0x000fe2000fffe03f */
[----:B------:R-:W-:Y:S01]  /*6060*/  F2FP.SATFINITE.E4M3.F32.PACK_AB_MERGE_C R12, R13, R12, RZ ;  /* 0x0000000c0d0c723e */ /* 0x000fe200048070ff */
[----:B------:R-:W-:Y:S01]  /*6070*/  IMAD R9, R9, 0x8, R0 ;  /* 0x0000000809097824 */ /* 0x000fe200078e0200 */
[----:B------:R-:W-:Y:S01]  /*6080*/  F2FP.SATFINITE.E4M3.F32.PACK_AB_MERGE_C R158, R159, R158, RZ ;  /* 0x0000009e9f9e723e */ /* 0x000fe200048070ff */
[----:B------:R-:W-:Y:S01]  /*6090*/  UMOV UR52, UR43 ;  /* 0x0000002b00347c82 */ /* 0x000fe20008000000 */
[----:B------:R-:W-:Y:S01]  /*60a0*/  F2FP.SATFINITE.E4M3.F32.PACK_AB_MERGE_C R20, R21, R20, RZ ;  /* 0x000000141514723e */ /* 0x000fe200048070ff */
[----:B------:R-:W-:Y:S01]  /*60b0*/  VIADD R9, R9, 0x38860 ;  /* 0x0003886009097836 */ /* 0x000fe20000000000 */
[----:B------:R-:W-:Y:S01]  /*60c0*/  F2FP.SATFINITE.E4M3.F32.PACK_AB_MERGE_C R166, R167, R166, RZ ;  /* 0x000000a6a7a6723e */ /* 0x000fe200048070ff */
[----:B------:R-:W-:Y:S01]  /*60d0*/  UMOV UR48, UR6 ;  /* 0x0000000600307c82 */ /* 0x000fe20008000000 */
[----:B------:R-:W-:Y:S01]  /*60e0*/  F2FP.SATFINITE.E4M3.F32.PACK_AB_MERGE_C R156, R157, R156, RZ ;  /* 0x0000009c9d9c723e */ /* 0x000fe200048070ff */
[----:B------:R-:W-:Y:S01]  /*60f0*/  UMOV UR49, UR51 ;  /* 0x0000003300317c82 */ /* 0x000fe20008000000 */
[----:B------:R-:W-:Y:S01]  /*6100*/  PRMT R9, R2, 0x654, R9 ;  /* 0x0000065402097816 */ /* 0x000fe20000000009 */
[-C--:B------:R-:W-:Y:S01]  /*6110*/  FMUL.FTZ R26, R26, R7.reuse ;  /* 0x000000071a1a7220 */ /* 0x080fe20000410000 */
[----:B------:R-:W-:Y:S01]  /*6120*/  F2FP.SATFINITE.E4M3.F32.PACK_AB_MERGE_C R174, R175, R174, RZ ;  /* 0x000000aeafae723e */ /* 0x000fe200048070ff */
[-C--:B------:R-:W-:Y:S01]  /*6130*/  FMUL.FTZ R27, R27, R7.reuse ;  /* 0x000000071b1b7220 */ /* 0x080fe20000410000 */
[----:B------:R-:W-:Y:S01]  /*6140*/  F2FP.SATFINITE.E4M3.F32.PACK_AB_MERGE_C R164, R165, R164, RZ ;  /* 0x000000a4a5a4723e */ /* 0x000fe200048070ff */
[----:B------:R0:W-:Y:S01]  /*6150*/  SYNCS.ARRIVE.TRANS64.RED.A1T0 RZ, [R9+URZ], RZ ;  /* 0x000000ff09ff79a7 */ /* 0x0001e2000810043f */
[----:B------:R-:W-:Y:S01]  /*6160*/  F2FP.SATFINITE.E4M3.F32.PACK_AB_MERGE_C R182, R183, R182, RZ ;  /* 0x000000b6b7b6723e */ /* 0x000fe200048070ff */
[-C--:B------:R-:W-:Y:S01]  /*6170*/  FMUL.FTZ R30, R30, R7.reuse ;  /* 0x000000071e1e7220 */ /* 0x080fe20000410000 */
        /* <DEDUP_REMOVED lines=148> */
[----:B0-----:R-:W-:-:S02]  /*6ac0*/  IMAD.MOV.U32 R9, RZ, RZ, R6 ;  /* 0x000000ffff097224 */ /* 0x001fc400078e0006 */
[----:B------:R-:W-:Y:S01]  /*6ad0*/  IMAD.MOV.U32 R7, RZ, RZ, R3 ;  /* 0x000000ffff077224 */ /* 0x000fe200078e0003 */
[----:B------:R-:W-:Y:S06]  /*6ae0*/  @P1 BRA `(.L_x_140) ;  /* 0xffffffdc00181947 */ /* 0x000fec000383ffff */
.L_x_130:
[----:B------:R-:W-:Y:S06]  /*6af0*/  BAR.ARV 0x8, 0x120 ;  /* 0x0204800000007b1d */ /* 0x000fec0000002000 */
[----:B------:R-:W-:Y:S05]  /*6b00*/  @!P0 BRA `(.L_x_141) ;  /* 0x0000000000048947 */ /* 0x000fea0003800000 */
[----:B------:R-:W-:Y:S01]  /*6b10*/  BPT.TRAP 0x1 ;  /* 0x000000040000795c */ /* 0x000fe20000300000 */
.L_x_141:
[----:B------:R-:W-:Y:S02]  /*6b20*/  IMAD.U32 R7, RZ, RZ, UR51 ;  /* 0x00000033ff077e24 */ /* 0x000fe4000f8e00ff */
[----:B------:R-:W-:Y:S02]  /*6b30*/  IMAD.U32 R8, RZ, RZ, UR43 ;  /* 0x0000002bff087e24 */ /* 0x000fe4000f8e00ff */
[----:B------:R-:W-:-:S03]  /*6b40*/  IMAD R14, R7, 0x8, R0 ;  /* 0x00000008070e7824 */ /* 0x000fc600078e0200 */
[----:B------:R-:W-:-:S04]  /*6b50*/  SHF.L.U32 R7, R8, 0x1f, RZ ;  /* 0x0000001f08077819 */ /* 0x000fc800000006ff */
[----:B------:R0:W1:Y:S01]  /*6b60*/  SYNCS.PHASECHK.TRANS64.TRYWAIT P1, [R14+URZ+0x38850], R7 ;  /* 0x038850070e0075a7 */ /* 0x000062000802017f */
[----:B------:R-:W-:Y:S05]  /*6b70*/  @!P0 BRA `(.L_x_142) ;  /* 0x0000000000048947 */ /* 0x000fea0003800000 */
[----:B------:R-:W-:Y:S01]  /*6b80*/  BPT.TRAP 0x1 ;  /* 0x000000040000795c */ /* 0x000fe20000300000 */
.L_x_142:
[----:B------:R-:W-:Y:S02]  /*6b90*/  VIADD R0, R0, 0x400 ;  /* 0x0000040000007836 */ /* 0x000fe40000000000 */
[----:B------:R-:W-:-:S03]  /*6ba0*/  IMAD.U32 R9, RZ, RZ, UR51 ;  /* 0x00000033ff097e24 */ /* 0x000fc6000f8e00ff */
[----:B------:R-:W-:-:S04]  /*6bb0*/  SHF.R.U32.HI R0, RZ, 0x4, R0 ;  /* 0x00000004ff007819 */ /* 0x000fc80000011600 */
[----:B------:R-:W-:-:S04]  /*6bc0*/  LOP3.LUT R0, R0, 0x3fff, RZ, 0xc0, !PT ;  /* 0x00003fff00007812 */ /* 0x000fc800078ec0ff */
[----:B------:R-:W-:Y:S01]  /*6bd0*/  LOP3.LUT R0, R0, 0x10000, RZ, 0xfc, !PT ;  /* 0x0001000000007812 */ /* 0x000fe200078efcff */
[----:B-1----:R-:W-:Y:S06]  /*6be0*/  @P1 BRA `(.L_x_143) ;  /* 0x0000000000081947 */ /* 0x002fec0003800000 */
[----:B------:R-:W1:Y:S02]  /*6bf0*/  SYNCS.PHASECHK.TRANS64.TRYWAIT P1, [R14+URZ+0x38850], R7 ;  /* 0x038850070e0075a7 */ /* 0x000e64000802017f */
[----:B-1----:R-:W-:Y:S05]  /*6c00*/  @!P1 BRA `(.L_x_144) ;  /* 0x0000009800949947 */ /* 0x002fea0003800000 */
.L_x_143:
[----:B------:R-:W-:Y:S01]  /*6c10*/  IMAD R8, R9, 0x800, R0 ;  /* 0x0000080009087824 */ /* 0x000fe200078e0200 */
[----:B------:R-:W-:Y:S05]  /*6c20*/  WARPSYNC.ALL ;  /* 0x0000000000007948 */ /* 0x000fea0003800000 */
[----:B------:R-:W-:Y:S01]  /*6c30*/  IMAD.MOV.U32 R9, RZ, RZ, 0x40000040 ;  /* 0x40000040ff097424 */ /* 0x000fe200078e00ff */
[C---:B------:R-:W-:Y:S01]  /*6c40*/  R2UR UR6, R8.reuse ;  /* 0x00000000080672ca */ /* 0x040fe200000e0000 */
[----:B------:R-:W-:Y:S01]  /*6c50*/  WARPGROUP.ARRIVE ;  /* 0x00000000000079c5 */ /* 0x000fe20000000000 */
[----:B------:R-:W-:Y:S01]  /*6c60*/  VIADD R10, R8, 0x2 ;  /* 0x00000002080a7836 */ /* 0x000fe20000000000 */
[----:B------:R-:W-:Y:S01]  /*6c70*/  ULDC.64 UR10, c[0x0][0x9a0] ;  /* 0x00026800000a7ab9 */ /* 0x000fe20000000a00 */
[----:B------:R-:W-:Y:S01]  /*6c80*/  R2UR UR7, R9 ;  /* 0x00000000090772ca */ /* 0x000fe200000e0000 */
[----:B------:R-:W-:Y:S01]  /*6c90*/  IMAD.MOV.U32 R11, RZ, RZ, 0x40000040 ;  /* 0x40000040ff0b7424 */ /* 0x000fe200078e00ff */
[----:B------:R-:W-:Y:S01]  /*6ca0*/  UISETP.NE.U32.AND UP0, UPT, UR10, URZ, UPT ;  /* 0x0000003f0a00728c */ /* 0x000fe2000bf05070 */
[----:B------:R-:W-:-:S03]  /*6cb0*/  IMAD.MOV.U32 R15, RZ, RZ, 0x3f800000 ;  /* 0x3f800000ff0f7424 */ /* 0x000fc600078e00ff */
[----:B------:R-:W-:-:S06]  /*6cc0*/  UISETP.NE.AND.EX UP0, UPT, UR11, URZ, UPT, UP0 ;  /* 0x0000003f0b00728c */ /* 0x000fcc000bf05300 */
[----:B------:R-:W-:Y:S01]  /*6cd0*/  PLOP3.LUT P1, PT, PT, PT, UP0, 0x80, 0x0 ;  /* 0x000000000000781c */ /* 0x000fe20003f2f008 */
[----:B------:R-:W-:Y:S01]  /*6ce0*/  QGMMA.64x256x32.F32.E4M3.E4M3 R24, R216, gdesc[UR4], R24, gsb0 ;  /* 0x03e00004d8187df3 */ /* 0x000fe20008000818 */
[----:B------:R-:W-:Y:S01]  /*6cf0*/  R2UR UR6, R10 ;  /* 0x000000000a0672ca */ /* 0x000fe200000e0000 */
[----:B------:R-:W-:Y:S01]  /*6d00*/  VIADD R10, R8, 0x4 ;  /* 0x00000004080a7836 */ /* 0x000fe20000000000 */
[----:B------:R-:W-:Y:S01]  /*6d10*/  R2UR UR7, R11 ;  /* 0x000000000b0772ca */ /* 0x000fe200000e0000 */
[----:B------:R-:W-:Y:S01]  /*6d20*/  @UP0 ULDC.64 UR8, c[0x0][0x9c8] ;  /* 0x0002720000080ab9 */ /* 0x000fe20000000a00 */
[----:B------:R-:W-:Y:S01]  /*6d30*/  IMAD.MOV.U32 R11, RZ, RZ, 0x40000040 ;  /* 0x40000040ff0b7424 */ /* 0x000fe200078e00ff */
[----:B------:R-:W-:Y:S01]  /*6d40*/  @UP0 UIMAD.WIDE.U32 UR4, UR36, UR8, URZ ;  /* 0x00000008240402a5 */ /* 0x000fe2000f8e003f */
[----:B------:R-:W-:Y:S01]  /*6d50*/  @UP0 ULDC.64 UR12, c[0x0][0x9d0] ;  /* 0x00027400000c0ab9 */ /* 0x000fe20000000a00 */
[----:B------:R-:W-:Y:S02]  /*6d60*/  WARPGROUP.DEPBAR.LE gsb0, 0x0 ;  /* 0x00008000000079c5 */ /* 0x000fe40000010000 */
[----:B------:R-:W-:-:S15]  /*6d70*/  WARPGROUP.ARRIVE ;  /* 0x00000000000079c5 */ /* 0x000fde0000000000 */
[----:B------:R-:W-:-:S03]  /*6d80*/  NOP ;  /* 0x0000000000007918 */ /* 0x000fc60000000000 */
[----:B------:R-:W-:Y:S01]  /*6d90*/  QGMMA.64x256x32.F32.E4M3.E4M3 R24, R220, gdesc[UR4], R24, gsb0 ;  /* 0x03e00004dc187df3 */ /* 0x000fe20008000818 */
[----:B------:R-:W-:Y:S01]  /*6da0*/  @UP0 UIMAD UR6, UR37, UR8, URZ ;  /* 0x00000008250602a4 */ /* 0x000fe2000f8e023f */
[----:B------:R-:W-:Y:S01]  /*6db0*/  R2UR UR7, R11 ;  /* 0x000000000b0772ca */ /* 0x000fe200000e0000 */
[----:B------:R-:W-:Y:S02]  /*6dc0*/  @UP0 USHF.R.S32.HI UR8, URZ, 0x1f, UR42 ;  /* 0x0000001f3f080899 */ /* 0x000fe4000801142a */
[----:B------:R-:W-:Y:S02]  /*6dd0*/  @UP0 UIMAD UR6, UR36, UR9, UR6 ;  /* 0x00000009240602a4 */ /* 0x000fe4000f8e0206 */
[----:B------:R-:W-:Y:S02]  /*6de0*/  @UP0 UIMAD UR8, UR8, UR12, URZ ;  /* 0x0000000c080802a4 */ /* 0x000fe4000f8e023f */
[----:B------:R-:W-:Y:S02]  /*6df0*/  @UP0 UIADD3 UR5, UR5, UR6, URZ ;  /* 0x0000000605050290 */ /* 0x000fe4000fffe03f */
[----:B------:R-:W-:Y:S01]  /*6e00*/  @UP0 UIMAD UR8, UR42, UR13, UR8 ;  /* 0x0000000d2a0802a4 */ /* 0x000fe2000f8e0208 */
[----:B------:R-:W-:Y:S01]  /*6e10*/  R2UR UR6, R10 ;  /* 0x000000000a0672ca */ /* 0x000fe200000e0000 */
[----:B------:R-:W-:-:S04]  /*6e20*/  @UP0 UIMAD.WIDE.U32 UR4, UR42, UR12, UR4 ;  /* 0x0000000c2a0402a5 */ /* 0x000fc8000f8e0004 */
[----:B------:R-:W-:Y:S02]  /*6e30*/  @UP0 UIADD3 UR5, UR5, UR8, URZ ;  /* 0x0000000805050290 */ /* 0x000fe4000fffe03f */
[----:B------:R-:W-:-:S04]  /*6e40*/  @UP0 ULEA UR8, UP1, UR4, UR10, 0x2 ;  /* 0x0000000a04080291 */ /* 0x000fc8000f82103f */
[----:B------:R-:W-:-:S03]  /*6e50*/  @UP0 ULEA.HI.X UR5, UR4, UR11, UR5, 0x2, UP1 ;  /* 0x0000000b04050291 */ /* 0x000fc600088f1405 */
[----:B------:R-:W-:Y:S02]  /*6e60*/  @UP0 UMOV UR4, UR8 ;  /* 0x0000000800040c82 */ /* 0x000fe40008000000 */
[----:B------:R-:W-:Y:S02]  /*6e70*/  IMAD.U32 R10, RZ, RZ, UR4 ;  /* 0x00000004ff0a7e24 */ /* 0x000fe4000f8e00ff */
[----:B------:R-:W-:-:S05]  /*6e80*/  IMAD.U32 R11, RZ, RZ, UR5 ;  /* 0x00000005ff0b7e24 */ /* 0x000fca000f8e00ff */
[----:B------:R2:W3:Y:S01]  /*6e90*/  @P1 LDG.E R15, desc[UR46][R10.64] ;  /* 0x0000002e0a0f1981 */ /* 0x0004e2000c1e1900 */
[----:B------:R-:W-:Y:S02]  /*6ea0*/  VIADD R8, R8, 0x6 ;  /* 0x0000000608087836 */ /* 0x000fe40000000000 */
[----:B------:R-:W-:Y:S01]  /*6eb0*/  IMAD.MOV.U32 R9, RZ, RZ, 0x40000040 ;  /* 0x40000040ff097424 */ /* 0x000fe200078e00ff */
[----:B------:R-:W-:Y:S02]  /*6ec0*/  WARPGROUP.DEPBAR.LE gsb0, 0x0 ;  /* 0x00008000000079c5 */ /* 0x000fe40000010000 */
[----:B------:R-:W-:-:S06]  /*6ed0*/  WARPGROUP.ARRIVE ;  /* 0x00000000000079c5 */ /* 0x000fcc0000000000 */
[----:B------:R-:W-:Y:S01]  /*6ee0*/  QGMMA.64x256x32.F32.E4M3.E4M3 R24, R224, gdesc[UR4], R24, gsb0 ;  /* 0x03e00004e0187df3 */ /* 0x000fe20008000818 */
[----:B------:R-:W-:Y:S02]  /*6ef0*/  R2UR UR6, R8 ;  /* 0x00000000080672ca */ /* 0x000fe400000e0000 */
[----:B------:R-:W-:Y:S01]  /*6f00*/  R2UR UR7, R9 ;  /* 0x00000000090772ca */ /* 0x000fe200000e0000 */
[----:B------:R-:W4:Y:S04]  /*6f10*/  SHFL.BFLY PT, R0, R5, 0x2, 0x1f ;  /* 0x0c401f0005007f89 */ /* 0x000f2800000e0000 */
[----:B------:R-:W5:Y:S01]  /*6f20*/  SHFL.BFLY PT, R9, R4, 0x2, 0x1f ;  /* 0x0c401f0004097f89 */ /* 0x000f6200000e0000 */
[----:B----4-:R-:W-:-:S01]  /*6f30*/  FADD.FTZ R0, R0, R5 ;  /* 0x0000000500007221 */ /* 0x010fc20000010000 */
[----:B-----5:R-:W-:-:S04]  /*6f40*/  FADD.FTZ R9, R9, R4 ;  /* 0x0000000409097221 */ /* 0x020fc80000010000 */
[----:B01----:R-:W2:Y:S04]  /*6f50*/  SHFL.BFLY PT, R7, R0, 0x1, 0x1f ;  /* 0x0c201f0000077f89 */ /* 0x003ea800000e0000 */
[----:B------:R-:W0:Y:S01]  /*6f60*/  SHFL.BFLY PT, R8, R9, 0x1, 0x1f ;  /* 0x0c201f0009087f89 */ /* 0x000e2200000e0000 */
[----:B--2---:R-:W-:-:S01]  /*6f70*/  FADD.FTZ R10, R0, R7 ;  /* 0x00000007000a7221 */ /* 0x004fc20000010000 */
[----:B0-----:R-:W-:-:S04]  /*6f80*/  FADD.FTZ R11, R9, R8 ;  /* 0x00000008090b7221 */ /* 0x001fc80000010000 */
[C---:B------:R-:W-:Y:S01]  /*6f90*/  FSETP.NE.FTZ.AND P1, PT, R10.reuse, RZ, PT ;  /* 0x000000ff0a00720b */ /* 0x040fe20003f35000 */
[----:B------:R-:W-:Y:S01]  /*6fa0*/  FMUL.FTZ R13, R10, 0.00390625 ;  /* 0x3b8000000a0d7820 */ /* 0x000fe20000410000 */
[----:B------:R-:W-:Y:S01]  /*6fb0*/  FMUL.FTZ R20, R11, 0.00390625 ;  /* 0x3b8000000b147820 */ /* 0x000fe20000410000 */
[----:B------:R-:W-:-:S03]  /*6fc0*/  IMAD.MOV.U32 R8, RZ, RZ, RZ ;  /* 0x000000ffff087224 */ /* 0x000fc600078e00ff */
[----:B------:R-:W-:Y:S02]  /*6fd0*/  FSETP.NE.FTZ.AND P2, PT, R13, RZ, PT ;  /* 0x000000ff0d00720b */ /* 0x000fe40003f55000 */
[----:B------:R-:W-:-:S05]  /*6fe0*/  FSETP.NE.FTZ.AND P3, PT, R20, RZ, PT ;  /* 0x000000ff1400720b */ /* 0x000fca0003f75000 */
[----:B------:R-:W-:Y:S01]  /*6ff0*/  @P1 MUFU.RCP R8, R10 ;  /* 0x0000000a00081308 */ /* 0x000fe20000001000 */
[----:B------:R-:W-:Y:S01]  /*7000*/  FSETP.NE.FTZ.AND P1, PT, R11, RZ, PT ;  /* 0x000000ff0b00720b */ /* 0x000fe20003f35000 */
[----:B------:R-:W-:-:S06]  /*7010*/  IMAD.MOV.U32 R12, RZ, RZ, RZ ;  /* 0x000000ffff0c7224 */ /* 0x000fcc00078e00ff */
[----:B------:R-:W0:Y:S08]  /*7020*/  @P3 MUFU.LG2 R7, R20 ;  /* 0x0000001400073308 */ /* 0x000e300000000c00 */
[----:B------:R-:W1:Y:S01]  /*7030*/  @P2 MUFU.LG2 R5, R13 ;  /* 0x0000000d00052308 */ /* 0x000e620000000c00 */
[----:B------:R-:W-:-:S07]  /*7040*/  IMAD.U32 R152, RZ, RZ, UR38 ;  /* 0x00000026ff987e24 */ /* 0x000fce000f8e00ff */
[----:B------:R-:W2:Y:S01]  /*7050*/  @P1 MUFU.RCP R12, R11 ;  /* 0x0000000b000c1308 */ /* 0x000ea20000001000 */
[----:B------:R-:W-:Y:S02]  /*7060*/  IMAD.U32 R9, RZ, RZ, UR38 ;  /* 0x00000026ff097e24 */ /* 0x000fe4000f8e00ff */
[----:B------:R-:W-:Y:S01]  /*7070*/  @P3 FMUL.FTZ R152, R152, 0.69314718246459960938 ;  /* 0x3f31721898983820 */ /* 0x000fe20000410000 */
[----:B0-----:R-:W-:Y:S01]  /*7080*/  @P3 FMUL.FTZ R7, R7, 0.69314718246459960938 ;  /* 0x3f31721807073820 */ /* 0x001fe20000410000 */
[----:B------:R-:W-:Y:S02]  /*7090*/  WARPGROUP.DEPBAR.LE gsb0, 0x0 ;  /* 0x00008000000079c5 */ /* 0x000fe40000010000 */
[----:B------:R-:W-:-:S06]  /*70a0*/  WARPGROUP.ARRIVE ;  /* 0x00000000000079c5 */ /* 0x000fcc0000000000 */
[----:B------:R-:W-:Y:S01]  /*70b0*/  QGMMA.64x256x32.F32.E4M3.E4M3 R24, R228, gdesc[UR4], R24, gsb0 ;  /* 0x03e00004e4187df3 */ /* 0x000fe20008000818 */
[----:B------:R-:W-:Y:S01]  /*70c0*/  @P2 FMUL.FTZ R10, R9, 0.69314718246459960938 ;  /* 0x3f317218090a2820 */ /* 0x000fe20000410000 */
[----:B-1----:R-:W-:Y:S01]  /*70d0*/  @P2 FMUL.FTZ R5, R5, 0.69314718246459960938 ;  /* 0x3f31721805052820 */ /* 0x002fe20000410000 */
[----:B------:R-:W-:Y:S02]  /*70e0*/  IMAD.MOV.U32 R0, RZ, RZ, -0x800000 ;  /* 0xff800000ff007424 */ /* 0x000fe400078e00ff */
[----:B------:R-:W-:Y:S01]  /*70f0*/  @P3 FFMA.FTZ R0, R152, R6, R7 ;  /* 0x0000000698003223 */ /* 0x000fe20000010007 */
[----:B------:R-:W-:Y:S02]  /*7100*/  IMAD.MOV.U32 R4, RZ, RZ, -0x800000 ;  /* 0xff800000ff047424 */ /* 0x000fe400078e00ff */
[----:B---3--:R-:W-:Y:S01]  /*7110*/  FMUL.FTZ R152, R8, R15 ;  /* 0x0000000f08987220 */ /* 0x008fe20000410000 */
[----:B------:R-:W-:-:S01]  /*7120*/  @P2 FFMA.FTZ R4, R10, R3, R5 ;  /* 0x000000030a042223 */ /* 0x000fc20000010005 */
[----:B--2---:R-:W-:Y:S01]  /*7130*/  FMUL.FTZ R15, R12, R15 ;  /* 0x0000000f0c0f7220 */ /* 0x004fe20000410000 */
[----:B------:R-:W-:-:S02]  /*7140*/  WARPGROUP.DEPBAR.LE gsb0, 0x0 ;  /* 0x00008000000079c5 */ /* 0x000fc40000010000 */
[----:B------:R-:W-:Y:S05]  /*7150*/  @!P0 BRA `(.L_x_145) ;  /* 0x0000000000048947 */ /* 0x000fea0003800000 */
[----:B------:R-:W-:Y:S01]  /*7160*/  BPT.TRAP 0x1 ;  /* 0x000000040000795c */ /* 0x000fe20000300000 */
.L_x_145:
[----:B------:R-:W-:Y:S01]  /*7170*/  VIADD R7, R14, 0x38860 ;  /* 0x000388600e077836 */ /* 0x000fe20000000000 */
[----:B------:R-:W-:Y:S01]  /*7180*/  UIADD3 UR51, UR51, 0x1, URZ ;  /* 0x0000000133337890 */ /* 0x000fe2000fffe03f */
[-C--:B------:R-:W-:Y:S01]  /*7190*/  FMUL.FTZ R5, R24, R152.reuse ;  /* 0x0000009818057220 */ /* 0x080fe20000410000 */
[-C--:B------:R-:W-:Y:S01]  /*71a0*/  FMUL.FTZ R10, R28, R152.reuse ;  /* 0x000000981c0a7220 */ /* 0x080fe20000410000 */
[-C--:B------:R-:W-:Y:S01]  /*71b0*/  FMUL.FTZ R9, R37, R152.reuse ;  /* 0x0000009825097220 */ /* 0x080fe20000410000 */
[----:B------:R-:W-:Y:S01]  /*71c0*/  PRMT R2, R2, 0x654, R7 ;  /* 0x0000065402027816 */ /* 0x000fe20000000007 */
[-C--:B------:R-:W-:Y:S01]  /*71d0*/  FMUL.FTZ R7, R36, R152.reuse ;  /* 0x0000009824077220 */ /* 0x080fe20000410000 */
[-C--:B------:R-:W-:Y:S01]  /*71e0*/  FMUL.FTZ R12, R32, R152.reuse ;  /* 0x00000098200c7220 */ /* 0x080fe20000410000 */
[-C--:B------:R-:W-:Y:S01]  /*71f0*/  FMUL.FTZ R6, R33, R152.reuse ;  /* 0x0000009821067220 */ /* 0x080fe20000410000 */
[----:B------:R0:W-:Y:S01]  /*7200*/  SYNCS.ARRIVE.TRANS64.RED.A1T0 RZ, [R2+URZ], RZ ;  /* 0x000000ff02ff79a7 */ /* 0x0001e2000810043f */
        /* <DEDUP_REMOVED lines=33> */
[----:B------:R-:W-:Y:S01]  /*7420*/  UISETP.NE.AND UP0, UPT, UR51, 0x2, UPT ;  /* 0x000000023300788c */ /* 0x000fe2000bf05270 */
        /* <DEDUP_REMOVED lines=83> */
[----:B------:R-:W-:Y:S01]  /*7960*/  USEL UR4, URZ, 0x1, UP0 ;  /* 0x000000013f047887 */ /* 0x000fe20008000000 */
[-C--:B------:R-:W-:Y:S01]  /*7970*/  FMUL.FTZ R39, R142, R15.reuse ;  /* 0x0000000f8e277220 */ /* 0x080fe20000410000 */
[-C--:B------:R-:W-:Y:S01]  /*7980*/  FMUL.FTZ R35, R143, R15.reuse ;  /* 0x0000000f8f237220 */ /* 0x080fe20000410000 */
[-C--:B------:R-:W-:Y:S01]  /*7990*/  FMUL.FTZ R34, R146, R15.reuse ;  /* 0x0000000f92227220 */ /* 0x080fe20000410000 */
[-C--:B------:R-:W-:Y:S01]  /*79a0*/  FMUL.FTZ R30, R147, R15.reuse ;  /* 0x0000000f931e7220 */ /* 0x080fe20000410000 */
[-C--:B------:R-:W-:Y:S01]  /*79b0*/  FMUL.FTZ R31, R150, R15.reuse ;  /* 0x0000000f961f7220 */ /* 0x080fe20000410000 */
[----:B------:R-:W-:Y:S01]  /*79c0*/  PLOP3.LUT P0, PT, PT, PT, PT, 0x8, 0x0 ;  /* 0x000000000000781c */ /* 0x000fe20003f0e170 */
[----:B------:R-:W-:Y:S01]  /*79d0*/  FMUL.FTZ R15, R151, R15 ;  /* 0x0000000f970f7220 */ /* 0x000fe20000410000 */
[----:B------:R-:W-:-:S02]  /*79e0*/  UIADD3 UR44, UR44, 0x1, URZ ;  /* 0x000000012c2c7890 */ /* 0x000fc4000fffe03f */
[----:B------:R-:W-:Y:S02]  /*79f0*/  USEL UR51, UR51, URZ, UP0 ;  /* 0x0000003f33337287 */ /* 0x000fe40008000000 */
[----:B0-----:R-:W-:-:S12]  /*7a00*/  ULOP3.LUT UR43, UR43, UR4, URZ, 0x3c, !UPT ;  /* 0x000000042b2b7292 */ /* 0x001fd8000f8e3c3f */
.L_x_123:
[----:B------:R-:W0:Y:S01]  /*7a10*/  S2R R27, SR_CgaCtaId ;  /* 0x00000000001b7919 */ /* 0x000e220000008800 */
[----:B------:R-:W-:Y:S01]  /*7a20*/  MOV R2, 0x400 ;  /* 0x0000040000027802 */ /* 0x000fe20000000f00 */
[----:B------:R-:W-:Y:S01]  /*7a30*/  BSSY B0, `(.L_x_146) ;  /* 0x000036e000007945 */ /* 0x000fe20003800000 */
[----:B------:R-:W-:Y:S02]  /*7a40*/  BAR.SYNC.DEFER_BLOCKING 0x5, 0x180 ;  /* 0x0146000000007b1d */ /* 0x000fe40000010000 */
[----:B0-----:R-:W-:-:S05]  /*7a50*/  LEA R2, R27, R2, 0x18 ;  /* 0x000000021b027211 */ /* 0x001fca00078ec0ff */
[----:B------:R-:W0:Y:S02]  /*7a60*/  LDS.128 R80, [R2+0x388d0] ;  /* 0x0388d00002507984 */ /* 0x000e240000000c00 */
[----:B0-----:R-:W-:Y:S01]  /*7a70*/  R2UR UR5, R82 ;  /* 0x00000000520572ca */ /* 0x001fe200000e0000 */
[----:B------:R-:W-:Y:S06]  /*7a80*/  BAR.ARV 0x4, 0x180 ;  /* 0x0106000000007b1d */ /* 0x000fec0000002000 */
[----:B------:R-:W-:Y:S08]  /*7a90*/  @P0 BRA `(.L_x_147) ;  /* 0x00000028009c0947 */ /* 0x000ff00003800000 */
[----:B------:R-:W0:Y:S01]  /*7aa0*/  S2R R94, SR_TID.X ;  /* 0x00000000005e7919 */ /* 0x000e220000002100 */
[----:B------:R-:W-:Y:S01]  /*7ab0*/  ULDC.64 UR6, c[0x4][0x110] ;  /* 0x0100440000067ab9 */ /* 0x000fe20000000a00 */
[----:B0-----:R-:W-:-:S05]  /*7ac0*/  IMAD.SHL.U32 R26, R94, 0x4, RZ ;  /* 0x000000045e1a7824 */ /* 0x001fca00078e00ff */
[----:B------:R-:W-:-:S04]  /*7ad0*/  LOP3.LUT R26, R26, 0xc, RZ, 0xc0, !PT ;  /* 0x0000000c1a1a7812 */ /* 0x000fc800078ec0ff */
[----:B------:R-:W-:-:S05]  /*7ae0*/  IADD3 R26, P0, R26, UR6, RZ ;  /* 0x000000061a1a7c10 */ /* 0x000fca000ff1e0ff */
[----:B------:R-:W-:Y:S01]  /*7af0*/  IMAD.X R27, RZ, RZ, UR7, P0 ;  /* 0x00000007ff1b7e24 */ /* 0x000fe200080e06ff */
[----:B------:R-:W-:Y:S02]  /*7b00*/  F2FP.BF16.F32.PACK_AB R11, R14, R11 ;  /* 0x0000000b0e0b723e */ /* 0x000fe400000010ff */
[----:B------:R-:W-:Y:S02]  /*7b10*/  F2FP.BF16.F32.PACK_AB R20, R20, R13 ;  /* 0x0000000d1414723e */ /* 0x000fe400000010ff */
[----:B------:R-:W-:Y:S01]  /*7b20*/  F2FP.BF16.F32.PACK_AB R86, R79, R86 ;  /* 0x000000564f56723e */ /* 0x000fe200000010ff */
[----:B------:R-:W2:Y:S01]  /*7b30*/  LDG.E.CONSTANT R26, desc[UR46][R26.64] ;  /* 0x0000002e1a1a7981 */ /* 0x000ea2000c1e9900 */
[----:B------:R-:W-:Y:S01]  /*7b40*/  LOP3.LUT P0, R14, R94, 0x3, RZ, 0xc0, !PT ;  /* 0x000000035e0e7812 */ /* 0x000fe2000780c0ff */
[----:B------:R-:W-:Y:S01]  /*7b50*/  USHF.L.U32 UR8, UR36, 0x2, URZ ;  /* 0x0000000224087899 */ /* 0x000fe2000800063f */
[----:B------:R-:W-:Y:S01]  /*7b60*/  F2FP.BF16.F32.PACK_AB R30, R15, R30 ;  /* 0x0000001e0f1e723e */ /* 0x000fe200000010ff */
[----:B------:R-:W-:Y:S01]  /*7b70*/  ULDC.64 UR6, c[0x0][0xbd8] ;  /* 0x0002f60000067ab9 */ /* 0x000fe20000000a00 */
[----:B------:R-:W-:Y:S01]  /*7b80*/  ISETP.EQ.OR P0, PT, R14, 0x3, !P0 ;  /* 0x000000030e00780c */ /* 0x000fe20004702670 */
[----:B------:R-:W-:Y:S01]  /*7b90*/  USHF.L.U64.HI UR9, UR36, 0x2, UR37 ;  /* 0x0000000224097899 */ /* 0x000fe20008010225 */
[----:B------:R-:W-:Y:S01]  /*7ba0*/  F2FP.BF16.F32.PACK_AB R7, R7, R12 ;  /* 0x0000000c0707723e */ /* 0x000fe200000010ff */
[----:B------:R-:W-:Y:S01]  /*7bb0*/  UIADD3 UR4, UP1, UR8, UR6, URZ ;  /* 0x0000000608047290 */ /* 0x000fe2000ff3e03f */
[----:B------:R-:W-:Y:S01]  /*7bc0*/  SEL R79, R11, R20, P0 ;  /* 0x000000140b4f7207 */ /* 0x000fe20000000000 */
[----:B------:R-:W-:Y:S01]  /*7bd0*/  UISETP.NE.U32.AND UP0, UPT, UR6, URZ, UPT ;  /* 0x0000003f0600728c */ /* 0x000fe2000bf05070 */
[----:B------:R-:W-:Y:S01]  /*7be0*/  SEL R15, R20, R11, P0 ;  /* 0x0000000b140f7207 */ /* 0x000fe20000000000 */
[----:B------:R-:W-:Y:S01]  /*7bf0*/  UIADD3.X UR6, UR9, UR7, URZ, UP1, !UPT ;  /* 0x0000000709067290 */ /* 0x000fe20008ffe43f */
[----:B------:R-:W0:Y:S01]  /*7c00*/  S2R R11, SR_SWINHI ;  /* 0x00000000000b7919 */ /* 0x000e220000002f00 */
[----:B------:R-:W-:Y:S01]  /*7c10*/  F2FP.BF16.F32.PACK_AB R6, R9, R6 ;  /* 0x000000060906723e */ /* 0x000fe200000010ff */
[----:B------:R-:W-:Y:S01]  /*7c20*/  UISETP.NE.AND.EX UP0, UPT, UR7, URZ, UPT, UP0 ;  /* 0x0000003f0700728c */ /* 0x000fe2000bf05300 */
[----:B------:R-:W-:-:S02]  /*7c30*/  F2FP.BF16.F32.PACK_AB R88, R88, R77 ;  /* 0x0000004d5858723e */ /* 0x000fc400000010ff */
[----:B------:R-:W-:Y:S02]  /*7c40*/  SEL R77, R7, R6, P0 ;  /* 0x00000006074d7207 */ /* 0x000fe40000000000 */
[----:B------:R-:W-:Y:S02]  /*7c50*/  SEL R14, R6, R7, P0 ;  /* 0x00000007060e7207 */ /* 0x000fe40000000000 */
[----:B------:R-:W-:Y:S02]  /*7c60*/  F2FP.BF16.F32.PACK_AB R61, R68, R61 ;  /* 0x0000003d443d723e */ /* 0x000fe400000010ff */
[----:B------:R-:W-:Y:S02]  /*7c70*/  F2FP.BF16.F32.PACK_AB R64, R65, R64 ;  /* 0x000000404140723e */ /* 0x000fe400000010ff */
[----:B------:R-:W-:Y:S02]  /*7c80*/  F2FP.BF16.F32.PACK_AB R37, R44, R37 ;  /* 0x000000252c25723e */ /* 0x000fe400000010ff */
[----:B------:R-:W-:-:S02]  /*7c90*/  F2FP.BF16.F32.PACK_AB R53, R60, R53 ;  /* 0x000000353c35723e */ /* 0x000fc400000010ff */
[----:B------:R-:W-:Y:S02]  /*7ca0*/  SEL R95, R61, R64, P0 ;  /* 0x000000403d5f7207 */ /* 0x000fe40000000000 */
[----:B------:R-:W-:Y:S02]  /*7cb0*/  SEL R44, R64, R61, P0 ;  /* 0x0000003d402c7207 */ /* 0x000fe40000000000 */
[----:B------:R-:W-:Y:S02]  /*7cc0*/  F2FP.BF16.F32.PACK_AB R3, R8, R3 ;  /* 0x000000030803723e */ /* 0x000fe400000010ff */
[----:B------:R-:W-:Y:S02]  /*7cd0*/  F2FP.BF16.F32.PACK_AB R71, R71, R74 ;  /* 0x0000004a4747723e */ /* 0x000fe400000010ff */
[----:B------:R-:W-:Y:S02]  /*7ce0*/  F2FP.BF16.F32.PACK_AB R8, R67, R70 ;  /* 0x000000464308723e */ /* 0x000fe400000010ff */
[----:B------:R-:W-:-:S02]  /*7cf0*/  F2FP.BF16.F32.PACK_AB R10, R10, R5 ;  /* 0x000000050a0a723e */ /* 0x000fc400000010ff */
[----:B------:R-:W-:Y:S02]  /*7d00*/  F2FP.BF16.F32.PACK_AB R152, R145, R152 ;  /* 0x000000989198723e */ /* 0x000fe400000010ff */
[----:B------:R-:W-:Y:S02]  /*7d10*/  SEL R131, R71, R8, P0 ;  /* 0x0000000847837207 */ /* 0x000fe40000000000 */
[----:B------:R-:W-:Y:S02]  /*7d20*/  MOV R6, R2 ;  /* 0x0000000200067202 */ /* 0x000fe40000000f00 */
[----:B0-----:R-:W-:Y:S02]  /*7d30*/  MOV R7, R11 ;  /* 0x0000000b00077202 */ /* 0x001fe40000000f00 */
[----:B------:R-:W-:Y:S02]  /*7d40*/  F2FP.BF16.F32.PACK_AB R121, R128, R121 ;  /* 0x000000798079723e */ /* 0x000fe400000010ff */
[----:B------:R-:W-:Y:S01]  /*7d50*/  F2FP.BF16.F32.PACK_AB R124, R125, R124 ;  /* 0x0000007c7d7c723e */ /* 0x000fe200000010ff */
[----:B------:R-:W-:Y:S01]  /*7d60*/  IMAD.WIDE R60, R235, 0x2, R6 ;  /* 0x00000002eb3c7825 */ /* 0x000fe200078e0206 */
[----:B------:R-:W-:-:S02]  /*7d70*/  SEL R71, R8, R71, P0 ;  /* 0x0000004708477207 */ /* 0x000fc40000000000 */
[----:B------:R-:W-:Y:S02]  /*7d80*/  F2FP.BF16.F32.PACK_AB R149, R149, R154 ;  /* 0x0000009a9595723e */ /* 0x000fe400000010ff */
[C---:B------:R-:W-:Y:S02]  /*7d90*/  IADD3 R143, P2, R60.reuse, 0x20, RZ ;  /* 0x000000203c8f7810 */ /* 0x040fe40007f5e0ff */
[----:B------:R-:W-:Y:S02]  /*7da0*/  IADD3 R145, P3, R60, 0x40, RZ ;  /* 0x000000403c917810 */ /* 0x000fe40007f7e0ff */
[----:B------:R-:W-:Y:S02]  /*7db0*/  F2FP.BF16.F32.PACK_AB R13, R75, R78 ;  /* 0x0000004e4b0d723e */ /* 0x000fe400000010ff */
[----:B------:R-:W-:Y:S02]  /*7dc0*/  LOP3.LUT R8, R143, 0x380, RZ, 0xc0, !PT ;  /* 0x000003808f087812 */ /* 0x000fe400078ec0ff */
[----:B------:R-:W-:-:S02]  /*7dd0*/  F2FP.BF16.F32.PACK_AB R32, R33, R32 ;  /* 0x000000202120723e */ /* 0x000fc400000010ff */
[----:B------:R-:W-:Y:S02]  /*7de0*/  SEL R75, R10, R3, P0 ;  /* 0x000000030a4b7207 */ /* 0x000fe40000000000 */
[----:B------:R-:W-:Y:S02]  /*7df0*/  F2FP.BF16.F32.PACK_AB R33, R59, R62 ;  /* 0x0000003e3b21723e */ /* 0x000fe400000010ff */
[----:B------:R-:W-:Y:S02]  /*7e00*/  F2FP.BF16.F32.PACK_AB R108, R109, R108 ;  /* 0x0000006c6d6c723e */ /* 0x000fe400000010ff */
[----:B------:R-:W-:Y:S02]  /*7e10*/  SEL R3, R3, R10, P0 ;  /* 0x0000000a03037207 */ /* 0x000fe40000000000 */
[----:B------:R-:W-:Y:S01]  /*7e20*/  F2FP.BF16.F32.PACK_AB R56, R57, R56 ;  /* 0x000000383938723e */ /* 0x000fe200000010ff */
[----:B------:R-:W-:Y:S01]  /*7e30*/  IMAD.X R57, RZ, RZ, R61, P2 ;  /* 0x000000ffff397224 */ /* 0x000fe200010e063d */
[----:B------:R-:W-:-:S02]  /*7e40*/  SEL R109, R121, R124, P0 ;  /* 0x0000007c796d7207 */ /* 0x000fc40000000000 */
[----:B------:R-:W-:Y:S02]  /*7e50*/  SEL R59, R124, R121, P0 ;  /* 0x000000797c3b7207 */ /* 0x000fe40000000000 */
[----:B------:R-:W-:Y:S02]  /*7e60*/  LOP3.LUT R10, R145, 0x380, RZ, 0xc0, !PT ;  /* 0x00000380910a7812 */ /* 0x000fe400078ec0ff */
[----:B------:R-:W-:Y:S02]  /*7e70*/  F2FP.BF16.F32.PACK_AB R45, R52, R45 ;  /* 0x0000002d342d723e */ /* 0x000fe400000010ff */
[----:B------:R-:W-:Y:S02]  /*7e80*/  F2FP.BF16.F32.PACK_AB R48, R49, R48 ;  /* 0x000000303130723e */ /* 0x000fe400000010ff */
[----:B------:R-:W-:Y:S02]  /*7e90*/  SEL R121, R149, R152, P0 ;  /* 0x0000009895797207 */ /* 0x000fe40000000000 */
[----:B------:R-:W-:-:S02]  /*7ea0*/  SEL R65, R152, R149, P0 ;  /* 0x0000009598417207 */ /* 0x000fc40000000000 */
[----:B------:R-:W-:Y:S02]  /*7eb0*/  SHF.R.U64 R8, R8, 0x3, RZ ;  /* 0x0000000308087819 */ /* 0x000fe400000012ff */
[----:B------:R-:W-:Y:S02]  /*7ec0*/  F2FP.BF16.F32.PACK_AB R133, R133, R140 ;  /* 0x0000008c8585723e */ /* 0x000fe400000010ff */
[----:B------:R-:W-:Y:S02]  /*7ed0*/  F2FP.BF16.F32.PACK_AB R136, R129, R136 ;  /* 0x000000888188723e */ /* 0x000fe400000010ff */
[----:B------:R-:W-:Y:S02]  /*7ee0*/  F2FP.BF16.F32.PACK_AB R69, R76, R69 ;  /* 0x000000454c45723e */ /* 0x000fe400000010ff */
[----:B------:R-:W-:Y:S02]  /*7ef0*/  F2FP.BF16.F32.PACK_AB R72, R73, R72 ;  /* 0x000000484948723e */ /* 0x000fe400000010ff */
[----:B------:R-:W-:-:S02]  /*7f00*/  IADD3 R149, P5, R60, 0x4000, RZ ;  /* 0x000040003c957810 */ /* 0x000fc40007fbe0ff */
[----:B------:R-:W-:Y:S02]  /*7f10*/  F2FP.BF16.F32.PACK_AB R40, R41, R40 ;  /* 0x000000282928723e */ /* 0x000fe400000010ff */
[----:B------:R-:W-:Y:S02]  /*7f20*/  F2FP.BF16.F32.PACK_AB R12, R63, R66 ;  /* 0x000000423f0c723e */ /* 0x000fe400000010ff */
[----:B------:R-:W-:Y:S02]  /*7f30*/  F2FP.BF16.F32.PACK_AB R49, R93, R92 ;  /* 0x0000005c5d31723e */ /* 0x000fe400000010ff */
[----:B------:R-:W-:Y:S02]  /*7f40*/  F2FP.BF16.F32.PACK_AB R42, R39, R42 ;  /* 0x0000002a272a723e */ /* 0x000fe400000010ff */
[----:B------:R-:W-:Y:S02]  /*7f50*/  F2FP.BF16.F32.PACK_AB R132, R91, R132 ;  /* 0x000000845b84723e */ /* 0x000fe400000010ff */
[----:B------:R-:W-:-:S02]  /*7f60*/  F2FP.BF16.F32.PACK_AB R41, R35, R38 ;  /* 0x000000262329723e */ /* 0x000fc400000010ff */
[----:B------:R-:W-:Y:S02]  /*7f70*/  SEL R93, R53, R56, P0 ;  /* 0x00000038355d7207 */ /* 0x000fe40000000000 */
[----:B------:R-:W-:Y:S01]  /*7f80*/  SEL R39, R56, R53, P0 ;  /* 0x0000003538277207 */ /* 0x000fe20000000000 */
[----:B------:R-:W-:Y:S01]  /*7f90*/  IMAD.X R53, RZ, RZ, R61, P3 ;  /* 0x000000ffff357224 */ /* 0x000fe200018e063d */
[----:B------:R-:W-:Y:S02]  /*7fa0*/  IADD3 R147, P4, R60, 0x60, RZ ;  /* 0x000000603c937810 */ /* 0x000fe40007f9e0ff */
[----:B------:R-:W-:Y:S02]  /*7fb0*/  SHF.R.U64 R10, R10, 0x3, RZ ;  /* 0x000000030a0a7819 */ /* 0x000fe400000012ff */
[----:B------:R-:W-:Y:S02]  /*7fc0*/  F2FP.BF16.F32.PACK_AB R155, R155, R158 ;  /* 0x0000009e9b9b723e */ /* 0x000fe400000010ff */
[----:B------:R-:W-:-:S02]  /*7fd0*/  F2FP.BF16.F32.PACK_AB R156, R153, R156 ;  /* 0x0000009c999c723e */ /* 0x000fc400000010ff */
[----:B------:R-:W-:Y:S02]  /*7fe0*/  SEL R91, R45, R48, P0 ;  /* 0x000000302d5b7207 */ /* 0x000fe40000000000 */
[----:B------:R-:W-:Y:S02]  /*7ff0*/  SEL R38, R48, R45, P0 ;  /* 0x0000002d30267207 */ /* 0x000fe40000000000 */
[----:B------:R-:W-:Y:S02]  /*8000*/  IADD3 R151, P6, R60, 0x4020, RZ ;  /* 0x000040203c977810 */ /* 0x000fe40007fde0ff */
[----:B------:R-:W-:Y:S02]  /*8010*/  LOP3.LUT R56, R8, R143, RZ, 0x3c, !PT ;  /* 0x0000008f08387212 */ /* 0x000fe400078e3cff */
[----:B------:R-:W-:Y:S02]  /*8020*/  SEL R99, R69, R72, P0 ;  /* 0x0000004845637207 */ /* 0x000fe40000000000 */
[----:B------:R-:W-:-:S02]  /*8030*/  SEL R45, R72, R69, P0 ;  /* 0x00000045482d7207 */ /* 0x000fc40000000000 */
[----:B------:R-:W-:Y:S02]  /*8040*/  SEL R125, R133, R136, P0 ;  /* 0x00000088857d7207 */ /* 0x000fe40000000000 */
[----:B------:R-:W-:Y:S02]  /*8050*/  SEL R68, R136, R133, P0 ;  /* 0x0000008588447207 */ /* 0x000fe40000000000 */
[----:B------:R-:W-:Y:S02]  /*8060*/  LOP3.LUT R8, R149, 0x380, RZ, 0xc0, !PT ;  /* 0x0000038095087812 */ /* 0x000fe400078ec0ff */
[----:B------:R-:W-:Y:S02]  /*8070*/  SEL R133, R12, R33, P0 ;  /* 0x000000210c857207 */ /* 0x000fe40000000000 */
[----:B------:R-:W-:Y:S02]  /*8080*/  SEL R72, R33, R12, P0 ;  /* 0x0000000c21487207 */ /* 0x000fe40000000000 */
[----:B------:R-:W-:-:S02]  /*8090*/  LOP3.LUT R12, R147, 0x380, RZ, 0xc0, !PT ;  /* 0x00000380930c7812 */ /* 0x000fc400078ec0ff */
[----:B------:R-:W-:Y:S02]  /*80a0*/  LOP3.LUT R52, R10, R145, RZ, 0x3c, !PT ;  /* 0x000000910a347212 */ /* 0x000fe400078e3cff */
[----:B------:R-:W-:Y:S02]  /*80b0*/  F2FP.BF16.F32.PACK_AB R159, R159, R162 ;  /* 0x000000a29f9f723e */ /* 0x000fe400000010ff */
[----:B------:R-:W-:Y:S02]  /*80c0*/  F2FP.BF16.F32.PACK_AB R160, R157, R160 ;  /* 0x000000a09da0723e */ /* 0x000fe400000010ff */
[----:B------:R-:W-:Y:S02]  /*80d0*/  F2FP.BF16.F32.PACK_AB R47, R47, R50 ;  /* 0x000000322f2f723e */ /* 0x000fe400000010ff */
[----:B------:R-:W-:Y:S01]  /*80e0*/  F2FP.BF16.F32.PACK_AB R46, R43, R46 ;  /* 0x0000002e2b2e723e */ /* 0x000fe200000010ff */
[----:B------:R-:W-:Y:S01]  /*80f0*/  IMAD.X R43, RZ, RZ, R61, P6 ;  /* 0x000000ffff2b7224 */ /* 0x000fe200030e063d */
[----:B------:R-:W-:-:S02]  /*8100*/  SEL R119, R155, R156, P0 ;  /* 0x0000009c9b777207 */ /* 0x000fc40000000000 */
[----:B------:R-:W-:Y:S02]  /*8110*/  SEL R64, R156, R155, P0 ;  /* 0x0000009b9c407207 */ /* 0x000fe40000000000 */
[----:B------:R-:W-:Y:S02]  /*8120*/  LOP3.LUT R10, R151, 0x380, RZ, 0xc0, !PT ;  /* 0x00000380970a7812 */ /* 0x000fe400078ec0ff */
[----:B------:R-:W-:Y:S02]  /*8130*/  IADD3 R155, P2, R60, 0x4060, RZ ;  /* 0x000040603c9b7810 */ /* 0x000fe40007f5e0ff */
[----:B------:R-:W-:Y:S02]  /*8140*/  SHF.R.U64 R8, R8, 0x3, RZ ;  /* 0x0000000308087819 */ /* 0x000fe400000012ff */
[----:B------:R-:W-:Y:S02]  /*8150*/  F2FP.BF16.F32.PACK_AB R21, R28, R21 ;  /* 0x000000151c15723e */ /* 0x000fe400000010ff */
[----:B------:R-:W-:-:S02]  /*8160*/  IADD3 R157, P3, R60, 0x8000, RZ ;  /* 0x000080003c9d7810 */ /* 0x000fc40007f7e0ff */
[----:B------:R-:W-:Y:S02]  /*8170*/  F2FP.BF16.F32.PACK_AB R144, R137, R144 ;  /* 0x000000908990723e */ /* 0x000fe400000010ff */
[----:B------:R-:W-:Y:S01]  /*8180*/  F2FP.BF16.F32.PACK_AB R28, R51, R54 ;  /* 0x00000036331c723e */ /* 0x000fe200000010ff */
[--C-:B------:R-:W-:Y:S01]  /*8190*/  IMAD.X R51, RZ, RZ, R61.reuse, P4 ;  /* 0x000000ffff337224 */ /* 0x100fe200020e063d */
[----:B------:R-:W-:Y:S01]  /*81a0*/  F2FP.BF16.F32.PACK_AB R116, R117, R116 ;  /* 0x000000747574723e */ /* 0x000fe200000010ff */
[----:B------:R-:W-:Y:S01]  /*81b0*/  IMAD.X R33, RZ, RZ, R61, P3 ;  /* 0x000000ffff217224 */ /* 0x000fe200018e063d */
[----:B------:R-:W-:Y:S02]  /*81c0*/  SHF.R.U64 R12, R12, 0x3, RZ ;  /* 0x000000030c0c7819 */ /* 0x000fe400000012ff */
[----:B------:R-:W-:Y:S02]  /*81d0*/  F2FP.BF16.F32.PACK_AB R5, R171, R174 ;  /* 0x000000aeab05723e */ /* 0x000fe400000010ff */
[----:B------:R-:W-:-:S02]  /*81e0*/  F2FP.BF16.F32.PACK_AB R172, R169, R172 ;  /* 0x000000aca9ac723e */ /* 0x000fc400000010ff */
[----:B------:R-:W-:Y:S02]  /*81f0*/  SEL R117, R159, R160, P0 ;  /* 0x000000a09f757207 */ /* 0x000fe40000000000 */
[----:B------:R-:W-:Y:S02]  /*8200*/  SEL R62, R160, R159, P0 ;  /* 0x0000009fa03e7207 */ /* 0x000fe40000000000 */
[----:B------:R-:W-:Y:S02]  /*8210*/  SEL R137, R47, R46, P0 ;  /* 0x0000002e2f897207 */ /* 0x000fe40000000000 */
[----:B------:R-:W-:Y:S01]  /*8220*/  SEL R74, R46, R47, P0 ;  /* 0x0000002f2e4a7207 */ /* 0x000fe20000000000 */
[----:B------:R-:W-:Y:S01]  /*8230*/  IMAD.X R47, RZ, RZ, R61, P5 ;  /* 0x000000ffff2f7224 */ /* 0x000fe200028e063d */
[----:B------:R-:W-:Y:S02]  /*8240*/  IADD3 R153, P1, R60, 0x4040, RZ ;  /* 0x000040403c997810 */ /* 0x000fe40007f3e0ff */
[----:B------:R-:W-:-:S02]  /*8250*/  SHF.R.U64 R10, R10, 0x3, RZ ;  /* 0x000000030a0a7819 */ /* 0x000fc400000012ff */
[----:B------:R-:W-:Y:S02]  /*8260*/  F2FP.BF16.F32.PACK_AB R163, R163, R166 ;  /* 0x000000a6a3a3723e */ /* 0x000fe400000010ff */
[----:B------:R-:W-:Y:S02]  /*8270*/  F2FP.BF16.F32.PACK_AB R164, R161, R164 ;  /* 0x000000a4a1a4723e */ /* 0x000fe400000010ff */
[----:B------:R-:W-:Y:S02]  /*8280*/  IADD3 R159, P4, R60, 0x8020, RZ ;  /* 0x000080203c9f7810 */ /* 0x000fe40007f9e0ff */
[----:B------:R-:W-:Y:S02]  /*8290*/  LOP3.LUT R20, R155, 0x380, RZ, 0xc0, !PT ;  /* 0x000003809b147812 */ /* 0x000fe400078ec0ff */
[----:B------:R-:W-:Y:S02]  /*82a0*/  LOP3.LUT R46, R8, R149, RZ, 0x3c, !PT ;  /* 0x00000095082e7212 */ /* 0x000fe400078e3cff */
[----:B------:R-:W-:-:S02]  /*82b0*/  F2FP.BF16.F32.PACK_AB R97, R104, R97 ;  /* 0x000000616861723e */ /* 0x000fc400000010ff */
[----:B------:R-:W-:Y:S02]  /*82c0*/  F2FP.BF16.F32.PACK_AB R100, R101, R100 ;  /* 0x000000646564723e */ /* 0x000fe400000010ff */
[----:B------:R-:W-:Y:S02]  /*82d0*/  LOP3.LUT R8, R157, 0x380, RZ, 0xc0, !PT ;  /* 0x000003809d087812 */ /* 0x000fe400078ec0ff */
[----:B------:R-:W-:Y:S02]  /*82e0*/  F2FP.BF16.F32.PACK_AB R105, R112, R105 ;  /* 0x000000697069723e */ /* 0x000fe400000010ff */
[----:B------:R-:W-:Y:S02]  /*82f0*/  SEL R139, R42, R41, P0 ;  /* 0x000000292a8b7207 */ /* 0x000fe40000000000 */
[----:B------:R-:W-:Y:S01]  /*8300*/  SEL R76, R41, R42, P0 ;  /* 0x0000002a294c7207 */ /* 0x000fe20000000000 */
[----:B------:R-:W-:Y:S01]  /*8310*/  IMAD.X R41, RZ, RZ, R61, P1 ;  /* 0x000000ffff297224 */ /* 0x000fe200008e063d */
[----:B------:R-:W-:-:S02]  /*8320*/  LOP3.LUT R50, R12, R147, RZ, 0x3c, !PT ;  /* 0x000000930c327212 */ /* 0x000fc400078e3cff */
[----:B------:R-:W-:Y:S02]  /*8330*/  F2FP.BF16.F32.PACK_AB R113, R120, R113 ;  /* 0x000000717871723e */ /* 0x000fe400000010ff */
[----:B------:R-:W-:Y:S02]  /*8340*/  SEL R111, R5, R172, P0 ;  /* 0x000000ac056f7207 */ /* 0x000fe40000000000 */
[----:B------:R-:W-:Y:S02]  /*8350*/  SEL R66, R172, R5, P0 ;  /* 0x00000005ac427207 */ /* 0x000fe40000000000 */
[----:B------:R-:W-:Y:S02]  /*8360*/  LOP3.LUT R12, R153, 0x380, RZ, 0xc0, !PT ;  /* 0x00000380990c7812 */ /* 0x000fe400078ec0ff */
[----:B------:R-:W-:Y:S02]  /*8370*/  LOP3.LUT R42, R10, R151, RZ, 0x3c, !PT ;  /* 0x000000970a2a7212 */ /* 0x000fe400078e3cff */
[----:B------:R-:W-:-:S02]  /*8380*/  F2FP.BF16.F32.PACK_AB R167, R167, R170 ;  /* 0x000000aaa7a7723e */ /* 0x000fc400000010ff */
[----:B------:R-:W-:Y:S02]  /*8390*/  F2FP.BF16.F32.PACK_AB R168, R165, R168 ;  /* 0x000000a8a5a8723e */ /* 0x000fe400000010ff */
[----:B------:R-:W-:Y:S02]  /*83a0*/  F2FP.BF16.F32.PACK_AB R29, R36, R29 ;  /* 0x0000001d241d723e */ /* 0x000fe400000010ff */
[----:B------:R-:W-:Y:S02]  /*83b0*/  SEL R115, R163, R164, P0 ;  /* 0x000000a4a3737207 */ /* 0x000fe40000000000 */
[----:B------:R-:W-:Y:S02]  /*83c0*/  SEL R5, R164, R163, P0 ;  /* 0x000000a3a4057207 */ /* 0x000fe40000000000 */
[----:B------:R-:W-:Y:S02]  /*83d0*/  SHF.R.U64 R20, R20, 0x3, RZ ;  /* 0x0000000314147819 */ /* 0x000fe400000012ff */
[----:B------:R-:W-:-:S02]  /*83e0*/  LOP3.LUT R10, R159, 0x380, RZ, 0xc0, !PT ;  /* 0x000003809f0a7812 */ /* 0x000fc400078ec0ff */
[----:B------:R-:W-:Y:S02]  /*83f0*/  F2FP.BF16.F32.PACK_AB R73, R55, R58 ;  /* 0x0000003a3749723e */ /* 0x000fe400000010ff */
[----:B------:R-:W-:Y:S02]  /*8400*/  SEL R107, R97, R100, P0 ;  /* 0x00000064616b7207 */ /* 0x000fe40000000000 */
[----:B------:R-:W-:Y:S02]  /*8410*/  SEL R54, R100, R97, P0 ;  /* 0x0000006164367207 */ /* 0x000fe40000000000 */
[----:B------:R-:W-:Y:S02]  /*8420*/  IADD3 R163, P6, R60, 0x8060, RZ ;  /* 0x000080603ca37810 */ /* 0x000fe40007fde0ff */
[----:B------:R-:W-:Y:S02]  /*8430*/  SHF.R.U64 R8, R8, 0x3, RZ ;  /* 0x0000000308087819 */ /* 0x000fe400000012ff */
[----:B------:R-:W-:-:S02]  /*8440*/  F2FP.BF16.F32.PACK_AB R96, R96, R89 ;  /* 0x000000596060723e */ /* 0x000fc400000010ff */
[----:B------:R-:W-:Y:S02]  /*8450*/  SEL R97, R105, R108, P0 ;  /* 0x0000006c69617207 */ /* 0x000fe40000000000 */
[----:B------:R-:W-:Y:S02]  /*8460*/  SEL R55, R108, R105, P0 ;  /* 0x000000696c377207 */ /* 0x000fe40000000000 */
[----:B------:R-:W-:Y:S02]  /*8470*/  IADD3 R165, P1, R60, 0xc000, RZ ;  /* 0x0000c0003ca57810 */ /* 0x000fe40007f3e0ff */
[----:B------:R-:W-:Y:S02]  /*8480*/  F2FP.BF16.F32.PACK_AB R9, R87, R90 ;  /* 0x0000005a5709723e */ /* 0x000fe400000010ff */
[----:B------:R-:W-:Y:S02]  /*8490*/  F2FP.BF16.F32.PACK_AB R31, R31, R34 ;  /* 0x000000221f1f723e */ /* 0x000fe400000010ff */
[----:B------:R-:W-:-:S02]  /*84a0*/  SEL R89, R37, R40, P0 ;  /* 0x0000002825597207 */ /* 0x000fc40000000000 */
[----:B------:R-:W-:Y:S01]  /*84b0*/  SEL R35, R40, R37, P0 ;  /* 0x0000002528237207 */ /* 0x000fe20000000000 */
[--C-:B------:R-:W-:Y:S01]  /*84c0*/  IMAD.X R37, RZ, RZ, R61.reuse, P2 ;  /* 0x000000ffff257224 */ /* 0x100fe200010e063d */
[----:B------:R-:W-:Y:S02]  /*84d0*/  SEL R105, R113, R116, P0 ;  /* 0x0000007471697207 */ /* 0x000fe40000000000 */
[----:B------:R-:W-:Y:S02]  /*84e0*/  SEL R58, R116, R113, P0 ;  /* 0x00000071743a7207 */ /* 0x000fe40000000000 */
[----:B------:R-:W-:Y:S02]  /*84f0*/  SHF.R.U64 R12, R12, 0x3, RZ ;  /* 0x000000030c0c7819 */ /* 0x000fe400000012ff */
[----:B------:R-:W-:Y:S02]  /*8500*/  SEL R87, R29, R32, P0 ;  /* 0x000000201d577207 */ /* 0x000fe40000000000 */
[----:B------:R-:W-:Y:S01]  /*8510*/  SEL R34, R32, R29, P0 ;  /* 0x0000001d20227207 */ /* 0x000fe20000000000 */
[----:B------:R-:W-:Y:S01]  /*8520*/  IMAD.X R29, RZ, RZ, R61, P4 ;  /* 0x000000ffff1d7224 */ /* 0x000fe200020e063d */
[----:B------:R-:W-:-:S02]  /*8530*/  SEL R113, R167, R168, P0 ;  /* 0x000000a8a7717207 */ /* 0x000fc40000000000 */
[----:B------:R-:W-:Y:S02]  /*8540*/  SEL R63, R168, R167, P0 ;  /* 0x000000a7a83f7207 */ /* 0x000fe40000000000 */
[----:B------:R-:W-:Y:S02]  /*8550*/  IADD3 R161, P5, R60, 0x8040, RZ ;  /* 0x000080403ca17810 */ /* 0x000fe40007fbe0ff */
[----:B------:R-:W-:Y:S02]  /*8560*/  LOP3.LUT R36, R20, R155, RZ, 0x3c, !PT ;  /* 0x0000009b14247212 */ /* 0x000fe400078e3cff */
[----:B------:R-:W-:Y:S02]  /*8570*/  SHF.R.U64 R10, R10, 0x3, RZ ;  /* 0x000000030a0a7819 */ /* 0x000fe400000012ff */
[----:B------:R-:W-:Y:S02]  /*8580*/  IADD3 R167, P2, R60, 0xc020, RZ ;  /* 0x0000c0203ca77810 */ /* 0x000fe40007f5e0ff */
[----:B------:R-:W-:-:S02]  /*8590*/  LOP3.LUT R20, R163, 0x380, RZ, 0xc0, !PT ;  /* 0x00000380a3147812 */ /* 0x000fc400078ec0ff */
[----:B------:R-:W-:Y:S02]  /*85a0*/  LOP3.LUT R32, R8, R157, RZ, 0x3c, !PT ;  /* 0x0000009d08207212 */ /* 0x000fe400078e3cff */
[----:B------:R-:W-:Y:S02]  /*85b0*/  SEL R135, R73, R28, P0 ;  /* 0x0000001c49877207 */ /* 0x000fe40000000000 */
[----:B------:R-:W-:Y:S01]  /*85c0*/  IADD3 R171, P4, R60, 0xc060, RZ ;  /* 0x0000c0603cab7810 */ /* 0x000fe20007f9e0ff */
[----:B--2---:R-:W-:Y:S01]  /*85d0*/  SHFL.IDX PT, R75, R75, R26, 0x1c1f ;  /* 0x001c1f1a4b4b7589 */ /* 0x004fe200000e0000 */
[----:B------:R-:W-:Y:S02]  /*85e0*/  LOP3.LUT R8, R165, 0x380, RZ, 0xc0, !PT ;  /* 0x00000380a5087812 */ /* 0x000fe400078ec0ff */
[----:B------:R-:W-:Y:S01]  /*85f0*/  SEL R73, R28, R73, P0 ;  /* 0x000000491c497207 */ /* 0x000fe20000000000 */
[----:B------:R-:W-:Y:S01]  /*8600*/  SHFL.IDX PT, R77, R77, R26, 0x1c1f ;  /* 0x001c1f1a4d4d7589 */ /* 0x000fe200000e0000 */
[----:B------:R-:W-:-:S02]  /*8610*/  LOP3.LUT R40, R12, R153, RZ, 0x3c, !PT ;  /* 0x000000990c287212 */ /* 0x000fc400078e3cff */
[----:B------:R-:W-:Y:S01]  /*8620*/  F2FP.BF16.F32.PACK_AB R24, R25, R24 ;  /* 0x000000181918723e */ /* 0x000fe200000010ff */
[----:B------:R-:W-:Y:S01]  /*8630*/  SHFL.IDX PT, R111, R111, R26, 0x1c1f ;  /* 0x001c1f1a6f6f7589 */ /* 0x000fe200000e0000 */
[----:B------:R-:W-:Y:S02]  /*8640*/  LOP3.LUT R12, R161, 0x380, RZ, 0xc0, !PT ;  /* 0x00000380a10c7812 */ /* 0x000fe400078ec0ff */
[----:B------:R-:W-:Y:S01]  /*8650*/  LOP3.LUT R28, R10, R159, RZ, 0x3c, !PT ;  /* 0x0000009f0a1c7212 */ /* 0x000fe200078e3cff */
[----:B------:R-:W-:Y:S01]  /*8660*/  SHFL.IDX PT, R113, R113, R26, 0x1c1f ;  /* 0x001c1f1a71717589 */ /* 0x000fe200000e0000 */
[----:B------:R-:W-:Y:S02]  /*8670*/  LOP3.LUT R11, R60, 0x380, RZ, 0xc0, !PT ;  /* 0x000003803c0b7812 */ /* 0x000fe400078ec0ff */
[----:B------:R-:W-:Y:S01]  /*8680*/  SHF.R.U64 R20, R20, 0x3, RZ ;  /* 0x0000000314147819 */ /* 0x000fe200000012ff */
[----:B------:R-:W-:Y:S01]  /*8690*/  SHFL.IDX PT, R79, R79, R26, 0x1c1f ;  /* 0x001c1f1a4f4f7589 */ /* 0x000fe200000e0000 */
[----:B------:R-:W-:-:S02]  /*86a0*/  LOP3.LUT R10, R167, 0x380, RZ, 0xc0, !PT ;  /* 0x00000380a70a7812 */ /* 0x000fc400078ec0ff */
[----:B------:R-:W-:Y:S01]  /*86b0*/  F2FP.BF16.F32.PACK_AB R141, R141, R148 ;  /* 0x000000948d8d723e */ /* 0x000fe200000010ff */
[----:B------:R-:W-:Y:S01]  /*86c0*/  SHFL.IDX PT, R115, R115, R26, 0x1c1f ;  /* 0x001c1f1a73737589 */ /* 0x000fe200000e0000 */
[----:B------:R-:W-:Y:S02]  /*86d0*/  LOP3.LUT R82, R171, 0x380, RZ, 0xc0, !PT ;  /* 0x00000380ab527812 */ /* 0x000fe400078ec0ff */
[----:B------:R-:W-:Y:S01]  /*86e0*/  SHF.R.U64 R8, R8, 0x3, RZ ;  /* 0x0000000308087819 */ /* 0x000fe200000012ff */
[----:B------:R-:W-:Y:S01]  /*86f0*/  SHFL.IDX PT, R87, R87, R26, 0x1c1f ;  /* 0x001c1f1a57577589 */ /* 0x000fe200000e0000 */
[----:B------:R-:W-:Y:S02]  /*8700*/  F2FP.BF16.F32.PACK_AB R25, R85, R84 ;  /* 0x000000545519723e */ /* 0x000fe400000010ff */
[----:B------:R-:W-:Y:S01]  /*8710*/  SEL R85, R21, R24, P0 ;  /* 0x0000001815557207 */ /* 0x000fe20000000000 */
[----:B------:R-:W-:Y:S01]  /*8720*/  SHFL.IDX PT, R117, R117, R26, 0x1c1f ;  /* 0x001c1f1a75757589 */ /* 0x000fe200000e0000 */
[----:B------:R-:W-:Y:S01]  /*8730*/  SEL R27, R24, R21, P0 ;  /* 0x00000015181b7207 */ /* 0x000fe20000000000 */
[----:B------:R-:W-:Y:S01]  /*8740*/  IMAD.X R21, RZ, RZ, R61, P1 ;  /* 0x000000ffff157224 */ /* 0x000fe200008e063d */
[----:B------:R-:W-:Y:S01]  /*8750*/  SHF.R.U64 R12, R12, 0x3, RZ ;  /* 0x000000030c0c7819 */ /* 0x000fe200000012ff */
[----:B------:R-:W-:Y:S01]  /*8760*/  SHFL.IDX PT, R119, R119, R26, 0x1c1f ;  /* 0x001c1f1a77777589 */ /* 0x000fe200000e0000 */
[----:B------:R-:W-:-:S02]  /*8770*/  SHF.R.U64 R11, R11, 0x3, RZ ;  /* 0x000000030b0b7819 */ /* 0x000fc400000012ff */
[----:B------:R-:W-:Y:S01]  /*8780*/  LOP3.LUT R24, R20, R163, RZ, 0x3c, !PT ;  /* 0x000000a314187212 */ /* 0x000fe200078e3cff */
[----:B------:R-:W-:Y:S01]  /*8790*/  SHFL.IDX PT, R85, R85, R26, 0x1c1f ;  /* 0x001c1f1a55557589 */ /* 0x000fe200000e0000 */
[----:B------:R-:W-:Y:S02]  /*87a0*/  SHF.R.U64 R10, R10, 0x3, RZ ;  /* 0x000000030a0a7819 */ /* 0x000fe400000012ff */
[----:B------:R-:W-:Y:S01]  /*87b0*/  SEL R123, R141, R144, P0 ;  /* 0x000000908d7b7207 */ /* 0x000fe20000000000 */
[----:B------:R-:W-:Y:S01]  /*87c0*/  SHFL.IDX PT, R89, R89, R26, 0x1c1f ;  /* 0x001c1f1a59597589 */ /* 0x000fe200000e0000 */
[----:B------:R-:W-:Y:S02]  /*87d0*/  SEL R67, R144, R141, P0 ;  /* 0x0000008d90437207 */ /* 0x000fe40000000000 */
[----:B------:R-:W-:Y:S01]  /*87e0*/  SHF.R.U64 R82, R82, 0x3, RZ ;  /* 0x0000000352527819 */ /* 0x000fe200000012ff */
[----:B------:R-:W-:Y:S01]  /*87f0*/  SHFL.IDX PT, R121, R121, R26, 0x1c1f ;  /* 0x001c1f1a79797589 */ /* 0x000fe200000e0000 */
[----:B------:R-:W-:-:S02]  /*8800*/  LOP3.LUT R20, R8, R165, RZ, 0x3c, !PT ;  /* 0x000000a508147212 */ /* 0x000fc400078e3cff */
[----:B------:R-:W-:Y:S01]  /*8810*/  SEL R141, R31, R30, P0 ;  /* 0x0000001e1f8d7207 */ /* 0x000fe20000000000 */
[----:B------:R-:W-:Y:S01]  /*8820*/  SHFL.IDX PT, R91, R91, R26, 0x1c1f ;  /* 0x001c1f1a5b5b7589 */ /* 0x000fe200000e0000 */
[----:B------:R-:W-:Y:S01]  /*8830*/  SEL R78, R30, R31, P0 ;  /* 0x0000001f1e4e7207 */ /* 0x000fe20000000000 */
[--C-:B------:R-:W-:Y:S01]  /*8840*/  IMAD.X R31, RZ, RZ, R61.reuse, P5 ;  /* 0x000000ffff1f7224 */ /* 0x100fe200028e063d */
[----:B------:R-:W-:Y:S01]  /*8850*/  IADD3 R169, P3, R60, 0xc040, RZ ;  /* 0x0000c0403ca97810 */ /* 0x000fe20007f7e0ff */
[----:B------:R-:W-:Y:S01]  /*8860*/  SHFL.IDX PT, R123, R123, R26, 0x1c1f ;  /* 0x001c1f1a7b7b7589 */ /* 0x000fe200000e0000 */
[----:B------:R-:W-:Y:S02]  /*8870*/  LOP3.LUT R30, R12, R161, RZ, 0x3c, !PT ;  /* 0x000000a10c1e7212 */ /* 0x000fe400078e3cff */
[----:B------:R-:W-:Y:S01]  /*8880*/  LOP3.LUT R60, R11, R60, RZ, 0x3c, !PT ;  /* 0x0000003c0b3c7212 */ /* 0x000fe200078e3cff */
[----:B------:R-:W-:Y:S01]  /*8890*/  IMAD.X R11, RZ, RZ, R61, P4 ;  /* 0x000000ffff0b7224 */ /* 0x000fe200020e063d */
[----:B------:R-:W-:Y:S01]  /*88a0*/  LOP3.LUT R12, R10, R167, RZ, 0x3c, !PT ;  /* 0x000000a70a0c7212 */ /* 0x000fe200078e3cff */
[----:B------:R-:W-:Y:S01]  /*88b0*/  SHFL.IDX PT, R93, R93, R26, 0x1c1f ;  /* 0x001c1f1a5d5d7589 */ /* 0x000fe200000e0000 */
[----:B------:R-:W-:-:S02]  /*88c0*/  MOV R98, R46 ;  /* 0x0000002e00627202 */ /* 0x000fc40000000f00 */
[----:B------:R-:W-:Y:S01]  /*88d0*/  SEL R101, R88, R25, P0 ;  /* 0x0000001958657207 */ /* 0x000fe20000000000 */
[----:B------:R-:W-:Y:S01]  /*88e0*/  SHFL.IDX PT, R125, R125, R26, 0x1c1f ;  /* 0x001c1f1a7d7d7589 */ /* 0x000fe200000e0000 */
[----:B------:R-:W-:Y:S01]  /*88f0*/  SEL R48, R25, R88, P0 ;  /* 0x0000005819307207 */ /* 0x000fe20000000000 */
[----:B------:R-:W-:Y:S01]  /*8900*/  IMAD.X R25, RZ, RZ, R61, P6 ;  /* 0x000000ffff197224 */ /* 0x000fe200030e063d */
[----:B------:R-:W-:Y:S01]  /*8910*/  LOP3.LUT R10, R82, R171, RZ, 0x3c, !PT ;  /* 0x000000ab520a7212 */ /* 0x000fe200078e3cff */
[----:B------:R-:W-:Y:S01]  /*8920*/  SHFL.IDX PT, R95, R95, R26, 0x1c1f ;  /* 0x001c1f1a5f5f7589 */ /* 0x000fe200000e0000 */
[----:B------:R-:W-:Y:S02]  /*8930*/  MOV R47, R20 ;  /* 0x00000014002f7202 */ /* 0x000fe40000000f00 */
[----:B------:R-:W-:Y:S01]  /*8940*/  LOP3.LUT R20, R26, 0x2, RZ, 0x3c, !PT ;  /* 0x000000021a147812 */ /* 0x000fe200078e3cff */
[----:B------:R-:W-:Y:S01]  /*8950*/  SHFL.IDX PT, R99, R99, R26, 0x1c1f ;  /* 0x001c1f1a63637589 */ /* 0x000fe200000e0000 */
[----:B------:R-:W-:-:S02]  /*8960*/  MOV R102, R56 ;  /* 0x0000003800667202 */ /* 0x000fc40000000f00 */
[----:B------:R-:W-:Y:S01]  /*8970*/  MOV R21, R10 ;  /* 0x0000000a00157202 */ /* 0x000fe20000000f00 */
[----:B------:R-:W-:Y:S01]  /*8980*/  SHFL.IDX PT, R14, R14, R20, 0x1c1f ;  /* 0x001c1f140e0e7589 */ /* 0x000fe200000e0000 */
[----:B------:R-:W-:Y:S02]  /*8990*/  SEL R127, R132, R9, P0 ;  /* 0x00000009847f7207 */ /* 0x000fe40000000000 */
[----:B------:R-:W-:Y:S01]  /*89a0*/  SEL R69, R9, R132, P0 ;  /* 0x0000008409457207 */ /* 0x000fe20000000000 */
[----:B------:R-:W-:Y:S01]  /*89b0*/  SHFL.IDX PT, R10, R3, R20, 0x1c1f ;  /* 0x001c1f14030a7589 */ /* 0x000fe200000e0000 */
[----:B------:R-:W-:Y:S01]  /*89c0*/  SEL R129, R86, R13, P0 ;  /* 0x0000000d56817207 */ /* 0x000fe20000000000 */
[--C-:B------:R-:W-:Y:S01]  /*89d0*/  IMAD.X R9, RZ, RZ, R61.reuse, P3 ;  /* 0x000000ffff097224 */ /* 0x100fe200018e063d */
[----:B------:R-:W-:Y:S01]  /*89e0*/  SEL R70, R13, R86, P0 ;  /* 0x000000560d467207 */ /* 0x000fe20000000000 */
[----:B------:R-:W-:Y:S01]  /*89f0*/  IMAD.X R13, RZ, RZ, R61, P2 ;  /* 0x000000ffff0d7224 */ /* 0x000fe200010e063d */
[----:B------:R-:W-:Y:S01]  /*8a00*/  MOV R57, R24 ;  /* 0x0000001800397202 */ /* 0x000fe20000000f00 */
[----:B------:R-:W0:Y:S01]  /*8a10*/  SHFL.IDX PT, R66, R66, R20, 0x1c1f ;  /* 0x001c1f1442427589 */ /* 0x000e2200000e0000 */
[----:B------:R-:W-:-:S02]  /*8a20*/  MOV R104, R60 ;  /* 0x0000003c00687202 */ /* 0x000fc40000000f00 */
[----:B------:R-:W-:Y:S01]  /*8a30*/  MOV R100, R52 ;  /* 0x0000003400647202 */ /* 0x000fe20000000f00 */
[----:B------:R-:W1:Y:S01]  /*8a40*/  SHFL.IDX PT, R24, R63, R20, 0x1c1f ;  /* 0x001c1f143f187589 */ /* 0x000e6200000e0000 */
[----:B------:R-:W-:Y:S02]  /*8a50*/  MOV R90, R28 ;  /* 0x0000001c005a7202 */ /* 0x000fe40000000f00 */
[----:B------:R-:W-:Y:S01]  /*8a60*/  MOV R53, R32 ;  /* 0x0000002000357202 */ /* 0x000fe20000000f00 */
[----:B------:R2:W3:Y:S01]  /*8a70*/  SHFL.IDX PT, R28, R15, R20, 0x1c1f ;  /* 0x001c1f140f1c7589 */ /* 0x0004e200000e0000 */
[----:B------:R-:W-:Y:S02]  /*8a80*/  MOV R61, R30 ;  /* 0x0000001e003d7202 */ /* 0x000fe40000000f00 */
[----:B------:R-:W-:Y:S01]  /*8a90*/  SEL R103, R96, R49, P0 ;  /* 0x0000003160677207 */ /* 0x000fe20000000000 */
[----:B------:R-:W-:Y:S01]  /*8aa0*/  SHFL.IDX PT, R30, R27, R20, 0x1c1f ;  /* 0x001c1f141b1e7589 */ /* 0x000fe200000e0000 */
[----:B------:R-:W-:-:S02]  /*8ab0*/  SEL R49, R49, R96, P0 ;  /* 0x0000006031317207 */ /* 0x000fc40000000000 */
[----:B------:R-:W-:Y:S01]  /*8ac0*/  MOV R94, R40 ;  /* 0x00000028005e7202 */ /* 0x000fe20000000f00 */
[----:B------:R-:W4:Y:S01]  /*8ad0*/  SHFL.IDX PT, R32, R5, R20, 0x1c1f ;  /* 0x001c1f1405207589 */ /* 0x000f2200000e0000 */
[----:B------:R-:W-:Y:S02]  /*8ae0*/  MOV R96, R42 ;  /* 0x0000002a00607202 */ /* 0x000fe40000000f00 */
[----:B------:R-:W-:Y:S01]  /*8af0*/  MOV R51, R50 ;  /* 0x0000003200337202 */ /* 0x000fe20000000f00 */
[----:B------:R-:W-:Y:S01]  /*8b00*/  SHFL.IDX PT, R34, R34, R20, 0x1c1f ;  /* 0x001c1f1422227589 */ /* 0x000fe200000e0000 */
[----:B------:R-:W-:Y:S02]  /*8b10*/  LOP3.LUT R80, R169, 0x380, RZ, 0xc0, !PT ;  /* 0x00000380a9507812 */ /* 0x000fe400078ec0ff */
[----:B------:R-:W-:Y:S01]  /*8b20*/  MOV R43, R12 ;  /* 0x0000000c002b7202 */ /* 0x000fe20000000f00 */
[----:B------:R-:W4:Y:S01]  /*8b30*/  SHFL.IDX PT, R62, R62, R20, 0x1c1f ;  /* 0x001c1f143e3e7589 */ /* 0x000f2200000e0000 */
[----:B------:R-:W-:-:S02]  /*8b40*/  SHF.R.U64 R80, R80, 0x3, RZ ;  /* 0x0000000350507819 */ /* 0x000fc400000012ff */
[----:B0-----:R-:W-:Y:S01]  /*8b50*/  SEL R11, R66, R111, P0 ;  /* 0x0000006f420b7207 */ /* 0x001fe20000000000 */
[----:B------:R-:W0:Y:S01]  /*8b60*/  SHFL.IDX PT, R64, R64, R20, 0x1c1f ;  /* 0x001c1f1440407589 */ /* 0x000e2200000e0000 */
[----:B------:R-:W-:Y:S02]  /*8b70*/  LOP3.LUT R8, R80, R169, RZ, 0x3c, !PT ;  /* 0x000000a950087212 */ /* 0x000fe400078e3cff */
[----:B------:R-:W-:Y:S01]  /*8b80*/  SEL R12, R77, R14, P0 ;  /* 0x0000000e4d0c7207 */ /* 0x000fe20000000000 */
[----:B------:R0:W0:Y:S01]  /*8b90*/  SHFL.IDX PT, R40, R35, R20, 0x1c1f ;  /* 0x001c1f1423287589 */ /* 0x00002200000e0000 */
[----:B------:R-:W-:Y:S02]  /*8ba0*/  MOV R41, R8 ;  /* 0x0000000800297202 */ /* 0x000fe40000000f00 */
[----:B------:R-:W-:Y:S01]  /*8bb0*/  SEL R8, R75, R10, P0 ;  /* 0x0000000a4b087207 */ /* 0x000fe20000000000 */
[----:B------:R-:W-:Y:S01]  /*8bc0*/  SHFL.IDX PT, R52, R48, R20, 0x1c1f ;  /* 0x001c1f1430347589 */ /* 0x000fe200000e0000 */
[----:B------:R-:W-:-:S02]  /*8bd0*/  SEL R10, R10, R75, P0 ;  /* 0x0000004b0a0a7207 */ /* 0x000fc40000000000 */
[----:B------:R-:W-:Y:S01]  /*8be0*/  SEL R9, R111, R66, P0 ;  /* 0x000000426f097207 */ /* 0x000fe20000000000 */
[----:B------:R-:W0:Y:S01]  /*8bf0*/  SHFL.IDX PT, R82, R65, R20, 0x1c1f ;  /* 0x001c1f1441527589 */ /* 0x000e2200000e0000 */
[----:B-1----:R-:W-:Y:S02]  /*8c00*/  SEL R13, R113, R24, P0 ;  /* 0x00000018710d7207 */ /* 0x002fe40000000000 */
[----:B--2---:R-:W-:Y:S01]  /*8c10*/  SEL R15, R24, R113, P0 ;  /* 0x00000071180f7207 */ /* 0x004fe20000000000 */
[----:B------:R-:W-:Y:S01]  /*8c20*/  BAR.SYNC.DEFER_BLOCKING 0x1, 0x100 ;  /* 0x0044000000007b1d */ /* 0x000fe20000010000 */
[----:B------:R-:W-:Y:S02]  /*8c30*/  SEL R14, R14, R77, P0 ;  /* 0x0000004d0e0e7207 */ /* 0x000fe40000000000 */
[----:B---3--:R-:W-:Y:S02]  /*8c40*/  SEL R24, R79, R28, P0 ;  /* 0x0000001c4f187207 */ /* 0x008fe40000000000 */
[----:B----4-:R-:W-:-:S02]  /*8c50*/  SEL R25, R115, R32, P0 ;  /* 0x0000002073197207 */ /* 0x010fc40000000000 */
[----:B------:R-:W-:Y:S01]  /*8c60*/  SEL R27, R32, R115, P0 ;  /* 0x00000073201b7207 */ /* 0x000fe20000000000 */
[----:B------:R1:W-:Y:S01]  /*8c70*/  SHFL.IDX PT, R42, R38, R20, 0x1c1f ;  /* 0x001c1f14262a7589 */ /* 0x0003e200000e0000 */
[----:B------:R-:W-:Y:S02]  /*8c80*/  SEL R29, R117, R62, P0 ;  /* 0x0000003e751d7207 */ /* 0x000fe40000000000 */
[----:B------:R-:W-:Y:S01]  /*8c90*/  SEL R31, R62, R117, P0 ;  /* 0x000000753e1f7207 */ /* 0x000fe20000000000 */
[----:B------:R-:W-:Y:S01]  /*8ca0*/  SHFL.IDX PT, R48, R67, R20, 0x1c1f ;  /* 0x001c1f1443307589 */ /* 0x000fe200000e0000 */
[----:B------:R-:W-:Y:S02]  /*8cb0*/  SEL R32, R87, R34, P0 ;  /* 0x0000002257207207 */ /* 0x000fe40000000000 */
[----:B------:R-:W-:Y:S01]  /*8cc0*/  MOV R92, R36 ;  /* 0x00000024005c7202 */ /* 0x000fe20000000f00 */
[----:B------:R2:W-:Y:S01]  /*8cd0*/  SHFL.IDX PT, R46, R39, R20, 0x1c1f ;  /* 0x001c1f14272e7589 */ /* 0x0005e200000e0000 */
[----:B------:R-:W-:-:S02]  /*8ce0*/  SEL R34, R34, R87, P0 ;  /* 0x0000005722227207 */ /* 0x000fc40000000000 */
[----:B0-----:R-:W-:Y:S01]  /*8cf0*/  SEL R33, R119, R64, P0 ;  /* 0x0000004077217207 */ /* 0x001fe20000000000 */
[----:B------:R-:W-:Y:S01]  /*8d00*/  SHFL.IDX PT, R68, R68, R20, 0x1c1f ;  /* 0x001c1f1444447589 */ /* 0x000fe200000e0000 */
[----:B------:R-:W-:Y:S02]  /*8d10*/  SEL R35, R64, R119, P0 ;  /* 0x0000007740237207 */ /* 0x000fe40000000000 */
[----:B------:R-:W-:Y:S01]  /*8d20*/  SEL R36, R89, R40, P0 ;  /* 0x0000002859247207 */ /* 0x000fe20000000000 */
[----:B------:R-:W-:Y:S01]  /*8d30*/  SHFL.IDX PT, R127, R127, R26, 0x1c1f ;  /* 0x001c1f1a7f7f7589 */ /* 0x000fe200000e0000 */
[----:B-1----:R-:W-:Y:S02]  /*8d40*/  SEL R38, R40, R89, P0 ;  /* 0x0000005928267207 */ /* 0x002fe40000000000 */
[----:B------:R-:W-:Y:S01]  /*8d50*/  SEL R37, R121, R82, P0 ;  /* 0x0000005279257207 */ /* 0x000fe20000000000 */
[----:B------:R-:W-:Y:S01]  /*8d60*/  SHFL.IDX PT, R44, R44, R20, 0x1c1f ;  /* 0x001c1f142c2c7589 */ /* 0x000fe200000e0000 */
[----:B--2---:R-:W-:-:S02]  /*8d70*/  SEL R39, R82, R121, P0 ;  /* 0x0000007952277207 */ /* 0x004fc40000000000 */
[----:B------:R-:W-:Y:S01]  /*8d80*/  PLOP3.LUT P1, PT, PT, PT, UP0, 0x80, 0x0 ;  /* 0x000000000000781c */ /* 0x000fe20003f2f008 */
[----:B------:R-:W-:Y:S04]  /*8d90*/  SHFL.IDX PT, R50, R45, R20, 0x1c1f ;  /* 0x001c1f142d327589 */ /* 0x000fe800000e0000 */
[----:B------:R-:W-:Y:S04]  /*8da0*/  SHFL.IDX PT, R84, R69, R20, 0x1c1f ;  /* 0x001c1f1445547589 */ /* 0x000fe800000e0000 */
[----:B------:R-:W-:Y:S04]  /*8db0*/  SHFL.IDX PT, R129, R129, R26, 0x1c1f ;  /* 0x001c1f1a81817589 */ /* 0x000fe800000e0000 */
[----:B------:R-:W0:Y:S04]  /*8dc0*/  SHFL.IDX PT, R70, R70, R20, 0x1c1f ;  /* 0x001c1f1446467589 */ /* 0x000e2800000e0000 */
[----:B------:R-:W-:Y:S04]  /*8dd0*/  SHFL.IDX PT, R101, R101, R26, 0x1c1f ;  /* 0x001c1f1a65657589 */ /* 0x000fe800000e0000 */
[----:B------:R-:W-:Y:S04]  /*8de0*/  SHFL.IDX PT, R131, R131, R26, 0x1c1f ;  /* 0x001c1f1a83837589 */ /* 0x000fe800000e0000 */
[----:B------:R-:W-:Y:S04]  /*8df0*/  SHFL.IDX PT, R86, R71, R20, 0x1c1f ;  /* 0x001c1f1447567589 */ /* 0x000fe800000e0000 */
[----:B------:R-:W-:Y:S04]  /*8e00*/  SHFL.IDX PT, R103, R103, R26, 0x1c1f ;  /* 0x001c1f1a67677589 */ /* 0x000fe800000e0000 */
[----:B------:R-:W-:Y:S04]  /*8e10*/  SHFL.IDX PT, R133, R133, R26, 0x1c1f ;  /* 0x001c1f1a85857589 */ /* 0x000fe800000e0000 */
[----:B------:R0:W-:Y:S04]  /*8e20*/  SHFL.IDX PT, R56, R49, R20, 0x1c1f ;  /* 0x001c1f1431387589 */ /* 0x0001e800000e0000 */
[----:B------:R-:W-:Y:S04]  /*8e30*/  SHFL.IDX PT, R72, R72, R20, 0x1c1f ;  /* 0x001c1f1448487589 */ /* 0x000fe800000e0000 */
[----:B------:R-:W-:Y:S01]  /*8e40*/  SHFL.IDX PT, R107, R107, R26, 0x1c1f ;  /* 0x001c1f1a6b6b7589 */ /* 0x000fe200000e0000 */
[----:B0-----:R-:W-:-:S03]  /*8e50*/  SEL R49, R129, R70, P0 ;  /* 0x0000004681317207 */ /* 0x001fc60000000000 */
[----:B------:R-:W-:Y:S04]  /*8e60*/  SHFL.IDX PT, R54, R54, R20, 0x1c1f ;  /* 0x001c1f1436367589 */ /* 0x000fe800000e0000 */
[----:B------:R-:W-:Y:S04]  /*8e70*/  SHFL.IDX PT, R135, R135, R26, 0x1c1f ;  /* 0x001c1f1a87877589 */ /* 0x000fe800000e0000 */
[----:B------:R-:W0:Y:S04]  /*8e80*/  SHFL.IDX PT, R88, R73, R20, 0x1c1f ;  /* 0x001c1f1449587589 */ /* 0x000e2800000e0000 */
        /* <DEDUP_REMOVED lines=8> */
[----:B------:R-:W0:Y:S04]  /*8f10*/  SHFL.IDX PT, R76, R76, R20, 0x1c1f ;  /* 0x001c1f144c4c7589 */ /* 0x000e2800000e0000 */
[----:B------:R-:W-:Y:S04]  /*8f20*/  SHFL.IDX PT, R109, R109, R26, 0x1c1f ;  /* 0x001c1f1a6d6d7589 */ /* 0x000fe800000e0000 */
[----:B------:R1:W-:Y:S04]  /*8f30*/  SHFL.IDX PT, R141, R141, R26, 0x1c1f ;  /* 0x001c1f1a8d8d7589 */ /* 0x0003e800000e0000 */
[----:B------:R0:W-:Y:S04]  /*8f40*/  SHFL.IDX PT, R80, R59, R20, 0x1c1f ;  /* 0x001c1f143b507589 */ /* 0x0001e800000e0000 */
[----:B------:R-:W2:Y:S01]  /*8f50*/  SHFL.IDX PT, R78, R78, R20, 0x1c1f ;  /* 0x001c1f144e4e7589 */ /* 0x000ea200000e0000 */
[----:B-1----:R-:W-:-:S02]  /*8f60*/  SEL R26, R28, R79, P0 ;  /* 0x0000004f1c1a7207 */ /* 0x002fc40000000000 */
[----:B------:R-:W-:Y:S01]  /*8f70*/  SEL R28, R85, R30, P0 ;  /* 0x0000001e551c7207 */ /* 0x000fe20000000000 */
[----:B------:R1:W-:Y:S01]  /*8f80*/  STSM.16.M88.4 [R104], R8 ;  /* 0x0000000868007844 */ /* 0x0003e20000000200 */
[----:B------:R-:W-:Y:S02]  /*8f90*/  SEL R30, R30, R85, P0 ;  /* 0x000000551e1e7207 */ /* 0x000fe40000000000 */
[----:B0-----:R-:W-:Y:S01]  /*8fa0*/  SEL R59, R76, R139, P0 ;  /* 0x0000008b4c3b7207 */ /* 0x001fe20000000000 */
[----:B------:R0:W-:Y:S04]  /*8fb0*/  STSM.16.M88.4 [R102], R12 ;  /* 0x0000000c66007844 */ /* 0x0001e80000000200 */
[----:B------:R3:W-:Y:S04]  /*8fc0*/  STSM.16.M88.4 [R100], R24 ;  /* 0x0000001864007844 */ /* 0x0007e80000000200 */
[----:B------:R4:W-:Y:S01]  /*8fd0*/  STSM.16.M88.4 [R51], R28 ;  /* 0x0000001c33007844 */ /* 0x0009e20000000200 */
[----:B-1----:R-:W-:-:S03]  /*8fe0*/  SEL R8, R91, R42, P0 ;  /* 0x0000002a5b087207 */ /* 0x002fc60000000000 */
[----:B------:R-:W-:Y:S01]  /*8ff0*/  STSM.16.M88.4 [R98], R32 ;  /* 0x0000002062007844 */ /* 0x000fe20000000200 */
[----:B------:R-:W-:Y:S02]  /*9000*/  SEL R10, R42, R91, P0 ;  /* 0x0000005b2a0a7207 */ /* 0x000fe40000000000 */
[----:B------:R-:W-:Y:S01]  /*9010*/  SEL R9, R123, R48, P0 ;  /* 0x000000307b097207 */ /* 0x000fe20000000000 */
[----:B------:R-:W-:Y:S01]  /*9020*/  STSM.16.M88.4 [R96], R36 ;  /* 0x0000002460007844 */ /* 0x000fe20000000200 */
[----:B------:R-:W-:Y:S02]  /*9030*/  SEL R11, R48, R123, P0 ;  /* 0x0000007b300b7207 */ /* 0x000fe40000000000 */
[----:B0-----:R-:W-:Y:S02]  /*9040*/  SEL R12, R93, R46, P0 ;  /* 0x0000002e5d0c7207 */ /* 0x001fe40000000000 */
[----:B------:R-:W-:Y:S01]  /*9050*/  SEL R14, R46, R93, P0 ;  /* 0x0000005d2e0e7207 */ /* 0x000fe20000000000 */
[----:B------:R0:W-:Y:S01]  /*9060*/  STSM.16.M88.4 [R94], R8 ;  /* 0x000000085e007844 */ /* 0x0001e20000000200 */
[----:B------:R-:W-:-:S02]  /*9070*/  SEL R13, R125, R68, P0 ;  /* 0x000000447d0d7207 */ /* 0x000fc40000000000 */
[----:B------:R-:W-:Y:S02]  /*9080*/  SEL R15, R68, R125, P0 ;  /* 0x0000007d440f7207 */ /* 0x000fe40000000000 */
[----:B---3--:R-:W-:Y:S02]  /*9090*/  SEL R24, R95, R44, P0 ;  /* 0x0000002c5f187207 */ /* 0x008fe40000000000 */
[----:B------:R-:W-:Y:S01]  /*90a0*/  SEL R26, R44, R95, P0 ;  /* 0x0000005f2c1a7207 */ /* 0x000fe20000000000 */
[----:B------:R-:W-:Y:S01]  /*90b0*/  STSM.16.M88.4 [R92], R12 ;  /* 0x0000000c5c007844 */ /* 0x000fe20000000200 */
[----:B------:R-:W-:Y:S02]  /*90c0*/  SEL R25, R127, R84, P0 ;  /* 0x000000547f197207 */ /* 0x000fe40000000000 */
[----:B------:R-:W-:Y:S02]  /*90d0*/  SEL R27, R84, R127, P0 ;  /* 0x0000007f541b7207 */ /* 0x000fe40000000000 */
[----:B------:R-:W-:-:S02]  /*90e0*/  SEL R48, R99, R50, P0 ;  /* 0x0000003263307207 */ /* 0x000fc40000000000 */
[----:B------:R-:W-:Y:S01]  /*90f0*/  SEL R50, R50, R99, P0 ;  /* 0x0000006332327207 */ /* 0x000fe20000000000 */
[----:B------:R1:W-:Y:S01]  /*9100*/  STSM.16.M88.4 [R53], R24 ;  /* 0x0000001835007844 */ /* 0x0003e20000000200 */
[----:B----4-:R-:W-:Y:S02]  /*9110*/  SEL R51, R70, R129, P0 ;  /* 0x0000008146337207 */ /* 0x010fe40000000000 */
[----:B------:R-:W-:Y:S02]  /*9120*/  SEL R28, R101, R52, P0 ;  /* 0x00000034651c7207 */ /* 0x000fe40000000000 */
[----:B------:R-:W-:Y:S01]  /*9130*/  SEL R30, R52, R101, P0 ;  /* 0x00000065341e7207 */ /* 0x000fe20000000000 */
[----:B------:R-:W-:Y:S01]  /*9140*/  STSM.16.M88.4 [R90], R48 ;  /* 0x000000305a007844 */ /* 0x000fe20000000200 */
[----:B------:R-:W-:Y:S02]  /*9150*/  SEL R29, R131, R86, P0 ;  /* 0x00000056831d7207 */ /* 0x000fe40000000000 */
[----:B------:R-:W-:-:S02]  /*9160*/  SEL R31, R86, R131, P0 ;  /* 0x00000083561f7207 */ /* 0x000fc40000000000 */
[----:B0-----:R-:W-:Y:S02]  /*9170*/  SEL R8, R103, R56, P0 ;  /* 0x0000003867087207 */ /* 0x001fe40000000000 */
[----:B------:R-:W-:Y:S01]  /*9180*/  SEL R10, R56, R103, P0 ;  /* 0x00000067380a7207 */ /* 0x000fe20000000000 */
[----:B------:R-:W-:Y:S01]  /*9190*/  STSM.16.M88.4 [R61], R28 ;  /* 0x0000001c3d007844 */ /* 0x000fe20000000200 */
[----:B------:R-:W-:Y:S02]  /*91a0*/  SEL R9, R133, R72, P0 ;  /* 0x0000004885097207 */ /* 0x000fe40000000000 */
[----:B------:R-:W-:Y:S02]  /*91b0*/  SEL R11, R72, R133, P0 ;  /* 0x00000085480b7207 */ /* 0x000fe40000000000 */
[----:B------:R-:W-:Y:S02]  /*91c0*/  SEL R52, R107, R54, P0 ;  /* 0x000000366b347207 */ /* 0x000fe40000000000 */
[----:B------:R-:W-:Y:S01]  /*91d0*/  SEL R54, R54, R107, P0 ;  /* 0x0000006b36367207 */ /* 0x000fe20000000000 */
[----:B------:R0:W-:Y:S01]  /*91e0*/  STSM.16.M88.4 [R57], R8 ;  /* 0x0000000839007844 */ /* 0x0001e20000000200 */
[----:B-1----:R-:W-:-:S02]  /*91f0*/  SEL R53, R135, R88, P0 ;  /* 0x0000005887357207 */ /* 0x002fc40000000000 */
[----:B------:R-:W-:Y:S02]  /*9200*/  SEL R12, R97, R60, P0 ;  /* 0x0000003c610c7207 */ /* 0x000fe40000000000 */
[----:B------:R-:W-:Y:S01]  /*9210*/  SEL R14, R60, R97, P0 ;  /* 0x000000613c0e7207 */ /* 0x000fe20000000000 */
[----:B------:R-:W-:Y:S01]  /*9220*/  STSM.16.M88.4 [R47], R52 ;  /* 0x000000342f007844 */ /* 0x000fe20000000200 */
[----:B------:R-:W-:Y:S02]  /*9230*/  SEL R13, R137, R74, P0 ;  /* 0x0000004a890d7207 */ /* 0x000fe40000000000 */
[----:B------:R-:W-:Y:S02]  /*9240*/  SEL R15, R74, R137, P0 ;  /* 0x000000894a0f7207 */ /* 0x000fe40000000000 */
[----:B------:R-:W-:Y:S02]  /*9250*/  SEL R56, R105, R58, P0 ;  /* 0x0000003a69387207 */ /* 0x000fe40000000000 */
[----:B------:R-:W-:Y:S01]  /*9260*/  SEL R58, R58, R105, P0 ;  /* 0x000000693a3a7207 */ /* 0x000fe20000000000 */
[----:B------:R-:W-:Y:S01]  /*9270*/  STSM.16.M88.4 [R43], R12 ;  /* 0x0000000c2b007844 */ /* 0x000fe20000000200 */
[----:B--2---:R-:W-:Y:S01]  /*9280*/  SEL R25, R141, R78, P0 ;  /* 0x0000004e8d197207 */ /* 0x004fe20000000000 */
[----:B0-----:R-:W-:Y:S01]  /*9290*/  IMAD.U32 R9, RZ, RZ, UR6 ;  /* 0x00000006ff097e24 */ /* 0x001fe2000f8e00ff */
[----:B------:R-:W-:Y:S01]  /*92a0*/  SEL R57, R139, R76, P0 ;  /* 0x0000004c8b397207 */ /* 0x000fe20000000000 */
[----:B------:R-:W-:Y:S01]  /*92b0*/  ULDC.64 UR6, c[0x0][0xbe0] ;  /* 0x0002f80000067ab9 */ /* 0x000fe20000000a00 */
[----:B------:R-:W-:Y:S01]  /*92c0*/  SEL R27, R78, R141, P0 ;  /* 0x0000008d4e1b7207 */ /* 0x000fe20000000000 */
[----:B------:R-:W-:Y:S01]  /*92d0*/  IMAD.U32 R8, RZ, RZ, UR4 ;  /* 0x00000004ff087e24 */ /* 0x000fe2000f8e00ff */
[----:B------:R-:W-:Y:S01]  /*92e0*/  SEL R24, R109, R80, P0 ;  /* 0x000000506d187207 */ /* 0x000fe20000000000 */
[----:B------:R-:W-:Y:S01]  /*92f0*/  STSM.16.M88.4 [R41], R56 ;  /* 0x0000003829007844 */ /* 0x000fe20000000200 */
[----:B------:R-:W-:Y:S01]  /*9300*/  SEL R26, R80, R109, P0 ;  /* 0x0000006d501a7207 */ /* 0x000fe20000000000 */
[----:B------:R-:W-:-:S04]  /*9310*/  UISETP.NE.U32.AND UP1, UPT, UR6, URZ, UPT ;  /* 0x0000003f0600728c */ /* 0x000fc8000bf25070 */
[----:B------:R0:W-:Y:S01]  /*9320*/  STSM.16.M88.4 [R21], R24 ;  /* 0x0000001815007844 */ /* 0x0001e20000000200 */
[----:B------:R-:W-:Y:S01]  /*9330*/  BAR.SYNC.DEFER_BLOCKING 0x1, 0x100 ;  /* 0x0044000000007b1d */ /* 0x000fe20000010000 */
[----:B------:R-:W-:-:S07]  /*9340*/  UISETP.NE.AND.EX UP1, UPT, UR7, URZ, UPT, UP1 ;  /* 0x0000003f0700728c */ /* 0x000fce000bf25310 */
[----:B------:R-:W1:Y:S01]  /*9350*/  LDC R78, c[0x0][0xa88] ;  /* 0x0002a200ff4e7b82 */ /* 0x000e620000000800 */
[----:B------:R-:W-:-:S03]  /*9360*/  PLOP3.LUT P2, PT, PT, PT, UP1, 0x80, 0x0 ;  /* 0x000000000000781c */ /* 0x000fc60003f4f018 */
[----:B------:R-:W-:-:S04]  /*9370*/  @UP1 UIADD3 UR6, UP2, UR8, UR6, URZ ;  /* 0x0000000608061290 */ /* 0x000fc8000ff5e03f */
[----:B------:R-:W-:Y:S02]  /*9380*/  @UP1 UIADD3.X UR7, UR9, UR7, URZ, UP2, !UPT ;  /* 0x0000000709071290 */ /* 0x000fe400097fe43f */
[----:B------:R-:W-:-:S04]  /*9390*/  IMAD.U32 R10, RZ, RZ, UR6 ;  /* 0x00000006ff0a7e24 */ /* 0x000fc8000f8e00ff */
[----:B------:R-:W-:Y:S01]  /*93a0*/  IMAD.U32 R11, RZ, RZ, UR7 ;  /* 0x00000007ff0b7e24 */ /* 0x000fe2000f8e00ff */
[----:B------:R-:W2:Y:S01]  /*93b0*/  @P1 LDG.E R3, desc[UR46][R8.64] ;  /* 0x0000002e08031981 */ /* 0x000ea2000c1e1900 */
[----:B------:R-:W-:Y:S01]  /*93c0*/  IMAD R5, R18, 0x40, R16 ;  /* 0x0000004012057824 */ /* 0x000fe200078e0210 */
[----:B------:R-:W-:-:S03]  /*93d0*/  UMOV UR4, URZ ;  /* 0x0000003f00047c82 */ /* 0x000fc60008000000 */
[----:B------:R-:W-:Y:S01]  /*93e0*/  IMAD.WIDE R6, R5, 0x2, R6 ;  /* 0x0000000205067825 */ /* 0x000fe200078e0206 */
[----:B-1----:R1:W5:Y:S02]  /*93f0*/  @P2 LDG.E R78, desc[UR46][R10.64] ;  /* 0x0000002e0a4e2981 */ /* 0x002364000c1e1900 */
[----:B0-----:R-:W-:Y:S02]  /*9400*/  IADD3 R25, P0, R6, 0x1000, RZ ;  /* 0x0000100006197810 */ /* 0x001fe40007f1e0ff */
[----:B--2---:R-:W-:Y:S01]  /*9410*/  @P1 R2UR UR4, R3 ;  /* 0x00000000030412ca */ /* 0x004fe200000e0000 */
[----:B-1----:R-:W-:-:S14]  /*9420*/  @P2 BRA `(.L_x_148) ;  /* 0x0000000000102947 */ /* 0x002fdc0003800000 */
[----:B------:R-:W-:Y:S05]  /*9430*/  @!P1 BRA `(.L_x_148) ;  /* 0x00000000000c9947 */ /* 0x000fea0003800000 */
[----:B------:R-:W2:Y:S04]  /*9440*/  LDG.E R3, desc[UR46][R8.64] ;  /* 0x0000002e08037981 */ /* 0x000ea8000c1e1900 */
[----:B-----5:R-:W2:Y:S02]  /*9450*/  LDG.E R78, desc[UR46][R8.64+0x4] ;  /* 0x0000042e084e7981 */ /* 0x020ea4000c1e1900 */
[----:B--2---:R-:W-:-:S07]  /*9460*/  IMAD.IADD R78, R78, 0x1, -R3 ;  /* 0x000000014e4e7824 */ /* 0x004fce00078e0a03 */
.L_x_148:
[----:B------:R-:W-:Y:S01]  /*9470*/  USHF.R.S32.HI UR11, URZ, 0x1f, UR39 ;  /* 0x0000001f3f0b7899 */ /* 0x000fe20008011427 */
[----:B------:R-:W-:Y:S01]  /*9480*/  IMAD R11, R17, 0x80, R234 ;  /* 0x00000080110b7824 */ /* 0x000fe200078e02ea */
[----:B------:R-:W-:Y:S01]  /*9490*/  ULDC.64 UR12, c[0x0][0xb70] ;  /* 0x0002dc00000c7ab9 */ /* 0x000fe20000000a00 */
[----:B------:R-:W-:Y:S01]  /*94a0*/  USHF.R.S32.HI UR9, URZ, 0x1f, UR4 ;  /* 0x0000001f3f097899 */ /* 0x000fe20008011404 */
[----:B------:R-:W-:Y:S01]  /*94b0*/  LOP3.LUT R24, R25, 0x380, RZ, 0xc0, !PT ;  /* 0x0000038019187812 */ /* 0x000fe200078ec0ff */
[----:B------:R-:W-:Y:S01]  /*94c0*/  UIMAD UR10, UR11, UR12, URZ ;  /* 0x0000000c0b0a72a4 */ /* 0x000fe2000f8e023f */
[C---:B------:R-:W-:Y:S01]  /*94d0*/  IADD3 R13, P1, R6.reuse, 0x2000, RZ ;  /* 0x00002000060d7810 */ /* 0x040fe20007f3e0ff */
[----:B------:R-:W-:Y:S01]  /*94e0*/  UMOV UR8, UR4 ;  /* 0x0000000400087c82 */ /* 0x000fe20008000000 */
[----:B------:R-:W-:Y:S01]  /*94f0*/  USEL UR37, UR37, URZ, !UP0 ;  /* 0x0000003f25257287 */ /* 0x000fe2000c000000 */
[----:B------:R-:W-:Y:S01]  /*9500*/  IADD3 R9, P2, R6, 0x3000, RZ ;  /* 0x0000300006097810 */ /* 0x000fe20007f5e0ff */
[----:B------:R-:W-:Y:S01]  /*9510*/  UIMAD.WIDE.U32 UR6, UR39, UR12, UR8 ;  /* 0x0000000c270672a5 */ /* 0x000fe2000f8e0008 */
[----:B------:R-:W-:Y:S01]  /*9520*/  SHF.R.S32.HI R3, RZ, 0x1f, R11 ;  /* 0x0000001fff037819 */ /* 0x000fe2000001140b */
[----:B------:R-:W-:Y:S01]  /*9530*/  UIMAD UR10, UR39, UR13, UR10 ;  /* 0x0000000d270a72a4 */ /* 0x000fe2000f8e020a */
[----:B------:R-:W-:Y:S01]  /*9540*/  SHF.R.U64 R24, R24, 0x3, RZ ;  /* 0x0000000318187819 */ /* 0x000fe200000012ff */
[----:B------:R-:W-:Y:S01]  /*9550*/  USEL UR36, UR36, URZ, !UP0 ;  /* 0x0000003f24247287 */ /* 0x000fe2000c000000 */
[----:B------:R-:W-:Y:S01]  /*9560*/  LOP3.LUT R12, R13, 0x380, RZ, 0xc0, !PT ;  /* 0x000003800d0c7812 */ /* 0x000fe200078ec0ff */
[----:B------:R-:W-:Y:S01]  /*9570*/  ULDC.64 UR12, c[0x0][0xb78] ;  /* 0x0002de00000c7ab9 */ /* 0x000fe20000000a00 */
[----:B------:R-:W-:Y:S01]  /*9580*/  UIADD3 UR7, UR7, UR10, URZ ;  /* 0x0000000a07077290 */ /* 0x000fe2000fffe03f */
[----:B------:R-:W-:Y:S01]  /*9590*/  LOP3.LUT R8, R9, 0x380, RZ, 0xc0, !PT ;  /* 0x0000038009087812 */ /* 0x000fe200078ec0ff */
[----:B------:R-:W-:Y:S01]  /*95a0*/  UIMAD UR8, UR37, UR12, URZ ;  /* 0x0000000c250872a4 */ /* 0x000fe2000f8e023f */
[----:B------:R-:W-:Y:S01]  /*95b0*/  LOP3.LUT R24, R24, R25, RZ, 0x3c, !PT ;  /* 0x0000001918187212 */ /* 0x000fe200078e3cff */
[----:B------:R-:W-:Y:S01]  /*95c0*/  UIMAD.WIDE.U32 UR6, UR36, UR12, UR6 ;  /* 0x0000000c240672a5 */ /* 0x000fe2000f8e0006 */
[----:B------:R-:W-:Y:S01]  /*95d0*/  SHF.R.U64 R12, R12, 0x3, RZ ;  /* 0x000000030c0c7819 */ /* 0x000fe200000012ff */
[----:B------:R-:W-:Y:S01]  /*95e0*/  UIMAD UR8, UR36, UR13, UR8 ;  /* 0x0000000d240872a4 */ /* 0x000fe2000f8e0208 */
[----:B------:R-:W-:Y:S01]  /*95f0*/  SHF.R.U64 R8, R8, 0x3, RZ ;  /* 0x0000000308087819 */ /* 0x000fe200000012ff */
[--C-:B------:R-:W-:Y:S01]  /*9600*/  IMAD.X R25, RZ, RZ, R7.reuse, P0 ;  /* 0x000000ffff197224 */ /* 0x100fe200000e0607 */
[----:B------:R-:W-:Y:S01]  /*9610*/  IADD3 R69, P0, R6, 0x8000, RZ ;  /* 0x0000800006457810 */ /* 0x000fe20007f1e0ff */
[----:B------:R-:W-:Y:S01]  /*9620*/  ULDC.64 UR12, c[0x0][0xaa0] ;  /* 0x0002a800000c7ab9 */ /* 0x000fe20000000a00 */
[----:B------:R-:W-:Y:S01]  /*9630*/  IADD3 R5, P3, R11, UR6, RZ ;  /* 0x000000060b057c10 */ /* 0x000fe2000ff7e0ff */
[----:B------:R-:W-:Y:S01]  /*9640*/  IMAD.U32 R10, RZ, RZ, UR8 ;  /* 0x00000008ff0a7e24 */ /* 0x000fe2000f8e00ff */
[----:B------:R-:W-:Y:S01]  /*9650*/  LOP3.LUT R12, R12, R13, RZ, 0x3c, !PT ;  /* 0x0000000d0c0c7212 */ /* 0x000fe200078e3cff */
[--C-:B------:R-:W-:Y:S01]  /*9660*/  IMAD.X R13, RZ, RZ, R7.reuse, P1 ;  /* 0x000000ffff0d7224 */ /* 0x100fe200008e0607 */
[----:B------:R-:W-:Y:S01]  /*9670*/  LOP3.LUT R8, R8, R9, RZ, 0x3c, !PT ;  /* 0x0000000908087212 */ /* 0x000fe200078e3cff */
[----:B------:R-:W-:Y:S01]  /*9680*/  IMAD.X R9, RZ, RZ, R7, P2 ;  /* 0x000000ffff097224 */ /* 0x000fe200010e0607 */
[----:B------:R-:W-:Y:S01]  /*9690*/  IADD3.X R10, R3, UR7, R10, P3, !PT ;  /* 0x00000007030a7c10 */ /* 0x000fe20009ffe40a */
[----:B------:R-:W-:Y:S01]  /*96a0*/  ULDC.64 UR6, c[0x0][0xb40] ;  /* 0x0002d00000067ab9 */ /* 0x000fe20000000a00 */
[----:B------:R-:W-:Y:S01]  /*96b0*/  IADD3 R61, P6, R6, 0x4000, RZ ;  /* 0x00004000063d7810 */ /* 0x000fe20007fde0ff */
[----:B------:R-:W-:Y:S01]  /*96c0*/  VIADD R3, R11, 0x8 ;  /* 0x000000080b037836 */ /* 0x000fe20000000000 */
[----:B------:R-:W-:-:S02]  /*96d0*/  LEA R42, P3, R5, UR6, 0x2 ;  /* 0x00000006052a7c11 */ /* 0x000fc4000f8610ff */
[C---:B------:R-:W-:Y:S02]  /*96e0*/  IADD3 R57, P1, R6.reuse, 0x9000, RZ ;  /* 0x0000900006397810 */ /* 0x040fe40007f3e0ff */
[----:B------:R-:W-:Y:S02]  /*96f0*/  LEA.HI.X R43, R5, UR7, R10, 0x2, P3 ;  /* 0x00000007052b7c11 */ /* 0x000fe400098f140a */
[C---:B------:R-:W-:Y:S02]  /*9700*/  IADD3 R45, P2, R6.reuse, 0xa000, RZ ;  /* 0x0000a000062d7810 */ /* 0x040fe40007f5e0ff */
[----:B------:R-:W-:Y:S02]  /*9710*/  LOP3.LUT R68, R69, 0x380, RZ, 0xc0, !PT ;  /* 0x0000038045447812 */ /* 0x000fe400078ec0ff */
[C---:B------:R-:W-:Y:S02]  /*9720*/  IADD3 R49, P5, R6.reuse, 0x5000, RZ ;  /* 0x0000500006317810 */ /* 0x040fe40007fbe0ff */
[----:B------:R-:W-:-:S02]  /*9730*/  IADD3 R37, P4, R6, 0x6000, RZ ;  /* 0x0000600006257810 */ /* 0x000fc40007f9e0ff */
[----:B------:R-:W-:Y:S02]  /*9740*/  IADD3 R29, P3, R6, 0x7000, RZ ;  /* 0x00007000061d7810 */ /* 0x000fe40007f7e0ff */
[----:B------:R-:W-:Y:S02]  /*9750*/  LOP3.LUT R60, R61, 0x380, RZ, 0xc0, !PT ;  /* 0x000003803d3c7812 */ /* 0x000fe400078ec0ff */
[----:B------:R-:W-:Y:S02]  /*9760*/  LOP3.LUT R56, R57, 0x380, RZ, 0xc0, !PT ;  /* 0x0000038039387812 */ /* 0x000fe400078ec0ff */
[----:B------:R-:W-:Y:S02]  /*9770*/  LOP3.LUT R44, R45, 0x380, RZ, 0xc0, !PT ;  /* 0x000003802d2c7812 */ /* 0x000fe400078ec0ff */
[----:B------:R-:W-:Y:S02]  /*9780*/  SHF.R.U64 R68, R68, 0x3, RZ ;  /* 0x0000000344447819 */ /* 0x000fe400000012ff */
[----:B------:R-:W-:-:S02]  /*9790*/  LOP3.LUT R48, R49, 0x380, RZ, 0xc0, !PT ;  /* 0x0000038031307812 */ /* 0x000fc400078ec0ff */
[----:B------:R-:W-:Y:S02]  /*97a0*/  LOP3.LUT R36, R37, 0x380, RZ, 0xc0, !PT ;  /* 0x0000038025247812 */ /* 0x000fe400078ec0ff */
[----:B------:R-:W-:Y:S02]  /*97b0*/  LOP3.LUT R28, R29, 0x380, RZ, 0xc0, !PT ;  /* 0x000003801d1c7812 */ /* 0x000fe400078ec0ff */
[----:B------:R-:W-:Y:S02]  /*97c0*/  SHF.R.U64 R60, R60, 0x3, RZ ;  /* 0x000000033c3c7819 */ /* 0x000fe400000012ff */
[----:B------:R-:W-:Y:S02]  /*97d0*/  SHF.R.U64 R56, R56, 0x3, RZ ;  /* 0x0000000338387819 */ /* 0x000fe400000012ff */
[----:B------:R-:W-:Y:S02]  /*97e0*/  SHF.R.U64 R44, R44, 0x3, RZ ;  /* 0x000000032c2c7819 */ /* 0x000fe400000012ff */
[----:B------:R-:W-:Y:S01]  /*97f0*/  LOP3.LUT R68, R68, R69, RZ, 0x3c, !PT ;  /* 0x0000004544447212 */ /* 0x000fe200078e3cff */
[----:B------:R-:W-:Y:S01]  /*9800*/  IMAD.X R69, RZ, RZ, R7, P0 ;  /* 0x000000ffff457224 */ /* 0x000fe200000e0607 */
[----:B------:R-:W-:-:S02]  /*9810*/  SHF.R.U64 R48, R48, 0x3, RZ ;  /* 0x0000000330307819 */ /* 0x000fc400000012ff */
[----:B------:R-:W-:Y:S02]  /*9820*/  SHF.R.U64 R36, R36, 0x3, RZ ;  /* 0x0000000324247819 */ /* 0x000fe400000012ff */
[----:B------:R-:W-:Y:S02]  /*9830*/  SHF.R.U64 R28, R28, 0x3, RZ ;  /* 0x000000031c1c7819 */ /* 0x000fe400000012ff */
[----:B------:R-:W-:Y:S01]  /*9840*/  LOP3.LUT R60, R60, R61, RZ, 0x3c, !PT ;  /* 0x0000003d3c3c7212 */ /* 0x000fe200078e3cff */
[--C-:B------:R-:W-:Y:S01]  /*9850*/  IMAD.X R61, RZ, RZ, R7.reuse, P6 ;  /* 0x000000ffff3d7224 */ /* 0x100fe200030e0607 */
[----:B------:R-:W-:Y:S02]  /*9860*/  LOP3.LUT P0, RZ, R22, 0x3, RZ, 0xc0, !PT ;  /* 0x0000000316ff7812 */ /* 0x000fe4000780c0ff */
[----:B------:R-:W-:Y:S01]  /*9870*/  LOP3.LUT R56, R56, R57, RZ, 0x3c, !PT ;  /* 0x0000003938387212 */ /* 0x000fe200078e3cff */
[--C-:B------:R-:W-:Y:S01]  /*9880*/  IMAD.X R57, RZ, RZ, R7.reuse, P1 ;  /* 0x000000ffff397224 */ /* 0x100fe200008e0607 */
[----:B------:R-:W-:Y:S01]  /*9890*/  LOP3.LUT R44, R44, R45, RZ, 0x3c, !PT ;  /* 0x0000002d2c2c7212 */ /* 0x000fe200078e3cff */
[----:B------:R-:W-:Y:S01]  /*98a0*/  IMAD.X R45, RZ, RZ, R7, P2 ;  /* 0x000000ffff2d7224 */ /* 0x000fe200010e0607 */
[----:B------:R-:W-:-:S02]  /*98b0*/  IADD3 R21, P6, R6, 0xb000, RZ ;  /* 0x0000b00006157810 */ /* 0x000fc40007fde0ff */
[----:B------:R-:W-:Y:S01]  /*98c0*/  LOP3.LUT R48, R48, R49, RZ, 0x3c, !PT ;  /* 0x0000003130307212 */ /* 0x000fe200078e3cff */
[--C-:B------:R-:W-:Y:S01]  /*98d0*/  IMAD.X R49, RZ, RZ, R7.reuse, P5 ;  /* 0x000000ffff317224 */ /* 0x100fe200028e0607 */
[----:B------:R-:W-:Y:S01]  /*98e0*/  LOP3.LUT R36, R36, R37, RZ, 0x3c, !PT ;  /* 0x0000002524247212 */ /* 0x000fe200078e3cff */
[--C-:B------:R-:W-:Y:S01]  /*98f0*/  IMAD.X R37, RZ, RZ, R7.reuse, P4 ;  /* 0x000000ffff257224 */ /* 0x100fe200020e0607 */
[----:B------:R-:W-:Y:S01]  /*9900*/  LOP3.LUT R28, R28, R29, RZ, 0x3c, !PT ;  /* 0x0000001d1c1c7212 */ /* 0x000fe200078e3cff */
[----:B------:R-:W-:Y:S01]  /*9910*/  IMAD.X R29, RZ, RZ, R7, P3 ;  /* 0x000000ffff1d7224 */ /* 0x000fe200018e0607 */
[----:B-----5:R-:W-:Y:S02]  /*9920*/  ISETP.GE.OR P1, PT, R11, R78, P0 ;  /* 0x0000004e0b00720c */ /* 0x020fe40000726670 */
[C---:B------:R-:W-:Y:S02]  /*9930*/  IADD3 R10, P2, R6.reuse, 0xf000, RZ ;  /* 0x0000f000060a7810 */ /* 0x040fe40007f5e0ff */
[----:B------:R-:W-:-:S02]  /*9940*/  IADD3 R73, P5, R6, 0xc000, RZ ;  /* 0x0000c00006497810 */ /* 0x000fc40007fbe0ff */
[C---:B------:R-:W-:Y:S01]  /*9950*/  IADD3 R65, P4, R6.reuse, 0xd000, RZ ;  /* 0x0000d00006417810 */ /* 0x040fe20007f9e0ff */
[----:B------:R-:W-:Y:S01]  /*9960*/  UIMAD UR6, UR9, UR12, URZ ;  /* 0x0000000c090672a4 */ /* 0x000fe2000f8e023f */
[C---:B------:R-:W-:Y:S01]  /*9970*/  IADD3 R53, P3, R6.reuse, 0xe000, RZ ;  /* 0x0000e00006357810 */ /* 0x040fe20007f7e0ff */
[----:B------:R-:W-:Y:S01]  /*9980*/  IMAD.MOV.U32 R76, RZ, RZ, R16 ;  /* 0x000000ffff4c7224 */ /* 0x000fe200078e0010 */
[----:B------:R-:W-:Y:S01]  /*9990*/  ISETP.GE.OR P0, PT, R3, R78, P0 ;  /* 0x0000004e0300720c */ /* 0x000fe20000706670 */
[----:B------:R-:W-:Y:S01]  /*99a0*/  IMAD.X R41, RZ, RZ, R7, P2 ;  /* 0x000000ffff297224 */ /* 0x000fe200010e0607 */
[----:B------:R-:W-:Y:S01]  /*99b0*/  LOP3.LUT R20, R21, 0x380, RZ, 0xc0, !PT ;  /* 0x0000038015147812 */ /* 0x000fe200078ec0ff */
[----:B------:R0:W-:Y:S01]  /*99c0*/  @!P1 STG.E desc[UR46][R42.64], R4 ;  /* 0x000000042a009986 */ /* 0x0001e2000c10192e */
[----:B------:R-:W-:Y:S02]  /*99d0*/  LOP3.LUT R5, R6, 0x380, RZ, 0xc0, !PT ;  /* 0x0000038006057812 */ /* 0x000fe400078ec0ff */
[----:B------:R-:W-:-:S02]  /*99e0*/  LOP3.LUT R3, R10, 0x380, RZ, 0xc0, !PT ;  /* 0x000003800a037812 */ /* 0x000fc400078ec0ff */
[----:B------:R-:W-:Y:S02]  /*99f0*/  LOP3.LUT R72, R73, 0x380, RZ, 0xc0, !PT ;  /* 0x0000038049487812 */ /* 0x000fe400078ec0ff */
[----:B------:R-:W-:Y:S02]  /*9a00*/  LOP3.LUT R64, R65, 0x380, RZ, 0xc0, !PT ;  /* 0x0000038041407812 */ /* 0x000fe400078ec0ff */
[----:B------:R-:W-:Y:S01]  /*9a10*/  LOP3.LUT R52, R53, 0x380, RZ, 0xc0, !PT ;  /* 0x0000038035347812 */ /* 0x000fe200078ec0ff */
[----:B------:R1:W-:Y:S01]  /*9a20*/  @!P0 STG.E desc[UR46][R42.64+0x20], R0 ;  /* 0x000020002a008986 */ /* 0x0003e2000c10192e */
[----:B------:R-:W-:Y:S02]  /*9a30*/  SHF.R.U64 R20, R20, 0x3, RZ ;  /* 0x0000000314147819 */ /* 0x000fe400000012ff */
[----:B------:R-:W-:Y:S02]  /*9a40*/  SHF.R.U64 R5, R5, 0x3, RZ ;  /* 0x0000000305057819 */ /* 0x000fe400000012ff */
[----:B------:R-:W-:Y:S01]  /*9a50*/  SHF.R.S32.HI R77, RZ, 0x1f, R16 ;  /* 0x0000001fff4d7819 */ /* 0x000fe20000011410 */
[----:B------:R-:W-:Y:S01]  /*9a60*/  UIMAD UR6, UR4, UR13, UR6 ;  /* 0x0000000d040672a4 */ /* 0x000fe2000f8e0206 */
[----:B------:R-:W-:Y:S01]  /*9a70*/  SHF.R.U64 R3, R3, 0x3, RZ ;  /* 0x0000000303037819 */ /* 0x000fe200000012ff */
[----:B------:R-:W5:Y:S01]  /*9a80*/  LD.E.128 R24, desc[UR46][R24.64] ;  /* 0x0000002e18187980 */ /* 0x000f62000c101d00 */
[----:B------:R-:W-:-:S02]  /*9a90*/  SHF.R.U64 R72, R72, 0x3, RZ ;  /* 0x0000000348487819 */ /* 0x000fc400000012ff */
[----:B------:R-:W-:Y:S01]  /*9aa0*/  SHF.R.U64 R64, R64, 0x3, RZ ;  /* 0x0000000340407819 */ /* 0x000fe200000012ff */
[----:B------:R-:W5:Y:S01]  /*9ab0*/  LD.E.128 R12, desc[UR46][R12.64] ;  /* 0x0000002e0c0c7980 */ /* 0x000f62000c101d00 */
[----:B------:R-:W-:Y:S02]  /*9ac0*/  SHF.R.U64 R52, R52, 0x3, RZ ;  /* 0x0000000334347819 */ /* 0x000fe400000012ff */
[----:B------:R-:W-:Y:S01]  /*9ad0*/  LOP3.LUT R20, R20, R21, RZ, 0x3c, !PT ;  /* 0x0000001514147212 */ /* 0x000fe200078e3cff */
[--C-:B------:R-:W-:Y:S01]  /*9ae0*/  IMAD.X R21, RZ, RZ, R7.reuse, P6 ;  /* 0x000000ffff157224 */ /* 0x100fe200030e0607 */
[----:B------:R-:W-:Y:S01]  /*9af0*/  LOP3.LUT R6, R5, R6, RZ, 0x3c, !PT ;  /* 0x0000000605067212 */ /* 0x000fe200078e3cff */
[----:B------:R-:W5:Y:S01]  /*9b00*/  LD.E.128 R60, desc[UR46][R60.64] ;  /* 0x0000002e3c3c7980 */ /* 0x000f62000c101d00 */
[----:B------:R-:W-:Y:S01]  /*9b10*/  LOP3.LUT R40, R3, R10, RZ, 0x3c, !PT ;  /* 0x0000000a03287212 */ /* 0x000fe200078e3cff */
[----:B------:R-:W-:Y:S01]  /*9b20*/  IMAD.U32 R3, RZ, RZ, UR12 ;  /* 0x0000000cff037e24 */ /* 0x000fe2000f8e00ff */
[----:B------:R-:W-:Y:S01]  /*9b30*/  LOP3.LUT R72, R72, R73, RZ, 0x3c, !PT ;  /* 0x0000004948487212 */ /* 0x000fe200078e3cff */
[--C-:B------:R-:W-:Y:S01]  /*9b40*/  IMAD.X R73, RZ, RZ, R7.reuse, P5 ;  /* 0x000000ffff497224 */ /* 0x100fe200028e0607 */
[----:B------:R-:W-:Y:S01]  /*9b50*/  LOP3.LUT R64, R64, R65, RZ, 0x3c, !PT ;  /* 0x0000004140407212 */ /* 0x000fe200078e3cff */
[--C-:B------:R-:W-:Y:S01]  /*9b60*/  IMAD.X R65, RZ, RZ, R7.reuse, P4 ;  /* 0x000000ffff417224 */ /* 0x100fe200020e0607 */
[----:B------:R-:W-:Y:S01]  /*9b70*/  LOP3.LUT R52, R52, R53, RZ, 0x3c, !PT ;  /* 0x0000003534347212 */ /* 0x000fe200078e3cff */
[----:B------:R-:W-:Y:S01]  /*9b80*/  IMAD.X R53, RZ, RZ, R7, P3 ;  /* 0x000000ffff357224 */ /* 0x000fe200018e0607 */
[----:B------:R-:W5:Y:S04]  /*9b90*/  LD.E.128 R32, desc[UR46][R6.64] ;  /* 0x0000002e06207980 */ /* 0x000f68000c101d00 */
[----:B------:R-:W5:Y:S04]  /*9ba0*/  LD.E.128 R8, desc[UR46][R8.64] ;  /* 0x0000002e08087980 */ /* 0x000f68000c101d00 */
[----:B------:R-:W5:Y:S04]  /*9bb0*/  LD.E.128 R48, desc[UR46][R48.64] ;  /* 0x0000002e30307980 */ /* 0x000f68000c101d00 */
[----:B0-----:R0:W5:Y:S04]  /*9bc0*/  LD.E.128 R4, desc[UR46][R20.64] ;  /* 0x0000002e14047980 */ /* 0x001168000c101d00 */
[----:B------:R-:W5:Y:S04]  /*9bd0*/  LD.E.128 R36, desc[UR46][R36.64] ;  /* 0x0000002e24247980 */ /* 0x000f68000c101d00 */
[----:B------:R-:W5:Y:S01]  /*9be0*/  LD.E.128 R28, desc[UR46][R28.64] ;  /* 0x0000002e1c1c7980 */ /* 0x000f62000c101d00 */
[----:B0-----:R-:W-:-:S03]  /*9bf0*/  IMAD.WIDE.U32 R20, R3, UR4, R76 ;  /* 0x0000000403147c25 */ /* 0x001fc6000f8e004c */
[----:B------:R-:W5:Y:S01]  /*9c00*/  LD.E.128 R68, desc[UR46][R68.64] ;  /* 0x0000002e44447980 */ /* 0x000f62000c101d00 */
[----:B------:R-:W-:Y:S01]  /*9c10*/  VIADD R21, R21, UR6 ;  /* 0x0000000615157c36 */ /* 0x000fe20008000000 */
[----:B------:R-:W-:Y:S02]  /*9c20*/  ULDC.64 UR6, c[0x0][0xae0] ;  /* 0x0002b80000067ab9 */ /* 0x000fe40000000a00 */
[----:B------:R-:W5:Y:S04]  /*9c30*/  LD.E.128 R56, desc[UR46][R56.64] ;  /* 0x0000002e38387980 */ /* 0x000f68000c101d00 */
[----:B------:R-:W5:Y:S04]  /*9c40*/  LD.E.128 R44, desc[UR46][R44.64] ;  /* 0x0000002e2c2c7980 */ /* 0x000f68000c101d00 */
[----:B------:R-:W5:Y:S04]  /*9c50*/  LD.E.128 R72, desc[UR46][R72.64] ;  /* 0x0000002e48487980 */ /* 0x000f68000c101d00 */
[----:B------:R-:W5:Y:S04]  /*9c60*/  LD.E.128 R64, desc[UR46][R64.64] ;  /* 0x0000002e40407980 */ /* 0x000f68000c101d00 */
[----:B------:R-:W5:Y:S04]  /*9c70*/  LD.E.128 R52, desc[UR46][R52.64] ;  /* 0x0000002e34347980 */ /* 0x000f68000c101d00 */
[----:B-1----:R-:W5:Y:S01]  /*9c80*/  LD.E.128 R40, desc[UR46][R40.64] ;  /* 0x0000002e28287980 */ /* 0x002f62000c101d00 */
[----:B------:R-:W-:Y:S01]  /*9c90*/  UIMAD UR4, UR11, UR6, URZ ;  /* 0x000000060b0472a4 */ /* 0x000fe2000f8e023f */
[----:B------:R-:W-:Y:S01]  /*9ca0*/  @!PT LDS RZ, [RZ] ;  /* 0x00000000fffff984 */ /* 0x000fe20000000800 */
[----:B------:R-:W-:Y:S01]  /*9cb0*/  @!PT LDS RZ, [RZ] ;  /* 0x00000000fffff984 */ /* 0x000fe20000000800 */
[----:B------:R-:W-:Y:S01]  /*9cc0*/  @!PT LDS RZ, [RZ] ;  /* 0x00000000fffff984 */ /* 0x000fe20000000800 */
[----:B------:R-:W-:Y:S01]  /*9cd0*/  @!PT LDS RZ, [RZ] ;  /* 0x00000000fffff984 */ /* 0x000fe20000000800 */
[----:B------:R0:W-:Y:S06]  /*9ce0*/  MEMBAR.ALL.CTA ;  /* 0x0000000000007992 */ /* 0x0001ec0000008000 */
[----:B0-----:R-:W0:Y:S01]  /*9cf0*/  FENCE.VIEW.ASYNC.S ;  /* 0x00000000000073c6 */ /* 0x001e220000000000 */
[----:B------:R-:W-:Y:S01]  /*9d00*/  IMAD.U32 R77, RZ, RZ, UR6 ;  /* 0x00000006ff4d7e24 */ /* 0x000fe2000f8e00ff */
[----:B------:R-:W-:Y:S01]  /*9d10*/  UIMAD UR4, UR39, UR7, UR4 ;  /* 0x00000007270472a4 */ /* 0x000fe2000f8e0204 */
[----:B------:R-:W-:-:S02]  /*9d20*/  IMAD R19, R17, -0x80, R78 ;  /* 0xffffff8011137824 */ /* 0x000fc400078e024e */
[----:B------:R-:W-:Y:S01]  /*9d30*/  IMAD.WIDE.U32 R20, R77, UR39, R20 ;  /* 0x000000274d147c25 */ /* 0x000fe2000f8e0014 */
[----:B------:R-:W-:-:S03]  /*9d40*/  ULDC.64 UR6, c[0x0][0xae8] ;  /* 0x0002ba0000067ab9 */ /* 0x000fc60000000a00 */
[C---:B------:R-:W-:Y:S01]  /*9d50*/  VIADD R0, R18.reuse, 0x20 ;  /* 0x0000002012007836 */ /* 0x040fe20000000000 */
[-C--:B------:R-:W-:Y:S01]  /*9d60*/  ISETP.GE.AND P3, PT, R18, R19.reuse, PT ;  /* 0x000000131200720c */ /* 0x080fe20003f66270 */
[----:B------:R-:W-:Y:S01]  /*9d70*/  VIADD R21, R21, UR4 ;  /* 0x0000000415157c36 */ /* 0x000fe20008000000 */
[----:B------:R-:W-:Y:S01]  /*9d80*/  UIMAD UR4, UR37, UR6, URZ ;  /* 0x00000006250472a4 */ /* 0x000fe2000f8e023f */
[----:B------:R-:W-:Y:S01]  /*9d90*/  VIADD R2, R2, 0x38820 ;  /* 0x0003882002027836 */ /* 0x000fe20000000000 */
[----:B------:R-:W-:Y:S01]  /*9da0*/  ISETP.GE.AND P0, PT, R0, R19, PT ;  /* 0x000000130000720c */ /* 0x000fe20003f06270 */
[C---:B------:R-:W-:Y:S02]  /*9db0*/  VIADD R0, R18.reuse, 0x40 ;  /* 0x0000004012007836 */ /* 0x040fe40000000000 */
[----:B------:R-:W-:Y:S02]  /*9dc0*/  VIADD R3, R18, 0x60 ;  /* 0x0000006012037836 */ /* 0x000fe40000000000 */
[----:B------:R-:W-:Y:S01]  /*9dd0*/  IMAD.U32 R77, RZ, RZ, UR6 ;  /* 0x00000006ff4d7e24 */ /* 0x000fe2000f8e00ff */
[----:B------:R-:W-:Y:S01]  /*9de0*/  UIMAD UR4, UR36, UR7, UR4 ;  /* 0x00000007240472a4 */ /* 0x000fe2000f8e0204 */
[----:B------:R-:W-:-:S02]  /*9df0*/  PRMT R2, RZ, 0x654, R2 ;  /* 0x00000654ff027816 */ /* 0x000fc40000000002 */
[----:B------:R-:W-:Y:S01]  /*9e00*/  IMAD.WIDE.U32 R76, R77, UR36, R20 ;  /* 0x000000244d4c7c25 */ /* 0x000fe2000f8e0014 */
[-C--:B------:R-:W-:Y:S01]  /*9e10*/  ISETP.GE.AND P1, PT, R0, R19.reuse, PT ;  /* 0x000000130000720c */ /* 0x080fe20003f26270 */
[----:B0-----:R0:W-:Y:S01]  /*9e20*/  SYNCS.ARRIVE.TRANS64.RED.A1T0 RZ, [R2+URZ], RZ ;  /* 0x000000ff02ff79a7 */ /* 0x0011e2000810043f */
[----:B------:R-:W-:Y:S02]  /*9e30*/  ISETP.GE.AND P2, PT, R3, R19, PT ;  /* 0x000000130300720c */ /* 0x000fe40003f46270 */
[--C-:B------:R-:W-:Y:S01]  /*9e40*/  SHF.R.S32.HI R19, RZ, 0x1f, R18.reuse ;  /* 0x0000001fff137819 */ /* 0x100fe20000011412 */
[----:B------:R-:W-:Y:S01]  /*9e50*/  VIADD R85, R77, UR4 ;  /* 0x000000044d557c36 */ /* 0x000fe20008000000 */
[----:B------:R-:W-:Y:S01]  /*9e60*/  BSSY B1, `(.L_x_149) ;  /* 0x0000019000017945 */ /* 0x000fe20003800000 */
[----:B------:R-:W-:-:S03]  /*9e70*/  IMAD.WIDE R20, R17, 0x80, R18 ;  /* 0x0000008011147825 */ /* 0x000fc600078e0212 */
[----:B0-----:R-:W-:Y:S05]  /*9e80*/  @P3 BRA `(.L_x_150) ;  /* 0x0000000000583947 */ /* 0x001fea0003800000 */
[----:B------:R-:W-:Y:S01]  /*9e90*/  ULDC.64 UR6, c[0x0][0xad8] ;  /* 0x0002b60000067ab9 */ /* 0x000fe20000000a00 */
[----:B------:R-:W-:Y:S01]  /*9ea0*/  IMAD.MOV.U32 R2, RZ, RZ, R76 ;  /* 0x000000ffff027224 */ /* 0x000fe200078e004c */
[----:B------:R-:W-:Y:S01]  /*9eb0*/  ULDC UR4, c[0x0][0xa8c] ;  /* 0x0002a30000047ab9 */ /* 0x000fe20000000800 */
[----:B------:R-:W-:Y:S01]  /*9ec0*/  IMAD R17, R21, UR6, RZ ;  /* 0x0000000615117c24 */ /* 0x000fe2000f8e02ff */
[C---:B------:R-:W-:Y:S01]  /*9ed0*/  ISETP.GE.AND P4, PT, R16.reuse, UR4, PT ;  /* 0x0000000410007c0c */ /* 0x040fe2000bf86270 */
[----:B------:R-:W-:Y:S02]  /*9ee0*/  IMAD.MOV.U32 R3, RZ, RZ, R85 ;  /* 0x000000ffff037224 */ /* 0x000fe400078e0055 */
[----:B------:R-:W-:Y:S02]  /*9ef0*/  VIADD R0, R16, 0x40 ;  /* 0x0000004010007836 */ /* 0x000fe40000000000 */
[----:B------:R-:W-:-:S03]  /*9f00*/  IMAD.WIDE.U32 R2, R20, UR6, R2 ;  /* 0x0000000614027c25 */ /* 0x000fc6000f8e0002 */
[----:B------:R-:W-:Y:S01]  /*9f10*/  ISETP.GE.AND P3, PT, R0, UR4, PT ;  /* 0x0000000400007c0c */ /* 0x000fe2000bf66270 */
[----:B------:R-:W-:Y:S01]  /*9f20*/  IMAD R17, R20, UR7, R17 ;  /* 0x0000000714117c24 */ /* 0x000fe2000f8e0211 */
[----:B------:R-:W-:Y:S01]  /*9f30*/  ULDC.64 UR6, c[0x0][0xa80] ;  /* 0x0002a00000067ab9 */ /* 0x000fe20000000a00 */
[----:B------:R-:W-:Y:S01]  /*9f40*/  VIADD R0, R16, 0x80 ;  /* 0x0000008010007836 */ /* 0x000fe20000000000 */
[----:B------:R-:W-:Y:S01]  /*9f50*/  LEA R78, P6, R2, UR6, 0x1 ;  /* 0x00000006024e7c11 */ /* 0x000fe2000f8c08ff */
[----:B------:R-:W-:Y:S02]  /*9f60*/  IMAD.IADD R3, R3, 0x1, R17 ;  /* 0x0000000103037824 */ /* 0x000fe400078e0211 */
[----:B------:R-:W-:Y:S01]  /*9f70*/  VIADD R17, R16, 0xc0 ;  /* 0x000000c010117836 */ /* 0x000fe20000000000 */
[----:B------:R-:W-:Y:S02]  /*9f80*/  ISETP.GE.AND P5, PT, R0, UR4, PT ;  /* 0x0000000400007c0c */ /* 0x000fe4000bfa6270 */
[----:B------:R-:W-:-:S02]  /*9f90*/  LEA.HI.X R79, R2, UR7, R3, 0x1, P6 ;  /* 0x00000007024f7c11 */ /* 0x000fc4000b0f0c03 */
[----:B------:R-:W-:-:S03]  /*9fa0*/  ISETP.GE.AND P6, PT, R17, UR4, PT ;  /* 0x0000000411007c0c */ /* 0x000fc6000bfc6270 */
[----:B-----5:R0:W-:Y:S04]  /*9fb0*/  @!P4 STG.E.128 desc[UR46][R78.64], R32 ;  /* 0x000000204e00c986 */ /* 0x0201e8000c101d2e */
[----:B------:R0:W-:Y:S04]  /*9fc0*/  @!P3 STG.E.128 desc[UR46][R78.64+0x80], R60 ;  /* 0x0000803c4e00b986 */ /* 0x0001e8000c101d2e */
[----:B------:R0:W-:Y:S04]  /*9fd0*/  @!P5 STG.E.128 desc[UR46][R78.64+0x100], R68 ;  /* 0x000100444e00d986 */ /* 0x0001e8000c101d2e */
[----:B------:R0:W-:Y:S02]  /*9fe0*/  @!P6 STG.E.128 desc[UR46][R78.64+0x180], R72 ;  /* 0x000180484e00e986 */ /* 0x0001e4000c101d2e */
.L_x_150:
[----:B------:R-:W-:Y:S05]  /*9ff0*/  BSYNC B1 ;  /* 0x0000000000017941 */ /* 0x000fea0003800000 */
.L_x_149:
[----:B------:R-:W-:Y:S04]  /*a000*/  BSSY B1, `(.L_x_151) ;  /* 0x000001a000017945 */ /* 0x000fe80003800000 */
[----:B------:R-:W-:Y:S05]  /*a010*/  @P0 BRA `(.L_x_152) ;  /* 0x0000000000600947 */ /* 0x000fea0003800000 */
[----:B------:R-:W-:Y:S01]  /*a020*/  IADD3 R17, P0, R20, 0x20, RZ ;  /* 0x0000002014117810 */ /* 0x000fe20007f1e0ff */
[C---:B------:R-:W-:Y:S01]  /*a030*/  VIADD R2, R16.reuse, 0x40 ;  /* 0x0000004010027836 */ /* 0x040fe20000000000 */
[----:B------:R-:W-:Y:S01]  /*a040*/  ULDC UR4, c[0x0][0xa8c] ;  /* 0x0002a30000047ab9 */ /* 0x000fe20000000800 */
[----:B------:R-:W-:Y:S01]  /*a050*/  VIADD R3, R16, 0x80 ;  /* 0x0000008010037836 */ /* 0x000fe20000000000 */
[----:B------:R-:W-:Y:S01]  /*a060*/  ULDC.64 UR6, c[0x0][0xad8] ;  /* 0x0002b60000067ab9 */ /* 0x000fe20000000a00 */
[----:B------:R-:W-:Y:S01]  /*a070*/  IMAD.X R0, RZ, RZ, R21, P0 ;  /* 0x000000ffff007224 */ /* 0x000fe200000e0615 */
[----:B------:R-:W-:Y:S01]  /*a080*/  ISETP.GE.AND P4, PT, R2, UR4, PT ;  /* 0x0000000402007c0c */ /* 0x000fe2000bf86270 */
[----:B------:R-:W-:Y:S01]  /*a090*/  IMAD.MOV.U32 R2, RZ, RZ, R76 ;  /* 0x000000ffff027224 */ /* 0x000fe200078e004c */
[----:B------:R-:W-:Y:S01]  /*a0a0*/  ISETP.GE.AND P5, PT, R3, UR4, PT ;  /* 0x0000000403007c0c */ /* 0x000fe2000bfa6270 */
[----:B------:R-:W-:Y:S01]  /*a0b0*/  IMAD.MOV.U32 R3, RZ, RZ, R85 ;  /* 0x000000ffff037224 */ /* 0x000fe200078e0055 */
[----:B------:R-:W-:Y:S01]  /*a0c0*/  ISETP.GE.AND P3, PT, R16, UR4, PT ;  /* 0x0000000410007c0c */ /* 0x000fe2000bf66270 */
[----:B------:R-:W-:-:S02]  /*a0d0*/  IMAD R0, R0, UR6, RZ ;  /* 0x0000000600007c24 */ /* 0x000fc4000f8e02ff */
[----:B0----5:R-:W-:Y:S02]  /*a0e0*/  VIADD R32, R16, 0xc0 ;  /* 0x000000c010207836 */ /* 0x021fe40000000000 */
[----:B------:R-:W-:-:S03]  /*a0f0*/  IMAD.WIDE.U32 R2, R17, UR6, R2 ;  /* 0x0000000611027c25 */ /* 0x000fc6000f8e0002 */
[----:B------:R-:W-:Y:S01]  /*a100*/  ISETP.GE.AND P6, PT, R32, UR4, PT ;  /* 0x0000000420007c0c */ /* 0x000fe2000bfc6270 */
[----:B------:R-:W-:Y:S01]  /*a110*/  IMAD R17, R17, UR7, R0 ;  /* 0x0000000711117c24 */ /* 0x000fe2000f8e0200 */
[----:B------:R-:W-:Y:S02]  /*a120*/  ULDC.64 UR6, c[0x0][0xa80] ;  /* 0x0002a00000067ab9 */ /* 0x000fe40000000a00 */
[----:B------:R-:W-:Y:S01]  /*a130*/  LEA R32, P0, R2, UR6, 0x1 ;  /* 0x0000000602207c11 */ /* 0x000fe2000f8008ff */
[----:B------:R-:W-:-:S05]  /*a140*/  IMAD.IADD R3, R3, 0x1, R17 ;  /* 0x0000000103037824 */ /* 0x000fca00078e0211 */
[----:B------:R-:W-:-:S05]  /*a150*/  LEA.HI.X R33, R2, UR7, R3, 0x1, P0 ;  /* 0x0000000702217c11 */ /* 0x000fca00080f0c03 */
[----:B------:R1:W-:Y:S04]  /*a160*/  @!P3 STG.E.128 desc[UR46][R32.64], R24 ;  /* 0x000000182000b986 */ /* 0x0003e8000c101d2e */
[----:B------:R1:W-:Y:S04]  /*a170*/  @!P4 STG.E.128 desc[UR46][R32.64+0x80], R48 ;  /* 0x000080302000c986 */ /* 0x0003e8000c101d2e */
[----:B------:R1:W-:Y:S04]  /*a180*/  @!P5 STG.E.128 desc[UR46][R32.64+0x100], R56 ;  /* 0x000100382000d986 */ /* 0x0003e8000c101d2e */
[----:B------:R1:W-:Y:S02]  /*a190*/  @!P6 STG.E.128 desc[UR46][R32.64+0x180], R64 ;  /* 0x000180402000e986 */ /* 0x0003e4000c101d2e */
.L_x_152:
[----:B------:R-:W-:Y:S05]  /*a1a0*/  BSYNC B1 ;  /* 0x0000000000017941 */ /* 0x000fea0003800000 */
.L_x_151:
        /* <DEDUP_REMOVED lines=14> */
[----:B-1---5:R-:W-:Y:S02]  /*a290*/  VIADD R24, R16, 0xc0 ;  /* 0x000000c010187836 */ /* 0x022fe40000000000 */
        /* <DEDUP_REMOVED lines=11> */
.L_x_154:
[----:B------:R-:W-:Y:S05]  /*a350*/  BSYNC B1 ;  /* 0x0000000000017941 */ /* 0x000fea0003800000 */
.L_x_153:
[----:B------:R-:W-:Y:S05]  /*a360*/  @P2 BRA `(.L_x_155) ;  /* 0x0000000c00682947 */ /* 0x000fea0003800000 */
[----:B--2--5:R-:W-:Y:S01]  /*a370*/  IADD3 R13, P0, R20, 0x60, RZ ;  /* 0x00000060140d7810 */ /* 0x024fe20007f1e0ff */
[C---:B------:R-:W-:Y:S01]  /*a380*/  VIADD R0, R16.reuse, 0x40 ;  /* 0x0000004010007836 */ /* 0x040fe20000000000 */
[----:B------:R-:W-:Y:S01]  /*a390*/  ULDC UR4, c[0x0][0xa8c] ;  /* 0x0002a30000047ab9 */ /* 0x000fe20000000800 */
[----:B------:R-:W-:Y:S01]  /*a3a0*/  ULDC.64 UR6, c[0x0][0xad8] ;  /* 0x0002b60000067ab9 */ /* 0x000fe20000000a00 */
[----:B------:R-:W-:Y:S01]  /*a3b0*/  IMAD.MOV.U32 R2, RZ, RZ, R76 ;  /* 0x000000ffff027224 */ /* 0x000fe200078e004c */
[----:B------:R-:W-:Y:S01]  /*a3c0*/  ISETP.GE.AND P1, PT, R16, UR4, PT ;  /* 0x0000000410007c0c */ /* 0x000fe2000bf26270 */
[----:B------:R-:W-:Y:S01]  /*a3d0*/  IMAD.X R20, RZ, RZ, R21, P0 ;  /* 0x000000ffff147224 */ /* 0x000fe200000e0615 */
[----:B------:R-:W-:Y:S01]  /*a3e0*/  ISETP.GE.AND P2, PT, R0, UR4, PT ;  /* 0x0000000400007c0c */ /* 0x000fe2000bf46270 */
[----:B------:R-:W-:Y:S02]  /*a3f0*/  IMAD.MOV.U32 R3, RZ, RZ, R85 ;  /* 0x000000ffff037224 */ /* 0x000fe400078e0055 */
[----:B------:R-:W-:-:S02]  /*a400*/  IMAD R20, R20, UR6, RZ ;  /* 0x0000000614147c24 */ /* 0x000fc4000f8e02ff */
[----:B------:R-:W-:Y:S02]  /*a410*/  VIADD R0, R16, 0x80 ;  /* 0x0000008010007836 */ /* 0x000fe40000000000 */
[----:B------:R-:W-:-:S03]  /*a420*/  IMAD.WIDE.U32 R2, R13, UR6, R2 ;  /* 0x000000060d027c25 */ /* 0x000fc6000f8e0002 */
[----:B------:R-:W-:Y:S01]  /*a430*/  ISETP.GE.AND P3, PT, R0, UR4, PT ;  /* 0x0000000400007c0c */ /* 0x000fe2000bf66270 */
[----:B------:R-:W-:Y:S01]  /*a440*/  IMAD R13, R13, UR7, R20 ;  /* 0x000000070d0d7c24 */ /* 0x000fe2000f8e0214 */
[----:B------:R-:W-:Y:S01]  /*a450*/  ULDC.64 UR6, c[0x0][0xa80] ;  /* 0x0002a00000067ab9 */ /* 0x000fe20000000a00 */
[----:B------:R-:W-:Y:S01]  /*a460*/  VIADD R0, R16, 0xc0 ;  /* 0x000000c010007836 */ /* 0x000fe20000000000 */
[----:B------:R-:W-:Y:S01]  /*a470*/  LEA R12, P0, R2, UR6, 0x1 ;  /* 0x00000006020c7c11 */ /* 0x000fe2000f8008ff */
[----:B------:R-:W-:-:S05]  /*a480*/  IMAD.IADD R3, R3, 0x1, R13 ;  /* 0x0000000103037824 */ /* 0x000fca00078e020d */
[----:B------:R-:W-:Y:S02]  /*a490*/  LEA.HI.X R13, R2, UR7, R3, 0x1, P0 ;  /* 0x00000007020d7c11 */ /* 0x000fe400080f0c03 */
[----:B------:R-:W-:-:S03]  /*a4a0*/  ISETP.GE.AND P0, PT, R0, UR4, PT ;  /* 0x0000000400007c0c */ /* 0x000fc6000bf06270 */
[----:B------:R4:W-:Y:S04]  /*a4b0*/  @!P1 STG.E.128 desc[UR46][R12.64], R8 ;  /* 0x000000080c009986 */ /* 0x0009e8000c101d2e */
[----:B------:R4:W-:Y:S04]  /*a4c0*/  @!P2 STG.E.128 desc[UR46][R12.64+0x80], R28 ;  /* 0x0000801c0c00a986 */ /* 0x0009e8000c101d2e */
[----:B------:R4:W-:Y:S02]  /*a4d0*/  @!P3 STG.E.128 desc[UR46][R12.64+0x100], R4 ;  /* 0x000100040c00b986 */ /* 0x0009e4000c101d2e */
[----:B------:R-:W-:Y:S05]  /*a4e0*/  @P0 BRA `(.L_x_155) ;  /* 0x0000000c00080947 */ /* 0x000fea0003800000 */
[----:B------:R2:W-:Y:S01]  /*a4f0*/  STG.E.128 desc[UR46][R12.64+0x180], R40 ;  /* 0x000180280c007986 */ /* 0x0005e2000c101d2e */
[----:B------:R-:W-:Y:S05]  /*a500*/  BRA `(.L_x_155) ;  /* 0x0000000c00007947 */ /* 0x000fea0003800000 */
.L_x_147:
[----:B------:R-:W-:Y:S01]  /*a510*/  ULDC.64 UR6, c[0x0][0xbd8] ;  /* 0x0002f60000067ab9 */ /* 0x000fe20000000a00 */
[----:B------:R-:W-:Y:S01]  /*a520*/  IMAD.MOV.U32 R7, RZ, RZ, RZ ;  /* 0x000000ffff077224 */ /* 0x000fe200078e00ff */
[----:B------:R-:W-:-:S04]  /*a530*/  UISETP.NE.U32.AND UP0, UPT, UR6, URZ, UPT ;  /* 0x0000003f0600728c */ /* 0x000fc8000bf05070 */
[----:B------:R-:W-:-:S03]  /*a540*/  UISETP.NE.AND.EX UP0, UPT, UR7, URZ, UPT, UP0 ;  /* 0x0000003f0700728c */ /* 0x000fc6000bf05300 */
[----:B------:R-:W-:Y:S02]  /*a550*/  ULDC.64 UR6, c[0x0][0xbd8] ;  /* 0x0002f60000067ab9 */ /* 0x000fe40000000a00 */
[----:B------:R-:W-:Y:S01]  /*a560*/  UIMAD.WIDE UR6, UR36, 0x4, UR6 ;  /* 0x00000004240678a5 */ /* 0x000fe2000f8e0206 */
[----:B------:R-:W0:Y:S01]  /*a570*/  LDC R0, c[0x0][0xa88] ;  /* 0x0002a200ff007b82 */ /* 0x000e220000000800 */
[----:B------:R-:W-:-:S04]  /*a580*/  PLOP3.LUT P1, PT, PT, PT, UP0, 0x80, 0x0 ;  /* 0x000000000000781c */ /* 0x000fc80003f2f008 */
[----:B------:R-:W-:Y:S02]  /*a590*/  IMAD.U32 R2, RZ, RZ, UR6 ;  /* 0x00000006ff027e24 */ /* 0x000fe4000f8e00ff */
[----:B------:R-:W-:Y:S01]  /*a5a0*/  IMAD.U32 R3, RZ, RZ, UR7 ;  /* 0x00000007ff037e24 */ /* 0x000fe2000f8e00ff */
[----:B------:R-:W-:Y:S02]  /*a5b0*/  ULDC.64 UR6, c[0x0][0xbe0] ;  /* 0x0002f80000067ab9 */ /* 0x000fe40000000a00 */
[----:B------:R-:W-:-:S04]  /*a5c0*/  UISETP.NE.U32.AND UP1, UPT, UR6, URZ, UPT ;  /* 0x0000003f0600728c */ /* 0x000fc8000bf25070 */
[----:B------:R-:W-:Y:S01]  /*a5d0*/  UISETP.NE.AND.EX UP1, UPT, UR7, URZ, UPT, UP1 ;  /* 0x0000003f0700728c */ /* 0x000fe2000bf25310 */
[----:B------:R1:W5:Y:S05]  /*a5e0*/  @P1 LDG.E R7, desc[UR46][R2.64] ;  /* 0x0000002e02071981 */ /* 0x00036a000c1e1900 */
[----:B------:R-:W-:-:S05]  /*a5f0*/  PLOP3.LUT P2, PT, PT, PT, UP1, 0x80, 0x0 ;  /* 0x000000000000781c */ /* 0x000fca0003f4f018 */
[----:B------:R-:W-:Y:S02]  /*a600*/  @UP1 ULDC.64 UR6, c[0x0][0xbe0] ;  /* 0x0002f80000061ab9 */ /* 0x000fe40000000a00 */
[----:B------:R-:W-:-:S06]  /*a610*/  @UP1 UIMAD.WIDE UR6, UR36, 0x4, UR6 ;  /* 0x00000004240618a5 */ /* 0x000fcc000f8e0206 */
[----:B------:R-:W-:Y:S02]  /*a620*/  IMAD.U32 R4, RZ, RZ, UR6 ;  /* 0x00000006ff047e24 */ /* 0x000fe4000f8e00ff */
[----:B------:R-:W-:-:S05]  /*a630*/  IMAD.U32 R5, RZ, RZ, UR7 ;  /* 0x00000007ff057e24 */ /* 0x000fca000f8e00ff */
[----:B0-----:R1:W5:Y:S01]  /*a640*/  @P2 LDG.E R0, desc[UR46][R4.64] ;  /* 0x0000002e04002981 */ /* 0x001362000c1e1900 */
[----:B------:R-:W-:Y:S01]  /*a650*/  ISETP.GE.AND P0, PT, R236, 0x80, PT ;  /* 0x00000080ec00780c */ /* 0x000fe20003f06270 */
[----:B------:R-:W-:-:S12]  /*a660*/  @P2 BRA `(.L_x_156) ;  /* 0x0000000000102947 */ /* 0x000fd80003800000 */
[----:B------:R-:W-:Y:S05]  /*a670*/  @!P1 BRA `(.L_x_156) ;  /* 0x00000000000c9947 */ /* 0x000fea0003800000 */
[----:B-1----:R-:W2:Y:S04]  /*a680*/  LDG.E R5, desc[UR46][R2.64] ;  /* 0x0000002e02057981 */ /* 0x002ea8000c1e1900 */
[----:B-----5:R-:W2:Y:S02]  /*a690*/  LDG.E R0, desc[UR46][R2.64+0x4] ;  /* 0x0000042e02007981 */ /* 0x020ea4000c1e1900 */
[----:B--2---:R-:W-:-:S07]  /*a6a0*/  IMAD.IADD R0, R0, 0x1, -R5 ;  /* 0x0000000100007824 */ /* 0x004fce00078e0a05 */
.L_x_156:
[----:B------:R-:W-:Y:S01]  /*a6b0*/  USHF.R.S32.HI UR7, URZ, 0x1f, UR39 ;  /* 0x0000001f3f077899 */ /* 0x000fe20008011427 */
[----:B------:R-:W-:Y:S01]  /*a6c0*/  BSSY B1, `(.L_x_157) ;  /* 0x000001e000017945 */ /* 0x000fe20003800000 */
[----:B------:R-:W-:Y:S01]  /*a6d0*/  USEL UR36, UR36, URZ, !UP0 ;  /* 0x0000003f24247287 */ /* 0x000fe2000c000000 */
[----:B------:R-:W-:Y:S01]  /*a6e0*/  SHF.R.S32.HI R9, RZ, 0x1f, R16 ;  /* 0x0000001fff097819 */ /* 0x000fe20000011410 */
[----:B------:R-:W-:Y:S01]  /*a6f0*/  USEL UR37, UR37, URZ, !UP0 ;  /* 0x0000003f25257287 */ /* 0x000fe2000c000000 */
[----:B-----5:R-:W-:Y:S01]  /*a700*/  SHF.R.S32.HI R6, RZ, 0x1f, R7 ;  /* 0x0000001fff067819 */ /* 0x020fe20000011407 */
[----:B------:R-:W-:Y:S10]  /*a710*/  @P0 BRA `(.L_x_158) ;  /* 0x0000000000600947 */ /* 0x000ff40003800000 */
[----:B-1----:R-:W0:Y:S02]  /*a720*/  S2R R2, SR_TID.X ;  /* 0x0000000000027919 */ /* 0x002e240000002100 */
[----:B0-----:R-:W-:-:S04]  /*a730*/  IMAD R2, R17, 0x80, R2 ;  /* 0x0000008011027824 */ /* 0x001fc800078e0202 */
[----:B------:R-:W-:-:S05]  /*a740*/  VIADD R3, R2, 0xffffff80 ;  /* 0xffffff8002037836 */ /* 0x000fca0000000000 */
[----:B------:R-:W-:-:S13]  /*a750*/  ISETP.GE.AND P0, PT, R3, R0, PT ;  /* 0x000000000300720c */ /* 0x000fda0003f06270 */
[----:B------:R-:W-:Y:S05]  /*a760*/  @P0 BRA `(.L_x_158) ;  /* 0x00000000004c0947 */ /* 0x000fea0003800000 */
[C---:B------:R-:W-:Y:S01]  /*a770*/  IADD3 R2, P0, R3.reuse, R7, RZ ;  /* 0x0000000703027210 */ /* 0x040fe20007f1e0ff */
[----:B------:R-:W-:Y:S02]  /*a780*/  ULDC.64 UR8, c[0x0][0xb70] ;  /* 0x0002dc0000087ab9 */ /* 0x000fe40000000a00 */
[----:B------:R-:W-:Y:S01]  /*a790*/  UIMAD UR4, UR7, UR8, URZ ;  /* 0x00000008070472a4 */ /* 0x000fe2000f8e023f */
[----:B------:R-:W-:Y:S01]  /*a7a0*/  LEA.HI.X.SX32 R3, R3, R6, 0x1, P0 ;  /* 0x0000000603037211 */ /* 0x000fe200000f0eff */
[----:B------:R-:W-:Y:S02]  /*a7b0*/  IMAD.U32 R5, RZ, RZ, UR8 ;  /* 0x00000008ff057e24 */ /* 0x000fe4000f8e00ff */
[----:B------:R-:W-:Y:S02]  /*a7c0*/  UIMAD UR4, UR39, UR9, UR4 ;  /* 0x00000009270472a4 */ /* 0x000fe4000f8e0204 */
[----:B------:R-:W-:Y:S01]  /*a7d0*/  IMAD.WIDE.U32 R2, R5, UR39, R2 ;  /* 0x0000002705027c25 */ /* 0x000fe2000f8e0002 */
[----:B------:R-:W-:-:S02]  /*a7e0*/  ULDC.64 UR8, c[0x0][0xb78] ;  /* 0x0002de0000087ab9 */ /* 0x000fc40000000a00 */
[----:B------:R-:W-:Y:S01]  /*a7f0*/  UIMAD UR6, UR37, UR8, URZ ;  /* 0x00000008250672a4 */ /* 0x000fe2000f8e023f */
[----:B------:R-:W-:Y:S02]  /*a800*/  VIADD R3, R3, UR4 ;  /* 0x0000000403037c36 */ /* 0x000fe40008000000 */
[----:B------:R-:W-:Y:S01]  /*a810*/  IMAD.U32 R5, RZ, RZ, UR8 ;  /* 0x00000008ff057e24 */ /* 0x000fe2000f8e00ff */
[----:B------:R-:W-:-:S03]  /*a820*/  UIMAD UR6, UR36, UR9, UR6 ;  /* 0x00000009240672a4 */ /* 0x000fc6000f8e0206 */
[----:B------:R-:W-:Y:S01]  /*a830*/  IMAD.WIDE.U32 R2, R5, UR36, R2 ;  /* 0x0000002405027c25 */ /* 0x000fe2000f8e0002 */
[----:B------:R-:W-:-:S03]  /*a840*/  ULDC.64 UR8, c[0x0][0xb40] ;  /* 0x0002d00000087ab9 */ /* 0x000fc60000000a00 */
[----:B------:R-:W-:Y:S01]  /*a850*/  VIADD R3, R3, UR6 ;  /* 0x0000000603037c36 */ /* 0x000fe20008000000 */
[----:B------:R-:W-:-:S04]  /*a860*/  LEA R4, P0, R2, UR8, 0x2 ;  /* 0x0000000802047c11 */ /* 0x000fc8000f8010ff */
[----:B------:R-:W-:Y:S01]  /*a870*/  LEA.HI.X R5, R2, UR9, R3, 0x2, P0 ;  /* 0x0000000902057c11 */ /* 0x000fe200080f1403 */
[----:B------:R-:W-:-:S05]  /*a880*/  IMAD.MOV.U32 R3, RZ, RZ, -0x800000 ;  /* 0xff800000ff037424 */ /* 0x000fca00078e00ff */
[----:B------:R0:W-:Y:S03]  /*a890*/  STG.E desc[UR46][R4.64], R3 ;  /* 0x0000000304007986 */ /* 0x0001e6000c10192e */
.L_x_158:
[----:B------:R-:W-:Y:S05]  /*a8a0*/  BSYNC B1 ;  /* 0x0000000000017941 */ /* 0x000fea0003800000 */
.L_x_157:
[----:B------:R-:W-:Y:S01]  /*a8b0*/  ULDC.64 UR8, c[0x0][0xaa0] ;  /* 0x0002a80000087ab9 */ /* 0x000fe20000000a00 */
[----:B-1----:R-:W-:Y:S01]  /*a8c0*/  IMAD.MOV.U32 R2, RZ, RZ, R16 ;  /* 0x000000ffff027224 */ /* 0x002fe200078e0010 */
[----:B------:R-:W-:Y:S01]  /*a8d0*/  BSSY B1, `(.L_x_159) ;  /* 0x0000033000017945 */ /* 0x000fe20003800000 */
[----:B0-----:R-:W-:Y:S02]  /*a8e0*/  IMAD.MOV.U32 R3, RZ, RZ, R9 ;  /* 0x000000ffff037224 */ /* 0x001fe400078e0009 */
[----:B------:R-:W-:Y:S02]  /*a8f0*/  IMAD R4, R6, UR8, RZ ;  /* 0x0000000806047c24 */ /* 0x000fe4000f8e02ff */
[----:B------:R-:W-:-:S04]  /*a900*/  IMAD.WIDE.U32 R2, R7, UR8, R2 ;  /* 0x0000000807027c25 */ /* 0x000fc8000f8e0002 */
[----:B------:R-:W-:Y:S01]  /*a910*/  IMAD R7, R7, UR9, R4 ;  /* 0x0000000907077c24 */ /* 0x000fe2000f8e0204 */
[----:B------:R-:W-:Y:S01]  /*a920*/  ULDC.64 UR8, c[0x0][0xae0] ;  /* 0x0002b80000087ab9 */ /* 0x000fe20000000a00 */
[----:B------:R-:W-:Y:S01]  /*a930*/  IMAD R11, R17, -0x80, R0 ;  /* 0xffffff80110b7824 */ /* 0x000fe200078e0200 */
[----:B------:R-:W-:Y:S01]  /*a940*/  UIMAD UR4, UR7, UR8, URZ ;  /* 0x00000008070472a4 */ /* 0x000fe2000f8e023f */
[----:B------:R-:W-:Y:S01]  /*a950*/  IMAD.IADD R3, R3, 0x1, R7 ;  /* 0x0000000103037824 */ /* 0x000fe200078e0207 */
[----:B------:R-:W-:Y:S01]  /*a960*/  SHF.R.S32.HI R7, RZ, 0x1f, R18 ;  /* 0x0000001fff077819 */ /* 0x000fe20000011412 */
[----:B------:R-:W-:Y:S01]  /*a970*/  IMAD.U32 R5, RZ, RZ, UR8 ;  /* 0x00000008ff057e24 */ /* 0x000fe2000f8e00ff */
[----:B------:R-:W-:Y:S01]  /*a980*/  UIMAD UR4, UR39, UR9, UR4 ;  /* 0x00000009270472a4 */ /* 0x000fe2000f8e0204 */
[----:B------:R-:W-:Y:S01]  /*a990*/  ISETP.GE.AND P2, PT, R18, R11, PT ;  /* 0x0000000b1200720c */ /* 0x000fe20003f46270 */
[----:B------:R-:W-:Y:S01]  /*a9a0*/  ULDC.64 UR6, c[0x0][0xae8] ;  /* 0x0002ba0000067ab9 */ /* 0x000fe20000000a00 */
[----:B------:R-:W-:-:S04]  /*a9b0*/  IMAD.WIDE.U32 R2, R5, UR39, R2 ;  /* 0x0000002705027c25 */ /* 0x000fc8000f8e0002 */
[----:B------:R-:W-:Y:S01]  /*a9c0*/  VIADD R3, R3, UR4 ;  /* 0x0000000403037c36 */ /* 0x000fe20008000000 */
[----:B------:R-:W-:Y:S01]  /*a9d0*/  UIMAD UR4, UR37, UR6, URZ ;  /* 0x00000006250472a4 */ /* 0x000fe2000f8e023f */
[C---:B------:R-:W-:Y:S02]  /*a9e0*/  VIADD R4, R18.reuse, 0x40 ;  /* 0x0000004012047836 */ /* 0x040fe40000000000 */
[----:B------:R-:W-:Y:S01]  /*a9f0*/  IMAD.U32 R5, RZ, RZ, UR6 ;  /* 0x00000006ff057e24 */ /* 0x000fe2000f8e00ff */
[----:B------:R-:W-:Y:S01]  /*aa00*/  UIMAD UR4, UR36, UR7, UR4 ;  /* 0x00000007240472a4 */ /* 0x000fe2000f8e0204 */
[----:B------:R-:W-:Y:S01]  /*aa10*/  VIADD R0, R18, 0x20 ;  /* 0x0000002012007836 */ /* 0x000fe20000000000 */
[----:B------:R-:W-:Y:S01]  /*aa20*/  ISETP.GE.AND P0, PT, R4, R11, PT ;  /* 0x0000000b0400720c */ /* 0x000fe20003f06270 */
[----:B------:R-:W-:-:S03]  /*aa30*/  IMAD.WIDE.U32 R4, R5, UR36, R2 ;  /* 0x0000002405047c25 */ /* 0x000fc6000f8e0002 */
[----:B------:R-:W-:Y:S01]  /*aa40*/  ISETP.GE.AND P1, PT, R0, R11, PT ;  /* 0x0000000b0000720c */ /* 0x000fe20003f26270 */
[----:B------:R-:W-:Y:S02]  /*aa50*/  IMAD.MOV.U32 R6, RZ, RZ, R18 ;  /* 0x000000ffff067224 */ /* 0x000fe400078e0012 */
[----:B------:R-:W-:Y:S02]  /*aa60*/  VIADD R13, R5, UR4 ;  /* 0x00000004050d7c36 */ /* 0x000fe40008000000 */
[----:B------:R-:W-:-:S04]  /*aa70*/  IMAD.WIDE R6, R17, 0x80, R6 ;  /* 0x0000008011067825 */ /* 0x000fc800078e0206 */
[----:B------:R-:W-:Y:S01]  /*aa80*/  VIADD R0, R18, 0x60 ;  /* 0x0000006012007836 */ /* 0x000fe20000000000 */
[----:B------:R-:W-:Y:S06]  /*aa90*/  @P2 BRA `(.L_x_160) ;  /* 0x0000000000582947 */ /* 0x000fec0003800000 */
[C---:B------:R-:W-:Y:S01]  /*aaa0*/  VIADD R2, R16.reuse, 0x40 ;  /* 0x0000004010027836 */ /* 0x040fe20000000000 */
[----:B------:R-:W-:Y:S01]  /*aab0*/  ULDC UR4, c[0x0][0xa8c] ;  /* 0x0002a30000047ab9 */ /* 0x000fe20000000800 */
[C---:B------:R-:W-:Y:S01]  /*aac0*/  VIADD R3, R16.reuse, 0x80 ;  /* 0x0000008010037836 */ /* 0x040fe20000000000 */
[----:B------:R-:W-:Y:S01]  /*aad0*/  ULDC.64 UR6, c[0x0][0xad8] ;  /* 0x0002b60000067ab9 */ /* 0x000fe20000000a00 */
[----:B------:R-:W-:Y:S01]  /*aae0*/  VIADD R8, R16, 0xc0 ;  /* 0x000000c010087836 */ /* 0x000fe20000000000 */
[----:B------:R-:W-:Y:S01]  /*aaf0*/  ISETP.GE.AND P4, PT, R2, UR4, PT ;  /* 0x0000000402007c0c */ /* 0x000fe2000bf86270 */
[----:B------:R-:W-:Y:S01]  /*ab00*/  IMAD R9, R7, UR6, RZ ;  /* 0x0000000607097c24 */ /* 0x000fe2000f8e02ff */
[----:B------:R-:W-:Y:S01]  /*ab10*/  ISETP.GE.AND P5, PT, R3, UR4, PT ;  /* 0x0000000403007c0c */ /* 0x000fe2000bfa6270 */
[----:B------:R-:W-:Y:S01]  /*ab20*/  IMAD.MOV.U32 R2, RZ, RZ, R4 ;  /* 0x000000ffff027224 */ /* 0x000fe200078e0004 */
[----:B------:R-:W-:Y:S01]  /*ab30*/  ISETP.GE.AND P3, PT, R16, UR4, PT ;  /* 0x0000000410007c0c */ /* 0x000fe2000bf66270 */
[----:B------:R-:W-:Y:S01]  /*ab40*/  IMAD.MOV.U32 R3, RZ, RZ, R13 ;  /* 0x000000ffff037224 */ /* 0x000fe200078e000d */
[----:B------:R-:W-:Y:S01]  /*ab50*/  ISETP.GE.AND P6, PT, R8, UR4, PT ;  /* 0x0000000408007c0c */ /* 0x000fe2000bfc6270 */
[----:B------:R-:W-:-:S02]  /*ab60*/  IMAD R9, R6, UR7, R9 ;  /* 0x0000000706097c24 */ /* 0x000fc4000f8e0209 */
[----:B------:R-:W-:Y:S01]  /*ab70*/  IMAD.WIDE.U32 R2, R6, UR6, R2 ;  /* 0x0000000606027c25 */ /* 0x000fe2000f8e0002 */
[----:B------:R-:W-:-:S03]  /*ab80*/  ULDC.64 UR6, c[0x0][0xa80] ;  /* 0x0002a00000067ab9 */ /* 0x000fc60000000a00 */
[----:B------:R-:W-:Y:S01]  /*ab90*/  IMAD.IADD R3, R3, 0x1, R9 ;  /* 0x0000000103037824 */ /* 0x000fe200078e0209 */
[----:B------:R-:W-:-:S04]  /*aba0*/  LEA R8, P2, R2, UR6, 0x1 ;  /* 0x0000000602087c11 */ /* 0x000fc8000f8408ff */
[----:B------:R-:W-:-:S05]  /*abb0*/  LEA.HI.X R9, R2, UR7, R3, 0x1, P2 ;  /* 0x0000000702097c11 */ /* 0x000fca00090f0c03 */
[----:B------:R0:W-:Y:S04]  /*abc0*/  @!P3 STG.E.128 desc[UR46][R8.64], RZ ;  /* 0x000000ff0800b986 */ /* 0x0001e8000c101d2e */
[----:B------:R0:W-:Y:S04]  /*abd0*/  @!P4 STG.E.128 desc[UR46][R8.64+0x80], RZ ;  /* 0x000080ff0800c986 */ /* 0x0001e8000c101d2e */
[----:B------:R0:W-:Y:S04]  /*abe0*/  @!P5 STG.E.128 desc[UR46][R8.64+0x100], RZ ;  /* 0x000100ff0800d986 */ /* 0x0001e8000c101d2e */
[----:B------:R0:W-:Y:S02]  /*abf0*/  @!P6 STG.E.128 desc[UR46][R8.64+0x180], RZ ;  /* 0x000180ff0800e986 */ /* 0x0001e4000c101d2e */
.L_x_160:
[----:B------:R-:W-:Y:S05]  /*ac00*/  BSYNC B1 ;  /* 0x0000000000017941 */ /* 0x000fea0003800000 */
.L_x_159:
[----:B------:R-:W-:Y:S01]  /*ac10*/  BSSY B1, `(.L_x_161) ;  /* 0x000001b000017945 */ /* 0x000fe20003800000 */
[----:B------:R-:W-:-:S03]  /*ac20*/  ISETP.GE.AND P2, PT, R0, R11, PT ;  /* 0x0000000b0000720c */ /* 0x000fc60003f46270 */
[----:B------:R-:W-:Y:S10]  /*ac30*/  @P1 BRA `(.L_x_162) ;  /* 0x0000000000601947 */ /* 0x000ff40003800000 */
[----:B0-----:R-:W-:Y:S01]  /*ac40*/  IADD3 R9, P1, R6, 0x20, RZ ;  /* 0x0000002006097810 */ /* 0x001fe20007f3e0ff */
        /* <DEDUP_REMOVED lines=11> */
[----:B------:R-:W-:Y:S02]  /*ad00*/  VIADD R8, R16, 0xc0 ;  /* 0x000000c010087836 */ /* 0x000fe40000000000 */
[----:B------:R-:W-:-:S03]  /*ad10*/  IMAD.WIDE.U32 R2, R9, UR6, R2 ;  /* 0x0000000609027c25 */ /* 0x000fc6000f8e0002 */
[----:B------:R-:W-:Y:S01]  /*ad20*/  ISETP.GE.AND P6, PT, R8, UR4, PT ;  /* 0x0000000408007c0c */ /* 0x000fe2000bfc6270 */
[----:B------:R-:W-:Y:S01]  /*ad30*/  IMAD R9, R9, UR7, R0 ;  /* 0x0000000709097c24 */ /* 0x000fe2000f8e0200 */
[----:B------:R-:W-:Y:S02]  /*ad40*/  ULDC.64 UR6, c[0x0][0xa80] ;  /* 0x0002a00000067ab9 */ /* 0x000fe40000000a00 */
[----:B------:R-:W-:Y:S01]  /*ad50*/  LEA R8, P1, R2, UR6, 0x1 ;  /* 0x0000000602087c11 */ /* 0x000fe2000f8208ff */
[----:B------:R-:W-:-:S05]  /*ad60*/  IMAD.IADD R3, R3, 0x1, R9 ;  /* 0x0000000103037824 */ /* 0x000fca00078e0209 */
[----:B------:R-:W-:-:S05]  /*ad70*/  LEA.HI.X R9, R2, UR7, R3, 0x1, P1 ;  /* 0x0000000702097c11 */ /* 0x000fca00088f0c03 */
[----:B------:R1:W-:Y:S04]  /*ad80*/  @!P3 STG.E.128 desc[UR46][R8.64], RZ ;  /* 0x000000ff0800b986 */ /* 0x0003e8000c101d2e */
[----:B------:R1:W-:Y:S04]  /*ad90*/  @!P4 STG.E.128 desc[UR46][R8.64+0x80], RZ ;  /* 0x000080ff0800c986 */ /* 0x0003e8000c101d2e */
[----:B------:R1:W-:Y:S04]  /*ada0*/  @!P5 STG.E.128 desc[UR46][R8.64+0x100], RZ ;  /* 0x000100ff0800d986 */ /* 0x0003e8000c101d2e */
[----:B------:R1:W-:Y:S02]  /*adb0*/  @!P6 STG.E.128 desc[UR46][R8.64+0x180], RZ ;  /* 0x000180ff0800e986 */ /* 0x0003e4000c101d2e */
.L_x_162:
[----:B------:R-:W-:Y:S05]  /*adc0*/  BSYNC B1 ;  /* 0x0000000000017941 */ /* 0x000fea0003800000 */
.L_x_161:
[----:B------:R-:W-:Y:S04]  /*add0*/  BSSY B1, `(.L_x_163) ;  /* 0x000001a000017945 */ /* 0x000fe80003800000 */
[----:B------:R-:W-:Y:S05]  /*ade0*/  @P0 BRA `(.L_x_164) ;  /* 0x0000000000600947 */ /* 0x000fea0003800000 */
[----:B01----:R-:W-:Y:S01]  /*adf0*/  IADD3 R9, P0, R6, 0x40, RZ ;  /* 0x0000004006097810 */ /* 0x003fe20007f1e0ff */
        /* <DEDUP_REMOVED lines=23> */
.L_x_164:
[----:B------:R-:W-:Y:S05]  /*af70*/  BSYNC B1 ;  /* 0x0000000000017941 */ /* 0x000fea0003800000 */
.L_x_163:
[----:B------:R-:W-:Y:S05]  /*af80*/  @P2 BRA `(.L_x_155) ;  /* 0x0000000000602947 */ /* 0x000fea0003800000 */
[----:B------:R-:W-:Y:S01]  /*af90*/  IADD3 R5, P0, R6, 0x60, RZ ;  /* 0x0000006006057810 */ /* 0x000fe20007f1e0ff */
        /* <DEDUP_REMOVED lines=8> */
[----:B------:R-:W-:-:S02]  /*b020*/  VIADD R4, R16, 0x80 ;  /* 0x0000008010047836 */ /* 0x000fc40000000000 */
[----:B------:R-:W-:Y:S02]  /*b030*/  IMAD R6, R6, UR6, RZ ;  /* 0x0000000606067c24 */ /* 0x000fe4000f8e02ff */
[----:B------:R-:W-:Y:S01]  /*b040*/  VIADD R0, R16, 0xc0 ;  /* 0x000000c010007836 */ /* 0x000fe20000000000 */
[----:B------:R-:W-:Y:S01]  /*b050*/  ISETP.GE.AND P3, PT, R4, UR4, PT ;  /* 0x0000000404007c0c */ /* 0x000fe2000bf66270 */
        /* <DEDUP_REMOVED lines=11> */
.L_x_155:
[----:B------:R-:W-:Y:S05]  /*b110*/  BSYNC B0 ;  /* 0x0000000000007941 */ /* 0x000fea0003800000 */
.L_x_146:
[----:B------:R-:W-:Y:S02]  /*b120*/  ULDC UR4, c[0x0][0xc14] ;  /* 0x0003050000047ab9 */ /* 0x000fe40000000800 */
[----:B------:R-:W-:-:S13]  /*b130*/  ISETP.GE.AND P0, PT, R83, UR4, PT ;  /* 0x0000000453007c0c */ /* 0x000fda000bf06270 */
[----:B------:R-:W-:Y:S05]  /*b140*/  @!P0 BRA `(.L_x_165) ;  /* 0xffffff5c00148947 */ /* 0x000fea000383ffff */
[----:B------:R-:W-:Y:S05]  /*b150*/  EXIT ;  /* 0x000000000000794d */ /* 0x000fea0003800000 */
.L_x_120:
[----:B------:R-:W-:-:S08]  /*b160*/  NOP ;  /* 0x0000000000007918 */ /* 0x000fd00000000000 */
[----:B------:R-:W0:-:S00]  /*b170*/  USETMAXREG.DEALLOC.CTAPOOL 0x18 ;  /* 0x00000018000079c8 */ /* 0x000e0000080e0500 */
[----:B0-----:R-:W2:Y:S01]  /*b180*/  LDL.LU R2, [R1+0x3c] ;  /* 0x00003c0001027983 */ /* 0x001ea20000300800 */
[----:B------:R-:W-:-:S06]  /*b190*/  LOP3.LUT R0, R0, 0x3, RZ, 0xc0, !PT ;  /* 0x0000000300007812 */ /* 0x000fcc00078ec0ff */
[----:B------:R-:W0:Y:S02]  /*b1a0*/  SHFL.IDX PT, R0, R0, RZ, 0x1f ;  /* 0x00001fff00007589 */ /* 0x000e2400000e0000 */
[----:B0-----:R-:W-:Y:S01]  /*b1b0*/  ISETP.NE.AND P0, PT, R0, RZ, PT ;  /* 0x000000ff0000720c */ /* 0x001fe20003f05270 */
[----:B------:R-:W-:Y:S01]  /*b1c0*/  IMAD.MOV.U32 R0, RZ, RZ, RZ ;  /* 0x000000ffff007224 */ /* 0x000fe200078e00ff */
[----:B--2---:R-:W-:-:S11]  /*b1d0*/  LOP3.LUT R2, R2, 0xfffffffd, RZ, 0xc0, !PT ;  /* 0xfffffffd02027812 */ /* 0x004fd600078ec0ff */
[----:B------:R-:W-:-:S05]  /*b1e0*/  @P0 LOP3.LUT R2, R2, 0x2, RZ, 0xfc, !PT ;  /* 0x0000000202020812 */ /* 0x000fca00078efcff */
[----:B------:R0:W-:Y:S01]  /*b1f0*/  STL [R1+0x3c], R2 ;  /* 0x00003c0201007387 */ /* 0x0001e20000100800 */
[----:B------:R-:W-:Y:S05]  /*b200*/  @!P0 BRA `(.L_x_166) ;  /* 0x00000000002c8947 */ /* 0x000fea0003800000 */
[----:B------:R-:W1:Y:S08]  /*b210*/  S2UR UR5, SR_CgaCtaId ;  /* 0x00000000000579c3 */ /* 0x000e700000008800 */
[----:B------:R-:W-:Y:S06]  /*b220*/  BAR.SYNC.DEFER_BLOCKING 0x5, 0x180 ;  /* 0x0146000000007b1d */ /* 0x000fec0000010000 */
[----:B------:R-:W-:-:S02]  /*b230*/  UMOV UR4, 0x400 ;  /* 0x0000040000047882 */ /* 0x000fc40000000000 */
[----:B-1----:R-:W-:-:S09]  /*b240*/  ULEA UR4, UR5, UR4, 0x18 ;  /* 0x0000000405047291 */ /* 0x002fd2000f8ec03f */
[----:B------:R-:W1:Y:S04]  /*b250*/  LDS.128 R4, [UR4+0x388d0] ;  /* 0x0388d004ff047984 */ /* 0x000e680008000c00 */
[----:B-1----:R1:W-:Y:S01]  /*b260*/  STL [R1+0x24], R5 ;  /* 0x0000240501007387 */ /* 0x0023e20000100800 */
[----:B------:R-:W-:Y:S02]  /*b270*/  R2UR UR52, R7 ;  /* 0x00000000073472ca */ /* 0x000fe400000e0000 */
[----:B------:R-:W-:Y:S01]  /*b280*/  R2UR UR38, R6 ;  /* 0x00000000062672ca */ /* 0x000fe200000e0000 */
[----:B------:R1:W-:Y:S01]  /*b290*/  STL [R1+0x20], R4 ;  /* 0x0000200401007387 */ /* 0x0003e20000100800 */
[----:B------:R-:W-:Y:S06]  /*b2a0*/  BAR.ARV 0x4, 0x180 ;  /* 0x0106000000007b1d */ /* 0x000fec0000002000 */
[----:B------:R-:W-:Y:S07]  /*b2b0*/  BRA `(.L_x_167) ;  /* 0x0000000800247947 */ /* 0x000fee0003800000 */
.L_x_166:
[----:B0-----:R-:W0:Y:S01]  /*b2c0*/  S2R R2, SR_TID.X ;  /* 0x0000000000027919 */ /* 0x001e220000002100 */
[----:B------:R-:W-:Y:S01]  /*b2d0*/  ULDC UR4, c[0x0][0xc14] ;  /* 0x0003050000047ab9 */ /* 0x000fe20000000800 */
[----:B------:R-:W1:Y:S01]  /*b2e0*/  LDC R9, c[0x0][0xc10] ;  /* 0x00030400ff097b82 */ /* 0x000e620000000800 */
[----:B0-----:R-:W-:-:S04]  /*b2f0*/  LOP3.LUT R5, R2, 0x1f, RZ, 0xc0, !PT ;  /* 0x0000001f02057812 */ /* 0x001fc800078ec0ff */
[----:B------:R-:W-:-:S04]  /*b300*/  ISETP.NE.AND P0, PT, R5, 0x1f, PT ;  /* 0x0000001f0500780c */ /* 0x000fc80003f05270 */
[----:B------:R-:W-:-:S13]  /*b310*/  ISETP.GE.OR P1, PT, R5, UR4, !P0 ;  /* 0x0000000405007c0c */ /* 0x000fda000c726670 */
[----:B------:R-:W0:Y:S02]  /*b320*/  @!P1 LDC.64 R2, c[0x0][0xc58] ;  /* 0x00031600ff029b82 */ /* 0x000e240000000a00 */
[----:B0-----:R-:W-:-:S05]  /*b330*/  @!P1 IMAD.WIDE.U32 R2, R5, 0x4, R2 ;  /* 0x0000000405029825 */ /* 0x001fca00078e0002 */
[----:B------:R-:W2:Y:S01]  /*b340*/  @!P1 LDG.E R0, desc[UR46][R2.64] ;  /* 0x0000002e02009981 */ /* 0x000ea2000c1e1900 */
[C---:B------:R-:W-:Y:S01]  /*b350*/  ISETP.NE.AND P1, PT, R5.reuse, RZ, PT ;  /* 0x000000ff0500720c */ /* 0x040fe20003f25270 */
[----:B------:R-:W-:Y:S01]  /*b360*/  UMOV UR52, URZ ;  /* 0x0000003f00347c82 */ /* 0x000fe20008000000 */
[C---:B------:R-:W-:Y:S02]  /*b370*/  ISETP.GE.U32.AND P2, PT, R5.reuse, 0x2, PT ;  /* 0x000000020500780c */ /* 0x040fe40003f46070 */
[C---:B------:R-:W-:Y:S02]  /*b380*/  ISETP.GE.U32.AND P3, PT, R5.reuse, 0x4, PT ;  /* 0x000000040500780c */ /* 0x040fe40003f66070 */
[C---:B------:R-:W-:Y:S02]  /*b390*/  ISETP.GE.U32.AND P4, PT, R5.reuse, 0x8, PT ;  /* 0x000000080500780c */ /* 0x040fe40003f86070 */
[----:B------:R-:W-:Y:S01]  /*b3a0*/  ISETP.GE.U32.AND P5, PT, R5, 0x10, PT ;  /* 0x000000100500780c */ /* 0x000fe20003fa6070 */
[----:B--2---:R-:W0:Y:S02]  /*b3b0*/  SHFL.UP PT, R4, R0, 0x1, RZ ;  /* 0x0420000000047989 */ /* 0x004e2400000e00ff */
[----:B0-----:R-:W-:-:S05]  /*b3c0*/  SEL R7, R4, RZ, P1 ;  /* 0x000000ff04077207 */ /* 0x001fca0000800000 */
[----:B------:R-:W-:-:S05]  /*b3d0*/  IMAD.IADD R7, R0, 0x1, R7 ;  /* 0x0000000100077824 */ /* 0x000fca00078e0207 */
[----:B------:R-:W0:Y:S02]  /*b3e0*/  SHFL.UP PT, R4, R7, 0x2, RZ ;  /* 0x0440000007047989 */ /* 0x000e2400000e00ff */
[----:B0-----:R-:W-:-:S05]  /*b3f0*/  SEL R4, R4, RZ, P2 ;  /* 0x000000ff04047207 */ /* 0x001fca0001000000 */
[----:B------:R-:W-:-:S05]  /*b400*/  IMAD.IADD R4, R7, 0x1, R4 ;  /* 0x0000000107047824 */ /* 0x000fca00078e0204 */
[----:B------:R-:W0:Y:S02]  /*b410*/  SHFL.UP PT, R6, R4, 0x4, RZ ;  /* 0x0480000004067989 */ /* 0x000e2400000e00ff */
[----:B0-----:R-:W-:-:S05]  /*b420*/  SEL R3, R6, RZ, P3 ;  /* 0x000000ff06037207 */ /* 0x001fca0001800000 */
[----:B------:R-:W-:Y:S02]  /*b430*/  IMAD.IADD R3, R4, 0x1, R3 ;  /* 0x0000000104037824 */ /* 0x000fe400078e0203 */
[----:B------:R-:W0:Y:S03]  /*b440*/  S2R R4, SR_CTAID.X ;  /* 0x0000000000047919 */ /* 0x000e260000002500 */
[----:B------:R-:W2:Y:S02]  /*b450*/  SHFL.UP PT, R2, R3, 0x8, RZ ;  /* 0x0500000003027989 */ /* 0x000ea400000e00ff */
[----:B--2---:R-:W-:-:S05]  /*b460*/  SEL R2, R2, RZ, P4 ;  /* 0x000000ff02027207 */ /* 0x004fca0002000000 */
[----:B------:R-:W-:-:S05]  /*b470*/  IMAD.IADD R8, R3, 0x1, R2 ;  /* 0x0000000103087824 */ /* 0x000fca00078e0202 */
[----:B------:R-:W2:Y:S02]  /*b480*/  SHFL.UP PT, R2, R8, 0x10, RZ ;  /* 0x0600000008027989 */ /* 0x000ea400000e00ff */
[----:B--2---:R-:W-:-:S05]  /*b490*/  SEL R7, R2, RZ, P5 ;  /* 0x000000ff02077207 */ /* 0x004fca0002800000 */
[----:B------:R-:W-:-:S05]  /*b4a0*/  IMAD.IADD R2, R8, 0x1, R7 ;  /* 0x0000000108027824 */ /* 0x000fca00078e0207 */
[----:B------:R-:W1:Y:S02]  /*b4b0*/  SHFL.IDX PT, R6, R2, 0x1f, 0x1f ;  /* 0x03e01f0002067f89 */ /* 0x000e6400000e0000 */
[----:B-1----:R-:W-:Y:S02]  /*b4c0*/  IMAD R7, R6, R9, RZ ;  /* 0x0000000906077224 */ /* 0x002fe400078e02ff */
[----:B------:R-:W-:Y:S02]  /*b4d0*/  IMAD.MOV.U32 R6, RZ, RZ, RZ ;  /* 0x000000ffff067224 */ /* 0x000fe400078e00ff */
[----:B------:R-:W-:Y:S01]  /*b4e0*/  IMAD.MOV.U32 R10, RZ, RZ, R7 ;  /* 0x000000ffff0a7224 */ /* 0x000fe200078e0007 */
[----:B0-----:R-:W-:-:S13]  /*b4f0*/  ISETP.GT.AND P6, PT, R7, R4, PT ;  /* 0x000000040700720c */ /* 0x001fda0003fc4270 */
[----:B------:R-:W-:Y:S05]  /*b500*/  @P6 BRA `(.L_x_168) ;  /* 0x0000000000a46947 */ /* 0x000fea0003800000 */
[----:B------:R-:W-:Y:S01]  /*b510*/  IMAD.MOV.U32 R7, RZ, RZ, R10 ;  /* 0x000000ffff077224 */ /* 0x000fe200078e000a */
[----:B------:R-:W-:Y:S01]  /*b520*/  UMOV UR52, URZ ;  /* 0x0000003f00347c82 */ /* 0x000fe20008000000 */
[----:B------:R-:W-:Y:S01]  /*b530*/  ULDC UR6, c[0x0][0xc14] ;  /* 0x0003050000067ab9 */ /* 0x000fe20000000800 */
[----:B------:R-:W-:-:S05]  /*b540*/  ULDC UR5, c[0x0][0xc14] ;  /* 0x0003050000057ab9 */ /* 0x000fca0000000800 */
.L_x_172:
[----:B------:R-:W-:-:S03]  /*b550*/  UIADD3 UR4, UR52, 0x1f, URZ ;  /* 0x0000001f34047890 */ /* 0x000fc6000fffe03f */
[----:B------:R-:W-:Y:S01]  /*b560*/  UMOV UR52, UR5 ;  /* 0x0000000500347c82 */ /* 0x000fe20008000000 */
[----:B------:R-:W-:-:S06]  /*b570*/  UISETP.GE.AND UP0, UPT, UR4, UR6, UPT ;  /* 0x000000060400728c */ /* 0x000fcc000bf06270 */
[----:B------:R-:W-:-:S13]  /*b580*/  PLOP3.LUT P6, PT, PT, PT, UP0, 0x40, 0x0 ;  /* 0x000000000000781c */ /* 0x000fda0003fce808 */
[----:B------:R-:W-:Y:S05]  /*b590*/  @!P6 BRA `(.L_x_169) ;  /* 0x000000040034e947 */ /* 0x000fea0003800000 */
[----:B------:R-:W-:Y:S01]  /*b5a0*/  UMOV UR52, UR4 ;  /* 0x0000000400347c82 */ /* 0x000fe20008000000 */
[----:B------:R-:W-:Y:S01]  /*b5b0*/  BSSY B0, `(.L_x_170) ;  /* 0x0000008000007945 */ /* 0x000fe20003800000 */
[----:B------:R-:W-:Y:S02]  /*b5c0*/  VIADD R9, R5, UR52 ;  /* 0x0000003405097c36 */ /* 0x000fe40008000000 */
[----:B------:R-:W-:-:S03]  /*b5d0*/  IMAD.MOV.U32 R0, RZ, RZ, RZ ;  /* 0x000000ffff007224 */ /* 0x000fc600078e00ff */
[----:B------:R-:W-:-:S13]  /*b5e0*/  ISETP.GE.OR P6, PT, R9, UR6, !P0 ;  /* 0x0000000609007c0c */ /* 0x000fda000c7c6670 */
[----:B------:R-:W-:Y:S05]  /*b5f0*/  @P6 BRA `(.L_x_171) ;  /* 0x00000000000c6947 */ /* 0x000fea0003800000 */
[----:B------:R-:W0:Y:S02]  /*b600*/  LDC.64 R2, c[0x0][0xc58] ;  /* 0x00031600ff027b82 */ /* 0x000e240000000a00 */
[----:B0-----:R-:W-:-:S05]  /*b610*/  IMAD.WIDE R2, R9, 0x4, R2 ;  /* 0x0000000409027825 */ /* 0x001fca00078e0202 */
[----:B------:R0:W5:Y:S02]  /*b620*/  LDG.E R0, desc[UR46][R2.64] ;  /* 0x0000002e02007981 */ /* 0x000164000c1e1900 */
.L_x_171:
[----:B------:R-:W-:Y:S05]  /*b630*/  BSYNC B0 ;  /* 0x0000000000007941 */ /* 0x000fea0003800000 */
.L_x_170:
[----:B0----5:R-:W0:Y:S02]  /*b640*/  SHFL.UP PT, R2, R0, 0x1, RZ ;  /* 0x0420000000027989 */ /* 0x021e2400000e00ff */
[----:B0-----:R-:W-:-:S05]  /*b650*/  SEL R3, R2, RZ, P1 ;  /* 0x000000ff02037207 */ /* 0x001fca0000800000 */
[----:B------:R-:W-:-:S05]  /*b660*/  IMAD.IADD R3, R0, 0x1, R3 ;  /* 0x0000000100037824 */ /* 0x000fca00078e0203 */
[----:B------:R-:W0:Y:S02]  /*b670*/  SHFL.UP PT, R2, R3, 0x2, RZ ;  /* 0x0440000003027989 */ /* 0x000e2400000e00ff */
        /* <DEDUP_REMOVED lines=11> */
[----:B------:R-:W0:Y:S03]  /*b730*/  LDC R9, c[0x0][0xc10] ;  /* 0x00030400ff097b82 */ /* 0x000e260000000800 */
[----:B------:R-:W0:Y:S02]  /*b740*/  SHFL.IDX PT, R12, R2, 0x1f, 0x1f ;  /* 0x03e01f00020c7f89 */ /* 0x000e2400000e0000 */
[----:B0-----:R-:W-:-:S04]  /*b750*/  IMAD R12, R12, R9, RZ ;  /* 0x000000090c0c7224 */ /* 0x001fc800078e02ff */
[----:B------:R-:W-:-:S05]  /*b760*/  IMAD.IADD R7, R12, 0x1, R7 ;  /* 0x000000010c077824 */ /* 0x000fca00078e0207 */
[----:B------:R-:W-:-:S13]  /*b770*/  ISETP.GT.AND P6, PT, R7, R4, PT ;  /* 0x000000040700720c */ /* 0x000fda0003fc4270 */
[----:B------:R-:W-:Y:S05]  /*b780*/  @!P6 BRA `(.L_x_172) ;  /* 0xfffffffc0070e947 */ /* 0x000fea000383ffff */
[----:B------:R-:W-:-:S07]  /*b790*/  IMAD.MOV.U32 R10, RZ, RZ, R12 ;  /* 0x000000ffff0a7224 */ /* 0x000fce00078e000c */
.L_x_168:
[----:B------:R-:W-:-:S04]  /*b7a0*/  IMAD.IADD R8, R7, 0x1, -R10 ;  /* 0x0000000107087824 */ /* 0x000fc800078e0a0a */
[----:B------:R-:W-:-:S05]  /*b7b0*/  IMAD R3, R2, R9, R8 ;  /* 0x0000000902037224 */ /* 0x000fca00078e0208 */
[----:B------:R-:W-:-:S13]  /*b7c0*/  ISETP.GT.AND P0, PT, R3, R4, PT ;  /* 0x000000040300720c */ /* 0x000fda0003f04270 */
[----:B------:R-:W-:Y:S02]  /*b7d0*/  VOTEU.ANY UR5, UPT, !P0 ;  /* 0x0000000000057886 */ /* 0x000fe400040e0100 */
[----:B------:R-:W-:Y:S02]  /*b7e0*/  UPOPC UR4, UR5 ;  /* 0x00000005000472bf */ /* 0x000fe40008000000 */
[----:B------:R-:W-:-:S04]  /*b7f0*/  ISETP.NE.AND P0, PT, RZ, UR5, PT ;  /* 0x00000005ff007c0c */ /* 0x000fc8000bf05270 */
[----:B------:R-:W-:-:S05]  /*b800*/  IMAD.U32 R11, RZ, RZ, UR4 ;  /* 0x00000004ff0b7e24 */ /* 0x000fca000f8e00ff */
[----:B------:R-:W0:Y:S02]  /*b810*/  SHFL.IDX PT, R0, R0, R11, 0x1f ;  /* 0x00001f0b00007589 */ /* 0x000e2400000e0000 */
[----:B0-----:R-:W-:-:S04]  /*b820*/  IABS R7, R0 ;  /* 0x0000000000077213 */ /* 0x001fc80000000000 */
[----:B------:R-:W0:Y:S08]  /*b830*/  I2F.RP R10, R7 ;  /* 0x00000007000a7306 */ /* 0x000e300000209400 */
[----:B0-----:R-:W0:Y:S02]  /*b840*/  MUFU.RCP R10, R10 ;  /* 0x0000000a000a7308 */ /* 0x001e240000001000 */
[----:B0-----:R-:W-:-:S06]  /*b850*/  VIADD R3, R10, 0xffffffe ;  /* 0x0ffffffe0a037836 */ /* 0x001fcc0000000000 */
[----:B------:R-:W0:Y:S01]  /*b860*/  F2I.FTZ.U32.TRUNC.NTZ R3, R3 ;  /* 0x0000000300037305 */ /* 0x000e22000021f000 */
[----:B------:R-:W-:Y:S05]  /*b870*/  @!P0 BRA `(.L_x_173) ;  /* 0x00000000000c8947 */ /* 0x000fea0003800000 */
[----:B------:R-:W-:-:S06]  /*b880*/  UIADD3 UR5, UR4, -0x1, URZ ;  /* 0xffffffff04057890 */ /* 0x000fcc000fffe03f */
[----:B------:R-:W-:-:S05]  /*b890*/  IMAD.U32 R11, RZ, RZ, UR5 ;  /* 0x00000005ff0b7e24 */ /* 0x000fca000f8e00ff */
[----:B------:R1:W2:Y:S02]  /*b8a0*/  SHFL.IDX PT, R6, R2, R11, 0x1f ;  /* 0x00001f0b02067589 */ /* 0x0002a400000e0000 */
.L_x_173:
[--C-:B01----:R-:W-:Y:S01]  /*b8b0*/  IMAD.MOV R2, RZ, RZ, -R3.reuse ;  /* 0x000000ffff027224 */ /* 0x103fe200078e0a03 */
[----:B------:R-:W-:Y:S01]  /*b8c0*/  UIADD3 UR52, UR4, UR52, URZ ;  /* 0x0000003404347290 */ /* 0x000fe2000fffe03f */
[----:B--2---:R-:W-:Y:S02]  /*b8d0*/  IMAD R6, R6, R9, R8 ;  /* 0x0000000906067224 */ /* 0x004fe400078e0208 */
[----:B------:R-:W-:Y:S02]  /*b8e0*/  IMAD R9, R2, R7, RZ ;  /* 0x0000000702097224 */ /* 0x000fe400078e02ff */
[----:B------:R-:W-:Y:S01]  /*b8f0*/  IMAD.MOV.U32 R2, RZ, RZ, RZ ;  /* 0x000000ffff027224 */ /* 0x000fe200078e00ff */
[----:B------:R1:W-:Y:S03]  /*b900*/  STL [R1+0x20], R6 ;  /* 0x0000200601007387 */ /* 0x0003e60000100800 */
[----:B------:R-:W-:-:S04]  /*b910*/  IMAD.HI.U32 R2, R3, R9, R2 ;  /* 0x0000000903027227 */ /* 0x000fc800078e0002 */
[----:B------:R-:W-:Y:S01]  /*b920*/  IMAD.IADD R9, R4, 0x1, -R6 ;  /* 0x0000000104097824 */ /* 0x000fe200078e0a06 */
[----:B------:R-:W-:-:S04]  /*b930*/  IABS R4, R0 ;  /* 0x0000000000047213 */ /* 0x000fc80000000000 */
[----:B------:R-:W-:Y:S01]  /*b940*/  IABS R3, R9 ;  /* 0x0000000900037213 */ /* 0x000fe20000000000 */
[----:B------:R-:W-:-:S04]  /*b950*/  IMAD.MOV R4, RZ, RZ, -R4 ;  /* 0x000000ffff047224 */ /* 0x000fc800078e0a04 */
[----:B------:R-:W-:-:S04]  /*b960*/  IMAD.HI.U32 R2, R2, R3, RZ ;  /* 0x0000000302027227 */ /* 0x000fc800078e00ff */
[----:B------:R-:W-:Y:S01]  /*b970*/  IMAD R4, R2, R4, R3 ;  /* 0x0000000402047224 */ /* 0x000fe200078e0203 */
[----:B------:R-:W-:-:S04]  /*b980*/  LOP3.LUT R3, R9, R0, RZ, 0x3c, !PT ;  /* 0x0000000009037212 */ /* 0x000fc800078e3cff */
[----:B------:R-:W-:Y:S02]  /*b990*/  ISETP.GT.U32.AND P1, PT, R7, R4, PT ;  /* 0x000000040700720c */ /* 0x000fe40003f24070 */
[----:B------:R-:W-:-:S11]  /*b9a0*/  ISETP.GE.AND P2, PT, R3, RZ, PT ;  /* 0x000000ff0300720c */ /* 0x000fd60003f46270 */
[----:B------:R-:W-:Y:S02]  /*b9b0*/  @!P1 IMAD.IADD R4, R4, 0x1, -R7 ;  /* 0x0000000104049824 */ /* 0x000fe400078e0a07 */
[----:B------:R-:W-:Y:S01]  /*b9c0*/  @!P1 VIADD R2, R2, 0x1 ;  /* 0x0000000102029836 */ /* 0x000fe20000000000 */
[----:B------:R-:W-:Y:S02]  /*b9d0*/  ISETP.NE.AND P1, PT, R0, RZ, PT ;  /* 0x000000ff0000720c */ /* 0x000fe40003f25270 */
[----:B------:R-:W-:-:S13]  /*b9e0*/  ISETP.GE.U32.AND P0, PT, R4, R7, PT ;  /* 0x000000070400720c */ /* 0x000fda0003f06070 */
[----:B------:R-:W-:-:S04]  /*b9f0*/  @P0 VIADD R2, R2, 0x1 ;  /* 0x0000000102020836 */ /* 0x000fc80000000000 */
[----:B------:R-:W-:Y:S01]  /*ba00*/  @!P2 IMAD.MOV R2, RZ, RZ, -R2 ;  /* 0x000000ffff02a224 */ /* 0x000fe200078e0a02 */
[----:B------:R-:W-:-:S04]  /*ba10*/  @!P1 LOP3.LUT R2, RZ, R0, RZ, 0x33, !PT ;  /* 0x00000000ff029212 */ /* 0x000fc800078e33ff */
[----:B------:R-:W-:Y:S01]  /*ba20*/  R2UR UR38, R2 ;  /* 0x00000000022672ca */ /* 0x000fe200000e0000 */
[----:B------:R-:W-:-:S04]  /*ba30*/  IMAD.MOV R3, RZ, RZ, -R2 ;  /* 0x000000ffff037224 */ /* 0x000fc800078e0a02 */
[----:B------:R-:W-:-:S05]  /*ba40*/  IMAD R0, R0, R3, R9 ;  /* 0x0000000300007224 */ /* 0x000fca00078e0209 */
[----:B------:R1:W-:Y:S01]  /*ba50*/  STL [R1+0x24], R0 ;  /* 0x0000240001007387 */ /* 0x0003e20000100800 */
[----:B------:R-:W-:Y:S05]  /*ba60*/  BRA `(.L_x_174) ;  /* 0x00000000000c7947 */ /* 0x000fea0003800000 */
.L_x_169:
[----:B------:R0:W-:Y:S01]  /*ba70*/  STL [R1+0x20], R4 ;  /* 0x0000200401007387 */ /* 0x0001e20000100800 */
[----:B------:R-:W-:-:S03]  /*ba80*/  UMOV UR38, URZ ;  /* 0x0000003f00267c82 */ /* 0x000fc60008000000 */
[----:B------:R0:W-:Y:S02]  /*ba90*/  STL [R1+0x24], RZ ;  /* 0x000024ff01007387 */ /* 0x0001e40000100800 */
.L_x_174:
[----:B------:R-:W2:Y:S04]  /*baa0*/  LDL R2, [R1+0x24] ;  /* 0x0000240001027983 */ /* 0x000ea80000100800 */
[----:B0-----:R-:W3:Y:S01]  /*bab0*/  LDL R4, [R1+0x20] ;  /* 0x0000200001047983 */ /* 0x001ee20000100800 */
[----:B------:R-:W-:-:S13]  /*bac0*/  ISETP.NE.AND P0, PT, R5, RZ, PT ;  /* 0x000000ff0500720c */ /* 0x000fda0003f05270 */
[----:B------:R-:W0:Y:S01]  /*bad0*/  @!P0 S2R R3, SR_CgaCtaId ;  /* 0x0000000000038919 */ /* 0x000e220000008800 */
[----:B-1----:R-:W-:Y:S01]  /*bae0*/  @!P0 MOV R0, 0x400 ;  /* 0x0000040000008802 */ /* 0x002fe20000000f00 */
[----:B------:R-:W-:Y:S02]  /*baf0*/  IMAD.U32 R6, RZ, RZ, UR38 ;  /* 0x00000026ff067e24 */ /* 0x000fe4000f8e00ff */
[----:B------:R-:W-:Y:S01]  /*bb00*/  IMAD.U32 R7, RZ, RZ, UR52 ;  /* 0x00000034ff077e24 */ /* 0x000fe2000f8e00ff */
[----:B0-----:R-:W-:Y:S01]  /*bb10*/  @!P0 LEA R0, R3, R0, 0x18 ;  /* 0x0000000003008211 */ /* 0x001fe200078ec0ff */
[----:B--2---:R-:W-:-:S05]  /*bb20*/  IMAD.MOV.U32 R5, RZ, RZ, R2 ;  /* 0x000000ffff057224 */ /* 0x004fca00078e0002 */
[----:B---3--:R2:W-:Y:S01]  /*bb30*/  @!P0 STS.128 [R0+0x388d0], R4 ;  /* 0x0388d00400008388 */ /* 0x0085e20000000c00 */
[----:B------:R-:W-:Y:S06]  /*bb40*/  BAR.ARV 0x5, 0x180 ;  /* 0x0146000000007b1d */ /* 0x000fec0000002000 */
.L_x_167:
[----:B--2---:R-:W-:Y:S01]  /*bb50*/  IMAD.MOV.U32 R0, RZ, RZ, 0x1 ;  /* 0x00000001ff007424 */ /* 0x004fe200078e00ff */
[----:B------:R-:W-:Y:S01]  /*bb60*/  ULDC UR4, c[0x0][0xc14] ;  /* 0x0003050000047ab9 */ /* 0x000fe20000000800 */
[----:B------:R2:W-:Y:S01]  /*bb70*/  STL [R1+0x40], RZ ;  /* 0x000040ff01007387 */ /* 0x0005e20000100800 */
[----:B------:R-:W-:-:S03]  /*bb80*/  UISETP.GE.AND UP0, UPT, UR52, UR4, UPT ;  /* 0x000000043400728c */ /* 0x000fc6000bf06270 */
[----:B------:R2:W-:Y:S03]  /*bb90*/  STL [R1+0x14], R0 ;  /* 0x0000140001007387 */ /* 0x0005e60000100800 */
[----:B------:R-:W-:Y:S01]  /*bba0*/  PLOP3.LUT P0, PT, PT, PT, UP0, 0x80, 0x0 ;  /* 0x000000000000781c */ /* 0x000fe20003f0f008 */
[----:B------:R2:W-:-:S12]  /*bbb0*/  STL [R1+0xc], RZ ;  /* 0x00000cff01007387 */ /* 0x0005d80000100800 */
[----:B--2---:R-:W-:Y:S05]  /*bbc0*/  @P0 BRA `(.L_x_175) ;  /* 0x00000044003c0947 */ /* 0x004fea0003800000 */
[----:B------:R-:W0:Y:S01]  /*bbd0*/  S2R R0, SR_TID.X ;  /* 0x0000000000007919 */ /* 0x000e220000002100 */
[----:B------:R-:W-:Y:S01]  /*bbe0*/  ULDC UR50, c[0x0][0xc] ;  /* 0x0000030000327ab9 */ /* 0x000fe20000000800 */
[----:B------:R-:W-:Y:S01]  /*bbf0*/  ULOP3.LUT UR42, UR40, 0x1, URZ, 0xfc, !UPT ;  /* 0x00000001282a7892 */ /* 0x000fe2000f8efc3f */
[----:B------:R-:W2:Y:S01]  /*bc00*/  S2R R8, SR_TID.X ;  /* 0x0000000000087919 */ /* 0x000ea20000002100 */
[----:B------:R-:W-:Y:S01]  /*bc10*/  ULOP3.LUT UR51, UR40, 0x2, URZ, 0xfc, !UPT ;  /* 0x0000000228337892 */ /* 0x000fe2000f8efc3f */
[----:B------:R-:W-:Y:S01]  /*bc20*/  ULDC.64 UR54, c[0x0][0x198] ;  /* 0x0000660000367ab9 */ /* 0x000fe20000000a00 */
[----:B0-----:R-:W-:Y:S01]  /*bc30*/  LOP3.LUT R2, R0, 0x7f, RZ, 0xc0, !PT ;  /* 0x0000007f00027812 */ /* 0x001fe200078ec0ff */
[----:B--2---:R-:W-:-:S03]  /*bc40*/  IMAD.SHL.U32 R0, R8, 0x80, RZ ;  /* 0x0000008008007824 */ /* 0x004fc600078e00ff */
[----:B------:R-:W-:Y:S01]  /*bc50*/  SHF.R.U32.HI R3, RZ, 0x5, R2 ;  /* 0x00000005ff037819 */ /* 0x000fe20000011602 */
[C---:B-1----:R-:W-:Y:S01]  /*bc60*/  IMAD.SHL.U32 R4, R8.reuse, 0x10, RZ ;  /* 0x0000001008047824 */ /* 0x042fe200078e00ff */
[----:B------:R-:W-:Y:S02]  /*bc70*/  R2P PR, R8, 0x6 ;  /* 0x0000000608007804 */ /* 0x000fe40000000000 */
[----:B------:R-:W-:Y:S02]  /*bc80*/  LOP3.LUT R2, R0, 0x380, RZ, 0xc0, !PT ;  /* 0x0000038000027812 */ /* 0x000fe400078ec0ff */
        /* <DEDUP_REMOVED lines=9> */
[----:B------:R-:W-:-:S03]  /*bd20*/  IMAD.MOV.U32 R2, RZ, RZ, 0x20 ;  /* 0x00000020ff027424 */ /* 0x000fc600078e00ff */
[----:B------:R0:W-:Y:S02]  /*bd30*/  STL [R1+0x10], R0 ;  /* 0x0000100001007387 */ /* 0x0001e40000100800 */
[----:B------:R-:W-:Y:S02]  /*bd40*/  SEL R4, R2, 0xffffffe0, !P1 ;  /* 0xffffffe002047807 */ /* 0x000fe40004800000 */
[----:B------:R-:W-:Y:S04]  /*bd50*/  STL [R1], R6 ;  /* 0x0000000601007387 */ /* 0x000fe80000100800 */
[----:B------:R-:W-:Y:S01]  /*bd60*/  STL [R1+0xc], RZ ;  /* 0x00000cff01007387 */ /* 0x000fe20000100800 */
[----:B0-----:R-:W-:-:S05]  /*bd70*/  IMAD.MOV.U32 R0, RZ, RZ, 0x40 ;  /* 0x00000040ff007424 */ /* 0x001fca00078e00ff */
[----:B------:R-:W-:Y:S01]  /*bd80*/  SEL R3, R0, 0xffffffc0, !P2 ;  /* 0xffffffc000037807 */ /* 0x000fe20005000000 */
[----:B------:R-:W-:-:S04]  /*bd90*/  IMAD.MOV.U32 R0, RZ, RZ, 0x1 ;  /* 0x00000001ff007424 */ /* 0x000fc800078e00ff */
[C---:B------:R-:W-:Y:S01]  /*bda0*/  IMAD.IADD R2, R3.reuse, 0x1, R4 ;  /* 0x0000000103027824 */ /* 0x040fe200078e0204 */
[----:B------:R0:W-:Y:S04]  /*bdb0*/  STL [R1+0x14], R0 ;  /* 0x0000140001007387 */ /* 0x0001e80000100800 */
[----:B------:R1:W-:Y:S04]  /*bdc0*/  STL [R1+0x2c], R3 ;  /* 0x00002c0301007387 */ /* 0x0003e80000100800 */
[----:B------:R1:W-:Y:S01]  /*bdd0*/  STL [R1+0x30], R4 ;  /* 0x0000300401007387 */ /* 0x0003e20000100800 */
[----:B0-----:R-:W-:-:S03]  /*bde0*/  IMAD.IADD R0, R3, 0x1, R6 ;  /* 0x0000000103007824 */ /* 0x001fc600078e0206 */
[----:B------:R1:W-:Y:S04]  /*bdf0*/  STL [R1+0x40], RZ ;  /* 0x000040ff01007387 */ /* 0x0003e80000100800 */
[----:B------:R1:W-:Y:S04]  /*be00*/  STL [R1+0x34], R2 ;  /* 0x0000340201007387 */ /* 0x0003e80000100800 */
[----:B------:R1:W-:Y:S02]  /*be10*/  STL [R1+0x38], R0 ;  /* 0x0000380001007387 */ /* 0x0003e40000100800 */
.L_x_235:
[----:B------:R-:W-:Y:S01]  /*be20*/  ULDC.64 UR4, c[0x0][0xc60] ;  /* 0x0003180000047ab9 */ /* 0x000fe20000000a00 */
[----:B------:R-:W-:Y:S01]  /*be30*/  ULDC.64 UR6, c[0x0][0xa28] ;  /* 0x00028a0000067ab9 */ /* 0x000fe20000000a00 */
[----:B------:R-:W-:Y:S01]  /*be40*/  UIMAD.WIDE UR4, UR52, 0x4, UR4 ;  /* 0x00000004340478a5 */ /* 0x000fe2000f8e0204 */
[----:B------:R-:W-:Y:S01]  /*be50*/  ULDC.64 UR10, c[0x0][0xa20] ;  /* 0x00028800000a7ab9 */ /* 0x000fe20000000a00 */
[----:B------:R-:W-:Y:S01]  /*be60*/  IMAD.MOV.U32 R17, RZ, RZ, RZ ;  /* 0x000000ffff117224 */ /* 0x000fe200078e00ff */
[----:B------:R-:W-:-:S03]  /*be70*/  ULDC UR44, c[0x0][0x2e0] ;  /* 0x0000b800002c7ab9 */ /* 0x000fc60000000800 */
[----:B-1----:R-:W-:Y:S02]  /*be80*/  IMAD.U32 R2, RZ, RZ, UR4 ;  /* 0x00000004ff027e24 */ /* 0x002fe4000f8e00ff */
[----:B------:R-:W-:Y:S01]  /*be90*/  IMAD.U32 R3, RZ, RZ, UR5 ;  /* 0x00000005ff037e24 */ /* 0x000fe2000f8e00ff */
[----:B------:R-:W-:-:S04]  /*bea0*/  ULDC.64 UR4, c[0x0][0xa00] ;  /* 0x0002800000047ab9 */ /* 0x000fc80000000a00 */
[----:B--2---:R-:W2:Y:S01]  /*beb0*/  LDG.E R2, desc[UR46][R2.64] ;  /* 0x0000002e02027981 */ /* 0x004ea2000c1e1900 */
[----:B------:R-:W-:Y:S02]  /*bec0*/  UISETP.NE.U32.AND UP0, UPT, UR4, URZ, UPT ;  /* 0x0000003f0400728c */ /* 0x000fe4000bf05070 */
[----:B------:R-:W-:Y:S02]  /*bed0*/  UISETP.NE.U32.AND UP1, UPT, UR6, URZ, UPT ;  /* 0x0000003f0600728c */ /* 0x000fe4000bf25070 */
[----:B------:R-:W-:Y:S02]  /*bee0*/  UISETP.NE.AND.EX UP0, UPT, UR5, URZ, UPT, UP0 ;  /* 0x0000003f0500728c */ /* 0x000fe4000bf05300 */
[----:B------:R-:W-:-:S04]  /*bef0*/  UISETP.NE.AND.EX UP1, UPT, UR7, URZ, UPT, UP1 ;  /* 0x0000003f0700728c */ /* 0x000fc8000bf25310 */
[----:B------:R-:W-:Y:S02]  /*bf00*/  PLOP3.LUT P0, PT, PT, PT, UP0, 0x80, 0x0 ;  /* 0x000000000000781c */ /* 0x000fe40003f0f008 */
[----:B------:R-:W-:Y:S01]  /*bf10*/  PLOP3.LUT P1, PT, PT, PT, UP1, 0x80, 0x0 ;  /* 0x000000000000781c */ /* 0x000fe20003f2f018 */
[----:B------:R-:W-:Y:S01]  /*bf20*/  IMAD.MOV.U32 R4, RZ, RZ, RZ ;  /* 0x000000ffff047224 */ /* 0x000fe200078e00ff */
[----:B--2---:R-:W-:-:S13]  /*bf30*/  R2UR UR49, R2 ;  /* 0x00000000023172ca */ /* 0x004fda00000e0000 */
[----:B------:R-:W-:Y:S02]  /*bf40*/  USHF.R.S32.HI UR8, URZ, 0x1f, UR49 ;  /* 0x0000001f3f087899 */ /* 0x000fe40008011431 */
[----:B------:R-:W-:-:S04]  /*bf50*/  @UP0 ULEA UR4, UP2, UR49, UR4, 0x2 ;  /* 0x0000000431040291 */ /* 0x000fc8000f84103f */
[----:B------:R-:W-:Y:S02]  /*bf60*/  @UP0 ULEA.HI.X UR5, UR49, UR5, UR8, 0x2, UP2 ;  /* 0x0000000531050291 */ /* 0x000fe400090f1408 */
[----:B------:R-:W-:Y:S01]  /*bf70*/  UISETP.NE.U32.AND UP0, UPT, UR10, URZ, UPT ;  /* 0x0000003f0a00728c */ /* 0x000fe2000bf05070 */
[----:B------:R-:W-:-:S03]  /*bf80*/  IMAD.U32 R2, RZ, RZ, UR4 ;  /* 0x00000004ff027e24 */ /* 0x000fc6000f8e00ff */
[----:B------:R-:W-:Y:S01]  /*bf90*/  UISETP.NE.AND.EX UP0, UPT, UR11, URZ, UPT, UP0 ;  /* 0x0000003f0b00728c */ /* 0x000fe2000bf05300 */
[----:B------:R-:W-:Y:S01]  /*bfa0*/  IMAD.U32 R3, RZ, RZ, UR5 ;  /* 0x00000005ff037e24 */ /* 0x000fe2000f8e00ff */
[----:B------:R-:W-:Y:S02]  /*bfb0*/  @UP1 ULEA UR4, UP2, UR49, UR6, 0x2 ;  /* 0x0000000631041291 */ /* 0x000fe4000f84103f */
[----:B------:R-:W-:Y:S02]  /*bfc0*/  USHF.L.U32 UR45, UR49, 0x2, URZ ;  /* 0x00000002312d7899 */ /* 0x000fe4000800063f */
[----:B------:R-:W-:Y:S02]  /*bfd0*/  @UP1 ULEA.HI.X UR5, UR49, UR7, UR8, 0x2, UP2 ;  /* 0x0000000731051291 */ /* 0x000fe400090f1408 */
[----:B------:R-:W-:Y:S01]  /*bfe0*/  USHF.L.U64.HI UR48, UR49, 0x2, UR8 ;  /* 0x0000000231307899 */ /* 0x000fe20008010208 */
[----:B------:R-:W-:Y:S01]  /*bff0*/  PLOP3.LUT P2, PT, PT, PT, UP0, 0x80, 0x0 ;  /* 0x000000000000781c */ /* 0x000fe20003f4f008 */
[----:B0-----:R0:W5:Y:S01]  /*c000*/  @P0 LDG.E R17, desc[UR46][R2.64] ;  /* 0x0000002e02110981 */ /* 0x001162000c1e1900 */
[----:B------:R-:W-:Y:S01]  /*c010*/  @UP0 UIADD3 UR6, UP3, UR45, UR10, URZ ;  /* 0x0000000a2d060290 */ /* 0x000fe2000ff7e03f */
[----:B------:R-:W-:-:S03]  /*c020*/  ULDC.64 UR8, c[0x0][0xa08] ;  /* 0x0002820000087ab9 */ /* 0x000fc60000000a00 */
[----:B------:R-:W-:Y:S01]  /*c030*/  @UP0 UIADD3.X UR7, UR48, UR11, URZ, UP3, !UPT ;  /* 0x0000000b30070290 */ /* 0x000fe20009ffe43f */
[----:B------:R-:W-:Y:S01]  /*c040*/  ISETP.NE.U32.AND P0, PT, RZ, UR8, PT ;  /* 0x00000008ff007c0c */ /* 0x000fe2000bf05070 */
[----:B------:R-:W-:Y:S01]  /*c050*/  UIADD3 UR8, UP0, UR45, UR8, URZ ;  /* 0x000000082d087290 */ /* 0x000fe2000ff1e03f */
[----:B0-----:R-:W-:Y:S02]  /*c060*/  IMAD.U32 R2, RZ, RZ, UR4 ;  /* 0x00000004ff027e24 */ /* 0x001fe4000f8e00ff */
[----:B------:R-:W-:Y:S01]  /*c070*/  IMAD.U32 R3, RZ, RZ, UR5 ;  /* 0x00000005ff037e24 */ /* 0x000fe2000f8e00ff */
[----:B------:R-:W-:Y:S01]  /*c080*/  ISETP.NE.AND.EX P0, PT, RZ, UR9, PT, P0 ;  /* 0x00000009ff007c0c */ /* 0x000fe2000bf05300 */
[----:B------:R-:W-:-:S03]  /*c090*/  UIADD3.X UR4, UR48, UR9, URZ, UP0, !UPT ;  /* 0x0000000930047290 */ /* 0x000fc600087fe43f */
[----:B------:R0:W2:Y:S02]  /*c0a0*/  @P1 LDG.E R0, desc[UR46][R2.64] ;  /* 0x0000002e02001981 */ /* 0x0000a4000c1e1900 */
[----:B0-----:R-:W-:Y:S02]  /*c0b0*/  IMAD.U32 R2, RZ, RZ, UR6 ;  /* 0x00000006ff027e24 */ /* 0x001fe4000f8e00ff */
[----:B------:R-:W-:-:S05]  /*c0c0*/  IMAD.U32 R3, RZ, RZ, UR7 ;  /* 0x00000007ff037e24 */ /* 0x000fca000f8e00ff */
[----:B------:R0:W3:Y:S02]  /*c0d0*/  @P2 LDG.E R5, desc[UR46][R2.64] ;  /* 0x0000002e02052981 */ /* 0x0000e4000c1e1900 */
[----:B0-----:R-:W-:Y:S02]  /*c0e0*/  IMAD.U32 R2, RZ, RZ, UR8 ;  /* 0x00000008ff027e24 */ /* 0x001fe4000f8e00ff */
[----:B------:R-:W-:Y:S01]  /*c0f0*/  IMAD.U32 R3, RZ, RZ, UR4 ;  /* 0x00000004ff037e24 */ /* 0x000fe2000f8e00ff */
[----:B------:R-:W-:-:S04]  /*c100*/  ULDC.64 UR4, c[0x0][0x3f8] ;  /* 0x0000fe0000047ab9 */ /* 0x000fc80000000a00 */
[----:B------:R0:W5:Y:S01]  /*c110*/  @P0 LDG.E R4, desc[UR46][R2.64] ;  /* 0x0000002e02040981 */ /* 0x000162000c1e1900 */
[----:B------:R-:W-:-:S03]  /*c120*/  UISETP.NE.U32.AND UP0, UPT, UR4, URZ, UPT ;  /* 0x0000003f0400728c */ /* 0x000fc6000bf05070 */
[----:B------:R-:W-:Y:S01]  /*c130*/  UMOV UR4, URZ ;  /* 0x0000003f00047c82 */ /* 0x000fe20008000000 */
[----:B------:R-:W-:-:S03]  /*c140*/  UISETP.NE.AND.EX UP0, UPT, UR5, URZ, UPT, UP0 ;  /* 0x0000003f0500728c */ /* 0x000fc6000bf05300 */
[----:B------:R-:W-:Y:S02]  /*c150*/  ULDC UR5, c[0x0][0x404] ;  /* 0x0001010000057ab9 */ /* 0x000fe40000000800 */
[----:B------:R-:W-:-:S04]  /*c160*/  USEL UR5, UR5, 0x1, UP0 ;  /* 0x0000000105057887 */ /* 0x000fc80008000000 */
[----:B------:R-:W-:Y:S01]  /*c170*/  UIMAD UR44, UR5, UR44, URZ ;  /* 0x0000002c052c72a4 */ /* 0x000fe2000f8e023f */
[----:B--2---:R-:W-:-:S06]  /*c180*/  @P1 R2UR UR4, R0 ;  /* 0x00000000000412ca */ /* 0x004fcc00000e0000 */
[----:B---3--:R-:W-:Y:S01]  /*c190*/  @P2 R2UR UR44, R5 ;  /* 0x00000000052c22ca */ /* 0x008fe200000e0000 */
[----:B0-----:R-:W-:-:S14]  /*c1a0*/  @P2 BRA `(.L_x_176) ;  /* 0x0000000000182947 */ /* 0x001fdc0003800000 */
[----:B------:R-:W-:Y:S05]  /*c1b0*/  @!P0 BRA `(.L_x_176) ;  /* 0x0000000000148947 */ /* 0x000fea0003800000 */
[----:B------:R-:W2:Y:S04]  /*c1c0*/  LDG.E R5, desc[UR46][R2.64] ;  /* 0x0000002e02057981 */ /* 0x000ea8000c1e1900 */
[----:B------:R-:W3:Y:S01]  /*c1d0*/  LDG.E R0, desc[UR46][R2.64+0x4] ;  /* 0x0000042e02007981 */ /* 0x000ee2000c1e1900 */
[----:B--2---:R-:W-:Y:S02]  /*c1e0*/  R2UR UR5, R5 ;  /* 0x00000000050572ca */ /* 0x004fe400000e0000 */
[----:B---3--:R-:W-:-:S13]  /*c1f0*/  R2UR UR44, R0 ;  /* 0x00000000002c72ca */ /* 0x008fda00000e0000 */
[----:B------:R-:W-:-:S12]  /*c200*/  UIADD3 UR44, -UR5, UR44, URZ ;  /* 0x0000002c052c7290 */ /* 0x000fd8000fffe13f */
.L_x_176:
[----:B-----5:R-:W-:Y:S01]  /*c210*/  VIADD R0, R4, UR4 ;  /* 0x0000000404007c36 */ /* 0x020fe20008000000 */
[----:B------:R-:W-:Y:S01]  /*c220*/  UIADD3 UR44, -UR4, UR44, URZ ;  /* 0x0000002c042c7290 */ /* 0x000fe2000fffe13f */
[----:B------:R-:W-:Y:S03]  /*c230*/  BSSY B6, `(.L_x_177) ;  /* 0x0000345000067945 */ /* 0x000fe60003800000 */
[----:B------:R0:W-:Y:S01]  /*c240*/  STL [R1+0x28], R0 ;  /* 0x0000280001007387 */ /* 0x0001e20000100800 */
[----:B------:R-:W-:Y:S02]  /*c250*/  UIADD3 UR43, UR44, 0x7f, URZ ;  /* 0x0000007f2c2b7890 */ /* 0x000fe4000fffe03f */
[----:B------:R-:W-:Y:S02]  /*c260*/  ISETP.LT.AND P0, PT, RZ, UR44, PT ;  /* 0x0000002cff007c0c */ /* 0x000fe4000bf01270 */
[----:B------:R-:W-:-:S04]  /*c270*/  USHF.R.S32.HI UR5, URZ, 0x1f, UR43 ;  /* 0x0000001f3f057899 */ /* 0x000fc8000801142b */
[----:B------:R-:W-:-:S07]  /*c280*/  ULEA.HI UR43, UR5, UR43, URZ, 0x7 ;  /* 0x0000002b052b7291 */ /* 0x000fce000f8f383f */
[----:B0-----:R-:W-:Y:S05]  /*c290*/  @P0 BRA `(.L_x_178) ;  /* 0x0000000000480947 */ /* 0x001fea0003800000 */
[----:B------:R-:W0:Y:S02]  /*c2a0*/  S2R R0, SR_TID.X ;  /* 0x0000000000007919 */ /* 0x000e240000002100 */
[----:B0-----:R-:W-:-:S04]  /*c2b0*/  LOP3.LUT R0, R0, 0x7f, RZ, 0xc0, !PT ;  /* 0x0000007f00007812 */ /* 0x001fc800078ec0ff */
[----:B------:R-:W-:-:S13]  /*c2c0*/  ISETP.NE.AND P0, PT, R0, RZ, PT ;  /* 0x000000ff0000720c */ /* 0x000fda0003f05270 */
[----:B------:R-:W-:Y:S05]  /*c2d0*/  @P0 BRA `(.L_x_179) ;  /* 0x0000003000e80947 */ /* 0x000fea0003800000 */
[----:B------:R-:W0:Y:S01]  /*c2e0*/  S2R R5, SR_LANEID ;  /* 0x0000000000057919 */ /* 0x000e220000000000 */
[----:B------:R-:W-:Y:S01]  /*c2f0*/  VOTEU.ANY UR4, UPT, PT ;  /* 0x0000000000047886 */ /* 0x000fe200038e0100 */
[----:B------:R-:W1:Y:S01]  /*c300*/  LDC.64 R2, c[0x0][0xc38] ;  /* 0x00030e00ff027b82 */ /* 0x000e620000000a00 */
[----:B------:R-:W0:Y:S02]  /*c310*/  FLO.U32 R0, UR4 ;  /* 0x0000000400007d00 */ /* 0x000e2400080e0000 */
[----:B0-----:R-:W-:-:S06]  /*c320*/  ISETP.EQ.U32.AND P0, PT, R0, R5, PT ;  /* 0x000000050000720c */ /* 0x001fcc0003f02070 */
[----:B------:R-:W1:Y:S07]  /*c330*/  POPC R5, UR4 ;  /* 0x0000000400057d09 */ /* 0x000e6e0008000000 */
[----:B-1----:R-:W2:Y:S01]  /*c340*/  @P0 ATOMG.E.ADD.STRONG.GPU PT, R3, desc[UR46][R2.64], R5 ;  /* 0x00000005020309a8 */ /* 0x002ea200081ee1ee */
[----:B------:R-:W0:Y:S02]  /*c350*/  S2R R4, SR_LTMASK ;  /* 0x0000000000047919 */ /* 0x000e240000003900 */
[----:B0-----:R-:W-:-:S04]  /*c360*/  LOP3.LUT R4, R4, UR4, RZ, 0xc0, !PT ;  /* 0x0000000404047c12 */ /* 0x001fc8000f8ec0ff */
[----:B------:R-:W0:Y:S01]  /*c370*/  POPC R7, R4 ;  /* 0x0000000400077309 */ /* 0x000e220000000000 */
[----:B--2---:R-:W0:Y:S02]  /*c380*/  SHFL.IDX PT, R0, R3, R0, 0x1f ;  /* 0x00001f0003007589 */ /* 0x004e2400000e0000 */
[----:B0-----:R-:W-:-:S05]  /*c390*/  IADD3 R0, R0, UR50, R7 ;  /* 0x0000003200007c10 */ /* 0x001fca000fffe007 */
[----:B------:R2:W-:Y:S01]  /*c3a0*/  STL [R1+0x20], R0 ;  /* 0x0000200001007387 */ /* 0x0005e20000100800 */
[----:B------:R-:W-:Y:S05]  /*c3b0*/  BRA `(.L_x_179) ;  /* 0x0000003000b07947 */ /* 0x000fea0003800000 */
.L_x_178:
[----:B------:R-:W0:Y:S01]  /*c3c0*/  S2UR UR4, SR_CgaCtaId ;  /* 0x00000000000479c3 */ /* 0x000e220000008800 */
[----:B------:R-:W-:Y:S02]  /*c3d0*/  UMOV UR41, 0x400 ;  /* 0x0000040000297882 */ /* 0x000fe40000000000 */
[----:B0-----:R-:W-:-:S04]  /*c3e0*/  ULEA UR41, UR4, UR41, 0x18 ;  /* 0x0000002904297291 */ /* 0x001fc8000f8ec03f */
[----:B------:R-:W-:-:S04]  /*c3f0*/  UIADD3 UR4, UR41, 0x28400, URZ ;  /* 0x0002840029047890 */ /* 0x000fc8000fffe03f */
[----:B------:R-:W-:-:S06]  /*c400*/  ULOP3.LUT UP0, URZ, UR4, 0x3ff, URZ, 0xc0, !UPT ;  /* 0x000003ff043f7892 */ /* 0x000fcc000f80c03f */
[----:B------:R-:W-:-:S13]  /*c410*/  PLOP3.LUT P0, PT, PT, PT, UP0, 0x80, 0x0 ;  /* 0x000000000000781c */ /* 0x000fda0003f0f008 */
[----:B------:R-:W-:Y:S05]  /*c420*/  @!P0 BRA `(.L_x_180) ;  /* 0x0000000000408947 */ /* 0x000fea0003800000 */
[----:B------:R-:W-:Y:S01]  /*c430*/  MOV R2, 0x0 ;  /* 0x0000000000027802 */ /* 0x000fe20000000f00 */
[----:B------:R-:W-:Y:S01]  /*c440*/  ULDC.64 UR6, c[0x4][0x198] ;  /* 0x0100660000067ab9 */ /* 0x000fe20000000a00 */
[----:B------:R-:W-:Y:S01]  /*c450*/  ULDC.64 UR8, c[0x4][0x1a0] ;  /* 0x0100680000087ab9 */ /* 0x000fe20000000a00 */
[----:B------:R-:W-:Y:S01]  /*c460*/  ULDC.64 UR4, c[0x4][0xe8] ;  /* 0x01003a0000047ab9 */ /* 0x000fe20000000a00 */
[----:B------:R-:W-:Y:S02]  /*c470*/  IMAD.U32 R4, RZ, RZ, UR6 ;  /* 0x00000006ff047e24 */ /* 0x000fe4000f8e00ff */
[----:B------:R-:W0:Y:S01]  /*c480*/  LDC.64 R2, c[0x4][R2] ;  /* 0x0100000002027b82 */ /* 0x000e220000000a00 */
        /* <DEDUP_REMOVED lines=9> */
[----:B0-----:R-:W-:Y:S05]  /*c520*/  CALL.ABS.NOINC R2 ;  /* 0x0000000002007343 */ /* 0x001fea0003c00000 */
.L_x_180:
[----:B------:R-:W2:Y:S01]  /*c530*/  LDL.LU R2, [R1+0x3c] ;  /* 0x00003c0001027983 */ /* 0x000ea20000300800 */
[----:B------:R-:W-:-:S06]  /*c540*/  UIADD3 UR4, UR41, 0x10400, URZ ;  /* 0x0001040029047890 */ /* 0x000fcc000fffe03f */
[----:B------:R-:W-:-:S05]  /*c550*/  IMAD.U32 R16, RZ, RZ, UR4 ;  /* 0x00000004ff107e24 */ /* 0x000fca000f8e00ff */
[----:B------:R-:W-:Y:S02]  /*c560*/  LOP3.LUT P0, RZ, R16, 0x3ff, RZ, 0xc0, !PT ;  /* 0x000003ff10ff7812 */ /* 0x000fe4000780c0ff */
[----:B--2---:R-:W-:-:S11]  /*c570*/  LOP3.LUT R2, R2, 0xfffffffe, RZ, 0xc0, !PT ;  /* 0xfffffffe02027812 */ /* 0x004fd600078ec0ff */
[----:B------:R-:W-:-:S05]  /*c580*/  @P0 LOP3.LUT R2, R2, 0x1, RZ, 0xfc, !PT ;  /* 0x0000000102020812 */ /* 0x000fca00078efcff */
[----:B------:R0:W-:Y:S01]  /*c590*/  STL [R1+0x3c], R2 ;  /* 0x00003c0201007387 */ /* 0x0001e20000100800 */
[----:B------:R-:W-:Y:S05]  /*c5a0*/  @!P0 BRA `(.L_x_181) ;  /* 0x0000000000408947 */ /* 0x000fea0003800000 */
[----:B0-----:R-:W-:Y:S01]  /*c5b0*/  MOV R2, 0x0 ;  /* 0x0000000000027802 */ /* 0x001fe20000000f00 */
        /* <DEDUP_REMOVED lines=15> */
.L_x_181:
[----:B------:R-:W-:-:S04]  /*c6b0*/  IMAD.U32 R18, RZ, RZ, UR41 ;  /* 0x00000029ff127e24 */ /* 0x000fc8000f8e00ff */
[----:B------:R-:W-:-:S05]  /*c6c0*/  VIADD R0, R18, 0x400 ;  /* 0x0000040012007836 */ /* 0x000fca0000000000 */
[----:B------:R-:W-:-:S13]  /*c6d0*/  LOP3.LUT P0, RZ, R0, 0x3ff, RZ, 0xc0, !PT ;  /* 0x000003ff00ff7812 */ /* 0x000fda000780c0ff */
        /* <DEDUP_REMOVED lines=17> */
.L_x_182:
        /* <DEDUP_REMOVED lines=18> */
.L_x_183:
[----:B------:R-:W1:Y:S01]  /*c910*/  LDC R0, c[0x0][0x428] ;  /* 0x00010a00ff007b82 */ /* 0x000e620000000800 */
[----:B------:R-:W-:Y:S01]  /*c920*/  ULDC.64 UR4, c[0x0][0x9f8] ;  /* 0x00027e0000047ab9 */ /* 0x000fe20000000a00 */
[----:B------:R-:W-:Y:S01]  /*c930*/  IMAD.U32 R3, RZ, RZ, UR38 ;  /* 0x00000026ff037e24 */ /* 0x000fe2000f8e00ff */
[----:B------:R-:W2:Y:S01]  /*c940*/  LDL.LU R19, [R1+0x24] ;  /* 0x0000240001137983 */ /* 0x000ea20000300800 */
[----:B------:R-:W-:Y:S01]  /*c950*/  UISETP.NE.U32.AND UP0, UPT, UR4, URZ, UPT ;  /* 0x0000003f0400728c */ /* 0x000fe2000bf05070 */
[----:B------:R-:W-:Y:S01]  /*c960*/  IMAD.U32 R10, RZ, RZ, UR49 ;  /* 0x00000031ff0a7e24 */ /* 0x000fe2000f8e00ff */
[----:B------:R-:W-:Y:S01]  /*c970*/  ULDC.64 UR10, c[0x0][0xa08] ;  /* 0x00028200000a7ab9 */ /* 0x000fe20000000a00 */
[----:B------:R-:W3:Y:S01]  /*c980*/  S2R R4, SR_TID.X ;  /* 0x0000000000047919 */ /* 0x000ee20000002100 */
[----:B------:R-:W-:-:S06]  /*c990*/  UISETP.NE.AND.EX UP0, UPT, UR5, URZ, UPT, UP0 ;  /* 0x0000003f0500728c */ /* 0x000fcc000bf05300 */
[----:B------:R-:W-:-:S05]  /*c9a0*/  PLOP3.LUT P1, PT, PT, PT, UP0, 0x80, 0x0 ;  /* 0x000000000000781c */ /* 0x000fca0003f2f008 */
[----:B------:R-:W-:-:S04]  /*c9b0*/  @UP0 UIADD3 UR4, UP1, UR45, UR4, URZ ;  /* 0x000000042d040290 */ /* 0x000fc8000ff3e03f */
[----:B------:R-:W-:Y:S01]  /*c9c0*/  @UP0 UIADD3.X UR5, UR48, UR5, URZ, UP1, !UPT ;  /* 0x0000000530050290 */ /* 0x000fe20008ffe43f */
[----:B-1----:R-:W-:-:S13]  /*c9d0*/  ISETP.NE.AND P0, PT, R0, 0x1, PT ;  /* 0x000000010000780c */ /* 0x002fda0003f05270 */
[----:B0-----:R-:W0:Y:S01]  /*c9e0*/  @P0 LDC R2, c[0x0][0x42c] ;  /* 0x00010b00ff020b82 */ /* 0x001e220000000800 */
[----:B---3--:R-:W-:-:S07]  /*c9f0*/  LOP3.LUT R16, R4, 0x7f, RZ, 0xc0, !PT ;  /* 0x0000007f04107812 */ /* 0x008fce00078ec0ff */
[----:B------:R-:W1:Y:S01]  /*ca00*/  @P0 LDC R0, c[0x0][0x430] ;  /* 0x00010c00ff000b82 */ /* 0x000e620000000800 */
[----:B0-----:R-:W-:-:S05]  /*ca10*/  @P0 IMAD.HI.U32 R2, R2, UR38, RZ ;  /* 0x0000002602020c27 */ /* 0x001fca000f8e00ff */
[----:B-1----:R-:W-:Y:S01]  /*ca20*/  @P0 SHF.R.U32.HI R3, RZ, R0, R2 ;  /* 0x00000000ff030219 */ /* 0x002fe20000011602 */
[----:B------:R-:W-:-:S04]  /*ca30*/  IMAD.U32 R2, RZ, RZ, UR4 ;  /* 0x00000004ff027e24 */ /* 0x000fc8000f8e00ff */
[----:B------:R0:W-:Y:S02]  /*ca40*/  STL [R1+0x8], R3 ;  /* 0x0000080301007387 */ /* 0x0001e40000100800 */
[----:B0-----:R-:W-:Y:S01]  /*ca50*/  IMAD.U32 R3, RZ, RZ, UR5 ;  /* 0x00000005ff037e24 */ /* 0x001fe2000f8e00ff */
[----:B------:R-:W-:-:S04]  /*ca60*/  ULDC.64 UR4, c[0x0][0xa00] ;  /* 0x0002800000047ab9 */ /* 0x000fc80000000a00 */
[----:B------:R0:W3:Y:S01]  /*ca70*/  @P1 LDG.E R10, desc[UR46][R2.64] ;  /* 0x0000002e020a1981 */ /* 0x0000e2000c1e1900 */
[----:B------:R-:W-:Y:S01]  /*ca80*/  ISETP.NE.AND P1, PT, R16, RZ, PT ;  /* 0x000000ff1000720c */ /* 0x000fe20003f25270 */
[----:B------:R-:W-:Y:S01]  /*ca90*/  UMOV UR36, URZ ;  /* 0x0000003f00247c82 */ /* 0x000fe20008000000 */
[----:B------:R-:W-:Y:S01]  /*caa0*/  ISETP.NE.U32.AND P0, PT, RZ, UR4, PT ;  /* 0x00000004ff007c0c */ /* 0x000fe2000bf05070 */
[----:B------:R-:W-:Y:S01]  /*cab0*/  UMOV UR4, 0x80 ;  /* 0x0000008000047882 */ /* 0x000fe20000000000 */
[----:B------:R-:W-:Y:S01]  /*cac0*/  UMOV UR6, UR38 ;  /* 0x0000002600067c82 */ /* 0x000fe20008000000 */
[----:B------:R-:W-:Y:S02]  /*cad0*/  SHF.R.U32.HI R4, RZ, 0x5, R4 ;  /* 0x00000005ff047819 */ /* 0x000fe40000011604 */
[----:B------:R-:W-:Y:S01]  /*cae0*/  ISETP.NE.AND.EX P0, PT, RZ, UR5, PT, P0 ;  /* 0x00000005ff007c0c */ /* 0x000fe2000bf05300 */
[----:B0-----:R-:W0:Y:S01]  /*caf0*/  LDC.64 R2, c[0x0][0x3f8] ;  /* 0x0000fe00ff027b82 */ /* 0x001e220000000a00 */
[----:B------:R-:W-:-:S02]  /*cb00*/  LOP3.LUT R4, R4, 0x3, RZ, 0xc0, !PT ;  /* 0x0000000304047812 */ /* 0x000fc400078ec0ff */
[----:B------:R-:W-:Y:S02]  /*cb10*/  SEL R8, RZ, UR49, P0 ;  /* 0x00000031ff087c07 */ /* 0x000fe40008000000 */
[----:B------:R-:W-:Y:S02]  /*cb20*/  VOTEU.ALL UP1, P1 ;  /* 0x00000000003f7886 */ /* 0x000fe40000820000 */
[----:B------:R-:W-:-:S03]  /*cb30*/  R2UR UR39, R8 ;  /* 0x00000000082772ca */ /* 0x000fc600000e0000 */
[----:B------:R-:W-:-:S04]  /*cb40*/  @!UP1 UIADD3 UR8, UP0, UR54, 0x270, URZ ;  /* 0x0000027036089890 */ /* 0x000fc8000ff1e03f */
[----:B------:R-:W-:-:S06]  /*cb50*/  @!UP1 UIADD3.X UR9, URZ, UR55, URZ, UP0, !UPT ;  /* 0x000000373f099290 */ /* 0x000fcc00087fe43f */
[----:B------:R-:W-:Y:S01]  /*cb60*/  UMOV UR7, UR39 ;  /* 0x0000002700077c82 */ /* 0x000fe20008000000 */
[----:B0-----:R-:W-:Y:S01]  /*cb70*/  LOP3.LUT P0, RZ, R2, UR10, RZ, 0xfc, !PT ;  /* 0x0000000a02ff7c12 */ /* 0x001fe2000f80fcff */
[----:B------:R-:W-:-:S03]  /*cb80*/  UMOV UR10, 0xffffffff ;  /* 0xffffffff000a7882 */ /* 0x000fc60000000000 */
[----:B------:R-:W-:Y:S01]  /*cb90*/  LOP3.LUT P0, RZ, R3, UR11, RZ, 0xfc, P0 ;  /* 0x0000000b03ff7c12 */ /* 0x000fe2000800fcff */
[----:B--2---:R-:W-:-:S05]  /*cba0*/  IMAD R5, R19, 0x80, R17 ;  /* 0x0000008013057824 */ /* 0x004fca00078e0211 */
[----:B------:R-:W-:-:S13]  /*cbb0*/  R2UR UR37, R5 ;  /* 0x00000000052572ca */ /* 0x000fda00000e0000 */
[----:B------:R-:W-:Y:S01]  /*cbc0*/  UMOV UR5, UR37 ;  /* 0x0000002500057c82 */ /* 0x000fe20008000000 */
[----:B------:R0:W-:Y:S01]  /*cbd0*/  @!UP1 UTMAPF.L2.4D [UR36], [UR8] ;  /* 0x00000024080095b8 */ /* 0x0001e20008018000 */
[----:B------:R0:W-:Y:S01]  /*cbe0*/  @!UP1 UTMAPF.L2.4D [UR4], [UR8] ;  /* 0x00000004080095b8 */ /* 0x0001e20008018000 */
[----:B---3--:R-:W-:Y:S01]  /*cbf0*/  SHF.R.S32.HI R19, RZ, 0x1f, R10 ;  /* 0x0000001fff137819 */ /* 0x008fe2000001140a */
[----:B------:R0:W-:Y:S01]  /*cc00*/  STL [R1+0x18], R10 ;  /* 0x0000180a01007387 */ /* 0x0001e20000100800 */
[----:B------:R-:W-:-:S03]  /*cc10*/  SEL R0, R10, RZ, !P0 ;  /* 0x000000ff0a007207 */ /* 0x000fc60004000000 */
[----:B------:R0:W-:Y:S01]  /*cc20*/  STL [R1+0x24], R19 ;  /* 0x0000241301007387 */ /* 0x0001e20000100800 */
[----:B------:R-:W-:Y:S05]  /*cc30*/  BRA.DIV UR10, `(.L_x_184) ;  /* 0x0000003a0a9c7947 */ /* 0x000fea000b800000 */
[----:B------:R1:W2:Y:S02]  /*cc40*/  SHFL.IDX PT, R14, R4, RZ, 0x1f ;  /* 0x00001fff040e7589 */ /* 0x0002a400000e0000 */
.L_x_254:
[----:B--2---:R-:W-:Y:S02]  /*cc50*/  ISETP.NE.AND P0, PT, R14, RZ, PT ;  /* 0x000000ff0e00720c */ /* 0x004fe40003f05270 */
[----:B------:R-:W-:-:S11]  /*cc60*/  PLOP3.LUT P6, PT, PT, PT, PT, 0x8, 0x0 ;  /* 0x000000000000781c */ /* 0x000fd60003fce170 */
[----:B------:R-:W-:Y:S05]  /*cc70*/  @P0 BRA `(.L_x_185) ;  /* 0x0000000400dc0947 */ /* 0x000fea0003800000 */
[----:B0-----:R-:W-:-:S06]  /*cc80*/  ULEA.HI.SX32 UR4, UR43, 0xffffffff, 0x19 ;  /* 0xffffffff2b047891 */ /* 0x001fcc000f8fca3f */
[----:B-1----:R-:W-:Y:S01]  /*cc90*/  IMAD.U32 R4, RZ, RZ, UR4 ;  /* 0x00000004ff047e24 */ /* 0x002fe2000f8e00ff */
[----:B------:R-:W-:-:S03]  /*cca0*/  UMOV UR4, 0xffffffff ;  /* 0xffffffff00047882 */ /* 0x000fc60000000000 */
[----:B------:R-:W-:Y:S05]  /*ccb0*/  BRA.DIV UR4, `(.L_x_186) ;  /* 0x0000003a049c7947 */ /* 0x000fea000b800000 */
[----:B------:R-:W-:-:S13]  /*ccc0*/  ELECT P6, URZ, PT ;  /* 0x00000000003f782f */ /* 0x000fda00038c0000 */
.L_x_257:
[----:B------:R-:W-:Y:S05]  /*ccd0*/  @!P6 BRA `(.L_x_187) ;  /* 0x000000040064e947 */ /* 0x000fea0003800000 */
[----:B------:R-:W-:-:S04]  /*cce0*/  ISETP.NE.U32.AND P0, PT, R2, RZ, PT ;  /* 0x000000ff0200720c */ /* 0x000fc80003f05070 */
[----:B------:R-:W-:-:S13]  /*ccf0*/  ISETP.NE.AND.EX P0, PT, R3, RZ, PT, P0 ;  /* 0x000000ff0300720c */ /* 0x000fda0003f05300 */
[----:B------:R-:W-:Y:S05]  /*cd00*/  @!P0 BRA `(.L_x_188) ;  /* 0x0000000000488947 */ /* 0x000fea0003800000 */
[----:B------:R-:W0:Y:S01]  /*cd10*/  LDC R9, c[0x0][0x41c] ;  /* 0x00010700ff097b82 */ /* 0x000e220000000800 */
[----:B------:R-:W-:Y:S01]  /*cd20*/  IMAD.MOV.U32 R0, RZ, RZ, R4 ;  /* 0x000000ffff007224 */ /* 0x000fe200078e0004 */
[----:B------:R-:W-:Y:S01]  /*cd30*/  ULDC.64 UR4, c[0x0][0x408] ;  /* 0x0001020000047ab9 */ /* 0x000fe20000000a00 */
[----:B0-----:R-:W-:-:S13]  /*cd40*/  ISETP.NE.AND P0, PT, R9, 0x1, PT ;  /* 0x000000010900780c */ /* 0x001fda0003f05270 */
[----:B------:R-:W0:Y:S02]  /*cd50*/  @P0 LDC.64 R6, c[0x0][0x420] ;  /* 0x00010800ff060b82 */ /* 0x000e240000000a00 */
[----:B0-----:R-:W-:-:S05]  /*cd60*/  @P0 IMAD.HI.U32 R6, R4, R6, RZ ;  /* 0x0000000604060227 */ /* 0x001fca00078e00ff */
[----:B------:R-:W-:-:S04]  /*cd70*/  @P0 SHF.R.U32.HI R0, RZ, R7, R6 ;  /* 0x00000007ff000219 */ /* 0x000fc80000011606 */
[--C-:B------:R-:W-:Y:S01]  /*cd80*/  SHF.R.S32.HI R7, RZ, 0x1f, R0.reuse ;  /* 0x0000001fff077819 */ /* 0x100fe20000011400 */
[----:B------:R-:W-:-:S04]  /*cd90*/  IMAD.MOV R6, RZ, RZ, -R0 ;  /* 0x000000ffff067224 */ /* 0x000fc800078e0a00 */
[----:B------:R-:W-:Y:S02]  /*cda0*/  IMAD R4, R9, R6, R4 ;  /* 0x0000000609047224 */ /* 0x000fe400078e0204 */
[----:B------:R-:W-:Y:S02]  /*cdb0*/  IMAD R9, R19, UR4, RZ ;  /* 0x0000000413097c24 */ /* 0x000fe4000f8e02ff */
[----:B------:R-:W-:Y:S02]  /*cdc0*/  IMAD.MOV.U32 R6, RZ, RZ, R0 ;  /* 0x000000ffff067224 */ /* 0x000fe400078e0000 */
[C---:B------:R-:W-:Y:S02]  /*cdd0*/  IMAD R0, R10.reuse, UR5, R9 ;  /* 0x000000050a007c24 */ /* 0x040fe4000f8e0209 */
[----:B------:R-:W-:-:S04]  /*cde0*/  IMAD.WIDE.U32 R6, R10, UR4, R6 ;  /* 0x000000040a067c25 */ /* 0x000fc8000f8e0006 */
[----:B------:R-:W-:Y:S01]  /*cdf0*/  IMAD.IADD R0, R7, 0x1, R0 ;  /* 0x0000000107007824 */ /* 0x000fe200078e0200 */
[----:B------:R-:W-:-:S04]  /*ce00*/  LEA R2, P0, R6, R2, 0x2 ;  /* 0x0000000206027211 */ /* 0x000fc800078010ff */
[----:B------:R-:W-:-:S05]  /*ce10*/  LEA.HI.X R3, R6, R3, R0, 0x2, P0 ;  /* 0x0000000306037211 */ /* 0x000fca00000f1400 */
[----:B------:R0:W5:Y:S04]  /*ce20*/  LDG.E R0, desc[UR46][R2.64] ;  /* 0x0000002e02007981 */ /* 0x000168000c1e1900 */
.L_x_188:
[----:B0-----:R-:W2:Y:S04]  /*ce30*/  LDL R3, [R1+0xc] ;  /* 0x00000c0001037983 */ /* 0x001ea80000100800 */
[----:B------:R-:W3:Y:S01]  /*ce40*/  LDL R2, [R1+0x14] ;  /* 0x0000140001027983 */ /* 0x000ee20000100800 */
[----:B------:R-:W-:Y:S02]  /*ce50*/  ISETP.NE.AND P0, PT, R16, RZ, PT ;  /* 0x000000ff1000720c */ /* 0x000fe40003f05270 */
[----:B--2---:R-:W-:Y:S02]  /*ce60*/  LEA R6, R3, UR41, 0x3 ;  /* 0x0000002903067c11 */ /* 0x004fe4000f8e18ff */
[----:B---3--:R-:W-:-:S04]  /*ce70*/  SHF.L.U32 R3, R2, 0x1f, RZ ;  /* 0x0000001f02037819 */ /* 0x008fc800000006ff */
[----:B------:R-:W0:Y:S02]  /*ce80*/  SYNCS.PHASECHK.TRANS64.TRYWAIT P2, [R6+URZ+0x38880], R3 ;  /* 0x03888003060075a7 */ /* 0x000e24000804017f */
[----:B0-----:R-:W-:Y:S05]  /*ce90*/  @!P2 BRA `(.L_x_189) ;  /* 0x000000380044a947 */ /* 0x001fea0003800000 */
.L_x_258:
[----:B------:R-:W-:Y:S05]  /*cea0*/  @P0 BRA `(.L_x_190) ;  /* 0x00000000001c0947 */ /* 0x000fea0003800000 */
[----:B------:R-:W1:Y:S01]  /*ceb0*/  S2R R2, SR_TID.X ;  /* 0x0000000000027919 */ /* 0x000e620000002100 */
[----:B------:R-:W-:-:S04]  /*cec0*/  IMAD.MOV.U32 R7, RZ, RZ, 0x8000 ;  /* 0x00008000ff077424 */ /* 0x000fc800078e00ff */
[----:B------:R2:W-:Y:S01]  /*ced0*/  SYNCS.ARRIVE.TRANS64 RZ, [R6+URZ+0x38870], R7 ;  /* 0x0388700706ff79a7 */ /* 0x0005e2000800003f */
[----:B-1----:R-:W-:-:S04]  /*cee0*/  LOP3.LUT R2, R2, 0x1f, RZ, 0xc0, !PT ;  /* 0x0000001f02027812 */ /* 0x002fc800078ec0ff */
[----:B------:R-:W-:-:S13]  /*cef0*/  ISETP.NE.AND P2, PT, R2, RZ, PT ;  /* 0x000000ff0200720c */ /* 0x000fda0003f45270 */
[----:B--2---:R-:W-:Y:S05]  /*cf00*/  @!P2 BRA `(.L_x_190) ;  /* 0x000000000004a947 */ /* 0x004fea0003800000 */
[----:B------:R-:W-:Y:S01]  /*cf10*/  BPT.TRAP 0x1 ;  /* 0x000000040000795c */ /* 0x000fe20000300000 */
.L_x_190:
[----:B------:R-:W2:Y:S04]  /*cf20*/  LDL R2, [R1+0xc] ;  /* 0x00000c0001027983 */ /* 0x000ea80000100800 */
[----:B------:R-:W3:Y:S04]  /*cf30*/  LDL R9, [R1+0x28] ;  /* 0x0000280001097983 */ /* 0x000ee80000100800 */
[----:B------:R-:W4:Y:S01]  /*cf40*/  LDL R7, [R1+0x8] ;  /* 0x0000080001077983 */ /* 0x000f220000100800 */
[----:B------:R-:W-:Y:S01]  /*cf50*/  R2UR UR9, R6 ;  /* 0x00000000060972ca */ /* 0x000fe200000e0000 */
[----:B------:R-:W-:Y:S01]  /*cf60*/  UIADD3 UR4, UP0, UR54, 0x470, URZ ;  /* 0x0000047036047890 */ /* 0x000fe2000ff1e03f */
[----:B-----5:R-:W-:Y:S01]  /*cf70*/  R2UR UR13, R0 ;  /* 0x00000000000d72ca */ /* 0x020fe200000e0000 */
[----:B------:R-:W-:Y:S01]  /*cf80*/  UMOV UR10, URZ ;  /* 0x0000003f000a7c82 */ /* 0x000fe20008000000 */
[----:B------:R-:W-:Y:S01]  /*cf90*/  UMOV UR6, 0x0 ;  /* 0x0000000000067882 */ /* 0x000fe20000000000 */
[----:B------:R-:W-:Y:S01]  /*cfa0*/  UIADD3.X UR5, URZ, UR55, URZ, UP0, !UPT ;  /* 0x000000373f057290 */ /* 0x000fe200087fe43f */
[----:B------:R-:W-:Y:S01]  /*cfb0*/  UMOV UR7, 0x14f00000 ;  /* 0x14f0000000077882 */ /* 0x000fe20000000000 */
[----:B------:R-:W-:-:S06]  /*cfc0*/  UMOV UR15, 0x80 ;  /* 0x00000080000f7882 */ /* 0x000fcc0000000000 */
[----:B------:R-:W-:Y:S01]  /*cfd0*/  UIADD3 UR9, UR9, 0x38870, URZ ;  /* 0x0003887009097890 */ /* 0x000fe2000fffe03f */
[----:B--2---:R-:W-:-:S04]  /*cfe0*/  LEA R2, R2, UR41, 0xf ;  /* 0x0000002902027c11 */ /* 0x004fc8000f8e78ff */
[----:B------:R-:W-:Y:S01]  /*cff0*/  R2UR UR14, R2 ;  /* 0x00000000020e72ca */ /* 0x000fe200000e0000 */
[----:B---3--:R-:W-:Y:S01]  /*d000*/  IMAD R4, R4, 0x80, R9 ;  /* 0x0000008004047824 */ /* 0x008fe200078e0209 */
[----:B----4-:R-:W-:-:S04]  /*d010*/  R2UR UR12, R7 ;  /* 0x00000000070c72ca */ /* 0x010fc800000e0000 */
[----:B------:R-:W-:-:S07]  /*d020*/  R2UR UR11, R4 ;  /* 0x00000000040b72ca */ /* 0x000fce00000e0000 */
[----:B------:R-:W-:Y:S02]  /*d030*/  UIADD3 UR8, UR14, 0x10400, URZ ;  /* 0x000104000e087890 */ /* 0x000fe4000fffe03f */
[----:B------:R-:W-:-:S07]  /*d040*/  UIADD3 UR14, UR14, 0x14400, URZ ;  /* 0x000144000e0e7890 */ /* 0x000fce000fffe03f */
[----:B------:R1:W-:Y:S02]  /*d050*/  UTMALDG.4D [UR8], [UR4], desc[UR6] ;  /* 0x00000608040075b4 */ /* 0x0003e40008019000 */
[----:B-1----:R-:W-:Y:S01]  /*d060*/  UMOV UR8, UR14 ;  /* 0x0000000e00087c82 */ /* 0x002fe20008000000 */
[----:B------:R-:W-:Y:S02]  /*d070*/  UMOV UR10, UR15 ;  /* 0x0000000f000a7c82 */ /* 0x000fe40008000000 */
[----:B------:R1:W-:Y:S01]  /*d080*/  UTMALDG.4D [UR8], [UR4], desc[UR6] ;  /* 0x00000608040075b4 */ /* 0x0003e20008019000 */
[----:B------:R-:W2:Y:S02]  /*d090*/  SYNCS.PHASECHK.TRANS64.TRYWAIT P2, [R6+URZ+0x38840], R3 ;  /* 0x03884003060075a7 */ /* 0x000ea4000804017f */
[----:B-12---:R-:W-:Y:S05]  /*d0a0*/  @!P2 BRA `(.L_x_191) ;  /* 0x0000003400d4a947 */ /* 0x006fea0003800000 */
.L_x_259:
[----:B------:R-:W-:Y:S05]  /*d0b0*/  @P0 BRA `(.L_x_192) ;  /* 0x00000000001c0947 */ /* 0x000fea0003800000 */
[----:B------:R-:W2:Y:S01]  /*d0c0*/  S2R R7, SR_TID.X ;  /* 0x0000000000077919 */ /* 0x000ea20000002100 */
[----:B01----:R-:W-:-:S04]  /*d0d0*/  IMAD.MOV.U32 R3, RZ, RZ, 0x8000 ;  /* 0x00008000ff037424 */ /* 0x003fc800078e00ff */
[----:B------:R3:W-:Y:S01]  /*d0e0*/  SYNCS.ARRIVE.TRANS64 RZ, [R6+URZ+0x38830], R3 ;  /* 0x0388300306ff79a7 */ /* 0x0007e2000800003f */
[----:B--2---:R-:W-:-:S04]  /*d0f0*/  LOP3.LUT R7, R7, 0x1f, RZ, 0xc0, !PT ;  /* 0x0000001f07077812 */ /* 0x004fc800078ec0ff */
[----:B------:R-:W-:-:S13]  /*d100*/  ISETP.NE.AND P0, PT, R7, RZ, PT ;  /* 0x000000ff0700720c */ /* 0x000fda0003f05270 */
[----:B---3--:R-:W-:Y:S05]  /*d110*/  @!P0 BRA `(.L_x_192) ;  /* 0x0000000000048947 */ /* 0x008fea0003800000 */
[----:B------:R-:W-:Y:S01]  /*d120*/  BPT.TRAP 0x1 ;  /* 0x000000040000795c */ /* 0x000fe20000300000 */
.L_x_192:
[----:B01----:R-:W2:Y:S01]  /*d130*/  LDL R3, [R1+0x8] ;  /* 0x0000080001037983 */ /* 0x003ea20000100800 */
        /* <DEDUP_REMOVED lines=15> */
[----:B0-----:R-:W-:Y:S01]  /*d230*/  UMOV UR8, UR14 ;  /* 0x0000000e00087c82 */ /* 0x001fe20008000000 */
[----:B------:R-:W-:Y:S02]  /*d240*/  UMOV UR10, UR15 ;  /* 0x0000000f000a7c82 */ /* 0x000fe40008000000 */
[----:B------:R0:W-:Y:S02]  /*d250*/  UTMALDG.4D [UR8], [UR4], desc[UR6] ;  /* 0x00000608040075b4 */ /* 0x0001e40008019000 */
[----:B0-----:R-:W-:Y:S01]  /*d260*/  NOP ;  /* 0x0000000000007918 */ /* 0x001fe20000000000 */
.L_x_187:
        /* <DEDUP_REMOVED lines=11> */
[C---:B------:R-:W-:Y:S01]  /*d320*/  @P0 R2UR UR13, R8.reuse ;  /* 0x00000000080d02ca */ /* 0x040fe200000e0000 */
[----:B------:R-:W-:Y:S01]  /*d330*/  UMOV UR7, 0x12f00000 ;  /* 0x12f0000000077882 */ /* 0x000fe20000000000 */
[----:B------:R-:W-:Y:S01]  /*d340*/  @P0 R2UR UR19, R5 ;  /* 0x00000000051302ca */ /* 0x000fe200000e0000 */
[----:B------:R-:W-:Y:S01]  /*d350*/  UMOV UR10, URZ ;  /* 0x0000003f000a7c82 */ /* 0x000fe20008000000 */
[----:B------:R-:W-:Y:S01]  /*d360*/  @P0 R2UR UR21, R8 ;  /* 0x00000000081502ca */ /* 0x000fe200000e0000 */
[----:B------:R-:W-:Y:S01]  /*d370*/  UMOV UR12, UR38 ;  /* 0x00000026000c7c82 */ /* 0x000fe20008000000 */
[----:B------:R-:W-:Y:S01]  /*d380*/  UMOV UR18, 0x80 ;  /* 0x0000008000127882 */ /* 0x000fe20000000000 */
[----:B------:R-:W-:Y:S01]  /*d390*/  UMOV UR20, UR38 ;  /* 0x0000002600147c82 */ /* 0x000fe20008000000 */
[----:B------:R-:W-:Y:S01]  /*d3a0*/  UMOV UR17, UR9 ;  /* 0x0000000900117c82 */ /* 0x000fe20008000000 */
[----:B------:R2:W-:Y:S04]  /*d3b0*/  @P0 SYNCS.ARRIVE.TRANS64 RZ, [UR41+0x38800], R2 ;  /* 0x03880002ffff09a7 */ /* 0x0005e80008000029 */
[----:B------:R2:W-:Y:S04]  /*d3c0*/  UTMALDG.4D [UR8], [UR4], desc[UR6] ;  /* 0x00000608040075b4 */ /* 0x0005e80008019000 */
[----:B------:R2:W-:Y:S02]  /*d3d0*/  UTMALDG.4D [UR16], [UR4], desc[UR6] ;  /* 0x00000610040075b4 */ /* 0x0005e40008019000 */
[----:B--2---:R-:W-:Y:S01]  /*d3e0*/  NOP ;  /* 0x0000000000007918 */ /* 0x004fe20000000000 */
.L_x_185:
[----:B------:R-:W2:Y:S01]  /*d3f0*/  LDL.LU R3, [R1+0x40] ;  /* 0x0000400001037983 */ /* 0x000ea20000300800 */
[----:B------:R-:W-:Y:S01]  /*d400*/  BSSY B0, `(.L_x_193) ;  /* 0x0000009000007945 */ /* 0x000fe20003800000 */
[----:B--2---:R-:W-:-:S05]  /*d410*/  VIADD R3, R3, 0x1 ;  /* 0x0000000103037836 */ /* 0x004fca0000000000 */
[----:B------:R-:W-:Y:S01]  /*d420*/  LEA.HI R2, R3, R3, RZ, 0x1 ;  /* 0x0000000303027211 */ /* 0x000fe200078f08ff */
[----:B------:R2:W-:Y:S03]  /*d430*/  STL [R1+0x40], R3 ;  /* 0x0000400301007387 */ /* 0x0005e60000100800 */
[----:B------:R-:W-:-:S05]  /*d440*/  LOP3.LUT R2, R2, 0xfffffffe, RZ, 0xc0, !PT ;  /* 0xfffffffe02027812 */ /* 0x000fca00078ec0ff */
[----:B------:R-:W-:-:S05]  /*d450*/  IMAD.IADD R2, R3, 0x1, -R2 ;  /* 0x0000000103027824 */ /* 0x000fca00078e0a02 */
[----:B------:R-:W-:-:S04]  /*d460*/  SHF.L.U32 R2, R2, 0x1f, RZ ;  /* 0x0000001f02027819 */ /* 0x000fc800000006ff */
[----:B------:R-:W3:Y:S02]  /*d470*/  SYNCS.PHASECHK.TRANS64.TRYWAIT P0, [UR41+0x38820], R2 ;  /* 0x03882002ff0075a7 */ /* 0x000ee40008000169 */
[----:B--23--:R-:W-:Y:S05]  /*d480*/  @!P0 BRA `(.L_x_194) ;  /* 0x0000003000f08947 */ /* 0x00cfea0003800000 */
.L_x_260:
[----:B0-----:R-:W-:Y:S05]  /*d490*/  BSYNC B0 ;  /* 0x0000000000007941 */ /* 0x001fea0003800000 */
.L_x_193:
[----:B------:R-:W-:-:S06]  /*d4a0*/  UISETP.GE.AND UP0, UPT, UR44, 0x81, UPT ;  /* 0x000000812c00788c */ /* 0x000fcc000bf06270 */
[----:B------:R-:W-:-:S13]  /*d4b0*/  PLOP3.LUT P0, PT, PT, PT, UP0, 0x80, 0x0 ;  /* 0x000000000000781c */ /* 0x000fda0003f0f008 */
[----:B------:R-:W-:Y:S05]  /*d4c0*/  @!P0 BRA `(.L_x_195) ;  /* 0x0000001400388947 */ /* 0x000fea0003800000 */
[----:B------:R0:W5:Y:S01]  /*d4d0*/  LDL.LU R6, [R1+0x14] ;  /* 0x0000140001067983 */ /* 0x0001620000300800 */
[----:B------:R-:W-:-:S03]  /*d4e0*/  ULEA.HI.SX32 UR4, UR43, 0xfffffffe, 0x19 ;  /* 0xfffffffe2b047891 */ /* 0x000fc6000f8fca3f */
[----:B------:R0:W5:Y:S03]  /*d4f0*/  LDL.LU R7, [R1+0xc] ;  /* 0x00000c0001077983 */ /* 0x0001660000300800 */
[----:B------:R-:W-:-:S07]  /*d500*/  IMAD.U32 R20, RZ, RZ, UR4 ;  /* 0x00000004ff147e24 */ /* 0x000fce000f8e00ff */
.L_x_217:
[----:B-----5:R-:W-:Y:S01]  /*d510*/  VIADD R3, R7, 0x1 ;  /* 0x0000000107037836 */ /* 0x020fe20000000000 */
[----:B------:R-:W-:Y:S05]  /*d520*/  YIELD ;  /* 0x0000000000007946 */ /* 0x000fea0003800000 */
[----:B------:R-:W-:Y:S01]  /*d530*/  ISETP.NE.AND P0, PT, R3, 0x2, PT ;  /* 0x000000020300780c */ /* 0x000fe20003f05270 */
[----:B------:R-:W-:Y:S03]  /*d540*/  BSSY B0, `(.L_x_196) ;  /* 0x000008e000007945 */ /* 0x000fe60003800000 */
[----:B--23--:R-:W-:-:S02]  /*d550*/  SEL R2, RZ, 0x1, P0 ;  /* 0x00000001ff027807 */ /* 0x00cfc40000000000 */
[----:B------:R-:W-:Y:S02]  /*d560*/  SEL R10, R3, RZ, P0 ;  /* 0x000000ff030a7207 */ /* 0x000fe40000000000 */
[----:B------:R-:W-:-:S05]  /*d570*/  LOP3.LUT R9, R6, R2, RZ, 0x3c, !PT ;  /* 0x0000000206097212 */ /* 0x000fca00078e3cff */
[----:B------:R2:W-:Y:S04]  /*d580*/  STL [R1+0x14], R9 ;  /* 0x0000140901007387 */ /* 0x0005e80000100800 */
[----:B------:R2:W-:Y:S01]  /*d590*/  STL [R1+0xc], R10 ;  /* 0x00000c0a01007387 */ /* 0x0005e20000100800 */
[----:B------:R-:W-:Y:S05]  /*d5a0*/  @!P6 BRA `(.L_x_197) ;  /* 0x00000008001ce947 */ /* 0x000fea0003800000 */
[----:B------:R-:W-:Y:S01]  /*d5b0*/  ULDC.64 UR4, c[0x0][0x3f8] ;  /* 0x0000fe0000047ab9 */ /* 0x000fe20000000a00 */
[----:B------:R-:W-:Y:S01]  /*d5c0*/  IMAD.MOV.U32 R8, RZ, RZ, R20 ;  /* 0x000000ffff087224 */ /* 0x000fe200078e0014 */
[----:B------:R-:W-:-:S04]  /*d5d0*/  ISETP.NE.U32.AND P0, PT, RZ, UR4, PT ;  /* 0x00000004ff007c0c */ /* 0x000fc8000bf05070 */
[----:B------:R-:W-:-:S13]  /*d5e0*/  ISETP.NE.AND.EX P0, PT, RZ, UR5, PT, P0 ;  /* 0x00000005ff007c0c */ /* 0x000fda000bf05300 */
[----:B------:R-:W-:Y:S05]  /*d5f0*/  @!P0 BRA `(.L_x_198) ;  /* 0x00000000004c8947 */ /* 0x000fea0003800000 */
[----:B------:R-:W3:Y:S01]  /*d600*/  LDL R11, [R1+0x24] ;  /* 0x00002400010b7983 */ /* 0x000ee20000100800 */
[----:B-1----:R-:W1:Y:S01]  /*d610*/  LDC R4, c[0x0][0x41c] ;  /* 0x00010700ff047b82 */ /* 0x002e620000000800 */
[----:B------:R-:W-:Y:S02]  /*d620*/  ULDC.64 UR6, c[0x0][0x408] ;  /* 0x0001020000067ab9 */ /* 0x000fe40000000a00 */
[----:B------:R-:W4:Y:S01]  /*d630*/  LDL R5, [R1+0x18] ;  /* 0x0000180001057983 */ /* 0x000f220000100800 */
[----:B-1----:R-:W-:-:S13]  /*d640*/  ISETP.NE.AND P0, PT, R4, 0x1, PT ;  /* 0x000000010400780c */ /* 0x002fda0003f05270 */
[----:B------:R-:W1:Y:S02]  /*d650*/  @P0 LDC.64 R2, c[0x0][0x420] ;  /* 0x00010800ff020b82 */ /* 0x000e640000000a00 */
[----:B-1----:R-:W-:-:S04]  /*d660*/  @P0 IMAD.HI.U32 R0, R20, R2, RZ ;  /* 0x0000000214000227 */ /* 0x002fc800078e00ff */
[----:B------:R-:W-:Y:S01]  /*d670*/  IMAD.MOV.U32 R2, RZ, RZ, R20 ;  /* 0x000000ffff027224 */ /* 0x000fe200078e0014 */
[----:B------:R-:W-:-:S04]  /*d680*/  @P0 SHF.R.U32.HI R2, RZ, R3, R0 ;  /* 0x00000003ff020219 */ /* 0x000fc80000011600 */
[--C-:B------:R-:W-:Y:S01]  /*d690*/  SHF.R.S32.HI R3, RZ, 0x1f, R2.reuse ;  /* 0x0000001fff037819 */ /* 0x100fe20000011402 */
[----:B------:R-:W-:-:S04]  /*d6a0*/  IMAD.MOV R8, RZ, RZ, -R2 ;  /* 0x000000ffff087224 */ /* 0x000fc800078e0a02 */
[----:B------:R-:W-:Y:S02]  /*d6b0*/  IMAD R8, R4, R8, R20 ;  /* 0x0000000804087224 */ /* 0x000fe400078e0214 */
[----:B---3--:R-:W-:-:S04]  /*d6c0*/  IMAD R0, R11, UR6, RZ ;  /* 0x000000060b007c24 */ /* 0x008fc8000f8e02ff */
[C---:B----4-:R-:W-:Y:S02]  /*d6d0*/  IMAD R0, R5.reuse, UR7, R0 ;  /* 0x0000000705007c24 */ /* 0x050fe4000f8e0200 */
[----:B------:R-:W-:-:S04]  /*d6e0*/  IMAD.WIDE.U32 R2, R5, UR6, R2 ;  /* 0x0000000605027c25 */ /* 0x000fc8000f8e0002 */
[----:B------:R-:W-:Y:S01]  /*d6f0*/  IMAD.IADD R0, R0, 0x1, R3 ;  /* 0x0000000100007824 */ /* 0x000fe200078e0203 */
[----:B------:R-:W-:-:S04]  /*d700*/  LEA R4, P0, R2, UR4, 0x2 ;  /* 0x0000000402047c11 */ /* 0x000fc8000f8010ff */
[----:B------:R-:W-:-:S05]  /*d710*/  LEA.HI.X R5, R2, UR5, R0, 0x2, P0 ;  /* 0x0000000502057c11 */ /* 0x000fca00080f1400 */
[----:B------:R3:W5:Y:S04]  /*d720*/  LDG.E R0, desc[UR46][R4.64] ;  /* 0x0000002e04007981 */ /* 0x000768000c1e1900 */
.L_x_198:
[----:B-1-3--:R-:W-:Y:S01]  /*d730*/  LEA R4, R10, UR41, 0x3 ;  /* 0x000000290a047c11 */ /* 0x00afe2000f8e18ff */
[----:B------:R-:W1:Y:S01]  /*d740*/  S2R R2, SR_TID.X ;  /* 0x0000000000027919 */ /* 0x000e620000002100 */
[----:B------:R-:W-:Y:S01]  /*d750*/  SHF.L.U32 R3, R9, 0x1f, RZ ;  /* 0x0000001f09037819 */ /* 0x000fe200000006ff */
[----:B------:R-:W-:Y:S03]  /*d760*/  BSSY B1, `(.L_x_199) ;  /* 0x0000005000017945 */ /* 0x000fe60003800000 */
[----:B------:R-:W3:Y:S01]  /*d770*/  SYNCS.PHASECHK.TRANS64.TRYWAIT P0, [R4+URZ+0x38880], R3 ;  /* 0x03888003040075a7 */ /* 0x000ee2000800017f */
[----:B-1----:R-:W-:-:S04]  /*d780*/  LOP3.LUT R2, R2, 0x7f, RZ, 0xc0, !PT ;  /* 0x0000007f02027812 */ /* 0x002fc800078ec0ff */
[----:B------:R-:W-:Y:S01]  /*d790*/  ISETP.NE.AND P2, PT, R2, RZ, PT ;  /* 0x000000ff0200720c */ /* 0x000fe20003f45270 */
[----:B---3--:R-:W-:-:S12]  /*d7a0*/  @!P0 BRA `(.L_x_200) ;  /* 0x00000030003c8947 */ /* 0x008fd80003800000 */
.L_x_261:
[----:B------:R-:W-:Y:S05]  /*d7b0*/  BSYNC B1 ;  /* 0x0000000000017941 */ /* 0x000fea0003800000 */
.L_x_199:
[----:B------:R-:W-:Y:S04]  /*d7c0*/  BSSY B1, `(.L_x_201) ;  /* 0x0000009000017945 */ /* 0x000fe80003800000 */
[----:B------:R-:W-:Y:S05]  /*d7d0*/  @P2 BRA `(.L_x_202) ;  /* 0x00000000001c2947 */ /* 0x000fea0003800000 */
[----:B------:R-:W3:Y:S02]  /*d7e0*/  S2R R2, SR_TID.X ;  /* 0x0000000000027919 */ /* 0x000ee40000002100 */
[----:B---3--:R-:W-:Y:S01]  /*d7f0*/  LOP3.LUT R5, R2, 0x1f, RZ, 0xc0, !PT ;  /* 0x0000001f02057812 */ /* 0x008fe200078ec0ff */
[----:B------:R-:W-:-:S03]  /*d800*/  IMAD.MOV.U32 R2, RZ, RZ, 0x8000 ;  /* 0x00008000ff027424 */ /* 0x000fc600078e00ff */
[----:B------:R-:W-:Y:S01]  /*d810*/  ISETP.NE.AND P0, PT, R5, RZ, PT ;  /* 0x000000ff0500720c */ /* 0x000fe20003f05270 */
[----:B------:R3:W-:-:S12]  /*d820*/  SYNCS.ARRIVE.TRANS64 RZ, [R4+URZ+0x38870], R2 ;  /* 0x0388700204ff79a7 */ /* 0x0007d8000800003f */
[----:B---3--:R-:W-:Y:S05]  /*d830*/  @!P0 BRA `(.L_x_202) ;  /* 0x0000000000048947 */ /* 0x008fea0003800000 */
[----:B------:R-:W-:Y:S01]  /*d840*/  BPT.TRAP 0x1 ;  /* 0x000000040000795c */ /* 0x000fe20000300000 */
.L_x_202:
[----:B------:R-:W-:Y:S05]  /*d850*/  BSYNC B1 ;  /* 0x0000000000017941 */ /* 0x000fea0003800000 */
.L_x_201:
[----:B------:R-:W3:Y:S04]  /*d860*/  LDL R2, [R1+0xc] ;  /* 0x00000c0001027983 */ /* 0x000ee80000100800 */
[----:B--2---:R-:W2:Y:S04]  /*d870*/  LDL R9, [R1+0x8] ;  /* 0x0000080001097983 */ /* 0x004ea80000100800 */
[----:B------:R-:W4:Y:S01]  /*d880*/  LDL R5, [R1+0x28] ;  /* 0x0000280001057983 */ /* 0x000f220000100800 */
[----:B------:R-:W-:-:S05]  /*d890*/  IMAD.MOV.U32 R13, RZ, RZ, RZ ;  /* 0x000000ffff0d7224 */ /* 0x000fca00078e00ff */
[----:B------:R-:W-:Y:S01]  /*d8a0*/  R2UR UR10, R13 ;  /* 0x000000000d0a72ca */ /* 0x000fe200000e0000 */
[----:B------:R-:W-:Y:S01]  /*d8b0*/  UIADD3 UR4, UP0, UR54, 0x470, URZ ;  /* 0x0000047036047890 */ /* 0x000fe2000ff1e03f */
[----:B------:R-:W-:Y:S01]  /*d8c0*/  PLOP3.LUT P0, PT, PT, PT, PT, 0x80, 0x0 ;  /* 0x000000000000781c */ /* 0x000fe20003f0f070 */
[----:B------:R-:W-:Y:S01]  /*d8d0*/  UMOV UR6, 0x0 ;  /* 0x0000000000067882 */ /* 0x000fe20000000000 */
[----:B------:R-:W-:Y:S01]  /*d8e0*/  UMOV UR7, 0x14f00000 ;  /* 0x14f0000000077882 */ /* 0x000fe20000000000 */
[----:B------:R-:W-:Y:S01]  /*d8f0*/  UIADD3.X UR5, URZ, UR55, URZ, UP0, !UPT ;  /* 0x000000373f057290 */ /* 0x000fe200087fe43f */
[----:B---3--:R-:W-:Y:S02]  /*d900*/  LEA R2, R2, UR41, 0xf ;  /* 0x0000002902027c11 */ /* 0x008fe4000f8e78ff */
[----:B--2---:R-:W-:-:S03]  /*d910*/  R2UR UR12, R9 ;  /* 0x00000000090c72ca */ /* 0x004fc600000e0000 */
[----:B------:R-:W-:Y:S02]  /*d920*/  VIADD R9, R2, 0x10400 ;  /* 0x0001040002097836 */ /* 0x000fe40000000000 */
[----:B----4-:R-:W-:Y:S02]  /*d930*/  IMAD R8, R8, 0x80, R5 ;  /* 0x0000008008087824 */ /* 0x010fe400078e0205 */
[----:B------:R-:W-:-:S08]  /*d940*/  VIADD R5, R4, 0x38870 ;  /* 0x0003887004057836 */ /* 0x000fd00000000000 */
.L_x_203:
        /* <DEDUP_REMOVED lines=8> */
[----:B--2---:R-:W-:Y:S05]  /*d9d0*/  @P0 BRA.U.ANY `(.L_x_203) ;  /* 0xfffffffd00dc0947 */ /* 0x004fea000393ffff */
        /* <DEDUP_REMOVED lines=8> */
.L_x_204:
        /* <DEDUP_REMOVED lines=8> */
[----:B--2---:R-:W-:Y:S05]  /*dae0*/  @P0 BRA.U.ANY `(.L_x_204) ;  /* 0xfffffffd00dc0947 */ /* 0x004fea000393ffff */
[----:B------:R-:W2:Y:S01]  /*daf0*/  SYNCS.PHASECHK.TRANS64.TRYWAIT P0, [R4+URZ+0x38840], R3 ;  /* 0x03884003040075a7 */ /* 0x000ea2000800017f */
[----:B------:R-:W-:Y:S04]  /*db00*/  BSSY B1, `(.L_x_205) ;  /* 0x0000002000017945 */ /* 0x000fe80003800000 */
[----:B--2---:R-:W-:Y:S05]  /*db10*/  @!P0 BRA `(.L_x_206) ;  /* 0x0000002c00748947 */ /* 0x004fea0003800000 */
.L_x_262:
[----:B------:R-:W-:Y:S05]  /*db20*/  BSYNC B1 ;  /* 0x0000000000017941 */ /* 0x000fea0003800000 */
.L_x_205:
[----:B------:R-:W-:Y:S01]  /*db30*/  BSSY B1, `(.L_x_207) ;  /* 0x000000b000017945 */ /* 0x000fe20003800000 */
[----:B------:R-:W-:Y:S02]  /*db40*/  IMAD.MOV.U32 R10, RZ, RZ, 0x0 ;  /* 0x00000000ff0a7424 */ /* 0x000fe400078e00ff */
[----:B------:R-:W-:Y:S01]  /*db50*/  IMAD.MOV.U32 R11, RZ, RZ, 0x14f00000 ;  /* 0x14f00000ff0b7424 */ /* 0x000fe200078e00ff */
[----:B------:R-:W-:Y:S06]  /*db60*/  @P2 BRA `(.L_x_208) ;  /* 0x00000000001c2947 */ /* 0x000fec0003800000 */
[----:B------:R-:W3:Y:S01]  /*db70*/  S2R R5, SR_TID.X ;  /* 0x0000000000057919 */ /* 0x000ee20000002100 */
[----:B-12---:R-:W-:-:S04]  /*db80*/  IMAD.MOV.U32 R3, RZ, RZ, 0x8000 ;  /* 0x00008000ff037424 */ /* 0x006fc800078e00ff */
[----:B------:R4:W-:Y:S01]  /*db90*/  SYNCS.ARRIVE.TRANS64 RZ, [R4+URZ+0x38830], R3 ;  /* 0x0388300304ff79a7 */ /* 0x0009e2000800003f */
[----:B---3--:R-:W-:-:S04]  /*dba0*/  LOP3.LUT R5, R5, 0x1f, RZ, 0xc0, !PT ;  /* 0x0000001f05057812 */ /* 0x008fc800078ec0ff */
[----:B------:R-:W-:-:S13]  /*dbb0*/  ISETP.NE.AND P0, PT, R5, RZ, PT ;  /* 0x000000ff0500720c */ /* 0x000fda0003f05270 */
[----:B----4-:R-:W-:Y:S05]  /*dbc0*/  @!P0 BRA `(.L_x_208) ;  /* 0x0000000000048947 */ /* 0x010fea0003800000 */
[----:B------:R-:W-:Y:S01]  /*dbd0*/  BPT.TRAP 0x1 ;  /* 0x000000040000795c */ /* 0x000fe20000300000 */
.L_x_208:
[----:B------:R-:W-:Y:S05]  /*dbe0*/  BSYNC B1 ;  /* 0x0000000000017941 */ /* 0x000fea0003800000 */
.L_x_207:
[----:B-12---:R-:W2:Y:S01]  /*dbf0*/  LDL R3, [R1+0x8] ;  /* 0x0000080001037983 */ /* 0x006ea20000100800 */
        /* <DEDUP_REMOVED lines=9> */
.L_x_209:
        /* <DEDUP_REMOVED lines=16> */
.L_x_210:
        /* <DEDUP_REMOVED lines=8> */
[----:B---3--:R-:W-:Y:S05]  /*de10*/  @P0 BRA.U.ANY `(.L_x_210) ;  /* 0xfffffffd00dc0947 */ /* 0x008fea000393ffff */
.L_x_197:
[----:B------:R-:W-:Y:S05]  /*de20*/  BSYNC B0 ;  /* 0x0000000000007941 */ /* 0x000fea0003800000 */
.L_x_196:
[----:B------:R-:W-:-:S06]  /*de30*/  UISETP.NE.AND UP0, UPT, UR42, 0x3, UPT ;  /* 0x000000032a00788c */ /* 0x000fcc000bf05270 */
[----:B------:R-:W-:-:S13]  /*de40*/  PLOP3.LUT P0, PT, PT, PT, UP0, 0x80, 0x0 ;  /* 0x000000000000781c */ /* 0x000fda0003f0f008 */
[----:B------:R-:W-:Y:S05]  /*de50*/  @!P0 BRA `(.L_x_211) ;  /* 0x0000000000048947 */ /* 0x000fea0003800000 */
[----:B------:R-:W-:Y:S01]  /*de60*/  BPT.TRAP 0x1 ;  /* 0x000000040000795c */ /* 0x000fe20000300000 */
.L_x_211:
[----:B------:R-:W-:Y:S01]  /*de70*/  IMAD.U32 R2, RZ, RZ, UR51 ;  /* 0x00000033ff027e24 */ /* 0x000fe2000f8e00ff */
[----:B------:R-:W-:Y:S01]  /*de80*/  LEA R3, R7, UR41, 0x3 ;  /* 0x0000002907037c11 */ /* 0x000fe2000f8e18ff */
[----:B------:R-:W-:Y:S03]  /*de90*/  BSSY B0, `(.L_x_212) ;  /* 0x0000007000007945 */ /* 0x000fe60003800000 */
[----:B------:R-:W-:Y:S01]  /*dea0*/  ISETP.NE.AND P0, PT, R2, 0x3, PT ;  /* 0x000000030200780c */ /* 0x000fe20003f05270 */
[----:B------:R3:W-:Y:S01]  /*deb0*/  STL [R1+0x4], R3 ;  /* 0x0000040301007387 */ /* 0x0007e20000100800 */
[----:B------:R-:W-:-:S04]  /*dec0*/  LOP3.LUT R2, R6, 0x1, RZ, 0x3c, !PT ;  /* 0x0000000106027812 */ /* 0x000fc800078e3cff */
[----:B------:R-:W-:-:S04]  /*ded0*/  SHF.L.U32 R2, R2, 0x1f, RZ ;  /* 0x0000001f02027819 */ /* 0x000fc800000006ff */
[----:B------:R-:W4:Y:S02]  /*dee0*/  SYNCS.PHASECHK.TRANS64.TRYWAIT P2, [R3+URZ+0x38870], R2 ;  /* 0x03887002030075a7 */ /* 0x000f24000804017f */
[----:B---34-:R-:W-:Y:S05]  /*def0*/  @!P2 BRA `(.L_x_213) ;  /* 0x000000280090a947 */ /* 0x018fea0003800000 */
.L_x_263:
[----:B------:R-:W-:Y:S05]  /*df00*/  BSYNC B0 ;  /* 0x0000000000007941 */ /* 0x000fea0003800000 */
.L_x_212:
[----:B------:R-:W-:Y:S05]  /*df10*/  @!P0 BRA `(.L_x_214) ;  /* 0x0000000000048947 */ /* 0x000fea0003800000 */
[----:B------:R-:W-:Y:S01]  /*df20*/  BPT.TRAP 0x1 ;  /* 0x000000040000795c */ /* 0x000fe20000300000 */
.L_x_214:
[----:B---3--:R-:W3:Y:S01]  /*df30*/  LDL R2, [R1+0x4] ;  /* 0x0000040001027983 */ /* 0x008ee20000100800 */
[----:B------:R-:W-:-:S04]  /*df40*/  SHF.L.U32 R3, R6, 0x1f, RZ ;  /* 0x0000001f06037819 */ /* 0x000fc800000006ff */
[----:B---3--:R3:W4:Y:S02]  /*df50*/  SYNCS.PHASECHK.TRANS64.TRYWAIT P2, [R2+URZ+0x38860], R3 ;  /* 0x03886003020075a7 */ /* 0x008724000804017f */
[----:B---3--:R-:W-:Y:S01]  /*df60*/  IMAD.SHL.U32 R2, R7, 0x8000, RZ ;  /* 0x0000800007027824 */ /* 0x008fe200078e00ff */
[----:B----4-:R-:W-:Y:S06]  /*df70*/  @!P2 BRA `(.L_x_215) ;  /* 0x000000280088a947 */ /* 0x010fec0003800000 */
.L_x_264:
[----:B------:R-:W3:Y:S04]  /*df80*/  LDL R16, [R1] ;  /* 0x0000000001107983 */ /* 0x000ee80000100800 */
[----:B------:R-:W4:Y:S04]  /*df90*/  LDL R13, [R1+0x38] ;  /* 0x00003800010d7983 */ /* 0x000f280000100800 */
[----:B------:R-:W5:Y:S01]  /*dfa0*/  LDL R17, [R1+0x10] ;  /* 0x0000100001117983 */ /* 0x000f620000100800 */
[----:B------:R-:W-:Y:S05]  /*dfb0*/  WARPSYNC.ALL ;  /* 0x0000000000007948 */ /* 0x000fea0003800000 */
[----:B------:R-:W-:-:S04]  /*dfc0*/  IMAD.U32 R12, RZ, RZ, UR41 ;  /* 0x00000029ff0c7e24 */ /* 0x000fc8000f8e00ff */
[----:B------:R-:W-:Y:S01]  /*dfd0*/  VIADD R12, R12, 0x400 ;  /* 0x000004000c0c7836 */ /* 0x000fe20000000000 */
[----:B---3--:R-:W-:-:S06]  /*dfe0*/  LOP3.LUT R8, R2, R16, RZ, 0xfc, !PT ;  /* 0x0000001002087212 */ /* 0x008fcc00078efcff */
[----:B--2---:R-:W1:Y:S01]  /*dff0*/  LDSM.16.MT88.4 R8, [R8+UR41+0x10400] ;  /* 0x010400290808783b */ /* 0x004e620008004200 */
[----:B----4-:R-:W-:Y:S02]  /*e000*/  IADD3 R21, R13, UR41, R2 ;  /* 0x000000290d157c10 */ /* 0x010fe4000fffe002 */
[C-C-:B-1----:R-:W-:Y:S02]  /*e010*/  PRMT R4, R8.reuse, 0x6420, R9.reuse ;  /* 0x0000642008047816 */ /* 0x142fe40000000009 */
[----:B------:R-:W-:Y:S02]  /*e020*/  PRMT R5, R8, 0x7531, R9 ;  /* 0x0000753108057816 */ /* 0x000fe40000000009 */
[C-C-:B------:R-:W-:Y:S02]  /*e030*/  PRMT R6, R10.reuse, 0x6420, R11.reuse ;  /* 0x000064200a067816 */ /* 0x140fe4000000000b */
[----:B------:R-:W-:Y:S02]  /*e040*/  PRMT R7, R10, 0x7531, R11 ;  /* 0x000075310a077816 */ /* 0x000fe4000000000b */
[----:B------:R-:W1:Y:S01]  /*e050*/  LDSM.16.MT88.4 R8, [R21+0x10400] ;  /* 0x010400001508783b */ /* 0x000e620000004200 */
[----:B-----5:R-:W-:-:S05]  /*e060*/  IADD3 R3, R12, R2, R17 ;  /* 0x000000020c037210 */ /* 0x020fca0007ffe011 */
[----:B------:R-:W-:Y:S01]  /*e070*/  STSM.16.M88.4 [R3], R4 ;  /* 0x0000000403007844 */ /* 0x000fe20000000200 */
[C-C-:B-1----:R-:W-:Y:S02]  /*e080*/  PRMT R12, R8.reuse, 0x6420, R9.reuse ;  /* 0x00006420080c7816 */ /* 0x142fe40000000009 */
[----:B------:R-:W-:Y:S02]  /*e090*/  PRMT R13, R8, 0x7531, R9 ;  /* 0x00007531080d7816 */ /* 0x000fe40000000009 */
[C-C-:B------:R-:W-:Y:S02]  /*e0a0*/  PRMT R14, R10.reuse, 0x6420, R11.reuse ;  /* 0x000064200a0e7816 */ /* 0x140fe4000000000b */
[----:B------:R-:W-:-:S05]  /*e0b0*/  PRMT R15, R10, 0x7531, R11 ;  /* 0x000075310a0f7816 */ /* 0x000fca000000000b */
[----:B------:R1:W-:Y:S04]  /*e0c0*/  STSM.16.M88.4 [R3+0x2000], R12 ;  /* 0x0020000c03007844 */ /* 0x0003e80000000200 */
[----:B-1----:R-:W2:Y:S01]  /*e0d0*/  LDL R14, [R1+0x30] ;  /* 0x00003000010e7983 */ /* 0x002ea20000100800 */
[----:B------:R-:W-:Y:S02]  /*e0e0*/  IMAD.MOV.U32 R15, RZ, RZ, R16 ;  /* 0x000000ffff0f7224 */ /* 0x000fe400078e0010 */
[----:B------:R-:W-:-:S05]  /*e0f0*/  VIADD R4, R2, 0x4000 ;  /* 0x0000400002047836 */ /* 0x000fca0000000000 */
[----:B------:R-:W-:-:S05]  /*e100*/  LOP3.LUT R4, R4, R15, RZ, 0xfc, !PT ;  /* 0x0000000f04047212 */ /* 0x000fca00078efcff */
[----:B------:R-:W1:Y:S02]  /*e110*/  LDSM.16.MT88.4 R8, [R4+UR41+0x10400] ;  /* 0x010400290408783b */ /* 0x000e640008004200 */
[C-C-:B-1----:R-:W-:Y:S02]  /*e120*/  PRMT R4, R8.reuse, 0x6420, R9.reuse ;  /* 0x0000642008047816 */ /* 0x142fe40000000009 */
[----:B------:R-:W-:Y:S02]  /*e130*/  PRMT R5, R8, 0x7531, R9 ;  /* 0x0000753108057816 */ /* 0x000fe40000000009 */
[C-C-:B------:R-:W-:Y:S02]  /*e140*/  PRMT R6, R10.reuse, 0x6420, R11.reuse ;  /* 0x000064200a067816 */ /* 0x140fe4000000000b */
[----:B------:R-:W-:Y:S02]  /*e150*/  PRMT R7, R10, 0x7531, R11 ;  /* 0x000075310a077816 */ /* 0x000fe4000000000b */
[----:B------:R-:W1:Y:S01]  /*e160*/  LDSM.16.MT88.4 R8, [R21+0x14400] ;  /* 0x014400001508783b */ /* 0x000e620000004200 */
[----:B------:R-:W-:-:S03]  /*e170*/  IMAD.MOV.U32 R13, RZ, RZ, R17 ;  /* 0x000000ffff0d7224 */ /* 0x000fc600078e0011 */
[----:B------:R-:W-:Y:S01]  /*e180*/  STSM.16.M88.4 [R3+0x4000], R4 ;  /* 0x0040000403007844 */ /* 0x000fe20000000200 */
[C-C-:B-1----:R-:W-:Y:S02]  /*e190*/  PRMT R16, R8.reuse, 0x6420, R9.reuse ;  /* 0x0000642008107816 */ /* 0x142fe40000000009 */
[----:B------:R-:W-:Y:S02]  /*e1a0*/  PRMT R17, R8, 0x7531, R9 ;  /* 0x0000753108117816 */ /* 0x000fe40000000009 */
[C-C-:B------:R-:W-:Y:S02]  /*e1b0*/  PRMT R18, R10.reuse, 0x6420, R11.reuse ;  /* 0x000064200a127816 */ /* 0x140fe4000000000b */
[----:B------:R-:W-:-:S05]  /*e1c0*/  PRMT R19, R10, 0x7531, R11 ;  /* 0x000075310a137816 */ /* 0x000fca000000000b */
[----:B------:R1:W-:Y:S02]  /*e1d0*/  STSM.16.M88.4 [R3+0x6000], R16 ;  /* 0x0060001003007844 */ /* 0x0003e40000000200 */
[----:B-1----:R-:W-:Y:S02]  /*e1e0*/  IMAD.MOV.U32 R19, RZ, RZ, R15 ;  /* 0x000000ffff137224 */ /* 0x002fe400078e000f */
[----:B------:R-:W-:-:S05]  /*e1f0*/  VIADD R3, R2, 0x1000 ;  /* 0x0000100002037836 */ /* 0x000fca0000000000 */
[----:B------:R-:W-:-:S05]  /*e200*/  LOP3.LUT R3, R3, R19, RZ, 0xfc, !PT ;  /* 0x0000001303037212 */ /* 0x000fca00078efcff */
[----:B------:R-:W1:Y:S01]  /*e210*/  LDSM.16.MT88.4 R8, [R3+UR41+0x10400] ;  /* 0x010400290308783b */ /* 0x000e620008004200 */
[----:B------:R-:W-:Y:S02]  /*e220*/  IMAD.MOV.U32 R18, RZ, RZ, R13 ;  /* 0x000000ffff127224 */ /* 0x000fe400078e000d */
[----:B------:R-:W-:Y:S01]  /*e230*/  IMAD.U32 R15, RZ, RZ, UR41 ;  /* 0x00000029ff0f7e24 */ /* 0x000fe2000f8e00ff */
[C-C-:B-1----:R-:W-:Y:S02]  /*e240*/  PRMT R4, R8.reuse, 0x6420, R9.reuse ;  /* 0x0000642008047816 */ /* 0x142fe40000000009 */
[----:B------:R-:W-:Y:S02]  /*e250*/  PRMT R5, R8, 0x7531, R9 ;  /* 0x0000753108057816 */ /* 0x000fe40000000009 */
[C-C-:B------:R-:W-:Y:S02]  /*e260*/  PRMT R6, R10.reuse, 0x6420, R11.reuse ;  /* 0x000064200a067816 */ /* 0x140fe4000000000b */
[----:B------:R-:W-:-:S02]  /*e270*/  PRMT R7, R10, 0x7531, R11 ;  /* 0x000075310a077816 */ /* 0x000fc4000000000b */
[----:B------:R-:W1:Y:S01]  /*e280*/  LDSM.16.MT88.4 R8, [R21+0x11400] ;  /* 0x011400001508783b */ /* 0x000e620000004200 */
[----:B------:R-:W-:Y:S01]  /*e290*/  VIADD R15, R15, 0x400 ;  /* 0x000004000f0f7836 */ /* 0x000fe20000000000 */
[C-C-:B-1----:R-:W-:Y:S02]  /*e2a0*/  PRMT R12, R8.reuse, 0x6420, R9.reuse ;  /* 0x00006420080c7816 */ /* 0x142fe40000000009 */
[----:B------:R-:W-:Y:S02]  /*e2b0*/  PRMT R13, R8, 0x7531, R9 ;  /* 0x00007531080d7816 */ /* 0x000fe40000000009 */
[----:B--2---:R-:W-:Y:S02]  /*e2c0*/  IADD3 R3, R18, R2, R14 ;  /* 0x0000000212037210 */ /* 0x004fe40007ffe00e */
[----:B------:R-:W-:-:S03]  /*e2d0*/  PRMT R14, R10, 0x6420, R11 ;  /* 0x000064200a0e7816 */ /* 0x000fc6000000000b */
[----:B------:R-:W-:Y:S01]  /*e2e0*/  IMAD.IADD R3, R15, 0x1, R3 ;  /* 0x000000010f037824 */ /* 0x000fe200078e0203 */
[----:B------:R-:W-:-:S04]  /*e2f0*/  PRMT R15, R10, 0x7531, R11 ;  /* 0x000075310a0f7816 */ /* 0x000fc8000000000b */
[----:B------:R-:W-:Y:S04]  /*e300*/  STSM.16.M88.4 [R3], R4 ;  /* 0x0000000403007844 */ /* 0x000fe80000000200 */
        /* <DEDUP_REMOVED lines=55> */
[----:B-1----:R-:W-:-:S05]  /*e680*/  VIADD R3, R2, 0x3000 ;  /* 0x0000300002037836 */ /* 0x002fca0000000000 */
[----:B------:R-:W-:-:S05]  /*e690*/  LOP3.LUT R3, R3, R15, RZ, 0xfc, !PT ;  /* 0x0000000f03037212 */ /* 0x000fca00078efcff */
[----:B------:R-:W1:Y:S01]  /*e6a0*/  LDSM.16.MT88.4 R8, [R3+UR41+0x10400] ;  /* 0x010400290308783b */ /* 0x000e620008004200 */
[----:B------:R-:W-:-:S04]  /*e6b0*/  IMAD.U32 R14, RZ, RZ, UR41 ;  /* 0x00000029ff0e7e24 */ /* 0x000fc8000f8e00ff */
[----:B------:R-:W-:Y:S01]  /*e6c0*/  VIADD R14, R14, 0x400 ;  /* 0x000004000e0e7836 */ /* 0x000fe20000000000 */
[C-C-:B-1----:R-:W-:Y:S02]  /*e6d0*/  PRMT R4, R8.reuse, 0x6420, R9.reuse ;  /* 0x0000642008047816 */ /* 0x142fe40000000009 */
[----:B------:R-:W-:Y:S02]  /*e6e0*/  PRMT R5, R8, 0x7531, R9 ;  /* 0x0000753108057816 */ /* 0x000fe40000000009 */
[C-C-:B------:R-:W-:Y:S02]  /*e6f0*/  PRMT R6, R10.reuse, 0x6420, R11.reuse ;  /* 0x000064200a067816 */ /* 0x140fe4000000000b */
[----:B------:R-:W-:Y:S02]  /*e700*/  PRMT R7, R10, 0x7531, R11 ;  /* 0x000075310a077816 */ /* 0x000fe4000000000b */
[----:B------:R-:W1:Y:S01]  /*e710*/  LDSM.16.MT88.4 R8, [R21+0x13400] ;  /* 0x013400001508783b */ /* 0x000e620000004200 */
[----:B--2---:R-:W-:Y:S01]  /*e720*/  IADD3 R3, R13, R12, R2 ;  /* 0x0000000c0d037210 */ /* 0x004fe20007ffe002 */
[----:B------:R-:W-:-:S04]  /*e730*/  VIADD R2, R2, 0x7000 ;  /* 0x0000700002027836 */ /* 0x000fc80000000000 */
[----:B------:R-:W-:Y:S01]  /*e740*/  IMAD.IADD R3, R14, 0x1, R3 ;  /* 0x000000010e037824 */ /* 0x000fe200078e0203 */
[----:B------:R-:W-:-:S04]  /*e750*/  LOP3.LUT R2, R2, R15, RZ, 0xfc, !PT ;  /* 0x0000000f02027212 */ /* 0x000fc800078efcff */
[----:B------:R1:W-:Y:S02]  /*e760*/  STSM.16.M88.4 [R3], R4 ;  /* 0x0000000403007844 */ /* 0x0003e40000000200 */
        /* <DEDUP_REMOVED lines=11> */
[----:B------:R1:W-:Y:S02]  /*e820*/  STSM.16.M88.4 [R3+0x4000], R4 ;  /* 0x0040000403007844 */ /* 0x0003e40000000200 */
[C-C-:B-1----:R-:W-:Y:S02]  /*e830*/  PRMT R4, R8.reuse, 0x6420, R9.reuse ;  /* 0x0000642008047816 */ /* 0x142fe40000000009 */
[----:B------:R-:W-:-:S02]  /*e840*/  PRMT R5, R8, 0x7531, R9 ;  /* 0x0000753108057816 */ /* 0x000fc40000000009 */
        /* <DEDUP_REMOVED lines=11> */
.L_x_216:
        /* <DEDUP_REMOVED lines=11> */
.L_x_195:
[----:B------:R-:W-:Y:S04]  /*e9b0*/  BSSY B0, `(.L_x_218) ;  /* 0x000000f000007945 */ /* 0x000fe80003800000 */
[----:B------:R-:W-:Y:S05]  /*e9c0*/  @P1 BRA `(.L_x_219) ;  /* 0x0000000000341947 */ /* 0x000fea0003800000 */
[----:B------:R-:W4:Y:S01]  /*e9d0*/  S2R R5, SR_LANEID ;  /* 0x0000000000057919 */ /* 0x000f220000000000 */
[----:B------:R-:W-:Y:S01]  /*e9e0*/  VOTEU.ANY UR4, UPT, PT ;  /* 0x0000000000047886 */ /* 0x000fe200038e0100 */
[----:B--23--:R-:W2:Y:S01]  /*e9f0*/  LDC.64 R2, c[0x0][0xc38] ;  /* 0x00030e00ff027b82 */ /* 0x00cea20000000a00 */
[----:B------:R-:W4:Y:S02]  /*ea00*/  FLO.U32 R0, UR4 ;  /* 0x0000000400007d00 */ /* 0x000f2400080e0000 */
[----:B----4-:R-:W-:-:S06]  /*ea10*/  ISETP.EQ.U32.AND P0, PT, R0, R5, PT ;  /* 0x000000050000720c */ /* 0x010fcc0003f02070 */
[----:B------:R-:W2:Y:S07]  /*ea20*/  POPC R5, UR4 ;  /* 0x0000000400057d09 */ /* 0x000eae0008000000 */
[----:B--2---:R-:W2:Y:S01]  /*ea30*/  @P0 ATOMG.E.ADD.STRONG.GPU PT, R3, desc[UR46][R2.64], R5 ;  /* 0x00000005020309a8 */ /* 0x004ea200081ee1ee */
[----:B-1----:R-:W1:Y:S02]  /*ea40*/  S2R R4, SR_LTMASK ;  /* 0x0000000000047919 */ /* 0x002e640000003900 */
[----:B-1----:R-:W-:-:S04]  /*ea50*/  LOP3.LUT R4, R4, UR4, RZ, 0xc0, !PT ;  /* 0x0000000404047c12 */ /* 0x002fc8000f8ec0ff */
[----:B-----5:R-:W1:Y:S01]  /*ea60*/  POPC R7, R4 ;  /* 0x0000000400077309 */ /* 0x020e620000000000 */
[----:B--2---:R-:W1:Y:S02]  /*ea70*/  SHFL.IDX PT, R0, R3, R0, 0x1f ;  /* 0x00001f0003007589 */ /* 0x004e6400000e0000 */
[----:B-1----:R-:W-:-:S05]  /*ea80*/  IADD3 R0, R0, UR50, R7 ;  /* 0x0000003200007c10 */ /* 0x002fca000fffe007 */
[----:B------:R4:W-:Y:S02]  /*ea90*/  STL [R1+0x20], R0 ;  /* 0x0000200001007387 */ /* 0x0009e40000100800 */
.L_x_219:
[----:B------:R-:W-:Y:S05]  /*eaa0*/  BSYNC B0 ;  /* 0x0000000000007941 */ /* 0x000fea0003800000 */
.L_x_218:
[----:B------:R-:W-:-:S06]  /*eab0*/  UISETP.NE.AND UP0, UPT, UR42, 0x3, UPT ;  /* 0x000000032a00788c */ /* 0x000fcc000bf05270 */
[----:B------:R-:W-:-:S13]  /*eac0*/  PLOP3.LUT P0, PT, PT, PT, UP0, 0x80, 0x0 ;  /* 0x000000000000781c */ /* 0x000fda0003f0f008 */
[----:B------:R-:W-:Y:S05]  /*ead0*/  @!P0 BRA `(.L_x_220) ;  /* 0x0000000000048947 */ /* 0x000fea0003800000 */
[----:B------:R-:W-:Y:S01]  /*eae0*/  BPT.TRAP 0x1 ;  /* 0x000000040000795c */ /* 0x000fe20000300000 */
.L_x_220:
[----:B----4-:R-:W4:Y:S04]  /*eaf0*/  LDL R0, [R1+0x14] ;  /* 0x0000140001007983 */ /* 0x010f280000100800 */
[----:B--23--:R-:W2:Y:S01]  /*eb00*/  LDL R2, [R1+0xc] ;  /* 0x00000c0001027983 */ /* 0x00cea20000100800 */
[----:B------:R-:W-:Y:S01]  /*eb10*/  BSSY B0, `(.L_x_221) ;  /* 0x0000008000007945 */ /* 0x000fe20003800000 */
[----:B----4-:R-:W-:-:S04]  /*eb20*/  LOP3.LUT R0, R0, 0x1, RZ, 0x3c, !PT ;  /* 0x0000000100007812 */ /* 0x010fc800078e3cff */
[----:B------:R-:W-:Y:S02]  /*eb30*/  SHF.L.U32 R0, R0, 0x1f, RZ ;  /* 0x0000001f00007819 */ /* 0x000fe400000006ff */
[----:B--2---:R-:W-:-:S04]  /*eb40*/  LEA R3, R2, UR41, 0x3 ;  /* 0x0000002902037c11 */ /* 0x004fc8000f8e18ff */
[----:B------:R-:W2:Y:S01]  /*eb50*/  SYNCS.PHASECHK.TRANS64.TRYWAIT P0, [R3+URZ+0x38870], R0 ;  /* 0x03887000030075a7 */ /* 0x000ea2000800017f */
[----:B------:R-:W-:-:S05]  /*eb60*/  IMAD.U32 R2, RZ, RZ, UR51 ;  /* 0x00000033ff027e24 */ /* 0x000fca000f8e00ff */
[----:B------:R-:W-:Y:S01]  /*eb70*/  ISETP.NE.AND P2, PT, R2, 0x3, PT ;  /* 0x000000030200780c */ /* 0x000fe20003f45270 */
[----:B--2---:R-:W-:-:S12]  /*eb80*/  @!P0 BRA `(.L_x_222) ;  /* 0x0000001c009c8947 */ /* 0x004fd80003800000 */
.L_x_265:
[----:B------:R-:W-:Y:S05]  /*eb90*/  BSYNC B0 ;  /* 0x0000000000007941 */ /* 0x000fea0003800000 */
.L_x_221:
[----:B------:R-:W-:Y:S05]  /*eba0*/  @!P2 BRA `(.L_x_223) ;  /* 0x000000000004a947 */ /* 0x000fea0003800000 */
[----:B------:R-:W-:Y:S01]  /*ebb0*/  BPT.TRAP 0x1 ;  /* 0x000000040000795c */ /* 0x000fe20000300000 */
.L_x_223:
[----:B--2---:R-:W2:Y:S02]  /*ebc0*/  LDL R0, [R1+0x14] ;  /* 0x0000140001007983 */ /* 0x004ea40000100800 */
[----:B--2---:R-:W-:-:S04]  /*ebd0*/  SHF.L.U32 R0, R0, 0x1f, RZ ;  /* 0x0000001f00007819 */ /* 0x004fc800000006ff */
[----:B------:R-:W2:Y:S02]  /*ebe0*/  SYNCS.PHASECHK.TRANS64.TRYWAIT P0, [R3+URZ+0x38860], R0 ;  /* 0x03886000030075a7 */ /* 0x000ea4000800017f */
[----:B--2---:R-:W-:Y:S05]  /*ebf0*/  @!P0 BRA `(.L_x_224) ;  /* 0x0000001c00948947 */ /* 0x004fea0003800000 */
.L_x_266:
[----:B-1----:R-:W3:Y:S04]  /*ec00*/  LDL R4, [R1+0xc] ;  /* 0x00000c0001047983 */ /* 0x002ee80000100800 */
[----:B------:R-:W4:Y:S04]  /*ec10*/  LDL R17, [R1] ;  /* 0x0000000001117983 */ /* 0x000f280000100800 */
[----:B------:R-:W2:Y:S04]  /*ec20*/  LDL R2, [R1+0x38] ;  /* 0x0000380001027983 */ /* 0x000ea80000100800 */
[----:B------:R-:W2:Y:S01]  /*ec30*/  LDL R18, [R1+0x10] ;  /* 0x0000100001127983 */ /* 0x000ea20000100800 */
[----:B------:R-:W-:Y:S05]  /*ec40*/  WARPSYNC.ALL ;  /* 0x0000000000007948 */ /* 0x000fea0003800000 */
[----:B------:R-:W-:-:S04]  /*ec50*/  IMAD.U32 R13, RZ, RZ, UR41 ;  /* 0x00000029ff0d7e24 */ /* 0x000fc8000f8e00ff */
[----:B------:R-:W-:Y:S02]  /*ec60*/  VIADD R13, R13, 0x400 ;  /* 0x000004000d0d7836 */ /* 0x000fe40000000000 */
[----:B---3--:R-:W-:-:S05]  /*ec70*/  IMAD.SHL.U32 R20, R4, 0x8000, RZ ;  /* 0x0000800004147824 */ /* 0x008fca00078e00ff */
[----:B----4-:R-:W-:-:S05]  /*ec80*/  LOP3.LUT R12, R20, R17, RZ, 0xfc, !PT ;  /* 0x00000011140c7212 */ /* 0x010fca00078efcff */
[----:B-----5:R-:W1:Y:S01]  /*ec90*/  LDSM.16.MT88.4 R4, [R12+UR41+0x10400] ;  /* 0x010400290c04783b */ /* 0x020e620008004200 */
[----:B--2---:R-:W-:Y:S02]  /*eca0*/  IADD3 R2, R2, UR41, R20 ;  /* 0x0000002902027c10 */ /* 0x004fe4000fffe014 */
[----:B------:R-:W-:Y:S02]  /*ecb0*/  IADD3 R0, R13, R20, R18 ;  /* 0x000000140d007210 */ /* 0x000fe40007ffe012 */
[C-C-:B-1----:R-:W-:Y:S02]  /*ecc0*/  PRMT R8, R4.reuse, 0x6420, R5.reuse ;  /* 0x0000642004087816 */ /* 0x142fe40000000005 */
        /* <DEDUP_REMOVED lines=127> */
[----:B------:R2:W-:Y:S01]  /*f4c0*/  STSM.16.M88.4 [R0+0x4000], R12 ;  /* 0x0040000c00007844 */ /* 0x0005e20000000200 */
        /* <DEDUP_REMOVED lines=13> */
.L_x_225:
[----:B------:R-:W3:Y:S01]  /*f5a0*/  LDL.LU R2, [R1+0xc] ;  /* 0x00000c0001027983 */ /* 0x000ee20000300800 */
[----:B-1----:R-:W-:Y:S03]  /*f5b0*/  SYNCS.ARRIVE.TRANS64.A1T0 RZ, [R3+URZ+0x38850], RZ ;  /* 0x038850ff03ff79a7 */ /* 0x002fe6000810003f */
[----:B------:R-:W4:Y:S01]  /*f5c0*/  LDL.LU R4, [R1+0x14] ;  /* 0x0000140001047983 */ /* 0x000f220000300800 */
[----:B--2---:R-:W-:-:S05]  /*f5d0*/  @!P1 VIADD R0, R3, 0x38880 ;  /* 0x0003888003009836 */ /* 0x004fca0000000000 */
[----:B------:R-:W-:Y:S01]  /*f5e0*/  @!P1 PRMT R0, RZ, 0x654, R0 ;  /* 0x00000654ff009816 */ /* 0x000fe20000000000 */
[----:B------:R-:W-:Y:S06]  /*f5f0*/  BAR.SYNC.DEFER_BLOCKING 0x2, 0x80 ;  /* 0x0082000000007b1d */ /* 0x000fec0000010000 */
[----:B------:R3:W-:Y:S02]  /*f600*/  @!P1 SYNCS.ARRIVE.TRANS64.RED.A1T0 RZ, [R0+URZ], RZ ;  /* 0x000000ff00ff99a7 */ /* 0x0007e4000810043f */
[----:B---3--:R-:W-:-:S05]  /*f610*/  VIADD R0, R2, 0x1 ;  /* 0x0000000102007836 */ /* 0x008fca0000000000 */
[----:B------:R-:W-:-:S04]  /*f620*/  ISETP.NE.AND P0, PT, R0, 0x2, PT ;  /* 0x000000020000780c */ /* 0x000fc80003f05270 */
[----:B------:R-:W-:Y:S02]  /*f630*/  SEL R2, RZ, 0x1, P0 ;  /* 0x00000001ff027807 */ /* 0x000fe40000000000 */
[----:B------:R-:W-:Y:S02]  /*f640*/  SEL R0, R0, RZ, P0 ;  /* 0x000000ff00007207 */ /* 0x000fe40000000000 */
[----:B----4-:R-:W-:-:S03]  /*f650*/  LOP3.LUT R4, R4, R2, RZ, 0x3c, !PT ;  /* 0x0000000204047212 */ /* 0x010fc600078e3cff */
[----:B------:R1:W-:Y:S04]  /*f660*/  STL [R1+0xc], R0 ;  /* 0x00000c0001007387 */ /* 0x0003e80000100800 */
[----:B------:R1:W-:Y:S02]  /*f670*/  STL [R1+0x14], R4 ;  /* 0x0000140401007387 */ /* 0x0003e40000100800 */
.L_x_179:
[----:B------:R-:W-:Y:S05]  /*f680*/  BSYNC B6 ;  /* 0x0000000000067941 */ /* 0x000fea0003800000 */
.L_x_177:
[----:B-12---:R-:W2:Y:S02]  /*f690*/  LDL R0, [R1+0x3c] ;  /* 0x00003c0001007983 */ /* 0x006ea40000100800 */
[----:B--2---:R-:W-:-:S13]  /*f6a0*/  LOP3.LUT P0, RZ, R0, 0x2, RZ, 0xc0, !PT ;  /* 0x0000000200ff7812 */ /* 0x004fda000780c0ff */
[----:B------:R-:W-:Y:S05]  /*f6b0*/  @!P0 BRA `(.L_x_226) ;  /* 0x0000000000308947 */ /* 0x000fea0003800000 */
[----:B------:R-:W1:Y:S08]  /*f6c0*/  S2UR UR5, SR_CgaCtaId ;  /* 0x00000000000579c3 */ /* 0x000e700000008800 */
[----:B------:R-:W-:Y:S06]  /*f6d0*/  BAR.SYNC.DEFER_BLOCKING 0x5, 0x180 ;  /* 0x0146000000007b1d */ /* 0x000fec0000010000 */
[----:B------:R-:W-:-:S02]  /*f6e0*/  UMOV UR4, 0x400 ;  /* 0x0000040000047882 */ /* 0x000fc40000000000 */
[----:B-1----:R-:W-:-:S09]  /*f6f0*/  ULEA UR4, UR5, UR4, 0x18 ;  /* 0x0000000405047291 */ /* 0x002fd2000f8ec03f */
[----:B------:R-:W1:Y:S04]  /*f700*/  LDS.128 R4, [UR4+0x388d0] ;  /* 0x0388d004ff047984 */ /* 0x000e680008000c00 */
[----:B-1----:R2:W-:Y:S01]  /*f710*/  STL.64 [R1+0x20], R4 ;  /* 0x0000200401007387 */ /* 0x0025e20000100a00 */
[----:B------:R-:W-:Y:S02]  /*f720*/  IMAD.MOV.U32 R2, RZ, RZ, R7 ;  /* 0x000000ffff027224 */ /* 0x000fe400078e0007 */
[----:B------:R-:W-:-:S03]  /*f730*/  IMAD.MOV.U32 R0, RZ, RZ, R6 ;  /* 0x000000ffff007224 */ /* 0x000fc600078e0006 */
[----:B------:R-:W-:Y:S02]  /*f740*/  R2UR UR52, R2 ;  /* 0x00000000023472ca */ /* 0x000fe400000e0000 */
[----:B------:R-:W-:Y:S01]  /*f750*/  R2UR UR38, R0 ;  /* 0x00000000002672ca */ /* 0x000fe200000e0000 */
[----:B------:R-:W-:Y:S06]  /*f760*/  BAR.ARV 0x4, 0x180 ;  /* 0x0106000000007b1d */ /* 0x000fec0000002000 */
[----:B------:R-:W-:Y:S08]  /*f770*/  BRA `(.L_x_227) ;  /* 0x0000000800407947 */ /* 0x000ff00003800000 */
.L_x_226:
[----:B------:R-:W1:Y:S01]  /*f780*/  S2R R2, SR_TID.X ;  /* 0x0000000000027919 */ /* 0x000e620000002100 */
[----:B------:R-:W-:Y:S01]  /*f790*/  ULDC UR4, c[0x0][0xc14] ;  /* 0x0003050000047ab9 */ /* 0x000fe20000000800 */
[----:B------:R-:W2:Y:S01]  /*f7a0*/  LDL.LU R0, [R1+0x20] ;  /* 0x0000200001007983 */ /* 0x000ea20000300800 */
[----:B------:R-:W-:Y:S01]  /*f7b0*/  IMAD.MOV.U32 R4, RZ, RZ, RZ ;  /* 0x000000ffff047224 */ /* 0x000fe200078e00ff */
[----:B-1----:R-:W-:-:S04]  /*f7c0*/  LOP3.LUT R8, R2, 0x1f, RZ, 0xc0, !PT ;  /* 0x0000001f02087812 */ /* 0x002fc800078ec0ff */
[C---:B------:R-:W-:Y:S01]  /*f7d0*/  ISETP.NE.AND P0, PT, R8.reuse, 0x1f, PT ;  /* 0x0000001f0800780c */ /* 0x040fe20003f05270 */
[----:B------:R-:W-:-:S05]  /*f7e0*/  VIADD R5, R8, UR52 ;  /* 0x0000003408057c36 */ /* 0x000fca0008000000 */
[----:B------:R-:W-:Y:S01]  /*f7f0*/  ISETP.GE.OR P1, PT, R5, UR4, !P0 ;  /* 0x0000000405007c0c */ /* 0x000fe2000c726670 */
[----:B------:R-:W-:-:S12]  /*f800*/  ULDC UR4, c[0x0][0xc14] ;  /* 0x0003050000047ab9 */ /* 0x000fd80000000800 */
[----:B------:R-:W1:Y:S02]  /*f810*/  @!P1 LDC.64 R2, c[0x0][0xc58] ;  /* 0x00031600ff029b82 */ /* 0x000e640000000a00 */
[----:B-1----:R-:W-:-:S05]  /*f820*/  @!P1 IMAD.WIDE R2, R5, 0x4, R2 ;  /* 0x0000000405029825 */ /* 0x002fca00078e0202 */
[----:B------:R-:W3:Y:S01]  /*f830*/  @!P1 LDG.E R4, desc[UR46][R2.64] ;  /* 0x0000002e02049981 */ /* 0x000ee2000c1e1900 */
[C---:B------:R-:W-:Y:S02]  /*f840*/  ISETP.NE.AND P1, PT, R8.reuse, RZ, PT ;  /* 0x000000ff0800720c */ /* 0x040fe40003f25270 */
[C---:B------:R-:W-:Y:S02]  /*f850*/  ISETP.GE.U32.AND P2, PT, R8.reuse, 0x2, PT ;  /* 0x000000020800780c */ /* 0x040fe40003f46070 */
[C---:B------:R-:W-:Y:S02]  /*f860*/  ISETP.GE.U32.AND P3, PT, R8.reuse, 0x4, PT ;  /* 0x000000040800780c */ /* 0x040fe40003f66070 */
[C---:B------:R-:W-:Y:S02]  /*f870*/  ISETP.GE.U32.AND P4, PT, R8.reuse, 0x8, PT ;  /* 0x000000080800780c */ /* 0x040fe40003f86070 */
[----:B------:R-:W-:Y:S01]  /*f880*/  ISETP.GE.U32.AND P5, PT, R8, 0x10, PT ;  /* 0x000000100800780c */ /* 0x000fe20003fa6070 */
[----:B--2---:R-:W-:-:S02]  /*f890*/  IMAD.MOV.U32 R9, RZ, RZ, R0 ;  /* 0x000000ffff097224 */ /* 0x004fc400078e0000 */
[----:B---3--:R-:W1:Y:S02]  /*f8a0*/  SHFL.UP PT, R0, R4, 0x1, RZ ;  /* 0x0420000004007989 */ /* 0x008e6400000e00ff */
[----:B-1----:R-:W-:-:S05]  /*f8b0*/  SEL R5, R0, RZ, P1 ;  /* 0x000000ff00057207 */ /* 0x002fca0000800000 */
[----:B------:R-:W-:-:S05]  /*f8c0*/  IMAD.IADD R5, R4, 0x1, R5 ;  /* 0x0000000104057824 */ /* 0x000fca00078e0205 */
[----:B------:R-:W1:Y:S02]  /*f8d0*/  SHFL.UP PT, R0, R5, 0x2, RZ ;  /* 0x0440000005007989 */ /* 0x000e6400000e00ff */
[----:B-1----:R-:W-:-:S05]  /*f8e0*/  SEL R0, R0, RZ, P2 ;  /* 0x000000ff00007207 */ /* 0x002fca0001000000 */
[----:B------:R-:W-:-:S05]  /*f8f0*/  IMAD.IADD R0, R5, 0x1, R0 ;  /* 0x0000000105007824 */ /* 0x000fca00078e0200 */
[----:B------:R-:W1:Y:S02]  /*f900*/  SHFL.UP PT, R6, R0, 0x4, RZ ;  /* 0x0480000000067989 */ /* 0x000e6400000e00ff */
[----:B-1----:R-:W-:-:S05]  /*f910*/  SEL R3, R6, RZ, P3 ;  /* 0x000000ff06037207 */ /* 0x002fca0001800000 */
[----:B------:R-:W-:-:S05]  /*f920*/  IMAD.IADD R6, R0, 0x1, R3 ;  /* 0x0000000100067824 */ /* 0x000fca00078e0203 */
[----:B------:R-:W1:Y:S02]  /*f930*/  SHFL.UP PT, R2, R6, 0x8, RZ ;  /* 0x0500000006027989 */ /* 0x000e6400000e00ff */
[----:B-1----:R-:W-:-:S05]  /*f940*/  SEL R3, R2, RZ, P4 ;  /* 0x000000ff02037207 */ /* 0x002fca0002000000 */
[----:B------:R-:W-:Y:S02]  /*f950*/  IMAD.IADD R7, R6, 0x1, R3 ;  /* 0x0000000106077824 */ /* 0x000fe400078e0203 */
[----:B------:R-:W1:Y:S03]  /*f960*/  LDC R3, c[0x0][0xc10] ;  /* 0x00030400ff037b82 */ /* 0x000e660000000800 */
[----:B------:R-:W2:Y:S04]  /*f970*/  SHFL.UP PT, R2, R7, 0x10, RZ ;  /* 0x0600000007027989 */ /* 0x000ea800000e00ff */
[----:B------:R-:W-:Y:S01]  /*f980*/  SHFL.IDX PT, R5, R9, 0x1, 0x1f ;  /* 0x00201f0009057f89 */ /* 0x000fe200000e0000 */
[----:B--2---:R-:W-:-:S05]  /*f990*/  SEL R2, R2, RZ, P5 ;  /* 0x000000ff02027207 */ /* 0x004fca0002800000 */
[----:B------:R-:W-:-:S05]  /*f9a0*/  IMAD.IADD R2, R7, 0x1, R2 ;  /* 0x0000000107027824 */ /* 0x000fca00078e0202 */
[----:B------:R-:W1:Y:S04]  /*f9b0*/  SHFL.IDX PT, R8, R2, 0x1f, 0x1f ;  /* 0x03e01f0002087f89 */ /* 0x000e6800000e0000 */
[----:B------:R-:W2:Y:S01]  /*f9c0*/  SHFL.IDX PT, R0, R9, RZ, 0x1f ;  /* 0x00001fff09007589 */ /* 0x000ea200000e0000 */
[----:B-1----:R-:W-:-:S04]  /*f9d0*/  IMAD R6, R8, R3, RZ ;  /* 0x0000000308067224 */ /* 0x002fc800078e02ff */
[----:B------:R-:W-:-:S05]  /*f9e0*/  IMAD.IADD R5, R5, 0x1, R6 ;  /* 0x0000000105057824 */ /* 0x000fca00078e0206 */
[----:B--2---:R-:W-:-:S13]  /*f9f0*/  ISETP.GT.AND P6, PT, R5, R0, PT ;  /* 0x000000000500720c */ /* 0x004fda0003fc4270 */
[----:B------:R-:W-:Y:S05]  /*fa00*/  @P6 BRA `(.L_x_228) ;  /* 0x0000000000986947 */ /* 0x000fea0003800000 */
.L_x_232:
[----:B------:R-:W-:-:S04]  /*fa10*/  UIADD3 UR52, UR52, 0x1f, URZ ;  /* 0x0000001f34347890 */ /* 0x000fc8000fffe03f */
[----:B------:R-:W-:-:S06]  /*fa20*/  UISETP.GE.AND UP0, UPT, UR52, UR4, UPT ;  /* 0x000000043400728c */ /* 0x000fcc000bf06270 */
[----:B------:R-:W-:-:S13]  /*fa30*/  PLOP3.LUT P6, PT, PT, PT, UP0, 0x40, 0x0 ;  /* 0x000000000000781c */ /* 0x000fda0003fce808 */
[----:B------:R-:W-:Y:S05]  /*fa40*/  @!P6 BRA `(.L_x_229) ;  /* 0x000000040040e947 */ /* 0x000fea0003800000 */
[----:B------:R-:W1:Y:S01]  /*fa50*/  S2R R2, SR_TID.X ;  /* 0x0000000000027919 */ /* 0x000e620000002100 */
[----:B------:R-:W-:Y:S01]  /*fa60*/  BSSY B0, `(.L_x_230) ;  /* 0x0000009000007945 */ /* 0x000fe20003800000 */
[----:B------:R-:W-:Y:S01]  /*fa70*/  IMAD.MOV.U32 R4, RZ, RZ, RZ ;  /* 0x000000ffff047224 */ /* 0x000fe200078e00ff */
[----:B-1----:R-:W-:-:S05]  /*fa80*/  LOP3.LUT R2, R2, 0x1f, RZ, 0xc0, !PT ;  /* 0x0000001f02027812 */ /* 0x002fca00078ec0ff */
[----:B------:R-:W-:-:S05]  /*fa90*/  VIADD R7, R2, UR52 ;  /* 0x0000003402077c36 */ /* 0x000fca0008000000 */
[----:B------:R-:W-:-:S13]  /*faa0*/  ISETP.GE.OR P6, PT, R7, UR4, !P0 ;  /* 0x0000000407007c0c */ /* 0x000fda000c7c6670 */
[----:B------:R-:W-:Y:S05]  /*fab0*/  @P6 BRA `(.L_x_231) ;  /* 0x00000000000c6947 */ /* 0x000fea0003800000 */
[----:B------:R-:W1:Y:S02]  /*fac0*/  LDC.64 R2, c[0x0][0xc58] ;  /* 0x00031600ff027b82 */ /* 0x000e640000000a00 */
[----:B-1----:R-:W-:-:S05]  /*fad0*/  IMAD.WIDE R2, R7, 0x4, R2 ;  /* 0x0000000407027825 */ /* 0x002fca00078e0202 */
[----:B------:R1:W5:Y:S02]  /*fae0*/  LDG.E R4, desc[UR46][R2.64] ;  /* 0x0000002e02047981 */ /* 0x000364000c1e1900 */
.L_x_231:
[----:B------:R-:W-:Y:S05]  /*faf0*/  BSYNC B0 ;  /* 0x0000000000007941 */ /* 0x000fea0003800000 */
.L_x_230:
[----:B-1---5:R-:W1:Y:S02]  /*fb00*/  SHFL.UP PT, R2, R4, 0x1, RZ ;  /* 0x0420000004027989 */ /* 0x022e6400000e00ff */
[----:B-1----:R-:W-:-:S05]  /*fb10*/  SEL R3, R2, RZ, P1 ;  /* 0x000000ff02037207 */ /* 0x002fca0000800000 */
[----:B------:R-:W-:-:S05]  /*fb20*/  IMAD.IADD R3, R4, 0x1, R3 ;  /* 0x0000000104037824 */ /* 0x000fca00078e0203 */
[----:B------:R-:W1:Y:S02]  /*fb30*/  SHFL.UP PT, R2, R3, 0x2, RZ ;  /* 0x0440000003027989 */ /* 0x000e6400000e00ff */
[----:B-1----:R-:W-:-:S05]  /*fb40*/  SEL R2, R2, RZ, P2 ;  /* 0x000000ff02027207 */ /* 0x002fca0001000000 */
[----:B------:R-:W-:Y:S02]  /*fb50*/  IMAD.IADD R2, R3, 0x1, R2 ;  /* 0x0000000103027824 */ /* 0x000fe400078e0202 */
[----:B------:R-:W1:Y:S03]  /*fb60*/  LDC R3, c[0x0][0xc10] ;  /* 0x00030400ff037b82 */ /* 0x000e660000000800 */
[----:B------:R-:W2:Y:S02]  /*fb70*/  SHFL.UP PT, R6, R2, 0x4, RZ ;  /* 0x0480000002067989 */ /* 0x000ea400000e00ff */
[----:B--2---:R-:W-:-:S05]  /*fb80*/  SEL R7, R6, RZ, P3 ;  /* 0x000000ff06077207 */ /* 0x004fca0001800000 */
[----:B------:R-:W-:-:S05]  /*fb90*/  IMAD.IADD R7, R2, 0x1, R7 ;  /* 0x0000000102077824 */ /* 0x000fca00078e0207 */
[----:B------:R-:W2:Y:S02]  /*fba0*/  SHFL.UP PT, R6, R7, 0x8, RZ ;  /* 0x0500000007067989 */ /* 0x000ea400000e00ff */
[----:B--2---:R-:W-:-:S05]  /*fbb0*/  SEL R6, R6, RZ, P4 ;  /* 0x000000ff06067207 */ /* 0x004fca0002000000 */
[----:B------:R-:W-:-:S05]  /*fbc0*/  IMAD.IADD R6, R7, 0x1, R6 ;  /* 0x0000000107067824 */ /* 0x000fca00078e0206 */
[----:B------:R-:W2:Y:S02]  /*fbd0*/  SHFL.UP PT, R8, R6, 0x10, RZ ;  /* 0x0600000006087989 */ /* 0x000ea400000e00ff */
[----:B--2---:R-:W-:-:S05]  /*fbe0*/  SEL R9, R8, RZ, P5 ;  /* 0x000000ff08097207 */ /* 0x004fca0002800000 */
[----:B------:R-:W-:-:S05]  /*fbf0*/  IMAD.IADD R9, R6, 0x1, R9 ;  /* 0x0000000106097824 */ /* 0x000fca00078e0209 */
[----:B------:R-:W1:Y:S02]  /*fc00*/  SHFL.IDX PT, R8, R9, 0x1f, 0x1f ;  /* 0x03e01f0009087f89 */ /* 0x000e6400000e0000 */
[----:B-1----:R-:W-:-:S04]  /*fc10*/  IMAD R8, R8, R3, RZ ;  /* 0x0000000308087224 */ /* 0x002fc800078e02ff */
[----:B------:R-:W-:-:S05]  /*fc20*/  IMAD.IADD R5, R8, 0x1, R5 ;  /* 0x0000000108057824 */ /* 0x000fca00078e0205 */
[----:B------:R-:W-:-:S13]  /*fc30*/  ISETP.GT.AND P6, PT, R5, R0, PT ;  /* 0x000000000500720c */ /* 0x000fda0003fc4270 */
[----:B------:R-:W-:Y:S05]  /*fc40*/  @!P6 BRA `(.L_x_232) ;  /* 0xfffffffc0070e947 */ /* 0x000fea000383ffff */
[----:B------:R-:W-:Y:S02]  /*fc50*/  IMAD.MOV.U32 R2, RZ, RZ, R9 ;  /* 0x000000ffff027224 */ /* 0x000fe400078e0009 */
[----:B------:R-:W-:-:S07]  /*fc60*/  IMAD.MOV.U32 R6, RZ, RZ, R8 ;  /* 0x000000ffff067224 */ /* 0x000fce00078e0008 */
.L_x_228:
[----:B------:R-:W-:-:S04]  /*fc70*/  IMAD.IADD R6, R5, 0x1, -R6 ;  /* 0x0000000105067824 */ /* 0x000fc800078e0a06 */
[----:B------:R-:W-:-:S05]  /*fc80*/  IMAD R5, R2, R3, R6 ;  /* 0x0000000302057224 */ /* 0x000fca00078e0206 */
[----:B------:R-:W-:Y:S01]  /*fc90*/  ISETP.GT.AND P0, PT, R5, R0, PT ;  /* 0x000000000500720c */ /* 0x000fe20003f04270 */
[----:B------:R-:W-:-:S12]  /*fca0*/  IMAD.MOV.U32 R5, RZ, RZ, RZ ;  /* 0x000000ffff057224 */ /* 0x000fd800078e00ff */
[----:B------:R-:W-:Y:S02]  /*fcb0*/  VOTEU.ANY UR5, UPT, !P0 ;  /* 0x0000000000057886 */ /* 0x000fe400040e0100 */
[----:B------:R-:W-:Y:S01]  /*fcc0*/  ISETP.NE.AND P0, PT, RZ, UR5, PT ;  /* 0x00000005ff007c0c */ /* 0x000fe2000bf05270 */
[----:B------:R-:W-:-:S06]  /*fcd0*/  UPOPC UR4, UR5 ;  /* 0x00000005000472bf */ /* 0x000fcc0008000000 */
[----:B------:R-:W-:-:S05]  /*fce0*/  IMAD.U32 R7, RZ, RZ, UR4 ;  /* 0x00000004ff077e24 */ /* 0x000fca000f8e00ff */
[----:B------:R1:W2:Y:S01]  /*fcf0*/  SHFL.IDX PT, R4, R4, R7, 0x1f ;  /* 0x00001f0704047589 */ /* 0x0002a200000e0000 */
[----:B------:R-:W-:Y:S05]  /*fd00*/  @!P0 BRA `(.L_x_233) ;  /* 0x00000000000c8947 */ /* 0x000fea0003800000 */
[----:B------:R-:W-:-:S06]  /*fd10*/  UIADD3 UR5, UR4, -0x1, URZ ;  /* 0xffffffff04057890 */ /* 0x000fcc000fffe03f */
[----:B------:R-:W-:-:S06]  /*fd20*/  IMAD.U32 R5, RZ, RZ, UR5 ;  /* 0x00000005ff057e24 */ /* 0x000fcc000f8e00ff */
[----:B------:R3:W4:Y:S02]  /*fd30*/  SHFL.IDX PT, R5, R2, R5, 0x1f ;  /* 0x00001f0502057589 */ /* 0x00072400000e0000 */
.L_x_233:
[----:B----4-:R-:W-:Y:S01]  /*fd40*/  IMAD R9, R5, R3, R6 ;  /* 0x0000000305097224 */ /* 0x010fe200078e0206 */
[----:B--2---:R-:W-:Y:S01]  /*fd50*/  IABS R5, R4 ;  /* 0x0000000400057213 */ /* 0x004fe20000000000 */
[----:B------:R-:W-:-:S03]  /*fd60*/  UIADD3 UR52, UR4, UR52, URZ ;  /* 0x0000003404347290 */ /* 0x000fc6000fffe03f */
[----:B------:R-:W2:Y:S01]  /*fd70*/  I2F.RP R6, R5 ;  /* 0x0000000500067306 */ /* 0x000ea20000209400 */
[----:B------:R4:W-:Y:S07]  /*fd80*/  STL [R1+0x20], R9 ;  /* 0x0000200901007387 */ /* 0x0009ee0000100800 */
[----:B--2---:R-:W2:Y:S02]  /*fd90*/  MUFU.RCP R6, R6 ;  /* 0x0000000600067308 */ /* 0x004ea40000001000 */
[----:B--2---:R-:W-:-:S06]  /*fda0*/  VIADD R8, R6, 0xffffffe ;  /* 0x0ffffffe06087836 */ /* 0x004fcc0000000000 */
[----:B------:R-:W3:Y:S02]  /*fdb0*/  F2I.FTZ.U32.TRUNC.NTZ R3, R8 ;  /* 0x0000000800037305 */ /* 0x000ee4000021f000 */
[----:B---3--:R-:W-:-:S04]  /*fdc0*/  IMAD.MOV R2, RZ, RZ, -R3 ;  /* 0x000000ffff027224 */ /* 0x008fc800078e0a03 */
[----:B-1----:R-:W-:Y:S02]  /*fdd0*/  IMAD R7, R2, R5, RZ ;  /* 0x0000000502077224 */ /* 0x002fe400078e02ff */
[----:B------:R-:W-:-:S04]  /*fde0*/  IMAD.MOV.U32 R2, RZ, RZ, RZ ;  /* 0x000000ffff027224 */ /* 0x000fc800078e00ff */
[----:B------:R-:W-:-:S04]  /*fdf0*/  IMAD.HI.U32 R2, R3, R7, R2 ;  /* 0x0000000703027227 */ /* 0x000fc800078e0002 */
[----:B------:R-:W-:Y:S01]  /*fe00*/  IMAD.IADD R3, R0, 0x1, -R9 ;  /* 0x0000000100037824 */ /* 0x000fe200078e0a09 */
[----:B------:R-:W-:-:S04]  /*fe10*/  IABS R0, R4 ;  /* 0x0000000400007213 */ /* 0x000fc80000000000 */
[----:B------:R-:W-:Y:S01]  /*fe20*/  IABS R7, R3 ;  /* 0x0000000300077213 */ /* 0x000fe20000000000 */
[----:B------:R-:W-:-:S04]  /*fe30*/  IMAD.MOV R0, RZ, RZ, -R0 ;  /* 0x000000ffff007224 */ /* 0x000fc800078e0a00 */
[----:B------:R-:W-:-:S04]  /*fe40*/  IMAD.HI.U32 R2, R2, R7, RZ ;  /* 0x0000000702027227 */ /* 0x000fc800078e00ff */
[----:B------:R-:W-:-:S05]  /*fe50*/  IMAD R0, R2, R0, R7 ;  /* 0x0000000002007224 */ /* 0x000fca00078e0207 */
[----:B------:R-:W-:-:S13]  /*fe60*/  ISETP.GT.U32.AND P1, PT, R5, R0, PT ;  /* 0x000000000500720c */ /* 0x000fda0003f24070 */
[----:B------:R-:W-:Y:S02]  /*fe70*/  @!P1 IMAD.IADD R0, R0, 0x1, -R5 ;  /* 0x0000000100009824 */ /* 0x000fe400078e0a05 */
[----:B------:R-:W-:Y:S01]  /*fe80*/  @!P1 VIADD R2, R2, 0x1 ;  /* 0x0000000102029836 */ /* 0x000fe20000000000 */
[----:B------:R-:W-:Y:S02]  /*fe90*/  ISETP.NE.AND P1, PT, R4, RZ, PT ;  /* 0x000000ff0400720c */ /* 0x000fe40003f25270 */
[----:B------:R-:W-:Y:S02]  /*fea0*/  ISETP.GE.U32.AND P0, PT, R0, R5, PT ;  /* 0x000000050000720c */ /* 0x000fe40003f06070 */
[----:B------:R-:W-:-:S04]  /*feb0*/  LOP3.LUT R0, R3, R4, RZ, 0x3c, !PT ;  /* 0x0000000403007212 */ /* 0x000fc800078e3cff */
[----:B------:R-:W-:-:S07]  /*fec0*/  ISETP.GE.AND P2, PT, R0, RZ, PT ;  /* 0x000000ff0000720c */ /* 0x000fce0003f46270 */
[----:B------:R-:W-:-:S06]  /*fed0*/  @P0 VIADD R2, R2, 0x1 ;  /* 0x0000000102020836 */ /* 0x000fcc0000000000 */
[----:B------:R-:W-:Y:S01]  /*fee0*/  @!P2 IMAD.MOV R2, RZ, RZ, -R2 ;  /* 0x000000ffff02a224 */ /* 0x000fe200078e0a02 */
[----:B------:R-:W-:-:S04]  /*fef0*/  @!P1 LOP3.LUT R2, RZ, R4, RZ, 0x33, !PT ;  /* 0x00000004ff029212 */ /* 0x000fc800078e33ff */
[----:B------:R-:W-:Y:S01]  /*ff00*/  R2UR UR38, R2 ;  /* 0x00000000022672ca */ /* 0x000fe200000e0000 */
[----:B------:R-:W-:-:S04]  /*ff10*/  IMAD.MOV R2, RZ, RZ, -R2 ;  /* 0x000000ffff027224 */ /* 0x000fc800078e0a02 */
[----:B------:R-:W-:-:S05]  /*ff20*/  IMAD R0, R4, R2, R3 ;  /* 0x0000000204007224 */ /* 0x000fca00078e0203 */
[----:B------:R4:W-:Y:S01]  /*ff30*/  STL [R1+0x24], R0 ;  /* 0x0000240001007387 */ /* 0x0009e20000100800 */
[----:B------:R-:W-:Y:S05]  /*ff40*/  BRA `(.L_x_234) ;  /* 0x0000000000107947 */ /* 0x000fea0003800000 */
.L_x_229:
[----:B------:R1:W-:Y:S01]  /*ff50*/  STL [R1+0x20], R0 ;  /* 0x0000200001007387 */ /* 0x0003e20000100800 */
[----:B------:R-:W-:Y:S01]  /*ff60*/  ULDC UR52, c[0x0][0xc14] ;  /* 0x0003050000347ab9 */ /* 0x000fe20000000800 */
[----:B------:R-:W-:Y:S02]  /*ff70*/  UMOV UR38, URZ ;  /* 0x0000003f00267c82 */ /* 0x000fe40008000000 */
[----:B------:R1:W-:Y:S03]  /*ff80*/  STL [R1+0x24], RZ ;  /* 0x000024ff01007387 */ /* 0x0003e60000100800 */
.L_x_234:
[----:B------:R-:W2:Y:S04]  /*ff90*/  LDL R3, [R1+0x20] ;  /* 0x0000200001037983 */ /* 0x000ea80000100800 */
[----:B------:R-:W3:Y:S01]  /*ffa0*/  LDL R2, [R1+0x24] ;  /* 0x0000240001027983 */ /* 0x000ee20000100800 */
[----:B------:R-:W-:Y:S02]  /*ffb0*/  IMAD.U32 R6, RZ, RZ, UR38 ;  /* 0x00000026ff067e24 */ /* 0x000fe4000f8e00ff */
[----:B------:R-:W-:Y:S01]  /*ffc0*/  IMAD.U32 R7, RZ, RZ, UR52 ;  /* 0x00000034ff077e24 */ /* 0x000fe2000f8e00ff */
[----:B-1--4-:R-:W1:Y:S02]  /*ffd0*/  S2R R0, SR_TID.X ;  /* 0x0000000000007919 */ /* 0x012e640000002100 */
[----:B-1----:R-:W-:Y:S01]  /*ffe0*/  LOP3.LUT R0, R0, 0x1f, RZ, 0xc0, !PT ;  /* 0x0000001f00007812 */ /* 0x002fe200078ec0ff */
[----:B------:R-:W-:Y:S03]  /*fff0*/  BAR.SYNC.DEFER_BLOCKING 0x4, 0x180 ;  /* 0x0106000000007b1d */ /* 0x000fe60000010000 */
[----:B------:R-:W-:-:S13]  /*10000*/  ISETP.NE.AND P0, PT, R0, RZ, PT ;  /* 0x000000ff0000720c */ /* 0x000fda0003f05270 */
[----:B------:R-:W-:Y:S01]  /*10010*/  @!P0 MOV R0, 0x400 ;  /* 0x0000040000008802 */ /* 0x000fe20000000f00 */
[----:B--2---:R-:W-:Y:S02]  /*10020*/  IMAD.MOV.U32 R4, RZ, RZ, R3 ;  /* 0x000000ffff047224 */ /* 0x004fe400078e0003 */
[----:B------:R-:W1:Y:S01]  /*10030*/  @!P0 S2R R3, SR_CgaCtaId ;  /* 0x0000000000038919 */ /* 0x000e620000008800 */
[----:B---3--:R-:W-:Y:S01]  /*10040*/  IMAD.MOV.U32 R5, RZ, RZ, R2 ;  /* 0x000000ffff057224 */ /* 0x008fe200078e0002 */
[----:B-1----:R-:W-:-:S05]  /*10050*/  @!P0 LEA R0, R3, R0, 0x18 ;  /* 0x0000000003008211 */ /* 0x002fca00078ec0ff */
[----:B------:R1:W-:Y:S01]  /*10060*/  @!P0 STS.128 [R0+0x388d0], R4 ;  /* 0x0388d00400008388 */ /* 0x0003e20000000c00 */
[----:B------:R-:W-:Y:S06]  /*10070*/  BAR.ARV 0x5, 0x180 ;  /* 0x0146000000007b1d */ /* 0x000fec0000002000 */
.L_x_227:
[----:B------:R-:W-:Y:S02]  /*10080*/  ULDC UR4, c[0x0][0xc14] ;  /* 0x0003050000047ab9 */ /* 0x000fe40000000800 */
[----:B------:R-:W-:-:S06]  /*10090*/  UISETP.GE.AND UP0, UPT, UR52, UR4, UPT ;  /* 0x000000043400728c */ /* 0x000fcc000bf06270 */
[----:B------:R-:W-:-:S13]  /*100a0*/  PLOP3.LUT P0, PT, PT, PT, UP0, 0x80, 0x0 ;  /* 0x000000000000781c */ /* 0x000fda0003f0f008 */
[----:B------:R-:W-:Y:S05]  /*100b0*/  @!P0 BRA `(.L_x_235) ;  /* 0xffffffbc00588947 */ /* 0x000fea000383ffff */
.L_x_175:
[----:B-1----:R-:W3:Y:S01]  /*100c0*/  LDL.LU R0, [R1+0x40] ;  /* 0x0000400001007983 */ /* 0x002ee20000300800 */
[----:B------:R-:W-:Y:S01]  /*100d0*/  BSSY B0, `(.L_x_236) ;  /* 0x000000b000007945 */ /* 0x000fe20003800000 */
[----:B--2---:R-:W1:Y:S01]  /*100e0*/  S2R R5, SR_CgaCtaId ;  /* 0x0000000000057919 */ /* 0x004e620000008800 */
[----:B---3--:R-:W-:-:S05]  /*100f0*/  VIADD R0, R0, 0x1 ;  /* 0x0000000100007836 */ /* 0x008fca0000000000 */
[----:B0-----:R-:W-:-:S04]  /*10100*/  LEA.HI R2, R0, R0, RZ, 0x1 ;  /* 0x0000000000027211 */ /* 0x001fc800078f08ff */
[----:B------:R-:W-:-:S05]  /*10110*/  LOP3.LUT R3, R2, 0xfffffffe, RZ, 0xc0, !PT ;  /* 0xfffffffe02037812 */ /* 0x000fca00078ec0ff */
[----:B------:R-:W-:Y:S01]  /*10120*/  IMAD.IADD R3, R0, 0x1, -R3 ;  /* 0x0000000100037824 */ /* 0x000fe200078e0a03 */
[----:B------:R-:W-:-:S04]  /*10130*/  MOV R0, 0x400 ;  /* 0x0000040000007802 */ /* 0x000fc80000000f00 */
[----:B-1----:R-:W-:Y:S02]  /*10140*/  LEA R0, R5, R0, 0x18 ;  /* 0x0000000005007211 */ /* 0x002fe400078ec0ff */
[----:B------:R-:W-:-:S04]  /*10150*/  SHF.L.U32 R3, R3, 0x1f, RZ ;  /* 0x0000001f03037819 */ /* 0x000fc800000006ff */
[----:B------:R-:W0:Y:S02]  /*10160*/  SYNCS.PHASECHK.TRANS64.TRYWAIT P0, [R0+URZ+0x38820], R3 ;  /* 0x03882003000075a7 */ /* 0x000e24000800017f */
[----:B0-----:R-:W-:Y:S05]  /*10170*/  @!P0 BRA `(.L_x_237) ;  /* 0x0000000800488947 */ /* 0x001fea0003800000 */
.L_x_267:
[----:B------:R-:W-:Y:S05]  /*10180*/  BSYNC B0 ;  /* 0x0000000000007941 */ /* 0x000fea0003800000 */
.L_x_236:
[----:B------:R-:W-:-:S03]  /*10190*/  UMOV UR4, 0xffffffff ;  /* 0xffffffff00047882 */ /* 0x000fc60000000000 */
[----:B------:R-:W-:Y:S05]  /*101a0*/  BRA.DIV UR4, `(.L_x_238) ;  /* 0x0000000a04507947 */ /* 0x000fea000b800000 */
[----:B------:R-:W1:Y:S02]  /*101b0*/  S2R R2, SR_TID.X ;  /* 0x0000000000027919 */ /* 0x000e640000002100 */
[----:B-1----:R-:W-:-:S04]  /*101c0*/  SHF.R.U32.HI R2, RZ, 0x5, R2 ;  /* 0x00000005ff027819 */ /* 0x002fc80000011602 */
[----:B------:R-:W-:-:S05]  /*101d0*/  LOP3.LUT R2, R2, 0x3, RZ, 0xc0, !PT ;  /* 0x0000000302027812 */ /* 0x000fca00078ec0ff */
[----:B------:R1:W2:Y:S02]  /*101e0*/  SHFL.IDX PT, R14, R2, RZ, 0x1f ;  /* 0x00001fff020e7589 */ /* 0x0002a400000e0000 */
.L_x_270:
[----:B--2---:R-:W-:Y:S01]  /*101f0*/  ISETP.NE.AND P0, PT, R14, RZ, PT ;  /* 0x000000ff0e00720c */ /* 0x004fe20003f05270 */
[----:B------:R-:W-:-:S12]  /*10200*/  BSSY B0, `(.L_x_239) ;  /* 0x000002e000007945 */ /* 0x000fd80003800000 */
[----:B------:R-:W-:Y:S05]  /*10210*/  @P0 BRA `(.L_x_240) ;  /* 0x0000000000b00947 */ /* 0x000fea0003800000 */
[----:B------:R-:W-:-:S03]  /*10220*/  UMOV UR4, 0xffffffff ;  /* 0xffffffff00047882 */ /* 0x000fc60000000000 */
[----:B------:R-:W-:Y:S05]  /*10230*/  BRA.DIV UR4, `(.L_x_241) ;  /* 0x0000000a04607947 */ /* 0x000fea000b800000 */
[----:B------:R-:W-:-:S13]  /*10240*/  ELECT P6, URZ, PT ;  /* 0x00000000003f782f */ /* 0x000fda00038c0000 */
.L_x_273:
[----:B------:R-:W-:Y:S05]  /*10250*/  @!P6 BRA `(.L_x_240) ;  /* 0x0000000000a0e947 */ /* 0x000fea0003800000 */
[----:B------:R-:W-:-:S06]  /*10260*/  ULOP3.LUT UR4, UR40, 0x2, URZ, 0xfc, !UPT ;  /* 0x0000000228047892 */ /* 0x000fcc000f8efc3f */
[----:B-1----:R-:W-:-:S05]  /*10270*/  IMAD.U32 R2, RZ, RZ, UR4 ;  /* 0x00000004ff027e24 */ /* 0x002fca000f8e00ff */
[----:B------:R-:W-:-:S13]  /*10280*/  ISETP.NE.AND P0, PT, R2, 0x3, PT ;  /* 0x000000030200780c */ /* 0x000fda0003f05270 */
[----:B------:R-:W-:Y:S05]  /*10290*/  @!P0 BRA `(.L_x_242) ;  /* 0x0000000000048947 */ /* 0x000fea0003800000 */
[----:B------:R-:W-:Y:S01]  /*102a0*/  BPT.TRAP 0x1 ;  /* 0x000000040000795c */ /* 0x000fe20000300000 */
.L_x_242:
[----:B0-----:R-:W2:Y:S04]  /*102b0*/  LDL R3, [R1+0xc] ;  /* 0x00000c0001037983 */ /* 0x001ea80000100800 */
[----:B------:R-:W3:Y:S01]  /*102c0*/  LDL.LU R7, [R1+0x14] ;  /* 0x0000140001077983 */ /* 0x000ee20000300800 */
[----:B------:R-:W-:-:S04]  /*102d0*/  VIADD R2, R0, 0x38840 ;  /* 0x0003884000027836 */ /* 0x000fc80000000000 */
[C---:B--2---:R-:W-:Y:S02]  /*102e0*/  IMAD R6, R3.reuse, 0x8, R2 ;  /* 0x0000000803067824 */ /* 0x044fe400078e0202 */
[----:B------:R-:W-:Y:S01]  /*102f0*/  VIADD R3, R3, 0x1 ;  /* 0x0000000103037836 */ /* 0x000fe20000000000 */
[----:B---3--:R-:W-:-:S04]  /*10300*/  SHF.L.U32 R5, R7, 0x1f, RZ ;  /* 0x0000001f07057819 */ /* 0x008fc800000006ff */
[C---:B------:R-:W-:Y:S01]  /*10310*/  ISETP.NE.AND P2, PT, R3.reuse, 0x2, PT ;  /* 0x000000020300780c */ /* 0x040fe20003f45270 */
[----:B------:R-:W0:Y:S03]  /*10320*/  SYNCS.PHASECHK.TRANS64.TRYWAIT P1, [R6+URZ], R5 ;  /* 0x00000005060075a7 */ /* 0x000e26000802017f */
[----:B------:R-:W-:Y:S02]  /*10330*/  SEL R4, RZ, 0x1, P2 ;  /* 0x00000001ff047807 */ /* 0x000fe40001000000 */
[----:B------:R-:W-:Y:S02]  /*10340*/  SEL R3, R3, RZ, P2 ;  /* 0x000000ff03037207 */ /* 0x000fe40001000000 */
[----:B------:R-:W-:-:S03]  /*10350*/  LOP3.LUT R4, R7, R4, RZ, 0x3c, !PT ;  /* 0x0000000407047212 */ /* 0x000fc600078e3cff */
[----:B------:R-:W-:Y:S01]  /*10360*/  IMAD R7, R3, 0x8, R2 ;  /* 0x0000000803077824 */ /* 0x000fe200078e0202 */
[----:B------:R-:W-:Y:S01]  /*10370*/  SHF.L.U32 R2, R4, 0x1f, RZ ;  /* 0x0000001f04027819 */ /* 0x000fe200000006ff */
[----:B0-----:R-:W-:Y:S06]  /*10380*/  @!P1 BRA `(.L_x_243) ;  /* 0x00000008002c9947 */ /* 0x001fec0003800000 */
.L_x_274:
[----:B------:R-:W1:Y:S02]  /*10390*/  SYNCS.PHASECHK.TRANS64.TRYWAIT P1, [R7+URZ], R2 ;  /* 0x00000002070075a7 */ /* 0x000e64000802017f */
[----:B-1----:R-:W-:Y:S05]  /*103a0*/  @!P1 BRA `(.L_x_244) ;  /* 0x0000000800389947 */ /* 0x002fea0003800000 */
.L_x_275:
[----:B------:R-:W-:Y:S05]  /*103b0*/  @!P0 BRA `(.L_x_245) ;  /* 0x0000000000048947 */ /* 0x000fea0003800000 */
[----:B------:R-:W-:Y:S01]  /*103c0*/  BPT.TRAP 0x1 ;  /* 0x000000040000795c */ /* 0x000fe20000300000 */
.L_x_245:
[----:B------:R-:W2:Y:S02]  /*103d0*/  LDL.LU R4, [R1+0xc] ;  /* 0x00000c0001047983 */ /* 0x000ea40000300800 */
[----:B--2---:R-:W-:-:S04]  /*103e0*/  IMAD R4, R4, 0x8, R0 ;  /* 0x0000000804047824 */ /* 0x004fc800078e0200 */
[----:B------:R-:W2:Y:S02]  /*103f0*/  SYNCS.PHASECHK.TRANS64.TRYWAIT P1, [R4+URZ+0x38860], R5 ;  /* 0x03886005040075a7 */ /* 0x000ea4000802017f */
[----:B--2---:R-:W-:Y:S05]  /*10400*/  @!P1 BRA `(.L_x_246) ;  /* 0x0000000800349947 */ /* 0x004fea0003800000 */
.L_x_276:
[----:B------:R-:W-:Y:S05]  /*10410*/  @!P0 BRA `(.L_x_247) ;  /* 0x0000000000048947 */ /* 0x000fea0003800000 */
[----:B------:R-:W-:Y:S01]  /*10420*/  BPT.TRAP 0x1 ;  /* 0x000000040000795c */ /* 0x000fe20000300000 */
.L_x_247:
[----:B------:R-:W-:-:S04]  /*10430*/  IMAD R3, R3, 0x8, R0 ;  /* 0x0000000803037824 */ /* 0x000fc800078e0200 */
[----:B------:R-:W3:Y:S02]  /*10440*/  SYNCS.PHASECHK.TRANS64.TRYWAIT P1, [R3+URZ+0x38860], R2 ;  /* 0x03886002030075a7 */ /* 0x000ee4000802017f */
[----:B---3--:R-:W-:Y:S05]  /*10450*/  @!P1 BRA `(.L_x_248) ;  /* 0x0000000800349947 */ /* 0x008fea0003800000 */
.L_x_277:
[----:B------:R-:W-:Y:S05]  /*10460*/  @!P0 BRA `(.L_x_249) ;  /* 0x0000000000048947 */ /* 0x000fea0003800000 */
[----:B------:R-:W-:Y:S01]  /*10470*/  BPT.TRAP 0x1 ;  /* 0x000000040000795c */ /* 0x000fe20000300000 */
.L_x_249:
[----:B------:R-:W4:Y:S02]  /*10480*/  SYNCS.PHASECHK.TRANS64.TRYWAIT P0, [R4+URZ+0x38880], R5 ;  /* 0x03888005040075a7 */ /* 0x000f24000800017f */
[----:B----4-:R-:W-:Y:S05]  /*10490*/  @!P0 BRA `(.L_x_250) ;  /* 0x0000000800388947 */ /* 0x010fea0003800000 */
.L_x_251:
[----:B------:R0:W0:Y:S02]  /*104a0*/  SYNCS.PHASECHK.TRANS64.TRYWAIT P0, [R3+URZ+0x38880], R2 ;  /* 0x03888002030075a7 */ /* 0x000024000800017f */
[----:B0-----:R-:W-:Y:S05]  /*104b0*/  @!P0 NANOSLEEP.SYNCS 0x989680 ;  /* 0x009896800000895d */ /* 0x001fea0003900000 */
[----:B------:R-:W0:Y:S02]  /*104c0*/  @!P0 SYNCS.PHASECHK.TRANS64 P0, [R3+URZ+0x38880], R2 ;  /* 0x03888002030085a7 */ /* 0x000e24000800007f */
[----:B0-----:R-:W-:Y:S05]  /*104d0*/  @!P0 BRA `(.L_x_251) ;  /* 0xfffffffc00f08947 */ /* 0x001fea000383ffff */
.L_x_240:
[----:B------:R-:W-:Y:S05]  /*104e0*/  BSYNC B0 ;  /* 0x0000000000007941 */ /* 0x000fea0003800000 */
.L_x_239:
[----:B------:R-:W-:Y:S05]  /*104f0*/  EXIT ;  /* 0x000000000000794d */ /* 0x000fea0003800000 */
.L_x_125:
[----:B0-----:R0:W1:Y:S02]  /*10500*/  SYNCS.PHASECHK.TRANS64.TRYWAIT P1, [R0+URZ+0x38800], R3 ;  /* 0x03880003000075a7 */ /* 0x001064000802017f */
[----:B-1----:R-:W-:Y:S05]  /*10510*/  @!P1 NANOSLEEP.SYNCS 0x989680 ;  /* 0x009896800000995d */ /* 0x002fea0003900000 */
[----:B------:R-:W1:Y:S02]  /*10520*/  @!P1 SYNCS.PHASECHK.TRANS64 P1, [R0+URZ+0x38800], R3 ;  /* 0x03880003000095a7 */ /* 0x000e64000802007f */
[----:B-1----:R-:W-:Y:S05]  /*10530*/  @!P1 BRA `(.L_x_125) ;  /* 0xfffffffc00f09947 */ /* 0x002fea000383ffff */
[----:B------:R-:W-:Y:S05]  /*10540*/  BRA `(.L_x_252) ;  /* 0xffffff1400b87947 */ /* 0x000fea000383ffff */
.L_x_129:
[----:B-1----:R1:W2:Y:S02]  /*10550*/  SYNCS.PHASECHK.TRANS64.TRYWAIT P1, [R4+URZ+0x38830], R3 ;  /* 0x03883003040075a7 */ /* 0x0022a4000802017f */
[----:B--2---:R-:W-:Y:S05]  /*10560*/  @!P1 NANOSLEEP.SYNCS 0x989680 ;  /* 0x009896800000995d */ /* 0x004fea0003900000 */
[----:B------:R-:W2:Y:S02]  /*10570*/  @!P1 SYNCS.PHASECHK.TRANS64 P1, [R4+URZ+0x38830], R3 ;  /* 0x03883003040095a7 */ /* 0x000ea4000802007f */
[----:B--2---:R-:W-:Y:S05]  /*10580*/  @!P1 BRA `(.L_x_129) ;  /* 0xfffffffc00f09947 */ /* 0x004fea000383ffff */
[----:B------:R-:W-:Y:S05]  /*10590*/  BRA `(.L_x_128) ;  /* 0xffffff1400e07947 */ /* 0x000fea000383ffff */
.L_x_134:
[----:B-1----:R-:W-:-:S04]  /*105a0*/  IMAD.U32 R3, RZ, RZ, UR6 ;  /* 0x00000006ff037e24 */ /* 0x002fc8000f8e00ff */
[----:B------:R1:W2:Y:S03]  /*105b0*/  SYNCS.PHASECHK.TRANS64.TRYWAIT P1, [R3+URZ+0x38830], R0 ;  /* 0x03883000030075a7 */ /* 0x0002a6000802017f */
[----:B--2---:R-:W-:Y:S05]  /*105c0*/  @!P1 NANOSLEEP.SYNCS 0x989680 ;  /* 0x009896800000995d */ /* 0x004fea0003900000 */
[----:B------:R-:W2:Y:S02]  /*105d0*/  @!P1 SYNCS.PHASECHK.TRANS64 P1, [R3+URZ+0x38830], R0 ;  /* 0x03883000030095a7 */ /* 0x000ea4000802007f */
[----:B--2---:R-:W-:Y:S05]  /*105e0*/  @!P1 BRA `(.L_x_134) ;  /* 0xfffffffc00ec9947 */ /* 0x004fea000383ffff */
[----:B------:R-:W-:Y:S05]  /*105f0*/  BRA `(.L_x_131) ;  /* 0xffffff4000ac7947 */ /* 0x000fea000383ffff */
.L_x_138:
[----:B-1----:R-:W-:-:S04]  /*10600*/  IMAD.U32 R3, RZ, RZ, UR6 ;  /* 0x00000006ff037e24 */ /* 0x002fc8000f8e00ff */
[----:B------:R1:W2:Y:S03]  /*10610*/  SYNCS.PHASECHK.TRANS64.TRYWAIT P1, [R3+URZ+0x38850], R0 ;  /* 0x03885000030075a7 */ /* 0x0002a6000802017f */
[----:B--2---:R-:W-:Y:S05]  /*10620*/  @!P1 NANOSLEEP.SYNCS 0x989680 ;  /* 0x009896800000995d */ /* 0x004fea0003900000 */
[----:B------:R-:W2:Y:S02]  /*10630*/  @!P1 SYNCS.PHASECHK.TRANS64 P1, [R3+URZ+0x38850], R0 ;  /* 0x03885000030095a7 */ /* 0x000ea4000802007f */
[----:B--2---:R-:W-:Y:S05]  /*10640*/  @!P1 BRA `(.L_x_138) ;  /* 0xfffffffc00ec9947 */ /* 0x004fea000383ffff */
[----:B------:R-:W-:Y:S05]  /*10650*/  BRA `(.L_x_135) ;  /* 0xffffff4400847947 */ /* 0x000fea000383ffff */
.L_x_144:
[----:B-1----:R1:W2:Y:S02]  /*10660*/  SYNCS.PHASECHK.TRANS64.TRYWAIT P1, [R14+URZ+0x38850], R7 ;  /* 0x038850070e0075a7 */ /* 0x0022a4000802017f */
[----:B--2---:R-:W-:Y:S05]  /*10670*/  @!P1 NANOSLEEP.SYNCS 0x989680 ;  /* 0x009896800000995d */ /* 0x004fea0003900000 */
[----:B------:R-:W2:Y:S02]  /*10680*/  @!P1 SYNCS.PHASECHK.TRANS64 P1, [R14+URZ+0x38850], R7 ;  /* 0x038850070e0095a7 */ /* 0x000ea4000802007f */
[----:B--2---:R-:W-:Y:S05]  /*10690*/  @!P1 BRA `(.L_x_144) ;  /* 0xfffffffc00f09947 */ /* 0x004fea000383ffff */
[----:B------:R-:W-:Y:S05]  /*106a0*/  BRA `(.L_x_143) ;  /* 0xffffff6400587947 */ /* 0x000fea000383ffff */
.L_x_184:
[----:B------:R-:W-:Y:S02]  /*106b0*/  IMAD.MOV.U32 R13, RZ, RZ, R4 ;  /* 0x000000ffff0d7224 */ /* 0x000fe400078e0004 */
[----:B------:R-:W-:Y:S02]  /*106c0*/  IMAD.MOV.U32 R12, RZ, RZ, RZ ;  /* 0x000000ffff0c7224 */ /* 0x000fe400078e00ff */
[----:B------:R-:W-:Y:S02]  /*106d0*/  IMAD.MOV.U32 R11, RZ, RZ, 0x1f ;  /* 0x0000001fff0b7424 */ /* 0x000fe400078e00ff */
[----:B------:R-:W-:-:S07]  /*106e0*/  IMAD.MOV.U32 R15, RZ, RZ, -0x1 ;  /* 0xffffffffff0f7424 */ /* 0x000fce00078e00ff */
[----:B0-----:R-:W-:Y:S05]  /*106f0*/  WARPSYNC.COLLECTIVE R15, `(.L_x_253) ;  /* 0x000000000f087348 */ /* 0x001fea0003c00000 */
[----:B------:R1:W2:Y:S02]  /*10700*/  SHFL.IDX P6, R14, R13, R12, R11 ;  /* 0x0000000c0d0e7389 */ /* 0x0002a400000c000b */
[----:B012---:R-:W-:Y:S01]  /*10710*/  ENDCOLLECTIVE ;  /* 0x000000000000791b */ /* 0x007fe20003800000 */
.L_x_253:
[----:B------:R-:W-:Y:S05]  /*10720*/  BRA `(.L_x_254) ;  /* 0xffffffc400487947 */ /* 0x000fea000383ffff */
.L_x_186:
[----:B------:R-:W-:Y:S01]  /*10730*/  BSSY B0, `(.L_x_255) ;  /* 0x0000006000007945 */ /* 0x000fe20003800000 */
[----:B------:R-:W-:-:S07]  /*10740*/  IMAD.MOV.U32 R15, RZ, RZ, -0x1 ;  /* 0xffffffffff0f7424 */ /* 0x000fce00078e00ff */
[----:B------:R-:W-:Y:S05]  /*10750*/  WARPSYNC.COLLECTIVE R15, `(.L_x_256) ;  /* 0x000000000f0c7348 */ /* 0x000fea0003c00000 */
[----:B------:R-:W-:Y:S02]  /*10760*/  ELECT P6, UR62, PT ;  /* 0x00000000003e782f */ /* 0x000fe400038c0000 */
[----:B------:R-:W-:Y:S01]  /*10770*/  MOV R14, UR62 ;  /* 0x0000003e000e7c02 */ /* 0x000fe20008000f00 */
[----:B------:R-:W-:Y:S10]  /*10780*/  ENDCOLLECTIVE ;  /* 0x000000000000791b */ /* 0x000ff40003800000 */
.L_x_256:
[----:B------:R-:W-:Y:S05]  /*10790*/  BSYNC B0 ;  /* 0x0000000000007941 */ /* 0x000fea0003800000 */
.L_x_255:
[----:B------:R-:W-:Y:S05]  /*107a0*/  BRA `(.L_x_257) ;  /* 0xffffffc400487947 */ /* 0x000fea000383ffff */
.L_x_189:
[----:B0-----:R0:W1:Y:S02]  /*107b0*/  SYNCS.PHASECHK.TRANS64.TRYWAIT P2, [R6+URZ+0x38880], R3 ;  /* 0x03888003060075a7 */ /* 0x001064000804017f */
[----:B-1----:R-:W-:Y:S05]  /*107c0*/  @!P2 NANOSLEEP.SYNCS 0x989680 ;  /* 0x009896800000a95d */ /* 0x002fea0003900000 */
[----:B------:R-:W1:Y:S02]  /*107d0*/  @!P2 SYNCS.PHASECHK.TRANS64 P2, [R6+URZ+0x38880], R3 ;  /* 0x038880030600a5a7 */ /* 0x000e64000804007f */
[----:B-1----:R-:W-:Y:S05]  /*107e0*/  @!P2 BRA `(.L_x_189) ;  /* 0xfffffffc00f0a947 */ /* 0x002fea000383ffff */
[----:B------:R-:W-:Y:S05]  /*107f0*/  BRA `(.L_x_258) ;  /* 0xffffffc400a87947 */ /* 0x000fea000383ffff */
.L_x_191:
[----:B-1----:R1:W2:Y:S02]  /*10800*/  SYNCS.PHASECHK.TRANS64.TRYWAIT P2, [R6+URZ+0x38840], R3 ;  /* 0x03884003060075a7 */ /* 0x0022a4000804017f */
[----:B--2---:R-:W-:Y:S05]  /*10810*/  @!P2 NANOSLEEP.SYNCS 0x989680 ;  /* 0x009896800000a95d */ /* 0x004fea0003900000 */
[----:B------:R-:W2:Y:S02]  /*10820*/  @!P2 SYNCS.PHASECHK.TRANS64 P2, [R6+URZ+0x38840], R3 ;  /* 0x038840030600a5a7 */ /* 0x000ea4000804007f */
[----:B--2---:R-:W-:Y:S05]  /*10830*/  @!P2 BRA `(.L_x_191) ;  /* 0xfffffffc00f0a947 */ /* 0x004fea000383ffff */
[----:B------:R-:W-:Y:S05]  /*10840*/  BRA `(.L_x_259) ;  /* 0xffffffc800187947 */ /* 0x000fea000383ffff */
.L_x_194:
[----:B--2---:R2:W3:Y:S02]  /*10850*/  SYNCS.PHASECHK.TRANS64.TRYWAIT P0, [R18+URZ+0x38820], R2 ;  /* 0x03882002120075a7 */ /* 0x0044e4000800017f */
[----:B---3--:R-:W-:Y:S05]  /*10860*/  @!P0 NANOSLEEP.SYNCS 0x989680 ;  /* 0x009896800000895d */ /* 0x008fea0003900000 */
[----:B------:R-:W3:Y:S02]  /*10870*/  @!P0 SYNCS.PHASECHK.TRANS64 P0, [R18+URZ+0x38820], R2 ;  /* 0x03882002120085a7 */ /* 0x000ee4000800007f */
[----:B---3--:R-:W-:Y:S05]  /*10880*/  @!P0 BRA `(.L_x_194) ;  /* 0xfffffffc00f08947 */ /* 0x008fea000383ffff */
[----:B------:R-:W-:Y:S05]  /*10890*/  BRA `(.L_x_260) ;  /* 0xffffffc800fc7947 */ /* 0x000fea000383ffff */
.L_x_200:
[----:B-1----:R1:W3:Y:S02]  /*108a0*/  SYNCS.PHASECHK.TRANS64.TRYWAIT P0, [R4+URZ+0x38880], R3 ;  /* 0x03888003040075a7 */ /* 0x0022e4000800017f */
[----:B---3--:R-:W-:Y:S05]  /*108b0*/  @!P0 NANOSLEEP.SYNCS 0x989680 ;  /* 0x009896800000895d */ /* 0x008fea0003900000 */
[----:B------:R-:W3:Y:S02]  /*108c0*/  @!P0 SYNCS.PHASECHK.TRANS64 P0, [R4+URZ+0x38880], R3 ;  /* 0x03888003040085a7 */ /* 0x000ee4000800007f */
[----:B---3--:R-:W-:Y:S05]  /*108d0*/  @!P0 BRA `(.L_x_200) ;  /* 0xfffffffc00f08947 */ /* 0x008fea000383ffff */
[----:B------:R-:W-:Y:S05]  /*108e0*/  BRA `(.L_x_261) ;  /* 0xffffffcc00b07947 */ /* 0x000fea000383ffff */
.L_x_206:
[----:B--2---:R2:W3:Y:S02]  /*108f0*/  SYNCS.PHASECHK.TRANS64.TRYWAIT P0, [R4+URZ+0x38840], R3 ;  /* 0x03884003040075a7 */ /* 0x0044e4000800017f */
[----:B---3--:R-:W-:Y:S05]  /*10900*/  @!P0 NANOSLEEP.SYNCS 0x989680 ;  /* 0x009896800000895d */ /* 0x008fea0003900000 */
[----:B------:R-:W3:Y:S02]  /*10910*/  @!P0 SYNCS.PHASECHK.TRANS64 P0, [R4+URZ+0x38840], R3 ;  /* 0x03884003040085a7 */ /* 0x000ee4000800007f */
[----:B---3--:R-:W-:Y:S05]  /*10920*/  @!P0 BRA `(.L_x_206) ;  /* 0xfffffffc00f08947 */ /* 0x008fea000383ffff */
[----:B------:R-:W-:Y:S05]  /*10930*/  BRA `(.L_x_262) ;  /* 0xffffffd000787947 */ /* 0x000fea000383ffff */
.L_x_213:
[----:B---3--:R-:W3:Y:S02]  /*10940*/  LDL R3, [R1+0x4] ;  /* 0x0000040001037983 */ /* 0x008ee40000100800 */
[----:B---3--:R3:W4:Y:S02]  /*10950*/  SYNCS.PHASECHK.TRANS64.TRYWAIT P2, [R3+URZ+0x38870], R2 ;  /* 0x03887002030075a7 */ /* 0x008724000804017f */
[----:B----4-:R-:W-:Y:S05]  /*10960*/  @!P2 NANOSLEEP.SYNCS 0x989680 ;  /* 0x009896800000a95d */ /* 0x010fea0003900000 */
[----:B------:R-:W4:Y:S02]  /*10970*/  @!P2 SYNCS.PHASECHK.TRANS64 P2, [R3+URZ+0x38870], R2 ;  /* 0x038870020300a5a7 */ /* 0x000f24000804007f */
[----:B----4-:R-:W-:Y:S05]  /*10980*/  @!P2 BRA `(.L_x_213) ;  /* 0xfffffffc00eca947 */ /* 0x010fea000383ffff */
[----:B------:R-:W-:Y:S05]  /*10990*/  BRA `(.L_x_263) ;  /* 0xffffffd400587947 */ /* 0x000fea000383ffff */
.L_x_215:
[----:B-1----:R-:W3:Y:S02]  /*109a0*/  LDL R4, [R1+0x4] ;  /* 0x0000040001047983 */ /* 0x002ee40000100800 */
[----:B---3--:R1:W3:Y:S02]  /*109b0*/  SYNCS.PHASECHK.TRANS64.TRYWAIT P2, [R4+URZ+0x38860], R3 ;  /* 0x03886003040075a7 */ /* 0x0082e4000804017f */
[----:B---3--:R-:W-:Y:S05]  /*109c0*/  @!P2 NANOSLEEP.SYNCS 0x989680 ;  /* 0x009896800000a95d */ /* 0x008fea0003900000 */
[----:B------:R-:W3:Y:S02]  /*109d0*/  @!P2 SYNCS.PHASECHK.TRANS64 P2, [R4+URZ+0x38860], R3 ;  /* 0x038860030400a5a7 */ /* 0x000ee4000804007f */
[----:B---3--:R-:W-:Y:S05]  /*109e0*/  @!P2 BRA `(.L_x_215) ;  /* 0xfffffffc00eca947 */ /* 0x008fea000383ffff */
[----:B------:R-:W-:Y:S05]  /*109f0*/  BRA `(.L_x_264) ;  /* 0xffffffd400607947 */ /* 0x000fea000383ffff */
.L_x_222:
[----:B--2---:R2:W3:Y:S02]  /*10a00*/  SYNCS.PHASECHK.TRANS64.TRYWAIT P0, [R3+URZ+0x38870], R0 ;  /* 0x03887000030075a7 */ /* 0x0044e4000800017f */
[----:B---3--:R-:W-:Y:S05]  /*10a10*/  @!P0 NANOSLEEP.SYNCS 0x989680 ;  /* 0x009896800000895d */ /* 0x008fea0003900000 */
[----:B------:R-:W3:Y:S02]  /*10a20*/  @!P0 SYNCS.PHASECHK.TRANS64 P0, [R3+URZ+0x38870], R0 ;  /* 0x03887000030085a7 */ /* 0x000ee4000800007f */
[----:B---3--:R-:W-:Y:S05]  /*10a30*/  @!P0 BRA `(.L_x_222) ;  /* 0xfffffffc00f08947 */ /* 0x008fea000383ffff */
[----:B------:R-:W-:Y:S05]  /*10a40*/  BRA `(.L_x_265) ;  /* 0xffffffe000507947 */ /* 0x000fea000383ffff */
.L_x_224:
[----:B--2---:R2:W3:Y:S02]  /*10a50*/  SYNCS.PHASECHK.TRANS64.TRYWAIT P0, [R3+URZ+0x38860], R0 ;  /* 0x03886000030075a7 */ /* 0x0044e4000800017f */
[----:B---3--:R-:W-:Y:S05]  /*10a60*/  @!P0 NANOSLEEP.SYNCS 0x989680 ;  /* 0x009896800000895d */ /* 0x008fea0003900000 */
[----:B------:R-:W3:Y:S02]  /*10a70*/  @!P0 SYNCS.PHASECHK.TRANS64 P0, [R3+URZ+0x38860], R0 ;  /* 0x03886000030085a7 */ /* 0x000ee4000800007f */
[----:B---3--:R-:W-:Y:S05]  /*10a80*/  @!P0 BRA `(.L_x_224) ;  /* 0xfffffffc00f08947 */ /* 0x008fea000383ffff */
[----:B------:R-:W-:Y:S05]  /*10a90*/  BRA `(.L_x_266) ;  /* 0xffffffe000587947 */ /* 0x000fea000383ffff */
.L_x_237:
[----:B0-----:R0:W1:Y:S02]  /*10aa0*/  SYNCS.PHASECHK.TRANS64.TRYWAIT P0, [R0+URZ+0x38820], R3 ;  /* 0x03882003000075a7 */ /* 0x001064000800017f */
[----:B-1----:R-:W-:Y:S05]  /*10ab0*/  @!P0 NANOSLEEP.SYNCS 0x989680 ;  /* 0x009896800000895d */ /* 0x002fea0003900000 */
[----:B------:R-:W1:Y:S02]  /*10ac0*/  @!P0 SYNCS.PHASECHK.TRANS64 P0, [R0+URZ+0x38820], R3 ;  /* 0x03882003000085a7 */ /* 0x000e64000800007f */
[----:B-1----:R-:W-:Y:S05]  /*10ad0*/  @!P0 BRA `(.L_x_237) ;  /* 0xfffffffc00f08947 */ /* 0x002fea000383ffff */
[----:B------:R-:W-:Y:S05]  /*10ae0*/  BRA `(.L_x_267) ;  /* 0xfffffff400a47947 */ /* 0x000fea000383ffff */
.L_x_238:
[----:B------:R-:W1:Y:S01]  /*10af0*/  S2R R2, SR_TID.X ;  /* 0x0000000000027919 */ /* 0x000e620000002100 */
[----:B------:R-:W-:Y:S01]  /*10b00*/  BSSY B0, `(.L_x_268) ;  /* 0x000000a000007945 */ /* 0x000fe20003800000 */
[----:B------:R-:W-:Y:S02]  /*10b10*/  IMAD.MOV.U32 R12, RZ, RZ, RZ ;  /* 0x000000ffff0c7224 */ /* 0x000fe400078e00ff */
[----:B------:R-:W-:Y:S02]  /*10b20*/  IMAD.MOV.U32 R11, RZ, RZ, 0x1f ;  /* 0x0000001fff0b7424 */ /* 0x000fe400078e00ff */
[----:B------:R-:W-:Y:S01]  /*10b30*/  IMAD.MOV.U32 R15, RZ, RZ, -0x1 ;  /* 0xffffffffff0f7424 */ /* 0x000fe200078e00ff */
[----:B-1----:R-:W-:-:S04]  /*10b40*/  SHF.R.U32.HI R2, RZ, 0x5, R2 ;  /* 0x00000005ff027819 */ /* 0x002fc80000011602 */
[----:B------:R-:W-:-:S05]  /*10b50*/  LOP3.LUT R2, R2, 0x3, RZ, 0xc0, !PT ;  /* 0x0000000302027812 */ /* 0x000fca00078ec0ff */
[----:B------:R-:W-:-:S07]  /*10b60*/  IMAD.MOV.U32 R13, RZ, RZ, R2 ;  /* 0x000000ffff0d7224 */ /* 0x000fce00078e0002 */
[----:B0-----:R-:W-:Y:S05]  /*10b70*/  WARPSYNC.COLLECTIVE R15, `(.L_x_269) ;  /* 0x000000000f087348 */ /* 0x001fea0003c00000 */
[----:B------:R1:W2:Y:S02]  /*10b80*/  SHFL.IDX P6, R14, R13, R12, R11 ;  /* 0x0000000c0d0e7389 */ /* 0x0002a400000c000b */
[----:B012---:R-:W-:Y:S01]  /*10b90*/  ENDCOLLECTIVE ;  /* 0x000000000000791b */ /* 0x007fe20003800000 */
.L_x_269:
[----:B------:R-:W-:Y:S05]  /*10ba0*/  BSYNC B0 ;  /* 0x0000000000007941 */ /* 0x000fea0003800000 */
.L_x_268:
[----:B------:R-:W-:Y:S05]  /*10bb0*/  BRA `(.L_x_270) ;  /* 0xfffffff4008c7947 */ /* 0x000fea000383ffff */
.L_x_241:
[----:B------:R-:W-:Y:S01]  /*10bc0*/  BSSY B1, `(.L_x_271) ;  /* 0x0000006000017945 */ /* 0x000fe20003800000 */
[----:B------:R-:W-:-:S07]  /*10bd0*/  IMAD.MOV.U32 R15, RZ, RZ, -0x1 ;  /* 0xffffffffff0f7424 */ /* 0x000fce00078e00ff */
[----:B01----:R-:W-:Y:S05]  /*10be0*/  WARPSYNC.COLLECTIVE R15, `(.L_x_272) ;  /* 0x000000000f0c7348 */ /* 0x003fea0003c00000 */
[----:B------:R-:W-:Y:S02]  /*10bf0*/  ELECT P6, UR62, PT ;  /* 0x00000000003e782f */ /* 0x000fe400038c0000 */
[----:B------:R-:W-:Y:S01]  /*10c00*/  MOV R14, UR62 ;  /* 0x0000003e000e7c02 */ /* 0x000fe20008000f00 */
[----:B01----:R-:W-:Y:S10]  /*10c10*/  ENDCOLLECTIVE ;  /* 0x000000000000791b */ /* 0x003ff40003800000 */
.L_x_272:
[----:B------:R-:W-:Y:S05]  /*10c20*/  BSYNC B1 ;  /* 0x0000000000017941 */ /* 0x000fea0003800000 */
.L_x_271:
[----:B------:R-:W-:Y:S05]  /*10c30*/  BRA `(.L_x_273) ;  /* 0xfffffff400847947 */ /* 0x000fea000383ffff */
.L_x_243:
[----:B0-----:R0:W1:Y:S02]  /*10c40*/  SYNCS.PHASECHK.TRANS64.TRYWAIT P1, [R6+URZ], R5 ;  /* 0x00000005060075a7 */ /* 0x001064000802017f */
[----:B-1----:R-:W-:Y:S05]  /*10c50*/  @!P1 NANOSLEEP.SYNCS 0x989680 ;  /* 0x009896800000995d */ /* 0x002fea0003900000 */
[----:B------:R-:W1:Y:S02]  /*10c60*/  @!P1 SYNCS.PHASECHK.TRANS64 P1, [R6+URZ], R5 ;  /* 0x00000005060095a7 */ /* 0x000e64000802007f */
[----:B-1----:R-:W-:Y:S05]  /*10c70*/  @!P1 BRA `(.L_x_243) ;  /* 0xfffffffc00f09947 */ /* 0x002fea000383ffff */
[----:B------:R-:W-:Y:S05]  /*10c80*/  BRA `(.L_x_274) ;  /* 0xfffffff400c07947 */ /* 0x000fea000383ffff */
.L_x_244:
[----:B-1----:R1:W2:Y:S02]  /*10c90*/  SYNCS.PHASECHK.TRANS64.TRYWAIT P1, [R7+URZ], R2 ;  /* 0x00000002070075a7 */ /* 0x0022a4000802017f */
[----:B--2---:R-:W-:Y:S05]  /*10ca0*/  @!P1 NANOSLEEP.SYNCS 0x989680 ;  /* 0x009896800000995d */ /* 0x004fea0003900000 */
[----:B------:R-:W2:Y:S02]  /*10cb0*/  @!P1 SYNCS.PHASECHK.TRANS64 P1, [R7+URZ], R2 ;  /* 0x00000002070095a7 */ /* 0x000ea4000802007f */
[----:B--2---:R-:W-:Y:S05]  /*10cc0*/  @!P1 BRA `(.L_x_244) ;  /* 0xfffffffc00f09947 */ /* 0x004fea000383ffff */
[----:B------:R-:W-:Y:S05]  /*10cd0*/  BRA `(.L_x_275) ;  /* 0xfffffff400b47947 */ /* 0x000fea000383ffff */
.L_x_246:
[----:B--2---:R2:W3:Y:S02]  /*10ce0*/  SYNCS.PHASECHK.TRANS64.TRYWAIT P1, [R4+URZ+0x38860], R5 ;  /* 0x03886005040075a7 */ /* 0x0044e4000802017f */
[----:B---3--:R-:W-:Y:S05]  /*10cf0*/  @!P1 NANOSLEEP.SYNCS 0x989680 ;  /* 0x009896800000995d */ /* 0x008fea0003900000 */
[----:B------:R-:W3:Y:S02]  /*10d00*/  @!P1 SYNCS.PHASECHK.TRANS64 P1, [R4+URZ+0x38860], R5 ;  /* 0x03886005040095a7 */ /* 0x000ee4000802007f */
[----:B---3--:R-:W-:Y:S05]  /*10d10*/  @!P1 BRA `(.L_x_246) ;  /* 0xfffffffc00f09947 */ /* 0x008fea000383ffff */
[----:B------:R-:W-:Y:S05]  /*10d20*/  BRA `(.L_x_276) ;  /* 0xfffffff400b87947 */ /* 0x000fea000383ffff */
.L_x_248:
[----:B---3--:R3:W4:Y:S02]  /*10d30*/  SYNCS.PHASECHK.TRANS64.TRYWAIT P1, [R3+URZ+0x38860], R2 ;  /* 0x03886002030075a7 */ /* 0x008724000802017f */
[----:B----4-:R-:W-:Y:S05]  /*10d40*/  @!P1 NANOSLEEP.SYNCS 0x989680 ;  /* 0x009896800000995d */ /* 0x010fea0003900000 */
[----:B------:R-:W4:Y:S02]  /*10d50*/  @!P1 SYNCS.PHASECHK.TRANS64 P1, [R3+URZ+0x38860], R2 ;  /* 0x03886002030095a7 */ /* 0x000f24000802007f */
[----:B----4-:R-:W-:Y:S05]  /*10d60*/  @!P1 BRA `(.L_x_248) ;  /* 0xfffffffc00f09947 */ /* 0x010fea000383ffff */
[----:B------:R-:W-:Y:S05]  /*10d70*/  BRA `(.L_x_277) ;  /* 0xfffffff400b87947 */ /* 0x000fea000383ffff */
.L_x_250:
[----:B----4-:R4:W0:Y:S02]  /*10d80*/  SYNCS.PHASECHK.TRANS64.TRYWAIT P0, [R4+URZ+0x38880], R5 ;  /* 0x03888005040075a7 */ /* 0x010824000800017f */
[----:B0-----:R-:W-:Y:S05]  /*10d90*/  @!P0 NANOSLEEP.SYNCS 0x989680 ;  /* 0x009896800000895d */ /* 0x001fea0003900000 */
[----:B------:R-:W0:Y:S02]  /*10da0*/  @!P0 SYNCS.PHASECHK.TRANS64 P0, [R4+URZ+0x38880], R5 ;  /* 0x03888005040085a7 */ /* 0x000e24000800007f */
[----:B0-----:R-:W-:Y:S05]  /*10db0*/  @!P0 BRA `(.L_x_250) ;  /* 0xfffffffc00f08947 */ /* 0x001fea000383ffff */
[----:B------:R-:W-:Y:S05]  /*10dc0*/  BRA `(.L_x_251) ;  /* 0xfffffff400b47947 */ /* 0x000fea000383ffff */
.L_x_278:
        /* <DEDUP_REMOVED lines=11> */
.L_x_12351:


//--------------------- .text._ZN7cutlass13device_kernelIN5flash11enable_sm90INS1_16FlashAttnFwdSm90INS1_25CollectiveMainloopFwdSm90ILi2EN4cute5tupleIJNS5_1CILi1EEES8_S8_EEENS6_IJNS7_ILi128EEESA_NS7_ILi256EEEEEELi256ENS_12float_e4m3_tEfNS_4arch4Sm90ELb0ELb0ELb0ELb1ELb0ELb1ELb0ELb1ELb1ELb0ELb0ELb0EEENS1_21CollectiveEpilogueFwdINS6_IJSA_SB_SA_EEES9_NS_10bfloat16_tESF_Li256ELb1ELb0ELb0ELb1EEENS1_36VarlenDynamicPersistentTileSchedulerILi128ELi128ELi256ELi128ELb0ELb0ELb1ELb0ELb1ELb1EEEEEEEEEvNT_6ParamsE --------------------------
	.section	.text._ZN7cutlass13device_kernelIN5flash11enable_sm90INS1_16FlashAttnFwdSm90INS1_25CollectiveMainloopFwdSm90ILi2EN4cute5tupleIJNS5_1CILi1EEES8_S8_EEENS6_IJNS7_ILi128EEESA_NS7_ILi256EEEEEELi256ENS_12float_e4m3_tEfNS_4arch4Sm90ELb0ELb0ELb0ELb1ELb0ELb1ELb0ELb1ELb1ELb0ELb0ELb0EEENS1_21CollectiveEpilogueFwdINS6_IJSA_SB_SA_EEES9_NS_10bfloat16_tESF_Li256ELb1ELb0ELb0ELb1EEENS1_36VarlenDynamicPersistentTileSchedulerILi128ELi128ELi256ELi128ELb0ELb0ELb1ELb0ELb1ELb1EEEEEEEEEvNT_6ParamsE,"ax",@progbits
	.align	128
.text._ZN7cutlass13device_kernelIN5flash11enable_sm90INS1_16FlashAttnFwdSm90INS1_25CollectiveMainloopFwdSm90ILi2EN4cute5tupleIJNS5_1CILi1EEES8_S8_EEENS6_IJNS7_ILi128EEESA_NS7_ILi256EEEEEELi256ENS_12float_e4m3_tEfNS_4arch4Sm90ELb0ELb0ELb0ELb1ELb0ELb1ELb0ELb1ELb1ELb0ELb0ELb0EEENS1_21CollectiveEpilogueFwdINS6_IJSA_SB_SA_EEES9_NS_10bfloat16_tESF_Li256ELb1ELb0ELb0ELb1EEENS1_36VarlenDynamicPersistentTileSchedulerILi128ELi128ELi256ELi128ELb0ELb0ELb1ELb0ELb1ELb1EEEEEEEEEvNT_6ParamsE:
        .type           _ZN7cutlass13device_kernelIN5flash11enable_sm90INS1_16FlashAttnFwdSm90INS1_25CollectiveMainloopFwdSm90ILi2EN4cute5tupleIJNS5_1CILi1EEES8_S8_EEENS6_IJNS7_ILi128EEESA_NS7_ILi256EEEEEELi256ENS_12float_e4m3_tEfNS_4arch4Sm90ELb0ELb0ELb0ELb1ELb0ELb1ELb0ELb1ELb1ELb0ELb0ELb0EEENS1_21CollectiveEpilogueFwdINS6_IJSA_SB_SA_EEES9_NS_10bfloat16_tESF_Li256ELb1ELb0ELb0ELb1EEENS1_36VarlenDynamicPersistentTileSchedulerILi128ELi128ELi256ELi128ELb0ELb0ELb1ELb0ELb1ELb1EEEEEEEEEvNT_6ParamsE,@function
        .size           _ZN7cutlass13device_kernelIN5flash11enable_sm90INS1_16FlashAttnFwdSm90INS1_25CollectiveMainloopFwdSm90ILi2EN4cute5tupleIJNS5_1CILi1EEES8_S8_EEENS6_IJNS7_ILi128EEESA_NS7_ILi256EEEEEELi256ENS_12float_e4m3_tEfNS_4arch4Sm90ELb0ELb0ELb0ELb1ELb0ELb1ELb0ELb1ELb1ELb0ELb0ELb0EEENS1_21CollectiveEpilogueFwdINS6_IJSA_SB_SA_EEES9_NS_10bfloat16_tESF_Li256ELb1ELb0ELb0ELb1EEENS1_36VarlenDynamicPersistentTileSchedulerILi128ELi128ELi256ELi128ELb0ELb0ELb1ELb0ELb1ELb1EEEEEEEEEvNT_6ParamsE,(.L_x_12352 - _ZN7cutlass13device_kernelIN5flash11enable_sm90INS1_16FlashAttnFwdSm90INS1_25CollectiveMainloopFwdSm90ILi2EN4cute5tupleIJNS5_1CILi1EEES8_S8_EEENS6_IJNS7_ILi128EEESA_NS7_ILi256EEEEEELi256ENS_12float_e4m3_tEfNS_4arch4Sm90ELb0ELb0ELb0ELb1ELb0ELb1ELb0ELb1ELb1ELb0ELb0ELb0EEENS1_21CollectiveEpilogueFwdINS6_IJSA_SB_SA_EEES9_NS_10bfloat16_tESF_Li256ELb1ELb0ELb0ELb1EEENS1_36VarlenDynamicPersistentTileSchedulerILi128ELi128ELi256ELi128ELb0ELb0ELb1ELb0ELb1ELb1EEEEEEEEEvNT_6ParamsE)
        .other          _ZN7cutlass13device_kernelIN5flash11enable_sm90INS1_16FlashAttnFwdSm90INS1_25CollectiveMainloopFwdSm90ILi2EN4cute5tupleIJNS5_1CILi1EEES8_S8_EEENS6_IJNS7_ILi128EEESA_NS7_ILi256EEEEEELi256ENS_12float_e4m3_tEfNS_4arch4Sm90ELb0ELb0ELb0ELb1ELb0ELb1ELb0ELb1ELb1ELb0ELb0ELb0EEENS1_21CollectiveEpilogueFwdINS6_IJSA_SB_SA_EEES9_NS_10bfloat16_tESF_Li256ELb1ELb0ELb0ELb1EEENS1_36VarlenDynamicPersistentTileSchedulerILi128ELi128ELi256ELi128ELb0ELb0ELb1ELb0ELb1ELb1EEEEEEEEEvNT_6ParamsE,@"STO_CUDA_ENTRY STV_DEFAULT"
_ZN7cutlass13device_kernelIN5flash11enable_sm90INS1_16FlashAttnFwdSm90INS1_25CollectiveMainloopFwdSm90ILi2EN4cute5tupleIJNS5_1CILi1EEES8_S8_EEENS6_IJNS7_ILi128EEESA_NS7_ILi256EEEEEELi256ENS_12float_e4m3_tEfNS_4arch4Sm90ELb0ELb0ELb0ELb1ELb0ELb1ELb0ELb1ELb1ELb0ELb0ELb0EEENS1_21CollectiveEpilogueFwdINS6_IJSA_SB_SA_EEES9_NS_10bfloat16_tESF_Li256ELb1ELb0ELb0ELb1EEENS1_36VarlenDynamicPersistentTileSchedulerILi128ELi128ELi256ELi128ELb0ELb0ELb1ELb0ELb1ELb1EEEEEEEEEvNT_6ParamsE:
        /* <DEDUP_REMOVED lines=14> */
[----:B------:R-:W-:Y:S02]  /*00e0*/  UIADD3 UR12, UP3, UR4, 0x570, URZ ;  /* 0x00000570040c7890 */ /* 0x000fe4000ff7e03f */
[----:B------:R-:W-:-:S02]  /*00f0*/  UIADD3 UR4, UP4, UR4, 0x670, URZ ;  /* 0x0000067004047890 */ /* 0x000fc4000ff9e03f */
[----:B------:R-:W-:Y:S02]  /*0100*/  UIADD3.X UR7, URZ, UR5, URZ, UP0, !UPT ;  /* 0x000000053f077290 */ /* 0x000fe400087fe43f */
[----:B------:R-:W-:Y:S02]  /*0110*/  UIADD3.X UR9, URZ, UR5, URZ, UP1, !UPT ;  /* 0x000000053f097290 */ /* 0x000fe40008ffe43f */
[----:B------:R-:W-:Y:S02]  /*0120*/  UIADD3.X UR11, URZ, UR5, URZ, UP2, !UPT ;  /* 0x000000053f0b7290 */ /* 0x000fe400097fe43f */
[----:B------:R-:W-:Y:S02]  /*0130*/  UIADD3.X UR13, URZ, UR5, URZ, UP3, !UPT ;  /* 0x000000053f0d7290 */ /* 0x000fe40009ffe43f */
[----:B------:R-:W-:Y:S01]  /*0140*/  UIADD3.X UR5, URZ, UR5, URZ, UP4, !UPT ;  /* 0x000000053f057290 */ /* 0x000fe2000a7fe43f */
[----:B------:R0:W-:Y:S02]  /*0150*/  UTMACCTL.PF [UR6] ;  /* 0x00000000060079b9 */ /* 0x0001e40008040000 */
[----:B------:R0:W-:Y:S02]  /*0160*/  UTMACCTL.PF [UR8] ;  /* 0x00000000080079b9 */ /* 0x0001e40008040000 */
[----:B------:R0:W-:Y:S02]  /*0170*/  UTMACCTL.PF [UR10] ;  /* 0x000000000a0079b9 */ /* 0x0001e40008040000 */
[----:B------:R0:W-:Y:S02]  /*0180*/  UTMACCTL.PF [UR12] ;  /* 0x000000000c0079b9 */ /* 0x0001e40008040000 */
[----:B------:R0:W-:Y:S02]  /*0190*/  UTMACCTL.PF [UR4] ;  /* 0x00000000040079b9 */ /* 0x0001e40008040000 */
[----:B0-----:R-:W-:Y:S01]  /*01a0*/  NOP ;  /* 0x0000000000007918 */ /* 0x001fe20000000000 */
.L_x_280:
[----:B------:R-:W-:Y:S05]  /*01b0*/  BSYNC B0 ;  /* 0x0000000000007941 */ /* 0x000fea0003800000 */
.L_x_279:
        /* <DEDUP_REMOVED lines=41> */
.L_x_281:
        /* <DEDUP_REMOVED lines=22> */
.L_x_282:
        /* <DEDUP_REMOVED lines=18> */
.L_x_283:
        /* <DEDUP_REMOVED lines=22> */
.L_x_284:
        /* <DEDUP_REMOVED lines=22> */
.L_x_285:
[----:B------:R-:W-:Y:S01]  /*0990*/  PLOP3.LUT P0, PT, PT, PT, UP0, 0x80, 0x0 ;  /* 0x000000000000781c */ /* 0x000fe20003f0f008 */
[----:B------:R-:W-:Y:S01]  /*09a0*/  UMOV UR40, 0x1 ;  /* 0x0000000100287882 */ /* 0x000fe20000000000 */
[----:B------:R-:W-:Y:S01]  /*09b0*/  NOP ;  /* 0x0000000000007918 */ /* 0x000fe20000000000 */
[----:B------:R-:W-:Y:S01]  /*09c0*/  USEL UR40, UR40, 0x2, !UP0 ;  /* 0x0000000228287887 */ /* 0x000fe2000c000000 */
[----:B------:R-:W-:Y:S01]  /*09d0*/  BSSY B8, `(.L_x_286) ;  /* 0x000236f000087945 */ /* 0x000fe20003800000 */
[----:B------:R-:W-:Y:S01]  /*09e0*/  ULDC.64 UR42, c[0x0][0x208] ;  /* 0x00008200002a7ab9 */ /* 0x000fe20000000a00 */
[----:B012-4-:R-:W-:Y:S07]  /*09f0*/  BAR.SYNC.DEFER_BLOCKING 0x0 ;  /* 0x0000000000007b1d */ /* 0x017fee0000010000 */
[----:B------:R-:W-:Y:S05]  /*0a00*/  @!P0 BRA `(.L_x_287) ;  /* 0x000001c800648947 */ /* 0x000fea0003800000 */
.L_x_288:
        /* <DEDUP_REMOVED lines=8> */
[----:B-1----:R-:W-:-:S06]  /*0a90*/  ULEA UR4, UR44, UR4, 0x18 ;  /* 0x000000042c047291 */ /* 0x002fcc000f8ec03f */
[----:B------:R-:W-:Y:S01]  /*0aa0*/  IMAD.U32 R19, RZ, RZ, UR4 ;  /* 0x00000004ff137e24 */ /* 0x000fe2000f8e00ff */
[----:B0-----:R-:W-:Y:S01]  /*0ab0*/  SHF.R.U32.HI R0, RZ, 0x7, R0 ;  /* 0x00000007ff007819 */ /* 0x001fe20000011600 */
[----:B------:R-:W-:-:S03]  /*0ac0*/  ULDC UR4, c[0x0][0xc14] ;  /* 0x0003050000047ab9 */ /* 0x000fc60000000800 */
[----:B------:R-:W-:-:S13]  /*0ad0*/  ISETP.NE.AND P0, PT, R0, 0x1, PT ;  /* 0x000000010000780c */ /* 0x000fda0003f05270 */
[----:B------:R-:W-:Y:S08]  /*0ae0*/  @!P0 BAR.ARV 0x9, 0x100 ;  /* 0x0244000000008b1d */ /* 0x000ff00000002000 */
[----:B------:R-:W-:Y:S06]  /*0af0*/  BAR.SYNC.DEFER_BLOCKING 0x5, 0x180 ;  /* 0x0146000000007b1d */ /* 0x000fec0000010000 */
[----:B------:R-:W0:Y:S02]  /*0b00*/  LDS.128 R120, [R19+0x388d0] ;  /* 0x0388d00013787984 */ /* 0x000e240000000c00 */
[----:B------:R-:W-:Y:S06]  /*0b10*/  BAR.ARV 0x4, 0x180 ;  /* 0x0106000000007b1d */ /* 0x000fec0000002000 */
[----:B0-----:R-:W-:-:S13]  /*0b20*/  ISETP.GE.AND P0, PT, R123, UR4, PT ;  /* 0x000000047b007c0c */ /* 0x001fda000bf06270 */
[----:B------:R-:W-:Y:S05]  /*0b30*/  @P0 BRA `(.L_x_289) ;  /* 0x0000023400600947 */ /* 0x000fea0003800000 */
[----:B------:R-:W0:Y:S01]  /*0b40*/  S2R R0, SR_TID.X ;  /* 0x0000000000007919 */ /* 0x000e220000002100 */
[----:B------:R-:W-:Y:S01]  /*0b50*/  R2UR UR46, R19 ;  /* 0x00000000132e72ca */ /* 0x000fe200000e0000 */
[----:B------:R-:W-:Y:S01]  /*0b60*/  IMAD.MOV.U32 R237, RZ, RZ, RZ ;  /* 0x000000ffffed7224 */ /* 0x000fe200078e00ff */
[----:B------:R-:W-:Y:S01]  /*0b70*/  MOV R152, RZ ;  /* 0x000000ff00987202 */ /* 0x000fe20000000f00 */
[----:B------:R-:W-:Y:S01]  /*0b80*/  IMAD.MOV.U32 R232, RZ, RZ, RZ ;  /* 0x000000ffffe87224 */ /* 0x000fe200078e00ff */
[----:B------:R-:W-:Y:S01]  /*0b90*/  ULOP3.LUT UR47, UR40, 0x1, URZ, 0xfc, !UPT ;  /* 0x00000001282f7892 */ /* 0x000fe2000f8efc3f */
[----:B------:R-:W-:-:S08]  /*0ba0*/  UMOV UR45, URZ ;  /* 0x0000003f002d7c82 */ /* 0x000fd00008000000 */
[----:B------:R-:W-:Y:S01]  /*0bb0*/  UIADD3 UR46, UR46, 0x20400, URZ ;  /* 0x000204002e2e7890 */ /* 0x000fe2000fffe03f */
[----:B0-----:R-:W-:-:S05]  /*0bc0*/  VIADD R0, R0, 0xffffff80 ;  /* 0xffffff8000007836 */ /* 0x001fca0000000000 */
[----:B------:R-:W-:-:S04]  /*0bd0*/  SHF.R.S32.HI R3, RZ, 0x1f, R0 ;  /* 0x0000001fff037819 */ /* 0x000fc80000011400 */
[CC--:B------:R-:W-:Y:S02]  /*0be0*/  LEA.HI R4, R3.reuse, R0.reuse, RZ, 0x4 ;  /* 0x0000000003047211 */ /* 0x0c0fe400078f20ff */
[CC--:B------:R-:W-:Y:S02]  /*0bf0*/  LEA.HI R2, R3.reuse, R0.reuse, RZ, 0x6 ;  /* 0x0000000003027211 */ /* 0x0c0fe400078f30ff */
[CC--:B------:R-:W-:Y:S02]  /*0c00*/  LEA.HI R5, R3.reuse, R0.reuse, RZ, 0x5 ;  /* 0x0000000003057211 */ /* 0x0c0fe400078f28ff */
[----:B------:R-:W-:Y:S01]  /*0c10*/  LEA.HI R3, R3, R0, RZ, 0x3 ;  /* 0x0000000003037211 */ /* 0x000fe200078f18ff */
[----:B------:R-:W-:Y:S01]  /*0c20*/  IMAD.SHL.U32 R2, R2, 0x10, RZ ;  /* 0x0000001002027824 */ /* 0x000fe200078e00ff */
[----:B------:R-:W-:Y:S02]  /*0c30*/  SHF.R.S32.HI R9, RZ, 0x4, R4 ;  /* 0x00000004ff097819 */ /* 0x000fe40000011404 */
[----:B------:R-:W-:-:S02]  /*0c40*/  LOP3.LUT R7, R4, 0x3fffff0, RZ, 0xc0, !PT ;  /* 0x03fffff004077812 */ /* 0x000fc400078ec0ff */
[----:B------:R-:W-:Y:S02]  /*0c50*/  SHF.L.U32 R6, R5, 0x5, RZ ;  /* 0x0000000505067819 */ /* 0x000fe400000006ff */
[----:B------:R-:W-:Y:S01]  /*0c60*/  SHF.R.S32.HI R22, RZ, 0x3, R3 ;  /* 0x00000003ff167819 */ /* 0x000fe20000011403 */
[----:B------:R-:W-:Y:S01]  /*0c70*/  IMAD.IADD R7, R0, 0x1, -R7 ;  /* 0x0000000100077824 */ /* 0x000fe200078e0a07 */
[----:B------:R-:W-:Y:S02]  /*0c80*/  LEA.HI R4, R4, R9, RZ, 0x1 ;  /* 0x0000000904047211 */ /* 0x000fe400078f08ff */
[----:B------:R-:W-:Y:S01]  /*0c90*/  LOP3.LUT R6, R6, 0xfffffc00, RZ, 0xc0, !PT ;  /* 0xfffffc0006067812 */ /* 0x000fe200078ec0ff */
[C---:B------:R-:W-:Y:S01]  /*0ca0*/  VIADD R233, R22.reuse, 0x20 ;  /* 0x0000002016e97836 */ /* 0x040fe20000000000 */
[----:B------:R-:W-:Y:S01]  /*0cb0*/  LOP3.LUT R5, R3, 0xfffffff8, RZ, 0xc0, !PT ;  /* 0xfffffff803057812 */ /* 0x000fe200078ec0ff */
[----:B------:R-:W-:Y:S01]  /*0cc0*/  VIADD R234, R22, 0x40 ;  /* 0x0000004016ea7836 */ /* 0x000fe20000000000 */
[----:B------:R-:W-:Y:S01]  /*0cd0*/  LOP3.LUT R4, R4, 0x1ffffffe, RZ, 0xc0, !PT ;  /* 0x1ffffffe04047812 */ /* 0x000fe200078ec0ff */
[----:B------:R-:W-:Y:S01]  /*0ce0*/  IMAD R7, R7, 0x40, R6 ;  /* 0x0000004007077824 */ /* 0x000fe200078e0206 */
[----:B------:R-:W-:Y:S01]  /*0cf0*/  SHF.R.S32.HI R6, RZ, 0x1f, R233 ;  /* 0x0000001fff067819 */ /* 0x000fe200000114e9 */
[----:B------:R-:W-:Y:S01]  /*0d00*/  VIADD R235, R22, 0x60 ;  /* 0x0000006016eb7836 */ /* 0x000fe20000000000 */
[----:B------:R-:W-:Y:S01]  /*0d10*/  IADD3 R4, R9, -R4, RZ ;  /* 0x8000000409047210 */ /* 0x000fe20007ffe0ff */
[----:B------:R-:W-:Y:S01]  /*0d20*/  IMAD.IADD R5, R0, 0x1, -R5 ;  /* 0x0000000100057824 */ /* 0x000fe200078e0a05 */
[----:B------:R-:W-:Y:S01]  /*0d30*/  SHF.R.S32.HI R9, RZ, 0x1f, R234 ;  /* 0x0000001fff097819 */ /* 0x000fe200000114ea */
[----:B------:R-:W-:Y:S01]  /*0d40*/  IMAD.SHL.U32 R0, R233, 0x80, RZ ;  /* 0x00000080e9007824 */ /* 0x000fe200078e00ff */
[----:B------:R-:W-:Y:S01]  /*0d50*/  LEA.HI R6, R6, R233, RZ, 0x3 ;  /* 0x000000e906067211 */ /* 0x000fe200078f18ff */
[----:B------:R-:W-:Y:S01]  /*0d60*/  IMAD.SHL.U32 R8, R234, 0x80, RZ ;  /* 0x00000080ea087824 */ /* 0x000fe200078e00ff */
[----:B------:R-:W-:Y:S01]  /*0d70*/  SHF.R.S32.HI R12, RZ, 0x1f, R235 ;  /* 0x0000001fff0c7819 */ /* 0x000fe200000114eb */
[----:B------:R-:W-:Y:S01]  /*0d80*/  IMAD.SHL.U32 R10, R235, 0x80, RZ ;  /* 0x00000080eb0a7824 */ /* 0x000fe200078e00ff */
[----:B------:R-:W-:Y:S01]  /*0d90*/  LEA.HI R9, R9, R234, RZ, 0x3 ;  /* 0x000000ea09097211 */ /* 0x000fe200078f18ff */
[----:B------:R-:W-:Y:S01]  /*0da0*/  IMAD R7, R4, 0x8, R7 ;  /* 0x0000000804077824 */ /* 0x000fe200078e0207 */
[C---:B------:R-:W-:Y:S01]  /*0db0*/  SHF.L.U32 R16, R5.reuse, 0x4, RZ ;  /* 0x0000000405107819 */ /* 0x040fe200000006ff */
[----:B------:R-:W-:Y:S01]  /*0dc0*/  IMAD.SHL.U32 R18, R5, 0x8, RZ ;  /* 0x0000000805127824 */ /* 0x000fe200078e00ff */
[----:B------:R-:W-:Y:S01]  /*0dd0*/  LOP3.LUT R3, R0, 0x380, RZ, 0xc0, !PT ;  /* 0x0000038000037812 */ /* 0x000fe200078ec0ff */
[----:B------:R-:W-:Y:S01]  /*0de0*/  IMAD.SHL.U32 R9, R9, 0x80, RZ ;  /* 0x0000008009097824 */ /* 0x000fe200078e00ff */
[----:B------:R-:W-:Y:S01]  /*0df0*/  SHF.L.U32 R6, R6, 0x7, RZ ;  /* 0x0000000706067819 */ /* 0x000fe200000006ff */
[----:B------:R-:W-:Y:S01]  /*0e00*/  VIADD R236, R18, 0x40 ;  /* 0x0000004012ec7836 */ /* 0x000fe20000000000 */
[----:B------:R-:W-:-:S02]  /*0e10*/  LEA.HI R12, R12, R235, RZ, 0x3 ;  /* 0x000000eb0c0c7211 */ /* 0x000fc400078f18ff */
[----:B------:R-:W-:Y:S02]  /*0e20*/  LOP3.LUT R14, R8, 0x380, RZ, 0xc0, !PT ;  /* 0x00000380080e7812 */ /* 0x000fe400078ec0ff */
[----:B------:R-:W-:Y:S01]  /*0e30*/  SHF.R.U32.HI R0, RZ, 0x3, R3 ;  /* 0x00000003ff007819 */ /* 0x000fe20000011603 */
[----:B------:R-:W-:Y:S01]  /*0e40*/  IMAD.SHL.U32 R12, R12, 0x80, RZ ;  /* 0x000000800c0c7824 */ /* 0x000fe200078e00ff */
[----:B------:R-:W-:Y:S01]  /*0e50*/  LOP3.LUT R11, R3, 0x70, R16, 0xf8, !PT ;  /* 0x00000070030b7812 */ /* 0x000fe200078ef810 */
[----:B------:R-:W-:Y:S01]  /*0e60*/  STL [R1+0x18], R14 ;  /* 0x0000180e01007387 */ /* 0x000fe20000100800 */
[----:B------:R-:W-:Y:S02]  /*0e70*/  LOP3.LUT R6, R6, 0xfffffc00, RZ, 0xc0, !PT ;  /* 0xfffffc0006067812 */ /* 0x000fe400078ec0ff */
[----:B------:R-:W-:Y:S02]  /*0e80*/  LOP3.LUT R13, R10, 0x380, RZ, 0xc0, !PT ;  /* 0x000003800a0d7812 */ /* 0x000fe400078ec0ff */
[----:B------:R-:W-:-:S02]  /*0e90*/  SHF.R.U32.HI R3, RZ, 0x3, R14 ;  /* 0x00000003ff037819 */ /* 0x000fc4000001160e */
[----:B------:R-:W-:Y:S01]  /*0ea0*/  LOP3.LUT R10, R14, 0x70, R16, 0xf8, !PT ;  /* 0x000000700e0a7812 */ /* 0x000fe200078ef810 */
[----:B------:R0:W-:Y:S01]  /*0eb0*/  STL [R1+0x14], R13 ;  /* 0x0000140d01007387 */ /* 0x0001e20000100800 */
[----:B------:R-:W-:Y:S02]  /*0ec0*/  LOP3.LUT R9, R9, 0xfffffc00, RZ, 0xc0, !PT ;  /* 0xfffffc0009097812 */ /* 0x000fe400078ec0ff */
[----:B------:R-:W-:Y:S01]  /*0ed0*/  LOP3.LUT R4, R6, R11, R0, 0xf6, !PT ;  /* 0x0000000b06047212 */ /* 0x000fe200078ef600 */
[----:B------:R-:W-:Y:S01]  /*0ee0*/  STL [R1+0x28], R6 ;  /* 0x0000280601007387 */ /* 0x000fe20000100800 */
[----:B------:R-:W-:Y:S02]  /*0ef0*/  SHF.L.U32 R0, R22, 0x7, RZ ;  /* 0x0000000716007819 */ /* 0x000fe400000006ff */
[----:B------:R-:W-:Y:S01]  /*0f00*/  LOP3.LUT R12, R12, 0xfffffc00, RZ, 0xc0, !PT ;  /* 0xfffffc000c0c7812 */ /* 0x000fe200078ec0ff */
[----:B------:R-:W-:Y:S01]  /*0f10*/  STL [R1+0x50], R7 ;  /* 0x0000500701007387 */ /* 0x000fe20000100800 */
[----:B------:R-:W-:-:S02]  /*0f20*/  LOP3.LUT R10, R9, R10, R3, 0xf6, !PT ;  /* 0x0000000a090a7212 */ /* 0x000fc400078ef603 */
[----:B------:R-:W-:Y:S01]  /*0f30*/  LOP3.LUT R3, R0, 0x380, RZ, 0xc0, !PT ;  /* 0x0000038000037812 */ /* 0x000fe200078ec0ff */
[----:B------:R-:W-:Y:S01]  /*0f40*/  STL [R1+0x24], R9 ;  /* 0x0000240901007387 */ /* 0x000fe20000100800 */
[----:B------:R-:W-:Y:S02]  /*0f50*/  LOP3.LUT R2, R2, 0xfffffc00, RZ, 0xc0, !PT ;  /* 0xfffffc0002027812 */ /* 0x000fe400078ec0ff */
[--C-:B------:R-:W-:Y:S01]  /*0f60*/  LOP3.LUT R0, R3, 0x70, R16.reuse, 0xf8, !PT ;  /* 0x0000007003007812 */ /* 0x100fe200078ef810 */
[----:B------:R-:W-:Y:S01]  /*0f70*/  STL [R1+0x20], R12 ;  /* 0x0000200c01007387 */ /* 0x000fe20000100800 */
[----:B------:R-:W-:Y:S02]  /*0f80*/  SHF.R.U32.HI R8, RZ, 0x3, R13 ;  /* 0x00000003ff087819 */ /* 0x000fe4000001160d */
[----:B0-----:R-:W-:Y:S01]  /*0f90*/  LOP3.LUT R13, R13, 0x70, R16, 0xf8, !PT ;  /* 0x000000700d0d7812 */ /* 0x001fe200078ef810 */
[----:B------:R-:W-:Y:S01]  /*0fa0*/  STL [R1], RZ ;  /* 0x000000ff01007387 */ /* 0x000fe20000100800 */
[----:B------:R-:W-:-:S02]  /*0fb0*/  SHF.R.S32.HI R23, RZ, 0x1f, R22 ;  /* 0x0000001fff177819 */ /* 0x000fc40000011416 */
[----:B------:R-:W-:Y:S01]  /*0fc0*/  LOP3.LUT R8, R12, R13, R8, 0xf6, !PT ;  /* 0x0000000d0c087212 */ /* 0x000fe200078ef608 */
[----:B------:R0:W-:Y:S01]  /*0fd0*/  STL [R1+0x4], R3 ;  /* 0x0000040301007387 */ /* 0x0001e20000100800 */
[----:B------:R-:W-:-:S03]  /*0fe0*/  SHF.R.S32.HI R17, RZ, 0x1f, R16 ;  /* 0x0000001fff117819 */ /* 0x000fc60000011410 */
[----:B------:R1:W-:Y:S01]  /*0ff0*/  STL [R1+0x10], R2 ;  /* 0x0000100201007387 */ /* 0x0003e20000100800 */
[----:B0-----:R-:W-:-:S04]  /*1000*/  SHF.R.U32.HI R3, RZ, 0x3, R3 ;  /* 0x00000003ff037819 */ /* 0x001fc80000011603 */
[----:B------:R-:W-:Y:S01]  /*1010*/  LOP3.LUT R0, R2, R0, R3, 0xf6, !PT ;  /* 0x0000000002007212 */ /* 0x000fe200078ef603 */
[----:B------:R0:W-:Y:S01]  /*1020*/  STL [R1+0xc], R3 ;  /* 0x00000c0301007387 */ /* 0x0001e20000100800 */
[----:B-1----:R-:W-:-:S03]  /*1030*/  IMAD.IADD R2, R19, 0x1, R10 ;  /* 0x0000000113027824 */ /* 0x002fc600078e020a */
[----:B------:R-:W-:-:S05]  /*1040*/  IMAD.IADD R0, R19, 0x1, R0 ;  /* 0x0000000113007824 */ /* 0x000fca00078e0200 */
[----:B------:R1:W-:Y:S01]  /*1050*/  STL [R1+0x2c], R0 ;  /* 0x00002c0001007387 */ /* 0x0003e20000100800 */
[----:B0-----:R-:W-:-:S05]  /*1060*/  IADD3 R3, R19, R4, RZ ;  /* 0x0000000413037210 */ /* 0x001fca0007ffe0ff */
[----:B------:R0:W-:Y:S01]  /*1070*/  STL [R1+0x4c], R3 ;  /* 0x00004c0301007387 */ /* 0x0001e20000100800 */
[----:B-1----:R-:W-:-:S03]  /*1080*/  IMAD.IADD R0, R19, 0x1, R8 ;  /* 0x0000000113007824 */ /* 0x002fc600078e0208 */
[----:B------:R0:W-:Y:S04]  /*1090*/  STL [R1+0x48], R2 ;  /* 0x0000480201007387 */ /* 0x0001e80000100800 */
[----:B------:R0:W-:Y:S02]  /*10a0*/  STL [R1+0x44], R0 ;  /* 0x0000440001007387 */ /* 0x0001e40000100800 */
.L_x_470:
[----:B0-----:R-:W0:Y:S02]  /*10b0*/  LDC.64 R2, c[0x0][0xc60] ;  /* 0x00031800ff027b82 */ /* 0x001e240000000a00 */
[----:B0-----:R-:W-:-:S05]  /*10c0*/  IMAD.WIDE R2, R123, 0x4, R2 ;  /* 0x000000047b027825 */ /* 0x001fca00078e0202 */
[----:B------:R0:W2:Y:S01]  /*10d0*/  LDG.E R0, desc[UR42][R2.64] ;  /* 0x0000002a02007981 */ /* 0x0000a2000c1e1900 */
[----:B------:R-:W-:Y:S05]  /*10e0*/  YIELD ;  /* 0x0000000000007946 */ /* 0x000fea0003800000 */
[----:B------:R-:W-:Y:S01]  /*10f0*/  ULDC.64 UR4, c[0x0][0xa28] ;  /* 0x00028a0000047ab9 */ /* 0x000fe20000000a00 */
[----:B------:R-:W-:Y:S01]  /*1100*/  ULDC.64 UR8, c[0x0][0xa18] ;  /* 0x0002860000087ab9 */ /* 0x000fe20000000a00 */
[----:B------:R-:W-:Y:S01]  /*1110*/  ISETP.NE.U32.AND P1, PT, RZ, UR4, PT ;  /* 0x00000004ff007c0c */ /* 0x000fe2000bf25070 */
[----:B------:R-:W-:Y:S01]  /*1120*/  ULDC.64 UR6, c[0x0][0xa08] ;  /* 0x0002820000067ab9 */ /* 0x000fe20000000a00 */
[----:B0-----:R-:W-:Y:S01]  /*1130*/  MOV R3, RZ ;  /* 0x000000ff00037202 */ /* 0x001fe20000000f00 */
[----:B-----5:R-:W-:Y:S01]  /*1140*/  IMAD.MOV.U32 R29, RZ, RZ, RZ ;  /* 0x000000ffff1d7224 */ /* 0x020fe200078e00ff */
[----:B------:R-:W-:-:S02]  /*1150*/  ISETP.NE.AND.EX P1, PT, RZ, UR5, PT, P1 ;  /* 0x00000005ff007c0c */ /* 0x000fc4000bf25310 */
[----:B------:R-:W-:-:S04]  /*1160*/  ISETP.NE.U32.AND P0, PT, RZ, UR6, PT ;  /* 0x00000006ff007c0c */ /* 0x000fc8000bf05070 */
[----:B------:R-:W-:Y:S02]  /*1170*/  ISETP.NE.AND.EX P0, PT, RZ, UR7, PT, P0 ;  /* 0x00000007ff007c0c */ /* 0x000fe4000bf05300 */
[----:B--2---:R-:W-:Y:S01]  /*1180*/  SHF.R.S32.HI R6, RZ, 0x1f, R0 ;  /* 0x0000001fff067819 */ /* 0x004fe20000011400 */
[----:B------:R-:W-:-:S04]  /*1190*/  IMAD.SHL.U32 R28, R0, 0x4, RZ ;  /* 0x00000004001c7824 */ /* 0x000fc800078e00ff */
[C---:B-1-34-:R-:W-:Y:S01]  /*11a0*/  @P1 LEA R4, P2, R0.reuse, UR4, 0x2 ;  /* 0x0000000400041c11 */ /* 0x05afe2000f8410ff */
[----:B------:R-:W-:Y:S01]  /*11b0*/  STL [R1+0x1c], R0 ;  /* 0x00001c0001007387 */ /* 0x000fe20000100800 */
[C-C-:B------:R-:W-:Y:S02]  /*11c0*/  SHF.L.U64.HI R30, R0.reuse, 0x2, R6.reuse ;  /* 0x00000002001e7819 */ /* 0x140fe40000010206 */
[----:B------:R-:W-:Y:S01]  /*11d0*/  @P1 LEA.HI.X R5, R0, UR5, R6, 0x2, P2 ;  /* 0x0000000500051c11 */ /* 0x000fe200090f1406 */
[----:B------:R0:W-:Y:S01]  /*11e0*/  STL [R1+0x34], R6 ;  /* 0x0000340601007387 */ /* 0x0001e20000100800 */
[----:B------:R-:W-:Y:S01]  /*11f0*/  ISETP.NE.U32.AND P2, PT, RZ, UR8, PT ;  /* 0x00000008ff007c0c */ /* 0x000fe2000bf45070 */
[----:B------:R-:W-:Y:S01]  /*1200*/  ULDC UR4, c[0x0][0x288] ;  /* 0x0000a20000047ab9 */ /* 0x000fe20000000800 */
[----:B------:R-:W-:Y:S01]  /*1210*/  IADD3 R8, P3, R28, UR6, RZ ;  /* 0x000000061c087c10 */ /* 0x000fe2000ff7e0ff */
[----:B------:R1:W5:Y:S01]  /*1220*/  @P1 LDG.E R3, desc[UR42][R4.64] ;  /* 0x0000002a04031981 */ /* 0x000362000c1e1900 */
[----:B------:R-:W-:Y:S01]  /*1230*/  ISETP.NE.AND.EX P2, PT, RZ, UR9, PT, P2 ;  /* 0x00000009ff007c0c */ /* 0x000fe2000bf45320 */
[----:B------:R-:W-:Y:S01]  /*1240*/  IMAD.U32 R130, RZ, RZ, UR4 ;  /* 0x00000004ff827e24 */ /* 0x000fe2000f8e00ff */
[----:B------:R-:W-:Y:S01]  /*1250*/  IADD3.X R9, R30, UR7, RZ, P3, !PT ;  /* 0x000000071e097c10 */ /* 0x000fe20009ffe4ff */
[----:B------:R-:W-:-:S04]  /*1260*/  ULDC.64 UR4, c[0x0][0x3f8] ;  /* 0x0000fe0000047ab9 */ /* 0x000fc80000000a00 */
[----:B------:R1:W5:Y:S06]  /*1270*/  @P0 LDG.E R29, desc[UR42][R8.64] ;  /* 0x0000002a081d0981 */ /* 0x00036c000c1e1900 */
[----:B0-----:R-:W-:-:S04]  /*1280*/  @P2 IADD3 R6, P1, R28, UR8, RZ ;  /* 0x000000081c062c10 */ /* 0x001fc8000ff3e0ff */
[----:B------:R-:W-:-:S05]  /*1290*/  @P2 IADD3.X R7, R30, UR9, RZ, P1, !PT ;  /* 0x000000091e072c10 */ /* 0x000fca0008ffe4ff */
[----:B------:R1:W5:Y:S01]  /*12a0*/  @P2 LDG.E R130, desc[UR42][R6.64] ;  /* 0x0000002a06822981 */ /* 0x000362000c1e1900 */
[----:B------:R-:W-:-:S03]  /*12b0*/  UISETP.NE.U32.AND UP0, UPT, UR4, URZ, UPT ;  /* 0x0000003f0400728c */ /* 0x000fc6000bf05070 */
[----:B------:R-:W-:Y:S01]  /*12c0*/  ULDC UR4, c[0x0][0x404] ;  /* 0x0001010000047ab9 */ /* 0x000fe20000000800 */
[----:B------:R-:W-:-:S03]  /*12d0*/  UISETP.NE.AND.EX UP0, UPT, UR5, URZ, UPT, UP0 ;  /* 0x0000003f0500728c */ /* 0x000fc6000bf05300 */
[----:B------:R-:W-:Y:S01]  /*12e0*/  ULDC UR5, c[0x0][0x2e0] ;  /* 0x0000b80000057ab9 */ /* 0x000fe20000000800 */
[----:B------:R-:W-:-:S04]  /*12f0*/  USEL UR4, UR4, 0x1, UP0 ;  /* 0x0000000104047887 */ /* 0x000fc80008000000 */
[----:B------:R-:W-:-:S03]  /*1300*/  UIMAD UR4, UR4, UR5, URZ ;  /* 0x00000005040472a4 */ /* 0x000fc6000f8e023f */
[----:B------:R-:W-:Y:S02]  /*1310*/  ULDC UR5, c[0x0][0x338] ;  /* 0x0000ce0000057ab9 */ /* 0x000fe40000000800 */
[----:B------:R-:W-:Y:S02]  /*1320*/  IMAD.U32 R2, RZ, RZ, UR5 ;  /* 0x00000005ff027e24 */ /* 0x000fe4000f8e00ff */
[----:B------:R-:W-:Y:S01]  /*1330*/  IMAD.U32 R26, RZ, RZ, UR4 ;  /* 0x00000004ff1a7e24 */ /* 0x000fe2000f8e00ff */
[----:B------:R-:W-:Y:S01]  /*1340*/  MOV R27, R0 ;  /* 0x00000000001b7202 */ /* 0x000fe20000000f00 */
[----:B-1----:R-:W-:Y:S06]  /*1350*/  @P2 BRA `(.L_x_290) ;  /* 0x0000000000242947 */ /* 0x002fec0003800000 */
[----:B------:R-:W-:Y:S02]  /*1360*/  ULDC.64 UR4, c[0x0][0xa00] ;  /* 0x0002800000047ab9 */ /* 0x000fe40000000a00 */
[----:B------:R-:W-:-:S04]  /*1370*/  ISETP.NE.U32.AND P1, PT, RZ, UR4, PT ;  /* 0x00000004ff007c0c */ /* 0x000fc8000bf25070 */
[----:B------:R-:W-:-:S13]  /*1380*/  ISETP.NE.AND.EX P1, PT, RZ, UR5, PT, P1 ;  /* 0x00000005ff007c0c */ /* 0x000fda000bf25310 */
[----:B------:R-:W-:Y:S05]  /*1390*/  @!P1 BRA `(.L_x_290) ;  /* 0x0000000000149947 */ /* 0x000fea0003800000 */
[----:B------:R-:W0:Y:S02]  /*13a0*/  LDC.64 R4, c[0x0][0xa00] ;  /* 0x00028000ff047b82 */ /* 0x000e240000000a00 */
[----:B0-----:R-:W-:-:S05]  /*13b0*/  IMAD.WIDE R4, R27, 0x4, R4 ;  /* 0x000000041b047825 */ /* 0x001fca00078e0204 */
[----:B-----5:R-:W2:Y:S04]  /*13c0*/  LDG.E R130, desc[UR42][R4.64] ;  /* 0x0000002a04827981 */ /* 0x020ea8000c1e1900 */
[----:B------:R-:W2:Y:S02]  /*13d0*/  LDG.E R7, desc[UR42][R4.64+0x4] ;  /* 0x0000042a04077981 */ /* 0x000ea4000c1e1900 */
[----:B--2---:R-:W-:-:S07]  /*13e0*/  IMAD.IADD R130, R7, 0x1, -R130 ;  /* 0x0000000107827824 */ /* 0x004fce00078e0a82 */
.L_x_290:
[----:B------:R-:W-:Y:S01]  /*13f0*/  ULDC.64 UR4, c[0x0][0xa20] ;  /* 0x0002880000047ab9 */ /* 0x000fe20000000a00 */
[----:B------:R0:W-:Y:S01]  /*1400*/  STL [R1+0x3c], R121 ;  /* 0x00003c7901007387 */ /* 0x0001e20000100800 */
[----:B------:R-:W-:-:S03]  /*1410*/  ISETP.NE.U32.AND P1, PT, RZ, UR4, PT ;  /* 0x00000004ff007c0c */ /* 0x000fc6000bf25070 */
[----:B------:R0:W-:Y:S01]  /*1420*/  STL [R1+0x30], R122 ;  /* 0x0000307a01007387 */ /* 0x0001e20000100800 */
[----:B------:R-:W-:-:S13]  /*1430*/  ISETP.NE.AND.EX P1, PT, RZ, UR5, PT, P1 ;  /* 0x00000005ff007c0c */ /* 0x000fda000bf25310 */
[----:B0-----:R-:W-:Y:S05]  /*1440*/  @!P1 BRA `(.L_x_291) ;  /* 0x0000000000109947 */ /* 0x001fea0003800000 */
[----:B------:R-:W-:-:S04]  /*1450*/  IADD3 R4, P0, R28, UR4, RZ ;  /* 0x000000041c047c10 */ /* 0x000fc8000ff1e0ff */
[----:B------:R-:W-:-:S05]  /*1460*/  IADD3.X R5, R30, UR5, RZ, P0, !PT ;  /* 0x000000051e057c10 */ /* 0x000fca00087fe4ff */
[----:B------:R0:W5:Y:S01]  /*1470*/  LDG.E R26, desc[UR42][R4.64] ;  /* 0x0000002a041a7981 */ /* 0x000162000c1e1900 */
[----:B------:R-:W-:Y:S05]  /*1480*/  BRA `(.L_x_292) ;  /* 0x0000000000107947 */ /* 0x000fea0003800000 */
.L_x_291:
[----:B------:R-:W-:Y:S05]  /*1490*/  @!P0 BRA `(.L_x_292) ;  /* 0x00000000000c8947 */ /* 0x000fea0003800000 */
[----:B------:R-:W2:Y:S04]  /*14a0*/  LDG.E R5, desc[UR42][R8.64] ;  /* 0x0000002a08057981 */ /* 0x000ea8000c1e1900 */
[----:B------:R-:W2:Y:S02]  /*14b0*/  LDG.E R26, desc[UR42][R8.64+0x4] ;  /* 0x0000042a081a7981 */ /* 0x000ea4000c1e1900 */
[----:B--2---:R-:W-:-:S07]  /*14c0*/  IMAD.IADD R26, R26, 0x1, -R5 ;  /* 0x000000011a1a7824 */ /* 0x004fce00078e0a05 */
.L_x_292:
[----:B------:R-:W-:Y:S02]  /*14d0*/  ULDC.64 UR4, c[0x0][0xa10] ;  /* 0x0002840000047ab9 */ /* 0x000fe40000000a00 */
[----:B------:R-:W-:-:S04]  /*14e0*/  ISETP.NE.U32.AND P0, PT, RZ, UR4, PT ;  /* 0x00000004ff007c0c */ /* 0x000fc8000bf05070 */
[----:B------:R-:W-:Y:S01]  /*14f0*/  ISETP.NE.AND.EX P0, PT, RZ, UR5, PT, P0 ;  /* 0x00000005ff007c0c */ /* 0x000fe2000bf05300 */
[----:B-----5:R-:W-:Y:S01]  /*1500*/  IMAD.IADD R11, R26, 0x1, -R3 ;  /* 0x000000011a0b7824 */ /* 0x020fe200078e0a03 */
[----:B------:R-:W-:-:S11]  /*1510*/  ULDC.64 UR4, c[0x0][0xa30] ;  /* 0x00028c0000047ab9 */ /* 0x000fd60000000a00 */
[----:B0-----:R-:W0:Y:S02]  /*1520*/  @P0 LDC.64 R4, c[0x0][0xa10] ;  /* 0x00028400ff040b82 */ /* 0x001e240000000a00 */
[----:B0-----:R-:W-:-:S05]  /*1530*/  @P0 IMAD.WIDE R4, R27, 0x4, R4 ;  /* 0x000000041b040825 */ /* 0x001fca00078e0204 */
[----:B------:R-:W2:Y:S04]  /*1540*/  @P0 LDG.E R0, desc[UR42][R4.64] ;  /* 0x0000002a04000981 */ /* 0x000ea8000c1e1900 */
[----:B------:R-:W2:Y:S01]  /*1550*/  @P0 LDG.E R9, desc[UR42][R4.64+0x4] ;  /* 0x0000042a04090981 */ /* 0x000ea2000c1e1900 */
[----:B------:R-:W-:Y:S01]  /*1560*/  IMAD.MOV R24, RZ, RZ, -R11 ;  /* 0x000000ffff187224 */ /* 0x000fe200078e0a0b */
[----:B------:R-:W-:Y:S02]  /*1570*/  ISETP.NE.U32.AND P1, PT, RZ, UR4, PT ;  /* 0x00000004ff007c0c */ /* 0x000fe4000bf25070 */
[----:B------:R-:W-:Y:S02]  /*1580*/  MOV R119, R26 ;  /* 0x0000001a00777202 */ /* 0x000fe40000000f00 */
[----:B------:R-:W-:-:S02]  /*1590*/  VIMNMX R24, RZ, R24, !PT ;  /* 0x00000018ff187248 */ /* 0x000fc40007fe0100 */
[----:B------:R-:W-:-:S13]  /*15a0*/  ISETP.NE.AND.EX P1, PT, RZ, UR5, PT, P1 ;  /* 0x00000005ff007c0c */ /* 0x000fda000bf25310 */
[----:B------:R-:W-:-:S04]  /*15b0*/  @P1 IADD3 R6, P2, R28, UR4, RZ ;  /* 0x000000041c061c10 */ /* 0x000fc8000ff5e0ff */
[----:B------:R-:W-:-:S05]  /*15c0*/  @P1 IADD3.X R7, R30, UR5, RZ, P2, !PT ;  /* 0x000000051e071c10 */ /* 0x000fca00097fe4ff */
[----:B------:R0:W5:Y:S01]  /*15d0*/  @P1 LDG.E R119, desc[UR42][R6.64] ;  /* 0x0000002a06771981 */ /* 0x000162000c1e1900 */
[----:B--2---:R-:W-:-:S04]  /*15e0*/  @P0 IMAD.IADD R2, R9, 0x1, -R0 ;  /* 0x0000000109020824 */ /* 0x004fc800078e0a00 */
[----:B------:R-:W-:-:S05]  /*15f0*/  IMAD.IADD R129, R11, 0x1, R2 ;  /* 0x000000010b817824 */ /* 0x000fca00078e0202 */
[----:B------:R-:W-:-:S04]  /*1600*/  IADD3 R0, R129, 0x7f, RZ ;  /* 0x0000007f81007810 */ /* 0x000fc80007ffe0ff */
[----:B------:R-:W-:-:S04]  /*1610*/  SHF.R.S32.HI R3, RZ, 0x1f, R0 ;  /* 0x0000001fff037819 */ /* 0x000fc80000011400 */
[----:B------:R-:W-:-:S04]  /*1620*/  LEA.HI R3, R3, R0, RZ, 0x7 ;  /* 0x0000000003037211 */ /* 0x000fc800078f38ff */
[----:B------:R-:W-:Y:S02]  /*1630*/  LOP3.LUT R5, R3, 0xffffff80, RZ, 0xc0, !PT ;  /* 0xffffff8003057812 */ /* 0x000fe400078ec0ff */
[----:B------:R-:W-:Y:S02]  /*1640*/  SHF.R.S32.HI R153, RZ, 0x7, R3 ;  /* 0x00000007ff997819 */ /* 0x000fe40000011403 */
[----:B------:R-:W-:-:S04]  /*1650*/  VIADDMNMX R5, R5, -R11, R2, PT ;  /* 0x8000000b05057246 */ /* 0x000fc80003800102 */
[----:B------:R-:W-:Y:S02]  /*1660*/  ISETP.GT.AND P0, PT, R5, R24, PT ;  /* 0x000000180500720c */ /* 0x000fe40003f04270 */
[----:B------:R-:W-:-:S05]  /*1670*/  SHF.R.U32.HI R24, RZ, 0x7, R24 ;  /* 0x00000007ff187819 */ /* 0x000fca0000011618 */
[----:B------:R-:W-:-:S06]  /*1680*/  IMAD.MOV.U32 R25, RZ, RZ, R24 ;  /* 0x000000ffff197224 */ /* 0x000fcc00078e0018 */
[----:B------:R-:W-:-:S05]  /*1690*/  @P0 VIADD R0, R5, 0x7f ;  /* 0x0000007f05000836 */ /* 0x000fca0000000000 */
[----:B------:R-:W-:-:S04]  /*16a0*/  @P0 SHF.R.S32.HI R5, RZ, 0x1f, R0 ;  /* 0x0000001fff050819 */ /* 0x000fc80000011400 */
[----:B------:R-:W-:-:S04]  /*16b0*/  @P0 LEA.HI R5, R5, R0, RZ, 0x7 ;  /* 0x0000000005050211 */ /* 0x000fc800078f38ff */
[----:B------:R-:W-:Y:S02]  /*16c0*/  @P0 SHF.R.S32.HI R25, RZ, 0x7, R5 ;  /* 0x00000007ff190819 */ /* 0x000fe40000011405 */
[----:B------:R-:W-:Y:S02]  /*16d0*/  PLOP3.LUT P0, PT, PT, PT, PT, 0x80, 0x0 ;  /* 0x000000000000781c */ /* 0x000fe40003f0f070 */
[----:B------:R-:W-:-:S13]  /*16e0*/  ISETP.GT.AND P1, PT, R25, R24, PT ;  /* 0x000000181900720c */ /* 0x000fda0003f24270 */
[----:B0-----:R-:W-:Y:S05]  /*16f0*/  @!P1 BRA `(.L_x_293) ;  /* 0x000000a800589947 */ /* 0x001fea0003800000 */
[----:B------:R-:W-:Y:S01]  /*1700*/  IADD3 R0, R19, 0x28400, RZ ;  /* 0x0002840013007810 */ /* 0x000fe20007ffe0ff */
[----:B------:R-:W-:Y:S03]  /*1710*/  BSSY B6, `(.L_x_294) ;  /* 0x0000013000067945 */ /* 0x000fe60003800000 */
[----:B------:R-:W-:-:S13]  /*1720*/  LOP3.LUT P0, RZ, R0, 0x3ff, RZ, 0xc0, !PT ;  /* 0x000003ff00ff7812 */ /* 0x000fda000780c0ff */
[----:B------:R-:W-:Y:S05]  /*1730*/  @!P0 BRA `(.L_x_295) ;  /* 0x0000000000408947 */ /* 0x000fea0003800000 */
[----:B------:R-:W-:Y:S01]  /*1740*/  MOV R0, 0x0 ;  /* 0x0000000000007802 */ /* 0x000fe20000000f00 */
[----:B------:R-:W-:Y:S01]  /*1750*/  ULDC.64 UR4, c[0x4][0x198] ;  /* 0x0100660000047ab9 */ /* 0x000fe20000000a00 */
[----:B------:R-:W-:Y:S01]  /*1760*/  ULDC.64 UR6, c[0x4][0x100] ;  /* 0x0100400000067ab9 */ /* 0x000fe20000000a00 */
[----:B------:R-:W-:Y:S01]  /*1770*/  IMAD.U32 R4, RZ, RZ, UR4 ;  /* 0x00000004ff047e24 */ /* 0x000fe2000f8e00ff */
[----:B------:R0:W1:Y:S01]  /*1780*/  LDC.64 R14, c[0x4][R0] ;  /* 0x01000000000e7b82 */ /* 0x0000620000000a00 */
[----:B------:R-:W-:Y:S01]  /*1790*/  IMAD.U32 R5, RZ, RZ, UR5 ;  /* 0x00000005ff057e24 */ /* 0x000fe2000f8e00ff */
[----:B------:R-:W-:Y:S01]  /*17a0*/  ULDC.64 UR4, c[0x4][0x1a0] ;  /* 0x0100680000047ab9 */ /* 0x000fe20000000a00 */
[----:B------:R-:W-:Y:S01]  /*17b0*/  IMAD.U32 R10, RZ, RZ, UR6 ;  /* 0x00000006ff0a7e24 */ /* 0x000fe2000f8e00ff */
[----:B------:R-:W-:Y:S01]  /*17c0*/  MOV R7, UR5 ;  /* 0x0000000500077c02 */ /* 0x000fe20008000f00 */
[----:B------:R-:W-:Y:S01]  /*17d0*/  IMAD.U32 R6, RZ, RZ, UR4 ;  /* 0x00000004ff067e24 */ /* 0x000fe2000f8e00ff */
[----:B------:R-:W-:Y:S01]  /*17e0*/  MOV R12, 0x1 ;  /* 0x00000001000c7802 */ /* 0x000fe20000000f00 */
[----:B------:R-:W-:-:S02]  /*17f0*/  IMAD.U32 R11, RZ, RZ, UR7 ;  /* 0x00000007ff0b7e24 */ /* 0x000fc4000f8e00ff */
[----:B------:R-:W-:Y:S02]  /*1800*/  IMAD.MOV.U32 R8, RZ, RZ, 0x70 ;  /* 0x00000070ff087424 */ /* 0x000fe400078e00ff */
[----:B0-----:R-:W-:-:S07]  /*1810*/  IMAD.MOV.U32 R13, RZ, RZ, RZ ;  /* 0x000000ffff0d7224 */ /* 0x001fce00078e00ff */
[----:B------:R-:W-:-:S07]  /*1820*/  LEPC R20, `(.L_x_295) ;  /* 0x000000001014794e */ /* 0x000fce0000000000 */
[----:B-1---5:R-:W-:Y:S05]  /*1830*/  CALL.ABS.NOINC R14 ;  /* 0x000000000e007343 */ /* 0x022fea0003c00000 */
.L_x_295:
[----:B------:R-:W-:Y:S05]  /*1840*/  BSYNC B6 ;  /* 0x0000000000067941 */ /* 0x000fea0003800000 */
.L_x_294:
[----:B------:R-:W-:Y:S01]  /*1850*/  VIADD R0, R19, 0x10400 ;  /* 0x0001040013007836 */ /* 0x000fe20000000000 */
[----:B------:R-:W-:Y:S04]  /*1860*/  BSSY B6, `(.L_x_296) ;  /* 0x0000013000067945 */ /* 0x000fe80003800000 */
[----:B------:R-:W-:-:S13]  /*1870*/  LOP3.LUT P0, RZ, R0, 0x3ff, RZ, 0xc0, !PT ;  /* 0x000003ff00ff7812 */ /* 0x000fda000780c0ff */
[----:B------:R-:W-:Y:S05]  /*1880*/  @!P0 BRA `(.L_x_297) ;  /* 0x0000000000408947 */ /* 0x000fea0003800000 */
[----:B------:R-:W-:Y:S01]  /*1890*/  MOV R0, 0x0 ;  /* 0x0000000000007802 */ /* 0x000fe20000000f00 */
[----:B------:R-:W-:Y:S01]  /*18a0*/  ULDC.64 UR4, c[0x4][0x198] ;  /* 0x0100660000047ab9 */ /* 0x000fe20000000a00 */
[----:B------:R-:W-:Y:S01]  /*18b0*/  ULDC.64 UR6, c[0x4][0x100] ;  /* 0x0100400000067ab9 */ /* 0x000fe20000000a00 */
[----:B------:R-:W-:Y:S01]  /*18c0*/  IMAD.U32 R4, RZ, RZ, UR4 ;  /* 0x00000004ff047e24 */ /* 0x000fe2000f8e00ff */
[----:B------:R0:W1:Y:S01]  /*18d0*/  LDC.64 R14, c[0x4][R0] ;  /* 0x01000000000e7b82 */ /* 0x0000620000000a00 */
[----:B------:R-:W-:Y:S01]  /*18e0*/  MOV R5, UR5 ;  /* 0x0000000500057c02 */ /* 0x000fe20008000f00 */
[----:B------:R-:W-:Y:S01]  /*18f0*/  ULDC.64 UR4, c[0x4][0x1a0] ;  /* 0x0100680000047ab9 */ /* 0x000fe20000000a00 */
[----:B------:R-:W-:Y:S01]  /*1900*/  IMAD.U32 R10, RZ, RZ, UR6 ;  /* 0x00000006ff0a7e24 */ /* 0x000fe2000f8e00ff */
[----:B------:R-:W-:Y:S01]  /*1910*/  MOV R11, UR7 ;  /* 0x00000007000b7c02 */ /* 0x000fe20008000f00 */
[----:B------:R-:W-:Y:S02]  /*1920*/  IMAD.U32 R6, RZ, RZ, UR4 ;  /* 0x00000004ff067e24 */ /* 0x000fe4000f8e00ff */
[----:B------:R-:W-:-:S02]  /*1930*/  IMAD.U32 R7, RZ, RZ, UR5 ;  /* 0x00000005ff077e24 */ /* 0x000fc4000f8e00ff */
[----:B------:R-:W-:Y:S02]  /*1940*/  IMAD.MOV.U32 R8, RZ, RZ, 0x70 ;  /* 0x00000070ff087424 */ /* 0x000fe400078e00ff */
[----:B------:R-:W-:Y:S02]  /*1950*/  IMAD.MOV.U32 R12, RZ, RZ, 0x1 ;  /* 0x00000001ff0c7424 */ /* 0x000fe400078e00ff */
[----:B0-----:R-:W-:-:S07]  /*1960*/  IMAD.MOV.U32 R13, RZ, RZ, RZ ;  /* 0x000000ffff0d7224 */ /* 0x001fce00078e00ff */
[----:B------:R-:W-:-:S07]  /*1970*/  LEPC R20, `(.L_x_297) ;  /* 0x000000001014794e */ /* 0x000fce0000000000 */
[----:B-1---5:R-:W-:Y:S05]  /*1980*/  CALL.ABS.NOINC R14 ;  /* 0x000000000e007343 */ /* 0x022fea0003c00000 */
.L_x_297:
[----:B------:R-:W-:Y:S05]  /*1990*/  BSYNC B6 ;  /* 0x0000000000067941 */ /* 0x000fea0003800000 */
.L_x_296:
[----:B------:R-:W-:Y:S01]  /*19a0*/  ULDC.64 UR4, c[0x0][0x9f8] ;  /* 0x00027e0000047ab9 */ /* 0x000fe20000000a00 */
[----:B------:R-:W0:Y:S01]  /*19b0*/  S2R R20, SR_TID.X ;  /* 0x0000000000147919 */ /* 0x000e220000002100 */
[----:B------:R-:W-:Y:S01]  /*19c0*/  ISETP.NE.U32.AND P0, PT, RZ, UR4, PT ;  /* 0x00000004ff007c0c */ /* 0x000fe2000bf05070 */
[----:B------:R-:W1:Y:S08]  /*19d0*/  LDC R0, c[0x0][0x428] ;  /* 0x00010a00ff007b82 */ /* 0x000e700000000800 */
[----:B------:R-:W2:Y:S01]  /*19e0*/  LDC.64 R102, c[0x0][0x2f0] ;  /* 0x0000bc00ff667b82 */ /* 0x000ea20000000a00 */
[----:B------:R-:W-:Y:S01]  /*19f0*/  ISETP.NE.AND.EX P0, PT, RZ, UR5, PT, P0 ;  /* 0x00000005ff007c0c */ /* 0x000fe2000bf05300 */
[----:B------:R-:W3:Y:S01]  /*1a00*/  LDL R39, [R1+0x4] ;  /* 0x0000040001277983 */ /* 0x000ee20000100800 */
[----:B------:R-:W-:Y:S01]  /*1a10*/  IADD3 R45, R29, R26, RZ ;  /* 0x0000001a1d2d7210 */ /* 0x000fe20007ffe0ff */
[----:B------:R-:W-:-:S02]  /*1a20*/  ULDC.64 UR6, c[0x0][0xa08] ;  /* 0x0002820000067ab9 */ /* 0x000fc40000000a00 */
[----:B------:R-:W4:Y:S02]  /*1a30*/  LDL R14, [R1+0x18] ;  /* 0x00001800010e7983 */ /* 0x000f240000100800 */
[----:B------:R-:W2:Y:S02]  /*1a40*/  LDC R123, c[0x0][0x3d4] ;  /* 0x0000f500ff7b7b82 */ /* 0x000ea40000000800 */
[----:B------:R-:W3:Y:S04]  /*1a50*/  LDL R36, [R1+0xc] ;  /* 0x00000c0001247983 */ /* 0x000ee80000100800 */
[----:B------:R-:W-:Y:S01]  /*1a60*/  @P0 IADD3 R4, P1, R28, UR4, RZ ;  /* 0x000000041c040c10 */ /* 0x000fe2000ff3e0ff */
[----:B------:R-:W3:Y:S01]  /*1a70*/  LDL R38, [R1+0x14] ;  /* 0x0000140001267983 */ /* 0x000ee20000100800 */
[----:B------:R-:W2:Y:S02]  /*1a80*/  LDC.64 R112, c[0x0][0x3d8] ;  /* 0x0000f600ff707b82 */ /* 0x000ea40000000a00 */
[----:B------:R-:W-:Y:S01]  /*1a90*/  @P0 IADD3.X R5, R30, UR5, RZ, P1, !PT ;  /* 0x000000051e050c10 */ /* 0x000fe20008ffe4ff */
[----:B------:R-:W3:Y:S01]  /*1aa0*/  LDL R35, [R1+0x10] ;  /* 0x0000100001237983 */ /* 0x000ee20000100800 */
[----:B0-----:R-:W-:-:S03]  /*1ab0*/  SHF.R.U32.HI R32, RZ, 0x7, R20 ;  /* 0x00000007ff207819 */ /* 0x001fc60000011614 */
[----:B------:R0:W4:Y:S01]  /*1ac0*/  @P0 LDG.E R27, desc[UR42][R4.64] ;  /* 0x0000002a041b0981 */ /* 0x000122000c1e1900 */
[----:B-1----:R-:W-:Y:S01]  /*1ad0*/  ISETP.NE.AND P0, PT, R0, 0x1, PT ;  /* 0x000000010000780c */ /* 0x002fe20003f05270 */
[----:B------:R-:W-:Y:S01]  /*1ae0*/  ULDC.64 UR4, c[0x0][0x2f8] ;  /* 0x0000be0000047ab9 */ /* 0x000fe20000000a00 */
[----:B------:R-:W-:Y:S01]  /*1af0*/  SHF.R.S32.HI R33, RZ, 0x1f, R45 ;  /* 0x0000001fff217819 */ /* 0x000fe2000001142d */
[----:B------:R-:W3:Y:S04]  /*1b00*/  LDL R31, [R1+0x24] ;  /* 0x00002400011f7983 */ /* 0x000ee80000100800 */
[----:B------:R-:W3:Y:S01]  /*1b10*/  LDL R20, [R1+0x20] ;  /* 0x0000200001147983 */ /* 0x000ee20000100800 */
[-C--:B--2---:R-:W-:Y:S02]  /*1b20*/  IMAD R6, R33, R102.reuse, RZ ;  /* 0x0000006621067224 */ /* 0x084fe400078e02ff */
[----:B0-----:R-:W-:Y:S01]  /*1b30*/  IMAD.WIDE.U32 R4, R45, R102, RZ ;  /* 0x000000662d047225 */ /* 0x001fe200078e00ff */
[----:B------:R-:W2:Y:S02]  /*1b40*/  LDL R34, [R1+0x28] ;  /* 0x0000280001227983 */ /* 0x000ea40000100800 */
[----:B------:R-:W0:Y:S08]  /*1b50*/  @P0 LDC R3, c[0x0][0x42c] ;  /* 0x00010b00ff030b82 */ /* 0x000e300000000800 */
[----:B------:R-:W1:Y:S01]  /*1b60*/  @P0 LDC R7, c[0x0][0x430] ;  /* 0x00010c00ff070b82 */ /* 0x000e620000000800 */
[----:B0-----:R-:W-:-:S04]  /*1b70*/  @P0 IMAD.HI.U32 R0, R122, R3, RZ ;  /* 0x000000037a000227 */ /* 0x001fc800078e00ff */
[----:B------:R-:W-:Y:S01]  /*1b80*/  IMAD.MOV.U32 R3, RZ, RZ, R122 ;  /* 0x000000ffff037224 */ /* 0x000fe200078e007a */
[----:B-1----:R-:W-:Y:S01]  /*1b90*/  @P0 SHF.R.U32.HI R3, RZ, R7, R0 ;  /* 0x00000007ff030219 */ /* 0x002fe20000011600 */
[----:B------:R-:W-:Y:S01]  /*1ba0*/  IMAD R7, R45, R103, R6 ;  /* 0x000000672d077224 */ /* 0x000fe200078e0206 */
[----:B------:R-:W-:Y:S02]  /*1bb0*/  ISETP.NE.U32.AND P0, PT, RZ, UR6, PT ;  /* 0x00000006ff007c0c */ /* 0x000fe4000bf05070 */
[----:B------:R-:W-:Y:S01]  /*1bc0*/  SHF.R.S32.HI R8, RZ, 0x1f, R3 ;  /* 0x0000001fff087819 */ /* 0x000fe20000011403 */
[----:B------:R-:W-:Y:S01]  /*1bd0*/  IMAD.IADD R5, R5, 0x1, R7 ;  /* 0x0000000105057824 */ /* 0x000fe200078e0207 */
[----:B------:R-:W-:-:S03]  /*1be0*/  ISETP.NE.AND.EX P0, PT, RZ, UR7, PT, P0 ;  /* 0x00000007ff007c0c */ /* 0x000fc6000bf05300 */
[----:B------:R-:W-:Y:S02]  /*1bf0*/  IMAD R6, R8, UR4, RZ ;  /* 0x0000000408067c24 */ /* 0x000fe4000f8e02ff */
[----:B------:R-:W-:-:S04]  /*1c00*/  IMAD.WIDE.U32 R4, R3, UR4, R4 ;  /* 0x0000000403047c25 */ /* 0x000fc8000f8e0004 */
[----:B------:R-:W-:Y:S01]  /*1c10*/  IMAD R7, R3, UR5, R6 ;  /* 0x0000000503077c24 */ /* 0x000fe2000f8e0206 */
[----:B------:R-:W-:-:S03]  /*1c20*/  ULDC.64 UR4, c[0x0][0x300] ;  /* 0x0000c00000047ab9 */ /* 0x000fc60000000a00 */
[----:B------:R-:W-:Y:S01]  /*1c30*/  IMAD.IADD R5, R5, 0x1, R7 ;  /* 0x0000000105057824 */ /* 0x000fe200078e0207 */
[----:B------:R-:W-:Y:S02]  /*1c40*/  ISETP.NE.AND P6, PT, R32, 0x1, PT ;  /* 0x000000012000780c */ /* 0x000fe40003fc5270 */
[----:B------:R-:W-:Y:S01]  /*1c50*/  ISETP.GE.AND P2, PT, R16, R123, PT ;  /* 0x0000007b1000720c */ /* 0x000fe20003f46270 */
[----:B------:R-:W-:Y:S01]  /*1c60*/  IMAD.SHL.U32 R28, R233, 0x80, RZ ;  /* 0x00000080e91c7824 */ /* 0x000fe200078e00ff */
[----:B-----5:R-:W-:-:S04]  /*1c70*/  SHF.R.S32.HI R29, RZ, 0x1f, R119 ;  /* 0x0000001fff1d7819 */ /* 0x020fc80000011477 */
[----:B------:R-:W-:Y:S01]  /*1c80*/  LOP3.LUT R28, R28, 0x380, RZ, 0xc0, !PT ;  /* 0x000003801c1c7812 */ /* 0x000fe200078ec0ff */
[C---:B------:R-:W-:Y:S01]  /*1c90*/  IMAD.SHL.U32 R92, R102.reuse, 0x20, RZ ;  /* 0x00000020665c7824 */ /* 0x040fe200078e00ff */
[----:B------:R-:W-:Y:S02]  /*1ca0*/  SHF.L.U64.HI R93, R102, 0x5, R103 ;  /* 0x00000005665d7819 */ /* 0x000fe40000010267 */
[----:B------:R-:W-:Y:S01]  /*1cb0*/  SHF.R.U32.HI R21, RZ, 0x3, R28 ;  /* 0x00000003ff157819 */ /* 0x000fe2000001161c */
[----:B------:R-:W-:Y:S02]  /*1cc0*/  IMAD R30, R29, R112, RZ ;  /* 0x000000701d1e7224 */ /* 0x000fe400078e02ff */
[----:B------:R-:W-:-:S04]  /*1cd0*/  IMAD.WIDE.U32 R46, R22, R102, R92 ;  /* 0x00000066162e7225 */ /* 0x000fc800078e005c */
[----:B------:R-:W-:-:S04]  /*1ce0*/  IMAD.WIDE.U32 R42, R22, R102, R16 ;  /* 0x00000066162a7225 */ /* 0x000fc800078e0010 */
[----:B------:R-:W-:Y:S02]  /*1cf0*/  VIADD R131, R32, 0x8 ;  /* 0x0000000820837836 */ /* 0x000fe40000000000 */
[----:B------:R-:W-:Y:S01]  /*1d00*/  IMAD.SHL.U32 R134, R102, 0x80, RZ ;  /* 0x0000008066867824 */ /* 0x000fe200078e00ff */
[----:B----4-:R-:W-:Y:S02]  /*1d10*/  SEL R99, R27, RZ, !P0 ;  /* 0x000000ff1b637207 */ /* 0x010fe40004000000 */
[----:B------:R-:W-:-:S03]  /*1d20*/  SHF.R.S32.HI R0, RZ, 0x1f, R27 ;  /* 0x0000001fff007819 */ /* 0x000fc6000001141b */
[----:B------:R-:W-:Y:S01]  /*1d30*/  IMAD.WIDE.U32 R100, R99, UR4, R4 ;  /* 0x0000000463647c25 */ /* 0x000fe2000f8e0004 */
[----:B------:R-:W-:Y:S01]  /*1d40*/  SEL R10, R0, RZ, !P0 ;  /* 0x000000ff000a7207 */ /* 0x000fe20004000000 */
[----:B------:R-:W0:Y:S04]  /*1d50*/  LDC.64 R4, c[0x0][0x3e8] ;  /* 0x0000fa00ff047b82 */ /* 0x000e280000000a00 */
[----:B------:R-:W-:-:S04]  /*1d60*/  IMAD R0, R10, UR4, RZ ;  /* 0x000000040a007c24 */ /* 0x000fc8000f8e02ff */
[----:B------:R-:W-:Y:S01]  /*1d70*/  IMAD R37, R99, UR5, R0 ;  /* 0x0000000563257c24 */ /* 0x000fe2000f8e0200 */
[----:B------:R-:W-:Y:S05]  /*1d80*/  @!P6 WARPSYNC.ALL ;  /* 0x000000000000e948 */ /* 0x000fea0003800000 */
[----:B------:R-:W-:Y:S02]  /*1d90*/  ULDC.64 UR4, c[0x0][0x320] ;  /* 0x0000c80000047ab9 */ /* 0x000fe40000000a00 */
[----:B------:R-:W-:Y:S02]  /*1da0*/  IMAD R0, R8, UR4, RZ ;  /* 0x0000000408007c24 */ /* 0x000fe4000f8e02ff */
[----:B------:R-:W-:-:S04]  /*1db0*/  IMAD.WIDE.U32 R6, R3, UR4, R16 ;  /* 0x0000000403067c25 */ /* 0x000fc8000f8e0010 */
[----:B------:R-:W-:Y:S01]  /*1dc0*/  IMAD R9, R3, UR5, R0 ;  /* 0x0000000503097c24 */ /* 0x000fe2000f8e0200 */
[----:B------:R-:W-:Y:S01]  /*1dd0*/  ULDC.64 UR4, c[0x0][0x328] ;  /* 0x0000ca0000047ab9 */ /* 0x000fe20000000a00 */
[----:B0-----:R-:W-:Y:S02]  /*1de0*/  IMAD R3, R23, R4, RZ ;  /* 0x0000000417037224 */ /* 0x001fe400078e02ff */
[----:B------:R-:W-:Y:S01]  /*1df0*/  IMAD R0, R10, UR4, RZ ;  /* 0x000000040a007c24 */ /* 0x000fe2000f8e02ff */
[----:B------:R-:W-:Y:S01]  /*1e00*/  IADD3 R7, R7, R9, RZ ;  /* 0x0000000907077210 */ /* 0x000fe20007ffe0ff */
[----:B------:R-:W-:Y:S01]  /*1e10*/  IMAD R89, R22, R5, R3 ;  /* 0x0000000516597224 */ /* 0x000fe200078e0203 */
[--C-:B------:R-:W-:Y:S01]  /*1e20*/  SHF.R.S32.HI R9, RZ, 0x1f, R18.reuse ;  /* 0x0000001fff097819 */ /* 0x100fe20000011412 */
[----:B------:R-:W-:Y:S01]  /*1e30*/  IMAD.MOV.U32 R8, RZ, RZ, R18 ;  /* 0x000000ffff087224 */ /* 0x000fe200078e0012 */
[----:B------:R-:W-:Y:S01]  /*1e40*/  SEL R3, R123, RZ, P2 ;  /* 0x000000ff7b037207 */ /* 0x000fe20001000000 */
[----:B------:R-:W-:-:S02]  /*1e50*/  IMAD R53, R99, UR5, R0 ;  /* 0x0000000563357c24 */ /* 0x000fc4000f8e0200 */
[----:B------:R-:W-:Y:S01]  /*1e60*/  IMAD.WIDE.U32 R98, R99, UR4, R6 ;  /* 0x0000000463627c25 */ /* 0x000fe2000f8e0006 */
[----:B------:R-:W-:Y:S01]  /*1e70*/  SHF.R.U32.HI R27, RZ, 0x3, R14 ;  /* 0x00000003ff1b7819 */ /* 0x000fe2000001160e */
[----:B------:R-:W-:Y:S02]  /*1e80*/  ULDC UR4, c[0x0][0x2e4] ;  /* 0x0000b90000047ab9 */ /* 0x000fe40000000800 */
[----:B------:R-:W-:-:S04]  /*1e90*/  IMAD.WIDE.U32 R6, R22, R112, R8 ;  /* 0x0000007016067225 */ /* 0x000fc800078e0008 */
[----:B------:R-:W-:-:S04]  /*1ea0*/  IMAD.WIDE.U32 R8, R22, R4, R8 ;  /* 0x0000000416087225 */ /* 0x000fc800078e0008 */
[----:B------:R-:W-:Y:S02]  /*1eb0*/  IMAD.IADD R3, R16, 0x1, R3 ;  /* 0x0000000110037824 */ /* 0x000fe400078e0203 */
[----:B------:R-:W-:-:S03]  /*1ec0*/  IMAD.MOV.U32 R90, RZ, RZ, R8 ;  /* 0x000000ffff5a7224 */ /* 0x000fc600078e0008 */
[----:B------:R-:W-:-:S04]  /*1ed0*/  SHF.R.S32.HI R8, RZ, 0x1f, R3 ;  /* 0x0000001fff087819 */ /* 0x000fc80000011403 */
[CC--:B------:R-:W-:Y:S02]  /*1ee0*/  LEA.HI R49, R8.reuse, R3.reuse, RZ, 0x4 ;  /* 0x0000000308317211 */ /* 0x0c0fe400078f20ff */
[----:B------:R-:W-:Y:S01]  /*1ef0*/  LEA.HI R3, R8, R3, RZ, 0x7 ;  /* 0x0000000308037211 */ /* 0x000fe200078f38ff */
[----:B------:R-:W-:Y:S02]  /*1f00*/  IMAD R0, R23, R112, RZ ;  /* 0x0000007017007224 */ /* 0x000fe400078e02ff */
[----:B------:R-:W-:-:S04]  /*1f10*/  IMAD.WIDE.U32 R12, R22, R4, R16 ;  /* 0x00000004160c7225 */ /* 0x000fc800078e0010 */
[----:B------:R-:W-:Y:S01]  /*1f20*/  IMAD.SHL.U32 R8, R3, 0x80, RZ ;  /* 0x0000008003087824 */ /* 0x000fe200078e00ff */
[----:B---3--:R-:W-:Y:S01]  /*1f30*/  LOP3.LUT R3, R39, 0x70, R49, 0xf8, !PT ;  /* 0x0000007027037812 */ /* 0x008fe200078ef831 */
[----:B------:R-:W-:Y:S01]  /*1f40*/  IMAD R15, R22, R113, R0 ;  /* 0x00000071160f7224 */ /* 0x000fe200078e0200 */
[----:B------:R-:W-:Y:S01]  /*1f50*/  IADD3 R91, R9, R89, RZ ;  /* 0x00000059095b7210 */ /* 0x000fe20007ffe0ff */
[----:B------:R-:W-:Y:S01]  /*1f60*/  IMAD.IADD R89, R89, 0x1, R13 ;  /* 0x0000000159597824 */ /* 0x000fe200078e020d */
[----:B------:R-:W-:Y:S02]  /*1f70*/  LOP3.LUT R14, R14, 0x70, R49, 0xf8, !PT ;  /* 0x000000700e0e7812 */ /* 0x000fe400078ef831 */
[----:B------:R-:W-:Y:S02]  /*1f80*/  LOP3.LUT R8, R8, 0xffffc000, RZ, 0xc0, !PT ;  /* 0xffffc00008087812 */ /* 0x000fe400078ec0ff */
[----:B------:R-:W-:Y:S02]  /*1f90*/  LOP3.LUT R3, R3, R36, RZ, 0x3c, !PT ;  /* 0x0000002403037212 */ /* 0x000fe400078e3cff */
[----:B------:R-:W-:-:S02]  /*1fa0*/  SHF.R.U32.HI R26, RZ, 0x3, R38 ;  /* 0x00000003ff1a7819 */ /* 0x000fc40000011626 */
[----:B------:R-:W-:Y:S01]  /*1fb0*/  LOP3.LUT R13, R38, 0x70, R49, 0xf8, !PT ;  /* 0x00000070260d7812 */ /* 0x000fe200078ef831 */
[----:B------:R-:W-:Y:S01]  /*1fc0*/  IMAD.WIDE.U32 R10, R22, R112, R16 ;  /* 0x00000070160a7225 */ /* 0x000fe200078e0010 */
[----:B------:R-:W-:Y:S02]  /*1fd0*/  MOV R88, R12 ;  /* 0x0000000c00587202 */ /* 0x000fe40000000f00 */
[----:B------:R-:W-:Y:S01]  /*1fe0*/  LOP3.LUT R12, R28, 0x70, R49, 0xf8, !PT ;  /* 0x000000701c0c7812 */ /* 0x000fe200078ef831 */
[----:B------:R-:W-:Y:S01]  /*1ff0*/  IMAD.IADD R7, R7, 0x1, R15 ;  /* 0x0000000107077824 */ /* 0x000fe200078e020f */
[----:B------:R-:W-:Y:S02]  /*2000*/  LOP3.LUT R9, R14, R27, RZ, 0x3c, !PT ;  /* 0x0000001b0e097212 */ /* 0x000fe400078e3cff */
[----:B------:R-:W-:Y:S01]  /*2010*/  IADD3 R120, R3, R8, R35 ;  /* 0x0000000803787210 */ /* 0x000fe20007ffe023 */
[----:B------:R-:W-:Y:S01]  /*2020*/  IMAD R3, R23, R102, RZ ;  /* 0x0000006617037224 */ /* 0x000fe200078e02ff */
[----:B------:R-:W-:Y:S01]  /*2030*/  LOP3.LUT R13, R13, R26, RZ, 0x3c, !PT ;  /* 0x0000001a0d0d7212 */ /* 0x000fe200078e3cff */
[----:B------:R-:W-:Y:S01]  /*2040*/  IMAD.IADD R11, R15, 0x1, R11 ;  /* 0x000000010f0b7824 */ /* 0x000fe200078e020b */
[----:B------:R-:W-:Y:S01]  /*2050*/  LOP3.LUT R117, R12, R21, RZ, 0x3c, !PT ;  /* 0x000000150c757212 */ /* 0x000fe200078e3cff */
[----:B------:R-:W-:Y:S01]  /*2060*/  IMAD.WIDE.U32 R96, R119, R112, R6 ;  /* 0x0000007077607225 */ /* 0x000fe200078e0006 */
[----:B------:R-:W-:-:S02]  /*2070*/  IADD3 R116, R9, R8, R31 ;  /* 0x0000000809747210 */ /* 0x000fc40007ffe01f */
[----:B------:R-:W-:Y:S01]  /*2080*/  IADD3 R115, R13, R8, R20 ;  /* 0x000000080d737210 */ /* 0x000fe20007ffe014 */
[----:B------:R-:W-:Y:S02]  /*2090*/  IMAD R6, R29, R4, RZ ;  /* 0x000000041d067224 */ /* 0x000fe400078e02ff */
[----:B------:R-:W-:Y:S01]  /*20a0*/  IMAD R31, R22, R103, R3 ;  /* 0x00000067161f7224 */ /* 0x000fe200078e0203 */
[C-C-:B------:R-:W-:Y:S01]  /*20b0*/  SHF.L.U64.HI R20, R112.reuse, 0x5, R113.reuse ;  /* 0x0000000570147819 */ /* 0x140fe20000010271 */
[----:B------:R-:W-:Y:S01]  /*20c0*/  IMAD R35, R119, R113, R30 ;  /* 0x0000007177237224 */ /* 0x000fe200078e021e */
[C---:B------:R-:W-:Y:S01]  /*20d0*/  SHF.L.U64.HI R15, R112.reuse, 0x6, R113 ;  /* 0x00000006700f7819 */ /* 0x040fe20000010271 */
[C---:B------:R-:W-:Y:S01]  /*20e0*/  IMAD.SHL.U32 R14, R112.reuse, 0x20, RZ ;  /* 0x00000020700e7824 */ /* 0x040fe200078e00ff */
[----:B--2---:R-:W-:Y:S01]  /*20f0*/  IADD3 R117, R117, R8, R34 ;  /* 0x0000000875757210 */ /* 0x004fe20007ffe022 */
[----:B------:R-:W-:Y:S01]  /*2100*/  IMAD.WIDE.U32 R94, R119, R112, R10 ;  /* 0x00000070775e7225 */ /* 0x000fe200078e000a */
[----:B------:R-:W-:-:S02]  /*2110*/  SHF.L.U64.HI R113, R112, 0x7, R113 ;  /* 0x0000000770717819 */ /* 0x000fc40000010271 */
[C---:B------:R-:W-:Y:S01]  /*2120*/  SHF.L.U32 R13, R112.reuse, 0x6, RZ ;  /* 0x00000006700d7819 */ /* 0x040fe200000006ff */
[----:B------:R-:W-:Y:S01]  /*2130*/  IMAD.SHL.U32 R12, R112, 0x80, RZ ;  /* 0x00000080700c7824 */ /* 0x000fe200078e00ff */
[----:B------:R-:W-:Y:S01]  /*2140*/  IADD3 R44, P0, R22, R45, RZ ;  /* 0x0000002d162c7210 */ /* 0x000fe20007f1e0ff */
[C---:B------:R-:W-:Y:S01]  /*2150*/  IMAD R51, R119.reuse, R5, R6 ;  /* 0x0000000577337224 */ /* 0x040fe200078e0206 */
[C-C-:B------:R-:W-:Y:S01]  /*2160*/  SHF.L.U64.HI R11, R4.reuse, 0x5, R5.reuse ;  /* 0x00000005040b7819 */ /* 0x140fe20000010205 */
[C---:B------:R-:W-:Y:S01]  /*2170*/  IMAD.SHL.U32 R9, R4.reuse, 0x20, RZ ;  /* 0x0000002004097824 */ /* 0x040fe200078e00ff */
[C---:B------:R-:W-:Y:S01]  /*2180*/  SHF.L.U64.HI R10, R4.reuse, 0x6, R5 ;  /* 0x00000006040a7819 */ /* 0x040fe20000010205 */
[CC--:B------:R-:W-:Y:S01]  /*2190*/  IMAD.WIDE.U32 R90, R119.reuse, R4.reuse, R90 ;  /* 0x00000004775a7225 */ /* 0x0c0fe200078e005a */
[C---:B------:R-:W-:Y:S02]  /*21a0*/  SHF.L.U64.HI R112, R4.reuse, 0x7, R5 ;  /* 0x0000000704707819 */ /* 0x040fe40000010205 */
[----:B------:R-:W-:Y:S01]  /*21b0*/  SHF.L.U32 R8, R4, 0x6, RZ ;  /* 0x0000000604087819 */ /* 0x000fe200000006ff */
[----:B------:R-:W-:Y:S01]  /*21c0*/  IMAD.WIDE.U32 R88, R119, R4, R88 ;  /* 0x0000000477587225 */ /* 0x000fe200078e0058 */
[----:B------:R-:W-:-:S03]  /*21d0*/  IADD3 R5, R31, R47, RZ ;  /* 0x0000002f1f057210 */ /* 0x000fc60007ffe0ff */
[----:B------:R-:W-:Y:S01]  /*21e0*/  IMAD.SHL.U32 R7, R4, 0x80, RZ ;  /* 0x0000008004077824 */ /* 0x000fe200078e00ff */
[----:B------:R-:W-:Y:S01]  /*21f0*/  IADD3 R4, P1, R92, R46, RZ ;  /* 0x0000002e5c047210 */ /* 0x000fe20007f3e0ff */
[----:B------:R-:W-:Y:S01]  /*2200*/  IMAD.IADD R36, R101, 0x1, R37 ;  /* 0x0000000165247824 */ /* 0x000fe200078e0225 */
[----:B------:R-:W-:Y:S01]  /*2210*/  IADD3.X R45, R23, R33, RZ, P0, !PT ;  /* 0x00000021172d7210 */ /* 0x000fe200007fe4ff */
[----:B------:R-:W-:Y:S01]  /*2220*/  IMAD.IADD R31, R43, 0x1, R31 ;  /* 0x000000012b1f7824 */ /* 0x000fe200078e021f */
[----:B------:R-:W-:Y:S01]  /*2230*/  IADD3 R37, P0, R100, R42, RZ ;  /* 0x0000002a64257210 */ /* 0x000fe20007f1e0ff */
[----:B------:R-:W-:Y:S01]  /*2240*/  IMAD.X R29, R5, 0x1, R93, P1 ;  /* 0x00000001051d7824 */ /* 0x000fe200008e065d */
[----:B------:R-:W-:Y:S01]  /*2250*/  P2R R0, PR, RZ, 0x4 ;  /* 0x00000004ff007803 */ /* 0x000fe20000000000 */
[----:B------:R-:W-:Y:S01]  /*2260*/  VIADD R6, R16, 0x80 ;  /* 0x0000008010067836 */ /* 0x000fe20000000000 */
[----:B------:R-:W-:Y:S01]  /*2270*/  IADD3 R111, P1, R4, R92, RZ ;  /* 0x0000005c046f7210 */ /* 0x000fe20007f3e0ff */
[----:B------:R-:W-:Y:S01]  /*2280*/  IMAD.X R40, R31, 0x1, R36, P0 ;  /* 0x000000011f287824 */ /* 0x000fe200000e0624 */
[----:B------:R-:W-:-:S02]  /*2290*/  IADD3 R39, P3, R100, 0x80, RZ ;  /* 0x0000008064277810 */ /* 0x000fc40007f7e0ff */
[----:B------:R-:W-:Y:S02]  /*22a0*/  IADD3 R41, P2, R37, 0x80, RZ ;  /* 0x0000008025297810 */ /* 0x000fe40007f5e0ff */
[----:B------:R-:W-:Y:S01]  /*22b0*/  LOP3.LUT R38, R49, 0xfffffff0, RZ, 0xc0, !PT ;  /* 0xfffffff031267812 */ /* 0x000fe200078ec0ff */
[----:B------:R-:W-:Y:S01]  /*22c0*/  IMAD.X R32, R29, 0x1, R93, P1 ;  /* 0x000000011d207824 */ /* 0x000fe200008e065d */
[C---:B------:R-:W-:Y:S01]  /*22d0*/  SHF.L.U64.HI R3, R102.reuse, 0x7, R103 ;  /* 0x0000000766037819 */ /* 0x040fe20000010267 */
[----:B------:R-:W-:Y:S01]  /*22e0*/  IMAD.IADD R33, R97, 0x1, R35 ;  /* 0x0000000161217824 */ /* 0x000fe200078e0223 */
[----:B------:R-:W-:Y:S01]  /*22f0*/  SHF.L.U64.HI R30, R102, 0x6, R103 ;  /* 0x00000006661e7819 */ /* 0x000fe20000010267 */
[----:B------:R-:W-:Y:S01]  /*2300*/  IMAD.SHL.U32 R123, R123, 0x2, RZ ;  /* 0x000000027b7b7824 */ /* 0x000fe200078e00ff */
[----:B------:R-:W-:Y:S01]  /*2310*/  IADD3 R34, R35, R95, RZ ;  /* 0x0000005f23227210 */ /* 0x000fe20007ffe0ff */
[----:B------:R-:W-:Y:S01]  /*2320*/  IMAD.IADD R35, R91, 0x1, R51 ;  /* 0x000000015b237824 */ /* 0x000fe200078e0233 */
[----:B------:R-:W-:Y:S01]  /*2330*/  ISETP.GE.AND P0, PT, R16, UR4, PT ;  /* 0x0000000410007c0c */ /* 0x000fe2000bf06270 */
[----:B------:R-:W-:Y:S01]  /*2340*/  IMAD.X R106, RZ, RZ, R36, P3 ;  /* 0x000000ffff6a7224 */ /* 0x000fe200018e0624 */
[----:B------:R-:W-:Y:S01]  /*2350*/  @!P6 BAR.SYNC.DEFER_BLOCKING 0x9, 0x100 ;  /* 0x024400000000eb1d */ /* 0x000fe20000010000 */
[----:B------:R-:W-:Y:S01]  /*2360*/  ISETP.GE.AND P1, PT, R6, UR4, PT ;  /* 0x0000000406007c0c */ /* 0x000fe2000bf26270 */
[----:B------:R-:W-:Y:S01]  /*2370*/  IMAD.X R107, RZ, RZ, R40, P2 ;  /* 0x000000ffff6b7224 */ /* 0x000fe200010e0628 */
[----:B------:R-:W-:Y:S01]  /*2380*/  IADD3 R103, R51, R89, RZ ;  /* 0x0000005933677210 */ /* 0x000fe20007ffe0ff */
[----:B------:R-:W-:Y:S01]  /*2390*/  IMAD.IADD R108, R99, 0x1, R53 ;  /* 0x00000001636c7824 */ /* 0x000fe200078e0235 */
[----:B------:R-:W-:-:S02]  /*23a0*/  SHF.R.S32.HI R104, RZ, 0x4, R49 ;  /* 0x00000004ff687819 */ /* 0x000fc40000011431 */
[----:B------:R-:W-:-:S07]  /*23b0*/  SHF.R.S32.HI R105, RZ, 0x1f, R38 ;  /* 0x0000001fff697819 */ /* 0x000fce0000011426 */
.L_x_381:
[----:B------:R-:W2:Y:S01]  /*23c0*/  LDL R48, [R1+0x4] ;  /* 0x0000040001307983 */ /* 0x000ea20000100800 */
[----:B------:R-:W0:Y:S03]  /*23d0*/  LDC R126, c[0x0][0x3d4] ;  /* 0x0000f500ff7e7b82 */ /* 0x000e260000000800 */
[----:B------:R-:W3:Y:S04]  /*23e0*/  LDL R50, [R1+0xc] ;  /* 0x00000c0001327983 */ /* 0x000ee80000100800 */
[----:B------:R-:W3:Y:S01]  /*23f0*/  LDL R49, [R1+0x10] ;  /* 0x0000100001317983 */ /* 0x000ee20000100800 */
[----:B------:R-:W-:Y:S01]  /*2400*/  IADD3 R25, R25, -0x1, RZ ;  /* 0xffffffff19197810 */ /* 0x000fe20007ffe0ff */
[----:B------:R-:W-:Y:S05]  /*2410*/  YIELD ;  /* 0x0000000000007946 */ /* 0x000fea0003800000 */
[----:B------:R-:W-:Y:S01]  /*2420*/  ISETP.GT.AND P3, PT, R25, R24, PT ;  /* 0x000000181900720c */ /* 0x000fe20003f64270 */
[----:B------:R-:W-:Y:S03]  /*2430*/  BSSY B0, `(.L_x_298) ;  /* 0x0000948000007945 */ /* 0x000fe60003800000 */
[----:B------:R-:W-:-:S02]  /*2440*/  P2R R110, PR, RZ, 0x8 ;  /* 0x00000008ff6e7803 */ /* 0x000fc40000000000 */
[----:B0-----:R-:W-:Y:S02]  /*2450*/  ISETP.GE.AND P2, PT, R126, 0x1, PT ;  /* 0x000000017e00780c */ /* 0x001fe40003f46270 */
[----:B--2---:R-:W-:-:S04]  /*2460*/  LOP3.LUT R48, R48, 0x70, R16, 0xf8, !PT ;  /* 0x0000007030307812 */ /* 0x004fc800078ef810 */
[----:B---3--:R-:W-:-:S05]  /*2470*/  LOP3.LUT R49, R49, R48, R50, 0xf6, !PT ;  /* 0x0000003031317212 */ /* 0x008fca00078ef632 */
[----:B------:R-:W-:-:S04]  /*2480*/  IMAD R114, R232, 0x8000, R49 ;  /* 0x00008000e8727824 */ /* 0x000fc800078e0231 */
[----:B------:R-:W-:Y:S01]  /*2490*/  IMAD.IADD R114, R19, 0x1, R114 ;  /* 0x0000000113727824 */ /* 0x000fe200078e0272 */
[----:B------:R-:W-:Y:S06]  /*24a0*/  @!P2 BRA `(.L_x_299) ;  /* 0x0000008c00c0a947 */ /* 0x000fec0003800000 */
[----:B------:R-:W-:Y:S01]  /*24b0*/  ULDC.U8 UR4, c[0x0][0x3f0] ;  /* 0x0000fc0000047ab9 */ /* 0x000fe20000000000 */
[----:B------:R-:W-:Y:S01]  /*24c0*/  SHF.R.S32.HI R49, RZ, 0x1f, R25 ;  /* 0x0000001fff317819 */ /* 0x000fe20000011419 */
[-C--:B------:R-:W-:Y:S01]  /*24d0*/  IMAD R48, R3, R25.reuse, RZ ;  /* 0x0000001903307224 */ /* 0x080fe200078e02ff */
[----:B------:R-:W-:Y:S01]  /*24e0*/  ISETP.NE.AND P2, PT, RZ, UR4, PT ;  /* 0x00000004ff007c0c */ /* 0x000fe2000bf45270 */
[-C--:B------:R-:W-:Y:S02]  /*24f0*/  IMAD R50, R113, R25.reuse, RZ ;  /* 0x0000001971327224 */ /* 0x080fe400078e02ff */
[----:B------:R-:W-:Y:S02]  /*2500*/  IMAD R52, R112, R25, RZ ;  /* 0x0000001970347224 */ /* 0x000fe400078e02ff */
[C---:B------:R-:W-:Y:S02]  /*2510*/  IMAD R127, R49.reuse, R134, R48 ;  /* 0x00000086317f7224 */ /* 0x040fe400078e0230 */
[----:B------:R-:W-:-:S02]  /*2520*/  IMAD R53, R49, R12, R50 ;  /* 0x0000000c31357224 */ /* 0x000fc400078e0232 */
[----:B------:R-:W-:Y:S02]  /*2530*/  IMAD R55, R49, R7, R52 ;  /* 0x0000000731377224 */ /* 0x000fe400078e0234 */
[----:B------:R-:W-:Y:S02]  /*2540*/  IMAD R118, R25, -0x80, R2 ;  /* 0xffffff8019767824 */ /* 0x000fe400078e0202 */
[----:B------:R-:W-:-:S03]  /*2550*/  IMAD.WIDE.U32 R48, R12, R25, RZ ;  /* 0x000000190c307225 */ /* 0x000fc600078e00ff */
[----:B------:R-:W-:Y:S01]  /*2560*/  VIMNMX R118, R118, 0x80, PT ;  /* 0x0000008076767848 */ /* 0x000fe20003fe0100 */
[----:B------:R-:W-:Y:S01]  /*2570*/  IMAD.WIDE.U32 R124, R134, R25, RZ ;  /* 0x00000019867c7225 */ /* 0x000fe200078e00ff */
[----:B------:R-:W-:-:S03]  /*2580*/  IADD3 R109, R49, R53, RZ ;  /* 0x00000035316d7210 */ /* 0x000fc60007ffe0ff */
[----:B------:R-:W-:-:S04]  /*2590*/  IMAD.WIDE.U32 R50, R7, R25, RZ ;  /* 0x0000001907327225 */ /* 0x000fc800078e00ff */
[----:B------:R-:W-:Y:S02]  /*25a0*/  IMAD.IADD R127, R125, 0x1, R127 ;  /* 0x000000017d7f7824 */ /* 0x000fe400078e027f */
[----:B------:R-:W-:Y:S01]  /*25b0*/  IMAD.IADD R128, R51, 0x1, R55 ;  /* 0x0000000133807824 */ /* 0x000fe200078e0237 */
[----:B------:R-:W-:Y:S06]  /*25c0*/  @!P2 BRA `(.L_x_300) ;  /* 0x00000044005ca947 */ /* 0x000fec0003800000 */
[----:B------:R-:W-:Y:S01]  /*25d0*/  ISETP.GE.AND P2, PT, R22, R118, PT ;  /* 0x000000761600720c */ /* 0x000fe20003f46270 */
[----:B------:R-:W-:Y:S01]  /*25e0*/  BSSY B1, `(.L_x_301) ;  /* 0x0000017000017945 */ /* 0x000fe20003800000 */
[----:B------:R-:W-:Y:S02]  /*25f0*/  CS2R R68, SRZ ;  /* 0x0000000000447805 */ /* 0x000fe4000001ff00 */
[----:B------:R-:W-:Y:S02]  /*2600*/  CS2R R76, SRZ ;  /* 0x00000000004c7805 */ /* 0x000fe4000001ff00 */
[----:B------:R-:W-:Y:S02]  /*2610*/  CS2R R80, SRZ ;  /* 0x0000000000507805 */ /* 0x000fe4000001ff00 */
[----:B------:R-:W-:Y:S02]  /*2620*/  CS2R R78, SRZ ;  /* 0x00000000004e7805 */ /* 0x000fe4000001ff00 */
[----:B------:R-:W-:-:S03]  /*2630*/  CS2R R82, SRZ ;  /* 0x0000000000527805 */ /* 0x000fc6000001ff00 */
[----:B------:R-:W-:Y:S05]  /*2640*/  @P2 BRA `(.L_x_302) ;  /* 0x0000000000402947 */ /* 0x000fea0003800000 */
[----:B------:R-:W-:Y:S01]  /*2650*/  ULDC.64 UR4, c[0x0][0x3c8] ;  /* 0x0000f20000047ab9 */ /* 0x000fe20000000a00 */
[----:B------:R-:W-:Y:S02]  /*2660*/  CS2R R80, SRZ ;  /* 0x0000000000507805 */ /* 0x000fe4000001ff00 */
[----:B------:R-:W-:Y:S02]  /*2670*/  IADD3 R52, P3, P4, R96, UR4, R48 ;  /* 0x0000000460347c10 */ /* 0x000fe4000fc7e030 */
[----:B------:R-:W-:Y:S02]  /*2680*/  CS2R R82, SRZ ;  /* 0x0000000000527805 */ /* 0x000fe4000001ff00 */
[----:B------:R-:W-:Y:S01]  /*2690*/  IADD3.X R53, R33, UR5, R109, P3, P4 ;  /* 0x0000000521357c10 */ /* 0x000fe20009fe846d */
[----:B------:R-:W-:Y:S02]  /*26a0*/  ULDC.64 UR4, c[0x0][0x3e0] ;  /* 0x0000f80000047ab9 */ /* 0x000fe40000000a00 */
[----:B------:R-:W-:-:S04]  /*26b0*/  IADD3 R54, P3, P4, R90, UR4, R50 ;  /* 0x000000045a367c10 */ /* 0x000fc8000fc7e032 */
[----:B------:R-:W-:Y:S02]  /*26c0*/  IADD3.X R55, R35, UR5, R128, P3, P4 ;  /* 0x0000000523377c10 */ /* 0x000fe40009fe8480 */
[----:B------:R-:W-:Y:S02]  /*26d0*/  ISETP.GE.AND P3, PT, R18, R126, PT ;  /* 0x0000007e1200720c */ /* 0x000fe40003f66270 */
[----:B------:R-:W-:Y:S02]  /*26e0*/  CS2R R76, SRZ ;  /* 0x00000000004c7805 */ /* 0x000fe4000001ff00 */
[----:B------:R-:W-:-:S09]  /*26f0*/  CS2R R78, SRZ ;  /* 0x00000000004e7805 */ /* 0x000fd2000001ff00 */
[----:B------:R0:W5:Y:S04]  /*2700*/  @!P3 LDG.E.64 R80, desc[UR42][R52.64] ;  /* 0x0000002a3450b981 */ /* 0x000168000c1e1b00 */
[----:B------:R0:W5:Y:S01]  /*2710*/  @!P3 LDG.E.64 R82, desc[UR42][R54.64] ;  /* 0x0000002a3652b981 */ /* 0x000162000c1e1b00 */
[----:B------:R-:W-:-:S13]  /*2720*/  ISETP.GE.AND P3, PT, R236, R126, PT ;  /* 0x0000007eec00720c */ /* 0x000fda0003f66270 */
[----:B------:R0:W5:Y:S04]  /*2730*/  @!P3 LDG.E.64 R76, desc[UR42][R52.64+0x40] ;  /* 0x0000402a344cb981 */ /* 0x000168000c1e1b00 */
[----:B------:R0:W5:Y:S02]  /*2740*/  @!P3 LDG.E.64 R78, desc[UR42][R54.64+0x40] ;  /* 0x0000402a364eb981 */ /* 0x000164000c1e1b00 */
.L_x_302:
[----:B------:R-:W-:Y:S05]  /*2750*/  BSYNC B1 ;  /* 0x0000000000017941 */ /* 0x000fea0003800000 */
.L_x_301:
[----:B------:R-:W-:Y:S01]  /*2760*/  ISETP.GE.AND P3, PT, R233, R118, PT ;  /* 0x00000076e900720c */ /* 0x000fe20003f66270 */
[----:B------:R-:W-:Y:S01]  /*2770*/  BSSY B1, `(.L_x_303) ;  /* 0x0000023000017945 */ /* 0x000fe20003800000 */
[----:B------:R-:W-:Y:S02]  /*2780*/  CS2R R72, SRZ ;  /* 0x0000000000487805 */ /* 0x000fe4000001ff00 */
[----:B------:R-:W-:Y:S02]  /*2790*/  CS2R R70, SRZ ;  /* 0x0000000000467805 */ /* 0x000fe4000001ff00 */
[----:B0-----:R-:W-:Y:S02]  /*27a0*/  CS2R R52, SRZ ;  /* 0x0000000000347805 */ /* 0x001fe4000001ff00 */
[----:B------:R-:W-:Y:S02]  /*27b0*/  CS2R R60, SRZ ;  /* 0x00000000003c7805 */ /* 0x000fe4000001ff00 */
[----:B------:R-:W-:-:S02]  /*27c0*/  CS2R R64, SRZ ;  /* 0x0000000000407805 */ /* 0x000fc4000001ff00 */
[----:B------:R-:W-:Y:S02]  /*27d0*/  CS2R R62, SRZ ;  /* 0x00000000003e7805 */ /* 0x000fe4000001ff00 */
[----:B------:R-:W-:Y:S02]  /*27e0*/  CS2R R66, SRZ ;  /* 0x0000000000427805 */ /* 0x000fe4000001ff00 */
[----:B------:R-:W-:Y:S02]  /*27f0*/  CS2R R56, SRZ ;  /* 0x0000000000387805 */ /* 0x000fe4000001ff00 */
[----:B------:R-:W-:Y:S02]  /*2800*/  CS2R R54, SRZ ;  /* 0x0000000000367805 */ /* 0x000fe4000001ff00 */
[----:B------:R-:W-:Y:S01]  /*2810*/  CS2R R58, SRZ ;  /* 0x00000000003a7805 */ /* 0x000fe2000001ff00 */
[----:B-----5:R-:W-:Y:S01]  /*2820*/  IMAD.MOV.U32 R135, RZ, RZ, R76 ;  /* 0x000000ffff877224 */ /* 0x020fe200078e004c */
[----:B------:R-:W-:Y:S01]  /*2830*/  CS2R R74, SRZ ;  /* 0x00000000004a7805 */ /* 0x000fe2000001ff00 */
[----:B------:R-:W-:Y:S01]  /*2840*/  IMAD.MOV.U32 R145, RZ, RZ, R80 ;  /* 0x000000ffff917224 */ /* 0x000fe200078e0050 */
[----:B------:R-:W-:Y:S06]  /*2850*/  @P3 BRA `(.L_x_304) ;  /* 0x0000000000503947 */ /* 0x000fec0003800000 */
[----:B------:R-:W-:Y:S01]  /*2860*/  IADD3 R84, P4, P5, R96, R48, R14 ;  /* 0x0000003060547210 */ /* 0x000fe20007d9e00e */
[----:B------:R-:W-:Y:S01]  /*2870*/  ULDC.64 UR4, c[0x0][0x3c8] ;  /* 0x0000f20000047ab9 */ /* 0x000fe20000000a00 */
[----:B------:R-:W-:Y:S02]  /*2880*/  CS2R R72, SRZ ;  /* 0x0000000000487805 */ /* 0x000fe4000001ff00 */
[----:B------:R-:W-:Y:S02]  /*2890*/  CS2R R74, SRZ ;  /* 0x00000000004a7805 */ /* 0x000fe4000001ff00 */
[----:B------:R-:W-:Y:S02]  /*28a0*/  IADD3.X R69, R33, R109, R20, P4, P5 ;  /* 0x0000006d21457210 */ /* 0x000fe400027ea414 */
[----:B------:R-:W-:-:S04]  /*28b0*/  IADD3 R86, P4, P5, R90, R50, R9 ;  /* 0x000000325a567210 */ /* 0x000fc80007d9e009 */
[----:B------:R-:W-:Y:S02]  /*28c0*/  IADD3.X R68, R35, R128, R11, P4, P5 ;  /* 0x0000008023447210 */ /* 0x000fe400027ea40b */
[----:B------:R-:W-:-:S04]  /*28d0*/  IADD3 R84, P4, R84, UR4, RZ ;  /* 0x0000000454547c10 */ /* 0x000fc8000ff9e0ff */
[----:B------:R-:W-:Y:S01]  /*28e0*/  IADD3.X R85, R69, UR5, RZ, P4, !PT ;  /* 0x0000000545557c10 */ /* 0x000fe2000a7fe4ff */
[----:B------:R-:W-:Y:S02]  /*28f0*/  ULDC.64 UR4, c[0x0][0x3e0] ;  /* 0x0000f80000047ab9 */ /* 0x000fe40000000a00 */
[----:B------:R-:W-:-:S04]  /*2900*/  IADD3 R86, P4, R86, UR4, RZ ;  /* 0x0000000456567c10 */ /* 0x000fc8000ff9e0ff */
[----:B------:R-:W-:Y:S02]  /*2910*/  IADD3.X R87, R68, UR5, RZ, P4, !PT ;  /* 0x0000000544577c10 */ /* 0x000fe4000a7fe4ff */
        /* <DEDUP_REMOVED lines=8> */
.L_x_304:
[----:B------:R-:W-:Y:S05]  /*29a0*/  BSYNC B1 ;  /* 0x0000000000017941 */ /* 0x000fea0003800000 */
.L_x_303:
[----:B------:R-:W-:Y:S01]  /*29b0*/  ISETP.GE.AND P4, PT, R234, R118, PT ;  /* 0x00000076ea00720c */ /* 0x000fe20003f86270 */
[----:B------:R-:W-:Y:S03]  /*29c0*/  BSSY B1, `(.L_x_305) ;  /* 0x0000017000017945 */ /* 0x000fe60003800000 */
[----:B------:R-:W-:-:S09]  /*29d0*/  P2R R146, PR, RZ, 0x10 ;  /* 0x00000010ff927803 */ /* 0x000fd20000000000 */
[----:B------:R-:W-:Y:S05]  /*29e0*/  @P4 BRA `(.L_x_306) ;  /* 0x0000000000504947 */ /* 0x000fea0003800000 */
[----:B0-----:R-:W-:Y:S01]  /*29f0*/  IADD3 R84, P4, P5, R96, R13, R48 ;  /* 0x0000000d60547210 */ /* 0x001fe20007d9e030 */
        /* <DEDUP_REMOVED lines=19> */
.L_x_306:
[----:B------:R-:W-:Y:S05]  /*2b30*/  BSYNC B1 ;  /* 0x0000000000017941 */ /* 0x000fea0003800000 */
.L_x_305:
[----:B------:R-:W-:Y:S01]  /*2b40*/  ISETP.GE.AND P4, PT, R235, R118, PT ;  /* 0x00000076eb00720c */ /* 0x000fe20003f86270 */
[----:B------:R-:W-:-:S12]  /*2b50*/  BSSY B1, `(.L_x_307) ;  /* 0x000001c000017945 */ /* 0x000fd80003800000 */
[----:B------:R-:W-:Y:S05]  /*2b60*/  @P4 BRA `(.L_x_308) ;  /* 0x0000000000684947 */ /* 0x000fea0003800000 */
[----:B------:R-:W2:Y:S01]  /*2b70*/  LDC.64 R52, c[0x0][0x3d8] ;  /* 0x0000f600ff347b82 */ /* 0x000ea20000000a00 */
[----:B------:R-:W-:Y:S01]  /*2b80*/  MOV R49, R109 ;  /* 0x0000006d00317202 */ /* 0x000fe20000000f00 */
[----:B------:R-:W-:Y:S01]  /*2b90*/  ULDC.64 UR4, c[0x0][0x3c8] ;  /* 0x0000f20000047ab9 */ /* 0x000fe20000000a00 */
[----:B------:R-:W-:Y:S01]  /*2ba0*/  IMAD.MOV.U32 R51, RZ, RZ, R128 ;  /* 0x000000ffff337224 */ /* 0x000fe200078e0080 */
[----:B------:R-:W-:Y:S02]  /*2bb0*/  CS2R R56, SRZ ;  /* 0x0000000000387805 */ /* 0x000fe4000001ff00 */
[----:B------:R-:W-:Y:S01]  /*2bc0*/  CS2R R58, SRZ ;  /* 0x00000000003a7805 */ /* 0x000fe2000001ff00 */
[----:B--2---:R-:W-:-:S04]  /*2bd0*/  IMAD.WIDE.U32 R48, R52, 0x60, R48 ;  /* 0x0000006034307825 */ /* 0x004fc800078e0030 */
[----:B------:R-:W-:Y:S01]  /*2be0*/  IMAD R53, R53, 0x60, RZ ;  /* 0x0000006035357824 */ /* 0x000fe200078e02ff */
[----:B------:R-:W-:-:S03]  /*2bf0*/  IADD3 R48, P5, P6, R96, UR4, R48 ;  /* 0x0000000460307c10 */ /* 0x000fc6000febe030 */
[----:B------:R-:W-:-:S05]  /*2c00*/  IMAD.IADD R52, R49, 0x1, R53 ;  /* 0x0000000131347824 */ /* 0x000fca00078e0235 */
[----:B------:R-:W-:Y:S01]  /*2c10*/  IADD3.X R49, R33, UR5, R52, P5, P6 ;  /* 0x0000000521317c10 */ /* 0x000fe2000afec434 */
[----:B------:R-:W-:Y:S01]  /*2c20*/  ULDC.64 UR4, c[0x0][0x3e0] ;  /* 0x0000f80000047ab9 */ /* 0x000fe20000000a00 */
[----:B------:R-:W2:Y:S02]  /*2c30*/  LDC.64 R52, c[0x0][0x3e8] ;  /* 0x0000fa00ff347b82 */ /* 0x000ea40000000a00 */
[----:B--2---:R-:W-:-:S04]  /*2c40*/  IMAD.WIDE.U32 R50, R52, 0x60, R50 ;  /* 0x0000006034327825 */ /* 0x004fc800078e0032 */
[----:B------:R-:W-:Y:S01]  /*2c50*/  IMAD R53, R53, 0x60, RZ ;  /* 0x0000006035357824 */ /* 0x000fe200078e02ff */
[----:B------:R-:W-:-:S03]  /*2c60*/  IADD3 R50, P5, P6, R90, UR4, R50 ;  /* 0x000000045a327c10 */ /* 0x000fc6000febe032 */
[----:B------:R-:W-:-:S05]  /*2c70*/  IMAD.IADD R52, R51, 0x1, R53 ;  /* 0x0000000133347824 */ /* 0x000fca00078e0235 */
        /* <DEDUP_REMOVED lines=9> */
.L_x_308:
[----:B------:R-:W-:Y:S05]  /*2d10*/  BSYNC B1 ;  /* 0x0000000000017941 */ /* 0x000fea0003800000 */
.L_x_307:
[----:B------:R-:W-:Y:S01]  /*2d20*/  UISETP.NE.AND UP0, UPT, UR47, 0x3, UPT ;  /* 0x000000032f00788c */ /* 0x000fe2000bf05270 */
[----:B------:R-:W-:Y:S01]  /*2d30*/  MOV R144, R78 ;  /* 0x0000004e00907202 */ /* 0x000fe20000000f00 */
[----:B------:R-:W-:Y:S01]  /*2d40*/  IMAD.MOV.U32 R157, RZ, RZ, R82 ;  /* 0x000000ffff9d7224 */ /* 0x000fe200078e0052 */
[----:B-----5:R-:W-:Y:S01]  /*2d50*/  MOV R139, R70 ;  /* 0x00000046008b7202 */ /* 0x020fe20000000f00 */
[----:B------:R-:W-:Y:S01]  /*2d60*/  IMAD.MOV.U32 R138, RZ, RZ, R68 ;  /* 0x000000ffff8a7224 */ /* 0x000fe200078e0044 */
[----:B------:R-:W-:Y:S01]  /*2d70*/  MOV R133, R62 ;  /* 0x0000003e00857202 */ /* 0x000fe20000000f00 */
[----:B------:R-:W-:Y:S01]  /*2d80*/  IMAD.MOV.U32 R140, RZ, RZ, R72 ;  /* 0x000000ffff8c7224 */ /* 0x000fe200078e0048 */
[----:B------:R-:W-:Y:S01]  /*2d90*/  PLOP3.LUT P5, PT, PT, PT, UP0, 0x80, 0x0 ;  /* 0x000000000000781c */ /* 0x000fe20003faf008 */
[----:B------:R-:W-:Y:S01]  /*2da0*/  IMAD.MOV.U32 R141, RZ, RZ, R74 ;  /* 0x000000ffff8d7224 */ /* 0x000fe200078e004a */
[----:B01----:R-:W-:Y:S01]  /*2db0*/  MOV R85, R54 ;  /* 0x0000003600557202 */ /* 0x003fe20000000f00 */
[----:B------:R-:W-:-:S02]  /*2dc0*/  IMAD.MOV.U32 R132, RZ, RZ, R60 ;  /* 0x000000ffff847224 */ /* 0x000fc400078e003c */
[----:B------:R-:W-:Y:S02]  /*2dd0*/  IMAD.MOV.U32 R136, RZ, RZ, R64 ;  /* 0x000000ffff887224 */ /* 0x000fe400078e0040 */
[----:B------:R-:W-:Y:S02]  /*2de0*/  IMAD.MOV.U32 R137, RZ, RZ, R66 ;  /* 0x000000ffff897224 */ /* 0x000fe400078e0042 */
[----:B------:R-:W-:Y:S02]  /*2df0*/  IMAD.MOV.U32 R84, RZ, RZ, R52 ;  /* 0x000000ffff547224 */ /* 0x000fe400078e0034 */
[----:B------:R-:W-:Y:S02]  /*2e00*/  IMAD.MOV.U32 R86, RZ, RZ, R56 ;  /* 0x000000ffff567224 */ /* 0x000fe400078e0038 */
[----:B------:R-:W-:Y:S01]  /*2e10*/  IMAD.MOV.U32 R87, RZ, RZ, R58 ;  /* 0x000000ffff577224 */ /* 0x000fe200078e003a */
[----:B------:R-:W-:Y:S06]  /*2e20*/  @!P5 BRA `(.L_x_309) ;  /* 0x000000000004d947 */ /* 0x000fec0003800000 */
[----:B------:R-:W-:Y:S01]  /*2e30*/  BPT.TRAP 0x1 ;  /* 0x000000040000795c */ /* 0x000fe20000300000 */
.L_x_309:
[----:B------:R-:W-:Y:S01]  /*2e40*/  IMAD R109, R232, 0x8, R19 ;  /* 0x00000008e86d7824 */ /* 0x000fe200078e0213 */
[----:B------:R-:W-:Y:S01]  /*2e50*/  SHF.L.U32 R128, R237, 0x1f, RZ ;  /* 0x0000001fed807819 */ /* 0x000fe200000006ff */
[----:B------:R-:W-:Y:S03]  /*2e60*/  BSSY B1, `(.L_x_310) ;  /* 0x0000003000017945 */ /* 0x000fe60003800000 */
[----:B------:R-:W0:Y:S02]  /*2e70*/  SYNCS.PHASECHK.TRANS64.TRYWAIT P6, [R109+URZ+0x38890], R128 ;  /* 0x038890806d0075a7 */ /* 0x000e2400080c017f */
[----:B0-----:R-:W-:Y:S05]  /*2e80*/  @!P6 BRA `(.L_x_311) ;  /* 0x000002100094e947 */ /* 0x001fea0003800000 */
.L_x_597:
[----:B------:R-:W-:Y:S05]  /*2e90*/  BSYNC B1 ;  /* 0x0000000000017941 */ /* 0x000fea0003800000 */
.L_x_310:
[----:B------:R-:W-:Y:S04]  /*2ea0*/  BSSY B1, `(.L_x_312) ;  /* 0x00000f0000017945 */ /* 0x000fe80003800000 */
[----:B------:R-:W-:Y:S05]  /*2eb0*/  @P2 BRA `(.L_x_313) ;  /* 0x0000000c00b82947 */ /* 0x000fea0003800000 */
[----:B------:R-:W-:Y:S01]  /*2ec0*/  IADD3 R142, P2, R42, R124, RZ ;  /* 0x0000007c2a8e7210 */ /* 0x000fe20007f5e0ff */
[----:B------:R-:W-:Y:S04]  /*2ed0*/  BSSY B2, `(.L_x_314) ;  /* 0x0000077000027945 */ /* 0x000fe80003800000 */
[----:B------:R-:W-:Y:S01]  /*2ee0*/  IMAD.X R143, R127, 0x1, R31, P2 ;  /* 0x000000017f8f7824 */ /* 0x000fe200010e061f */
[----:B------:R-:W-:Y:S07]  /*2ef0*/  @P0 BRA `(.L_x_315) ;  /* 0x0000000400d00947 */ /* 0x000fee0003800000 */
[----:B--2---:R1:W2:Y:S01]  /*2f00*/  LDS.128 R48, [R114+0x28400] ;  /* 0x0284000072307984 */ /* 0x0042a20000000c00 */
[----:B------:R-:W-:Y:S01]  /*2f10*/  ISETP.GE.AND P2, PT, R18, R126, PT ;  /* 0x0000007e1200720c */ /* 0x000fe20003f46270 */
[----:B------:R-:W-:-:S12]  /*2f20*/  BSSY B3, `(.L_x_316) ;  /* 0x000006d000037945 */ /* 0x000fd80003800000 */
[----:B-1----:R-:W-:Y:S05]  /*2f30*/  @P2 BRA `(.L_x_317) ;  /* 0x0000000400ac2947 */ /* 0x002fea0003800000 */
[--C-:B------:R-:W-:Y:S02]  /*2f40*/  SHF.R.U32.HI R154, RZ, 0x10, R81.reuse ;  /* 0x00000010ff9a7819 */ /* 0x100fe40000011651 */
[--C-:B------:R-:W-:Y:S02]  /*2f50*/  SHF.R.U32.HI R150, RZ, 0x8, R81.reuse ;  /* 0x00000008ff967819 */ /* 0x100fe40000011651 */
[----:B------:R-:W-:Y:S02]  /*2f60*/  LOP3.LUT R80, R81, 0xff, RZ, 0xc0, !PT ;  /* 0x000000ff51507812 */ /* 0x000fe400078ec0ff */
[----:B------:R-:W-:Y:S02]  /*2f70*/  SHF.R.U32.HI R151, RZ, 0x18, R81 ;  /* 0x00000018ff977819 */ /* 0x000fe40000011651 */
[----:B------:R-:W-:Y:S02]  /*2f80*/  LOP3.LUT R81, R83, 0xff, RZ, 0xc0, !PT ;  /* 0x000000ff53517812 */ /* 0x000fe400078ec0ff */
[----:B------:R-:W-:-:S02]  /*2f90*/  SHF.R.U32.HI R148, RZ, 0x18, R83 ;  /* 0x00000018ff947819 */ /* 0x000fc40000011653 */
[----:B------:R-:W-:Y:S02]  /*2fa0*/  SHF.R.U32.HI R147, RZ, 0x8, R83 ;  /* 0x00000008ff937819 */ /* 0x000fe40000011653 */
[----:B------:R-:W-:Y:S02]  /*2fb0*/  PRMT R148, R148, 0x654, R81 ;  /* 0x0000065494947816 */ /* 0x000fe40000000051 */
[----:B------:R-:W-:Y:S01]  /*2fc0*/  SHF.R.U32.HI R149, RZ, 0x10, R83 ;  /* 0x00000010ff957819 */ /* 0x000fe20000011653 */
[----:B------:R-:W-:Y:S01]  /*2fd0*/  IMAD.SHL.U32 R83, R147, 0x100, RZ ;  /* 0x0000010093537824 */ /* 0x000fe200078e00ff */
[----:B------:R-:W-:Y:S01]  /*2fe0*/  PRMT R82, R151, 0x654, R80 ;  /* 0x0000065497527816 */ /* 0x000fe20000000050 */
[----:B--2---:R-:W-:Y:S01]  /*2ff0*/  IMAD.MOV.U32 R80, RZ, RZ, R48 ;  /* 0x000000ffff507224 */ /* 0x004fe200078e0030 */
[----:B------:R-:W-:Y:S02]  /*3000*/  SHF.L.U32 R81, R150, 0x8, RZ ;  /* 0x0000000896517819 */ /* 0x000fe400000006ff */
[----:B------:R-:W-:-:S02]  /*3010*/  LOP3.LUT R148, R148, 0xff00, R83, 0xf8, !PT ;  /* 0x0000ff0094947812 */ /* 0x000fc400078ef853 */
[----:B------:R-:W-:Y:S01]  /*3020*/  LOP3.LUT R82, R82, 0xff00, R81, 0xf8, !PT ;  /* 0x0000ff0052527812 */ /* 0x000fe200078ef851 */
[----:B------:R-:W-:Y:S01]  /*3030*/  IMAD.U32 R81, R154, 0x10000, RZ ;  /* 0x000100009a517824 */ /* 0x000fe200078e00ff */
[----:B------:R-:W-:Y:S02]  /*3040*/  SHF.L.U32 R147, R149, 0x10, RZ ;  /* 0x0000001095937819 */ /* 0x000fe400000006ff */
[----:B------:R-:W-:Y:S02]  /*3050*/  F2FP.F16.E4M3.UNPACK_B R48, R49 ;  /* 0x00000031ff30723e */ /* 0x000fe400020006ff */
[----:B------:R-:W-:Y:S02]  /*3060*/  F2FP.F16.E4M3.UNPACK_B R83, R157.H1 ;  /* 0x0000009dff53723e */ /* 0x000fe400030006ff */
[----:B------:R-:W-:Y:S01]  /*3070*/  LOP3.LUT R149, R82, 0xff0000, R81, 0xf8, !PT ;  /* 0x00ff000052957812 */ /* 0x000fe200078ef851 */
[--C-:B------:R-:W-:Y:S01]  /*3080*/  HADD2.F32 R81, -RZ, R48.reuse.H1_H1 ;  /* 0x30000030ff517230 */ /* 0x100fe20000004100 */
[----:B------:R-:W-:Y:S01]  /*3090*/  LOP3.LUT R154, R148, 0xff0000, R147, 0xf8, !PT ;  /* 0x00ff0000949a7812 */ /* 0x000fe200078ef893 */
[--C-:B------:R-:W-:Y:S01]  /*30a0*/  HADD2.F32 R150, -RZ, R83.reuse.H0_H0 ;  /* 0x20000053ff967230 */ /* 0x100fe20000004100 */
[----:B------:R-:W-:Y:S01]  /*30b0*/  F2FP.F16.E4M3.UNPACK_B R147, R145.H1 ;  /* 0x00000091ff93723e */ /* 0x000fe200030006ff */
[----:B------:R-:W-:Y:S01]  /*30c0*/  HADD2.F32 R48, -RZ, R48.H0_H0 ;  /* 0x20000030ff307230 */ /* 0x000fe20000004100 */
[----:B------:R-:W-:Y:S01]  /*30d0*/  F2FP.F16.E4M3.UNPACK_B R49, R49.H1 ;  /* 0x00000031ff31723e */ /* 0x000fe200030006ff */
[----:B------:R-:W-:-:S02]  /*30e0*/  HADD2.F32 R151, -RZ, R83.H1_H1 ;  /* 0x30000053ff977230 */ /* 0x000fc40000004100 */
[CC--:B------:R-:W-:Y:S01]  /*30f0*/  FMUL.FTZ R155, R81.reuse, R150.reuse ;  /* 0x00000096519b7220 */ /* 0x0c0fe20000410000 */
[----:B------:R-:W-:Y:S02]  /*3100*/  HADD2.F32 R148, -RZ, R147.H0_H0 ;  /* 0x20000093ff947230 */ /* 0x000fe40000004100 */
[C---:B------:R-:W-:Y:S01]  /*3110*/  FMUL.FTZ R156, R48.reuse, R150 ;  /* 0x00000096309c7220 */ /* 0x040fe20000410000 */
[--C-:B------:R-:W-:Y:S01]  /*3120*/  HADD2.F32 R83, -RZ, R49.reuse.H1_H1 ;  /* 0x30000031ff537230 */ /* 0x100fe20000004100 */
[----:B------:R-:W-:Y:S01]  /*3130*/  F2FP.F16.E4M3.UNPACK_B R150, R157 ;  /* 0x0000009dff96723e */ /* 0x000fe200020006ff */
[----:B------:R-:W-:Y:S02]  /*3140*/  HADD2.F32 R82, -RZ, R49.H0_H0 ;  /* 0x20000031ff527230 */ /* 0x000fe40000004100 */
[-C--:B------:R-:W-:Y:S01]  /*3150*/  FFMA.FTZ R48, R48, R148.reuse, -R155 ;  /* 0x0000009430307223 */ /* 0x080fe2000001089b */
[----:B------:R-:W-:Y:S02]  /*3160*/  HADD2.F32 R147, -RZ, R147.H1_H1 ;  /* 0x30000093ff937230 */ /* 0x000fe40000004100 */
[----:B------:R-:W-:Y:S01]  /*3170*/  FFMA.FTZ R49, R81, R148, R156 ;  /* 0x0000009451317223 */ /* 0x000fe2000001009c */
[CC--:B------:R-:W-:Y:S01]  /*3180*/  FMUL.FTZ R155, R83.reuse, R151.reuse ;  /* 0x00000097539b7220 */ /* 0x0c0fe20000410000 */
[C---:B------:R-:W-:Y:S01]  /*3190*/  FMUL.FTZ R158, R82.reuse, R151 ;  /* 0x00000097529e7220 */ /* 0x040fe20000410000 */
[-C--:B------:R-:W-:Y:S01]  /*31a0*/  F2FP.F16.E4M3.UNPACK_B R81, R80.reuse.H1 ;  /* 0x00000050ff51723e */ /* 0x080fe200030006ff */
[----:B------:R-:W-:Y:S01]  /*31b0*/  HADD2.F32 R148, -RZ, R150.H1_H1 ;  /* 0x30000096ff947230 */ /* 0x000fe20000004100 */
[----:B------:R-:W-:Y:S01]  /*31c0*/  F2FP.F16.E4M3.UNPACK_B R80, R80 ;  /* 0x00000050ff50723e */ /* 0x000fe200020006ff */
[-C--:B------:R-:W-:Y:S01]  /*31d0*/  FFMA.FTZ R157, R82, R147.reuse, -R155 ;  /* 0x00000093529d7223 */ /* 0x080fe2000001089b */
[----:B------:R-:W-:Y:S01]  /*31e0*/  FFMA.FTZ R158, R83, R147, R158 ;  /* 0x00000093539e7223 */ /* 0x000fe2000001009e */
[----:B------:R-:W-:Y:S01]  /*31f0*/  F2FP.F16.E4M3.UNPACK_B R145, R145 ;  /* 0x00000091ff91723e */ /* 0x000fe200020006ff */
[----:B------:R-:W-:-:S02]  /*3200*/  HADD2.F32 R82, -RZ, R81.H0_H0 ;  /* 0x20000051ff527230 */ /* 0x000fc40000004100 */
[----:B------:R-:W-:Y:S01]  /*3210*/  HADD2.F32 R83, -RZ, R81.H1_H1 ;  /* 0x30000051ff537230 */ /* 0x000fe20000004100 */
[----:B------:R-:W-:Y:S01]  /*3220*/  F2FP.SATFINITE.E4M3.F32.PACK_AB_MERGE_C R160, R158, R157, RZ ;  /* 0x0000009d9ea0723e */ /* 0x000fe200048070ff */
[----:B------:R-:W-:Y:S02]  /*3230*/  HADD2.F32 R81, -RZ, R80.H0_H0 ;  /* 0x20000050ff517230 */ /* 0x000fe40000004100 */
[-C--:B------:R-:W-:Y:S01]  /*3240*/  FMUL.FTZ R156, R82, R148.reuse ;  /* 0x00000094529c7220 */ /* 0x080fe20000410000 */
[----:B------:R-:W-:Y:S02]  /*3250*/  HADD2.F32 R150, -RZ, R150.H0_H0 ;  /* 0x20000096ff967230 */ /* 0x000fe40000004100 */
[----:B------:R-:W-:Y:S01]  /*3260*/  FMUL.FTZ R155, R83, R148 ;  /* 0x00000094539b7220 */ /* 0x000fe20000410000 */
[----:B------:R-:W-:Y:S01]  /*3270*/  HADD2.F32 R80, -RZ, R80.H1_H1 ;  /* 0x30000050ff507230 */ /* 0x000fe20000004100 */
[----:B------:R-:W-:Y:S01]  /*3280*/  F2FP.SATFINITE.E4M3.F32.PACK_AB_MERGE_C R49, R49, R48, R160 ;  /* 0x000000303131723e */ /* 0x000fe200048070a0 */
[----:B------:R-:W-:-:S02]  /*3290*/  HADD2.F32 R147, -RZ, R145.H1_H1 ;  /* 0x30000091ff937230 */ /* 0x000fc40000004100 */
[-C--:B------:R-:W-:Y:S01]  /*32a0*/  FMUL.FTZ R151, R81, R150.reuse ;  /* 0x0000009651977220 */ /* 0x080fe20000410000 */
[----:B------:R-:W-:Y:S02]  /*32b0*/  HADD2.F32 R145, -RZ, R145.H0_H0 ;  /* 0x20000091ff917230 */ /* 0x000fe40000004100 */
[----:B------:R-:W-:Y:S01]  /*32c0*/  FMUL.FTZ R148, R80, R150 ;  /* 0x0000009650947220 */ /* 0x000fe20000410000 */
[-C--:B------:R-:W-:Y:S01]  /*32d0*/  FFMA.FTZ R82, R82, R147.reuse, -R155 ;  /* 0x0000009352527223 */ /* 0x080fe2000001089b */
[----:B------:R-:W-:Y:S02]  /*32e0*/  FFMA.FTZ R83, R83, R147, R156 ;  /* 0x0000009353537223 */ /* 0x000fe4000001009c */
[----:B------:R-:W-:Y:S01]  /*32f0*/  FFMA.FTZ R155, R81, R145, -R148 ;  /* 0x00000091519b7223 */ /* 0x000fe20000010894 */
[----:B------:R-:W-:Y:S01]  /*3300*/  F2FP.F16.E4M3.UNPACK_B R81, R51.H1 ;  /* 0x00000033ff51723e */ /* 0x000fe200030006ff */
[----:B------:R-:W-:Y:S01]  /*3310*/  FFMA.FTZ R156, R80, R145, R151 ;  /* 0x00000091509c7223 */ /* 0x000fe20000010097 */
[----:B------:R-:W-:-:S02]  /*3320*/  F2FP.F16.E4M3.UNPACK_B R148, R154.H1 ;  /* 0x0000009aff94723e */ /* 0x000fc400030006ff */
[----:B------:R-:W-:Y:S01]  /*3330*/  F2FP.SATFINITE.E4M3.F32.PACK_AB_MERGE_C R159, R83, R82, RZ ;  /* 0x00000052539f723e */ /* 0x000fe200048070ff */
[--C-:B------:R-:W-:Y:S01]  /*3340*/  HADD2.F32 R83, -RZ, R81.reuse.H1_H1 ;  /* 0x30000051ff537230 */ /* 0x100fe20000004100 */
[-C--:B------:R-:W-:Y:S01]  /*3350*/  F2FP.F16.E4M3.UNPACK_B R145, R149.reuse.H1 ;  /* 0x00000095ff91723e */ /* 0x080fe200030006ff */
[----:B------:R-:W-:Y:S01]  /*3360*/  HADD2.F32 R151, -RZ, R148.H1_H1 ;  /* 0x30000094ff977230 */ /* 0x000fe20000004100 */
[----:B------:R-:W-:Y:S01]  /*3370*/  F2FP.F16.E4M3.UNPACK_B R80, R50.H1 ;  /* 0x00000032ff50723e */ /* 0x000fe200030006ff */
[----:B------:R-:W-:Y:S01]  /*3380*/  HADD2.F32 R82, -RZ, R81.H0_H0 ;  /* 0x20000051ff527230 */ /* 0x000fe20000004100 */
[----:B------:R-:W-:Y:S01]  /*3390*/  F2FP.F16.E4M3.UNPACK_B R154, R154 ;  /* 0x0000009aff9a723e */ /* 0x000fe200020006ff */
[----:B------:R-:W-:Y:S01]  /*33a0*/  HADD2.F32 R147, -RZ, R145.H1_H1 ;  /* 0x30000091ff937230 */ /* 0x000fe20000004100 */
[----:B------:R-:W-:Y:S01]  /*33b0*/  F2FP.F16.E4M3.UNPACK_B R149, R149 ;  /* 0x00000095ff95723e */ /* 0x000fe200020006ff */
[----:B------:R-:W-:Y:S02]  /*33c0*/  HADD2.F32 R81, -RZ, R80.H1_H1 ;  /* 0x30000050ff517230 */ /* 0x000fe40000004100 */
[----:B------:R-:W-:Y:S01]  /*33d0*/  FMUL.FTZ R157, R83, R151 ;  /* 0x00000097539d7220 */ /* 0x000fe20000410000 */
[----:B------:R-:W-:-:S02]  /*33e0*/  HADD2.F32 R150, -RZ, R154.H1_H1 ;  /* 0x3000009aff967230 */ /* 0x000fc40000004100 */
[C---:B------:R-:W-:Y:S01]  /*33f0*/  FMUL.FTZ R158, R82.reuse, R151 ;  /* 0x00000097529e7220 */ /* 0x040fe20000410000 */
[----:B------:R-:W-:Y:S02]  /*3400*/  HADD2.F32 R80, -RZ, R80.H0_H0 ;  /* 0x20000050ff507230 */ /* 0x000fe40000004100 */
[----:B------:R-:W-:Y:S01]  /*3410*/  FFMA.FTZ R157, R82, R147, -R157 ;  /* 0x00000093529d7223 */ /* 0x000fe2000001089d */
[----:B------:R-:W-:Y:S02]  /*3420*/  HADD2.F32 R82, -RZ, R149.H1_H1 ;  /* 0x30000095ff527230 */ /* 0x000fe40000004100 */
[-C--:B------:R-:W-:Y:S01]  /*3430*/  FMUL.FTZ R151, R81, R150.reuse ;  /* 0x0000009651977220 */ /* 0x080fe20000410000 */
[----:B------:R-:W-:Y:S01]  /*3440*/  F2FP.F16.E4M3.UNPACK_B R51, R51 ;  /* 0x00000033ff33723e */ /* 0x000fe200020006ff */
[C---:B------:R-:W-:Y:S01]  /*3450*/  FMUL.FTZ R150, R80.reuse, R150 ;  /* 0x0000009650967220 */ /* 0x040fe20000410000 */
[----:B------:R-:W-:Y:S01]  /*3460*/  F2FP.F16.E4M3.UNPACK_B R50, R50 ;  /* 0x00000032ff32723e */ /* 0x000fe200020006ff */
[----:B------:R-:W-:Y:S01]  /*3470*/  FFMA.FTZ R151, R80, R82, -R151 ;  /* 0x0000005250977223 */ /* 0x000fe20000010897 */
[----:B------:R-:W-:-:S02]  /*3480*/  HADD2.F32 R148, -RZ, R148.H0_H0 ;  /* 0x20000094ff947230 */ /* 0x000fc40000004100 */
[----:B------:R-:W-:Y:S01]  /*3490*/  FFMA.FTZ R150, R81, R82, R150 ;  /* 0x0000005251967223 */ /* 0x000fe20000010096 */
[--C-:B------:R-:W-:Y:S02]  /*34a0*/  HADD2.F32 R80, -RZ, R51.reuse.H0_H0 ;  /* 0x20000033ff507230 */ /* 0x100fe40000004100 */
[----:B------:R-:W-:Y:S01]  /*34b0*/  FFMA.FTZ R158, R83, R147, R158 ;  /* 0x00000093539e7223 */ /* 0x000fe2000001009e */
[----:B------:R-:W-:Y:S01]  /*34c0*/  HADD2.F32 R81, -RZ, R51.H1_H1 ;  /* 0x30000033ff517230 */ /* 0x000fe20000004100 */
[----:B------:R-:W-:Y:S01]  /*34d0*/  F2FP.SATFINITE.E4M3.F32.PACK_AB_MERGE_C R48, R156, R155, R159 ;  /* 0x0000009b9c30723e */ /* 0x000fe2000480709f */
[--C-:B------:R-:W-:Y:S01]  /*34e0*/  HADD2.F32 R51, -RZ, R50.reuse.H0_H0 ;  /* 0x20000032ff337230 */ /* 0x100fe20000004100 */
[----:B------:R-:W-:Y:S01]  /*34f0*/  F2FP.SATFINITE.E4M3.F32.PACK_AB_MERGE_C R150, R150, R151, RZ ;  /* 0x000000979696723e */ /* 0x000fe200048070ff */
[----:B------:R-:W-:Y:S02]  /*3500*/  HADD2.F32 R50, -RZ, R50.H1_H1 ;  /* 0x30000032ff327230 */ /* 0x000fe40000004100 */
[----:B------:R-:W-:Y:S01]  /*3510*/  FMUL.FTZ R147, R81, R148 ;  /* 0x0000009451937220 */ /* 0x000fe20000410000 */
[----:B------:R-:W-:-:S02]  /*3520*/  HADD2.F32 R154, -RZ, R154.H0_H0 ;  /* 0x2000009aff9a7230 */ /* 0x000fc40000004100 */
[----:B------:R-:W-:Y:S01]  /*3530*/  FMUL.FTZ R148, R80, R148 ;  /* 0x0000009450947220 */ /* 0x000fe20000410000 */
[----:B------:R-:W-:Y:S01]  /*3540*/  HADD2.F32 R145, -RZ, R145.H0_H0 ;  /* 0x20000091ff917230 */ /* 0x000fe20000004100 */
[----:B------:R-:W-:Y:S01]  /*3550*/  F2FP.SATFINITE.E4M3.F32.PACK_AB_MERGE_C R157, R158, R157, RZ ;  /* 0x0000009d9e9d723e */ /* 0x000fe200048070ff */
[----:B------:R-:W-:Y:S02]  /*3560*/  HADD2.F32 R149, -RZ, R149.H0_H0 ;  /* 0x20000095ff957230 */ /* 0x000fe40000004100 */
[-C--:B------:R-:W-:Y:S01]  /*3570*/  FMUL.FTZ R82, R50, R154.reuse ;  /* 0x0000009a32527220 */ /* 0x080fe20000410000 */
[----:B------:R-:W-:Y:S01]  /*3580*/  FMUL.FTZ R83, R51, R154 ;  /* 0x0000009a33537220 */ /* 0x000fe20000410000 */
[-C--:B------:R-:W-:Y:S01]  /*3590*/  FFMA.FTZ R147, R80, R145.reuse, -R147 ;  /* 0x0000009150937223 */ /* 0x080fe20000010893 */
[----:B------:R-:W-:Y:S01]  /*35a0*/  FFMA.FTZ R148, R81, R145, R148 ;  /* 0x0000009151947223 */ /* 0x000fe20000010094 */
[-C--:B------:R-:W-:Y:S01]  /*35b0*/  FFMA.FTZ R82, R51, R149.reuse, -R82 ;  /* 0x0000009533527223 */ /* 0x080fe20000010852 */
[----:B------:R-:W-:-:S03]  /*35c0*/  FFMA.FTZ R83, R50, R149, R83 ;  /* 0x0000009532537223 */ /* 0x000fc60000010053 */
[----:B------:R-:W-:Y:S02]  /*35d0*/  F2FP.SATFINITE.E4M3.F32.PACK_AB_MERGE_C R51, R148, R147, R157 ;  /* 0x000000939433723e */ /* 0x000fe4000480709d */
[----:B------:R-:W-:-:S07]  /*35e0*/  F2FP.SATFINITE.E4M3.F32.PACK_AB_MERGE_C R50, R83, R82, R150 ;  /* 0x000000525332723e */ /* 0x000fce0004807096 */
.L_x_317:
[----:B------:R-:W-:Y:S05]  /*35f0*/  BSYNC B3 ;  /* 0x0000000000037941 */ /* 0x000fea0003800000 */
.L_x_316:
[----:B------:R-:W-:Y:S02]  /*3600*/  ULDC.64 UR4, c[0x0][0x2d8] ;  /* 0x0000b60000047ab9 */ /* 0x000fe40000000a00 */
[----:B------:R-:W-:-:S04]  /*3610*/  IADD3 R80, P2, P6, R142, UR4, R100 ;  /* 0x000000048e507c10 */ /* 0x000fc8000fe5e064 */
[----:B------:R-:W-:-:S05]  /*3620*/  IADD3.X R81, R143, UR5, R36, P2, P6 ;  /* 0x000000058f517c10 */ /* 0x000fca00097ec424 */
[----:B--2---:R1:W-:Y:S04]  /*3630*/  STG.E.128 desc[UR42][R80.64], R48 ;  /* 0x0000003050007986 */ /* 0x0043e8000c101d2a */
.L_x_315:
[----:B------:R-:W-:Y:S05]  /*3640*/  BSYNC B2 ;  /* 0x0000000000027941 */ /* 0x000fea0003800000 */
.L_x_314:
[----:B------:R-:W-:Y:S05]  /*3650*/  @P1 BRA `(.L_x_313) ;  /* 0x0000000400d01947 */ /* 0x000fea0003800000 */
[----:B-12---:R1:W2:Y:S01]  /*3660*/  LDS.128 R48, [R114+0x2c400] ;  /* 0x02c4000072307984 */ /* 0x0062a20000000c00 */
[----:B------:R-:W-:Y:S01]  /*3670*/  ISETP.GE.AND P2, PT, R236, R126, PT ;  /* 0x0000007eec00720c */ /* 0x000fe20003f46270 */
[----:B------:R-:W-:-:S12]  /*3680*/  BSSY B2, `(.L_x_318) ;  /* 0x000006d000027945 */ /* 0x000fd80003800000 */
[----:B-1----:R-:W-:Y:S05]  /*3690*/  @P2 BRA `(.L_x_319) ;  /* 0x0000000400ac2947 */ /* 0x002fea0003800000 */
[----:B------:R-:W-:Y:S02]  /*36a0*/  SHF.R.U32.HI R145, RZ, 0x8, R77 ;  /* 0x00000008ff917819 */ /* 0x000fe4000001164d */
[--C-:B------:R-:W-:Y:S02]  /*36b0*/  SHF.R.U32.HI R83, RZ, 0x18, R79.reuse ;  /* 0x00000018ff537819 */ /* 0x100fe4000001164f */
[----:B------:R-:W-:Y:S02]  /*36c0*/  LOP3.LUT R78, R79, 0xff, RZ, 0xc0, !PT ;  /* 0x000000ff4f4e7812 */ /* 0x000fe400078ec0ff */
[----:B------:R-:W-:Y:S02]  /*36d0*/  SHF.R.U32.HI R80, RZ, 0x8, R79 ;  /* 0x00000008ff507819 */ /* 0x000fe4000001164f */
[----:B------:R-:W-:Y:S02]  /*36e0*/  SHF.R.U32.HI R147, RZ, 0x18, R77 ;  /* 0x00000018ff937819 */ /* 0x000fe4000001164d */
[----:B------:R-:W-:Y:S01]  /*36f0*/  LOP3.LUT R76, R77, 0xff, RZ, 0xc0, !PT ;  /* 0x000000ff4d4c7812 */ /* 0x000fe200078ec0ff */
[----:B------:R-:W-:Y:S01]  /*3700*/  IMAD.SHL.U32 R80, R80, 0x100, RZ ;  /* 0x0000010050507824 */ /* 0x000fe200078e00ff */
[----:B------:R-:W-:-:S02]  /*3710*/  SHF.R.U32.HI R81, RZ, 0x10, R79 ;  /* 0x00000010ff517819 */ /* 0x000fc4000001164f */
[----:B------:R-:W-:Y:S01]  /*3720*/  PRMT R79, R83, 0x654, R78 ;  /* 0x00000654534f7816 */ /* 0x000fe2000000004e */
[----:B------:R-:W-:Y:S01]  /*3730*/  IMAD.SHL.U32 R78, R145, 0x100, RZ ;  /* 0x00000100914e7824 */ /* 0x000fe200078e00ff */
[----:B------:R-:W-:Y:S01]  /*3740*/  SHF.R.U32.HI R82, RZ, 0x10, R77 ;  /* 0x00000010ff527819 */ /* 0x000fe2000001164d */
[----:B------:R-:W-:Y:S01]  /*3750*/  IMAD.U32 R81, R81, 0x10000, RZ ;  /* 0x0001000051517824 */ /* 0x000fe200078e00ff */
[----:B------:R-:W-:Y:S01]  /*3760*/  PRMT R77, R147, 0x654, R76 ;  /* 0x00000654934d7816 */ /* 0x000fe2000000004c */
[----:B--2---:R-:W-:Y:S01]  /*3770*/  IMAD.MOV.U32 R76, RZ, RZ, R48 ;  /* 0x000000ffff4c7224 */ /* 0x004fe200078e0030 */
[----:B------:R-:W-:Y:S02]  /*3780*/  LOP3.LUT R80, R79, 0xff00, R80, 0xf8, !PT ;  /* 0x0000ff004f507812 */ /* 0x000fe400078ef850 */
[----:B------:R-:W-:Y:S02]  /*3790*/  LOP3.LUT R77, R77, 0xff00, R78, 0xf8, !PT ;  /* 0x0000ff004d4d7812 */ /* 0x000fe400078ef84e */
[----:B------:R-:W-:-:S02]  /*37a0*/  SHF.L.U32 R78, R82, 0x10, RZ ;  /* 0x00000010524e7819 */ /* 0x000fc400000006ff */
        /* <DEDUP_REMOVED lines=11> */
[--C-:B------:R-:W-:Y:S02]  /*3860*/  HADD2.F32 R81, -RZ, R80.reuse.H0_H0 ;  /* 0x20000050ff517230 */ /* 0x100fe40000004100 */
[----:B------:R-:W-:Y:S01]  /*3870*/  FMUL.FTZ R148, R48, R83 ;  /* 0x0000005330947220 */ /* 0x000fe20000410000 */
[--C-:B------:R-:W-:Y:S01]  /*3880*/  HADD2.F32 R79, -RZ, R49.reuse.H1_H1 ;  /* 0x30000031ff4f7230 */ /* 0x100fe20000004100 */
[----:B------:R-:W-:Y:S01]  /*3890*/  F2FP.F16.E4M3.UNPACK_B R144, R144 ;  /* 0x00000090ff90723e */ /* 0x000fe200020006ff */
[----:B------:R-:W-:Y:S02]  /*38a0*/  HADD2.F32 R78, -RZ, R49.H0_H0 ;  /* 0x20000031ff4e7230 */ /* 0x000fe40000004100 */
[----:B------:R-:W-:Y:S01]  /*38b0*/  FFMA.FTZ R49, R77, R81, R148 ;  /* 0x000000514d317223 */ /* 0x000fe20000010094 */
[----:B------:R-:W-:Y:S02]  /*38c0*/  HADD2.F32 R80, -RZ, R80.H1_H1 ;  /* 0x30000050ff507230 */ /* 0x000fe40000004100 */
[CC--:B------:R-:W-:Y:S01]  /*38d0*/  FMUL.FTZ R83, R79.reuse, R145.reuse ;  /* 0x000000914f537220 */ /* 0x0c0fe20000410000 */
[----:B------:R-:W-:Y:S01]  /*38e0*/  F2FP.F16.E4M3.UNPACK_B R77, R76.H1 ;  /* 0x0000004cff4d723e */ /* 0x000fe200030006ff */
[----:B------:R-:W-:Y:S01]  /*38f0*/  FMUL.FTZ R150, R78, R145 ;  /* 0x000000914e967220 */ /* 0x000fe20000410000 */
[----:B------:R-:W-:Y:S01]  /*3900*/  FFMA.FTZ R48, R48, R81, -R149 ;  /* 0x0000005130307223 */ /* 0x000fe20000010895 */
[----:B------:R-:W-:Y:S01]  /*3910*/  FFMA.FTZ R149, R78, R80, -R83 ;  /* 0x000000504e957223 */ /* 0x000fe20000010853 */
[----:B------:R-:W-:Y:S01]  /*3920*/  F2FP.F16.E4M3.UNPACK_B R76, R76 ;  /* 0x0000004cff4c723e */ /* 0x000fe200020006ff */
[----:B------:R-:W-:Y:S01]  /*3930*/  FFMA.FTZ R154, R79, R80, R150 ;  /* 0x000000504f9a7223 */ /* 0x000fe20000010096 */
[----:B------:R-:W-:Y:S01]  /*3940*/  F2FP.F16.E4M3.UNPACK_B R135, R135 ;  /* 0x00000087ff87723e */ /* 0x000fe200020006ff */
[----:B------:R-:W-:-:S02]  /*3950*/  HADD2.F32 R81, -RZ, R144.H1_H1 ;  /* 0x30000090ff517230 */ /* 0x000fc40000004100 */
[--C-:B------:R-:W-:Y:S01]  /*3960*/  HADD2.F32 R78, -RZ, R77.reuse.H0_H0 ;  /* 0x2000004dff4e7230 */ /* 0x100fe20000004100 */
[----:B------:R-:W-:Y:S01]  /*3970*/  F2FP.SATFINITE.E4M3.F32.PACK_AB_MERGE_C R156, R154, R149, RZ ;  /* 0x000000959a9c723e */ /* 0x000fe200048070ff */
[----:B------:R-:W-:Y:S02]  /*3980*/  HADD2.F32 R79, -RZ, R77.H1_H1 ;  /* 0x3000004dff4f7230 */ /* 0x000fe40000004100 */
[----:B------:R-:W-:Y:S02]  /*3990*/  HADD2.F32 R77, -RZ, R76.H0_H0 ;  /* 0x2000004cff4d7230 */ /* 0x000fe40000004100 */
[-C--:B------:R-:W-:Y:S01]  /*39a0*/  FMUL.FTZ R150, R78, R81.reuse ;  /* 0x000000514e967220 */ /* 0x080fe20000410000 */
[----:B------:R-:W-:Y:S02]  /*39b0*/  HADD2.F32 R80, -RZ, R135.H1_H1 ;  /* 0x30000087ff507230 */ /* 0x000fe40000004100 */
[----:B------:R-:W-:Y:S01]  /*39c0*/  FMUL.FTZ R83, R79, R81 ;  /* 0x000000514f537220 */ /* 0x000fe20000410000 */
[----:B------:R-:W-:Y:S01]  /*39d0*/  HADD2.F32 R144, -RZ, R144.H0_H0 ;  /* 0x20000090ff907230 */ /* 0x000fe20000004100 */
[----:B------:R-:W-:Y:S01]  /*39e0*/  F2FP.SATFINITE.E4M3.F32.PACK_AB_MERGE_C R49, R49, R48, R156 ;  /* 0x000000303131723e */ /* 0x000fe2000480709c */
[----:B------:R-:W-:-:S02]  /*39f0*/  HADD2.F32 R76, -RZ, R76.H1_H1 ;  /* 0x3000004cff4c7230 */ /* 0x000fc40000004100 */
[-C--:B------:R-:W-:Y:S01]  /*3a00*/  FFMA.FTZ R83, R78, R80.reuse, -R83 ;  /* 0x000000504e537223 */ /* 0x080fe20000010853 */
[----:B------:R-:W-:Y:S02]  /*3a10*/  HADD2.F32 R135, -RZ, R135.H0_H0 ;  /* 0x20000087ff877230 */ /* 0x000fe40000004100 */
[----:B------:R-:W-:Y:S01]  /*3a20*/  FFMA.FTZ R150, R79, R80, R150 ;  /* 0x000000504f967223 */ /* 0x000fe20000010096 */
[CC--:B------:R-:W-:Y:S01]  /*3a30*/  FMUL.FTZ R81, R77.reuse, R144.reuse ;  /* 0x000000904d517220 */ /* 0x0c0fe20000410000 */
[----:B------:R-:W-:Y:S01]  /*3a40*/  FMUL.FTZ R148, R76, R144 ;  /* 0x000000904c947220 */ /* 0x000fe20000410000 */
[----:B------:R-:W-:Y:S02]  /*3a50*/  F2FP.F16.E4M3.UNPACK_B R80, R82.H1 ;  /* 0x00000052ff50723e */ /* 0x000fe400030006ff */
[----:B------:R-:W-:Y:S01]  /*3a60*/  F2FP.SATFINITE.E4M3.F32.PACK_AB_MERGE_C R155, R150, R83, RZ ;  /* 0x00000053969b723e */ /* 0x000fe200048070ff */
[----:B------:R-:W-:Y:S01]  /*3a70*/  FFMA.FTZ R148, R77, R135, -R148 ;  /* 0x000000874d947223 */ /* 0x000fe20000010894 */
[----:B------:R-:W-:Y:S01]  /*3a80*/  F2FP.F16.E4M3.UNPACK_B R77, R51.H1 ;  /* 0x00000033ff4d723e */ /* 0x000fe200030006ff */
[----:B------:R-:W-:Y:S01]  /*3a90*/  FFMA.FTZ R145, R76, R135, R81 ;  /* 0x000000874c917223 */ /* 0x000fe20000010051 */
[-C--:B------:R-:W-:Y:S01]  /*3aa0*/  F2FP.F16.E4M3.UNPACK_B R83, R147.reuse.H1 ;  /* 0x00000093ff53723e */ /* 0x080fe200030006ff */
[----:B------:R-:W-:Y:S01]  /*3ab0*/  HADD2.F32 R81, -RZ, R80.H1_H1 ;  /* 0x30000050ff517230 */ /* 0x000fe20000004100 */
[----:B------:R-:W-:Y:S01]  /*3ac0*/  F2FP.F16.E4M3.UNPACK_B R76, R50.H1 ;  /* 0x00000032ff4c723e */ /* 0x000fe200030006ff */
[----:B------:R-:W-:Y:S01]  /*3ad0*/  HADD2.F32 R79, -RZ, R77.H1_H1 ;  /* 0x3000004dff4f7230 */ /* 0x000fe20000004100 */
[----:B------:R-:W-:Y:S01]  /*3ae0*/  F2FP.F16.E4M3.UNPACK_B R147, R147 ;  /* 0x00000093ff93723e */ /* 0x000fe200020006ff */
[----:B------:R-:W-:Y:S01]  /*3af0*/  HADD2.F32 R144, -RZ, R83.H1_H1 ;  /* 0x30000053ff907230 */ /* 0x000fe20000004100 */
[----:B------:R-:W-:Y:S01]  /*3b00*/  F2FP.F16.E4M3.UNPACK_B R82, R82 ;  /* 0x00000052ff52723e */ /* 0x000fe200020006ff */
[----:B------:R-:W-:Y:S01]  /*3b10*/  HADD2.F32 R78, -RZ, R77.H0_H0 ;  /* 0x2000004dff4e7230 */ /* 0x000fe20000004100 */
[----:B------:R-:W-:Y:S01]  /*3b20*/  F2FP.F16.E4M3.UNPACK_B R51, R51 ;  /* 0x00000033ff33723e */ /* 0x000fe200020006ff */
[----:B------:R-:W-:-:S02]  /*3b30*/  HADD2.F32 R77, -RZ, R76.H1_H1 ;  /* 0x3000004cff4d7230 */ /* 0x000fc40000004100 */
[-C--:B------:R-:W-:Y:S01]  /*3b40*/  FMUL.FTZ R149, R79, R144.reuse ;  /* 0x000000904f957220 */ /* 0x080fe20000410000 */
[--C-:B------:R-:W-:Y:S02]  /*3b50*/  HADD2.F32 R135, -RZ, R147.reuse.H1_H1 ;  /* 0x30000093ff877230 */ /* 0x100fe40000004100 */
[C---:B------:R-:W-:Y:S01]  /*3b60*/  FMUL.FTZ R150, R78.reuse, R144 ;  /* 0x000000904e967220 */ /* 0x040fe20000410000 */
[----:B------:R-:W-:Y:S02]  /*3b70*/  HADD2.F32 R76, -RZ, R76.H0_H0 ;  /* 0x2000004cff4c7230 */ /* 0x000fe40000004100 */
[----:B------:R-:W-:Y:S01]  /*3b80*/  FFMA.FTZ R151, R78, R81, -R149 ;  /* 0x000000514e977223 */ /* 0x000fe20000010895 */
[----:B------:R-:W-:Y:S02]  /*3b90*/  HADD2.F32 R78, -RZ, R82.H1_H1 ;  /* 0x30000052ff4e7230 */ /* 0x000fe40000004100 */
[-C--:B------:R-:W-:Y:S01]  /*3ba0*/  FMUL.FTZ R149, R77, R135.reuse ;  /* 0x000000874d957220 */ /* 0x080fe20000410000 */
[----:B------:R-:W-:Y:S01]  /*3bb0*/  F2FP.F16.E4M3.UNPACK_B R50, R50 ;  /* 0x00000032ff32723e */ /* 0x000fe200020006ff */
[----:B------:R-:W-:Y:S01]  /*3bc0*/  FMUL.FTZ R144, R76, R135 ;  /* 0x000000874c907220 */ /* 0x000fe20000410000 */
[----:B------:R-:W-:-:S02]  /*3bd0*/  HADD2.F32 R147, -RZ, R147.H0_H0 ;  /* 0x20000093ff937230 */ /* 0x000fc40000004100 */
[-C--:B------:R-:W-:Y:S01]  /*3be0*/  FFMA.FTZ R149, R76, R78.reuse, -R149 ;  /* 0x0000004e4c957223 */ /* 0x080fe20000010895 */
[--C-:B------:R-:W-:Y:S02]  /*3bf0*/  HADD2.F32 R76, -RZ, R51.reuse.H0_H0 ;  /* 0x20000033ff4c7230 */ /* 0x100fe40000004100 */
[----:B------:R-:W-:Y:S01]  /*3c00*/  FFMA.FTZ R144, R77, R78, R144 ;  /* 0x0000004e4d907223 */ /* 0x000fe20000010090 */
[----:B------:R-:W-:Y:S02]  /*3c10*/  HADD2.F32 R77, -RZ, R51.H1_H1 ;  /* 0x30000033ff4d7230 */ /* 0x000fe40000004100 */
[----:B------:R-:W-:Y:S01]  /*3c20*/  FFMA.FTZ R154, R79, R81, R150 ;  /* 0x000000514f9a7223 */ /* 0x000fe20000010096 */
[--C-:B------:R-:W-:Y:S01]  /*3c30*/  HADD2.F32 R51, -RZ, R50.reuse.H0_H0 ;  /* 0x20000032ff337230 */ /* 0x100fe20000004100 */
[----:B------:R-:W-:Y:S01]  /*3c40*/  F2FP.SATFINITE.E4M3.F32.PACK_AB_MERGE_C R48, R145, R148, R155 ;  /* 0x000000949130723e */ /* 0x000fe2000480709b */
[----:B------:R-:W-:Y:S01]  /*3c50*/  HADD2.F32 R50, -RZ, R50.H1_H1 ;  /* 0x30000032ff327230 */ /* 0x000fe20000004100 */
[----:B------:R-:W-:Y:S01]  /*3c60*/  F2FP.SATFINITE.E4M3.F32.PACK_AB_MERGE_C R144, R144, R149, RZ ;  /* 0x000000959090723e */ /* 0x000fe200048070ff */
[----:B------:R-:W-:Y:S01]  /*3c70*/  HADD2.F32 R83, -RZ, R83.H0_H0 ;  /* 0x20000053ff537230 */ /* 0x000fe20000004100 */
[----:B------:R-:W-:Y:S01]  /*3c80*/  F2FP.SATFINITE.E4M3.F32.PACK_AB_MERGE_C R151, R154, R151, RZ ;  /* 0x000000979a97723e */ /* 0x000fe200048070ff */
[----:B------:R-:W-:-:S02]  /*3c90*/  HADD2.F32 R80, -RZ, R80.H0_H0 ;  /* 0x20000050ff507230 */ /* 0x000fc40000004100 */
[----:B------:R-:W-:Y:S01]  /*3ca0*/  FMUL.FTZ R78, R50, R147 ;  /* 0x00000093324e7220 */ /* 0x000fe20000410000 */
[----:B------:R-:W-:Y:S02]  /*3cb0*/  HADD2.F32 R82, -RZ, R82.H0_H0 ;  /* 0x20000052ff527230 */ /* 0x000fe40000004100 */
[-C--:B------:R-:W-:Y:S01]  /*3cc0*/  FMUL.FTZ R79, R77, R83.reuse ;  /* 0x000000534d4f7220 */ /* 0x080fe20000410000 */
[C---:B------:R-:W-:Y:S01]  /*3cd0*/  FMUL.FTZ R150, R76.reuse, R83 ;  /* 0x000000534c967220 */ /* 0x040fe20000410000 */
[----:B------:R-:W-:Y:S02]  /*3ce0*/  FMUL.FTZ R147, R51, R147 ;  /* 0x0000009333937220 */ /* 0x000fe40000410000 */
[-C--:B------:R-:W-:Y:S01]  /*3cf0*/  FFMA.FTZ R79, R76, R80.reuse, -R79 ;  /* 0x000000504c4f7223 */ /* 0x080fe2000001084f */
[----:B------:R-:W-:Y:S01]  /*3d00*/  FFMA.FTZ R150, R77, R80, R150 ;  /* 0x000000504d967223 */ /* 0x000fe20000010096 */
[-C--:B------:R-:W-:Y:S01]  /*3d10*/  FFMA.FTZ R78, R51, R82.reuse, -R78 ;  /* 0x00000052334e7223 */ /* 0x080fe2000001084e */
[----:B------:R-:W-:-:S03]  /*3d20*/  FFMA.FTZ R147, R50, R82, R147 ;  /* 0x0000005232937223 */ /* 0x000fc60000010093 */
[----:B------:R-:W-:Y:S02]  /*3d30*/  F2FP.SATFINITE.E4M3.F32.PACK_AB_MERGE_C R51, R150, R79, R151 ;  /* 0x0000004f9633723e */ /* 0x000fe40004807097 */
[----:B------:R-:W-:-:S07]  /*3d40*/  F2FP.SATFINITE.E4M3.F32.PACK_AB_MERGE_C R50, R147, R78, R144 ;  /* 0x0000004e9332723e */ /* 0x000fce0004807090 */
.L_x_319:
[----:B------:R-:W-:Y:S05]  /*3d50*/  BSYNC B2 ;  /* 0x0000000000027941 */ /* 0x000fea0003800000 */
.L_x_318:
[----:B------:R-:W-:Y:S02]  /*3d60*/  ULDC.64 UR4, c[0x0][0x2d8] ;  /* 0x0000b60000047ab9 */ /* 0x000fe40000000a00 */
[----:B------:R-:W-:-:S04]  /*3d70*/  IADD3 R76, P2, P6, R39, UR4, R142 ;  /* 0x00000004274c7c10 */ /* 0x000fc8000fe5e08e */
[----:B------:R-:W-:-:S05]  /*3d80*/  IADD3.X R77, R106, UR5, R143, P2, P6 ;  /* 0x000000056a4d7c10 */ /* 0x000fca00097ec48f */
[----:B--2---:R3:W-:Y:S04]  /*3d90*/  STG.E.128 desc[UR42][R76.64], R48 ;  /* 0x000000304c007986 */ /* 0x0047e8000c101d2a */
.L_x_313:
[----:B------:R-:W-:Y:S05]  /*3da0*/  BSYNC B1 ;  /* 0x0000000000017941 */ /* 0x000fea0003800000 */
.L_x_312:
[----:B------:R-:W-:Y:S04]  /*3db0*/  BSSY B1, `(.L_x_320) ;  /* 0x00000f0000017945 */ /* 0x000fe80003800000 */
[----:B------:R-:W-:Y:S05]  /*3dc0*/  @P3 BRA `(.L_x_321) ;  /* 0x0000000c00b83947 */ /* 0x000fea0003800000 */
[----:B---3--:R-:W-:Y:S01]  /*3dd0*/  IADD3 R76, P2, P3, R46, R124, R16 ;  /* 0x0000007c2e4c7210 */ /* 0x008fe20007b5e010 */
[----:B------:R-:W-:Y:S03]  /*3de0*/  BSSY B2, `(.L_x_322) ;  /* 0x0000077000027945 */ /* 0x000fe60003800000 */
[----:B------:R-:W-:Y:S01]  /*3df0*/  IADD3.X R77, R5, R127, R17, P2, P3 ;  /* 0x0000007f054d7210 */ /* 0x000fe200017e6411 */
[----:B------:R-:W-:Y:S08]  /*3e00*/  @P0 BRA `(.L_x_323) ;  /* 0x0000000400d00947 */ /* 0x000ff00003800000 */
        /* <DEDUP_REMOVED lines=16> */
[----:B------:R-:W-:Y:S02]  /*3f10*/  PRMT R73, R83, 0x654, R72 ;  /* 0x0000065453497816 */ /* 0x000fe40000000048 */
[----:B--2---:R-:W-:Y:S02]  /*3f20*/  MOV R72, R48 ;  /* 0x0000003000487202 */ /* 0x004fe40000000f00 */
[----:B------:R-:W-:Y:S01]  /*3f30*/  LOP3.LUT R73, R73, 0xff00, R74, 0xf8, !PT ;  /* 0x0000ff0049497812 */ /* 0x000fe200078ef84a */
[----:B------:R-:W-:Y:S01]  /*3f40*/  IMAD.U32 R74, R81, 0x10000, RZ ;  /* 0x00010000514a7824 */ /* 0x000fe200078e00ff */
[----:B------:R-:W-:-:S02]  /*3f50*/  LOP3.LUT R75, R75, 0xff00, R78, 0xf8, !PT ;  /* 0x0000ff004b4b7812 */ /* 0x000fc400078ef84e */
[----:B------:R-:W-:Y:S02]  /*3f60*/  F2FP.F16.E4M3.UNPACK_B R48, R49 ;  /* 0x00000031ff30723e */ /* 0x000fe400020006ff */
[----:B------:R-:W-:Y:S02]  /*3f70*/  F2FP.F16.E4M3.UNPACK_B R78, R141.H1 ;  /* 0x0000008dff4e723e */ /* 0x000fe400030006ff */
[----:B------:R-:W-:Y:S02]  /*3f80*/  F2FP.F16.E4M3.UNPACK_B R49, R49.H1 ;  /* 0x00000031ff31723e */ /* 0x000fe400030006ff */
[----:B------:R-:W-:Y:S01]  /*3f90*/  LOP3.LUT R82, R75, 0xff0000, R80, 0xf8, !PT ;  /* 0x00ff00004b527812 */ /* 0x000fe200078ef850 */
[--C-:B------:R-:W-:Y:S01]  /*3fa0*/  HADD2.F32 R81, -RZ, R78.reuse.H1_H1 ;  /* 0x3000004eff517230 */ /* 0x100fe20000004100 */
[-C--:B------:R-:W-:Y:S01]  /*3fb0*/  F2FP.F16.E4M3.UNPACK_B R75, R140.reuse.H1 ;  /* 0x0000008cff4b723e */ /* 0x080fe200030006ff */
[----:B------:R-:W-:Y:S01]  /*3fc0*/  HADD2.F32 R80, -RZ, R78.H0_H0 ;  /* 0x2000004eff507230 */ /* 0x000fe20000004100 */
[----:B------:R-:W-:Y:S01]  /*3fd0*/  LOP3.LUT R79, R73, 0xff0000, R74, 0xf8, !PT ;  /* 0x00ff0000494f7812 */ /* 0x000fe200078ef84a */
[----:B------:R-:W-:Y:S01]  /*3fe0*/  HADD2.F32 R74, -RZ, R49.H1_H1 ;  /* 0x30000031ff4a7230 */ /* 0x000fe20000004100 */
[----:B------:R-:W-:Y:S01]  /*3ff0*/  F2FP.F16.E4M3.UNPACK_B R141, R141 ;  /* 0x0000008dff8d723e */ /* 0x000fe200020006ff */
[----:B------:R-:W-:Y:S01]  /*4000*/  HADD2.F32 R78, -RZ, R75.H0_H0 ;  /* 0x2000004bff4e7230 */ /* 0x000fe20000004100 */
[----:B------:R-:W-:Y:S01]  /*4010*/  F2FP.F16.E4M3.UNPACK_B R140, R140 ;  /* 0x0000008cff8c723e */ /* 0x000fe200020006ff */
[----:B------:R-:W-:-:S02]  /*4020*/  HADD2.F32 R73, -RZ, R48.H1_H1 ;  /* 0x30000030ff497230 */ /* 0x000fc40000004100 */
[-C--:B------:R-:W-:Y:S01]  /*4030*/  FMUL.FTZ R142, R74, R81.reuse ;  /* 0x000000514a8e7220 */ /* 0x080fe20000410000 */
[----:B------:R-:W-:Y:S02]  /*4040*/  HADD2.F32 R49, -RZ, R49.H0_H0 ;  /* 0x20000031ff317230 */ /* 0x000fe40000004100 */
[----:B------:R-:W-:Y:S02]  /*4050*/  HADD2.F32 R75, -RZ, R75.H1_H1 ;  /* 0x3000004bff4b7230 */ /* 0x000fe40000004100 */
[----:B------:R-:W-:Y:S01]  /*4060*/  FMUL.FTZ R83, R73, R80 ;  /* 0x0000005049537220 */ /* 0x000fe20000410000 */
[----:B------:R-:W-:Y:S02]  /*4070*/  HADD2.F32 R48, -RZ, R48.H0_H0 ;  /* 0x20000030ff307230 */ /* 0x000fe40000004100 */
[C---:B------:R-:W-:Y:S01]  /*4080*/  FMUL.FTZ R81, R49.reuse, R81 ;  /* 0x0000005131517220 */ /* 0x040fe20000410000 */
[-C--:B------:R-:W-:Y:S01]  /*4090*/  FFMA.FTZ R142, R49, R75.reuse, -R142 ;  /* 0x0000004b318e7223 */ /* 0x080fe2000001088e */
[----:B------:R-:W-:Y:S01]  /*40a0*/  F2FP.F16.E4M3.UNPACK_B R49, R72.H1 ;  /* 0x00000048ff31723e */ /* 0x000fe200030006ff */
[C---:B------:R-:W-:Y:S01]  /*40b0*/  FMUL.FTZ R80, R48.reuse, R80 ;  /* 0x0000005030507220 */ /* 0x040fe20000410000 */
[----:B------:R-:W-:Y:S01]  /*40c0*/  FFMA.FTZ R48, R48, R78, -R83 ;  /* 0x0000004e30307223 */ /* 0x000fe20000010853 */
[----:B------:R-:W-:Y:S01]  /*40d0*/  F2FP.F16.E4M3.UNPACK_B R72, R72 ;  /* 0x00000048ff48723e */ /* 0x000fe200020006ff */
[----:B------:R-:W-:Y:S01]  /*40e0*/  FFMA.FTZ R83, R74, R75, R81 ;  /* 0x0000004b4a537223 */ /* 0x000fe20000010051 */
[----:B------:R-:W-:Y:S01]  /*40f0*/  FFMA.FTZ R143, R73, R78, R80 ;  /* 0x0000004e498f7223 */ /* 0x000fe20000010050 */
[----:B------:R-:W-:-:S02]  /*4100*/  HADD2.F32 R78, -RZ, R141.H1_H1 ;  /* 0x3000008dff4e7230 */ /* 0x000fc40000004100 */
[--C-:B------:R-:W-:Y:S01]  /*4110*/  HADD2.F32 R73, -RZ, R49.reuse.H0_H0 ;  /* 0x20000031ff497230 */ /* 0x100fe20000004100 */
[----:B------:R-:W-:Y:S01]  /*4120*/  F2FP.SATFINITE.E4M3.F32.PACK_AB_MERGE_C R145, R83, R142, RZ ;  /* 0x0000008e5391723e */ /* 0x000fe200048070ff */
[----:B------:R-:W-:Y:S02]  /*4130*/  HADD2.F32 R74, -RZ, R49.H1_H1 ;  /* 0x30000031ff4a7230 */ /* 0x000fe40000004100 */
[--C-:B------:R-:W-:Y:S02]  /*4140*/  HADD2.F32 R49, -RZ, R72.reuse.H0_H0 ;  /* 0x20000048ff317230 */ /* 0x100fe40000004100 */
[-C--:B------:R-:W-:Y:S01]  /*4150*/  FMUL.FTZ R81, R73, R78.reuse ;  /* 0x0000004e49517220 */ /* 0x080fe20000410000 */
[----:B------:R-:W-:Y:S02]  /*4160*/  HADD2.F32 R141, -RZ, R141.H0_H0 ;  /* 0x2000008dff8d7230 */ /* 0x000fe40000004100 */
[----:B------:R-:W-:Y:S01]  /*4170*/  FMUL.FTZ R80, R74, R78 ;  /* 0x0000004e4a507220 */ /* 0x000fe20000410000 */
[----:B------:R-:W-:-:S02]  /*4180*/  HADD2.F32 R72, -RZ, R72.H1_H1 ;  /* 0x30000048ff487230 */ /* 0x000fc40000004100 */
[--C-:B------:R-:W-:Y:S02]  /*4190*/  HADD2.F32 R75, -RZ, R140.reuse.H1_H1 ;  /* 0x3000008cff4b7230 */ /* 0x100fe40000004100 */
[----:B------:R-:W-:Y:S02]  /*41a0*/  HADD2.F32 R140, -RZ, R140.H0_H0 ;  /* 0x2000008cff8c7230 */ /* 0x000fe40000004100 */
[-C--:B------:R-:W-:Y:S01]  /*41b0*/  FMUL.FTZ R78, R72, R141.reuse ;  /* 0x0000008d484e7220 */ /* 0x080fe20000410000 */
[----:B------:R-:W-:Y:S01]  /*41c0*/  FMUL.FTZ R141, R49, R141 ;  /* 0x0000008d318d7220 */ /* 0x000fe20000410000 */
[-C--:B------:R-:W-:Y:S01]  /*41d0*/  FFMA.FTZ R80, R73, R75.reuse, -R80 ;  /* 0x0000004b49507223 */ /* 0x080fe20000010850 */
[----:B------:R-:W-:Y:S01]  /*41e0*/  FFMA.FTZ R81, R74, R75, R81 ;  /* 0x0000004b4a517223 */ /* 0x000fe20000010051 */
[-C--:B------:R-:W-:Y:S01]  /*41f0*/  FFMA.FTZ R135, R49, R140.reuse, -R78 ;  /* 0x0000008c31877223 */ /* 0x080fe2000001084e */
[----:B------:R-:W-:Y:S01]  /*4200*/  FFMA.FTZ R140, R72, R140, R141 ;  /* 0x0000008c488c7223 */ /* 0x000fe2000001008d */
[----:B------:R-:W-:-:S02]  /*4210*/  F2FP.F16.E4M3.UNPACK_B R72, R51.H1 ;  /* 0x00000033ff48723e */ /* 0x000fc400030006ff */
[----:B------:R-:W-:Y:S02]  /*4220*/  F2FP.SATFINITE.E4M3.F32.PACK_AB_MERGE_C R144, R81, R80, RZ ;  /* 0x000000505190723e */ /* 0x000fe400048070ff */
[----:B------:R-:W-:Y:S01]  /*4230*/  F2FP.F16.E4M3.UNPACK_B R80, R82.H1 ;  /* 0x00000052ff50723e */ /* 0x000fe200030006ff */
[--C-:B------:R-:W-:Y:S01]  /*4240*/  HADD2.F32 R74, -RZ, R72.reuse.H1_H1 ;  /* 0x30000048ff4a7230 */ /* 0x100fe20000004100 */
[-C--:B------:R-:W-:Y:S01]  /*4250*/  F2FP.F16.E4M3.UNPACK_B R75, R79.reuse.H1 ;  /* 0x0000004fff4b723e */ /* 0x080fe200030006ff */
[----:B------:R-:W-:Y:S01]  /*4260*/  HADD2.F32 R73, -RZ, R72.H0_H0 ;  /* 0x20000048ff497230 */ /* 0x000fe20000004100 */
[----:B------:R-:W-:Y:S01]  /*4270*/  F2FP.F16.E4M3.UNPACK_B R49, R50.H1 ;  /* 0x00000032ff31723e */ /* 0x000fe200030006ff */
[----:B------:R-:W-:Y:S01]  /*4280*/  HADD2.F32 R83, -RZ, R80.H1_H1 ;  /* 0x30000050ff537230 */ /* 0x000fe20000004100 */
[----:B------:R-:W-:Y:S01]  /*4290*/  F2FP.F16.E4M3.UNPACK_B R82, R82 ;  /* 0x00000052ff52723e */ /* 0x000fe200020006ff */
[----:B------:R-:W-:Y:S01]  /*42a0*/  HADD2.F32 R78, -RZ, R75.H1_H1 ;  /* 0x3000004bff4e7230 */ /* 0x000fe20000004100 */
[----:B------:R-:W-:Y:S01]  /*42b0*/  F2FP.F16.E4M3.UNPACK_B R79, R79 ;  /* 0x0000004fff4f723e */ /* 0x000fe200020006ff */
[----:B------:R-:W-:-:S02]  /*42c0*/  HADD2.F32 R72, -RZ, R49.H1_H1 ;  /* 0x30000031ff487230 */ /* 0x000fc40000004100 */
[-C--:B------:R-:W-:Y:S01]  /*42d0*/  FMUL.FTZ R142, R74, R83.reuse ;  /* 0x000000534a8e7220 */ /* 0x080fe20000410000 */
[----:B------:R-:W-:Y:S02]  /*42e0*/  HADD2.F32 R81, -RZ, R82.H1_H1 ;  /* 0x30000052ff517230 */ /* 0x000fe40000004100 */
[C---:B------:R-:W-:Y:S01]  /*42f0*/  FMUL.FTZ R83, R73.reuse, R83 ;  /* 0x0000005349537220 */ /* 0x040fe20000410000 */
[----:B------:R-:W-:Y:S02]  /*4300*/  HADD2.F32 R49, -RZ, R49.H0_H0 ;  /* 0x20000031ff317230 */ /* 0x000fe40000004100 */
[----:B------:R-:W-:Y:S01]  /*4310*/  FFMA.FTZ R141, R73, R78, -R142 ;  /* 0x0000004e498d7223 */ /* 0x000fe2000001088e */
[----:B------:R-:W-:Y:S02]  /*4320*/  HADD2.F32 R73, -RZ, R79.H1_H1 ;  /* 0x3000004fff497230 */ /* 0x000fe40000004100 */
[----:B------:R-:W-:Y:S01]  /*4330*/  FMUL.FTZ R142, R72, R81 ;  /* 0x00000051488e7220 */ /* 0x000fe20000410000 */
        /* <DEDUP_REMOVED lines=8> */
[----:B------:R-:W-:Y:S02]  /*43c0*/  HADD2.F32 R51, -RZ, R51.H1_H1 ;  /* 0x30000033ff337230 */ /* 0x000fe40000004100 */
        /* <DEDUP_REMOVED lines=14> */
[----:B------:R-:W-:Y:S01]  /*44b0*/  FFMA.FTZ R73, R50, R79, R73 ;  /* 0x0000004f32497223 */ /* 0x000fe20000010049 */
[----:B------:R-:W-:-:S02]  /*44c0*/  F2FP.SATFINITE.E4M3.F32.PACK_AB_MERGE_C R49, R143, R48, R145 ;  /* 0x000000308f31723e */ /* 0x000fc40004807091 */
[----:B------:R-:W-:Y:S02]  /*44d0*/  F2FP.SATFINITE.E4M3.F32.PACK_AB_MERGE_C R48, R140, R135, R144 ;  /* 0x000000878c30723e */ /* 0x000fe40004807090 */
[----:B------:R-:W-:Y:S02]  /*44e0*/  F2FP.SATFINITE.E4M3.F32.PACK_AB_MERGE_C R50, R73, R74, R81 ;  /* 0x0000004a4932723e */ /* 0x000fe40004807051 */
[----:B------:R-:W-:-:S07]  /*44f0*/  F2FP.SATFINITE.E4M3.F32.PACK_AB_MERGE_C R51, R80, R83, R78 ;  /* 0x000000535033723e */ /* 0x000fce000480704e */
.L_x_325:
[----:B------:R-:W-:Y:S05]  /*4500*/  BSYNC B3 ;  /* 0x0000000000037941 */ /* 0x000fea0003800000 */
.L_x_324:
[----:B------:R-:W-:Y:S02]  /*4510*/  ULDC.64 UR4, c[0x0][0x2d8] ;  /* 0x0000b60000047ab9 */ /* 0x000fe40000000a00 */
[----:B------:R-:W-:-:S04]  /*4520*/  IADD3 R72, P2, P3, R76, UR4, R100 ;  /* 0x000000044c487c10 */ /* 0x000fc8000fb5e064 */
[----:B------:R-:W-:-:S05]  /*4530*/  IADD3.X R73, R77, UR5, R36, P2, P3 ;  /* 0x000000054d497c10 */ /* 0x000fca00097e6424 */
[----:B--2---:R3:W-:Y:S04]  /*4540*/  STG.E.128 desc[UR42][R72.64], R48 ;  /* 0x0000003048007986 */ /* 0x0047e8000c101d2a */
.L_x_323:
[----:B------:R-:W-:Y:S05]  /*4550*/  BSYNC B2 ;  /* 0x0000000000027941 */ /* 0x000fea0003800000 */
.L_x_322:
[----:B------:R-:W-:Y:S05]  /*4560*/  @P1 BRA `(.L_x_321) ;  /* 0x0000000400d01947 */ /* 0x000fea0003800000 */
[----:B-123--:R1:W2:Y:S01]  /*4570*/  LDS.128 R48, [R114+0x2d400] ;  /* 0x02d4000072307984 */ /* 0x00e2a20000000c00 */
[----:B------:R-:W-:Y:S01]  /*4580*/  ISETP.GE.AND P2, PT, R236, R126, PT ;  /* 0x0000007eec00720c */ /* 0x000fe20003f46270 */
[----:B------:R-:W-:-:S12]  /*4590*/  BSSY B2, `(.L_x_326) ;  /* 0x000006d000027945 */ /* 0x000fd80003800000 */
[----:B-1----:R-:W-:Y:S05]  /*45a0*/  @P2 BRA `(.L_x_327) ;  /* 0x0000000400ac2947 */ /* 0x002fea0003800000 */
[----:B------:R-:W-:Y:S01]  /*45b0*/  SHF.R.U32.HI R73, RZ, 0x8, R71 ;  /* 0x00000008ff497819 */ /* 0x000fe20000011647 */
[----:B--2---:R-:W-:Y:S01]  /*45c0*/  IMAD.MOV.U32 R70, RZ, RZ, R51 ;  /* 0x000000ffff467224 */ /* 0x004fe200078e0033 */
[--C-:B------:R-:W-:Y:S02]  /*45d0*/  SHF.R.U32.HI R78, RZ, 0x10, R69.reuse ;  /* 0x00000010ff4e7819 */ /* 0x100fe40000011645 */
[--C-:B------:R-:W-:Y:S02]  /*45e0*/  SHF.R.U32.HI R74, RZ, 0x8, R69.reuse ;  /* 0x00000008ff4a7819 */ /* 0x100fe40000011645 */
[----:B------:R-:W-:Y:S02]  /*45f0*/  LOP3.LUT R68, R69, 0xff, RZ, 0xc0, !PT ;  /* 0x000000ff45447812 */ /* 0x000fe400078ec0ff */
[----:B------:R-:W-:Y:S02]  /*4600*/  SHF.R.U32.HI R79, RZ, 0x18, R69 ;  /* 0x00000018ff4f7819 */ /* 0x000fe40000011645 */
[----:B------:R-:W-:-:S02]  /*4610*/  LOP3.LUT R69, R71, 0xff, RZ, 0xc0, !PT ;  /* 0x000000ff47457812 */ /* 0x000fc400078ec0ff */
[--C-:B------:R-:W-:Y:S02]  /*4620*/  SHF.R.U32.HI R72, RZ, 0x18, R71.reuse ;  /* 0x00000018ff487819 */ /* 0x100fe40000011647 */
[----:B------:R-:W-:Y:S01]  /*4630*/  SHF.R.U32.HI R75, RZ, 0x10, R71 ;  /* 0x00000010ff4b7819 */ /* 0x000fe20000011647 */
[----:B------:R-:W-:Y:S01]  /*4640*/  IMAD.SHL.U32 R71, R73, 0x100, RZ ;  /* 0x0000010049477824 */ /* 0x000fe200078e00ff */
[----:B------:R-:W-:Y:S02]  /*4650*/  PRMT R68, R79, 0x654, R68 ;  /* 0x000006544f447816 */ /* 0x000fe40000000044 */
[----:B------:R-:W-:Y:S02]  /*4660*/  SHF.L.U32 R51, R74, 0x8, RZ ;  /* 0x000000084a337819 */ /* 0x000fe400000006ff */
[----:B------:R-:W-:Y:S02]  /*4670*/  PRMT R72, R72, 0x654, R69 ;  /* 0x0000065448487816 */ /* 0x000fe40000000045 */
[----:B------:R-:W-:Y:S01]  /*4680*/  LOP3.LUT R69, R68, 0xff00, R51, 0xf8, !PT ;  /* 0x0000ff0044457812 */ /* 0x000fe200078ef833 */
[----:B------:R-:W-:Y:S01]  /*4690*/  IMAD.U32 R68, R78, 0x10000, RZ ;  /* 0x000100004e447824 */ /* 0x000fe200078e00ff */
[----:B------:R-:W-:Y:S01]  /*46a0*/  LOP3.LUT R74, R72, 0xff00, R71, 0xf8, !PT ;  /* 0x0000ff00484a7812 */ /* 0x000fe200078ef847 */
[----:B------:R-:W-:Y:S01]  /*46b0*/  IMAD.U32 R71, R75, 0x10000, RZ ;  /* 0x000100004b477824 */ /* 0x000fe200078e00ff */
[----:B------:R-:W-:-:S02]  /*46c0*/  F2FP.F16.E4M3.UNPACK_B R51, R49 ;  /* 0x00000031ff33723e */ /* 0x000fc400020006ff */
[----:B------:R-:W-:Y:S02]  /*46d0*/  F2FP.F16.E4M3.UNPACK_B R72, R139.H1 ;  /* 0x0000008bff48723e */ /* 0x000fe400030006ff */
[----:B------:R-:W-:Y:S02]  /*46e0*/  F2FP.F16.E4M3.UNPACK_B R49, R49.H1 ;  /* 0x00000031ff31723e */ /* 0x000fe400030006ff */
[----:B------:R-:W-:Y:S01]  /*46f0*/  LOP3.LUT R73, R69, 0xff0000, R68, 0xf8, !PT ;  /* 0x00ff000045497812 */ /* 0x000fe200078ef844 */
[--C-:B------:R-:W-:Y:S01]  /*4700*/  HADD2.F32 R68, -RZ, R51.reuse.H1_H1 ;  /* 0x30000033ff447230 */ /* 0x100fe20000004100 */
[----:B------:R-:W-:Y:S01]  /*4710*/  LOP3.LUT R75, R74, 0xff0000, R71, 0xf8, !PT ;  /* 0x00ff00004a4b7812 */ /* 0x000fe200078ef847 */
[--C-:B------:R-:W-:Y:S01]  /*4720*/  HADD2.F32 R74, -RZ, R72.reuse.H0_H0 ;  /* 0x20000048ff4a7230 */ /* 0x100fe20000004100 */
[----:B------:R-:W-:Y:S01]  /*4730*/  F2FP.F16.E4M3.UNPACK_B R71, R138.H1 ;  /* 0x0000008aff47723e */ /* 0x000fe200030006ff */
[----:B------:R-:W-:Y:S01]  /*4740*/  HADD2.F32 R51, -RZ, R51.H0_H0 ;  /* 0x20000033ff337230 */ /* 0x000fe20000004100 */
[----:B------:R-:W-:Y:S01]  /*4750*/  F2FP.F16.E4M3.UNPACK_B R139, R139 ;  /* 0x0000008bff8b723e */ /* 0x000fe200020006ff */
[----:B------:R-:W-:-:S02]  /*4760*/  HADD2.F32 R78, -RZ, R72.H1_H1 ;  /* 0x30000048ff4e7230 */ /* 0x000fc40000004100 */
[-C--:B------:R-:W-:Y:S01]  /*4770*/  FMUL.FTZ R80, R68, R74.reuse ;  /* 0x0000004a44507220 */ /* 0x080fe20000410000 */
[--C-:B------:R-:W-:Y:S02]  /*4780*/  HADD2.F32 R69, -RZ, R49.reuse.H1_H1 ;  /* 0x30000031ff457230 */ /* 0x100fe40000004100 */
[----:B------:R-:W-:Y:S01]  /*4790*/  FMUL.FTZ R79, R51, R74 ;  /* 0x0000004a334f7220 */ /* 0x000fe20000410000 */
[----:B------:R-:W-:Y:S01]  /*47a0*/  HADD2.F32 R49, -RZ, R49.H0_H0 ;  /* 0x20000031ff317230 */ /* 0x000fe20000004100 */
[----:B------:R-:W-:Y:S01]  /*47b0*/  F2FP.F16.E4M3.UNPACK_B R138, R138 ;  /* 0x0000008aff8a723e */ /* 0x000fe200020006ff */
[--C-:B------:R-:W-:Y:S02]  /*47c0*/  HADD2.F32 R74, -RZ, R71.reuse.H1_H1 ;  /* 0x30000047ff4a7230 */ /* 0x100fe40000004100 */
[-C--:B------:R-:W-:Y:S01]  /*47d0*/  FMUL.FTZ R82, R69, R78.reuse ;  /* 0x0000004e45527220 */ /* 0x080fe20000410000 */
[----:B------:R-:W-:Y:S02]  /*47e0*/  HADD2.F32 R72, -RZ, R71.H0_H0 ;  /* 0x20000047ff487230 */ /* 0x000fe40000004100 */
[----:B------:R-:W-:Y:S01]  /*47f0*/  FMUL.FTZ R78, R49, R78 ;  /* 0x0000004e314e7220 */ /* 0x000fe20000410000 */
[----:B------:R-:W-:-:S02]  /*4800*/  HADD2.F32 R71, -RZ, R139.H1_H1 ;  /* 0x3000008bff477230 */ /* 0x000fc40000004100 */
[----:B------:R-:W-:Y:S01]  /*4810*/  FFMA.FTZ R82, R49, R74, -R82 ;  /* 0x0000004a31527223 */ /* 0x000fe20000010852 */
[----:B------:R-:W-:Y:S01]  /*4820*/  F2FP.F16.E4M3.UNPACK_B R49, R48.H1 ;  /* 0x00000030ff31723e */ /* 0x000fe200030006ff */
[----:B------:R-:W-:Y:S01]  /*4830*/  FFMA.FTZ R80, R51, R72, -R80 ;  /* 0x0000004833507223 */ /* 0x000fe20000010850 */
[----:B------:R-:W-:Y:S01]  /*4840*/  F2FP.F16.E4M3.UNPACK_B R48, R48 ;  /* 0x00000030ff30723e */ /* 0x000fe200020006ff */
[----:B------:R-:W-:Y:S01]  /*4850*/  FFMA.FTZ R81, R68, R72, R79 ;  /* 0x0000004844517223 */ /* 0x000fe2000001004f */
[----:B------:R-:W-:Y:S02]  /*4860*/  HADD2.F32 R139, -RZ, R139.H0_H0 ;  /* 0x2000008bff8b7230 */ /* 0x000fe40000004100 */
[----:B------:R-:W-:Y:S01]  /*4870*/  FFMA.FTZ R83, R69, R74, R78 ;  /* 0x0000004a45537223 */ /* 0x000fe2000001004e */
[--C-:B------:R-:W-:Y:S02]  /*4880*/  HADD2.F32 R51, -RZ, R49.reuse.H0_H0 ;  /* 0x20000031ff337230 */ /* 0x100fe40000004100 */
[----:B------:R-:W-:-:S02]  /*4890*/  HADD2.F32 R68, -RZ, R49.H1_H1 ;  /* 0x30000031ff447230 */ /* 0x000fc40000004100 */
[--C-:B------:R-:W-:Y:S01]  /*48a0*/  HADD2.F32 R49, -RZ, R48.reuse.H0_H0 ;  /* 0x20000030ff317230 */ /* 0x100fe20000004100 */
[----:B------:R-:W-:Y:S01]  /*48b0*/  F2FP.SATFINITE.E4M3.F32.PACK_AB_MERGE_C R140, R83, R82, RZ ;  /* 0x00000052538c723e */ /* 0x000fe200048070ff */
[----:B------:R-:W-:Y:S02]  /*48c0*/  HADD2.F32 R48, -RZ, R48.H1_H1 ;  /* 0x30000030ff307230 */ /* 0x000fe40000004100 */
[-C--:B------:R-:W-:Y:S01]  /*48d0*/  FMUL.FTZ R74, R68, R71.reuse ;  /* 0x00000047444a7220 */ /* 0x080fe20000410000 */
[--C-:B------:R-:W-:Y:S02]  /*48e0*/  HADD2.F32 R69, -RZ, R138.reuse.H1_H1 ;  /* 0x3000008aff457230 */ /* 0x100fe40000004100 */
[----:B------:R-:W-:Y:S01]  /*48f0*/  FMUL.FTZ R71, R51, R71 ;  /* 0x0000004733477220 */ /* 0x000fe20000410000 */
[----:B------:R-:W-:Y:S02]  /*4900*/  HADD2.F32 R138, -RZ, R138.H0_H0 ;  /* 0x2000008aff8a7230 */ /* 0x000fe40000004100 */
[-C--:B------:R-:W-:Y:S01]  /*4910*/  FMUL.FTZ R72, R48, R139.reuse ;  /* 0x0000008b30487220 */ /* 0x080fe20000410000 */
[----:B------:R-:W-:Y:S01]  /*4920*/  FMUL.FTZ R139, R49, R139 ;  /* 0x0000008b318b7220 */ /* 0x000fe20000410000 */
[-C--:B------:R-:W-:Y:S01]  /*4930*/  FFMA.FTZ R74, R51, R69.reuse, -R74 ;  /* 0x00000045334a7223 */ /* 0x080fe2000001084a */
[----:B------:R-:W-:Y:S01]  /*4940*/  FFMA.FTZ R71, R68, R69, R71 ;  /* 0x0000004544477223 */ /* 0x000fe20000010047 */
[----:B------:R-:W-:Y:S01]  /*4950*/  FFMA.FTZ R79, R49, R138, -R72 ;  /* 0x0000008a314f7223 */ /* 0x000fe20000010848 */
[----:B------:R-:W-:Y:S01]  /*4960*/  F2FP.F16.E4M3.UNPACK_B R49, R70.H1 ;  /* 0x00000046ff31723e */ /* 0x000fe200030006ff */
[----:B------:R-:W-:Y:S01]  /*4970*/  FFMA.FTZ R138, R48, R138, R139 ;  /* 0x0000008a308a7223 */ /* 0x000fe2000001008b */
[----:B------:R-:W-:-:S02]  /*4980*/  F2FP.F16.E4M3.UNPACK_B R72, R75.H1 ;  /* 0x0000004bff48723e */ /* 0x000fc400030006ff */
[----:B------:R-:W-:Y:S01]  /*4990*/  F2FP.F16.E4M3.UNPACK_B R69, R73.H1 ;  /* 0x00000049ff45723e */ /* 0x000fe200030006ff */
[--C-:B------:R-:W-:Y:S01]  /*49a0*/  HADD2.F32 R68, -RZ, R49.reuse.H1_H1 ;  /* 0x30000031ff447230 */ /* 0x100fe20000004100 */
[----:B------:R-:W-:Y:S01]  /*49b0*/  F2FP.F16.E4M3.UNPACK_B R48, R50.H1 ;  /* 0x00000032ff30723e */ /* 0x000fe200030006ff */
[----:B------:R-:W-:Y:S01]  /*49c0*/  HADD2.F32 R78, -RZ, R72.H1_H1 ;  /* 0x30000048ff4e7230 */ /* 0x000fe20000004100 */
[----:B------:R-:W-:Y:S01]  /*49d0*/  F2FP.F16.E4M3.UNPACK_B R75, R75 ;  /* 0x0000004bff4b723e */ /* 0x000fe200020006ff */
[----:B------:R-:W-:Y:S01]  /*49e0*/  HADD2.F32 R51, -RZ, R49.H0_H0 ;  /* 0x20000031ff337230 */ /* 0x000fe20000004100 */
[----:B------:R-:W-:Y:S01]  /*49f0*/  F2FP.SATFINITE.E4M3.F32.PACK_AB_MERGE_C R139, R71, R74, RZ ;  /* 0x0000004a478b723e */ /* 0x000fe200048070ff */
[----:B------:R-:W-:Y:S01]  /*4a00*/  HADD2.F32 R71, -RZ, R69.H1_H1 ;  /* 0x30000045ff477230 */ /* 0x000fe20000004100 */
[----:B------:R-:W-:Y:S01]  /*4a10*/  F2FP.F16.E4M3.UNPACK_B R73, R73 ;  /* 0x00000049ff49723e */ /* 0x000fe200020006ff */
[----:B------:R-:W-:Y:S01]  /*4a20*/  FMUL.FTZ R82, R68, R78 ;  /* 0x0000004e44527220 */ /* 0x000fe20000410000 */
[----:B------:R-:W-:-:S02]  /*4a30*/  HADD2.F32 R49, -RZ, R48.H1_H1 ;  /* 0x30000030ff317230 */ /* 0x000fc40000004100 */
[C---:B------:R-:W-:Y:S01]  /*4a40*/  FMUL.FTZ R135, R51.reuse, R78 ;  /* 0x0000004e33877220 */ /* 0x040fe20000410000 */
[----:B------:R-:W-:Y:S02]  /*4a50*/  HADD2.F32 R74, -RZ, R75.H1_H1 ;  /* 0x3000004bff4a7230 */ /* 0x000fe40000004100 */
[----:B------:R-:W-:Y:S01]  /*4a60*/  FFMA.FTZ R82, R51, R71, -R82 ;  /* 0x0000004733527223 */ /* 0x000fe20000010852 */
[----:B------:R-:W-:Y:S01]  /*4a70*/  HADD2.F32 R48, -RZ, R48.H0_H0 ;  /* 0x20000030ff307230 */ /* 0x000fe20000004100 */
[----:B------:R-:W-:Y:S01]  /*4a80*/  F2FP.F16.E4M3.UNPACK_B R50, R50 ;  /* 0x00000032ff32723e */ /* 0x000fe200020006ff */
[----:B------:R-:W-:Y:S02]  /*4a90*/  HADD2.F32 R51, -RZ, R73.H1_H1 ;  /* 0x30000049ff337230 */ /* 0x000fe40000004100 */
[----:B------:R-:W-:Y:S01]  /*4aa0*/  FMUL.FTZ R83, R49, R74 ;  /* 0x0000004a31537220 */ /* 0x000fe20000410000 */
        /* <DEDUP_REMOVED lines=8> */
[--C-:B------:R-:W-:Y:S02]  /*4b30*/  HADD2.F32 R49, -RZ, R70.reuse.H0_H0 ;  /* 0x20000046ff317230 */ /* 0x100fe40000004100 */
        /* <DEDUP_REMOVED lines=8> */
[C---:B------:R-:W-:Y:S01]  /*4bc0*/  FMUL.FTZ R71, R49.reuse, R72 ;  /* 0x0000004831477220 */ /* 0x040fe20000410000 */
[-C--:B------:R-:W-:Y:S01]  /*4bd0*/  FFMA.FTZ R51, R48, R73.reuse, -R51 ;  /* 0x0000004930337223 */ /* 0x080fe20000010833 */
[----:B------:R-:W-:Y:S01]  /*4be0*/  FFMA.FTZ R50, R50, R73, R75 ;  /* 0x0000004932327223 */ /* 0x000fe2000001004b */
[-C--:B------:R-:W-:Y:S01]  /*4bf0*/  FFMA.FTZ R68, R49, R69.reuse, -R68 ;  /* 0x0000004531447223 */ /* 0x080fe20000010844 */
[----:B------:R-:W-:Y:S01]  /*4c00*/  FFMA.FTZ R71, R70, R69, R71 ;  /* 0x0000004546477223 */ /* 0x000fe20000010047 */
[----:B------:R-:W-:-:S02]  /*4c10*/  F2FP.SATFINITE.E4M3.F32.PACK_AB_MERGE_C R82, R135, R82, RZ ;  /* 0x000000528752723e */ /* 0x000fc400048070ff */
[----:B------:R-:W-:Y:S02]  /*4c20*/  F2FP.SATFINITE.E4M3.F32.PACK_AB_MERGE_C R50, R50, R51, R74 ;  /* 0x000000333232723e */ /* 0x000fe4000480704a */
[----:B------:R-:W-:Y:S02]  /*4c30*/  F2FP.SATFINITE.E4M3.F32.PACK_AB_MERGE_C R49, R81, R80, R140 ;  /* 0x000000505131723e */ /* 0x000fe4000480708c */
[----:B------:R-:W-:Y:S02]  /*4c40*/  F2FP.SATFINITE.E4M3.F32.PACK_AB_MERGE_C R48, R138, R79, R139 ;  /* 0x0000004f8a30723e */ /* 0x000fe4000480708b */
[----:B------:R-:W-:-:S07]  /*4c50*/  F2FP.SATFINITE.E4M3.F32.PACK_AB_MERGE_C R51, R71, R68, R82 ;  /* 0x000000444733723e */ /* 0x000fce0004807052 */
.L_x_327:
[----:B------:R-:W-:Y:S05]  /*4c60*/  BSYNC B2 ;  /* 0x0000000000027941 */ /* 0x000fea0003800000 */
.L_x_326:
[----:B------:R-:W-:Y:S02]  /*4c70*/  ULDC.64 UR4, c[0x0][0x2d8] ;  /* 0x0000b60000047ab9 */ /* 0x000fe40000000a00 */
[----:B------:R-:W-:-:S04]  /*4c80*/  IADD3 R68, P2, P3, R39, UR4, R76 ;  /* 0x0000000427447c10 */ /* 0x000fc8000fb5e04c */
[----:B------:R-:W-:-:S05]  /*4c90*/  IADD3.X R69, R106, UR5, R77, P2, P3 ;  /* 0x000000056a457c10 */ /* 0x000fca00097e644d */
[----:B--2---:R4:W-:Y:S04]  /*4ca0*/  STG.E.128 desc[UR42][R68.64], R48 ;  /* 0x0000003044007986 */ /* 0x0049e8000c101d2a */
.L_x_321:
[----:B------:R-:W-:Y:S05]  /*4cb0*/  BSYNC B1 ;  /* 0x0000000000017941 */ /* 0x000fea0003800000 */
.L_x_320:
[----:B------:R-:W-:Y:S01]  /*4cc0*/  ISETP.NE.AND P2, PT, R146, RZ, PT ;  /* 0x000000ff9200720c */ /* 0x000fe20003f45270 */
[----:B------:R-:W-:-:S12]  /*4cd0*/  BSSY B1, `(.L_x_328) ;  /* 0x00000f4000017945 */ /* 0x000fd80003800000 */
[----:B------:R-:W-:Y:S05]  /*4ce0*/  @P2 BRA `(.L_x_329) ;  /* 0x0000000c00c82947 */ /* 0x000fea0003800000 */
[----:B----4-:R-:W-:Y:S01]  /*4cf0*/  IADD3 R68, P2, P3, R4, R124, R16 ;  /* 0x0000007c04447210 */ /* 0x010fe20007b5e010 */
[----:B------:R-:W-:Y:S03]  /*4d00*/  BSSY B2, `(.L_x_330) ;  /* 0x0000079000027945 */ /* 0x000fe60003800000 */
[----:B------:R-:W-:Y:S01]  /*4d10*/  IADD3.X R69, R29, R127, R17, P2, P3 ;  /* 0x0000007f1d457210 */ /* 0x000fe200017e6411 */
[----:B------:R-:W-:Y:S08]  /*4d20*/  @P0 BRA `(.L_x_331) ;  /* 0x0000000400d80947 */ /* 0x000ff00003800000 */
[----:B-123--:R1:W2:Y:S01]  /*4d30*/  LDS.128 R48, [R114+0x2a400] ;  /* 0x02a4000072307984 */ /* 0x00e2a20000000c00 */
[----:B------:R-:W-:Y:S01]  /*4d40*/  ISETP.GE.AND P2, PT, R18, R126, PT ;  /* 0x0000007e1200720c */ /* 0x000fe20003f46270 */
[----:B------:R-:W-:-:S12]  /*4d50*/  BSSY B3, `(.L_x_332) ;  /* 0x000006f000037945 */ /* 0x000fd80003800000 */
[----:B-1----:R-:W-:Y:S05]  /*4d60*/  @P2 BRA `(.L_x_333) ;  /* 0x0000000400b42947 */ /* 0x002fea0003800000 */
[--C-:B------:R-:W-:Y:S02]  /*4d70*/  SHF.R.U32.HI R73, RZ, 0x10, R67.reuse ;  /* 0x00000010ff497819 */ /* 0x100fe40000011643 */
[--C-:B------:R-:W-:Y:S02]  /*4d80*/  SHF.R.U32.HI R71, RZ, 0x8, R67.reuse ;  /* 0x00000008ff477819 */ /* 0x100fe40000011643 */
[----:B------:R-:W-:Y:S02]  /*4d90*/  LOP3.LUT R70, R67, 0xff, RZ, 0xc0, !PT ;  /* 0x000000ff43467812 */ /* 0x000fe400078ec0ff */
[----:B------:R-:W-:Y:S02]  /*4da0*/  SHF.R.U32.HI R67, RZ, 0x18, R67 ;  /* 0x00000018ff437819 */ /* 0x000fe40000011643 */
[----:B------:R-:W-:Y:S02]  /*4db0*/  SHF.R.U32.HI R72, RZ, 0x8, R65 ;  /* 0x00000008ff487819 */ /* 0x000fe40000011641 */
[----:B------:R-:W-:-:S02]  /*4dc0*/  LOP3.LUT R64, R65, 0xff, RZ, 0xc0, !PT ;  /* 0x000000ff41407812 */ /* 0x000fc400078ec0ff */
[--C-:B------:R-:W-:Y:S02]  /*4dd0*/  SHF.R.U32.HI R75, RZ, 0x18, R65.reuse ;  /* 0x00000018ff4b7819 */ /* 0x100fe40000011641 */
[----:B------:R-:W-:Y:S01]  /*4de0*/  PRMT R70, R67, 0x654, R70 ;  /* 0x0000065443467816 */ /* 0x000fe20000000046 */
[----:B------:R-:W-:Y:S01]  /*4df0*/  IMAD.SHL.U32 R67, R71, 0x100, RZ ;  /* 0x0000010047437824 */ /* 0x000fe200078e00ff */
[----:B------:R-:W-:Y:S01]  /*4e00*/  SHF.R.U32.HI R74, RZ, 0x10, R65 ;  /* 0x00000010ff4a7819 */ /* 0x000fe20000011641 */
[----:B--2---:R-:W-:Y:S01]  /*4e10*/  IMAD.MOV.U32 R65, RZ, RZ, R50 ;  /* 0x000000ffff417224 */ /* 0x004fe200078e0032 */
[----:B------:R-:W-:Y:S01]  /*4e20*/  MOV R66, R51 ;  /* 0x0000003300427202 */ /* 0x000fe20000000f00 */
[----:B------:R-:W-:Y:S01]  /*4e30*/  IMAD.SHL.U32 R50, R72, 0x100, RZ ;  /* 0x0000010048327824 */ /* 0x000fe200078e00ff */
[----:B------:R-:W-:Y:S02]  /*4e40*/  PRMT R51, R75, 0x654, R64 ;  /* 0x000006544b337816 */ /* 0x000fe40000000040 */
[----:B------:R-:W-:Y:S01]  /*4e50*/  LOP3.LUT R72, R70, 0xff00, R67, 0xf8, !PT ;  /* 0x0000ff0046487812 */ /* 0x000fe200078ef843 */
[----:B------:R-:W-:Y:S01]  /*4e60*/  IMAD.U32 R67, R73, 0x10000, RZ ;  /* 0x0001000049437824 */ /* 0x000fe200078e00ff */
[----:B------:R-:W-:-:S02]  /*4e70*/  LOP3.LUT R64, R51, 0xff00, R50, 0xf8, !PT ;  /* 0x0000ff0033407812 */ /* 0x000fc400078ef832 */
[----:B------:R-:W-:Y:S02]  /*4e80*/  SHF.L.U32 R51, R74, 0x10, RZ ;  /* 0x000000104a337819 */ /* 0x000fe400000006ff */
[----:B------:R-:W-:Y:S02]  /*4e90*/  F2FP.F16.E4M3.UNPACK_B R70, R137.H1 ;  /* 0x00000089ff46723e */ /* 0x000fe400030006ff */
[-C--:B------:R-:W-:Y:S02]  /*4ea0*/  F2FP.F16.E4M3.UNPACK_B R50, R49.reuse ;  /* 0x00000031ff32723e */ /* 0x080fe400020006ff */
[----:B------:R-:W-:Y:S01]  /*4eb0*/  LOP3.LUT R74, R72, 0xff0000, R67, 0xf8, !PT ;  /* 0x00ff0000484a7812 */ /* 0x000fe200078ef843 */
[----:B------:R-:W-:Y:S01]  /*4ec0*/  HADD2.F32 R72, -RZ, R70.H0_H0 ;  /* 0x20000046ff487230 */ /* 0x000fe20000004100 */
[----:B------:R-:W-:Y:S01]  /*4ed0*/  LOP3.LUT R71, R64, 0xff0000, R51, 0xf8, !PT ;  /* 0x00ff000040477812 */ /* 0x000fe200078ef833 */
[----:B------:R-:W-:Y:S01]  /*4ee0*/  HADD2.F32 R51, -RZ, R50.H1_H1 ;  /* 0x30000032ff337230 */ /* 0x000fe20000004100 */
[----:B------:R-:W-:Y:S01]  /*4ef0*/  F2FP.F16.E4M3.UNPACK_B R67, R136.H1 ;  /* 0x00000088ff43723e */ /* 0x000fe200030006ff */
[----:B------:R-:W-:Y:S01]  /*4f00*/  HADD2.F32 R73, -RZ, R70.H1_H1 ;  /* 0x30000046ff497230 */ /* 0x000fe20000004100 */
[----:B------:R-:W-:Y:S01]  /*4f10*/  F2FP.F16.E4M3.UNPACK_B R49, R49.H1 ;  /* 0x00000031ff31723e */ /* 0x000fe200030006ff */
[----:B------:R-:W-:-:S02]  /*4f20*/  HADD2.F32 R50, -RZ, R50.H0_H0 ;  /* 0x20000032ff327230 */ /* 0x000fc40000004100 */
[CC--:B------:R-:W-:Y:S01]  /*4f30*/  FMUL.FTZ R75, R51.reuse, R72.reuse ;  /* 0x00000048334b7220 */ /* 0x0c0fe20000410000 */
[----:B------:R-:W-:Y:S01]  /*4f40*/  HADD2.F32 R70, -RZ, R67.H0_H0 ;  /* 0x20000043ff467230 */ /* 0x000fe20000004100 */
[----:B------:R-:W-:Y:S01]  /*4f50*/  F2FP.F16.E4M3.UNPACK_B R137, R137 ;  /* 0x00000089ff89723e */ /* 0x000fe200020006ff */
[--C-:B------:R-:W-:Y:S02]  /*4f60*/  HADD2.F32 R64, -RZ, R49.reuse.H1_H1 ;  /* 0x30000031ff407230 */ /* 0x100fe40000004100 */
[C---:B------:R-:W-:Y:S01]  /*4f70*/  FMUL.FTZ R72, R50.reuse, R72 ;  /* 0x0000004832487220 */ /* 0x040fe20000410000 */
[----:B------:R-:W-:Y:S02]  /*4f80*/  HADD2.F32 R49, -RZ, R49.H0_H0 ;  /* 0x20000031ff317230 */ /* 0x000fe40000004100 */
[-C--:B------:R-:W-:Y:S01]  /*4f90*/  FFMA.FTZ R76, R50, R70.reuse, -R75 ;  /* 0x00000046324c7223 */ /* 0x080fe2000001084b */
[----:B------:R-:W-:Y:S02]  /*4fa0*/  HADD2.F32 R67, -RZ, R67.H1_H1 ;  /* 0x30000043ff437230 */ /* 0x000fe40000004100 */
[CC--:B------:R-:W-:Y:S01]  /*4fb0*/  FMUL.FTZ R50, R64.reuse, R73.reuse ;  /* 0x0000004940327220 */ /* 0x0c0fe20000410000 */
[----:B------:R-:W-:Y:S01]  /*4fc0*/  FFMA.FTZ R77, R51, R70, R72 ;  /* 0x00000046334d7223 */ /* 0x000fe20000010048 */
[C---:B------:R-:W-:Y:S01]  /*4fd0*/  FMUL.FTZ R73, R49.reuse, R73 ;  /* 0x0000004931497220 */ /* 0x040fe20000410000 */
[----:B------:R-:W-:Y:S01]  /*4fe0*/  F2FP.F16.E4M3.UNPACK_B R136, R136 ;  /* 0x00000088ff88723e */ /* 0x000fe200020006ff */
[-C--:B------:R-:W-:Y:S01]  /*4ff0*/  FFMA.FTZ R78, R49, R67.reuse, -R50 ;  /* 0x00000043314e7223 */ /* 0x080fe20000010832 */
[-C--:B------:R-:W-:Y:S01]  /*5000*/  F2FP.F16.E4M3.UNPACK_B R49, R48.reuse.H1 ;  /* 0x00000030ff31723e */ /* 0x080fe200030006ff */
[----:B------:R-:W-:Y:S01]  /*5010*/  FFMA.FTZ R79, R64, R67, R73 ;  /* 0x00000043404f7223 */ /* 0x000fe20000010049 */
[----:B------:R-:W-:Y:S01]  /*5020*/  F2FP.F16.E4M3.UNPACK_B R48, R48 ;  /* 0x00000030ff30723e */ /* 0x000fe200020006ff */
        /* <DEDUP_REMOVED lines=19> */
[----:B------:R-:W-:Y:S01]  /*5160*/  F2FP.SATFINITE.E4M3.F32.PACK_AB_MERGE_C R80, R72, R73, RZ ;  /* 0x000000494850723e */ /* 0x000fe200048070ff */
[--C-:B------:R-:W-:Y:S01]  /*5170*/  HADD2.F32 R51, -RZ, R49.reuse.H1_H1 ;  /* 0x30000031ff337230 */ /* 0x100fe20000004100 */
[----:B------:R-:W-:Y:S01]  /*5180*/  F2FP.F16.E4M3.UNPACK_B R64, R71.H1 ;  /* 0x00000047ff40723e */ /* 0x000fe200030006ff */
[----:B------:R-:W-:Y:S01]  /*5190*/  HADD2.F32 R73, -RZ, R70.H1_H1 ;  /* 0x30000046ff497230 */ /* 0x000fe20000004100 */
[----:B------:R-:W-:Y:S01]  /*51a0*/  F2FP.F16.E4M3.UNPACK_B R48, R65.H1 ;  /* 0x00000041ff30723e */ /* 0x000fe200030006ff */
[----:B------:R-:W-:Y:S01]  /*51b0*/  HADD2.F32 R50, -RZ, R49.H0_H0 ;  /* 0x20000031ff327230 */ /* 0x000fe20000004100 */
[----:B------:R-:W-:Y:S01]  /*51c0*/  F2FP.F16.E4M3.UNPACK_B R74, R74 ;  /* 0x0000004aff4a723e */ /* 0x000fe200020006ff */
        /* <DEDUP_REMOVED lines=33> */
[----:B------:R-:W-:-:S02]  /*53e0*/  F2FP.SATFINITE.E4M3.F32.PACK_AB_MERGE_C R78, R78, R79, RZ ;  /* 0x0000004f4e4e723e */ /* 0x000fc400048070ff */
[----:B------:R-:W-:Y:S02]  /*53f0*/  F2FP.SATFINITE.E4M3.F32.PACK_AB_MERGE_C R72, R74, R51, R72 ;  /* 0x000000334a48723e */ /* 0x000fe40004807048 */
[----:B------:R-:W-:Y:S02]  /*5400*/  F2FP.SATFINITE.E4M3.F32.PACK_AB_MERGE_C R51, R67, R50, R78 ;  /* 0x000000324333723e */ /* 0x000fe4000480704e */
[----:B------:R-:W-:Y:S01]  /*5410*/  F2FP.SATFINITE.E4M3.F32.PACK_AB_MERGE_C R49, R77, R76, R81 ;  /* 0x0000004c4d31723e */ /* 0x000fe20004807051 */
[----:B------:R-:W-:Y:S01]  /*5420*/  IMAD.MOV.U32 R50, RZ, RZ, R72 ;  /* 0x000000ffff327224 */ /* 0x000fe200078e0048 */
[----:B------:R-:W-:-:S07]  /*5430*/  F2FP.SATFINITE.E4M3.F32.PACK_AB_MERGE_C R48, R136, R75, R80 ;  /* 0x0000004b8830723e */ /* 0x000fce0004807050 */
.L_x_333:
[----:B------:R-:W-:Y:S05]  /*5440*/  BSYNC B3 ;  /* 0x0000000000037941 */ /* 0x000fea0003800000 */
.L_x_332:
[----:B------:R-:W-:Y:S02]  /*5450*/  ULDC.64 UR4, c[0x0][0x2d8] ;  /* 0x0000b60000047ab9 */ /* 0x000fe40000000a00 */
[----:B------:R-:W-:-:S04]  /*5460*/  IADD3 R64, P2, P3, R68, UR4, R100 ;  /* 0x0000000444407c10 */ /* 0x000fc8000fb5e064 */
[----:B------:R-:W-:-:S05]  /*5470*/  IADD3.X R65, R69, UR5, R36, P2, P3 ;  /* 0x0000000545417c10 */ /* 0x000fca00097e6424 */
[----:B--2---:R4:W-:Y:S04]  /*5480*/  STG.E.128 desc[UR42][R64.64], R48 ;  /* 0x0000003040007986 */ /* 0x0049e8000c101d2a */
.L_x_331:
[----:B------:R-:W-:Y:S05]  /*5490*/  BSYNC B2 ;  /* 0x0000000000027941 */ /* 0x000fea0003800000 */
.L_x_330:
[----:B------:R-:W-:Y:S05]  /*54a0*/  @P1 BRA `(.L_x_329) ;  /* 0x0000000400d81947 */ /* 0x000fea0003800000 */
[----:B-1234-:R1:W2:Y:S01]  /*54b0*/  LDS.128 R48, [R114+0x2e400] ;  /* 0x02e4000072307984 */ /* 0x01e2a20000000c00 */
[----:B------:R-:W-:Y:S01]  /*54c0*/  ISETP.GE.AND P2, PT, R236, R126, PT ;  /* 0x0000007eec00720c */ /* 0x000fe20003f46270 */
[----:B------:R-:W-:-:S12]  /*54d0*/  BSSY B2, `(.L_x_334) ;  /* 0x000006f000027945 */ /* 0x000fd80003800000 */
[----:B-1----:R-:W-:Y:S05]  /*54e0*/  @P2 BRA `(.L_x_335) ;  /* 0x0000000400b42947 */ /* 0x002fea0003800000 */
[----:B------:R-:W-:Y:S01]  /*54f0*/  SHF.R.U32.HI R71, RZ, 0x8, R61 ;  /* 0x00000008ff477819 */ /* 0x000fe2000001163d */
[----:B--2---:R-:W-:Y:S01]  /*5500*/  IMAD.MOV.U32 R62, RZ, RZ, R51 ;  /* 0x000000ffff3e7224 */ /* 0x004fe200078e0033 */
[----:B------:R-:W-:Y:S02]  /*5510*/  SHF.R.U32.HI R65, RZ, 0x8, R63 ;  /* 0x00000008ff417819 */ /* 0x000fe4000001163f */
[----:B------:R-:W-:Y:S01]  /*5520*/  SHF.R.U32.HI R73, RZ, 0x18, R61 ;  /* 0x00000018ff497819 */ /* 0x000fe2000001163d */
[----:B------:R-:W-:Y:S01]  /*5530*/  IMAD.SHL.U32 R51, R71, 0x100, RZ ;  /* 0x0000010047337824 */ /* 0x000fe200078e00ff */
[----:B------:R-:W-:Y:S02]  /*5540*/  LOP3.LUT R60, R61, 0xff, RZ, 0xc0, !PT ;  /* 0x000000ff3d3c7812 */ /* 0x000fe400078ec0ff */
[----:B------:R-:W-:Y:S02]  /*5550*/  SHF.R.U32.HI R67, RZ, 0x18, R63 ;  /* 0x00000018ff437819 */ /* 0x000fe4000001163f */
[----:B------:R-:W-:-:S02]  /*5560*/  LOP3.LUT R64, R63, 0xff, RZ, 0xc0, !PT ;  /* 0x000000ff3f407812 */ /* 0x000fc400078ec0ff */
[----:B------:R-:W-:Y:S01]  /*5570*/  SHF.R.U32.HI R66, RZ, 0x10, R63 ;  /* 0x00000010ff427819 */ /* 0x000fe2000001163f */
[----:B------:R-:W-:Y:S01]  /*5580*/  IMAD.SHL.U32 R63, R65, 0x100, RZ ;  /* 0x00000100413f7824 */ /* 0x000fe200078e00ff */
[----:B------:R-:W-:Y:S02]  /*5590*/  SHF.R.U32.HI R70, RZ, 0x10, R61 ;  /* 0x00000010ff467819 */ /* 0x000fe4000001163d */
[----:B------:R-:W-:Y:S02]  /*55a0*/  PRMT R60, R73, 0x654, R60 ;  /* 0x00000654493c7816 */ /* 0x000fe4000000003c */
[----:B------:R-:W-:Y:S02]  /*55b0*/  PRMT R64, R67, 0x654, R64 ;  /* 0x0000065443407816 */ /* 0x000fe40000000040 */
[----:B------:R-:W-:Y:S01]  /*55c0*/  LOP3.LUT R51, R60, 0xff00, R51, 0xf8, !PT ;  /* 0x0000ff003c337812 */ /* 0x000fe200078ef833 */
[----:B------:R-:W-:Y:S01]  /*55d0*/  IMAD.U32 R60, R70, 0x10000, RZ ;  /* 0x00010000463c7824 */ /* 0x000fe200078e00ff */
[----:B------:R-:W-:-:S02]  /*55e0*/  MOV R61, R50 ;  /* 0x00000032003d7202 */ /* 0x000fc40000000f00 */
[----:B------:R-:W-:Y:S02]  /*55f0*/  LOP3.LUT R63, R64, 0xff00, R63, 0xf8, !PT ;  /* 0x0000ff00403f7812 */ /* 0x000fe400078ef83f */
        /* <DEDUP_REMOVED lines=92> */
.L_x_335:
[----:B------:R-:W-:Y:S05]  /*5bc0*/  BSYNC B2 ;  /* 0x0000000000027941 */ /* 0x000fea0003800000 */
.L_x_334:
[----:B------:R-:W-:Y:S02]  /*5bd0*/  ULDC.64 UR4, c[0x0][0x2d8] ;  /* 0x0000b60000047ab9 */ /* 0x000fe40000000a00 */
[----:B------:R-:W-:-:S04]  /*5be0*/  IADD3 R60, P2, P3, R39, UR4, R68 ;  /* 0x00000004273c7c10 */ /* 0x000fc8000fb5e044 */
[----:B------:R-:W-:-:S05]  /*5bf0*/  IADD3.X R61, R106, UR5, R69, P2, P3 ;  /* 0x000000056a3d7c10 */ /* 0x000fca00097e6445 */
[----:B--2---:R1:W-:Y:S04]  /*5c00*/  STG.E.128 desc[UR42][R60.64], R48 ;  /* 0x000000303c007986 */ /* 0x0043e8000c101d2a */
.L_x_329:
[----:B------:R-:W-:Y:S05]  /*5c10*/  BSYNC B1 ;  /* 0x0000000000017941 */ /* 0x000fea0003800000 */
.L_x_328:
[----:B------:R-:W-:Y:S05]  /*5c20*/  @P4 BRA `(.L_x_336) ;  /* 0x0000005c00204947 */ /* 0x000fea0003800000 */
[----:B------:R-:W-:Y:S01]  /*5c30*/  IADD3 R124, P2, P3, R111, R124, R16 ;  /* 0x0000007c6f7c7210 */ /* 0x000fe20007b5e010 */
[----:B------:R-:W-:Y:S03]  /*5c40*/  BSSY B1, `(.L_x_337) ;  /* 0x0000079000017945 */ /* 0x000fe60003800000 */
[----:B------:R-:W-:Y:S01]  /*5c50*/  IADD3.X R127, R32, R127, R17, P2, P3 ;  /* 0x0000007f207f7210 */ /* 0x000fe200017e6411 */
[----:B------:R-:W-:Y:S08]  /*5c60*/  @P0 BRA `(.L_x_338) ;  /* 0x0000000400d80947 */ /* 0x000ff00003800000 */
[----:B-1234-:R1:W2:Y:S01]  /*5c70*/  LDS.128 R48, [R114+0x2b400] ;  /* 0x02b4000072307984 */ /* 0x01e2a20000000c00 */
[----:B------:R-:W-:Y:S01]  /*5c80*/  ISETP.GE.AND P2, PT, R18, R126, PT ;  /* 0x0000007e1200720c */ /* 0x000fe20003f46270 */
[----:B------:R-:W-:-:S12]  /*5c90*/  BSSY B2, `(.L_x_339) ;  /* 0x000006f000027945 */ /* 0x000fd80003800000 */
[----:B-1----:R-:W-:Y:S05]  /*5ca0*/  @P2 BRA `(.L_x_340) ;  /* 0x0000000400b42947 */ /* 0x002fea0003800000 */
[----:B------:R-:W-:Y:S01]  /*5cb0*/  SHF.R.U32.HI R61, RZ, 0x8, R59 ;  /* 0x00000008ff3d7819 */ /* 0x000fe2000001163b */
[----:B--2---:R-:W-:Y:S01]  /*5cc0*/  IMAD.MOV.U32 R58, RZ, RZ, R51 ;  /* 0x000000ffff3a7224 */ /* 0x004fe200078e0033 */
[--C-:B------:R-:W-:Y:S02]  /*5cd0*/  SHF.R.U32.HI R67, RZ, 0x18, R57.reuse ;  /* 0x00000018ff437819 */ /* 0x100fe40000011639 */
[----:B------:R-:W-:Y:S02]  /*5ce0*/  LOP3.LUT R56, R57, 0xff, RZ, 0xc0, !PT ;  /* 0x000000ff39387812 */ /* 0x000fe400078ec0ff */
[----:B------:R-:W-:Y:S02]  /*5cf0*/  SHF.R.U32.HI R65, RZ, 0x8, R57 ;  /* 0x00000008ff417819 */ /* 0x000fe40000011639 */
[----:B------:R-:W-:Y:S02]  /*5d00*/  SHF.R.U32.HI R63, RZ, 0x18, R59 ;  /* 0x00000018ff3f7819 */ /* 0x000fe4000001163b */
[----:B------:R-:W-:-:S02]  /*5d10*/  LOP3.LUT R60, R59, 0xff, RZ, 0xc0, !PT ;  /* 0x000000ff3b3c7812 */ /* 0x000fc400078ec0ff */
[----:B------:R-:W-:Y:S01]  /*5d20*/  SHF.R.U32.HI R62, RZ, 0x10, R59 ;  /* 0x00000010ff3e7819 */ /* 0x000fe2000001163b */
[----:B------:R-:W-:Y:S01]  /*5d30*/  IMAD.SHL.U32 R59, R61, 0x100, RZ ;  /* 0x000001003d3b7824 */ /* 0x000fe200078e00ff */
[----:B------:R-:W-:Y:S01]  /*5d40*/  SHF.R.U32.HI R64, RZ, 0x10, R57 ;  /* 0x00000010ff407819 */ /* 0x000fe20000011639 */
[----:B------:R-:W-:Y:S01]  /*5d50*/  IMAD.MOV.U32 R57, RZ, RZ, R50 ;  /* 0x000000ffff397224 */ /* 0x000fe200078e0032 */
[----:B------:R-:W-:Y:S01]  /*5d60*/  PRMT R56, R67, 0x654, R56 ;  /* 0x0000065443387816 */ /* 0x000fe20000000038 */
[----:B------:R-:W-:Y:S01]  /*5d70*/  IMAD.U32 R62, R62, 0x10000, RZ ;  /* 0x000100003e3e7824 */ /* 0x000fe200078e00ff */
[----:B------:R-:W-:Y:S02]  /*5d80*/  SHF.L.U32 R51, R65, 0x8, RZ ;  /* 0x0000000841337819 */ /* 0x000fe400000006ff */
[----:B------:R-:W-:Y:S02]  /*5d90*/  PRMT R60, R63, 0x654, R60 ;  /* 0x000006543f3c7816 */ /* 0x000fe4000000003c */
[----:B------:R-:W-:Y:S01]  /*5da0*/  LOP3.LUT R51, R56, 0xff00, R51, 0xf8, !PT ;  /* 0x0000ff0038337812 */ /* 0x000fe200078ef833 */
[----:B------:R-:W-:Y:S01]  /*5db0*/  IMAD.U32 R56, R64, 0x10000, RZ ;  /* 0x0001000040387824 */ /* 0x000fe200078e00ff */
[----:B------:R-:W-:-:S02]  /*5dc0*/  LOP3.LUT R59, R60, 0xff00, R59, 0xf8, !PT ;  /* 0x0000ff003c3b7812 */ /* 0x000fc400078ef83b */
        /* <DEDUP_REMOVED lines=89> */
[----:B------:R-:W-:Y:S02]  /*6360*/  F2FP.SATFINITE.E4M3.F32.PACK_AB_MERGE_C R48, R86, R65, R70 ;  /* 0x000000415630723e */ /* 0x000fe40004807046 */
[----:B------:R-:W-:-:S07]  /*6370*/  MOV R50, R62 ;  /* 0x0000003e00327202 */ /* 0x000fce0000000f00 */
.L_x_340:
[----:B------:R-:W-:Y:S05]  /*6380*/  BSYNC B2 ;  /* 0x0000000000027941 */ /* 0x000fea0003800000 */
.L_x_339:
[----:B------:R-:W-:Y:S02]  /*6390*/  ULDC.64 UR4, c[0x0][0x2d8] ;  /* 0x0000b60000047ab9 */ /* 0x000fe40000000a00 */
[----:B------:R-:W-:-:S04]  /*63a0*/  IADD3 R56, P2, P3, R124, UR4, R100 ;  /* 0x000000047c387c10 */ /* 0x000fc8000fb5e064 */
[----:B------:R-:W-:-:S05]  /*63b0*/  IADD3.X R57, R127, UR5, R36, P2, P3 ;  /* 0x000000057f397c10 */ /* 0x000fca00097e6424 */
[----:B--2---:R1:W-:Y:S04]  /*63c0*/  STG.E.128 desc[UR42][R56.64], R48 ;  /* 0x0000003038007986 */ /* 0x0043e8000c101d2a */
.L_x_338:
[----:B------:R-:W-:Y:S05]  /*63d0*/  BSYNC B1 ;  /* 0x0000000000017941 */ /* 0x000fea0003800000 */
.L_x_337:
        /* <DEDUP_REMOVED lines=8> */
[----:B------:R-:W-:Y:S02]  /*6460*/  LOP3.LUT R52, R53, 0xff, RZ, 0xc0, !PT ;  /* 0x000000ff35347812 */ /* 0x000fe400078ec0ff */
[--C-:B------:R-:W-:Y:S02]  /*6470*/  SHF.R.U32.HI R61, RZ, 0x18, R53.reuse ;  /* 0x00000018ff3d7819 */ /* 0x100fe40000011635 */
[----:B------:R-:W-:Y:S01]  /*6480*/  SHF.R.U32.HI R60, RZ, 0x10, R53 ;  /* 0x00000010ff3c7819 */ /* 0x000fe20000011635 */
[----:B------:R-:W-:Y:S01]  /*6490*/  IMAD.MOV.U32 R53, RZ, RZ, R50 ;  /* 0x000000ffff357224 */ /* 0x000fe200078e0032 */
[----:B------:R-:W-:Y:S01]  /*64a0*/  SHF.R.U32.HI R59, RZ, 0x10, R55 ;  /* 0x00000010ff3b7819 */ /* 0x000fe20000011637 */
[----:B------:R-:W-:Y:S01]  /*64b0*/  IMAD.SHL.U32 R50, R58, 0x100, RZ ;  /* 0x000001003a327824 */ /* 0x000fe200078e00ff */
[----:B------:R-:W-:-:S02]  /*64c0*/  LOP3.LUT R56, R55, 0xff0000ff, RZ, 0xc0, !PT ;  /* 0xff0000ff37387812 */ /* 0x000fc400078ec0ff */
[----:B------:R-:W-:Y:S02]  /*64d0*/  SHF.L.U32 R55, R57, 0x8, RZ ;  /* 0x0000000839377819 */ /* 0x000fe400000006ff */
[----:B------:R-:W-:Y:S02]  /*64e0*/  PRMT R51, R61, 0x654, R52 ;  /* 0x000006543d337816 */ /* 0x000fe40000000034 */
[----:B------:R-:W-:Y:S01]  /*64f0*/  LOP3.LUT R58, R56, 0xff00, R55, 0xf8, !PT ;  /* 0x0000ff00383a7812 */ /* 0x000fe200078ef837 */
[----:B------:R-:W-:Y:S01]  /*6500*/  IMAD.U32 R55, R59, 0x10000, RZ ;  /* 0x000100003b377824 */ /* 0x000fe200078e00ff */
[----:B------:R-:W-:Y:S01]  /*6510*/  LOP3.LUT R52, R51, 0xff00, R50, 0xf8, !PT ;  /* 0x0000ff0033347812 */ /* 0x000fe200078ef832 */
[----:B------:R-:W-:Y:S01]  /*6520*/  IMAD.U32 R51, R60, 0x10000, RZ ;  /* 0x000100003c337824 */ /* 0x000fe200078e00ff */
[----:B------:R-:W-:Y:S02]  /*6530*/  F2FP.F16.E4M3.UNPACK_B R56, R85.H1 ;  /* 0x00000055ff38723e */ /* 0x000fe400030006ff */
[----:B------:R-:W-:-:S02]  /*6540*/  F2FP.F16.E4M3.UNPACK_B R50, R49 ;  /* 0x00000031ff32723e */ /* 0x000fc400020006ff */
[----:B------:R-:W-:Y:S01]  /*6550*/  LOP3.LUT R60, R58, 0xff0000, R55, 0xf8, !PT ;  /* 0x00ff00003a3c7812 */ /* 0x000fe200078ef837 */
[----:B------:R-:W-:Y:S01]  /*6560*/  HADD2.F32 R58, -RZ, R56.H0_H0 ;  /* 0x20000038ff3a7230 */ /* 0x000fe20000004100 */
[----:B------:R-:W-:Y:S01]  /*6570*/  LOP3.LUT R57, R52, 0xff0000, R51, 0xf8, !PT ;  /* 0x00ff000034397812 */ /* 0x000fe200078ef833 */
[----:B------:R-:W-:Y:S01]  /*6580*/  HADD2.F32 R51, -RZ, R50.H1_H1 ;  /* 0x30000032ff337230 */ /* 0x000fe20000004100 */
[----:B------:R-:W-:Y:S01]  /*6590*/  F2FP.F16.E4M3.UNPACK_B R55, R84.H1 ;  /* 0x00000054ff37723e */ /* 0x000fe200030006ff */
[----:B------:R-:W-:Y:S01]  /*65a0*/  HADD2.F32 R59, -RZ, R56.H1_H1 ;  /* 0x30000038ff3b7230 */ /* 0x000fe20000004100 */
[----:B------:R-:W-:Y:S01]  /*65b0*/  F2FP.F16.E4M3.UNPACK_B R49, R49.H1 ;  /* 0x00000031ff31723e */ /* 0x000fe200030006ff */
[----:B------:R-:W-:Y:S02]  /*65c0*/  HADD2.F32 R50, -RZ, R50.H0_H0 ;  /* 0x20000032ff327230 */ /* 0x000fe40000004100 */
[----:B------:R-:W-:Y:S01]  /*65d0*/  FMUL.FTZ R61, R51, R58 ;  /* 0x0000003a333d7220 */ /* 0x000fe20000410000 */
[----:B------:R-:W-:Y:S01]  /*65e0*/  HADD2.F32 R56, -RZ, R55.H0_H0 ;  /* 0x20000037ff387230 */ /* 0x000fe20000004100 */
[----:B------:R-:W-:Y:S01]  /*65f0*/  F2FP.F16.E4M3.UNPACK_B R85, R85 ;  /* 0x00000055ff55723e */ /* 0x000fe200020006ff */
[----:B------:R-:W-:-:S02]  /*6600*/  HADD2.F32 R52, -RZ, R49.H1_H1 ;  /* 0x30000031ff347230 */ /* 0x000fc40000004100 */
        /* <DEDUP_REMOVED lines=77> */
.L_x_342:
[----:B------:R-:W-:Y:S05]  /*6ae0*/  BSYNC B1 ;  /* 0x0000000000017941 */ /* 0x000fea0003800000 */
.L_x_341:
[----:B------:R-:W-:Y:S02]  /*6af0*/  ULDC.64 UR4, c[0x0][0x2d8] ;  /* 0x0000b60000047ab9 */ /* 0x000fe40000000a00 */
[----:B------:R-:W-:-:S04]  /*6b00*/  IADD3 R124, P2, P3, R39, UR4, R124 ;  /* 0x00000004277c7c10 */ /* 0x000fc8000fb5e07c */
[----:B------:R-:W-:-:S05]  /*6b10*/  IADD3.X R125, R106, UR5, R127, P2, P3 ;  /* 0x000000056a7d7c10 */ /* 0x000fca00097e647f */
[----:B--2---:R1:W-:Y:S01]  /*6b20*/  STG.E.128 desc[UR42][R124.64], R48 ;  /* 0x000000307c007986 */ /* 0x0043e2000c101d2a */
[----:B------:R-:W-:Y:S05]  /*6b30*/  BRA `(.L_x_336) ;  /* 0x0000004c005c7947 */ /* 0x000fea0003800000 */
.L_x_300:
[----:B------:R-:W-:Y:S02]  /*6b40*/  ISETP.GE.AND P5, PT, R22, R118, PT ;  /* 0x000000761600720c */ /* 0x000fe40003fa6270 */
[----:B------:R-:W-:Y:S02]  /*6b50*/  P2R R61, PR, RZ, 0x1 ;  /* 0x00000001ff3d7803 */ /* 0x000fe40000000000 */
[----:B------:R-:W-:-:S13]  /*6b60*/  ISETP.GE.OR P5, PT, R16, R126, P5 ;  /* 0x0000007e1000720c */ /* 0x000fda0002fa6670 */
[----:B------:R-:W0:Y:S08]  /*6b70*/  @!P5 LDC.64 R56, c[0x0][0x3c8] ;  /* 0x0000f200ff38db82 */ /* 0x000e300000000a00 */
[----:B------:R-:W1:Y:S01]  /*6b80*/  @!P5 LDC.64 R58, c[0x0][0x3e0] ;  /* 0x0000f800ff3adb82 */ /* 0x000e620000000a00 */
[----:B0-----:R-:W-:-:S04]  /*6b90*/  @!P5 IADD3 R56, P2, P3, R94, R56, R48 ;  /* 0x000000385e38d210 */ /* 0x001fc80007b5e030 */
[----:B------:R-:W-:Y:S02]  /*6ba0*/  @!P5 IADD3.X R57, R34, R57, R109, P2, P3 ;  /* 0x000000392239d210 */ /* 0x000fe400017e646d */
[----:B------:R-:W-:-:S04]  /*6bb0*/  ISETP.GE.AND P2, PT, R235, R118, PT ;  /* 0x00000076eb00720c */ /* 0x000fc80003f46270 */
[----:B------:R-:W-:-:S13]  /*6bc0*/  ISETP.GE.OR P2, PT, R16, R126, P2 ;  /* 0x0000007e1000720c */ /* 0x000fda0001746670 */
[----:B------:R-:W0:Y:S01]  /*6bd0*/  @!P2 LDC.64 R54, c[0x0][0x3d8] ;  /* 0x0000f600ff36ab82 */ /* 0x000e220000000a00 */
[----:B------:R-:W-:Y:S01]  /*6be0*/  @!P2 MOV R49, R109 ;  /* 0x0000006d0031a202 */ /* 0x000fe20000000f00 */
[----:B------:R-:W-:-:S06]  /*6bf0*/  @!P2 IMAD.MOV.U32 R51, RZ, RZ, R128 ;  /* 0x000000ffff33a224 */ /* 0x000fcc00078e0080 */
[----:B------:R-:W2:Y:S08]  /*6c00*/  @!P2 LDC.64 R80, c[0x0][0x3c8] ;  /* 0x0000f200ff50ab82 */ /* 0x000eb00000000a00 */
[----:B------:R-:W3:Y:S01]  /*6c10*/  @!P2 LDC.64 R82, c[0x0][0x3e0] ;  /* 0x0000f800ff52ab82 */ /* 0x000ee20000000a00 */
[----:B0-----:R-:W-:-:S04]  /*6c20*/  @!P2 IMAD.WIDE.U32 R52, R54, 0x60, R48 ;  /* 0x000000603634a825 */ /* 0x001fc800078e0030 */
[----:B------:R-:W-:-:S04]  /*6c30*/  @!P2 IMAD R55, R55, 0x60, RZ ;  /* 0x000000603737a824 */ /* 0x000fc800078e02ff */
[----:B------:R-:W-:Y:S01]  /*6c40*/  @!P2 IMAD.IADD R55, R53, 0x1, R55 ;  /* 0x000000013537a824 */ /* 0x000fe200078e0237 */
[----:B--2---:R-:W-:-:S04]  /*6c50*/  @!P2 IADD3 R80, P3, P4, R94, R80, R52 ;  /* 0x000000505e50a210 */ /* 0x004fc80007c7e034 */
[----:B------:R-:W-:Y:S02]  /*6c60*/  @!P2 IADD3.X R81, R34, R81, R55, P3, P4 ;  /* 0x000000512251a210 */ /* 0x000fe40001fe8437 */
[----:B------:R-:W0:Y:S02]  /*6c70*/  @!P2 LDC.64 R54, c[0x0][0x3e8] ;  /* 0x0000fa00ff36ab82 */ /* 0x000e240000000a00 */
[----:B0-----:R-:W-:-:S04]  /*6c80*/  @!P2 IMAD.WIDE.U32 R52, R54, 0x60, R50 ;  /* 0x000000603634a825 */ /* 0x001fc800078e0032 */
[----:B------:R-:W-:Y:S01]  /*6c90*/  @!P2 IMAD R55, R55, 0x60, RZ ;  /* 0x000000603737a824 */ /* 0x000fe200078e02ff */
[----:B---3--:R-:W-:-:S03]  /*6ca0*/  @!P2 IADD3 R82, P3, P4, R88, R82, R52 ;  /* 0x000000525852a210 */ /* 0x008fc60007c7e034 */
[----:B------:R-:W-:-:S05]  /*6cb0*/  @!P2 IMAD.IADD R54, R53, 0x1, R55 ;  /* 0x000000013536a824 */ /* 0x000fca00078e0237 */
[----:B------:R-:W-:Y:S02]  /*6cc0*/  @!P2 IADD3.X R83, R103, R83, R54, P3, P4 ;  /* 0x000000536753a210 */ /* 0x000fe40001fe8436 */
[----:B-1----:R-:W-:-:S04]  /*6cd0*/  @!P5 IADD3 R58, P3, P4, R88, R58, R50 ;  /* 0x0000003a583ad210 */ /* 0x002fc80007c7e032 */
[----:B------:R-:W-:Y:S02]  /*6ce0*/  @!P5 IADD3.X R59, R103, R59, R128, P3, P4 ;  /* 0x0000003b673bd210 */ /* 0x000fe40001fe8480 */
[----:B------:R-:W-:-:S04]  /*6cf0*/  ISETP.GE.AND P4, PT, R233, R118, PT ;  /* 0x00000076e900720c */ /* 0x000fc80003f86270 */
[----:B------:R-:W-:-:S13]  /*6d00*/  ISETP.GE.OR P4, PT, R16, R126, P4 ;  /* 0x0000007e1000720c */ /* 0x000fda0002786670 */
[----:B------:R-:W-:Y:S01]  /*6d10*/  @!P4 IADD3 R55, P3, P6, R94, R48, R14 ;  /* 0x000000305e37c210 */ /* 0x000fe20007e7e00e */
[----:B------:R-:W0:Y:S03]  /*6d20*/  @!P4 LDC.64 R64, c[0x0][0x3c8] ;  /* 0x0000f200ff40cb82 */ /* 0x000e260000000a00 */
[----:B------:R-:W-:Y:S02]  /*6d30*/  @!P4 IADD3.X R60, R34, R109, R20, P3, P6 ;  /* 0x0000006d223cc210 */ /* 0x000fe40001fec414 */
[----:B------:R-:W-:-:S03]  /*6d40*/  ISETP.GE.AND P3, PT, R234, R118, PT ;  /* 0x00000076ea00720c */ /* 0x000fc60003f66270 */
[----:B------:R-:W1:Y:S01]  /*6d50*/  @!P4 LDC.64 R66, c[0x0][0x3e0] ;  /* 0x0000f800ff42cb82 */ /* 0x000e620000000a00 */
[----:B------:R-:W-:-:S13]  /*6d60*/  ISETP.GE.OR P3, PT, R16, R126, P3 ;  /* 0x0000007e1000720c */ /* 0x000fda0001f66670 */
[----:B------:R-:W-:Y:S01]  /*6d70*/  @!P3 IADD3 R49, P0, P6, R94, R13, R48 ;  /* 0x0000000d5e31b210 */ /* 0x000fe20007e1e030 */
[----:B------:R-:W2:Y:S03]  /*6d80*/  @!P3 LDC.64 R68, c[0x0][0x3c8] ;  /* 0x0000f200ff44bb82 */ /* 0x000ea60000000a00 */
[----:B------:R-:W-:Y:S02]  /*6d90*/  @!P3 IADD3.X R52, R34, R15, R109, P0, P6 ;  /* 0x0000000f2234b210 */ /* 0x000fe400007ec46d */
[----:B------:R-:W-:-:S03]  /*6da0*/  @!P4 IADD3 R53, P0, P6, R88, R50, R9 ;  /* 0x000000325835c210 */ /* 0x000fc60007e1e009 */
[----:B------:R-:W3:Y:S01]  /*6db0*/  @!P3 LDC.64 R84, c[0x0][0x3e0] ;  /* 0x0000f800ff54bb82 */ /* 0x000ee20000000a00 */
[----:B------:R-:W-:Y:S02]  /*6dc0*/  @!P4 IADD3.X R54, R103, R128, R11, P0, P6 ;  /* 0x000000806736c210 */ /* 0x000fe400007ec40b */
[----:B------:R-:W-:-:S04]  /*6dd0*/  @!P3 IADD3 R51, P0, P6, R88, R8, R50 ;  /* 0x000000085833b210 */ /* 0x000fc80007e1e032 */
[----:B------:R-:W-:Y:S02]  /*6de0*/  @!P3 IADD3.X R48, R103, R10, R128, P0, P6 ;  /* 0x0000000a6730b210 */ /* 0x000fe400007ec480 */
[----:B0-----:R-:W-:Y:S02]  /*6df0*/  @!P4 IADD3 R64, P6, R55, R64, RZ ;  /* 0x000000403740c210 */ /* 0x001fe40007fde0ff */
[----:B------:R-:W-:Y:S02]  /*6e00*/  CS2R R62, SRZ ;  /* 0x00000000003e7805 */ /* 0x000fe4000001ff00 */
[----:B------:R-:W-:Y:S02]  /*6e10*/  ISETP.NE.AND P0, PT, R61, RZ, PT ;  /* 0x000000ff3d00720c */ /* 0x000fe40003f05270 */
[----:B------:R-:W-:Y:S02]  /*6e20*/  @!P4 IADD3.X R65, R60, R65, RZ, P6, !PT ;  /* 0x000000413c41c210 */ /* 0x000fe400037fe4ff */
[----:B-1----:R-:W-:-:S05]  /*6e30*/  @!P4 IADD3 R66, P6, R53, R66, RZ ;  /* 0x000000423542c210 */ /* 0x002fca0007fde0ff */
[----:B------:R-:W-:Y:S01]  /*6e40*/  @!P4 IMAD.X R67, R54, 0x1, R67, P6 ;  /* 0x000000013643c824 */ /* 0x000fe200030e0643 */
[----:B--2---:R-:W-:Y:S02]  /*6e50*/  @!P3 IADD3 R68, P6, R49, R68, RZ ;  /* 0x000000443144b210 */ /* 0x004fe40007fde0ff */
[----:B------:R-:W-:-:S03]  /*6e60*/  CS2R R54, SRZ ;  /* 0x0000000000367805 */ /* 0x000fc6000001ff00 */
[----:B------:R-:W-:Y:S01]  /*6e70*/  @!P3 IMAD.X R69, R52, 0x1, R69, P6 ;  /* 0x000000013445b824 */ /* 0x000fe200030e0645 */
[----:B---3--:R-:W-:Y:S02]  /*6e80*/  @!P3 IADD3 R84, P6, R51, R84, RZ ;  /* 0x000000543354b210 */ /* 0x008fe40007fde0ff */
[----:B------:R-:W-:Y:S02]  /*6e90*/  CS2R R50, SRZ ;  /* 0x0000000000327805 */ /* 0x000fe4000001ff00 */
[----:B------:R-:W-:Y:S01]  /*6ea0*/  CS2R R52, SRZ ;  /* 0x0000000000347805 */ /* 0x000fe2000001ff00 */
[----:B------:R-:W-:Y:S01]  /*6eb0*/  @!P3 IMAD.X R85, R48, 0x1, R85, P6 ;  /* 0x000000013055b824 */ /* 0x000fe200030e0655 */
[----:B------:R-:W-:Y:S02]  /*6ec0*/  CS2R R48, SRZ ;  /* 0x0000000000307805 */ /* 0x000fe4000001ff00 */
[----:B------:R-:W-:Y:S02]  /*6ed0*/  CS2R R60, SRZ ;  /* 0x00000000003c7805 */ /* 0x000fe4000001ff00 */
[----:B------:R0:W2:Y:S04]  /*6ee0*/  @!P5 LDG.E.128 R52, desc[UR42][R58.64] ;  /* 0x0000002a3a34d981 */ /* 0x0000a8000c1e1d00 */
[----:B------:R1:W3:Y:S04]  /*6ef0*/  @!P5 LDG.E.128 R48, desc[UR42][R56.64] ;  /* 0x0000002a3830d981 */ /* 0x0002e8000c1e1d00 */
[----:B------:R4:W5:Y:S01]  /*6f00*/  @!P4 LDG.E.128 R60, desc[UR42][R66.64] ;  /* 0x0000002a423cc981 */ /* 0x000962000c1e1d00 */
[----:B0-----:R-:W-:-:S02]  /*6f10*/  CS2R R58, SRZ ;  /* 0x00000000003a7805 */ /* 0x001fc4000001ff00 */
[----:B-1----:R-:W-:Y:S02]  /*6f20*/  CS2R R56, SRZ ;  /* 0x0000000000387805 */ /* 0x002fe4000001ff00 */
[----:B----4-:R-:W-:-:S04]  /*6f30*/  CS2R R66, SRZ ;  /* 0x0000000000427805 */ /* 0x010fc8000001ff00 */
[----:B------:R0:W4:Y:S01]  /*6f40*/  @!P4 LDG.E.128 R56, desc[UR42][R64.64] ;  /* 0x0000002a4038c981 */ /* 0x000122000c1e1d00 */
[----:B------:R-:W-:Y:S02]  /*6f50*/  CS2R R70, SRZ ;  /* 0x0000000000467805 */ /* 0x000fe4000001ff00 */
[----:B------:R-:W-:Y:S02]  /*6f60*/  CS2R R74, SRZ ;  /* 0x00000000004a7805 */ /* 0x000fe4000001ff00 */
[----:B------:R-:W-:Y:S02]  /*6f70*/  CS2R R72, SRZ ;  /* 0x0000000000487805 */ /* 0x000fe4000001ff00 */
[----:B------:R-:W-:Y:S02]  /*6f80*/  CS2R R78, SRZ ;  /* 0x00000000004e7805 */ /* 0x000fe4000001ff00 */
[----:B------:R-:W-:Y:S02]  /*6f90*/  CS2R R76, SRZ ;  /* 0x00000000004c7805 */ /* 0x000fe4000001ff00 */
[----:B------:R-:W4:Y:S01]  /*6fa0*/  @!P2 LDG.E.128 R72, desc[UR42][R80.64] ;  /* 0x0000002a5048a981 */ /* 0x000f22000c1e1d00 */
[----:B0-----:R-:W-:-:S03]  /*6fb0*/  CS2R R64, SRZ ;  /* 0x0000000000407805 */ /* 0x001fc6000001ff00 */
[----:B------:R-:W4:Y:S04]  /*6fc0*/  @!P2 LDG.E.128 R76, desc[UR42][R82.64] ;  /* 0x0000002a524ca981 */ /* 0x000f28000c1e1d00 */
[----:B------:R0:W4:Y:S02]  /*6fd0*/  @!P3 LDG.E.128 R64, desc[UR42][R68.64] ;  /* 0x0000002a4440b981 */ /* 0x000124000c1e1d00 */
[----:B0-----:R-:W-:-:S06]  /*6fe0*/  CS2R R68, SRZ ;  /* 0x0000000000447805 */ /* 0x001fcc000001ff00 */
[----:B------:R-:W4:Y:S01]  /*6ff0*/  @!P3 LDG.E.128 R68, desc[UR42][R84.64] ;  /* 0x0000002a5444b981 */ /* 0x000f22000c1e1d00 */
[----:B------:R-:W-:-:S06]  /*7000*/  UISETP.NE.AND UP0, UPT, UR47, 0x3, UPT ;  /* 0x000000032f00788c */ /* 0x000fcc000bf05270 */
[----:B------:R-:W-:Y:S02]  /*7010*/  PLOP3.LUT P5, PT, PT, PT, UP0, 0x80, 0x0 ;  /* 0x000000000000781c */ /* 0x000fe40003faf008 */
[----:B------:R-:W-:Y:S01]  /*7020*/  ISETP.GE.AND P2, PT, R16, R126, PT ;  /* 0x0000007e1000720c */ /* 0x000fe20003f46270 */
[----:B--2---:R-:W-:Y:S02]  /*7030*/  IMAD.MOV.U32 R155, RZ, RZ, R54 ;  /* 0x000000ffff9b7224 */ /* 0x004fe400078e0036 */
[----:B------:R-:W-:Y:S01]  /*7040*/  IMAD.MOV.U32 R157, RZ, RZ, R52 ;  /* 0x000000ffff9d7224 */ /* 0x000fe200078e0034 */
[----:B---3--:R-:W-:Y:S01]  /*7050*/  MOV R154, R50 ;  /* 0x00000032009a7202 */ /* 0x008fe20000000f00 */
[----:B------:R-:W-:Y:S02]  /*7060*/  IMAD.MOV.U32 R156, RZ, RZ, R48 ;  /* 0x000000ffff9c7224 */ /* 0x000fe400078e0030 */
[----:B-----5:R-:W-:Y:S02]  /*7070*/  IMAD.MOV.U32 R146, RZ, RZ, R62 ;  /* 0x000000ffff927224 */ /* 0x020fe400078e003e */
[----:B------:R-:W-:Y:S01]  /*7080*/  IMAD.MOV.U32 R145, RZ, RZ, R60 ;  /* 0x000000ffff917224 */ /* 0x000fe200078e003c */
[----:B----4-:R-:W-:Y:S01]  /*7090*/  MOV R147, R58 ;  /* 0x0000003a00937202 */ /* 0x010fe20000000f00 */
[----:B------:R-:W-:Y:S01]  /*70a0*/  IMAD.MOV.U32 R148, RZ, RZ, R56 ;  /* 0x000000ffff947224 */ /* 0x000fe200078e0038 */
[----:B------:R-:W-:Y:S01]  /*70b0*/  MOV R135, R74 ;  /* 0x0000004a00877202 */ /* 0x000fe20000000f00 */
[----:B------:R-:W-:-:S02]  /*70c0*/  IMAD.MOV.U32 R136, RZ, RZ, R72 ;  /* 0x000000ffff887224 */ /* 0x000fc400078e0048 */
[----:B------:R-:W-:Y:S02]  /*70d0*/  IMAD.MOV.U32 R137, RZ, RZ, R78 ;  /* 0x000000ffff897224 */ /* 0x000fe400078e004e */
[----:B------:R-:W-:Y:S01]  /*70e0*/  IMAD.MOV.U32 R138, RZ, RZ, R76 ;  /* 0x000000ffff8a7224 */ /* 0x000fe200078e004c */
[----:B------:R-:W-:Y:S01]  /*70f0*/  MOV R139, R66 ;  /* 0x00000042008b7202 */ /* 0x000fe20000000f00 */
[----:B------:R-:W-:Y:S02]  /*7100*/  IMAD.MOV.U32 R141, RZ, RZ, R64 ;  /* 0x000000ffff8d7224 */ /* 0x000fe400078e0040 */
[----:B------:R-:W-:Y:S02]  /*7110*/  IMAD.MOV.U32 R143, RZ, RZ, R70 ;  /* 0x000000ffff8f7224 */ /* 0x000fe400078e0046 */
[----:B------:R-:W-:Y:S01]  /*7120*/  IMAD.MOV.U32 R144, RZ, RZ, R68 ;  /* 0x000000ffff907224 */ /* 0x000fe200078e0044 */
[----:B------:R-:W-:Y:S06]  /*7130*/  @!P5 BRA `(.L_x_343) ;  /* 0x000000000004d947 */ /* 0x000fec0003800000 */
[----:B------:R-:W-:Y:S01]  /*7140*/  BPT.TRAP 0x1 ;  /* 0x000000040000795c */ /* 0x000fe20000300000 */
.L_x_343:
[----:B------:R-:W-:Y:S01]  /*7150*/  LEA R109, R232, R19, 0x3 ;  /* 0x00000013e86d7211 */ /* 0x000fe200078e18ff */
[----:B------:R-:W0:Y:S01]  /*7160*/  LDC R140, c[0x0][0x2e4] ;  /* 0x0000b900ff8c7b82 */ /* 0x000e220000000800 */
[----:B------:R-:W-:Y:S01]  /*7170*/  SHF.L.U32 R128, R237, 0x1f, RZ ;  /* 0x0000001fed807819 */ /* 0x000fe200000006ff */
[----:B------:R-:W-:Y:S01]  /*7180*/  IMAD.MOV.U32 R125, RZ, RZ, R127 ;  /* 0x000000ffff7d7224 */ /* 0x000fe200078e007f */
[----:B------:R-:W-:Y:S02]  /*7190*/  BSSY B1, `(.L_x_344) ;  /* 0x0000005000017945 */ /* 0x000fe40003800000 */
[----:B------:R-:W1:Y:S03]  /*71a0*/  SYNCS.PHASECHK.TRANS64.TRYWAIT P3, [R109+URZ+0x38890], R128 ;  /* 0x038890806d0075a7 */ /* 0x000e66000806017f */
[----:B------:R-:W2:Y:S01]  /*71b0*/  LDC.64 R126, c[0x0][0x2f0] ;  /* 0x0000bc00ff7e7b82 */ /* 0x000ea20000000a00 */
[----:B0-----:R-:W-:Y:S01]  /*71c0*/  IMAD.IADD R142, R140, 0x1, -R123 ;  /* 0x000000018c8e7824 */ /* 0x001fe200078e0a7b */
[----:B-1----:R-:W-:Y:S06]  /*71d0*/  @!P3 BRA `(.L_x_345) ;  /* 0x000001cc00d4b947 */ /* 0x002fec0003800000 */
.L_x_598:
[----:B------:R-:W-:Y:S05]  /*71e0*/  BSYNC B1 ;  /* 0x0000000000017941 */ /* 0x000fea0003800000 */
.L_x_344:
[----:B------:R-:W-:Y:S01]  /*71f0*/  ISETP.GE.OR P3, PT, R22, R118, P0 ;  /* 0x000000761600720c */ /* 0x000fe20000766670 */
[----:B------:R-:W-:-:S12]  /*7200*/  BSSY B1, `(.L_x_346) ;  /* 0x0000100000017945 */ /* 0x000fd80003800000 */
[----:B------:R-:W-:Y:S05]  /*7210*/  @P3 BRA `(.L_x_347) ;  /* 0x0000000c00f83947 */ /* 0x000fea0003800000 */
[----:B------:R-:W3:Y:S04]  /*7220*/  LDL R84, [R1+0x4] ;  /* 0x0000040001547983 */ /* 0x000ee80000100800 */
[----:B------:R-:W4:Y:S04]  /*7230*/  LDL R83, [R1+0xc] ;  /* 0x00000c0001537983 */ /* 0x000f280000100800 */
[----:B------:R-:W5:Y:S01]  /*7240*/  LDL R82, [R1+0x10] ;  /* 0x0000100001527983 */ /* 0x000f620000100800 */
[-C--:B--2---:R-:W-:Y:S01]  /*7250*/  IMAD R80, R23, R126.reuse, RZ ;  /* 0x0000007e17507224 */ /* 0x084fe200078e02ff */
[----:B------:R-:W-:Y:S01]  /*7260*/  ISETP.NE.AND P6, PT, R0, RZ, PT ;  /* 0x000000ff0000720c */ /* 0x000fe20003fc5270 */
[C---:B------:R-:W-:Y:S01]  /*7270*/  IMAD.WIDE.U32 R132, R22.reuse, R126, R124 ;  /* 0x0000007e16847225 */ /* 0x040fe200078e007c */
[----:B------:R-:W-:Y:S03]  /*7280*/  BSSY B2, `(.L_x_348) ;  /* 0x00000ec000027945 */ /* 0x000fe60003800000 */
[----:B------:R-:W-:Y:S01]  /*7290*/  IMAD R149, R22, R127, R80 ;  /* 0x0000007f16957224 */ /* 0x000fe200078e0250 */
[----:B------:R-:W-:-:S02]  /*72a0*/  SEL R80, R123, R142, !P6 ;  /* 0x0000008e7b507207 */ /* 0x000fc40007000000 */
[----:B------:R-:W-:Y:S01]  /*72b0*/  IADD3 R150, P3, P4, R100, R132, R38 ;  /* 0x0000008464967210 */ /* 0x000fe20007c7e026 */
[----:B------:R-:W-:Y:S01]  /*72c0*/  IMAD.IADD R149, R149, 0x1, R133 ;  /* 0x0000000195957824 */ /* 0x000fe200078e0285 */
[----:B------:R-:W-:-:S04]  /*72d0*/  SHF.R.S32.HI R81, RZ, 0x1f, R80 ;  /* 0x0000001fff517819 */ /* 0x000fc80000011450 */
[----:B------:R-:W-:Y:S02]  /*72e0*/  LEA.HI R81, R81, R80, RZ, 0x5 ;  /* 0x0000005051517211 */ /* 0x000fe400078f28ff */
[----:B------:R-:W-:Y:S02]  /*72f0*/  IADD3.X R158, R36, R149, R105, P3, P4 ;  /* 0x00000095249e7210 */ /* 0x000fe40001fe8469 */
[----:B------:R-:W-:-:S04]  /*7300*/  LEA.HI.SX32 R81, R81, R104, 0x1b ;  /* 0x0000006851517211 */ /* 0x000fc800078fdaff */
[----:B------:R-:W-:Y:S02]  /*7310*/  SHF.R.S32.HI R80, RZ, 0x1f, R81 ;  /* 0x0000001fff507819 */ /* 0x000fe40000011451 */
[----:B------:R-:W-:Y:S02]  /*7320*/  SHF.L.U32 R151, R81, 0x4, RZ ;  /* 0x0000000451977819 */ /* 0x000fe400000006ff */
[----:B------:R-:W-:-:S05]  /*7330*/  LEA.HI R81, R80, R81, RZ, 0x3 ;  /* 0x0000005150517211 */ /* 0x000fca00078f18ff */
[----:B------:R-:W-:-:S05]  /*7340*/  IMAD.SHL.U32 R81, R81, 0x800, RZ ;  /* 0x0000080051517824 */ /* 0x000fca00078e00ff */
[----:B------:R-:W-:Y:S02]  /*7350*/  LOP3.LUT R81, R81, 0xffffc000, RZ, 0xc0, !PT ;  /* 0xffffc00051517812 */ /* 0x000fe400078ec0ff */
[----:B---3--:R-:W-:-:S04]  /*7360*/  LOP3.LUT R80, R84, 0x70, R151, 0xf8, !PT ;  /* 0x0000007054507812 */ /* 0x008fc800078ef897 */
[----:B----4-:R-:W-:-:S04]  /*7370*/  LOP3.LUT R80, R80, R83, RZ, 0x3c, !PT ;  /* 0x0000005350507212 */ /* 0x010fc800078e3cff */
[----:B-----5:R-:W-:Y:S01]  /*7380*/  IADD3 R81, R80, R81, R82 ;  /* 0x0000005150517210 */ /* 0x020fe20007ffe052 */
[----:B------:R-:W-:-:S04]  /*7390*/  IMAD R80, R232, 0x8000, R120 ;  /* 0x00008000e8507824 */ /* 0x000fc800078e0278 */
[----:B------:R-:W-:Y:S01]  /*73a0*/  IMAD R82, R232, 0x8000, R81 ;  /* 0x00008000e8527824 */ /* 0x000fe200078e0251 */
[----:B------:R-:W-:-:S03]  /*73b0*/  IADD3 R80, R19, R80, RZ ;  /* 0x0000005013507210 */ /* 0x000fc60007ffe0ff */
[----:B------:R-:W-:-:S03]  /*73c0*/  IMAD.IADD R84, R19, 0x1, R82 ;  /* 0x0000000113547824 */ /* 0x000fc600078e0252 */
[----:B------:R-:W1:Y:S04]  /*73d0*/  LDS.128 R80, [R80+0x28400] ;  /* 0x0284000050507984 */ /* 0x000e680000000c00 */
[----:B------:R-:W2:Y:S01]  /*73e0*/  LDS.128 R84, [R84+0x28400] ;  /* 0x0284000054547984 */ /* 0x000ea20000000c00 */
[----:B------:R-:W-:Y:S05]  /*73f0*/  @P2 BRA `(.L_x_349) ;  /* 0x0000000c00502947 */ /* 0x000fea0003800000 */
[--C-:B------:R-:W-:Y:S02]  /*7400*/  SHF.R.U32.HI R167, RZ, 0x8, R49.reuse ;  /* 0x00000008ffa77819 */ /* 0x100fe40000011631 */
[--C-:B------:R-:W-:Y:S02]  /*7410*/  SHF.R.U32.HI R169, RZ, 0x18, R49.reuse ;  /* 0x00000018ffa97819 */ /* 0x100fe40000011631 */
[----:B------:R-:W-:Y:S02]  /*7420*/  LOP3.LUT R48, R49, 0xff, RZ, 0xc0, !PT ;  /* 0x000000ff31307812 */ /* 0x000fe400078ec0ff */
[----:B------:R-:W-:Y:S01]  /*7430*/  SHF.R.U32.HI R165, RZ, 0x10, R49 ;  /* 0x00000010ffa57819 */ /* 0x000fe20000011631 */
[----:B------:R-:W-:Y:S01]  /*7440*/  IMAD.SHL.U32 R49, R167, 0x100, RZ ;  /* 0x00000100a7317824 */ /* 0x000fe200078e00ff */
[----:B------:R-:W-:Y:S02]  /*7450*/  SHF.R.U32.HI R163, RZ, 0x18, R51 ;  /* 0x00000018ffa37819 */ /* 0x000fe40000011633 */
[----:B------:R-:W-:-:S02]  /*7460*/  LOP3.LUT R50, R51, 0xff, RZ, 0xc0, !PT ;  /* 0x000000ff33327812 */ /* 0x000fc400078ec0ff */
[--C-:B------:R-:W-:Y:S02]  /*7470*/  SHF.R.U32.HI R161, RZ, 0x8, R51.reuse ;  /* 0x00000008ffa17819 */ /* 0x100fe40000011633 */
[----:B------:R-:W-:Y:S02]  /*7480*/  SHF.R.U32.HI R162, RZ, 0x10, R51 ;  /* 0x00000010ffa27819 */ /* 0x000fe40000011633 */
[----:B------:R-:W-:Y:S02]  /*7490*/  SHF.R.U32.HI R52, RZ, 0x18, R53 ;  /* 0x00000018ff347819 */ /* 0x000fe40000011635 */
[----:B------:R-:W-:Y:S02]  /*74a0*/  LOP3.LUT R51, R53, 0xff, RZ, 0xc0, !PT ;  /* 0x000000ff35337812 */ /* 0x000fe400078ec0ff */
[----:B------:R-:W-:Y:S02]  /*74b0*/  PRMT R48, R169, 0x654, R48 ;  /* 0x00000654a9307816 */ /* 0x000fe40000000030 */
[----:B------:R-:W-:-:S02]  /*74c0*/  SHF.R.U32.HI R159, RZ, 0x8, R55 ;  /* 0x00000008ff9f7819 */ /* 0x000fc40000011637 */
[--C-:B------:R-:W-:Y:S02]  /*74d0*/  SHF.R.U32.HI R160, RZ, 0x8, R53.reuse ;  /* 0x00000008ffa07819 */ /* 0x100fe40000011635 */
[----:B------:R-:W-:Y:S02]  /*74e0*/  SHF.R.U32.HI R164, RZ, 0x10, R53 ;  /* 0x00000010ffa47819 */ /* 0x000fe40000011635 */
[----:B------:R-:W-:Y:S02]  /*74f0*/  SHF.R.U32.HI R54, RZ, 0x18, R55 ;  /* 0x00000018ff367819 */ /* 0x000fe40000011637 */
[----:B------:R-:W-:Y:S02]  /*7500*/  LOP3.LUT R53, R55, 0xff, RZ, 0xc0, !PT ;  /* 0x000000ff37357812 */ /* 0x000fe400078ec0ff */
[----:B------:R-:W-:Y:S01]  /*7510*/  PRMT R52, R52, 0x654, R51 ;  /* 0x0000065434347816 */ /* 0x000fe20000000033 */
[----:B------:R-:W-:Y:S01]  /*7520*/  IMAD.SHL.U32 R51, R161, 0x100, RZ ;  /* 0x00000100a1337824 */ /* 0x000fe200078e00ff */
[----:B------:R-:W-:Y:S01]  /*7530*/  LOP3.LUT R48, R48, 0xff00, R49, 0xf8, !PT ;  /* 0x0000ff0030307812 */ /* 0x000fe200078ef831 */
[----:B------:R-:W-:Y:S01]  /*7540*/  IMAD.U32 R49, R165, 0x10000, RZ ;  /* 0x00010000a5317824 */ /* 0x000fe200078e00ff */
[----:B------:R-:W-:Y:S01]  /*7550*/  SHF.R.U32.HI R166, RZ, 0x10, R55 ;  /* 0x00000010ffa67819 */ /* 0x000fe20000011637 */
[----:B------:R-:W-:Y:S01]  /*7560*/  IMAD.SHL.U32 R55, R159, 0x100, RZ ;  /* 0x000001009f377824 */ /* 0x000fe200078e00ff */
[----:B------:R-:W-:-:S02]  /*7570*/  PRMT R50, R163, 0x654, R50 ;  /* 0x00000654a3327816 */ /* 0x000fc40000000032 */
[----:B------:R-:W-:Y:S01]  /*7580*/  PRMT R54, R54, 0x654, R53 ;  /* 0x0000065436367816 */ /* 0x000fe20000000035 */
[----:B------:R-:W-:Y:S01]  /*7590*/  IMAD.U32 R166, R166, 0x10000, RZ ;  /* 0x00010000a6a67824 */ /* 0x000fe200078e00ff */
[----:B------:R-:W-:Y:S02]  /*75a0*/  LOP3.LUT R51, R50, 0xff00, R51, 0xf8, !PT ;  /* 0x0000ff0032337812 */ /* 0x000fe400078ef833 */
[----:B------:R-:W-:Y:S01]  /*75b0*/  LOP3.LUT R50, R48, 0xff0000, R49, 0xf8, !PT ;  /* 0x00ff000030327812 */ /* 0x000fe200078ef831 */
[----:B------:R-:W-:Y:S01]  /*75c0*/  IMAD.U32 R48, R162, 0x10000, RZ ;  /* 0x00010000a2307824 */ /* 0x000fe200078e00ff */
[----:B------:R-:W-:Y:S02]  /*75d0*/  LOP3.LUT R163, R54, 0xff00, R55, 0xf8, !PT ;  /* 0x0000ff0036a37812 */ /* 0x000fe400078ef837 */
[----:B------:R-:W-:Y:S02]  /*75e0*/  SHF.L.U32 R53, R160, 0x8, RZ ;  /* 0x00000008a0357819 */ /* 0x000fe400000006ff */
[----:B------:R-:W-:-:S02]  /*75f0*/  F2FP.F16.E4M3.UNPACK_B R162, R157.H1 ;  /* 0x0000009dffa2723e */ /* 0x000fc400030006ff */
[----:B--2---:R-:W-:Y:S02]  /*7600*/  F2FP.F16.E4M3.UNPACK_B R55, R84.H1 ;  /* 0x00000054ff37723e */ /* 0x004fe400030006ff */
[----:B-1----:R-:W-:Y:S01]  /*7610*/  F2FP.F16.E4M3.UNPACK_B R54, R80.H1 ;  /* 0x00000050ff36723e */ /* 0x002fe200030006ff */
[----:B------:R-:W-:Y:S01]  /*7620*/  HADD2.F32 R49, -RZ, R162.H0_H0 ;  /* 0x200000a2ff317230 */ /* 0x000fe20000004100 */
[----:B------:R-:W-:Y:S01]  /*7630*/  LOP3.LUT R161, R52, 0xff00, R53, 0xf8, !PT ;  /* 0x0000ff0034a17812 */ /* 0x000fe200078ef835 */
[----:B------:R-:W-:Y:S01]  /*7640*/  HADD2.F32 R53, -RZ, R55.H0_H0 ;  /* 0x20000037ff357230 */ /* 0x000fe20000004100 */
[----:B------:R-:W-:Y:S01]  /*7650*/  F2FP.F16.E4M3.UNPACK_B R159, R156.H1 ;  /* 0x0000009cff9f723e */ /* 0x000fe200030006ff */
[--C-:B------:R-:W-:Y:S01]  /*7660*/  HADD2.F32 R52, -RZ, R54.reuse.H0_H0 ;  /* 0x20000036ff347230 */ /* 0x100fe20000004100 */
[----:B------:R-:W-:Y:S01]  /*7670*/  SHF.L.U32 R164, R164, 0x10, RZ ;  /* 0x00000010a4a47819 */ /* 0x000fe200000006ff */
[----:B------:R-:W-:Y:S02]  /*7680*/  HADD2.F32 R54, -RZ, R54.H1_H1 ;  /* 0x30000036ff367230 */ /* 0x000fe40000004100 */
[----:B------:R-:W-:Y:S01]  /*7690*/  FMUL.FTZ R165, R53, R49 ;  /* 0x0000003135a57220 */ /* 0x000fe20000410000 */
[----:B------:R-:W-:-:S02]  /*76a0*/  HADD2.F32 R160, -RZ, R159.H0_H0 ;  /* 0x2000009fffa07230 */ /* 0x000fc40000004100 */
[C---:B------:R-:W-:Y:S01]  /*76b0*/  FMUL.FTZ R168, R52.reuse, R49 ;  /* 0x0000003134a87220 */ /* 0x040fe20000410000 */
[----:B------:R-:W-:Y:S02]  /*76c0*/  LOP3.LUT R48, R51, 0xff0000, R48, 0xf8, !PT ;  /* 0x00ff000033307812 */ /* 0x000fe400078ef830 */
[----:B------:R-:W-:Y:S01]  /*76d0*/  LOP3.LUT R51, R161, 0xff0000, R164, 0xf8, !PT ;  /* 0x00ff0000a1337812 */ /* 0x000fe200078ef8a4 */
[----:B------:R-:W-:Y:S02]  /*76e0*/  HADD2.F32 R161, -RZ, R159.H1_H1 ;  /* 0x3000009fffa17230 */ /* 0x000fe40000004100 */
[-C--:B------:R-:W-:Y:S01]  /*76f0*/  FFMA.FTZ R52, R52, R160.reuse, -R165 ;  /* 0x000000a034347223 */ /* 0x080fe200000108a5 */
[----:B------:R-:W-:Y:S01]  /*7700*/  FFMA.FTZ R53, R53, R160, R168 ;  /* 0x000000a035357223 */ /* 0x000fe200000100a8 */
[----:B------:R-:W-:Y:S01]  /*7710*/  HADD2.F32 R164, -RZ, R162.H1_H1 ;  /* 0x300000a2ffa47230 */ /* 0x000fe20000004100 */
[----:B------:R-:W-:Y:S01]  /*7720*/  F2FP.F16.E4M3.UNPACK_B R160, R156 ;  /* 0x0000009cffa0723e */ /* 0x000fe200020006ff */
[----:B------:R-:W-:Y:S01]  /*7730*/  HADD2.F32 R159, -RZ, R55.H1_H1 ;  /* 0x30000037ff9f7230 */ /* 0x000fe20000004100 */
[----:B------:R-:W-:-:S02]  /*7740*/  F2FP.F16.E4M3.UNPACK_B R162, R157 ;  /* 0x0000009dffa2723e */ /* 0x000fc400020006ff */
[----:B------:R-:W-:Y:S02]  /*7750*/  F2FP.F16.E4M3.UNPACK_B R156, R80 ;  /* 0x00000050ff9c723e */ /* 0x000fe400020006ff */
[----:B------:R-:W-:Y:S01]  /*7760*/  F2FP.F16.E4M3.UNPACK_B R84, R84 ;  /* 0x00000054ff54723e */ /* 0x000fe200020006ff */
[-C--:B------:R-:W-:Y:S01]  /*7770*/  FMUL.FTZ R55, R159, R164.reuse ;  /* 0x000000a49f377220 */ /* 0x080fe20000410000 */
[----:B------:R-:W-:Y:S01]  /*7780*/  LOP3.LUT R49, R163, 0xff0000, R166, 0xf8, !PT ;  /* 0x00ff0000a3317812 */ /* 0x000fe200078ef8a6 */
[C---:B------:R-:W-:Y:S01]  /*7790*/  FMUL.FTZ R164, R54.reuse, R164 ;  /* 0x000000a436a47220 */ /* 0x040fe20000410000 */
[----:B------:R-:W-:Y:S02]  /*77a0*/  HADD2.F32 R163, -RZ, R162.H0_H0 ;  /* 0x200000a2ffa37230 */ /* 0x000fe40000004100 */
[-C--:B------:R-:W-:Y:S01]  /*77b0*/  FFMA.FTZ R55, R54, R161.reuse, -R55 ;  /* 0x000000a136377223 */ /* 0x080fe20000010837 */
[----:B------:R-:W-:Y:S02]  /*77c0*/  HADD2.F32 R80, -RZ, R156.H0_H0 ;  /* 0x2000009cff507230 */ /* 0x000fe40000004100 */
[----:B------:R-:W-:Y:S01]  /*77d0*/  FFMA.FTZ R54, R159, R161, R164 ;  /* 0x000000a19f367223 */ /* 0x000fe200000100a4 */
[----:B------:R-:W-:-:S02]  /*77e0*/  HADD2.F32 R157, -RZ, R84.H0_H0 ;  /* 0x20000054ff9d7230 */ /* 0x000fc40000004100 */
[----:B------:R-:W-:Y:S02]  /*77f0*/  HADD2.F32 R161, -RZ, R160.H0_H0 ;  /* 0x200000a0ffa17230 */ /* 0x000fe40000004100 */
[CC--:B------:R-:W-:Y:S01]  /*7800*/  FMUL.FTZ R164, R80.reuse, R163.reuse ;  /* 0x000000a350a47220 */ /* 0x0c0fe20000410000 */
[----:B------:R-:W-:Y:S02]  /*7810*/  HADD2.F32 R162, -RZ, R162.H1_H1 ;  /* 0x300000a2ffa27230 */ /* 0x000fe40000004100 */
[C---:B------:R-:W-:Y:S01]  /*7820*/  FMUL.FTZ R165, R157.reuse, R163 ;  /* 0x000000a39da57220 */ /* 0x040fe20000410000 */
[----:B------:R-:W-:Y:S02]  /*7830*/  HADD2.F32 R159, -RZ, R84.H1_H1 ;  /* 0x30000054ff9f7230 */ /* 0x000fe40000004100 */
[-C--:B------:R-:W-:Y:S01]  /*7840*/  FFMA.FTZ R84, R157, R161.reuse, R164 ;  /* 0x000000a19d547223 */ /* 0x080fe200000100a4 */
[----:B------:R-:W-:Y:S02]  /*7850*/  HADD2.F32 R156, -RZ, R156.H1_H1 ;  /* 0x3000009cff9c7230 */ /* 0x000fe40000004100 */
[----:B------:R-:W-:Y:S01]  /*7860*/  FFMA.FTZ R80, R80, R161, -R165 ;  /* 0x000000a150507223 */ /* 0x000fe200000108a5 */
[----:B------:R-:W-:-:S02]  /*7870*/  HADD2.F32 R157, -RZ, R160.H1_H1 ;  /* 0x300000a0ff9d7230 */ /* 0x000fc40000004100 */
[CC--:B------:R-:W-:Y:S01]  /*7880*/  FMUL.FTZ R161, R159.reuse, R162.reuse ;  /* 0x000000a29fa17220 */ /* 0x0c0fe20000410000 */
[----:B------:R-:W-:Y:S01]  /*7890*/  F2FP.F16.E4M3.UNPACK_B R163, R155.H1 ;  /* 0x0000009bffa3723e */ /* 0x000fe200030006ff */
[C---:B------:R-:W-:Y:S01]  /*78a0*/  FMUL.FTZ R164, R156.reuse, R162 ;  /* 0x000000a29ca47220 */ /* 0x040fe20000410000 */
[----:B------:R-:W-:Y:S01]  /*78b0*/  F2FP.F16.E4M3.UNPACK_B R160, R86.H1 ;  /* 0x00000056ffa0723e */ /* 0x000fe200030006ff */
[-C--:B------:R-:W-:Y:S01]  /*78c0*/  FFMA.FTZ R165, R156, R157.reuse, -R161 ;  /* 0x0000009d9ca57223 */ /* 0x080fe200000108a1 */
[----:B------:R-:W-:Y:S01]  /*78d0*/  F2FP.F16.E4M3.UNPACK_B R162, R154.H1 ;  /* 0x0000009affa2723e */ /* 0x000fe200030006ff */
[----:B------:R-:W-:Y:S01]  /*78e0*/  HADD2.F32 R166, -RZ, R163.H0_H0 ;  /* 0x200000a3ffa67230 */ /* 0x000fe20000004100 */
[----:B------:R-:W-:Y:S01]  /*78f0*/  F2FP.F16.E4M3.UNPACK_B R156, R82.H1 ;  /* 0x00000052ff9c723e */ /* 0x000fe200030006ff */
[----:B------:R-:W-:Y:S02]  /*7900*/  HADD2.F32 R161, -RZ, R160.H0_H0 ;  /* 0x200000a0ffa17230 */ /* 0x000fe40000004100 */
[----:B------:R-:W-:Y:S01]  /*7910*/  FFMA.FTZ R167, R159, R157, R164 ;  /* 0x0000009d9fa77223 */ /* 0x000fe200000100a4 */
[----:B------:R-:W-:Y:S01]  /*7920*/  HADD2.F32 R164, -RZ, R162.H0_H0 ;  /* 0x200000a2ffa47230 */ /* 0x000fe20000004100 */
[----:B------:R-:W-:Y:S01]  /*7930*/  F2FP.F16.E4M3.UNPACK_B R159, R155 ;  /* 0x0000009bff9f723e */ /* 0x000fe200020006ff */
[----:B------:R-:W-:-:S02]  /*7940*/  HADD2.F32 R157, -RZ, R156.H0_H0 ;  /* 0x2000009cff9d7230 */ /* 0x000fc40000004100 */
[----:B------:R-:W-:Y:S01]  /*7950*/  FMUL.FTZ R168, R161, R166 ;  /* 0x000000a6a1a87220 */ /* 0x000fe20000410000 */
[----:B------:R-:W-:Y:S01]  /*7960*/  HADD2.F32 R163, -RZ, R163.H1_H1 ;  /* 0x300000a3ffa37230 */ /* 0x000fe20000004100 */
[----:B------:R-:W-:Y:S01]  /*7970*/  F2FP.F16.E4M3.UNPACK_B R155, R86 ;  /* 0x00000056ff9b723e */ /* 0x000fe200020006ff */
[----:B------:R-:W-:Y:S02]  /*7980*/  HADD2.F32 R160, -RZ, R160.H1_H1 ;  /* 0x300000a0ffa07230 */ /* 0x000fe40000004100 */
[C---:B------:R-:W-:Y:S01]  /*7990*/  FMUL.FTZ R166, R157.reuse, R166 ;  /* 0x000000a69da67220 */ /* 0x040fe20000410000 */
[----:B------:R-:W-:Y:S01]  /*79a0*/  FFMA.FTZ R168, R157, R164, -R168 ;  /* 0x000000a49da87223 */ /* 0x000fe200000108a8 */
[----:B------:R-:W-:Y:S01]  /*79b0*/  HADD2.F32 R156, -RZ, R156.H1_H1 ;  /* 0x3000009cff9c7230 */ /* 0x000fe20000004100 */
[----:B------:R-:W-:Y:S01]  /*79c0*/  F2FP.F16.E4M3.UNPACK_B R82, R82 ;  /* 0x00000052ff52723e */ /* 0x000fe200020006ff */
[----:B------:R-:W-:Y:S02]  /*79d0*/  HADD2.F32 R157, -RZ, R162.H1_H1 ;  /* 0x300000a2ff9d7230 */ /* 0x000fe40000004100 */
[-C--:B------:R-:W-:Y:S01]  /*79e0*/  FMUL.FTZ R169, R160, R163.reuse ;  /* 0x000000a3a0a97220 */ /* 0x080fe20000410000 */
[----:B------:R-:W-:Y:S01]  /*79f0*/  FFMA.FTZ R166, R161, R164, R166 ;  /* 0x000000a4a1a67223 */ /* 0x000fe200000100a6 */
[----:B------:R-:W-:Y:S01]  /*7a00*/  FMUL.FTZ R163, R156, R163 ;  /* 0x000000a39ca37220 */ /* 0x000fe20000410000 */
[----:B------:R-:W-:-:S02]  /*7a10*/  HADD2.F32 R161, -RZ, R159.H0_H0 ;  /* 0x2000009fffa17230 */ /* 0x000fc40000004100 */
[-C--:B------:R-:W-:Y:S01]  /*7a20*/  FFMA.FTZ R171, R156, R157.reuse, -R169 ;  /* 0x0000009d9cab7223 */ /* 0x080fe200000108a9 */
[----:B------:R-:W-:Y:S01]  /*7a30*/  F2FP.F16.E4M3.UNPACK_B R156, R154 ;  /* 0x0000009aff9c723e */ /* 0x000fe200020006ff */
[----:B------:R-:W-:Y:S02]  /*7a40*/  HADD2.F32 R154, -RZ, R155.H0_H0 ;  /* 0x2000009bff9a7230 */ /* 0x000fe40000004100 */
[----:B------:R-:W-:Y:S01]  /*7a50*/  FFMA.FTZ R173, R160, R157, R163 ;  /* 0x0000009da0ad7223 */ /* 0x000fe200000100a3 */
[--C-:B------:R-:W-:Y:S01]  /*7a60*/  HADD2.F32 R86, -RZ, R82.reuse.H0_H0 ;  /* 0x20000052ff567230 */ /* 0x100fe20000004100 */
[----:B------:R-:W-:Y:S01]  /*7a70*/  F2FP.SATFINITE.E4M3.F32.PACK_AB_MERGE_C R53, R54, R53, RZ ;  /* 0x000000353635723e */ /* 0x000fe200048070ff */
[----:B------:R-:W-:Y:S02]  /*7a80*/  HADD2.F32 R159, -RZ, R159.H1_H1 ;  /* 0x3000009fff9f7230 */ /* 0x000fe40000004100 */
[----:B------:R-:W-:Y:S01]  /*7a90*/  FMUL.FTZ R163, R154, R161 ;  /* 0x000000a19aa37220 */ /* 0x000fe20000410000 */
[----:B------:R-:W-:-:S02]  /*7aa0*/  HADD2.F32 R82, -RZ, R82.H1_H1 ;  /* 0x30000052ff527230 */ /* 0x000fc40000004100 */
[----:B------:R-:W-:Y:S01]  /*7ab0*/  FMUL.FTZ R161, R86, R161 ;  /* 0x000000a156a17220 */ /* 0x000fe20000410000 */
[--C-:B------:R-:W-:Y:S01]  /*7ac0*/  HADD2.F32 R157, -RZ, R156.reuse.H0_H0 ;  /* 0x2000009cff9d7230 */ /* 0x100fe20000004100 */
[----:B------:R-:W-:Y:S01]  /*7ad0*/  F2FP.SATFINITE.E4M3.F32.PACK_AB_MERGE_C R52, R55, R52, RZ ;  /* 0x000000343734723e */ /* 0x000fe200048070ff */
[----:B------:R-:W-:Y:S02]  /*7ae0*/  HADD2.F32 R155, -RZ, R155.H1_H1 ;  /* 0x3000009bff9b7230 */ /* 0x000fe40000004100 */
[----:B------:R-:W-:Y:S01]  /*7af0*/  FMUL.FTZ R160, R82, R159 ;  /* 0x0000009f52a07220 */ /* 0x000fe20000410000 */
[----:B------:R-:W-:Y:S01]  /*7b00*/  HADD2.F32 R156, -RZ, R156.H1_H1 ;  /* 0x3000009cff9c7230 */ /* 0x000fe20000004100 */
[----:B------:R-:W-:Y:S01]  /*7b10*/  F2FP.F16.E4M3.UNPACK_B R54, R85 ;  /* 0x00000055ff36723e */ /* 0x000fe200020006ff */
[----:B------:R-:W-:Y:S01]  /*7b20*/  FFMA.FTZ R163, R86, R157, -R163 ;  /* 0x0000009d56a37223 */ /* 0x000fe200000108a3 */
[----:B------:R-:W-:Y:S01]  /*7b30*/  F2FP.F16.E4M3.UNPACK_B R55, R51 ;  /* 0x00000033ff37723e */ /* 0x000fe200020006ff */
[----:B------:R-:W-:Y:S01]  /*7b40*/  FFMA.FTZ R86, R154, R157, R161 ;  /* 0x0000009d9a567223 */ /* 0x000fe200000100a1 */
[----:B------:R-:W-:Y:S01]  /*7b50*/  F2FP.SATFINITE.E4M3.F32.PACK_AB_MERGE_C R84, R167, R84, R53 ;  /* 0x00000054a754723e */ /* 0x000fe20004807035 */
[C---:B------:R-:W-:Y:S01]  /*7b60*/  FMUL.FTZ R169, R155.reuse, R159 ;  /* 0x0000009f9ba97220 */ /* 0x040fe20000410000 */
[----:B------:R-:W-:Y:S01]  /*7b70*/  F2FP.F16.E4M3.UNPACK_B R53, R81 ;  /* 0x00000051ff35723e */ /* 0x000fe200020006ff */
[----:B------:R-:W-:Y:S01]  /*7b80*/  FFMA.FTZ R157, R155, R156, R160 ;  /* 0x0000009c9b9d7223 */ /* 0x000fe200000100a0 */
[----:B------:R-:W-:Y:S01]  /*7b90*/  F2FP.SATFINITE.E4M3.F32.PACK_AB_MERGE_C R166, R173, R166, RZ ;  /* 0x000000a6ada6723e */ /* 0x000fe200048070ff */
[----:B------:R-:W-:Y:S01]  /*7ba0*/  HADD2.F32 R154, -RZ, R54.H0_H0 ;  /* 0x20000036ff9a7230 */ /* 0x000fe20000004100 */
[----:B------:R-:W-:Y:S01]  /*7bb0*/  F2FP.SATFINITE.E4M3.F32.PACK_AB_MERGE_C R80, R165, R80, R52 ;  /* 0x00000050a550723e */ /* 0x000fe20004807034 */
[----:B------:R-:W-:Y:S01]  /*7bc0*/  HADD2.F32 R159, -RZ, R55.H0_H0 ;  /* 0x20000037ff9f7230 */ /* 0x000fe20000004100 */
[----:B------:R-:W-:Y:S01]  /*7bd0*/  F2FP.F16.E4M3.UNPACK_B R155, R50 ;  /* 0x00000032ff9b723e */ /* 0x000fe200020006ff */
[----:B------:R-:W-:-:S02]  /*7be0*/  HADD2.F32 R52, -RZ, R53.H0_H0 ;  /* 0x20000035ff347230 */ /* 0x000fc40000004100 */
[----:B------:R-:W-:Y:S01]  /*7bf0*/  FFMA.FTZ R82, R82, R156, -R169 ;  /* 0x0000009c52527223 */ /* 0x000fe200000108a9 */
[----:B------:R-:W-:Y:S01]  /*7c00*/  F2FP.SATFINITE.E4M3.F32.PACK_AB_MERGE_C R86, R157, R86, R166 ;  /* 0x000000569d56723e */ /* 0x000fe200048070a6 */
[-C--:B------:R-:W-:Y:S01]  /*7c10*/  FMUL.FTZ R161, R154, R159.reuse ;  /* 0x0000009f9aa17220 */ /* 0x080fe20000410000 */
[----:B------:R-:W-:Y:S02]  /*7c20*/  HADD2.F32 R157, -RZ, R155.H0_H0 ;  /* 0x2000009bff9d7230 */ /* 0x000fe40000004100 */
[C---:B------:R-:W-:Y:S01]  /*7c30*/  FMUL.FTZ R159, R52.reuse, R159 ;  /* 0x0000009f349f7220 */ /* 0x040fe20000410000 */
[----:B------:R-:W-:Y:S01]  /*7c40*/  HADD2.F32 R156, -RZ, R55.H1_H1 ;  /* 0x30000037ff9c7230 */ /* 0x000fe20000004100 */
[----:B------:R-:W-:Y:S01]  /*7c50*/  F2FP.F16.E4M3.UNPACK_B R85, R85.H1 ;  /* 0x00000055ff55723e */ /* 0x000fe200030006ff */
[----:B------:R-:W-:Y:S02]  /*7c60*/  HADD2.F32 R54, -RZ, R54.H1_H1 ;  /* 0x30000036ff367230 */ /* 0x000fe40000004100 */
[----:B------:R-:W-:Y:S01]  /*7c70*/  FFMA.FTZ R52, R52, R157, -R161 ;  /* 0x0000009d34347223 */ /* 0x000fe200000108a1 */
[----:B------:R-:W-:-:S02]  /*7c80*/  HADD2.F32 R55, -RZ, R53.H1_H1 ;  /* 0x30000035ff377230 */ /* 0x000fc40000004100 */
[----:B------:R-:W-:Y:S01]  /*7c90*/  FFMA.FTZ R53, R154, R157, R159 ;  /* 0x0000009d9a357223 */ /* 0x000fe2000001009f */
[----:B------:R-:W-:Y:S02]  /*7ca0*/  HADD2.F32 R155, -RZ, R155.H1_H1 ;  /* 0x3000009bff9b7230 */ /* 0x000fe40000004100 */
[CC--:B------:R-:W-:Y:S01]  /*7cb0*/  FMUL.FTZ R154, R54.reuse, R156.reuse ;  /* 0x0000009c369a7220 */ /* 0x0c0fe20000410000 */
[----:B------:R-:W-:Y:S01]  /*7cc0*/  F2FP.F16.E4M3.UNPACK_B R81, R81.H1 ;  /* 0x00000051ff51723e */ /* 0x000fe200030006ff */
[C---:B------:R-:W-:Y:S01]  /*7cd0*/  FMUL.FTZ R157, R55.reuse, R156 ;  /* 0x0000009c379d7220 */ /* 0x040fe20000410000 */
[----:B------:R-:W-:Y:S01]  /*7ce0*/  F2FP.F16.E4M3.UNPACK_B R156, R51.H1 ;  /* 0x00000033ff9c723e */ /* 0x000fe200030006ff */
[-C--:B------:R-:W-:Y:S01]  /*7cf0*/  FFMA.FTZ R55, R55, R155.reuse, -R154 ;  /* 0x0000009b37377223 */ /* 0x080fe2000001089a */
[----:B------:R-:W-:Y:S02]  /*7d00*/  HADD2.F32 R154, -RZ, R85.H0_H0 ;  /* 0x20000055ff9a7230 */ /* 0x000fe40000004100 */
[----:B------:R-:W-:Y:S01]  /*7d10*/  FFMA.FTZ R54, R54, R155, R157 ;  /* 0x0000009b36367223 */ /* 0x000fe2000001009d */
[----:B------:R-:W-:Y:S01]  /*7d20*/  F2FP.F16.E4M3.UNPACK_B R50, R50.H1 ;  /* 0x00000032ff32723e */ /* 0x000fe200030006ff */
[----:B------:R-:W-:Y:S01]  /*7d30*/  HADD2.F32 R157, -RZ, R156.H0_H0 ;  /* 0x2000009cff9d7230 */ /* 0x000fe20000004100 */
[----:B------:R-:W-:Y:S01]  /*7d40*/  F2FP.SATFINITE.E4M3.F32.PACK_AB_MERGE_C R168, R171, R168, RZ ;  /* 0x000000a8aba8723e */ /* 0x000fe200048070ff */
[----:B------:R-:W-:Y:S01]  /*7d50*/  HADD2.F32 R51, -RZ, R81.H0_H0 ;  /* 0x20000051ff337230 */ /* 0x000fe20000004100 */
[----:B------:R-:W-:Y:S01]  /*7d60*/  F2FP.F16.E4M3.UNPACK_B R159, R49 ;  /* 0x00000031ff9f723e */ /* 0x000fe200020006ff */
[----:B------:R-:W-:-:S02]  /*7d70*/  HADD2.F32 R85, -RZ, R85.H1_H1 ;  /* 0x30000055ff557230 */ /* 0x000fc40000004100 */
[-C--:B------:R-:W-:Y:S01]  /*7d80*/  FMUL.FTZ R162, R154, R157.reuse ;  /* 0x0000009d9aa27220 */ /* 0x080fe20000410000 */
[----:B------:R-:W-:Y:S02]  /*7d90*/  HADD2.F32 R160, -RZ, R156.H1_H1 ;  /* 0x3000009cffa07230 */ /* 0x000fe40000004100 */
[----:B------:R-:W-:Y:S01]  /*7da0*/  FMUL.FTZ R157, R51, R157 ;  /* 0x0000009d339d7220 */ /* 0x000fe20000410000 */
[----:B------:R-:W-:Y:S01]  /*7db0*/  HADD2.F32 R81, -RZ, R81.H1_H1 ;  /* 0x30000051ff517230 */ /* 0x000fe20000004100 */
[----:B------:R-:W-:Y:S01]  /*7dc0*/  F2FP.SATFINITE.E4M3.F32.PACK_AB_MERGE_C R82, R82, R163, R168 ;  /* 0x000000a35252723e */ /* 0x000fe200048070a8 */
[--C-:B------:R-:W-:Y:S02]  /*7dd0*/  HADD2.F32 R155, -RZ, R50.reuse.H0_H0 ;  /* 0x20000032ff9b7230 */ /* 0x100fe40000004100 */
[----:B------:R-:W-:Y:S02]  /*7de0*/  HADD2.F32 R156, -RZ, R50.H1_H1 ;  /* 0x30000032ff9c7230 */ /* 0x000fe40000004100 */
[-C--:B------:R-:W-:Y:S01]  /*7df0*/  FMUL.FTZ R50, R85, R160.reuse ;  /* 0x000000a055327220 */ /* 0x080fe20000410000 */
[C---:B------:R-:W-:Y:S01]  /*7e00*/  FMUL.FTZ R160, R81.reuse, R160 ;  /* 0x000000a051a07220 */ /* 0x040fe20000410000 */
[----:B------:R-:W-:Y:S01]  /*7e10*/  FFMA.FTZ R164, R154, R155, R157 ;  /* 0x0000009b9aa47223 */ /* 0x000fe2000001009d */
[----:B------:R-:W-:Y:S01]  /*7e20*/  F2FP.F16.E4M3.UNPACK_B R154, R87 ;  /* 0x00000057ff9a723e */ /* 0x000fe200020006ff */
[-C--:B------:R-:W-:Y:S01]  /*7e30*/  FFMA.FTZ R166, R81, R156.reuse, -R50 ;  /* 0x0000009c51a67223 */ /* 0x080fe20000010832 */
[----:B------:R-:W-:Y:S01]  /*7e40*/  FFMA.FTZ R165, R85, R156, R160 ;  /* 0x0000009c55a57223 */ /* 0x000fe200000100a0 */
[----:B------:R-:W-:Y:S01]  /*7e50*/  F2FP.F16.E4M3.UNPACK_B R50, R83 ;  /* 0x00000053ff32723e */ /* 0x000fe200020006ff */
[----:B------:R-:W-:Y:S01]  /*7e60*/  FFMA.FTZ R163, R51, R155, -R162 ;  /* 0x0000009b33a37223 */ /* 0x000fe200000108a2 */
[----:B------:R-:W-:Y:S01]  /*7e70*/  F2FP.F16.E4M3.UNPACK_B R87, R87.H1 ;  /* 0x00000057ff57723e */ /* 0x000fe200030006ff */
[----:B------:R-:W-:Y:S01]  /*7e80*/  HADD2.F32 R85, -RZ, R154.H0_H0 ;  /* 0x2000009aff557230 */ /* 0x000fe20000004100 */
[----:B------:R-:W-:Y:S01]  /*7e90*/  F2FP.F16.E4M3.UNPACK_B R160, R49.H1 ;  /* 0x00000031ffa0723e */ /* 0x000fe200030006ff */
[----:B------:R-:W-:Y:S01]  /*7ea0*/  HADD2.F32 R162, -RZ, R159.H0_H0 ;  /* 0x2000009fffa27230 */ /* 0x000fe20000004100 */
[----:B------:R-:W-:Y:S01]  /*7eb0*/  F2FP.F16.E4M3.UNPACK_B R83, R83.H1 ;  /* 0x00000053ff53723e */ /* 0x000fe200030006ff */
[----:B------:R-:W-:Y:S01]  /*7ec0*/  HADD2.F32 R51, -RZ, R50.H0_H0 ;  /* 0x20000032ff337230 */ /* 0x000fe20000004100 */
[-C--:B------:R-:W-:Y:S01]  /*7ed0*/  F2FP.F16.E4M3.UNPACK_B R49, R48.reuse ;  /* 0x00000030ff31723e */ /* 0x080fe200020006ff */
[----:B------:R-:W-:Y:S01]  /*7ee0*/  HADD2.F32 R161, -RZ, R160.H0_H0 ;  /* 0x200000a0ffa17230 */ /* 0x000fe20000004100 */
[----:B------:R-:W-:Y:S01]  /*7ef0*/  F2FP.F16.E4M3.UNPACK_B R155, R48.H1 ;  /* 0x00000030ff9b723e */ /* 0x000fe200030006ff */
[----:B------:R-:W-:-:S02]  /*7f00*/  HADD2.F32 R48, -RZ, R87.H0_H0 ;  /* 0x20000057ff307230 */ /* 0x000fc40000004100 */
[-C--:B------:R-:W-:Y:S01]  /*7f10*/  FMUL.FTZ R168, R85, R162.reuse ;  /* 0x000000a255a87220 */ /* 0x080fe20000410000 */
[----:B------:R-:W-:Y:S02]  /*7f20*/  HADD2.F32 R81, -RZ, R83.H0_H0 ;  /* 0x20000053ff517230 */ /* 0x000fe40000004100 */
[----:B------:R-:W-:Y:S01]  /*7f30*/  FMUL.FTZ R162, R51, R162 ;  /* 0x000000a233a27220 */ /* 0x000fe20000410000 */
[----:B------:R-:W-:Y:S02]  /*7f40*/  HADD2.F32 R156, -RZ, R49.H0_H0 ;  /* 0x20000031ff9c7230 */ /* 0x000fe40000004100 */
[-C--:B------:R-:W-:Y:S01]  /*7f50*/  FMUL.FTZ R170, R48, R161.reuse ;  /* 0x000000a130aa7220 */ /* 0x080fe20000410000 */
[----:B------:R-:W-:Y:S02]  /*7f60*/  HADD2.F32 R157, -RZ, R155.H0_H0 ;  /* 0x2000009bff9d7230 */ /* 0x000fe40000004100 */
[----:B------:R-:W-:Y:S01]  /*7f70*/  FMUL.FTZ R161, R81, R161 ;  /* 0x000000a151a17220 */ /* 0x000fe20000410000 */
[----:B------:R-:W-:-:S02]  /*7f80*/  HADD2.F32 R87, -RZ, R87.H1_H1 ;  /* 0x30000057ff577230 */ /* 0x000fc40000004100 */
[-C--:B------:R-:W-:Y:S01]  /*7f90*/  FFMA.FTZ R168, R51, R156.reuse, -R168 ;  /* 0x0000009c33a87223 */ /* 0x080fe200000108a8 */
[----:B------:R-:W-:Y:S02]  /*7fa0*/  HADD2.F32 R160, -RZ, R160.H1_H1 ;  /* 0x300000a0ffa07230 */ /* 0x000fe40000004100 */
[----:B------:R-:W-:Y:S01]  /*7fb0*/  FFMA.FTZ R162, R85, R156, R162 ;  /* 0x0000009c55a27223 */ /* 0x000fe200000100a2 */
[----:B------:R-:W-:Y:S02]  /*7fc0*/  HADD2.F32 R83, -RZ, R83.H1_H1 ;  /* 0x30000053ff537230 */ /* 0x000fe40000004100 */
[----:B------:R-:W-:Y:S01]  /*7fd0*/  FFMA.FTZ R161, R48, R157, R161 ;  /* 0x0000009d30a17223 */ /* 0x000fe200000100a1 */
[----:B------:R-:W-:Y:S02]  /*7fe0*/  HADD2.F32 R154, -RZ, R154.H1_H1 ;  /* 0x3000009aff9a7230 */ /* 0x000fe40000004100 */
[----:B------:R-:W-:Y:S01]  /*7ff0*/  FMUL.FTZ R156, R87, R160 ;  /* 0x000000a0579c7220 */ /* 0x000fe20000410000 */
[----:B------:R-:W-:-:S02]  /*8000*/  HADD2.F32 R159, -RZ, R159.H1_H1 ;  /* 0x3000009fff9f7230 */ /* 0x000fc40000004100 */
[----:B------:R-:W-:Y:S01]  /*8010*/  FMUL.FTZ R160, R83, R160 ;  /* 0x000000a053a07220 */ /* 0x000fe20000410000 */
[----:B------:R-:W-:Y:S02]  /*8020*/  HADD2.F32 R50, -RZ, R50.H1_H1 ;  /* 0x30000032ff327230 */ /* 0x000fe40000004100 */
[----:B------:R-:W-:Y:S01]  /*8030*/  FFMA.FTZ R170, R81, R157, -R170 ;  /* 0x0000009d51aa7223 */ /* 0x000fe200000108aa */
[----:B------:R-:W-:Y:S02]  /*8040*/  HADD2.F32 R48, -RZ, R155.H1_H1 ;  /* 0x3000009bff307230 */ /* 0x000fe40000004100 */
[-C--:B------:R-:W-:Y:S01]  /*8050*/  FMUL.FTZ R51, R154, R159.reuse ;  /* 0x0000009f9a337220 */ /* 0x080fe20000410000 */
[----:B------:R-:W-:Y:S02]  /*8060*/  HADD2.F32 R49, -RZ, R49.H1_H1 ;  /* 0x30000031ff317230 */ /* 0x000fe40000004100 */
[----:B------:R-:W-:Y:S01]  /*8070*/  FMUL.FTZ R159, R50, R159 ;  /* 0x0000009f329f7220 */ /* 0x000fe20000410000 */
[----:B------:R-:W-:Y:S01]  /*8080*/  F2FP.SATFINITE.E4M3.F32.PACK_AB_MERGE_C R163, R166, R163, RZ ;  /* 0x000000a3a6a3723e */ /* 0x000fe200048070ff */
[-C--:B------:R-:W-:Y:S01]  /*8090*/  FFMA.FTZ R83, R83, R48.reuse, -R156 ;  /* 0x0000003053537223 */ /* 0x080fe2000001089c */
[----:B------:R-:W-:Y:S01]  /*80a0*/  FFMA.FTZ R160, R87, R48, R160 ;  /* 0x0000003057a07223 */ /* 0x000fe200000100a0 */
[-C--:B------:R-:W-:Y:S01]  /*80b0*/  FFMA.FTZ R51, R50, R49.reuse, -R51 ;  /* 0x0000003132337223 */ /* 0x080fe20000010833 */
[----:B------:R-:W-:Y:S01]  /*80c0*/  FFMA.FTZ R159, R154, R49, R159 ;  /* 0x000000319a9f7223 */ /* 0x000fe2000001009f */
[----:B------:R-:W-:-:S02]  /*80d0*/  F2FP.SATFINITE.E4M3.F32.PACK_AB_MERGE_C R164, R165, R164, RZ ;  /* 0x000000a4a5a4723e */ /* 0x000fc400048070ff */
[----:B------:R-:W-:Y:S02]  /*80e0*/  F2FP.SATFINITE.E4M3.F32.PACK_AB_MERGE_C R83, R83, R170, RZ ;  /* 0x000000aa5353723e */ /* 0x000fe400048070ff */
[----:B------:R-:W-:Y:S02]  /*80f0*/  F2FP.SATFINITE.E4M3.F32.PACK_AB_MERGE_C R160, R160, R161, RZ ;  /* 0x000000a1a0a0723e */ /* 0x000fe400048070ff */
[----:B------:R-:W-:Y:S02]  /*8100*/  F2FP.SATFINITE.E4M3.F32.PACK_AB_MERGE_C R81, R55, R52, R163 ;  /* 0x000000343751723e */ /* 0x000fe400048070a3 */
[----:B------:R-:W-:Y:S02]  /*8110*/  F2FP.SATFINITE.E4M3.F32.PACK_AB_MERGE_C R83, R51, R168, R83 ;  /* 0x000000a83353723e */ /* 0x000fe40004807053 */
[----:B------:R-:W-:Y:S02]  /*8120*/  F2FP.SATFINITE.E4M3.F32.PACK_AB_MERGE_C R85, R54, R53, R164 ;  /* 0x000000353655723e */ /* 0x000fe400048070a4 */
[----:B------:R-:W-:-:S07]  /*8130*/  F2FP.SATFINITE.E4M3.F32.PACK_AB_MERGE_C R87, R159, R162, R160 ;  /* 0x000000a29f57723e */ /* 0x000fce00048070a0 */
.L_x_349:
[----:B------:R-:W-:Y:S05]  /*8140*/  BSYNC B2 ;  /* 0x0000000000027941 */ /* 0x000fea0003800000 */
.L_x_348:
[----:B------:R-:W-:Y:S01]  /*8150*/  ISETP.GE.AND P3, PT, R151, R140, PT ;  /* 0x0000008c9700720c */ /* 0x000fe20003f66270 */
[----:B------:R-:W-:-:S12]  /*8160*/  ULDC.64 UR4, c[0x0][0x2d8] ;  /* 0x0000b60000047ab9 */ /* 0x000fd80000000a00 */
[--C-:B------:R-:W-:Y:S02]  /*8170*/  @!P3 SHF.R.S32.HI R48, RZ, 0x1f, R151.reuse ;  /* 0x0000001fff30b819 */ /* 0x100fe40000011497 */
[----:B------:R-:W-:-:S04]  /*8180*/  @!P3 IADD3 R50, P4, P6, R100, R132, R151 ;  /* 0x000000846432b210 */ /* 0x000fc80007e9e097 */
[----:B------:R-:W-:Y:S02]  /*8190*/  @!P3 IADD3.X R149, R36, R149, R48, P4, P6 ;  /* 0x000000952495b210 */ /* 0x000fe400027ec430 */
[----:B------:R-:W-:-:S04]  /*81a0*/  IADD3 R48, P4, R150, UR4, RZ ;  /* 0x0000000496307c10 */ /* 0x000fc8000ff9e0ff */
[----:B------:R-:W-:Y:S02]  /*81b0*/  IADD3.X R49, R158, UR5, RZ, P4, !PT ;  /* 0x000000059e317c10 */ /* 0x000fe4000a7fe4ff */
[----:B------:R-:W-:-:S03]  /*81c0*/  @!P3 IADD3 R50, P4, R50, UR4, RZ ;  /* 0x000000043232bc10 */ /* 0x000fc6000ff9e0ff */
[----:B-1----:R1:W-:Y:S01]  /*81d0*/  STG.E.128 desc[UR42][R48.64], R80 ;  /* 0x0000005030007986 */ /* 0x0023e2000c101d2a */
[----:B------:R-:W-:-:S05]  /*81e0*/  @!P3 IADD3.X R51, R149, UR5, RZ, P4, !PT ;  /* 0x000000059533bc10 */ /* 0x000fca000a7fe4ff */
[----:B--2---:R1:W-:Y:S04]  /*81f0*/  @!P3 STG.E.128 desc[UR42][R50.64], R84 ;  /* 0x000000543200b986 */ /* 0x0043e8000c101d2a */
.L_x_347:
[----:B------:R-:W-:Y:S05]  /*8200*/  BSYNC B1 ;  /* 0x0000000000017941 */ /* 0x000fea0003800000 */
.L_x_346:
[----:B------:R-:W-:Y:S01]  /*8210*/  ISETP.GE.OR P3, PT, R233, R118, P0 ;  /* 0x00000076e900720c */ /* 0x000fe20000766670 */
[----:B------:R-:W-:-:S12]  /*8220*/  BSSY B1, `(.L_x_350) ;  /* 0x0000106000017945 */ /* 0x000fd80003800000 */
[----:B------:R-:W-:Y:S05]  /*8230*/  @P3 BRA `(.L_x_351) ;  /* 0x0000001000103947 */ /* 0x000fea0003800000 */
[----:B-1----:R-:W3:Y:S01]  /*8240*/  LDL R50, [R1+0x28] ;  /* 0x0000280001327983 */ /* 0x002ee20000100800 */
[----:B------:R-:W-:Y:S01]  /*8250*/  SHF.R.S32.HI R49, RZ, 0x1f, R233 ;  /* 0x0000001fff317819 */ /* 0x000fe200000114e9 */
[-C--:B--2---:R-:W-:Y:S01]  /*8260*/  IMAD.WIDE.U32 R80, R233, R126.reuse, R124 ;  /* 0x0000007ee9507225 */ /* 0x084fe200078e007c */
[----:B------:R-:W-:Y:S01]  /*8270*/  ISETP.NE.AND P6, PT, R0, RZ, PT ;  /* 0x000000ff0000720c */ /* 0x000fe20003fc5270 */
[----:B------:R-:W-:Y:S02]  /*8280*/  BSSY B2, `(.L_x_352) ;  /* 0x00000f4000027945 */ /* 0x000fe40003800000 */
[----:B------:R-:W-:Y:S01]  /*8290*/  IMAD R48, R49, R126, RZ ;  /* 0x0000007e31307224 */ /* 0x000fe200078e02ff */
[----:B------:R-:W-:-:S03]  /*82a0*/  IADD3 R82, P3, P4, R100, R80, R38 ;  /* 0x0000005064527210 */ /* 0x000fc60007c7e026 */
[----:B------:R-:W-:Y:S01]  /*82b0*/  IMAD R83, R233, R127, R48 ;  /* 0x0000007fe9537224 */ /* 0x000fe200078e0230 */
[----:B------:R-:W-:-:S03]  /*82c0*/  SEL R48, R123, R142, !P6 ;  /* 0x0000008e7b307207 */ /* 0x000fc60007000000 */
[----:B------:R-:W-:Y:S01]  /*82d0*/  IMAD.IADD R83, R81, 0x1, R83 ;  /* 0x0000000151537824 */ /* 0x000fe200078e0253 */
[----:B------:R-:W-:-:S04]  /*82e0*/  SHF.R.S32.HI R49, RZ, 0x1f, R48 ;  /* 0x0000001fff317819 */ /* 0x000fc80000011430 */
[----:B------:R-:W-:Y:S02]  /*82f0*/  LEA.HI R49, R49, R48, RZ, 0x5 ;  /* 0x0000003031317211 */ /* 0x000fe400078f28ff */
[----:B------:R-:W-:Y:S02]  /*8300*/  IADD3.X R87, R36, R83, R105, P3, P4 ;  /* 0x0000005324577210 */ /* 0x000fe40001fe8469 */
[----:B------:R-:W-:-:S04]  /*8310*/  LEA.HI.SX32 R49, R49, R104, 0x1b ;  /* 0x0000006831317211 */ /* 0x000fc800078fdaff */
[----:B------:R-:W-:Y:S01]  /*8320*/  SHF.R.S32.HI R48, RZ, 0x1f, R49 ;  /* 0x0000001fff307819 */ /* 0x000fe20000011431 */
[----:B------:R-:W-:-:S03]  /*8330*/  IMAD.SHL.U32 R85, R49, 0x10, RZ ;  /* 0x0000001031557824 */ /* 0x000fc600078e00ff */
[----:B------:R-:W-:Y:S02]  /*8340*/  LEA.HI R49, R48, R49, RZ, 0x3 ;  /* 0x0000003130317211 */ /* 0x000fe400078f18ff */
[----:B------:R-:W-:Y:S02]  /*8350*/  LOP3.LUT R48, R28, 0x70, R85, 0xf8, !PT ;  /* 0x000000701c307812 */ /* 0x000fe400078ef855 */
[----:B------:R-:W-:Y:S02]  /*8360*/  SHF.L.U32 R49, R49, 0xb, RZ ;  /* 0x0000000b31317819 */ /* 0x000fe400000006ff */
[----:B------:R-:W-:Y:S02]  /*8370*/  LOP3.LUT R48, R48, R21, RZ, 0x3c, !PT ;  /* 0x0000001530307212 */ /* 0x000fe400078e3cff */
[----:B------:R-:W-:-:S04]  /*8380*/  LOP3.LUT R49, R49, 0xffffc000, RZ, 0xc0, !PT ;  /* 0xffffc00031317812 */ /* 0x000fc800078ec0ff */
[----:B---3--:R-:W-:Y:S01]  /*8390*/  IADD3 R49, R48, R49, R50 ;  /* 0x0000003130317210 */ /* 0x008fe20007ffe032 */
[----:B------:R-:W-:-:S04]  /*83a0*/  IMAD R48, R232, 0x8000, R117 ;  /* 0x00008000e8307824 */ /* 0x000fc800078e0275 */
[----:B------:R-:W-:Y:S02]  /*83b0*/  IMAD R50, R232, 0x8000, R49 ;  /* 0x00008000e8327824 */ /* 0x000fe400078e0231 */
[----:B------:R-:W-:-:S03]  /*83c0*/  IMAD.IADD R48, R19, 0x1, R48 ;  /* 0x0000000113307824 */ /* 0x000fc600078e0230 */
[----:B------:R-:W-:-:S03]  /*83d0*/  IADD3 R52, R19, R50, RZ ;  /* 0x0000003213347210 */ /* 0x000fc60007ffe0ff */
[----:B------:R-:W1:Y:S04]  /*83e0*/  LDS.128 R48, [R48+0x28400] ;  /* 0x0284000030307984 */ /* 0x000e680000000c00 */
[----:B------:R-:W2:Y:S01]  /*83f0*/  LDS.128 R52, [R52+0x28400] ;  /* 0x0284000034347984 */ /* 0x000ea20000000c00 */
[----:B------:R-:W-:Y:S05]  /*8400*/  @P2 BRA `(.L_x_353) ;  /* 0x0000000c006c2947 */ /* 0x000fea0003800000 */
[----:B------:R-:W-:Y:S01]  /*8410*/  SHF.R.U32.HI R156, RZ, 0x8, R57 ;  /* 0x00000008ff9c7819 */ /* 0x000fe20000011639 */
[----:B-1----:R-:W-:Y:S01]  /*8420*/  IMAD.MOV.U32 R60, RZ, RZ, R48 ;  /* 0x000000ffff3c7224 */ /* 0x002fe200078e0030 */
[----:B------:R-:W-:Y:S01]  /*8430*/  LOP3.LUT R58, R57, 0xff, RZ, 0xc0, !PT ;  /* 0x000000ff393a7812 */ /* 0x000fe200078ec0ff */
[----:B------:R-:W-:Y:S01]  /*8440*/  IMAD.MOV.U32 R56, RZ, RZ, R49 ;  /* 0x000000ffff387224 */ /* 0x000fe200078e0031 */
[----:B------:R-:W-:Y:S01]  /*8450*/  SHF.R.U32.HI R157, RZ, 0x18, R57 ;  /* 0x00000018ff9d7819 */ /* 0x000fe20000011639 */
[----:B------:R-:W-:Y:S01]  /*8460*/  IMAD.SHL.U32 R48, R156, 0x100, RZ ;  /* 0x000001009c307824 */ /* 0x000fe200078e00ff */
[--C-:B------:R-:W-:Y:S02]  /*8470*/  SHF.R.U32.HI R150, RZ, 0x8, R59.reuse ;  /* 0x00000008ff967819 */ /* 0x100fe4000001163b */
[----:B------:R-:W-:Y:S02]  /*8480*/  PRMT R49, R157, 0x654, R58 ;  /* 0x000006549d317816 */ /* 0x000fe4000000003a */
[----:B------:R-:W-:-:S02]  /*8490*/  SHF.R.U32.HI R155, RZ, 0x10, R59 ;  /* 0x00000010ff9b7819 */ /* 0x000fc4000001163b */
[----:B------:R-:W-:Y:S02]  /*84a0*/  LOP3.LUT R62, R59, 0xff, RZ, 0xc0, !PT ;  /* 0x000000ff3b3e7812 */ /* 0x000fe400078ec0ff */
[----:B------:R-:W-:Y:S02]  /*84b0*/  SHF.R.U32.HI R133, RZ, 0x8, R61 ;  /* 0x00000008ff857819 */ /* 0x000fe4000001163d */
[----:B------:R-:W-:Y:S02]  /*84c0*/  SHF.R.U32.HI R59, RZ, 0x18, R59 ;  /* 0x00000018ff3b7819 */ /* 0x000fe4000001163b */
[--C-:B------:R-:W-:Y:S02]  /*84d0*/  SHF.R.U32.HI R154, RZ, 0x10, R61.reuse ;  /* 0x00000010ff9a7819 */ /* 0x100fe4000001163d */
[----:B------:R-:W-:Y:S02]  /*84e0*/  LOP3.LUT R84, R61, 0xff, RZ, 0xc0, !PT ;  /* 0x000000ff3d547812 */ /* 0x000fe400078ec0ff */
[----:B------:R-:W-:-:S02]  /*84f0*/  SHF.R.U32.HI R61, RZ, 0x18, R61 ;  /* 0x00000018ff3d7819 */ /* 0x000fc4000001163d */
[--C-:B------:R-:W-:Y:S02]  /*8500*/  SHF.R.U32.HI R151, RZ, 0x10, R63.reuse ;  /* 0x00000010ff977819 */ /* 0x100fe4000001163f */
[--C-:B------:R-:W-:Y:S02]  /*8510*/  SHF.R.U32.HI R132, RZ, 0x8, R63.reuse ;  /* 0x00000008ff847819 */ /* 0x100fe4000001163f */
[----:B------:R-:W-:Y:S02]  /*8520*/  LOP3.LUT R86, R63, 0xff, RZ, 0xc0, !PT ;  /* 0x000000ff3f567812 */ /* 0x000fe400078ec0ff */
[----:B------:R-:W-:Y:S01]  /*8530*/  SHF.R.U32.HI R149, RZ, 0x18, R63 ;  /* 0x00000018ff957819 */ /* 0x000fe2000001163f */
[----:B--2---:R-:W-:Y:S01]  /*8540*/  IMAD.MOV.U32 R63, RZ, RZ, R52 ;  /* 0x000000ffff3f7224 */ /* 0x004fe200078e0034 */
[----:B------:R-:W-:Y:S01]  /*8550*/  LOP3.LUT R49, R49, 0xff00, R48, 0xf8, !PT ;  /* 0x0000ff0031317812 */ /* 0x000fe200078ef830 */
[----:B------:R-:W-:Y:S01]  /*8560*/  IMAD.SHL.U32 R48, R150, 0x100, RZ ;  /* 0x0000010096307824 */ /* 0x000fe200078e00ff */
[----:B------:R-:W-:Y:S01]  /*8570*/  SHF.R.U32.HI R158, RZ, 0x10, R57 ;  /* 0x00000010ff9e7819 */ /* 0x000fe20000011639 */
[----:B------:R-:W-:Y:S01]  /*8580*/  IMAD.SHL.U32 R52, R133, 0x100, RZ ;  /* 0x0000010085347824 */ /* 0x000fe200078e00ff */
[----:B------:R-:W-:-:S02]  /*8590*/  PRMT R59, R59, 0x654, R62 ;  /* 0x000006543b3b7816 */ /* 0x000fc4000000003e */
[----:B------:R-:W-:Y:S02]  /*85a0*/  PRMT R61, R61, 0x654, R84 ;  /* 0x000006543d3d7816 */ /* 0x000fe40000000054 */
[----:B------:R-:W-:Y:S01]  /*85b0*/  MOV R57, R50 ;  /* 0x0000003200397202 */ /* 0x000fe20000000f00 */
[----:B------:R-:W-:Y:S01]  /*85c0*/  IMAD.U32 R50, R158, 0x10000, RZ ;  /* 0x000100009e327824 */ /* 0x000fe200078e00ff */
[----:B------:R-:W-:Y:S01]  /*85d0*/  LOP3.LUT R59, R59, 0xff00, R48, 0xf8, !PT ;  /* 0x0000ff003b3b7812 */ /* 0x000fe200078ef830 */
[----:B------:R-:W-:Y:S01]  /*85e0*/  IMAD.U32 R48, R155, 0x10000, RZ ;  /* 0x000100009b307824 */ /* 0x000fe200078e00ff */
[----:B------:R-:W-:Y:S02]  /*85f0*/  SHF.L.U32 R58, R132, 0x8, RZ ;  /* 0x00000008843a7819 */ /* 0x000fe400000006ff */
[----:B------:R-:W-:Y:S01]  /*8600*/  LOP3.LUT R133, R61, 0xff00, R52, 0xf8, !PT ;  /* 0x0000ff003d857812 */ /* 0x000fe200078ef834 */
[----:B------:R-:W-:Y:S01]  /*8610*/  IMAD.U32 R52, R154, 0x10000, RZ ;  /* 0x000100009a347824 */ /* 0x000fe200078e00ff */
[----:B------:R-:W-:-:S02]  /*8620*/  PRMT R149, R149, 0x654, R86 ;  /* 0x0000065495957816 */ /* 0x000fc40000000056 */
[----:B------:R-:W-:Y:S02]  /*8630*/  F2FP.F16.E4M3.UNPACK_B R132, R145.H1 ;  /* 0x00000091ff84723e */ /* 0x000fe400030006ff */
[----:B------:R-:W-:Y:S02]  /*8640*/  F2FP.F16.E4M3.UNPACK_B R84, R63.H1 ;  /* 0x0000003fff54723e */ /* 0x000fe400030006ff */
[----:B------:R-:W-:Y:S02]  /*8650*/  F2FP.F16.E4M3.UNPACK_B R61, R60.H1 ;  /* 0x0000003cff3d723e */ /* 0x000fe400030006ff */
[----:B------:R-:W-:Y:S02]  /*8660*/  LOP3.LUT R150, R149, 0xff00, R58, 0xf8, !PT ;  /* 0x0000ff0095967812 */ /* 0x000fe400078ef83a */
[----:B------:R-:W-:Y:S01]  /*8670*/  LOP3.LUT R50, R49, 0xff0000, R50, 0xf8, !PT ;  /* 0x00ff000031327812 */ /* 0x000fe200078ef832 */
[----:B------:R-:W-:Y:S01]  /*8680*/  HADD2.F32 R49, -RZ, R132.H0_H0 ;  /* 0x20000084ff317230 */ /* 0x000fe20000004100 */
[----:B------:R-:W-:Y:S01]  /*8690*/  LOP3.LUT R48, R59, 0xff0000, R48, 0xf8, !PT ;  /* 0x00ff00003b307812 */ /* 0x000fe200078ef830 */
[----:B------:R-:W-:Y:S01]  /*86a0*/  HADD2.F32 R59, -RZ, R84.H0_H0 ;  /* 0x20000054ff3b7230 */ /* 0x000fe20000004100 */
[----:B------:R-:W-:Y:S01]  /*86b0*/  F2FP.F16.E4M3.UNPACK_B R62, R148.H1 ;  /* 0x00000094ff3e723e */ /* 0x000fe200030006ff */
[----:B------:R-:W-:Y:S01]  /*86c0*/  HADD2.F32 R58, -RZ, R61.H0_H0 ;  /* 0x2000003dff3a7230 */ /* 0x000fe20000004100 */
[----:B------:R-:W-:-:S02]  /*86d0*/  SHF.L.U32 R149, R151, 0x10, RZ ;  /* 0x0000001097957819 */ /* 0x000fc400000006ff */
[-C--:B------:R-:W-:Y:S01]  /*86e0*/  FMUL.FTZ R151, R59, R49.reuse ;  /* 0x000000313b977220 */ /* 0x080fe20000410000 */
[--C-:B------:R-:W-:Y:S02]  /*86f0*/  HADD2.F32 R86, -RZ, R62.reuse.H0_H0 ;  /* 0x2000003eff567230 */ /* 0x100fe40000004100 */
[----:B------:R-:W-:Y:S01]  /*8700*/  FMUL.FTZ R154, R58, R49 ;  /* 0x000000313a9a7220 */ /* 0x000fe20000410000 */
[----:B------:R-:W-:Y:S01]  /*8710*/  LOP3.LUT R52, R133, 0xff0000, R52, 0xf8, !PT ;  /* 0x00ff000085347812 */ /* 0x000fe200078ef834 */
[----:B------:R-:W-:Y:S01]  /*8720*/  HADD2.F32 R133, -RZ, R62.H1_H1 ;  /* 0x3000003eff857230 */ /* 0x000fe20000004100 */
[----:B------:R-:W-:Y:S01]  /*8730*/  LOP3.LUT R49, R150, 0xff0000, R149, 0xf8, !PT ;  /* 0x00ff000096317812 */ /* 0x000fe200078ef895 */
[-C--:B------:R-:W-:Y:S01]  /*8740*/  FFMA.FTZ R58, R58, R86.reuse, -R151 ;  /* 0x000000563a3a7223 */ /* 0x080fe20000010897 */
[----:B------:R-:W-:Y:S01]  /*8750*/  FFMA.FTZ R59, R59, R86, R154 ;  /* 0x000000563b3b7223 */ /* 0x000fe2000001009a */
[----:B------:R-:W-:Y:S01]  /*8760*/  HADD2.F32 R149, -RZ, R132.H1_H1 ;  /* 0x30000084ff957230 */ /* 0x000fe20000004100 */
[----:B------:R-:W-:Y:S01]  /*8770*/  F2FP.F16.E4M3.UNPACK_B R145, R145 ;  /* 0x00000091ff91723e */ /* 0x000fe200020006ff */
[----:B------:R-:W-:Y:S01]  /*8780*/  HADD2.F32 R86, -RZ, R84.H1_H1 ;  /* 0x30000054ff567230 */ /* 0x000fe20000004100 */
[----:B------:R-:W-:Y:S01]  /*8790*/  F2FP.F16.E4M3.UNPACK_B R60, R60 ;  /* 0x0000003cff3c723e */ /* 0x000fe200020006ff */
[----:B------:R-:W-:Y:S01]  /*87a0*/  HADD2.F32 R62, -RZ, R61.H1_H1 ;  /* 0x3000003dff3e7230 */ /* 0x000fe20000004100 */
[----:B------:R-:W-:Y:S01]  /*87b0*/  F2FP.F16.E4M3.UNPACK_B R63, R63 ;  /* 0x0000003fff3f723e */ /* 0x000fe200020006ff */
[----:B------:R-:W-:Y:S01]  /*87c0*/  HADD2.F32 R132, -RZ, R145.H0_H0 ;  /* 0x20000091ff847230 */ /* 0x000fe20000004100 */
[----:B------:R-:W-:Y:S01]  /*87d0*/  F2FP.F16.E4M3.UNPACK_B R148, R148 ;  /* 0x00000094ff94723e */ /* 0x000fe200020006ff */
[-C--:B------:R-:W-:Y:S01]  /*87e0*/  FMUL.FTZ R151, R86, R149.reuse ;  /* 0x0000009556977220 */ /* 0x080fe20000410000 */
[----:B------:R-:W-:Y:S01]  /*87f0*/  FMUL.FTZ R149, R62, R149 ;  /* 0x000000953e957220 */ /* 0x000fe20000410000 */
[----:B------:R-:W-:-:S02]  /*8800*/  HADD2.F32 R61, -RZ, R60.H0_H0 ;  /* 0x2000003cff3d7230 */ /* 0x000fc40000004100 */
[----:B------:R-:W-:Y:S02]  /*8810*/  HADD2.F32 R84, -RZ, R63.H0_H0 ;  /* 0x2000003fff547230 */ /* 0x000fe40000004100 */
[-C--:B------:R-:W-:Y:S01]  /*8820*/  FFMA.FTZ R151, R62, R133.reuse, -R151 ;  /* 0x000000853e977223 */ /* 0x080fe20000010897 */
[----:B------:R-:W-:Y:S01]  /*8830*/  FFMA.FTZ R158, R86, R133, R149 ;  /* 0x00000085569e7223 */ /* 0x000fe20000010095 */
[----:B------:R-:W-:Y:S02]  /*8840*/  HADD2.F32 R62, -RZ, R148.H0_H0 ;  /* 0x20000094ff3e7230 */ /* 0x000fe40000004100 */
[-C--:B------:R-:W-:Y:S01]  /*8850*/  FMUL.FTZ R133, R61, R132.reuse ;  /* 0x000000843d857220 */ /* 0x080fe20000410000 */
[----:B------:R-:W-:Y:S02]  /*8860*/  HADD2.F32 R145, -RZ, R145.H1_H1 ;  /* 0x30000091ff917230 */ /* 0x000fe40000004100 */
[----:B------:R-:W-:Y:S01]  /*8870*/  FMUL.FTZ R86, R84, R132 ;  /* 0x0000008454567220 */ /* 0x000fe20000410000 */
[----:B------:R-:W-:-:S02]  /*8880*/  HADD2.F32 R63, -RZ, R63.H1_H1 ;  /* 0x3000003fff3f7230 */ /* 0x000fc40000004100 */
[-C--:B------:R-:W-:Y:S01]  /*8890*/  FFMA.FTZ R150, R84, R62.reuse, R133 ;  /* 0x0000003e54967223 */ /* 0x080fe20000010085 */
[----:B------:R-:W-:Y:S02]  /*88a0*/  HADD2.F32 R60, -RZ, R60.H1_H1 ;  /* 0x3000003cff3c7230 */ /* 0x000fe40000004100 */
[----:B------:R-:W-:Y:S01]  /*88b0*/  FFMA.FTZ R149, R61, R62, -R86 ;  /* 0x0000003e3d957223 */ /* 0x000fe20000010856 */
[----:B------:R-:W-:Y:S02]  /*88c0*/  HADD2.F32 R148, -RZ, R148.H1_H1 ;  /* 0x30000094ff947230 */ /* 0x000fe40000004100 */
[-C--:B------:R-:W-:Y:S01]  /*88d0*/  FMUL.FTZ R133, R63, R145.reuse ;  /* 0x000000913f857220 */ /* 0x080fe20000410000 */
[----:B------:R-:W-:Y:S01]  /*88e0*/  F2FP.F16.E4M3.UNPACK_B R61, R146.H1 ;  /* 0x00000092ff3d723e */ /* 0x000fe200030006ff */
[C---:B------:R-:W-:Y:S01]  /*88f0*/  FMUL.FTZ R156, R60.reuse, R145 ;  /* 0x000000913c9c7220 */ /* 0x040fe20000410000 */
[----:B------:R-:W-:Y:S01]  /*8900*/  F2FP.F16.E4M3.UNPACK_B R62, R54.H1 ;  /* 0x00000036ff3e723e */ /* 0x000fe200030006ff */
[----:B------:R-:W-:Y:S01]  /*8910*/  FFMA.FTZ R154, R60, R148, -R133 ;  /* 0x000000943c9a7223 */ /* 0x000fe20000010885 */
[----:B------:R-:W-:Y:S01]  /*8920*/  F2FP.F16.E4M3.UNPACK_B R86, R147.H1 ;  /* 0x00000093ff56723e */ /* 0x000fe200030006ff */
[----:B------:R-:W-:Y:S01]  /*8930*/  HADD2.F32 R132, -RZ, R61.H0_H0 ;  /* 0x2000003dff847230 */ /* 0x000fe20000004100 */
[----:B------:R-:W-:Y:S01]  /*8940*/  F2FP.F16.E4M3.UNPACK_B R60, R57.H1 ;  /* 0x00000039ff3c723e */ /* 0x000fe200030006ff */
[----:B------:R-:W-:-:S02]  /*8950*/  HADD2.F32 R84, -RZ, R62.H0_H0 ;  /* 0x2000003eff547230 */ /* 0x000fc40000004100 */
[----:B------:R-:W-:Y:S01]  /*8960*/  FFMA.FTZ R145, R63, R148, R156 ;  /* 0x000000943f917223 */ /* 0x000fe2000001009c */
[----:B------:R-:W-:Y:S01]  /*8970*/  HADD2.F32 R133, -RZ, R61.H1_H1 ;  /* 0x3000003dff857230 */ /* 0x000fe20000004100 */
[----:B------:R-:W-:Y:S01]  /*8980*/  F2FP.F16.E4M3.UNPACK_B R146, R146 ;  /* 0x00000092ff92723e */ /* 0x000fe200020006ff */
[----:B------:R-:W-:Y:S02]  /*8990*/  HADD2.F32 R61, -RZ, R60.H0_H0 ;  /* 0x2000003cff3d7230 */ /* 0x000fe40000004100 */
[-C--:B------:R-:W-:Y:S01]  /*89a0*/  FMUL.FTZ R148, R84, R132.reuse ;  /* 0x0000008454947220 */ /* 0x080fe20000410000 */
[----:B------:R-:W-:Y:S01]  /*89b0*/  HADD2.F32 R63, -RZ, R86.H0_H0 ;  /* 0x20000056ff3f7230 */ /* 0x000fe20000004100 */
[----:B------:R-:W-:Y:S01]  /*89c0*/  F2FP.F16.E4M3.UNPACK_B R57, R57 ;  /* 0x00000039ff39723e */ /* 0x000fe200020006ff */
[----:B------:R-:W-:Y:S02]  /*89d0*/  HADD2.F32 R62, -RZ, R62.H1_H1 ;  /* 0x3000003eff3e7230 */ /* 0x000fe40000004100 */
[----:B------:R-:W-:Y:S01]  /*89e0*/  FMUL.FTZ R155, R61, R132 ;  /* 0x000000843d9b7220 */ /* 0x000fe20000410000 */
[----:B------:R-:W-:-:S02]  /*89f0*/  HADD2.F32 R60, -RZ, R60.H1_H1 ;  /* 0x3000003cff3c7230 */ /* 0x000fc40000004100 */
[----:B------:R-:W-:Y:S01]  /*8a00*/  FFMA.FTZ R148, R61, R63, -R148 ;  /* 0x0000003f3d947223 */ /* 0x000fe20000010894 */
[----:B------:R-:W-:Y:S02]  /*8a10*/  HADD2.F32 R61, -RZ, R86.H1_H1 ;  /* 0x30000056ff3d7230 */ /* 0x000fe40000004100 */
[----:B------:R-:W-:Y:S01]  /*8a20*/  FMUL.FTZ R157, R62, R133 ;  /* 0x000000853e9d7220 */ /* 0x000fe20000410000 */
[----:B------:R-:W-:Y:S01]  /*8a30*/  FFMA.FTZ R155, R84, R63, R155 ;  /* 0x0000003f549b7223 */ /* 0x000fe2000001009b */
[C---:B------:R-:W-:Y:S01]  /*8a40*/  FMUL.FTZ R133, R60.reuse, R133 ;  /* 0x000000853c857220 */ /* 0x040fe20000410000 */
[----:B------:R-:W-:Y:S01]  /*8a50*/  F2FP.F16.E4M3.UNPACK_B R147, R147 ;  /* 0x00000093ff93723e */ /* 0x000fe200020006ff */
[-C--:B------:R-:W-:Y:S01]  /*8a60*/  FFMA.FTZ R157, R60, R61.reuse, -R157 ;  /* 0x0000003d3c9d7223 */ /* 0x080fe2000001089d */
[----:B------:R-:W-:Y:S01]  /*8a70*/  F2FP.F16.E4M3.UNPACK_B R60, R54 ;  /* 0x00000036ff3c723e */ /* 0x000fe200020006ff */
[----:B------:R-:W-:Y:S01]  /*8a80*/  FFMA.FTZ R132, R62, R61, R133 ;  /* 0x0000003d3e847223 */ /* 0x000fe20000010085 */
[----:B------:R-:W-:Y:S01]  /*8a90*/  HADD2.F32 R63, -RZ, R146.H0_H0 ;  /* 0x20000092ff3f7230 */ /* 0x000fe20000004100 */
[----:B------:R-:W-:Y:S01]  /*8aa0*/  F2FP.SATFINITE.E4M3.F32.PACK_AB_MERGE_C R58, R151, R58, RZ ;  /* 0x0000003a973a723e */ /* 0x000fe200048070ff */
[----:B------:R-:W-:Y:S01]  /*8ab0*/  HADD2.F32 R54, -RZ, R57.H0_H0 ;  /* 0x20000039ff367230 */ /* 0x000fe20000004100 */
[----:B------:R-:W-:Y:S01]  /*8ac0*/  F2FP.SATFINITE.E4M3.F32.PACK_AB_MERGE_C R158, R158, R59, RZ ;  /* 0x0000003b9e9e723e */ /* 0x000fe200048070ff */
[----:B------:R-:W-:Y:S01]  /*8ad0*/  HADD2.F32 R61, -RZ, R60.H0_H0 ;  /* 0x2000003cff3d7230 */ /* 0x000fe20000004100 */
[----:B------:R-:W-:Y:S01]  /*8ae0*/  F2FP.SATFINITE.E4M3.F32.PACK_AB_MERGE_C R148, R157, R148, RZ ;  /* 0x000000949d94723e */ /* 0x000fe200048070ff */
[----:B------:R-:W-:-:S02]  /*8af0*/  HADD2.F32 R146, -RZ, R146.H1_H1 ;  /* 0x30000092ff927230 */ /* 0x000fc40000004100 */
[-C--:B------:R-:W-:Y:S01]  /*8b00*/  FMUL.FTZ R84, R54, R63.reuse ;  /* 0x0000003f36547220 */ /* 0x080fe20000410000 */
[----:B------:R-:W-:Y:S02]  /*8b10*/  HADD2.F32 R60, -RZ, R60.H1_H1 ;  /* 0x3000003cff3c7230 */ /* 0x000fe40000004100 */
[----:B------:R-:W-:Y:S01]  /*8b20*/  FMUL.FTZ R133, R61, R63 ;  /* 0x0000003f3d857220 */ /* 0x000fe20000410000 */
[----:B------:R-:W-:Y:S01]  /*8b30*/  HADD2.F32 R57, -RZ, R57.H1_H1 ;  /* 0x30000039ff397230 */ /* 0x000fe20000004100 */
[----:B------:R-:W-:Y:S01]  /*8b40*/  F2FP.SATFINITE.E4M3.F32.PACK_AB_MERGE_C R59, R154, R149, R58 ;  /* 0x000000959a3b723e */ /* 0x000fe2000480703a */
[--C-:B------:R-:W-:Y:S02]  /*8b50*/  HADD2.F32 R62, -RZ, R147.reuse.H0_H0 ;  /* 0x20000093ff3e7230 */ /* 0x100fe40000004100 */
[-C--:B------:R-:W-:Y:S01]  /*8b60*/  FMUL.FTZ R86, R60, R146.reuse ;  /* 0x000000923c567220 */ /* 0x080fe20000410000 */
[----:B------:R-:W-:Y:S02]  /*8b70*/  HADD2.F32 R147, -RZ, R147.H1_H1 ;  /* 0x30000093ff937230 */ /* 0x000fe40000004100 */
[----:B------:R-:W-:Y:S01]  /*8b80*/  FMUL.FTZ R63, R57, R146 ;  /* 0x00000092393f7220 */ /* 0x000fe20000410000 */
[----:B------:R-:W-:Y:S01]  /*8b90*/  F2FP.SATFINITE.E4M3.F32.PACK_AB_MERGE_C R132, R132, R155, RZ ;  /* 0x0000009b8484723e */ /* 0x000fe200048070ff */
[-C--:B------:R-:W-:Y:S01]  /*8ba0*/  FFMA.FTZ R54, R54, R62.reuse, -R133 ;  /* 0x0000003e36367223 */ /* 0x080fe20000010885 */
[----:B------:R-:W-:Y:S01]  /*8bb0*/  FFMA.FTZ R84, R61, R62, R84 ;  /* 0x0000003e3d547223 */ /* 0x000fe20000010054 */
[----:B------:R-:W-:Y:S01]  /*8bc0*/  F2FP.F16.E4M3.UNPACK_B R133, R52 ;  /* 0x00000034ff85723e */ /* 0x000fe200020006ff */
[-C--:B------:R-:W-:Y:S01]  /*8bd0*/  FFMA.FTZ R57, R57, R147.reuse, -R86 ;  /* 0x0000009339397223 */ /* 0x080fe20000010856 */
[----:B------:R-:W-:Y:S01]  /*8be0*/  F2FP.F16.E4M3.UNPACK_B R61, R56 ;  /* 0x00000038ff3d723e */ /* 0x000fe200020006ff */
[----:B------:R-:W-:Y:S01]  /*8bf0*/  FFMA.FTZ R147, R60, R147, R63 ;  /* 0x000000933c937223 */ /* 0x000fe2000001003f */
[----:B------:R-:W-:-:S02]  /*8c00*/  F2FP.F16.E4M3.UNPACK_B R62, R53 ;  /* 0x00000035ff3e723e */ /* 0x000fc400020006ff */
[----:B------:R-:W-:Y:S01]  /*8c10*/  F2FP.SATFINITE.E4M3.F32.PACK_AB_MERGE_C R58, R145, R150, R158 ;  /* 0x00000096913a723e */ /* 0x000fe2000480709e */
[----:B------:R-:W-:Y:S01]  /*8c20*/  HADD2.F32 R145, -RZ, R133.H0_H0 ;  /* 0x20000085ff917230 */ /* 0x000fe20000004100 */
[----:B------:R-:W-:Y:S01]  /*8c30*/  F2FP.F16.E4M3.UNPACK_B R86, R50 ;  /* 0x00000032ff56723e */ /* 0x000fe200020006ff */
[----:B------:R-:W-:Y:S01]  /*8c40*/  HADD2.F32 R60, -RZ, R61.H0_H0 ;  /* 0x2000003dff3c7230 */ /* 0x000fe20000004100 */
[----:B------:R-:W-:Y:S01]  /*8c50*/  F2FP.SATFINITE.E4M3.F32.PACK_AB_MERGE_C R57, R57, R54, R148 ;  /* 0x000000363939723e */ /* 0x000fe20004807094 */
[----:B------:R-:W-:Y:S01]  /*8c60*/  HADD2.F32 R63, -RZ, R62.H0_H0 ;  /* 0x2000003eff3f7230 */ /* 0x000fe20000004100 */
[----:B------:R-:W-:Y:S01]  /*8c70*/  F2FP.SATFINITE.E4M3.F32.PACK_AB_MERGE_C R54, R147, R84, R132 ;  /* 0x000000549336723e */ /* 0x000fe20004807084 */
[----:B------:R-:W-:Y:S02]  /*8c80*/  HADD2.F32 R132, -RZ, R86.H0_H0 ;  /* 0x20000056ff847230 */ /* 0x000fe40000004100 */
[----:B------:R-:W-:Y:S01]  /*8c90*/  FMUL.FTZ R146, R60, R145 ;  /* 0x000000913c927220 */ /* 0x000fe20000410000 */
[----:B------:R-:W-:-:S02]  /*8ca0*/  HADD2.F32 R84, -RZ, R62.H1_H1 ;  /* 0x3000003eff547230 */ /* 0x000fc40000004100 */
[C---:B------:R-:W-:Y:S01]  /*8cb0*/  FMUL.FTZ R147, R63.reuse, R145 ;  /* 0x000000913f937220 */ /* 0x040fe20000410000 */
[----:B------:R-:W-:Y:S01]  /*8cc0*/  HADD2.F32 R133, -RZ, R133.H1_H1 ;  /* 0x30000085ff857230 */ /* 0x000fe20000004100 */
[----:B------:R-:W-:Y:S01]  /*8cd0*/  F2FP.F16.E4M3.UNPACK_B R53, R53.H1 ;  /* 0x00000035ff35723e */ /* 0x000fe200030006ff */
[----:B------:R-:W-:Y:S02]  /*8ce0*/  HADD2.F32 R62, -RZ, R61.H1_H1 ;  /* 0x3000003dff3e7230 */ /* 0x000fe40000004100 */
[----:B------:R-:W-:Y:S01]  /*8cf0*/  FFMA.FTZ R61, R63, R132, R146 ;  /* 0x000000843f3d7223 */ /* 0x000fe20000010092 */
[----:B------:R-:W-:Y:S02]  /*8d00*/  HADD2.F32 R63, -RZ, R86.H1_H1 ;  /* 0x30000056ff3f7230 */ /* 0x000fe40000004100 */
[-C--:B------:R-:W-:Y:S01]  /*8d10*/  FMUL.FTZ R145, R84, R133.reuse ;  /* 0x0000008554917220 */ /* 0x080fe20000410000 */
[----:B------:R-:W-:Y:S01]  /*8d20*/  F2FP.F16.E4M3.UNPACK_B R86, R52.H1 ;  /* 0x00000034ff56723e */ /* 0x000fe200030006ff */
[----:B------:R-:W-:Y:S01]  /*8d30*/  FMUL.FTZ R133, R62, R133 ;  /* 0x000000853e857220 */ /* 0x000fe20000410000 */
[----:B------:R-:W-:Y:S01]  /*8d40*/  F2FP.F16.E4M3.UNPACK_B R56, R56.H1 ;  /* 0x00000038ff38723e */ /* 0x000fe200030006ff */
[----:B------:R-:W-:Y:S01]  /*8d50*/  FFMA.FTZ R60, R60, R132, -R147 ;  /* 0x000000843c3c7223 */ /* 0x000fe20000010893 */
[-C--:B------:R-:W-:Y:S01]  /*8d60*/  FFMA.FTZ R147, R62, R63.reuse, -R145 ;  /* 0x0000003f3e937223 */ /* 0x080fe20000010891 */
[----:B------:R-:W-:Y:S01]  /*8d70*/  FFMA.FTZ R148, R84, R63, R133 ;  /* 0x0000003f54947223 */ /* 0x000fe20000010085 */
[--C-:B------:R-:W-:Y:S01]  /*8d80*/  HADD2.F32 R62, -RZ, R53.reuse.H0_H0 ;  /* 0x20000035ff3e7230 */ /* 0x100fe20000004100 */
[----:B------:R-:W-:Y:S01]  /*8d90*/  F2FP.F16.E4M3.UNPACK_B R50, R50.H1 ;  /* 0x00000032ff32723e */ /* 0x000fe200030006ff */
[----:B------:R-:W-:Y:S01]  /*8da0*/  HADD2.F32 R133, -RZ, R86.H0_H0 ;  /* 0x20000056ff857230 */ /* 0x000fe20000004100 */
[----:B------:R-:W-:Y:S01]  /*8db0*/  F2FP.F16.E4M3.UNPACK_B R132, R49.H1 ;  /* 0x00000031ff84723e */ /* 0x000fe200030006ff */
[----:B------:R-:W-:-:S02]  /*8dc0*/  HADD2.F32 R53, -RZ, R53.H1_H1 ;  /* 0x30000035ff357230 */ /* 0x000fc40000004100 */
[----:B------:R-:W-:Y:S02]  /*8dd0*/  HADD2.F32 R86, -RZ, R86.H1_H1 ;  /* 0x30000056ff567230 */ /* 0x000fe40000004100 */
[-C--:B------:R-:W-:Y:S01]  /*8de0*/  FMUL.FTZ R145, R62, R133.reuse ;  /* 0x000000853e917220 */ /* 0x080fe20000410000 */
[--C-:B------:R-:W-:Y:S02]  /*8df0*/  HADD2.F32 R52, -RZ, R56.reuse.H0_H0 ;  /* 0x20000038ff347230 */ /* 0x100fe40000004100 */
[----:B------:R-:W-:Y:S02]  /*8e00*/  HADD2.F32 R56, -RZ, R56.H1_H1 ;  /* 0x30000038ff387230 */ /* 0x000fe40000004100 */
[----:B------:R-:W-:Y:S01]  /*8e10*/  FMUL.FTZ R151, R53, R86 ;  /* 0x0000005635977220 */ /* 0x000fe20000410000 */
[--C-:B------:R-:W-:Y:S02]  /*8e20*/  HADD2.F32 R84, -RZ, R50.reuse.H1_H1 ;  /* 0x30000032ff547230 */ /* 0x100fe40000004100 */
[----:B------:R-:W-:Y:S01]  /*8e30*/  FMUL.FTZ R133, R52, R133 ;  /* 0x0000008534857220 */ /* 0x000fe20000410000 */
[----:B------:R-:W-:-:S02]  /*8e40*/  HADD2.F32 R63, -RZ, R50.H0_H0 ;  /* 0x20000032ff3f7230 */ /* 0x000fc40000004100 */
[C---:B------:R-:W-:Y:S01]  /*8e50*/  FMUL.FTZ R86, R56.reuse, R86 ;  /* 0x0000005638567220 */ /* 0x040fe20000410000 */
[----:B------:R-:W-:Y:S01]  /*8e60*/  F2FP.F16.E4M3.UNPACK_B R50, R51 ;  /* 0x00000033ff32723e */ /* 0x000fe200020006ff */
[-C--:B------:R-:W-:Y:S01]  /*8e70*/  FFMA.FTZ R154, R56, R84.reuse, -R151 ;  /* 0x00000054389a7223 */ /* 0x080fe20000010897 */
[----:B------:R-:W-:Y:S01]  /*8e80*/  F2FP.F16.E4M3.UNPACK_B R56, R55 ;  /* 0x00000037ff38723e */ /* 0x000fe200020006ff */
[----:B------:R-:W-:Y:S01]  /*8e90*/  FFMA.FTZ R151, R53, R84, R86 ;  /* 0x0000005435977223 */ /* 0x000fe20000010056 */
[----:B------:R-:W-:Y:S01]  /*8ea0*/  F2FP.F16.E4M3.UNPACK_B R51, R51.H1 ;  /* 0x00000033ff33723e */ /* 0x000fe200030006ff */
[----:B------:R-:W-:Y:S01]  /*8eb0*/  FFMA.FTZ R149, R52, R63, -R145 ;  /* 0x0000003f34957223 */ /* 0x000fe20000010891 */
[----:B------:R-:W-:Y:S01]  /*8ec0*/  F2FP.F16.E4M3.UNPACK_B R55, R55.H1 ;  /* 0x00000037ff37723e */ /* 0x000fe200030006ff */
[----:B------:R-:W-:Y:S01]  /*8ed0*/  FFMA.FTZ R150, R62, R63, R133 ;  /* 0x0000003f3e967223 */ /* 0x000fe20000010085 */
[----:B------:R-:W-:Y:S01]  /*8ee0*/  F2FP.F16.E4M3.UNPACK_B R86, R49 ;  /* 0x00000031ff56723e */ /* 0x000fe200020006ff */
[----:B------:R-:W-:Y:S01]  /*8ef0*/  HADD2.F32 R53, -RZ, R51.H0_H0 ;  /* 0x20000033ff357230 */ /* 0x000fe20000004100 */
[-C--:B------:R-:W-:Y:S01]  /*8f00*/  F2FP.F16.E4M3.UNPACK_B R49, R48.reuse ;  /* 0x00000030ff31723e */ /* 0x080fe200020006ff */
[----:B------:R-:W-:Y:S01]  /*8f10*/  HADD2.F32 R146, -RZ, R132.H0_H0 ;  /* 0x20000084ff927230 */ /* 0x000fe20000004100 */
[----:B------:R-:W-:Y:S01]  /*8f20*/  F2FP.F16.E4M3.UNPACK_B R63, R48.H1 ;  /* 0x00000030ff3f723e */ /* 0x000fe200030006ff */
[----:B------:R-:W-:Y:S01]  /*8f30*/  HADD2.F32 R48, -RZ, R55.H0_H0 ;  /* 0x20000037ff307230 */ /* 0x000fe20000004100 */
[----:B------:R-:W-:Y:S01]  /*8f40*/  F2FP.SATFINITE.E4M3.F32.PACK_AB_MERGE_C R149, R154, R149, RZ ;  /* 0x000000959a95723e */ /* 0x000fe200048070ff */
[----:B------:R-:W-:-:S02]  /*8f50*/  HADD2.F32 R62, -RZ, R56.H0_H0 ;  /* 0x20000038ff3e7230 */ /* 0x000fc40000004100 */
[-C--:B------:R-:W-:Y:S01]  /*8f60*/  FMUL.FTZ R157, R53, R146.reuse ;  /* 0x00000092359d7220 */ /* 0x080fe20000410000 */
[----:B------:R-:W-:Y:S02]  /*8f70*/  HADD2.F32 R145, -RZ, R86.H0_H0 ;  /* 0x20000056ff917230 */ /* 0x000fe40000004100 */
[----:B------:R-:W-:Y:S01]  /*8f80*/  FMUL.FTZ R156, R48, R146 ;  /* 0x00000092309c7220 */ /* 0x000fe20000410000 */
[----:B------:R-:W-:Y:S01]  /*8f90*/  HADD2.F32 R84, -RZ, R63.H0_H0 ;  /* 0x2000003fff547230 */ /* 0x000fe20000004100 */
[----:B------:R-:W-:Y:S01]  /*8fa0*/  F2FP.SATFINITE.E4M3.F32.PACK_AB_MERGE_C R150, R151, R150, RZ ;  /* 0x000000969796723e */ /* 0x000fe200048070ff */
[----:B------:R-:W-:Y:S02]  /*8fb0*/  HADD2.F32 R52, -RZ, R50.H0_H0 ;  /* 0x20000032ff347230 */ /* 0x000fe40000004100 */
[----:B------:R-:W-:Y:S01]  /*8fc0*/  FMUL.FTZ R155, R62, R145 ;  /* 0x000000913e9b7220 */ /* 0x000fe20000410000 */
[----:B------:R-:W-:Y:S02]  /*8fd0*/  HADD2.F32 R133, -RZ, R49.H0_H0 ;  /* 0x20000031ff857230 */ /* 0x000fe40000004100 */
[----:B------:R-:W-:Y:S01]  /*8fe0*/  FFMA.FTZ R156, R53, R84, -R156 ;  /* 0x00000054359c7223 */ /* 0x000fe2000001089c */
[----:B------:R-:W-:-:S02]  /*8ff0*/  HADD2.F32 R55, -RZ, R55.H1_H1 ;  /* 0x30000037ff377230 */ /* 0x000fc40000004100 */
[----:B------:R-:W-:Y:S01]  /*9000*/  FFMA.FTZ R157, R48, R84, R157 ;  /* 0x00000054309d7223 */ /* 0x000fe2000001009d */
[----:B------:R-:W-:Y:S02]  /*9010*/  HADD2.F32 R132, -RZ, R132.H1_H1 ;  /* 0x30000084ff847230 */ /* 0x000fe40000004100 */
[C---:B------:R-:W-:Y:S01]  /*9020*/  FMUL.FTZ R145, R52.reuse, R145 ;  /* 0x0000009134917220 */ /* 0x040fe20000410000 */
[----:B------:R-:W-:Y:S02]  /*9030*/  HADD2.F32 R51, -RZ, R51.H1_H1 ;  /* 0x30000033ff337230 */ /* 0x000fe40000004100 */
[----:B------:R-:W-:Y:S01]  /*9040*/  FFMA.FTZ R155, R52, R133, -R155 ;  /* 0x00000085349b7223 */ /* 0x000fe2000001089b */
[----:B------:R-:W-:Y:S02]  /*9050*/  HADD2.F32 R56, -RZ, R56.H1_H1 ;  /* 0x30000038ff387230 */ /* 0x000fe40000004100 */
[----:B------:R-:W-:Y:S01]  /*9060*/  FMUL.FTZ R52, R55, R132 ;  /* 0x0000008437347220 */ /* 0x000fe20000410000 */
[----:B------:R-:W-:-:S02]  /*9070*/  HADD2.F32 R53, -RZ, R86.H1_H1 ;  /* 0x30000056ff357230 */ /* 0x000fc40000004100 */
[C---:B------:R-:W-:Y:S01]  /*9080*/  FMUL.FTZ R132, R51.reuse, R132 ;  /* 0x0000008433847220 */ /* 0x040fe20000410000 */
[----:B------:R-:W-:Y:S02]  /*9090*/  HADD2.F32 R48, -RZ, R63.H1_H1 ;  /* 0x3000003fff307230 */ /* 0x000fe40000004100 */
[----:B------:R-:W-:Y:S01]  /*90a0*/  FFMA.FTZ R145, R62, R133, R145 ;  /* 0x000000853e917223 */ /* 0x000fe20000010091 */
[----:B------:R-:W-:Y:S02]  /*90b0*/  HADD2.F32 R50, -RZ, R50.H1_H1 ;  /* 0x30000032ff327230 */ /* 0x000fe40000004100 */
[-C--:B------:R-:W-:Y:S01]  /*90c0*/  FMUL.FTZ R63, R56, R53.reuse ;  /* 0x00000035383f7220 */ /* 0x080fe20000410000 */
[----:B------:R-:W-:Y:S02]  /*90d0*/  HADD2.F32 R49, -RZ, R49.H1_H1 ;  /* 0x30000031ff317230 */ /* 0x000fe40000004100 */
[-C--:B------:R-:W-:Y:S01]  /*90e0*/  FFMA.FTZ R51, R51, R48.reuse, -R52 ;  /* 0x0000003033337223 */ /* 0x080fe20000010834 */
[----:B------:R-:W-:Y:S01]  /*90f0*/  FFMA.FTZ R132, R55, R48, R132 ;  /* 0x0000003037847223 */ /* 0x000fe20000010084 */
[----:B------:R-:W-:Y:S01]  /*9100*/  FMUL.FTZ R53, R50, R53 ;  /* 0x0000003532357220 */ /* 0x000fe20000410000 */
[----:B------:R-:W-:-:S02]  /*9110*/  IMAD.MOV.U32 R48, RZ, RZ, R59 ;  /* 0x000000ffff307224 */ /* 0x000fc400078e003b */
[-C--:B------:R-:W-:Y:S01]  /*9120*/  FFMA.FTZ R50, R50, R49.reuse, -R63 ;  /* 0x0000003132327223 */ /* 0x080fe2000001083f */
[----:B------:R-:W-:Y:S01]  /*9130*/  F2FP.SATFINITE.E4M3.F32.PACK_AB_MERGE_C R51, R51, R156, RZ ;  /* 0x0000009c3333723e */ /* 0x000fe200048070ff */
[----:B------:R-:W-:Y:S01]  /*9140*/  FFMA.FTZ R56, R56, R49, R53 ;  /* 0x0000003138387223 */ /* 0x000fe20000010035 */
[----:B------:R-:W-:Y:S01]  /*9150*/  F2FP.SATFINITE.E4M3.F32.PACK_AB_MERGE_C R132, R132, R157, RZ ;  /* 0x0000009d8484723e */ /* 0x000fe200048070ff */
[----:B------:R-:W-:Y:S01]  /*9160*/  IMAD.MOV.U32 R52, RZ, RZ, R58 ;  /* 0x000000ffff347224 */ /* 0x000fe200078e003a */
[----:B------:R-:W-:Y:S01]  /*9170*/  F2FP.SATFINITE.E4M3.F32.PACK_AB_MERGE_C R51, R50, R155, R51 ;  /* 0x0000009b3233723e */ /* 0x000fe20004807033 */
[----:B------:R-:W-:Y:S01]  /*9180*/  IMAD.MOV.U32 R50, RZ, RZ, R57 ;  /* 0x000000ffff327224 */ /* 0x000fe200078e0039 */
[----:B------:R-:W-:Y:S02]  /*9190*/  F2FP.SATFINITE.E4M3.F32.PACK_AB_MERGE_C R49, R147, R60, R149 ;  /* 0x0000003c9331723e */ /* 0x000fe40004807095 */
[----:B------:R-:W-:Y:S02]  /*91a0*/  F2FP.SATFINITE.E4M3.F32.PACK_AB_MERGE_C R53, R148, R61, R150 ;  /* 0x0000003d9435723e */ /* 0x000fe40004807096 */
[----:B------:R-:W-:-:S07]  /*91b0*/  F2FP.SATFINITE.E4M3.F32.PACK_AB_MERGE_C R55, R56, R145, R132 ;  /* 0x000000913837723e */ /* 0x000fce0004807084 */
.L_x_353:
[----:B------:R-:W-:Y:S05]  /*91c0*/  BSYNC B2 ;  /* 0x0000000000027941 */ /* 0x000fea0003800000 */
.L_x_352:
        /* <DEDUP_REMOVED lines=11> */
.L_x_351:
[----:B------:R-:W-:Y:S05]  /*9280*/  BSYNC B1 ;  /* 0x0000000000017941 */ /* 0x000fea0003800000 */
.L_x_350:
[----:B------:R-:W-:Y:S01]  /*9290*/  ISETP.GE.OR P3, PT, R234, R118, P0 ;  /* 0x00000076ea00720c */ /* 0x000fe20000766670 */
[----:B------:R-:W-:-:S12]  /*92a0*/  BSSY B1, `(.L_x_354) ;  /* 0x0000108000017945 */ /* 0x000fd80003800000 */
[----:B------:R-:W-:Y:S05]  /*92b0*/  @P3 BRA `(.L_x_355) ;  /* 0x0000001000183947 */ /* 0x000fea0003800000 */
[----:B-1-3--:R-:W3:Y:S04]  /*92c0*/  LDL R51, [R1+0x18] ;  /* 0x0000180001337983 */ /* 0x00aee80000100800 */
[----:B------:R-:W4:Y:S01]  /*92d0*/  LDL R50, [R1+0x24] ;  /* 0x0000240001327983 */ /* 0x000f220000100800 */
[----:B------:R-:W-:Y:S01]  /*92e0*/  SHF.R.S32.HI R49, RZ, 0x1f, R234 ;  /* 0x0000001fff317819 */ /* 0x000fe200000114ea */
[-C--:B--2---:R-:W-:Y:S01]  /*92f0*/  IMAD.WIDE.U32 R56, R234, R126.reuse, R124 ;  /* 0x0000007eea387225 */ /* 0x084fe200078e007c */
[----:B------:R-:W-:Y:S01]  /*9300*/  ISETP.NE.AND P6, PT, R0, RZ, PT ;  /* 0x000000ff0000720c */ /* 0x000fe20003fc5270 */
[----:B------:R-:W-:Y:S02]  /*9310*/  BSSY B2, `(.L_x_356) ;  /* 0x00000f5000027945 */ /* 0x000fe40003800000 */
[----:B------:R-:W-:Y:S01]  /*9320*/  IMAD R48, R49, R126, RZ ;  /* 0x0000007e31307224 */ /* 0x000fe200078e02ff */
[----:B------:R-:W-:-:S03]  /*9330*/  IADD3 R58, P3, P4, R100, R56, R38 ;  /* 0x00000038643a7210 */ /* 0x000fc60007c7e026 */
[----:B------:R-:W-:Y:S01]  /*9340*/  IMAD R59, R234, R127, R48 ;  /* 0x0000007fea3b7224 */ /* 0x000fe200078e0230 */
[----:B------:R-:W-:-:S04]  /*9350*/  SEL R48, R123, R142, !P6 ;  /* 0x0000008e7b307207 */ /* 0x000fc80007000000 */
[----:B------:R-:W-:Y:S02]  /*9360*/  SHF.R.S32.HI R49, RZ, 0x1f, R48 ;  /* 0x0000001fff317819 */ /* 0x000fe40000011430 */
[----:B------:R-:W-:Y:S02]  /*9370*/  IADD3 R59, R57, R59, RZ ;  /* 0x0000003b393b7210 */ /* 0x000fe40007ffe0ff */
[----:B------:R-:W-:Y:S02]  /*9380*/  LEA.HI R49, R49, R48, RZ, 0x5 ;  /* 0x0000003031317211 */ /* 0x000fe400078f28ff */
[----:B------:R-:W-:Y:S02]  /*9390*/  IADD3.X R80, R36, R59, R105, P3, P4 ;  /* 0x0000003b24507210 */ /* 0x000fe40001fe8469 */
[----:B------:R-:W-:-:S04]  /*93a0*/  LEA.HI.SX32 R49, R49, R104, 0x1b ;  /* 0x0000006831317211 */ /* 0x000fc800078fdaff */
[----:B------:R-:W-:Y:S01]  /*93b0*/  SHF.R.S32.HI R48, RZ, 0x1f, R49 ;  /* 0x0000001fff307819 */ /* 0x000fe20000011431 */
[----:B------:R-:W-:-:S03]  /*93c0*/  IMAD.SHL.U32 R61, R49, 0x10, RZ ;  /* 0x00000010313d7824 */ /* 0x000fc600078e00ff */
[----:B------:R-:W-:-:S05]  /*93d0*/  LEA.HI R49, R48, R49, RZ, 0x3 ;  /* 0x0000003130317211 */ /* 0x000fca00078f18ff */
[----:B------:R-:W-:-:S05]  /*93e0*/  IMAD.SHL.U32 R49, R49, 0x800, RZ ;  /* 0x0000080031317824 */ /* 0x000fca00078e00ff */
[----:B------:R-:W-:Y:S02]  /*93f0*/  LOP3.LUT R49, R49, 0xffffc000, RZ, 0xc0, !PT ;  /* 0xffffc00031317812 */ /* 0x000fe400078ec0ff */
[----:B---3--:R-:W-:-:S04]  /*9400*/  LOP3.LUT R48, R51, 0x70, R61, 0xf8, !PT ;  /* 0x0000007033307812 */ /* 0x008fc800078ef83d */
[----:B------:R-:W-:-:S04]  /*9410*/  LOP3.LUT R48, R48, R27, RZ, 0x3c, !PT ;  /* 0x0000001b30307212 */ /* 0x000fc800078e3cff */
[----:B----4-:R-:W-:Y:S01]  /*9420*/  IADD3 R49, R48, R49, R50 ;  /* 0x0000003130317210 */ /* 0x010fe20007ffe032 */
[----:B------:R-:W-:-:S03]  /*9430*/  IMAD R48, R232, 0x8000, R116 ;  /* 0x00008000e8307824 */ /* 0x000fc600078e0274 */
[----:B------:R-:W-:Y:S01]  /*9440*/  LEA R50, R232, R49, 0xf ;  /* 0x00000031e8327211 */ /* 0x000fe200078e78ff */
[----:B------:R-:W-:-:S04]  /*9450*/  IMAD.IADD R48, R19, 0x1, R48 ;  /* 0x0000000113307824 */ /* 0x000fc800078e0230 */
[----:B------:R-:W-:Y:S02]  /*9460*/  IMAD.IADD R52, R19, 0x1, R50 ;  /* 0x0000000113347824 */ /* 0x000fe400078e0232 */
[----:B------:R-:W1:Y:S04]  /*9470*/  LDS.128 R48, [R48+0x28400] ;  /* 0x0284000030307984 */ /* 0x000e680000000c00 */
[----:B------:R-:W2:Y:S01]  /*9480*/  LDS.128 R52, [R52+0x28400] ;  /* 0x0284000034347984 */ /* 0x000ea20000000c00 */
[----:B------:R-:W-:Y:S05]  /*9490*/  @P2 BRA `(.L_x_357) ;  /* 0x0000000c00702947 */ /* 0x000fea0003800000 */
[--C-:B------:R-:W-:Y:S01]  /*94a0*/  SHF.R.U32.HI R145, RZ, 0x8, R65.reuse ;  /* 0x00000008ff917819 */ /* 0x100fe20000011641 */
[----:B-1----:R-:W-:Y:S01]  /*94b0*/  IMAD.MOV.U32 R60, RZ, RZ, R50 ;  /* 0x000000ffff3c7224 */ /* 0x002fe200078e0032 */
[--C-:B------:R-:W-:Y:S01]  /*94c0*/  SHF.R.U32.HI R147, RZ, 0x18, R65.reuse ;  /* 0x00000018ff937819 */ /* 0x100fe20000011641 */
[----:B------:R-:W-:Y:S01]  /*94d0*/  IMAD.MOV.U32 R63, RZ, RZ, R48 ;  /* 0x000000ffff3f7224 */ /* 0x000fe200078e0030 */
[----:B------:R-:W-:Y:S01]  /*94e0*/  LOP3.LUT R64, R65, 0xff, RZ, 0xc0, !PT ;  /* 0x000000ff41407812 */ /* 0x000fe200078ec0ff */
[----:B--2---:R-:W-:Y:S01]  /*94f0*/  IMAD.MOV.U32 R62, RZ, RZ, R54 ;  /* 0x000000ffff3e7224 */ /* 0x004fe200078e0036 */
[----:B------:R-:W-:Y:S01]  /*9500*/  SHF.R.U32.HI R132, RZ, 0x10, R65 ;  /* 0x00000010ff847819 */ /* 0x000fe20000011641 */
[----:B------:R-:W-:Y:S01]  /*9510*/  IMAD.SHL.U32 R65, R145, 0x100, RZ ;  /* 0x0000010091417824 */ /* 0x000fe200078e00ff */
[----:B------:R-:W-:Y:S02]  /*9520*/  SHF.R.U32.HI R133, RZ, 0x18, R67 ;  /* 0x00000018ff857819 */ /* 0x000fe40000011643 */
[----:B------:R-:W-:-:S02]  /*9530*/  LOP3.LUT R68, R67, 0xff, RZ, 0xc0, !PT ;  /* 0x000000ff43447812 */ /* 0x000fc400078ec0ff */
[--C-:B------:R-:W-:Y:S02]  /*9540*/  SHF.R.U32.HI R87, RZ, 0x8, R67.reuse ;  /* 0x00000008ff577819 */ /* 0x100fe40000011643 */
[----:B------:R-:W-:Y:S02]  /*9550*/  SHF.R.U32.HI R85, RZ, 0x10, R67 ;  /* 0x00000010ff557819 */ /* 0x000fe40000011643 */
[----:B------:R-:W-:Y:S02]  /*9560*/  SHF.R.U32.HI R81, RZ, 0x8, R71 ;  /* 0x00000008ff517819 */ /* 0x000fe40000011647 */
[----:B------:R-:W-:Y:S02]  /*9570*/  PRMT R64, R147, 0x654, R64 ;  /* 0x0000065493407816 */ /* 0x000fe40000000040 */
[----:B------:R-:W-:Y:S02]  /*9580*/  SHF.R.U32.HI R86, RZ, 0x18, R69 ;  /* 0x00000018ff567819 */ /* 0x000fe40000011645 */
[----:B------:R-:W-:-:S02]  /*9590*/  LOP3.LUT R67, R69, 0xff, RZ, 0xc0, !PT ;  /* 0x000000ff45437812 */ /* 0x000fc400078ec0ff */
[--C-:B------:R-:W-:Y:S02]  /*95a0*/  SHF.R.U32.HI R82, RZ, 0x8, R69.reuse ;  /* 0x00000008ff527819 */ /* 0x100fe40000011645 */
[----:B------:R-:W-:Y:S02]  /*95b0*/  SHF.R.U32.HI R84, RZ, 0x10, R69 ;  /* 0x00000010ff547819 */ /* 0x000fe40000011645 */
[--C-:B------:R-:W-:Y:S02]  /*95c0*/  SHF.R.U32.HI R70, RZ, 0x18, R71.reuse ;  /* 0x00000018ff467819 */ /* 0x100fe40000011647 */
[----:B------:R-:W-:Y:S02]  /*95d0*/  LOP3.LUT R69, R71, 0xff, RZ, 0xc0, !PT ;  /* 0x000000ff47457812 */ /* 0x000fe400078ec0ff */
[----:B------:R-:W-:Y:S02]  /*95e0*/  MOV R66, R52 ;  /* 0x0000003400427202 */ /* 0x000fe40000000f00 */
[----:B------:R-:W-:Y:S01]  /*95f0*/  SHF.R.U32.HI R83, RZ, 0x10, R71 ;  /* 0x00000010ff537819 */ /* 0x000fe20000011647 */
[----:B------:R-:W-:Y:S01]  /*9600*/  IMAD.SHL.U32 R71, R81, 0x100, RZ ;  /* 0x0000010051477824 */ /* 0x000fe200078e00ff */
[----:B------:R-:W-:Y:S01]  /*9610*/  LOP3.LUT R52, R64, 0xff00, R65, 0xf8, !PT ;  /* 0x0000ff0040347812 */ /* 0x000fe200078ef841 */
[----:B------:R-:W-:Y:S01]  /*9620*/  IMAD.U32 R65, R132, 0x10000, RZ ;  /* 0x0001000084417824 */ /* 0x000fe200078e00ff */
[----:B------:R-:W-:Y:S01]  /*9630*/  PRMT R50, R86, 0x654, R67 ;  /* 0x0000065456327816 */ /* 0x000fe20000000043 */
[----:B------:R-:W-:Y:S01]  /*9640*/  IMAD.U32 R81, R84, 0x10000, RZ ;  /* 0x0001000054517824 */ /* 0x000fe200078e00ff */
[----:B------:R-:W-:Y:S01]  /*9650*/  PRMT R70, R70, 0x654, R69 ;  /* 0x0000065446467816 */ /* 0x000fe20000000045 */
[----:B------:R-:W-:Y:S01]  /*9660*/  IMAD.SHL.U32 R69, R82, 0x100, RZ ;  /* 0x0000010052457824 */ /* 0x000fe200078e00ff */
[----:B------:R-:W-:Y:S01]  /*9670*/  PRMT R68, R133, 0x654, R68 ;  /* 0x0000065485447816 */ /* 0x000fe20000000044 */
[----:B------:R-:W-:Y:S01]  /*9680*/  IMAD.U32 R83, R83, 0x10000, RZ ;  /* 0x0001000053537824 */ /* 0x000fe200078e00ff */
[----:B------:R-:W-:-:S02]  /*9690*/  SHF.L.U32 R67, R87, 0x8, RZ ;  /* 0x0000000857437819 */ /* 0x000fc400000006ff */
[----:B------:R-:W-:Y:S02]  /*96a0*/  LOP3.LUT R82, R70, 0xff00, R71, 0xf8, !PT ;  /* 0x0000ff0046527812 */ /* 0x000fe400078ef847 */
[----:B------:R-:W-:Y:S02]  /*96b0*/  LOP3.LUT R52, R52, 0xff0000, R65, 0xf8, !PT ;  /* 0x00ff000034347812 */ /* 0x000fe400078ef841 */
[----:B------:R-:W-:Y:S02]  /*96c0*/  LOP3.LUT R48, R68, 0xff00, R67, 0xf8, !PT ;  /* 0x0000ff0044307812 */ /* 0x000fe400078ef843 */
[----:B------:R-:W-:Y:S02]  /*96d0*/  SHF.L.U32 R65, R85, 0x10, RZ ;  /* 0x0000001055417819 */ /* 0x000fe400000006ff */
[----:B------:R-:W-:Y:S02]  /*96e0*/  F2FP.F16.E4M3.UNPACK_B R71, R144.H1 ;  /* 0x00000090ff47723e */ /* 0x000fe400030006ff */
[----:B------:R-:W-:-:S02]  /*96f0*/  F2FP.F16.E4M3.UNPACK_B R64, R63.H1 ;  /* 0x0000003fff40723e */ /* 0x000fc400030006ff */
[----:B------:R-:W-:Y:S02]  /*9700*/  F2FP.F16.E4M3.UNPACK_B R67, R66.H1 ;  /* 0x00000042ff43723e */ /* 0x000fe400030006ff */
[----:B------:R-:W-:Y:S01]  /*9710*/  LOP3.LUT R54, R50, 0xff00, R69, 0xf8, !PT ;  /* 0x0000ff0032367812 */ /* 0x000fe200078ef845 */
[----:B------:R-:W-:Y:S01]  /*9720*/  HADD2.F32 R50, -RZ, R71.H0_H0 ;  /* 0x20000047ff327230 */ /* 0x000fe20000004100 */
[----:B------:R-:W-:Y:S01]  /*9730*/  LOP3.LUT R48, R48, 0xff0000, R65, 0xf8, !PT ;  /* 0x00ff000030307812 */ /* 0x000fe200078ef841 */
[----:B------:R-:W-:Y:S01]  /*9740*/  HADD2.F32 R65, -RZ, R64.H0_H0 ;  /* 0x20000040ff417230 */ /* 0x000fe20000004100 */
[----:B------:R-:W-:Y:S01]  /*9750*/  F2FP.F16.E4M3.UNPACK_B R69, R141.H1 ;  /* 0x0000008dff45723e */ /* 0x000fe200030006ff */
[----:B------:R-:W-:Y:S01]  /*9760*/  HADD2.F32 R68, -RZ, R67.H0_H0 ;  /* 0x20000043ff447230 */ /* 0x000fe20000004100 */
[----:B------:R-:W-:Y:S01]  /*9770*/  F2FP.F16.E4M3.UNPACK_B R144, R144 ;  /* 0x00000090ff90723e */ /* 0x000fe200020006ff */
[----:B------:R-:W-:Y:S02]  /*9780*/  HADD2.F32 R71, -RZ, R71.H1_H1 ;  /* 0x30000047ff477230 */ /* 0x000fe40000004100 */
[----:B------:R-:W-:Y:S01]  /*9790*/  FMUL.FTZ R87, R65, R50 ;  /* 0x0000003241577220 */ /* 0x000fe20000410000 */
[----:B------:R-:W-:-:S02]  /*97a0*/  HADD2.F32 R70, -RZ, R69.H0_H0 ;  /* 0x20000045ff467230 */ /* 0x000fc40000004100 */
[C---:B------:R-:W-:Y:S01]  /*97b0*/  FMUL.FTZ R84, R68.reuse, R50 ;  /* 0x0000003244547220 */ /* 0x040fe20000410000 */
[----:B------:R-:W-:Y:S01]  /*97c0*/  F2FP.F16.E4M3.UNPACK_B R66, R66 ;  /* 0x00000042ff42723e */ /* 0x000fe200020006ff */
[----:B------:R-:W-:Y:S01]  /*97d0*/  HADD2.F32 R69, -RZ, R69.H1_H1 ;  /* 0x30000045ff457230 */ /* 0x000fe20000004100 */
[----:B------:R-:W-:Y:S01]  /*97e0*/  F2FP.F16.E4M3.UNPACK_B R63, R63 ;  /* 0x0000003fff3f723e */ /* 0x000fe200020006ff */
[-C--:B------:R-:W-:Y:S01]  /*97f0*/  FFMA.FTZ R87, R68, R70.reuse, R87 ;  /* 0x0000004644577223 */ /* 0x080fe20000010057 */
[----:B------:R-:W-:Y:S01]  /*9800*/  FFMA.FTZ R85, R65, R70, -R84 ;  /* 0x0000004641557223 */ /* 0x000fe20000010854 */
[----:B------:R-:W-:Y:S01]  /*9810*/  HADD2.F32 R68, -RZ, R67.H1_H1 ;  /* 0x30000043ff447230 */ /* 0x000fe20000004100 */
[----:B------:R-:W-:Y:S01]  /*9820*/  LOP3.LUT R50, R82, 0xff0000, R83, 0xf8, !PT ;  /* 0x00ff000052327812 */ /* 0x000fe200078ef853 */
[----:B------:R-:W-:Y:S01]  /*9830*/  HADD2.F32 R65, -RZ, R64.H1_H1 ;  /* 0x30000040ff417230 */ /* 0x000fe20000004100 */
[----:B------:R-:W-:Y:S01]  /*9840*/  F2FP.F16.E4M3.UNPACK_B R141, R141 ;  /* 0x0000008dff8d723e */ /* 0x000fe200020006ff */
[----:B------:R-:W-:-:S02]  /*9850*/  HADD2.F32 R70, -RZ, R144.H0_H0 ;  /* 0x20000090ff467230 */ /* 0x000fc40000004100 */
[CC--:B------:R-:W-:Y:S01]  /*9860*/  FMUL.FTZ R82, R68.reuse, R71.reuse ;  /* 0x0000004744527220 */ /* 0x0c0fe20000410000 */
[----:B------:R-:W-:Y:S02]  /*9870*/  HADD2.F32 R67, -RZ, R66.H0_H0 ;  /* 0x20000042ff437230 */ /* 0x000fe40000004100 */
[C---:B------:R-:W-:Y:S01]  /*9880*/  FMUL.FTZ R71, R65.reuse, R71 ;  /* 0x0000004741477220 */ /* 0x040fe20000410000 */
[----:B------:R-:W-:Y:S02]  /*9890*/  HADD2.F32 R64, -RZ, R63.H0_H0 ;  /* 0x2000003fff407230 */ /* 0x000fe40000004100 */
[-C--:B------:R-:W-:Y:S01]  /*98a0*/  FFMA.FTZ R86, R65, R69.reuse, -R82 ;  /* 0x0000004541567223 */ /* 0x080fe20000010852 */
[----:B------:R-:W-:Y:S02]  /*98b0*/  HADD2.F32 R65, -RZ, R141.H0_H0 ;  /* 0x2000008dff417230 */ /* 0x000fe40000004100 */
[----:B------:R-:W-:Y:S01]  /*98c0*/  FFMA.FTZ R132, R68, R69, R71 ;  /* 0x0000004544847223 */ /* 0x000fe20000010047 */
[----:B------:R-:W-:Y:S01]  /*98d0*/  FMUL.FTZ R69, R67, R70 ;  /* 0x0000004643457220 */ /* 0x000fe20000410000 */
[----:B------:R-:W-:-:S02]  /*98e0*/  HADD2.F32 R144, -RZ, R144.H1_H1 ;  /* 0x30000090ff907230 */ /* 0x000fc40000004100 */
[----:B------:R-:W-:Y:S01]  /*98f0*/  FMUL.FTZ R70, R64, R70 ;  /* 0x0000004640467220 */ /* 0x000fe20000410000 */
[----:B------:R-:W-:Y:S01]  /*9900*/  HADD2.F32 R66, -RZ, R66.H1_H1 ;  /* 0x30000042ff427230 */ /* 0x000fe20000004100 */
[----:B------:R-:W-:Y:S01]  /*9910*/  LOP3.LUT R54, R54, 0xff0000, R81, 0xf8, !PT ;  /* 0x00ff000036367812 */ /* 0x000fe200078ef851 */
[----:B------:R-:W-:Y:S02]  /*9920*/  HADD2.F32 R63, -RZ, R63.H1_H1 ;  /* 0x3000003fff3f7230 */ /* 0x000fe40000004100 */
[-C--:B------:R-:W-:Y:S01]  /*9930*/  FFMA.FTZ R71, R64, R65.reuse, -R69 ;  /* 0x0000004140477223 */ /* 0x080fe20000010845 */
[----:B------:R-:W-:Y:S02]  /*9940*/  HADD2.F32 R141, -RZ, R141.H1_H1 ;  /* 0x3000008dff8d7230 */ /* 0x000fe40000004100 */
[----:B------:R-:W-:Y:S01]  /*9950*/  FFMA.FTZ R81, R67, R65, R70 ;  /* 0x0000004143517223 */ /* 0x000fe20000010046 */
        /* <DEDUP_REMOVED lines=25> */
[----:B------:R-:W-:Y:S01]  /*9af0*/  FFMA.FTZ R70, R63, R68, -R64 ;  /* 0x000000443f467223 */ /* 0x000fe20000010840 */
[----:B------:R-:W-:Y:S01]  /*9b00*/  F2FP.F16.E4M3.UNPACK_B R63, R62 ;  /* 0x0000003eff3f723e */ /* 0x000fe200020006ff */
[--C-:B------:R-:W-:Y:S02]  /*9b10*/  HADD2.F32 R67, -RZ, R143.reuse.H0_H0 ;  /* 0x2000008fff437230 */ /* 0x100fe40000004100 */
[----:B------:R-:W-:Y:S01]  /*9b20*/  FFMA.FTZ R145, R65, R68, R146 ;  /* 0x0000004441917223 */ /* 0x000fe20000010092 */
[----:B------:R-:W-:Y:S01]  /*9b30*/  HADD2.F32 R143, -RZ, R143.H1_H1 ;  /* 0x3000008fff8f7230 */ /* 0x000fe20000004100 */
[----:B------:R-:W-:Y:S01]  /*9b40*/  F2FP.SATFINITE.E4M3.F32.PACK_AB_MERGE_C R141, R70, R141, RZ ;  /* 0x0000008d468d723e */ /* 0x000fe200048070ff */
[--C-:B------:R-:W-:Y:S01]  /*9b50*/  HADD2.F32 R64, -RZ, R63.reuse.H0_H0 ;  /* 0x2000003fff407230 */ /* 0x100fe20000004100 */
[----:B------:R-:W-:Y:S01]  /*9b60*/  F2FP.F16.E4M3.UNPACK_B R70, R54 ;  /* 0x00000036ff46723e */ /* 0x000fe200020006ff */
[----:B------:R-:W-:Y:S01]  /*9b70*/  HADD2.F32 R62, -RZ, R60.H0_H0 ;  /* 0x2000003cff3e7230 */ /* 0x000fe20000004100 */
[----:B------:R-:W-:Y:S01]  /*9b80*/  F2FP.SATFINITE.E4M3.F32.PACK_AB_MERGE_C R144, R145, R144, RZ ;  /* 0x000000909190723e */ /* 0x000fe200048070ff */
[----:B------:R-:W-:-:S02]  /*9b90*/  HADD2.F32 R63, -RZ, R63.H1_H1 ;  /* 0x3000003fff3f7230 */ /* 0x000fc40000004100 */
[-C--:B------:R-:W-:Y:S01]  /*9ba0*/  FMUL.FTZ R69, R64, R67.reuse ;  /* 0x0000004340457220 */ /* 0x080fe20000410000 */
[----:B------:R-:W-:Y:S02]  /*9bb0*/  HADD2.F32 R60, -RZ, R60.H1_H1 ;  /* 0x3000003cff3c7230 */ /* 0x000fe40000004100 */
[----:B------:R-:W-:Y:S01]  /*9bc0*/  FMUL.FTZ R67, R62, R67 ;  /* 0x000000433e437220 */ /* 0x000fe20000410000 */
[--C-:B------:R-:W-:Y:S02]  /*9bd0*/  HADD2.F32 R65, -RZ, R139.reuse.H0_H0 ;  /* 0x2000008bff417230 */ /* 0x100fe40000004100 */
[CC--:B------:R-:W-:Y:S01]  /*9be0*/  FMUL.FTZ R133, R63.reuse, R143.reuse ;  /* 0x0000008f3f857220 */ /* 0x0c0fe20000410000 */
[----:B------:R-:W-:Y:S02]  /*9bf0*/  HADD2.F32 R139, -RZ, R139.H1_H1 ;  /* 0x3000008bff8b7230 */ /* 0x000fe40000004100 */
[----:B------:R-:W-:Y:S01]  /*9c00*/  FMUL.FTZ R66, R60, R143 ;  /* 0x0000008f3c427220 */ /* 0x000fe20000410000 */
[-C--:B------:R-:W-:Y:S01]  /*9c10*/  FFMA.FTZ R83, R64, R65.reuse, R67 ;  /* 0x0000004140537223 */ /* 0x080fe20000010043 */
[----:B------:R-:W-:Y:S01]  /*9c20*/  FFMA.FTZ R62, R62, R65, -R69 ;  /* 0x000000413e3e7223 */ /* 0x000fe20000010845 */
[-C--:B------:R-:W-:Y:S01]  /*9c30*/  FFMA.FTZ R133, R60, R139.reuse, -R133 ;  /* 0x0000008b3c857223 */ /* 0x080fe20000010885 */
[----:B------:R-:W-:Y:S01]  /*9c40*/  FFMA.FTZ R60, R63, R139, R66 ;  /* 0x0000008b3f3c7223 */ /* 0x000fe20000010042 */
[----:B------:R-:W-:-:S02]  /*9c50*/  F2FP.SATFINITE.E4M3.F32.PACK_AB_MERGE_C R63, R132, R87, RZ ;  /* 0x00000057843f723e */ /* 0x000fc400048070ff */
[----:B------:R-:W-:Y:S02]  /*9c60*/  F2FP.F16.E4M3.UNPACK_B R67, R53 ;  /* 0x00000035ff43723e */ /* 0x000fe400020006ff */
[----:B------:R-:W-:Y:S02]  /*9c70*/  F2FP.F16.E4M3.UNPACK_B R65, R49 ;  /* 0x00000031ff41723e */ /* 0x000fe400020006ff */
[----:B------:R-:W-:Y:S01]  /*9c80*/  F2FP.SATFINITE.E4M3.F32.PACK_AB_MERGE_C R63, R84, R81, R63 ;  /* 0x00000051543f723e */ /* 0x000fe2000480703f */
[----:B------:R-:W-:Y:S01]  /*9c90*/  HADD2.F32 R68, -RZ, R67.H0_H0 ;  /* 0x20000043ff447230 */ /* 0x000fe20000004100 */
[----:B------:R-:W-:Y:S01]  /*9ca0*/  F2FP.SATFINITE.E4M3.F32.PACK_AB_MERGE_C R64, R86, R85, RZ ;  /* 0x000000555640723e */ /* 0x000fe200048070ff */
[----:B------:R-:W-:Y:S01]  /*9cb0*/  HADD2.F32 R81, -RZ, R70.H0_H0 ;  /* 0x20000046ff517230 */ /* 0x000fe20000004100 */
[----:B------:R-:W-:Y:S01]  /*9cc0*/  F2FP.F16.E4M3.UNPACK_B R69, R52 ;  /* 0x00000034ff45723e */ /* 0x000fe200020006ff */
[----:B------:R-:W-:Y:S01]  /*9cd0*/  HADD2.F32 R66, -RZ, R65.H0_H0 ;  /* 0x20000041ff427230 */ /* 0x000fe20000004100 */
[----:B------:R-:W-:Y:S01]  /*9ce0*/  F2FP.SATFINITE.E4M3.F32.PACK_AB_MERGE_C R64, R82, R71, R64 ;  /* 0x000000475240723e */ /* 0x000fe20004807040 */
[----:B------:R-:W-:Y:S01]  /*9cf0*/  HADD2.F32 R67, -RZ, R67.H1_H1 ;  /* 0x30000043ff437230 */ /* 0x000fe20000004100 */
[----:B------:R-:W-:Y:S01]  /*9d00*/  F2FP.SATFINITE.E4M3.F32.PACK_AB_MERGE_C R60, R60, R83, R144 ;  /* 0x000000533c3c723e */ /* 0x000fe20004807090 */
[----:B------:R-:W-:-:S02]  /*9d10*/  HADD2.F32 R71, -RZ, R69.H0_H0 ;  /* 0x20000045ff477230 */ /* 0x000fc40000004100 */
[-C--:B------:R-:W-:Y:S01]  /*9d20*/  FMUL.FTZ R83, R68, R81.reuse ;  /* 0x0000005144537220 */ /* 0x080fe20000410000 */
[----:B------:R-:W-:Y:S01]  /*9d30*/  FMUL.FTZ R81, R66, R81 ;  /* 0x0000005142517220 */ /* 0x000fe20000410000 */
[----:B------:R-:W-:Y:S01]  /*9d40*/  HADD2.F32 R70, -RZ, R70.H1_H1 ;  /* 0x30000046ff467230 */ /* 0x000fe20000004100 */
[----:B------:R-:W-:Y:S01]  /*9d50*/  F2FP.F16.E4M3.UNPACK_B R49, R49.H1 ;  /* 0x00000031ff31723e */ /* 0x000fe200030006ff */
[----:B------:R-:W-:Y:S02]  /*9d60*/  HADD2.F32 R65, -RZ, R65.H1_H1 ;  /* 0x30000041ff417230 */ /* 0x000fe40000004100 */
[-C--:B------:R-:W-:Y:S01]  /*9d70*/  FFMA.FTZ R82, R68, R71.reuse, R81 ;  /* 0x0000004744527223 */ /* 0x080fe20000010051 */
[----:B------:R-:W-:Y:S02]  /*9d80*/  HADD2.F32 R68, -RZ, R69.H1_H1 ;  /* 0x30000045ff447230 */ /* 0x000fe40000004100 */
[-C--:B------:R-:W-:Y:S01]  /*9d90*/  FMUL.FTZ R84, R67, R70.reuse ;  /* 0x0000004643547220 */ /* 0x080fe20000410000 */
[----:B------:R-:W-:Y:S01]  /*9da0*/  FFMA.FTZ R83, R66, R71, -R83 ;  /* 0x0000004742537223 */ /* 0x000fe20000010853 */
[C---:B------:R-:W-:Y:S01]  /*9db0*/  FMUL.FTZ R70, R65.reuse, R70 ;  /* 0x0000004641467220 */ /* 0x040fe20000410000 */
[----:B------:R-:W-:Y:S01]  /*9dc0*/  F2FP.F16.E4M3.UNPACK_B R66, R53.H1 ;  /* 0x00000035ff42723e */ /* 0x000fe200030006ff */
[----:B------:R-:W-:Y:S01]  /*9dd0*/  FFMA.FTZ R84, R65, R68, -R84 ;  /* 0x0000004441547223 */ /* 0x000fe20000010854 */
[----:B------:R-:W-:Y:S01]  /*9de0*/  F2FP.F16.E4M3.UNPACK_B R65, R54.H1 ;  /* 0x00000036ff41723e */ /* 0x000fe200030006ff */
[----:B------:R-:W-:Y:S01]  /*9df0*/  FFMA.FTZ R85, R67, R68, R70 ;  /* 0x0000004443557223 */ /* 0x000fe20000010046 */
[----:B------:R-:W-:Y:S01]  /*9e00*/  F2FP.F16.E4M3.UNPACK_B R52, R52.H1 ;  /* 0x00000034ff34723e */ /* 0x000fe200030006ff */
[----:B------:R-:W-:Y:S01]  /*9e10*/  HADD2.F32 R54, -RZ, R66.H0_H0 ;  /* 0x20000042ff367230 */ /* 0x000fe20000004100 */
[----:B------:R-:W-:Y:S01]  /*9e20*/  F2FP.F16.E4M3.UNPACK_B R69, R50 ;  /* 0x00000032ff45723e */ /* 0x000fe200020006ff */
[----:B------:R-:W-:Y:S01]  /*9e30*/  HADD2.F32 R67, -RZ, R65.H0_H0 ;  /* 0x20000041ff437230 */ /* 0x000fe20000004100 */
[----:B------:R-:W-:Y:S01]  /*9e40*/  F2FP.SATFINITE.E4M3.F32.PACK_AB_MERGE_C R62, R133, R62, R141 ;  /* 0x0000003e853e723e */ /* 0x000fe2000480708d */
[----:B------:R-:W-:-:S02]  /*9e50*/  HADD2.F32 R53, -RZ, R49.H0_H0 ;  /* 0x20000031ff357230 */ /* 0x000fc40000004100 */
[----:B------:R-:W-:Y:S02]  /*9e60*/  HADD2.F32 R66, -RZ, R66.H1_H1 ;  /* 0x30000042ff427230 */ /* 0x000fe40000004100 */
[-C--:B------:R-:W-:Y:S01]  /*9e70*/  FMUL.FTZ R70, R54, R67.reuse ;  /* 0x0000004336467220 */ /* 0x080fe20000410000 */
[----:B------:R-:W-:Y:S02]  /*9e80*/  HADD2.F32 R68, -RZ, R65.H1_H1 ;  /* 0x30000041ff447230 */ /* 0x000fe40000004100 */
[----:B------:R-:W-:Y:S01]  /*9e90*/  FMUL.FTZ R67, R53, R67 ;  /* 0x0000004335437220 */ /* 0x000fe20000410000 */
[--C-:B------:R-:W-:Y:S02]  /*9ea0*/  HADD2.F32 R65, -RZ, R52.reuse.H0_H0 ;  /* 0x20000034ff417230 */ /* 0x100fe40000004100 */
[----:B------:R-:W-:Y:S02]  /*9eb0*/  HADD2.F32 R49, -RZ, R49.H1_H1 ;  /* 0x30000031ff317230 */ /* 0x000fe40000004100 */
[----:B------:R-:W-:Y:S01]  /*9ec0*/  FMUL.FTZ R132, R66, R68 ;  /* 0x0000004442847220 */ /* 0x000fe20000410000 */
[----:B------:R-:W-:-:S02]  /*9ed0*/  HADD2.F32 R52, -RZ, R52.H1_H1 ;  /* 0x30000034ff347230 */ /* 0x000fc40000004100 */
[----:B------:R-:W-:Y:S01]  /*9ee0*/  FFMA.FTZ R87, R54, R65, R67 ;  /* 0x0000004136577223 */ /* 0x000fe20000010043 */
[----:B------:R-:W-:Y:S01]  /*9ef0*/  F2FP.F16.E4M3.UNPACK_B R54, R55 ;  /* 0x00000037ff36723e */ /* 0x000fe200020006ff */
[----:B------:R-:W-:Y:S01]  /*9f00*/  FFMA.FTZ R86, R53, R65, -R70 ;  /* 0x0000004135567223 */ /* 0x000fe20000010846 */
[C---:B------:R-:W-:Y:S01]  /*9f10*/  FMUL.FTZ R53, R49.reuse, R68 ;  /* 0x0000004431357220 */ /* 0x040fe20000410000 */
[----:B------:R-:W-:Y:S01]  /*9f20*/  FFMA.FTZ R133, R49, R52, -R132 ;  /* 0x0000003431857223 */ /* 0x000fe20000010884 */
[----:B------:R-:W-:Y:S01]  /*9f30*/  F2FP.F16.E4M3.UNPACK_B R49, R51 ;  /* 0x00000033ff31723e */ /* 0x000fe200020006ff */
[----:B------:R-:W-:Y:S01]  /*9f40*/  HADD2.F32 R65, -RZ, R54.H0_H0 ;  /* 0x20000036ff417230 */ /* 0x000fe20000004100 */
[----:B------:R-:W-:Y:S01]  /*9f50*/  F2FP.F16.E4M3.UNPACK_B R55, R55.H1 ;  /* 0x00000037ff37723e */ /* 0x000fe200030006ff */
[----:B------:R-:W-:Y:S01]  /*9f60*/  HADD2.F32 R71, -RZ, R69.H0_H0 ;  /* 0x20000045ff477230 */ /* 0x000fe20000004100 */
[----:B------:R-:W-:Y:S01]  /*9f70*/  F2FP.F16.E4M3.UNPACK_B R70, R50.H1 ;  /* 0x00000032ff46723e */ /* 0x000fe200030006ff */
[----:B------:R-:W-:Y:S01]  /*9f80*/  FFMA.FTZ R132, R66, R52, R53 ;  /* 0x0000003442847223 */ /* 0x000fe20000010035 */
        /* <DEDUP_REMOVED lines=11> */
[----:B------:R-:W-:Y:S02]  /*a040*/  HADD2.F32 R55, -RZ, R55.H1_H1 ;  /* 0x30000037ff377230 */ /* 0x000fe40000004100 */
[----:B------:R-:W-:Y:S01]  /*a050*/  FMUL.FTZ R81, R53, R81 ;  /* 0x0000005135517220 */ /* 0x000fe20000410000 */
[----:B------:R-:W-:-:S02]  /*a060*/  HADD2.F32 R70, -RZ, R70.H1_H1 ;  /* 0x30000046ff467230 */ /* 0x000fc40000004100 */
[-C--:B------:R-:W-:Y:S01]  /*a070*/  FFMA.FTZ R139, R52, R67.reuse, -R139 ;  /* 0x00000043348b7223 */ /* 0x080fe2000001088b */
[----:B------:R-:W-:Y:S02]  /*a080*/  HADD2.F32 R51, -RZ, R51.H1_H1 ;  /* 0x30000033ff337230 */ /* 0x000fe40000004100 */
        /* <DEDUP_REMOVED lines=10> */
[CC--:B------:R-:W-:Y:S01]  /*a130*/  FMUL.FTZ R48, R54.reuse, R69.reuse ;  /* 0x0000004536307220 */ /* 0x0c0fe20000410000 */
[----:B------:R-:W-:Y:S02]  /*a140*/  HADD2.F32 R50, -RZ, R50.H1_H1 ;  /* 0x30000032ff327230 */ /* 0x000fe40000004100 */
[-C--:B------:R-:W-:Y:S01]  /*a150*/  FFMA.FTZ R51, R51, R66.reuse, -R52 ;  /* 0x0000004233337223 */ /* 0x080fe20000010834 */
[----:B------:R-:W-:Y:S01]  /*a160*/  FFMA.FTZ R70, R55, R66, R70 ;  /* 0x0000004237467223 */ /* 0x000fe20000010046 */
[----:B------:R-:W-:Y:S01]  /*a170*/  FMUL.FTZ R69, R49, R69 ;  /* 0x0000004531457220 */ /* 0x000fe20000410000 */
[----:B------:R-:W-:Y:S01]  /*a180*/  F2FP.SATFINITE.E4M3.F32.PACK_AB_MERGE_C R86, R133, R86, RZ ;  /* 0x000000568556723e */ /* 0x000fe200048070ff */
[----:B------:R-:W-:Y:S01]  /*a190*/  FFMA.FTZ R48, R49, R50, -R48 ;  /* 0x0000003231307223 */ /* 0x000fe20000010830 */
[----:B------:R-:W-:Y:S01]  /*a1a0*/  F2FP.SATFINITE.E4M3.F32.PACK_AB_MERGE_C R51, R51, R146, RZ ;  /* 0x000000923333723e */ /* 0x000fe200048070ff */
[----:B------:R-:W-:Y:S01]  /*a1b0*/  FFMA.FTZ R69, R54, R50, R69 ;  /* 0x0000003236457223 */ /* 0x000fe20000010045 */
[----:B------:R-:W-:Y:S01]  /*a1c0*/  F2FP.SATFINITE.E4M3.F32.PACK_AB_MERGE_C R87, R132, R87, RZ ;  /* 0x000000578457723e */ /* 0x000fe200048070ff */
[----:B------:R-:W-:Y:S01]  /*a1d0*/  IMAD.MOV.U32 R50, RZ, RZ, R62 ;  /* 0x000000ffff327224 */ /* 0x000fe200078e003e */
[----:B------:R-:W-:Y:S01]  /*a1e0*/  F2FP.SATFINITE.E4M3.F32.PACK_AB_MERGE_C R70, R70, R81, RZ ;  /* 0x000000514646723e */ /* 0x000fe200048070ff */
[----:B------:R-:W-:Y:S01]  /*a1f0*/  IMAD.MOV.U32 R54, RZ, RZ, R60 ;  /* 0x000000ffff367224 */ /* 0x000fe200078e003c */
[----:B------:R-:W-:Y:S01]  /*a200*/  F2FP.SATFINITE.E4M3.F32.PACK_AB_MERGE_C R51, R48, R139, R51 ;  /* 0x0000008b3033723e */ /* 0x000fe20004807033 */
[----:B------:R-:W-:Y:S01]  /*a210*/  IMAD.MOV.U32 R48, RZ, RZ, R64 ;  /* 0x000000ffff307224 */ /* 0x000fe200078e0040 */
[----:B------:R-:W-:-:S02]  /*a220*/  F2FP.SATFINITE.E4M3.F32.PACK_AB_MERGE_C R49, R84, R83, R86 ;  /* 0x000000535431723e */ /* 0x000fc40004807056 */
[----:B------:R-:W-:Y:S02]  /*a230*/  F2FP.SATFINITE.E4M3.F32.PACK_AB_MERGE_C R53, R85, R82, R87 ;  /* 0x000000525535723e */ /* 0x000fe40004807057 */
[----:B------:R-:W-:Y:S02]  /*a240*/  F2FP.SATFINITE.E4M3.F32.PACK_AB_MERGE_C R55, R69, R144, R70 ;  /* 0x000000904537723e */ /* 0x000fe40004807046 */
[----:B------:R-:W-:-:S07]  /*a250*/  MOV R52, R63 ;  /* 0x0000003f00347202 */ /* 0x000fce0000000f00 */
.L_x_357:
[----:B------:R-:W-:Y:S05]  /*a260*/  BSYNC B2 ;  /* 0x0000000000027941 */ /* 0x000fea0003800000 */
.L_x_356:
        /* <DEDUP_REMOVED lines=11> */
.L_x_355:
[----:B------:R-:W-:Y:S05]  /*a320*/  BSYNC B1 ;  /* 0x0000000000017941 */ /* 0x000fea0003800000 */
.L_x_354:
[C---:B------:R-:W-:Y:S01]  /*a330*/  ISETP.GE.OR P3, PT, R235.reuse, R118, P0 ;  /* 0x00000076eb00720c */ /* 0x040fe20000766670 */
[----:B--2---:R-:W-:Y:S01]  /*a340*/  IMAD.WIDE.U32 R124, R235, R126, R124 ;  /* 0x0000007eeb7c7225 */ /* 0x004fe200078e007c */
[----:B-1-34-:R-:W-:-:S05]  /*a350*/  SHF.R.S32.HI R49, RZ, 0x1f, R235 ;  /* 0x0000001fff317819 */ /* 0x01afca00000114eb */
[----:B------:R-:W-:-:S04]  /*a360*/  IMAD R48, R49, R126, RZ ;  /* 0x0000007e31307224 */ /* 0x000fc800078e02ff */
[----:B------:R-:W-:Y:S02]  /*a370*/  IMAD R61, R235, R127, R48 ;  /* 0x0000007feb3d7224 */ /* 0x000fe400078e0230 */
[----:B------:R-:W-:Y:S05]  /*a380*/  @P3 BRA `(.L_x_336) ;  /* 0x0000001400483947 */ /* 0x000fea0003800000 */
[----:B------:R-:W2:Y:S01]  /*a390*/  LDL R51, [R1+0x14] ;  /* 0x0000140001337983 */ /* 0x000ea20000100800 */
[----:B------:R-:W1:Y:S03]  /*a3a0*/  LDC.64 R56, c[0x0][0x2d8] ;  /* 0x0000b600ff387b82 */ /* 0x000e660000000a00 */
[----:B------:R-:W3:Y:S01]  /*a3b0*/  LDL R50, [R1+0x20] ;  /* 0x0000200001327983 */ /* 0x000ee20000100800 */
[----:B------:R-:W-:Y:S01]  /*a3c0*/  ISETP.NE.AND P6, PT, R0, RZ, PT ;  /* 0x000000ff0000720c */ /* 0x000fe20003fc5270 */
[----:B------:R-:W-:Y:S01]  /*a3d0*/  IMAD.IADD R61, R125, 0x1, R61 ;  /* 0x000000017d3d7824 */ /* 0x000fe200078e023d */
[----:B------:R-:W-:Y:S01]  /*a3e0*/  IADD3 R59, P3, P4, R100, R124, R38 ;  /* 0x0000007c643b7210 */ /* 0x000fe20007c7e026 */
[----:B------:R-:W-:Y:S01]  /*a3f0*/  BSSY B1, `(.L_x_358) ;  /* 0x00000f1000017945 */ /* 0x000fe20003800000 */
[----:B------:R-:W-:Y:S02]  /*a400*/  SEL R142, R123, R142, !P6 ;  /* 0x0000008e7b8e7207 */ /* 0x000fe40007000000 */
[----:B------:R-:W-:-:S02]  /*a410*/  IADD3.X R48, R36, R61, R105, P3, P4 ;  /* 0x0000003d24307210 */ /* 0x000fc40001fe8469 */
[----:B------:R-:W-:-:S04]  /*a420*/  SHF.R.S32.HI R49, RZ, 0x1f, R142 ;  /* 0x0000001fff317819 */ /* 0x000fc8000001148e */
[----:B------:R-:W-:-:S04]  /*a430*/  LEA.HI R49, R49, R142, RZ, 0x5 ;  /* 0x0000008e31317211 */ /* 0x000fc800078f28ff */
[----:B------:R-:W-:Y:S02]  /*a440*/  LEA.HI.SX32 R49, R49, R104, 0x1b ;  /* 0x0000006831317211 */ /* 0x000fe400078fdaff */
[----:B-1----:R-:W-:-:S03]  /*a450*/  IADD3 R58, P3, R59, R56, RZ ;  /* 0x000000383b3a7210 */ /* 0x002fc60007f7e0ff */
[----:B------:R-:W-:Y:S01]  /*a460*/  IMAD.SHL.U32 R63, R49, 0x10, RZ ;  /* 0x00000010313f7824 */ /* 0x000fe200078e00ff */
[----:B------:R-:W-:Y:S02]  /*a470*/  IADD3.X R59, R48, R57, RZ, P3, !PT ;  /* 0x00000039303b7210 */ /* 0x000fe40001ffe4ff */
[----:B------:R-:W-:-:S04]  /*a480*/  SHF.R.S32.HI R48, RZ, 0x1f, R49 ;  /* 0x0000001fff307819 */ /* 0x000fc80000011431 */
[----:B------:R-:W-:-:S05]  /*a490*/  LEA.HI R48, R48, R49, RZ, 0x3 ;  /* 0x0000003130307211 */ /* 0x000fca00078f18ff */
[----:B------:R-:W-:-:S05]  /*a4a0*/  IMAD.SHL.U32 R48, R48, 0x800, RZ ;  /* 0x0000080030307824 */ /* 0x000fca00078e00ff */
[----:B------:R-:W-:Y:S02]  /*a4b0*/  LOP3.LUT R48, R48, 0xffffc000, RZ, 0xc0, !PT ;  /* 0xffffc00030307812 */ /* 0x000fe400078ec0ff */
[----:B--2---:R-:W-:-:S04]  /*a4c0*/  LOP3.LUT R49, R51, 0x70, R63, 0xf8, !PT ;  /* 0x0000007033317812 */ /* 0x004fc800078ef83f */
[----:B------:R-:W-:-:S04]  /*a4d0*/  LOP3.LUT R49, R49, R26, RZ, 0x3c, !PT ;  /* 0x0000001a31317212 */ /* 0x000fc800078e3cff */
[----:B---3--:R-:W-:Y:S01]  /*a4e0*/  IADD3 R49, R49, R48, R50 ;  /* 0x0000003031317210 */ /* 0x008fe20007ffe032 */
        /* <DEDUP_REMOVED lines=9> */
[----:B------:R-:W-:Y:S01]  /*a580*/  LOP3.LUT R62, R73, 0xff, RZ, 0xc0, !PT ;  /* 0x000000ff493e7812 */ /* 0x000fe200078ec0ff */
[----:B------:R-:W-:Y:S01]  /*a590*/  IMAD.MOV.U32 R65, RZ, RZ, R50 ;  /* 0x000000ffff417224 */ /* 0x000fe200078e0032 */
[--C-:B------:R-:W-:Y:S01]  /*a5a0*/  SHF.R.U32.HI R67, RZ, 0x18, R73.reuse ;  /* 0x00000018ff437819 */ /* 0x100fe20000011649 */
[----:B------:R-:W-:Y:S01]  /*a5b0*/  IMAD.SHL.U32 R48, R69, 0x100, RZ ;  /* 0x0000010045307824 */ /* 0x000fe200078e00ff */
[----:B------:R-:W-:Y:S01]  /*a5c0*/  SHF.R.U32.HI R81, RZ, 0x10, R73 ;  /* 0x00000010ff517819 */ /* 0x000fe20000011649 */
[----:B--2---:R-:W-:Y:S01]  /*a5d0*/  IMAD.MOV.U32 R69, RZ, RZ, R54 ;  /* 0x000000ffff457224 */ /* 0x004fe200078e0036 */
[----:B------:R-:W-:Y:S02]  /*a5e0*/  PRMT R67, R67, 0x654, R62 ;  /* 0x0000065443437816 */ /* 0x000fe4000000003e */
[----:B------:R-:W-:Y:S01]  /*a5f0*/  MOV R66, R52 ;  /* 0x0000003400427202 */ /* 0x000fe20000000f00 */
[----:B------:R-:W-:Y:S01]  /*a600*/  IMAD.U32 R52, R81, 0x10000, RZ ;  /* 0x0001000051347824 */ /* 0x000fe200078e00ff */
[----:B------:R-:W-:-:S02]  /*a610*/  SHF.R.U32.HI R72, RZ, 0x8, R77 ;  /* 0x00000008ff487819 */ /* 0x000fc4000001164d */
[----:B------:R-:W-:Y:S02]  /*a620*/  LOP3.LUT R67, R67, 0xff00, R48, 0xf8, !PT ;  /* 0x0000ff0043437812 */ /* 0x000fe400078ef830 */
[--C-:B------:R-:W-:Y:S01]  /*a630*/  SHF.R.U32.HI R78, RZ, 0x8, R75.reuse ;  /* 0x00000008ff4e7819 */ /* 0x100fe2000001164b */
[----:B------:R-:W-:Y:S01]  /*a640*/  IMAD.SHL.U32 R50, R72, 0x100, RZ ;  /* 0x0000010048327824 */ /* 0x000fe200078e00ff */
[----:B------:R-:W-:Y:S02]  /*a650*/  LOP3.LUT R64, R75, 0xff, RZ, 0xc0, !PT ;  /* 0x000000ff4b407812 */ /* 0x000fe400078ec0ff */
[----:B------:R-:W-:Y:S02]  /*a660*/  SHF.R.U32.HI R71, RZ, 0x18, R75 ;  /* 0x00000018ff477819 */ /* 0x000fe4000001164b */
[----:B------:R-:W-:Y:S02]  /*a670*/  LOP3.LUT R68, R77, 0xff, RZ, 0xc0, !PT ;  /* 0x000000ff4d447812 */ /* 0x000fe400078ec0ff */
[----:B------:R-:W-:-:S02]  /*a680*/  SHF.R.U32.HI R73, RZ, 0x18, R77 ;  /* 0x00000018ff497819 */ /* 0x000fc4000001164d */
[----:B------:R-:W-:Y:S02]  /*a690*/  SHF.R.U32.HI R70, RZ, 0x8, R79 ;  /* 0x00000008ff467819 */ /* 0x000fe4000001164f */
[----:B------:R-:W-:Y:S02]  /*a6a0*/  LOP3.LUT R52, R67, 0xff0000, R52, 0xf8, !PT ;  /* 0x00ff000043347812 */ /* 0x000fe400078ef834 */
[----:B------:R-:W-:Y:S01]  /*a6b0*/  PRMT R71, R71, 0x654, R64 ;  /* 0x0000065447477816 */ /* 0x000fe20000000040 */
[----:B------:R-:W-:Y:S01]  /*a6c0*/  IMAD.SHL.U32 R54, R70, 0x100, RZ ;  /* 0x0000010046367824 */ /* 0x000fe200078e00ff */
[----:B------:R-:W-:Y:S02]  /*a6d0*/  PRMT R73, R73, 0x654, R68 ;  /* 0x0000065449497816 */ /* 0x000fe40000000044 */
[----:B------:R-:W-:Y:S02]  /*a6e0*/  SHF.L.U32 R48, R78, 0x8, RZ ;  /* 0x000000084e307819 */ /* 0x000fe400000006ff */
[----:B------:R-:W-:-:S02]  /*a6f0*/  F2FP.F16.E4M3.UNPACK_B R72, R138.H1 ;  /* 0x0000008aff48723e */ /* 0x000fc400030006ff */
[----:B------:R-:W-:Y:S02]  /*a700*/  F2FP.F16.E4M3.UNPACK_B R67, R66.H1 ;  /* 0x00000042ff43723e */ /* 0x000fe400030006ff */
[----:B------:R-:W-:Y:S02]  /*a710*/  SHF.R.U32.HI R80, RZ, 0x10, R75 ;  /* 0x00000010ff507819 */ /* 0x000fe4000001164b */
[----:B------:R-:W-:Y:S01]  /*a720*/  F2FP.F16.E4M3.UNPACK_B R62, R60.H1 ;  /* 0x0000003cff3e723e */ /* 0x000fe200030006ff */
[----:B------:R-:W-:Y:S01]  /*a730*/  HADD2.F32 R68, -RZ, R67.H0_H0 ;  /* 0x20000043ff447230 */ /* 0x000fe20000004100 */
[----:B------:R-:W-:Y:S02]  /*a740*/  LOP3.LUT R71, R71, 0xff00, R48, 0xf8, !PT ;  /* 0x0000ff0047477812 */ /* 0x000fe400078ef830 */
[----:B------:R-:W-:Y:S01]  /*a750*/  LOP3.LUT R75, R73, 0xff00, R50, 0xf8, !PT ;  /* 0x0000ff00494b7812 */ /* 0x000fe200078ef832 */
[----:B------:R-:W-:Y:S01]  /*a760*/  HADD2.F32 R73, -RZ, R72.H0_H0 ;  /* 0x20000048ff497230 */ /* 0x000fe20000004100 */
[----:B------:R-:W-:Y:S01]  /*a770*/  SHF.L.U32 R48, R80, 0x10, RZ ;  /* 0x0000001050307819 */ /* 0x000fe200000006ff */
[----:B------:R-:W-:Y:S01]  /*a780*/  HADD2.F32 R64, -RZ, R62.H0_H0 ;  /* 0x2000003eff407230 */ /* 0x000fe20000004100 */
[----:B------:R-:W-:-:S02]  /*a790*/  F2FP.F16.E4M3.UNPACK_B R70, R136.H1 ;  /* 0x00000088ff46723e */ /* 0x000fc400030006ff */
[----:B------:R-:W-:Y:S02]  /*a7a0*/  SHF.R.U32.HI R76, RZ, 0x10, R77 ;  /* 0x00000010ff4c7819 */ /* 0x000fe4000001164d */
[----:B------:R-:W-:Y:S02]  /*a7b0*/  SHF.R.U32.HI R74, RZ, 0x10, R79 ;  /* 0x00000010ff4a7819 */ /* 0x000fe4000001164f */
[----:B------:R-:W-:Y:S01]  /*a7c0*/  LOP3.LUT R77, R79, 0xff0000ff, RZ, 0xc0, !PT ;  /* 0xff0000ff4f4d7812 */ /* 0x000fe200078ec0ff */
[-C--:B------:R-:W-:Y:S01]  /*a7d0*/  FMUL.FTZ R79, R68, R73.reuse ;  /* 0x00000049444f7220 */ /* 0x080fe20000410000 */
[----:B------:R-:W-:Y:S01]  /*a7e0*/  LOP3.LUT R48, R71, 0xff0000, R48, 0xf8, !PT ;  /* 0x00ff000047307812 */ /* 0x000fe200078ef830 */
[----:B------:R-:W-:Y:S02]  /*a7f0*/  HADD2.F32 R71, -RZ, R70.H0_H0 ;  /* 0x20000046ff477230 */ /* 0x000fe40000004100 */
[----:B------:R-:W-:Y:S01]  /*a800*/  FMUL.FTZ R73, R64, R73 ;  /* 0x0000004940497220 */ /* 0x000fe20000410000 */
[----:B------:R-:W-:Y:S01]  /*a810*/  LOP3.LUT R77, R77, 0xff00, R54, 0xf8, !PT ;  /* 0x0000ff004d4d7812 */ /* 0x000fe200078ef836 */
[----:B------:R-:W-:Y:S01]  /*a820*/  IMAD.U32 R54, R76, 0x10000, RZ ;  /* 0x000100004c367824 */ /* 0x000fe200078e00ff */
[----:B------:R-:W-:Y:S01]  /*a830*/  F2FP.F16.E4M3.UNPACK_B R138, R138 ;  /* 0x0000008aff8a723e */ /* 0x000fe200020006ff */
[-C--:B------:R-:W-:Y:S01]  /*a840*/  FFMA.FTZ R76, R68, R71.reuse, R73 ;  /* 0x00000047444c7223 */ /* 0x080fe20000010049 */
[----:B------:R-:W-:Y:S01]  /*a850*/  FFMA.FTZ R79, R64, R71, -R79 ;  /* 0x00000047404f7223 */ /* 0x000fe2000001084f */
[----:B------:R-:W-:Y:S01]  /*a860*/  HADD2.F32 R73, -RZ, R72.H1_H1 ;  /* 0x30000048ff497230 */ /* 0x000fe20000004100 */
[----:B------:R-:W-:Y:S01]  /*a870*/  F2FP.F16.E4M3.UNPACK_B R66, R66 ;  /* 0x00000042ff42723e */ /* 0x000fe200020006ff */
[----:B------:R-:W-:Y:S01]  /*a880*/  HADD2.F32 R68, -RZ, R67.H1_H1 ;  /* 0x30000043ff447230 */ /* 0x000fe20000004100 */
[----:B------:R-:W-:Y:S01]  /*a890*/  F2FP.F16.E4M3.UNPACK_B R60, R60 ;  /* 0x0000003cff3c723e */ /* 0x000fe200020006ff */
[----:B------:R-:W-:Y:S01]  /*a8a0*/  HADD2.F32 R64, -RZ, R62.H1_H1 ;  /* 0x3000003eff407230 */ /* 0x000fe20000004100 */
[----:B------:R-:W-:Y:S01]  /*a8b0*/  LOP3.LUT R54, R75, 0xff0000, R54, 0xf8, !PT ;  /* 0x00ff00004b367812 */ /* 0x000fe200078ef836 */
[----:B------:R-:W-:Y:S01]  /*a8c0*/  HADD2.F32 R71, -RZ, R70.H1_H1 ;  /* 0x30000046ff477230 */ /* 0x000fe20000004100 */
[----:B------:R-:W-:Y:S01]  /*a8d0*/  F2FP.F16.E4M3.UNPACK_B R136, R136 ;  /* 0x00000088ff88723e */ /* 0x000fe200020006ff */
[----:B------:R-:W-:Y:S01]  /*a8e0*/  FMUL.FTZ R75, R68, R73 ;  /* 0x00000049444b7220 */ /* 0x000fe20000410000 */
[----:B------:R-:W-:-:S02]  /*a8f0*/  HADD2.F32 R70, -RZ, R138.H0_H0 ;  /* 0x2000008aff467230 */ /* 0x000fc40000004100 */
[C---:B------:R-:W-:Y:S01]  /*a900*/  FMUL.FTZ R73, R64.reuse, R73 ;  /* 0x0000004940497220 */ /* 0x040fe20000410000 */
[----:B------:R-:W-:Y:S02]  /*a910*/  HADD2.F32 R67, -RZ, R66.H0_H0 ;  /* 0x20000042ff437230 */ /* 0x000fe40000004100 */
[-C--:B------:R-:W-:Y:S01]  /*a920*/  FFMA.FTZ R78, R64, R71.reuse, -R75 ;  /* 0x00000047404e7223 */ /* 0x080fe2000001084b */
[----:B------:R-:W-:Y:S02]  /*a930*/  HADD2.F32 R62, -RZ, R60.H0_H0 ;  /* 0x2000003cff3e7230 */ /* 0x000fe40000004100 */
[----:B------:R-:W-:Y:S01]  /*a940*/  FFMA.FTZ R81, R68, R71, R73 ;  /* 0x0000004744517223 */ /* 0x000fe20000010049 */
[----:B------:R-:W-:Y:S02]  /*a950*/  HADD2.F32 R64, -RZ, R136.H0_H0 ;  /* 0x20000088ff407230 */ /* 0x000fe40000004100 */
[----:B------:R-:W-:Y:S01]  /*a960*/  FMUL.FTZ R71, R67, R70 ;  /* 0x0000004643477220 */ /* 0x000fe20000410000 */
[----:B------:R-:W-:-:S02]  /*a970*/  HADD2.F32 R73, -RZ, R138.H1_H1 ;  /* 0x3000008aff497230 */ /* 0x000fc40000004100 */
[C---:B------:R-:W-:Y:S01]  /*a980*/  FMUL.FTZ R70, R62.reuse, R70 ;  /* 0x000000463e467220 */ /* 0x040fe20000410000 */
[----:B------:R-:W-:Y:S02]  /*a990*/  HADD2.F32 R66, -RZ, R66.H1_H1 ;  /* 0x30000042ff427230 */ /* 0x000fe40000004100 */
[-C--:B------:R-:W-:Y:S01]  /*a9a0*/  FFMA.FTZ R72, R62, R64.reuse, -R71 ;  /* 0x000000403e487223 */ /* 0x080fe20000010847 */
[----:B------:R-:W-:Y:S02]  /*a9b0*/  IMAD.U32 R50, R74, 0x10000, RZ ;  /* 0x000100004a327824 */ /* 0x000fe400078e00ff */
[----:B------:R-:W-:Y:S01]  /*a9c0*/  FFMA.FTZ R74, R67, R64, R70 ;  /* 0x00000040434a7223 */ /* 0x000fe20000010046 */
[----:B------:R-:W-:Y:S02]  /*a9d0*/  HADD2.F32 R60, -RZ, R60.H1_H1 ;  /* 0x3000003cff3c7230 */ /* 0x000fe40000004100 */
[----:B------:R-:W-:Y:S01]  /*a9e0*/  FMUL.FTZ R67, R66, R73 ;  /* 0x0000004942437220 */ /* 0x000fe20000410000 */
[----:B------:R-:W-:Y:S01]  /*a9f0*/  HADD2.F32 R71, -RZ, R136.H1_H1 ;  /* 0x30000088ff477230 */ /* 0x000fe20000004100 */
[----:B------:R-:W-:-:S02]  /*aa00*/  F2FP.F16.E4M3.UNPACK_B R62, R137.H1 ;  /* 0x00000089ff3e723e */ /* 0x000fc400030006ff */
[----:B------:R-:W-:Y:S01]  /*aa10*/  F2FP.F16.E4M3.UNPACK_B R64, R69.H1 ;  /* 0x00000045ff40723e */ /* 0x000fe200030006ff */
[C---:B------:R-:W-:Y:S01]  /*aa20*/  FMUL.FTZ R73, R60.reuse, R73 ;  /* 0x000000493c497220 */ /* 0x040fe20000410000 */
[----:B------:R-:W-:Y:S01]  /*aa30*/  FFMA.FTZ R75, R60, R71, -R67 ;  /* 0x000000473c4b7223 */ /* 0x000fe20000010843 */
[----:B------:R-:W-:Y:S01]  /*aa40*/  F2FP.F16.E4M3.UNPACK_B R68, R135.H1 ;  /* 0x00000087ff44723e */ /* 0x000fe200030006ff */
[----:B------:R-:W-:Y:S01]  /*aa50*/  HADD2.F32 R70, -RZ, R62.H0_H0 ;  /* 0x2000003eff467230 */ /* 0x000fe20000004100 */
[----:B------:R-:W-:Y:S01]  /*aa60*/  F2FP.F16.E4M3.UNPACK_B R60, R65.H1 ;  /* 0x00000041ff3c723e */ /* 0x000fe200030006ff */
[----:B------:R-:W-:Y:S01]  /*aa70*/  HADD2.F32 R67, -RZ, R64.H0_H0 ;  /* 0x20000040ff437230 */ /* 0x000fe20000004100 */
[----:B------:R-:W-:Y:S01]  /*aa80*/  LOP3.LUT R50, R77, 0xff0000, R50, 0xf8, !PT ;  /* 0x00ff00004d327812 */ /* 0x000fe200078ef832 */
[----:B------:R-:W-:Y:S01]  /*aa90*/  FFMA.FTZ R77, R66, R71, R73 ;  /* 0x00000047424d7223 */ /* 0x000fe20000010049 */
[----:B------:R-:W-:Y:S01]  /*aaa0*/  HADD2.F32 R73, -RZ, R62.H1_H1 ;  /* 0x3000003eff497230 */ /* 0x000fe20000004100 */
[----:B------:R-:W-:Y:S01]  /*aab0*/  F2FP.F16.E4M3.UNPACK_B R137, R137 ;  /* 0x00000089ff89723e */ /* 0x000fe200020006ff */
[----:B------:R-:W-:-:S02]  /*aac0*/  HADD2.F32 R62, -RZ, R60.H0_H0 ;  /* 0x2000003cff3e7230 */ /* 0x000fc40000004100 */
[CC--:B------:R-:W-:Y:S01]  /*aad0*/  FMUL.FTZ R71, R67.reuse, R70.reuse ;  /* 0x0000004643477220 */ /* 0x0c0fe20000410000 */
[----:B------:R-:W-:Y:S01]  /*aae0*/  HADD2.F32 R66, -RZ, R68.H0_H0 ;  /* 0x20000044ff427230 */ /* 0x000fe20000004100 */
[----:B------:R-:W-:Y:S01]  /*aaf0*/  F2FP.F16.E4M3.UNPACK_B R69, R69 ;  /* 0x00000045ff45723e */ /* 0x000fe200020006ff */
[----:B------:R-:W-:Y:S02]  /*ab00*/  HADD2.F32 R64, -RZ, R64.H1_H1 ;  /* 0x30000040ff407230 */ /* 0x000fe40000004100 */
[C---:B------:R-:W-:Y:S01]  /*ab10*/  FMUL.FTZ R70, R62.reuse, R70 ;  /* 0x000000463e467220 */ /* 0x040fe20000410000 */
[----:B------:R-:W-:Y:S02]  /*ab20*/  HADD2.F32 R60, -RZ, R60.H1_H1 ;  /* 0x3000003cff3c7230 */ /* 0x000fe40000004100 */
[-C--:B------:R-:W-:Y:S01]  /*ab30*/  FFMA.FTZ R80, R62, R66.reuse, -R71 ;  /* 0x000000423e507223 */ /* 0x080fe20000010847 */
[----:B------:R-:W-:Y:S02]  /*ab40*/  HADD2.F32 R71, -RZ, R68.H1_H1 ;  /* 0x30000044ff477230 */ /* 0x000fe40000004100 */
[----:B------:R-:W-:Y:S01]  /*ab50*/  FMUL.FTZ R83, R64, R73 ;  /* 0x0000004940537220 */ /* 0x000fe20000410000 */
[----:B------:R-:W-:Y:S01]  /*ab60*/  F2FP.F16.E4M3.UNPACK_B R65, R65 ;  /* 0x00000041ff41723e */ /* 0x000fe200020006ff */
[C---:B------:R-:W-:Y:S01]  /*ab70*/  FMUL.FTZ R73, R60.reuse, R73 ;  /* 0x000000493c497220 */ /* 0x040fe20000410000 */
[----:B------:R-:W-:Y:S01]  /*ab80*/  FFMA.FTZ R82, R67, R66, R70 ;  /* 0x0000004243527223 */ /* 0x000fe20000010046 */
[----:B------:R-:W-:Y:S01]  /*ab90*/  FFMA.FTZ R83, R60, R71, -R83 ;  /* 0x000000473c537223 */ /* 0x000fe20000010853 */
[----:B------:R-:W-:Y:S01]  /*aba0*/  F2FP.F16.E4M3.UNPACK_B R135, R135 ;  /* 0x00000087ff87723e */ /* 0x000fe200020006ff */
[----:B------:R-:W-:Y:S01]  /*abb0*/  FFMA.FTZ R85, R64, R71, R73 ;  /* 0x0000004740557223 */ /* 0x000fe20000010049 */
[----:B------:R-:W-:Y:S01]  /*abc0*/  HADD2.F32 R71, -RZ, R137.H0_H0 ;  /* 0x20000089ff477230 */ /* 0x000fe20000004100 */
[----:B------:R-:W-:Y:S01]  /*abd0*/  F2FP.SATFINITE.E4M3.F32.PACK_AB_MERGE_C R78, R78, R79, RZ ;  /* 0x0000004f4e4e723e */ /* 0x000fe200048070ff */
[----:B------:R-:W-:Y:S01]  /*abe0*/  HADD2.F32 R62, -RZ, R69.H0_H0 ;  /* 0x20000045ff3e7230 */ /* 0x000fe20000004100 */
[----:B------:R-:W-:Y:S01]  /*abf0*/  F2FP.SATFINITE.E4M3.F32.PACK_AB_MERGE_C R83, R83, R80, RZ ;  /* 0x000000505353723e */ /* 0x000fe200048070ff */
[----:B------:R-:W-:Y:S01]  /*ac00*/  HADD2.F32 R66, -RZ, R137.H1_H1 ;  /* 0x30000089ff427230 */ /* 0x000fe20000004100 */
[----:B------:R-:W-:Y:S01]  /*ac10*/  F2FP.SATFINITE.E4M3.F32.PACK_AB_MERGE_C R85, R85, R82, RZ ;  /* 0x000000525555723e */ /* 0x000fe200048070ff */
[----:B------:R-:W-:-:S02]  /*ac20*/  HADD2.F32 R60, -RZ, R65.H0_H0 ;  /* 0x20000041ff3c7230 */ /* 0x000fc40000004100 */
[-C--:B------:R-:W-:Y:S01]  /*ac30*/  FMUL.FTZ R73, R62, R71.reuse ;  /* 0x000000473e497220 */ /* 0x080fe20000410000 */
[----:B------:R-:W-:Y:S01]  /*ac40*/  HADD2.F32 R69, -RZ, R69.H1_H1 ;  /* 0x30000045ff457230 */ /* 0x000fe20000004100 */
[----:B------:R-:W-:Y:S01]  /*ac50*/  F2FP.SATFINITE.E4M3.F32.PACK_AB_MERGE_C R80, R75, R72, R78 ;  /* 0x000000484b50723e */ /* 0x000fe2000480704e */
[----:B------:R-:W-:Y:S02]  /*ac60*/  HADD2.F32 R65, -RZ, R65.H1_H1 ;  /* 0x30000041ff417230 */ /* 0x000fe40000004100 */
[----:B------:R-:W-:Y:S01]  /*ac70*/  FMUL.FTZ R71, R60, R71 ;  /* 0x000000473c477220 */ /* 0x000fe20000410000 */
[--C-:B------:R-:W-:Y:S02]  /*ac80*/  HADD2.F32 R67, -RZ, R135.reuse.H0_H0 ;  /* 0x20000087ff437230 */ /* 0x100fe40000004100 */
[-C--:B------:R-:W-:Y:S01]  /*ac90*/  FMUL.FTZ R68, R69, R66.reuse ;  /* 0x0000004245447220 */ /* 0x080fe20000410000 */
[----:B------:R-:W-:Y:S02]  /*aca0*/  HADD2.F32 R64, -RZ, R135.H1_H1 ;  /* 0x30000087ff407230 */ /* 0x000fe40000004100 */
[----:B------:R-:W-:Y:S01]  /*acb0*/  FMUL.FTZ R66, R65, R66 ;  /* 0x0000004241427220 */ /* 0x000fe20000410000 */
[----:B------:R-:W-:Y:S01]  /*acc0*/  F2FP.SATFINITE.E4M3.F32.PACK_AB_MERGE_C R76, R81, R76, RZ ;  /* 0x0000004c514c723e */ /* 0x000fe200048070ff */
[-C--:B------:R-:W-:Y:S01]  /*acd0*/  FFMA.FTZ R71, R62, R67.reuse, R71 ;  /* 0x000000433e477223 */ /* 0x080fe20000010047 */
[----:B------:R-:W-:Y:S01]  /*ace0*/  FFMA.FTZ R73, R60, R67, -R73 ;  /* 0x000000433c497223 */ /* 0x000fe20000010849 */
[-C--:B------:R-:W-:Y:S01]  /*acf0*/  FFMA.FTZ R62, R65, R64.reuse, -R68 ;  /* 0x00000040413e7223 */ /* 0x080fe20000010844 */
[----:B------:R-:W-:Y:S01]  /*ad00*/  FFMA.FTZ R70, R69, R64, R66 ;  /* 0x0000004045467223 */ /* 0x000fe20000010042 */
[----:B------:R-:W-:-:S02]  /*ad10*/  F2FP.F16.E4M3.UNPACK_B R64, R53 ;  /* 0x00000035ff40723e */ /* 0x000fc400020006ff */
[----:B------:R-:W-:Y:S02]  /*ad20*/  F2FP.F16.E4M3.UNPACK_B R68, R54 ;  /* 0x00000036ff44723e */ /* 0x000fe400020006ff */
[----:B------:R-:W-:Y:S01]  /*ad30*/  F2FP.F16.E4M3.UNPACK_B R60, R49 ;  /* 0x00000031ff3c723e */ /* 0x000fe200020006ff */
        /* <DEDUP_REMOVED lines=10> */
[----:B------:R-:W-:Y:S02]  /*ade0*/  HADD2.F32 R69, -RZ, R68.H1_H1 ;  /* 0x30000044ff457230 */ /* 0x000fe40000004100 */
[-C--:B------:R-:W-:Y:S01]  /*adf0*/  FFMA.FTZ R71, R62, R67.reuse, -R71 ;  /* 0x000000433e477223 */ /* 0x080fe20000010847 */
[----:B------:R-:W-:Y:S02]  /*ae00*/  HADD2.F32 R60, -RZ, R60.H1_H1 ;  /* 0x3000003cff3c7230 */ /* 0x000fe40000004100 */
[----:B------:R-:W-:Y:S01]  /*ae10*/  FFMA.FTZ R70, R65, R67, R70 ;  /* 0x0000004341467223 */ /* 0x000fe20000010046 */
[----:B------:R-:W-:Y:S02]  /*ae20*/  HADD2.F32 R65, -RZ, R66.H1_H1 ;  /* 0x30000042ff417230 */ /* 0x000fe40000004100 */
[----:B------:R-:W-:Y:S01]  /*ae30*/  FMUL.FTZ R67, R64, R69 ;  /* 0x0000004540437220 */ /* 0x000fe20000410000 */
[----:B------:R-:W-:Y:S01]  /*ae40*/  F2FP.F16.E4M3.UNPACK_B R49, R49.H1 ;  /* 0x00000031ff31723e */ /* 0x000fe200030006ff */
[C---:B------:R-:W-:Y:S01]  /*ae50*/  FMUL.FTZ R69, R60.reuse, R69 ;  /* 0x000000453c457220 */ /* 0x040fe20000410000 */
[----:B------:R-:W-:Y:S01]  /*ae60*/  F2FP.F16.E4M3.UNPACK_B R62, R53.H1 ;  /* 0x00000035ff3e723e */ /* 0x000fe200030006ff */
[-C--:B------:R-:W-:Y:S01]  /*ae70*/  FFMA.FTZ R72, R60, R65.reuse, -R67 ;  /* 0x000000413c487223 */ /* 0x080fe20000010843 */
[----:B------:R-:W-:Y:S01]  /*ae80*/  F2FP.F16.E4M3.UNPACK_B R60, R54.H1 ;  /* 0x00000036ff3c723e */ /* 0x000fe200030006ff */
[----:B------:R-:W-:Y:S01]  /*ae90*/  FFMA.FTZ R73, R64, R65, R69 ;  /* 0x0000004140497223 */ /* 0x000fe20000010045 */
[----:B------:R-:W-:Y:S01]  /*aea0*/  F2FP.F16.E4M3.UNPACK_B R52, R52.H1 ;  /* 0x00000034ff34723e */ /* 0x000fe200030006ff */
[----:B------:R-:W-:Y:S01]  /*aeb0*/  HADD2.F32 R53, -RZ, R49.H0_H0 ;  /* 0x20000031ff357230 */ /* 0x000fe20000004100 */
[----:B------:R-:W-:Y:S01]  /*aec0*/  F2FP.SATFINITE.E4M3.F32.PACK_AB_MERGE_C R82, R77, R74, R76 ;  /* 0x0000004a4d52723e */ /* 0x000fe2000480704c */
[----:B------:R-:W-:-:S02]  /*aed0*/  HADD2.F32 R54, -RZ, R62.H0_H0 ;  /* 0x2000003eff367230 */ /* 0x000fc40000004100 */
[----:B------:R-:W-:Y:S02]  /*aee0*/  HADD2.F32 R64, -RZ, R60.H0_H0 ;  /* 0x2000003cff407230 */ /* 0x000fe40000004100 */
[----:B------:R-:W-:Y:S02]  /*aef0*/  HADD2.F32 R62, -RZ, R62.H1_H1 ;  /* 0x3000003eff3e7230 */ /* 0x000fe40000004100 */
[----:B------:R-:W-:Y:S02]  /*af00*/  HADD2.F32 R65, -RZ, R60.H1_H1 ;  /* 0x3000003cff417230 */ /* 0x000fe40000004100 */
[-C--:B------:R-:W-:Y:S01]  /*af10*/  FMUL.FTZ R66, R54, R64.reuse ;  /* 0x0000004036427220 */ /* 0x080fe20000410000 */
[----:B------:R-:W-:Y:S02]  /*af20*/  HADD2.F32 R60, -RZ, R52.H0_H0 ;  /* 0x20000034ff3c7230 */ /* 0x000fe40000004100 */
[----:B------:R-:W-:Y:S01]  /*af30*/  FMUL.FTZ R67, R53, R64 ;  /* 0x0000004035437220 */ /* 0x000fe20000410000 */
[----:B------:R-:W-:-:S02]  /*af40*/  HADD2.F32 R49, -RZ, R49.H1_H1 ;  /* 0x30000031ff317230 */ /* 0x000fc40000004100 */
[-C--:B------:R-:W-:Y:S01]  /*af50*/  FMUL.FTZ R64, R62, R65.reuse ;  /* 0x000000413e407220 */ /* 0x080fe20000410000 */
[----:B------:R-:W-:Y:S02]  /*af60*/  HADD2.F32 R52, -RZ, R52.H1_H1 ;  /* 0x30000034ff347230 */ /* 0x000fe40000004100 */
[----:B------:R-:W-:Y:S01]  /*af70*/  FFMA.FTZ R75, R54, R60, R67 ;  /* 0x0000003c364b7223 */ /* 0x000fe20000010043 */
[----:B------:R-:W-:Y:S01]  /*af80*/  F2FP.F16.E4M3.UNPACK_B R67, R50.H1 ;  /* 0x00000032ff43723e */ /* 0x000fe200030006ff */
[----:B------:R-:W-:Y:S01]  /*af90*/  FMUL.FTZ R65, R49, R65 ;  /* 0x0000004131417220 */ /* 0x000fe20000410000 */
[----:B------:R-:W-:Y:S01]  /*afa0*/  FFMA.FTZ R74, R53, R60, -R66 ;  /* 0x0000003c354a7223 */ /* 0x000fe20000010842 */
[-C--:B------:R-:W-:Y:S01]  /*afb0*/  FFMA.FTZ R77, R49, R52.reuse, -R64 ;  /* 0x00000034314d7223 */ /* 0x080fe20000010840 */
[-C--:B------:R-:W-:Y:S01]  /*afc0*/  F2FP.F16.E4M3.UNPACK_B R49, R51.reuse ;  /* 0x00000033ff31723e */ /* 0x080fe200020006ff */
[----:B------:R-:W-:Y:S01]  /*afd0*/  FFMA.FTZ R76, R62, R52, R65 ;  /* 0x000000343e4c7223 */ /* 0x000fe20000010041 */
[----:B------:R-:W-:Y:S01]  /*afe0*/  F2FP.F16.E4M3.UNPACK_B R51, R51.H1 ;  /* 0x00000033ff33723e */ /* 0x000fe200030006ff */
[----:B------:R-:W-:Y:S01]  /*aff0*/  HADD2.F32 R68, -RZ, R67.H0_H0 ;  /* 0x20000043ff447230 */ /* 0x000fe20000004100 */
[-C--:B------:R-:W-:Y:S01]  /*b000*/  F2FP.F16.E4M3.UNPACK_B R54, R55.reuse ;  /* 0x00000037ff36723e */ /* 0x080fe200020006ff */
[----:B------:R-:W-:Y:S01]  /*b010*/  HADD2.F32 R52, -RZ, R49.H0_H0 ;  /* 0x20000031ff347230 */ /* 0x000fe20000004100 */
[----:B------:R-:W-:Y:S01]  /*b020*/  F2FP.F16.E4M3.UNPACK_B R55, R55.H1 ;  /* 0x00000037ff37723e */ /* 0x000fe200030006ff */
[--C-:B------:R-:W-:Y:S01]  /*b030*/  HADD2.F32 R53, -RZ, R51.reuse.H0_H0 ;  /* 0x20000033ff357230 */ /* 0x100fe20000004100 */
[----:B------:R-:W-:Y:S01]  /*b040*/  F2FP.F16.E4M3.UNPACK_B R66, R50 ;  /* 0x00000032ff42723e */ /* 0x000fe200020006ff */
[----:B------:R-:W-:Y:S01]  /*b050*/  HADD2.F32 R60, -RZ, R54.H0_H0 ;  /* 0x20000036ff3c7230 */ /* 0x000fe20000004100 */
[-C--:B------:R-:W-:Y:S01]  /*b060*/  F2FP.F16.E4M3.UNPACK_B R62, R48.reuse.H1 ;  /* 0x00000030ff3e723e */ /* 0x080fe200030006ff */
[----:B------:R-:W-:Y:S01]  /*b070*/  HADD2.F32 R51, -RZ, R51.H1_H1 ;  /* 0x30000033ff337230 */ /* 0x000fe20000004100 */
[----:B------:R-:W-:Y:S01]  /*b080*/  F2FP.F16.E4M3.UNPACK_B R50, R48 ;  /* 0x00000030ff32723e */ /* 0x000fe200020006ff */
[----:B------:R-:W-:-:S02]  /*b090*/  HADD2.F32 R69, -RZ, R66.H0_H0 ;  /* 0x20000042ff457230 */ /* 0x000fc40000004100 */
[----:B------:R-:W-:Y:S01]  /*b0a0*/  FMUL.FTZ R81, R53, R68 ;  /* 0x0000004435517220 */ /* 0x000fe20000410000 */
[--C-:B------:R-:W-:Y:S01]  /*b0b0*/  HADD2.F32 R48, -RZ, R55.reuse.H0_H0 ;  /* 0x20000037ff307230 */ /* 0x100fe20000004100 */
[----:B------:R-:W-:Y:S01]  /*b0c0*/  F2FP.SATFINITE.E4M3.F32.PACK_AB_MERGE_C R74, R77, R74, RZ ;  /* 0x0000004a4d4a723e */ /* 0x000fe200048070ff */
[----:B------:R-:W-:Y:S02]  /*b0d0*/  HADD2.F32 R64, -RZ, R62.H0_H0 ;  /* 0x2000003eff407230 */ /* 0x000fe40000004100 */
[-C--:B------:R-:W-:Y:S01]  /*b0e0*/  FMUL.FTZ R79, R60, R69.reuse ;  /* 0x000000453c4f7220 */ /* 0x080fe20000410000 */
[----:B------:R-:W-:Y:S02]  /*b0f0*/  HADD2.F32 R65, -RZ, R50.H0_H0 ;  /* 0x20000032ff417230 */ /* 0x000fe40000004100 */
[----:B------:R-:W-:Y:S01]  /*b100*/  FMUL.FTZ R78, R48, R68 ;  /* 0x00000044304e7220 */ /* 0x000fe20000410000 */
[----:B------:R-:W-:Y:S01]  /*b110*/  FMUL.FTZ R69, R52, R69 ;  /* 0x0000004534457220 */ /* 0x000fe20000410000 */
[----:B------:R-:W-:Y:S01]  /*b120*/  FFMA.FTZ R81, R48, R64, R81 ;  /* 0x0000004030517223 */ /* 0x000fe20000010051 */
[----:B------:R-:W-:-:S02]  /*b130*/  HADD2.F32 R55, -RZ, R55.H1_H1 ;  /* 0x30000037ff377230 */ /* 0x000fc40000004100 */
[-C--:B------:R-:W-:Y:S01]  /*b140*/  FFMA.FTZ R79, R52, R65.reuse, -R79 ;  /* 0x00000041344f7223 */ /* 0x080fe2000001084f */
[----:B------:R-:W-:Y:S02]  /*b150*/  HADD2.F32 R48, -RZ, R67.H1_H1 ;  /* 0x30000043ff307230 */ /* 0x000fe40000004100 */
[----:B------:R-:W-:Y:S01]  /*b160*/  FFMA.FTZ R69, R60, R65, R69 ;  /* 0x000000413c457223 */ /* 0x000fe20000010045 */
[----:B------:R-:W-:Y:S02]  /*b170*/  HADD2.F32 R54, -RZ, R54.H1_H1 ;  /* 0x30000036ff367230 */ /* 0x000fe40000004100 */
[----:B------:R-:W-:Y:S01]  /*b180*/  FFMA.FTZ R78, R53, R64, -R78 ;  /* 0x00000040354e7223 */ /* 0x000fe2000001084e */
[----:B------:R-:W-:Y:S02]  /*b190*/  HADD2.F32 R66, -RZ, R66.H1_H1 ;  /* 0x30000042ff427230 */ /* 0x000fe40000004100 */
[----:B------:R-:W-:Y:S01]  /*b1a0*/  FMUL.FTZ R52, R55, R48 ;  /* 0x0000003037347220 */ /* 0x000fe20000410000 */
[----:B------:R-:W-:-:S02]  /*b1b0*/  HADD2.F32 R49, -RZ, R49.H1_H1 ;  /* 0x30000031ff317230 */ /* 0x000fc40000004100 */
[----:B------:R-:W-:Y:S01]  /*b1c0*/  FMUL.FTZ R60, R51, R48 ;  /* 0x00000030333c7220 */ /* 0x000fe20000410000 */
        /* <DEDUP_REMOVED lines=9> */
[----:B------:R-:W-:Y:S01]  /*b260*/  F2FP.SATFINITE.E4M3.F32.PACK_AB_MERGE_C R49, R72, R71, R74 ;  /* 0x000000474831723e */ /* 0x000fe2000480704a */
[----:B------:R-:W-:Y:S01]  /*b270*/  IMAD.MOV.U32 R54, RZ, RZ, R85 ;  /* 0x000000ffff367224 */ /* 0x000fe200078e0055 */
[----:B------:R-:W-:-:S02]  /*b280*/  F2FP.SATFINITE.E4M3.F32.PACK_AB_MERGE_C R51, R51, R78, RZ ;  /* 0x0000004e3333723e */ /* 0x000fc400048070ff */
[----:B------:R-:W-:Y:S02]  /*b290*/  F2FP.SATFINITE.E4M3.F32.PACK_AB_MERGE_C R60, R60, R81, RZ ;  /* 0x000000513c3c723e */ /* 0x000fe400048070ff */
[----:B------:R-:W-:Y:S01]  /*b2a0*/  F2FP.SATFINITE.E4M3.F32.PACK_AB_MERGE_C R51, R48, R79, R51 ;  /* 0x0000004f3033723e */ /* 0x000fe20004807033 */
[----:B------:R-:W-:Y:S01]  /*b2b0*/  IMAD.MOV.U32 R48, RZ, RZ, R80 ;  /* 0x000000ffff307224 */ /* 0x000fe200078e0050 */
[----:B------:R-:W-:Y:S01]  /*b2c0*/  F2FP.SATFINITE.E4M3.F32.PACK_AB_MERGE_C R55, R50, R69, R60 ;  /* 0x000000453237723e */ /* 0x000fe2000480703c */
[----:B------:R-:W-:Y:S01]  /*b2d0*/  IMAD.MOV.U32 R50, RZ, RZ, R83 ;  /* 0x000000ffff327224 */ /* 0x000fe200078e0053 */
[----:B------:R-:W-:Y:S02]  /*b2e0*/  F2FP.SATFINITE.E4M3.F32.PACK_AB_MERGE_C R53, R73, R70, R75 ;  /* 0x000000464935723e */ /* 0x000fe4000480704b */
[----:B------:R-:W-:-:S07]  /*b2f0*/  MOV R52, R82 ;  /* 0x0000005200347202 */ /* 0x000fce0000000f00 */
.L_x_359:
[----:B------:R-:W-:Y:S05]  /*b300*/  BSYNC B1 ;  /* 0x0000000000017941 */ /* 0x000fea0003800000 */
.L_x_358:
[----:B-1----:R1:W-:Y:S01]  /*b310*/  STG.E.128 desc[UR42][R58.64], R48 ;  /* 0x000000303a007986 */ /* 0x0023e2000c101d2a */
[----:B------:R-:W-:-:S13]  /*b320*/  ISETP.GE.AND P2, PT, R63, R140, PT ;  /* 0x0000008c3f00720c */ /* 0x000fda0003f46270 */
[----:B------:R-:W-:Y:S05]  /*b330*/  @P2 BRA `(.L_x_336) ;  /* 0x00000004005c2947 */ /* 0x000fea0003800000 */
[--C-:B-1----:R-:W-:Y:S02]  /*b340*/  SHF.R.S32.HI R48, RZ, 0x1f, R63.reuse ;  /* 0x0000001fff307819 */ /* 0x102fe4000001143f */
[----:B------:R-:W-:-:S04]  /*b350*/  IADD3 R63, P2, P3, R100, R124, R63 ;  /* 0x0000007c643f7210 */ /* 0x000fc80007b5e03f */
[----:B------:R-:W-:Y:S02]  /*b360*/  IADD3.X R48, R36, R61, R48, P2, P3 ;  /* 0x0000003d24307210 */ /* 0x000fe400017e6430 */
[----:B------:R-:W-:-:S05]  /*b370*/  IADD3 R56, P2, R63, R56, RZ ;  /* 0x000000383f387210 */ /* 0x000fca0007f5e0ff */
[----:B------:R-:W-:-:S05]  /*b380*/  IMAD.X R57, R48, 0x1, R57, P2 ;  /* 0x0000000130397824 */ /* 0x000fca00010e0639 */
[----:B--2---:R1:W-:Y:S01]  /*b390*/  STG.E.128 desc[UR42][R56.64], R52 ;  /* 0x0000003438007986 */ /* 0x0043e2000c101d2a */
[----:B------:R-:W-:Y:S05]  /*b3a0*/  BRA `(.L_x_336) ;  /* 0x0000000400407947 */ /* 0x000fea0003800000 */
.L_x_299:
[----:B------:R-:W-:-:S06]  /*b3b0*/  UISETP.NE.AND UP0, UPT, UR47, 0x3, UPT ;  /* 0x000000032f00788c */ /* 0x000fcc000bf05270 */
[----:B------:R-:W-:-:S13]  /*b3c0*/  PLOP3.LUT P5, PT, PT, PT, UP0, 0x80, 0x0 ;  /* 0x000000000000781c */ /* 0x000fda0003faf008 */
[----:B------:R-:W-:Y:S05]  /*b3d0*/  @!P5 BRA `(.L_x_360) ;  /* 0x000000000004d947 */ /* 0x000fea0003800000 */
[----:B------:R-:W-:Y:S01]  /*b3e0*/  BPT.TRAP 0x1 ;  /* 0x000000040000795c */ /* 0x000fe20000300000 */
.L_x_360:
[----:B------:R-:W-:Y:S01]  /*b3f0*/  LEA R109, R232, R19, 0x3 ;  /* 0x00000013e86d7211 */ /* 0x000fe200078e18ff */
[----:B------:R-:W-:Y:S01]  /*b400*/  IMAD R118, R25, -0x80, R2 ;  /* 0xffffff8019767824 */ /* 0x000fe200078e0202 */
[----:B------:R-:W-:Y:S01]  /*b410*/  SHF.L.U32 R128, R237, 0x1f, RZ ;  /* 0x0000001fed807819 */ /* 0x000fe200000006ff */
[----:B------:R-:W-:Y:S01]  /*b420*/  BSSY B1, `(.L_x_361) ;  /* 0x0000006000017945 */ /* 0x000fe20003800000 */
[----:B------:R-:W-:Y:S01]  /*b430*/  SHF.R.S32.HI R49, RZ, 0x1f, R25 ;  /* 0x0000001fff317819 */ /* 0x000fe20000011419 */
[----:B------:R-:W-:Y:S01]  /*b440*/  IMAD R48, R3, R25, RZ ;  /* 0x0000001903307224 */ /* 0x000fe200078e02ff */
[----:B------:R-:W0:Y:S01]  /*b450*/  SYNCS.PHASECHK.TRANS64.TRYWAIT P2, [R109+URZ+0x38890], R128 ;  /* 0x038890806d0075a7 */ /* 0x000e22000804017f */
[----:B------:R-:W-:Y:S01]  /*b460*/  VIMNMX R118, R118, 0x80, PT ;  /* 0x0000008076767848 */ /* 0x000fe20003fe0100 */
[----:B0-----:R-:W-:Y:S06]  /*b470*/  @!P2 BRA `(.L_x_362) ;  /* 0x0000018c0040a947 */ /* 0x001fec0003800000 */
.L_x_599:
[----:B------:R-:W-:Y:S05]  /*b480*/  BSYNC B1 ;  /* 0x0000000000017941 */ /* 0x000fea0003800000 */
.L_x_361:
[----:B------:R-:W-:Y:S01]  /*b490*/  ISETP.GE.AND P2, PT, R22, R118, PT ;  /* 0x000000761600720c */ /* 0x000fe20003f46270 */
[----:B------:R-:W-:Y:S01]  /*b4a0*/  IMAD R49, R49, R134, R48 ;  /* 0x0000008631317224 */ /* 0x000fe200078e0230 */
[----:B------:R-:W-:Y:S01]  /*b4b0*/  BSSY B1, `(.L_x_363) ;  /* 0x000000e000017945 */ /* 0x000fe20003800000 */
[----:B------:R-:W-:-:S04]  /*b4c0*/  IMAD.WIDE.U32 R56, R134, R25, RZ ;  /* 0x0000001986387225 */ /* 0x000fc800078e00ff */
[----:B------:R-:W-:-:S06]  /*b4d0*/  IMAD.IADD R63, R49, 0x1, R57 ;  /* 0x00000001313f7824 */ /* 0x000fcc00078e0239 */
[----:B------:R-:W-:Y:S05]  /*b4e0*/  @P2 BRA `(.L_x_364) ;  /* 0x0000000000282947 */ /* 0x000fea0003800000 */
[----:B------:R-:W1:Y:S01]  /*b4f0*/  @!P0 LDS.128 R48, [R114+0x28400] ;  /* 0x0284000072308984 */ /* 0x000e620000000c00 */
[----:B------:R-:W2:Y:S03]  /*b500*/  @!P0 LDC.64 R58, c[0x0][0x2d8] ;  /* 0x0000b600ff3a8b82 */ /* 0x000ea60000000a00 */
[----:B------:R-:W3:Y:S05]  /*b510*/  @!P1 LDS.128 R52, [R114+0x2c400] ;  /* 0x02c4000072349984 */ /* 0x000eea0000000c00 */
[----:B------:R-:W4:Y:S01]  /*b520*/  @!P1 LDC.64 R60, c[0x0][0x2d8] ;  /* 0x0000b600ff3c9b82 */ /* 0x000f220000000a00 */
[----:B--2---:R-:W-:-:S04]  /*b530*/  @!P0 IADD3 R58, P2, P3, R56, R58, R37 ;  /* 0x0000003a383a8210 */ /* 0x004fc80007b5e025 */
[----:B------:R-:W-:Y:S02]  /*b540*/  @!P0 IADD3.X R59, R63, R59, R40, P2, P3 ;  /* 0x0000003b3f3b8210 */ /* 0x000fe400017e6428 */
[----:B----4-:R-:W-:-:S04]  /*b550*/  @!P1 IADD3 R60, P2, P3, R41, R60, R56 ;  /* 0x0000003c293c9210 */ /* 0x010fc80007b5e038 */
[----:B------:R-:W-:Y:S01]  /*b560*/  @!P1 IADD3.X R61, R107, R61, R63, P2, P3 ;  /* 0x0000003d6b3d9210 */ /* 0x000fe200017e643f */
[----:B-1----:R1:W-:Y:S04]  /*b570*/  @!P0 STG.E.128 desc[UR42][R58.64], R48 ;  /* 0x000000303a008986 */ /* 0x0023e8000c101d2a */
[----:B---3--:R1:W-:Y:S04]  /*b580*/  @!P1 STG.E.128 desc[UR42][R60.64], R52 ;  /* 0x000000343c009986 */ /* 0x0083e8000c101d2a */
.L_x_364:
[----:B------:R-:W-:Y:S05]  /*b590*/  BSYNC B1 ;  /* 0x0000000000017941 */ /* 0x000fea0003800000 */
.L_x_363:
[----:B------:R-:W-:Y:S01]  /*b5a0*/  ISETP.GE.AND P2, PT, R233, R118, PT ;  /* 0x00000076e900720c */ /* 0x000fe20003f46270 */
[----:B------:R-:W-:-:S12]  /*b5b0*/  BSSY B1, `(.L_x_365) ;  /* 0x000000e000017945 */ /* 0x000fd80003800000 */
[----:B------:R-:W-:Y:S05]  /*b5c0*/  @P2 BRA `(.L_x_366) ;  /* 0x0000000000302947 */ /* 0x000fea0003800000 */
[----:B-1----:R-:W1:Y:S01]  /*b5d0*/  @!P0 LDC.64 R58, c[0x0][0x2d8] ;  /* 0x0000b600ff3a8b82 */ /* 0x002e620000000a00 */
[----:B------:R-:W-:Y:S01]  /*b5e0*/  IADD3 R60, P2, R92, R56, RZ ;  /* 0x000000385c3c7210 */ /* 0x000fe20007f5e0ff */
[----:B------:R-:W-:Y:S04]  /*b5f0*/  @!P1 LDS.128 R52, [R114+0x2d400] ;  /* 0x02d4000072349984 */ /* 0x000fe80000000c00 */
[----:B------:R-:W-:Y:S02]  /*b600*/  IMAD.X R48, R63, 0x1, R93, P2 ;  /* 0x000000013f307824 */ /* 0x000fe400010e065d */
[----:B------:R-:W2:Y:S01]  /*b610*/  @!P1 LDC.64 R50, c[0x0][0x2d8] ;  /* 0x0000b600ff329b82 */ /* 0x000ea20000000a00 */
[----:B-1----:R-:W-:-:S04]  /*b620*/  @!P0 IADD3 R58, P2, P3, R60, R58, R37 ;  /* 0x0000003a3c3a8210 */ /* 0x002fc80007b5e025 */
[----:B------:R-:W-:Y:S02]  /*b630*/  @!P0 IADD3.X R59, R48, R59, R40, P2, P3 ;  /* 0x0000003b303b8210 */ /* 0x000fe400017e6428 */
[----:B--2---:R-:W-:-:S04]  /*b640*/  @!P1 IADD3 R60, P2, P3, R41, R50, R60 ;  /* 0x00000032293c9210 */ /* 0x004fc80007b5e03c */
[----:B------:R-:W-:Y:S02]  /*b650*/  @!P1 IADD3.X R61, R107, R51, R48, P2, P3 ;  /* 0x000000336b3d9210 */ /* 0x000fe400017e6430 */
[----:B------:R-:W1:Y:S04]  /*b660*/  @!P0 LDS.128 R48, [R114+0x29400] ;  /* 0x0294000072308984 */ /* 0x000e680000000c00 */
[----:B-1----:R2:W-:Y:S04]  /*b670*/  @!P0 STG.E.128 desc[UR42][R58.64], R48 ;  /* 0x000000303a008986 */ /* 0x0025e8000c101d2a */
[----:B------:R2:W-:Y:S02]  /*b680*/  @!P1 STG.E.128 desc[UR42][R60.64], R52 ;  /* 0x000000343c009986 */ /* 0x0005e4000c101d2a */
.L_x_366:
[----:B------:R-:W-:Y:S05]  /*b690*/  BSYNC B1 ;  /* 0x0000000000017941 */ /* 0x000fea0003800000 */
.L_x_365:
[----:B------:R-:W-:Y:S01]  /*b6a0*/  ISETP.GE.AND P2, PT, R234, R118, PT ;  /* 0x00000076ea00720c */ /* 0x000fe20003f46270 */
[----:B------:R-:W-:-:S12]  /*b6b0*/  BSSY B1, `(.L_x_367) ;  /* 0x000000e000017945 */ /* 0x000fd80003800000 */
[----:B------:R-:W-:Y:S05]  /*b6c0*/  @P2 BRA `(.L_x_368) ;  /* 0x0000000000302947 */ /* 0x000fea0003800000 */
[----:B-12---:R-:W1:Y:S01]  /*b6d0*/  @!P0 LDC.64 R58, c[0x0][0x2d8] ;  /* 0x0000b600ff3a8b82 */ /* 0x006e620000000a00 */
[----:B------:R-:W-:Y:S01]  /*b6e0*/  LEA R60, P2, R102, R56, 0x6 ;  /* 0x00000038663c7211 */ /* 0x000fe200078430ff */
        /* <DEDUP_REMOVED lines=10> */
.L_x_368:
[----:B------:R-:W-:Y:S05]  /*b790*/  BSYNC B1 ;  /* 0x0000000000017941 */ /* 0x000fea0003800000 */
.L_x_367:
[----:B------:R-:W-:-:S13]  /*b7a0*/  ISETP.GE.AND P2, PT, R235, R118, PT ;  /* 0x00000076eb00720c */ /* 0x000fda0003f46270 */
[----:B------:R-:W-:Y:S05]  /*b7b0*/  @P2 BRA `(.L_x_336) ;  /* 0x00000000003c2947 */ /* 0x000fea0003800000 */
[----:B-123--:R-:W1:Y:S01]  /*b7c0*/  LDC.64 R48, c[0x0][0x2f0] ;  /* 0x0000bc00ff307b82 */ /* 0x00ee620000000a00 */
[----:B------:R-:W-:Y:S01]  /*b7d0*/  MOV R57, R63 ;  /* 0x0000003f00397202 */ /* 0x000fe20000000f00 */
[----:B------:R-:W-:Y:S06]  /*b7e0*/  @!P1 LDS.128 R52, [R114+0x2f400] ;  /* 0x02f4000072349984 */ /* 0x000fec0000000c00 */
[----:B------:R-:W2:Y:S01]  /*b7f0*/  @!P0 LDC.64 R50, c[0x0][0x2d8] ;  /* 0x0000b600ff328b82 */ /* 0x000ea20000000a00 */
[----:B-1----:R-:W-:-:S04]  /*b800*/  IMAD.WIDE.U32 R58, R48, 0x60, R56 ;  /* 0x00000060303a7825 */ /* 0x002fc800078e0038 */
[----:B------:R-:W-:-:S04]  /*b810*/  IMAD R49, R49, 0x60, RZ ;  /* 0x0000006031317824 */ /* 0x000fc800078e02ff */
[----:B------:R-:W-:Y:S01]  /*b820*/  IMAD.IADD R48, R59, 0x1, R49 ;  /* 0x000000013b307824 */ /* 0x000fe200078e0231 */
[----:B--2---:R-:W-:-:S04]  /*b830*/  @!P0 IADD3 R56, P2, P3, R58, R50, R37 ;  /* 0x000000323a388210 */ /* 0x004fc80007b5e025 */
[----:B------:R-:W-:Y:S02]  /*b840*/  @!P0 IADD3.X R57, R48, R51, R40, P2, P3 ;  /* 0x0000003330398210 */ /* 0x000fe400017e6428 */
[----:B------:R-:W1:Y:S02]  /*b850*/  @!P1 LDC.64 R50, c[0x0][0x2d8] ;  /* 0x0000b600ff329b82 */ /* 0x000e640000000a00 */
[----:B-1----:R-:W-:-:S04]  /*b860*/  @!P1 IADD3 R58, P2, P3, R41, R50, R58 ;  /* 0x00000032293a9210 */ /* 0x002fc80007b5e03a */
[----:B------:R-:W-:Y:S02]  /*b870*/  @!P1 IADD3.X R59, R107, R51, R48, P2, P3 ;  /* 0x000000336b3b9210 */ /* 0x000fe400017e6430 */
[----:B------:R-:W1:Y:S04]  /*b880*/  @!P0 LDS.128 R48, [R114+0x2b400] ;  /* 0x02b4000072308984 */ /* 0x000e680000000c00 */
[----:B-1----:R4:W-:Y:S04]  /*b890*/  @!P0 STG.E.128 desc[UR42][R56.64], R48 ;  /* 0x0000003038008986 */ /* 0x0029e8000c101d2a */
[----:B------:R4:W-:Y:S02]  /*b8a0*/  @!P1 STG.E.128 desc[UR42][R58.64], R52 ;  /* 0x000000343a009986 */ /* 0x0009e4000c101d2a */
.L_x_336:
[----:B------:R-:W-:Y:S05]  /*b8b0*/  BSYNC B0 ;  /* 0x0000000000007941 */ /* 0x000fea0003800000 */
.L_x_298:
[----:B-1234-:R-:W1:Y:S01]  /*b8c0*/  S2R R48, SR_TID.X ;  /* 0x0000000000307919 */ /* 0x01ee620000002100 */
[----:B------:R-:W-:Y:S01]  /*b8d0*/  @!PT LDS RZ, [RZ] ;  /* 0x00000000fffff984 */ /* 0x000fe20000000800 */
[----:B------:R-:W-:Y:S01]  /*b8e0*/  @!PT LDS RZ, [RZ] ;  /* 0x00000000fffff984 */ /* 0x000fe20000000800 */
[----:B------:R-:W-:Y:S01]  /*b8f0*/  @!PT LDS RZ, [RZ] ;  /* 0x00000000fffff984 */ /* 0x000fe20000000800 */
[----:B------:R-:W-:Y:S01]  /*b900*/  @!PT LDS RZ, [RZ] ;  /* 0x00000000fffff984 */ /* 0x000fe20000000800 */
[----:B------:R2:W-:Y:S06]  /*b910*/  MEMBAR.ALL.CTA ;  /* 0x0000000000007992 */ /* 0x0005ec0000008000 */
[----:B--2---:R-:W2:Y:S01]  /*b920*/  FENCE.VIEW.ASYNC.S ;  /* 0x00000000000073c6 */ /* 0x004ea20000000000 */
[----:B------:R-:W-:Y:S05]  /*b930*/  WARPSYNC.ALL ;  /* 0x0000000000007948 */ /* 0x000fea0003800000 */
[----:B------:R-:W-:Y:S01]  /*b940*/  BSSY B0, `(.L_x_369) ;  /* 0x0000009000007945 */ /* 0x000fe20003800000 */
[----:B-1----:R-:W-:Y:S01]  /*b950*/  LOP3.LUT R48, R48, 0x7f, RZ, 0xc0, !PT ;  /* 0x0000007f30307812 */ /* 0x002fe200078ec0ff */
[----:B--2---:R1:W-:Y:S03]  /*b960*/  BAR.SYNC.DEFER_BLOCKING R131, 0x80 ;  /* 0x000200830000751d */ /* 0x0043e60000010000 */
[----:B------:R-:W-:-:S13]  /*b970*/  ISETP.NE.AND P2, PT, R48, RZ, PT ;  /* 0x000000ff3000720c */ /* 0x000fda0003f45270 */
[----:B------:R-:W-:-:S05]  /*b980*/  @!P2 VIADD R48, R109, 0x388a0 ;  /* 0x000388a06d30a836 */ /* 0x000fca0000000000 */
[----:B------:R-:W-:-:S04]  /*b990*/  @!P2 PRMT R48, RZ, 0x654, R48 ;  /* 0x00000654ff30a816 */ /* 0x000fc80000000030 */
[----:B------:R1:W-:Y:S01]  /*b9a0*/  @!P2 SYNCS.ARRIVE.TRANS64.RED.A1T0 RZ, [R48+URZ], RZ ;  /* 0x000000ff30ffa9a7 */ /* 0x0003e2000810043f */
[----:B------:R-:W-:Y:S05]  /*b9b0*/  @!P5 BRA `(.L_x_370) ;  /* 0x000000000004d947 */ /* 0x000fea0003800000 */
[----:B------:R-:W-:Y:S01]  /*b9c0*/  BPT.TRAP 0x1 ;  /* 0x000000040000795c */ /* 0x000fe20000300000 */
.L_x_370:
[----:B------:R-:W-:Y:S05]  /*b9d0*/  BSYNC B0 ;  /* 0x0000000000007941 */ /* 0x000fea0003800000 */
.L_x_369:
[----:B------:R-:W2:Y:S01]  /*b9e0*/  SYNCS.PHASECHK.TRANS64.TRYWAIT P3, [R109+URZ+0x388b0], R128 ;  /* 0x0388b0806d0075a7 */ /* 0x000ea2000806017f */
[----:B------:R-:W-:Y:S01]  /*b9f0*/  ULDC UR41, c[0x0][0x2e4] ;  /* 0x0000b90000297ab9 */ /* 0x000fe20000000800 */
[----:B------:R-:W-:Y:S01]  /*ba00*/  ULDC.64 UR36, c[0x0][0x318] ;  /* 0x0000c60000247ab9 */ /* 0x000fe20000000a00 */
[----:B------:R-:W-:Y:S01]  /*ba10*/  ULDC.64 UR38, c[0x0][0x308] ;  /* 0x0000c20000267ab9 */ /* 0x000fe20000000a00 */
[----:B------:R-:W-:Y:S04]  /*ba20*/  BSSY B0, `(.L_x_371) ;  /* 0x0000002000007945 */ /* 0x000fe80003800000 */
[----:B--2---:R-:W-:Y:S05]  /*ba30*/  @!P3 BRA `(.L_x_372) ;  /* 0x0000018400e4b947 */ /* 0x004fea0003800000 */
.L_x_600:
[----:B------:R-:W-:Y:S05]  /*ba40*/  BSYNC B0 ;  /* 0x0000000000007941 */ /* 0x000fea0003800000 */
.L_x_371:
[----:B------:R-:W-:Y:S01]  /*ba50*/  ISETP.GE.AND P3, PT, R22, R118, PT ;  /* 0x000000761600720c */ /* 0x000fe20003f66270 */
[----:B------:R-:W-:Y:S01]  /*ba60*/  BSSY B0, `(.L_x_373) ;  /* 0x0000010000007945 */ /* 0x000fe20003800000 */
[----:B------:R-:W-:-:S11]  /*ba70*/  IMAD.WIDE R52, R25, 0x80, R44 ;  /* 0x0000008019347825 */ /* 0x000fd600078e022c */
[----:B------:R-:W-:Y:S05]  /*ba80*/  @P3 BRA `(.L_x_374) ;  /* 0x0000000000343947 */ /* 0x000fea0003800000 */
[----:B------:R-:W-:Y:S01]  /*ba90*/  MOV R49, R108 ;  /* 0x0000006c00317202 */ /* 0x000fe20000000f00 */
[----:B-1----:R-:W-:Y:S02]  /*baa0*/  IMAD.MOV.U32 R48, RZ, RZ, R98 ;  /* 0x000000ffff307224 */ /* 0x002fe400078e0062 */
[----:B------:R-:W-:Y:S02]  /*bab0*/  IMAD R51, R53, UR36, RZ ;  /* 0x0000002435337c24 */ /* 0x000fe4000f8e02ff */
[----:B------:R-:W-:-:S04]  /*bac0*/  IMAD.WIDE.U32 R48, R52, UR36, R48 ;  /* 0x0000002434307c25 */ /* 0x000fc8000f8e0030 */
[----:B------:R-:W-:Y:S01]  /*bad0*/  IMAD R51, R52, UR37, R51 ;  /* 0x0000002534337c24 */ /* 0x000fe2000f8e0233 */
[----:B------:R-:W-:-:S04]  /*bae0*/  IADD3 R54, P3, R48, UR38, RZ ;  /* 0x0000002630367c10 */ /* 0x000fc8000ff7e0ff */
[----:B------:R-:W-:Y:S02]  /*baf0*/  IADD3.X R55, R49, UR39, R51, P3, !PT ;  /* 0x0000002731377c10 */ /* 0x000fe40009ffe433 */
[----:B------:R-:W-:-:S13]  /*bb00*/  ISETP.GE.AND P3, PT, R16, UR41, PT ;  /* 0x0000002910007c0c */ /* 0x000fda000bf66270 */
[----:B------:R-:W1:Y:S04]  /*bb10*/  @!P3 LDS.128 R48, [R114+0x10400] ;  /* 0x010400007230b984 */ /* 0x000e680000000c00 */
[----:B-1----:R-:W-:Y:S01]  /*bb20*/  @!P3 STG.E.128 desc[UR42][R54.64], R48 ;  /* 0x000000303600b986 */ /* 0x002fe2000c101d2a */
[----:B------:R-:W-:-:S13]  /*bb30*/  ISETP.GE.AND P3, PT, R6, UR41, PT ;  /* 0x0000002906007c0c */ /* 0x000fda000bf66270 */
[----:B------:R-:W1:Y:S04]  /*bb40*/  @!P3 LDS.128 R48, [R114+0x14400] ;  /* 0x014400007230b984 */ /* 0x000e680000000c00 */
[----:B-1----:R3:W-:Y:S02]  /*bb50*/  @!P3 STG.E.128 desc[UR42][R54.64+0x80], R48 ;  /* 0x000080303600b986 */ /* 0x0027e4000c101d2a */
.L_x_374:
[----:B------:R-:W-:Y:S05]  /*bb60*/  BSYNC B0 ;  /* 0x0000000000007941 */ /* 0x000fea0003800000 */
.L_x_373:
[----:B------:R-:W-:Y:S01]  /*bb70*/  ISETP.GE.AND P3, PT, R233, R118, PT ;  /* 0x00000076e900720c */ /* 0x000fe20003f66270 */
[----:B------:R-:W-:-:S12]  /*bb80*/  BSSY B0, `(.L_x_375) ;  /* 0x0000011000007945 */ /* 0x000fd80003800000 */
[----:B------:R-:W-:Y:S05]  /*bb90*/  @P3 BRA `(.L_x_376) ;  /* 0x00000000003c3947 */ /* 0x000fea0003800000 */
[----:B---3--:R-:W-:Y:S01]  /*bba0*/  IADD3 R51, P3, R52, 0x20, RZ ;  /* 0x0000002034337810 */ /* 0x008fe20007f7e0ff */
[----:B-1----:R-:W-:Y:S02]  /*bbb0*/  IMAD.MOV.U32 R48, RZ, RZ, R98 ;  /* 0x000000ffff307224 */ /* 0x002fe400078e0062 */
[----:B------:R-:W-:Y:S02]  /*bbc0*/  IMAD.MOV.U32 R49, RZ, RZ, R108 ;  /* 0x000000ffff317224 */ /* 0x000fe400078e006c */
[----:B------:R-:W-:Y:S02]  /*bbd0*/  IMAD.X R50, RZ, RZ, R53, P3 ;  /* 0x000000ffff327224 */ /* 0x000fe400018e0635 */
[----:B------:R-:W-:-:S04]  /*bbe0*/  IMAD.WIDE.U32 R48, R51, UR36, R48 ;  /* 0x0000002433307c25 */ /* 0x000fc8000f8e0030 */
[----:B------:R-:W-:Y:S01]  /*bbf0*/  IMAD R50, R50, UR36, RZ ;  /* 0x0000002432327c24 */ /* 0x000fe2000f8e02ff */
[----:B------:R-:W-:-:S03]  /*bc00*/  IADD3 R54, P3, R48, UR38, RZ ;  /* 0x0000002630367c10 */ /* 0x000fc6000ff7e0ff */
[----:B------:R-:W-:-:S05]  /*bc10*/  IMAD R51, R51, UR37, R50 ;  /* 0x0000002533337c24 */ /* 0x000fca000f8e0232 */
[----:B------:R-:W-:Y:S02]  /*bc20*/  IADD3.X R55, R49, UR39, R51, P3, !PT ;  /* 0x0000002731377c10 */ /* 0x000fe40009ffe433 */
[----:B------:R-:W-:-:S13]  /*bc30*/  ISETP.GE.AND P3, PT, R16, UR41, PT ;  /* 0x0000002910007c0c */ /* 0x000fda000bf66270 */
[----:B------:R-:W1:Y:S04]  /*bc40*/  @!P3 LDS.128 R48, [R114+0x11400] ;  /* 0x011400007230b984 */ /* 0x000e680000000c00 */
[----:B-1----:R-:W-:Y:S01]  /*bc50*/  @!P3 STG.E.128 desc[UR42][R54.64], R48 ;  /* 0x000000303600b986 */ /* 0x002fe2000c101d2a */
[----:B------:R-:W-:-:S13]  /*bc60*/  ISETP.GE.AND P3, PT, R6, UR41, PT ;  /* 0x0000002906007c0c */ /* 0x000fda000bf66270 */
[----:B------:R-:W1:Y:S04]  /*bc70*/  @!P3 LDS.128 R48, [R114+0x15400] ;  /* 0x015400007230b984 */ /* 0x000e680000000c00 */
[----:B-1----:R4:W-:Y:S02]  /*bc80*/  @!P3 STG.E.128 desc[UR42][R54.64+0x80], R48 ;  /* 0x000080303600b986 */ /* 0x0029e4000c101d2a */
.L_x_376:
[----:B------:R-:W-:Y:S05]  /*bc90*/  BSYNC B0 ;  /* 0x0000000000007941 */ /* 0x000fea0003800000 */
.L_x_375:
[----:B------:R-:W-:Y:S01]  /*bca0*/  ISETP.GE.AND P3, PT, R234, R118, PT ;  /* 0x00000076ea00720c */ /* 0x000fe20003f66270 */
[----:B------:R-:W-:-:S12]  /*bcb0*/  BSSY B0, `(.L_x_377) ;  /* 0x0000011000007945 */ /* 0x000fd80003800000 */
[----:B------:R-:W-:Y:S05]  /*bcc0*/  @P3 BRA `(.L_x_378) ;  /* 0x00000000003c3947 */ /* 0x000fea0003800000 */
[----:B---34-:R-:W-:Y:S01]  /*bcd0*/  IADD3 R51, P3, R52, 0x40, RZ ;  /* 0x0000004034337810 */ /* 0x018fe20007f7e0ff */
[----:B-1----:R-:W-:Y:S02]  /*bce0*/  IMAD.MOV.U32 R48, RZ, RZ, R98 ;  /* 0x000000ffff307224 */ /* 0x002fe400078e0062 */
[----:B------:R-:W-:Y:S01]  /*bcf0*/  IMAD.MOV.U32 R49, RZ, RZ, R108 ;  /* 0x000000ffff317224 */ /* 0x000fe200078e006c */
[----:B------:R-:W-:Y:S01]  /*bd00*/  IADD3.X R50, RZ, R53, RZ, P3, !PT ;  /* 0x00000035ff327210 */ /* 0x000fe20001ffe4ff */
        /* <DEDUP_REMOVED lines=11> */
.L_x_378:
[----:B------:R-:W-:Y:S05]  /*bdc0*/  BSYNC B0 ;  /* 0x0000000000007941 */ /* 0x000fea0003800000 */
.L_x_377:
[----:B------:R-:W-:Y:S01]  /*bdd0*/  ISETP.GE.AND P3, PT, R235, R118, PT ;  /* 0x00000076eb00720c */ /* 0x000fe20003f66270 */
[----:B------:R-:W-:-:S12]  /*bde0*/  BSSY B0, `(.L_x_379) ;  /* 0x0000011000007945 */ /* 0x000fd80003800000 */
[----:B------:R-:W-:Y:S05]  /*bdf0*/  @P3 BRA `(.L_x_380) ;  /* 0x00000000003c3947 */ /* 0x000fea0003800000 */
[----:B-1-34-:R-:W-:Y:S01]  /*be00*/  IADD3 R51, P3, R52, 0x60, RZ ;  /* 0x0000006034337810 */ /* 0x01afe20007f7e0ff */
[----:B------:R-:W-:Y:S01]  /*be10*/  IMAD.MOV.U32 R49, RZ, RZ, R108 ;  /* 0x000000ffff317224 */ /* 0x000fe200078e006c */
[----:B------:R-:W-:-:S03]  /*be20*/  MOV R48, R98 ;  /* 0x0000006200307202 */ /* 0x000fc60000000f00 */
[----:B------:R-:W-:Y:S02]  /*be30*/  IMAD.X R52, RZ, RZ, R53, P3 ;  /* 0x000000ffff347224 */ /* 0x000fe400018e0635 */
[----:B------:R-:W-:-:S04]  /*be40*/  IMAD.WIDE.U32 R48, R51, UR36, R48 ;  /* 0x0000002433307c25 */ /* 0x000fc8000f8e0030 */
[----:B------:R-:W-:-:S04]  /*be50*/  IMAD R52, R52, UR36, RZ ;  /* 0x0000002434347c24 */ /* 0x000fc8000f8e02ff */
        /* <DEDUP_REMOVED lines=9> */
.L_x_380:
[----:B------:R-:W-:Y:S05]  /*bef0*/  BSYNC B0 ;  /* 0x0000000000007941 */ /* 0x000fea0003800000 */
.L_x_379:
[----:B------:R-:W-:Y:S01]  /*bf00*/  @!PT LDS RZ, [RZ] ;  /* 0x00000000fffff984 */ /* 0x000fe20000000800 */
[----:B------:R-:W-:Y:S01]  /*bf10*/  @!PT LDS RZ, [RZ] ;  /* 0x00000000fffff984 */ /* 0x000fe20000000800 */
[----:B------:R-:W-:Y:S01]  /*bf20*/  @!PT LDS RZ, [RZ] ;  /* 0x00000000fffff984 */ /* 0x000fe20000000800 */
[----:B------:R-:W-:Y:S01]  /*bf30*/  @!PT LDS RZ, [RZ] ;  /* 0x00000000fffff984 */ /* 0x000fe20000000800 */
[----:B------:R5:W-:Y:S06]  /*bf40*/  MEMBAR.ALL.CTA ;  /* 0x0000000000007992 */ /* 0x000bec0000008000 */
[----:B-----5:R-:W5:Y:S01]  /*bf50*/  FENCE.VIEW.ASYNC.S ;  /* 0x00000000000073c6 */ /* 0x020f620000000000 */
[----:B0-2---:R-:W-:Y:S01]  /*bf60*/  @!P2 VIADD R109, R109, 0x388c0 ;  /* 0x000388c06d6da836 */ /* 0x005fe20000000000 */
[----:B-----5:R0:W-:Y:S01]  /*bf70*/  BAR.SYNC.DEFER_BLOCKING R131, 0x80 ;  /* 0x000200830000751d */ /* 0x0201e20000010000 */
[----:B------:R-:W-:Y:S01]  /*bf80*/  ISETP.NE.AND P3, PT, R110, RZ, PT ;  /* 0x000000ff6e00720c */ /* 0x000fe20003f65270 */
[----:B------:R-:W-:-:S02]  /*bf90*/  VIADD R232, R232, 0x1 ;  /* 0x00000001e8e87836 */ /* 0x000fc40000000000 */
[----:B------:R-:W-:-:S04]  /*bfa0*/  @!P2 PRMT R109, RZ, 0x654, R109 ;  /* 0x00000654ff6da816 */ /* 0x000fc8000000006d */
[----:B------:R0:W-:Y:S01]  /*bfb0*/  @!P2 SYNCS.ARRIVE.TRANS64.RED.A1T0 RZ, [R109+URZ], RZ ;  /* 0x000000ff6dffa9a7 */ /* 0x0001e2000810043f */
[----:B------:R-:W-:-:S04]  /*bfc0*/  ISETP.NE.AND P2, PT, R232, 0x2, PT ;  /* 0x00000002e800780c */ /* 0x000fc80003f45270 */
[----:B-1-34-:R-:W-:Y:S02]  /*bfd0*/  SEL R48, RZ, 0x1, P2 ;  /* 0x00000001ff307807 */ /* 0x01afe40001000000 */
[----:B------:R-:W-:Y:S02]  /*bfe0*/  SEL R232, R232, RZ, P2 ;  /* 0x000000ffe8e87207 */ /* 0x000fe40001000000 */
[----:B------:R-:W-:Y:S01]  /*bff0*/  LOP3.LUT R237, R237, R48, RZ, 0x3c, !PT ;  /* 0x00000030eded7212 */ /* 0x000fe200078e3cff */
[----:B0-----:R-:W-:Y:S06]  /*c000*/  @P3 BRA `(.L_x_381) ;  /* 0xffffff6000ec3947 */ /* 0x001fec000383ffff */
[----:B------:R-:W0:Y:S01]  /*c010*/  S2R R49, SR_TID.X ;  /* 0x0000000000317919 */ /* 0x000e220000002100 */
[----:B------:R-:W-:Y:S02]  /*c020*/  PLOP3.LUT P0, PT, PT, PT, PT, 0x8, 0x0 ;  /* 0x000000000000781c */ /* 0x000fe40003f0e170 */
[----:B0-----:R-:W-:-:S04]  /*c030*/  SHF.R.U32.HI R49, RZ, 0x7, R49 ;  /* 0x00000007ff317819 */ /* 0x001fc80000011631 */
[----:B------:R-:W-:-:S13]  /*c040*/  ISETP.NE.AND P3, PT, R49, 0x1, PT ;  /* 0x000000013100780c */ /* 0x000fda0003f65270 */
[----:B------:R-:W-:Y:S06]  /*c050*/  @!P3 BAR.ARV 0x9, 0x100 ;  /* 0x024400000000bb1d */ /* 0x000fec0000002000 */
.L_x_293:
[----:B------:R-:W0:Y:S01]  /*c060*/  LDC R0, c[0x0][0x428] ;  /* 0x00010a00ff007b82 */ /* 0x000e220000000800 */
[----:B------:R-:W-:Y:S05]  /*c070*/  @P0 BRA `(.L_x_382) ;  /* 0x00000000000c0947 */ /* 0x000fea0003800000 */
[----:B------:R-:W1:Y:S01]  /*c080*/  FENCE.VIEW.ASYNC.G ;  /* 0x00000000000073c6 */ /* 0x000e620000000100 */
[----:B------:R-:W-:Y:S05]  /*c090*/  WARPSYNC.ALL ;  /* 0x0000000000007948 */ /* 0x000fea0003800000 */
[----:B-1----:R-:W-:Y:S06]  /*c0a0*/  BAR.ARV 0xc, 0x180 ;  /* 0x0306000000007b1d */ /* 0x002fec0000002000 */
.L_x_382:
[----:B------:R-:W2:Y:S01]  /*c0b0*/  LDL R4, [R1+0x34] ;  /* 0x0000340001047983 */ /* 0x000ea20000100800 */
[----:B------:R-:W-:-:S03]  /*c0c0*/  ULDC.64 UR4, c[0x0][0x990] ;  /* 0x0002640000047ab9 */ /* 0x000fc60000000a00 */
[----:B------:R-:W3:Y:S01]  /*c0d0*/  LDL R5, [R1+0x1c] ;  /* 0x00001c0001057983 */ /* 0x000ee20000100800 */
[----:B------:R-:W-:Y:S01]  /*c0e0*/  ISETP.NE.U32.AND P0, PT, RZ, UR4, PT ;  /* 0x00000004ff007c0c */ /* 0x000fe2000bf05070 */
[----:B------:R-:W-:Y:S01]  /*c0f0*/  ULDC.64 UR6, c[0x0][0x998] ;  /* 0x0002660000067ab9 */ /* 0x000fe20000000a00 */
[----:B0-----:R-:W-:Y:S02]  /*c100*/  ISETP.NE.AND P2, PT, R0, 0x1, PT ;  /* 0x000000010000780c */ /* 0x001fe40003f45270 */
[----:B------:R-:W-:Y:S02]  /*c110*/  ISETP.NE.AND.EX P0, PT, RZ, UR5, PT, P0 ;  /* 0x00000005ff007c0c */ /* 0x000fe4000bf05300 */
[----:B------:R-:W-:Y:S02]  /*c120*/  ISETP.NE.U32.AND P1, PT, RZ, UR6, PT ;  /* 0x00000006ff007c0c */ /* 0x000fe4000bf25070 */
[----:B------:R-:W-:Y:S02]  /*c130*/  MOV R7, R122 ;  /* 0x0000007a00077202 */ /* 0x000fe40000000f00 */
[----:B------:R-:W-:-:S05]  /*c140*/  ISETP.NE.AND.EX P1, PT, RZ, UR7, PT, P1 ;  /* 0x00000007ff007c0c */ /* 0x000fca000bf25310 */
[----:B------:R-:W0:Y:S08]  /*c150*/  @P2 LDC R3, c[0x0][0x42c] ;  /* 0x00010b00ff032b82 */ /* 0x000e300000000800 */
[----:B------:R-:W2:Y:S08]  /*c160*/  @P0 LDC.64 R10, c[0x0][0x9a8] ;  /* 0x00026a00ff0a0b82 */ /* 0x000eb00000000a00 */
[----:B------:R-:W1:Y:S08]  /*c170*/  @P2 LDC R2, c[0x0][0x430] ;  /* 0x00010c00ff022b82 */ /* 0x000e700000000800 */
[----:B------:R-:W4:Y:S01]  /*c180*/  @P1 LDC.64 R12, c[0x0][0x9b8] ;  /* 0x00026e00ff0c1b82 */ /* 0x000f220000000a00 */
[----:B0-----:R-:W-:-:S07]  /*c190*/  @P2 IMAD.HI.U32 R3, R122, R3, RZ ;  /* 0x000000037a032227 */ /* 0x001fce00078e00ff */
[----:B------:R-:W0:Y:S08]  /*c1a0*/  @P0 LDC.64 R14, c[0x0][0x9b0] ;  /* 0x00026c00ff0e0b82 */ /* 0x000e300000000a00 */
[----:B------:R-:W0:Y:S01]  /*c1b0*/  @P1 LDC.64 R20, c[0x0][0x9c0] ;  /* 0x00027000ff141b82 */ /* 0x000e220000000a00 */
[----:B-1----:R-:W-:-:S04]  /*c1c0*/  @P2 SHF.R.U32.HI R7, RZ, R2, R3 ;  /* 0x00000002ff072219 */ /* 0x002fc80000011603 */
[----:B------:R-:W-:Y:S01]  /*c1d0*/  @P0 SHF.R.S32.HI R9, RZ, 0x1f, R7 ;  /* 0x0000001fff090819 */ /* 0x000fe20000011407 */
[C---:B--2---:R-:W-:Y:S02]  /*c1e0*/  @P0 IMAD R0, R4.reuse, R10, RZ ;  /* 0x0000000a04000224 */ /* 0x044fe400078e02ff */
[----:B----4-:R-:W-:Y:S02]  /*c1f0*/  @P1 IMAD R4, R4, R12, RZ ;  /* 0x0000000c04041224 */ /* 0x010fe400078e02ff */
[C---:B---3--:R-:W-:Y:S02]  /*c200*/  @P0 IMAD R11, R5.reuse, R11, R0 ;  /* 0x0000000b050b0224 */ /* 0x048fe400078e0200 */
[----:B------:R-:W-:-:S04]  /*c210*/  @P0 IMAD.WIDE.U32 R2, R5, R10, RZ ;  /* 0x0000000a05020225 */ /* 0x000fc800078e00ff */
[----:B------:R-:W-:Y:S01]  /*c220*/  @P0 IMAD.IADD R3, R3, 0x1, R11 ;  /* 0x0000000103030824 */ /* 0x000fe200078e020b */
[----:B------:R-:W-:Y:S01]  /*c230*/  @P1 SHF.R.S32.HI R11, RZ, 0x1f, R7 ;  /* 0x0000001fff0b1819 */ /* 0x000fe20000011407 */
[C---:B------:R-:W-:Y:S02]  /*c240*/  @P1 IMAD R13, R5.reuse, R13, R4 ;  /* 0x0000000d050d1224 */ /* 0x040fe400078e0204 */
[----:B------:R-:W-:-:S04]  /*c250*/  @P1 IMAD.WIDE.U32 R4, R5, R12, RZ ;  /* 0x0000000c05041225 */ /* 0x000fc800078e00ff */
[----:B0-----:R-:W-:Y:S02]  /*c260*/  @P0 IMAD R0, R9, R14, RZ ;  /* 0x0000000e09000224 */ /* 0x001fe400078e02ff */
[----:B------:R-:W-:Y:S02]  /*c270*/  @P1 IMAD R6, R11, R20, RZ ;  /* 0x000000140b061224 */ /* 0x000fe400078e02ff */
[----:B------:R-:W-:Y:S02]  /*c280*/  @P1 IMAD.IADD R5, R5, 0x1, R13 ;  /* 0x0000000105051824 */ /* 0x000fe400078e020d */
[C---:B------:R-:W-:Y:S02]  /*c290*/  @P0 IMAD R9, R7.reuse, R15, R0 ;  /* 0x0000000f07090224 */ /* 0x040fe400078e0200 */
[----:B------:R-:W-:-:S04]  /*c2a0*/  @P0 IMAD.WIDE.U32 R2, R7, R14, R2 ;  /* 0x0000000e07020225 */ /* 0x000fc800078e0002 */
[C---:B------:R-:W-:Y:S02]  /*c2b0*/  @P1 IMAD R11, R7.reuse, R21, R6 ;  /* 0x00000015070b1224 */ /* 0x040fe400078e0206 */
[----:B------:R-:W-:Y:S01]  /*c2c0*/  @P1 IMAD.WIDE.U32 R6, R7, R20, R4 ;  /* 0x0000001407061225 */ /* 0x000fe200078e0004 */
[----:B------:R-:W-:Y:S01]  /*c2d0*/  @P0 LEA R4, P3, R2, UR4, 0x2 ;  /* 0x0000000402040c11 */ /* 0x000fe2000f8610ff */
[----:B------:R-:W-:Y:S02]  /*c2e0*/  ULDC UR4, c[0x0][0x988] ;  /* 0x0002620000047ab9 */ /* 0x000fe40000000800 */
[----:B------:R-:W-:Y:S01]  /*c2f0*/  @P0 IMAD.IADD R5, R3, 0x1, R9 ;  /* 0x0000000103050824 */ /* 0x000fe200078e0209 */
[----:B------:R-:W-:Y:S01]  /*c300*/  @P1 IADD3 R3, R7, R11, RZ ;  /* 0x0000000b07031210 */ /* 0x000fe20007ffe0ff */
[----:B------:R-:W-:Y:S01]  /*c310*/  IMAD.MOV.U32 R0, RZ, RZ, 0x3f800000 ;  /* 0x3f800000ff007424 */ /* 0x000fe200078e00ff */
[----:B------:R-:W-:Y:S01]  /*c320*/  @P1 LEA R8, P4, R6, UR6, 0x2 ;  /* 0x0000000606081c11 */ /* 0x000fe2000f8810ff */
[----:B------:R-:W0:Y:S01]  /*c330*/  @P2 LDC R7, c[0x0][0x42c] ;  /* 0x00010b00ff072b82 */ /* 0x000e220000000800 */
[----:B------:R-:W-:-:S02]  /*c340*/  @P0 LEA.HI.X R5, R2, UR5, R5, 0x2, P3 ;  /* 0x0000000502050c11 */ /* 0x000fc400098f1405 */
[----:B------:R-:W-:Y:S01]  /*c350*/  @P1 LEA.HI.X R9, R6, UR7, R3, 0x2, P4 ;  /* 0x0000000706091c11 */ /* 0x000fe2000a0f1403 */
[----:B------:R-:W-:-:S04]  /*c360*/  IMAD.MOV.U32 R3, RZ, RZ, 0x3f800000 ;  /* 0x3f800000ff037424 */ /* 0x000fc800078e00ff */
[----:B------:R1:W2:Y:S01]  /*c370*/  @P1 LDG.E R0, desc[UR42][R8.64] ;  /* 0x0000002a08001981 */ /* 0x0002a2000c1e1900 */
[----:B------:R-:W3:Y:S03]  /*c380*/  @P2 LDC R2, c[0x0][0x430] ;  /* 0x00010c00ff022b82 */ /* 0x000ee60000000800 */
[----:B------:R4:W2:Y:S01]  /*c390*/  @P0 LDG.E R3, desc[UR42][R4.64] ;  /* 0x0000002a04030981 */ /* 0x0008a2000c1e1900 */
[----:B------:R-:W-:Y:S01]  /*c3a0*/  ISETP.GE.AND P1, PT, R129, 0x1, PT ;  /* 0x000000018100780c */ /* 0x000fe20003f26270 */
[----:B------:R-:W-:Y:S02]  /*c3b0*/  IMAD.MOV.U32 R10, RZ, RZ, R122 ;  /* 0x000000ffff0a7224 */ /* 0x000fe400078e007a */
[----:B0-----:R-:W-:Y:S01]  /*c3c0*/  @P2 IMAD.HI.U32 R7, R122, R7, RZ ;  /* 0x000000077a072227 */ /* 0x001fe200078e00ff */
[----:B------:R-:W-:-:S04]  /*c3d0*/  PLOP3.LUT P0, PT, PT, PT, PT, 0x80, 0x0 ;  /* 0x000000000000781c */ /* 0x000fc80003f0f070 */
[----:B---3--:R-:W-:Y:S02]  /*c3e0*/  @P2 SHF.R.U32.HI R10, RZ, R2, R7 ;  /* 0x00000002ff0a2219 */ /* 0x008fe40000011607 */
[----:B------:R-:W-:Y:S02]  /*c3f0*/  CS2R R154, SRZ ;  /* 0x00000000009a7805 */ /* 0x000fe4000001ff00 */
[----:B------:R-:W-:Y:S02]  /*c400*/  MOV R146, RZ ;  /* 0x000000ff00927202 */ /* 0x000fe40000000f00 */
[----:B------:R-:W-:Y:S02]  /*c410*/  CS2R R138, SRZ ;  /* 0x00000000008a7805 */ /* 0x000fe4000001ff00 */
[----:B------:R-:W-:Y:S01]  /*c420*/  CS2R R116, SRZ ;  /* 0x0000000000747805 */ /* 0x000fe2000001ff00 */
[----:B------:R0:W-:Y:S01]  /*c430*/  STL [R1+0x38], R10 ;  /* 0x0000380a01007387 */ /* 0x0001e20000100800 */
[----:B------:R-:W-:-:S02]  /*c440*/  CS2R R112, SRZ ;  /* 0x0000000000707805 */ /* 0x000fc4000001ff00 */
[----:B------:R-:W-:Y:S02]  /*c450*/  CS2R R142, SRZ ;  /* 0x00000000008e7805 */ /* 0x000fe4000001ff00 */
[----:B------:R-:W-:Y:S02]  /*c460*/  CS2R R134, SRZ ;  /* 0x0000000000867805 */ /* 0x000fe4000001ff00 */
[----:B------:R-:W-:Y:S02]  /*c470*/  CS2R R108, SRZ ;  /* 0x00000000006c7805 */ /* 0x000fe4000001ff00 */
[----:B------:R-:W-:Y:S02]  /*c480*/  CS2R R104, SRZ ;  /* 0x0000000000687805 */ /* 0x000fe4000001ff00 */
[----:B------:R-:W-:Y:S01]  /*c490*/  CS2R R158, SRZ ;  /* 0x00000000009e7805 */ /* 0x000fe2000001ff00 */
[----:B------:R-:W-:Y:S01]  /*c4a0*/  IMAD.MOV.U32 R131, RZ, RZ, RZ ;  /* 0x000000ffff837224 */ /* 0x000fe200078e00ff */
[----:B------:R-:W-:-:S02]  /*c4b0*/  CS2R R100, SRZ ;  /* 0x0000000000647805 */ /* 0x000fc4000001ff00 */
[----:B------:R-:W-:Y:S02]  /*c4c0*/  CS2R R96, SRZ ;  /* 0x0000000000607805 */ /* 0x000fe4000001ff00 */
        /* <DEDUP_REMOVED lines=9> */
[----:B------:R-:W-:Y:S01]  /*c560*/  CS2R R102, SRZ ;  /* 0x0000000000667805 */ /* 0x000fe2000001ff00 */
[----:B------:R-:W-:Y:S01]  /*c570*/  IMAD.MOV.U32 R110, RZ, RZ, RZ ;  /* 0x000000ffff6e7224 */ /* 0x000fe200078e00ff */
        /* <DEDUP_REMOVED lines=8> */
[----:B------:R-:W-:-:S02]  /*c600*/  MOV R79, RZ ;  /* 0x000000ff004f7202 */ /* 0x000fc40000000f00 */
        /* <DEDUP_REMOVED lines=9> */
[----:B------:R-:W-:Y:S02]  /*c6a0*/  CS2R R44, SRZ ;  /* 0x00000000002c7805 */ /* 0x000fe4000001ff00 */
[----:B------:R-:W-:Y:S01]  /*c6b0*/  CS2R R36, SRZ ;  /* 0x0000000000247805 */ /* 0x000fe2000001ff00 */
[----:B------:R-:W-:Y:S01]  /*c6c0*/  IMAD.MOV.U32 R63, RZ, RZ, RZ ;  /* 0x000000ffff3f7224 */ /* 0x000fe200078e00ff */
[----:B------:R-:W-:Y:S01]  /*c6d0*/  CS2R R38, SRZ ;  /* 0x0000000000267805 */ /* 0x000fe2000001ff00 */
[----:B------:R-:W-:Y:S01]  /*c6e0*/  IMAD.MOV.U32 R54, RZ, RZ, RZ ;  /* 0x000000ffff367224 */ /* 0x000fe200078e00ff */
        /* <DEDUP_REMOVED lines=15> */
[----:B-1----:R-:W-:Y:S02]  /*c7e0*/  CS2R R8, SRZ ;  /* 0x0000000000087805 */ /* 0x002fe4000001ff00 */
[----:B------:R-:W-:Y:S01]  /*c7f0*/  CS2R R144, SRZ ;  /* 0x0000000000907805 */ /* 0x000fe2000001ff00 */
[----:B------:R-:W-:Y:S01]  /*c800*/  IMAD.MOV.U32 R128, RZ, RZ, RZ ;  /* 0x000000ffff807224 */ /* 0x000fe200078e00ff */
[----:B0-----:R-:W-:Y:S02]  /*c810*/  CS2R R10, SRZ ;  /* 0x00000000000a7805 */ /* 0x001fe4000001ff00 */
[----:B------:R-:W-:-:S02]  /*c820*/  CS2R R6, SRZ ;  /* 0x0000000000067805 */ /* 0x000fc4000001ff00 */
[----:B------:R-:W-:Y:S02]  /*c830*/  CS2R R124, SRZ ;  /* 0x00000000007c7805 */ /* 0x000fe4000001ff00 */
[----:B----4-:R-:W-:Y:S01]  /*c840*/  CS2R R4, SRZ ;  /* 0x0000000000047805 */ /* 0x010fe2000001ff00 */
[----:B--2---:R-:W-:Y:S01]  /*c850*/  FMUL.FTZ R2, R3, R0 ;  /* 0x0000000003027220 */ /* 0x004fe20000410000 */
[----:B------:R-:W-:-:S03]  /*c860*/  IMAD.MOV.U32 R3, RZ, RZ, RZ ;  /* 0x000000ffff037224 */ /* 0x000fc600078e00ff */
[----:B------:R-:W-:Y:S01]  /*c870*/  FMUL.FTZ R2, R2, UR4 ;  /* 0x0000000402027c20 */ /* 0x000fe20008410000 */
[----:B------:R-:W-:Y:S01]  /*c880*/  IMAD.MOV.U32 R0, RZ, RZ, RZ ;  /* 0x000000ffff007224 */ /* 0x000fe200078e00ff */
[----:B------:R-:W-:Y:S06]  /*c890*/  @!P1 BRA `(.L_x_383) ;  /* 0x000000d000e89947 */ /* 0x000fec0003800000 */
[----:B------:R-:W0:Y:S01]  /*c8a0*/  S2R R26, SR_TID.X ;  /* 0x00000000001a7919 */ /* 0x000e220000002100 */
[----:B------:R-:W-:Y:S01]  /*c8b0*/  UMOV UR4, 0xffffffff ;  /* 0xffffffff00047882 */ /* 0x000fe20000000000 */
[----:B0-----:R-:W-:-:S04]  /*c8c0*/  IADD3 R30, R26, -0x80, RZ ;  /* 0xffffff801a1e7810 */ /* 0x001fc80007ffe0ff */
[----:B------:R-:W-:-:S04]  /*c8d0*/  SHF.R.S32.HI R33, RZ, 0x1f, R30 ;  /* 0x0000001fff217819 */ /* 0x000fc8000001141e */
[----:B------:R-:W-:-:S04]  /*c8e0*/  LEA.HI R31, R33, R30, RZ, 0x7 ;  /* 0x0000001e211f7211 */ /* 0x000fc800078f38ff */
[----:B------:R-:W-:Y:S01]  /*c8f0*/  SHF.R.S32.HI R13, RZ, 0x7, R31 ;  /* 0x00000007ff0d7819 */ /* 0x000fe2000001141f */
[----:B------:R-:W-:Y:S06]  /*c900*/  BRA.DIV UR4, `(.L_x_384) ;  /* 0x0000017a04447947 */ /* 0x000fec000b800000 */
[----:B------:R-:W0:Y:S04]  /*c910*/  SHFL.IDX PT, R0, R13, RZ, 0x1f ;  /* 0x00001fff0d007589 */ /* 0x000e2800000e0000 */
[----:B0-----:R0:W-:Y:S02]  /*c920*/  STL [R1+0x8], R0 ;  /* 0x0000080001007387 */ /* 0x0011e40000100800 */
.L_x_603:
[----:B------:R-:W0:Y:S02]  /*c930*/  LDL R3, [R1+0x8] ;  /* 0x0000080001037983 */ /* 0x000e240000100800 */
[----:B0-----:R-:W-:-:S04]  /*c940*/  LEA.HI R0, R3, R3, RZ, 0x1 ;  /* 0x0000000303007211 */ /* 0x001fc800078f08ff */
[----:B------:R-:W-:-:S05]  /*c950*/  LOP3.LUT R0, R0, 0x1e, RZ, 0xc0, !PT ;  /* 0x0000001e00007812 */ /* 0x000fca00078ec0ff */
[----:B------:R-:W-:Y:S02]  /*c960*/  IMAD.IADD R0, R3, 0x1, -R0 ;  /* 0x0000000103007824 */ /* 0x000fe400078e0a00 */
[----:B------:R-:W-:-:S03]  /*c970*/  IMAD.U32 R3, RZ, RZ, UR46 ;  /* 0x0000002eff037e24 */ /* 0x000fc6000f8e00ff */
[----:B------:R-:W-:Y:S02]  /*c980*/  LEA R0, R0, UR46, 0xd ;  /* 0x0000002e00007c11 */ /* 0x000fe4000f8e68ff */
[----:B------:R-:W-:Y:S02]  /*c990*/  LOP3.LUT P0, RZ, R3, 0x3ff, RZ, 0xc0, !PT ;  /* 0x000003ff03ff7812 */ /* 0x000fe4000780c0ff */
[----:B------:R-:W-:Y:S02]  /*c9a0*/  SHF.R.U32.HI R0, RZ, 0x4, R0 ;  /* 0x00000004ff007819 */ /* 0x000fe40000011600 */
[----:B------:R-:W-:Y:S02]  /*c9b0*/  P2R R24, PR, RZ, 0x1 ;  /* 0x00000001ff187803 */ /* 0x000fe40000000000 */
[----:B------:R-:W-:-:S07]  /*c9c0*/  LOP3.LUT R32, R0, 0x3fff, RZ, 0xc0, !PT ;  /* 0x00003fff00207812 */ /* 0x000fce00078ec0ff */
[----:B------:R-:W-:Y:S05]  /*c9d0*/  @!P0 BRA `(.L_x_385) ;  /* 0x0000000000408947 */ /* 0x000fea0003800000 */
[----:B------:R-:W-:Y:S01]  /*c9e0*/  MOV R0, 0x0 ;  /* 0x0000000000007802 */ /* 0x000fe20000000f00 */
[----:B------:R-:W-:Y:S01]  /*c9f0*/  ULDC.64 UR4, c[0x4][0x198] ;  /* 0x0100660000047ab9 */ /* 0x000fe20000000a00 */
[----:B------:R-:W-:Y:S01]  /*ca00*/  ULDC.64 UR6, c[0x4][0x1a0] ;  /* 0x0100680000067ab9 */ /* 0x000fe20000000a00 */
[----:B------:R-:W-:Y:S01]  /*ca10*/  IMAD.U32 R4, RZ, RZ, UR4 ;  /* 0x00000004ff047e24 */ /* 0x000fe2000f8e00ff */
[----:B-1----:R0:W1:Y:S01]  /*ca20*/  LDC.64 R14, c[0x4][R0] ;  /* 0x01000000000e7b82 */ /* 0x0020620000000a00 */
        /* <DEDUP_REMOVED lines=11> */
.L_x_385:
[----:B------:R-:W-:Y:S02]  /*cae0*/  ULDC UR4, c[0x0][0x3d4] ;  /* 0x0000f50000047ab9 */ /* 0x000fe40000000800 */
[----:B------:R-:W-:-:S13]  /*caf0*/  ISETP.LT.AND P0, PT, RZ, UR4, PT ;  /* 0x00000004ff007c0c */ /* 0x000fda000bf01270 */
[----:B------:R-:W-:Y:S05]  /*cb00*/  @P0 BRA `(.L_x_386) ;  /* 0x0000000000400947 */ /* 0x000fea0003800000 */
[----:B------:R-:W-:-:S04]  /*cb10*/  ULEA.HI UR4, UR45, UR45, URZ, 0x1 ;  /* 0x0000002d2d047291 */ /* 0x000fc8000f8f083f */
[----:B------:R-:W-:-:S04]  /*cb20*/  ULOP3.LUT UR4, UR4, 0xfffffffe, URZ, 0xc0, !UPT ;  /* 0xfffffffe04047892 */ /* 0x000fc8000f8ec03f */
[----:B------:R-:W-:-:S06]  /*cb30*/  UIADD3 UR4, UR45, -UR4, URZ ;  /* 0x800000042d047290 */ /* 0x000fcc000fffe03f */
[----:B------:R-:W-:-:S04]  /*cb40*/  MOV R0, UR4 ;  /* 0x0000000400007c02 */ /* 0x000fc80008000f00 */
[----:B------:R-:W-:-:S04]  /*cb50*/  SHF.L.U32 R0, R0, 0x1f, RZ ;  /* 0x0000001f00007819 */ /* 0x000fc800000006ff */
[----:B------:R0:W2:Y:S03]  /*cb60*/  SYNCS.PHASECHK.TRANS64.TRYWAIT P0, [R19+URZ+0x38800], R0 ;  /* 0x03880000130075a7 */ /* 0x0000a6000800017f */
[----:B--2---:R-:W-:Y:S05]  /*cb70*/  @!P0 NANOSLEEP.SYNCS 0x989680 ;  /* 0x009896800000895d */ /* 0x004fea0003900000 */
[----:B------:R-:W2:Y:S01]  /*cb80*/  @!P0 SYNCS.PHASECHK.TRANS64 P0, [R19+URZ+0x38800], R0 ;  /* 0x03880000130085a7 */ /* 0x000ea2000800007f */
[----:B------:R-:W-:Y:S04]  /*cb90*/  BSSY B0, `(.L_x_387) ;  /* 0x0000006000007945 */ /* 0x000fe80003800000 */
[----:B--2---:R-:W-:Y:S05]  /*cba0*/  @P0 BRA `(.L_x_388) ;  /* 0x0000000000100947 */ /* 0x004fea0003800000 */
.L_x_389:
[----:B--2---:R2:W3:Y:S02]  /*cbb0*/  SYNCS.PHASECHK.TRANS64.TRYWAIT P0, [R19+URZ+0x38800], R0 ;  /* 0x03880000130075a7 */ /* 0x0044e4000800017f */
[----:B---3--:R-:W-:Y:S05]  /*cbc0*/  @!P0 NANOSLEEP.SYNCS 0x989680 ;  /* 0x009896800000895d */ /* 0x008fea0003900000 */
[----:B------:R-:W3:Y:S02]  /*cbd0*/  @!P0 SYNCS.PHASECHK.TRANS64 P0, [R19+URZ+0x38800], R0 ;  /* 0x03880000130085a7 */ /* 0x000ee4000800007f */
[----:B---3--:R-:W-:Y:S05]  /*cbe0*/  @!P0 BRA `(.L_x_389) ;  /* 0xfffffffc00f08947 */ /* 0x008fea000383ffff */
.L_x_388:
[----:B------:R-:W-:Y:S05]  /*cbf0*/  BSYNC B0 ;  /* 0x0000000000007941 */ /* 0x000fea0003800000 */
.L_x_387:
[----:B------:R-:W-:Y:S05]  /*cc00*/  BRA `(.L_x_390) ;  /* 0x0000007000147947 */ /* 0x000fea0003800000 */
.L_x_386:
[----:B------:R-:W-:Y:S01]  /*cc10*/  ISETP.NE.AND P3, PT, R24, RZ, PT ;  /* 0x000000ff1800720c */ /* 0x000fe20003f65270 */
[----:B------:R-:W0:Y:S01]  /*cc20*/  LDC.64 R28, c[0x0][0x3e0] ;  /* 0x0000f800ff1c7b82 */ /* 0x000e220000000a00 */
[----:B-----5:R-:W-:Y:S01]  /*cc30*/  SHF.R.S32.HI R0, RZ, 0x1f, R119 ;  /* 0x0000001fff007819 */ /* 0x020fe20000011477 */
[----:B------:R-:W-:Y:S01]  /*cc40*/  IMAD.MOV.U32 R8, RZ, RZ, R16 ;  /* 0x000000ffff087224 */ /* 0x000fe200078e0010 */
[----:B------:R-:W-:Y:S01]  /*cc50*/  ULDC.64 UR4, c[0x0][0x3d8] ;  /* 0x0000f60000047ab9 */ /* 0x000fe20000000a00 */
[----:B------:R-:W-:Y:S01]  /*cc60*/  IMAD.MOV.U32 R9, RZ, RZ, R17 ;  /* 0x000000ffff097224 */ /* 0x000fe200078e0011 */
[----:B------:R-:W-:Y:S01]  /*cc70*/  ULDC.64 UR8, c[0x0][0x3c8] ;  /* 0x0000f20000087ab9 */ /* 0x000fe20000000a00 */
[----:B------:R-:W-:Y:S01]  /*cc80*/  IMAD R6, R0, UR4, RZ ;  /* 0x0000000400067c24 */ /* 0x000fe2000f8e02ff */
[----:B------:R-:W-:Y:S01]  /*cc90*/  SHF.R.S32.HI R7, RZ, 0x1f, R18 ;  /* 0x0000001fff077819 */ /* 0x000fe20000011412 */
[----:B------:R-:W2:Y:S01]  /*cca0*/  LDC.64 R24, c[0x0][0x3c8] ;  /* 0x0000f200ff187b82 */ /* 0x000ea20000000a00 */
[----:B------:R-:W-:Y:S01]  /*ccb0*/  IMAD.WIDE.U32 R4, R119, UR4, R8 ;  /* 0x0000000477047c25 */ /* 0x000fe2000f8e0008 */
[----:B------:R-:W-:-:S03]  /*ccc0*/  ULDC.64 UR6, c[0x0][0x3e8] ;  /* 0x0000fa0000067ab9 */ /* 0x000fc60000000a00 */
[----:B------:R-:W-:Y:S01]  /*ccd0*/  IMAD R3, R119, UR5, R6 ;  /* 0x0000000577037c24 */ /* 0x000fe2000f8e0206 */
[----:B------:R-:W-:Y:S01]  /*cce0*/  IADD3 R34, P0, R4, UR8, RZ ;  /* 0x0000000804227c10 */ /* 0x000fe2000ff1e0ff */
[----:B------:R-:W-:Y:S02]  /*ccf0*/  IMAD.MOV.U32 R6, RZ, RZ, R18 ;  /* 0x000000ffff067224 */ /* 0x000fe400078e0012 */
[----:B------:R-:W-:Y:S01]  /*cd00*/  IMAD R0, R0, UR6, RZ ;  /* 0x0000000600007c24 */ /* 0x000fe2000f8e02ff */
[----:B------:R-:W-:Y:S01]  /*cd10*/  IADD3.X R35, R3, UR9, R5, P0, !PT ;  /* 0x0000000903237c10 */ /* 0x000fe200087fe405 */
[----:B------:R-:W-:-:S04]  /*cd20*/  IMAD.WIDE.U32 R4, R119, UR4, R6 ;  /* 0x0000000477047c25 */ /* 0x000fc8000f8e0006 */
[----:B------:R-:W-:Y:S01]  /*cd30*/  IMAD.WIDE.U32 R6, R119, UR6, R6 ;  /* 0x0000000677067c25 */ /* 0x000fe2000f8e0006 */
[----:B------:R-:W-:-:S03]  /*cd40*/  IADD3 R36, P0, R4, UR8, RZ ;  /* 0x0000000804247c10 */ /* 0x000fc6000ff1e0ff */
[----:B------:R-:W-:Y:S01]  /*cd50*/  IMAD.WIDE.U32 R8, R119, UR6, R8 ;  /* 0x0000000677087c25 */ /* 0x000fe2000f8e0008 */
[----:B------:R-:W-:-:S03]  /*cd60*/  IADD3.X R37, R3, UR9, R5, P0, !PT ;  /* 0x0000000903257c10 */ /* 0x000fc600087fe405 */
[C---:B------:R-:W-:Y:S02]  /*cd70*/  IMAD R27, R119.reuse, UR7, R0 ;  /* 0x00000007771b7c24 */ /* 0x040fe4000f8e0200 */
[C---:B--2---:R-:W-:Y:S01]  /*cd80*/  IMAD.WIDE.U32 R24, R119.reuse, UR4, R24 ;  /* 0x0000000477187c25 */ /* 0x044fe2000f8e0018 */
[----:B------:R-:W-:Y:S02]  /*cd90*/  ULDC.64 UR4, c[0x0][0x3e0] ;  /* 0x0000f80000047ab9 */ /* 0x000fe40000000a00 */
[----:B------:R-:W-:Y:S01]  /*cda0*/  IADD3 R38, P1, R6, UR4, RZ ;  /* 0x0000000406267c10 */ /* 0x000fe2000ff3e0ff */
[----:B0-----:R-:W-:Y:S01]  /*cdb0*/  IMAD.WIDE.U32 R28, R119, UR6, R28 ;  /* 0x00000006771c7c25 */ /* 0x001fe2000f8e001c */
[----:B------:R-:W-:Y:S02]  /*cdc0*/  IADD3 R40, P2, R8, UR4, RZ ;  /* 0x0000000408287c10 */ /* 0x000fe4000ff5e0ff */
[C---:B------:R-:W-:Y:S02]  /*cdd0*/  IADD3.X R39, R27.reuse, UR5, R7, P1, !PT ;  /* 0x000000051b277c10 */ /* 0x040fe40008ffe407 */
[C---:B------:R-:W-:Y:S01]  /*cde0*/  IADD3.X R41, R27.reuse, UR5, R9, P2, !PT ;  /* 0x000000051b297c10 */ /* 0x040fe200097fe409 */
[----:B------:R-:W-:Y:S01]  /*cdf0*/  IMAD.IADD R27, R27, 0x1, R29 ;  /* 0x000000011b1b7824 */ /* 0x000fe200078e021d */
[----:B------:R-:W-:Y:S01]  /*ce00*/  IADD3 R26, R3, R25, RZ ;  /* 0x00000019031a7210 */ /* 0x000fe20007ffe0ff */
[----:B------:R-:W-:Y:S06]  /*ce10*/  @!P3 BRA `(.L_x_391) ;  /* 0x000000000040b947 */ /* 0x000fec0003800000 */
[----:B------:R-:W-:Y:S01]  /*ce20*/  MOV R0, 0x0 ;  /* 0x0000000000007802 */ /* 0x000fe20000000f00 */
[----:B------:R-:W-:Y:S01]  /*ce30*/  ULDC.64 UR4, c[0x4][0x198] ;  /* 0x0100660000047ab9 */ /* 0x000fe20000000a00 */
[----:B------:R-:W-:Y:S01]  /*ce40*/  ULDC.64 UR6, c[0x4][0x1a0] ;  /* 0x0100680000067ab9 */ /* 0x000fe20000000a00 */
[----:B------:R-:W-:Y:S01]  /*ce50*/  IMAD.U32 R4, RZ, RZ, UR4 ;  /* 0x00000004ff047e24 */ /* 0x000fe2000f8e00ff */
[----:B-1----:R0:W1:Y:S01]  /*ce60*/  LDC.64 R14, c[0x4][R0] ;  /* 0x01000000000e7b82 */ /* 0x0020620000000a00 */
[----:B------:R-:W-:Y:S01]  /*ce70*/  IMAD.U32 R5, RZ, RZ, UR5 ;  /* 0x00000005ff057e24 */ /* 0x000fe2000f8e00ff */
[----:B------:R-:W-:Y:S01]  /*ce80*/  ULDC.64 UR4, c[0x4][0x108] ;  /* 0x0100420000047ab9 */ /* 0x000fe20000000a00 */
[----:B------:R-:W-:Y:S01]  /*ce90*/  MOV R6, UR6 ;  /* 0x0000000600067c02 */ /* 0x000fe20008000f00 */
[----:B------:R-:W-:Y:S01]  /*cea0*/  IMAD.U32 R7, RZ, RZ, UR7 ;  /* 0x00000007ff077e24 */ /* 0x000fe2000f8e00ff */
[----:B------:R-:W-:Y:S01]  /*ceb0*/  MOV R8, 0x70 ;  /* 0x0000007000087802 */ /* 0x000fe20000000f00 */
[----:B------:R-:W-:-:S02]  /*cec0*/  IMAD.U32 R10, RZ, RZ, UR4 ;  /* 0x00000004ff0a7e24 */ /* 0x000fc4000f8e00ff */
[----:B------:R-:W-:Y:S02]  /*ced0*/  IMAD.U32 R11, RZ, RZ, UR5 ;  /* 0x00000005ff0b7e24 */ /* 0x000fe4000f8e00ff */
[----:B------:R-:W-:Y:S02]  /*cee0*/  IMAD.MOV.U32 R12, RZ, RZ, 0x1 ;  /* 0x00000001ff0c7424 */ /* 0x000fe400078e00ff */
[----:B0-----:R-:W-:-:S07]  /*cef0*/  IMAD.MOV.U32 R13, RZ, RZ, RZ ;  /* 0x000000ffff0d7224 */ /* 0x001fce00078e00ff */
[----:B------:R-:W-:-:S07]  /*cf00*/  LEPC R20, `(.L_x_391) ;  /* 0x000000001014794e */ /* 0x000fce0000000000 */
[----:B-1----:R-:W-:Y:S05]  /*cf10*/  CALL.ABS.NOINC R14 ;  /* 0x000000000e007343 */ /* 0x002fea0003c00000 */
.L_x_391:
[----:B------:R-:W-:Y:S01]  /*cf20*/  ULDC.U8 UR4, c[0x0][0x3f0] ;  /* 0x0000fc0000047ab9 */ /* 0x000fe20000000000 */
[----:B------:R-:W-:Y:S01]  /*cf30*/  IMAD R3, R121, -0x80, R130 ;  /* 0xffffff8079037824 */ /* 0x000fe200078e0282 */
[----:B------:R-:W-:Y:S01]  /*cf40*/  ISETP.NE.AND P0, PT, RZ, UR4, PT ;  /* 0x00000004ff007c0c */ /* 0x000fe2000bf05270 */
[----:B------:R-:W-:Y:S03]  /*cf50*/  BSSY B0, `(.L_x_392) ;  /* 0x00006c8000007945 */ /* 0x000fe60003800000 */
[----:B------:R-:W-:-:S09]  /*cf60*/  VIMNMX R3, R3, 0x80, PT ;  /* 0x0000008003037848 */ /* 0x000fd20003fe0100 */
[----:B------:R-:W-:Y:S05]  /*cf70*/  @!P0 BRA `(.L_x_393) ;  /* 0x0000003400608947 */ /* 0x000fea0003800000 */
[----:B------:R-:W-:Y:S01]  /*cf80*/  ISETP.GE.AND P1, PT, R22, R3, PT ;  /* 0x000000031600720c */ /* 0x000fe20003f26270 */
[----:B------:R-:W-:Y:S01]  /*cf90*/  BSSY B1, `(.L_x_394) ;  /* 0x000000f000017945 */ /* 0x000fe20003800000 */
[----:B------:R-:W-:Y:S02]  /*cfa0*/  CS2R R4, SRZ ;  /* 0x0000000000047805 */ /* 0x000fe4000001ff00 */
[----:B------:R-:W-:Y:S02]  /*cfb0*/  CS2R R6, SRZ ;  /* 0x0000000000067805 */ /* 0x000fe4000001ff00 */
[----:B------:R-:W-:Y:S02]  /*cfc0*/  CS2R R20, SRZ ;  /* 0x0000000000147805 */ /* 0x000fe4000001ff00 */
[----:B------:R-:W-:-:S05]  /*cfd0*/  CS2R R34, SRZ ;  /* 0x0000000000227805 */ /* 0x000fca000001ff00 */
[----:B------:R-:W-:Y:S05]  /*cfe0*/  @P1 BRA `(.L_x_395) ;  /* 0x0000000000241947 */ /* 0x000fea0003800000 */
[----:B------:R-:W-:Y:S01]  /*cff0*/  ULDC UR4, c[0x0][0x3d4] ;  /* 0x0000f50000047ab9 */ /* 0x000fe20000000800 */
[----:B------:R-:W-:Y:S02]  /*d000*/  CS2R R4, SRZ ;  /* 0x0000000000047805 */ /* 0x000fe4000001ff00 */
[----:B------:R-:W-:Y:S02]  /*d010*/  ISETP.GE.AND P0, PT, R18, UR4, PT ;  /* 0x0000000412007c0c */ /* 0x000fe4000bf06270 */
[----:B------:R-:W-:Y:S02]  /*d020*/  CS2R R20, SRZ ;  /* 0x0000000000147805 */ /* 0x000fe4000001ff00 */
[----:B------:R-:W-:-:S09]  /*d030*/  ISETP.GE.AND P2, PT, R236, UR4, PT ;  /* 0x00000004ec007c0c */ /* 0x000fd2000bf46270 */
[----:B------:R0:W5:Y:S04]  /*d040*/  @!P0 LDG.E.64 R6, desc[UR42][R36.64] ;  /* 0x0000002a24068981 */ /* 0x000168000c1e1b00 */
[----:B------:R0:W5:Y:S04]  /*d050*/  @!P2 LDG.E.64 R4, desc[UR42][R36.64+0x40] ;  /* 0x0000402a2404a981 */ /* 0x000168000c1e1b00 */
[----:B------:R0:W5:Y:S04]  /*d060*/  @!P0 LDG.E.64 R34, desc[UR42][R38.64] ;  /* 0x0000002a26228981 */ /* 0x000168000c1e1b00 */
[----:B------:R0:W5:Y:S02]  /*d070*/  @!P2 LDG.E.64 R20, desc[UR42][R38.64+0x40] ;  /* 0x0000402a2614a981 */ /* 0x000164000c1e1b00 */
.L_x_395:
[----:B------:R-:W-:Y:S05]  /*d080*/  BSYNC B1 ;  /* 0x0000000000017941 */ /* 0x000fea0003800000 */
.L_x_394:
[----:B------:R-:W-:Y:S01]  /*d090*/  UMOV UR4, 0xffffffff ;  /* 0xffffffff00047882 */ /* 0x000fe20000000000 */
[----:B-----5:R-:W-:Y:S02]  /*d0a0*/  SHF.R.U32.HI R33, RZ, 0x8, R7 ;  /* 0x00000008ff217819 */ /* 0x020fe40000011607 */
[----:B------:R-:W-:Y:S02]  /*d0b0*/  SHF.R.U32.HI R0, RZ, 0x8, R6 ;  /* 0x00000008ff007819 */ /* 0x000fe40000011606 */
[----:B------:R-:W-:Y:S01]  /*d0c0*/  LOP3.LUT R33, R33, 0xff, RZ, 0xc0, !PT ;  /* 0x000000ff21217812 */ /* 0x000fe200078ec0ff */
[----:B------:R-:W-:Y:S06]  /*d0d0*/  BRA.DIV UR4, `(.L_x_396) ;  /* 0x0000017204787947 */ /* 0x000fec000b800000 */
.L_x_606:
[----:B------:R-:W-:-:S03]  /*d0e0*/  UMOV UR4, 0xffffffff ;  /* 0xffffffff00047882 */ /* 0x000fc60000000000 */
[----:B------:R-:W-:Y:S05]  /*d0f0*/  BRA.DIV UR4, `(.L_x_397) ;  /* 0x0000017204987947 */ /* 0x000fea000b800000 */
.L_x_609:
[----:B------:R-:W-:-:S03]  /*d100*/  UMOV UR4, 0xffffffff ;  /* 0xffffffff00047882 */ /* 0x000fc60000000000 */
[----:B------:R-:W-:Y:S05]  /*d110*/  BRA.DIV UR4, `(.L_x_398) ;  /* 0x0000017204b87947 */ /* 0x000fea000b800000 */
.L_x_612:
[----:B------:R-:W-:-:S03]  /*d120*/  UMOV UR4, 0xffffffff ;  /* 0xffffffff00047882 */ /* 0x000fc60000000000 */
[----:B------:R-:W-:Y:S05]  /*d130*/  BRA.DIV UR4, `(.L_x_399) ;  /* 0x0000017204d87947 */ /* 0x000fea000b800000 */
.L_x_615:
[----:B------:R-:W-:Y:S01]  /*d140*/  ULEA.HI UR4, UR45, UR45, URZ, 0x1 ;  /* 0x0000002d2d047291 */ /* 0x000fe2000f8f083f */
[----:B------:R-:W-:Y:S01]  /*d150*/  LOP3.LUT R8, R7, 0xff, RZ, 0xc0, !PT ;  /* 0x000000ff07087812 */ /* 0x000fe200078ec0ff */
[----:B------:R-:W-:Y:S01]  /*d160*/  BSSY B1, `(.L_x_400) ;  /* 0x0000039000017945 */ /* 0x000fe20003800000 */
[----:B------:R-:W-:Y:S01]  /*d170*/  LOP3.LUT R9, R0, 0xff, RZ, 0xc0, !PT ;  /* 0x000000ff00097812 */ /* 0x000fe200078ec0ff */
[----:B------:R-:W-:Y:S01]  /*d180*/  ULOP3.LUT UR4, UR4, 0xfffffffe, URZ, 0xc0, !UPT ;  /* 0xfffffffe04047892 */ /* 0x000fe2000f8ec03f */
[----:B------:R-:W-:Y:S02]  /*d190*/  PRMT R33, R33, 0x7604, R8 ;  /* 0x0000760421217816 */ /* 0x000fe40000000008 */
[----:B------:R-:W-:Y:S01]  /*d1a0*/  LOP3.LUT R8, R6, 0xff, RZ, 0xc0, !PT ;  /* 0x000000ff06087812 */ /* 0x000fe200078ec0ff */
[----:B------:R-:W-:Y:S01]  /*d1b0*/  UIADD3 UR4, UR45, -UR4, URZ ;  /* 0x800000042d047290 */ /* 0x000fe2000fffe03f */
[----:B------:R-:W-:Y:S02]  /*d1c0*/  SHF.R.U32.HI R13, RZ, 0x8, R5 ;  /* 0x00000008ff0d7819 */ /* 0x000fe40000011605 */
[----:B------:R-:W-:-:S02]  /*d1d0*/  PRMT R9, R9, 0x7604, R8 ;  /* 0x0000760409097816 */ /* 0x000fc40000000008 */
[----:B------:R-:W-:Y:S01]  /*d1e0*/  LOP3.LUT R13, R13, 0xff, RZ, 0xc0, !PT ;  /* 0x000000ff0d0d7812 */ /* 0x000fe200078ec0ff */
[----:B-1----:R-:W-:Y:S01]  /*d1f0*/  IMAD.U32 R14, RZ, RZ, UR4 ;  /* 0x00000004ff0e7e24 */ /* 0x002fe2000f8e00ff */
[----:B------:R-:W-:Y:S02]  /*d200*/  LOP3.LUT R8, R5, 0xff, RZ, 0xc0, !PT ;  /* 0x000000ff05087812 */ /* 0x000fe400078ec0ff */
[----:B------:R-:W-:Y:S02]  /*d210*/  SHF.R.U32.HI R15, RZ, 0x8, R35 ;  /* 0x00000008ff0f7819 */ /* 0x000fe40000011623 */
[----:B------:R-:W-:Y:S02]  /*d220*/  SHF.L.U32 R14, R14, 0x1f, RZ ;  /* 0x0000001f0e0e7819 */ /* 0x000fe400000006ff */
[----:B------:R-:W-:Y:S02]  /*d230*/  SHF.R.U32.HI R0, RZ, 0x8, R4 ;  /* 0x00000008ff007819 */ /* 0x000fe40000011604 */
[----:B------:R-:W1:Y:S01]  /*d240*/  SYNCS.PHASECHK.TRANS64.TRYWAIT P0, [R19+URZ+0x38800], R14 ;  /* 0x0388000e130075a7 */ /* 0x000e62000800017f */
[----:B------:R-:W-:-:S02]  /*d250*/  PRMT R13, R13, 0x7604, R8 ;  /* 0x000076040d0d7816 */ /* 0x000fc40000000008 */
[----:B------:R-:W-:Y:S02]  /*d260*/  LOP3.LUT R15, R15, 0xff, RZ, 0xc0, !PT ;  /* 0x000000ff0f0f7812 */ /* 0x000fe400078ec0ff */
[----:B------:R-:W-:Y:S02]  /*d270*/  LOP3.LUT R8, R35, 0xff, RZ, 0xc0, !PT ;  /* 0x000000ff23087812 */ /* 0x000fe400078ec0ff */
[----:B------:R-:W-:Y:S02]  /*d280*/  LOP3.LUT R11, R0, 0xff, RZ, 0xc0, !PT ;  /* 0x000000ff000b7812 */ /* 0x000fe400078ec0ff */
[----:B------:R-:W-:Y:S02]  /*d290*/  LOP3.LUT R0, R4, 0xff, RZ, 0xc0, !PT ;  /* 0x000000ff04007812 */ /* 0x000fe400078ec0ff */
[----:B------:R-:W-:Y:S02]  /*d2a0*/  PRMT R10, R15, 0x7604, R8 ;  /* 0x000076040f0a7816 */ /* 0x000fe40000000008 */
[----:B------:R-:W-:-:S02]  /*d2b0*/  SHF.R.U32.HI R27, RZ, 0x8, R21 ;  /* 0x00000008ff1b7819 */ /* 0x000fc40000011615 */
[----:B------:R-:W-:Y:S02]  /*d2c0*/  SHF.R.U32.HI R8, RZ, 0x8, R20 ;  /* 0x00000008ff087819 */ /* 0x000fe40000011614 */
[----:B------:R-:W-:Y:S02]  /*d2d0*/  PRMT R11, R11, 0x7604, R0 ;  /* 0x000076040b0b7816 */ /* 0x000fe40000000000 */
[----:B------:R-:W-:Y:S02]  /*d2e0*/  SHF.R.U32.HI R0, RZ, 0x8, R34 ;  /* 0x00000008ff007819 */ /* 0x000fe40000011622 */
[----:B------:R-:W-:Y:S02]  /*d2f0*/  LOP3.LUT R27, R27, 0xff, RZ, 0xc0, !PT ;  /* 0x000000ff1b1b7812 */ /* 0x000fe400078ec0ff */
[----:B------:R-:W-:Y:S02]  /*d300*/  LOP3.LUT R12, R21, 0xff, RZ, 0xc0, !PT ;  /* 0x000000ff150c7812 */ /* 0x000fe400078ec0ff */
[----:B------:R-:W-:-:S02]  /*d310*/  LOP3.LUT R25, R8, 0xff, RZ, 0xc0, !PT ;  /* 0x000000ff08197812 */ /* 0x000fc400078ec0ff */
[----:B------:R-:W-:Y:S02]  /*d320*/  LOP3.LUT R8, R20, 0xff, RZ, 0xc0, !PT ;  /* 0x000000ff14087812 */ /* 0x000fe400078ec0ff */
[----:B------:R-:W-:Y:S02]  /*d330*/  LOP3.LUT R15, R0, 0xff, RZ, 0xc0, !PT ;  /* 0x000000ff000f7812 */ /* 0x000fe400078ec0ff */
[----:B------:R-:W-:Y:S02]  /*d340*/  LOP3.LUT R0, R34, 0xff, RZ, 0xc0, !PT ;  /* 0x000000ff22007812 */ /* 0x000fe400078ec0ff */
[----:B------:R-:W-:Y:S02]  /*d350*/  PRMT R12, R27, 0x7604, R12 ;  /* 0x000076041b0c7816 */ /* 0x000fe4000000000c */
[----:B------:R-:W-:Y:S02]  /*d360*/  PRMT R27, R25, 0x7604, R8 ;  /* 0x00007604191b7816 */ /* 0x000fe40000000008 */
[----:B------:R-:W-:-:S02]  /*d370*/  SHF.R.U32.HI R8, RZ, 0x10, R5 ;  /* 0x00000010ff087819 */ /* 0x000fc40000011605 */
[----:B------:R-:W-:Y:S02]  /*d380*/  SHF.R.U32.HI R25, RZ, 0x10, R35 ;  /* 0x00000010ff197819 */ /* 0x000fe40000011623 */
[----:B------:R-:W-:Y:S01]  /*d390*/  PRMT R15, R15, 0x7604, R0 ;  /* 0x000076040f0f7816 */ /* 0x000fe20000000000 */
[----:B------:R-:W-:Y:S01]  /*d3a0*/  IMAD.U32 R8, R8, 0x10000, RZ ;  /* 0x0001000008087824 */ /* 0x000fe200078e00ff */
[----:B------:R-:W-:Y:S01]  /*d3b0*/  SHF.R.U32.HI R0, RZ, 0x10, R7 ;  /* 0x00000010ff007819 */ /* 0x000fe20000011607 */
[----:B------:R-:W-:Y:S01]  /*d3c0*/  IMAD.U32 R25, R25, 0x10000, RZ ;  /* 0x0001000019197824 */ /* 0x000fe200078e00ff */
[----:B------:R-:W-:Y:S02]  /*d3d0*/  SHF.R.U32.HI R29, RZ, 0x10, R21 ;  /* 0x00000010ff1d7819 */ /* 0x000fe40000011615 */
[----:B------:R-:W-:Y:S02]  /*d3e0*/  SHF.L.U32 R0, R0, 0x10, RZ ;  /* 0x0000001000007819 */ /* 0x000fe400000006ff */
[----:B------:R-:W-:Y:S01]  /*d3f0*/  LOP3.LUT R13, R13, 0xff0000, R8, 0xf8, !PT ;  /* 0x00ff00000d0d7812 */ /* 0x000fe200078ef808 */
[----:B------:R-:W-:Y:S01]  /*d400*/  IMAD.U32 R29, R29, 0x10000, RZ ;  /* 0x000100001d1d7824 */ /* 0x000fe200078e00ff */
[----:B------:R-:W-:-:S02]  /*d410*/  LOP3.LUT R9, R9, 0xff0000, R6, 0xf8, !PT ;  /* 0x00ff000009097812 */ /* 0x000fc400078ef806 */
[----:B------:R-:W-:Y:S02]  /*d420*/  LOP3.LUT R11, R11, 0xff0000, R4, 0xf8, !PT ;  /* 0x00ff00000b0b7812 */ /* 0x000fe400078ef804 */
[----:B------:R-:W-:Y:S02]  /*d430*/  LOP3.LUT R33, R33, 0xff0000, R0, 0xf8, !PT ;  /* 0x00ff000021217812 */ /* 0x000fe400078ef800 */
[----:B------:R-:W-:Y:S02]  /*d440*/  LOP3.LUT R25, R10, 0xff0000, R25, 0xf8, !PT ;  /* 0x00ff00000a197812 */ /* 0x000fe400078ef819 */
[----:B------:R-:W-:Y:S02]  /*d450*/  LOP3.LUT R15, R15, 0xff0000, R34, 0xf8, !PT ;  /* 0x00ff00000f0f7812 */ /* 0x000fe400078ef822 */
[----:B------:R-:W-:Y:S02]  /*d460*/  LOP3.LUT R0, R9, 0xff000000, R6, 0xf8, !PT ;  /* 0xff00000009007812 */ /* 0x000fe400078ef806 */
[----:B------:R-:W-:-:S02]  /*d470*/  LOP3.LUT R8, R11, 0xff000000, R4, 0xf8, !PT ;  /* 0xff0000000b087812 */ /* 0x000fc400078ef804 */
[----:B------:R-:W-:Y:S02]  /*d480*/  LOP3.LUT R10, R13, 0xff000000, R5, 0xf8, !PT ;  /* 0xff0000000d0a7812 */ /* 0x000fe400078ef805 */
[----:B------:R-:W-:Y:S02]  /*d490*/  LOP3.LUT R29, R12, 0xff0000, R29, 0xf8, !PT ;  /* 0x00ff00000c1d7812 */ /* 0x000fe400078ef81d */
[----:B------:R-:W-:Y:S02]  /*d4a0*/  LOP3.LUT R9, R33, 0xff000000, R7, 0xf8, !PT ;  /* 0xff00000021097812 */ /* 0x000fe400078ef807 */
[----:B------:R-:W-:Y:S02]  /*d4b0*/  LOP3.LUT R11, R15, 0xff000000, R34, 0xf8, !PT ;  /* 0xff0000000f0b7812 */ /* 0x000fe400078ef822 */
[----:B------:R-:W-:Y:S02]  /*d4c0*/  LOP3.LUT R13, R25, 0xff000000, R35, 0xf8, !PT ;  /* 0xff000000190d7812 */ /* 0x000fe400078ef823 */
[----:B------:R-:W-:Y:S01]  /*d4d0*/  LOP3.LUT R27, R27, 0xff0000, R20, 0xf8, !PT ;  /* 0x00ff00001b1b7812 */ /* 0x000fe200078ef814 */
[----:B-1----:R-:W-:Y:S06]  /*d4e0*/  @!P0 BRA `(.L_x_401) ;  /* 0x0000017000148947 */ /* 0x002fec0003800000 */
.L_x_616:
[----:B------:R-:W-:Y:S05]  /*d4f0*/  BSYNC B1 ;  /* 0x0000000000017941 */ /* 0x000fea0003800000 */
.L_x_400:
[----:B------:R-:W-:Y:S01]  /*d500*/  BSSY B1, `(.L_x_402) ;  /* 0x00000c0000017945 */ /* 0x000fe20003800000 */
[----:B------:R-:W-:Y:S02]  /*d510*/  LOP3.LUT R12, R27, 0xff000000, R20, 0xf8, !PT ;  /* 0xff0000001b0c7812 */ /* 0x000fe400078ef814 */
[----:B-1----:R-:W-:Y:S01]  /*d520*/  LOP3.LUT R14, R29, 0xff000000, R21, 0xf8, !PT ;  /* 0xff0000001d0e7812 */ /* 0x002fe200078ef815 */
[----:B------:R-:W-:Y:S06]  /*d530*/  @P1 BRA `(.L_x_403) ;  /* 0x0000000800f01947 */ /* 0x000fec0003800000 */
[----:B------:R1:W5:Y:S01]  /*d540*/  LDL R41, [R1+0x2c] ;  /* 0x00002c0001297983 */ /* 0x0003620000100800 */
[----:B------:R-:W2:Y:S01]  /*d550*/  LDC R5, c[0x0][0x3d4] ;  /* 0x0000f500ff057b82 */ /* 0x000ea20000000800 */
[----:B------:R-:W-:Y:S01]  /*d560*/  BSSY B2, `(.L_x_404) ;  /* 0x000005e000027945 */ /* 0x000fe20003800000 */
[-C--:B--2---:R-:W-:Y:S02]  /*d570*/  ISETP.GE.AND P0, PT, R18, R5.reuse, PT ;  /* 0x000000051200720c */ /* 0x084fe40003f06270 */
[----:B------:R-:W-:-:S11]  /*d580*/  ISETP.GE.AND P1, PT, R236, R5, PT ;  /* 0x00000005ec00720c */ /* 0x000fd60003f26270 */
[----:B-1----:R-:W-:Y:S05]  /*d590*/  @P0 BRA `(.L_x_405) ;  /* 0x0000000400680947 */ /* 0x002fea0003800000 */
[----:B-----5:R-:W1:Y:S01]  /*d5a0*/  LDS.128 R4, [R41+0x20400] ;  /* 0x0204000029047984 */ /* 0x020e620000000c00 */
[----:B------:R-:W-:Y:S02]  /*d5b0*/  F2FP.F16.E4M3.UNPACK_B R28, R11 ;  /* 0x0000000bff1c723e */ /* 0x000fe400020006ff */
[----:B------:R-:W-:-:S03]  /*d5c0*/  F2FP.F16.E4M3.UNPACK_B R26, R0 ;  /* 0x00000000ff1a723e */ /* 0x000fc600020006ff */
[----:B------:R-:W-:Y:S02]  /*d5d0*/  HADD2.F32 R29, -RZ, R28.H1_H1 ;  /* 0x3000001cff1d7230 */ /* 0x000fe40000004100 */
[----:B------:R-:W-:Y:S02]  /*d5e0*/  HADD2.F32 R27, -RZ, R26.H1_H1 ;  /* 0x3000001aff1b7230 */ /* 0x000fe40000004100 */
[----:B------:R-:W-:Y:S02]  /*d5f0*/  HADD2.F32 R28, -RZ, R28.H0_H0 ;  /* 0x2000001cff1c7230 */ /* 0x000fe40000004100 */
[----:B------:R-:W-:Y:S01]  /*d600*/  HADD2.F32 R26, -RZ, R26.H0_H0 ;  /* 0x2000001aff1a7230 */ /* 0x000fe20000004100 */
[-C--:B-1----:R-:W-:Y:S02]  /*d610*/  F2FP.F16.E4M3.UNPACK_B R15, R4.reuse.H1 ;  /* 0x00000004ff0f723e */ /* 0x082fe400030006ff */
[-C--:B------:R-:W-:Y:S02]  /*d620*/  F2FP.F16.E4M3.UNPACK_B R21, R5.reuse ;  /* 0x00000005ff15723e */ /* 0x080fe400020006ff */
[----:B------:R-:W-:Y:S01]  /*d630*/  F2FP.F16.E4M3.UNPACK_B R24, R5.H1 ;  /* 0x00000005ff18723e */ /* 0x000fe200030006ff */
[--C-:B------:R-:W-:Y:S01]  /*d640*/  HADD2.F32 R20, -RZ, R15.reuse.H0_H0 ;  /* 0x2000000fff147230 */ /* 0x100fe20000004100 */
[----:B------:R-:W-:Y:S01]  /*d650*/  F2FP.F16.E4M3.UNPACK_B R4, R4 ;  /* 0x00000004ff04723e */ /* 0x000fe200020006ff */
[----:B------:R-:W-:Y:S01]  /*d660*/  HADD2.F32 R15, -RZ, R15.H1_H1 ;  /* 0x3000000fff0f7230 */ /* 0x000fe20000004100 */
[----:B------:R-:W-:-:S02]  /*d670*/  F2FP.F16.E4M3.UNPACK_B R25, R6 ;  /* 0x00000006ff19723e */ /* 0x000fc400020006ff */
[----:B------:R-:W-:Y:S02]  /*d680*/  F2FP.F16.E4M3.UNPACK_B R6, R6.H1 ;  /* 0x00000006ff06723e */ /* 0x000fe400030006ff */
[C---:B------:R-:W-:Y:S01]  /*d690*/  FMUL.FTZ R5, R15.reuse, R29 ;  /* 0x0000001d0f057220 */ /* 0x040fe20000410000 */
[----:B------:R-:W-:Y:S01]  /*d6a0*/  FMUL.FTZ R34, R15, R27 ;  /* 0x0000001b0f227220 */ /* 0x000fe20000410000 */
[----:B------:R-:W-:Y:S02]  /*d6b0*/  F2FP.F16.E4M3.UNPACK_B R15, R7 ;  /* 0x00000007ff0f723e */ /* 0x000fe400020006ff */
[C---:B0-----:R-:W-:Y:S01]  /*d6c0*/  FFMA.FTZ R36, R20.reuse, R27, -R5 ;  /* 0x0000001b14247223 */ /* 0x041fe20000010805 */
[--C-:B------:R-:W-:Y:S01]  /*d6d0*/  HADD2.F32 R5, -RZ, R4.reuse.H1_H1 ;  /* 0x30000004ff057230 */ /* 0x100fe20000004100 */
[----:B------:R-:W-:Y:S01]  /*d6e0*/  F2FP.F16.E4M3.UNPACK_B R27, R11.H1 ;  /* 0x0000000bff1b723e */ /* 0x000fe200030006ff */
[----:B------:R-:W-:Y:S01]  /*d6f0*/  FFMA.FTZ R37, R20, R29, R34 ;  /* 0x0000001d14257223 */ /* 0x000fe20000010022 */
[----:B------:R-:W-:Y:S01]  /*d700*/  HADD2.F32 R4, -RZ, R4.H0_H0 ;  /* 0x20000004ff047230 */ /* 0x000fe20000004100 */
[----:B------:R-:W-:Y:S01]  /*d710*/  F2FP.F16.E4M3.UNPACK_B R20, R0.H1 ;  /* 0x00000000ff14723e */ /* 0x000fe200030006ff */
[C---:B------:R-:W-:Y:S01]  /*d720*/  FMUL.FTZ R33, R5.reuse, R28 ;  /* 0x0000001c05217220 */ /* 0x040fe20000410000 */
[----:B------:R-:W-:Y:S01]  /*d730*/  FMUL.FTZ R35, R5, R26 ;  /* 0x0000001a05237220 */ /* 0x000fe20000410000 */
[----:B------:R-:W-:Y:S01]  /*d740*/  HADD2.F32 R29, -RZ, R27.H1_H1 ;  /* 0x3000001bff1d7230 */ /* 0x000fe20000004100 */
[----:B------:R-:W-:Y:S01]  /*d750*/  F2FP.F16.E4M3.UNPACK_B R7, R7.H1 ;  /* 0x00000007ff07723e */ /* 0x000fe200030006ff */
[----:B------:R-:W-:-:S02]  /*d760*/  HADD2.F32 R5, -RZ, R24.H1_H1 ;  /* 0x30000018ff057230 */ /* 0x000fc40000004100 */
[C---:B------:R-:W-:Y:S01]  /*d770*/  FFMA.FTZ R33, R4.reuse, R26, -R33 ;  /* 0x0000001a04217223 */ /* 0x040fe20000010821 */
[----:B------:R-:W-:Y:S01]  /*d780*/  FFMA.FTZ R34, R4, R28, R35 ;  /* 0x0000001c04227223 */ /* 0x000fe20000010023 */
[----:B------:R-:W-:Y:S02]  /*d790*/  HADD2.F32 R26, -RZ, R20.H1_H1 ;  /* 0x30000014ff1a7230 */ /* 0x000fe40000004100 */
[----:B------:R-:W-:Y:S02]  /*d7a0*/  HADD2.F32 R24, -RZ, R24.H0_H0 ;  /* 0x20000018ff187230 */ /* 0x000fe40000004100 */
[C---:B------:R-:W-:Y:S01]  /*d7b0*/  FMUL.FTZ R35, R5.reuse, R29 ;  /* 0x0000001d05237220 */ /* 0x040fe20000410000 */
[----:B------:R-:W-:Y:S02]  /*d7c0*/  HADD2.F32 R27, -RZ, R27.H0_H0 ;  /* 0x2000001bff1b7230 */ /* 0x000fe40000004100 */
[----:B------:R-:W-:Y:S01]  /*d7d0*/  FMUL.FTZ R5, R5, R26 ;  /* 0x0000001a05057220 */ /* 0x000fe20000410000 */
[----:B------:R-:W-:-:S02]  /*d7e0*/  HADD2.F32 R4, -RZ, R21.H1_H1 ;  /* 0x30000015ff047230 */ /* 0x000fc40000004100 */
[----:B------:R-:W-:Y:S01]  /*d7f0*/  FFMA.FTZ R35, R24, R26, -R35 ;  /* 0x0000001a18237223 */ /* 0x000fe20000010823 */
[----:B------:R-:W-:Y:S01]  /*d800*/  HADD2.F32 R20, -RZ, R20.H0_H0 ;  /* 0x20000014ff147230 */ /* 0x000fe20000004100 */
[----:B------:R-:W-:Y:S01]  /*d810*/  F2FP.F16.E4M3.UNPACK_B R26, R13 ;  /* 0x0000000dff1a723e */ /* 0x000fe200020006ff */
[----:B------:R-:W-:Y:S02]  /*d820*/  HADD2.F32 R21, -RZ, R21.H0_H0 ;  /* 0x20000015ff157230 */ /* 0x000fe40000004100 */
[----:B------:R-:W-:Y:S01]  /*d830*/  FMUL.FTZ R28, R4, R27 ;  /* 0x0000001b041c7220 */ /* 0x000fe20000410000 */
[----:B------:R-:W-:Y:S01]  /*d840*/  FFMA.FTZ R40, R24, R29, R5 ;  /* 0x0000001d18287223 */ /* 0x000fe20000010005 */
[----:B------:R-:W-:Y:S01]  /*d850*/  F2FP.F16.E4M3.UNPACK_B R24, R9 ;  /* 0x00000009ff18723e */ /* 0x000fe200020006ff */
[-C--:B------:R-:W-:Y:S01]  /*d860*/  FMUL.FTZ R4, R4, R20.reuse ;  /* 0x0000001404047220 */ /* 0x080fe20000410000 */
[----:B------:R-:W-:Y:S01]  /*d870*/  FFMA.FTZ R29, R21, R20, -R28 ;  /* 0x00000014151d7223 */ /* 0x000fe2000001081c */
[----:B------:R-:W-:Y:S01]  /*d880*/  HADD2.F32 R28, -RZ, R26.H1_H1 ;  /* 0x3000001aff1c7230 */ /* 0x000fe20000004100 */
[----:B------:R-:W-:Y:S01]  /*d890*/  F2FP.SATFINITE.E4M3.F32.PACK_AB_MERGE_C R35, R40, R35, RZ ;  /* 0x000000232823723e */ /* 0x000fe200048070ff */
[----:B------:R-:W-:-:S02]  /*d8a0*/  HADD2.F32 R5, -RZ, R6.H1_H1 ;  /* 0x30000006ff057230 */ /* 0x000fc40000004100 */
[----:B------:R-:W-:Y:S01]  /*d8b0*/  FFMA.FTZ R38, R21, R27, R4 ;  /* 0x0000001b15267223 */ /* 0x000fe20000010004 */
[----:B------:R-:W-:Y:S02]  /*d8c0*/  HADD2.F32 R20, -RZ, R24.H1_H1 ;  /* 0x30000018ff147230 */ /* 0x000fe40000004100 */
[----:B------:R-:W-:Y:S02]  /*d8d0*/  HADD2.F32 R6, -RZ, R6.H0_H0 ;  /* 0x20000006ff067230 */ /* 0x000fe40000004100 */
[C---:B------:R-:W-:Y:S01]  /*d8e0*/  FMUL.FTZ R21, R5.reuse, R28 ;  /* 0x0000001c05157220 */ /* 0x040fe20000410000 */
[----:B------:R-:W-:Y:S02]  /*d8f0*/  HADD2.F32 R24, -RZ, R24.H0_H0 ;  /* 0x20000018ff187230 */ /* 0x000fe40000004100 */
[-C--:B------:R-:W-:Y:S01]  /*d900*/  FMUL.FTZ R27, R5, R20.reuse ;  /* 0x00000014051b7220 */ /* 0x080fe20000410000 */
[----:B------:R-:W-:Y:S02]  /*d910*/  HADD2.F32 R26, -RZ, R26.H0_H0 ;  /* 0x2000001aff1a7230 */ /* 0x000fe40000004100 */
[----:B------:R-:W-:Y:S01]  /*d920*/  FFMA.FTZ R39, R6, R20, -R21 ;  /* 0x0000001406277223 */ /* 0x000fe20000010815 */
[--C-:B------:R-:W-:Y:S01]  /*d930*/  HADD2.F32 R4, -RZ, R25.reuse.H1_H1 ;  /* 0x30000019ff047230 */ /* 0x100fe20000004100 */
[----:B------:R-:W-:Y:S01]  /*d940*/  F2FP.F16.E4M3.UNPACK_B R5, R9.H1 ;  /* 0x00000009ff05723e */ /* 0x000fe200030006ff */
[----:B------:R-:W-:-:S02]  /*d950*/  HADD2.F32 R25, -RZ, R25.H0_H0 ;  /* 0x20000019ff197230 */ /* 0x000fc40000004100 */
[----:B------:R-:W-:Y:S01]  /*d960*/  FFMA.FTZ R28, R6, R28, R27 ;  /* 0x0000001c061c7223 */ /* 0x000fe2000001001b */
[C---:B------:R-:W-:Y:S01]  /*d970*/  FMUL.FTZ R20, R4.reuse, R26 ;  /* 0x0000001a04147220 */ /* 0x040fe20000410000 */
[-C--:B------:R-:W-:Y:S01]  /*d980*/  FMUL.FTZ R21, R4, R24.reuse ;  /* 0x0000001804157220 */ /* 0x080fe20000410000 */
[----:B------:R-:W-:Y:S01]  /*d990*/  F2FP.F16.E4M3.UNPACK_B R4, R13.H1 ;  /* 0x0000000dff04723e */ /* 0x000fe200030006ff */
[--C-:B------:R-:W-:Y:S02]  /*d9a0*/  HADD2.F32 R6, -RZ, R5.reuse.H0_H0 ;  /* 0x20000005ff067230 */ /* 0x100fe40000004100 */
[C---:B------:R-:W-:Y:S01]  /*d9b0*/  FFMA.FTZ R27, R25.reuse, R24, -R20 ;  /* 0x00000018191b7223 */ /* 0x040fe20000010814 */
[----:B------:R-:W-:Y:S02]  /*d9c0*/  HADD2.F32 R20, -RZ, R5.H1_H1 ;  /* 0x30000005ff147230 */ /* 0x000fe40000004100 */
[----:B------:R-:W-:Y:S01]  /*d9d0*/  FFMA.FTZ R26, R25, R26, R21 ;  /* 0x0000001a191a7223 */ /* 0x000fe20000010015 */
[----:B------:R-:W-:-:S02]  /*d9e0*/  HADD2.F32 R24, -RZ, R4.H1_H1 ;  /* 0x30000004ff187230 */ /* 0x000fc40000004100 */
[----:B------:R-:W-:Y:S02]  /*d9f0*/  HADD2.F32 R5, -RZ, R7.H1_H1 ;  /* 0x30000007ff057230 */ /* 0x000fe40000004100 */
[----:B------:R-:W-:Y:S02]  /*da00*/  HADD2.F32 R21, -RZ, R4.H0_H0 ;  /* 0x20000004ff157230 */ /* 0x000fe40000004100 */
[----:B------:R-:W-:Y:S02]  /*da10*/  HADD2.F32 R4, -RZ, R15.H1_H1 ;  /* 0x3000000fff047230 */ /* 0x000fe40000004100 */
[C---:B------:R-:W-:Y:S01]  /*da20*/  FMUL.FTZ R44, R5.reuse, R24 ;  /* 0x00000018052c7220 */ /* 0x040fe20000410000 */
[----:B------:R-:W-:Y:S02]  /*da30*/  HADD2.F32 R7, -RZ, R7.H0_H0 ;  /* 0x20000007ff077230 */ /* 0x000fe40000004100 */
[----:B------:R-:W-:Y:S01]  /*da40*/  FMUL.FTZ R5, R5, R20 ;  /* 0x0000001405057220 */ /* 0x000fe20000410000 */
[----:B------:R-:W-:-:S02]  /*da50*/  HADD2.F32 R15, -RZ, R15.H0_H0 ;  /* 0x2000000fff0f7230 */ /* 0x000fc40000004100 */
[CC--:B------:R-:W-:Y:S01]  /*da60*/  FMUL.FTZ R42, R4.reuse, R21.reuse ;  /* 0x00000015042a7220 */ /* 0x0c0fe20000410000 */
[----:B------:R-:W-:Y:S01]  /*da70*/  FMUL.FTZ R4, R4, R6 ;  /* 0x0000000604047220 */ /* 0x000fe20000410000 */
[C---:B------:R-:W-:Y:S01]  /*da80*/  FFMA.FTZ R44, R7.reuse, R20, -R44 ;  /* 0x00000014072c7223 */ /* 0x040fe2000001082c */
[----:B------:R-:W-:Y:S01]  /*da90*/  FFMA.FTZ R5, R7, R24, R5 ;  /* 0x0000001807057223 */ /* 0x000fe20000010005 */
[C---:B------:R-:W-:Y:S01]  /*daa0*/  FFMA.FTZ R7, R15.reuse, R6, -R42 ;  /* 0x000000060f077223 */ /* 0x040fe2000001082a */
[----:B------:R-:W-:Y:S01]  /*dab0*/  FFMA.FTZ R20, R15, R21, R4 ;  /* 0x000000150f147223 */ /* 0x000fe20000010004 */
[----:B------:R-:W-:Y:S02]  /*dac0*/  F2FP.SATFINITE.E4M3.F32.PACK_AB_MERGE_C R4, R37, R36, RZ ;  /* 0x000000242504723e */ /* 0x000fe400048070ff */
[----:B------:R-:W-:Y:S02]  /*dad0*/  F2FP.SATFINITE.E4M3.F32.PACK_AB_MERGE_C R6, R28, R39, RZ ;  /* 0x000000271c06723e */ /* 0x000fe400048070ff */
[----:B------:R-:W-:-:S02]  /*dae0*/  F2FP.SATFINITE.E4M3.F32.PACK_AB_MERGE_C R44, R5, R44, RZ ;  /* 0x0000002c052c723e */ /* 0x000fc400048070ff */
[----:B------:R-:W-:Y:S02]  /*daf0*/  F2FP.SATFINITE.E4M3.F32.PACK_AB_MERGE_C R4, R34, R33, R4 ;  /* 0x000000212204723e */ /* 0x000fe40004807004 */
[----:B------:R-:W-:Y:S02]  /*db00*/  F2FP.SATFINITE.E4M3.F32.PACK_AB_MERGE_C R5, R38, R29, R35 ;  /* 0x0000001d2605723e */ /* 0x000fe40004807023 */
[----:B------:R-:W-:Y:S02]  /*db10*/  F2FP.SATFINITE.E4M3.F32.PACK_AB_MERGE_C R6, R26, R27, R6 ;  /* 0x0000001b1a06723e */ /* 0x000fe40004807006 */
[----:B------:R-:W-:-:S05]  /*db20*/  F2FP.SATFINITE.E4M3.F32.PACK_AB_MERGE_C R7, R20, R7, R44 ;  /* 0x000000071407723e */ /* 0x000fca000480702c */
[----:B------:R1:W-:Y:S02]  /*db30*/  STS.128 [R41+0x20400], R4 ;  /* 0x0204000429007388 */ /* 0x0003e40000000c00 */
.L_x_405:
[----:B------:R-:W-:Y:S05]  /*db40*/  BSYNC B2 ;  /* 0x0000000000027941 */ /* 0x000fea0003800000 */
.L_x_404:
[----:B------:R-:W-:Y:S05]  /*db50*/  @P1 BRA `(.L_x_403) ;  /* 0x0000000400681947 */ /* 0x000fea0003800000 */
[----:B-1---5:R-:W1:Y:S01]  /*db60*/  LDS.128 R4, [R41+0x24400] ;  /* 0x0244000029047984 */ /* 0x022e620000000c00 */
        /* <DEDUP_REMOVED lines=61> */
[----:B------:R-:W-:Y:S01]  /*df40*/  FMUL.FTZ R21, R4, R24 ;  /* 0x0000001804157220 */ /* 0x000fe20000410000 */
        /* <DEDUP_REMOVED lines=27> */
.L_x_403:
[----:B------:R-:W-:Y:S05]  /*e100*/  BSYNC B1 ;  /* 0x0000000000017941 */ /* 0x000fea0003800000 */
.L_x_402:
[----:B------:R-:W-:Y:S01]  /*e110*/  ISETP.GE.AND P0, PT, R233, R3, PT ;  /* 0x00000003e900720c */ /* 0x000fe20003f06270 */
[----:B------:R-:W-:-:S12]  /*e120*/  BSSY B1, `(.L_x_406) ;  /* 0x00000be000017945 */ /* 0x000fd80003800000 */
[----:B------:R-:W-:Y:S05]  /*e130*/  @P0 BRA `(.L_x_407) ;  /* 0x0000000800f00947 */ /* 0x000fea0003800000 */
[----:B------:R3:W5:Y:S01]  /*e140*/  LDL R42, [R1+0x2c] ;  /* 0x00002c00012a7983 */ /* 0x0007620000100800 */
[----:B-12---:R-:W1:Y:S01]  /*e150*/  LDC R5, c[0x0][0x3d4] ;  /* 0x0000f500ff057b82 */ /* 0x006e620000000800 */
[----:B------:R-:W-:Y:S01]  /*e160*/  BSSY B2, `(.L_x_408) ;  /* 0x000005e000027945 */ /* 0x000fe20003800000 */
[-C--:B-1----:R-:W-:Y:S02]  /*e170*/  ISETP.GE.AND P0, PT, R18, R5.reuse, PT ;  /* 0x000000051200720c */ /* 0x082fe40003f06270 */
[----:B------:R-:W-:-:S11]  /*e180*/  ISETP.GE.AND P1, PT, R236, R5, PT ;  /* 0x00000005ec00720c */ /* 0x000fd60003f26270 */
[----:B---3--:R-:W-:Y:S05]  /*e190*/  @P0 BRA `(.L_x_409) ;  /* 0x0000000400680947 */ /* 0x008fea0003800000 */
[----:B-----5:R-:W1:Y:S01]  /*e1a0*/  LDS.128 R4, [R42+0x21400] ;  /* 0x021400002a047984 */ /* 0x020e620000000c00 */
[----:B------:R-:W-:Y:S02]  /*e1b0*/  F2FP.F16.E4M3.UNPACK_B R28, R0 ;  /* 0x00000000ff1c723e */ /* 0x000fe400020006ff */
[-C--:B------:R-:W-:Y:S02]  /*e1c0*/  F2FP.F16.E4M3.UNPACK_B R29, R11.reuse ;  /* 0x0000000bff1d723e */ /* 0x080fe400020006ff */
[----:B------:R-:W-:Y:S01]  /*e1d0*/  F2FP.F16.E4M3.UNPACK_B R35, R11.H1 ;  /* 0x0000000bff23723e */ /* 0x000fe200030006ff */
[----:B------:R-:W-:Y:S01]  /*e1e0*/  HADD2.F32 R26, -RZ, R28.H1_H1 ;  /* 0x3000001cff1a7230 */ /* 0x000fe20000004100 */
[----:B0-----:R-:W-:Y:S01]  /*e1f0*/  F2FP.F16.E4M3.UNPACK_B R38, R13 ;  /* 0x0000000dff26723e */ /* 0x001fe200020006ff */
[----:B------:R-:W-:Y:S02]  /*e200*/  HADD2.F32 R34, -RZ, R29.H1_H1 ;  /* 0x3000001dff227230 */ /* 0x000fe40000004100 */
[----:B------:R-:W-:-:S02]  /*e210*/  HADD2.F32 R36, -RZ, R35.H1_H1 ;  /* 0x30000023ff247230 */ /* 0x000fc40000004100 */
[----:B------:R-:W-:Y:S02]  /*e220*/  HADD2.F32 R37, -RZ, R35.H0_H0 ;  /* 0x20000023ff257230 */ /* 0x000fe40000004100 */
[--C-:B------:R-:W-:Y:S02]  /*e230*/  HADD2.F32 R40, -RZ, R38.reuse.H1_H1 ;  /* 0x30000026ff287230 */ /* 0x100fe40000004100 */
[----:B------:R-:W-:Y:S01]  /*e240*/  HADD2.F32 R41, -RZ, R38.H0_H0 ;  /* 0x20000026ff297230 */ /* 0x000fe20000004100 */
[----:B------:R-:W-:-:S05]  /*e250*/  F2FP.F16.E4M3.UNPACK_B R38, R13.H1 ;  /* 0x0000000dff26723e */ /* 0x000fca00030006ff */
[----:B------:R-:W-:Y:S01]  /*e260*/  HADD2.F32 R43, -RZ, R38.H1_H1 ;  /* 0x30000026ff2b7230 */ /* 0x000fe20000004100 */
[-C--:B-1----:R-:W-:Y:S02]  /*e270*/  F2FP.F16.E4M3.UNPACK_B R15, R4.reuse.H1 ;  /* 0x00000004ff0f723e */ /* 0x082fe400030006ff */
[-C--:B------:R-:W-:Y:S02]  /*e280*/  F2FP.F16.E4M3.UNPACK_B R21, R5.reuse ;  /* 0x00000005ff15723e */ /* 0x080fe400020006ff */
[----:B------:R-:W-:Y:S01]  /*e290*/  F2FP.F16.E4M3.UNPACK_B R24, R5.H1 ;  /* 0x00000005ff18723e */ /* 0x000fe200030006ff */
[--C-:B------:R-:W-:Y:S01]  /*e2a0*/  HADD2.F32 R20, -RZ, R15.reuse.H0_H0 ;  /* 0x2000000fff147230 */ /* 0x100fe20000004100 */
[----:B------:R-:W-:Y:S01]  /*e2b0*/  F2FP.F16.E4M3.UNPACK_B R4, R4 ;  /* 0x00000004ff04723e */ /* 0x000fe200020006ff */
[----:B------:R-:W-:Y:S01]  /*e2c0*/  HADD2.F32 R15, -RZ, R15.H1_H1 ;  /* 0x3000000fff0f7230 */ /* 0x000fe20000004100 */
[-C--:B------:R-:W-:Y:S02]  /*e2d0*/  F2FP.F16.E4M3.UNPACK_B R25, R6.reuse ;  /* 0x00000006ff19723e */ /* 0x080fe400020006ff */
[----:B------:R-:W-:-:S02]  /*e2e0*/  F2FP.F16.E4M3.UNPACK_B R6, R6.H1 ;  /* 0x00000006ff06723e */ /* 0x000fc400030006ff */
[-C--:B------:R-:W-:Y:S01]  /*e2f0*/  FMUL.FTZ R5, R34, R15.reuse ;  /* 0x0000000f22057220 */ /* 0x080fe20000410000 */
[C---:B------:R-:W-:Y:S01]  /*e300*/  FMUL.FTZ R27, R26.reuse, R15 ;  /* 0x0000000f1a1b7220 */ /* 0x040fe20000410000 */
[-C--:B------:R-:W-:Y:S02]  /*e310*/  F2FP.F16.E4M3.UNPACK_B R15, R7.reuse ;  /* 0x00000007ff0f723e */ /* 0x080fe400020006ff */
[-C--:B------:R-:W-:Y:S01]  /*e320*/  FFMA.FTZ R26, R26, R20.reuse, -R5 ;  /* 0x000000141a1a7223 */ /* 0x080fe20000010805 */
[----:B------:R-:W-:Y:S01]  /*e330*/  FFMA.FTZ R33, R34, R20, R27 ;  /* 0x0000001422217223 */ /* 0x000fe2000001001b */
[----:B------:R-:W-:Y:S01]  /*e340*/  HADD2.F32 R34, -RZ, R29.H0_H0 ;  /* 0x2000001dff227230 */ /* 0x000fe20000004100 */
[----:B------:R-:W-:Y:S01]  /*e350*/  F2FP.F16.E4M3.UNPACK_B R7, R7.H1 ;  /* 0x00000007ff07723e */ /* 0x000fe200030006ff */
[----:B------:R-:W-:Y:S02]  /*e360*/  HADD2.F32 R5, -RZ, R4.H1_H1 ;  /* 0x30000004ff057230 */ /* 0x000fe40000004100 */
[----:B------:R-:W-:Y:S01]  /*e370*/  HADD2.F32 R20, -RZ, R28.H0_H0 ;  /* 0x2000001cff147230 */ /* 0x000fe20000004100 */
[----:B------:R-:W-:Y:S01]  /*e380*/  F2FP.F16.E4M3.UNPACK_B R28, R0.H1 ;  /* 0x00000000ff1c723e */ /* 0x000fe200030006ff */
[----:B------:R-:W-:-:S02]  /*e390*/  HADD2.F32 R4, -RZ, R4.H0_H0 ;  /* 0x20000004ff047230 */ /* 0x000fc40000004100 */
[-C--:B------:R-:W-:Y:S01]  /*e3a0*/  FMUL.FTZ R27, R34, R5.reuse ;  /* 0x00000005221b7220 */ /* 0x080fe20000410000 */
[C---:B------:R-:W-:Y:S01]  /*e3b0*/  FMUL.FTZ R29, R20.reuse, R5 ;  /* 0x00000005141d7220 */ /* 0x040fe20000410000 */
[--C-:B------:R-:W-:Y:S02]  /*e3c0*/  HADD2.F32 R5, -RZ, R24.reuse.H1_H1 ;  /* 0x30000018ff057230 */ /* 0x100fe40000004100 */
[-C--:B------:R-:W-:Y:S01]  /*e3d0*/  FFMA.FTZ R27, R20, R4.reuse, -R27 ;  /* 0x00000004141b7223 */ /* 0x080fe2000001081b */
[----:B------:R-:W-:Y:S02]  /*e3e0*/  HADD2.F32 R24, -RZ, R24.H0_H0 ;  /* 0x20000018ff187230 */ /* 0x000fe40000004100 */
[----:B------:R-:W-:Y:S01]  /*e3f0*/  FFMA.FTZ R20, R34, R4, R29 ;  /* 0x0000000422147223 */ /* 0x000fe2000001001d */
[----:B------:R-:W-:Y:S02]  /*e400*/  HADD2.F32 R34, -RZ, R28.H1_H1 ;  /* 0x3000001cff227230 */ /* 0x000fe40000004100 */
[----:B------:R-:W-:Y:S01]  /*e410*/  FMUL.FTZ R29, R36, R5 ;  /* 0x00000005241d7220 */ /* 0x000fe20000410000 */
[----:B------:R-:W-:-:S02]  /*e420*/  HADD2.F32 R4, -RZ, R21.H1_H1 ;  /* 0x30000015ff047230 */ /* 0x000fc40000004100 */
[----:B------:R-:W-:Y:S02]  /*e430*/  HADD2.F32 R35, -RZ, R28.H0_H0 ;  /* 0x2000001cff237230 */ /* 0x000fe40000004100 */
[C---:B------:R-:W-:Y:S01]  /*e440*/  FMUL.FTZ R5, R34.reuse, R5 ;  /* 0x0000000522057220 */ /* 0x040fe20000410000 */
[----:B------:R-:W-:Y:S01]  /*e450*/  FFMA.FTZ R29, R34, R24, -R29 ;  /* 0x00000018221d7223 */ /* 0x000fe2000001081d */
[----:B------:R-:W-:Y:S02]  /*e460*/  HADD2.F32 R21, -RZ, R21.H0_H0 ;  /* 0x20000015ff157230 */ /* 0x000fe40000004100 */
[-C--:B------:R-:W-:Y:S01]  /*e470*/  FMUL.FTZ R28, R37, R4.reuse ;  /* 0x00000004251c7220 */ /* 0x080fe20000410000 */
[----:B------:R-:W-:Y:S01]  /*e480*/  F2FP.F16.E4M3.UNPACK_B R34, R9 ;  /* 0x00000009ff22723e */ /* 0x000fe200020006ff */
[C---:B------:R-:W-:Y:S01]  /*e490*/  FMUL.FTZ R4, R35.reuse, R4 ;  /* 0x0000000423047220 */ /* 0x040fe20000410000 */
[----:B------:R-:W-:Y:S01]  /*e4a0*/  FFMA.FTZ R24, R36, R24, R5 ;  /* 0x0000001824187223 */ /* 0x000fe20000010005 */
[----:B------:R-:W-:Y:S01]  /*e4b0*/  FFMA.FTZ R28, R35, R21, -R28 ;  /* 0x00000015231c7223 */ /* 0x000fe2000001081c */
[----:B------:R-:W-:-:S02]  /*e4c0*/  HADD2.F32 R5, -RZ, R6.H1_H1 ;  /* 0x30000006ff057230 */ /* 0x000fc40000004100 */
[----:B------:R-:W-:Y:S01]  /*e4d0*/  FFMA.FTZ R21, R37, R21, R4 ;  /* 0x0000001525157223 */ /* 0x000fe20000010004 */
[----:B------:R-:W-:Y:S01]  /*e4e0*/  HADD2.F32 R36, -RZ, R34.H1_H1 ;  /* 0x30000022ff247230 */ /* 0x000fe20000004100 */
[----:B------:R-:W-:Y:S01]  /*e4f0*/  F2FP.F16.E4M3.UNPACK_B R37, R9.H1 ;  /* 0x00000009ff25723e */ /* 0x000fe200030006ff */
[--C-:B------:R-:W-:Y:S02]  /*e500*/  HADD2.F32 R4, -RZ, R25.reuse.H1_H1 ;  /* 0x30000019ff047230 */ /* 0x100fe40000004100 */
[-C--:B------:R-:W-:Y:S01]  /*e510*/  FMUL.FTZ R35, R40, R5.reuse ;  /* 0x0000000528237220 */ /* 0x080fe20000410000 */
[----:B------:R-:W-:Y:S02]  /*e520*/  HADD2.F32 R6, -RZ, R6.H0_H0 ;  /* 0x20000006ff067230 */ /* 0x000fe40000004100 */
[----:B------:R-:W-:Y:S01]  /*e530*/  FMUL.FTZ R5, R36, R5 ;  /* 0x0000000524057220 */ /* 0x000fe20000410000 */
[----:B------:R-:W-:Y:S02]  /*e540*/  HADD2.F32 R39, -RZ, R34.H0_H0 ;  /* 0x20000022ff277230 */ /* 0x000fe40000004100 */
[----:B------:R-:W-:Y:S01]  /*e550*/  FMUL.FTZ R34, R41, R4 ;  /* 0x0000000429227220 */ /* 0x000fe20000410000 */
[----:B------:R-:W-:-:S02]  /*e560*/  HADD2.F32 R25, -RZ, R25.H0_H0 ;  /* 0x20000019ff197230 */ /* 0x000fc40000004100 */
[-C--:B------:R-:W-:Y:S01]  /*e570*/  FFMA.FTZ R35, R36, R6.reuse, -R35 ;  /* 0x0000000624237223 */ /* 0x080fe20000010823 */
[----:B------:R-:W-:Y:S01]  /*e580*/  FFMA.FTZ R36, R40, R6, R5 ;  /* 0x0000000628247223 */ /* 0x000fe20000010005 */
[C---:B------:R-:W-:Y:S01]  /*e590*/  FMUL.FTZ R4, R39.reuse, R4 ;  /* 0x0000000427047220 */ /* 0x040fe20000410000 */
[----:B------:R-:W-:Y:S02]  /*e5a0*/  HADD2.F32 R5, -RZ, R7.H1_H1 ;  /* 0x30000007ff057230 */ /* 0x000fe40000004100 */
[-C--:B------:R-:W-:Y:S01]  /*e5b0*/  FFMA.FTZ R6, R39, R25.reuse, -R34 ;  /* 0x0000001927067223 */ /* 0x080fe20000010822 */
[----:B------:R-:W-:Y:S02]  /*e5c0*/  HADD2.F32 R39, -RZ, R37.H1_H1 ;  /* 0x30000025ff277230 */ /* 0x000fe40000004100 */
[----:B------:R-:W-:Y:S01]  /*e5d0*/  FFMA.FTZ R25, R41, R25, R4 ;  /* 0x0000001929197223 */ /* 0x000fe20000010004 */
[----:B------:R-:W-:Y:S02]  /*e5e0*/  HADD2.F32 R41, -RZ, R38.H0_H0 ;  /* 0x20000026ff297230 */ /* 0x000fe40000004100 */
[----:B------:R-:W-:Y:S01]  /*e5f0*/  FMUL.FTZ R38, R43, R5 ;  /* 0x000000052b267220 */ /* 0x000fe20000410000 */
[----:B------:R-:W-:-:S02]  /*e600*/  HADD2.F32 R4, -RZ, R15.H1_H1 ;  /* 0x3000000fff047230 */ /* 0x000fc40000004100 */
[----:B------:R-:W-:Y:S01]  /*e610*/  FMUL.FTZ R40, R39, R5 ;  /* 0x0000000527287220 */ /* 0x000fe20000410000 */
[----:B------:R-:W-:Y:S01]  /*e620*/  HADD2.F32 R37, -RZ, R37.H0_H0 ;  /* 0x20000025ff257230 */ /* 0x000fe20000004100 */
[----:B------:R-:W-:Y:S01]  /*e630*/  F2FP.SATFINITE.E4M3.F32.PACK_AB_MERGE_C R24, R24, R29, RZ ;  /* 0x0000001d1818723e */ /* 0x000fe200048070ff */
[----:B------:R-:W-:Y:S02]  /*e640*/  HADD2.F32 R7, -RZ, R7.H0_H0 ;  /* 0x20000007ff077230 */ /* 0x000fe40000004100 */
[-C--:B------:R-:W-:Y:S01]  /*e650*/  FMUL.FTZ R34, R41, R4.reuse ;  /* 0x0000000429227220 */ /* 0x080fe20000410000 */
[----:B------:R-:W-:Y:S02]  /*e660*/  HADD2.F32 R15, -RZ, R15.H0_H0 ;  /* 0x2000000fff0f7230 */ /* 0x000fe40000004100 */
        /* <DEDUP_REMOVED lines=8> */
[----:B------:R-:W-:Y:S02]  /*e6f0*/  F2FP.SATFINITE.E4M3.F32.PACK_AB_MERGE_C R4, R20, R27, R4 ;  /* 0x0000001b1404723e */ /* 0x000fe40004807004 */
[----:B------:R-:W-:Y:S02]  /*e700*/  F2FP.SATFINITE.E4M3.F32.PACK_AB_MERGE_C R5, R21, R28, R24 ;  /* 0x0000001c1505723e */ /* 0x000fe40004807018 */
[----:B------:R-:W-:Y:S02]  /*e710*/  F2FP.SATFINITE.E4M3.F32.PACK_AB_MERGE_C R6, R25, R6, R35 ;  /* 0x000000061906723e */ /* 0x000fe40004807023 */
[----:B------:R-:W-:-:S05]  /*e720*/  F2FP.SATFINITE.E4M3.F32.PACK_AB_MERGE_C R7, R34, R7, R38 ;  /* 0x000000072207723e */ /* 0x000fca0004807026 */
[----:B------:R1:W-:Y:S02]  /*e730*/  STS.128 [R42+0x21400], R4 ;  /* 0x021400042a007388 */ /* 0x0003e40000000c00 */
.L_x_409:
[----:B------:R-:W-:Y:S05]  /*e740*/  BSYNC B2 ;  /* 0x0000000000027941 */ /* 0x000fea0003800000 */
.L_x_408:
[----:B------:R-:W-:Y:S05]  /*e750*/  @P1 BRA `(.L_x_407) ;  /* 0x0000000400681947 */ /* 0x000fea0003800000 */
[----:B-1---5:R-:W1:Y:S01]  /*e760*/  LDS.128 R4, [R42+0x25400] ;  /* 0x025400002a047984 */ /* 0x022e620000000c00 */
        /* <DEDUP_REMOVED lines=44> */
[----:B------:R-:W-:Y:S01]  /*ea30*/  FMUL.FTZ R28, R37, R4 ;  /* 0x00000004251c7220 */ /* 0x000fe20000410000 */
        /* <DEDUP_REMOVED lines=44> */
.L_x_407:
[----:B------:R-:W-:Y:S05]  /*ed00*/  BSYNC B1 ;  /* 0x0000000000017941 */ /* 0x000fea0003800000 */
.L_x_406:
[----:B------:R-:W-:Y:S01]  /*ed10*/  ISETP.GE.AND P0, PT, R234, R3, PT ;  /* 0x00000003ea00720c */ /* 0x000fe20003f06270 */
[----:B------:R-:W-:-:S12]  /*ed20*/  BSSY B1, `(.L_x_410) ;  /* 0x00000be000017945 */ /* 0x000fd80003800000 */
[----:B------:R-:W-:Y:S05]  /*ed30*/  @P0 BRA `(.L_x_411) ;  /* 0x0000000800f00947 */ /* 0x000fea0003800000 */
[----:B-1-3-5:R1:W5:Y:S01]  /*ed40*/  LDL R42, [R1+0x2c] ;  /* 0x00002c00012a7983 */ /* 0x02a3620000100800 */
[----:B--2---:R-:W2:Y:S01]  /*ed50*/  LDC R5, c[0x0][0x3d4] ;  /* 0x0000f500ff057b82 */ /* 0x004ea20000000800 */
[----:B------:R-:W-:Y:S01]  /*ed60*/  BSSY B2, `(.L_x_412) ;  /* 0x000005e000027945 */ /* 0x000fe20003800000 */
[-C--:B--2---:R-:W-:Y:S02]  /*ed70*/  ISETP.GE.AND P0, PT, R18, R5.reuse, PT ;  /* 0x000000051200720c */ /* 0x084fe40003f06270 */
[----:B------:R-:W-:-:S11]  /*ed80*/  ISETP.GE.AND P1, PT, R236, R5, PT ;  /* 0x00000005ec00720c */ /* 0x000fd60003f26270 */
[----:B-1----:R-:W-:Y:S05]  /*ed90*/  @P0 BRA `(.L_x_413) ;  /* 0x0000000400680947 */ /* 0x002fea0003800000 */
        /* <DEDUP_REMOVED lines=90> */
.L_x_413:
[----:B------:R-:W-:Y:S05]  /*f340*/  BSYNC B2 ;  /* 0x0000000000027941 */ /* 0x000fea0003800000 */
.L_x_412:
        /* <DEDUP_REMOVED lines=91> */
.L_x_411:
[----:B------:R-:W-:Y:S05]  /*f900*/  BSYNC B1 ;  /* 0x0000000000017941 */ /* 0x000fea0003800000 */
.L_x_410:
[----:B------:R-:W-:-:S13]  /*f910*/  ISETP.GE.AND P0, PT, R235, R3, PT ;  /* 0x00000003eb00720c */ /* 0x000fda0003f06270 */
[----:B------:R-:W-:Y:S05]  /*f920*/  @P0 BRA `(.L_x_414) ;  /* 0x0000004000a80947 */ /* 0x000fea0003800000 */
[----:B0-----:R0:W5:Y:S01]  /*f930*/  LDL R37, [R1+0x2c] ;  /* 0x00002c0001257983 */ /* 0x0011620000100800 */
[----:B------:R-:W1:Y:S01]  /*f940*/  LDC R3, c[0x0][0x3d4] ;  /* 0x0000f500ff037b82 */ /* 0x000e620000000800 */
[----:B------:R-:W-:Y:S01]  /*f950*/  BSSY B1, `(.L_x_415) ;  /* 0x000005e000017945 */ /* 0x000fe20003800000 */
[-C--:B-1----:R-:W-:Y:S02]  /*f960*/  ISETP.GE.AND P0, PT, R18, R3.reuse, PT ;  /* 0x000000031200720c */ /* 0x082fe40003f06270 */
[----:B------:R-:W-:-:S11]  /*f970*/  ISETP.GE.AND P1, PT, R236, R3, PT ;  /* 0x00000003ec00720c */ /* 0x000fd60003f26270 */
[----:B0-----:R-:W-:Y:S05]  /*f980*/  @P0 BRA `(.L_x_416) ;  /* 0x0000000400680947 */ /* 0x001fea0003800000 */
[----:B--2345:R-:W0:Y:S01]  /*f990*/  LDS.128 R4, [R37+0x23400] ;  /* 0x0234000025047984 */ /* 0x03ce220000000c00 */
[----:B------:R-:W-:Y:S02]  /*f9a0*/  F2FP.F16.E4M3.UNPACK_B R29, R11 ;  /* 0x0000000bff1d723e */ /* 0x000fe400020006ff */
[----:B------:R-:W-:Y:S02]  /*f9b0*/  F2FP.F16.E4M3.UNPACK_B R27, R0 ;  /* 0x00000000ff1b723e */ /* 0x000fe400020006ff */
[----:B------:R-:W-:Y:S01]  /*f9c0*/  F2FP.F16.E4M3.UNPACK_B R35, R13 ;  /* 0x0000000dff23723e */ /* 0x000fe200020006ff */
[----:B------:R-:W-:Y:S02]  /*f9d0*/  HADD2.F32 R33, -RZ, R29.H1_H1 ;  /* 0x3000001dff217230 */ /* 0x000fe40000004100 */
[----:B------:R-:W-:Y:S02]  /*f9e0*/  HADD2.F32 R25, -RZ, R27.H1_H1 ;  /* 0x3000001bff197230 */ /* 0x000fe40000004100 */
[----:B------:R-:W-:Y:S01]  /*f9f0*/  HADD2.F32 R34, -RZ, R29.H0_H0 ;  /* 0x2000001dff227230 */ /* 0x000fe20000004100 */
[----:B------:R-:W-:-:S05]  /*fa00*/  F2FP.F16.E4M3.UNPACK_B R29, R11.H1 ;  /* 0x0000000bff1d723e */ /* 0x000fca00030006ff */
[----:B------:R-:W-:Y:S01]  /*fa10*/  HADD2.F32 R38, -RZ, R29.H0_H0 ;  /* 0x2000001dff267230 */ /* 0x000fe20000004100 */
[-C--:B0-----:R-:W-:Y:S02]  /*fa20*/  F2FP.F16.E4M3.UNPACK_B R3, R4.reuse.H1 ;  /* 0x00000004ff03723e */ /* 0x081fe400030006ff */
[----:B------:R-:W-:Y:S02]  /*fa30*/  F2FP.F16.E4M3.UNPACK_B R4, R4 ;  /* 0x00000004ff04723e */ /* 0x000fe400020006ff */
[-C--:B------:R-:W-:Y:S01]  /*fa40*/  F2FP.F16.E4M3.UNPACK_B R20, R5.reuse ;  /* 0x00000005ff14723e */ /* 0x080fe200020006ff */
[--C-:B------:R-:W-:Y:S01]  /*fa50*/  HADD2.F32 R15, -RZ, R3.reuse.H0_H0 ;  /* 0x20000003ff0f7230 */ /* 0x100fe20000004100 */
[----:B------:R-:W-:Y:S01]  /*fa60*/  F2FP.F16.E4M3.UNPACK_B R5, R5.H1 ;  /* 0x00000005ff05723e */ /* 0x000fe200030006ff */
[----:B------:R-:W-:Y:S01]  /*fa70*/  HADD2.F32 R3, -RZ, R3.H1_H1 ;  /* 0x30000003ff037230 */ /* 0x000fe20000004100 */
[-C--:B------:R-:W-:Y:S02]  /*fa80*/  F2FP.F16.E4M3.UNPACK_B R21, R6.reuse ;  /* 0x00000006ff15723e */ /* 0x080fe400020006ff */
[----:B------:R-:W-:-:S02]  /*fa90*/  F2FP.F16.E4M3.UNPACK_B R6, R6.H1 ;  /* 0x00000006ff06723e */ /* 0x000fc400030006ff */
[-C--:B------:R-:W-:Y:S01]  /*faa0*/  FMUL.FTZ R26, R33, R3.reuse ;  /* 0x00000003211a7220 */ /* 0x080fe20000410000 */
[C---:B------:R-:W-:Y:S01]  /*fab0*/  FMUL.FTZ R28, R25.reuse, R3 ;  /* 0x00000003191c7220 */ /* 0x040fe20000410000 */
[--C-:B------:R-:W-:Y:S01]  /*fac0*/  HADD2.F32 R3, -RZ, R4.reuse.H1_H1 ;  /* 0x30000004ff037230 */ /* 0x100fe20000004100 */
[----:B------:R-:W-:Y:S01]  /*fad0*/  F2FP.F16.E4M3.UNPACK_B R24, R7 ;  /* 0x00000007ff18723e */ /* 0x000fe200020006ff */
[-C--:B------:R-:W-:Y:S01]  /*fae0*/  FFMA.FTZ R26, R25, R15.reuse, -R26 ;  /* 0x0000000f191a7223 */ /* 0x080fe2000001081a */
[----:B------:R-:W-:Y:S01]  /*faf0*/  FFMA.FTZ R25, R33, R15, R28 ;  /* 0x0000000f21197223 */ /* 0x000fe2000001001c */
[----:B------:R-:W-:Y:S02]  /*fb00*/  HADD2.F32 R28, -RZ, R27.H0_H0 ;  /* 0x2000001bff1c7230 */ /* 0x000fe40000004100 */
[----:B------:R-:W-:Y:S01]  /*fb10*/  FMUL.FTZ R11, R34, R3 ;  /* 0x00000003220b7220 */ /* 0x000fe20000410000 */
[----:B------:R-:W-:Y:S01]  /*fb20*/  HADD2.F32 R4, -RZ, R4.H0_H0 ;  /* 0x20000004ff047230 */ /* 0x000fe20000004100 */
[----:B------:R-:W-:Y:S01]  /*fb30*/  F2FP.F16.E4M3.UNPACK_B R27, R0.H1 ;  /* 0x00000000ff1b723e */ /* 0x000fe200030006ff */
        /* <DEDUP_REMOVED lines=8> */
[----:B------:R-:W-:Y:S01]  /*fbc0*/  HADD2.F32 R5, -RZ, R5.H0_H0 ;  /* 0x20000005ff057230 */ /* 0x000fe20000004100 */
[----:B------:R-:W-:Y:S01]  /*fbd0*/  F2FP.F16.E4M3.UNPACK_B R29, R9 ;  /* 0x00000009ff1d723e */ /* 0x000fe200020006ff */
[----:B------:R-:W-:-:S02]  /*fbe0*/  HADD2.F32 R36, -RZ, R27.H0_H0 ;  /* 0x2000001bff247230 */ /* 0x000fc40000004100 */
[C---:B------:R-:W-:Y:S01]  /*fbf0*/  FMUL.FTZ R34, R15.reuse, R3 ;  /* 0x000000030f227220 */ /* 0x040fe20000410000 */
[----:B------:R-:W-:Y:S02]  /*fc00*/  HADD2.F32 R20, -RZ, R20.H0_H0 ;  /* 0x20000014ff147230 */ /* 0x000fe40000004100 */
[-C--:B------:R-:W-:Y:S01]  /*fc10*/  FMUL.FTZ R3, R38, R0.reuse ;  /* 0x0000000026037220 */ /* 0x080fe20000410000 */
[-C--:B------:R-:W-:Y:S01]  /*fc20*/  FFMA.FTZ R28, R15, R5.reuse, -R28 ;  /* 0x000000050f1c7223 */ /* 0x080fe2000001081c */
[----:B------:R-:W-:Y:S01]  /*fc30*/  FFMA.FTZ R27, R33, R5, R34 ;  /* 0x00000005211b7223 */ /* 0x000fe20000010022 */
[C---:B------:R-:W-:Y:S01]  /*fc40*/  FMUL.FTZ R15, R36.reuse, R0 ;  /* 0x00000000240f7220 */ /* 0x040fe20000410000 */
[----:B------:R-:W-:Y:S01]  /*fc50*/  FFMA.FTZ R5, R36, R20, -R3 ;  /* 0x0000001424057223 */ /* 0x000fe20000010803 */
[----:B------:R-:W-:Y:S01]  /*fc60*/  HADD2.F32 R36, -RZ, R35.H1_H1 ;  /* 0x30000023ff247230 */ /* 0x000fe20000004100 */
[----:B------:R-:W-:Y:S01]  /*fc70*/  F2FP.F16.E4M3.UNPACK_B R7, R7.H1 ;  /* 0x00000007ff07723e */ /* 0x000fe200030006ff */
[----:B------:R-:W-:-:S02]  /*fc80*/  HADD2.F32 R3, -RZ, R6.H1_H1 ;  /* 0x30000006ff037230 */ /* 0x000fc40000004100 */
[----:B------:R-:W-:Y:S01]  /*fc90*/  FFMA.FTZ R20, R38, R20, R15 ;  /* 0x0000001426147223 */ /* 0x000fe2000001000f */
[----:B------:R-:W-:Y:S01]  /*fca0*/  HADD2.F32 R34, -RZ, R29.H1_H1 ;  /* 0x3000001dff227230 */ /* 0x000fe20000004100 */
[----:B------:R-:W-:Y:S01]  /*fcb0*/  F2FP.F16.E4M3.UNPACK_B R33, R13.H1 ;  /* 0x0000000dff21723e */ /* 0x000fe200030006ff */
[----:B------:R-:W-:Y:S02]  /*fcc0*/  HADD2.F32 R6, -RZ, R6.H0_H0 ;  /* 0x20000006ff067230 */ /* 0x000fe40000004100 */
[-C--:B------:R-:W-:Y:S01]  /*fcd0*/  FMUL.FTZ R15, R36, R3.reuse ;  /* 0x00000003240f7220 */ /* 0x080fe20000410000 */
[----:B------:R-:W-:Y:S02]  /*fce0*/  HADD2.F32 R35, -RZ, R35.H0_H0 ;  /* 0x20000023ff237230 */ /* 0x000fe40000004100 */
[C---:B------:R-:W-:Y:S01]  /*fcf0*/  FMUL.FTZ R3, R34.reuse, R3 ;  /* 0x0000000322037220 */ /* 0x040fe20000410000 */
[----:B------:R-:W-:Y:S02]  /*fd00*/  HADD2.F32 R0, -RZ, R21.H1_H1 ;  /* 0x30000015ff007230 */ /* 0x000fe40000004100 */
[----:B------:R-:W-:Y:S01]  /*fd10*/  FFMA.FTZ R15, R34, R6, -R15 ;  /* 0x00000006220f7223 */ /* 0x000fe2000001080f */
[----:B------:R-:W-:Y:S01]  /*fd20*/  HADD2.F32 R29, -RZ, R29.H0_H0 ;  /* 0x2000001dff1d7230 */ /* 0x000fe20000004100 */
[----:B------:R-:W-:Y:S01]  /*fd30*/  F2FP.F16.E4M3.UNPACK_B R9, R9.H1 ;  /* 0x00000009ff09723e */ /* 0x000fe200030006ff */
[----:B------:R-:W-:-:S02]  /*fd40*/  HADD2.F32 R21, -RZ, R21.H0_H0 ;  /* 0x20000015ff157230 */ /* 0x000fc40000004100 */
[----:B------:R-:W-:Y:S01]  /*fd50*/  FMUL.FTZ R34, R35, R0 ;  /* 0x0000000023227220 */ /* 0x000fe20000410000 */
[----:B------:R-:W-:Y:S01]  /*fd60*/  FFMA.FTZ R6, R36, R6, R3 ;  /* 0x0000000624067223 */ /* 0x000fe20000010003 */
[C---:B------:R-:W-:Y:S01]  /*fd70*/  FMUL.FTZ R0, R29.reuse, R0 ;  /* 0x000000001d007220 */ /* 0x040fe20000410000 */
[----:B------:R-:W-:Y:S02]  /*fd80*/  HADD2.F32 R3, -RZ, R7.H1_H1 ;  /* 0x30000007ff037230 */ /* 0x000fe40000004100 */
[-C--:B------:R-:W-:Y:S01]  /*fd90*/  FFMA.FTZ R34, R29, R21.reuse, -R34 ;  /* 0x000000151d227223 */ /* 0x080fe20000010822 */
[----:B------:R-:W-:Y:S02]  /*fda0*/  HADD2.F32 R29, -RZ, R33.H1_H1 ;  /* 0x30000021ff1d7230 */ /* 0x000fe40000004100 */
[----:B------:R-:W-:Y:S01]  /*fdb0*/  FFMA.FTZ R21, R35, R21, R0 ;  /* 0x0000001523157223 */ /* 0x000fe20000010000 */
[----:B------:R-:W-:Y:S01]  /*fdc0*/  HADD2.F32 R13, -RZ, R9.H1_H1 ;  /* 0x30000009ff0d7230 */ /* 0x000fe20000004100 */
[----:B------:R-:W-:Y:S01]  /*fdd0*/  F2FP.SATFINITE.E4M3.F32.PACK_AB_MERGE_C R25, R25, R26, RZ ;  /* 0x0000001a1919723e */ /* 0x000fe200048070ff */
[----:B------:R-:W-:-:S02]  /*fde0*/  HADD2.F32 R42, -RZ, R33.H0_H0 ;  /* 0x20000021ff2a7230 */ /* 0x000fc40000004100 */
[-C--:B------:R-:W-:Y:S01]  /*fdf0*/  FMUL.FTZ R36, R29, R3.reuse ;  /* 0x000000031d247220 */ /* 0x080fe20000410000 */
[--C-:B------:R-:W-:Y:S02]  /*fe00*/  HADD2.F32 R0, -RZ, R24.reuse.H1_H1 ;  /* 0x30000018ff007230 */ /* 0x100fe40000004100 */
[----:B------:R-:W-:Y:S01]  /*fe10*/  FMUL.FTZ R38, R13, R3 ;  /* 0x000000030d267220 */ /* 0x000fe20000410000 */
[----:B------:R-:W-:Y:S01]  /*fe20*/  HADD2.F32 R7, -RZ, R7.H0_H0 ;  /* 0x20000007ff077230 */ /* 0x000fe20000004100 */
[----:B------:R-:W-:Y:S01]  /*fe30*/  F2FP.SATFINITE.E4M3.F32.PACK_AB_MERGE_C R27, R27, R28, RZ ;  /* 0x0000001c1b1b723e */ /* 0x000fe200048070ff */
[----:B------:R-:W-:Y:S02]  /*fe40*/  HADD2.F32 R40, -RZ, R9.H0_H0 ;  /* 0x20000009ff287230 */ /* 0x000fe40000004100 */
[-C--:B------:R-:W-:Y:S01]  /*fe50*/  FMUL.FTZ R3, R42, R0.reuse ;  /* 0x000000002a037220 */ /* 0x080fe20000410000 */
[----:B------:R-:W-:Y:S02]  /*fe60*/  HADD2.F32 R24, -RZ, R24.H0_H0 ;  /* 0x20000018ff187230 */ /* 0x000fe40000004100 */
[-C--:B------:R-:W-:Y:S01]  /*fe70*/  FFMA.FTZ R36, R13, R7.reuse, -R36 ;  /* 0x000000070d247223 */ /* 0x080fe20000010824 */
[----:B------:R-:W-:Y:S01]  /*fe80*/  FFMA.FTZ R7, R29, R7, R38 ;  /* 0x000000071d077223 */ /* 0x000fe20000010026 */
[----:B------:R-:W-:Y:S01]  /*fe90*/  FMUL.FTZ R9, R40, R0 ;  /* 0x0000000028097220 */ /* 0x000fe20000410000 */
[----:B------:R-:W-:Y:S01]  /*fea0*/  F2FP.SATFINITE.E4M3.F32.PACK_AB_MERGE_C R6, R6, R15, RZ ;  /* 0x0000000f0606723e */ /* 0x000fe200048070ff */
[-C--:B------:R-:W-:Y:S01]  /*feb0*/  FFMA.FTZ R3, R40, R24.reuse, -R3 ;  /* 0x0000001828037223 */ /* 0x080fe20000010803 */
[----:B------:R-:W-:Y:S01]  /*fec0*/  F2FP.SATFINITE.E4M3.F32.PACK_AB_MERGE_C R4, R4, R11, R25 ;  /* 0x0000000b0404723e */ /* 0x000fe20004807019 */
[----:B------:R-:W-:Y:S01]  /*fed0*/  FFMA.FTZ R24, R42, R24, R9 ;  /* 0x000000182a187223 */ /* 0x000fe20000010009 */
[----:B------:R-:W-:-:S02]  /*fee0*/  F2FP.SATFINITE.E4M3.F32.PACK_AB_MERGE_C R7, R7, R36, RZ ;  /* 0x000000240707723e */ /* 0x000fc400048070ff */
[----:B------:R-:W-:Y:S02]  /*fef0*/  F2FP.SATFINITE.E4M3.F32.PACK_AB_MERGE_C R5, R20, R5, R27 ;  /* 0x000000051405723e */ /* 0x000fe4000480701b */
[----:B------:R-:W-:Y:S02]  /*ff00*/  F2FP.SATFINITE.E4M3.F32.PACK_AB_MERGE_C R6, R21, R34, R6 ;  /* 0x000000221506723e */ /* 0x000fe40004807006 */
[----:B------:R-:W-:-:S05]  /*ff10*/  F2FP.SATFINITE.E4M3.F32.PACK_AB_MERGE_C R7, R24, R3, R7 ;  /* 0x000000031807723e */ /* 0x000fca0004807007 */
[----:B------:R0:W-:Y:S02]  /*ff20*/  STS.128 [R37+0x23400], R4 ;  /* 0x0234000425007388 */ /* 0x0001e40000000c00 */
.L_x_416:
[----:B------:R-:W-:Y:S05]  /*ff30*/  BSYNC B1 ;  /* 0x0000000000017941 */ /* 0x000fea0003800000 */
.L_x_415:
[----:B------:R-:W-:Y:S05]  /*ff40*/  @P1 BRA `(.L_x_414) ;  /* 0x0000003c00201947 */ /* 0x000fea0003800000 */
[----:B0-2345:R-:W0:Y:S01]  /*ff50*/  LDS.128 R4, [R37+0x27400] ;  /* 0x0274000025047984 */ /* 0x03de220000000c00 */
[----:B------:R-:W-:Y:S02]  /*ff60*/  F2FP.F16.E4M3.UNPACK_B R24, R12 ;  /* 0x0000000cff18723e */ /* 0x000fe400020006ff */
[----:B------:R-:W-:Y:S02]  /*ff70*/  F2FP.F16.E4M3.UNPACK_B R15, R8 ;  /* 0x00000008ff0f723e */ /* 0x000fe400020006ff */
[----:B------:R-:W-:Y:S01]  /*ff80*/  F2FP.F16.E4M3.UNPACK_B R12, R12.H1 ;  /* 0x0000000cff0c723e */ /* 0x000fe200030006ff */
[--C-:B------:R-:W-:Y:S01]  /*ff90*/  HADD2.F32 R25, -RZ, R24.reuse.H1_H1 ;  /* 0x30000018ff197230 */ /* 0x100fe20000004100 */
[----:B------:R-:W-:Y:S01]  /*ffa0*/  F2FP.F16.E4M3.UNPACK_B R26, R8.H1 ;  /* 0x00000008ff1a723e */ /* 0x000fe200030006ff */
[----:B------:R-:W-:Y:S02]  /*ffb0*/  HADD2.F32 R21, -RZ, R15.H1_H1 ;  /* 0x3000000fff157230 */ /* 0x000fe40000004100 */
[----:B------:R-:W-:-:S02]  /*ffc0*/  HADD2.F32 R28, -RZ, R24.H0_H0 ;  /* 0x20000018ff1c7230 */ /* 0x000fc40000004100 */
[----:B------:R-:W-:Y:S02]  /*ffd0*/  HADD2.F32 R24, -RZ, R15.H0_H0 ;  /* 0x2000000fff187230 */ /* 0x000fe40000004100 */
[--C-:B------:R-:W-:Y:S02]  /*ffe0*/  HADD2.F32 R29, -RZ, R12.reuse.H1_H1 ;  /* 0x3000000cff1d7230 */ /* 0x100fe40000004100 */
[----:B------:R-:W-:Y:S01]  /*fff0*/  HADD2.F32 R27, -RZ, R12.H0_H0 ;  /* 0x2000000cff1b7230 */ /* 0x000fe20000004100 */
[-C--:B0-----:R-:W-:Y:S02]  /*10000*/  F2FP.F16.E4M3.UNPACK_B R0, R4.reuse.H1 ;  /* 0x00000004ff00723e */ /* 0x081fe400030006ff */
[----:B------:R-:W-:Y:S02]  /*10010*/  F2FP.F16.E4M3.UNPACK_B R4, R4 ;  /* 0x00000004ff04723e */ /* 0x000fe400020006ff */
[-C--:B------:R-:W-:Y:S01]  /*10020*/  F2FP.F16.E4M3.UNPACK_B R9, R5.reuse ;  /* 0x00000005ff09723e */ /* 0x080fe200020006ff */
[--C-:B------:R-:W-:Y:S01]  /*10030*/  HADD2.F32 R3, -RZ, R0.reuse.H0_H0 ;  /* 0x20000000ff037230 */ /* 0x100fe20000004100 */
[----:B------:R-:W-:Y:S01]  /*10040*/  F2FP.F16.E4M3.UNPACK_B R5, R5.H1 ;  /* 0x00000005ff05723e */ /* 0x000fe200030006ff */
[----:B------:R-:W-:Y:S01]  /*10050*/  HADD2.F32 R0, -RZ, R0.H1_H1 ;  /* 0x30000000ff007230 */ /* 0x000fe20000004100 */
[----:B------:R-:W-:-:S02]  /*10060*/  F2FP.F16.E4M3.UNPACK_B R11, R6 ;  /* 0x00000006ff0b723e */ /* 0x000fc400020006ff */
[----:B------:R-:W-:Y:S02]  /*10070*/  F2FP.F16.E4M3.UNPACK_B R6, R6.H1 ;  /* 0x00000006ff06723e */ /* 0x000fe400030006ff */
[-C--:B------:R-:W-:Y:S01]  /*10080*/  FMUL.FTZ R20, R25, R0.reuse ;  /* 0x0000000019147220 */ /* 0x080fe20000410000 */
[C---:B------:R-:W-:Y:S01]  /*10090*/  FMUL.FTZ R0, R21.reuse, R0 ;  /* 0x0000000015007220 */ /* 0x040fe20000410000 */
[----:B------:R-:W-:Y:S02]  /*100a0*/  F2FP.F16.E4M3.UNPACK_B R13, R7 ;  /* 0x00000007ff0d723e */ /* 0x000fe400020006ff */
[-C--:B------:R-:W-:Y:S01]  /*100b0*/  FFMA.FTZ R20, R21, R3.reuse, -R20 ;  /* 0x0000000315147223 */ /* 0x080fe20000010814 */
[----:B------:R-:W-:Y:S01]  /*100c0*/  FFMA.FTZ R25, R25, R3, R0 ;  /* 0x0000000319197223 */ /* 0x000fe20000010000 */
[--C-:B------:R-:W-:Y:S01]  /*100d0*/  HADD2.F32 R0, -RZ, R4.reuse.H1_H1 ;  /* 0x30000004ff007230 */ /* 0x100fe20000004100 */
[----:B------:R-:W-:Y:S01]  /*100e0*/  F2FP.F16.E4M3.UNPACK_B R7, R7.H1 ;  /* 0x00000007ff07723e */ /* 0x000fe200030006ff */
[----:B------:R-:W-:-:S02]  /*100f0*/  HADD2.F32 R4, -RZ, R4.H0_H0 ;  /* 0x20000004ff047230 */ /* 0x000fc40000004100 */
[--C-:B------:R-:W-:Y:S02]  /*10100*/  HADD2.F32 R3, -RZ, R5.reuse.H1_H1 ;  /* 0x30000005ff037230 */ /* 0x100fe40000004100 */
[-C--:B------:R-:W-:Y:S01]  /*10110*/  FMUL.FTZ R15, R28, R0.reuse ;  /* 0x000000001c0f7220 */ /* 0x080fe20000410000 */
[C---:B------:R-:W-:Y:S01]  /*10120*/  FMUL.FTZ R21, R24.reuse, R0 ;  /* 0x0000000018157220 */ /* 0x040fe20000410000 */
[----:B------:R-:W-:Y:S01]  /*10130*/  HADD2.F32 R5, -RZ, R5.H0_H0 ;  /* 0x20000005ff057230 */ /* 0x000fe20000004100 */
[----:B------:R-:W-:Y:S01]  /*10140*/  F2FP.SATFINITE.E4M3.F32.PACK_AB_MERGE_C R20, R25, R20, RZ ;  /* 0x000000141914723e */ /* 0x000fe200048070ff */
[-C--:B------:R-:W-:Y:S01]  /*10150*/  FFMA.FTZ R15, R24, R4.reuse, -R15 ;  /* 0x00000004180f7223 */ /* 0x080fe2000001080f */
[----:B------:R-:W-:Y:S01]  /*10160*/  FFMA.FTZ R4, R28, R4, R21 ;  /* 0x000000041c047223 */ /* 0x000fe20000010015 */
[----:B------:R-:W-:Y:S02]  /*10170*/  HADD2.F32 R21, -RZ, R26.H1_H1 ;  /* 0x3000001aff157230 */ /* 0x000fe40000004100 */
[----:B------:R-:W-:Y:S01]  /*10180*/  FMUL.FTZ R8, R29, R3 ;  /* 0x000000031d087220 */ /* 0x000fe20000410000 */
[----:B------:R-:W-:-:S02]  /*10190*/  HADD2.F32 R0, -RZ, R9.H1_H1 ;  /* 0x30000009ff007230 */ /* 0x000fc40000004100 */
[----:B------:R-:W-:Y:S02]  /*101a0*/  HADD2.F32 R9, -RZ, R9.H0_H0 ;  /* 0x20000009ff097230 */ /* 0x000fe40000004100 */
[C---:B------:R-:W-:Y:S01]  /*101b0*/  FMUL.FTZ R24, R21.reuse, R3 ;  /* 0x0000000315187220 */ /* 0x040fe20000410000 */
[-C--:B------:R-:W-:Y:S01]  /*101c0*/  FFMA.FTZ R12, R21, R5.reuse, -R8 ;  /* 0x00000005150c7223 */ /* 0x080fe20000010808 */
[----:B------:R-:W-:Y:S01]  /*101d0*/  HADD2.F32 R3, -RZ, R26.H0_H0 ;  /* 0x2000001aff037230 */ /* 0x000fe20000004100 */
[----:B------:R-:W-:Y:S01]  /*101e0*/  F2FP.F16.E4M3.UNPACK_B R26, R14 ;  /* 0x0000000eff1a723e */ /* 0x000fe200020006ff */
[----:B------:R-:W-:Y:S01]  /*101f0*/  FMUL.FTZ R8, R27, R0 ;  /* 0x000000001b087220 */ /* 0x000fe20000410000 */
[----:B------:R-:W-:Y:S01]  /*10200*/  F2FP.F16.E4M3.UNPACK_B R21, R10 ;  /* 0x0000000aff15723e */ /* 0x000fe200020006ff */
[----:B------:R-:W-:Y:S01]  /*10210*/  FFMA.FTZ R5, R29, R5, R24 ;  /* 0x000000051d057223 */ /* 0x000fe20000010018 */
[C---:B------:R-:W-:Y:S01]  /*10220*/  FMUL.FTZ R0, R3.reuse, R0 ;  /* 0x0000000003007220 */ /* 0x040fe20000410000 */
[----:B------:R-:W-:Y:S01]  /*10230*/  FFMA.FTZ R8, R3, R9, -R8 ;  /* 0x0000000903087223 */ /* 0x000fe20000010808 */
[----:B------:R-:W-:Y:S01]  /*10240*/  HADD2.F32 R28, -RZ, R26.H1_H1 ;  /* 0x3000001aff1c7230 */ /* 0x000fe20000004100 */
[----:B------:R-:W-:Y:S01]  /*10250*/  F2FP.F16.E4M3.UNPACK_B R14, R14.H1 ;  /* 0x0000000eff0e723e */ /* 0x000fe200030006ff */
[----:B------:R-:W-:-:S02]  /*10260*/  HADD2.F32 R3, -RZ, R6.H1_H1 ;  /* 0x30000006ff037230 */ /* 0x000fc40000004100 */
[----:B------:R-:W-:Y:S01]  /*10270*/  FFMA.FTZ R9, R27, R9, R0 ;  /* 0x000000091b097223 */ /* 0x000fe20000010000 */
[--C-:B------:R-:W-:Y:S01]  /*10280*/  HADD2.F32 R24, -RZ, R21.reuse.H1_H1 ;  /* 0x30000015ff187230 */ /* 0x100fe20000004100 */
[----:B------:R-:W-:Y:S01]  /*10290*/  F2FP.SATFINITE.E4M3.F32.PACK_AB_MERGE_C R5, R5, R12, RZ ;  /* 0x0000000c0505723e */ /* 0x000fe200048070ff */
[----:B------:R-:W-:Y:S02]  /*102a0*/  HADD2.F32 R27, -RZ, R21.H0_H0 ;  /* 0x20000015ff1b7230 */ /* 0x000fe40000004100 */
[-C--:B------:R-:W-:Y:S01]  /*102b0*/  FMUL.FTZ R21, R28, R3.reuse ;  /* 0x000000031c157220 */ /* 0x080fe20000410000 */
[----:B------:R-:W-:Y:S02]  /*102c0*/  HADD2.F32 R6, -RZ, R6.H0_H0 ;  /* 0x20000006ff067230 */ /* 0x000fe40000004100 */
[----:B------:R-:W-:Y:S01]  /*102d0*/  FMUL.FTZ R3, R24, R3 ;  /* 0x0000000318037220 */ /* 0x000fe20000410000 */
[----:B------:R-:W-:Y:S01]  /*102e0*/  HADD2.F32 R29, -RZ, R26.H0_H0 ;  /* 0x2000001aff1d7230 */ /* 0x000fe20000004100 */
[----:B------:R-:W-:Y:S01]  /*102f0*/  F2FP.SATFINITE.E4M3.F32.PACK_AB_MERGE_C R4, R4, R15, R20 ;  /* 0x0000000f0404723e */ /* 0x000fe20004807014 */
[----:B------:R-:W-:-:S02]  /*10300*/  HADD2.F32 R0, -RZ, R11.H1_H1 ;  /* 0x3000000bff007230 */ /* 0x000fc40000004100 */
[----:B------:R-:W-:Y:S01]  /*10310*/  FFMA.FTZ R21, R24, R6, -R21 ;  /* 0x0000000618157223 */ /* 0x000fe20000010815 */
[----:B------:R-:W-:Y:S01]  /*10320*/  HADD2.F32 R11, -RZ, R11.H0_H0 ;  /* 0x2000000bff0b7230 */ /* 0x000fe20000004100 */
[----:B------:R-:W-:Y:S01]  /*10330*/  F2FP.F16.E4M3.UNPACK_B R24, R10.H1 ;  /* 0x0000000aff18723e */ /* 0x000fe200030006ff */
[----:B------:R-:W-:Y:S01]  /*10340*/  FFMA.FTZ R6, R28, R6, R3 ;  /* 0x000000061c067223 */ /* 0x000fe20000010003 */
[-C--:B------:R-:W-:Y:S01]  /*10350*/  FMUL.FTZ R10, R29, R0.reuse ;  /* 0x000000001d0a7220 */ /* 0x080fe20000410000 */
[----:B------:R-:W-:Y:S01]  /*10360*/  FMUL.FTZ R0, R27, R0 ;  /* 0x000000001b007220 */ /* 0x000fe20000410000 */
[----:B------:R-:W-:Y:S01]  /*10370*/  HADD2.F32 R35, -RZ, R14.H1_H1 ;  /* 0x3000000eff237230 */ /* 0x000fe20000004100 */
[----:B------:R-:W-:Y:S01]  /*10380*/  F2FP.SATFINITE.E4M3.F32.PACK_AB_MERGE_C R5, R9, R8, R5 ;  /* 0x000000080905723e */ /* 0x000fe20004807005 */
[-C--:B------:R-:W-:Y:S01]  /*10390*/  FFMA.FTZ R10, R27, R11.reuse, -R10 ;  /* 0x0000000b1b0a7223 */ /* 0x080fe2000001080a */
[----:B------:R-:W-:Y:S01]  /*103a0*/  FFMA.FTZ R11, R29, R11, R0 ;  /* 0x0000000b1d0b7223 */ /* 0x000fe20000010000 */
[----:B------:R-:W-:Y:S01]  /*103b0*/  HADD2.F32 R3, -RZ, R7.H1_H1 ;  /* 0x30000007ff037230 */ /* 0x000fe20000004100 */
[----:B------:R-:W-:Y:S01]  /*103c0*/  F2FP.SATFINITE.E4M3.F32.PACK_AB_MERGE_C R6, R6, R21, RZ ;  /* 0x000000150606723e */ /* 0x000fe200048070ff */
[----:B------:R-:W-:-:S02]  /*103d0*/  HADD2.F32 R29, -RZ, R24.H1_H1 ;  /* 0x30000018ff1d7230 */ /* 0x000fc40000004100 */
[----:B------:R-:W-:Y:S02]  /*103e0*/  HADD2.F32 R27, -RZ, R24.H0_H0 ;  /* 0x20000018ff1b7230 */ /* 0x000fe40000004100 */
[-C--:B------:R-:W-:Y:S01]  /*103f0*/  FMUL.FTZ R24, R35, R3.reuse ;  /* 0x0000000323187220 */ /* 0x080fe20000410000 */
[----:B------:R-:W-:Y:S02]  /*10400*/  HADD2.F32 R33, -RZ, R14.H0_H0 ;  /* 0x2000000eff217230 */ /* 0x000fe40000004100 */
[----:B------:R-:W-:Y:S01]  /*10410*/  FMUL.FTZ R26, R29, R3 ;  /* 0x000000031d1a7220 */ /* 0x000fe20000410000 */
[----:B------:R-:W-:Y:S01]  /*10420*/  HADD2.F32 R0, -RZ, R13.H1_H1 ;  /* 0x3000000dff007230 */ /* 0x000fe20000004100 */
[----:B------:R-:W-:Y:S01]  /*10430*/  F2FP.SATFINITE.E4M3.F32.PACK_AB_MERGE_C R6, R11, R10, R6 ;  /* 0x0000000a0b06723e */ /* 0x000fe20004807006 */
[----:B------:R-:W-:Y:S02]  /*10440*/  HADD2.F32 R7, -RZ, R7.H0_H0 ;  /* 0x20000007ff077230 */ /* 0x000fe40000004100 */
[----:B------:R-:W-:-:S02]  /*10450*/  HADD2.F32 R13, -RZ, R13.H0_H0 ;  /* 0x2000000dff0d7230 */ /* 0x000fc40000004100 */
[-C--:B------:R-:W-:Y:S01]  /*10460*/  FMUL.FTZ R14, R33, R0.reuse ;  /* 0x00000000210e7220 */ /* 0x080fe20000410000 */
[----:B------:R-:W-:Y:S01]  /*10470*/  FMUL.FTZ R0, R27, R0 ;  /* 0x000000001b007220 */ /* 0x000fe20000410000 */
[-C--:B------:R-:W-:Y:S01]  /*10480*/  FFMA.FTZ R24, R29, R7.reuse, -R24 ;  /* 0x000000071d187223 */ /* 0x080fe20000010818 */
[----:B------:R-:W-:Y:S01]  /*10490*/  FFMA.FTZ R7, R35, R7, R26 ;  /* 0x0000000723077223 */ /* 0x000fe2000001001a */
[-C--:B------:R-:W-:Y:S01]  /*104a0*/  FFMA.FTZ R14, R27, R13.reuse, -R14 ;  /* 0x0000000d1b0e7223 */ /* 0x080fe2000001080e */
[----:B------:R-:W-:-:S03]  /*104b0*/  FFMA.FTZ R13, R33, R13, R0 ;  /* 0x0000000d210d7223 */ /* 0x000fc60000010000 */
[----:B------:R-:W-:-:S04]  /*104c0*/  F2FP.SATFINITE.E4M3.F32.PACK_AB_MERGE_C R7, R7, R24, RZ ;  /* 0x000000180707723e */ /* 0x000fc800048070ff */
[----:B------:R-:W-:-:S05]  /*104d0*/  F2FP.SATFINITE.E4M3.F32.PACK_AB_MERGE_C R7, R13, R14, R7 ;  /* 0x0000000e0d07723e */ /* 0x000fca0004807007 */
[----:B------:R0:W-:Y:S01]  /*104e0*/  STS.128 [R37+0x27400], R4 ;  /* 0x0274000425007388 */ /* 0x0001e20000000c00 */
[----:B------:R-:W-:Y:S05]  /*104f0*/  BRA `(.L_x_414) ;  /* 0x0000003400b47947 */ /* 0x000fea0003800000 */
.L_x_393:
[----:B------:R-:W0:Y:S01]  /*10500*/  LDC R21, c[0x0][0x3d4] ;  /* 0x0000f500ff157b82 */ /* 0x000e220000000800 */
[----:B------:R-:W-:Y:S02]  /*10510*/  ISETP.GE.AND P0, PT, R22, R3, PT ;  /* 0x000000031600720c */ /* 0x000fe40003f06270 */
[----:B------:R-:W-:Y:S02]  /*10520*/  CS2R R36, SRZ ;  /* 0x0000000000247805 */ /* 0x000fe4000001ff00 */
[----:B------:R-:W-:Y:S02]  /*10530*/  CS2R R38, SRZ ;  /* 0x0000000000267805 */ /* 0x000fe4000001ff00 */
[----:B------:R-:W-:Y:S02]  /*10540*/  CS2R R4, SRZ ;  /* 0x0000000000047805 */ /* 0x000fe4000001ff00 */
[----:B------:R-:W-:Y:S01]  /*10550*/  CS2R R6, SRZ ;  /* 0x0000000000067805 */ /* 0x000fe2000001ff00 */
[----:B------:R-:W-:Y:S01]  /*10560*/  UMOV UR4, 0xffffffff ;  /* 0xffffffff00047882 */ /* 0x000fe20000000000 */
[----:B0-----:R-:W-:-:S13]  /*10570*/  ISETP.GE.OR P0, PT, R16, R21, P0 ;  /* 0x000000151000720c */ /* 0x001fda0000706670 */
[----:B------:R0:W5:Y:S04]  /*10580*/  @!P0 LDG.E.128 R36, desc[UR42][R34.64] ;  /* 0x0000002a22248981 */ /* 0x000168000c1e1d00 */
[----:B------:R0:W5:Y:S01]  /*10590*/  @!P0 LDG.E.128 R4, desc[UR42][R40.64] ;  /* 0x0000002a28048981 */ /* 0x000162000c1e1d00 */
[----:B------:R-:W-:Y:S01]  /*105a0*/  ISETP.GE.AND P0, PT, R16, R21, PT ;  /* 0x000000151000720c */ /* 0x000fe20003f06270 */
[----:B------:R-:W-:-:S12]  /*105b0*/  BRA.DIV UR4, `(.L_x_417) ;  /* 0x0000013e04f47947 */ /* 0x000fd8000b800000 */
.L_x_619:
[----:B------:R-:W-:-:S03]  /*105c0*/  UMOV UR4, 0xffffffff ;  /* 0xffffffff00047882 */ /* 0x000fc60000000000 */
[----:B------:R-:W-:Y:S05]  /*105d0*/  BRA.DIV UR4, `(.L_x_418) ;  /* 0x0000014204147947 */ /* 0x000fea000b800000 */
.L_x_622:
[----:B------:R-:W-:-:S03]  /*105e0*/  UMOV UR4, 0xffffffff ;  /* 0xffffffff00047882 */ /* 0x000fc60000000000 */
[----:B------:R-:W-:Y:S05]  /*105f0*/  BRA.DIV UR4, `(.L_x_419) ;  /* 0x0000014204347947 */ /* 0x000fea000b800000 */
.L_x_625:
[----:B------:R-:W-:-:S03]  /*10600*/  UMOV UR4, 0xffffffff ;  /* 0xffffffff00047882 */ /* 0x000fc60000000000 */
[----:B------:R-:W-:Y:S05]  /*10610*/  BRA.DIV UR4, `(.L_x_420) ;  /* 0x0000014204547947 */ /* 0x000fea000b800000 */
.L_x_628:
[----:B------:R-:W-:Y:S01]  /*10620*/  ULEA.HI UR4, UR45, UR45, URZ, 0x1 ;  /* 0x0000002d2d047291 */ /* 0x000fe2000f8f083f */
[----:B-----5:R-:W-:Y:S01]  /*10630*/  SHF.R.U32.HI R11, RZ, 0x8, R37 ;  /* 0x00000008ff0b7819 */ /* 0x020fe20000011625 */
[----:B------:R-:W-:Y:S01]  /*10640*/  BSSY B1, `(.L_x_421) ;  /* 0x0000044000017945 */ /* 0x000fe20003800000 */
[----:B------:R-:W-:Y:S01]  /*10650*/  SHF.R.U32.HI R0, RZ, 0x8, R36 ;  /* 0x00000008ff007819 */ /* 0x000fe20000011624 */
[----:B------:R-:W-:Y:S01]  /*10660*/  ULOP3.LUT UR4, UR4, 0xfffffffe, URZ, 0xc0, !UPT ;  /* 0xfffffffe04047892 */ /* 0x000fe2000f8ec03f */
[----:B------:R-:W-:Y:S02]  /*10670*/  LOP3.LUT R10, R37, 0xff, RZ, 0xc0, !PT ;  /* 0x000000ff250a7812 */ /* 0x000fe400078ec0ff */
[----:B------:R-:W-:Y:S01]  /*10680*/  LOP3.LUT R11, R11, 0xff, RZ, 0xc0, !PT ;  /* 0x000000ff0b0b7812 */ /* 0x000fe200078ec0ff */
[----:B------:R-:W-:Y:S01]  /*10690*/  UIADD3 UR4, UR45, -UR4, URZ ;  /* 0x800000042d047290 */ /* 0x000fe2000fffe03f */
[----:B------:R-:W-:Y:S02]  /*106a0*/  LOP3.LUT R8, R36, 0xff, RZ, 0xc0, !PT ;  /* 0x000000ff24087812 */ /* 0x000fe400078ec0ff */
[----:B------:R-:W-:-:S02]  /*106b0*/  LOP3.LUT R9, R0, 0xff, RZ, 0xc0, !PT ;  /* 0x000000ff00097812 */ /* 0x000fc400078ec0ff */
[----:B------:R-:W-:Y:S02]  /*106c0*/  PRMT R10, R11, 0x7604, R10 ;  /* 0x000076040b0a7816 */ /* 0x000fe4000000000a */
[----:B------:R-:W-:Y:S02]  /*106d0*/  MOV R20, UR4 ;  /* 0x0000000400147c02 */ /* 0x000fe40008000f00 */
[----:B------:R-:W-:Y:S02]  /*106e0*/  SHF.R.U32.HI R11, RZ, 0x8, R39 ;  /* 0x00000008ff0b7819 */ /* 0x000fe40000011627 */
[----:B------:R-:W-:Y:S02]  /*106f0*/  SHF.L.U32 R20, R20, 0x1f, RZ ;  /* 0x0000001f14147819 */ /* 0x000fe400000006ff */
[----:B------:R-:W-:Y:S02]  /*10700*/  SHF.R.U32.HI R0, RZ, 0x8, R38 ;  /* 0x00000008ff007819 */ /* 0x000fe40000011626 */
[-C--:B------:R-:W-:Y:S01]  /*10710*/  ISETP.GE.OR P1, PT, R22, R3.reuse, P0 ;  /* 0x000000031600720c */ /* 0x080fe20000726670 */
[----:B------:R-:W2:Y:S01]  /*10720*/  SYNCS.PHASECHK.TRANS64.TRYWAIT P4, [R19+URZ+0x38800], R20 ;  /* 0x03880014130075a7 */ /* 0x000ea2000808017f */
[----:B------:R-:W-:-:S02]  /*10730*/  ISETP.GE.OR P2, PT, R233, R3, P0 ;  /* 0x00000003e900720c */ /* 0x000fc40000746670 */
[-C--:B------:R-:W-:Y:S02]  /*10740*/  ISETP.GE.OR P3, PT, R234, R3.reuse, P0 ;  /* 0x00000003ea00720c */ /* 0x080fe40000766670 */
[----:B------:R-:W-:Y:S02]  /*10750*/  PRMT R9, R9, 0x7604, R8 ;  /* 0x0000760409097816 */ /* 0x000fe40000000008 */
[----:B------:R-:W-:Y:S02]  /*10760*/  ISETP.GE.OR P0, PT, R235, R3, P0 ;  /* 0x00000003eb00720c */ /* 0x000fe40000706670 */
[----:B------:R-:W-:Y:S02]  /*10770*/  LOP3.LUT R8, R39, 0xff, RZ, 0xc0, !PT ;  /* 0x000000ff27087812 */ /* 0x000fe400078ec0ff */
[----:B------:R-:W-:Y:S02]  /*10780*/  LOP3.LUT R11, R11, 0xff, RZ, 0xc0, !PT ;  /* 0x000000ff0b0b7812 */ /* 0x000fe400078ec0ff */
[----:B------:R-:W-:-:S02]  /*10790*/  LOP3.LUT R3, R38, 0xff, RZ, 0xc0, !PT ;  /* 0x000000ff26037812 */ /* 0x000fc400078ec0ff */
[----:B------:R-:W-:Y:S02]  /*107a0*/  LOP3.LUT R0, R0, 0xff, RZ, 0xc0, !PT ;  /* 0x000000ff00007812 */ /* 0x000fe400078ec0ff */
[----:B------:R-:W-:Y:S02]  /*107b0*/  SHF.R.U32.HI R12, RZ, 0x10, R37 ;  /* 0x00000010ff0c7819 */ /* 0x000fe40000011625 */
[----:B------:R-:W-:Y:S02]  /*107c0*/  PRMT R8, R11, 0x7604, R8 ;  /* 0x000076040b087816 */ /* 0x000fe40000000008 */
[----:B------:R-:W-:Y:S01]  /*107d0*/  PRMT R11, R0, 0x7604, R3 ;  /* 0x00007604000b7816 */ /* 0x000fe20000000003 */
[----:B------:R-:W-:Y:S01]  /*107e0*/  IMAD.U32 R3, R12, 0x10000, RZ ;  /* 0x000100000c037824 */ /* 0x000fe200078e00ff */
[----:B------:R-:W-:Y:S02]  /*107f0*/  SHF.R.U32.HI R13, RZ, 0x10, R39 ;  /* 0x00000010ff0d7819 */ /* 0x000fe40000011627 */
[----:B------:R-:W-:-:S02]  /*10800*/  LOP3.LUT R9, R9, 0xff0000, R36, 0xf8, !PT ;  /* 0x00ff000009097812 */ /* 0x000fc400078ef824 */
[----:B------:R-:W-:Y:S01]  /*10810*/  LOP3.LUT R3, R10, 0xff0000, R3, 0xf8, !PT ;  /* 0x00ff00000a037812 */ /* 0x000fe200078ef803 */
[----:B------:R-:W-:Y:S01]  /*10820*/  IMAD.U32 R13, R13, 0x10000, RZ ;  /* 0x000100000d0d7824 */ /* 0x000fe200078e00ff */
[----:B------:R-:W-:Y:S02]  /*10830*/  LOP3.LUT R0, R9, 0xff000000, R36, 0xf8, !PT ;  /* 0xff00000009007812 */ /* 0x000fe400078ef824 */
[----:B------:R-:W-:Y:S02]  /*10840*/  SHF.R.U32.HI R15, RZ, 0x8, R5 ;  /* 0x00000008ff0f7819 */ /* 0x000fe40000011605 */
[----:B------:R-:W-:Y:S02]  /*10850*/  LOP3.LUT R36, R3, 0xff000000, R37, 0xf8, !PT ;  /* 0xff00000003247812 */ /* 0x000fe400078ef825 */
[----:B------:R-:W-:Y:S02]  /*10860*/  SHF.R.U32.HI R3, RZ, 0x8, R4 ;  /* 0x00000008ff037819 */ /* 0x000fe40000011604 */
[----:B------:R-:W-:-:S02]  /*10870*/  LOP3.LUT R10, R5, 0xff, RZ, 0xc0, !PT ;  /* 0x000000ff050a7812 */ /* 0x000fc400078ec0ff */
[----:B------:R-:W-:Y:S02]  /*10880*/  LOP3.LUT R15, R15, 0xff, RZ, 0xc0, !PT ;  /* 0x000000ff0f0f7812 */ /* 0x000fe400078ec0ff */
[----:B------:R-:W-:Y:S02]  /*10890*/  LOP3.LUT R13, R8, 0xff0000, R13, 0xf8, !PT ;  /* 0x00ff0000080d7812 */ /* 0x000fe400078ef80d */
[----:B------:R-:W-:Y:S02]  /*108a0*/  LOP3.LUT R8, R4, 0xff, RZ, 0xc0, !PT ;  /* 0x000000ff04087812 */ /* 0x000fe400078ec0ff */
[----:B------:R-:W-:Y:S02]  /*108b0*/  LOP3.LUT R9, R3, 0xff, RZ, 0xc0, !PT ;  /* 0x000000ff03097812 */ /* 0x000fe400078ec0ff */
[----:B------:R-:W-:Y:S02]  /*108c0*/  PRMT R10, R15, 0x7604, R10 ;  /* 0x000076040f0a7816 */ /* 0x000fe4000000000a */
[----:B------:R-:W-:-:S02]  /*108d0*/  LOP3.LUT R11, R11, 0xff0000, R38, 0xf8, !PT ;  /* 0x00ff00000b0b7812 */ /* 0x000fc400078ef826 */
[----:B------:R-:W-:Y:S02]  /*108e0*/  SHF.R.U32.HI R15, RZ, 0x8, R7 ;  /* 0x00000008ff0f7819 */ /* 0x000fe40000011607 */
[----:B------:R-:W-:Y:S02]  /*108f0*/  PRMT R9, R9, 0x7604, R8 ;  /* 0x0000760409097816 */ /* 0x000fe40000000008 */
[----:B------:R-:W-:Y:S02]  /*10900*/  SHF.R.U32.HI R8, RZ, 0x8, R6 ;  /* 0x00000008ff087819 */ /* 0x000fe40000011606 */
[----:B------:R-:W-:Y:S02]  /*10910*/  LOP3.LUT R3, R11, 0xff000000, R38, 0xf8, !PT ;  /* 0xff0000000b037812 */ /* 0x000fe400078ef826 */
[----:B-1----:R-:W-:Y:S02]  /*10920*/  LOP3.LUT R14, R7, 0xff, RZ, 0xc0, !PT ;  /* 0x000000ff070e7812 */ /* 0x002fe400078ec0ff */
[----:B------:R-:W-:-:S02]  /*10930*/  LOP3.LUT R15, R15, 0xff, RZ, 0xc0, !PT ;  /* 0x000000ff0f0f7812 */ /* 0x000fc400078ec0ff */
[----:B------:R-:W-:Y:S02]  /*10940*/  LOP3.LUT R38, R13, 0xff000000, R39, 0xf8, !PT ;  /* 0xff0000000d267812 */ /* 0x000fe400078ef827 */
[----:B------:R-:W-:Y:S02]  /*10950*/  SHF.R.U32.HI R24, RZ, 0x10, R7 ;  /* 0x00000010ff187819 */ /* 0x000fe40000011607 */
[----:B------:R-:W-:Y:S02]  /*10960*/  SHF.R.U32.HI R11, RZ, 0x10, R5 ;  /* 0x00000010ff0b7819 */ /* 0x000fe40000011605 */
[----:B------:R-:W-:Y:S02]  /*10970*/  LOP3.LUT R12, R6, 0xff, RZ, 0xc0, !PT ;  /* 0x000000ff060c7812 */ /* 0x000fe400078ec0ff */
[----:B------:R-:W-:Y:S01]  /*10980*/  LOP3.LUT R13, R8, 0xff, RZ, 0xc0, !PT ;  /* 0x000000ff080d7812 */ /* 0x000fe200078ec0ff */
[----:B------:R-:W-:Y:S01]  /*10990*/  IMAD.U32 R11, R11, 0x10000, RZ ;  /* 0x000100000b0b7824 */ /* 0x000fe200078e00ff */
[----:B------:R-:W-:-:S02]  /*109a0*/  PRMT R14, R15, 0x7604, R14 ;  /* 0x000076040f0e7816 */ /* 0x000fc4000000000e */
[----:B------:R-:W-:Y:S02]  /*109b0*/  SHF.L.U32 R15, R24, 0x10, RZ ;  /* 0x00000010180f7819 */ /* 0x000fe400000006ff */
[----:B------:R-:W-:Y:S02]  /*109c0*/  PRMT R13, R13, 0x7604, R12 ;  /* 0x000076040d0d7816 */ /* 0x000fe4000000000c */
[----:B------:R-:W-:Y:S02]  /*109d0*/  LOP3.LUT R25, R14, 0xff0000, R15, 0xf8, !PT ;  /* 0x00ff00000e197812 */ /* 0x000fe400078ef80f */
[----:B------:R-:W-:Y:S02]  /*109e0*/  LOP3.LUT R15, R13, 0xff0000, R6, 0xf8, !PT ;  /* 0x00ff00000d0f7812 */ /* 0x000fe400078ef806 */
[----:B------:R-:W-:Y:S02]  /*109f0*/  LOP3.LUT R11, R10, 0xff0000, R11, 0xf8, !PT ;  /* 0x00ff00000a0b7812 */ /* 0x000fe400078ef80b */
[----:B------:R-:W-:-:S02]  /*10a00*/  LOP3.LUT R9, R9, 0xff0000, R4, 0xf8, !PT ;  /* 0x00ff000009097812 */ /* 0x000fc400078ef804 */
[----:B------:R-:W-:Y:S02]  /*10a10*/  LEA.HI R33, R33, R30, RZ, 0x3 ;  /* 0x0000001e21217211 */ /* 0x000fe400078f18ff */
[----:B------:R-:W-:Y:S02]  /*10a20*/  LOP3.LUT R14, R15, 0xff000000, R6, 0xf8, !PT ;  /* 0xff0000000f0e7812 */ /* 0x000fe400078ef806 */
[----:B------:R-:W-:Y:S02]  /*10a30*/  LOP3.LUT R12, R9, 0xff000000, R4, 0xf8, !PT ;  /* 0xff000000090c7812 */ /* 0x000fe400078ef804 */
[----:B------:R-:W-:Y:S02]  /*10a40*/  LOP3.LUT R13, R11, 0xff000000, R5, 0xf8, !PT ;  /* 0xff0000000b0d7812 */ /* 0x000fe400078ef805 */
[----:B------:R-:W-:Y:S02]  /*10a50*/  LOP3.LUT R15, R25, 0xff000000, R7, 0xf8, !PT ;  /* 0xff000000190f7812 */ /* 0x000fe400078ef807 */
[----:B------:R-:W-:Y:S01]  /*10a60*/  LOP3.LUT R33, R33, 0xfffffff8, RZ, 0xc0, !PT ;  /* 0xfffffff821217812 */ /* 0x000fe200078ec0ff */
[----:B--2---:R-:W-:Y:S06]  /*10a70*/  @!P4 BRA `(.L_x_422) ;  /* 0x0000013c0064c947 */ /* 0x004fec0003800000 */
.L_x_629:
[----:B------:R-:W-:Y:S05]  /*10a80*/  BSYNC B1 ;  /* 0x0000000000017941 */ /* 0x000fea0003800000 */
.L_x_421:
[----:B------:R-:W-:Y:S01]  /*10a90*/  BSSY B1, `(.L_x_423) ;  /* 0x00000c5000017945 */ /* 0x000fe20003800000 */
[----:B-1----:R-:W-:-:S03]  /*10aa0*/  IMAD.IADD R20, R30, 0x1, -R33 ;  /* 0x000000011e147824 */ /* 0x002fc600078e0a21 */
[----:B------:R-:W-:Y:S05]  /*10ab0*/  @P1 BRA `(.L_x_424) ;  /* 0x0000000c00081947 */ /* 0x000fea0003800000 */
[----:B------:R-:W2:Y:S04]  /*10ac0*/  LDL R9, [R1+0x4] ;  /* 0x0000040001097983 */ /* 0x000ea80000100800 */
[----:B------:R-:W3:Y:S04]  /*10ad0*/  LDL R8, [R1+0xc] ;  /* 0x00000c0001087983 */ /* 0x000ee80000100800 */
[----:B------:R-:W4:Y:S04]  /*10ae0*/  LDL R6, [R1+0x10] ;  /* 0x0000100001067983 */ /* 0x000f280000100800 */
[----:B------:R-:W5:Y:S01]  /*10af0*/  LDL R59, [R1+0x2c] ;  /* 0x00002c00013b7983 */ /* 0x000f620000100800 */
[----:B------:R-:W-:-:S02]  /*10b00*/  LEA.HI R4, R21, R20, RZ, 0x1c ;  /* 0x0000001415047211 */ /* 0x000fc400078fe0ff */
[----:B0-----:R-:W-:Y:S02]  /*10b10*/  F2FP.F16.E4M3.UNPACK_B R40, R0.H1 ;  /* 0x00000000ff28723e */ /* 0x001fe400030006ff */
[----:B------:R-:W-:Y:S01]  /*10b20*/  SHF.R.S32.HI R7, RZ, 0x1f, R4 ;  /* 0x0000001fff077819 */ /* 0x000fe20000011404 */
[----:B------:R-:W-:Y:S01]  /*10b30*/  IMAD.SHL.U32 R5, R4, 0x10, RZ ;  /* 0x0000001004057824 */ /* 0x000fe200078e00ff */
[----:B------:R-:W-:Y:S01]  /*10b40*/  F2FP.F16.E4M3.UNPACK_B R44, R12.H1 ;  /* 0x0000000cff2c723e */ /* 0x000fe200030006ff */
[----:B------:R-:W-:Y:S01]  /*10b50*/  HADD2.F32 R41, -RZ, R40.H0_H0 ;  /* 0x20000028ff297230 */ /* 0x000fe20000004100 */
[----:B------:R-:W-:Y:S02]  /*10b60*/  LEA.HI R7, R7, R4, RZ, 0x3 ;  /* 0x0000000407077211 */ /* 0x000fe400078f18ff */
[----:B------:R-:W-:Y:S01]  /*10b70*/  F2FP.F16.E4M3.UNPACK_B R43, R12 ;  /* 0x0000000cff2b723e */ /* 0x000fe200020006ff */
[----:B------:R-:W-:Y:S02]  /*10b80*/  HADD2.F32 R42, -RZ, R44.H0_H0 ;  /* 0x2000002cff2a7230 */ /* 0x000fe40000004100 */
[----:B------:R-:W-:-:S05]  /*10b90*/  IMAD.SHL.U32 R7, R7, 0x800, RZ ;  /* 0x0000080007077824 */ /* 0x000fca00078e00ff */
[----:B------:R-:W-:Y:S02]  /*10ba0*/  LOP3.LUT R7, R7, 0xffffc000, RZ, 0xc0, !PT ;  /* 0xffffc00007077812 */ /* 0x000fe400078ec0ff */
[----:B--2---:R-:W-:-:S04]  /*10bb0*/  LOP3.LUT R5, R9, 0x70, R5, 0xf8, !PT ;  /* 0x0000007009057812 */ /* 0x004fc800078ef805 */
[----:B---3--:R-:W-:-:S04]  /*10bc0*/  LOP3.LUT R4, R5, R8, RZ, 0x3c, !PT ;  /* 0x0000000805047212 */ /* 0x008fc800078e3cff */
[----:B----4-:R-:W-:-:S04]  /*10bd0*/  IADD3 R8, R4, R7, R6 ;  /* 0x0000000704087210 */ /* 0x010fc80007ffe006 */
[----:B------:R-:W-:Y:S01]  /*10be0*/  IADD3 R24, R19, R8, RZ ;  /* 0x0000000813187210 */ /* 0x000fe20007ffe0ff */
[----:B-----5:R-:W0:Y:S04]  /*10bf0*/  LDS.128 R4, [R59+0x20400] ;  /* 0x020400003b047984 */ /* 0x020e280000000c00 */
[----:B------:R-:W1:Y:S01]  /*10c00*/  LDS.128 R8, [R24+0x20400] ;  /* 0x0204000018087984 */ /* 0x000e620000000c00 */
[-C--:B0-----:R-:W-:Y:S02]  /*10c10*/  F2FP.F16.E4M3.UNPACK_B R25, R4.reuse ;  /* 0x00000004ff19723e */ /* 0x081fe400020006ff */
[----:B------:R-:W-:Y:S02]  /*10c20*/  F2FP.F16.E4M3.UNPACK_B R4, R4.H1 ;  /* 0x00000004ff04723e */ /* 0x000fe400030006ff */
[----:B-1----:R-:W-:-:S02]  /*10c30*/  F2FP.F16.E4M3.UNPACK_B R33, R8.H1 ;  /* 0x00000008ff21723e */ /* 0x002fc400030006ff */
[-C--:B------:R-:W-:Y:S02]  /*10c40*/  F2FP.F16.E4M3.UNPACK_B R26, R5.reuse ;  /* 0x00000005ff1a723e */ /* 0x080fe400020006ff */
[----:B------:R-:W-:Y:S01]  /*10c50*/  F2FP.F16.E4M3.UNPACK_B R27, R5.H1 ;  /* 0x00000005ff1b723e */ /* 0x000fe200030006ff */
[--C-:B------:R-:W-:Y:S01]  /*10c60*/  HADD2.F32 R34, -RZ, R33.reuse.H0_H0 ;  /* 0x20000021ff227230 */ /* 0x100fe20000004100 */
[-C--:B------:R-:W-:Y:S01]  /*10c70*/  F2FP.F16.E4M3.UNPACK_B R35, R9.reuse ;  /* 0x00000009ff23723e */ /* 0x080fe200020006ff */
[----:B------:R-:W-:Y:S01]  /*10c80*/  HADD2.F32 R5, -RZ, R4.H0_H0 ;  /* 0x20000004ff057230 */ /* 0x000fe20000004100 */
[----:B------:R-:W-:Y:S01]  /*10c90*/  F2FP.F16.E4M3.UNPACK_B R37, R9.H1 ;  /* 0x00000009ff25723e */ /* 0x000fe200030006ff */
[----:B------:R-:W-:Y:S02]  /*10ca0*/  HADD2.F32 R33, -RZ, R33.H1_H1 ;  /* 0x30000021ff217230 */ /* 0x000fe40000004100 */
[C---:B------:R-:W-:Y:S01]  /*10cb0*/  FMUL.FTZ R9, R34.reuse, R41 ;  /* 0x0000002922097220 */ /* 0x040fe20000410000 */
[----:B------:R-:W-:Y:S01]  /*10cc0*/  FMUL.FTZ R46, R34, R42 ;  /* 0x0000002a222e7220 */ /* 0x000fe20000410000 */
[----:B------:R-:W-:-:S02]  /*10cd0*/  F2FP.F16.E4M3.UNPACK_B R8, R8 ;  /* 0x00000008ff08723e */ /* 0x000fc400020006ff */
[C---:B------:R-:W-:Y:S01]  /*10ce0*/  FFMA.FTZ R48, R5.reuse, R42, R9 ;  /* 0x0000002a05307223 */ /* 0x040fe20000010009 */
[----:B------:R-:W-:Y:S01]  /*10cf0*/  HADD2.F32 R42, -RZ, R40.H1_H1 ;  /* 0x30000028ff2a7230 */ /* 0x000fe20000004100 */
[----:B------:R-:W-:Y:S01]  /*10d00*/  F2FP.F16.E4M3.UNPACK_B R40, R0 ;  /* 0x00000000ff28723e */ /* 0x000fe200020006ff */
[----:B------:R-:W-:Y:S01]  /*10d10*/  FFMA.FTZ R47, R5, R41, -R46 ;  /* 0x00000029052f7223 */ /* 0x000fe2000001082e */
[----:B------:R-:W-:Y:S01]  /*10d20*/  HADD2.F32 R46, -RZ, R44.H1_H1 ;  /* 0x3000002cff2e7230 */ /* 0x000fe20000004100 */
[----:B------:R-:W-:Y:S01]  /*10d30*/  F2FP.F16.E4M3.UNPACK_B R39, R10 ;  /* 0x0000000aff27723e */ /* 0x000fe200020006ff */
[----:B------:R-:W-:Y:S02]  /*10d40*/  HADD2.F32 R44, -RZ, R43.H0_H0 ;  /* 0x2000002bff2c7230 */ /* 0x000fe40000004100 */
[C---:B------:R-:W-:Y:S01]  /*10d50*/  FMUL.FTZ R45, R33.reuse, R42 ;  /* 0x0000002a212d7220 */ /* 0x040fe20000410000 */
[----:B------:R-:W-:Y:S02]  /*10d60*/  HADD2.F32 R9, -RZ, R8.H0_H0 ;  /* 0x20000008ff097230 */ /* 0x000fe40000004100 */
[----:B------:R-:W-:Y:S01]  /*10d70*/  FMUL.FTZ R50, R33, R46 ;  /* 0x0000002e21327220 */ /* 0x000fe20000410000 */
[----:B------:R-:W-:Y:S01]  /*10d80*/  HADD2.F32 R41, -RZ, R40.H0_H0 ;  /* 0x20000028ff297230 */ /* 0x000fe20000004100 */
[----:B------:R-:W-:Y:S01]  /*10d90*/  F2FP.F16.E4M3.UNPACK_B R10, R10.H1 ;  /* 0x0000000aff0a723e */ /* 0x000fe200030006ff */
[----:B------:R-:W-:-:S02]  /*10da0*/  HADD2.F32 R5, -RZ, R4.H1_H1 ;  /* 0x30000004ff057230 */ /* 0x000fc40000004100 */
[C---:B------:R-:W-:Y:S01]  /*10db0*/  FMUL.FTZ R33, R9.reuse, R44 ;  /* 0x0000002c09217220 */ /* 0x040fe20000410000 */
[----:B------:R-:W-:Y:S02]  /*10dc0*/  HADD2.F32 R4, -RZ, R25.H0_H0 ;  /* 0x20000019ff047230 */ /* 0x000fe40000004100 */
[-C--:B------:R-:W-:Y:S01]  /*10dd0*/  FMUL.FTZ R9, R9, R41.reuse ;  /* 0x0000002909097220 */ /* 0x080fe20000410000 */
[----:B------:R-:W-:Y:S02]  /*10de0*/  HADD2.F32 R43, -RZ, R43.H1_H1 ;  /* 0x3000002bff2b7230 */ /* 0x000fe40000004100 */
[C---:B------:R-:W-:Y:S01]  /*10df0*/  FFMA.FTZ R49, R5.reuse, R46, R45 ;  /* 0x0000002e05317223 */ /* 0x040fe2000001002d */
[----:B------:R-:W-:Y:S02]  /*10e00*/  HADD2.F32 R8, -RZ, R8.H1_H1 ;  /* 0x30000008ff087230 */ /* 0x000fe40000004100 */
[C---:B------:R-:W-:Y:S01]  /*10e10*/  FFMA.FTZ R45, R4.reuse, R41, -R33 ;  /* 0x00000029042d7223 */ /* 0x040fe20000010821 */
[----:B------:R-:W-:Y:S01]  /*10e20*/  FFMA.FTZ R44, R4, R44, R9 ;  /* 0x0000002c042c7223 */ /* 0x000fe20000010009 */
[----:B------:R-:W-:Y:S01]  /*10e30*/  F2FP.F16.E4M3.UNPACK_B R41, R13.H1 ;  /* 0x0000000dff29723e */ /* 0x000fe200030006ff */
[----:B------:R-:W-:Y:S01]  /*10e40*/  HADD2.F32 R40, -RZ, R40.H1_H1 ;  /* 0x30000028ff287230 */ /* 0x000fe20000004100 */
[----:B------:R-:W-:Y:S01]  /*10e50*/  F2FP.F16.E4M3.UNPACK_B R9, R36.H1 ;  /* 0x00000024ff09723e */ /* 0x000fe200030006ff */
[----:B------:R-:W-:Y:S01]  /*10e60*/  FFMA.FTZ R50, R5, R42, -R50 ;  /* 0x0000002a05327223 */ /* 0x000fe20000010832 */
[----:B------:R-:W-:-:S02]  /*10e70*/  HADD2.F32 R25, -RZ, R25.H1_H1 ;  /* 0x30000019ff197230 */ /* 0x000fc40000004100 */
[CC--:B------:R-:W-:Y:S01]  /*10e80*/  FMUL.FTZ R46, R8.reuse, R43.reuse ;  /* 0x0000002b082e7220 */ /* 0x0c0fe20000410000 */
[----:B------:R-:W-:Y:S02]  /*10e90*/  HADD2.F32 R42, -RZ, R41.H0_H0 ;  /* 0x20000029ff2a7230 */ /* 0x000fe40000004100 */
[-C--:B------:R-:W-:Y:S01]  /*10ea0*/  FMUL.FTZ R8, R8, R40.reuse ;  /* 0x0000002808087220 */ /* 0x080fe20000410000 */
[----:B------:R-:W-:Y:S02]  /*10eb0*/  HADD2.F32 R5, -RZ, R37.H0_H0 ;  /* 0x20000025ff057230 */ /* 0x000fe40000004100 */
[C---:B------:R-:W-:Y:S01]  /*10ec0*/  FFMA.FTZ R46, R25.reuse, R40, -R46 ;  /* 0x00000028192e7223 */ /* 0x040fe2000001082e */
[----:B------:R-:W-:Y:S02]  /*10ed0*/  HADD2.F32 R33, -RZ, R9.H0_H0 ;  /* 0x20000009ff217230 */ /* 0x000fe40000004100 */
[----:B------:R-:W-:Y:S01]  /*10ee0*/  FFMA.FTZ R43, R25, R43, R8 ;  /* 0x0000002b192b7223 */ /* 0x000fe20000010008 */
[----:B------:R-:W-:-:S02]  /*10ef0*/  HADD2.F32 R4, -RZ, R27.H0_H0 ;  /* 0x2000001bff047230 */ /* 0x000fc40000004100 */
[C---:B------:R-:W-:Y:S01]  /*10f00*/  FMUL.FTZ R51, R5.reuse, R42 ;  /* 0x0000002a05337220 */ /* 0x040fe20000410000 */
[----:B------:R-:W-:Y:S01]  /*10f10*/  F2FP.F16.E4M3.UNPACK_B R8, R36 ;  /* 0x00000024ff08723e */ /* 0x000fe200020006ff */
[----:B------:R-:W-:Y:S01]  /*10f20*/  FMUL.FTZ R5, R5, R33 ;  /* 0x0000002105057220 */ /* 0x000fe20000410000 */
[----:B------:R-:W-:Y:S01]  /*10f30*/  F2FP.F16.E4M3.UNPACK_B R25, R13 ;  /* 0x0000000dff19723e */ /* 0x000fe200020006ff */
[----:B------:R-:W-:Y:S02]  /*10f40*/  HADD2.F32 R40, -RZ, R9.H1_H1 ;  /* 0x30000009ff287230 */ /* 0x000fe40000004100 */
[C---:B------:R-:W-:Y:S01]  /*10f50*/  FFMA.FTZ R51, R4.reuse, R33, -R51 ;  /* 0x0000002104337223 */ /* 0x040fe20000010833 */
[----:B------:R-:W-:Y:S01]  /*10f60*/  FFMA.FTZ R53, R4, R42, R5 ;  /* 0x0000002a04357223 */ /* 0x000fe20000010005 */
[----:B------:R-:W-:Y:S01]  /*10f70*/  HADD2.F32 R5, -RZ, R35.H0_H0 ;  /* 0x20000023ff057230 */ /* 0x000fe20000004100 */
[-C--:B------:R-:W-:Y:S01]  /*10f80*/  F2FP.F16.E4M3.UNPACK_B R28, R6.reuse ;  /* 0x00000006ff1c723e */ /* 0x080fe200020006ff */
[----:B------:R-:W-:Y:S01]  /*10f90*/  HADD2.F32 R9, -RZ, R8.H0_H0 ;  /* 0x20000008ff097230 */ /* 0x000fe20000004100 */
[----:B------:R-:W-:Y:S01]  /*10fa0*/  F2FP.F16.E4M3.UNPACK_B R6, R6.H1 ;  /* 0x00000006ff06723e */ /* 0x000fe200030006ff */
[----:B------:R-:W-:Y:S01]  /*10fb0*/  HADD2.F32 R42, -RZ, R41.H1_H1 ;  /* 0x30000029ff2a7230 */ /* 0x000fe20000004100 */
[----:B------:R-:W-:Y:S01]  /*10fc0*/  F2FP.F16.E4M3.UNPACK_B R34, R11 ;  /* 0x0000000bff22723e */ /* 0x000fe200020006ff */
[----:B------:R-:W-:-:S02]  /*10fd0*/  HADD2.F32 R37, -RZ, R37.H1_H1 ;  /* 0x30000025ff257230 */ /* 0x000fc40000004100 */
[----:B------:R-:W-:Y:S01]  /*10fe0*/  FMUL.FTZ R52, R5, R9 ;  /* 0x0000000905347220 */ /* 0x000fe20000410000 */
[----:B------:R-:W-:Y:S01]  /*10ff0*/  HADD2.F32 R33, -RZ, R25.H0_H0 ;  /* 0x20000019ff217230 */ /* 0x000fe20000004100 */
[----:B------:R-:W-:Y:S01]  /*11000*/  F2FP.F16.E4M3.UNPACK_B R11, R11.H1 ;  /* 0x0000000bff0b723e */ /* 0x000fe200030006ff */
[----:B------:R-:W-:Y:S02]  /*11010*/  HADD2.F32 R4, -RZ, R26.H0_H0 ;  /* 0x2000001aff047230 */ /* 0x000fe40000004100 */
[C---:B------:R-:W-:Y:S01]  /*11020*/  FMUL.FTZ R54, R37.reuse, R42 ;  /* 0x0000002a25367220 */ /* 0x040fe20000410000 */
[----:B------:R-:W-:Y:S02]  /*11030*/  HADD2.F32 R27, -RZ, R27.H1_H1 ;  /* 0x3000001bff1b7230 */ /* 0x000fe40000004100 */
[----:B------:R-:W-:Y:S01]  /*11040*/  FMUL.FTZ R41, R37, R40 ;  /* 0x0000002825297220 */ /* 0x000fe20000410000 */
[-C--:B------:R-:W-:Y:S01]  /*11050*/  FMUL.FTZ R37, R5, R33.reuse ;  /* 0x0000002105257220 */ /* 0x080fe20000410000 */
[C---:B------:R-:W-:Y:S01]  /*11060*/  FFMA.FTZ R52, R4.reuse, R33, R52 ;  /* 0x0000002104347223 */ /* 0x040fe20000010034 */
[----:B------:R-:W-:Y:S01]  /*11070*/  F2FP.F16.E4M3.UNPACK_B R33, R14.H1 ;  /* 0x0000000eff21723e */ /* 0x000fe200030006ff */
[C---:B------:R-:W-:Y:S01]  /*11080*/  FFMA.FTZ R54, R27.reuse, R40, -R54 ;  /* 0x000000281b367223 */ /* 0x040fe20000010836 */
[----:B------:R-:W-:Y:S01]  /*11090*/  FFMA.FTZ R40, R4, R9, -R37 ;  /* 0x0000000904287223 */ /* 0x000fe20000010825 */
[----:B------:R-:W-:Y:S01]  /*110a0*/  F2FP.F16.E4M3.UNPACK_B R9, R3.H1 ;  /* 0x00000003ff09723e */ /* 0x000fe200030006ff */
[----:B------:R-:W-:Y:S01]  /*110b0*/  FFMA.FTZ R56, R27, R42, R41 ;  /* 0x0000002a1b387223 */ /* 0x000fe20000010029 */
[----:B------:R-:W-:Y:S01]  /*110c0*/  HADD2.F32 R8, -RZ, R8.H1_H1 ;  /* 0x30000008ff087230 */ /* 0x000fe20000004100 */
[-C--:B------:R-:W-:Y:S01]  /*110d0*/  F2FP.F16.E4M3.UNPACK_B R29, R7.reuse ;  /* 0x00000007ff1d723e */ /* 0x080fe200020006ff */
[----:B------:R-:W-:Y:S01]  /*110e0*/  HADD2.F32 R27, -RZ, R25.H1_H1 ;  /* 0x30000019ff1b7230 */ /* 0x000fe20000004100 */
[----:B------:R-:W-:Y:S01]  /*110f0*/  F2FP.F16.E4M3.UNPACK_B R7, R7.H1 ;  /* 0x00000007ff07723e */ /* 0x000fe200030006ff */
[----:B------:R-:W-:-:S02]  /*11100*/  HADD2.F32 R35, -RZ, R35.H1_H1 ;  /* 0x30000023ff237230 */ /* 0x000fc40000004100 */
[----:B------:R-:W-:Y:S02]  /*11110*/  HADD2.F32 R37, -RZ, R33.H0_H0 ;  /* 0x20000021ff257230 */ /* 0x000fe40000004100 */
[----:B------:R-:W-:Y:S02]  /*11120*/  HADD2.F32 R5, -RZ, R10.H0_H0 ;  /* 0x2000000aff057230 */ /* 0x000fe40000004100 */
[C---:B------:R-:W-:Y:S01]  /*11130*/  FMUL.FTZ R41, R35.reuse, R27 ;  /* 0x0000001b23297220 */ /* 0x040fe20000410000 */
[----:B------:R-:W-:Y:S02]  /*11140*/  HADD2.F32 R25, -RZ, R9.H0_H0 ;  /* 0x20000009ff197230 */ /* 0x000fe40000004100 */
[----:B------:R-:W-:Y:S01]  /*11150*/  FMUL.FTZ R42, R35, R8 ;  /* 0x00000008232a7220 */ /* 0x000fe20000410000 */
[----:B------:R-:W-:Y:S02]  /*11160*/  HADD2.F32 R4, -RZ, R6.H0_H0 ;  /* 0x20000006ff047230 */ /* 0x000fe40000004100 */
[----:B------:R-:W-:Y:S01]  /*11170*/  FMUL.FTZ R35, R5, R37 ;  /* 0x0000002505237220 */ /* 0x000fe20000410000 */
[----:B------:R-:W-:-:S02]  /*11180*/  HADD2.F32 R26, -RZ, R26.H1_H1 ;  /* 0x3000001aff1a7230 */ /* 0x000fc40000004100 */
[-C--:B------:R-:W-:Y:S01]  /*11190*/  FMUL.FTZ R58, R5, R25.reuse ;  /* 0x00000019053a7220 */ /* 0x080fe20000410000 */
[----:B------:R-:W-:Y:S02]  /*111a0*/  HADD2.F32 R33, -RZ, R33.H1_H1 ;  /* 0x30000021ff217230 */ /* 0x000fe40000004100 */
[----:B------:R-:W-:Y:S01]  /*111b0*/  FFMA.FTZ R55, R4, R25, -R35 ;  /* 0x0000001904377223 */ /* 0x000fe20000010823 */
[----:B------:R-:W-:Y:S01]  /*111c0*/  HADD2.F32 R10, -RZ, R10.H1_H1 ;  /* 0x3000000aff0a7230 */ /* 0x000fe20000004100 */
[----:B------:R-:W-:Y:S01]  /*111d0*/  F2FP.F16.E4M3.UNPACK_B R25, R14 ;  /* 0x0000000eff19723e */ /* 0x000fe200020006ff */
[----:B------:R-:W-:Y:S02]  /*111e0*/  HADD2.F32 R9, -RZ, R9.H1_H1 ;  /* 0x30000009ff097230 */ /* 0x000fe40000004100 */
[----:B------:R-:W-:Y:S01]  /*111f0*/  FFMA.FTZ R41, R26, R8, -R41 ;  /* 0x000000081a297223 */ /* 0x000fe20000010829 */
[----:B------:R-:W-:Y:S01]  /*11200*/  FFMA.FTZ R58, R4, R37, R58 ;  /* 0x00000025043a7223 */ /* 0x000fe2000001003a */
[----:B------:R-:W-:Y:S01]  /*11210*/  HADD2.F32 R6, -RZ, R6.H1_H1 ;  /* 0x30000006ff067230 */ /* 0x000fe20000004100 */
[----:B------:R-:W-:Y:S01]  /*11220*/  F2FP.F16.E4M3.UNPACK_B R8, R3 ;  /* 0x00000003ff08723e */ /* 0x000fe200020006ff */
[C---:B------:R-:W-:Y:S01]  /*11230*/  FMUL.FTZ R35, R10.reuse, R33 ;  /* 0x000000210a237220 */ /* 0x040fe20000410000 */
[----:B------:R-:W-:Y:S01]  /*11240*/  FMUL.FTZ R4, R10, R9 ;  /* 0x000000090a047220 */ /* 0x000fe20000410000 */
[----:B------:R-:W-:-:S02]  /*11250*/  HADD2.F32 R10, -RZ, R25.H0_H0 ;  /* 0x20000019ff0a7230 */ /* 0x000fc40000004100 */
[----:B------:R-:W-:Y:S01]  /*11260*/  FFMA.FTZ R27, R26, R27, R42 ;  /* 0x0000001b1a1b7223 */ /* 0x000fe2000001002a */
[----:B------:R-:W-:Y:S02]  /*11270*/  HADD2.F32 R5, -RZ, R39.H0_H0 ;  /* 0x20000027ff057230 */ /* 0x000fe40000004100 */
[C---:B------:R-:W-:Y:S01]  /*11280*/  FFMA.FTZ R60, R6.reuse, R9, -R35 ;  /* 0x00000009063c7223 */ /* 0x040fe20000010823 */
[----:B------:R-:W-:Y:S01]  /*11290*/  FFMA.FTZ R57, R6, R33, R4 ;  /* 0x0000002106397223 */ /* 0x000fe20000010004 */
[----:B------:R-:W-:Y:S02]  /*112a0*/  HADD2.F32 R6, -RZ, R8.H0_H0 ;  /* 0x20000008ff067230 */ /* 0x000fe40000004100 */
[----:B------:R-:W-:Y:S02]  /*112b0*/  HADD2.F32 R4, -RZ, R28.H0_H0 ;  /* 0x2000001cff047230 */ /* 0x000fe40000004100 */
[----:B------:R-:W-:Y:S01]  /*112c0*/  FMUL.FTZ R9, R5, R10 ;  /* 0x0000000a05097220 */ /* 0x000fe20000410000 */
[----:B------:R-:W-:-:S02]  /*112d0*/  HADD2.F32 R25, -RZ, R25.H1_H1 ;  /* 0x30000019ff197230 */ /* 0x000fc40000004100 */
[-C--:B------:R-:W-:Y:S01]  /*112e0*/  FMUL.FTZ R5, R5, R6.reuse ;  /* 0x0000000605057220 */ /* 0x080fe20000410000 */
[----:B------:R-:W-:Y:S02]  /*112f0*/  HADD2.F32 R39, -RZ, R39.H1_H1 ;  /* 0x30000027ff277230 */ /* 0x000fe40000004100 */
[C---:B------:R-:W-:Y:S01]  /*11300*/  FFMA.FTZ R33, R4.reuse, R6, -R9 ;  /* 0x0000000604217223 */ /* 0x040fe20000010809 */
[----:B------:R-:W-:Y:S01]  /*11310*/  HADD2.F32 R8, -RZ, R8.H1_H1 ;  /* 0x30000008ff087230 */ /* 0x000fe20000004100 */
[----:B------:R-:W-:Y:S01]  /*11320*/  F2FP.F16.E4M3.UNPACK_B R9, R15.H1 ;  /* 0x0000000fff09723e */ /* 0x000fe200030006ff */
[----:B------:R-:W-:Y:S02]  /*11330*/  HADD2.F32 R28, -RZ, R28.H1_H1 ;  /* 0x3000001cff1c7230 */ /* 0x000fe40000004100 */
[C---:B------:R-:W-:Y:S01]  /*11340*/  FMUL.FTZ R37, R39.reuse, R25 ;  /* 0x0000001927257220 */ /* 0x040fe20000410000 */
[----:B------:R-:W-:Y:S01]  /*11350*/  FFMA.FTZ R35, R4, R10, R5 ;  /* 0x0000000a04237223 */ /* 0x000fe20000010005 */
[----:B------:R-:W-:Y:S01]  /*11360*/  F2FP.F16.E4M3.UNPACK_B R4, R38.H1 ;  /* 0x00000026ff04723e */ /* 0x000fe200030006ff */
[-C--:B------:R-:W-:Y:S01]  /*11370*/  FMUL.FTZ R6, R39, R8.reuse ;  /* 0x0000000827067220 */ /* 0x080fe20000410000 */
[----:B------:R-:W-:Y:S01]  /*11380*/  FFMA.FTZ R42, R28, R8, -R37 ;  /* 0x000000081c2a7223 */ /* 0x000fe20000010825 */
[----:B------:R-:W-:-:S02]  /*11390*/  HADD2.F32 R10, -RZ, R9.H0_H0 ;  /* 0x20000009ff0a7230 */ /* 0x000fc40000004100 */
[----:B------:R-:W-:Y:S02]  /*113a0*/  HADD2.F32 R5, -RZ, R11.H0_H0 ;  /* 0x2000000bff057230 */ /* 0x000fe40000004100 */
[----:B------:R-:W-:Y:S01]  /*113b0*/  FFMA.FTZ R28, R28, R25, R6 ;  /* 0x000000191c1c7223 */ /* 0x000fe20000010006 */
[--C-:B------:R-:W-:Y:S02]  /*113c0*/  HADD2.F32 R6, -RZ, R4.reuse.H0_H0 ;  /* 0x20000004ff067230 */ /* 0x100fe40000004100 */
[----:B------:R-:W-:Y:S02]  /*113d0*/  HADD2.F32 R8, -RZ, R4.H1_H1 ;  /* 0x30000004ff087230 */ /* 0x000fe40000004100 */
[----:B------:R-:W-:Y:S01]  /*113e0*/  FMUL.FTZ R25, R5, R10 ;  /* 0x0000000a05197220 */ /* 0x000fe20000410000 */
[----:B------:R-:W-:Y:S02]  /*113f0*/  HADD2.F32 R4, -RZ, R7.H0_H0 ;  /* 0x20000007ff047230 */ /* 0x000fe40000004100 */
[----:B------:R-:W-:-:S02]  /*11400*/  HADD2.F32 R26, -RZ, R9.H1_H1 ;  /* 0x30000009ff1a7230 */ /* 0x000fc40000004100 */
[-C--:B------:R-:W-:Y:S01]  /*11410*/  FMUL.FTZ R9, R5, R6.reuse ;  /* 0x0000000605097220 */ /* 0x080fe20000410000 */
[----:B------:R-:W-:Y:S02]  /*11420*/  HADD2.F32 R11, -RZ, R11.H1_H1 ;  /* 0x3000000bff0b7230 */ /* 0x000fe40000004100 */
[C---:B------:R-:W-:Y:S01]  /*11430*/  FFMA.FTZ R37, R4.reuse, R6, -R25 ;  /* 0x0000000604257223 */ /* 0x040fe20000010819 */
[----:B------:R-:W-:Y:S01]  /*11440*/  HADD2.F32 R7, -RZ, R7.H1_H1 ;  /* 0x30000007ff077230 */ /* 0x000fe20000004100 */
[----:B------:R-:W-:Y:S01]  /*11450*/  F2FP.F16.E4M3.UNPACK_B R5, R38 ;  /* 0x00000026ff05723e */ /* 0x000fe200020006ff */
[----:B------:R-:W-:Y:S01]  /*11460*/  FFMA.FTZ R39, R4, R10, R9 ;  /* 0x0000000a04277223 */ /* 0x000fe20000010009 */
[C---:B------:R-:W-:Y:S01]  /*11470*/  FMUL.FTZ R6, R11.reuse, R26 ;  /* 0x0000001a0b067220 */ /* 0x040fe20000410000 */
[-C--:B------:R-:W-:Y:S01]  /*11480*/  FMUL.FTZ R11, R11, R8.reuse ;  /* 0x000000080b0b7220 */ /* 0x080fe20000410000 */
[----:B------:R-:W-:Y:S02]  /*11490*/  F2FP.F16.E4M3.UNPACK_B R4, R15 ;  /* 0x0000000fff04723e */ /* 0x000fe400020006ff */
[C---:B------:R-:W-:Y:S01]  /*114a0*/  FFMA.FTZ R62, R7.reuse, R8, -R6 ;  /* 0x00000008073e7223 */ /* 0x040fe20000010806 */
[----:B------:R-:W-:Y:S01]  /*114b0*/  FFMA.FTZ R64, R7, R26, R11 ;  /* 0x0000001a07407223 */ /* 0x000fe2000001000b */
[----:B------:R-:W-:-:S02]  /*114c0*/  HADD2.F32 R6, -RZ, R5.H0_H0 ;  /* 0x20000005ff067230 */ /* 0x000fc40000004100 */
[----:B------:R-:W-:Y:S02]  /*114d0*/  HADD2.F32 R7, -RZ, R5.H1_H1 ;  /* 0x30000005ff077230 */ /* 0x000fe40000004100 */
[----:B------:R-:W-:Y:S01]  /*114e0*/  HADD2.F32 R8, -RZ, R4.H0_H0 ;  /* 0x20000004ff087230 */ /* 0x000fe20000004100 */
[----:B------:R-:W-:Y:S01]  /*114f0*/  F2FP.SATFINITE.E4M3.F32.PACK_AB_MERGE_C R39, R64, R39, RZ ;  /* 0x000000274027723e */ /* 0x000fe200048070ff */
[----:B------:R-:W-:Y:S02]  /*11500*/  HADD2.F32 R5, -RZ, R34.H0_H0 ;  /* 0x20000022ff057230 */ /* 0x000fe40000004100 */
[----:B------:R-:W-:Y:S02]  /*11510*/  HADD2.F32 R9, -RZ, R4.H1_H1 ;  /* 0x30000004ff097230 */ /* 0x000fe40000004100 */
[----:B------:R-:W-:Y:S02]  /*11520*/  HADD2.F32 R34, -RZ, R34.H1_H1 ;  /* 0x30000022ff227230 */ /* 0x000fe40000004100 */
[----:B------:R-:W-:Y:S01]  /*11530*/  FMUL.FTZ R11, R5, R8 ;  /* 0x00000008050b7220 */ /* 0x000fe20000410000 */
[----:B------:R-:W-:-:S02]  /*11540*/  HADD2.F32 R4, -RZ, R29.H0_H0 ;  /* 0x2000001dff047230 */ /* 0x000fc40000004100 */
[-C--:B------:R-:W-:Y:S01]  /*11550*/  FMUL.FTZ R5, R5, R6.reuse ;  /* 0x0000000605057220 */ /* 0x080fe20000410000 */
[----:B------:R-:W-:Y:S02]  /*11560*/  HADD2.F32 R29, -RZ, R29.H1_H1 ;  /* 0x3000001dff1d7230 */ /* 0x000fe40000004100 */
[C---:B------:R-:W-:Y:S01]  /*11570*/  FMUL.FTZ R10, R34.reuse, R9 ;  /* 0x00000009220a7220 */ /* 0x040fe20000410000 */
[-C--:B------:R-:W-:Y:S01]  /*11580*/  FMUL.FTZ R34, R34, R7.reuse ;  /* 0x0000000722227220 */ /* 0x080fe20000410000 */
[C---:B------:R-:W-:Y:S01]  /*11590*/  FFMA.FTZ R11, R4.reuse, R6, -R11 ;  /* 0x00000006040b7223 */ /* 0x040fe2000001080b */
[----:B------:R-:W-:Y:S01]  /*115a0*/  FFMA.FTZ R25, R4, R8, R5 ;  /* 0x0000000804197223 */ /* 0x000fe20000010005 */
[C---:B------:R-:W-:Y:S01]  /*115b0*/  FFMA.FTZ R26, R29.reuse, R7, -R10 ;  /* 0x000000071d1a7223 */ /* 0x040fe2000001080a */
[----:B------:R-:W-:Y:S01]  /*115c0*/  FFMA.FTZ R34, R29, R9, R34 ;  /* 0x000000091d227223 */ /* 0x000fe20000010022 */
[----:B------:R-:W-:Y:S02]  /*115d0*/  F2FP.SATFINITE.E4M3.F32.PACK_AB_MERGE_C R4, R50, R47, RZ ;  /* 0x0000002f3204723e */ /* 0x000fe400048070ff */
[----:B------:R-:W-:-:S02]  /*115e0*/  F2FP.SATFINITE.E4M3.F32.PACK_AB_MERGE_C R5, R54, R51, RZ ;  /* 0x000000333605723e */ /* 0x000fc400048070ff */
[----:B------:R-:W-:Y:S02]  /*115f0*/  F2FP.SATFINITE.E4M3.F32.PACK_AB_MERGE_C R6, R60, R55, RZ ;  /* 0x000000373c06723e */ /* 0x000fe400048070ff */
[----:B------:R-:W-:Y:S02]  /*11600*/  F2FP.SATFINITE.E4M3.F32.PACK_AB_MERGE_C R7, R62, R37, RZ ;  /* 0x000000253e07723e */ /* 0x000fe400048070ff */
[----:B------:R-:W-:Y:S02]  /*11610*/  F2FP.SATFINITE.E4M3.F32.PACK_AB_MERGE_C R8, R49, R48, RZ ;  /* 0x000000303108723e */ /* 0x000fe400048070ff */
[----:B------:R-:W-:Y:S02]  /*11620*/  F2FP.SATFINITE.E4M3.F32.PACK_AB_MERGE_C R9, R56, R53, RZ ;  /* 0x000000353809723e */ /* 0x000fe400048070ff */
[----:B------:R-:W-:Y:S02]  /*11630*/  F2FP.SATFINITE.E4M3.F32.PACK_AB_MERGE_C R10, R57, R58, RZ ;  /* 0x0000003a390a723e */ /* 0x000fe400048070ff */
[----:B------:R-:W-:-:S02]  /*11640*/  F2FP.SATFINITE.E4M3.F32.PACK_AB_MERGE_C R4, R46, R45, R4 ;  /* 0x0000002d2e04723e */ /* 0x000fc40004807004 */
[----:B------:R-:W-:Y:S02]  /*11650*/  F2FP.SATFINITE.E4M3.F32.PACK_AB_MERGE_C R5, R41, R40, R5 ;  /* 0x000000282905723e */ /* 0x000fe40004807005 */
[----:B------:R-:W-:Y:S02]  /*11660*/  F2FP.SATFINITE.E4M3.F32.PACK_AB_MERGE_C R6, R42, R33, R6 ;  /* 0x000000212a06723e */ /* 0x000fe40004807006 */
[----:B------:R-:W-:Y:S02]  /*11670*/  F2FP.SATFINITE.E4M3.F32.PACK_AB_MERGE_C R7, R26, R11, R7 ;  /* 0x0000000b1a07723e */ /* 0x000fe40004807007 */
[----:B------:R-:W-:Y:S02]  /*11680*/  F2FP.SATFINITE.E4M3.F32.PACK_AB_MERGE_C R8, R43, R44, R8 ;  /* 0x0000002c2b08723e */ /* 0x000fe40004807008 */
[----:B------:R-:W-:Y:S01]  /*11690*/  F2FP.SATFINITE.E4M3.F32.PACK_AB_MERGE_C R9, R27, R52, R9 ;  /* 0x000000341b09723e */ /* 0x000fe20004807009 */
[----:B------:R1:W-:Y:S01]  /*116a0*/  STS.128 [R59+0x20400], R4 ;  /* 0x020400043b007388 */ /* 0x0003e20000000c00 */
[----:B------:R-:W-:-:S02]  /*116b0*/  F2FP.SATFINITE.E4M3.F32.PACK_AB_MERGE_C R10, R28, R35, R10 ;  /* 0x000000231c0a723e */ /* 0x000fc4000480700a */
[----:B------:R-:W-:-:S05]  /*116c0*/  F2FP.SATFINITE.E4M3.F32.PACK_AB_MERGE_C R11, R34, R25, R39 ;  /* 0x00000019220b723e */ /* 0x000fca0004807027 */
[----:B------:R1:W-:Y:S02]  /*116d0*/  STS.128 [R24+0x20400], R8 ;  /* 0x0204000818007388 */ /* 0x0003e40000000c00 */
.L_x_424:
[----:B------:R-:W-:Y:S05]  /*116e0*/  BSYNC B1 ;  /* 0x0000000000017941 */ /* 0x000fea0003800000 */
.L_x_423:
[----:B------:R-:W-:Y:S04]  /*116f0*/  BSSY B1, `(.L_x_425) ;  /* 0x00000c5000017945 */ /* 0x000fe80003800000 */
[----:B------:R-:W-:Y:S05]  /*11700*/  @P2 BRA `(.L_x_426) ;  /* 0x0000000c000c2947 */ /* 0x000fea0003800000 */
[----:B-1----:R-:W2:Y:S04]  /*11710*/  LDL R8, [R1+0x28] ;  /* 0x0000280001087983 */ /* 0x002ea80000100800 */
[----:B------:R-:W3:Y:S01]  /*11720*/  LDL R61, [R1+0x4c] ;  /* 0x00004c00013d7983 */ /* 0x000ee20000100800 */
[----:B------:R-:W-:Y:S01]  /*11730*/  LEA.HI R4, R21, R20, RZ, 0x1c ;  /* 0x0000001415047211 */ /* 0x000fe200078fe0ff */
[----:B------:R-:W-:Y:S01]  /*11740*/  IMAD.SHL.U32 R5, R233, 0x80, RZ ;  /* 0x00000080e9057824 */ /* 0x000fe200078e00ff */
[----:B------:R-:W-:Y:S02]  /*11750*/  F2FP.F16.E4M3.UNPACK_B R43, R0.H1 ;  /* 0x00000000ff2b723e */ /* 0x000fe400030006ff */
[----:B------:R-:W-:Y:S02]  /*11760*/  SHF.R.S32.HI R7, RZ, 0x1f, R4 ;  /* 0x0000001fff077819 */ /* 0x000fe40000011404 */
[----:B------:R-:W-:Y:S01]  /*11770*/  LOP3.LUT R6, R5, 0x380, RZ, 0xc0, !PT ;  /* 0x0000038005067812 */ /* 0x000fe200078ec0ff */
[----:B------:R-:W-:Y:S01]  /*11780*/  IMAD.SHL.U32 R5, R4, 0x10, RZ ;  /* 0x0000001004057824 */ /* 0x000fe200078e00ff */
[----:B------:R-:W-:Y:S01]  /*11790*/  LEA.HI R7, R7, R4, RZ, 0x3 ;  /* 0x0000000407077211 */ /* 0x000fe200078f18ff */
[--C-:B0-----:R-:W-:Y:S01]  /*117a0*/  HADD2.F32 R41, -RZ, R43.reuse.H0_H0 ;  /* 0x2000002bff297230 */ /* 0x101fe20000004100 */
[-C--:B------:R-:W-:Y:S01]  /*117b0*/  F2FP.F16.E4M3.UNPACK_B R44, R12.reuse.H1 ;  /* 0x0000000cff2c723e */ /* 0x080fe200030006ff */
[----:B------:R-:W-:Y:S01]  /*117c0*/  HADD2.F32 R43, -RZ, R43.H1_H1 ;  /* 0x3000002bff2b7230 */ /* 0x000fe20000004100 */
[----:B------:R-:W-:Y:S01]  /*117d0*/  LOP3.LUT R4, R6, 0x70, R5, 0xf8, !PT ;  /* 0x0000007006047812 */ /* 0x000fe200078ef805 */
[----:B------:R-:W-:Y:S01]  /*117e0*/  IMAD.SHL.U32 R7, R7, 0x800, RZ ;  /* 0x0000080007077824 */ /* 0x000fe200078e00ff */
[----:B------:R-:W-:Y:S01]  /*117f0*/  SHF.R.U32.HI R5, RZ, 0x3, R6 ;  /* 0x00000003ff057819 */ /* 0x000fe20000011606 */
[--C-:B------:R-:W-:Y:S01]  /*11800*/  HADD2.F32 R45, -RZ, R44.reuse.H0_H0 ;  /* 0x2000002cff2d7230 */ /* 0x100fe20000004100 */
[----:B------:R-:W-:Y:S01]  /*11810*/  F2FP.F16.E4M3.UNPACK_B R49, R12 ;  /* 0x0000000cff31723e */ /* 0x000fe200020006ff */
[----:B------:R-:W-:Y:S01]  /*11820*/  HADD2.F32 R47, -RZ, R44.H1_H1 ;  /* 0x3000002cff2f7230 */ /* 0x000fe20000004100 */
[----:B------:R-:W-:-:S02]  /*11830*/  LOP3.LUT R4, R4, R5, RZ, 0x3c, !PT ;  /* 0x0000000504047212 */ /* 0x000fc400078e3cff */
[----:B------:R-:W-:Y:S01]  /*11840*/  LOP3.LUT R7, R7, 0xffffc000, RZ, 0xc0, !PT ;  /* 0xffffc00007077812 */ /* 0x000fe200078ec0ff */
[--C-:B------:R-:W-:Y:S01]  /*11850*/  HADD2.F32 R50, -RZ, R49.reuse.H0_H0 ;  /* 0x20000031ff327230 */ /* 0x100fe20000004100 */
[----:B------:R-:W-:Y:S01]  /*11860*/  F2FP.F16.E4M3.UNPACK_B R53, R13 ;  /* 0x0000000dff35723e */ /* 0x000fe200020006ff */
[----:B------:R-:W-:-:S04]  /*11870*/  HADD2.F32 R49, -RZ, R49.H1_H1 ;  /* 0x30000031ff317230 */ /* 0x000fc80000004100 */
[----:B------:R-:W-:Y:S01]  /*11880*/  HADD2.F32 R54, -RZ, R53.H0_H0 ;  /* 0x20000035ff367230 */ /* 0x000fe20000004100 */
[----:B--2---:R-:W-:-:S04]  /*11890*/  IADD3 R8, R4, R7, R8 ;  /* 0x0000000704087210 */ /* 0x004fc80007ffe008 */
[----:B------:R-:W-:Y:S01]  /*118a0*/  IADD3 R24, R19, R8, RZ ;  /* 0x0000000813187210 */ /* 0x000fe20007ffe0ff */
[----:B---3--:R-:W0:Y:S04]  /*118b0*/  LDS.128 R4, [R61+0x20400] ;  /* 0x020400003d047984 */ /* 0x008e280000000c00 */
[----:B------:R-:W1:Y:S01]  /*118c0*/  LDS.128 R8, [R24+0x20400] ;  /* 0x0204000018087984 */ /* 0x000e620000000c00 */
[-C--:B0-----:R-:W-:Y:S02]  /*118d0*/  F2FP.F16.E4M3.UNPACK_B R25, R4.reuse ;  /* 0x00000004ff19723e */ /* 0x081fe400020006ff */
[----:B------:R-:W-:Y:S02]  /*118e0*/  F2FP.F16.E4M3.UNPACK_B R4, R4.H1 ;  /* 0x00000004ff04723e */ /* 0x000fe400030006ff */
[----:B-1----:R-:W-:-:S02]  /*118f0*/  F2FP.F16.E4M3.UNPACK_B R33, R8.H1 ;  /* 0x00000008ff21723e */ /* 0x002fc400030006ff */
[-C--:B------:R-:W-:Y:S02]  /*11900*/  F2FP.F16.E4M3.UNPACK_B R26, R5.reuse ;  /* 0x00000005ff1a723e */ /* 0x080fe400020006ff */
[----:B------:R-:W-:Y:S01]  /*11910*/  F2FP.F16.E4M3.UNPACK_B R27, R5.H1 ;  /* 0x00000005ff1b723e */ /* 0x000fe200030006ff */
[--C-:B------:R-:W-:Y:S01]  /*11920*/  HADD2.F32 R34, -RZ, R33.reuse.H0_H0 ;  /* 0x20000021ff227230 */ /* 0x100fe20000004100 */
[----:B------:R-:W-:Y:S01]  /*11930*/  F2FP.F16.E4M3.UNPACK_B R8, R8 ;  /* 0x00000008ff08723e */ /* 0x000fe200020006ff */
[----:B------:R-:W-:Y:S01]  /*11940*/  HADD2.F32 R5, -RZ, R4.H0_H0 ;  /* 0x20000004ff057230 */ /* 0x000fe20000004100 */
[-C--:B------:R-:W-:Y:S01]  /*11950*/  F2FP.F16.E4M3.UNPACK_B R35, R9.reuse ;  /* 0x00000009ff23723e */ /* 0x080fe200020006ff */
[----:B------:R-:W-:Y:S02]  /*11960*/  HADD2.F32 R33, -RZ, R33.H1_H1 ;  /* 0x30000021ff217230 */ /* 0x000fe40000004100 */
[-C--:B------:R-:W-:Y:S01]  /*11970*/  FMUL.FTZ R42, R41, R34.reuse ;  /* 0x00000022292a7220 */ /* 0x080fe20000410000 */
[----:B------:R-:W-:Y:S01]  /*11980*/  FMUL.FTZ R40, R45, R34 ;  /* 0x000000222d287220 */ /* 0x000fe20000410000 */
[----:B------:R-:W-:Y:S01]  /*11990*/  F2FP.F16.E4M3.UNPACK_B R37, R9.H1 ;  /* 0x00000009ff25723e */ /* 0x000fe200030006ff */
[----:B------:R-:W-:-:S02]  /*119a0*/  HADD2.F32 R9, -RZ, R8.H0_H0 ;  /* 0x20000008ff097230 */ /* 0x000fc40000004100 */
[-C--:B------:R-:W-:Y:S01]  /*119b0*/  FFMA.FTZ R42, R45, R5.reuse, R42 ;  /* 0x000000052d2a7223 */ /* 0x080fe2000001002a */
[----:B------:R-:W-:Y:S01]  /*119c0*/  F2FP.F16.E4M3.UNPACK_B R45, R0 ;  /* 0x00000000ff2d723e */ /* 0x000fe200020006ff */
[----:B------:R-:W-:Y:S01]  /*119d0*/  FFMA.FTZ R41, R41, R5, -R40 ;  /* 0x0000000529297223 */ /* 0x000fe20000010828 */
[----:B------:R-:W-:Y:S02]  /*119e0*/  HADD2.F32 R5, -RZ, R4.H1_H1 ;  /* 0x30000004ff057230 */ /* 0x000fe40000004100 */
[-C--:B------:R-:W-:Y:S01]  /*119f0*/  FMUL.FTZ R40, R47, R33.reuse ;  /* 0x000000212f287220 */ /* 0x080fe20000410000 */
[----:B------:R-:W-:Y:S01]  /*11a00*/  FMUL.FTZ R46, R43, R33 ;  /* 0x000000212b2e7220 */ /* 0x000fe20000410000 */
[----:B------:R-:W-:Y:S02]  /*11a10*/  HADD2.F32 R48, -RZ, R45.H0_H0 ;  /* 0x2000002dff307230 */ /* 0x000fe40000004100 */
[----:B------:R-:W-:Y:S01]  /*11a20*/  FMUL.FTZ R33, R50, R9 ;  /* 0x0000000932217220 */ /* 0x000fe20000410000 */
[----:B------:R-:W-:-:S02]  /*11a30*/  HADD2.F32 R4, -RZ, R25.H0_H0 ;  /* 0x20000019ff047230 */ /* 0x000fc40000004100 */
[-C--:B------:R-:W-:Y:S01]  /*11a40*/  FFMA.FTZ R44, R43, R5.reuse, -R40 ;  /* 0x000000052b2c7223 */ /* 0x080fe20000010828 */
[----:B------:R-:W-:Y:S01]  /*11a50*/  FFMA.FTZ R43, R47, R5, R46 ;  /* 0x000000052f2b7223 */ /* 0x000fe2000001002e */
[C---:B------:R-:W-:Y:S01]  /*11a60*/  FMUL.FTZ R9, R48.reuse, R9 ;  /* 0x0000000930097220 */ /* 0x040fe20000410000 */
[----:B------:R-:W-:Y:S01]  /*11a70*/  F2FP.F16.E4M3.UNPACK_B R46, R36.H1 ;  /* 0x00000024ff2e723e */ /* 0x000fe200030006ff */
[----:B------:R-:W-:Y:S02]  /*11a80*/  HADD2.F32 R8, -RZ, R8.H1_H1 ;  /* 0x30000008ff087230 */ /* 0x000fe40000004100 */
[-C--:B------:R-:W-:Y:S01]  /*11a90*/  FFMA.FTZ R33, R48, R4.reuse, -R33 ;  /* 0x0000000430217223 */ /* 0x080fe20000010821 */
[----:B------:R-:W-:Y:S01]  /*11aa0*/  FFMA.FTZ R9, R50, R4, R9 ;  /* 0x0000000432097223 */ /* 0x000fe20000010009 */
[----:B------:R-:W-:Y:S01]  /*11ab0*/  F2FP.F16.E4M3.UNPACK_B R50, R13.H1 ;  /* 0x0000000dff32723e */ /* 0x000fe200030006ff */
[----:B------:R-:W-:Y:S02]  /*11ac0*/  HADD2.F32 R47, -RZ, R45.H1_H1 ;  /* 0x3000002dff2f7230 */ /* 0x000fe40000004100 */
[----:B------:R-:W-:Y:S01]  /*11ad0*/  FMUL.FTZ R40, R49, R8 ;  /* 0x0000000831287220 */ /* 0x000fe20000410000 */
[----:B------:R-:W-:Y:S01]  /*11ae0*/  HADD2.F32 R5, -RZ, R37.H0_H0 ;  /* 0x20000025ff057230 */ /* 0x000fe20000004100 */
[----:B------:R-:W-:Y:S01]  /*11af0*/  F2FP.F16.E4M3.UNPACK_B R39, R10 ;  /* 0x0000000aff27723e */ /* 0x000fe200020006ff */
[----:B------:R-:W-:-:S02]  /*11b00*/  HADD2.F32 R52, -RZ, R50.H0_H0 ;  /* 0x20000032ff347230 */ /* 0x000fc40000004100 */
[----:B------:R-:W-:Y:S01]  /*11b10*/  FMUL.FTZ R8, R47, R8 ;  /* 0x000000082f087220 */ /* 0x000fe20000410000 */
[----:B------:R-:W-:Y:S01]  /*11b20*/  HADD2.F32 R25, -RZ, R25.H1_H1 ;  /* 0x30000019ff197230 */ /* 0x000fe20000004100 */
[----:B------:R-:W-:Y:S01]  /*11b30*/  F2FP.F16.E4M3.UNPACK_B R10, R10.H1 ;  /* 0x0000000aff0a723e */ /* 0x000fe200030006ff */
[--C-:B------:R-:W-:Y:S02]  /*11b40*/  HADD2.F32 R48, -RZ, R46.reuse.H0_H0 ;  /* 0x2000002eff307230 */ /* 0x100fe40000004100 */
[----:B------:R-:W-:Y:S01]  /*11b50*/  FMUL.FTZ R45, R52, R5 ;  /* 0x00000005342d7220 */ /* 0x000fe20000410000 */
[----:B------:R-:W-:Y:S02]  /*11b60*/  HADD2.F32 R4, -RZ, R27.H0_H0 ;  /* 0x2000001bff047230 */ /* 0x000fe40000004100 */
[----:B------:R-:W-:Y:S01]  /*11b70*/  FFMA.FTZ R8, R49, R25, R8 ;  /* 0x0000001931087223 */ /* 0x000fe20000010008 */
[----:B------:R-:W-:Y:S01]  /*11b80*/  F2FP.F16.E4M3.UNPACK_B R49, R36 ;  /* 0x00000024ff31723e */ /* 0x000fe200020006ff */
[----:B------:R-:W-:Y:S01]  /*11b90*/  FMUL.FTZ R5, R48, R5 ;  /* 0x0000000530057220 */ /* 0x000fe20000410000 */
[----:B------:R-:W-:-:S02]  /*11ba0*/  HADD2.F32 R51, -RZ, R46.H1_H1 ;  /* 0x3000002eff337230 */ /* 0x000fc40000004100 */
[----:B------:R-:W-:Y:S01]  /*11bb0*/  FFMA.FTZ R40, R47, R25, -R40 ;  /* 0x000000192f287223 */ /* 0x000fe20000010828 */
[----:B------:R-:W-:Y:S02]  /*11bc0*/  HADD2.F32 R37, -RZ, R37.H1_H1 ;  /* 0x30000025ff257230 */ /* 0x000fe40000004100 */
[-C--:B------:R-:W-:Y:S01]  /*11bd0*/  FFMA.FTZ R47, R52, R4.reuse, R5 ;  /* 0x00000004342f7223 */ /* 0x080fe20000010005 */
[----:B------:R-:W-:Y:S02]  /*11be0*/  HADD2.F32 R55, -RZ, R50.H1_H1 ;  /* 0x30000032ff377230 */ /* 0x000fe40000004100 */
[----:B------:R-:W-:Y:S01]  /*11bf0*/  FFMA.FTZ R45, R48, R4, -R45 ;  /* 0x00000004302d7223 */ /* 0x000fe2000001082d */
[----:B------:R-:W-:Y:S02]  /*11c00*/  HADD2.F32 R5, -RZ, R35.H0_H0 ;  /* 0x20000023ff057230 */ /* 0x000fe40000004100 */
[----:B------:R-:W-:Y:S01]  /*11c10*/  FMUL.FTZ R50, R51, R37 ;  /* 0x0000002533327220 */ /* 0x000fe20000410000 */
[----:B------:R-:W-:-:S02]  /*11c20*/  HADD2.F32 R27, -RZ, R27.H1_H1 ;  /* 0x3000001bff1b7230 */ /* 0x000fc40000004100 */
[C---:B------:R-:W-:Y:S01]  /*11c30*/  FMUL.FTZ R46, R55.reuse, R37 ;  /* 0x00000025372e7220 */ /* 0x040fe20000410000 */
[----:B------:R-:W-:Y:S02]  /*11c40*/  HADD2.F32 R52, -RZ, R49.H0_H0 ;  /* 0x20000031ff347230 */ /* 0x000fe40000004100 */
[----:B------:R-:W-:Y:S01]  /*11c50*/  FMUL.FTZ R25, R54, R5 ;  /* 0x0000000536197220 */ /* 0x000fe20000410000 */
[----:B------:R-:W-:Y:S02]  /*11c60*/  HADD2.F32 R4, -RZ, R26.H0_H0 ;  /* 0x2000001aff047230 */ /* 0x000fe40000004100 */
[----:B------:R-:W-:Y:S01]  /*11c70*/  FFMA.FTZ R50, R55, R27, R50 ;  /* 0x0000001b37327223 */ /* 0x000fe20000010032 */
[----:B------:R-:W-:Y:S01]  /*11c80*/  F2FP.F16.E4M3.UNPACK_B R55, R14.H1 ;  /* 0x0000000eff37723e */ /* 0x000fe200030006ff */
[----:B------:R-:W-:Y:S01]  /*11c90*/  FMUL.FTZ R5, R52, R5 ;  /* 0x0000000534057220 */ /* 0x000fe20000410000 */
[----:B------:R-:W-:Y:S01]  /*11ca0*/  FFMA.FTZ R48, R51, R27, -R46 ;  /* 0x0000001b33307223 */ /* 0x000fe2000001082e */
[----:B------:R-:W-:Y:S01]  /*11cb0*/  F2FP.F16.E4M3.UNPACK_B R28, R6 ;  /* 0x00000006ff1c723e */ /* 0x000fe200020006ff */
[----:B------:R-:W-:-:S02]  /*11cc0*/  HADD2.F32 R35, -RZ, R35.H1_H1 ;  /* 0x30000023ff237230 */ /* 0x000fc40000004100 */
[----:B------:R-:W-:Y:S01]  /*11cd0*/  FFMA.FTZ R27, R54, R4, R5 ;  /* 0x00000004361b7223 */ /* 0x000fe20000010005 */
[----:B------:R-:W-:Y:S01]  /*11ce0*/  F2FP.F16.E4M3.UNPACK_B R6, R6.H1 ;  /* 0x00000006ff06723e */ /* 0x000fe200030006ff */
[----:B------:R-:W-:Y:S01]  /*11cf0*/  HADD2.F32 R54, -RZ, R53.H1_H1 ;  /* 0x30000035ff367230 */ /* 0x000fe20000004100 */
[----:B------:R-:W-:Y:S01]  /*11d00*/  F2FP.F16.E4M3.UNPACK_B R51, R3.H1 ;  /* 0x00000003ff33723e */ /* 0x000fe200030006ff */
[----:B------:R-:W-:Y:S02]  /*11d10*/  HADD2.F32 R46, -RZ, R49.H1_H1 ;  /* 0x30000031ff2e7230 */ /* 0x000fe40000004100 */
[----:B------:R-:W-:Y:S01]  /*11d20*/  FFMA.FTZ R25, R52, R4, -R25 ;  /* 0x0000000434197223 */ /* 0x000fe20000010819 */
[----:B------:R-:W-:Y:S02]  /*11d30*/  HADD2.F32 R56, -RZ, R55.H0_H0 ;  /* 0x20000037ff387230 */ /* 0x000fe40000004100 */
[----:B------:R-:W-:Y:S01]  /*11d40*/  FMUL.FTZ R37, R54, R35 ;  /* 0x0000002336257220 */ /* 0x000fe20000410000 */
[----:B------:R-:W-:-:S02]  /*11d50*/  HADD2.F32 R5, -RZ, R10.H0_H0 ;  /* 0x2000000aff057230 */ /* 0x000fc40000004100 */
[----:B------:R-:W-:Y:S01]  /*11d60*/  FMUL.FTZ R35, R46, R35 ;  /* 0x000000232e237220 */ /* 0x000fe20000410000 */
[----:B------:R-:W-:Y:S01]  /*11d70*/  HADD2.F32 R26, -RZ, R26.H1_H1 ;  /* 0x3000001aff1a7230 */ /* 0x000fe20000004100 */
[----:B------:R-:W-:Y:S01]  /*11d80*/  F2FP.F16.E4M3.UNPACK_B R53, R3 ;  /* 0x00000003ff35723e */ /* 0x000fe200020006ff */
[----:B------:R-:W-:Y:S02]  /*11d90*/  HADD2.F32 R52, -RZ, R51.H0_H0 ;  /* 0x20000033ff347230 */ /* 0x000fe40000004100 */
[-C--:B------:R-:W-:Y:S01]  /*11da0*/  FMUL.FTZ R49, R56, R5.reuse ;  /* 0x0000000538317220 */ /* 0x080fe20000410000 */
[----:B------:R-:W-:Y:S02]  /*11db0*/  HADD2.F32 R4, -RZ, R6.H0_H0 ;  /* 0x20000006ff047230 */ /* 0x000fe40000004100 */
[-C--:B------:R-:W-:Y:S01]  /*11dc0*/  FFMA.FTZ R46, R46, R26.reuse, -R37 ;  /* 0x0000001a2e2e7223 */ /* 0x080fe20000010825 */
[----:B------:R-:W-:Y:S01]  /*11dd0*/  FFMA.FTZ R26, R54, R26, R35 ;  /* 0x0000001a361a7223 */ /* 0x000fe20000010023 */
[----:B------:R-:W-:Y:S01]  /*11de0*/  FMUL.FTZ R5, R52, R5 ;  /* 0x0000000534057220 */ /* 0x000fe20000410000 */
[----:B------:R-:W-:-:S02]  /*11df0*/  HADD2.F32 R54, -RZ, R55.H1_H1 ;  /* 0x30000037ff367230 */ /* 0x000fc40000004100 */
[----:B------:R-:W-:Y:S01]  /*11e00*/  FFMA.FTZ R49, R52, R4, -R49 ;  /* 0x0000000434317223 */ /* 0x000fe20000010831 */
[----:B------:R-:W-:Y:S01]  /*11e10*/  HADD2.F32 R10, -RZ, R10.H1_H1 ;  /* 0x3000000aff0a7230 */ /* 0x000fe20000004100 */
[----:B------:R-:W-:Y:S01]  /*11e20*/  F2FP.F16.E4M3.UNPACK_B R55, R14 ;  /* 0x0000000eff37723e */ /* 0x000fe200020006ff */
[----:B------:R-:W-:Y:S02]  /*11e30*/  HADD2.F32 R52, -RZ, R51.H1_H1 ;  /* 0x30000033ff347230 */ /* 0x000fe40000004100 */
[----:B------:R-:W-:Y:S01]  /*11e40*/  FFMA.FTZ R37, R56, R4, R5 ;  /* 0x0000000438257223 */ /* 0x000fe20000010005 */
[----:B------:R-:W-:Y:S02]  /*11e50*/  HADD2.F32 R6, -RZ, R6.H1_H1 ;  /* 0x30000006ff067230 */ /* 0x000fe40000004100 */
[-C--:B------:R-:W-:Y:S01]  /*11e60*/  FMUL.FTZ R35, R54, R10.reuse ;  /* 0x0000000a36237220 */ /* 0x080fe20000410000 */
[----:B------:R-:W-:Y:S02]  /*11e70*/  HADD2.F32 R5, -RZ, R39.H0_H0 ;  /* 0x20000027ff057230 */ /* 0x000fe40000004100 */
[----:B------:R-:W-:Y:S01]  /*11e80*/  FMUL.FTZ R51, R52, R10 ;  /* 0x0000000a34337220 */ /* 0x000fe20000410000 */
[----:B------:R-:W-:-:S02]  /*11e90*/  HADD2.F32 R10, -RZ, R55.H0_H0 ;  /* 0x20000037ff0a7230 */ /* 0x000fc40000004100 */
[-C--:B------:R-:W-:Y:S01]  /*11ea0*/  FFMA.FTZ R52, R52, R6.reuse, -R35 ;  /* 0x0000000634347223 */ /* 0x080fe20000010823 */
[----:B------:R-:W-:Y:S02]  /*11eb0*/  HADD2.F32 R4, -RZ, R28.H0_H0 ;  /* 0x2000001cff047230 */ /* 0x000fe40000004100 */
[----:B------:R-:W-:Y:S01]  /*11ec0*/  FFMA.FTZ R54, R54, R6, R51 ;  /* 0x0000000636367223 */ /* 0x000fe20000010033 */
[----:B------:R-:W-:Y:S02]  /*11ed0*/  HADD2.F32 R6, -RZ, R53.H0_H0 ;  /* 0x20000035ff067230 */ /* 0x000fe40000004100 */
[----:B------:R-:W-:Y:S01]  /*11ee0*/  FMUL.FTZ R35, R10, R5 ;  /* 0x000000050a237220 */ /* 0x000fe20000410000 */
[----:B------:R-:W-:Y:S01]  /*11ef0*/  HADD2.F32 R58, -RZ, R55.H1_H1 ;  /* 0x30000037ff3a7230 */ /* 0x000fe20000004100 */
[----:B------:R-:W-:Y:S01]  /*11f00*/  F2FP.F16.E4M3.UNPACK_B R34, R11 ;  /* 0x0000000bff22723e */ /* 0x000fe200020006ff */
[----:B------:R-:W-:Y:S02]  /*11f10*/  HADD2.F32 R39, -RZ, R39.H1_H1 ;  /* 0x30000027ff277230 */ /* 0x000fe40000004100 */
[----:B------:R-:W-:Y:S01]  /*11f20*/  FMUL.FTZ R5, R6, R5 ;  /* 0x0000000506057220 */ /* 0x000fe20000410000 */
[----:B------:R-:W-:-:S02]  /*11f30*/  HADD2.F32 R56, -RZ, R53.H1_H1 ;  /* 0x30000035ff387230 */ /* 0x000fc40000004100 */
[-C--:B------:R-:W-:Y:S01]  /*11f40*/  FFMA.FTZ R6, R6, R4.reuse, -R35 ;  /* 0x0000000406067223 */ /* 0x080fe20000010823 */
[----:B------:R-:W-:Y:S01]  /*11f50*/  HADD2.F32 R28, -RZ, R28.H1_H1 ;  /* 0x3000001cff1c7230 */ /* 0x000fe20000004100 */
[----:B------:R-:W-:Y:S01]  /*11f60*/  F2FP.F16.E4M3.UNPACK_B R11, R11.H1 ;  /* 0x0000000bff0b723e */ /* 0x000fe200030006ff */
[----:B------:R-:W-:Y:S01]  /*11f70*/  FMUL.FTZ R35, R58, R39 ;  /* 0x000000273a237220 */ /* 0x000fe20000410000 */
[----:B------:R-:W-:Y:S01]  /*11f80*/  F2FP.F16.E4M3.UNPACK_B R53, R15.H1 ;  /* 0x0000000fff35723e */ /* 0x000fe200030006ff */
[----:B------:R-:W-:Y:S01]  /*11f90*/  FFMA.FTZ R10, R10, R4, R5 ;  /* 0x000000040a0a7223 */ /* 0x000fe20000010005 */
[----:B------:R-:W-:Y:S01]  /*11fa0*/  F2FP.F16.E4M3.UNPACK_B R4, R38.H1 ;  /* 0x00000026ff04723e */ /* 0x000fe200030006ff */
[C---:B------:R-:W-:Y:S01]  /*11fb0*/  FMUL.FTZ R39, R56.reuse, R39 ;  /* 0x0000002738277220 */ /* 0x040fe20000410000 */
[-C--:B------:R-:W-:Y:S01]  /*11fc0*/  F2FP.F16.E4M3.UNPACK_B R29, R7.reuse ;  /* 0x00000007ff1d723e */ /* 0x080fe200020006ff */
[----:B------:R-:W-:Y:S01]  /*11fd0*/  FFMA.FTZ R35, R56, R28, -R35 ;  /* 0x0000001c38237223 */ /* 0x000fe20000010823 */
[----:B------:R-:W-:Y:S01]  /*11fe0*/  F2FP.F16.E4M3.UNPACK_B R7, R7.H1 ;  /* 0x00000007ff07723e */ /* 0x000fe200030006ff */
[----:B------:R-:W-:-:S02]  /*11ff0*/  HADD2.F32 R56, -RZ, R53.H0_H0 ;  /* 0x20000035ff387230 */ /* 0x000fc40000004100 */
[----:B------:R-:W-:Y:S01]  /*12000*/  FFMA.FTZ R39, R58, R28, R39 ;  /* 0x0000001c3a277223 */ /* 0x000fe20000010027 */
[----:B------:R-:W-:Y:S01]  /*12010*/  HADD2.F32 R5, -RZ, R11.H0_H0 ;  /* 0x2000000bff057230 */ /* 0x000fe20000004100 */
[----:B------:R-:W-:Y:S01]  /*12020*/  F2FP.F16.E4M3.UNPACK_B R55, R38 ;  /* 0x00000026ff37723e */ /* 0x000fe200020006ff */
[--C-:B------:R-:W-:Y:S01]  /*12030*/  HADD2.F32 R28, -RZ, R4.reuse.H0_H0 ;  /* 0x20000004ff1c7230 */ /* 0x100fe20000004100 */
[----:B------:R-:W-:Y:S01]  /*12040*/  F2FP.SATFINITE.E4M3.F32.PACK_AB_MERGE_C R42, R43, R42, RZ ;  /* 0x0000002a2b2a723e */ /* 0x000fe200048070ff */
[----:B------:R-:W-:Y:S02]  /*12050*/  HADD2.F32 R57, -RZ, R4.H1_H1 ;  /* 0x30000004ff397230 */ /* 0x000fe40000004100 */
[-C--:B------:R-:W-:Y:S01]  /*12060*/  FMUL.FTZ R51, R56, R5.reuse ;  /* 0x0000000538337220 */ /* 0x080fe20000410000 */
[----:B------:R-:W-:Y:S02]  /*12070*/  HADD2.F32 R4, -RZ, R7.H0_H0 ;  /* 0x20000007ff047230 */ /* 0x000fe40000004100 */
[----:B------:R-:W-:Y:S01]  /*12080*/  FMUL.FTZ R5, R28, R5 ;  /* 0x000000051c057220 */ /* 0x000fe20000410000 */
[----:B------:R-:W-:Y:S01]  /*12090*/  HADD2.F32 R59, -RZ, R53.H1_H1 ;  /* 0x30000035ff3b7230 */ /* 0x000fe20000004100 */
[----:B------:R-:W-:Y:S01]  /*120a0*/  F2FP.SATFINITE.E4M3.F32.PACK_AB_MERGE_C R49, R52, R49, RZ ;  /* 0x000000313431723e */ /* 0x000fe200048070ff */
[----:B------:R-:W-:-:S02]  /*120b0*/  HADD2.F32 R11, -RZ, R11.H1_H1 ;  /* 0x3000000bff0b7230 */ /* 0x000fc40000004100 */
[-C--:B------:R-:W-:Y:S01]  /*120c0*/  FFMA.FTZ R51, R28, R4.reuse, -R51 ;  /* 0x000000041c337223 */ /* 0x080fe20000010833 */
[----:B------:R-:W-:Y:S01]  /*120d0*/  FFMA.FTZ R53, R56, R4, R5 ;  /* 0x0000000438357223 */ /* 0x000fe20000010005 */
[----:B------:R-:W-:Y:S01]  /*120e0*/  HADD2.F32 R7, -RZ, R7.H1_H1 ;  /* 0x30000007ff077230 */ /* 0x000fe20000004100 */
[----:B------:R-:W-:Y:S01]  /*120f0*/  F2FP.F16.E4M3.UNPACK_B R4, R15 ;  /* 0x0000000fff04723e */ /* 0x000fe200020006ff */
[-C--:B------:R-:W-:Y:S01]  /*12100*/  FMUL.FTZ R28, R59, R11.reuse ;  /* 0x0000000b3b1c7220 */ /* 0x080fe20000410000 */
[C---:B------:R-:W-:Y:S01]  /*12110*/  FMUL.FTZ R58, R57.reuse, R11 ;  /* 0x0000000b393a7220 */ /* 0x040fe20000410000 */
[----:B------:R-:W-:Y:S01]  /*12120*/  HADD2.F32 R5, -RZ, R34.H0_H0 ;  /* 0x20000022ff057230 */ /* 0x000fe20000004100 */
[----:B------:R-:W-:Y:S01]  /*12130*/  F2FP.SATFINITE.E4M3.F32.PACK_AB_MERGE_C R47, R50, R47, RZ ;  /* 0x0000002f322f723e */ /* 0x000fe200048070ff */
[-C--:B------:R-:W-:Y:S01]  /*12140*/  FFMA.FTZ R56, R57, R7.reuse, -R28 ;  /* 0x0000000739387223 */ /* 0x080fe2000001081c */
[--C-:B------:R-:W-:Y:S02]  /*12150*/  HADD2.F32 R62, -RZ, R4.reuse.H0_H0 ;  /* 0x20000004ff3e7230 */ /* 0x100fe40000004100 */
[----:B------:R-:W-:Y:S01]  /*12160*/  FFMA.FTZ R58, R59, R7, R58 ;  /* 0x000000073b3a7223 */ /* 0x000fe2000001003a */
[----:B------:R-:W-:Y:S01]  /*12170*/  HADD2.F32 R60, -RZ, R55.H0_H0 ;  /* 0x20000037ff3c7230 */ /* 0x000fe20000004100 */
[----:B------:R-:W-:Y:S01]  /*12180*/  F2FP.SATFINITE.E4M3.F32.PACK_AB_MERGE_C R37, R54, R37, RZ ;  /* 0x000000253625723e */ /* 0x000fe200048070ff */
[----:B------:R-:W-:-:S02]  /*12190*/  HADD2.F32 R57, -RZ, R4.H1_H1 ;  /* 0x30000004ff397230 */ /* 0x000fc40000004100 */
[-C--:B------:R-:W-:Y:S01]  /*121a0*/  FMUL.FTZ R7, R62, R5.reuse ;  /* 0x000000053e077220 */ /* 0x080fe20000410000 */
[----:B------:R-:W-:Y:S02]  /*121b0*/  HADD2.F32 R34, -RZ, R34.H1_H1 ;  /* 0x30000022ff227230 */ /* 0x000fe40000004100 */
[----:B------:R-:W-:Y:S01]  /*121c0*/  FMUL.FTZ R5, R60, R5 ;  /* 0x000000053c057220 */ /* 0x000fe20000410000 */
[----:B------:R-:W-:Y:S01]  /*121d0*/  HADD2.F32 R55, -RZ, R55.H1_H1 ;  /* 0x30000037ff377230 */ /* 0x000fe20000004100 */
[----:B------:R-:W-:Y:S01]  /*121e0*/  F2FP.SATFINITE.E4M3.F32.PACK_AB_MERGE_C R51, R56, R51, RZ ;  /* 0x000000333833723e */ /* 0x000fe200048070ff */
[--C-:B------:R-:W-:Y:S02]  /*121f0*/  HADD2.F32 R4, -RZ, R29.reuse.H0_H0 ;  /* 0x2000001dff047230 */ /* 0x100fe40000004100 */
[-C--:B------:R-:W-:Y:S01]  /*12200*/  FMUL.FTZ R28, R57, R34.reuse ;  /* 0x00000022391c7220 */ /* 0x080fe20000410000 */
[----:B------:R-:W-:Y:S02]  /*12210*/  HADD2.F32 R29, -RZ, R29.H1_H1 ;  /* 0x3000001dff1d7230 */ /* 0x000fe40000004100 */
[C---:B------:R-:W-:Y:S01]  /*12220*/  FMUL.FTZ R34, R55.reuse, R34 ;  /* 0x0000002237227220 */ /* 0x040fe20000410000 */
        /* <DEDUP_REMOVED lines=10> */
[----:B------:R-:W-:Y:S02]  /*122d0*/  F2FP.SATFINITE.E4M3.F32.PACK_AB_MERGE_C R6, R35, R6, R49 ;  /* 0x000000062306723e */ /* 0x000fe40004807031 */
[----:B------:R-:W-:-:S02]  /*122e0*/  F2FP.SATFINITE.E4M3.F32.PACK_AB_MERGE_C R7, R28, R7, R51 ;  /* 0x000000071c07723e */ /* 0x000fc40004807033 */
[----:B------:R-:W-:Y:S02]  /*122f0*/  F2FP.SATFINITE.E4M3.F32.PACK_AB_MERGE_C R9, R26, R27, R47 ;  /* 0x0000001b1a09723e */ /* 0x000fe4000480702f */
[----:B------:R-:W-:Y:S01]  /*12300*/  F2FP.SATFINITE.E4M3.F32.PACK_AB_MERGE_C R10, R39, R10, R37 ;  /* 0x0000000a270a723e */ /* 0x000fe20004807025 */
[----:B------:R2:W-:Y:S01]  /*12310*/  STS.128 [R61+0x20400], R4 ;  /* 0x020400043d007388 */ /* 0x0005e20000000c00 */
[----:B------:R-:W-:-:S05]  /*12320*/  F2FP.SATFINITE.E4M3.F32.PACK_AB_MERGE_C R11, R34, R11, R53 ;  /* 0x0000000b220b723e */ /* 0x000fca0004807035 */
[----:B------:R2:W-:Y:S02]  /*12330*/  STS.128 [R24+0x20400], R8 ;  /* 0x0204000818007388 */ /* 0x0005e40000000c00 */
.L_x_426:
[----:B------:R-:W-:Y:S05]  /*12340*/  BSYNC B1 ;  /* 0x0000000000017941 */ /* 0x000fea0003800000 */
.L_x_425:
[----:B------:R-:W-:Y:S04]  /*12350*/  BSSY B1, `(.L_x_427) ;  /* 0x00000c4000017945 */ /* 0x000fe80003800000 */
[----:B------:R-:W-:Y:S05]  /*12360*/  @P3 BRA `(.L_x_428) ;  /* 0x0000000c00083947 */ /* 0x000fea0003800000 */
[----:B-12---:R-:W2:Y:S04]  /*12370*/  LDL R8, [R1+0x18] ;  /* 0x0000180001087983 */ /* 0x006ea80000100800 */
[----:B------:R-:W3:Y:S04]  /*12380*/  LDL R6, [R1+0x24] ;  /* 0x0000240001067983 */ /* 0x000ee80000100800 */
[----:B------:R-:W4:Y:S01]  /*12390*/  LDL R61, [R1+0x48] ;  /* 0x00004800013d7983 */ /* 0x000f220000100800 */
[----:B------:R-:W-:Y:S02]  /*123a0*/  LEA.HI R4, R21, R20, RZ, 0x1c ;  /* 0x0000001415047211 */ /* 0x000fe400078fe0ff */
[----:B------:R-:W-:-:S02]  /*123b0*/  F2FP.F16.E4M3.UNPACK_B R43, R0.H1 ;  /* 0x00000000ff2b723e */ /* 0x000fc400030006ff */
[----:B------:R-:W-:Y:S01]  /*123c0*/  SHF.R.S32.HI R7, RZ, 0x1f, R4 ;  /* 0x0000001fff077819 */ /* 0x000fe20000011404 */
[----:B------:R-:W-:Y:S01]  /*123d0*/  IMAD.SHL.U32 R5, R4, 0x10, RZ ;  /* 0x0000001004057824 */ /* 0x000fe200078e00ff */
[----:B------:R-:W-:Y:S01]  /*123e0*/  F2FP.F16.E4M3.UNPACK_B R44, R12.H1 ;  /* 0x0000000cff2c723e */ /* 0x000fe200030006ff */
[--C-:B0-----:R-:W-:Y:S01]  /*123f0*/  HADD2.F32 R41, -RZ, R43.reuse.H0_H0 ;  /* 0x2000002bff297230 */ /* 0x101fe20000004100 */
[----:B------:R-:W-:Y:S01]  /*12400*/  LEA.HI R7, R7, R4, RZ, 0x3 ;  /* 0x0000000407077211 */ /* 0x000fe200078f18ff */
[----:B------:R-:W-:Y:S01]  /*12410*/  HADD2.F32 R43, -RZ, R43.H1_H1 ;  /* 0x3000002bff2b7230 */ /* 0x000fe20000004100 */
[----:B------:R-:W-:Y:S01]  /*12420*/  F2FP.F16.E4M3.UNPACK_B R49, R12 ;  /* 0x0000000cff31723e */ /* 0x000fe200020006ff */
[--C-:B------:R-:W-:Y:S01]  /*12430*/  HADD2.F32 R45, -RZ, R44.reuse.H0_H0 ;  /* 0x2000002cff2d7230 */ /* 0x100fe20000004100 */
[----:B------:R-:W-:Y:S01]  /*12440*/  F2FP.F16.E4M3.UNPACK_B R53, R13 ;  /* 0x0000000dff35723e */ /* 0x000fe200020006ff */
[----:B------:R-:W-:Y:S02]  /*12450*/  IMAD.SHL.U32 R7, R7, 0x800, RZ ;  /* 0x0000080007077824 */ /* 0x000fe400078e00ff */
[----:B------:R-:W-:-:S02]  /*12460*/  HADD2.F32 R47, -RZ, R44.H1_H1 ;  /* 0x3000002cff2f7230 */ /* 0x000fc40000004100 */
[--C-:B------:R-:W-:Y:S01]  /*12470*/  HADD2.F32 R50, -RZ, R49.reuse.H0_H0 ;  /* 0x20000031ff327230 */ /* 0x100fe20000004100 */
[----:B------:R-:W-:Y:S01]  /*12480*/  LOP3.LUT R7, R7, 0xffffc000, RZ, 0xc0, !PT ;  /* 0xffffc00007077812 */ /* 0x000fe200078ec0ff */
[----:B------:R-:W-:Y:S02]  /*12490*/  HADD2.F32 R49, -RZ, R49.H1_H1 ;  /* 0x30000031ff317230 */ /* 0x000fe40000004100 */
[----:B------:R-:W-:Y:S01]  /*124a0*/  HADD2.F32 R54, -RZ, R53.H0_H0 ;  /* 0x20000035ff367230 */ /* 0x000fe20000004100 */
[----:B--2---:R-:W-:Y:S02]  /*124b0*/  SHF.R.U32.HI R9, RZ, 0x3, R8 ;  /* 0x00000003ff097819 */ /* 0x004fe40000011608 */
[----:B------:R-:W-:-:S04]  /*124c0*/  LOP3.LUT R4, R8, 0x70, R5, 0xf8, !PT ;  /* 0x0000007008047812 */ /* 0x000fc800078ef805 */
[----:B------:R-:W-:-:S04]  /*124d0*/  LOP3.LUT R4, R4, R9, RZ, 0x3c, !PT ;  /* 0x0000000904047212 */ /* 0x000fc800078e3cff */
[----:B---3--:R-:W-:Y:S02]  /*124e0*/  IADD3 R8, R4, R7, R6 ;  /* 0x0000000704087210 */ /* 0x008fe40007ffe006 */
[----:B----4-:R-:W0:Y:S03]  /*124f0*/  LDS.128 R4, [R61+0x20400] ;  /* 0x020400003d047984 */ /* 0x010e260000000c00 */
[----:B------:R-:W-:-:S05]  /*12500*/  IMAD.IADD R24, R19, 0x1, R8 ;  /* 0x0000000113187824 */ /* 0x000fca00078e0208 */
[----:B------:R-:W1:Y:S01]  /*12510*/  LDS.128 R8, [R24+0x20400] ;  /* 0x0204000018087984 */ /* 0x000e620000000c00 */
[-C--:B0-----:R-:W-:Y:S02]  /*12520*/  F2FP.F16.E4M3.UNPACK_B R25, R4.reuse ;  /* 0x00000004ff19723e */ /* 0x081fe400020006ff */
[----:B------:R-:W-:Y:S02]  /*12530*/  F2FP.F16.E4M3.UNPACK_B R4, R4.H1 ;  /* 0x00000004ff04723e */ /* 0x000fe400030006ff */
[-C--:B------:R-:W-:Y:S02]  /*12540*/  F2FP.F16.E4M3.UNPACK_B R26, R5.reuse ;  /* 0x00000005ff1a723e */ /* 0x080fe400020006ff */
[----:B------:R-:W-:Y:S01]  /*12550*/  F2FP.F16.E4M3.UNPACK_B R27, R5.H1 ;  /* 0x00000005ff1b723e */ /* 0x000fe200030006ff */
[----:B------:R-:W-:Y:S01]  /*12560*/  HADD2.F32 R5, -RZ, R4.H0_H0 ;  /* 0x20000004ff057230 */ /* 0x000fe20000004100 */
[-C--:B-1----:R-:W-:Y:S02]  /*12570*/  F2FP.F16.E4M3.UNPACK_B R33, R8.reuse.H1 ;  /* 0x00000008ff21723e */ /* 0x082fe400030006ff */
[----:B------:R-:W-:-:S02]  /*12580*/  F2FP.F16.E4M3.UNPACK_B R8, R8 ;  /* 0x00000008ff08723e */ /* 0x000fc400020006ff */
[-C--:B------:R-:W-:Y:S01]  /*12590*/  F2FP.F16.E4M3.UNPACK_B R35, R9.reuse ;  /* 0x00000009ff23723e */ /* 0x080fe200020006ff */
[--C-:B------:R-:W-:Y:S01]  /*125a0*/  HADD2.F32 R34, -RZ, R33.reuse.H0_H0 ;  /* 0x20000021ff227230 */ /* 0x100fe20000004100 */
[----:B------:R-:W-:Y:S01]  /*125b0*/  F2FP.F16.E4M3.UNPACK_B R37, R9.H1 ;  /* 0x00000009ff25723e */ /* 0x000fe200030006ff */
[----:B------:R-:W-:Y:S01]  /*125c0*/  HADD2.F32 R33, -RZ, R33.H1_H1 ;  /* 0x30000021ff217230 */ /* 0x000fe20000004100 */
[----:B------:R-:W-:Y:S01]  /*125d0*/  F2FP.F16.E4M3.UNPACK_B R39, R10 ;  /* 0x0000000aff27723e */ /* 0x000fe200020006ff */
[--C-:B------:R-:W-:Y:S02]  /*125e0*/  HADD2.F32 R9, -RZ, R8.reuse.H0_H0 ;  /* 0x20000008ff097230 */ /* 0x100fe40000004100 */
[-C--:B------:R-:W-:Y:S01]  /*125f0*/  FMUL.FTZ R42, R41, R34.reuse ;  /* 0x00000022292a7220 */ /* 0x080fe20000410000 */
[----:B------:R-:W-:Y:S01]  /*12600*/  FMUL.FTZ R40, R45, R34 ;  /* 0x000000222d287220 */ /* 0x000fe20000410000 */
[----:B------:R-:W-:Y:S01]  /*12610*/  FMUL.FTZ R46, R43, R33 ;  /* 0x000000212b2e7220 */ /* 0x000fe20000410000 */
[----:B------:R-:W-:-:S02]  /*12620*/  HADD2.F32 R8, -RZ, R8.H1_H1 ;  /* 0x30000008ff087230 */ /* 0x000fc40000004100 */
[-C--:B------:R-:W-:Y:S01]  /*12630*/  FFMA.FTZ R42, R45, R5.reuse, R42 ;  /* 0x000000052d2a7223 */ /* 0x080fe2000001002a */
[----:B------:R-:W-:Y:S01]  /*12640*/  F2FP.F16.E4M3.UNPACK_B R45, R0 ;  /* 0x00000000ff2d723e */ /* 0x000fe200020006ff */
[----:B------:R-:W-:Y:S01]  /*12650*/  FFMA.FTZ R41, R41, R5, -R40 ;  /* 0x0000000529297223 */ /* 0x000fe20000010828 */
[----:B------:R-:W-:Y:S02]  /*12660*/  HADD2.F32 R5, -RZ, R4.H1_H1 ;  /* 0x30000004ff057230 */ /* 0x000fe40000004100 */
[----:B------:R-:W-:Y:S01]  /*12670*/  FMUL.FTZ R40, R47, R33 ;  /* 0x000000212f287220 */ /* 0x000fe20000410000 */
[----:B------:R-:W-:Y:S02]  /*12680*/  HADD2.F32 R4, -RZ, R25.H0_H0 ;  /* 0x20000019ff047230 */ /* 0x000fe40000004100 */
[----:B------:R-:W-:Y:S01]  /*12690*/  FMUL.FTZ R33, R50, R9 ;  /* 0x0000000932217220 */ /* 0x000fe20000410000 */
[--C-:B------:R-:W-:Y:S02]  /*126a0*/  HADD2.F32 R48, -RZ, R45.reuse.H0_H0 ;  /* 0x2000002dff307230 */ /* 0x100fe40000004100 */
[-C--:B------:R-:W-:Y:S01]  /*126b0*/  FFMA.FTZ R44, R43, R5.reuse, -R40 ;  /* 0x000000052b2c7223 */ /* 0x080fe20000010828 */
[----:B------:R-:W-:Y:S01]  /*126c0*/  FFMA.FTZ R43, R47, R5, R46 ;  /* 0x000000052f2b7223 */ /* 0x000fe2000001002e */
[----:B------:R-:W-:Y:S01]  /*126d0*/  F2FP.F16.E4M3.UNPACK_B R46, R36.H1 ;  /* 0x00000024ff2e723e */ /* 0x000fe200030006ff */
[----:B------:R-:W-:-:S02]  /*126e0*/  HADD2.F32 R47, -RZ, R45.H1_H1 ;  /* 0x3000002dff2f7230 */ /* 0x000fc40000004100 */
[C---:B------:R-:W-:Y:S01]  /*126f0*/  FMUL.FTZ R9, R48.reuse, R9 ;  /* 0x0000000930097220 */ /* 0x040fe20000410000 */
[----:B------:R-:W-:Y:S01]  /*12700*/  FFMA.FTZ R33, R48, R4, -R33 ;  /* 0x0000000430217223 */ /* 0x000fe20000010821 */
[----:B------:R-:W-:Y:S02]  /*12710*/  HADD2.F32 R5, -RZ, R37.H0_H0 ;  /* 0x20000025ff057230 */ /* 0x000fe40000004100 */
[----:B------:R-:W-:Y:S01]  /*12720*/  FMUL.FTZ R40, R49, R8 ;  /* 0x0000000831287220 */ /* 0x000fe20000410000 */
[----:B------:R-:W-:Y:S01]  /*12730*/  FFMA.FTZ R9, R50, R4, R9 ;  /* 0x0000000432097223 */ /* 0x000fe20000010009 */
[----:B------:R-:W-:Y:S01]  /*12740*/  F2FP.F16.E4M3.UNPACK_B R50, R13.H1 ;  /* 0x0000000dff32723e */ /* 0x000fe200030006ff */
[----:B------:R-:W-:Y:S02]  /*12750*/  HADD2.F32 R25, -RZ, R25.H1_H1 ;  /* 0x30000019ff197230 */ /* 0x000fe40000004100 */
[----:B------:R-:W-:Y:S01]  /*12760*/  FMUL.FTZ R8, R47, R8 ;  /* 0x000000082f087220 */ /* 0x000fe20000410000 */
[----:B------:R-:W-:Y:S01]  /*12770*/  HADD2.F32 R48, -RZ, R46.H0_H0 ;  /* 0x2000002eff307230 */ /* 0x000fe20000004100 */
[----:B------:R-:W-:Y:S01]  /*12780*/  F2FP.F16.E4M3.UNPACK_B R10, R10.H1 ;  /* 0x0000000aff0a723e */ /* 0x000fe200030006ff */
[----:B------:R-:W-:-:S02]  /*12790*/  HADD2.F32 R52, -RZ, R50.H0_H0 ;  /* 0x20000032ff347230 */ /* 0x000fc40000004100 */
[----:B------:R-:W-:Y:S01]  /*127a0*/  FFMA.FTZ R8, R49, R25, R8 ;  /* 0x0000001931087223 */ /* 0x000fe20000010008 */
[----:B------:R-:W-:Y:S01]  /*127b0*/  HADD2.F32 R4, -RZ, R27.H0_H0 ;  /* 0x2000001bff047230 */ /* 0x000fe20000004100 */
[----:B------:R-:W-:Y:S01]  /*127c0*/  F2FP.F16.E4M3.UNPACK_B R49, R36 ;  /* 0x00000024ff31723e */ /* 0x000fe200020006ff */
[----:B------:R-:W-:Y:S02]  /*127d0*/  HADD2.F32 R51, -RZ, R46.H1_H1 ;  /* 0x3000002eff337230 */ /* 0x000fe40000004100 */
[-C--:B------:R-:W-:Y:S01]  /*127e0*/  FMUL.FTZ R45, R52, R5.reuse ;  /* 0x00000005342d7220 */ /* 0x080fe20000410000 */
[----:B------:R-:W-:Y:S01]  /*127f0*/  FMUL.FTZ R5, R48, R5 ;  /* 0x0000000530057220 */ /* 0x000fe20000410000 */
[----:B------:R-:W-:Y:S02]  /*12800*/  HADD2.F32 R37, -RZ, R37.H1_H1 ;  /* 0x30000025ff257230 */ /* 0x000fe40000004100 */
[----:B------:R-:W-:Y:S01]  /*12810*/  FFMA.FTZ R40, R47, R25, -R40 ;  /* 0x000000192f287223 */ /* 0x000fe20000010828 */
[----:B------:R-:W-:-:S02]  /*12820*/  HADD2.F32 R55, -RZ, R50.H1_H1 ;  /* 0x30000032ff377230 */ /* 0x000fc40000004100 */
[-C--:B------:R-:W-:Y:S01]  /*12830*/  FFMA.FTZ R47, R52, R4.reuse, R5 ;  /* 0x00000004342f7223 */ /* 0x080fe20000010005 */
[----:B------:R-:W-:Y:S02]  /*12840*/  HADD2.F32 R5, -RZ, R35.H0_H0 ;  /* 0x20000023ff057230 */ /* 0x000fe40000004100 */
[-C--:B------:R-:W-:Y:S01]  /*12850*/  FMUL.FTZ R50, R51, R37.reuse ;  /* 0x0000002533327220 */ /* 0x080fe20000410000 */
[----:B------:R-:W-:Y:S02]  /*12860*/  HADD2.F32 R27, -RZ, R27.H1_H1 ;  /* 0x3000001bff1b7230 */ /* 0x000fe40000004100 */
[----:B------:R-:W-:Y:S01]  /*12870*/  FFMA.FTZ R45, R48, R4, -R45 ;  /* 0x00000004302d7223 */ /* 0x000fe2000001082d */
[----:B------:R-:W-:Y:S02]  /*12880*/  HADD2.F32 R52, -RZ, R49.H0_H0 ;  /* 0x20000031ff347230 */ /* 0x000fe40000004100 */
[----:B------:R-:W-:Y:S01]  /*12890*/  FMUL.FTZ R46, R55, R37 ;  /* 0x00000025372e7220 */ /* 0x000fe20000410000 */
[----:B------:R-:W-:-:S02]  /*128a0*/  HADD2.F32 R4, -RZ, R26.H0_H0 ;  /* 0x2000001aff047230 */ /* 0x000fc40000004100 */
[----:B------:R-:W-:Y:S01]  /*128b0*/  FMUL.FTZ R25, R54, R5 ;  /* 0x0000000536197220 */ /* 0x000fe20000410000 */
[----:B------:R-:W-:Y:S01]  /*128c0*/  FFMA.FTZ R50, R55, R27, R50 ;  /* 0x0000001b37327223 */ /* 0x000fe20000010032 */
[----:B------:R-:W-:Y:S01]  /*128d0*/  FMUL.FTZ R5, R52, R5 ;  /* 0x0000000534057220 */ /* 0x000fe20000410000 */
[----:B------:R-:W-:Y:S01]  /*128e0*/  F2FP.F16.E4M3.UNPACK_B R55, R14.H1 ;  /* 0x0000000eff37723e */ /* 0x000fe200030006ff */
[----:B------:R-:W-:Y:S01]  /*128f0*/  FFMA.FTZ R48, R51, R27, -R46 ;  /* 0x0000001b33307223 */ /* 0x000fe2000001082e */
[----:B------:R-:W-:Y:S01]  /*12900*/  F2FP.F16.E4M3.UNPACK_B R28, R6 ;  /* 0x00000006ff1c723e */ /* 0x000fe200020006ff */
[----:B------:R-:W-:Y:S01]  /*12910*/  FFMA.FTZ R27, R54, R4, R5 ;  /* 0x00000004361b7223 */ /* 0x000fe20000010005 */
[----:B------:R-:W-:Y:S01]  /*12920*/  F2FP.F16.E4M3.UNPACK_B R6, R6.H1 ;  /* 0x00000006ff06723e */ /* 0x000fe200030006ff */
[----:B------:R-:W-:Y:S01]  /*12930*/  HADD2.F32 R54, -RZ, R53.H1_H1 ;  /* 0x30000035ff367230 */ /* 0x000fe20000004100 */
[----:B------:R-:W-:Y:S01]  /*12940*/  F2FP.F16.E4M3.UNPACK_B R51, R3.H1 ;  /* 0x00000003ff33723e */ /* 0x000fe200030006ff */
[----:B------:R-:W-:-:S02]  /*12950*/  HADD2.F32 R35, -RZ, R35.H1_H1 ;  /* 0x30000023ff237230 */ /* 0x000fc40000004100 */
[----:B------:R-:W-:Y:S01]  /*12960*/  FFMA.FTZ R25, R52, R4, -R25 ;  /* 0x0000000434197223 */ /* 0x000fe20000010819 */
[----:B------:R-:W-:Y:S01]  /*12970*/  HADD2.F32 R46, -RZ, R49.H1_H1 ;  /* 0x30000031ff2e7230 */ /* 0x000fe20000004100 */
[----:B------:R-:W-:Y:S01]  /*12980*/  F2FP.F16.E4M3.UNPACK_B R53, R3 ;  /* 0x00000003ff35723e */ /* 0x000fe200020006ff */
[----:B------:R-:W-:Y:S02]  /*12990*/  HADD2.F32 R56, -RZ, R55.H0_H0 ;  /* 0x20000037ff387230 */ /* 0x000fe40000004100 */
[-C--:B------:R-:W-:Y:S01]  /*129a0*/  FMUL.FTZ R37, R54, R35.reuse ;  /* 0x0000002336257220 */ /* 0x080fe20000410000 */
[----:B------:R-:W-:Y:S02]  /*129b0*/  HADD2.F32 R5, -RZ, R10.H0_H0 ;  /* 0x2000000aff057230 */ /* 0x000fe40000004100 */
[----:B------:R-:W-:Y:S01]  /*129c0*/  FMUL.FTZ R35, R46, R35 ;  /* 0x000000232e237220 */ /* 0x000fe20000410000 */
[----:B------:R-:W-:Y:S01]  /*129d0*/  HADD2.F32 R26, -RZ, R26.H1_H1 ;  /* 0x3000001aff1a7230 */ /* 0x000fe20000004100 */
[----:B------:R-:W-:Y:S01]  /*129e0*/  F2FP.F16.E4M3.UNPACK_B R34, R11 ;  /* 0x0000000bff22723e */ /* 0x000fe200020006ff */
[----:B------:R-:W-:-:S02]  /*129f0*/  HADD2.F32 R52, -RZ, R51.H0_H0 ;  /* 0x20000033ff347230 */ /* 0x000fc40000004100 */
[-C--:B------:R-:W-:Y:S01]  /*12a00*/  FMUL.FTZ R49, R56, R5.reuse ;  /* 0x0000000538317220 */ /* 0x080fe20000410000 */
[----:B------:R-:W-:Y:S02]  /*12a10*/  HADD2.F32 R4, -RZ, R6.H0_H0 ;  /* 0x20000006ff047230 */ /* 0x000fe40000004100 */
[-C--:B------:R-:W-:Y:S01]  /*12a20*/  FFMA.FTZ R46, R46, R26.reuse, -R37 ;  /* 0x0000001a2e2e7223 */ /* 0x080fe20000010825 */
[----:B------:R-:W-:Y:S01]  /*12a30*/  FFMA.FTZ R26, R54, R26, R35 ;  /* 0x0000001a361a7223 */ /* 0x000fe20000010023 */
[C---:B------:R-:W-:Y:S01]  /*12a40*/  FMUL.FTZ R5, R52.reuse, R5 ;  /* 0x0000000534057220 */ /* 0x040fe20000410000 */
[----:B------:R-:W-:Y:S02]  /*12a50*/  HADD2.F32 R54, -RZ, R55.H1_H1 ;  /* 0x30000037ff367230 */ /* 0x000fe40000004100 */
[----:B------:R-:W-:Y:S01]  /*12a60*/  FFMA.FTZ R49, R52, R4, -R49 ;  /* 0x0000000434317223 */ /* 0x000fe20000010831 */
[----:B------:R-:W-:Y:S01]  /*12a70*/  HADD2.F32 R10, -RZ, R10.H1_H1 ;  /* 0x3000000aff0a7230 */ /* 0x000fe20000004100 */
[----:B------:R-:W-:Y:S01]  /*12a80*/  F2FP.F16.E4M3.UNPACK_B R55, R14 ;  /* 0x0000000eff37723e */ /* 0x000fe200020006ff */
[----:B------:R-:W-:-:S02]  /*12a90*/  HADD2.F32 R52, -RZ, R51.H1_H1 ;  /* 0x30000033ff347230 */ /* 0x000fc40000004100 */
[----:B------:R-:W-:Y:S01]  /*12aa0*/  FFMA.FTZ R37, R56, R4, R5 ;  /* 0x0000000438257223 */ /* 0x000fe20000010005 */
[----:B------:R-:W-:Y:S02]  /*12ab0*/  HADD2.F32 R6, -RZ, R6.H1_H1 ;  /* 0x30000006ff067230 */ /* 0x000fe40000004100 */
[-C--:B------:R-:W-:Y:S01]  /*12ac0*/  FMUL.FTZ R35, R54, R10.reuse ;  /* 0x0000000a36237220 */ /* 0x080fe20000410000 */
[----:B------:R-:W-:Y:S02]  /*12ad0*/  HADD2.F32 R5, -RZ, R39.H0_H0 ;  /* 0x20000027ff057230 */ /* 0x000fe40000004100 */
[C---:B------:R-:W-:Y:S01]  /*12ae0*/  FMUL.FTZ R51, R52.reuse, R10 ;  /* 0x0000000a34337220 */ /* 0x040fe20000410000 */
[----:B------:R-:W-:Y:S02]  /*12af0*/  HADD2.F32 R10, -RZ, R55.H0_H0 ;  /* 0x20000037ff0a7230 */ /* 0x000fe40000004100 */
[----:B------:R-:W-:Y:S01]  /*12b00*/  FFMA.FTZ R52, R52, R6, -R35 ;  /* 0x0000000634347223 */ /* 0x000fe20000010823 */
[----:B------:R-:W-:-:S02]  /*12b10*/  HADD2.F32 R4, -RZ, R28.H0_H0 ;  /* 0x2000001cff047230 */ /* 0x000fc40000004100 */
[----:B------:R-:W-:Y:S01]  /*12b20*/  FFMA.FTZ R54, R54, R6, R51 ;  /* 0x0000000636367223 */ /* 0x000fe20000010033 */
[----:B------:R-:W-:Y:S02]  /*12b30*/  HADD2.F32 R6, -RZ, R53.H0_H0 ;  /* 0x20000035ff067230 */ /* 0x000fe40000004100 */
[----:B------:R-:W-:Y:S01]  /*12b40*/  FMUL.FTZ R35, R10, R5 ;  /* 0x000000050a237220 */ /* 0x000fe20000410000 */
[----:B------:R-:W-:Y:S01]  /*12b50*/  HADD2.F32 R58, -RZ, R55.H1_H1 ;  /* 0x30000037ff3a7230 */ /* 0x000fe20000004100 */
[----:B------:R-:W-:Y:S01]  /*12b60*/  F2FP.F16.E4M3.UNPACK_B R11, R11.H1 ;  /* 0x0000000bff0b723e */ /* 0x000fe200030006ff */
[----:B------:R-:W-:Y:S02]  /*12b70*/  HADD2.F32 R39, -RZ, R39.H1_H1 ;  /* 0x30000027ff277230 */ /* 0x000fe40000004100 */
[C---:B------:R-:W-:Y:S01]  /*12b80*/  FMUL.FTZ R5, R6.reuse, R5 ;  /* 0x0000000506057220 */ /* 0x040fe20000410000 */
[----:B------:R-:W-:Y:S02]  /*12b90*/  HADD2.F32 R56, -RZ, R53.H1_H1 ;  /* 0x30000035ff387230 */ /* 0x000fe40000004100 */
[-C--:B------:R-:W-:Y:S01]  /*12ba0*/  FFMA.FTZ R6, R6, R4.reuse, -R35 ;  /* 0x0000000406067223 */ /* 0x080fe20000010823 */
[----:B------:R-:W-:Y:S01]  /*12bb0*/  HADD2.F32 R28, -RZ, R28.H1_H1 ;  /* 0x3000001cff1c7230 */ /* 0x000fe20000004100 */
[----:B------:R-:W-:Y:S01]  /*12bc0*/  F2FP.F16.E4M3.UNPACK_B R53, R15.H1 ;  /* 0x0000000fff35723e */ /* 0x000fe200030006ff */
[-C--:B------:R-:W-:Y:S01]  /*12bd0*/  FMUL.FTZ R35, R58, R39.reuse ;  /* 0x000000273a237220 */ /* 0x080fe20000410000 */
        /* <DEDUP_REMOVED lines=59> */
.L_x_428:
[----:B------:R-:W-:Y:S05]  /*12f90*/  BSYNC B1 ;  /* 0x0000000000017941 */ /* 0x000fea0003800000 */
.L_x_427:
[----:B------:R-:W-:Y:S05]  /*12fa0*/  @P0 BRA `(.L_x_414) ;  /* 0x0000000c00080947 */ /* 0x000fea0003800000 */
[----:B-123--:R-:W2:Y:S04]  /*12fb0*/  LDL R8, [R1+0x14] ;  /* 0x0000140001087983 */ /* 0x00eea80000100800 */
[----:B------:R-:W3:Y:S04]  /*12fc0*/  LDL R6, [R1+0x20] ;  /* 0x0000200001067983 */ /* 0x000ee80000100800 */
[----:B------:R-:W4:Y:S01]  /*12fd0*/  LDL R53, [R1+0x44] ;  /* 0x0000440001357983 */ /* 0x000f220000100800 */
[----:B------:R-:W-:Y:S02]  /*12fe0*/  LEA.HI R20, R21, R20, RZ, 0x1c ;  /* 0x0000001415147211 */ /* 0x000fe400078fe0ff */
[----:B0-----:R-:W-:-:S02]  /*12ff0*/  F2FP.F16.E4M3.UNPACK_B R35, R0.H1 ;  /* 0x00000000ff23723e */ /* 0x001fc400030006ff */
[----:B------:R-:W-:Y:S02]  /*13000*/  SHF.R.S32.HI R5, RZ, 0x1f, R20 ;  /* 0x0000001fff057819 */ /* 0x000fe40000011414 */
[----:B------:R-:W-:Y:S01]  /*13010*/  SHF.L.U32 R4, R20, 0x4, RZ ;  /* 0x0000000414047819 */ /* 0x000fe200000006ff */
[--C-:B------:R-:W-:Y:S01]  /*13020*/  HADD2.F32 R37, -RZ, R35.reuse.H0_H0 ;  /* 0x20000023ff257230 */ /* 0x100fe20000004100 */
[----:B------:R-:W-:Y:S01]  /*13030*/  LEA.HI R5, R5, R20, RZ, 0x3 ;  /* 0x0000001405057211 */ /* 0x000fe200078f18ff */
[----:B------:R-:W-:Y:S01]  /*13040*/  HADD2.F32 R46, -RZ, R35.H1_H1 ;  /* 0x30000023ff2e7230 */ /* 0x000fe20000004100 */
[----:B------:R-:W-:-:S03]  /*13050*/  F2FP.F16.E4M3.UNPACK_B R39, R12.H1 ;  /* 0x0000000cff27723e */ /* 0x000fc600030006ff */
[----:B------:R-:W-:Y:S02]  /*13060*/  IMAD.SHL.U32 R5, R5, 0x800, RZ ;  /* 0x0000080005057824 */ /* 0x000fe400078e00ff */
[--C-:B------:R-:W-:Y:S02]  /*13070*/  HADD2.F32 R41, -RZ, R39.reuse.H0_H0 ;  /* 0x20000027ff297230 */ /* 0x100fe40000004100 */
[----:B------:R-:W-:Y:S01]  /*13080*/  HADD2.F32 R50, -RZ, R39.H1_H1 ;  /* 0x30000027ff327230 */ /* 0x000fe20000004100 */
[----:B------:R-:W-:Y:S02]  /*13090*/  LOP3.LUT R5, R5, 0xffffc000, RZ, 0xc0, !PT ;  /* 0xffffc00005057812 */ /* 0x000fe400078ec0ff */
        /* <DEDUP_REMOVED lines=11> */
[--C-:B------:R-:W-:Y:S01]  /*13150*/  HADD2.F32 R5, -RZ, R4.reuse.H0_H0 ;  /* 0x20000004ff057230 */ /* 0x100fe20000004100 */
[-C--:B-1----:R-:W-:Y:S01]  /*13160*/  F2FP.F16.E4M3.UNPACK_B R28, R8.reuse.H1 ;  /* 0x00000008ff1c723e */ /* 0x082fe200030006ff */
[----:B------:R-:W-:Y:S01]  /*13170*/  HADD2.F32 R4, -RZ, R4.H1_H1 ;  /* 0x30000004ff047230 */ /* 0x000fe20000004100 */
[----:B------:R-:W-:-:S02]  /*13180*/  F2FP.F16.E4M3.UNPACK_B R8, R8 ;  /* 0x00000008ff08723e */ /* 0x000fc400020006ff */
[-C--:B------:R-:W-:Y:S01]  /*13190*/  F2FP.F16.E4M3.UNPACK_B R33, R9.reuse ;  /* 0x00000009ff21723e */ /* 0x080fe200020006ff */
[--C-:B------:R-:W-:Y:S01]  /*131a0*/  HADD2.F32 R29, -RZ, R28.reuse.H0_H0 ;  /* 0x2000001cff1d7230 */ /* 0x100fe20000004100 */
[----:B------:R-:W-:Y:S01]  /*131b0*/  F2FP.F16.E4M3.UNPACK_B R9, R9.H1 ;  /* 0x00000009ff09723e */ /* 0x000fe200030006ff */
[----:B------:R-:W-:Y:S01]  /*131c0*/  HADD2.F32 R28, -RZ, R28.H1_H1 ;  /* 0x3000001cff1c7230 */ /* 0x000fe20000004100 */
[----:B------:R-:W-:Y:S02]  /*131d0*/  F2FP.F16.E4M3.UNPACK_B R34, R10 ;  /* 0x0000000aff22723e */ /* 0x000fe400020006ff */
[-C--:B------:R-:W-:Y:S01]  /*131e0*/  FMUL.FTZ R42, R37, R29.reuse ;  /* 0x0000001d252a7220 */ /* 0x080fe20000410000 */
[C---:B------:R-:W-:Y:S01]  /*131f0*/  FMUL.FTZ R40, R41.reuse, R29 ;  /* 0x0000001d29287220 */ /* 0x040fe20000410000 */
[----:B------:R-:W-:Y:S01]  /*13200*/  FMUL.FTZ R39, R46, R28 ;  /* 0x0000001c2e277220 */ /* 0x000fe20000410000 */
[----:B------:R-:W-:Y:S01]  /*13210*/  F2FP.F16.E4M3.UNPACK_B R10, R10.H1 ;  /* 0x0000000aff0a723e */ /* 0x000fe200030006ff */
[-C--:B------:R-:W-:Y:S01]  /*13220*/  FFMA.FTZ R42, R41, R5.reuse, R42 ;  /* 0x00000005292a7223 */ /* 0x080fe2000001002a */
[----:B------:R-:W-:Y:S01]  /*13230*/  F2FP.F16.E4M3.UNPACK_B R41, R12 ;  /* 0x0000000cff29723e */ /* 0x000fe200020006ff */
[----:B------:R-:W-:Y:S01]  /*13240*/  FFMA.FTZ R40, R37, R5, -R40 ;  /* 0x0000000525287223 */ /* 0x000fe20000010828 */
[----:B------:R-:W-:Y:S01]  /*13250*/  F2FP.F16.E4M3.UNPACK_B R12, R0 ;  /* 0x00000000ff0c723e */ /* 0x000fe200020006ff */
[----:B------:R-:W-:-:S02]  /*13260*/  HADD2.F32 R5, -RZ, R8.H0_H0 ;  /* 0x20000008ff057230 */ /* 0x000fc40000004100 */
[----:B------:R-:W-:Y:S01]  /*13270*/  FMUL.FTZ R37, R50, R28 ;  /* 0x0000001c32257220 */ /* 0x000fe20000410000 */
[----:B------:R-:W-:Y:S01]  /*13280*/  HADD2.F32 R48, -RZ, R41.H0_H0 ;  /* 0x20000029ff307230 */ /* 0x000fe20000004100 */
[----:B------:R-:W-:Y:S01]  /*13290*/  F2FP.F16.E4M3.UNPACK_B R28, R36.H1 ;  /* 0x00000024ff1c723e */ /* 0x000fe200030006ff */
[----:B------:R-:W-:Y:S02]  /*132a0*/  HADD2.F32 R44, -RZ, R12.H0_H0 ;  /* 0x2000000cff2c7230 */ /* 0x000fe40000004100 */
[----:B------:R-:W-:Y:S01]  /*132b0*/  FFMA.FTZ R37, R46, R4, -R37 ;  /* 0x000000042e257223 */ /* 0x000fe20000010825 */
[----:B------:R-:W-:Y:S02]  /*132c0*/  HADD2.F32 R0, -RZ, R21.H0_H0 ;  /* 0x20000015ff007230 */ /* 0x000fe40000004100 */
[-C--:B------:R-:W-:Y:S01]  /*132d0*/  FMUL.FTZ R35, R48, R5.reuse ;  /* 0x0000000530237220 */ /* 0x080fe20000410000 */
[----:B------:R-:W-:Y:S02]  /*132e0*/  HADD2.F32 R47, -RZ, R41.H1_H1 ;  /* 0x30000029ff2f7230 */ /* 0x000fe40000004100 */
[----:B------:R-:W-:Y:S01]  /*132f0*/  FMUL.FTZ R5, R44, R5 ;  /* 0x000000052c057220 */ /* 0x000fe20000410000 */
[----:B------:R-:W-:-:S02]  /*13300*/  HADD2.F32 R8, -RZ, R8.H1_H1 ;  /* 0x30000008ff087230 */ /* 0x000fc40000004100 */
[----:B------:R-:W-:Y:S01]  /*13310*/  FFMA.FTZ R39, R50, R4, R39 ;  /* 0x0000000432277223 */ /* 0x000fe20000010027 */
[----:B------:R-:W-:Y:S02]  /*13320*/  HADD2.F32 R45, -RZ, R12.H1_H1 ;  /* 0x3000000cff2d7230 */ /* 0x000fe40000004100 */
[----:B------:R-:W-:Y:S01]  /*13330*/  FFMA.FTZ R35, R44, R0, -R35 ;  /* 0x000000002c237223 */ /* 0x000fe20000010823 */
[----:B------:R-:W-:Y:S01]  /*13340*/  F2FP.F16.E4M3.UNPACK_B R46, R13.H1 ;  /* 0x0000000dff2e723e */ /* 0x000fe200030006ff */
[----:B------:R-:W-:Y:S02]  /*13350*/  HADD2.F32 R21, -RZ, R21.H1_H1 ;  /* 0x30000015ff157230 */ /* 0x000fe40000004100 */
[-C--:B------:R-:W-:Y:S01]  /*13360*/  FMUL.FTZ R12, R47, R8.reuse ;  /* 0x000000082f0c7220 */ /* 0x080fe20000410000 */
[----:B------:R-:W-:Y:S02]  /*13370*/  HADD2.F32 R4, -RZ, R9.H0_H0 ;  /* 0x20000009ff047230 */ /* 0x000fe40000004100 */
[----:B------:R-:W-:Y:S01]  /*13380*/  FMUL.FTZ R8, R45, R8 ;  /* 0x000000082d087220 */ /* 0x000fe20000410000 */
[----:B------:R-:W-:-:S02]  /*13390*/  HADD2.F32 R44, -RZ, R28.H0_H0 ;  /* 0x2000001cff2c7230 */ /* 0x000fc40000004100 */
[----:B------:R-:W-:Y:S01]  /*133a0*/  FFMA.FTZ R5, R48, R0, R5 ;  /* 0x0000000030057223 */ /* 0x000fe20000010005 */
[----:B------:R-:W-:Y:S02]  /*133b0*/  HADD2.F32 R48, -RZ, R46.H0_H0 ;  /* 0x2000002eff307230 */ /* 0x000fe40000004100 */
[----:B------:R-:W-:Y:S01]  /*133c0*/  FFMA.FTZ R8, R47, R21, R8 ;  /* 0x000000152f087223 */ /* 0x000fe20000010008 */
[----:B------:R-:W-:Y:S02]  /*133d0*/  HADD2.F32 R0, -RZ, R25.H0_H0 ;  /* 0x20000019ff007230 */ /* 0x000fe40000004100 */
[-C--:B------:R-:W-:Y:S01]  /*133e0*/  FMUL.FTZ R43, R44, R4.reuse ;  /* 0x000000042c2b7220 */ /* 0x080fe20000410000 */
[----:B------:R-:W-:Y:S01]  /*133f0*/  F2FP.F16.E4M3.UNPACK_B R47, R13 ;  /* 0x0000000dff2f723e */ /* 0x000fe200020006ff */
[----:B------:R-:W-:Y:S01]  /*13400*/  FFMA.FTZ R12, R45, R21, -R12 ;  /* 0x000000152d0c7223 */ /* 0x000fe2000001080c */
[C---:B------:R-:W-:Y:S01]  /*13410*/  FMUL.FTZ R41, R48.reuse, R4 ;  /* 0x0000000430297220 */ /* 0x040fe20000410000 */
[----:B------:R-:W-:Y:S01]  /*13420*/  FFMA.FTZ R43, R48, R0, R43 ;  /* 0x00000000302b7223 */ /* 0x000fe2000001002b */
[----:B------:R-:W-:Y:S01]  /*13430*/  HADD2.F32 R45, -RZ, R28.H1_H1 ;  /* 0x3000001cff2d7230 */ /* 0x000fe20000004100 */
[----:B------:R-:W-:Y:S01]  /*13440*/  F2FP.F16.E4M3.UNPACK_B R21, R36 ;  /* 0x00000024ff15723e */ /* 0x000fe200020006ff */
[----:B------:R-:W-:-:S02]  /*13450*/  HADD2.F32 R49, -RZ, R46.H1_H1 ;  /* 0x3000002eff317230 */ /* 0x000fc40000004100 */
[----:B------:R-:W-:Y:S01]  /*13460*/  FFMA.FTZ R41, R44, R0, -R41 ;  /* 0x000000002c297223 */ /* 0x000fe20000010829 */
[----:B------:R-:W-:Y:S01]  /*13470*/  HADD2.F32 R9, -RZ, R9.H1_H1 ;  /* 0x30000009ff097230 */ /* 0x000fe20000004100 */
[-C--:B------:R-:W-:Y:S01]  /*13480*/  F2FP.F16.E4M3.UNPACK_B R26, R6.reuse ;  /* 0x00000006ff1a723e */ /* 0x080fe200020006ff */
[----:B------:R-:W-:Y:S01]  /*13490*/  HADD2.F32 R48, -RZ, R47.H0_H0 ;  /* 0x2000002fff307230 */ /* 0x000fe20000004100 */
[----:B------:R-:W-:Y:S01]  /*134a0*/  F2FP.F16.E4M3.UNPACK_B R6, R6.H1 ;  /* 0x00000006ff06723e */ /* 0x000fe200030006ff */
[----:B------:R-:W-:Y:S02]  /*134b0*/  HADD2.F32 R4, -RZ, R33.H0_H0 ;  /* 0x20000021ff047230 */ /* 0x000fe40000004100 */
[-C--:B------:R-:W-:Y:S01]  /*134c0*/  FMUL.FTZ R28, R49, R9.reuse ;  /* 0x00000009311c7220 */ /* 0x080fe20000410000 */
[----:B------:R-:W-:Y:S02]  /*134d0*/  HADD2.F32 R25, -RZ, R25.H1_H1 ;  /* 0x30000019ff197230 */ /* 0x000fe40000004100 */
[----:B------:R-:W-:Y:S01]  /*134e0*/  FMUL.FTZ R44, R45, R9 ;  /* 0x000000092d2c7220 */ /* 0x000fe20000410000 */
[----:B------:R-:W-:-:S02]  /*134f0*/  HADD2.F32 R46, -RZ, R21.H0_H0 ;  /* 0x20000015ff2e7230 */ /* 0x000fc40000004100 */
[----:B------:R-:W-:Y:S01]  /*13500*/  FMUL.FTZ R9, R48, R4 ;  /* 0x0000000430097220 */ /* 0x000fe20000410000 */
[----:B------:R-:W-:Y:S02]  /*13510*/  HADD2.F32 R0, -RZ, R24.H0_H0 ;  /* 0x20000018ff007230 */ /* 0x000fe40000004100 */
[----:B------:R-:W-:Y:S01]  /*13520*/  FFMA.FTZ R44, R49, R25, R44 ;  /* 0x00000019312c7223 */ /* 0x000fe2000001002c */
[----:B------:R-:W-:Y:S01]  /*13530*/  F2FP.F16.E4M3.UNPACK_B R49, R14.H1 ;  /* 0x0000000eff31723e */ /* 0x000fe200030006ff */
[C---:B------:R-:W-:Y:S01]  /*13540*/  FMUL.FTZ R13, R46.reuse, R4 ;  /* 0x000000042e0d7220 */ /* 0x040fe20000410000 */
[----:B------:R-:W-:Y:S02]  /*13550*/  HADD2.F32 R4, -RZ, R10.H0_H0 ;  /* 0x2000000aff047230 */ /* 0x000fe40000004100 */
[-C--:B------:R-:W-:Y:S01]  /*13560*/  FFMA.FTZ R9, R46, R0.reuse, -R9 ;  /* 0x000000002e097223 */ /* 0x080fe20000010809 */
[----:B------:R-:W-:Y:S01]  /*13570*/  F2FP.F16.E4M3.UNPACK_B R46, R3.H1 ;  /* 0x00000003ff2e723e */ /* 0x000fe200030006ff */
[----:B------:R-:W-:Y:S01]  /*13580*/  FFMA.FTZ R13, R48, R0, R13 ;  /* 0x00000000300d7223 */ /* 0x000fe2000001000d */
[----:B------:R-:W-:-:S02]  /*13590*/  HADD2.F32 R52, -RZ, R49.H0_H0 ;  /* 0x20000031ff347230 */ /* 0x000fc40000004100 */
[----:B------:R-:W-:Y:S01]  /*135a0*/  FFMA.FTZ R36, R45, R25, -R28 ;  /* 0x000000192d247223 */ /* 0x000fe2000001081c */
[----:B------:R-:W-:Y:S01]  /*135b0*/  HADD2.F32 R0, -RZ, R6.H0_H0 ;  /* 0x20000006ff007230 */ /* 0x000fe20000004100 */
[----:B------:R-:W-:Y:S01]  /*135c0*/  F2FP.F16.E4M3.UNPACK_B R29, R11 ;  /* 0x0000000bff1d723e */ /* 0x000fe200020006ff */
        /* <DEDUP_REMOVED lines=8> */
[----:B------:R-:W-:Y:S02]  /*13650*/  HADD2.F32 R24, -RZ, R24.H1_H1 ;  /* 0x30000018ff187230 */ /* 0x000fe40000004100 */
[----:B------:R-:W-:Y:S01]  /*13660*/  FFMA.FTZ R45, R52, R0, R45 ;  /* 0x00000000342d7223 */ /* 0x000fe2000001002d */
[-C--:B------:R-:W-:Y:S01]  /*13670*/  FMUL.FTZ R21, R50, R33.reuse ;  /* 0x0000002132157220 */ /* 0x080fe20000410000 */
[----:B------:R-:W-:Y:S02]  /*13680*/  HADD2.F32 R48, -RZ, R49.H1_H1 ;  /* 0x30000031ff307230 */ /* 0x000fe40000004100 */
[C---:B------:R-:W-:Y:S01]  /*13690*/  FMUL.FTZ R33, R28.reuse, R33 ;  /* 0x000000211c217220 */ /* 0x040fe20000410000 */
[----:B------:R-:W-:Y:S02]  /*136a0*/  HADD2.F32 R10, -RZ, R10.H1_H1 ;  /* 0x3000000aff0a7230 */ /* 0x000fe40000004100 */
[----:B------:R-:W-:Y:S01]  /*136b0*/  FFMA.FTZ R28, R28, R24, -R21 ;  /* 0x000000181c1c7223 */ /* 0x000fe20000010815 */
[----:B------:R-:W-:Y:S01]  /*136c0*/  HADD2.F32 R0, -RZ, R46.H1_H1 ;  /* 0x3000002eff007230 */ /* 0x000fe20000004100 */
[----:B------:R-:W-:Y:S01]  /*136d0*/  F2FP.F16.E4M3.UNPACK_B R46, R3 ;  /* 0x00000003ff2e723e */ /* 0x000fe200020006ff */
[----:B------:R-:W-:-:S02]  /*136e0*/  HADD2.F32 R6, -RZ, R6.H1_H1 ;  /* 0x30000006ff067230 */ /* 0x000fc40000004100 */
[----:B------:R-:W-:Y:S01]  /*136f0*/  FMUL.FTZ R21, R48, R10 ;  /* 0x0000000a30157220 */ /* 0x000fe20000410000 */
[----:B------:R-:W-:Y:S01]  /*13700*/  FFMA.FTZ R24, R50, R24, R33 ;  /* 0x0000001832187223 */ /* 0x000fe20000010021 */
[C---:B------:R-:W-:Y:S01]  /*13710*/  FMUL.FTZ R25, R0.reuse, R10 ;  /* 0x0000000a00197220 */ /* 0x040fe20000410000 */
[----:B------:R-:W-:Y:S02]  /*13720*/  HADD2.F32 R10, -RZ, R47.H0_H0 ;  /* 0x2000002fff0a7230 */ /* 0x000fe40000004100 */
[-C--:B------:R-:W-:Y:S01]  /*13730*/  FFMA.FTZ R33, R0, R6.reuse, -R21 ;  /* 0x0000000600217223 */ /* 0x080fe20000010815 */
[----:B------:R-:W-:Y:S02]  /*13740*/  HADD2.F32 R3, -RZ, R34.H0_H0 ;  /* 0x20000022ff037230 */ /* 0x000fe40000004100 */
[----:B------:R-:W-:Y:S01]  /*13750*/  FFMA.FTZ R14, R48, R6, R25 ;  /* 0x00000006300e7223 */ /* 0x000fe20000010019 */
[----:B------:R-:W-:Y:S01]  /*13760*/  HADD2.F32 R6, -RZ, R46.H0_H0 ;  /* 0x2000002eff067230 */ /* 0x000fe20000004100 */
[----:B------:R-:W-:Y:S01]  /*13770*/  F2FP.F16.E4M3.UNPACK_B R11, R11.H1 ;  /* 0x0000000bff0b723e */ /* 0x000fe200030006ff */
[----:B------:R-:W-:-:S02]  /*13780*/  HADD2.F32 R0, -RZ, R26.H0_H0 ;  /* 0x2000001aff007230 */ /* 0x000fc40000004100 */
[-C--:B------:R-:W-:Y:S01]  /*13790*/  FMUL.FTZ R21, R10, R3.reuse ;  /* 0x000000030a157220 */ /* 0x080fe20000410000 */
[----:B------:R-:W-:Y:S02]  /*137a0*/  HADD2.F32 R48, -RZ, R47.H1_H1 ;  /* 0x3000002fff307230 */ /* 0x000fe40000004100 */
[C---:B------:R-:W-:Y:S01]  /*137b0*/  FMUL.FTZ R3, R6.reuse, R3 ;  /* 0x0000000306037220 */ /* 0x040fe20000410000 */
[----:B------:R-:W-:Y:S02]  /*137c0*/  HADD2.F32 R34, -RZ, R34.H1_H1 ;  /* 0x30000022ff227230 */ /* 0x000fe40000004100 */
[----:B------:R-:W-:Y:S01]  /*137d0*/  FFMA.FTZ R6, R6, R0, -R21 ;  /* 0x0000000006067223 */ /* 0x000fe20000010815 */
[----:B------:R-:W-:Y:S01]  /*137e0*/  HADD2.F32 R46, -RZ, R46.H1_H1 ;  /* 0x3000002eff2e7230 */ /* 0x000fe20000004100 */
[----:B------:R-:W-:Y:S01]  /*137f0*/  F2FP.F16.E4M3.UNPACK_B R50, R15.H1 ;  /* 0x0000000fff32723e */ /* 0x000fe200030006ff */
[----:B------:R-:W-:Y:S02]  /*13800*/  HADD2.F32 R26, -RZ, R26.H1_H1 ;  /* 0x3000001aff1a7230 */ /* 0x000fe40000004100 */
[----:B------:R-:W-:Y:S01]  /*13810*/  FMUL.FTZ R21, R48, R34 ;  /* 0x0000002230157220 */ /* 0x000fe20000410000 */
        /* <DEDUP_REMOVED lines=20> */
[----:B------:R-:W-:Y:S01]  /*13960*/  HADD2.F32 R7, -RZ, R7.H1_H1 ;  /* 0x30000007ff077230 */ /* 0x000fe20000004100 */
[----:B------:R-:W-:Y:S01]  /*13970*/  F2FP.SATFINITE.E4M3.F32.PACK_AB_MERGE_C R36, R36, R41, RZ ;  /* 0x000000292424723e */ /* 0x000fe200048070ff */
[--C-:B------:R-:W-:Y:S02]  /*13980*/  HADD2.F32 R50, -RZ, R48.reuse.H0_H0 ;  /* 0x20000030ff327230 */ /* 0x100fe40000004100 */
[-C--:B------:R-:W-:Y:S01]  /*13990*/  FMUL.FTZ R26, R51, R11.reuse ;  /* 0x0000000b331a7220 */ /* 0x080fe20000410000 */
[C---:B------:R-:W-:Y:S01]  /*139a0*/  FMUL.FTZ R34, R49.reuse, R11 ;  /* 0x0000000b31227220 */ /* 0x040fe20000410000 */
[----:B------:R-:W-:Y:S01]  /*139b0*/  FFMA.FTZ R11, R46, R0, R3 ;  /* 0x000000002e0b7223 */ /* 0x000fe20000010003 */
[----:B------:R-:W-:Y:S01]  /*139c0*/  F2FP.F16.E4M3.UNPACK_B R0, R15 ;  /* 0x0000000fff00723e */ /* 0x000fe200020006ff */
[----:B------:R-:W-:Y:S01]  /*139d0*/  FFMA.FTZ R38, R49, R7, -R26 ;  /* 0x0000000731267223 */ /* 0x000fe2000001081a */
[----:B------:R-:W-:-:S02]  /*139e0*/  HADD2.F32 R15, -RZ, R48.H1_H1 ;  /* 0x30000030ff0f7230 */ /* 0x000fc40000004100 */
[----:B------:R-:W-:Y:S01]  /*139f0*/  FFMA.FTZ R46, R51, R7, R34 ;  /* 0x00000007332e7223 */ /* 0x000fe20000010022 */
[--C-:B------:R-:W-:Y:S01]  /*13a00*/  HADD2.F32 R3, -RZ, R29.reuse.H0_H0 ;  /* 0x2000001dff037230 */ /* 0x100fe20000004100 */
[----:B------:R-:W-:Y:S01]  /*13a10*/  F2FP.SATFINITE.E4M3.F32.PACK_AB_MERGE_C R33, R33, R4, RZ ;  /* 0x000000042121723e */ /* 0x000fe200048070ff */
[--C-:B------:R-:W-:Y:S01]  /*13a20*/  HADD2.F32 R48, -RZ, R0.reuse.H0_H0 ;  /* 0x20000000ff307230 */ /* 0x100fe20000004100 */
[----:B------:R-:W-:Y:S01]  /*13a30*/  F2FP.SATFINITE.E4M3.F32.PACK_AB_MERGE_C R38, R38, R47, RZ ;  /* 0x0000002f2626723e */ /* 0x000fe200048070ff */
[----:B------:R-:W-:Y:S01]  /*13a40*/  HADD2.F32 R49, -RZ, R0.H1_H1 ;  /* 0x30000000ff317230 */ /* 0x000fe20000004100 */
[----:B------:R-:W-:Y:S01]  /*13a50*/  F2FP.SATFINITE.E4M3.F32.PACK_AB_MERGE_C R43, R44, R43, RZ ;  /* 0x0000002b2c2b723e */ /* 0x000fe200048070ff */
[----:B------:R-:W-:Y:S02]  /*13a60*/  HADD2.F32 R29, -RZ, R29.H1_H1 ;  /* 0x3000001dff1d7230 */ /* 0x000fe40000004100 */
[----:B------:R-:W-:Y:S01]  /*13a70*/  FMUL.FTZ R7, R48, R3 ;  /* 0x0000000330077220 */ /* 0x000fe20000410000 */
[----:B------:R-:W-:-:S02]  /*13a80*/  HADD2.F32 R0, -RZ, R27.H0_H0 ;  /* 0x2000001bff007230 */ /* 0x000fc40000004100 */
[C---:B------:R-:W-:Y:S01]  /*13a90*/  FMUL.FTZ R3, R50.reuse, R3 ;  /* 0x0000000332037220 */ /* 0x040fe20000410000 */
[----:B------:R-:W-:Y:S02]  /*13aa0*/  HADD2.F32 R27, -RZ, R27.H1_H1 ;  /* 0x3000001bff1b7230 */ /* 0x000fe40000004100 */
[-C--:B------:R-:W-:Y:S01]  /*13ab0*/  FMUL.FTZ R26, R49, R29.reuse ;  /* 0x0000001d311a7220 */ /* 0x080fe20000410000 */
[C---:B------:R-:W-:Y:S01]  /*13ac0*/  FMUL.FTZ R34, R15.reuse, R29 ;  /* 0x0000001d0f227220 */ /* 0x040fe20000410000 */
[-C--:B------:R-:W-:Y:S01]  /*13ad0*/  FFMA.FTZ R7, R50, R0.reuse, -R7 ;  /* 0x0000000032077223 */ /* 0x080fe20000010807 */
[----:B------:R-:W-:Y:S01]  /*13ae0*/  FFMA.FTZ R3, R48, R0, R3 ;  /* 0x0000000030037223 */ /* 0x000fe20000010003 */
[-C--:B------:R-:W-:Y:S01]  /*13af0*/  FFMA.FTZ R26, R15, R27.reuse, -R26 ;  /* 0x0000001b0f1a7223 */ /* 0x080fe2000001081a */
[----:B------:R-:W-:Y:S01]  /*13b00*/  FFMA.FTZ R34, R49, R27, R34 ;  /* 0x0000001b31227223 */ /* 0x000fe20000010022 */
[----:B------:R-:W-:Y:S02]  /*13b10*/  F2FP.SATFINITE.E4M3.F32.PACK_AB_MERGE_C R14, R14, R45, RZ ;  /* 0x0000002d0e0e723e */ /* 0x000fe400048070ff */
[----:B------:R-:W-:-:S02]  /*13b20*/  F2FP.SATFINITE.E4M3.F32.PACK_AB_MERGE_C R11, R46, R11, RZ ;  /* 0x0000000b2e0b723e */ /* 0x000fc400048070ff */
[----:B------:R-:W-:Y:S02]  /*13b30*/  F2FP.SATFINITE.E4M3.F32.PACK_AB_MERGE_C R8, R8, R5, R39 ;  /* 0x000000050808723e */ /* 0x000fe40004807027 */
[----:B------:R-:W-:Y:S02]  /*13b40*/  F2FP.SATFINITE.E4M3.F32.PACK_AB_MERGE_C R4, R12, R35, R37 ;  /* 0x000000230c04723e */ /* 0x000fe40004807025 */
[----:B------:R-:W-:Y:S02]  /*13b50*/  F2FP.SATFINITE.E4M3.F32.PACK_AB_MERGE_C R5, R28, R9, R36 ;  /* 0x000000091c05723e */ /* 0x000fe40004807024 */
[----:B------:R-:W-:Y:S02]  /*13b60*/  F2FP.SATFINITE.E4M3.F32.PACK_AB_MERGE_C R6, R21, R6, R33 ;  /* 0x000000061506723e */ /* 0x000fe40004807021 */
[----:B------:R-:W-:Y:S02]  /*13b70*/  F2FP.SATFINITE.E4M3.F32.PACK_AB_MERGE_C R7, R26, R7, R38 ;  /* 0x000000071a07723e */ /* 0x000fe40004807026 */
[----:B------:R-:W-:-:S02]  /*13b80*/  F2FP.SATFINITE.E4M3.F32.PACK_AB_MERGE_C R9, R24, R13, R43 ;  /* 0x0000000d1809723e */ /* 0x000fc4000480702b */
[----:B------:R-:W-:Y:S01]  /*13b90*/  F2FP.SATFINITE.E4M3.F32.PACK_AB_MERGE_C R10, R25, R10, R14 ;  /* 0x0000000a190a723e */ /* 0x000fe2000480700e */
[----:B------:R4:W-:Y:S01]  /*13ba0*/  STS.128 [R53+0x20400], R4 ;  /* 0x0204000435007388 */ /* 0x0009e20000000c00 */
[----:B------:R-:W-:-:S05]  /*13bb0*/  F2FP.SATFINITE.E4M3.F32.PACK_AB_MERGE_C R11, R34, R3, R11 ;  /* 0x00000003220b723e */ /* 0x000fca000480700b */
[----:B------:R4:W-:Y:S02]  /*13bc0*/  STS.128 [R20+0x20400], R8 ;  /* 0x0204000814007388 */ /* 0x0009e40000000c00 */
.L_x_414:
[----:B------:R-:W-:Y:S05]  /*13bd0*/  BSYNC B0 ;  /* 0x0000000000007941 */ /* 0x000fea0003800000 */
.L_x_392:
[----:B------:R-:W-:Y:S01]  /*13be0*/  @!PT LDS RZ, [RZ] ;  /* 0x00000000fffff984 */ /* 0x000fe20000000800 */
[----:B------:R-:W-:Y:S01]  /*13bf0*/  @!PT LDS RZ, [RZ] ;  /* 0x00000000fffff984 */ /* 0x000fe20000000800 */
[----:B------:R-:W-:Y:S01]  /*13c00*/  @!PT LDS RZ, [RZ] ;  /* 0x00000000fffff984 */ /* 0x000fe20000000800 */
[----:B------:R-:W-:Y:S01]  /*13c10*/  @!PT LDS RZ, [RZ] ;  /* 0x00000000fffff984 */ /* 0x000fe20000000800 */
[----:B------:R1:W-:Y:S06]  /*13c20*/  MEMBAR.ALL.CTA ;  /* 0x0000000000007992 */ /* 0x0003ec0000008000 */
[----:B-1----:R-:W1:Y:S01]  /*13c30*/  FENCE.VIEW.ASYNC.S ;  /* 0x00000000000073c6 */ /* 0x002e620000000000 */
[----:B------:R-:W-:Y:S05]  /*13c40*/  WARPSYNC.ALL ;  /* 0x0000000000007948 */ /* 0x000fea0003800000 */
[----:B-1----:R-:W-:Y:S06]  /*13c50*/  BAR.SYNC.DEFER_BLOCKING 0xd, 0x100 ;  /* 0x0344000000007b1d */ /* 0x002fec0000010000 */
.L_x_390:
[----:B0-2---:R-:W-:-:S05]  /*13c60*/  IMAD.U32 R0, RZ, RZ, UR47 ;  /* 0x0000002fff007e24 */ /* 0x005fca000f8e00ff */
[----:B------:R-:W-:-:S13]  /*13c70*/  ISETP.NE.AND P0, PT, R0, 0x3, PT ;  /* 0x000000030000780c */ /* 0x000fda0003f05270 */
[----:B------:R-:W-:Y:S05]  /*13c80*/  @!P0 BRA `(.L_x_429) ;  /* 0x0000000000048947 */ /* 0x000fea0003800000 */
[----:B------:R-:W-:Y:S01]  /*13c90*/  BPT.TRAP 0x1 ;  /* 0x000000040000795c */ /* 0x000fe20000300000 */
.L_x_429:
[----:B------:R-:W2:Y:S01]  /*13ca0*/  LDL R0, [R1] ;  /* 0x0000000001007983 */ /* 0x000ea20000100800 */
[----:B------:R-:W-:Y:S02]  /*13cb0*/  LEA R3, R152, R19, 0x3 ;  /* 0x0000001398037211 */ /* 0x000fe400078e18ff */
[----:B--2---:R-:W-:-:S04]  /*13cc0*/  SHF.L.U32 R0, R0, 0x1f, RZ ;  /* 0x0000001f00007819 */ /* 0x004fc800000006ff */
[----:B------:R0:W2:Y:S01]  /*13cd0*/  SYNCS.PHASECHK.TRANS64.TRYWAIT P1, [R3+URZ+0x38830], R0 ;  /* 0x03883000030075a7 */ /* 0x0000a2000802017f */
[----:B------:R-:W-:Y:S05]  /*13ce0*/  @!P0 BRA `(.L_x_430) ;  /* 0x0000000000048947 */ /* 0x000fea0003800000 */
[----:B------:R-:W-:Y:S01]  /*13cf0*/  BPT.TRAP 0x1 ;  /* 0x000000040000795c */ /* 0x000fe20000300000 */
.L_x_430:
[----:B------:R-:W-:Y:S01]  /*13d00*/  LOP3.LUT R31, R31, 0xffffff80, RZ, 0xc0, !PT ;  /* 0xffffff801f1f7812 */ /* 0x000fe200078ec0ff */
[----:B---34-:R-:W-:-:S04]  /*13d10*/  IMAD.MOV.U32 R5, RZ, RZ, -0x2 ;  /* 0xfffffffeff057424 */ /* 0x018fc800078e00ff */
[----:B------:R-:W-:-:S05]  /*13d20*/  IMAD.IADD R31, R30, 0x1, -R31 ;  /* 0x000000011e1f7824 */ /* 0x000fca00078e0a1f */
[----:B------:R-:W-:-:S04]  /*13d30*/  SHF.R.S32.HI R4, RZ, 0x1f, R31 ;  /* 0x0000001fff047819 */ /* 0x000fc8000001141f */
[----:B------:R-:W-:-:S04]  /*13d40*/  LEA.HI R4, R4, R31, RZ, 0x2 ;  /* 0x0000001f04047211 */ /* 0x000fc800078f10ff */
[----:B------:R-:W-:-:S05]  /*13d50*/  LOP3.LUT R4, R4, 0x7ffffffc, RZ, 0xc0, !PT ;  /* 0x7ffffffc04047812 */ /* 0x000fca00078ec0ff */
[----:B------:R-:W-:Y:S01]  /*13d60*/  IMAD.IADD R4, R31, 0x1, -R4 ;  /* 0x000000011f047824 */ /* 0x000fe200078e0a04 */
[----:B--2---:R-:W-:Y:S06]  /*13d70*/  @P1 BRA `(.L_x_431) ;  /* 0x0000000000081947 */ /* 0x004fec0003800000 */
[----:B------:R-:W2:Y:S02]  /*13d80*/  SYNCS.PHASECHK.TRANS64.TRYWAIT P1, [R3+URZ+0x38830], R0 ;  /* 0x03883000030075a7 */ /* 0x000ea4000802017f */
[----:B--2---:R-:W-:Y:S05]  /*13d90*/  @!P1 BRA `(.L_x_432) ;  /* 0x0000010800b09947 */ /* 0x004fea0003800000 */
.L_x_431:
[----:B------:R-:W3:Y:S01]  /*13da0*/  S2R R6, SR_TID.X ;  /* 0x0000000000067919 */ /* 0x000ee20000002100 */
[----:B------:R-:W-:Y:S05]  /*13db0*/  WARPSYNC.ALL ;  /* 0x0000000000007948 */ /* 0x000fea0003800000 */
[----:B------:R-:W-:Y:S02]  /*13dc0*/  MOV R151, RZ ;  /* 0x000000ff00977202 */ /* 0x000fe40000000f00 */
[----:B---3--:R-:W-:-:S04]  /*13dd0*/  LOP3.LUT R6, R6, 0x7f, RZ, 0xc0, !PT ;  /* 0x0000007f06067812 */ /* 0x008fc800078ec0ff */
[----:B------:R-:W-:Y:S01]  /*13de0*/  ISETP.NE.AND P1, PT, R6, RZ, PT ;  /* 0x000000ff0600720c */ /* 0x000fe20003f25270 */
[----:B------:R-:W-:Y:S02]  /*13df0*/  IMAD R6, R4, R5, 0x80 ;  /* 0x0000008004067424 */ /* 0x000fe400078e0205 */
[----:B0-2---:R-:W-:Y:S01]  /*13e00*/  VIADD R0, R19, 0x28400 ;  /* 0x0002840013007836 */ /* 0x005fe20000000000 */
[----:B------:R-:W-:Y:S01]  /*13e10*/  R2UR UR12, R32 ;  /* 0x00000000200c72ca */ /* 0x000fe200000e0000 */
[----:B------:R-:W-:Y:S01]  /*13e20*/  IMAD.MOV.U32 R5, RZ, RZ, 0x40000040 ;  /* 0x40000040ff057424 */ /* 0x000fe200078e00ff */
[----:B-----5:R-:W-:Y:S01]  /*13e30*/  WARPGROUP.ARRIVE ;  /* 0x00000000000079c5 */ /* 0x020fe20000000000 */
[----:B------:R-:W-:Y:S01]  /*13e40*/  UMOV UR13, 0x40000040 ;  /* 0x40000040000d7882 */ /* 0x000fe20000000000 */
[----:B------:R-:W-:Y:S01]  /*13e50*/  SHF.R.U32.HI R0, RZ, 0x4, R0 ;  /* 0x00000004ff007819 */ /* 0x000fe20000011600 */
[----:B------:R-:W-:Y:S01]  /*13e60*/  IMAD.MOV.U32 R9, RZ, RZ, 0x40000040 ;  /* 0x40000040ff097424 */ /* 0x000fe200078e00ff */
[----:B------:R-:W-:Y:S01]  /*13e70*/  R2UR UR15, R5 ;  /* 0x00000000050f72ca */ /* 0x000fe200000e0000 */
[----:B------:R-:W-:Y:S01]  /*13e80*/  UMOV UR9, 0x40000040 ;  /* 0x4000004000097882 */ /* 0x000fe20000000000 */
[----:B------:R-:W-:Y:S01]  /*13e90*/  LOP3.LUT R0, R0, 0x3fff, RZ, 0xc0, !PT ;  /* 0x00003fff00007812 */ /* 0x000fe200078ec0ff */
[----:B------:R-:W-:Y:S01]  /*13ea0*/  UMOV UR5, 0x40000040 ;  /* 0x4000004000057882 */ /* 0x000fe20000000000 */
[----:B------:R-:W-:Y:S01]  /*13eb0*/  R2UR UR11, R9 ;  /* 0x00000000090b72ca */ /* 0x000fe200000e0000 */
[----:B------:R-:W-:Y:S01]  /*13ec0*/  IMAD.MOV.U32 R9, RZ, RZ, 0x40000040 ;  /* 0x40000040ff097424 */ /* 0x000fe200078e00ff */
[----:B-1----:R-:W-:Y:S01]  /*13ed0*/  LOP3.LUT R14, R0, 0x10000, RZ, 0xfc, !PT ;  /* 0x00010000000e7812 */ /* 0x002fe200078efcff */
[----:B------:R-:W-:Y:S01]  /*13ee0*/  ULOP3.LUT UR12, UR12, 0x10000, URZ, 0xfc, !UPT ;  /* 0x000100000c0c7892 */ /* 0x000fe2000f8efc3f */
[----:B------:R-:W-:Y:S01]  /*13ef0*/  IMAD.MOV.U32 R5, RZ, RZ, 0x40000040 ;  /* 0x40000040ff057424 */ /* 0x000fe200078e00ff */
[----:B------:R-:W-:Y:S01]  /*13f00*/  UMOV UR17, 0x40000040 ;  /* 0x4000004000117882 */ /* 0x000fe20000000000 */
[----:B------:R-:W-:Y:S01]  /*13f10*/  R2UR UR7, R9 ;  /* 0x00000000090772ca */ /* 0x000fe200000e0000 */
[----:B------:R-:W-:Y:S01]  /*13f20*/  IMAD R4, R152, 0x800, R14 ;  /* 0x0000080098047824 */ /* 0x000fe200078e020e */
[----:B------:R-:W-:Y:S01]  /*13f30*/  UIADD3 UR8, UR12, 0x2, URZ ;  /* 0x000000020c087890 */ /* 0x000fe2000fffe03f */
[----:B------:R-:W-:Y:S01]  /*13f40*/  IMAD.MOV.U32 R9, RZ, RZ, 0x40000040 ;  /* 0x40000040ff097424 */ /* 0x000fe200078e00ff */
[----:B------:R-:W-:Y:S01]  /*13f50*/  UIADD3 UR4, UR12, 0x4, URZ ;  /* 0x000000040c047890 */ /* 0x000fe2000fffe03f */
[----:B------:R-:W-:Y:S01]  /*13f60*/  R2UR UR35, R5 ;  /* 0x00000000052372ca */ /* 0x000fe200000e0000 */
[----:B------:R-:W-:Y:S01]  /*13f70*/  UIADD3 UR16, UR12, 0x6, URZ ;  /* 0x000000060c107890 */ /* 0x000fe2000fffe03f */
[C---:B------:R-:W-:Y:S01]  /*13f80*/  R2UR UR14, R4.reuse ;  /* 0x00000000040e72ca */ /* 0x040fe200000e0000 */
[----:B------:R-:W-:Y:S01]  /*13f90*/  UIADD3 UR20, UR12, 0x400, URZ ;  /* 0x000004000c147890 */ /* 0x000fe2000fffe03f */
[----:B------:R-:W-:Y:S01]  /*13fa0*/  IADD3 R8, R4, 0x2, RZ ;  /* 0x0000000204087810 */ /* 0x000fe20007ffe0ff */
[----:B------:R-:W-:Y:S01]  /*13fb0*/  UMOV UR21, 0x40000040 ;  /* 0x4000004000157882 */ /* 0x000fe20000000000 */
[----:B------:R-:W-:Y:S01]  /*13fc0*/  R2UR UR19, R9 ;  /* 0x00000000091372ca */ /* 0x000fe200000e0000 */
[----:B------:R-:W-:Y:S01]  /*13fd0*/  IMAD.MOV.U32 R9, RZ, RZ, 0x40000040 ;  /* 0x40000040ff097424 */ /* 0x000fe200078e00ff */
[----:B------:R-:W-:Y:S01]  /*13fe0*/  R2UR UR10, R8 ;  /* 0x00000000080a72ca */ /* 0x000fe200000e0000 */
[----:B------:R-:W-:Y:S01]  /*13ff0*/  VIADD R8, R4, 0x4 ;  /* 0x0000000404087836 */ /* 0x000fe20000000000 */
[----:B------:R-:W-:Y:S01]  /*14000*/  UIADD3 UR24, UR12, 0x402, URZ ;  /* 0x000004020c187890 */ /* 0x000fe2000fffe03f */
[----:B------:R-:W-:Y:S01]  /*14010*/  IMAD.IADD R0, R6, 0x1, R129 ;  /* 0x0000000106007824 */ /* 0x000fe200078e0281 */
[----:B------:R-:W-:Y:S01]  /*14020*/  R2UR UR23, R9 ;  /* 0x00000000091772ca */ /* 0x000fe200000e0000 */
[----:B------:R-:W-:Y:S01]  /*14030*/  IMAD.MOV.U32 R9, RZ, RZ, 0x40000040 ;  /* 0x40000040ff097424 */ /* 0x000fe200078e00ff */
[----:B------:R-:W-:Y:S01]  /*14040*/  R2UR UR6, R8 ;  /* 0x00000000080672ca */ /* 0x000fe200000e0000 */
[----:B------:R-:W-:Y:S01]  /*14050*/  QGMMA.64x128x32.F32.E4M3.E4M3 R24, gdesc[UR12], RZ, !UPT, gsb0 ;  /* 0x01e000000c1879f3 */ /* 0x000fe2000c0008ff */
[----:B------:R-:W-:Y:S01]  /*14060*/  IADD3 R8, R4, 0x6, RZ ;  /* 0x0000000604087810 */ /* 0x000fe20007ffe0ff */
[----:B------:R-:W-:Y:S01]  /*14070*/  UMOV UR25, 0x40000040 ;  /* 0x4000004000197882 */ /* 0x000fe20000000000 */
[----:B------:R-:W-:Y:S01]  /*14080*/  R2UR UR27, R9 ;  /* 0x00000000091b72ca */ /* 0x000fe200000e0000 */
[----:B------:R-:W-:Y:S01]  /*14090*/  IMAD.MOV.U32 R9, RZ, RZ, 0x40000040 ;  /* 0x40000040ff097424 */ /* 0x000fe200078e00ff */
[----:B------:R-:W-:Y:S01]  /*140a0*/  R2UR UR18, R8 ;  /* 0x00000000081272ca */ /* 0x000fe200000e0000 */
[----:B------:R-:W-:Y:S01]  /*140b0*/  VIADD R8, R4, 0x400 ;  /* 0x0000040004087836 */ /* 0x000fe20000000000 */
[----:B------:R-:W-:Y:S01]  /*140c0*/  UIADD3 UR28, UR12, 0x404, URZ ;  /* 0x000004040c1c7890 */ /* 0x000fe2000fffe03f */
[----:B------:R-:W-:Y:S01]  /*140d0*/  P2R R88, PR, RZ, 0x2 ;  /* 0x00000002ff587803 */ /* 0x000fe20000000000 */
[----:B------:R-:W-:Y:S01]  /*140e0*/  UMOV UR29, 0x40000040 ;  /* 0x40000040001d7882 */ /* 0x000fe20000000000 */
[----:B------:R-:W-:Y:S01]  /*140f0*/  R2UR UR31, R9 ;  /* 0x00000000091f72ca */ /* 0x000fe200000e0000 */
[----:B------:R-:W-:Y:S01]  /*14100*/  UIADD3 UR32, UR12, 0x406, URZ ;  /* 0x000004060c207890 */ /* 0x000fe2000fffe03f */
[----:B------:R-:W-:Y:S01]  /*14110*/  R2UR UR22, R8 ;  /* 0x00000000081672ca */ /* 0x000fe200000e0000 */
[----:B------:R-:W-:Y:S01]  /*14120*/  UMOV UR33, 0x40000040 ;  /* 0x4000004000217882 */ /* 0x000fe20000000000 */
[----:B------:R-:W-:Y:S01]  /*14130*/  IADD3 R8, R4, 0x402, RZ ;  /* 0x0000040204087810 */ /* 0x000fe20007ffe0ff */
[--C-:B------:R-:W-:Y:S01]  /*14140*/  IMAD.MOV.U32 R148, RZ, RZ, R151.reuse ;  /* 0x000000ffff947224 */ /* 0x100fe200078e0097 */
[----:B------:R-:W-:Y:S01]  /*14150*/  P2R R90, PR, RZ, 0x1 ;  /* 0x00000001ff5a7803 */ /* 0x000fe20000000000 */
[--C-:B------:R-:W-:Y:S01]  /*14160*/  IMAD.MOV.U32 R144, RZ, RZ, R151.reuse ;  /* 0x000000ffff907224 */ /* 0x100fe200078e0097 */
[----:B------:R-:W-:Y:S01]  /*14170*/  R2UR UR26, R8 ;  /* 0x00000000081a72ca */ /* 0x000fe200000e0000 */
[C---:B------:R-:W-:Y:S01]  /*14180*/  VIADD R8, R4.reuse, 0x404 ;  /* 0x0000040404087836 */ /* 0x040fe20000000000 */
[----:B------:R-:W-:Y:S01]  /*14190*/  IADD3 R4, R4, 0x406, RZ ;  /* 0x0000040604047810 */ /* 0x000fe20007ffe0ff */
[--C-:B------:R-:W-:Y:S01]  /*141a0*/  IMAD.MOV.U32 R140, RZ, RZ, R151.reuse ;  /* 0x000000ffff8c7224 */ /* 0x100fe200078e0097 */
[-C--:B------:R-:W-:Y:S01]  /*141b0*/  MOV R150, R151.reuse ;  /* 0x0000009700967202 */ /* 0x080fe20000000f00 */
[--C-:B------:R-:W-:Y:S01]  /*141c0*/  IMAD.MOV.U32 R136, RZ, RZ, R151.reuse ;  /* 0x000000ffff887224 */ /* 0x100fe200078e0097 */
[----:B------:R-:W-:Y:S01]  /*141d0*/  R2UR UR30, R8 ;  /* 0x00000000081e72ca */ /* 0x000fe200000e0000 */
[--C-:B------:R-:W-:Y:S01]  /*141e0*/  IMAD.MOV.U32 R132, RZ, RZ, R151.reuse ;  /* 0x000000ffff847224 */ /* 0x100fe200078e0097 */
[----:B------:R-:W-:Y:S01]  /*141f0*/  R2UR UR34, R4 ;  /* 0x00000000042272ca */ /* 0x000fe200000e0000 */
[----:B------:R-:W-:Y:S01]  /*14200*/  IMAD R4, R153, -0x80, R0 ;  /* 0xffffff8099047824 */ /* 0x000fe200078e0200 */
[-C--:B------:R-:W-:Y:S01]  /*14210*/  MOV R146, R151.reuse ;  /* 0x0000009700927202 */ /* 0x080fe20000000f00 */
[--C-:B------:R-:W-:Y:S01]  /*14220*/  IMAD.MOV.U32 R128, RZ, RZ, R151.reuse ;  /* 0x000000ffff807224 */ /* 0x100fe200078e0097 */
[----:B------:R-:W-:Y:S01]  /*14230*/  MOV R142, R151 ;  /* 0x00000097008e7202 */ /* 0x000fe20000000f00 */
[--C-:B------:R-:W-:Y:S01]  /*14240*/  IMAD.MOV.U32 R124, RZ, RZ, R151.reuse ;  /* 0x000000ffff7c7224 */ /* 0x100fe200078e0097 */
[C---:B------:R-:W-:Y:S01]  /*14250*/  ISETP.GT.AND P5, PT, R4.reuse, RZ, PT ;  /* 0x000000ff0400720c */ /* 0x040fe20003fa4270 */
[--C-:B------:R-:W-:Y:S01]  /*14260*/  IMAD.MOV.U32 R120, RZ, RZ, R151.reuse ;  /* 0x000000ffff787224 */ /* 0x100fe200078e0097 */
[C---:B------:R-:W-:Y:S01]  /*14270*/  ISETP.GT.AND P4, PT, R4.reuse, 0x1, PT ;  /* 0x000000010400780c */ /* 0x040fe20003f84270 */
        /* <DEDUP_REMOVED lines=9> */
[----:B------:R-:W-:Y:S01]  /*14310*/  ISETP.GT.AND P0, PT, R4, 0x68, PT ;  /* 0x000000680400780c */ /* 0x000fe20003f04270 */
[--C-:B------:R-:W-:Y:S01]  /*14320*/  IMAD.MOV.U32 R96, RZ, RZ, R151.reuse ;  /* 0x000000ffff607224 */ /* 0x100fe200078e0097 */
[----:B------:R-:W-:Y:S01]  /*14330*/  P2R R20, PR, RZ, 0x2 ;  /* 0x00000002ff147803 */ /* 0x000fe20000000000 */
[----:B------:R-:W-:Y:S01]  /*14340*/  IMAD.MOV.U32 R92, RZ, RZ, R151 ;  /* 0x000000ffff5c7224 */ /* 0x000fe200078e0097 */
[----:B------:R-:W-:-:S02]  /*14350*/  P2R R12, PR, RZ, 0x1 ;  /* 0x00000001ff0c7803 */ /* 0x000fc40000000000 */
[-C--:B------:R-:W-:Y:S02]  /*14360*/  MOV R138, R151.reuse ;  /* 0x00000097008a7202 */ /* 0x080fe40000000f00 */
[-C--:B------:R-:W-:Y:S02]  /*14370*/  MOV R134, R151.reuse ;  /* 0x0000009700867202 */ /* 0x080fe40000000f00 */
[-C--:B------:R-:W-:Y:S02]  /*14380*/  MOV R130, R151.reuse ;  /* 0x0000009700827202 */ /* 0x080fe40000000f00 */
[-C--:B------:R-:W-:Y:S02]  /*14390*/  MOV R126, R151.reuse ;  /* 0x00000097007e7202 */ /* 0x080fe40000000f00 */
[-C--:B------:R-:W-:Y:S02]  /*143a0*/  MOV R122, R151.reuse ;  /* 0x00000097007a7202 */ /* 0x080fe40000000f00 */
[----:B------:R-:W-:-:S02]  /*143b0*/  MOV R118, R151 ;  /* 0x0000009700767202 */ /* 0x000fc40000000f00 */
[-C--:B------:R-:W-:Y:S02]  /*143c0*/  MOV R114, R151.reuse ;  /* 0x0000009700727202 */ /* 0x080fe40000000f00 */
[-C--:B------:R-:W-:Y:S02]  /*143d0*/  MOV R110, R151.reuse ;  /* 0x00000097006e7202 */ /* 0x080fe40000000f00 */
[-C--:B------:R-:W-:Y:S02]  /*143e0*/  MOV R106, R151.reuse ;  /* 0x00000097006a7202 */ /* 0x080fe40000000f00 */
[-C--:B------:R-:W-:Y:S02]  /*143f0*/  MOV R102, R151.reuse ;  /* 0x0000009700667202 */ /* 0x080fe40000000f00 */
[-C--:B------:R-:W-:Y:S02]  /*14400*/  MOV R98, R151.reuse ;  /* 0x0000009700627202 */ /* 0x080fe40000000f00 */
[----:B------:R-:W-:Y:S01]  /*14410*/  MOV R94, R151 ;  /* 0x00000097005e7202 */ /* 0x000fe20000000f00 */
[----:B------:R-:W-:-:S02]  /*14420*/  WARPGROUP.DEPBAR.LE gsb0, 0x0 ;  /* 0x00008000000079c5 */ /* 0x000fc40000010000 */
        /* <DEDUP_REMOVED lines=26> */
[C---:B------:R-:W-:Y:S02]  /*145d0*/  ISETP.GT.AND P5, PT, R4.reuse, 0x10, PT ;  /* 0x000000100400780c */ /* 0x040fe40003fa4270 */
        /* <DEDUP_REMOVED lines=82> */
[----:B------:R-:W-:Y:S02]  /*14b00*/  FSEL R139, R73, -INF , P1 ;  /* 0xff800000498b7808 */ /* 0x000fe40000800000 */
[----:B------:R-:W-:Y:S02]  /*14b10*/  FMNMX.FTZ R0, R137, R0, !PT ;  /* 0x0000000089007209 */ /* 0x000fe40007810000 */
[----:B------:R-:W-:Y:S02]  /*14b20*/  FSEL R71, R71, -INF , P2 ;  /* 0xff80000047477808 */ /* 0x000fe40001000000 */
[----:B------:R-:W-:Y:S02]  /*14b30*/  ISETP.GT.AND P2, PT, R4, 0x69, PT ;  /* 0x000000690400780c */ /* 0x000fe40003f44270 */
[----:B------:R-:W-:Y:S01]  /*14b40*/  FSEL R141, R76, -INF , P0 ;  /* 0xff8000004c8d7808 */ /* 0x000fe20000000000 */
[----:B------:R-:W-:Y:S01]  /*14b50*/  IMAD.MOV.U32 R76, RZ, RZ, R151 ;  /* 0x000000ffff4c7224 */ /* 0x000fe200078e0097 */
[----:B------:R-:W-:-:S02]  /*14b60*/  FMNMX.FTZ R0, R139, R0, !PT ;  /* 0x000000008b007209 */ /* 0x000fc40007810000 */
[----:B------:R-:W-:Y:S02]  /*14b70*/  FSEL R41, R70, -INF , P3 ;  /* 0xff80000046297808 */ /* 0x000fe40001800000 */
[----:B------:R-:W-:Y:S02]  /*14b80*/  FSEL R143, R77, -INF , P2 ;  /* 0xff8000004d8f7808 */ /* 0x000fe40001000000 */
[----:B------:R-:W-:Y:S02]  /*14b90*/  FMNMX.FTZ R0, R141, R0, !PT ;  /* 0x000000008d007209 */ /* 0x000fe40007810000 */
[----:B------:R-:W-:Y:S02]  /*14ba0*/  ISETP.GT.AND P3, PT, R4, 0x70, PT ;  /* 0x000000700400780c */ /* 0x000fe40003f64270 */
[----:B------:R-:W-:Y:S02]  /*14bb0*/  FSEL R67, R67, -INF , P4 ;  /* 0xff80000043437808 */ /* 0x000fe40002000000 */
[----:B------:R-:W-:Y:S01]  /*14bc0*/  FSEL R145, R80, -INF , P3 ;  /* 0xff80000050917808 */ /* 0x000fe20001800000 */
[----:B------:R-:W-:Y:S01]  /*14bd0*/  IMAD.MOV.U32 R80, RZ, RZ, R151 ;  /* 0x000000ffff507224 */ /* 0x000fe200078e0097 */
[----:B------:R-:W-:-:S02]  /*14be0*/  FMNMX.FTZ R0, R143, R0, !PT ;  /* 0x000000008f007209 */ /* 0x000fc40007810000 */
[----:B------:R-:W-:Y:S02]  /*14bf0*/  ISETP.GT.AND P4, PT, R4, 0x71, PT ;  /* 0x000000710400780c */ /* 0x000fe40003f84270 */
[----:B------:R-:W-:Y:S02]  /*14c00*/  FSEL R37, R66, -INF , P5 ;  /* 0xff80000042257808 */ /* 0x000fe40002800000 */
[----:B------:R-:W-:Y:S02]  /*14c10*/  FSEL R147, R81, -INF , P4 ;  /* 0xff80000051937808 */ /* 0x000fe40002000000 */
[----:B------:R-:W-:Y:S02]  /*14c20*/  FMNMX.FTZ R0, R145, R0, !PT ;  /* 0x0000000091007209 */ /* 0x000fe40007810000 */
[----:B------:R-:W-:Y:S02]  /*14c30*/  ISETP.GT.AND P5, PT, R4, 0x78, PT ;  /* 0x000000780400780c */ /* 0x000fe40003fa4270 */
[----:B------:R-:W-:-:S02]  /*14c40*/  FMNMX.FTZ R0, R147, R0, !PT ;  /* 0x0000000093007209 */ /* 0x000fc40007810000 */
[----:B------:R-:W-:Y:S01]  /*14c50*/  FSEL R149, R84, -INF , P5 ;  /* 0xff80000054957808 */ /* 0x000fe20002800000 */
[----:B------:R-:W-:Y:S01]  /*14c60*/  IMAD.MOV.U32 R84, RZ, RZ, R151 ;  /* 0x000000ffff547224 */ /* 0x000fe200078e0097 */
[C---:B------:R-:W-:Y:S02]  /*14c70*/  ISETP.GT.AND P6, PT, R4.reuse, 0x79, PT ;  /* 0x000000790400780c */ /* 0x040fe40003fc4270 */
[----:B------:R-:W-:Y:S02]  /*14c80*/  FMNMX.FTZ R0, R149, R0, !PT ;  /* 0x0000000095007209 */ /* 0x000fe40007810000 */
[----:B------:R-:W-:Y:S02]  /*14c90*/  FSEL R155, R85, -INF , P6 ;  /* 0xff800000559b7808 */ /* 0x000fe40003000000 */
[----:B------:R-:W-:Y:S02]  /*14ca0*/  ISETP.GT.AND P1, PT, R4, 0x60, PT ;  /* 0x000000600400780c */ /* 0x000fe40003f24270 */
[----:B------:R-:W-:-:S02]  /*14cb0*/  FMNMX.FTZ R6, R155, R0, !PT ;  /* 0x000000009b067209 */ /* 0x000fc40007810000 */
[----:B------:R-:W-:-:S03]  /*14cc0*/  FSEL R79, R79, -INF , P2 ;  /* 0xff8000004f4f7808 */ /* 0x000fc60001000000 */
[----:B------:R-:W0:Y:S02]  /*14cd0*/  SHFL.BFLY PT, R45, R6, 0x2, 0x1f ;  /* 0x0c401f00062d7f89 */ /* 0x000e2400000e0000 */
[----:B0-----:R-:W-:-:S05]  /*14ce0*/  FMNMX.FTZ R10, R6, R45, !PT ;  /* 0x0000002d060a7209 */ /* 0x001fca0007810000 */
[----:B------:R-:W0:Y:S02]  /*14cf0*/  SHFL.BFLY PT, R45, R10, 0x1, 0x1f ;  /* 0x0c201f000a2d7f89 */ /* 0x000e2400000e0000 */
[----:B0-----:R-:W-:Y:S02]  /*14d00*/  FMNMX.FTZ R0, R10, R45, !PT ;  /* 0x0000002d0a007209 */ /* 0x001fe40007810000 */
[----:B------:R-:W-:Y:S02]  /*14d10*/  FSEL R45, R74, -INF , P1 ;  /* 0xff8000004a2d7808 */ /* 0x000fe40000800000 */
[----:B------:R-:W-:Y:S01]  /*14d20*/  FSETP.NEU.FTZ.AND P0, PT, R0, -INF , PT ;  /* 0xff8000000000780b */ /* 0x000fe20003f1d000 */
[----:B------:R-:W-:-:S01]  /*14d30*/  FFMA.FTZ R4, R2, R0, -8 ;  /* 0xc100000002047423 */ /* 0x000fc20000010000 */
[----:B------:R-:W-:-:S04]  /*14d40*/  ISETP.NE.AND P1, PT, R20, RZ, PT ;  /* 0x000000ff1400720c */ /* 0x000fc80003f25270 */
[----:B------:R-:W-:Y:S02]  /*14d50*/  FSEL R157, R4, RZ, P0 ;  /* 0x000000ff049d7208 */ /* 0x000fe40000000000 */
[----:B------:R-:W-:Y:S02]  /*14d60*/  FMNMX.FTZ R4, R5, R27, !PT ;  /* 0x0000001b05047209 */ /* 0x000fe40007810000 */
[----:B------:R-:W-:Y:S01]  /*14d70*/  ISETP.NE.AND P0, PT, R12, RZ, PT ;  /* 0x000000ff0c00720c */ /* 0x000fe20003f05270 */
[----:B------:R-:W-:-:S01]  /*14d80*/  FFMA.FTZ R12, R2, R99, -R157 ;  /* 0x00000063020c7223 */ /* 0x000fc2000001089d */
[----:B------:R-:W-:Y:S01]  /*14d90*/  FMNMX.FTZ R4, R7, R4, !PT ;  /* 0x0000000407047209 */ /* 0x000fe20007810000 */
[----:B------:R-:W-:-:S01]  /*14da0*/  FFMA.FTZ R65, R2, R101, -R157 ;  /* 0x0000006502417223 */ /* 0x000fc2000001089d */
[----:B------:R-:W-:Y:S01]  /*14db0*/  FSEL R75, R75, -INF , P1 ;  /* 0xff8000004b4b7808 */ /* 0x000fe20000800000 */
        /* <DEDUP_REMOVED lines=12> */
[----:B------:R-:W-:Y:S01]  /*14e80*/  MUFU.EX2 R53, R53 ;  /* 0x0000003500357308 */ /* 0x000fe20000000800 */
[----:B------:R-:W-:Y:S01]  /*14e90*/  FMNMX.FTZ R4, R11, R4, !PT ;  /* 0x000000040b047209 */ /* 0x000fe20007810000 */
[--C-:B------:R-:W-:Y:S01]  /*14ea0*/  FFMA.FTZ R57, R2, R93, -R157.reuse ;  /* 0x0000005d02397223 */ /* 0x100fe2000001089d */
[----:B------:R-:W-:Y:S01]  /*14eb0*/  FSEL R103, R86, -INF , P5 ;  /* 0xff80000056677808 */ /* 0x000fe20002800000 */
[C-C-:B------:R-:W-:Y:S01]  /*14ec0*/  FFMA.FTZ R61, R2.reuse, R97, -R157.reuse ;  /* 0x00000061023d7223 */ /* 0x140fe2000001089d */
[----:B------:R-:W-:Y:S01]  /*14ed0*/  FMNMX.FTZ R4, R39, R4, !PT ;  /* 0x0000000427047209 */ /* 0x000fe20007810000 */
[C-C-:B------:R-:W-:Y:S01]  /*14ee0*/  FFMA.FTZ R24, R2.reuse, R107, -R157.reuse ;  /* 0x0000006b02187223 */ /* 0x140fe2000001089d */
[----:B------:R-:W-:Y:S01]  /*14ef0*/  FSEL R105, R87, -INF , P6 ;  /* 0xff80000057697808 */ /* 0x000fe20003000000 */
[----:B------:R-:W-:Y:S01]  /*14f00*/  MUFU.EX2 R6, R6 ;  /* 0x0000000600067308 */ /* 0x000fe20000000800 */
[----:B------:R-:W-:Y:S01]  /*14f10*/  FMNMX.FTZ R4, R13, R4, !PT ;  /* 0x000000040d047209 */ /* 0x000fe20007810000 */
[--C-:B------:R-:W-:Y:S01]  /*14f20*/  FFMA.FTZ R73, R2, R109, -R157.reuse ;  /* 0x0000006d02497223 */ /* 0x100fe2000001089d */
[----:B------:R-:W-:Y:S01]  /*14f30*/  ISETP.NE.AND P1, PT, R88, RZ, PT ;  /* 0x000000ff5800720c */ /* 0x000fe20003f25270 */
[C-C-:B------:R-:W-:Y:S01]  /*14f40*/  FFMA.FTZ R26, R2.reuse, R111, -R157.reuse ;  /* 0x0000006f021a7223 */ /* 0x140fe2000001089d */
[----:B------:R-:W-:Y:S01]  /*14f50*/  FMNMX.FTZ R4, R43, R4, !PT ;  /* 0x000000042b047209 */ /* 0x000fe20007810000 */
[C-C-:B------:R-:W-:Y:S01]  /*14f60*/  FFMA.FTZ R77, R2.reuse, R113, -R157.reuse ;  /* 0x00000071024d7223 */ /* 0x140fe2000001089d */
[----:B------:R-:W-:-:S01]  /*14f70*/  FFMA.FTZ R28, R2, R115, -R157 ;  /* 0x00000073021c7223 */ /* 0x000fc2000001089d */
[----:B------:R-:W-:Y:S01]  /*14f80*/  MUFU.EX2 R8, R8 ;  /* 0x0000000800087308 */ /* 0x000fe20000000800 */
[----:B------:R-:W-:Y:S01]  /*14f90*/  FMNMX.FTZ R4, R15, R4, !PT ;  /* 0x000000040f047209 */ /* 0x000fe20007810000 */
[C-C-:B------:R-:W-:Y:S01]  /*14fa0*/  FFMA.FTZ R81, R2.reuse, R117, -R157.reuse ;  /* 0x0000007502517223 */ /* 0x140fe2000001089d */
[----:B------:R-:W-:-:S01]  /*14fb0*/  FFMA.FTZ R30, R2, R119, -R157 ;  /* 0x00000077021e7223 */ /* 0x000fc2000001089d */
[C-C-:B------:R-:W-:Y:S01]  /*14fc0*/  FFMA.FTZ R83, R2.reuse, R121, -R157.reuse ;  /* 0x0000007902537223 */ /* 0x140fe2000001089d */
[----:B------:R-:W-:Y:S01]  /*14fd0*/  FMNMX.FTZ R4, R47, R4, !PT ;  /* 0x000000042f047209 */ /* 0x000fe20007810000 */
[C-C-:B------:R-:W-:Y:S01]  /*14fe0*/  FFMA.FTZ R34, R2.reuse, R123, -R157.reuse ;  /* 0x0000007b02227223 */ /* 0x140fe2000001089d */
[----:B------:R-:W-:-:S01]  /*14ff0*/  FFMA.FTZ R87, R2, R125, -R157 ;  /* 0x0000007d02577223 */ /* 0x000fc2000001089d */
[----:B------:R-:W0:Y:S01]  /*15000*/  MUFU.EX2 R57, R57 ;  /* 0x0000003900397308 */ /* 0x000e220000000800 */
[----:B------:R-:W-:Y:S01]  /*15010*/  FMNMX.FTZ R4, R21, R4, !PT ;  /* 0x0000000415047209 */ /* 0x000fe20007810000 */
[----:B------:R-:W-:-:S02]  /*15020*/  @!P1 VIADD R3, R3, 0x38840 ;  /* 0x0003884003039836 */ /* 0x000fc40000000000 */
[----:B------:R-:W-:-:S01]  /*15030*/  FFMA.FTZ R32, R2, R127, -R157 ;  /* 0x0000007f02207223 */ /* 0x000fc2000001089d */
[C-C-:B------:R-:W-:Y:S01]  /*15040*/  FFMA.FTZ R85, R2.reuse, R131, -R157.reuse ;  /* 0x0000008302557223 */ /* 0x140fe2000001089d */
[----:B------:R-:W-:Y:S01]  /*15050*/  FMNMX.FTZ R4, R51, R4, !PT ;  /* 0x0000000433047209 */ /* 0x000fe20007810000 */
[C---:B------:R-:W-:Y:S01]  /*15060*/  FFMA.FTZ R36, R2.reuse, R133, -R157 ;  /* 0x0000008502247223 */ /* 0x040fe2000001089d */
[----:B------:R-:W-:Y:S01]  /*15070*/  @!P1 PRMT R3, RZ, 0x654, R3 ;  /* 0x00000654ff039816 */ /* 0x000fe20000000003 */
[----:B------:R-:W-:Y:S01]  /*15080*/  MUFU.EX2 R10, R10 ;  /* 0x0000000a000a7308 */ /* 0x000fe20000000800 */
[----:B------:R-:W-:Y:S01]  /*15090*/  FMNMX.FTZ R4, R25, R4, !PT ;  /* 0x0000000419047209 */ /* 0x000fe20007810000 */
[C-C-:B------:R-:W-:Y:S01]  /*150a0*/  FFMA.FTZ R89, R2.reuse, R135, -R157.reuse ;  /* 0x0000008702597223 */ /* 0x140fe2000001089d */
[----:B------:R1:W-:Y:S01]  /*150b0*/  @!P1 SYNCS.ARRIVE.TRANS64.RED.A1T0 RZ, [R3+URZ], RZ ;  /* 0x000000ff03ff99a7 */ /* 0x0003e2000810043f */
[----:B------:R-:W-:-:S01]  /*150c0*/  FFMA.FTZ R40, R2, R141, -R157 ;  /* 0x0000008d02287223 */ /* 0x000fc2000001089d */
[----:B------:R-:W-:Y:S01]  /*150d0*/  FMNMX.FTZ R4, R55, R4, !PT ;  /* 0x0000000437047209 */ /* 0x000fe20007810000 */
[----:B------:R-:W-:-:S01]  /*150e0*/  FFMA.FTZ R93, R2, R143, -R157 ;  /* 0x0000008f025d7223 */ /* 0x000fc2000001089d */
[C-C-:B------:R-:W-:Y:S01]  /*150f0*/  FFMA.FTZ R38, R2.reuse, R137, -R157.reuse ;  /* 0x0000008902267223 */ /* 0x140fe2000001089d */
[----:B------:R-:W-:Y:S01]  /*15100*/  MUFU.EX2 R61, R61 ;  /* 0x0000003d003d7308 */ /* 0x000fe20000000800 */
[----:B------:R-:W-:Y:S01]  /*15110*/  FMNMX.FTZ R4, R29, R4, !PT ;  /* 0x000000041d047209 */ /* 0x000fe20007810000 */
[C-C-:B------:R-:W-:Y:S01]  /*15120*/  FFMA.FTZ R97, R2.reuse, R155, -R157.reuse ;  /* 0x0000009b02617223 */ /* 0x140fe2000001089d */
[----:B0-----:R-:W-:Y:S01]  /*15130*/  F2FP.SATFINITE.E4M3.F32.PACK_AB_MERGE_C R228, R57, R8, RZ ;  /* 0x0000000839e4723e */ /* 0x001fe200048070ff */
[C-C-:B------:R-:W-:Y:S01]  /*15140*/  FFMA.FTZ R42, R2.reuse, R145, -R157.reuse ;  /* 0x00000091022a7223 */ /* 0x140fe2000001089d */
[----:B------:R-:W-:Y:S01]  /*15150*/  FMNMX.FTZ R4, R59, R4, !PT ;  /* 0x000000043b047209 */ /* 0x000fe20007810000 */
[----:B------:R-:W-:Y:S01]  /*15160*/  FFMA.FTZ R147, R2, R147, -R157 ;  /* 0x0000009302937223 */ /* 0x000fe2000001089d */
[----:B------:R-:W-:Y:S01]  /*15170*/  F2FP.SATFINITE.E4M3.F32.PACK_AB_MERGE_C R228, R53, R6, R228 ;  /* 0x0000000635e4723e */ /* 0x000fe200048070e4 */
[----:B------:R-:W-:Y:S01]  /*15180*/  MUFU.EX2 R12, R12 ;  /* 0x0000000c000c7308 */ /* 0x000fe20000000800 */
[----:B------:R-:W-:Y:S01]  /*15190*/  FMNMX.FTZ R4, R33, R4, !PT ;  /* 0x0000000421047209 */ /* 0x000fe20007810000 */
[--C-:B------:R-:W-:Y:S01]  /*151a0*/  IMAD.MOV.U32 R145, RZ, RZ, R151.reuse ;  /* 0x000000ffff917224 */ /* 0x100fe200078e0097 */
[----:B------:R-:W-:Y:S01]  /*151b0*/  ISETP.NE.AND P0, PT, R90, RZ, PT ;  /* 0x000000ff5a00720c */ /* 0x000fe20003f05270 */
[--C-:B------:R-:W-:Y:S01]  /*151c0*/  IMAD.MOV.U32 R143, RZ, RZ, R151.reuse ;  /* 0x000000ffff8f7224 */ /* 0x100fe200078e0097 */
[----:B------:R-:W-:Y:S01]  /*151d0*/  FMNMX.FTZ R4, R63, R4, !PT ;  /* 0x000000043f047209 */ /* 0x000fe20007810000 */
[--C-:B------:R-:W-:Y:S01]  /*151e0*/  IMAD.MOV.U32 R141, RZ, RZ, R151.reuse ;  /* 0x000000ffff8d7224 */ /* 0x100fe200078e0097 */
[-C--:B------:R-:W-:Y:S01]  /*151f0*/  MOV R90, R151.reuse ;  /* 0x00000097005a7202 */ /* 0x080fe20000000f00 */
[----:B------:R-:W0:Y:S01]  /*15200*/  MUFU.EX2 R65, R65 ;  /* 0x0000004100417308 */ /* 0x000e220000000800 */
[----:B------:R-:W-:Y:S01]  /*15210*/  FMNMX.FTZ R4, R37, R4, !PT ;  /* 0x0000000425047209 */ /* 0x000fe20007810000 */
[--C-:B------:R-:W-:Y:S01]  /*15220*/  IMAD.MOV.U32 R137, RZ, RZ, R151.reuse ;  /* 0x000000ffff897224 */ /* 0x100fe200078e0097 */
[-C--:B------:R-:W-:Y:S01]  /*15230*/  MOV R86, R151.reuse ;  /* 0x0000009700567202 */ /* 0x080fe20000000f00 */
[--C-:B------:R-:W-:Y:S01]  /*15240*/  IMAD.MOV.U32 R135, RZ, RZ, R151.reuse ;  /* 0x000000ffff877224 */ /* 0x100fe200078e0097 */
[----:B------:R-:W-:Y:S01]  /*15250*/  FMNMX.FTZ R4, R67, R4, !PT ;  /* 0x0000000443047209 */ /* 0x000fe20007810000 */
[--C-:B------:R-:W-:Y:S01]  /*15260*/  IMAD.MOV.U32 R133, RZ, RZ, R151.reuse ;  /* 0x000000ffff857224 */ /* 0x100fe200078e0097 */
[-C--:B------:R-:W-:Y:S01]  /*15270*/  MOV R82, R151.reuse ;  /* 0x0000009700527202 */ /* 0x080fe20000000f00 */
[----:B------:R-:W-:Y:S01]  /*15280*/  MUFU.EX2 R20, R20 ;  /* 0x0000001400147308 */ /* 0x000fe20000000800 */
[----:B------:R-:W-:Y:S01]  /*15290*/  FMNMX.FTZ R4, R41, R4, !PT ;  /* 0x0000000429047209 */ /* 0x000fe20007810000 */
[--C-:B------:R-:W-:Y:S01]  /*152a0*/  IMAD.MOV.U32 R131, RZ, RZ, R151.reuse ;  /* 0x000000ffff837224 */ /* 0x100fe200078e0097 */
[----:B------:R-:W-:Y:S01]  /*152b0*/  MOV R78, R151 ;  /* 0x00000097004e7202 */ /* 0x000fe20000000f00 */
[--C-:B------:R-:W-:Y:S01]  /*152c0*/  IMAD.MOV.U32 R127, RZ, RZ, R151.reuse ;  /* 0x000000ffff7f7224 */ /* 0x100fe200078e0097 */
[----:B------:R-:W-:Y:S01]  /*152d0*/  FMNMX.FTZ R4, R71, R4, !PT ;  /* 0x0000000447047209 */ /* 0x000fe20007810000 */
[----:B------:R-:W-:-:S02]  /*152e0*/  IMAD.MOV.U32 R125, RZ, RZ, R151 ;  /* 0x000000ffff7d7224 */ /* 0x000fc400078e0097 */
[----:B------:R-:W-:Y:S01]  /*152f0*/  MUFU.EX2 R69, R69 ;  /* 0x0000004500457308 */ /* 0x000fe20000000800 */
[----:B------:R-:W-:Y:S01]  /*15300*/  FMNMX.FTZ R4, R45, R4, !PT ;  /* 0x000000042d047209 */ /* 0x000fe20007810000 */
[--C-:B------:R-:W-:Y:S01]  /*15310*/  IMAD.MOV.U32 R123, RZ, RZ, R151.reuse ;  /* 0x000000ffff7b7224 */ /* 0x100fe200078e0097 */
        /* <DEDUP_REMOVED lines=8> */
[--C-:B------:R-:W-:Y:S01]  /*153a0*/  IMAD.MOV.U32 R115, RZ, RZ, R151.reuse ;  /* 0x000000ffff737224 */ /* 0x100fe200078e0097 */
[----:B------:R-:W-:Y:S01]  /*153b0*/  FMNMX.FTZ R4, R79, R4, !PT ;  /* 0x000000044f047209 */ /* 0x000fe20007810000 */
[--C-:B------:R-:W-:Y:S02]  /*153c0*/  IMAD.MOV.U32 R113, RZ, RZ, R151.reuse ;  /* 0x000000ffff717224 */ /* 0x100fe400078e0097 */
[----:B------:R-:W0:Y:S01]  /*153d0*/  MUFU.EX2 R73, R73 ;  /* 0x0000004900497308 */ /* 0x000e220000000800 */
[----:B------:R-:W-:Y:S01]  /*153e0*/  FMNMX.FTZ R4, R99, R4, !PT ;  /* 0x0000000463047209 */ /* 0x000fe20007810000 */
[--C-:B------:R-:W-:Y:S02]  /*153f0*/  IMAD.MOV.U32 R111, RZ, RZ, R151.reuse ;  /* 0x000000ffff6f7224 */ /* 0x100fe400078e0097 */
[--C-:B------:R-:W-:Y:S01]  /*15400*/  IMAD.MOV.U32 R109, RZ, RZ, R151.reuse ;  /* 0x000000ffff6d7224 */ /* 0x100fe200078e0097 */
[----:B------:R-:W-:Y:S01]  /*15410*/  FMNMX.FTZ R4, R101, R4, !PT ;  /* 0x0000000465047209 */ /* 0x000fe20007810000 */
[----:B------:R-:W-:-:S02]  /*15420*/  IMAD.MOV.U32 R107, RZ, RZ, R151 ;  /* 0x000000ffff6b7224 */ /* 0x000fc400078e0097 */
[----:B------:R-:W-:Y:S01]  /*15430*/  MUFU.EX2 R26, R26 ;  /* 0x0000001a001a7308 */ /* 0x000fe20000000800 */
[----:B------:R-:W-:Y:S01]  /*15440*/  FMNMX.FTZ R4, R103, R4, !PT ;  /* 0x0000000467047209 */ /* 0x000fe20007810000 */
[----:B------:R-:W-:-:S03]  /*15450*/  IMAD.MOV.U32 R88, RZ, RZ, R151 ;  /* 0x000000ffff587224 */ /* 0x000fc600078e0097 */
[----:B------:R-:W-:-:S03]  /*15460*/  FMNMX.FTZ R4, R105, R4, !PT ;  /* 0x0000000469047209 */ /* 0x000fc60007810000 */
[----:B------:R-:W-:Y:S01]  /*15470*/  MUFU.EX2 R77, R77 ;  /* 0x0000004d004d7308 */ /* 0x000fe20000000800 */
[----:B0-----:R-:W-:Y:S01]  /*15480*/  F2FP.SATFINITE.E4M3.F32.PACK_AB_MERGE_C R224, R73, R24, RZ ;  /* 0x0000001849e0723e */ /* 0x001fe200048070ff */
[----:B------:R-:W0:Y:S03]  /*15490*/  SHFL.BFLY PT, R91, R4, 0x2, 0x1f ;  /* 0x0c401f00045b7f89 */ /* 0x000e2600000e0000 */
[----:B------:R-:W-:-:S03]  /*154a0*/  F2FP.SATFINITE.E4M3.F32.PACK_AB_MERGE_C R224, R69, R20, R224 ;  /* 0x0000001445e0723e */ /* 0x000fc600048070e0 */
[----:B------:R-:W-:Y:S08]  /*154b0*/  MUFU.EX2 R28, R28 ;  /* 0x0000001c001c7308 */ /* 0x000ff00000000800 */
[----:B------:R-:W2:Y:S08]  /*154c0*/  MUFU.EX2 R81, R81 ;  /* 0x0000005100517308 */ /* 0x000eb00000000800 */
[----:B------:R-:W-:Y:S01]  /*154d0*/  MUFU.EX2 R30, R30 ;  /* 0x0000001e001e7308 */ /* 0x000fe20000000800 */
[----:B0-----:R-:W-:Y:S01]  /*154e0*/  FMNMX.FTZ R44, R4, R91, !PT ;  /* 0x0000005b042c7209 */ /* 0x001fe20007810000 */
[----:B------:R-:W-:Y:S01]  /*154f0*/  FFMA.FTZ R91, R2, R139, -R157 ;  /* 0x0000008b025b7223 */ /* 0x000fe2000001089d */
[----:B------:R-:W-:-:S03]  /*15500*/  IMAD.MOV.U32 R139, RZ, RZ, R151 ;  /* 0x000000ffff8b7224 */ /* 0x000fc600078e0097 */
[----:B------:R-:W0:Y:S02]  /*15510*/  SHFL.BFLY PT, R95, R44, 0x1, 0x1f ;  /* 0x0c201f002c5f7f89 */ /* 0x000e2400000e0000 */
[----:B------:R-:W-:Y:S01]  /*15520*/  MUFU.EX2 R83, R83 ;  /* 0x0000005300537308 */ /* 0x000fe20000000800 */
[----:B--2---:R-:W-:-:S04]  /*15530*/  F2FP.SATFINITE.E4M3.F32.PACK_AB_MERGE_C R226, R81, R28, RZ ;  /* 0x0000001c51e2723e */ /* 0x004fc800048070ff */
[----:B------:R-:W-:-:S03]  /*15540*/  F2FP.SATFINITE.E4M3.F32.PACK_AB_MERGE_C R226, R77, R26, R226 ;  /* 0x0000001a4de2723e */ /* 0x000fc600048070e2 */
[----:B------:R-:W-:Y:S08]  /*15550*/  MUFU.EX2 R34, R34 ;  /* 0x0000002200227308 */ /* 0x000ff00000000800 */
[----:B------:R-:W2:Y:S01]  /*15560*/  MUFU.EX2 R87, R87 ;  /* 0x0000005700577308 */ /* 0x000ea20000000800 */
[----:B0-----:R-:W-:-:S07]  /*15570*/  FMNMX.FTZ R4, R44, R95, !PT ;  /* 0x0000005f2c047209 */ /* 0x001fce0007810000 */
[----:B------:R-:W-:Y:S01]  /*15580*/  MUFU.EX2 R32, R32 ;  /* 0x0000002000207308 */ /* 0x000fe20000000800 */
[----:B------:R-:W-:-:S01]  /*15590*/  FFMA.FTZ R44, R2, R149, -R157 ;  /* 0x00000095022c7223 */ /* 0x000fc2000001089d */
[----:B------:R-:W-:Y:S01]  /*155a0*/  IMAD.MOV.U32 R149, RZ, RZ, R151 ;  /* 0x000000ffff957224 */ /* 0x000fe200078e0097 */
[----:B------:R-:W-:Y:S01]  /*155b0*/  FSETP.NEU.FTZ.AND P2, PT, R4, -INF , PT ;  /* 0xff8000000400780b */ /* 0x000fe20003f5d000 */
[----:B------:R-:W-:-:S04]  /*155c0*/  FFMA.FTZ R46, R2, R4, -8 ;  /* 0xc1000000022e7423 */ /* 0x000fc80000010004 */
[----:B------:R-:W-:Y:S01]  /*155d0*/  MUFU.EX2 R85, R85 ;  /* 0x0000005500557308 */ /* 0x000fe20000000800 */
[----:B------:R-:W-:Y:S02]  /*155e0*/  FSEL R48, R46, RZ, P2 ;  /* 0x000000ff2e307208 */ /* 0x000fe40001000000 */
[----:B--2---:R-:W-:Y:S02]  /*155f0*/  F2FP.SATFINITE.E4M3.F32.PACK_AB_MERGE_C R216, R87, R34, RZ ;  /* 0x0000002257d8723e */ /* 0x004fe400048070ff */
[----:B------:R-:W-:Y:S01]  /*15600*/  ISETP.GE.AND P2, PT, R129, 0x81, PT ;  /* 0x000000818100780c */ /* 0x000fe20003f46270 */
[C-C-:B------:R-:W-:Y:S01]  /*15610*/  FFMA.FTZ R5, R2.reuse, R5, -R48.reuse ;  /* 0x0000000502057223 */ /* 0x140fe20000010830 */
[----:B------:R-:W-:-:S01]  /*15620*/  FFMA.FTZ R46, R2, R27, -R48 ;  /* 0x0000001b022e7223 */ /* 0x000fc20000010830 */
[C-C-:B------:R-:W-:Y:S01]  /*15630*/  FFMA.FTZ R7, R2.reuse, R7, -R48.reuse ;  /* 0x0000000702077223 */ /* 0x140fe20000010830 */
[----:B------:R-:W-:-:S01]  /*15640*/  FFMA.FTZ R31, R2, R31, -R48 ;  /* 0x0000001f021f7223 */ /* 0x000fc20000010830 */
[C-C-:B------:R-:W-:Y:S01]  /*15650*/  FFMA.FTZ R9, R2.reuse, R9, -R48.reuse ;  /* 0x0000000902097223 */ /* 0x140fe20000010830 */
[----:B------:R-:W-:-:S01]  /*15660*/  FFMA.FTZ R35, R2, R35, -R48 ;  /* 0x0000002302237223 */ /* 0x000fc20000010830 */
[----:B------:R-:W-:Y:S01]  /*15670*/  MUFU.EX2 R5, R5 ;  /* 0x0000000500057308 */ /* 0x000fe20000000800 */
[----:B------:R-:W-:-:S01]  /*15680*/  FFMA.FTZ R11, R2, R11, -R48 ;  /* 0x0000000b020b7223 */ /* 0x000fc20000010830 */
[----:B------:R-:W-:Y:S01]  /*15690*/  FADD.FTZ R27, R6, R53 ;  /* 0x00000035061b7221 */ /* 0x000fe20000010000 */
[----:B------:R-:W-:-:S01]  /*156a0*/  FFMA.FTZ R39, R2, R39, -R48 ;  /* 0x0000002702277223 */ /* 0x000fc20000010830 */
[C-C-:B------:R-:W-:Y:S01]  /*156b0*/  FFMA.FTZ R13, R2.reuse, R13, -R48.reuse ;  /* 0x0000000d020d7223 */ /* 0x140fe20000010830 */
[----:B------:R-:W-:-:S01]  /*156c0*/  FFMA.FTZ R43, R2, R43, -R48 ;  /* 0x0000002b022b7223 */ /* 0x000fc20000010830 */
[----:B------:R-:W-:Y:S01]  /*156d0*/  FADD.FTZ R70, R8, R27 ;  /* 0x0000001b08467221 */ /* 0x000fe20000010000 */
[----:B------:R-:W-:-:S01]  /*156e0*/  FFMA.FTZ R15, R2, R15, -R48 ;  /* 0x0000000f020f7223 */ /* 0x000fc20000010830 */
[----:B------:R-:W0:Y:S01]  /*156f0*/  MUFU.EX2 R46, R46 ;  /* 0x0000002e002e7308 */ /* 0x000e220000000800 */
[----:B------:R-:W-:-:S01]  /*15700*/  FFMA.FTZ R47, R2, R47, -R48 ;  /* 0x0000002f022f7223 */ /* 0x000fc20000010830 */
[C-C-:B------:R-:W-:Y:S01]  /*15710*/  FFMA.FTZ R21, R2.reuse, R21, -R48.reuse ;  /* 0x0000001502157223 */ /* 0x140fe20000010830 */
[----:B------:R-:W-:-:S01]  /*15720*/  FFMA.FTZ R51, R2, R51, -R48 ;  /* 0x0000003302337223 */ /* 0x000fc20000010830 */
[C-C-:B------:R-:W-:Y:S01]  /*15730*/  FFMA.FTZ R25, R2.reuse, R25, -R48.reuse ;  /* 0x0000001902197223 */ /* 0x140fe20000010830 */
[----:B------:R-:W-:-:S01]  /*15740*/  FFMA.FTZ R55, R2, R55, -R48 ;  /* 0x0000003702377223 */ /* 0x000fc20000010830 */
[C-C-:B------:R-:W-:Y:S01]  /*15750*/  FFMA.FTZ R29, R2.reuse, R29, -R48.reuse ;  /* 0x0000001d021d7223 */ /* 0x140fe20000010830 */
[----:B------:R-:W-:-:S01]  /*15760*/  FFMA.FTZ R59, R2, R59, -R48 ;  /* 0x0000003b023b7223 */ /* 0x000fc20000010830 */
[----:B------:R-:W2:Y:S01]  /*15770*/  MUFU.EX2 R7, R7 ;  /* 0x0000000700077308 */ /* 0x000ea20000000800 */
[----:B------:R-:W-:-:S01]  /*15780*/  FFMA.FTZ R33, R2, R33, -R48 ;  /* 0x0000002102217223 */ /* 0x000fc20000010830 */
[C-C-:B------:R-:W-:Y:S01]  /*15790*/  FFMA.FTZ R63, R2.reuse, R63, -R48.reuse ;  /* 0x0000003f023f7223 */ /* 0x140fe20000010830 */
[----:B------:R-:W-:-:S01]  /*157a0*/  FFMA.FTZ R37, R2, R37, -R48 ;  /* 0x0000002502257223 */ /* 0x000fc20000010830 */
[C-C-:B------:R-:W-:Y:S01]  /*157b0*/  FFMA.FTZ R67, R2.reuse, R67, -R48.reuse ;  /* 0x0000004302437223 */ /* 0x140fe20000010830 */
[----:B------:R-:W-:-:S01]  /*157c0*/  FFMA.FTZ R41, R2, R41, -R48 ;  /* 0x0000002902297223 */ /* 0x000fc20000010830 */
[C-C-:B------:R-:W-:Y:S01]  /*157d0*/  FFMA.FTZ R71, R2.reuse, R71, -R48.reuse ;  /* 0x0000004702477223 */ /* 0x140fe20000010830 */
[----:B------:R-:W-:-:S01]  /*157e0*/  FFMA.FTZ R45, R2, R45, -R48 ;  /* 0x0000002d022d7223 */ /* 0x000fc20000010830 */
[----:B------:R3:W4:Y:S01]  /*157f0*/  MUFU.EX2 R50, R31 ;  /* 0x0000001f00327308 */ /* 0x0007220000000800 */
[----:B0-----:R-:W-:-:S01]  /*15800*/  FADD.FTZ R68, R5, R46 ;  /* 0x0000002e05447221 */ /* 0x001fc20000010000 */
[C-C-:B------:R-:W-:Y:S01]  /*15810*/  FFMA.FTZ R75, R2.reuse, R75, -R48.reuse ;  /* 0x0000004b024b7223 */ /* 0x140fe20000010830 */
[----:B------:R-:W-:-:S01]  /*15820*/  FFMA.FTZ R49, R2, R49, -R48 ;  /* 0x0000003102317223 */ /* 0x000fc20000010830 */
[C-C-:B------:R-:W-:Y:S01]  /*15830*/  FFMA.FTZ R79, R2.reuse, R79, -R48.reuse ;  /* 0x0000004f024f7223 */ /* 0x140fe20000010830 */
[----:B------:R-:W-:-:S01]  /*15840*/  FFMA.FTZ R99, R2, R99, -R48 ;  /* 0x0000006302637223 */ /* 0x000fc20000010830 */
[C-C-:B------:R-:W-:Y:S01]  /*15850*/  FFMA.FTZ R101, R2.reuse, R101, -R48.reuse ;  /* 0x0000006502657223 */ /* 0x140fe20000010830 */
[----:B------:R-:W-:-:S01]  /*15860*/  FFMA.FTZ R103, R2, R103, -R48 ;  /* 0x0000006702677223 */ /* 0x000fc20000010830 */
[----:B------:R-:W0:Y:S01]  /*15870*/  MUFU.EX2 R9, R9 ;  /* 0x0000000900097308 */ /* 0x000e220000000800 */
[----:B--2---:R-:W-:-:S01]  /*15880*/  FADD.FTZ R27, R7, R68 ;  /* 0x00000044071b7221 */ /* 0x004fc20000010000 */
[----:B---3--:R-:W-:Y:S01]  /*15890*/  FADD.FTZ R31, R57, R70 ;  /* 0x00000046391f7221 */ /* 0x008fe20000010000 */
[----:B------:R-:W-:-:S01]  /*158a0*/  FFMA.FTZ R48, R2, R105, -R48 ;  /* 0x0000006902307223 */ /* 0x000fc20000010830 */
[----:B------:R-:W-:Y:S01]  /*158b0*/  F2FP.SATFINITE.E4M3.F32.PACK_AB_MERGE_C R216, R83, R30, R216 ;  /* 0x0000001e53d8723e */ /* 0x000fe200048070d8 */
[----:B------:R-:W-:-:S02]  /*158c0*/  IMAD.MOV.U32 R129, RZ, RZ, R151 ;  /* 0x000000ffff817224 */ /* 0x000fc400078e0097 */
[----:B------:R-:W-:Y:S01]  /*158d0*/  FADD.FTZ R70, R10, R31 ;  /* 0x0000001f0a467221 */ /* 0x000fe20000010000 */
[----:B------:R-:W-:Y:S01]  /*158e0*/  IMAD.MOV.U32 R105, RZ, RZ, R151 ;  /* 0x000000ffff697224 */ /* 0x000fe200078e0097 */
[----:B------:R2:W3:Y:S01]  /*158f0*/  MUFU.EX2 R52, R35 ;  /* 0x0000002300347308 */ /* 0x0004e20000000800 */
[----:B----4-:R-:W-:-:S01]  /*15900*/  FADD.FTZ R68, R50, R27 ;  /* 0x0000001b32447221 */ /* 0x010fc20000010000 */
[----:B------:R-:W-:Y:S01]  /*15910*/  FADD.FTZ R31, R61, R70 ;  /* 0x000000463d1f7221 */ /* 0x000fe20000010000 */
[----:B------:R-:W-:Y:S01]  /*15920*/  F2FP.SATFINITE.E4M3.F32.PACK_AB_MERGE_C R229, R50, R7, RZ ;  /* 0x0000000732e5723e */ /* 0x000fe200048070ff */
[----:B------:R-:W-:Y:S01]  /*15930*/  IMAD.MOV.U32 R61, RZ, RZ, R151 ;  /* 0x000000ffff3d7224 */ /* 0x000fe200078e0097 */
[----:B------:R-:W-:Y:S01]  /*15940*/  MOV R50, R151 ;  /* 0x0000009700327202 */ /* 0x000fe20000000f00 */
[----:B------:R-:W-:Y:S01]  /*15950*/  FADD.FTZ R72, R12, R31 ;  /* 0x0000001f0c487221 */ /* 0x000fe20000010000 */
[----:B------:R-:W-:Y:S01]  /*15960*/  F2FP.SATFINITE.E4M3.F32.PACK_AB_MERGE_C R229, R46, R5, R229 ;  /* 0x000000052ee5723e */ /* 0x000fe200048070e5 */
[----:B------:R-:W1:Y:S01]  /*15970*/  MUFU.EX2 R11, R11 ;  /* 0x0000000b000b7308 */ /* 0x000e620000000800 */
[----:B0-----:R-:W-:-:S01]  /*15980*/  FADD.FTZ R27, R9, R68 ;  /* 0x00000044091b7221 */ /* 0x001fc20000010000 */
[--C-:B------:R-:W-:Y:S01]  /*15990*/  IMAD.MOV.U32 R57, RZ, RZ, R151.reuse ;  /* 0x000000ffff397224 */ /* 0x100fe200078e0097 */
[----:B------:R-:W-:Y:S01]  /*159a0*/  MOV R46, R151 ;  /* 0x00000097002e7202 */ /* 0x000fe20000000f00 */
[----:B------:R-:W-:-:S02]  /*159b0*/  IMAD.MOV.U32 R53, RZ, RZ, R151 ;  /* 0x000000ffff357224 */ /* 0x000fc400078e0097 */
[----:B--2---:R-:W-:Y:S02]  /*159c0*/  IMAD.MOV.U32 R35, RZ, RZ, R151 ;  /* 0x000000ffff237224 */ /* 0x004fe400078e0097 */
[----:B------:R0:W2:Y:S01]  /*159d0*/  MUFU.EX2 R54, R39 ;  /* 0x0000002700367308 */ /* 0x0000a20000000800 */
[----:B---3--:R-:W-:-:S01]  /*159e0*/  FADD.FTZ R70, R52, R27 ;  /* 0x0000001b34467221 */ /* 0x008fc20000010000 */
[----:B------:R-:W-:Y:S01]  /*159f0*/  FADD.FTZ R27, R65, R72 ;  /* 0x00000048411b7221 */ /* 0x000fe20000010000 */
[--C-:B------:R-:W-:Y:S02]  /*15a00*/  IMAD.MOV.U32 R65, RZ, RZ, R151.reuse ;  /* 0x000000ffff417224 */ /* 0x100fe400078e0097 */
[----:B------:R-:W-:Y:S02]  /*15a10*/  IMAD.MOV.U32 R31, RZ, RZ, R151 ;  /* 0x000000ffff1f7224 */ /* 0x000fe400078e0097 */
[----:B------:R-:W-:-:S01]  /*15a20*/  FADD.FTZ R72, R20, R27 ;  /* 0x0000001b14487221 */ /* 0x000fc20000010000 */
[----:B------:R-:W3:Y:S01]  /*15a30*/  MUFU.EX2 R13, R13 ;  /* 0x0000000d000d7308 */ /* 0x000ee20000000800 */
[----:B-1----:R-:W-:-:S02]  /*15a40*/  FADD.FTZ R3, R11, R70 ;  /* 0x000000460b037221 */ /* 0x002fc40000010000 */
[----:B------:R-:W-:Y:S01]  /*15a50*/  FADD.FTZ R27, R69, R72 ;  /* 0x00000048451b7221 */ /* 0x000fe20000010000 */
[--C-:B------:R-:W-:Y:S02]  /*15a60*/  IMAD.MOV.U32 R69, RZ, RZ, R151.reuse ;  /* 0x000000ffff457224 */ /* 0x100fe400078e0097 */
[----:B0-----:R-:W-:Y:S02]  /*15a70*/  IMAD.MOV.U32 R39, RZ, RZ, R151 ;  /* 0x000000ffff277224 */ /* 0x001fe400078e0097 */
[----:B------:R-:W-:-:S01]  /*15a80*/  FADD.FTZ R74, R24, R27 ;  /* 0x0000001b184a7221 */ /* 0x000fc20000010000 */
[----:B------:R0:W1:Y:S01]  /*15a90*/  MUFU.EX2 R56, R43 ;  /* 0x0000002b00387308 */ /* 0x0000620000000800 */
[----:B--2---:R-:W-:-:S02]  /*15aa0*/  FADD.FTZ R70, R54, R3 ;  /* 0x0000000336467221 */ /* 0x004fc40000010000 */
[----:B------:R-:W-:Y:S01]  /*15ab0*/  FADD.FTZ R27, R73, R74 ;  /* 0x0000004a491b7221 */ /* 0x000fe20000010000 */
[----:B------:R-:W-:Y:S01]  /*15ac0*/  F2FP.SATFINITE.E4M3.F32.PACK_AB_MERGE_C R11, R54, R11, RZ ;  /* 0x0000000b360b723e */ /* 0x000fe200048070ff */
[----:B------:R-:W-:Y:S01]  /*15ad0*/  IMAD.MOV.U32 R73, RZ, RZ, R151 ;  /* 0x000000ffff497224 */ /* 0x000fe200078e0097 */
[----:B------:R-:W-:Y:S01]  /*15ae0*/  MOV R54, R151 ;  /* 0x0000009700367202 */ /* 0x000fe20000000f00 */
[----:B------:R-:W-:Y:S01]  /*15af0*/  FADD.FTZ R74, R26, R27 ;  /* 0x0000001b1a4a7221 */ /* 0x000fe20000010000 */
[----:B------:R-:W-:Y:S01]  /*15b00*/  F2FP.SATFINITE.E4M3.F32.PACK_AB_MERGE_C R231, R52, R9, R11 ;  /* 0x0000000934e7723e */ /* 0x000fe2000480700b */
[----:B------:R-:W2:Y:S01]  /*15b10*/  MUFU.EX2 R15, R15 ;  /* 0x0000000f000f7308 */ /* 0x000ea20000000800 */
[----:B---3--:R-:W-:-:S01]  /*15b20*/  FADD.FTZ R3, R13, R70 ;  /* 0x000000460d037221 */ /* 0x008fc20000010000 */
[----:B------:R-:W-:Y:S01]  /*15b30*/  FADD.FTZ R27, R77, R74 ;  /* 0x0000004a4d1b7221 */ /* 0x000fe20000010000 */
[--C-:B------:R-:W-:Y:S01]  /*15b40*/  IMAD.MOV.U32 R77, RZ, RZ, R151.reuse ;  /* 0x000000ffff4d7224 */ /* 0x100fe200078e0097 */
[-C--:B------:R-:W-:Y:S01]  /*15b50*/  MOV R74, R151.reuse ;  /* 0x00000097004a7202 */ /* 0x080fe20000000f00 */
[--C-:B------:R-:W-:Y:S01]  /*15b60*/  IMAD.MOV.U32 R52, RZ, RZ, R151.reuse ;  /* 0x000000ffff347224 */ /* 0x100fe200078e0097 */
[----:B------:R-:W-:Y:S01]  /*15b70*/  MOV R26, R151 ;  /* 0x00000097001a7202 */ /* 0x000fe20000000f00 */
[----:B0-----:R-:W-:Y:S01]  /*15b80*/  IMAD.MOV.U32 R43, RZ, RZ, R151 ;  /* 0x000000ffff2b7224 */ /* 0x001fe200078e0097 */
[----:B------:R0:W3:Y:S01]  /*15b90*/  MUFU.EX2 R58, R47 ;  /* 0x0000002f003a7308 */ /* 0x0000e20000000800 */
[----:B-1----:R-:W-:-:S07]  /*15ba0*/  FADD.FTZ R72, R56, R3 ;  /* 0x0000000338487221 */ /* 0x002fce0000010000 */
[----:B------:R-:W1:Y:S01]  /*15bb0*/  MUFU.EX2 R21, R21 ;  /* 0x0000001500157308 */ /* 0x000e620000000800 */
[----:B--2---:R-:W-:-:S01]  /*15bc0*/  FADD.FTZ R3, R15, R72 ;  /* 0x000000480f037221 */ /* 0x004fc20000010000 */
[----:B0-----:R-:W-:-:S06]  /*15bd0*/  IMAD.MOV.U32 R47, RZ, RZ, R151 ;  /* 0x000000ffff2f7224 */ /* 0x001fcc00078e0097 */
[----:B------:R0:W2:Y:S01]  /*15be0*/  MUFU.EX2 R60, R51 ;  /* 0x00000033003c7308 */ /* 0x0000a20000000800 */
[----:B---3--:R-:W-:-:S01]  /*15bf0*/  FADD.FTZ R72, R58, R3 ;  /* 0x000000033a487221 */ /* 0x008fc20000010000 */
[----:B------:R-:W-:Y:S02]  /*15c00*/  F2FP.SATFINITE.E4M3.F32.PACK_AB_MERGE_C R15, R58, R15, RZ ;  /* 0x0000000f3a0f723e */ /* 0x000fe400048070ff */
[----:B------:R-:W-:Y:S02]  /*15c10*/  MOV R58, R151 ;  /* 0x00000097003a7202 */ /* 0x000fe40000000f00 */
[----:B------:R-:W-:Y:S01]  /*15c20*/  F2FP.SATFINITE.E4M3.F32.PACK_AB_MERGE_C R225, R56, R13, R15 ;  /* 0x0000000d38e1723e */ /* 0x000fe2000480700f */
[----:B------:R-:W-:Y:S01]  /*15c30*/  IMAD.MOV.U32 R56, RZ, RZ, R151 ;  /* 0x000000ffff387224 */ /* 0x000fe200078e0097 */
[----:B------:R-:W3:Y:S01]  /*15c40*/  MUFU.EX2 R25, R25 ;  /* 0x0000001900197308 */ /* 0x000ee20000000800 */
[----:B-1----:R-:W-:-:S01]  /*15c50*/  FADD.FTZ R3, R21, R72 ;  /* 0x0000004815037221 */ /* 0x002fc20000010000 */
[----:B------:R-:W-:Y:S01]  /*15c60*/  FADD.FTZ R72, R28, R27 ;  /* 0x0000001b1c487221 */ /* 0x000fe20000010000 */
[----:B0-----:R-:W-:-:S02]  /*15c70*/  IMAD.MOV.U32 R51, RZ, RZ, R151 ;  /* 0x000000ffff337224 */ /* 0x001fc400078e0097 */
[----:B------:R-:W-:Y:S02]  /*15c80*/  IMAD.MOV.U32 R27, RZ, RZ, R151 ;  /* 0x000000ffff1b7224 */ /* 0x000fe400078e0097 */
[----:B------:R-:W-:-:S01]  /*15c90*/  FADD.FTZ R81, R81, R72 ;  /* 0x0000004851517221 */ /* 0x000fc20000010000 */
[----:B------:R-:W-:Y:S01]  /*15ca0*/  IMAD.MOV.U32 R72, RZ, RZ, R151 ;  /* 0x000000ffff487224 */ /* 0x000fe200078e0097 */
[----:B------:R0:W1:Y:S01]  /*15cb0*/  MUFU.EX2 R62, R55 ;  /* 0x00000037003e7308 */ /* 0x0000620000000800 */
[----:B--2---:R-:W-:-:S01]  /*15cc0*/  FADD.FTZ R12, R60, R3 ;  /* 0x000000033c0c7221 */ /* 0x004fc20000010000 */
[----:B------:R-:W-:Y:S01]  /*15cd0*/  FADD.FTZ R24, R30, R81 ;  /* 0x000000511e187221 */ /* 0x000fe20000010000 */
[----:B------:R-:W-:Y:S01]  /*15ce0*/  IMAD.MOV.U32 R81, RZ, RZ, R151 ;  /* 0x000000ffff517224 */ /* 0x000fe200078e0097 */
[----:B------:R-:W-:Y:S02]  /*15cf0*/  MOV R30, R151 ;  /* 0x00000097001e7202 */ /* 0x000fe40000000f00 */
[----:B------:R-:W-:-:S01]  /*15d00*/  FADD.FTZ R7, R83, R24 ;  /* 0x0000001853077221 */ /* 0x000fc20000010000 */
[----:B------:R-:W-:Y:S01]  /*15d10*/  IMAD.MOV.U32 R83, RZ, RZ, R151 ;  /* 0x000000ffff537224 */ /* 0x000fe200078e0097 */
[----:B------:R-:W2:Y:S01]  /*15d20*/  MUFU.EX2 R29, R29 ;  /* 0x0000001d001d7308 */ /* 0x000ea20000000800 */
[----:B---3--:R-:W-:-:S01]  /*15d30*/  FADD.FTZ R3, R25, R12 ;  /* 0x0000000c19037221 */ /* 0x008fc20000010000 */
[----:B------:R-:W-:Y:S01]  /*15d40*/  FADD.FTZ R28, R34, R7 ;  /* 0x00000007221c7221 */ /* 0x000fe20000010000 */
[----:B0-----:R-:W-:Y:S01]  /*15d50*/  IMAD.MOV.U32 R55, RZ, RZ, R151 ;  /* 0x000000ffff377224 */ /* 0x001fe200078e0097 */
[----:B------:R-:W-:-:S02]  /*15d60*/  MOV R34, R151 ;  /* 0x0000009700227202 */ /* 0x000fc40000000f00 */
[----:B------:R-:W-:-:S01]  /*15d70*/  FADD.FTZ R87, R87, R28 ;  /* 0x0000001c57577221 */ /* 0x000fc20000010000 */
[----:B------:R-:W-:Y:S01]  /*15d80*/  IMAD.MOV.U32 R28, RZ, RZ, R151 ;  /* 0x000000ffff1c7224 */ /* 0x000fe200078e0097 */
[----:B------:R0:W3:Y:S01]  /*15d90*/  MUFU.EX2 R64, R59 ;  /* 0x0000003b00407308 */ /* 0x0000e20000000800 */
[----:B-1----:R-:W-:-:S01]  /*15da0*/  FADD.FTZ R12, R62, R3 ;  /* 0x000000033e0c7221 */ /* 0x002fc20000010000 */
[----:B------:R-:W-:Y:S01]  /*15db0*/  FADD.FTZ R6, R32, R87 ;  /* 0x0000005720067221 */ /* 0x000fe20000010000 */
[----:B------:R-:W-:Y:S01]  /*15dc0*/  F2FP.SATFINITE.E4M3.F32.PACK_AB_MERGE_C R25, R62, R25, RZ ;  /* 0x000000193e19723e */ /* 0x000fe200048070ff */
[----:B------:R-:W-:Y:S01]  /*15dd0*/  IMAD.MOV.U32 R87, RZ, RZ, R151 ;  /* 0x000000ffff577224 */ /* 0x000fe200078e0097 */
[----:B------:R-:W-:Y:S01]  /*15de0*/  MOV R62, R151 ;  /* 0x00000097003e7202 */ /* 0x000fe20000000f00 */
[----:B------:R-:W-:Y:S01]  /*15df0*/  FADD.FTZ R7, R85, R6 ;  /* 0x0000000655077221 */ /* 0x000fe20000010000 */
[----:B------:R-:W-:Y:S01]  /*15e00*/  F2FP.SATFINITE.E4M3.F32.PACK_AB_MERGE_C R227, R60, R21, R25 ;  /* 0x000000153ce3723e */ /* 0x000fe20004807019 */
[----:B------:R-:W1:Y:S01]  /*15e10*/  MUFU.EX2 R33, R33 ;  /* 0x0000002100217308 */ /* 0x000e620000000800 */
[----:B--2---:R-:W-:-:S01]  /*15e20*/  FADD.FTZ R3, R29, R12 ;  /* 0x0000000c1d037221 */ /* 0x004fc20000010000 */
[----:B------:R-:W-:-:S02]  /*15e30*/  IMAD.MOV.U32 R60, RZ, RZ, R151 ;  /* 0x000000ffff3c7224 */ /* 0x000fc400078e0097 */
[--C-:B0-----:R-:W-:Y:S02]  /*15e40*/  IMAD.MOV.U32 R59, RZ, RZ, R151.reuse ;  /* 0x000000ffff3b7224 */ /* 0x101fe400078e0097 */
[----:B------:R-:W-:Y:S02]  /*15e50*/  IMAD.MOV.U32 R25, RZ, RZ, R151 ;  /* 0x000000ffff197224 */ /* 0x000fe400078e0097 */
[----:B------:R0:W2:Y:S01]  /*15e60*/  MUFU.EX2 R66, R63 ;  /* 0x0000003f00427308 */ /* 0x0000a20000000800 */
[----:B---3--:R-:W-:-:S07]  /*15e70*/  FADD.FTZ R24, R64, R3 ;  /* 0x0000000340187221 */ /* 0x008fce0000010000 */
[----:B------:R-:W3:Y:S01]  /*15e80*/  MUFU.EX2 R37, R37 ;  /* 0x0000002500257308 */ /* 0x000ee20000000800 */
[----:B-1----:R-:W-:-:S01]  /*15e90*/  FADD.FTZ R3, R33, R24 ;  /* 0x0000001821037221 */ /* 0x002fc20000010000 */
[--C-:B0-----:R-:W-:Y:S02]  /*15ea0*/  IMAD.MOV.U32 R63, RZ, RZ, R151.reuse ;  /* 0x000000ffff3f7224 */ /* 0x101fe400078e0097 */
[----:B------:R-:W-:-:S04]  /*15eb0*/  IMAD.MOV.U32 R24, RZ, RZ, R151 ;  /* 0x000000ffff187224 */ /* 0x000fc800078e0097 */
[----:B------:R0:W1:Y:S01]  /*15ec0*/  MUFU.EX2 R68, R67 ;  /* 0x0000004300447308 */ /* 0x0000620000000800 */
[C---:B--2---:R-:W-:Y:S01]  /*15ed0*/  F2FP.SATFINITE.E4M3.F32.PACK_AB_MERGE_C R33, R66.reuse, R33, RZ ;  /* 0x000000214221723e */ /* 0x044fe200048070ff */
[----:B------:R-:W-:-:S03]  /*15ee0*/  FADD.FTZ R66, R66, R3 ;  /* 0x0000000342427221 */ /* 0x000fc60000010000 */
[----:B------:R-:W-:Y:S01]  /*15ef0*/  F2FP.SATFINITE.E4M3.F32.PACK_AB_MERGE_C R217, R64, R29, R33 ;  /* 0x0000001d40d9723e */ /* 0x000fe20004807021 */
[----:B------:R-:W-:Y:S02]  /*15f00*/  IMAD.MOV.U32 R64, RZ, RZ, R151 ;  /* 0x000000ffff407224 */ /* 0x000fe400078e0097 */
[----:B------:R-:W2:Y:S01]  /*15f10*/  MUFU.EX2 R36, R36 ;  /* 0x0000002400247308 */ /* 0x000ea20000000800 */
[----:B---3--:R-:W-:-:S01]  /*15f20*/  FADD.FTZ R3, R37, R66 ;  /* 0x0000004225037221 */ /* 0x008fc20000010000 */
[--C-:B0-----:R-:W-:Y:S01]  /*15f30*/  IMAD.MOV.U32 R67, RZ, RZ, R151.reuse ;  /* 0x000000ffff437224 */ /* 0x101fe200078e0097 */
[----:B------:R-:W-:Y:S01]  /*15f40*/  MOV R66, R151 ;  /* 0x0000009700427202 */ /* 0x000fe20000000f00 */
[--C-:B------:R-:W-:Y:S02]  /*15f50*/  IMAD.MOV.U32 R33, RZ, RZ, R151.reuse ;  /* 0x000000ffff217224 */ /* 0x100fe400078e0097 */
[----:B------:R-:W-:Y:S02]  /*15f60*/  IMAD.MOV.U32 R29, RZ, RZ, R151 ;  /* 0x000000ffff1d7224 */ /* 0x000fe400078e0097 */
[----:B------:R-:W0:Y:S01]  /*15f70*/  MUFU.EX2 R41, R41 ;  /* 0x0000002900297308 */ /* 0x000e220000000800 */
[----:B-1----:R-:W-:-:S07]  /*15f80*/  FADD.FTZ R10, R68, R3 ;  /* 0x00000003440a7221 */ /* 0x002fce0000010000 */
[----:B------:R-:W1:Y:S01]  /*15f90*/  MUFU.EX2 R89, R89 ;  /* 0x0000005900597308 */ /* 0x000e620000000800 */
[----:B--2---:R-:W-:-:S07]  /*15fa0*/  FADD.FTZ R20, R36, R7 ;  /* 0x0000000724147221 */ /* 0x004fce0000010000 */
[----:B------:R2:W3:Y:S01]  /*15fb0*/  MUFU.EX2 R70, R71 ;  /* 0x0000004700467308 */ /* 0x0004e20000000800 */
[----:B0-----:R-:W-:-:S07]  /*15fc0*/  FADD.FTZ R3, R41, R10 ;  /* 0x0000000a29037221 */ /* 0x001fce0000010000 */
[----:B------:R-:W-:Y:S01]  /*15fd0*/  MUFU.EX2 R40, R40 ;  /* 0x0000002800287308 */ /* 0x000fe20000000800 */
[C---:B-1----:R-:W-:Y:S01]  /*15fe0*/  F2FP.SATFINITE.E4M3.F32.PACK_AB_MERGE_C R218, R89.reuse, R36, RZ ;  /* 0x0000002459da723e */ /* 0x042fe200048070ff */
[----:B------:R-:W-:Y:S01]  /*15ff0*/  FADD.FTZ R89, R89, R20 ;  /* 0x0000001459597221 */ /* 0x000fe20000010000 */
[--C-:B--2---:R-:W-:Y:S02]  /*16000*/  IMAD.MOV.U32 R71, RZ, RZ, R151.reuse ;  /* 0x000000ffff477224 */ /* 0x104fe400078e0097 */
[----:B------:R-:W-:Y:S01]  /*16010*/  F2FP.SATFINITE.E4M3.F32.PACK_AB_MERGE_C R218, R85, R32, R218 ;  /* 0x0000002055da723e */ /* 0x000fe200048070da */
[----:B------:R-:W-:Y:S02]  /*16020*/  IMAD.MOV.U32 R85, RZ, RZ, R151 ;  /* 0x000000ffff557224 */ /* 0x000fe400078e0097 */
[----:B------:R-:W0:Y:S01]  /*16030*/  MUFU.EX2 R93, R93 ;  /* 0x0000005d005d7308 */ /* 0x000e220000000800 */
[C---:B---3--:R-:W-:Y:S01]  /*16040*/  F2FP.SATFINITE.E4M3.F32.PACK_AB_MERGE_C R41, R70.reuse, R41, RZ ;  /* 0x000000294629723e */ /* 0x048fe200048070ff */
[----:B------:R-:W-:Y:S01]  /*16050*/  FADD.FTZ R70, R70, R3 ;  /* 0x0000000346467221 */ /* 0x000fe20000010000 */
[----:B------:R-:W-:-:S02]  /*16060*/  IMAD.MOV.U32 R36, RZ, RZ, R151 ;  /* 0x000000ffff247224 */ /* 0x000fc400078e0097 */
[----:B------:R-:W-:Y:S01]  /*16070*/  F2FP.SATFINITE.E4M3.F32.PACK_AB_MERGE_C R219, R68, R37, R41 ;  /* 0x0000002544db723e */ /* 0x000fe20004807029 */
[--C-:B------:R-:W-:Y:S02]  /*16080*/  IMAD.MOV.U32 R68, RZ, RZ, R151.reuse ;  /* 0x000000ffff447224 */ /* 0x100fe400078e0097 */
[----:B------:R-:W1:Y:S01]  /*16090*/  MUFU.EX2 R38, R38 ;  /* 0x0000002600267308 */ /* 0x000e620000000800 */
[--C-:B------:R-:W-:Y:S02]  /*160a0*/  IMAD.MOV.U32 R41, RZ, RZ, R151.reuse ;  /* 0x000000ffff297224 */ /* 0x100fe400078e0097 */
[--C-:B------:R-:W-:Y:S02]  /*160b0*/  IMAD.MOV.U32 R37, RZ, RZ, R151.reuse ;  /* 0x000000ffff257224 */ /* 0x100fe400078e0097 */
[----:B------:R-:W-:-:S03]  /*160c0*/  IMAD.MOV.U32 R32, RZ, RZ, R151 ;  /* 0x000000ffff207224 */ /* 0x000fc600078e0097 */
[----:B------:R-:W2:Y:S01]  /*160d0*/  MUFU.EX2 R45, R45 ;  /* 0x0000002d002d7308 */ /* 0x000ea20000000800 */
[----:B0-----:R-:W-:-:S07]  /*160e0*/  F2FP.SATFINITE.E4M3.F32.PACK_AB_MERGE_C R220, R93, R40, RZ ;  /* 0x000000285ddc723e */ /* 0x001fce00048070ff */
[----:B------:R-:W0:Y:S01]  /*160f0*/  MUFU.EX2 R91, R91 ;  /* 0x0000005b005b7308 */ /* 0x000e220000000800 */
[----:B-1----:R-:W-:-:S01]  /*16100*/  FADD.FTZ R10, R38, R89 ;  /* 0x00000059260a7221 */ /* 0x002fc20000010000 */
[----:B------:R-:W-:-:S06]  /*16110*/  IMAD.MOV.U32 R89, RZ, RZ, R151 ;  /* 0x000000ffff597224 */ /* 0x000fcc00078e0097 */
[----:B------:R1:W3:Y:S01]  /*16120*/  MUFU.EX2 R8, R75 ;  /* 0x0000004b00087308 */ /* 0x0002e20000000800 */
[----:B--2---:R-:W-:-:S01]  /*16130*/  FADD.FTZ R3, R45, R70 ;  /* 0x000000462d037221 */ /* 0x004fc20000010000 */
[----:B------:R-:W-:-:S06]  /*16140*/  MOV R70, R151 ;  /* 0x0000009700467202 */ /* 0x000fcc0000000f00 */
[----:B------:R-:W2:Y:S01]  /*16150*/  MUFU.EX2 R49, R49 ;  /* 0x0000003100317308 */ /* 0x000ea20000000800 */
[C---:B0-----:R-:W-:Y:S01]  /*16160*/  F2FP.SATFINITE.E4M3.F32.PACK_AB_MERGE_C R220, R91.reuse, R38, R220 ;  /* 0x000000265bdc723e */ /* 0x041fe200048070dc */
[----:B------:R-:W-:Y:S01]  /*16170*/  FADD.FTZ R91, R91, R10 ;  /* 0x0000000a5b5b7221 */ /* 0x000fe20000010000 */
[----:B-1----:R-:W-:Y:S01]  /*16180*/  IMAD.MOV.U32 R75, RZ, RZ, R151 ;  /* 0x000000ffff4b7224 */ /* 0x002fe200078e0097 */
[----:B------:R-:W-:Y:S02]  /*16190*/  MOV R38, R151 ;  /* 0x0000009700267202 */ /* 0x000fe40000000f00 */
[----:B------:R-:W-:-:S01]  /*161a0*/  FADD.FTZ R40, R40, R91 ;  /* 0x0000005b28287221 */ /* 0x000fc20000010000 */
[----:B------:R-:W-:Y:S01]  /*161b0*/  IMAD.MOV.U32 R91, RZ, RZ, R151 ;  /* 0x000000ffff5b7224 */ /* 0x000fe200078e0097 */
[----:B------:R0:W1:Y:S01]  /*161c0*/  MUFU.EX2 R12, R79 ;  /* 0x0000004f000c7308 */ /* 0x0000620000000800 */
[----:B---3--:R-:W-:-:S01]  /*161d0*/  FADD.FTZ R10, R8, R3 ;  /* 0x00000003080a7221 */ /* 0x008fc20000010000 */
[----:B------:R-:W-:Y:S01]  /*161e0*/  FADD.FTZ R93, R93, R40 ;  /* 0x000000285d5d7221 */ /* 0x000fe20000010000 */
[----:B------:R-:W-:-:S05]  /*161f0*/  IMAD.MOV.U32 R40, RZ, RZ, R151 ;  /* 0x000000ffff287224 */ /* 0x000fca00078e0097 */
[----:B------:R-:W-:Y:S01]  /*16200*/  MUFU.EX2 R44, R44 ;  /* 0x0000002c002c7308 */ /* 0x000fe20000000800 */
[----:B--2---:R-:W-:-:S01]  /*16210*/  FADD.FTZ R3, R49, R10 ;  /* 0x0000000a31037221 */ /* 0x004fc20000010000 */
[----:B0-----:R-:W-:-:S06]  /*16220*/  IMAD.MOV.U32 R79, RZ, RZ, R151 ;  /* 0x000000ffff4f7224 */ /* 0x001fcc00078e0097 */
[----:B------:R-:W0:Y:S01]  /*16230*/  MUFU.EX2 R97, R97 ;  /* 0x0000006100617308 */ /* 0x000e220000000800 */
[C---:B-1----:R-:W-:Y:S01]  /*16240*/  F2FP.SATFINITE.E4M3.F32.PACK_AB_MERGE_C R49, R12.reuse, R49, RZ ;  /* 0x000000310c31723e */ /* 0x042fe200048070ff */
[----:B------:R-:W-:-:S03]  /*16250*/  FADD.FTZ R12, R12, R3 ;  /* 0x000000030c0c7221 */ /* 0x000fc60000010000 */
[----:B------:R-:W-:Y:S01]  /*16260*/  F2FP.SATFINITE.E4M3.F32.PACK_AB_MERGE_C R221, R8, R45, R49 ;  /* 0x0000002d08dd723e */ /* 0x000fe20004807031 */
[--C-:B------:R-:W-:Y:S02]  /*16270*/  IMAD.MOV.U32 R49, RZ, RZ, R151.reuse ;  /* 0x000000ffff317224 */ /* 0x100fe400078e0097 */
[----:B------:R-:W1:Y:S01]  /*16280*/  MUFU.EX2 R42, R42 ;  /* 0x0000002a002a7308 */ /* 0x000e620000000800 */
[----:B------:R-:W-:-:S07]  /*16290*/  IMAD.MOV.U32 R45, RZ, RZ, R151 ;  /* 0x000000ffff2d7224 */ /* 0x000fce00078e0097 */
[----:B------:R-:W2:Y:S01]  /*162a0*/  MUFU.EX2 R99, R99 ;  /* 0x0000006300637308 */ /* 0x000ea20000000800 */
[----:B0-----:R-:W-:-:S07]  /*162b0*/  F2FP.SATFINITE.E4M3.F32.PACK_AB_MERGE_C R5, R97, R44, RZ ;  /* 0x0000002c6105723e */ /* 0x001fce00048070ff */
[----:B------:R0:W3:Y:S01]  /*162c0*/  MUFU.EX2 R95, R147 ;  /* 0x00000093005f7308 */ /* 0x0000e20000000800 */
[----:B-1----:R-:W-:-:S01]  /*162d0*/  FADD.FTZ R10, R42, R93 ;  /* 0x0000005d2a0a7221 */ /* 0x002fc20000010000 */
[----:B------:R-:W-:-:S06]  /*162e0*/  IMAD.MOV.U32 R93, RZ, RZ, R151 ;  /* 0x000000ffff5d7224 */ /* 0x000fcc00078e0097 */
[----:B------:R1:W4:Y:S01]  /*162f0*/  MUFU.EX2 R6, R101 ;  /* 0x0000006500067308 */ /* 0x0003220000000800 */
[----:B--2---:R-:W-:-:S01]  /*16300*/  FADD.FTZ R3, R99, R12 ;  /* 0x0000000c63037221 */ /* 0x004fc20000010000 */
[----:B0-----:R-:W-:-:S06]  /*16310*/  IMAD.MOV.U32 R147, RZ, RZ, R151 ;  /* 0x000000ffff937224 */ /* 0x001fcc00078e0097 */
[----:B------:R-:W0:Y:S01]  /*16320*/  MUFU.EX2 R103, R103 ;  /* 0x0000006700677308 */ /* 0x000e220000000800 */
[C---:B---3--:R-:W-:Y:S01]  /*16330*/  F2FP.SATFINITE.E4M3.F32.PACK_AB_MERGE_C R222, R95.reuse, R42, R5 ;  /* 0x0000002a5fde723e */ /* 0x048fe20004807005 */
[----:B------:R-:W-:Y:S01]  /*16340*/  FADD.FTZ R95, R95, R10 ;  /* 0x0000000a5f5f7221 */ /* 0x000fe20000010000 */
[----:B-1----:R-:W-:Y:S01]  /*16350*/  IMAD.MOV.U32 R101, RZ, RZ, R151 ;  /* 0x000000ffff657224 */ /* 0x002fe200078e0097 */
[----:B------:R-:W-:Y:S02]  /*16360*/  MOV R42, R151 ;  /* 0x00000097002a7202 */ /* 0x000fe40000000f00 */
[----:B------:R-:W-:-:S01]  /*16370*/  FADD.FTZ R44, R44, R95 ;  /* 0x0000005f2c2c7221 */ /* 0x000fc20000010000 */
[----:B------:R-:W-:Y:S01]  /*16380*/  IMAD.MOV.U32 R95, RZ, RZ, R151 ;  /* 0x000000ffff5f7224 */ /* 0x000fe200078e0097 */
[----:B------:R-:W1:Y:S01]  /*16390*/  MUFU.EX2 R48, R48 ;  /* 0x0000003000307308 */ /* 0x000e620000000800 */
[----:B----4-:R-:W-:-:S04]  /*163a0*/  FADD.FTZ R10, R6, R3 ;  /* 0x00000003060a7221 */ /* 0x010fc80000010000 */
[----:B0-----:R-:W-:Y:S01]  /*163b0*/  FADD.FTZ R7, R103, R10 ;  /* 0x0000000a67077221 */ /* 0x001fe20000010000 */
[----:B-1----:R-:W-:-:S03]  /*163c0*/  F2FP.SATFINITE.E4M3.F32.PACK_AB_MERGE_C R3, R48, R103, RZ ;  /* 0x000000673003723e */ /* 0x002fc600048070ff */
[----:B------:R-:W-:Y:S01]  /*163d0*/  FADD.FTZ R7, R48, R7 ;  /* 0x0000000730077221 */ /* 0x000fe20000010000 */
[----:B------:R-:W-:Y:S01]  /*163e0*/  IMAD.MOV.U32 R103, RZ, RZ, R151 ;  /* 0x000000ffff677224 */ /* 0x000fe200078e0097 */
[----:B------:R-:W-:Y:S01]  /*163f0*/  F2FP.SATFINITE.E4M3.F32.PACK_AB_MERGE_C R223, R6, R99, R3 ;  /* 0x0000006306df723e */ /* 0x000fe20004807003 */
[----:B------:R-:W-:-:S01]  /*16400*/  FADD.FTZ R6, R97, R44 ;  /* 0x0000002c61067221 */ /* 0x000fc20000010000 */
[--C-:B------:R-:W-:Y:S02]  /*16410*/  IMAD.MOV.U32 R99, RZ, RZ, R151.reuse ;  /* 0x000000ffff637224 */ /* 0x100fe400078e0097 */
[--C-:B------:R-:W-:Y:S02]  /*16420*/  IMAD.MOV.U32 R97, RZ, RZ, R151.reuse ;  /* 0x000000ffff617224 */ /* 0x100fe400078e0097 */
[--C-:B------:R-:W-:Y:S02]  /*16430*/  IMAD.MOV.U32 R48, RZ, RZ, R151.reuse ;  /* 0x000000ffff307224 */ /* 0x100fe400078e0097 */
[----:B------:R-:W-:Y:S01]  /*16440*/  IMAD.MOV.U32 R44, RZ, RZ, R151 ;  /* 0x000000ffff2c7224 */ /* 0x000fe200078e0097 */
[----:B------:R-:W-:Y:S06]  /*16450*/  @!P2 BRA `(.L_x_433) ;  /* 0x000000280038a947 */ /* 0x000fec0003800000 */
[----:B------:R0:W5:Y:S01]  /*16460*/  LDL.LU R5, [R1] ;  /* 0x0000000001057983 */ /* 0x0001620000300800 */
[----:B------:R-:W-:Y:S01]  /*16470*/  VIADD R10, R153, 0xfffffffe ;  /* 0xfffffffe990a7836 */ /* 0x000fe20000000000 */
[----:B------:R-:W-:Y:S01]  /*16480*/  MOV R13, R4 ;  /* 0x00000004000d7202 */ /* 0x000fe20000000f00 */
[----:B------:R-:W-:Y:S01]  /*16490*/  IMAD.MOV.U32 R3, RZ, RZ, R0 ;  /* 0x000000ffff037224 */ /* 0x000fe200078e0000 */
[----:B------:R-:W-:Y:S01]  /*164a0*/  CS2R R150, SRZ ;  /* 0x0000000000967805 */ /* 0x000fe2000001ff00 */
[----:B------:R-:W-:Y:S01]  /*164b0*/  IMAD.MOV.U32 R11, RZ, RZ, R152 ;  /* 0x000000ffff0b7224 */ /* 0x000fe200078e0098 */
        /* <DEDUP_REMOVED lines=62> */
[----:B0-----:R-:W-:-:S07]  /*168a0*/  CS2R R24, SRZ ;  /* 0x0000000000187805 */ /* 0x001fce000001ff00 */
.L_x_444:
[----:B------:R-:W2:Y:S01]  /*168b0*/  LDL R4, [R1+0x8] ;  /* 0x0000080001047983 */ /* 0x000ea20000100800 */
[----:B------:R-:W-:Y:S01]  /*168c0*/  ISETP.NE.AND P1, PT, R11, 0x1, PT ;  /* 0x000000010b00780c */ /* 0x000fe20003f25270 */
[----:B------:R-:W-:Y:S05]  /*168d0*/  YIELD ;  /* 0x0000000000007946 */ /* 0x000fea0003800000 */
[----:B------:R-:W-:Y:S02]  /*168e0*/  SEL R0, RZ, 0x1, P1 ;  /* 0x00000001ff007807 */ /* 0x000fe40000800000 */
[----:B--2---:R-:W-:Y:S02]  /*168f0*/  ISETP.NE.AND P1, PT, R4, RZ, PT ;  /* 0x000000ff0400720c */ /* 0x004fe40003f25270 */
[----:B-----5:R-:W-:-:S05]  /*16900*/  LOP3.LUT R4, R5, R0, RZ, 0x3c, !PT ;  /* 0x0000000005047212 */ /* 0x020fca00078e3cff */
[----:B------:R0:W-:Y:S06]  /*16910*/  STL [R1], R4 ;  /* 0x0000000401007387 */ /* 0x0001ec0000100800 */
[----:B------:R-:W-:Y:S05]  /*16920*/  @P1 BRA `(.L_x_434) ;  /* 0x00000000003c1947 */ /* 0x000fea0003800000 */
[----:B------:R-:W-:Y:S05]  /*16930*/  @!P0 BRA `(.L_x_435) ;  /* 0x0000000000048947 */ /* 0x000fea0003800000 */
[----:B------:R-:W-:Y:S01]  /*16940*/  BPT.TRAP 0x1 ;  /* 0x000000040000795c */ /* 0x000fe20000300000 */
.L_x_435:
[----:B------:R-:W-:Y:S01]  /*16950*/  VIADD R0, R11, 0x1 ;  /* 0x000000010b007836 */ /* 0x000fe20000000000 */
[----:B------:R-:W-:-:S04]  /*16960*/  SHF.L.U32 R9, R4, 0x1f, RZ ;  /* 0x0000001f04097819 */ /* 0x000fc800000006ff */
[----:B------:R-:W-:-:S04]  /*16970*/  ISETP.NE.AND P2, PT, R0, 0x2, PT ;  /* 0x000000020000780c */ /* 0x000fc80003f45270 */
[----:B------:R-:W-:-:S04]  /*16980*/  SEL R0, R0, RZ, P2 ;  /* 0x000000ff00007207 */ /* 0x000fc80001000000 */
[----:B------:R-:W-:-:S04]  /*16990*/  LEA R0, R0, R19, 0x3 ;  /* 0x0000001300007211 */ /* 0x000fc800078e18ff */
[----:B------:R1:W2:Y:S01]  /*169a0*/  SYNCS.PHASECHK.TRANS64.TRYWAIT P2, [R0+URZ+0x38830], R9 ;  /* 0x03883009000075a7 */ /* 0x0002a2000804017f */
[----:B------:R-:W-:Y:S05]  /*169b0*/  @!P0 BRA `(.L_x_436) ;  /* 0x0000000000048947 */ /* 0x000fea0003800000 */
[----:B------:R-:W-:Y:S01]  /*169c0*/  BPT.TRAP 0x1 ;  /* 0x000000040000795c */ /* 0x000fe20000300000 */
.L_x_436:
[----:B------:R-:W-:Y:S04]  /*169d0*/  BSSY B0, `(.L_x_434) ;  /* 0x0000004000007945 */ /* 0x000fe80003800000 */
[----:B--2---:R-:W-:Y:S05]  /*169e0*/  @P2 BRA `(.L_x_437) ;  /* 0x0000000000082947 */ /* 0x004fea0003800000 */
[----:B------:R-:W2:Y:S02]  /*169f0*/  SYNCS.PHASECHK.TRANS64.TRYWAIT P2, [R0+URZ+0x38830], R9 ;  /* 0x03883009000075a7 */ /* 0x000ea4000804017f */
[----:B--2---:R-:W-:Y:S05]  /*16a00*/  @!P2 BRA `(.L_x_438) ;  /* 0x000000dc00a8a947 */ /* 0x004fea0003800000 */
.L_x_437:
[----:B------:R-:W-:Y:S05]  /*16a10*/  BSYNC B0 ;  /* 0x0000000000007941 */ /* 0x000fea0003800000 */
.L_x_434:
[----:B-12---:R-:W1:Y:S01]  /*16a20*/  S2R R0, SR_TID.X ;  /* 0x0000000000007919 */ /* 0x006e620000002100 */
[----:B------:R-:W-:Y:S01]  /*16a30*/  VIADD R12, R11, 0x1 ;  /* 0x000000010b0c7836 */ /* 0x000fe20000000000 */
[----:B------:R-:W-:Y:S05]  /*16a40*/  WARPSYNC.ALL ;  /* 0x0000000000007948 */ /* 0x000fea0003800000 */
[C---:B------:R-:W-:Y:S01]  /*16a50*/  ISETP.NE.AND P2, PT, R12.reuse, 0x2, PT ;  /* 0x000000020c00780c */ /* 0x040fe20003f45270 */
[----:B------:R-:W-:Y:S01]  /*16a60*/  IMAD.MOV.U32 R9, RZ, RZ, 0x40000040 ;  /* 0x40000040ff097424 */ /* 0x000fe200078e00ff */
[----:B------:R-:W-:Y:S01]  /*16a70*/  MOV R153, 0x40000040 ;  /* 0x4000004000997802 */ /* 0x000fe20000000f00 */
[----:B------:R-:W-:Y:S01]  /*16a80*/  IMAD.MOV.U32 R155, RZ, RZ, 0x40000040 ;  /* 0x40000040ff9b7424 */ /* 0x000fe200078e00ff */
[----:B------:R-:W-:Y:S01]  /*16a90*/  SEL R12, R12, RZ, P2 ;  /* 0x000000ff0c0c7207 */ /* 0x000fe20001000000 */
[----:B------:R-:W-:Y:S01]  /*16aa0*/  IMAD.MOV.U32 R21, RZ, RZ, 0x40000040 ;  /* 0x40000040ff157424 */ /* 0x000fe200078e00ff */
[----:B------:R-:W-:-:S02]  /*16ab0*/  R2UR UR15, R9 ;  /* 0x00000000090f72ca */ /* 0x000fc400000e0000 */
[----:B------:R-:W-:Y:S01]  /*16ac0*/  R2UR UR11, R153 ;  /* 0x00000000990b72ca */ /* 0x000fe200000e0000 */
[----:B------:R-:W-:Y:S01]  /*16ad0*/  IMAD R8, R12, 0x800, R14 ;  /* 0x000008000c087824 */ /* 0x000fe200078e020e */
[----:B------:R-:W-:Y:S02]  /*16ae0*/  R2UR UR7, R155 ;  /* 0x000000009b0772ca */ /* 0x000fe400000e0000 */
[----:B------:R-:W-:Y:S01]  /*16af0*/  R2UR UR23, R153 ;  /* 0x00000000991772ca */ /* 0x000fe200000e0000 */
[C---:B------:R-:W-:Y:S01]  /*16b00*/  VIADD R154, R8.reuse, 0x4 ;  /* 0x00000004089a7836 */ /* 0x040fe20000000000 */
[C---:B------:R-:W-:Y:S01]  /*16b10*/  IADD3 R152, R8.reuse, 0x2, RZ ;  /* 0x0000000208987810 */ /* 0x040fe20007ffe0ff */
[C---:B------:R-:W-:Y:S01]  /*16b20*/  VIADD R20, R8.reuse, 0x6 ;  /* 0x0000000608147836 */ /* 0x040fe20000000000 */
[----:B------:R-:W-:Y:S02]  /*16b30*/  R2UR UR14, R8 ;  /* 0x00000000080e72ca */ /* 0x000fe400000e0000 */
[----:B------:R-:W-:Y:S01]  /*16b40*/  R2UR UR10, R152 ;  /* 0x00000000980a72ca */ /* 0x000fe200000e0000 */
[----:B------:R-:W-:Y:S01]  /*16b50*/  VIADD R152, R8, 0x400 ;  /* 0x0000040008987836 */ /* 0x000fe20000000000 */
[----:B------:R-:W-:Y:S01]  /*16b60*/  R2UR UR6, R154 ;  /* 0x000000009a0672ca */ /* 0x000fe200000e0000 */
[----:B------:R-:W-:Y:S01]  /*16b70*/  VIADD R154, R8, 0x404 ;  /* 0x00000404089a7836 */ /* 0x000fe20000000000 */
[----:B------:R-:W-:-:S02]  /*16b80*/  R2UR UR31, R155 ;  /* 0x000000009b1f72ca */ /* 0x000fc400000e0000 */
[----:B------:R-:W-:Y:S02]  /*16b90*/  R2UR UR22, R152 ;  /* 0x00000000981672ca */ /* 0x000fe400000e0000 */
[----:B-1----:R-:W-:Y:S02]  /*16ba0*/  SHF.R.U32.HI R0, RZ, 0x7, R0 ;  /* 0x00000007ff007819 */ /* 0x002fe40000011600 */
[----:B------:R-:W-:Y:S02]  /*16bb0*/  R2UR UR30, R154 ;  /* 0x000000009a1e72ca */ /* 0x000fe400000e0000 */
[----:B------:R-:W-:Y:S01]  /*16bc0*/  R2UR UR18, R20 ;  /* 0x00000000141272ca */ /* 0x000fe200000e0000 */
[----:B------:R-:W-:Y:S01]  /*16bd0*/  VIADD R0, R0, 0x8 ;  /* 0x0000000800007836 */ /* 0x000fe20000000000 */
[C---:B------:R-:W-:Y:S02]  /*16be0*/  R2UR UR19, R21.reuse ;  /* 0x00000000151372ca */ /* 0x040fe400000e0000 */
[C---:B------:R-:W-:Y:S01]  /*16bf0*/  IADD3 R20, R8.reuse, 0x402, RZ ;  /* 0x0000040208147810 */ /* 0x040fe20007ffe0ff */
[----:B------:R-:W-:Y:S01]  /*16c00*/  VIADD R8, R8, 0x406 ;  /* 0x0000040608087836 */ /* 0x000fe20000000000 */
[----:B------:R1:W-:Y:S01]  /*16c10*/  BAR.SYNC.DEFER_BLOCKING R0, 0x100 ;  /* 0x000400000000751d */ /* 0x0003e20000010000 */
[----:B------:R-:W-:-:S02]  /*16c20*/  R2UR UR27, R21 ;  /* 0x00000000151b72ca */ /* 0x000fc400000e0000 */
[----:B------:R-:W-:Y:S02]  /*16c30*/  R2UR UR26, R20 ;  /* 0x00000000141a72ca */ /* 0x000fe400000e0000 */
[----:B------:R-:W-:Y:S02]  /*16c40*/  R2UR UR34, R8 ;  /* 0x00000000082272ca */ /* 0x000fe400000e0000 */
[----:B------:R-:W-:Y:S01]  /*16c50*/  R2UR UR35, R9 ;  /* 0x00000000092372ca */ /* 0x000fe200000e0000 */
[----:B------:R-:W-:-:S06]  /*16c60*/  WARPGROUP.ARRIVE ;  /* 0x00000000000079c5 */ /* 0x000fcc0000000000 */
        /* <DEDUP_REMOVED lines=26> */
.L_x_440:
[----:B------:R-:W-:Y:S01]  /*16e10*/  SHF.L.U32 R0, R5, 0x1f, RZ ;  /* 0x0000001f05007819 */ /* 0x000fe200000006ff */
[----:B0-----:R-:W-:-:S04]  /*16e20*/  IMAD R4, R11, 0x8, R19 ;  /* 0x000000080b047824 */ /* 0x001fc800078e0213 */
[----:B------:R0:W1:Y:S01]  /*16e30*/  SYNCS.PHASECHK.TRANS64.TRYWAIT P1, [R4+URZ+0x38850], R0 ;  /* 0x03885000040075a7 */ /* 0x000062000802017f */
[----:B------:R-:W-:Y:S05]  /*16e40*/  @!P0 BRA `(.L_x_441) ;  /* 0x0000000000048947 */ /* 0x000fea0003800000 */
[----:B------:R-:W-:Y:S01]  /*16e50*/  BPT.TRAP 0x1 ;  /* 0x000000040000795c */ /* 0x000fe20000300000 */
.L_x_441:
[----:B-1----:R-:W-:Y:S05]  /*16e60*/  @P1 BRA `(.L_x_439) ;  /* 0x0000000000081947 */ /* 0x002fea0003800000 */
[----:B------:R-:W1:Y:S02]  /*16e70*/  SYNCS.PHASECHK.TRANS64.TRYWAIT P1, [R4+URZ+0x38850], R0 ;  /* 0x03885000040075a7 */ /* 0x000e64000802017f */
[----:B-1----:R-:W-:Y:S05]  /*16e80*/  @!P1 BRA `(.L_x_442) ;  /* 0x000000d8009c9947 */ /* 0x002fea0003800000 */
.L_x_439:
[----:B01----:R-:W-:Y:S01]  /*16e90*/  IADD3 R0, R19, 0x400, RZ ;  /* 0x0000040013007810 */ /* 0x003fe20007ffe0ff */
[----:B------:R-:W-:Y:S01]  /*16ea0*/  IMAD.MOV.U32 R5, RZ, RZ, 0x40000040 ;  /* 0x40000040ff057424 */ /* 0x000fe200078e00ff */
[----:B------:R-:W-:Y:S05]  /*16eb0*/  WARPSYNC.ALL ;  /* 0x0000000000007948 */ /* 0x000fea0003800000 */
[----:B------:R-:W-:Y:S01]  /*16ec0*/  SHF.R.U32.HI R0, RZ, 0x4, R0 ;  /* 0x00000004ff007819 */ /* 0x000fe20000011600 */
[----:B------:R-:W-:Y:S01]  /*16ed0*/  WARPGROUP.ARRIVE ;  /* 0x00000000000079c5 */ /* 0x000fe20000000000 */
[----:B------:R-:W-:Y:S02]  /*16ee0*/  R2UR UR7, R5 ;  /* 0x00000000050772ca */ /* 0x000fe400000e0000 */
[----:B------:R-:W-:-:S02]  /*16ef0*/  LOP3.LUT R0, R0, 0x3fff, RZ, 0xc0, !PT ;  /* 0x00003fff00007812 */ /* 0x000fc400078ec0ff */
[----:B------:R-:W-:Y:S02]  /*16f00*/  MOV R9, 0x40000040 ;  /* 0x4000004000097802 */ /* 0x000fe40000000f00 */
[----:B------:R-:W-:-:S05]  /*16f10*/  LOP3.LUT R0, R0, 0x10000, RZ, 0xfc, !PT ;  /* 0x0001000000007812 */ /* 0x000fca00078efcff */
[----:B------:R-:W-:Y:S01]  /*16f20*/  IMAD R4, R11, 0x800, R0 ;  /* 0x000008000b047824 */ /* 0x000fe200078e0200 */
[----:B------:R-:W-:-:S03]  /*16f30*/  FMNMX.FTZ R0, R152, R3, !PT ;  /* 0x0000000398007209 */ /* 0x000fc60007810000 */
[C---:B------:R-:W-:Y:S01]  /*16f40*/  VIADD R8, R4.reuse, 0x2 ;  /* 0x0000000204087836 */ /* 0x040fe20000000000 */
[----:B------:R-:W-:Y:S02]  /*16f50*/  R2UR UR6, R4 ;  /* 0x00000000040672ca */ /* 0x000fe400000e0000 */
[----:B------:R-:W-:-:S04]  /*16f60*/  FMNMX.FTZ R0, R153, R0, !PT ;  /* 0x0000000099007209 */ /* 0x000fc80007810000 */
[----:B------:R-:W-:-:S04]  /*16f70*/  FMNMX.FTZ R0, R156, R0, !PT ;  /* 0x000000009c007209 */ /* 0x000fc80007810000 */
[----:B------:R-:W-:-:S03]  /*16f80*/  FMNMX.FTZ R0, R157, R0, !PT ;  /* 0x000000009d007209 */ /* 0x000fc60007810000 */
[----:B------:R-:W-:Y:S01]  /*16f90*/  QGMMA.64x256x32.F32.E4M3.E4M3 R24, R228, gdesc[UR4], R24, gsb0 ;  /* 0x03e00004e4187df3 */ /* 0x000fe20008000818 */
[----:B------:R-:W-:Y:S01]  /*16fa0*/  R2UR UR6, R8 ;  /* 0x00000000080672ca */ /* 0x000fe200000e0000 */
[----:B------:R-:W-:Y:S01]  /*16fb0*/  VIADD R8, R4, 0x4 ;  /* 0x0000000404087836 */ /* 0x000fe20000000000 */
[----:B------:R-:W-:Y:S01]  /*16fc0*/  R2UR UR7, R9 ;  /* 0x00000000090772ca */ /* 0x000fe200000e0000 */
[----:B------:R-:W-:Y:S01]  /*16fd0*/  IMAD.MOV.U32 R9, RZ, RZ, 0x40000040 ;  /* 0x40000040ff097424 */ /* 0x000fe200078e00ff */
[----:B------:R-:W-:Y:S01]  /*16fe0*/  FMNMX.FTZ R0, R160, R0, !PT ;  /* 0x00000000a0007209 */ /* 0x000fe20007810000 */
[----:B------:R-:W-:-:S03]  /*16ff0*/  VIADD R4, R4, 0x6 ;  /* 0x0000000604047836 */ /* 0x000fc60000000000 */
[----:B------:R-:W-:-:S04]  /*17000*/  FMNMX.FTZ R0, R161, R0, !PT ;  /* 0x00000000a1007209 */ /* 0x000fc80007810000 */
        /* <DEDUP_REMOVED lines=25> */
[----:B------:R-:W-:-:S05]  /*171a0*/  FMNMX.FTZ R0, R213, R0, !PT ;  /* 0x00000000d5007209 */ /* 0x000fca0007810000 */
[----:B------:R-:W0:Y:S02]  /*171b0*/  SHFL.BFLY PT, R5, R0, 0x2, 0x1f ;  /* 0x0c401f0000057f89 */ /* 0x000e2400000e0000 */
[----:B0-----:R-:W-:Y:S02]  /*171c0*/  FMNMX.FTZ R0, R0, R5, !PT ;  /* 0x0000000500007209 */ /* 0x001fe40007810000 */
[----:B------:R-:W-:Y:S01]  /*171d0*/  MOV R5, 0x40000040 ;  /* 0x4000004000057802 */ /* 0x000fe20000000f00 */
[----:B------:R-:W-:Y:S02]  /*171e0*/  WARPGROUP.DEPBAR.LE gsb0, 0x0 ;  /* 0x00008000000079c5 */ /* 0x000fe40000010000 */
[----:B------:R-:W-:-:S06]  /*171f0*/  WARPGROUP.ARRIVE ;  /* 0x00000000000079c5 */ /* 0x000fcc0000000000 */
[----:B------:R-:W0:Y:S01]  /*17200*/  S2R R231, SR_TID.X ;  /* 0x0000000000e77919 */ /* 0x000e220000002100 */
[----:B------:R-:W-:Y:S01]  /*17210*/  QGMMA.64x256x32.F32.E4M3.E4M3 R24, R224, gdesc[UR4], R24, gsb0 ;  /* 0x03e00004e0187df3 */ /* 0x000fe20008000818 */
[----:B------:R-:W-:Y:S02]  /*17220*/  R2UR UR6, R8 ;  /* 0x00000000080672ca */ /* 0x000fe400000e0000 */
[----:B------:R-:W-:Y:S02]  /*17230*/  R2UR UR7, R9 ;  /* 0x00000000090772ca */ /* 0x000fe400000e0000 */
[----:B------:R-:W-:-:S04]  /*17240*/  FMNMX.FTZ R8, R154, R13, !PT ;  /* 0x0000000d9a087209 */ /* 0x000fc80007810000 */
[----:B------:R-:W-:-:S04]  /*17250*/  FMNMX.FTZ R8, R155, R8, !PT ;  /* 0x000000089b087209 */ /* 0x000fc80007810000 */
[----:B------:R-:W-:-:S04]  /*17260*/  FMNMX.FTZ R8, R158, R8, !PT ;  /* 0x000000089e087209 */ /* 0x000fc80007810000 */
[----:B------:R-:W-:-:S04]  /*17270*/  FMNMX.FTZ R8, R159, R8, !PT ;  /* 0x000000089f087209 */ /* 0x000fc80007810000 */
[----:B------:R-:W-:-:S04]  /*17280*/  FMNMX.FTZ R8, R162, R8, !PT ;  /* 0x00000008a2087209 */ /* 0x000fc80007810000 */
[----:B------:R-:W-:Y:S02]  /*17290*/  FMNMX.FTZ R8, R163, R8, !PT ;  /* 0x00000008a3087209 */ /* 0x000fe40007810000 */
[----:B0-----:R-:W-:Y:S02]  /*172a0*/  LOP3.LUT R231, R231, 0x7f, RZ, 0xc0, !PT ;  /* 0x0000007fe7e77812 */ /* 0x001fe400078ec0ff */
[----:B------:R-:W-:Y:S02]  /*172b0*/  FMNMX.FTZ R8, R166, R8, !PT ;  /* 0x00000008a6087209 */ /* 0x000fe40007810000 */
[----:B------:R-:W-:Y:S02]  /*172c0*/  ISETP.NE.AND P1, PT, R231, RZ, PT ;  /* 0x000000ffe700720c */ /* 0x000fe40003f25270 */
[----:B------:R-:W-:Y:S01]  /*172d0*/  FMNMX.FTZ R8, R167, R8, !PT ;  /* 0x00000008a7087209 */ /* 0x000fe20007810000 */
[----:B------:R-:W0:Y:S03]  /*172e0*/  S2R R231, SR_TID.X ;  /* 0x0000000000e77919 */ /* 0x000e260000002100 */
[----:B------:R-:W-:-:S04]  /*172f0*/  FMNMX.FTZ R8, R170, R8, !PT ;  /* 0x00000008aa087209 */ /* 0x000fc80007810000 */
[----:B------:R-:W-:-:S04]  /*17300*/  FMNMX.FTZ R8, R171, R8, !PT ;  /* 0x00000008ab087209 */ /* 0x000fc80007810000 */
[----:B------:R-:W-:-:S04]  /*17310*/  FMNMX.FTZ R8, R174, R8, !PT ;  /* 0x00000008ae087209 */ /* 0x000fc80007810000 */
[----:B------:R-:W-:-:S04]  /*17320*/  FMNMX.FTZ R8, R175, R8, !PT ;  /* 0x00000008af087209 */ /* 0x000fc80007810000 */
[----:B------:R-:W-:-:S04]  /*17330*/  FMNMX.FTZ R8, R178, R8, !PT ;  /* 0x00000008b2087209 */ /* 0x000fc80007810000 */
[----:B------:R-:W-:-:S04]  /*17340*/  FMNMX.FTZ R8, R179, R8, !PT ;  /* 0x00000008b3087209 */ /* 0x000fc80007810000 */
[----:B------:R-:W-:-:S04]  /*17350*/  FMNMX.FTZ R8, R182, R8, !PT ;  /* 0x00000008b6087209 */ /* 0x000fc80007810000 */
[----:B------:R-:W-:Y:S02]  /*17360*/  FMNMX.FTZ R8, R183, R8, !PT ;  /* 0x00000008b7087209 */ /* 0x000fe40007810000 */
[----:B0-----:R-:W-:Y:S02]  /*17370*/  SHF.R.U32.HI R231, RZ, 0x7, R231 ;  /* 0x00000007ffe77819 */ /* 0x001fe400000116e7 */
        /* <DEDUP_REMOVED lines=17> */
[----:B0-----:R-:W-:Y:S01]  /*17490*/  FMNMX.FTZ R9, R8, R9, !PT ;  /* 0x0000000908097209 */ /* 0x001fe20007810000 */
[----:B------:R-:W-:Y:S02]  /*174a0*/  WARPGROUP.DEPBAR.LE gsb0, 0x0 ;  /* 0x00008000000079c5 */ /* 0x000fe40000010000 */
[----:B------:R-:W-:-:S06]  /*174b0*/  WARPGROUP.ARRIVE ;  /* 0x00000000000079c5 */ /* 0x000fcc0000000000 */
[----:B------:R-:W-:Y:S01]  /*174c0*/  QGMMA.64x256x32.F32.E4M3.E4M3 R24, R216, gdesc[UR4], R24, gsb0 ;  /* 0x03e00004d8187df3 */ /* 0x000fe20008000818 */
[----:B------:R-:W-:Y:S02]  /*174d0*/  R2UR UR7, R5 ;  /* 0x00000000050772ca */ /* 0x000fe400000e0000 */
[----:B------:R-:W-:Y:S01]  /*174e0*/  R2UR UR6, R4 ;  /* 0x00000000040672ca */ /* 0x000fe200000e0000 */
[----:B------:R-:W0:Y:S04]  /*174f0*/  SHFL.BFLY PT, R5, R0, 0x1, 0x1f ;  /* 0x0c201f0000057f89 */ /* 0x000e2800000e0000 */
[----:B------:R-:W1:Y:S01]  /*17500*/  SHFL.BFLY PT, R4, R9, 0x1, 0x1f ;  /* 0x0c201f0009047f89 */ /* 0x000e6200000e0000 */
[----:B0-----:R-:W-:Y:S02]  /*17510*/  FMNMX.FTZ R0, R0, R5, !PT ;  /* 0x0000000500007209 */ /* 0x001fe40007810000 */
[----:B-1----:R-:W-:-:S03]  /*17520*/  FMNMX.FTZ R4, R9, R4, !PT ;  /* 0x0000000409047209 */ /* 0x002fc60007810000 */
[----:B------:R-:W-:Y:S02]  /*17530*/  FADD.FTZ R5, -R0, R3 ;  /* 0x0000000300057221 */ /* 0x000fe40000010100 */
[----:B------:R-:W-:-:S01]  /*17540*/  FADD.FTZ R3, -R4, R13 ;  /* 0x0000000d04037221 */ /* 0x000fc20000010100 */
[C---:B------:R-:W-:Y:S01]  /*17550*/  FFMA.FTZ R13, R2.reuse, R0, -8 ;  /* 0xc1000000020d7423 */ /* 0x040fe20000010000 */
[C---:B------:R-:W-:Y:S02]  /*17560*/  FMUL.FTZ R5, R2.reuse, R5 ;  /* 0x0000000502057220 */ /* 0x040fe40000410000 */
[C---:B------:R-:W-:Y:S01]  /*17570*/  FMUL.FTZ R3, R2.reuse, R3 ;  /* 0x0000000302037220 */ /* 0x040fe20000410000 */
[----:B------:R-:W-:-:S01]  /*17580*/  FFMA.FTZ R15, R2, R156, -R13 ;  /* 0x0000009c020f7223 */ /* 0x000fc2000001080d */
[C-C-:B------:R-:W-:Y:S01]  /*17590*/  FFMA.FTZ R156, R2.reuse, R165, -R13.reuse ;  /* 0x000000a5029c7223 */ /* 0x140fe2000001080d */
[----:B------:R-:W-:-:S01]  /*175a0*/  FFMA.FTZ R165, R2, R176, -R13 ;  /* 0x000000b002a57223 */ /* 0x000fc2000001080d */
[C-C-:B------:R-:W-:Y:S01]  /*175b0*/  FFMA.FTZ R176, R2.reuse, R185, -R13.reuse ;  /* 0x000000b902b07223 */ /* 0x140fe2000001080d */
[----:B------:R-:W-:-:S01]  /*175c0*/  FFMA.FTZ R185, R2, R196, -R13 ;  /* 0x000000c402b97223 */ /* 0x000fc2000001080d */
[C---:B------:R-:W-:Y:S01]  /*175d0*/  FFMA.FTZ R196, R2.reuse, R205, -R13 ;  /* 0x000000cd02c47223 */ /* 0x040fe2000001080d */
[----:B------:R-:W-:-:S01]  /*175e0*/  FFMA.FTZ R205, R2, R4, -8 ;  /* 0xc100000002cd7423 */ /* 0x000fc20000010004 */
[C-C-:B------:R-:W-:Y:S01]  /*175f0*/  FFMA.FTZ R8, R2.reuse, R152, -R13.reuse ;  /* 0x0000009802087223 */ /* 0x140fe2000001080d */
[----:B------:R-:W-:-:S01]  /*17600*/  FFMA.FTZ R9, R2, R153, -R13 ;  /* 0x0000009902097223 */ /* 0x000fc2000001080d */
[----:B------:R-:W-:Y:S01]  /*17610*/  MUFU.EX2 R5, R5 ;  /* 0x0000000500057308 */ /* 0x000fe20000000800 */
[----:B------:R-:W-:-:S01]  /*17620*/  FFMA.FTZ R154, R2, R154, -R205 ;  /* 0x0000009a029a7223 */ /* 0x000fc200000108cd */
[C-C-:B------:R-:W-:Y:S01]  /*17630*/  FFMA.FTZ R155, R2.reuse, R155, -R205.reuse ;  /* 0x0000009b029b7223 */ /* 0x140fe200000108cd */
[----:B------:R-:W-:-:S01]  /*17640*/  FFMA.FTZ R158, R2, R158, -R205 ;  /* 0x0000009e029e7223 */ /* 0x000fc200000108cd */
[C---:B------:R-:W-:Y:S01]  /*17650*/  FFMA.FTZ R20, R2.reuse, R157, -R13 ;  /* 0x0000009d02147223 */ /* 0x040fe2000001080d */
[----:B------:R-:W-:-:S01]  /*17660*/  FFMA.FTZ R159, R2, R159, -R205 ;  /* 0x0000009f029f7223 */ /* 0x000fc200000108cd */
[C---:B------:R-:W-:Y:S01]  /*17670*/  FFMA.FTZ R21, R2.reuse, R160, -R13 ;  /* 0x000000a002157223 */ /* 0x040fe2000001080d */
[----:B------:R-:W-:-:S01]  /*17680*/  FFMA.FTZ R162, R2, R162, -R205 ;  /* 0x000000a202a27223 */ /* 0x000fc200000108cd */
[----:B------:R-:W-:Y:S01]  /*17690*/  MUFU.EX2 R3, R3 ;  /* 0x0000000300037308 */ /* 0x000fe20000000800 */
[----:B------:R-:W-:-:S01]  /*176a0*/  FFMA.FTZ R152, R2, R161, -R13 ;  /* 0x000000a102987223 */ /* 0x000fc2000001080d */
[C---:B------:R-:W-:Y:S01]  /*176b0*/  FFMA.FTZ R163, R2.reuse, R163, -R205 ;  /* 0x000000a302a37223 */ /* 0x040fe200000108cd */
[----:B------:R-:W-:-:S01]  /*176c0*/  FFMA.FTZ R153, R2, R164, -R13 ;  /* 0x000000a402997223 */ /* 0x000fc2000001080d */
[C-C-:B------:R-:W-:Y:S01]  /*176d0*/  FFMA.FTZ R166, R2.reuse, R166, -R205.reuse ;  /* 0x000000a602a67223 */ /* 0x140fe200000108cd */
[----:B------:R-:W-:-:S01]  /*176e0*/  FFMA.FTZ R167, R2, R167, -R205 ;  /* 0x000000a702a77223 */ /* 0x000fc200000108cd */
[C---:B------:R-:W-:Y:S01]  /*176f0*/  FFMA.FTZ R157, R2.reuse, R168, -R13 ;  /* 0x000000a8029d7223 */ /* 0x040fe2000001080d */
[----:B------:R-:W-:-:S01]  /*17700*/  FFMA.FTZ R170, R2, R170, -R205 ;  /* 0x000000aa02aa7223 */ /* 0x000fc200000108cd */
[----:B------:R-:W0:Y:S01]  /*17710*/  MUFU.EX2 R8, R8 ;  /* 0x0000000800087308 */ /* 0x000e220000000800 */
[----:B------:R-:W-:-:S01]  /*17720*/  FFMA.FTZ R160, R2, R169, -R13 ;  /* 0x000000a902a07223 */ /* 0x000fc2000001080d */
[C---:B------:R-:W-:Y:S01]  /*17730*/  FFMA.FTZ R171, R2.reuse, R171, -R205 ;  /* 0x000000ab02ab7223 */ /* 0x040fe200000108cd */
[----:B------:R-:W-:-:S01]  /*17740*/  FFMA.FTZ R161, R2, R172, -R13 ;  /* 0x000000ac02a17223 */ /* 0x000fc2000001080d */
[C---:B------:R-:W-:Y:S01]  /*17750*/  FFMA.FTZ R174, R2.reuse, R174, -R205 ;  /* 0x000000ae02ae7223 */ /* 0x040fe200000108cd */
[----:B------:R-:W-:-:S01]  /*17760*/  FFMA.FTZ R164, R2, R173, -R13 ;  /* 0x000000ad02a47223 */ /* 0x000fc2000001080d */
[C-C-:B------:R-:W-:Y:S01]  /*17770*/  FFMA.FTZ R175, R2.reuse, R175, -R205.reuse ;  /* 0x000000af02af7223 */ /* 0x140fe200000108cd */
[----:B------:R-:W-:-:S01]  /*17780*/  FFMA.FTZ R178, R2, R178, -R205 ;  /* 0x000000b202b27223 */ /* 0x000fc200000108cd */
[----:B------:R-:W1:Y:S01]  /*17790*/  MUFU.EX2 R154, R154 ;  /* 0x0000009a009a7308 */ /* 0x000e620000000800 */
[----:B------:R-:W-:-:S01]  /*177a0*/  FFMA.FTZ R168, R2, R177, -R13 ;  /* 0x000000b102a87223 */ /* 0x000fc2000001080d */
[C---:B------:R-:W-:Y:S01]  /*177b0*/  FFMA.FTZ R179, R2.reuse, R179, -R205 ;  /* 0x000000b302b37223 */ /* 0x040fe200000108cd */
[----:B------:R-:W-:-:S01]  /*177c0*/  FFMA.FTZ R169, R2, R180, -R13 ;  /* 0x000000b402a97223 */ /* 0x000fc2000001080d */
[C---:B------:R-:W-:Y:S01]  /*177d0*/  FFMA.FTZ R182, R2.reuse, R182, -R205 ;  /* 0x000000b602b67223 */ /* 0x040fe200000108cd */
[----:B------:R-:W-:-:S01]  /*177e0*/  FFMA.FTZ R172, R2, R181, -R13 ;  /* 0x000000b502ac7223 */ /* 0x000fc2000001080d */
[C---:B------:R-:W-:Y:S01]  /*177f0*/  FFMA.FTZ R183, R2.reuse, R183, -R205 ;  /* 0x000000b702b77223 */ /* 0x040fe200000108cd */
[----:B------:R-:W-:-:S01]  /*17800*/  FFMA.FTZ R173, R2, R184, -R13 ;  /* 0x000000b802ad7223 */ /* 0x000fc2000001080d */
[----:B------:R-:W2:Y:S01]  /*17810*/  MUFU.EX2 R9, R9 ;  /* 0x0000000900097308 */ /* 0x000ea20000000800 */
[----:B0-----:R-:W-:-:S01]  /*17820*/  FFMA.FTZ R6, R5, R6, R8 ;  /* 0x0000000605067223 */ /* 0x001fc20000010008 */
[C-C-:B------:R-:W-:Y:S01]  /*17830*/  FFMA.FTZ R186, R2.reuse, R186, -R205.reuse ;  /* 0x000000ba02ba7223 */ /* 0x140fe200000108cd */
[----:B------:R-:W-:-:S01]  /*17840*/  FFMA.FTZ R187, R2, R187, -R205 ;  /* 0x000000bb02bb7223 */ /* 0x000fc200000108cd */
[C---:B------:R-:W-:Y:S01]  /*17850*/  FFMA.FTZ R177, R2.reuse, R188, -R13 ;  /* 0x000000bc02b17223 */ /* 0x040fe2000001080d */
[----:B------:R-:W-:-:S01]  /*17860*/  FFMA.FTZ R190, R2, R190, -R205 ;  /* 0x000000be02be7223 */ /* 0x000fc200000108cd */
[C---:B------:R-:W-:Y:S01]  /*17870*/  FFMA.FTZ R180, R2.reuse, R189, -R13 ;  /* 0x000000bd02b47223 */ /* 0x040fe2000001080d */
[----:B------:R-:W-:-:S01]  /*17880*/  FFMA.FTZ R191, R2, R191, -R205 ;  /* 0x000000bf02bf7223 */ /* 0x000fc200000108cd */
[----:B------:R-:W0:Y:S01]  /*17890*/  MUFU.EX2 R155, R155 ;  /* 0x0000009b009b7308 */ /* 0x000e220000000800 */
[----:B-1----:R-:W-:-:S01]  /*178a0*/  FFMA.FTZ R7, R3, R7, R154 ;  /* 0x0000000703077223 */ /* 0x002fc2000001009a */
[C---:B------:R-:W-:Y:S01]  /*178b0*/  FFMA.FTZ R181, R2.reuse, R192, -R13 ;  /* 0x000000c002b57223 */ /* 0x040fe2000001080d */
[----:B------:R-:W-:-:S01]  /*178c0*/  FFMA.FTZ R194, R2, R194, -R205 ;  /* 0x000000c202c27223 */ /* 0x000fc200000108cd */
[C---:B------:R-:W-:Y:S01]  /*178d0*/  FFMA.FTZ R184, R2.reuse, R193, -R13 ;  /* 0x000000c102b87223 */ /* 0x040fe2000001080d */
[----:B------:R-:W-:-:S01]  /*178e0*/  FFMA.FTZ R195, R2, R195, -R205 ;  /* 0x000000c302c37223 */ /* 0x000fc200000108cd */
[C---:B------:R-:W-:Y:S01]  /*178f0*/  FFMA.FTZ R198, R2.reuse, R198, -R205 ;  /* 0x000000c602c67223 */ /* 0x040fe200000108cd */
[----:B------:R-:W-:-:S01]  /*17900*/  FFMA.FTZ R188, R2, R197, -R13 ;  /* 0x000000c502bc7223 */ /* 0x000fc2000001080d */
[----:B------:R-:W1:Y:S01]  /*17910*/  MUFU.EX2 R15, R15 ;  /* 0x0000000f000f7308 */ /* 0x000e620000000800 */
[----:B--2---:R-:W-:-:S01]  /*17920*/  FADD.FTZ R6, R9, R6 ;  /* 0x0000000609067221 */ /* 0x004fc20000010000 */
[C---:B------:R-:W-:Y:S01]  /*17930*/  FFMA.FTZ R199, R2.reuse, R199, -R205 ;  /* 0x000000c702c77223 */ /* 0x040fe200000108cd */
[----:B------:R-:W-:-:S01]  /*17940*/  FFMA.FTZ R189, R2, R200, -R13 ;  /* 0x000000c802bd7223 */ /* 0x000fc2000001080d */
[C---:B------:R-:W-:Y:S01]  /*17950*/  FFMA.FTZ R202, R2.reuse, R202, -R205 ;  /* 0x000000ca02ca7223 */ /* 0x040fe200000108cd */
[----:B------:R-:W-:-:S01]  /*17960*/  FFMA.FTZ R192, R2, R201, -R13 ;  /* 0x000000c902c07223 */ /* 0x000fc2000001080d */
[C---:B------:R-:W-:Y:S01]  /*17970*/  FFMA.FTZ R203, R2.reuse, R203, -R205 ;  /* 0x000000cb02cb7223 */ /* 0x040fe200000108cd */
[----:B------:R-:W-:-:S01]  /*17980*/  FFMA.FTZ R193, R2, R204, -R13 ;  /* 0x000000cc02c17223 */ /* 0x000fc2000001080d */
[----:B------:R-:W2:Y:S01]  /*17990*/  MUFU.EX2 R158, R158 ;  /* 0x0000009e009e7308 */ /* 0x000ea20000000800 */
[----:B0-----:R-:W-:-:S01]  /*179a0*/  FADD.FTZ R7, R155, R7 ;  /* 0x000000079b077221 */ /* 0x001fc20000010000 */
[C-C-:B------:R-:W-:Y:S01]  /*179b0*/  FFMA.FTZ R206, R2.reuse, R206, -R205.reuse ;  /* 0x000000ce02ce7223 */ /* 0x140fe200000108cd */
[----:B------:R-:W-:-:S01]  /*179c0*/  FFMA.FTZ R207, R2, R207, -R205 ;  /* 0x000000cf02cf7223 */ /* 0x000fc200000108cd */
[C---:B------:R-:W-:Y:S01]  /*179d0*/  FFMA.FTZ R197, R2.reuse, R208, -R13 ;  /* 0x000000d002c57223 */ /* 0x040fe2000001080d */
[----:B------:R-:W-:-:S01]  /*179e0*/  FFMA.FTZ R210, R2, R210, -R205 ;  /* 0x000000d202d27223 */ /* 0x000fc200000108cd */
[C---:B------:R-:W-:Y:S01]  /*179f0*/  FFMA.FTZ R200, R2.reuse, R209, -R13 ;  /* 0x000000d102c87223 */ /* 0x040fe2000001080d */
[----:B------:R-:W-:-:S01]  /*17a00*/  FFMA.FTZ R211, R2, R211, -R205 ;  /* 0x000000d302d37223 */ /* 0x000fc200000108cd */
[----:B------:R-:W0:Y:S01]  /*17a10*/  MUFU.EX2 R20, R20 ;  /* 0x0000001400147308 */ /* 0x000e220000000800 */
[----:B-1----:R-:W-:-:S01]  /*17a20*/  FADD.FTZ R6, R15, R6 ;  /* 0x000000060f067221 */ /* 0x002fc20000010000 */
[C---:B------:R-:W-:Y:S01]  /*17a30*/  FFMA.FTZ R201, R2.reuse, R212, -R13 ;  /* 0x000000d402c97223 */ /* 0x040fe2000001080d */
[----:B------:R-:W-:-:S01]  /*17a40*/  FFMA.FTZ R214, R2, R214, -R205 ;  /* 0x000000d602d67223 */ /* 0x000fc200000108cd */
[C---:B------:R-:W-:Y:S01]  /*17a50*/  FFMA.FTZ R13, R2.reuse, R213, -R13 ;  /* 0x000000d5020d7223 */ /* 0x040fe2000001080d */
[----:B------:R-:W-:-:S01]  /*17a60*/  FFMA.FTZ R205, R2, R215, -R205 ;  /* 0x000000d702cd7223 */ /* 0x000fc200000108cd */
[----:B------:R-:W-:Y:S01]  /*17a70*/  @!P1 IMAD R204, R12, 0x8, R19 ;  /* 0x000000080ccc9824 */ /* 0x000fe200078e0213 */
[----:B------:R-:W-:Y:S01]  /*17a80*/  IADD3 R208, -R231, 0xb, RZ ;  /* 0x0000000be7d07810 */ /* 0x000fe20007ffe1ff */
[----:B------:R-:W1:Y:S01]  /*17a90*/  MUFU.EX2 R159, R159 ;  /* 0x0000009f009f7308 */ /* 0x000e620000000800 */
[----:B--2---:R-:W-:-:S01]  /*17aa0*/  FADD.FTZ R7, R158, R7 ;  /* 0x000000079e077221 */ /* 0x004fc20000010000 */
[----:B------:R-:W-:-:S05]  /*17ab0*/  @!P1 VIADD R204, R204, 0x38840 ;  /* 0x00038840cccc9836 */ /* 0x000fca0000000000 */
[----:B------:R-:W-:Y:S01]  /*17ac0*/  @!P1 PRMT R204, RZ, 0x654, R204 ;  /* 0x00000654ffcc9816 */ /* 0x000fe200000000cc */
[----:B------:R-:W2:Y:S01]  /*17ad0*/  MUFU.EX2 R21, R21 ;  /* 0x0000001500157308 */ /* 0x000ea20000000800 */
[----:B0-----:R-:W-:-:S07]  /*17ae0*/  FADD.FTZ R6, R20, R6 ;  /* 0x0000000614067221 */ /* 0x001fce0000010000 */
[----:B------:R-:W0:Y:S01]  /*17af0*/  MUFU.EX2 R162, R162 ;  /* 0x000000a200a27308 */ /* 0x000e220000000800 */
[----:B-1----:R-:W-:-:S07]  /*17b00*/  FADD.FTZ R7, R159, R7 ;  /* 0x000000079f077221 */ /* 0x002fce0000010000 */
[----:B------:R-:W1:Y:S01]  /*17b10*/  MUFU.EX2 R152, R152 ;  /* 0x0000009800987308 */ /* 0x000e620000000800 */
[----:B--2---:R-:W-:-:S07]  /*17b20*/  FADD.FTZ R6, R21, R6 ;  /* 0x0000000615067221 */ /* 0x004fce0000010000 */
        /* <DEDUP_REMOVED lines=29> */
[----:B--2---:R-:W-:-:S01]  /*17d00*/  FADD.FTZ R7, R175, R7 ;  /* 0x00000007af077221 */ /* 0x004fc20000010000 */
[----:B------:R-:W-:Y:S02]  /*17d10*/  WARPGROUP.DEPBAR.LE gsb0, 0x0 ;  /* 0x00008000000079c5 */ /* 0x000fe40000010000 */
[----:B------:R-:W-:-:S04]  /*17d20*/  WARPGROUP.ARRIVE ;  /* 0x00000000000079c5 */ /* 0x000fc80000000000 */
[----:B------:R-:W2:Y:S01]  /*17d30*/  MUFU.EX2 R168, R168 ;  /* 0x000000a800a87308 */ /* 0x000ea20000000800 */
[----:B0-----:R-:W-:-:S01]  /*17d40*/  FADD.FTZ R6, R165, R6 ;  /* 0x00000006a5067221 */ /* 0x001fc20000010000 */
[----:B------:R-:W-:Y:S06]  /*17d50*/  QGMMA.64x256x32.F32.E4M3.E4M3 R24, R220, gdesc[UR4], R24, gsb0 ;  /* 0x03e00004dc187df3 */ /* 0x000fec0008000818 */
        /* <DEDUP_REMOVED lines=67> */
[----:B-1----:R-:W-:-:S01]  /*18190*/  FADD.FTZ R6, R200, R6 ;  /* 0x00000006c8067221 */ /* 0x002fc20000010000 */
[----:B------:R-:W-:Y:S02]  /*181a0*/  WARPGROUP.DEPBAR.LE gsb0, 0x0 ;  /* 0x00008000000079c5 */ /* 0x000fe40000010000 */
[----:B------:R1:W-:Y:S06]  /*181b0*/  BAR.ARV R208, 0x100 ;  /* 0x000400d00000751d */ /* 0x0003ec0000002000 */
[----:B------:R-:W3:Y:S01]  /*181c0*/  MUFU.EX2 R214, R214 ;  /* 0x000000d600d67308 */ /* 0x000ee20000000800 */
[----:B--2---:R-:W-:-:S01]  /*181d0*/  FADD.FTZ R7, R211, R7 ;  /* 0x00000007d3077221 */ /* 0x004fc20000010000 */
[----:B------:R1:W-:Y:S01]  /*181e0*/  @!P1 SYNCS.ARRIVE.TRANS64.RED.A1T0 RZ, [R204+URZ], RZ ;  /* 0x000000ffccff99a7 */ /* 0x0003e2000810043f */
[----:B0-----:R-:W-:-:S05]  /*181f0*/  FADD.FTZ R6, R201, R6 ;  /* 0x00000006c9067221 */ /* 0x001fca0000010000 */
[----:B------:R-:W0:Y:S08]  /*18200*/  MUFU.EX2 R13, R13 ;  /* 0x0000000d000d7308 */ /* 0x000e300000000800 */
[----:B------:R-:W2:Y:S01]  /*18210*/  MUFU.EX2 R205, R205 ;  /* 0x000000cd00cd7308 */ /* 0x000ea20000000800 */
[----:B---3--:R-:W-:-:S01]  /*18220*/  FADD.FTZ R7, R214, R7 ;  /* 0x00000007d6077221 */ /* 0x008fc20000010000 */
[----:B0-----:R-:W-:-:S03]  /*18230*/  FADD.FTZ R6, R13, R6 ;  /* 0x000000060d067221 */ /* 0x001fc60000010000 */
[----:B--2---:R-:W-:Y:S01]  /*18240*/  FADD.FTZ R7, R205, R7 ;  /* 0x00000007cd077221 */ /* 0x004fe20000010000 */
[----:B-1----:R-:W-:Y:S06]  /*18250*/  @!P0 BRA `(.L_x_443) ;  /* 0x0000000000048947 */ /* 0x002fec0003800000 */
[----:B------:R-:W-:Y:S01]  /*18260*/  BPT.TRAP 0x1 ;  /* 0x000000040000795c */ /* 0x000fe20000300000 */
.L_x_443:
        /* <DEDUP_REMOVED lines=64> */
[----:B------:R-:W-:Y:S01]  /*18670*/  IMAD R11, R11, 0x8, R19 ;  /* 0x000000080b0b7824 */ /* 0x000fe200078e0213 */
[----:B------:R0:W5:Y:S01]  /*18680*/  LDL R5, [R1] ;  /* 0x0000000001057983 */ /* 0x0001620000100800 */
[----:B------:R-:W-:Y:S01]  /*18690*/  ISETP.GT.AND P1, PT, R10, RZ, PT ;  /* 0x000000ff0a00720c */ /* 0x000fe20003f24270 */
[----:B------:R-:W-:Y:S01]  /*186a0*/  IMAD.U32 R204, RZ, RZ, UR44 ;  /* 0x0000002cffcc7e24 */ /* 0x000fe2000f8e00ff */
[----:B------:R-:W-:Y:S01]  /*186b0*/  F2FP.SATFINITE.E4M3.F32.PACK_AB_MERGE_C R13, R13, R201, RZ ;  /* 0x000000c90d0d723e */ /* 0x000fe200048070ff */
[-C--:B------:R-:W-:Y:S01]  /*186c0*/  FMUL.FTZ R26, R26, R3.reuse ;  /* 0x000000031a1a7220 */ /* 0x080fe20000410000 */
[----:B------:R-:W-:Y:S01]  /*186d0*/  IADD3 R11, R11, 0x38860, RZ ;  /* 0x000388600b0b7810 */ /* 0x000fe20007ffe0ff */
[----:B------:R-:W-:Y:S01]  /*186e0*/  FMUL.FTZ R27, R27, R3 ;  /* 0x000000031b1b7220 */ /* 0x000fe20000410000 */
[----:B------:R-:W-:Y:S01]  /*186f0*/  F2FP.SATFINITE.E4M3.F32.PACK_AB_MERGE_C R15, R20, R15, RZ ;  /* 0x0000000f140f723e */ /* 0x000fe200048070ff */
[-C--:B------:R-:W-:Y:S01]  /*18700*/  FMUL.FTZ R30, R30, R3.reuse ;  /* 0x000000031e1e7220 */ /* 0x080fe20000410000 */
[----:B------:R-:W-:Y:S01]  /*18710*/  PRMT R11, R204, 0x654, R11 ;  /* 0x00000654cc0b7816 */ /* 0x000fe2000000000b */
[-C--:B------:R-:W-:Y:S01]  /*18720*/  FMUL.FTZ R31, R31, R3.reuse ;  /* 0x000000031f1f7220 */ /* 0x080fe20000410000 */
[----:B------:R-:W-:Y:S01]  /*18730*/  F2FP.SATFINITE.E4M3.F32.PACK_AB_MERGE_C R158, R159, R158, RZ ;  /* 0x0000009e9f9e723e */ /* 0x000fe200048070ff */
[----:B------:R-:W-:Y:S01]  /*18740*/  FMUL.FTZ R34, R34, R3 ;  /* 0x0000000322227220 */ /* 0x000fe20000410000 */
[----:B------:R-:W-:Y:S01]  /*18750*/  F2FP.SATFINITE.E4M3.F32.PACK_AB_MERGE_C R153, R156, R153, RZ ;  /* 0x000000999c99723e */ /* 0x000fe200048070ff */
[----:B------:R1:W-:Y:S01]  /*18760*/  SYNCS.ARRIVE.TRANS64.RED.A1T0 RZ, [R11+URZ], RZ ;  /* 0x000000ff0bff79a7 */ /* 0x0003e2000810043f */
[----:B------:R-:W-:Y:S01]  /*18770*/  F2FP.SATFINITE.E4M3.F32.PACK_AB_MERGE_C R166, R167, R166, RZ ;  /* 0x000000a6a7a6723e */ /* 0x000fe200048070ff */
[----:B------:R-:W-:Y:S01]  /*18780*/  FMUL.FTZ R35, R35, R3 ;  /* 0x0000000323237220 */ /* 0x000fe20000410000 */
[----:B------:R-:W-:Y:S01]  /*18790*/  F2FP.SATFINITE.E4M3.F32.PACK_AB_MERGE_C R161, R164, R161, RZ ;  /* 0x000000a1a4a1723e */ /* 0x000fe200048070ff */
[-C--:B------:R-:W-:Y:S01]  /*187a0*/  FMUL.FTZ R38, R38, R3.reuse ;  /* 0x0000000326267220 */ /* 0x080fe20000410000 */
        /* <DEDUP_REMOVED lines=17> */
[-C--:B------:R-:W-:Y:S01]  /*188c0*/  FMUL.FTZ R55, R55, R3.reuse ;  /* 0x0000000337377220 */ /* 0x080fe20000410000 */
[----:B------:R-:W-:Y:S01]  /*188d0*/  F2FP.SATFINITE.E4M3.F32.PACK_AB_MERGE_C R205, R205, R214, RZ ;  /* 0x000000d6cdcd723e */ /* 0x000fe200048070ff */
        /* <DEDUP_REMOVED lines=50> */
[----:B------:R-:W-:Y:S01]  /*18c00*/  VIADD R10, R10, 0xffffffff ;  /* 0xffffffff0a0a7836 */ /* 0x000fe20000000000 */
[----:B------:R-:W-:Y:S01]  /*18c10*/  F2FP.SATFINITE.E4M3.F32.PACK_AB_MERGE_C R229, R155, R154, R158 ;  /* 0x0000009a9be5723e */ /* 0x000fe2000480709e */
[----:B------:R-:W-:Y:S01]  /*18c20*/  IMAD.MOV.U32 R13, RZ, RZ, R4 ;  /* 0x000000ffff0d7224 */ /* 0x000fe200078e0004 */
[----:B------:R-:W-:Y:S01]  /*18c30*/  F2FP.SATFINITE.E4M3.F32.PACK_AB_MERGE_C R230, R152, R21, R153 ;  /* 0x0000001598e6723e */ /* 0x000fe20004807099 */
[----:B-1----:R-:W-:Y:S01]  /*18c40*/  IMAD.MOV.U32 R11, RZ, RZ, R12 ;  /* 0x000000ffff0b7224 */ /* 0x002fe200078e000c */
        /* <DEDUP_REMOVED lines=12> */
[----:B------:R-:W-:Y:S01]  /*18d10*/  MOV R3, R0 ;  /* 0x0000000000037202 */ /* 0x000fe20000000f00 */
[----:B0-----:R-:W-:Y:S06]  /*18d20*/  @P1 BRA `(.L_x_444) ;  /* 0xffffffd800e01947 */ /* 0x001fec000383ffff */
[----:B------:R-:W-:-:S07]  /*18d30*/  IMAD.MOV.U32 R152, RZ, RZ, R12 ;  /* 0x000000ffff987224 */ /* 0x000fce00078e000c */
.L_x_433:
[----:B------:R-:W-:Y:S05]  /*18d40*/  WARPSYNC.ALL ;  /* 0x0000000000007948 */ /* 0x000fea0003800000 */
[----:B------:R-:W-:Y:S06]  /*18d50*/  BAR.ARV 0x8, 0x120 ;  /* 0x0204800000007b1d */ /* 0x000fec0000002000 */
[----:B------:R-:W-:Y:S05]  /*18d60*/  @!P0 BRA `(.L_x_445) ;  /* 0x0000000000048947 */ /* 0x000fea0003800000 */
[----:B------:R-:W-:Y:S01]  /*18d70*/  BPT.TRAP 0x1 ;  /* 0x000000040000795c */ /* 0x000fe20000300000 */
.L_x_445:
[----:B-----5:R-:W2:Y:S01]  /*18d80*/  LDL R5, [R1] ;  /* 0x0000000001057983 */ /* 0x020ea20000100800 */
[----:B------:R-:W-:Y:S01]  /*18d90*/  IMAD R3, R152, 0x8, R19 ;  /* 0x0000000898037824 */ /* 0x000fe200078e0213 */
[----:B--2---:R-:W-:-:S04]  /*18da0*/  SHF.L.U32 R8, R5, 0x1f, RZ ;  /* 0x0000001f05087819 */ /* 0x004fc800000006ff */
[----:B------:R0:W1:Y:S01]  /*18db0*/  SYNCS.PHASECHK.TRANS64.TRYWAIT P1, [R3+URZ+0x38850], R8 ;  /* 0x03885008030075a7 */ /* 0x000062000802017f */
[----:B------:R-:W-:Y:S05]  /*18dc0*/  @!P0 BRA `(.L_x_446) ;  /* 0x0000000000048947 */ /* 0x000fea0003800000 */
[----:B------:R-:W-:Y:S01]  /*18dd0*/  BPT.TRAP 0x1 ;  /* 0x000000040000795c */ /* 0x000fe20000300000 */
.L_x_446:
[----:B------:R-:W-:-:S04]  /*18de0*/  IADD3 R19, R19, 0x400, RZ ;  /* 0x0000040013137810 */ /* 0x000fc80007ffe0ff */
[----:B------:R-:W-:-:S04]  /*18df0*/  SHF.R.U32.HI R19, RZ, 0x4, R19 ;  /* 0x00000004ff137819 */ /* 0x000fc80000011613 */
[----:B------:R-:W-:-:S04]  /*18e00*/  LOP3.LUT R19, R19, 0x3fff, RZ, 0xc0, !PT ;  /* 0x00003fff13137812 */ /* 0x000fc800078ec0ff */
[----:B------:R-:W-:Y:S01]  /*18e10*/  LOP3.LUT R19, R19, 0x10000, RZ, 0xfc, !PT ;  /* 0x0001000013137812 */ /* 0x000fe200078efcff */
[----:B-1----:R-:W-:Y:S06]  /*18e20*/  @P1 BRA `(.L_x_447) ;  /* 0x0000000000081947 */ /* 0x002fec0003800000 */
[----:B------:R-:W1:Y:S02]  /*18e30*/  SYNCS.PHASECHK.TRANS64.TRYWAIT P1, [R3+URZ+0x38850], R8 ;  /* 0x03885008030075a7 */ /* 0x000e64000802017f */
[----:B-1----:R-:W-:Y:S05]  /*18e40*/  @!P1 BRA `(.L_x_448) ;  /* 0x000000b800c09947 */ /* 0x002fea0003800000 */
.L_x_447:
[----:B01----:R-:W-:Y:S01]  /*18e50*/  IMAD R8, R152, 0x800, R19 ;  /* 0x0000080098087824 */ /* 0x003fe200078e0213 */
[----:B------:R-:W2:Y:S01]  /*18e60*/  LDL R5, [R1+0x34] ;  /* 0x0000340001057983 */ /* 0x000ea20000100800 */
[----:B------:R-:W-:Y:S01]  /*18e70*/  IMAD.MOV.U32 R9, RZ, RZ, 0x40000040 ;  /* 0x40000040ff097424 */ /* 0x000fe200078e00ff */
[----:B------:R-:W-:Y:S05]  /*18e80*/  WARPSYNC.ALL ;  /* 0x0000000000007948 */ /* 0x000fea0003800000 */
[C---:B------:R-:W-:Y:S01]  /*18e90*/  R2UR UR6, R8.reuse ;  /* 0x00000000080672ca */ /* 0x040fe200000e0000 */
[----:B------:R-:W3:Y:S01]  /*18ea0*/  LDL R154, [R1+0x1c] ;  /* 0x00001c00019a7983 */ /* 0x000ee20000100800 */
[----:B------:R-:W-:Y:S01]  /*18eb0*/  R2UR UR7, R9 ;  /* 0x00000000090772ca */ /* 0x000fe200000e0000 */
[----:B------:R-:W-:Y:S01]  /*18ec0*/  WARPGROUP.ARRIVE ;  /* 0x00000000000079c5 */ /* 0x000fe20000000000 */
[C---:B------:R-:W-:Y:S01]  /*18ed0*/  VIADD R10, R8.reuse, 0x2 ;  /* 0x00000002080a7836 */ /* 0x040fe20000000000 */
[----:B------:R-:W4:Y:S01]  /*18ee0*/  LDL.LU R153, [R1+0x38] ;  /* 0x0000380001997983 */ /* 0x000f220000300800 */
[----:B------:R-:W-:Y:S01]  /*18ef0*/  MOV R11, 0x40000040 ;  /* 0x40000040000b7802 */ /* 0x000fe20000000f00 */
[----:B------:R-:W-:Y:S01]  /*18f00*/  ULDC.64 UR4, c[0x0][0x9a0] ;  /* 0x0002680000047ab9 */ /* 0x000fe20000000a00 */
[----:B------:R-:W-:Y:S01]  /*18f10*/  VIADD R20, R8, 0x4 ;  /* 0x0000000408147836 */ /* 0x000fe20000000000 */
[----:B------:R-:W-:Y:S01]  /*18f20*/  ISETP.NE.U32.AND P1, PT, RZ, UR4, PT ;  /* 0x00000004ff007c0c */ /* 0x000fe2000bf25070 */
[----:B------:R-:W-:-:S03]  /*18f30*/  IMAD.MOV.U32 R21, RZ, RZ, 0x40000040 ;  /* 0x40000040ff157424 */ /* 0x000fc600078e00ff */
[----:B------:R-:W-:Y:S02]  /*18f40*/  ISETP.NE.AND.EX P1, PT, RZ, UR5, PT, P1 ;  /* 0x00000005ff007c0c */ /* 0x000fe4000bf25310 */
[----:B------:R-:W-:Y:S01]  /*18f50*/  QGMMA.64x256x32.F32.E4M3.E4M3 R24, R228, gdesc[UR4], R24, gsb0 ;  /* 0x03e00004e4187df3 */ /* 0x000fe20008000818 */
[----:B------:R-:W-:Y:S02]  /*18f60*/  R2UR UR6, R10 ;  /* 0x000000000a0672ca */ /* 0x000fe400000e0000 */
[----:B------:R-:W-:-:S08]  /*18f70*/  R2UR UR7, R11 ;  /* 0x000000000b0772ca */ /* 0x000fd000000e0000 */
[----:B------:R-:W2:Y:S08]  /*18f80*/  @P1 LDC.64 R12, c[0x0][0x9c8] ;  /* 0x00027200ff0c1b82 */ /* 0x000eb00000000a00 */
[----:B------:R-:W0:Y:S01]  /*18f90*/  @P1 LDC.64 R14, c[0x0][0x9d0] ;  /* 0x00027400ff0e1b82 */ /* 0x000e220000000a00 */
[----:B------:R-:W-:Y:S02]  /*18fa0*/  WARPGROUP.DEPBAR.LE gsb0, 0x0 ;  /* 0x00008000000079c5 */ /* 0x000fe40000010000 */
[----:B------:R-:W-:-:S06]  /*18fb0*/  WARPGROUP.ARRIVE ;  /* 0x00000000000079c5 */ /* 0x000fcc0000000000 */
[----:B------:R-:W-:Y:S01]  /*18fc0*/  QGMMA.64x256x32.F32.E4M3.E4M3 R24, R224, gdesc[UR4], R24, gsb0 ;  /* 0x03e00004e0187df3 */ /* 0x000fe20008000818 */
[----:B------:R-:W-:Y:S01]  /*18fd0*/  R2UR UR6, R20 ;  /* 0x00000000140672ca */ /* 0x000fe200000e0000 */
[----:B--2---:R-:W-:Y:S01]  /*18fe0*/  @P1 IMAD R10, R5, R12, RZ ;  /* 0x0000000c050a1224 */ /* 0x004fe200078e02ff */
[----:B------:R-:W-:-:S03]  /*18ff0*/  R2UR UR7, R21 ;  /* 0x00000000150772ca */ /* 0x000fc600000e0000 */
[C---:B---3--:R-:W-:Y:S02]  /*19000*/  @P1 IMAD R9, R154.reuse, R13, R10 ;  /* 0x0000000d9a091224 */ /* 0x048fe400078e020a */
[----:B------:R-:W-:Y:S01]  /*19010*/  @P1 IMAD.WIDE.U32 R10, R154, R12, RZ ;  /* 0x0000000c9a0a1225 */ /* 0x000fe200078e00ff */
[----:B----4-:R-:W-:-:S03]  /*19020*/  @P1 SHF.R.S32.HI R5, RZ, 0x1f, R153 ;  /* 0x0000001fff051819 */ /* 0x010fc60000011499 */
[----:B------:R-:W-:Y:S02]  /*19030*/  @P1 IMAD.IADD R11, R11, 0x1, R9 ;  /* 0x000000010b0b1824 */ /* 0x000fe400078e0209 */
[-C--:B0-----:R-:W-:Y:S02]  /*19040*/  @P1 IMAD R12, R5, R14.reuse, RZ ;  /* 0x0000000e050c1224 */ /* 0x081fe400078e02ff */
[----:B------:R-:W-:-:S04]  /*19050*/  @P1 IMAD.WIDE.U32 R10, R153, R14, R10 ;  /* 0x0000000e990a1225 */ /* 0x000fc800078e000a */
[----:B------:R-:W-:Y:S01]  /*19060*/  @P1 IMAD R5, R153, R15, R12 ;  /* 0x0000000f99051224 */ /* 0x000fe200078e020c */
[----:B------:R-:W-:-:S04]  /*19070*/  @P1 LEA R12, P2, R10, UR4, 0x2 ;  /* 0x000000040a0c1c11 */ /* 0x000fc8000f8410ff */
[----:B------:R-:W-:-:S04]  /*19080*/  @P1 IADD3 R5, R11, R5, RZ ;  /* 0x000000050b051210 */ /* 0x000fc80007ffe0ff */
[----:B------:R-:W-:Y:S01]  /*19090*/  @P1 LEA.HI.X R13, R10, UR5, R5, 0x2, P2 ;  /* 0x000000050a0d1c11 */ /* 0x000fe200090f1405 */
[----:B------:R-:W-:-:S06]  /*190a0*/  IMAD.MOV.U32 R5, RZ, RZ, 0x3f800000 ;  /* 0x3f800000ff057424 */ /* 0x000fcc00078e00ff */
[----:B------:R0:W2:Y:S01]  /*190b0*/  @P1 LDG.E R5, desc[UR42][R12.64] ;  /* 0x0000002a0c051981 */ /* 0x0000a2000c1e1900 */
[----:B------:R-:W-:Y:S02]  /*190c0*/  VIADD R8, R8, 0x6 ;  /* 0x0000000608087836 */ /* 0x000fe40000000000 */
[----:B------:R-:W-:Y:S01]  /*190d0*/  IMAD.MOV.U32 R9, RZ, RZ, 0x40000040 ;  /* 0x40000040ff097424 */ /* 0x000fe200078e00ff */
[----:B------:R-:W-:Y:S02]  /*190e0*/  WARPGROUP.DEPBAR.LE gsb0, 0x0 ;  /* 0x00008000000079c5 */ /* 0x000fe40000010000 */
[----:B------:R-:W-:-:S06]  /*190f0*/  WARPGROUP.ARRIVE ;  /* 0x00000000000079c5 */ /* 0x000fcc0000000000 */
[----:B------:R-:W-:Y:S01]  /*19100*/  QGMMA.64x256x32.F32.E4M3.E4M3 R24, R216, gdesc[UR4], R24, gsb0 ;  /* 0x03e00004d8187df3 */ /* 0x000fe20008000818 */
[----:B------:R-:W-:Y:S02]  /*19110*/  R2UR UR6, R8 ;  /* 0x00000000080672ca */ /* 0x000fe400000e0000 */
[----:B------:R-:W-:Y:S02]  /*19120*/  R2UR UR7, R9 ;  /* 0x00000000090772ca */ /* 0x000fe400000e0000 */
[----:B------:R-:W1:Y:S04]  /*19130*/  SHFL.BFLY PT, R9, R6, 0x2, 0x1f ;  /* 0x0c401f0006097f89 */ /* 0x000e6800000e0000 */
[----:B------:R-:W3:Y:S01]  /*19140*/  SHFL.BFLY PT, R10, R7, 0x2, 0x1f ;  /* 0x0c401f00070a7f89 */ /* 0x000ee200000e0000 */
[----:B-1----:R-:W-:-:S01]  /*19150*/  FADD.FTZ R9, R9, R6 ;  /* 0x0000000609097221 */ /* 0x002fc20000010000 */
[----:B---3--:R-:W-:-:S04]  /*19160*/  FADD.FTZ R10, R10, R7 ;  /* 0x000000070a0a7221 */ /* 0x008fc80000010000 */
[----:B------:R-:W0:Y:S04]  /*19170*/  SHFL.BFLY PT, R8, R9, 0x1, 0x1f ;  /* 0x0c201f0009087f89 */ /* 0x000e2800000e0000 */
[----:B------:R-:W1:Y:S01]  /*19180*/  SHFL.BFLY PT, R11, R10, 0x1, 0x1f ;  /* 0x0c201f000a0b7f89 */ /* 0x000e6200000e0000 */
[----:B------:R-:W-:Y:S01]  /*19190*/  MOV R6, RZ ;  /* 0x000000ff00067202 */ /* 0x000fe20000000f00 */
[----:B0-----:R-:W-:Y:S01]  /*191a0*/  FADD.FTZ R12, R9, R8 ;  /* 0x00000008090c7221 */ /* 0x001fe20000010000 */
[----:B-1----:R-:W-:-:S04]  /*191b0*/  FADD.FTZ R11, R10, R11 ;  /* 0x0000000b0a0b7221 */ /* 0x002fc80000010000 */
        /* <DEDUP_REMOVED lines=8> */
[----:B------:R-:W0:Y:S08]  /*19240*/  @P3 MUFU.LG2 R9, R14 ;  /* 0x0000000e00093308 */ /* 0x000e300000000c00 */
[----:B------:R-:W1:Y:S08]  /*19250*/  @P2 MUFU.LG2 R8, R13 ;  /* 0x0000000d00082308 */ /* 0x000e700000000c00 */
[----:B------:R-:W3:Y:S01]  /*19260*/  @P1 MUFU.RCP R10, R11 ;  /* 0x0000000b000a1308 */ /* 0x000ee20000001000 */
[C---:B------:R-:W-:Y:S01]  /*19270*/  @P2 FMUL.FTZ R7, R2.reuse, 0.69314718246459960938 ;  /* 0x3f31721802072820 */ /* 0x040fe20000410000 */
[----:B------:R-:W-:Y:S01]  /*19280*/  @P3 FMUL.FTZ R2, R2, 0.69314718246459960938 ;  /* 0x3f31721802023820 */ /* 0x000fe20000410000 */
[----:B0-----:R-:W-:Y:S01]  /*19290*/  @P3 FMUL.FTZ R9, R9, 0.69314718246459960938 ;  /* 0x3f31721809093820 */ /* 0x001fe20000410000 */
[----:B------:R-:W-:-:S02]  /*192a0*/  WARPGROUP.DEPBAR.LE gsb0, 0x0 ;  /* 0x00008000000079c5 */ /* 0x000fc40000010000 */
[----:B------:R-:W-:-:S06]  /*192b0*/  WARPGROUP.ARRIVE ;  /* 0x00000000000079c5 */ /* 0x000fcc0000000000 */
[----:B------:R-:W-:Y:S01]  /*192c0*/  QGMMA.64x256x32.F32.E4M3.E4M3 R24, R220, gdesc[UR4], R24, gsb0 ;  /* 0x03e00004dc187df3 */ /* 0x000fe20008000818 */
[----:B-1----:R-:W-:Y:S01]  /*192d0*/  @P2 FMUL.FTZ R8, R8, 0.69314718246459960938 ;  /* 0x3f31721808082820 */ /* 0x002fe20000410000 */
[----:B------:R-:W-:Y:S02]  /*192e0*/  IMAD.MOV.U32 R155, RZ, RZ, -0x800000 ;  /* 0xff800000ff9b7424 */ /* 0x000fe400078e00ff */
[----:B------:R-:W-:-:S01]  /*192f0*/  @P3 FFMA.FTZ R155, R2, R4, R9 ;  /* 0x00000004029b3223 */ /* 0x000fc20000010009 */
[----:B------:R-:W-:Y:S02]  /*19300*/  IMAD.MOV.U32 R154, RZ, RZ, -0x800000 ;  /* 0xff800000ff9a7424 */ /* 0x000fe400078e00ff */
[----:B------:R-:W-:-:S01]  /*19310*/  @P2 FFMA.FTZ R154, R7, R0, R8 ;  /* 0x00000000079a2223 */ /* 0x000fc20000010008 */
[-C--:B--2---:R-:W-:Y:S01]  /*19320*/  FMUL.FTZ R153, R6, R5.reuse ;  /* 0x0000000506997220 */ /* 0x084fe20000410000 */
[----:B---3--:R-:W-:Y:S01]  /*19330*/  FMUL.FTZ R2, R10, R5 ;  /* 0x000000050a027220 */ /* 0x008fe20000410000 */
[----:B------:R-:W-:-:S02]  /*19340*/  WARPGROUP.DEPBAR.LE gsb0, 0x0 ;  /* 0x00008000000079c5 */ /* 0x000fc40000010000 */
[----:B------:R-:W-:Y:S05]  /*19350*/  @!P0 BRA `(.L_x_449) ;  /* 0x0000000000048947 */ /* 0x000fea0003800000 */
[----:B------:R-:W-:Y:S01]  /*19360*/  BPT.TRAP 0x1 ;  /* 0x000000040000795c */ /* 0x000fe20000300000 */
.L_x_449:
[----:B------:R-:W2:Y:S01]  /*19370*/  LDL.LU R160, [R1] ;  /* 0x0000000001a07983 */ /* 0x000ea20000300800 */
[----:B------:R-:W-:Y:S01]  /*19380*/  IMAD.U32 R19, RZ, RZ, UR44 ;  /* 0x0000002cff137e24 */ /* 0x000fe2000f8e00ff */
[----:B------:R-:W-:Y:S01]  /*19390*/  IADD3 R4, R3, 0x38860, RZ ;  /* 0x0003886003047810 */ /* 0x000fe20007ffe0ff */
[----:B------:R-:W-:Y:S02]  /*193a0*/  VIADD R152, R152, 0x1 ;  /* 0x0000000198987836 */ /* 0x000fe40000000000 */
[-C--:B------:R-:W-:Y:S01]  /*193b0*/  FMUL.FTZ R9, R40, R153.reuse ;  /* 0x0000009928097220 */ /* 0x080fe20000410000 */
[-C--:B------:R-:W-:Y:S01]  /*193c0*/  FMUL.FTZ R8, R41, R153.reuse ;  /* 0x0000009929087220 */ /* 0x080fe20000410000 */
[----:B------:R-:W-:Y:S01]  /*193d0*/  PRMT R19, R19, 0x654, R4 ;  /* 0x0000065413137816 */ /* 0x000fe20000000004 */
[-C--:B------:R-:W-:Y:S01]  /*193e0*/  FMUL.FTZ R20, R52, R153.reuse ;  /* 0x0000009934147220 */ /* 0x080fe20000410000 */
[----:B------:R-:W-:Y:S01]  /*193f0*/  ISETP.NE.AND P1, PT, R152, 0x2, PT ;  /* 0x000000029800780c */ /* 0x000fe20003f25270 */
        /* <DEDUP_REMOVED lines=9> */
[----:B0-----:R-:W-:Y:S01]  /*19490*/  SEL R19, RZ, 0x1, P1 ;  /* 0x00000001ff137807 */ /* 0x001fe20000800000 */
        /* <DEDUP_REMOVED lines=114> */
[----:B------:R-:W-:Y:S01]  /*19bc0*/  PLOP3.LUT P0, PT, PT, PT, PT, 0x8, 0x0 ;  /* 0x000000000000781c */ /* 0x000fe20003f0e170 */
[-C--:B------:R-:W-:Y:S01]  /*19bd0*/  FMUL.FTZ R139, R147, R2.reuse ;  /* 0x00000002938b7220 */ /* 0x080fe20000410000 */
[-C--:B------:R-:W-:Y:S01]  /*19be0*/  FMUL.FTZ R143, R150, R2.reuse ;  /* 0x00000002968f7220 */ /* 0x080fe20000410000 */
[----:B------:R-:W-:Y:S01]  /*19bf0*/  FMUL.FTZ R146, R151, R2 ;  /* 0x0000000297927220 */ /* 0x000fe20000410000 */
[----:B------:R-:W-:Y:S01]  /*19c00*/  SEL R152, R152, RZ, P1 ;  /* 0x000000ff98987207 */ /* 0x000fe20000800000 */
[----:B------:R-:W-:Y:S01]  /*19c10*/  UIADD3 UR45, UR45, 0x1, URZ ;  /* 0x000000012d2d7890 */ /* 0x000fe2000fffe03f */
[----:B--2---:R-:W-:-:S05]  /*19c20*/  LOP3.LUT R160, R160, R19, RZ, 0x3c, !PT ;  /* 0x00000013a0a07212 */ /* 0x004fca00078e3cff */
[----:B------:R0:W-:Y:S06]  /*19c30*/  STL [R1], R160 ;  /* 0x000000a001007387 */ /* 0x0001ec0000100800 */
.L_x_383:
[----:B------:R-:W-:Y:S05]  /*19c40*/  WARPSYNC.ALL ;  /* 0x0000000000007948 */ /* 0x000fea0003800000 */
[----:B------:R-:W1:Y:S08]  /*19c50*/  S2UR UR44, SR_CgaCtaId ;  /* 0x00000000002c79c3 */ /* 0x000e700000008800 */
[----:B------:R-:W-:Y:S06]  /*19c60*/  BAR.SYNC.DEFER_BLOCKING 0x5, 0x180 ;  /* 0x0146000000007b1d */ /* 0x000fec0000010000 */
[----:B------:R-:W-:Y:S01]  /*19c70*/  UMOV UR4, 0x400 ;  /* 0x0000040000047882 */ /* 0x000fe20000000000 */
[----:B------:R-:W-:Y:S01]  /*19c80*/  BSSY B0, `(.L_x_450) ;  /* 0x000036d000007945 */ /* 0x000fe20003800000 */
[----:B-1----:R-:W-:-:S06]  /*19c90*/  ULEA UR4, UR44, UR4, 0x18 ;  /* 0x000000042c047291 */ /* 0x002fcc000f8ec03f */
[----:B------:R-:W-:-:S05]  /*19ca0*/  IMAD.U32 R19, RZ, RZ, UR4 ;  /* 0x00000004ff137e24 */ /* 0x000fca000f8e00ff */
[----:B------:R1:W2:Y:S01]  /*19cb0*/  LDS.128 R120, [R19+0x388d0] ;  /* 0x0388d00013787984 */ /* 0x0002a20000000c00 */
[----:B------:R-:W-:Y:S06]  /*19cc0*/  BAR.ARV 0x4, 0x180 ;  /* 0x0106000000007b1d */ /* 0x000fec0000002000 */
[----:B------:R-:W-:Y:S05]  /*19cd0*/  @P0 BRA `(.L_x_451) ;  /* 0x0000002800c00947 */ /* 0x000fea0003800000 */
[----:B--2---:R-:W2:Y:S01]  /*19ce0*/  LDL R120, [R1+0x50] ;  /* 0x0000500001787983 */ /* 0x004ea20000100800 */
[----:B------:R-:W-:-:S03]  /*19cf0*/  ULDC.64 UR4, c[0x4][0x110] ;  /* 0x0100440000047ab9 */ /* 0x000fc60000000a00 */
[----:B------:R-:W3:Y:S04]  /*19d00*/  LDL R147, [R1+0x34] ;  /* 0x0000340001937983 */ /* 0x000ee80000100800 */
[----:B------:R-:W4:Y:S01]  /*19d10*/  LDL R130, [R1+0x1c] ;  /* 0x00001c0001827983 */ /* 0x000f220000100800 */
[----:B------:R-:W0:Y:S02]  /*19d20*/  S2R R150, SR_TID.X ;  /* 0x0000000000967919 */ /* 0x000e240000002100 */
[----:B0-----:R-:W-:-:S04]  /*19d30*/  SHF.L.U32 R2, R150, 0x2, RZ ;  /* 0x0000000296027819 */ /* 0x001fc800000006ff */
[----:B------:R-:W-:-:S04]  /*19d40*/  LOP3.LUT R2, R2, 0xc, RZ, 0xc0, !PT ;  /* 0x0000000c02027812 */ /* 0x000fc800078ec0ff */
[----:B------:R-:W-:-:S05]  /*19d50*/  IADD3 R26, P0, R2, UR4, RZ ;  /* 0x00000004021a7c10 */ /* 0x000fca000ff1e0ff */
[----:B------:R-:W-:-:S05]  /*19d60*/  IMAD.X R27, RZ, RZ, UR5, P0 ;  /* 0x00000005ff1b7e24 */ /* 0x000fca00080e06ff */
[----:B------:R0:W5:Y:S02]  /*19d70*/  LDG.E.CONSTANT R2, desc[UR42][R26.64] ;  /* 0x0000002a1a027981 */ /* 0x000164000c1e9900 */
[----:B0-----:R-:W-:Y:S02]  /*19d80*/  F2FP.BF16.F32.PACK_AB R27, R15, R8 ;  /* 0x000000080f1b723e */ /* 0x001fe400000010ff */
[----:B------:R-:W0:Y:S01]  /*19d90*/  S2R R8, SR_SWINHI ;  /* 0x0000000000087919 */ /* 0x000e220000002f00 */
        /* <DEDUP_REMOVED lines=12> */
[----:B------:R-:W-:Y:S02]  /*19e60*/  MOV R56, R19 ;  /* 0x0000001300387202 */ /* 0x000fe40000000f00 */
[----:B0-----:R-:W-:Y:S02]  /*19e70*/  MOV R57, R8 ;  /* 0x0000000800397202 */ /* 0x001fe40000000f00 */
[----:B------:R-:W-:Y:S02]  /*19e80*/  F2FP.BF16.F32.PACK_AB R125, R76, R73 ;  /* 0x000000494c7d723e */ /* 0x000fe400000010ff */
[----:B------:R-:W-:-:S02]  /*19e90*/  F2FP.BF16.F32.PACK_AB R129, R84, R81 ;  /* 0x000000515481723e */ /* 0x000fc400000010ff */
[----:B-----5:R-:W-:Y:S02]  /*19ea0*/  F2FP.BF16.F32.PACK_AB R119, R68, R65 ;  /* 0x000000414477723e */ /* 0x020fe400000010ff */
        /* <DEDUP_REMOVED lines=9> */
[----:B------:R-:W-:Y:S02]  /*19f40*/  LOP3.LUT P0, R8, R150, 0x3, RZ, 0xc0, !PT ;  /* 0x0000000396087812 */ /* 0x000fe4000780c0ff */
        /* <DEDUP_REMOVED lines=9> */
[----:B------:R-:W-:Y:S02]  /*19fe0*/  ISETP.EQ.OR P0, PT, R8, 0x3, !P0 ;  /* 0x000000030800780c */ /* 0x000fe40004702670 */
[----:B------:R-:W-:Y:S02]  /*19ff0*/  F2FP.BF16.F32.PACK_AB R14, R14, R9 ;  /* 0x000000090e0e723e */ /* 0x000fe400000010ff */
[----:B------:R-:W-:Y:S02]  /*1a000*/  F2FP.BF16.F32.PACK_AB R9, R133, R34 ;  /* 0x000000228509723e */ /* 0x000fe400000010ff */
[----:B------:R-:W-:-:S02]  /*1a010*/  F2FP.BF16.F32.PACK_AB R34, R20, R13 ;  /* 0x0000000d1422723e */ /* 0x000fc400000010ff */
[----:B------:R-:W-:Y:S02]  /*1a020*/  F2FP.BF16.F32.PACK_AB R45, R45, R36 ;  /* 0x000000242d2d723e */ /* 0x000fe400000010ff */
[----:B------:R-:W-:Y:S02]  /*1a030*/  F2FP.BF16.F32.PACK_AB R33, R40, R33 ;  /* 0x000000212821723e */ /* 0x000fe400000010ff */
[----:B------:R-:W-:Y:S02]  /*1a040*/  SEL R13, R5, R4, P0 ;  /* 0x00000004050d7207 */ /* 0x000fe40000000000 */
[----:B------:R-:W-:Y:S01]  /*1a050*/  SEL R4, R4, R5, P0 ;  /* 0x0000000504047207 */ /* 0x000fe20000000000 */
[----:B------:R-:W-:Y:S01]  /*1a060*/  UMOV UR4, 0xffffffff ;  /* 0xffffffff00047882 */ /* 0x000fe20000000000 */
        /* <DEDUP_REMOVED lines=24> */
[----:B------:R-:W-:Y:S01]  /*1a1f0*/  F2FP.BF16.F32.PACK_AB R146, R146, R139 ;  /* 0x0000008b9292723e */ /* 0x000fe200000010ff */
[----:B--2---:R-:W-:-:S03]  /*1a200*/  IMAD.WIDE R52, R120, 0x2, R56 ;  /* 0x0000000278347825 */ /* 0x004fc600078e0238 */
[C---:B------:R-:W-:Y:S02]  /*1a210*/  IADD3 R81, P2, R52.reuse, 0xc040, RZ ;  /* 0x0000c04034517810 */ /* 0x040fe40007f5e0ff */
[C---:B------:R-:W-:Y:S02]  /*1a220*/  IADD3 R73, P1, R52.reuse, 0xc020, RZ ;  /* 0x0000c02034497810 */ /* 0x040fe40007f3e0ff */
[C---:B------:R-:W-:Y:S02]  /*1a230*/  IADD3 R69, P5, R52.reuse, 0xc000, RZ ;  /* 0x0000c00034457810 */ /* 0x040fe40007fbe0ff */
[C---:B------:R-:W-:Y:S02]  /*1a240*/  IADD3 R85, P3, R52.reuse, 0xc060, RZ ;  /* 0x0000c06034557810 */ /* 0x040fe40007f7e0ff */
[----:B------:R-:W-:Y:S02]  /*1a250*/  IADD3 R65, P4, R52, 0x8060, RZ ;  /* 0x0000806034417810 */ /* 0x000fe40007f9e0ff */
[----:B------:R-:W-:-:S02]  /*1a260*/  LOP3.LUT R80, R81, 0x380, RZ, 0xc0, !PT ;  /* 0x0000038051507812 */ /* 0x000fc400078ec0ff */
[----:B------:R-:W-:Y:S02]  /*1a270*/  LOP3.LUT R72, R73, 0x380, RZ, 0xc0, !PT ;  /* 0x0000038049487812 */ /* 0x000fe400078ec0ff */
[----:B------:R-:W-:Y:S02]  /*1a280*/  LOP3.LUT R68, R69, 0x380, RZ, 0xc0, !PT ;  /* 0x0000038045447812 */ /* 0x000fe400078ec0ff */
[----:B------:R-:W-:Y:S02]  /*1a290*/  LOP3.LUT R84, R85, 0x380, RZ, 0xc0, !PT ;  /* 0x0000038055547812 */ /* 0x000fe400078ec0ff */
[----:B------:R-:W-:Y:S02]  /*1a2a0*/  LOP3.LUT R64, R65, 0x380, RZ, 0xc0, !PT ;  /* 0x0000038041407812 */ /* 0x000fe400078ec0ff */
[----:B------:R-:W-:Y:S02]  /*1a2b0*/  SHF.R.U64 R80, R80, 0x3, RZ ;  /* 0x0000000350507819 */ /* 0x000fe400000012ff */
[----:B------:R-:W-:-:S02]  /*1a2c0*/  SHF.R.U64 R72, R72, 0x3, RZ ;  /* 0x0000000348487819 */ /* 0x000fc400000012ff */
[----:B------:R-:W-:Y:S02]  /*1a2d0*/  SHF.R.U64 R68, R68, 0x3, RZ ;  /* 0x0000000344447819 */ /* 0x000fe400000012ff */
[----:B------:R-:W-:Y:S02]  /*1a2e0*/  SHF.R.U64 R84, R84, 0x3, RZ ;  /* 0x0000000354547819 */ /* 0x000fe400000012ff */
[----:B------:R-:W-:Y:S02]  /*1a2f0*/  SHF.R.U64 R64, R64, 0x3, RZ ;  /* 0x0000000340407819 */ /* 0x000fe400000012ff */
[----:B------:R-:W-:Y:S01]  /*1a300*/  LOP3.LUT R80, R80, R81, RZ, 0x3c, !PT ;  /* 0x0000005150507212 */ /* 0x000fe200078e3cff */
[--C-:B------:R-:W-:Y:S01]  /*1a310*/  IMAD.X R81, RZ, RZ, R53.reuse, P2 ;  /* 0x000000ffff517224 */ /* 0x100fe200010e0635 */
[----:B------:R-:W-:Y:S02]  /*1a320*/  LOP3.LUT R72, R72, R73, RZ, 0x3c, !PT ;  /* 0x0000004948487212 */ /* 0x000fe400078e3cff */
[----:B------:R-:W-:Y:S01]  /*1a330*/  LOP3.LUT R68, R68, R69, RZ, 0x3c, !PT ;  /* 0x0000004544447212 */ /* 0x000fe200078e3cff */
[--C-:B------:R-:W-:Y:S01]  /*1a340*/  IMAD.X R69, RZ, RZ, R53.reuse, P5 ;  /* 0x000000ffff457224 */ /* 0x100fe200028e0635 */
[----:B------:R-:W-:Y:S01]  /*1a350*/  LOP3.LUT R84, R84, R85, RZ, 0x3c, !PT ;  /* 0x0000005554547212 */ /* 0x000fe200078e3cff */
[--C-:B------:R-:W-:Y:S01]  /*1a360*/  IMAD.X R85, RZ, RZ, R53.reuse, P3 ;  /* 0x000000ffff557224 */ /* 0x100fe200018e0635 */
[----:B------:R-:W-:Y:S01]  /*1a370*/  LOP3.LUT R64, R64, R65, RZ, 0x3c, !PT ;  /* 0x0000004140407212 */ /* 0x000fe200078e3cff */
[----:B------:R-:W-:Y:S01]  /*1a380*/  IMAD.X R65, RZ, RZ, R53, P4 ;  /* 0x000000ffff417224 */ /* 0x000fe200020e0635 */
[----:B------:R-:W-:-:S02]  /*1a390*/  IADD3.X R73, RZ, R53, RZ, P1, !PT ;  /* 0x00000035ff497210 */ /* 0x000fc40000ffe4ff */
        /* <DEDUP_REMOVED lines=23> */
[----:B------:R-:W-:Y:S01]  /*1a510*/  LOP3.LUT R42, R42, R43, RZ, 0x3c, !PT ;  /* 0x0000002b2a2a7212 */ /* 0x000fe200078e3cff */
[----:B------:R-:W-:Y:S01]  /*1a520*/  IMAD.X R43, RZ, RZ, R53, P4 ;  /* 0x000000ffff2b7224 */ /* 0x000fe200020e0635 */
[C---:B------:R-:W-:Y:S02]  /*1a530*/  IADD3 R37, P2, R52.reuse, 0x4000, RZ ;  /* 0x0000400034257810 */ /* 0x040fe40007f5e0ff */
[C---:B------:R-:W-:Y:S02]  /*1a540*/  IADD3 R29, P1, R52.reuse, 0x60, RZ ;  /* 0x00000060341d7810 */ /* 0x040fe40007f3e0ff */
[C---:B------:R-:W-:Y:S02]  /*1a550*/  IADD3 R25, P5, R52.reuse, 0x40, RZ ;  /* 0x0000004034197810 */ /* 0x040fe40007fbe0ff */
[C---:B------:R-:W-:Y:S02]  /*1a560*/  IADD3 R41, P3, R52.reuse, 0x4020, RZ ;  /* 0x0000402034297810 */ /* 0x040fe40007f7e0ff */
[----:B------:R-:W-:-:S02]  /*1a570*/  IADD3 R21, P4, R52, 0x20, RZ ;  /* 0x0000002034157810 */ /* 0x000fc40007f9e0ff */
[----:B------:R-:W-:Y:S02]  /*1a580*/  LOP3.LUT R36, R37, 0x380, RZ, 0xc0, !PT ;  /* 0x0000038025247812 */ /* 0x000fe400078ec0ff */
[----:B------:R-:W-:Y:S02]  /*1a590*/  LOP3.LUT R28, R29, 0x380, RZ, 0xc0, !PT ;  /* 0x000003801d1c7812 */ /* 0x000fe400078ec0ff */
[----:B------:R-:W-:Y:S02]  /*1a5a0*/  LOP3.LUT R24, R25, 0x380, RZ, 0xc0, !PT ;  /* 0x0000038019187812 */ /* 0x000fe400078ec0ff */
[----:B------:R-:W-:Y:S02]  /*1a5b0*/  LOP3.LUT R40, R41, 0x380, RZ, 0xc0, !PT ;  /* 0x0000038029287812 */ /* 0x000fe400078ec0ff */
[----:B------:R-:W-:Y:S02]  /*1a5c0*/  LOP3.LUT R20, R21, 0x380, RZ, 0xc0, !PT ;  /* 0x0000038015147812 */ /* 0x000fe400078ec0ff */
[----:B------:R-:W-:-:S02]  /*1a5d0*/  LOP3.LUT R5, R52, 0x380, RZ, 0xc0, !PT ;  /* 0x0000038034057812 */ /* 0x000fc400078ec0ff */
[----:B------:R-:W-:Y:S02]  /*1a5e0*/  SHF.R.U64 R36, R36, 0x3, RZ ;  /* 0x0000000324247819 */ /* 0x000fe400000012ff */
[----:B------:R-:W-:Y:S02]  /*1a5f0*/  SHF.R.U64 R28, R28, 0x3, RZ ;  /* 0x000000031c1c7819 */ /* 0x000fe400000012ff */
[----:B------:R-:W-:Y:S02]  /*1a600*/  SHF.R.U64 R24, R24, 0x3, RZ ;  /* 0x0000000318187819 */ /* 0x000fe400000012ff */
[----:B------:R-:W-:Y:S02]  /*1a610*/  SHF.R.U64 R40, R40, 0x3, RZ ;  /* 0x0000000328287819 */ /* 0x000fe400000012ff */
[----:B------:R-:W-:Y:S02]  /*1a620*/  SHF.R.U64 R20, R20, 0x3, RZ ;  /* 0x0000000314147819 */ /* 0x000fe400000012ff */
[----:B------:R-:W-:-:S02]  /*1a630*/  SHF.R.U64 R5, R5, 0x3, RZ ;  /* 0x0000000305057819 */ /* 0x000fc400000012ff */
[----:B------:R-:W-:Y:S01]  /*1a640*/  LOP3.LUT R36, R36, R37, RZ, 0x3c, !PT ;  /* 0x0000002524247212 */ /* 0x000fe200078e3cff */
[--C-:B------:R-:W-:Y:S01]  /*1a650*/  IMAD.X R37, RZ, RZ, R53.reuse, P2 ;  /* 0x000000ffff257224 */ /* 0x100fe200010e0635 */
[----:B------:R-:W-:Y:S01]  /*1a660*/  LOP3.LUT R28, R28, R29, RZ, 0x3c, !PT ;  /* 0x0000001d1c1c7212 */ /* 0x000fe200078e3cff */
[--C-:B------:R-:W-:Y:S01]  /*1a670*/  IMAD.X R29, RZ, RZ, R53.reuse, P1 ;  /* 0x000000ffff1d7224 */ /* 0x100fe200008e0635 */
[----:B------:R-:W-:Y:S01]  /*1a680*/  LOP3.LUT R24, R24, R25, RZ, 0x3c, !PT ;  /* 0x0000001918187212 */ /* 0x000fe200078e3cff */
[----:B------:R-:W-:Y:S01]  /*1a690*/  IMAD.X R25, RZ, RZ, R53, P5 ;  /* 0x000000ffff197224 */ /* 0x000fe200028e0635 */
[----:B------:R-:W-:Y:S02]  /*1a6a0*/  LOP3.LUT R40, R40, R41, RZ, 0x3c, !PT ;  /* 0x0000002928287212 */ /* 0x000fe400078e3cff */
[----:B------:R-:W-:Y:S02]  /*1a6b0*/  LOP3.LUT R20, R20, R21, RZ, 0x3c, !PT ;  /* 0x0000001514147212 */ /* 0x000fe400078e3cff */
[----:B------:R-:W-:-:S02]  /*1a6c0*/  IADD3.X R41, RZ, R53, RZ, P3, !PT ;  /* 0x00000035ff297210 */ /* 0x000fc40001ffe4ff */
[----:B------:R-:W-:Y:S02]  /*1a6d0*/  LOP3.LUT R52, R5, R52, RZ, 0x3c, !PT ;  /* 0x0000003405347212 */ /* 0x000fe400078e3cff */
[----:B------:R-:W-:Y:S01]  /*1a6e0*/  IADD3.X R21, RZ, R53, RZ, P4, !PT ;  /* 0x00000035ff157210 */ /* 0x000fe200027fe4ff */
[----:B----4-:R-:W-:Y:S01]  /*1a6f0*/  IMAD.SHL.U32 R93, R130, 0x4, RZ ;  /* 0x00000004825d7824 */ /* 0x010fe200078e00ff */
[----:B------:R-:W-:Y:S02]  /*1a700*/  MOV R91, R84 ;  /* 0x00000054005b7202 */ /* 0x000fe40000000f00 */
[----:B------:R-:W-:Y:S02]  /*1a710*/  MOV R89, R80 ;  /* 0x0000005000597202 */ /* 0x000fe40000000f00 */
[----:B------:R-:W-:Y:S02]  /*1a720*/  MOV R108, R52 ;  /* 0x00000034006c7202 */ /* 0x000fe40000000f00 */
[----:B------:R-:W-:-:S02]  /*1a730*/  MOV R87, R72 ;  /* 0x0000004800577202 */ /* 0x000fc40000000f00 */
[----:B------:R-:W-:Y:S02]  /*1a740*/  MOV R85, R68 ;  /* 0x0000004400557202 */ /* 0x000fe40000000f00 */
[----:B------:R-:W-:Y:S02]  /*1a750*/  MOV R107, R64 ;  /* 0x00000040006b7202 */ /* 0x000fe40000000f00 */
        /* <DEDUP_REMOVED lines=10> */
[----:B---3--:R-:W-:Y:S01]  /*1a800*/  SHF.L.U64.HI R106, R130, 0x2, R147 ;  /* 0x00000002826a7819 */ /* 0x008fe20000010293 */
[----:B------:R-:W-:Y:S06]  /*1a810*/  BRA.DIV UR4, `(.L_x_452) ;  /* 0x000000a204607947 */ /* 0x000fec000b800000 */
[----:B------:R-:W-:Y:S02]  /*1a820*/  SEL R29, R12, R31, P0 ;  /* 0x0000001f0c1d7207 */ /* 0x000fe40000000000 */
[----:B------:R-:W-:Y:S02]  /*1a830*/  SEL R28, R31, R12, P0 ;  /* 0x0000000c1f1c7207 */ /* 0x000fe40000000000 */
[----:B------:R-:W-:Y:S02]  /*1a840*/  SEL R31, R32, R33, P0 ;  /* 0x00000021201f7207 */ /* 0x000fe40000000000 */
[----:B------:R-:W-:Y:S02]  /*1a850*/  SEL R53, R62, R55, P0 ;  /* 0x000000373e357207 */ /* 0x000fe40000000000 */
[----:B------:R-:W-:Y:S02]  /*1a860*/  SEL R25, R14, R27, P0 ;  /* 0x0000001b0e197207 */ /* 0x000fe40000000000 */
[----:B------:R-:W-:-:S02]  /*1a870*/  SEL R20, R27, R14, P0 ;  /* 0x0000000e1b147207 */ /* 0x000fc40000000000 */
[----:B------:R-:W-:Y:S01]  /*1a880*/  SEL R32, R33, R32, P0 ;  /* 0x0000002021207207 */ /* 0x000fe20000000000 */
[----:B------:R-:W-:Y:S01]  /*1a890*/  SHFL.IDX PT, R53, R53, R2, 0x1c1f ;  /* 0x001c1f0235357589 */ /* 0x000fe200000e0000 */
[----:B------:R-:W-:Y:S02]  /*1a8a0*/  SEL R43, R76, R129, P0 ;  /* 0x000000814c2b7207 */ /* 0x000fe40000000000 */
[----:B------:R-:W-:Y:S02]  /*1a8b0*/  SEL R50, R129, R76, P0 ;  /* 0x0000004c81327207 */ /* 0x000fe40000000000 */
[----:B------:R-:W-:Y:S02]  /*1a8c0*/  SEL R62, R55, R62, P0 ;  /* 0x0000003e373e7207 */ /* 0x000fe40000000000 */
[----:B------:R-:W-:Y:S01]  /*1a8d0*/  SEL R27, R34, R35, P0 ;  /* 0x00000023221b7207 */ /* 0x000fe20000000000 */
[----:B------:R-:W-:Y:S01]  /*1a8e0*/  SHFL.IDX PT, R43, R43, R2, 0x1c1f ;  /* 0x001c1f022b2b7589 */ /* 0x000fe200000e0000 */
[----:B------:R-:W-:-:S02]  /*1a8f0*/  SEL R24, R35, R34, P0 ;  /* 0x0000002223187207 */ /* 0x000fc40000000000 */
[----:B------:R-:W-:Y:S01]  /*1a900*/  SEL R33, R44, R45, P0 ;  /* 0x0000002d2c217207 */ /* 0x000fe20000000000 */
[----:B------:R-:W-:Y:S01]  /*1a910*/  SHFL.IDX PT, R34, R29, R2, 0x1c1f ;  /* 0x001c1f021d227589 */ /* 0x000fe200000e0000 */
[----:B------:R-:W-:Y:S02]  /*1a920*/  SEL R55, R0, R7, P0 ;  /* 0x0000000700377207 */ /* 0x000fe40000000000 */
[----:B------:R-:W-:Y:S02]  /*1a930*/  SEL R64, R7, R0, P0 ;  /* 0x0000000007407207 */ /* 0x000fe40000000000 */
[----:B------:R-:W-:Y:S01]  /*1a940*/  SEL R65, R10, R67, P0 ;  /* 0x000000430a417207 */ /* 0x000fe20000000000 */
[----:B------:R-:W-:Y:S01]  /*1a950*/  SHFL.IDX PT, R33, R33, R2, 0x1c1f ;  /* 0x001c1f0221217589 */ /* 0x000fe200000e0000 */
[----:B------:R-:W-:Y:S02]  /*1a960*/  SEL R76, R67, R10, P0 ;  /* 0x0000000a434c7207 */ /* 0x000fe40000000000 */
[----:B------:R-:W-:Y:S01]  /*1a970*/  SEL R36, R45, R44, P0 ;  /* 0x0000002c2d247207 */ /* 0x000fe20000000000 */
[----:B------:R-:W-:Y:S01]  /*1a980*/  SHFL.IDX PT, R55, R55, R2, 0x1c1f ;  /* 0x001c1f0237377589 */ /* 0x000fe200000e0000 */
[----:B------:R-:W-:-:S02]  /*1a990*/  SEL R35, R39, R54, P0 ;  /* 0x0000003627237207 */ /* 0x000fc40000000000 */
[----:B------:R-:W-:Y:S01]  /*1a9a0*/  SEL R42, R54, R39, P0 ;  /* 0x00000027362a7207 */ /* 0x000fe20000000000 */
[----:B------:R-:W-:Y:S01]  /*1a9b0*/  SHFL.IDX PT, R65, R65, R2, 0x1c1f ;  /* 0x001c1f0241417589 */ /* 0x000fe200000e0000 */
[----:B------:R-:W-:Y:S02]  /*1a9c0*/  SEL R41, R90, R125, P0 ;  /* 0x0000007d5a297207 */ /* 0x000fe40000000000 */
[----:B------:R-:W-:Y:S01]  /*1a9d0*/  SEL R48, R125, R90, P0 ;  /* 0x0000005a7d307207 */ /* 0x000fe20000000000 */
[----:B------:R-:W-:Y:S01]  /*1a9e0*/  SHFL.IDX PT, R35, R35, R2, 0x1c1f ;  /* 0x001c1f0223237589 */ /* 0x000fe200000e0000 */
[----:B------:R-:W-:Y:S02]  /*1a9f0*/  SEL R67, R78, R71, P0 ;  /* 0x000000474e437207 */ /* 0x000fe40000000000 */
[----:B------:R-:W-:Y:S01]  /*1aa00*/  LOP3.LUT R7, R2, 0x2, RZ, 0x3c, !PT ;  /* 0x0000000202077812 */ /* 0x000fe200078e3cff */
[----:B------:R-:W-:Y:S01]  /*1aa10*/  SHFL.IDX PT, R41, R41, R2, 0x1c1f ;  /* 0x001c1f0229297589 */ /* 0x000fe200000e0000 */
[----:B------:R-:W-:-:S02]  /*1aa20*/  SEL R37, R63, R74, P0 ;  /* 0x0000004a3f257207 */ /* 0x000fc40000000000 */
[----:B------:R-:W-:Y:S01]  /*1aa30*/  SEL R44, R74, R63, P0 ;  /* 0x0000003f4a2c7207 */ /* 0x000fe20000000000 */
[----:B------:R-:W0:Y:S01]  /*1aa40*/  SHFL.IDX PT, R40, R36, R7, 0x1c1f ;  /* 0x001c1f0724287589 */ /* 0x000e2200000e0000 */
[----:B------:R-:W-:Y:S02]  /*1aa50*/  SEL R78, R71, R78, P0 ;  /* 0x0000004e474e7207 */ /* 0x000fe40000000000 */
[----:B------:R-:W-:Y:S01]  /*1aa60*/  SEL R69, R26, R75, P0 ;  /* 0x0000004b1a457207 */ /* 0x000fe20000000000 */
[----:B------:R-:W2:Y:S01]  /*1aa70*/  SHFL.IDX PT, R29, R28, R7, 0x1c1f ;  /* 0x001c1f071c1d7589 */ /* 0x000ea200000e0000 */
[----:B------:R-:W-:Y:S02]  /*1aa80*/  SEL R80, R75, R26, P0 ;  /* 0x0000001a4b507207 */ /* 0x000fe40000000000 */
[----:B------:R-:W-:Y:S01]  /*1aa90*/  SEL R21, R58, R59, P0 ;  /* 0x0000003b3a157207 */ /* 0x000fe20000000000 */
[----:B------:R-:W3:Y:S01]  /*1aaa0*/  SHFL.IDX PT, R42, R42, R7, 0x1c1f ;  /* 0x001c1f072a2a7589 */ /* 0x000ee200000e0000 */
[----:B------:R-:W-:-:S02]  /*1aab0*/  SEL R8, R59, R58, P0 ;  /* 0x0000003a3b087207 */ /* 0x000fc40000000000 */
[----:B------:R-:W-:Y:S01]  /*1aac0*/  SEL R39, R86, R119, P0 ;  /* 0x0000007756277207 */ /* 0x000fe20000000000 */
[----:B------:R-:W-:Y:S01]  /*1aad0*/  SHFL.IDX PT, R48, R48, R7, 0x1c1f ;  /* 0x001c1f0730307589 */ /* 0x000fe200000e0000 */
        /* <DEDUP_REMOVED lines=38> */
[----:B------:R2:W4:Y:S01]  /*1ad40*/  SHFL.IDX PT, R31, R32, R7, 0x1c1f ;  /* 0x001c1f07201f7589 */ /* 0x00052200000e0000 */
[----:B------:R-:W-:Y:S02]  /*1ad50*/  SEL R111, R134, R135, P0 ;  /* 0x00000087866f7207 */ /* 0x000fe40000000000 */
[----:B------:R-:W-:Y:S01]  /*1ad60*/  SEL R116, R135, R134, P0 ;  /* 0x0000008687747207 */ /* 0x000fe20000000000 */
[----:B------:R-:W-:Y:S01]  /*1ad70*/  SHFL.IDX PT, R46, R46, R7, 0x1c1f ;  /* 0x001c1f072e2e7589 */ /* 0x000fe200000e0000 */
[----:B------:R-:W-:-:S02]  /*1ad80*/  SEL R66, R9, R66, P0 ;  /* 0x0000004209427207 */ /* 0x000fc40000000000 */
[----:B------:R-:W-:Y:S01]  /*1ad90*/  SEL R5, R3, R146, P0 ;  /* 0x0000009203057207 */ /* 0x000fe20000000000 */
[----:B------:R-:W5:Y:S01]  /*1ada0*/  SHFL.IDX PT, R9, R4, R7, 0x1c1f ;  /* 0x001c1f0704097589 */ /* 0x000f6200000e0000 */
[----:B------:R-:W-:Y:S02]  /*1adb0*/  SEL R3, R146, R3, P0 ;  /* 0x0000000392037207 */ /* 0x000fe40000000000 */
[----:B0-----:R-:W-:Y:S01]  /*1adc0*/  SEL R12, R33, R40, P0 ;  /* 0x00000028210c7207 */ /* 0x001fe20000000000 */
[----:B------:R-:W0:Y:S01]  /*1add0*/  SHFL.IDX PT, R52, R52, R7, 0x1c1f ;  /* 0x001c1f0734347589 */ /* 0x000e2200000e0000 */
[----:B------:R-:W-:Y:S02]  /*1ade0*/  SEL R14, R40, R33, P0 ;  /* 0x00000021280e7207 */ /* 0x000fe40000000000 */
[----:B--2---:R-:W-:Y:S01]  /*1adf0*/  SEL R32, R34, R29, P0 ;  /* 0x0000001d22207207 */ /* 0x004fe20000000000 */
[----:B------:R0:W2:Y:S01]  /*1ae00*/  SHFL.IDX PT, R86, R68, R7, 0x1c1f ;  /* 0x001c1f0744567589 */ /* 0x0000a200000e0000 */
[----:B---3--:R-:W-:-:S02]  /*1ae10*/  SEL R40, R35, R42, P0 ;  /* 0x0000002a23287207 */ /* 0x008fc40000000000 */
[----:B------:R-:W-:Y:S01]  /*1ae20*/  SEL R34, R29, R34, P0 ;  /* 0x000000221d227207 */ /* 0x000fe20000000000 */
[----:B------:R3:W1:Y:S01]  /*1ae30*/  SHFL.IDX PT, R88, R70, R7, 0x1c1f ;  /* 0x001c1f0746587589 */ /* 0x00066200000e0000 */
[----:B------:R-:W-:-:S03]  /*1ae40*/  SEL R42, R42, R35, P0 ;  /* 0x000000232a2a7207 */ /* 0x000fc60000000000 */
[----:B------:R-:W-:Y:S01]  /*1ae50*/  SHFL.IDX PT, R10, R21, R2, 0x1c1f ;  /* 0x001c1f02150a7589 */ /* 0x000fe200000e0000 */
[----:B----4-:R-:W-:Y:S02]  /*1ae60*/  SEL R36, R38, R31, P0 ;  /* 0x0000001f26247207 */ /* 0x010fe40000000000 */
[----:B------:R-:W-:Y:S01]  /*1ae70*/  SEL R38, R31, R38, P0 ;  /* 0x000000261f267207 */ /* 0x000fe20000000000 */
[----:B------:R-:W-:Y:S04]  /*1ae80*/  SHFL.IDX PT, R47, R47, R2, 0x1c1f ;  /* 0x001c1f022f2f7589 */ /* 0x000fe800000e0000 */
[----:B------:R-:W-:Y:S01]  /*1ae90*/  SHFL.IDX PT, R49, R49, R2, 0x1c1f ;  /* 0x001c1f0231317589 */ /* 0x000fe200000e0000 */
[----:B-----5:R-:W-:Y:S02]  /*1aea0*/  SEL R4, R6, R9, P0 ;  /* 0x0000000906047207 */ /* 0x020fe40000000000 */
[----:B------:R-:W-:Y:S01]  /*1aeb0*/  SEL R6, R9, R6, P0 ;  /* 0x0000000609067207 */ /* 0x000fe20000000000 */
[----:B------:R-:W-:Y:S01]  /*1aec0*/  SHFL.IDX PT, R51, R51, R2, 0x1c1f ;  /* 0x001c1f0233337589 */ /* 0x000fe200000e0000 */
[----:B0-----:R-:W-:-:S02]  /*1aed0*/  SEL R68, R45, R52, P0 ;  /* 0x000000342d447207 */ /* 0x001fc40000000000 */
[----:B---3--:R-:W-:Y:S01]  /*1aee0*/  SEL R70, R52, R45, P0 ;  /* 0x0000002d34467207 */ /* 0x008fe20000000000 */
[----:B------:R-:W-:Y:S01]  /*1aef0*/  SHFL.IDX PT, R69, R69, R2, 0x1c1f ;  /* 0x001c1f0245457589 */ /* 0x000fe200000e0000 */
[----:B--2---:R-:W-:Y:S02]  /*1af00*/  SEL R29, R61, R86, P0 ;  /* 0x000000563d1d7207 */ /* 0x004fe40000000000 */
[----:B------:R-:W-:Y:S01]  /*1af10*/  SEL R31, R86, R61, P0 ;  /* 0x0000003d561f7207 */ /* 0x000fe20000000000 */
[----:B------:R-:W-:Y:S01]  /*1af20*/  SHFL.IDX PT, R71, R71, R2, 0x1c1f ;  /* 0x001c1f0247477589 */ /* 0x000fe200000e0000 */
[----:B-1----:R-:W-:Y:S02]  /*1af30*/  SEL R33, R63, R88, P0 ;  /* 0x000000583f217207 */ /* 0x002fe40000000000 */
[----:B------:R-:W-:Y:S01]  /*1af40*/  SEL R35, R88, R63, P0 ;  /* 0x0000003f58237207 */ /* 0x000fe20000000000 */
[----:B------:R0:W1:Y:S04]  /*1af50*/  SHFL.IDX PT, R27, R24, R7, 0x1c1f ;  /* 0x001c1f07181b7589 */ /* 0x00006800000e0000 */
[----:B------:R-:W2:Y:S04]  /*1af60*/  SHFL.IDX PT, R54, R54, R7, 0x1c1f ;  /* 0x001c1f0736367589 */ /* 0x000ea800000e0000 */
[----:B------:R-:W-:Y:S01]  /*1af70*/  SHFL.IDX PT, R58, R58, R7, 0x1c1f ;  /* 0x001c1f073a3a7589 */ /* 0x000fe200000e0000 */
[----:B0-----:R-:W-:-:S03]  /*1af80*/  SEL R24, R26, R25, P0 ;  /* 0x000000191a187207 */ /* 0x001fc60000000000 */
[----:B------:R0:W3:Y:S01]  /*1af90*/  SHFL.IDX PT, R20, R60, R7, 0x1c1f ;  /* 0x001c1f073c147589 */ /* 0x0000e200000e0000 */
[----:B------:R-:W-:-:S03]  /*1afa0*/  SEL R26, R25, R26, P0 ;  /* 0x0000001a191a7207 */ /* 0x000fc60000000000 */
[----:B------:R3:W-:Y:S04]  /*1afb0*/  SHFL.IDX PT, R94, R80, R7, 0x1c1f ;  /* 0x001c1f07505e7589 */ /* 0x0007e800000e0000 */
[----:B------:R4:W5:Y:S01]  /*1afc0*/  SHFL.IDX PT, R96, R82, R7, 0x1c1f ;  /* 0x001c1f0752607589 */ /* 0x00096200000e0000 */
[----:B0-----:R-:W-:-:S03]  /*1afd0*/  SEL R60, R37, R44, P0 ;  /* 0x0000002c253c7207 */ /* 0x001fc60000000000 */
[----:B------:R-:W-:Y:S01]  /*1afe0*/  SHFL.IDX PT, R67, R67, R2, 0x1c1f ;  /* 0x001c1f0243437589 */ /* 0x000fe200000e0000 */
[----:B-1----:R-:W-:Y:S02]  /*1aff0*/  SEL R28, R30, R27, P0 ;  /* 0x0000001b1e1c7207 */ /* 0x002fe40000000000 */
[----:B------:R-:W-:Y:S01]  /*1b000*/  SEL R30, R27, R30, P0 ;  /* 0x0000001e1b1e7207 */ /* 0x000fe20000000000 */
[----:B------:R-:W-:Y:S01]  /*1b010*/  SHFL.IDX PT, R77, R77, R2, 0x1c1f ;  /* 0x001c1f024d4d7589 */ /* 0x000fe200000e0000 */
[----:B--2---:R-:W-:Y:S02]  /*1b020*/  SEL R52, R47, R54, P0 ;  /* 0x000000362f347207 */ /* 0x004fe40000000000 */
[----:B------:R-:W-:Y:S01]  /*1b030*/  SEL R54, R54, R47, P0 ;  /* 0x0000002f36367207 */ /* 0x000fe20000000000 */
[----:B------:R-:W-:Y:S04]  /*1b040*/  SHFL.IDX PT, R79, R79, R2, 0x1c1f ;  /* 0x001c1f024f4f7589 */ /* 0x000fe800000e0000 */
[----:B------:R-:W0:Y:S01]  /*1b050*/  SHFL.IDX PT, R21, R8, R7, 0x1c1f ;  /* 0x001c1f0708157589 */ /* 0x000e2200000e0000 */
[----:B---3--:R-:W-:-:S02]  /*1b060*/  SEL R80, R51, R20, P0 ;  /* 0x0000001433507207 */ /* 0x008fc40000000000 */
[----:B----4-:R-:W-:Y:S01]  /*1b070*/  SEL R82, R20, R51, P0 ;  /* 0x0000003314527207 */ /* 0x010fe20000000000 */
[----:B------:R1:W-:Y:S04]  /*1b080*/  SHFL.IDX PT, R72, R62, R7, 0x1c1f ;  /* 0x001c1f073e487589 */ /* 0x0003e800000e0000 */
[----:B------:R2:W3:Y:S01]  /*1b090*/  SHFL.IDX PT, R74, R64, R7, 0x1c1f ;  /* 0x001c1f07404a7589 */ /* 0x0004e200000e0000 */
[----:B-----5:R-:W-:Y:S02]  /*1b0a0*/  SEL R61, R71, R96, P0 ;  /* 0x00000060473d7207 */ /* 0x020fe40000000000 */
[----:B------:R-:W-:Y:S01]  /*1b0b0*/  SEL R63, R96, R71, P0 ;  /* 0x00000047603f7207 */ /* 0x000fe20000000000 */
[----:B------:R4:W5:Y:S01]  /*1b0c0*/  SHFL.IDX PT, R90, R76, R7, 0x1c1f ;  /* 0x001c1f074c5a7589 */ /* 0x00096200000e0000 */
[----:B-1----:R-:W-:-:S03]  /*1b0d0*/  SEL R62, R44, R37, P0 ;  /* 0x000000252c3e7207 */ /* 0x002fc60000000000 */
[----:B------:R1:W5:Y:S01]  /*1b0e0*/  SHFL.IDX PT, R92, R78, R7, 0x1c1f ;  /* 0x001c1f074e5c7589 */ /* 0x00036200000e0000 */
[----:B------:R-:W-:Y:S02]  /*1b0f0*/  SEL R44, R39, R46, P0 ;  /* 0x0000002e272c7207 */ /* 0x000fe40000000000 */
[----:B--2---:R-:W-:Y:S01]  /*1b100*/  SEL R64, R41, R48, P0 ;  /* 0x0000003029407207 */ /* 0x004fe20000000000 */
[----:B------:R-:W2:Y:S01]  /*1b110*/  SHFL.IDX PT, R110, R110, R7, 0x1c1f ;  /* 0x001c1f076e6e7589 */ /* 0x000ea200000e0000 */
[----:B------:R-:W-:Y:S02]  /*1b120*/  SEL R46, R46, R39, P0 ;  /* 0x000000272e2e7207 */ /* 0x000fe40000000000 */
[----:B----4-:R-:W-:Y:S01]  /*1b130*/  SEL R76, R49, R58, P0 ;  /* 0x0000003a314c7207 */ /* 0x010fe20000000000 */
[----:B------:R-:W4:Y:S01]  /*1b140*/  SHFL.IDX PT, R112, R112, R7, 0x1c1f ;  /* 0x001c1f0770707589 */ /* 0x000f2200000e0000 */
[----:B0-----:R-:W-:Y:S02]  /*1b150*/  SEL R8, R10, R21, P0 ;  /* 0x000000150a087207 */ /* 0x001fe40000000000 */
[----:B-1----:R-:W-:Y:S01]  /*1b160*/  SEL R78, R58, R49, P0 ;  /* 0x000000313a4e7207 */ /* 0x002fe20000000000 */
[----:B------:R-:W-:Y:S01]  /*1b170*/  SHFL.IDX PT, R59, R59, R2, 0x1c1f ;  /* 0x001c1f023b3b7589 */ /* 0x000fe200000e0000 */
[----:B------:R-:W-:-:S03]  /*1b180*/  SEL R10, R21, R10, P0 ;  /* 0x0000000a150a7207 */ /* 0x000fc60000000000 */
[----:B------:R-:W-:Y:S01]  /*1b190*/  SHFL.IDX PT, R73, R73, R2, 0x1c1f ;  /* 0x001c1f0249497589 */ /* 0x000fe200000e0000 */
[----:B---3--:R-:W-:Y:S02]  /*1b1a0*/  SEL R9, R55, R74, P0 ;  /* 0x0000004a37097207 */ /* 0x008fe40000000000 */
[----:B------:R-:W-:Y:S01]  /*1b1b0*/  SEL R11, R74, R55, P0 ;  /* 0x000000374a0b7207 */ /* 0x000fe20000000000 */
[----:B------:R-:W-:Y:S01]  /*1b1c0*/  SHFL.IDX PT, R75, R75, R2, 0x1c1f ;  /* 0x001c1f024b4b7589 */ /* 0x000fe200000e0000 */
[----:B-----5:R-:W-:Y:S02]  /*1b1d0*/  SEL R37, R65, R90, P0 ;  /* 0x0000005a41257207 */ /* 0x020fe40000000000 */
[----:B------:R-:W-:Y:S01]  /*1b1e0*/  SEL R39, R90, R65, P0 ;  /* 0x000000415a277207 */ /* 0x000fe20000000000 */
[----:B------:R-:W-:Y:S01]  /*1b1f0*/  SHFL.IDX PT, R109, R109, R2, 0x1c1f ;  /* 0x001c1f026d6d7589 */ /* 0x000fe200000e0000 */
[----:B------:R-:W-:Y:S02]  /*1b200*/  SEL R13, R67, R92, P0 ;  /* 0x0000005c430d7207 */ /* 0x000fe40000000000 */
[----:B------:R-:W-:Y:S01]  /*1b210*/  SEL R15, R92, R67, P0 ;  /* 0x000000435c0f7207 */ /* 0x000fe20000000000 */
[----:B------:R-:W-:Y:S01]  /*1b220*/  SHFL.IDX PT, R111, R111, R2, 0x1c1f ;  /* 0x001c1f026f6f7589 */ /* 0x000fe200000e0000 */
[----:B--2---:R-:W-:-:S02]  /*1b230*/  SEL R49, R77, R110, P0 ;  /* 0x0000006e4d317207 */ /* 0x004fc40000000000 */
[----:B------:R-:W-:Y:S01]  /*1b240*/  SEL R51, R110, R77, P0 ;  /* 0x0000004d6e337207 */ /* 0x000fe20000000000 */
[----:B------:R0:W1:Y:S01]  /*1b250*/  SHFL.IDX PT, R84, R66, R7, 0x1c1f ;  /* 0x001c1f0742547589 */ /* 0x00006200000e0000 */
[----:B----4-:R-:W-:-:S03]  /*1b260*/  SEL R71, R112, R79, P0 ;  /* 0x0000004f70477207 */ /* 0x010fc60000000000 */
[----:B------:R-:W2:Y:S04]  /*1b270*/  SHFL.IDX PT, R98, R98, R7, 0x1c1f ;  /* 0x001c1f0762627589 */ /* 0x000ea800000e0000 */
[----:B------:R-:W3:Y:S01]  /*1b280*/  SHFL.IDX PT, R100, R100, R7, 0x1c1f ;  /* 0x001c1f0764647589 */ /* 0x000ee200000e0000 */
[----:B0-----:R-:W-:-:S03]  /*1b290*/  SEL R66, R48, R41, P0 ;  /* 0x0000002930427207 */ /* 0x001fc60000000000 */
[----:B------:R-:W0:Y:S01]  /*1b2a0*/  SHFL.IDX PT, R114, R114, R7, 0x1c1f ;  /* 0x001c1f0772727589 */ /* 0x000e2200000e0000 */
[----:B------:R-:W-:Y:S02]  /*1b2b0*/  SEL R48, R43, R50, P0 ;  /* 0x000000322b307207 */ /* 0x000fe40000000000 */
[----:B------:R-:W-:Y:S01]  /*1b2c0*/  SEL R50, R50, R43, P0 ;  /* 0x0000002b32327207 */ /* 0x000fe20000000000 */
[----:B------:R-:W4:Y:S01]  /*1b2d0*/  SHFL.IDX PT, R116, R116, R7, 0x1c1f ;  /* 0x001c1f0774747589 */ /* 0x000f2200000e0000 */
[----:B------:R-:W-:Y:S02]  /*1b2e0*/  SEL R41, R69, R94, P0 ;  /* 0x0000005e45297207 */ /* 0x000fe40000000000 */
[----:B------:R-:W-:Y:S01]  /*1b2f0*/  SEL R43, R94, R69, P0 ;  /* 0x000000455e2b7207 */ /* 0x000fe20000000000 */
[----:B------:R5:W4:Y:S01]  /*1b300*/  SHFL.IDX PT, R0, R5, R2, 0x1c1f ;  /* 0x001c1f0205007589 */ /* 0x000b2200000e0000 */
[----:B------:R-:W-:-:S03]  /*1b310*/  SEL R69, R79, R112, P0 ;  /* 0x000000704f457207 */ /* 0x000fc60000000000 */
[----:B------:R3:W4:Y:S01]  /*1b320*/  SHFL.IDX PT, R3, R3, R7, 0x1c1f ;  /* 0x001c1f0703037589 */ /* 0x00072200000e0000 */
[----:B-1----:R-:W-:Y:S02]  /*1b330*/  SEL R25, R59, R84, P0 ;  /* 0x000000543b197207 */ /* 0x002fe40000000000 */
[----:B------:R-:W-:Y:S02]  /*1b340*/  SEL R27, R84, R59, P0 ;  /* 0x0000003b541b7207 */ /* 0x000fe40000000000 */
[----:B--2---:R-:W-:Y:S01]  /*1b350*/  SEL R45, R73, R98, P0 ;  /* 0x00000062492d7207 */ /* 0x004fe20000000000 */
[----:B-----5:R-:W-:Y:S01]  /*1b360*/  IMAD.MOV.U32 R2, RZ, RZ, RZ ;  /* 0x000000ffff027224 */ /* 0x020fe200078e00ff */
[----:B------:R-:W-:Y:S02]  /*1b370*/  SEL R5, R53, R72, P0 ;  /* 0x0000004835057207 */ /* 0x000fe40000000000 */
[----:B------:R-:W-:Y:S02]  /*1b380*/  SEL R47, R98, R73, P0 ;  /* 0x00000049622f7207 */ /* 0x000fe40000000000 */
[----:B---3--:R-:W-:-:S02]  /*1b390*/  SEL R7, R72, R53, P0 ;  /* 0x0000003548077207 */ /* 0x008fc40000000000 */
[----:B------:R-:W-:Y:S02]  /*1b3a0*/  SEL R65, R75, R100, P0 ;  /* 0x000000644b417207 */ /* 0x000fe40000000000 */
[----:B------:R-:W-:Y:S02]  /*1b3b0*/  SEL R67, R100, R75, P0 ;  /* 0x0000004b64437207 */ /* 0x000fe40000000000 */
[----:B0-----:R-:W-:Y:S02]  /*1b3c0*/  SEL R53, R109, R114, P0 ;  /* 0x000000726d357207 */ /* 0x001fe40000000000 */
[----:B------:R-:W-:Y:S02]  /*1b3d0*/  SEL R55, R114, R109, P0 ;  /* 0x0000006d72377207 */ /* 0x000fe40000000000 */
[----:B----4-:R-:W-:Y:S02]  /*1b3e0*/  SEL R77, R111, R116, P0 ;  /* 0x000000746f4d7207 */ /* 0x010fe40000000000 */
[----:B------:R-:W-:-:S07]  /*1b3f0*/  SEL R79, R116, R111, P0 ;  /* 0x0000006f744f7207 */ /* 0x000fce0000000000 */
.L_x_694:
[----:B------:R-:W-:Y:S05]  /*1b400*/  WARPSYNC.ALL ;  /* 0x0000000000007948 */ /* 0x000fea0003800000 */
[----:B------:R-:W-:Y:S06]  /*1b410*/  BAR.SYNC.DEFER_BLOCKING 0x1, 0x100 ;  /* 0x0044000000007b1d */ /* 0x000fec0000010000 */
[----:B------:R-:W-:-:S02]  /*1b420*/  ULDC.64 UR4, c[0x0][0xbd8] ;  /* 0x0002f60000047ab9 */ /* 0x000fc40000000a00 */
[----:B------:R-:W-:Y:S02]  /*1b430*/  ISETP.NE.U32.AND P1, PT, RZ, UR4, PT ;  /* 0x00000004ff007c0c */ /* 0x000fe4000bf25070 */
[----:B------:R-:W-:Y:S02]  /*1b440*/  IADD3 R20, P2, R93, UR4, RZ ;  /* 0x000000045d147c10 */ /* 0x000fe4000ff5e0ff */
[----:B------:R-:W-:Y:S02]  /*1b450*/  ISETP.NE.AND.EX P1, PT, RZ, UR5, PT, P1 ;  /* 0x00000005ff007c0c */ /* 0x000fe4000bf25310 */
[----:B------:R-:W-:Y:S01]  /*1b460*/  IADD3.X R21, R106, UR5, RZ, P2, !PT ;  /* 0x000000056a157c10 */ /* 0x000fe200097fe4ff */
[----:B------:R-:W-:Y:S01]  /*1b470*/  ULDC.64 UR4, c[0x0][0xbe0] ;  /* 0x0002f80000047ab9 */ /* 0x000fe20000000a00 */
[----:B------:R-:W-:Y:S04]  /*1b480*/  STSM.16.M88.4 [R108], R4 ;  /* 0x000000046c007844 */ /* 0x000fe80000000200 */
[----:B------:R0:W-:Y:S04]  /*1b490*/  STSM.16.M88.4 [R81], R8 ;  /* 0x0000000851007844 */ /* 0x0001e80000000200 */
[----:B------:R1:W-:Y:S04]  /*1b4a0*/  STSM.16.M88.4 [R83], R24 ;  /* 0x0000001853007844 */ /* 0x0003e80000000200 */
[----:B------:R2:W-:Y:S04]  /*1b4b0*/  STSM.16.M88.4 [R95], R28 ;  /* 0x0000001c5f007844 */ /* 0x0005e80000000200 */
[----:B------:R2:W-:Y:S04]  /*1b4c0*/  STSM.16.M88.4 [R97], R32 ;  /* 0x0000002061007844 */ /* 0x0005e80000000200 */
[----:B------:R2:W-:Y:S01]  /*1b4d0*/  STSM.16.M88.4 [R99], R36 ;  /* 0x0000002463007844 */ /* 0x0005e20000000200 */
[----:B0-----:R-:W-:-:S03]  /*1b4e0*/  SEL R81, R0, R3, P0 ;  /* 0x0000000300517207 */ /* 0x001fc60000000000 */
[----:B------:R2:W-:Y:S01]  /*1b4f0*/  STSM.16.M88.4 [R101], R12 ;  /* 0x0000000c65007844 */ /* 0x0005e20000000200 */
[----:B-1----:R-:W-:-:S03]  /*1b500*/  SEL R83, R3, R0, P0 ;  /* 0x0000000003537207 */ /* 0x002fc60000000000 */
[----:B------:R2:W-:Y:S04]  /*1b510*/  STSM.16.M88.4 [R102], R40 ;  /* 0x0000002866007844 */ /* 0x0005e80000000200 */
[----:B------:R2:W-:Y:S04]  /*1b520*/  STSM.16.M88.4 [R103], R60 ;  /* 0x0000003c67007844 */ /* 0x0005e80000000200 */
[----:B------:R2:W-:Y:S04]  /*1b530*/  STSM.16.M88.4 [R104], R44 ;  /* 0x0000002c68007844 */ /* 0x0005e80000000200 */
[----:B------:R2:W-:Y:S01]  /*1b540*/  STSM.16.M88.4 [R105], R64 ;  /* 0x0000004069007844 */ /* 0x0005e20000000200 */
[----:B------:R-:W-:-:S03]  /*1b550*/  ISETP.NE.U32.AND P0, PT, RZ, UR4, PT ;  /* 0x00000004ff007c0c */ /* 0x000fc6000bf05070 */
[----:B------:R2:W-:Y:S04]  /*1b560*/  STSM.16.M88.4 [R107], R48 ;  /* 0x000000306b007844 */ /* 0x0005e80000000200 */
[----:B------:R2:W-:Y:S01]  /*1b570*/  STSM.16.M88.4 [R85], R68 ;  /* 0x0000004455007844 */ /* 0x0005e20000000200 */
[----:B------:R-:W-:-:S03]  /*1b580*/  VIADD R0, R150, 0xffffff80 ;  /* 0xffffff8096007836 */ /* 0x000fc60000000000 */
[----:B------:R2:W-:Y:S04]  /*1b590*/  STSM.16.M88.4 [R87], R52 ;  /* 0x0000003457007844 */ /* 0x0005e80000000200 */
[----:B------:R2:W-:Y:S01]  /*1b5a0*/  STSM.16.M88.4 [R89], R76 ;  /* 0x0000004c59007844 */ /* 0x0005e20000000200 */
[----:B------:R-:W-:-:S03]  /*1b5b0*/  ISETP.NE.AND.EX P0, PT, RZ, UR5, PT, P0 ;  /* 0x00000005ff007c0c */ /* 0x000fc6000bf05300 */
[----:B------:R2:W-:Y:S01]  /*1b5c0*/  STSM.16.M88.4 [R91], R80 ;  /* 0x000000505b007844 */ /* 0x0005e20000000200 */
[----:B------:R-:W-:Y:S01]  /*1b5d0*/  BAR.SYNC.DEFER_BLOCKING 0x1, 0x100 ;  /* 0x0044000000007b1d */ /* 0x000fe20000010000 */
[----:B------:R-:W-:-:S04]  /*1b5e0*/  SHF.R.S32.HI R3, RZ, 0x1f, R0 ;  /* 0x0000001fff037819 */ /* 0x000fc80000011400 */
[----:B------:R-:W-:-:S04]  /*1b5f0*/  LEA.HI R6, R3, R0, RZ, 0x7 ;  /* 0x0000000003067211 */ /* 0x000fc800078f38ff */
[----:B------:R-:W-:Y:S02]  /*1b600*/  @P0 IADD3 R4, P2, R93, UR4, RZ ;  /* 0x000000045d040c10 */ /* 0x000fe4000ff5e0ff */
[----:B------:R-:W-:Y:S01]  /*1b610*/  LOP3.LUT R3, R6, 0xffffff80, RZ, 0xc0, !PT ;  /* 0xffffff8006037812 */ /* 0x000fe200078ec0ff */
[----:B------:R-:W-:Y:S01]  /*1b620*/  ULDC UR4, c[0x0][0xa88] ;  /* 0x0002a20000047ab9 */ /* 0x000fe20000000800 */
[----:B------:R-:W-:Y:S02]  /*1b630*/  @P0 IADD3.X R5, R106, UR5, RZ, P2, !PT ;  /* 0x000000056a050c10 */ /* 0x000fe400097fe4ff */
[----:B------:R-:W-:Y:S01]  /*1b640*/  IADD3 R10, R0, -R3, RZ ;  /* 0x80000003000a7210 */ /* 0x000fe20007ffe0ff */
[----:B------:R-:W-:Y:S01]  /*1b650*/  IMAD.U32 R0, RZ, RZ, UR4 ;  /* 0x00000004ff007e24 */ /* 0x000fe2000f8e00ff */
[----:B------:R2:W5:Y:S02]  /*1b660*/  @P1 LDG.E R2, desc[UR42][R20.64] ;  /* 0x0000002a14021981 */ /* 0x000564000c1e1900 */
[----:B------:R-:W-:-:S03]  /*1b670*/  SHF.R.S32.HI R7, RZ, 0x1f, R10 ;  /* 0x0000001fff077819 */ /* 0x000fc6000001140a */
[----:B------:R2:W5:Y:S01]  /*1b680*/  @P0 LDG.E R0, desc[UR42][R4.64] ;  /* 0x0000002a04000981 */ /* 0x000562000c1e1900 */
[----:B------:R-:W-:-:S04]  /*1b690*/  LEA.HI R3, R7, R10, RZ, 0x2 ;  /* 0x0000000a07037211 */ /* 0x000fc800078f10ff */
[--C-:B------:R-:W-:Y:S02]  /*1b6a0*/  SHF.R.S32.HI R8, RZ, 0x2, R3.reuse ;  /* 0x00000002ff087819 */ /* 0x100fe40000011403 */
[----:B------:R-:W-:-:S04]  /*1b6b0*/  SHF.R.S32.HI R3, RZ, 0x1f, R3 ;  /* 0x0000001fff037819 */ /* 0x000fc80000011403 */
[----:B------:R-:W-:Y:S01]  /*1b6c0*/  LEA.HI R9, R3, R8, RZ, 0x3 ;  /* 0x0000000803097211 */ /* 0x000fe200078f18ff */
[----:B--2---:R-:W-:Y:S06]  /*1b6d0*/  @P0 BRA `(.L_x_453) ;  /* 0x0000000000100947 */ /* 0x004fec0003800000 */
[----:B------:R-:W-:Y:S05]  /*1b6e0*/  @!P1 BRA `(.L_x_453) ;  /* 0x00000000000c9947 */ /* 0x000fea0003800000 */
[----:B------:R-:W2:Y:S04]  /*1b6f0*/  LDG.E R3, desc[UR42][R20.64] ;  /* 0x0000002a14037981 */ /* 0x000ea8000c1e1900 */
[----:B-----5:R-:W2:Y:S02]  /*1b700*/  LDG.E R0, desc[UR42][R20.64+0x4] ;  /* 0x0000042a14007981 */ /* 0x020ea4000c1e1900 */
[----:B--2---:R-:W-:-:S07]  /*1b710*/  IMAD.IADD R0, R0, 0x1, -R3 ;  /* 0x0000000100007824 */ /* 0x004fce00078e0a03 */
.L_x_453:
[----:B------:R-:W2:Y:S01]  /*1b720*/  LDL.LU R79, [R1+0x30] ;  /* 0x00003000014f7983 */ /* 0x000ea20000300800 */
[----:B------:R-:W-:Y:S01]  /*1b730*/  SHF.R.S32.HI R11, RZ, 0x7, R6 ;  /* 0x00000007ff0b7819 */ /* 0x000fe20000011406 */
[----:B------:R-:W-:Y:S02]  /*1b740*/  ULDC.64 UR4, c[0x0][0xb70] ;  /* 0x0002dc0000047ab9 */ /* 0x000fe40000000a00 */
[----:B------:R-:W3:Y:S01]  /*1b750*/  LDL.LU R80, [R1+0x3c] ;  /* 0x00003c0001507983 */ /* 0x000ee20000300800 */
[----:B------:R-:W-:Y:S02]  /*1b760*/  LOP3.LUT R9, R9, 0xfffffff8, RZ, 0xc0, !PT ;  /* 0xfffffff809097812 */ /* 0x000fe400078ec0ff */
[----:B------:R-:W-:Y:S02]  /*1b770*/  LEA.HI R6, R6, R11, RZ, 0x1 ;  /* 0x0000000b06067211 */ /* 0x000fe400078f08ff */
[----:B------:R-:W-:Y:S01]  /*1b780*/  LEA.HI R7, R7, R10, RZ, 0x5 ;  /* 0x0000000a07077211 */ /* 0x000fe200078f28ff */
[----:B------:R-:W-:Y:S01]  /*1b790*/  IMAD.IADD R13, R8, 0x1, -R9 ;  /* 0x00000001080d7824 */ /* 0x000fe200078e0a09 */
[----:B------:R-:W-:-:S02]  /*1b7a0*/  LOP3.LUT R6, R6, 0x3fffffe, RZ, 0xc0, !PT ;  /* 0x03fffffe06067812 */ /* 0x000fc400078ec0ff */
[----:B------:R-:W-:Y:S02]  /*1b7b0*/  SHF.R.S32.HI R8, RZ, 0x5, R7 ;  /* 0x00000005ff087819 */ /* 0x000fe40000011407 */
[----:B-----5:R-:W-:Y:S01]  /*1b7c0*/  SHF.R.S32.HI R3, RZ, 0x1f, R2 ;  /* 0x0000001fff037819 */ /* 0x020fe20000011402 */
[----:B------:R-:W-:Y:S01]  /*1b7d0*/  IMAD.IADD R6, R11, 0x1, -R6 ;  /* 0x000000010b067824 */ /* 0x000fe200078e0a06 */
[----:B------:R-:W-:Y:S01]  /*1b7e0*/  LEA R7, R22, R18, 0x6 ;  /* 0x0000001216077211 */ /* 0x000fe200078e30ff */
[----:B------:R-:W-:Y:S01]  /*1b7f0*/  IMAD R13, R8, 0x10, R13 ;  /* 0x00000010080d7824 */ /* 0x000fe200078e020d */
[----:B------:R-:W-:Y:S02]  /*1b800*/  SEL R78, R147, RZ, !P1 ;  /* 0x000000ff934e7207 */ /* 0x000fe40004800000 */
[----:B------:R-:W-:Y:S01]  /*1b810*/  SEL R81, R130, RZ, !P1 ;  /* 0x000000ff82517207 */ /* 0x000fe20004800000 */
[----:B------:R-:W-:Y:S01]  /*1b820*/  IMAD.WIDE R56, R7, 0x2, R56 ;  /* 0x0000000207387825 */ /* 0x000fe200078e0238 */
[----:B------:R-:W-:-:S02]  /*1b830*/  LEA R11, R6, R13, 0x6 ;  /* 0x0000000d060b7211 */ /* 0x000fc400078e30ff */
[C---:B------:R-:W-:Y:S02]  /*1b840*/  IADD3 R13, P5, R56.reuse, 0x2000, RZ ;  /* 0x00002000380d7810 */ /* 0x040fe40007fbe0ff */
[C---:B------:R-:W-:Y:S02]  /*1b850*/  IADD3 R25, P4, R56.reuse, 0x3000, RZ ;  /* 0x0000300038197810 */ /* 0x040fe40007f9e0ff */
[----:B------:R-:W-:Y:S02]  /*1b860*/  IADD3 R29, P3, R56, 0x4000, RZ ;  /* 0x00004000381d7810 */ /* 0x000fe40007f7e0ff */
[----:B------:R-:W-:Y:S02]  /*1b870*/  LOP3.LUT R12, R13, 0x380, RZ, 0xc0, !PT ;  /* 0x000003800d0c7812 */ /* 0x000fe400078ec0ff */
[----:B------:R-:W-:Y:S02]  /*1b880*/  LOP3.LUT R24, R25, 0x380, RZ, 0xc0, !PT ;  /* 0x0000038019187812 */ /* 0x000fe400078ec0ff */
[----:B------:R-:W-:-:S02]  /*1b890*/  LOP3.LUT R28, R29, 0x380, RZ, 0xc0, !PT ;  /* 0x000003801d1c7812 */ /* 0x000fc400078ec0ff */
[----:B------:R-:W-:Y:S02]  /*1b8a0*/  SHF.R.U64 R12, R12, 0x3, RZ ;  /* 0x000000030c0c7819 */ /* 0x000fe400000012ff */
[----:B------:R-:W-:Y:S02]  /*1b8b0*/  SHF.R.U64 R24, R24, 0x3, RZ ;  /* 0x0000000318187819 */ /* 0x000fe400000012ff */
[----:B------:R-:W-:Y:S02]  /*1b8c0*/  SHF.R.U64 R28, R28, 0x3, RZ ;  /* 0x000000031c1c7819 */ /* 0x000fe400000012ff */
[----:B------:R-:W-:Y:S01]  /*1b8d0*/  LOP3.LUT R12, R12, R13, RZ, 0x3c, !PT ;  /* 0x0000000d0c0c7212 */ /* 0x000fe200078e3cff */
[--C-:B------:R-:W-:Y:S01]  /*1b8e0*/  IMAD.X R13, RZ, RZ, R57.reuse, P5 ;  /* 0x000000ffff0d7224 */ /* 0x100fe200028e0639 */
[----:B------:R-:W-:Y:S02]  /*1b8f0*/  LOP3.LUT R24, R24, R25, RZ, 0x3c, !PT ;  /* 0x0000001918187212 */ /* 0x000fe400078e3cff */
[----:B------:R-:W-:Y:S01]  /*1b900*/  LOP3.LUT R28, R28, R29, RZ, 0x3c, !PT ;  /* 0x0000001d1c1c7212 */ /* 0x000fe200078e3cff */
[----:B------:R-:W-:Y:S01]  /*1b910*/  IMAD.X R29, RZ, RZ, R57, P3 ;  /* 0x000000ffff1d7224 */ /* 0x000fe200018e0639 */
[----:B------:R-:W-:-:S02]  /*1b920*/  IADD3.X R25, RZ, R57, RZ, P4, !PT ;  /* 0x00000039ff197210 */ /* 0x000fc400027fe4ff */
        /* <DEDUP_REMOVED lines=9> */
[----:B------:R-:W-:Y:S02]  /*1b9c0*/  LOP3.LUT R40, R40, R41, RZ, 0x3c, !PT ;  /* 0x0000002928287212 */ /* 0x000fe400078e3cff */
[----:B------:R-:W-:Y:S01]  /*1b9d0*/  LOP3.LUT R44, R44, R45, RZ, 0x3c, !PT ;  /* 0x0000002d2c2c7212 */ /* 0x000fe200078e3cff */
[--C-:B------:R-:W-:Y:S01]  /*1b9e0*/  IMAD.X R45, RZ, RZ, R57.reuse, P4 ;  /* 0x000000ffff2d7224 */ /* 0x100fe200020e0639 */
        /* <DEDUP_REMOVED lines=14> */
[----:B------:R-:W-:Y:S01]  /*1bad0*/  LOP3.LUT R64, R64, R65, RZ, 0x3c, !PT ;  /* 0x0000004140407212 */ /* 0x000fe200078e3cff */
[----:B------:R-:W-:Y:S01]  /*1bae0*/  IMAD.X R65, RZ, RZ, R57, P4 ;  /* 0x000000ffff417224 */ /* 0x000fe200020e0639 */
[----:B------:R-:W-:-:S02]  /*1baf0*/  LOP3.LUT R68, R68, R69, RZ, 0x3c, !PT ;  /* 0x0000004544447212 */ /* 0x000fc400078e3cff */
[----:B------:R-:W-:Y:S01]  /*1bb00*/  IADD3.X R69, RZ, R57, RZ, P3, !PT ;  /* 0x00000039ff457210 */ /* 0x000fe20001ffe4ff */
[----:B------:R-:W-:Y:S01]  /*1bb10*/  BSSY B1, `(.L_x_454) ;  /* 0x000007e000017945 */ /* 0x000fe20003800000 */
[----:B--2---:R-:W-:Y:S01]  /*1bb20*/  SHF.R.S32.HI R76, RZ, 0x1f, R79 ;  /* 0x0000001fff4c7819 */ /* 0x004fe2000001144f */
[----:B---3--:R-:W-:-:S04]  /*1bb30*/  IMAD R11, R80, 0x80, R11 ;  /* 0x00000080500b7824 */ /* 0x008fc800078e020b */
[----:B------:R-:W-:Y:S01]  /*1bb40*/  IMAD R4, R76, UR4, RZ ;  /* 0x000000044c047c24 */ /* 0x000fe2000f8e02ff */
[----:B------:R-:W-:-:S03]  /*1bb50*/  SHF.R.S32.HI R7, RZ, 0x1f, R11 ;  /* 0x0000001fff077819 */ /* 0x000fc6000001140b */
[C---:B------:R-:W-:Y:S02]  /*1bb60*/  IMAD R9, R79.reuse, UR5, R4 ;  /* 0x000000054f097c24 */ /* 0x040fe4000f8e0204 */
[----:B------:R-:W-:Y:S01]  /*1bb70*/  IMAD.WIDE.U32 R4, R79, UR4, R2 ;  /* 0x000000044f047c25 */ /* 0x000fe2000f8e0002 */
[----:B------:R-:W-:-:S03]  /*1bb80*/  ULDC.64 UR4, c[0x0][0xb78] ;  /* 0x0002de0000047ab9 */ /* 0x000fc60000000a00 */
[----:B------:R-:W-:Y:S01]  /*1bb90*/  IMAD.IADD R5, R5, 0x1, R9 ;  /* 0x0000000105057824 */ /* 0x000fe200078e0209 */
[----:B------:R-:W-:Y:S01]  /*1bba0*/  IADD3 R9, P2, R56, 0x1000, RZ ;  /* 0x0000100038097810 */ /* 0x000fe20007f5e0ff */
[----:B------:R-:W-:Y:S02]  /*1bbb0*/  IMAD R6, R78, UR4, RZ ;  /* 0x000000044e067c24 */ /* 0x000fe4000f8e02ff */
[----:B------:R-:W-:Y:S01]  /*1bbc0*/  IMAD.WIDE.U32 R4, R81, UR4, R4 ;  /* 0x0000000451047c25 */ /* 0x000fe2000f8e0004 */
[----:B------:R-:W-:-:S03]  /*1bbd0*/  LOP3.LUT R8, R9, 0x380, RZ, 0xc0, !PT ;  /* 0x0000038009087812 */ /* 0x000fc600078ec0ff */
[----:B------:R-:W-:Y:S01]  /*1bbe0*/  IMAD R6, R81, UR5, R6 ;  /* 0x0000000551067c24 */ /* 0x000fe2000f8e0206 */
[----:B------:R-:W-:Y:S01]  /*1bbf0*/  IADD3 R4, P0, R11, R4, RZ ;  /* 0x000000040b047210 */ /* 0x000fe20007f1e0ff */
[----:B------:R-:W-:Y:S01]  /*1bc00*/  ULDC.64 UR4, c[0x0][0xb40] ;  /* 0x0002d00000047ab9 */ /* 0x000fe20000000a00 */
[----:B------:R-:W-:Y:S02]  /*1bc10*/  SHF.R.U64 R8, R8, 0x3, RZ ;  /* 0x0000000308087819 */ /* 0x000fe400000012ff */
[----:B------:R-:W-:Y:S02]  /*1bc20*/  IADD3.X R7, R7, R5, R6, P0, !PT ;  /* 0x0000000507077210 */ /* 0x000fe400007fe406 */
[----:B------:R-:W-:Y:S02]  /*1bc30*/  LEA R20, P1, R4, UR4, 0x2 ;  /* 0x0000000404147c11 */ /* 0x000fe4000f8210ff */
[----:B------:R-:W-:Y:S01]  /*1bc40*/  LOP3.LUT R8, R8, R9, RZ, 0x3c, !PT ;  /* 0x0000000908087212 */ /* 0x000fe200078e3cff */
[----:B------:R-:W-:Y:S01]  /*1bc50*/  IMAD.X R9, RZ, RZ, R57, P2 ;  /* 0x000000ffff097224 */ /* 0x000fe200010e0639 */
[----:B------:R-:W-:Y:S01]  /*1bc60*/  LEA.HI.X R21, R4, UR5, R7, 0x2, P1 ;  /* 0x0000000504157c11 */ /* 0x000fe200088f1407 */
[----:B------:R-:W-:Y:S01]  /*1bc70*/  ULDC.64 UR4, c[0x0][0xaa0] ;  /* 0x0002a80000047ab9 */ /* 0x000fe20000000a00 */
[----:B------:R-:W-:-:S02]  /*1bc80*/  IADD3 R37, P2, R56, 0x6000, RZ ;  /* 0x0000600038257810 */ /* 0x000fc40007f5e0ff */
[----:B------:R-:W-:Y:S02]  /*1bc90*/  IADD3 R33, P1, R56, 0x5000, RZ ;  /* 0x0000500038217810 */ /* 0x000fe40007f3e0ff */
[----:B------:R-:W-:Y:S02]  /*1bca0*/  LOP3.LUT R36, R37, 0x380, RZ, 0xc0, !PT ;  /* 0x0000038025247812 */ /* 0x000fe400078ec0ff */
[----:B------:R-:W-:Y:S02]  /*1bcb0*/  LOP3.LUT R32, R33, 0x380, RZ, 0xc0, !PT ;  /* 0x0000038021207812 */ /* 0x000fe400078ec0ff */
[----:B------:R-:W-:Y:S02]  /*1bcc0*/  SHF.R.U64 R36, R36, 0x3, RZ ;  /* 0x0000000324247819 */ /* 0x000fe400000012ff */
[----:B------:R-:W-:Y:S02]  /*1bcd0*/  SHF.R.U64 R32, R32, 0x3, RZ ;  /* 0x0000000320207819 */ /* 0x000fe400000012ff */
[----:B------:R-:W-:Y:S01]  /*1bce0*/  LOP3.LUT R36, R36, R37, RZ, 0x3c, !PT ;  /* 0x0000002524247212 */ /* 0x000fe200078e3cff */
[--C-:B------:R-:W-:Y:S01]  /*1bcf0*/  IMAD.X R37, RZ, RZ, R57.reuse, P2 ;  /* 0x000000ffff257224 */ /* 0x100fe200010e0639 */
[----:B------:R-:W-:Y:S01]  /*1bd00*/  LOP3.LUT R32, R32, R33, RZ, 0x3c, !PT ;  /* 0x0000002120207212 */ /* 0x000fe200078e3cff */
[----:B------:R-:W-:Y:S01]  /*1bd10*/  IMAD.X R33, RZ, RZ, R57, P1 ;  /* 0x000000ffff217224 */ /* 0x000fe200008e0639 */
[----:B------:R-:W-:-:S02]  /*1bd20*/  IADD3 R59, P2, R56, 0xb000, RZ ;  /* 0x0000b000383b7810 */ /* 0x000fc40007f5e0ff */
[----:B------:R-:W-:Y:S02]  /*1bd30*/  IADD3 R53, P1, R56, 0xa000, RZ ;  /* 0x0000a00038357810 */ /* 0x000fe40007f3e0ff */
[----:B------:R-:W-:Y:S02]  /*1bd40*/  LOP3.LUT R58, R59, 0x380, RZ, 0xc0, !PT ;  /* 0x000003803b3a7812 */ /* 0x000fe400078ec0ff */
[----:B------:R-:W-:Y:S02]  /*1bd50*/  LOP3.LUT R52, R53, 0x380, RZ, 0xc0, !PT ;  /* 0x0000038035347812 */ /* 0x000fe400078ec0ff */
[----:B------:R-:W-:Y:S02]  /*1bd60*/  SHF.R.U64 R58, R58, 0x3, RZ ;  /* 0x000000033a3a7819 */ /* 0x000fe400000012ff */
[----:B------:R-:W-:Y:S02]  /*1bd70*/  SHF.R.U64 R52, R52, 0x3, RZ ;  /* 0x0000000334347819 */ /* 0x000fe400000012ff */
[----:B------:R-:W-:-:S02]  /*1bd80*/  LOP3.LUT P0, RZ, R10, 0x3, RZ, 0xc0, !PT ;  /* 0x000000030aff7812 */ /* 0x000fc4000780c0ff */
[----:B------:R-:W-:Y:S01]  /*1bd90*/  LOP3.LUT R58, R58, R59, RZ, 0x3c, !PT ;  /* 0x0000003b3a3a7212 */ /* 0x000fe200078e3cff */
[--C-:B------:R-:W-:Y:S01]  /*1bda0*/  IMAD.X R59, RZ, RZ, R57.reuse, P2 ;  /* 0x000000ffff3b7224 */ /* 0x100fe200010e0639 */
[C---:B------:R-:W-:Y:S02]  /*1bdb0*/  IADD3 R5, R11.reuse, 0x8, RZ ;  /* 0x000000080b057810 */ /* 0x040fe40007ffe0ff */
[----:B------:R-:W-:Y:S01]  /*1bdc0*/  LOP3.LUT R52, R52, R53, RZ, 0x3c, !PT ;  /* 0x0000003534347212 */ /* 0x000fe200078e3cff */
[----:B------:R-:W-:Y:S01]  /*1bdd0*/  IMAD.X R53, RZ, RZ, R57, P1 ;  /* 0x000000ffff357224 */ /* 0x000fe200008e0639 */
[C---:B------:R-:W-:Y:S02]  /*1bde0*/  LOP3.LUT R4, R56.reuse, 0x380, RZ, 0xc0, !PT ;  /* 0x0000038038047812 */ /* 0x040fe400078ec0ff */
[----:B------:R-:W-:Y:S02]  /*1bdf0*/  IADD3 R7, P2, R56, 0xf000, RZ ;  /* 0x0000f00038077810 */ /* 0x000fe40007f5e0ff */
[----:B------:R-:W-:-:S02]  /*1be00*/  ISETP.GE.OR P1, PT, R11, R0, P0 ;  /* 0x000000000b00720c */ /* 0x000fc40000726670 */
[----:B------:R-:W-:Y:S01]  /*1be10*/  ISETP.GE.OR P0, PT, R5, R0, P0 ;  /* 0x000000000500720c */ /* 0x000fe20000706670 */
[----:B------:R-:W-:Y:S01]  /*1be20*/  IMAD.X R73, RZ, RZ, R57, P2 ;  /* 0x000000ffff497224 */ /* 0x000fe200010e0639 */
[----:B------:R-:W-:Y:S02]  /*1be30*/  SHF.R.U64 R5, R4, 0x3, RZ ;  /* 0x0000000304057819 */ /* 0x000fe400000012ff */
[----:B------:R-:W-:Y:S02]  /*1be40*/  LOP3.LUT R4, R7, 0x380, RZ, 0xc0, !PT ;  /* 0x0000038007047812 */ /* 0x000fe400078ec0ff */
[----:B------:R-:W-:Y:S02]  /*1be50*/  LOP3.LUT R56, R5, R56, RZ, 0x3c, !PT ;  /* 0x0000003805387212 */ /* 0x000fe400078e3cff */
[----:B------:R-:W-:-:S03]  /*1be60*/  SHF.R.U64 R4, R4, 0x3, RZ ;  /* 0x0000000304047819 */ /* 0x000fc600000012ff */
[----:B------:R-:W-:Y:S01]  /*1be70*/  @!P1 STG.E desc[UR42][R20.64], R154 ;  /* 0x0000009a14009986 */ /* 0x000fe2000c10192a */
[----:B------:R-:W-:-:S03]  /*1be80*/  LOP3.LUT R72, R4, R7, RZ, 0x3c, !PT ;  /* 0x0000000704487212 */ /* 0x000fc600078e3cff */
[----:B------:R0:W-:Y:S01]  /*1be90*/  @!P0 STG.E desc[UR42][R20.64+0x20], R155 ;  /* 0x0000209b14008986 */ /* 0x0001e2000c10192a */
[----:B------:R-:W-:-:S03]  /*1bea0*/  IMAD R3, R3, UR4, RZ ;  /* 0x0000000403037c24 */ /* 0x000fc6000f8e02ff */
[----:B------:R1:W5:Y:S04]  /*1beb0*/  LD.E.128 R4, desc[UR42][R56.64] ;  /* 0x0000002a38047980 */ /* 0x000368000c101d00 */
[----:B------:R-:W5:Y:S04]  /*1bec0*/  LD.E.128 R8, desc[UR42][R8.64] ;  /* 0x0000002a08087980 */ /* 0x000f68000c101d00 */
[----:B------:R-:W5:Y:S01]  /*1bed0*/  LD.E.128 R12, desc[UR42][R12.64] ;  /* 0x0000002a0c0c7980 */ /* 0x000f62000c101d00 */
[--C-:B0-----:R-:W-:Y:S01]  /*1bee0*/  SHF.R.S32.HI R21, RZ, 0x1f, R18.reuse ;  /* 0x0000001fff157819 */ /* 0x101fe20000011412 */
[----:B------:R-:W-:-:S02]  /*1bef0*/  IMAD.MOV.U32 R20, RZ, RZ, R18 ;  /* 0x000000ffff147224 */ /* 0x000fc400078e0012 */
[----:B------:R-:W5:Y:S04]  /*1bf00*/  LD.E.128 R24, desc[UR42][R24.64] ;  /* 0x0000002a18187980 */ /* 0x000f68000c101d00 */
        /* <DEDUP_REMOVED lines=11> */
[----:B------:R-:W5:Y:S01]  /*1bfc0*/  LD.E.128 R72, desc[UR42][R72.64] ;  /* 0x0000002a48487980 */ /* 0x000f62000c101d00 */
[C---:B------:R-:W-:Y:S01]  /*1bfd0*/  IMAD.WIDE.U32 R20, R2.reuse, UR4, R20 ;  /* 0x0000000402147c25 */ /* 0x040fe2000f8e0014 */
[----:B------:R-:W-:Y:S01]  /*1bfe0*/  @!PT LDS RZ, [RZ] ;  /* 0x00000000fffff984 */ /* 0x000fe20000000800 */
[----:B------:R-:W-:Y:S01]  /*1bff0*/  @!PT LDS RZ, [RZ] ;  /* 0x00000000fffff984 */ /* 0x000fe20000000800 */
[----:B------:R-:W-:Y:S01]  /*1c000*/  @!PT LDS RZ, [RZ] ;  /* 0x00000000fffff984 */ /* 0x000fe20000000800 */
[----:B------:R-:W-:Y:S01]  /*1c010*/  @!PT LDS RZ, [RZ] ;  /* 0x00000000fffff984 */ /* 0x000fe20000000800 */
[----:B------:R0:W-:Y:S06]  /*1c020*/  MEMBAR.ALL.CTA ;  /* 0x0000000000007992 */ /* 0x0001ec0000008000 */
[----:B0-----:R-:W0:Y:S01]  /*1c030*/  FENCE.VIEW.ASYNC.S ;  /* 0x00000000000073c6 */ /* 0x001e220000000000 */
[----:B------:R-:W-:Y:S01]  /*1c040*/  IMAD R3, R2, UR5, R3 ;  /* 0x0000000502037c24 */ /* 0x000fe2000f8e0203 */
[----:B------:R-:W-:Y:S01]  /*1c050*/  ULDC.64 UR4, c[0x0][0xae0] ;  /* 0x0002b80000047ab9 */ /* 0x000fe20000000a00 */
[----:B------:R-:W-:-:S02]  /*1c060*/  IMAD R0, R80, -0x80, R0 ;  /* 0xffffff8050007824 */ /* 0x000fc400078e0200 */
[----:B------:R-:W-:Y:S02]  /*1c070*/  IMAD R2, R76, UR4, RZ ;  /* 0x000000044c027c24 */ /* 0x000fe4000f8e02ff */
[----:B------:R-:W-:Y:S01]  /*1c080*/  IMAD.IADD R21, R21, 0x1, R3 ;  /* 0x0000000115157824 */ /* 0x000fe200078e0203 */
[-C--:B------:R-:W-:Y:S01]  /*1c090*/  ISETP.GE.AND P3, PT, R22, R0.reuse, PT ;  /* 0x000000001600720c */ /* 0x080fe20003f66270 */
[----:B------:R-:W-:Y:S01]  /*1c0a0*/  IMAD R77, R79, UR5, R2 ;  /* 0x000000054f4d7c24 */ /* 0x000fe2000f8e0202 */
[-C--:B------:R-:W-:Y:S01]  /*1c0b0*/  ISETP.GE.AND P2, PT, R233, R0.reuse, PT ;  /* 0x00000000e900720c */ /* 0x080fe20003f46270 */
[----:B------:R-:W-:Y:S01]  /*1c0c0*/  IMAD.WIDE.U32 R2, R79, UR4, R20 ;  /* 0x000000044f027c25 */ /* 0x000fe2000f8e0014 */
[-C--:B------:R-:W-:Y:S01]  /*1c0d0*/  ISETP.GE.AND P0, PT, R234, R0.reuse, PT ;  /* 0x00000000ea00720c */ /* 0x080fe20003f06270 */
[----:B------:R-:W-:Y:S01]  /*1c0e0*/  ULDC.64 UR4, c[0x0][0xae8] ;  /* 0x0002ba0000047ab9 */ /* 0x000fe20000000a00 */
[----:B------:R-:W-:Y:S01]  /*1c0f0*/  ISETP.GE.AND P1, PT, R235, R0, PT ;  /* 0x00000000eb00720c */ /* 0x000fe20003f26270 */
[----:B------:R-:W-:Y:S01]  /*1c100*/  VIADD R0, R19, 0x38820 ;  /* 0x0003882013007836 */ /* 0x000fe20000000000 */
[----:B------:R-:W-:Y:S01]  /*1c110*/  IADD3 R3, R3, R77, RZ ;  /* 0x0000004d03037210 */ /* 0x000fe20007ffe0ff */
[----:B------:R-:W-:-:S03]  /*1c120*/  IMAD R20, R78, UR4, RZ ;  /* 0x000000044e147c24 */ /* 0x000fc6000f8e02ff */
[----:B------:R-:W-:Y:S01]  /*1c130*/  PRMT R0, RZ, 0x654, R0 ;  /* 0x00000654ff007816 */ /* 0x000fe20000000000 */
[C---:B------:R-:W-:Y:S02]  /*1c140*/  IMAD R79, R81.reuse, UR5, R20 ;  /* 0x00000005514f7c24 */ /* 0x040fe4000f8e0214 */
[----:B------:R-:W-:Y:S01]  /*1c150*/  IMAD.WIDE.U32 R76, R81, UR4, R2 ;  /* 0x00000004514c7c25 */ /* 0x000fe2000f8e0002 */
[----:B0-----:R1:W-:Y:S03]  /*1c160*/  SYNCS.ARRIVE.TRANS64.RED.A1T0 RZ, [R0+URZ], RZ ;  /* 0x000000ff00ff79a7 */ /* 0x0013e6000810043f */
[----:B------:R-:W-:-:S04]  /*1c170*/  IMAD.WIDE R20, R80, 0x80, R22 ;  /* 0x0000008050147825 */ /* 0x000fc800078e0216 */
[----:B------:R-:W-:Y:S01]  /*1c180*/  IMAD.IADD R81, R77, 0x1, R79 ;  /* 0x000000014d517824 */ /* 0x000fe200078e024f */
[----:B-1----:R-:W-:Y:S06]  /*1c190*/  @P3 BRA `(.L_x_455) ;  /* 0x0000000000543947 */ /* 0x002fec0003800000 */
[----:B------:R-:W-:Y:S01]  /*1c1a0*/  ULDC.64 UR6, c[0x0][0xad8] ;  /* 0x0002b60000067ab9 */ /* 0x000fe20000000a00 */
[----:B------:R-:W-:Y:S01]  /*1c1b0*/  MOV R3, R81 ;  /* 0x0000005100037202 */ /* 0x000fe20000000f00 */
[----:B------:R-:W-:Y:S01]  /*1c1c0*/  IMAD R79, R21, UR6, RZ ;  /* 0x00000006154f7c24 */ /* 0x000fe2000f8e02ff */
[----:B------:R-:W-:Y:S01]  /*1c1d0*/  ULDC UR4, c[0x0][0xa8c] ;  /* 0x0002a30000047ab9 */ /* 0x000fe20000000800 */
[----:B------:R-:W-:Y:S01]  /*1c1e0*/  IMAD.MOV.U32 R2, RZ, RZ, R76 ;  /* 0x000000ffff027224 */ /* 0x000fe200078e004c */
[----:B------:R-:W-:Y:S01]  /*1c1f0*/  ISETP.GE.AND P5, PT, R18, UR4, PT ;  /* 0x0000000412007c0c */ /* 0x000fe2000bfa6270 */
[----:B------:R-:W-:Y:S01]  /*1c200*/  IMAD R79, R20, UR7, R79 ;  /* 0x00000007144f7c24 */ /* 0x000fe2000f8e024f */
[----:B------:R-:W-:Y:S01]  /*1c210*/  ISETP.GE.AND P4, PT, R236, UR4, PT ;  /* 0x00000004ec007c0c */ /* 0x000fe2000bf86270 */
[----:B------:R-:W-:Y:S01]  /*1c220*/  IMAD.WIDE.U32 R2, R20, UR6, R2 ;  /* 0x0000000614027c25 */ /* 0x000fe2000f8e0002 */
[----:B------:R-:W-:-:S03]  /*1c230*/  ULDC.64 UR6, c[0x0][0xa80] ;  /* 0x0002a00000067ab9 */ /* 0x000fc60000000a00 */
[----:B------:R-:W-:Y:S01]  /*1c240*/  IMAD.IADD R3, R3, 0x1, R79 ;  /* 0x0000000103037824 */ /* 0x000fe200078e024f */
[----:B------:R-:W-:Y:S01]  /*1c250*/  LEA R78, P3, R2, UR6, 0x1 ;  /* 0x00000006024e7c11 */ /* 0x000fe2000f8608ff */
[----:B------:R-:W-:-:S03]  /*1c260*/  VIADD R0, R18, 0x80 ;  /* 0x0000008012007836 */ /* 0x000fc60000000000 */
[----:B------:R-:W-:Y:S02]  /*1c270*/  LEA.HI.X R79, R2, UR7, R3, 0x1, P3 ;  /* 0x00000007024f7c11 */ /* 0x000fe400098f0c03 */
[----:B------:R-:W-:Y:S01]  /*1c280*/  ISETP.GE.AND P3, PT, R0, UR4, PT ;  /* 0x0000000400007c0c */ /* 0x000fe2000bf66270 */
[----:B------:R-:W-:Y:S02]  /*1c290*/  VIADD R0, R18, 0xc0 ;  /* 0x000000c012007836 */ /* 0x000fe40000000000 */
[----:B-----5:R0:W-:Y:S03]  /*1c2a0*/  @!P5 STG.E.128 desc[UR42][R78.64], R4 ;  /* 0x000000044e00d986 */ /* 0x0201e6000c101d2a */
[----:B------:R-:W-:Y:S01]  /*1c2b0*/  ISETP.GE.AND P5, PT, R0, UR4, PT ;  /* 0x0000000400007c0c */ /* 0x000fe2000bfa6270 */
[----:B------:R0:W-:Y:S06]  /*1c2c0*/  @!P4 STG.E.128 desc[UR42][R78.64+0x80], R28 ;  /* 0x0000801c4e00c986 */ /* 0x0001ec000c101d2a */
[----:B------:R0:W-:Y:S06]  /*1c2d0*/  @!P3 STG.E.128 desc[UR42][R78.64+0x100], R44 ;  /* 0x0001002c4e00b986 */ /* 0x0001ec000c101d2a */
[----:B------:R0:W-:Y:S02]  /*1c2e0*/  @!P5 STG.E.128 desc[UR42][R78.64+0x180], R60 ;  /* 0x0001803c4e00d986 */ /* 0x0001e4000c101d2a */
.L_x_455:
[----:B------:R-:W-:Y:S05]  /*1c2f0*/  BSYNC B1 ;  /* 0x0000000000017941 */ /* 0x000fea0003800000 */
.L_x_454:
[----:B------:R-:W-:Y:S04]  /*1c300*/  BSSY B1, `(.L_x_456) ;  /* 0x0000019000017945 */ /* 0x000fe80003800000 */
[----:B------:R-:W-:Y:S05]  /*1c310*/  @P2 BRA `(.L_x_457) ;  /* 0x00000000005c2947 */ /* 0x000fea0003800000 */
[----:B0----5:R-:W-:Y:S01]  /*1c320*/  IADD3 R5, P2, R20, 0x20, RZ ;  /* 0x0000002014057810 */ /* 0x021fe20007f5e0ff */
[----:B------:R-:W-:Y:S01]  /*1c330*/  ULDC.64 UR4, c[0x0][0xad8] ;  /* 0x0002b60000047ab9 */ /* 0x000fe20000000a00 */
[----:B------:R-:W-:Y:S01]  /*1c340*/  IMAD.MOV.U32 R2, RZ, RZ, R76 ;  /* 0x000000ffff027224 */ /* 0x000fe200078e004c */
[----:B------:R-:W-:Y:S01]  /*1c350*/  ULDC.64 UR6, c[0x0][0xa80] ;  /* 0x0002a00000067ab9 */ /* 0x000fe20000000a00 */
[----:B------:R-:W-:Y:S01]  /*1c360*/  IADD3.X R0, RZ, R21, RZ, P2, !PT ;  /* 0x00000015ff007210 */ /* 0x000fe200017fe4ff */
[----:B------:R-:W-:Y:S02]  /*1c370*/  IMAD.MOV.U32 R3, RZ, RZ, R81 ;  /* 0x000000ffff037224 */ /* 0x000fe400078e0051 */
[----:B------:R-:W-:Y:S02]  /*1c380*/  VIADD R4, R18, 0x80 ;  /* 0x0000008012047836 */ /* 0x000fe40000000000 */
[----:B------:R-:W-:Y:S02]  /*1c390*/  IMAD R0, R0, UR4, RZ ;  /* 0x0000000400007c24 */ /* 0x000fe4000f8e02ff */
[----:B------:R-:W-:Y:S01]  /*1c3a0*/  IMAD.WIDE.U32 R2, R5, UR4, R2 ;  /* 0x0000000405027c25 */ /* 0x000fe2000f8e0002 */
[----:B------:R-:W-:-:S02]  /*1c3b0*/  ULDC UR4, c[0x0][0xa8c] ;  /* 0x0002a30000047ab9 */ /* 0x000fc40000000800 */
[----:B------:R-:W-:Y:S01]  /*1c3c0*/  ISETP.GE.AND P2, PT, R4, UR4, PT ;  /* 0x0000000404007c0c */ /* 0x000fe2000bf46270 */
[----:B------:R-:W-:Y:S01]  /*1c3d0*/  IMAD R5, R5, UR5, R0 ;  /* 0x0000000505057c24 */ /* 0x000fe2000f8e0200 */
[----:B------:R-:W-:Y:S01]  /*1c3e0*/  LEA R4, P5, R2, UR6, 0x1 ;  /* 0x0000000602047c11 */ /* 0x000fe2000f8a08ff */
[C---:B------:R-:W-:Y:S01]  /*1c3f0*/  VIADD R0, R18.reuse, 0xc0 ;  /* 0x000000c012007836 */ /* 0x040fe20000000000 */
[----:B------:R-:W-:Y:S02]  /*1c400*/  ISETP.GE.AND P4, PT, R18, UR4, PT ;  /* 0x0000000412007c0c */ /* 0x000fe4000bf86270 */
[----:B------:R-:W-:Y:S02]  /*1c410*/  IADD3 R3, R3, R5, RZ ;  /* 0x0000000503037210 */ /* 0x000fe40007ffe0ff */
[----:B------:R-:W-:Y:S02]  /*1c420*/  ISETP.GE.AND P3, PT, R236, UR4, PT ;  /* 0x00000004ec007c0c */ /* 0x000fe4000bf66270 */
[----:B------:R-:W-:-:S02]  /*1c430*/  LEA.HI.X R5, R2, UR7, R3, 0x1, P5 ;  /* 0x0000000702057c11 */ /* 0x000fc4000a8f0c03 */
[----:B------:R-:W-:-:S03]  /*1c440*/  ISETP.GE.AND P5, PT, R0, UR4, PT ;  /* 0x0000000400007c0c */ /* 0x000fc6000bfa6270 */
[----:B------:R1:W-:Y:S04]  /*1c450*/  @!P2 STG.E.128 desc[UR42][R4.64+0x100], R48 ;  /* 0x000100300400a986 */ /* 0x0003e8000c101d2a */
[----:B------:R1:W-:Y:S04]  /*1c460*/  @!P4 STG.E.128 desc[UR42][R4.64], R8 ;  /* 0x000000080400c986 */ /* 0x0003e8000c101d2a */
[----:B------:R1:W-:Y:S04]  /*1c470*/  @!P3 STG.E.128 desc[UR42][R4.64+0x80], R32 ;  /* 0x000080200400b986 */ /* 0x0003e8000c101d2a */
[----:B------:R1:W-:Y:S02]  /*1c480*/  @!P5 STG.E.128 desc[UR42][R4.64+0x180], R64 ;  /* 0x000180400400d986 */ /* 0x0003e4000c101d2a */
.L_x_457:
[----:B------:R-:W-:Y:S05]  /*1c490*/  BSYNC B1 ;  /* 0x0000000000017941 */ /* 0x000fea0003800000 */
.L_x_456:
[----:B------:R-:W-:Y:S04]  /*1c4a0*/  BSSY B1, `(.L_x_458) ;  /* 0x0000019000017945 */ /* 0x000fe80003800000 */
[----:B------:R-:W-:Y:S05]  /*1c4b0*/  @P0 BRA `(.L_x_459) ;  /* 0x00000000005c0947 */ /* 0x000fea0003800000 */
[----:B01---5:R-:W-:Y:S01]  /*1c4c0*/  IADD3 R5, P0, R20, 0x40, RZ ;  /* 0x0000004014057810 */ /* 0x023fe20007f1e0ff */
[C---:B------:R-:W-:Y:S01]  /*1c4d0*/  VIADD R2, R18.reuse, 0x80 ;  /* 0x0000008012027836 */ /* 0x040fe20000000000 */
[----:B------:R-:W-:Y:S01]  /*1c4e0*/  IADD3 R3, R18, 0xc0, RZ ;  /* 0x000000c012037810 */ /* 0x000fe20007ffe0ff */
[----:B------:R-:W-:Y:S01]  /*1c4f0*/  ULDC UR4, c[0x0][0xa8c] ;  /* 0x0002a30000047ab9 */ /* 0x000fe20000000800 */
[----:B------:R-:W-:Y:S01]  /*1c500*/  ULDC.64 UR6, c[0x0][0xad8] ;  /* 0x0002b60000067ab9 */ /* 0x000fe20000000a00 */
[----:B------:R-:W-:Y:S01]  /*1c510*/  IMAD.X R0, RZ, RZ, R21, P0 ;  /* 0x000000ffff007224 */ /* 0x000fe200000e0615 */
[----:B------:R-:W-:Y:S01]  /*1c520*/  ISETP.GE.AND P4, PT, R2, UR4, PT ;  /* 0x0000000402007c0c */ /* 0x000fe2000bf86270 */
[----:B------:R-:W-:Y:S01]  /*1c530*/  IMAD.MOV.U32 R2, RZ, RZ, R76 ;  /* 0x000000ffff027224 */ /* 0x000fe200078e004c */
[----:B------:R-:W-:Y:S01]  /*1c540*/  ISETP.GE.AND P5, PT, R3, UR4, PT ;  /* 0x0000000403007c0c */ /* 0x000fe2000bfa6270 */
[----:B------:R-:W-:Y:S01]  /*1c550*/  IMAD.MOV.U32 R3, RZ, RZ, R81 ;  /* 0x000000ffff037224 */ /* 0x000fe200078e0051 */
[----:B------:R-:W-:Y:S01]  /*1c560*/  ISETP.GE.AND P2, PT, R18, UR4, PT ;  /* 0x0000000412007c0c */ /* 0x000fe2000bf46270 */
[----:B------:R-:W-:Y:S01]  /*1c570*/  IMAD R0, R0, UR6, RZ ;  /* 0x0000000600007c24 */ /* 0x000fe2000f8e02ff */
[----:B------:R-:W-:Y:S01]  /*1c580*/  ISETP.GE.AND P3, PT, R236, UR4, PT ;  /* 0x00000004ec007c0c */ /* 0x000fe2000bf66270 */
[----:B------:R-:W-:-:S04]  /*1c590*/  IMAD.WIDE.U32 R2, R5, UR6, R2 ;  /* 0x0000000605027c25 */ /* 0x000fc8000f8e0002 */
        /* <DEDUP_REMOVED lines=9> */
.L_x_459:
[----:B------:R-:W-:Y:S05]  /*1c630*/  BSYNC B1 ;  /* 0x0000000000017941 */ /* 0x000fea0003800000 */
.L_x_458:
[----:B------:R-:W-:Y:S05]  /*1c640*/  @P1 BRA `(.L_x_460) ;  /* 0x0000000c00401947 */ /* 0x000fea0003800000 */
[----:B012--5:R-:W-:Y:S01]  /*1c650*/  IADD3 R5, P0, R20, 0x60, RZ ;  /* 0x0000006014057810 */ /* 0x027fe20007f1e0ff */
[----:B------:R-:W-:Y:S01]  /*1c660*/  ULDC.64 UR6, c[0x0][0xad8] ;  /* 0x0002b60000067ab9 */ /* 0x000fe20000000a00 */
[----:B------:R-:W-:Y:S01]  /*1c670*/  IMAD.MOV.U32 R2, RZ, RZ, R76 ;  /* 0x000000ffff027224 */ /* 0x000fe200078e004c */
[----:B------:R-:W-:Y:S01]  /*1c680*/  ULDC UR4, c[0x0][0xa8c] ;  /* 0x0002a30000047ab9 */ /* 0x000fe20000000800 */
[----:B------:R-:W-:Y:S01]  /*1c690*/  IADD3.X R20, RZ, R21, RZ, P0, !PT ;  /* 0x00000015ff147210 */ /* 0x000fe200007fe4ff */
[----:B------:R-:W-:Y:S01]  /*1c6a0*/  IMAD.MOV.U32 R3, RZ, RZ, R81 ;  /* 0x000000ffff037224 */ /* 0x000fe200078e0051 */
[C---:B------:R-:W-:Y:S01]  /*1c6b0*/  ISETP.GE.AND P1, PT, R18.reuse, UR4, PT ;  /* 0x0000000412007c0c */ /* 0x040fe2000bf26270 */
[----:B------:R-:W-:Y:S01]  /*1c6c0*/  VIADD R0, R18, 0x80 ;  /* 0x0000008012007836 */ /* 0x000fe20000000000 */
[----:B------:R-:W-:Y:S01]  /*1c6d0*/  ISETP.GE.AND P2, PT, R236, UR4, PT ;  /* 0x00000004ec007c0c */ /* 0x000fe2000bf46270 */
[----:B------:R-:W-:Y:S02]  /*1c6e0*/  IMAD R20, R20, UR6, RZ ;  /* 0x0000000614147c24 */ /* 0x000fe4000f8e02ff */
[----:B------:R-:W-:Y:S01]  /*1c6f0*/  IMAD.WIDE.U32 R2, R5, UR6, R2 ;  /* 0x0000000605027c25 */ /* 0x000fe2000f8e0002 */
[----:B------:R-:W-:-:S03]  /*1c700*/  ISETP.GE.AND P3, PT, R0, UR4, PT ;  /* 0x0000000400007c0c */ /* 0x000fc6000bf66270 */
[----:B------:R-:W-:Y:S01]  /*1c710*/  IMAD R5, R5, UR7, R20 ;  /* 0x0000000705057c24 */ /* 0x000fe2000f8e0214 */
[----:B------:R-:W-:Y:S01]  /*1c720*/  ULDC.64 UR6, c[0x0][0xa80] ;  /* 0x0002a00000067ab9 */ /* 0x000fe20000000a00 */
[----:B------:R-:W-:Y:S01]  /*1c730*/  VIADD R0, R18, 0xc0 ;  /* 0x000000c012007836 */ /* 0x000fe20000000000 */
[----:B------:R-:W-:Y:S02]  /*1c740*/  LEA R4, P0, R2, UR6, 0x1 ;  /* 0x0000000602047c11 */ /* 0x000fe4000f8008ff */
[----:B------:R-:W-:-:S04]  /*1c750*/  IADD3 R3, R3, R5, RZ ;  /* 0x0000000503037210 */ /* 0x000fc80007ffe0ff */
        /* <DEDUP_REMOVED lines=8> */
.L_x_451:
[----:B------:R-:W3:Y:S01]  /*1c7e0*/  LDL R11, [R1+0x1c] ;  /* 0x00001c00010b7983 */ /* 0x000ee20000100800 */
[----:B------:R-:W-:-:S03]  /*1c7f0*/  ULDC.64 UR4, c[0x0][0xbd8] ;  /* 0x0002f60000047ab9 */ /* 0x000fc60000000a00 */
[----:B------:R-:W4:Y:S01]  /*1c800*/  LDL R9, [R1+0x34] ;  /* 0x0000340001097983 */ /* 0x000f220000100800 */
[----:B------:R-:W-:Y:S01]  /*1c810*/  ISETP.NE.U32.AND P0, PT, RZ, UR4, PT ;  /* 0x00000004ff007c0c */ /* 0x000fe2000bf05070 */
[----:B------:R-:W-:-:S03]  /*1c820*/  IMAD.MOV.U32 R7, RZ, RZ, RZ ;  /* 0x000000ffff077224 */ /* 0x000fc600078e00ff */
[----:B------:R-:W-:Y:S01]  /*1c830*/  ISETP.NE.AND.EX P0, PT, RZ, UR5, PT, P0 ;  /* 0x00000005ff007c0c */ /* 0x000fe2000bf05300 */
[C---:B---3--:R-:W-:Y:S01]  /*1c840*/  IMAD.SHL.U32 R4, R11.reuse, 0x4, RZ ;  /* 0x000000040b047824 */ /* 0x048fe200078e00ff */
[----:B----4-:R-:W-:-:S04]  /*1c850*/  SHF.L.U64.HI R0, R11, 0x2, R9 ;  /* 0x000000020b007819 */ /* 0x010fc80000010209 */
[----:B------:R-:W-:-:S04]  /*1c860*/  IADD3 R2, P1, R4, UR4, RZ ;  /* 0x0000000404027c10 */ /* 0x000fc8000ff3e0ff */
[----:B------:R-:W-:Y:S01]  /*1c870*/  IADD3.X R3, R0, UR5, RZ, P1, !PT ;  /* 0x0000000500037c10 */ /* 0x000fe20008ffe4ff */
[----:B------:R-:W-:Y:S02]  /*1c880*/  ULDC.64 UR4, c[0x0][0xbe0] ;  /* 0x0002f80000047ab9 */ /* 0x000fe40000000a00 */
[----:B------:R-:W-:Y:S02]  /*1c890*/  ISETP.NE.U32.AND P1, PT, RZ, UR4, PT ;  /* 0x00000004ff007c0c */ /* 0x000fe4000bf25070 */
[----:B------:R3:W5:Y:S02]  /*1c8a0*/  @P0 LDG.E R7, desc[UR42][R2.64] ;  /* 0x0000002a02070981 */ /* 0x000764000c1e1900 */
[----:B------:R-:W-:Y:S01]  /*1c8b0*/  ISETP.NE.AND.EX P1, PT, RZ, UR5, PT, P1 ;  /* 0x00000005ff007c0c */ /* 0x000fe2000bf25310 */
[----:B------:R-:W4:-:S12]  /*1c8c0*/  S2R R14, SR_TID.X ;  /* 0x00000000000e7919 */ /* 0x000f180000002100 */
[----:B------:R-:W-:Y:S01]  /*1c8d0*/  @P1 IADD3 R4, P2, R4, UR4, RZ ;  /* 0x0000000404041c10 */ /* 0x000fe2000ff5e0ff */
[----:B------:R-:W-:-:S03]  /*1c8e0*/  ULDC UR4, c[0x0][0xa88] ;  /* 0x0002a20000047ab9 */ /* 0x000fc60000000800 */
[----:B------:R-:W-:Y:S02]  /*1c8f0*/  @P1 IADD3.X R5, R0, UR5, RZ, P2, !PT ;  /* 0x0000000500051c10 */ /* 0x000fe400097fe4ff */
[----:B------:R-:W-:-:S06]  /*1c900*/  MOV R0, UR4 ;  /* 0x0000000400007c02 */ /* 0x000fcc0008000f00 */
[----:B------:R3:W5:Y:S01]  /*1c910*/  @P1 LDG.E R0, desc[UR42][R4.64] ;  /* 0x0000002a04001981 */ /* 0x000762000c1e1900 */
[----:B----4-:R-:W-:-:S05]  /*1c920*/  VIADD R6, R14, 0xffffff80 ;  /* 0xffffff800e067836 */ /* 0x010fca0000000000 */
[----:B------:R-:W-:Y:S01]  /*1c930*/  ISETP.GE.AND P2, PT, R6, 0x80, PT ;  /* 0x000000800600780c */ /* 0x000fe20003f46270 */
[----:B---3--:R-:W-:-:S12]  /*1c940*/  @P1 BRA `(.L_x_461) ;  /* 0x0000000000101947 */ /* 0x008fd80003800000 */
[----:B------:R-:W-:Y:S05]  /*1c950*/  @!P0 BRA `(.L_x_461) ;  /* 0x00000000000c8947 */ /* 0x000fea0003800000 */
[----:B------:R-:W3:Y:S04]  /*1c960*/  LDG.E R5, desc[UR42][R2.64] ;  /* 0x0000002a02057981 */ /* 0x000ee8000c1e1900 */
[----:B-----5:R-:W3:Y:S02]  /*1c970*/  LDG.E R0, desc[UR42][R2.64+0x4] ;  /* 0x0000042a02007981 */ /* 0x020ee4000c1e1900 */
[----:B---3--:R-:W-:-:S07]  /*1c980*/  IMAD.IADD R0, R0, 0x1, -R5 ;  /* 0x0000000100007824 */ /* 0x008fce00078e0a05 */
.L_x_461:
[----:B------:R-:W3:Y:S04]  /*1c990*/  LDL R12, [R1+0x30] ;  /* 0x00003000010c7983 */ /* 0x000ee80000100800 */
[----:B------:R4:W5:Y:S01]  /*1c9a0*/  LDL R10, [R1+0x3c] ;  /* 0x00003c00010a7983 */ /* 0x0009620000100800 */
[----:B------:R-:W-:Y:S01]  /*1c9b0*/  BSSY B1, `(.L_x_462) ;  /* 0x000001c000017945 */ /* 0x000fe20003800000 */
[----:B------:R-:W-:Y:S02]  /*1c9c0*/  SHF.R.S32.HI R13, RZ, 0x1f, R18 ;  /* 0x0000001fff0d7819 */ /* 0x000fe40000011412 */
[----:B------:R-:W-:Y:S02]  /*1c9d0*/  SEL R11, R11, RZ, !P0 ;  /* 0x000000ff0b0b7207 */ /* 0x000fe40004000000 */
[----:B------:R-:W-:-:S02]  /*1c9e0*/  SEL R9, R9, RZ, !P0 ;  /* 0x000000ff09097207 */ /* 0x000fc40004000000 */
[----:B-----5:R-:W-:Y:S02]  /*1c9f0*/  SHF.R.S32.HI R6, RZ, 0x1f, R7 ;  /* 0x0000001fff067819 */ /* 0x020fe40000011407 */
[----:B---3--:R-:W-:Y:S01]  /*1ca00*/  SHF.R.S32.HI R8, RZ, 0x1f, R12 ;  /* 0x0000001fff087819 */ /* 0x008fe2000001140c */
[----:B----4-:R-:W-:Y:S06]  /*1ca10*/  @P2 BRA `(.L_x_463) ;  /* 0x0000000000542947 */ /* 0x010fec0003800000 */
[----:B------:R-:W-:-:S05]  /*1ca20*/  IMAD R2, R10, 0x80, R14 ;  /* 0x000000800a027824 */ /* 0x000fca00078e020e */
[----:B------:R-:W-:-:S04]  /*1ca30*/  IADD3 R3, R2, -0x80, RZ ;  /* 0xffffff8002037810 */ /* 0x000fc80007ffe0ff */
[----:B------:R-:W-:-:S13]  /*1ca40*/  ISETP.GE.AND P0, PT, R3, R0, PT ;  /* 0x000000000300720c */ /* 0x000fda0003f06270 */
[----:B------:R-:W-:Y:S05]  /*1ca50*/  @P0 BRA `(.L_x_463) ;  /* 0x0000000000440947 */ /* 0x000fea0003800000 */
[C---:B------:R-:W-:Y:S01]  /*1ca60*/  IADD3 R2, P0, R3.reuse, R7, RZ ;  /* 0x0000000703027210 */ /* 0x040fe20007f1e0ff */
[----:B------:R-:W-:Y:S02]  /*1ca70*/  ULDC.64 UR4, c[0x0][0xb70] ;  /* 0x0002dc0000047ab9 */ /* 0x000fe40000000a00 */
[----:B------:R-:W-:Y:S01]  /*1ca80*/  IMAD R4, R8, UR4, RZ ;  /* 0x0000000408047c24 */ /* 0x000fe2000f8e02ff */
[----:B------:R-:W-:-:S03]  /*1ca90*/  LEA.HI.X.SX32 R3, R3, R6, 0x1, P0 ;  /* 0x0000000603037211 */ /* 0x000fc600000f0eff */
[C---:B------:R-:W-:Y:S02]  /*1caa0*/  IMAD R5, R12.reuse, UR5, R4 ;  /* 0x000000050c057c24 */ /* 0x040fe4000f8e0204 */
[----:B------:R-:W-:Y:S01]  /*1cab0*/  IMAD.WIDE.U32 R2, R12, UR4, R2 ;  /* 0x000000040c027c25 */ /* 0x000fe2000f8e0002 */
[----:B------:R-:W-:-:S03]  /*1cac0*/  ULDC.64 UR4, c[0x0][0xb78] ;  /* 0x0002de0000047ab9 */ /* 0x000fc60000000a00 */
[----:B------:R-:W-:Y:S02]  /*1cad0*/  IMAD R4, R9, UR4, RZ ;  /* 0x0000000409047c24 */ /* 0x000fe4000f8e02ff */
[----:B------:R-:W-:Y:S02]  /*1cae0*/  IMAD.IADD R3, R3, 0x1, R5 ;  /* 0x0000000103037824 */ /* 0x000fe400078e0205 */
[C---:B------:R-:W-:Y:S02]  /*1caf0*/  IMAD R5, R11.reuse, UR5, R4 ;  /* 0x000000050b057c24 */ /* 0x040fe4000f8e0204 */
[----:B------:R-:W-:Y:S01]  /*1cb00*/  IMAD.WIDE.U32 R2, R11, UR4, R2 ;  /* 0x000000040b027c25 */ /* 0x000fe2000f8e0002 */
[----:B------:R-:W-:-:S03]  /*1cb10*/  ULDC.64 UR4, c[0x0][0xb40] ;  /* 0x0002d00000047ab9 */ /* 0x000fc60000000a00 */
[----:B------:R-:W-:Y:S01]  /*1cb20*/  IMAD.IADD R3, R3, 0x1, R5 ;  /* 0x0000000103037824 */ /* 0x000fe200078e0205 */
[----:B------:R-:W-:-:S04]  /*1cb30*/  LEA R4, P0, R2, UR4, 0x2 ;  /* 0x0000000402047c11 */ /* 0x000fc8000f8010ff */
[----:B------:R-:W-:Y:S01]  /*1cb40*/  LEA.HI.X R5, R2, UR5, R3, 0x2, P0 ;  /* 0x0000000502057c11 */ /* 0x000fe200080f1403 */
[----:B------:R-:W-:-:S05]  /*1cb50*/  IMAD.MOV.U32 R3, RZ, RZ, -0x800000 ;  /* 0xff800000ff037424 */ /* 0x000fca00078e00ff */
[----:B------:R3:W-:Y:S03]  /*1cb60*/  STG.E desc[UR42][R4.64], R3 ;  /* 0x0000000304007986 */ /* 0x0007e6000c10192a */
.L_x_463:
[----:B------:R-:W-:Y:S05]  /*1cb70*/  BSYNC B1 ;  /* 0x0000000000017941 */ /* 0x000fea0003800000 */
.L_x_462:
[----:B------:R-:W-:Y:S01]  /*1cb80*/  ULDC.64 UR4, c[0x0][0xaa0] ;  /* 0x0002a80000047ab9 */ /* 0x000fe20000000a00 */
[----:B------:R-:W-:Y:S01]  /*1cb90*/  MOV R2, R18 ;  /* 0x0000001200027202 */ /* 0x000fe20000000f00 */
[----:B---3--:R-:W-:Y:S01]  /*1cba0*/  IMAD.MOV.U32 R3, RZ, RZ, R13 ;  /* 0x000000ffff037224 */ /* 0x008fe200078e000d */
[----:B------:R-:W-:Y:S01]  /*1cbb0*/  BSSY B1, `(.L_x_464) ;  /* 0x000002b000017945 */ /* 0x000fe20003800000 */
[----:B------:R-:W-:Y:S02]  /*1cbc0*/  IMAD R4, R6, UR4, RZ ;  /* 0x0000000406047c24 */ /* 0x000fe4000f8e02ff */
[----:B------:R-:W-:-:S04]  /*1cbd0*/  IMAD.WIDE.U32 R2, R7, UR4, R2 ;  /* 0x0000000407027c25 */ /* 0x000fc8000f8e0002 */
[----:B------:R-:W-:Y:S01]  /*1cbe0*/  IMAD R7, R7, UR5, R4 ;  /* 0x0000000507077c24 */ /* 0x000fe2000f8e0204 */
[----:B------:R-:W-:Y:S02]  /*1cbf0*/  ULDC.64 UR4, c[0x0][0xae0] ;  /* 0x0002b80000047ab9 */ /* 0x000fe40000000a00 */
[----:B------:R-:W-:Y:S02]  /*1cc00*/  IMAD R4, R8, UR4, RZ ;  /* 0x0000000408047c24 */ /* 0x000fe4000f8e02ff */
[----:B------:R-:W-:Y:S02]  /*1cc10*/  IMAD R8, R10, -0x80, R0 ;  /* 0xffffff800a087824 */ /* 0x000fe400078e0200 */
[----:B------:R-:W-:Y:S02]  /*1cc20*/  IMAD.IADD R3, R3, 0x1, R7 ;  /* 0x0000000103037824 */ /* 0x000fe400078e0207 */
[----:B------:R-:W-:Y:S01]  /*1cc30*/  IMAD R5, R12, UR5, R4 ;  /* 0x000000050c057c24 */ /* 0x000fe2000f8e0204 */
[-C--:B------:R-:W-:Y:S01]  /*1cc40*/  ISETP.GE.AND P1, PT, R22, R8.reuse, PT ;  /* 0x000000081600720c */ /* 0x080fe20003f26270 */
[----:B------:R-:W-:Y:S01]  /*1cc50*/  IMAD.WIDE.U32 R2, R12, UR4, R2 ;  /* 0x000000040c027c25 */ /* 0x000fe2000f8e0002 */
[----:B------:R-:W-:Y:S01]  /*1cc60*/  ULDC.64 UR4, c[0x0][0xae8] ;  /* 0x0002ba0000047ab9 */ /* 0x000fe20000000a00 */
[----:B------:R-:W-:-:S02]  /*1cc70*/  ISETP.GE.AND P0, PT, R233, R8, PT ;  /* 0x00000008e900720c */ /* 0x000fc40003f06270 */
[----:B------:R-:W-:Y:S02]  /*1cc80*/  IMAD.IADD R3, R3, 0x1, R5 ;  /* 0x0000000103037824 */ /* 0x000fe400078e0205 */
[----:B------:R-:W-:Y:S02]  /*1cc90*/  IMAD R0, R9, UR4, RZ ;  /* 0x0000000409007c24 */ /* 0x000fe4000f8e02ff */
[----:B------:R-:W-:Y:S01]  /*1cca0*/  IMAD.WIDE.U32 R4, R11, UR4, R2 ;  /* 0x000000040b047c25 */ /* 0x000fe2000f8e0002 */
[----:B------:R-:W-:-:S03]  /*1ccb0*/  MOV R2, R22 ;  /* 0x0000001600027202 */ /* 0x000fc60000000f00 */
[----:B------:R-:W-:Y:S02]  /*1ccc0*/  IMAD R9, R11, UR5, R0 ;  /* 0x000000050b097c24 */ /* 0x000fe4000f8e0200 */
[----:B------:R-:W-:Y:S02]  /*1ccd0*/  IMAD.MOV.U32 R3, RZ, RZ, R23 ;  /* 0x000000ffff037224 */ /* 0x000fe400078e0017 */
[----:B------:R-:W-:Y:S02]  /*1cce0*/  IMAD.IADD R11, R5, 0x1, R9 ;  /* 0x00000001050b7824 */ /* 0x000fe400078e0209 */
[----:B------:R-:W-:Y:S01]  /*1ccf0*/  IMAD.WIDE R6, R10, 0x80, R2 ;  /* 0x000000800a067825 */ /* 0x000fe200078e0202 */
[----:B------:R-:W-:Y:S06]  /*1cd00*/  @P1 BRA `(.L_x_465) ;  /* 0x0000000000541947 */ /* 0x000fec0003800000 */
[C---:B------:R-:W-:Y:S01]  /*1cd10*/  IADD3 R2, R18.reuse, 0xc0, RZ ;  /* 0x000000c012027810 */ /* 0x040fe20007ffe0ff */
[----:B------:R-:W-:Y:S01]  /*1cd20*/  ULDC UR4, c[0x0][0xa8c] ;  /* 0x0002a30000047ab9 */ /* 0x000fe20000000800 */
        /* <DEDUP_REMOVED lines=19> */
.L_x_465:
[----:B------:R-:W-:Y:S05]  /*1ce60*/  BSYNC B1 ;  /* 0x0000000000017941 */ /* 0x000fea0003800000 */
.L_x_464:
[----:B------:R-:W-:Y:S01]  /*1ce70*/  BSSY B1, `(.L_x_466) ;  /* 0x000001a000017945 */ /* 0x000fe20003800000 */
[----:B------:R-:W-:-:S03]  /*1ce80*/  ISETP.GE.AND P1, PT, R234, R8, PT ;  /* 0x00000008ea00720c */ /* 0x000fc60003f26270 */
[----:B------:R-:W-:Y:S10]  /*1ce90*/  @P0 BRA `(.L_x_467) ;  /* 0x00000000005c0947 */ /* 0x000ff40003800000 */
[----:B------:R-:W-:Y:S01]  /*1cea0*/  IADD3 R9, P0, R6, 0x20, RZ ;  /* 0x0000002006097810 */ /* 0x000fe20007f1e0ff */
[C---:B------:R-:W-:Y:S01]  /*1ceb0*/  VIADD R3, R18.reuse, 0xc0 ;  /* 0x000000c012037836 */ /* 0x040fe20000000000 */
[----:B------:R-:W-:Y:S01]  /*1cec0*/  IADD3 R2, R18, 0x80, RZ ;  /* 0x0000008012027810 */ /* 0x000fe20007ffe0ff */
[----:B------:R-:W-:Y:S01]  /*1ced0*/  ULDC UR4, c[0x0][0xa8c] ;  /* 0x0002a30000047ab9 */ /* 0x000fe20000000800 */
[----:B------:R-:W-:Y:S01]  /*1cee0*/  ULDC.64 UR6, c[0x0][0xad8] ;  /* 0x0002b60000067ab9 */ /* 0x000fe20000000a00 */
[----:B------:R-:W-:Y:S01]  /*1cef0*/  IMAD.X R0, RZ, RZ, R7, P0 ;  /* 0x000000ffff007224 */ /* 0x000fe200000e0607 */
[----:B------:R-:W-:Y:S02]  /*1cf00*/  ISETP.GE.AND P5, PT, R3, UR4, PT ;  /* 0x0000000403007c0c */ /* 0x000fe4000bfa6270 */
[----:B------:R-:W-:Y:S01]  /*1cf10*/  ISETP.GE.AND P4, PT, R2, UR4, PT ;  /* 0x0000000402007c0c */ /* 0x000fe2000bf86270 */
[----:B------:R-:W-:Y:S01]  /*1cf20*/  IMAD.MOV.U32 R2, RZ, RZ, R4 ;  /* 0x000000ffff027224 */ /* 0x000fe200078e0004 */
[----:B------:R-:W-:Y:S01]  /*1cf30*/  MOV R3, R11 ;  /* 0x0000000b00037202 */ /* 0x000fe20000000f00 */
[----:B------:R-:W-:Y:S01]  /*1cf40*/  IMAD R0, R0, UR6, RZ ;  /* 0x0000000600007c24 */ /* 0x000fe2000f8e02ff */
[----:B------:R-:W-:-:S02]  /*1cf50*/  ISETP.GE.AND P2, PT, R18, UR4, PT ;  /* 0x0000000412007c0c */ /* 0x000fc4000bf46270 */
[----:B------:R-:W-:Y:S01]  /*1cf60*/  ISETP.GE.AND P3, PT, R236, UR4, PT ;  /* 0x00000004ec007c0c */ /* 0x000fe2000bf66270 */
[----:B------:R-:W-:-:S04]  /*1cf70*/  IMAD.WIDE.U32 R2, R9, UR6, R2 ;  /* 0x0000000609027c25 */ /* 0x000fc8000f8e0002 */
[----:B------:R-:W-:Y:S01]  /*1cf80*/  IMAD R9, R9, UR7, R0 ;  /* 0x0000000709097c24 */ /* 0x000fe2000f8e0200 */
[----:B------:R-:W-:Y:S02]  /*1cf90*/  ULDC.64 UR6, c[0x0][0xa80] ;  /* 0x0002a00000067ab9 */ /* 0x000fe40000000a00 */
[----:B---3--:R-:W-:Y:S01]  /*1cfa0*/  LEA R12, P0, R2, UR6, 0x1 ;  /* 0x00000006020c7c11 */ /* 0x008fe2000f8008ff */
[----:B------:R-:W-:-:S05]  /*1cfb0*/  IMAD.IADD R3, R3, 0x1, R9 ;  /* 0x0000000103037824 */ /* 0x000fca00078e0209 */
[----:B------:R-:W-:-:S05]  /*1cfc0*/  LEA.HI.X R13, R2, UR7, R3, 0x1, P0 ;  /* 0x00000007020d7c11 */ /* 0x000fca00080f0c03 */
[----:B------:R4:W-:Y:S04]  /*1cfd0*/  @!P2 STG.E.128 desc[UR42][R12.64], RZ ;  /* 0x000000ff0c00a986 */ /* 0x0009e8000c101d2a */
[----:B------:R4:W-:Y:S04]  /*1cfe0*/  @!P3 STG.E.128 desc[UR42][R12.64+0x80], RZ ;  /* 0x000080ff0c00b986 */ /* 0x0009e8000c101d2a */
[----:B------:R4:W-:Y:S04]  /*1cff0*/  @!P4 STG.E.128 desc[UR42][R12.64+0x100], RZ ;  /* 0x000100ff0c00c986 */ /* 0x0009e8000c101d2a */
[----:B------:R4:W-:Y:S02]  /*1d000*/  @!P5 STG.E.128 desc[UR42][R12.64+0x180], RZ ;  /* 0x000180ff0c00d986 */ /* 0x0009e4000c101d2a */
.L_x_467:
[----:B------:R-:W-:Y:S05]  /*1d010*/  BSYNC B1 ;  /* 0x0000000000017941 */ /* 0x000fea0003800000 */
.L_x_466:
        /* <DEDUP_REMOVED lines=26> */
.L_x_469:
[----:B------:R-:W-:Y:S05]  /*1d1c0*/  BSYNC B1 ;  /* 0x0000000000017941 */ /* 0x000fea0003800000 */
.L_x_468:
[----:B------:R-:W-:Y:S05]  /*1d1d0*/  @P0 BRA `(.L_x_460) ;  /* 0x00000000005c0947 */ /* 0x000fea0003800000 */
[----:B------:R-:W-:Y:S01]  /*1d1e0*/  IADD3 R5, P0, R6, 0x60, RZ ;  /* 0x0000006006057810 */ /* 0x000fe20007f1e0ff */
[----:B------:R-:W-:Y:S01]  /*1d1f0*/  ULDC.64 UR6, c[0x0][0xad8] ;  /* 0x0002b60000067ab9 */ /* 0x000fe20000000a00 */
[----:B------:R-:W-:Y:S01]  /*1d200*/  MOV R2, R4 ;  /* 0x0000000400027202 */ /* 0x000fe20000000f00 */
[----:B------:R-:W-:Y:S01]  /*1d210*/  IMAD.MOV.U32 R3, RZ, RZ, R11 ;  /* 0x000000ffff037224 */ /* 0x000fe200078e000b */
[C---:B------:R-:W-:Y:S01]  /*1d220*/  IADD3 R4, R18.reuse, 0xc0, RZ ;  /* 0x000000c012047810 */ /* 0x040fe20007ffe0ff */
[----:B------:R-:W-:Y:S01]  /*1d230*/  IMAD.X R6, RZ, RZ, R7, P0 ;  /* 0x000000ffff067224 */ /* 0x000fe200000e0607 */
[----:B------:R-:W-:Y:S01]  /*1d240*/  ULDC UR4, c[0x0][0xa8c] ;  /* 0x0002a30000047ab9 */ /* 0x000fe20000000800 */
[----:B------:R-:W-:Y:S01]  /*1d250*/  VIADD R0, R18, 0x80 ;  /* 0x0000008012007836 */ /* 0x000fe20000000000 */
[----:B------:R-:W-:Y:S01]  /*1d260*/  ISETP.GE.AND P4, PT, R4, UR4, PT ;  /* 0x0000000404007c0c */ /* 0x000fe2000bf86270 */
[----:B------:R-:W-:Y:S01]  /*1d270*/  IMAD R6, R6, UR6, RZ ;  /* 0x0000000606067c24 */ /* 0x000fe2000f8e02ff */
[----:B------:R-:W-:Y:S01]  /*1d280*/  ISETP.GE.AND P1, PT, R18, UR4, PT ;  /* 0x0000000412007c0c */ /* 0x000fe2000bf26270 */
[----:B------:R-:W-:Y:S01]  /*1d290*/  IMAD.WIDE.U32 R2, R5, UR6, R2 ;  /* 0x0000000605027c25 */ /* 0x000fe2000f8e0002 */
[----:B------:R-:W-:-:S02]  /*1d2a0*/  ISETP.GE.AND P3, PT, R0, UR4, PT ;  /* 0x0000000400007c0c */ /* 0x000fc4000bf66270 */
        /* <DEDUP_REMOVED lines=10> */
.L_x_460:
[----:B------:R-:W-:Y:S05]  /*1d350*/  BSYNC B0 ;  /* 0x0000000000007941 */ /* 0x000fea0003800000 */
.L_x_450:
[----:B------:R-:W-:Y:S02]  /*1d360*/  ULDC UR4, c[0x0][0xc14] ;  /* 0x0003050000047ab9 */ /* 0x000fe40000000800 */
[----:B--2---:R-:W-:-:S13]  /*1d370*/  ISETP.GE.AND P0, PT, R123, UR4, PT ;  /* 0x000000047b007c0c */ /* 0x004fda000bf06270 */
[----:B------:R-:W-:Y:S05]  /*1d380*/  @!P0 BRA `(.L_x_470) ;  /* 0xfffffe3c00488947 */ /* 0x000fea000383ffff */
[----:B------:R-:W-:Y:S05]  /*1d390*/  BRA `(.L_x_289) ;  /* 0x0000006c00487947 */ /* 0x000fea0003800000 */
.L_x_287:
        /* <DEDUP_REMOVED lines=16> */
[----:B-1----:R1:W-:Y:S04]  /*1d4a0*/  STL.64 [R1], R4 ;  /* 0x0000000401007387 */ /* 0x0023e80000100a00 */
[----:B------:R1:W-:Y:S01]  /*1d4b0*/  STL.64 [R1+0x8], R6 ;  /* 0x0000080601007387 */ /* 0x0003e20000100a00 */
[----:B------:R-:W-:Y:S06]  /*1d4c0*/  BAR.ARV 0x4, 0x180 ;  /* 0x0106000000007b1d */ /* 0x000fec0000002000 */
[----:B------:R-:W-:Y:S05]  /*1d4d0*/  BRA `(.L_x_472) ;  /* 0x0000000800207947 */ /* 0x000fea0003800000 */
.L_x_471:
[----:B0-----:R-:W0:Y:S01]  /*1d4e0*/  S2R R2, SR_TID.X ;  /* 0x0000000000027919 */ /* 0x001e220000002100 */
[----:B------:R-:W-:Y:S01]  /*1d4f0*/  ULDC UR4, c[0x0][0xc14] ;  /* 0x0003050000047ab9 */ /* 0x000fe20000000800 */
[----:B------:R-:W1:Y:S01]  /*1d500*/  S2UR UR6, SR_CTAID.X ;  /* 0x00000000000679c3 */ /* 0x000e620000002500 */
[----:B------:R-:W-:Y:S01]  /*1d510*/  ULDC UR5, c[0x0][0xc10] ;  /* 0x0003040000057ab9 */ /* 0x000fe20000000800 */
        /* <DEDUP_REMOVED lines=16> */
[----:B0-----:R-:W-:-:S04]  /*1d620*/  SEL R4, R4, RZ, P2 ;  /* 0x000000ff04047207 */ /* 0x001fc80001000000 */
[----:B------:R-:W-:-:S05]  /*1d630*/  IADD3 R4, R7, R4, RZ ;  /* 0x0000000407047210 */ /* 0x000fca0007ffe0ff */
[----:B------:R-:W0:Y:S02]  /*1d640*/  SHFL.UP PT, R6, R4, 0x4, RZ ;  /* 0x0480000004067989 */ /* 0x000e2400000e00ff */
[----:B0-----:R-:W-:-:S05]  /*1d650*/  SEL R3, R6, RZ, P3 ;  /* 0x000000ff06037207 */ /* 0x001fca0001800000 */
[----:B------:R-:W-:Y:S01]  /*1d660*/  IMAD.IADD R3, R4, 0x1, R3 ;  /* 0x0000000104037824 */ /* 0x000fe200078e0203 */
[----:B------:R-:W-:-:S04]  /*1d670*/  MOV R4, RZ ;  /* 0x000000ff00047202 */ /* 0x000fc80000000f00 */
[----:B------:R-:W0:Y:S02]  /*1d680*/  SHFL.UP PT, R2, R3, 0x8, RZ ;  /* 0x0500000003027989 */ /* 0x000e2400000e00ff */
[----:B0-----:R-:W-:-:S05]  /*1d690*/  SEL R2, R2, RZ, P4 ;  /* 0x000000ff02027207 */ /* 0x001fca0002000000 */
[----:B------:R-:W-:-:S05]  /*1d6a0*/  IMAD.IADD R7, R3, 0x1, R2 ;  /* 0x0000000103077824 */ /* 0x000fca00078e0202 */
[----:B------:R-:W0:Y:S02]  /*1d6b0*/  SHFL.UP PT, R2, R7, 0x10, RZ ;  /* 0x0600000007027989 */ /* 0x000e2400000e00ff */
[----:B0-----:R-:W-:-:S05]  /*1d6c0*/  SEL R2, R2, RZ, P5 ;  /* 0x000000ff02027207 */ /* 0x001fca0002800000 */
[----:B------:R-:W-:-:S05]  /*1d6d0*/  IMAD.IADD R2, R7, 0x1, R2 ;  /* 0x0000000107027824 */ /* 0x000fca00078e0202 */
[----:B------:R-:W0:Y:S02]  /*1d6e0*/  SHFL.IDX PT, R6, R2, 0x1f, 0x1f ;  /* 0x03e01f0002067f89 */ /* 0x000e2400000e0000 */
[----:B0-----:R-:W-:-:S04]  /*1d6f0*/  IMAD R6, R6, UR5, RZ ;  /* 0x0000000506067c24 */ /* 0x001fc8000f8e02ff */
[----:B------:R-:W-:Y:S01]  /*1d700*/  IMAD.MOV.U32 R9, RZ, RZ, R6 ;  /* 0x000000ffff097224 */ /* 0x000fe200078e0006 */
[----:B-1----:R-:W-:-:S13]  /*1d710*/  ISETP.GT.AND P6, PT, R6, UR6, PT ;  /* 0x0000000606007c0c */ /* 0x002fda000bfc4270 */
[----:B------:R-:W-:Y:S05]  /*1d720*/  @P6 BRA `(.L_x_473) ;  /* 0x0000000000a46947 */ /* 0x000fea0003800000 */
[----:B------:R-:W0:Y:S01]  /*1d730*/  LDC R7, c[0x0][0xc14] ;  /* 0x00030500ff077b82 */ /* 0x000e220000000800 */
[----:B------:R-:W-:Y:S01]  /*1d740*/  IMAD.MOV.U32 R6, RZ, RZ, R9 ;  /* 0x000000ffff067224 */ /* 0x000fe200078e0009 */
[----:B------:R-:W-:Y:S01]  /*1d750*/  UMOV UR4, URZ ;  /* 0x0000003f00047c82 */ /* 0x000fe20008000000 */
[----:B------:R-:W-:Y:S01]  /*1d760*/  ULDC UR7, c[0x0][0xc14] ;  /* 0x0003050000077ab9 */ /* 0x000fe20000000800 */
[----:B------:R-:W-:-:S05]  /*1d770*/  ULDC UR5, c[0x0][0xc10] ;  /* 0x0003040000057ab9 */ /* 0x000fca0000000800 */
.L_x_477:
[----:B------:R-:W-:Y:S01]  /*1d780*/  IMAD.U32 R0, RZ, RZ, UR7 ;  /* 0x00000007ff007e24 */ /* 0x000fe2000f8e00ff */
[----:B------:R-:W-:-:S04]  /*1d790*/  UIADD3 UR4, UR4, 0x1f, URZ ;  /* 0x0000001f04047890 */ /* 0x000fc8000fffe03f */
[----:B------:R1:W-:Y:S02]  /*1d7a0*/  STL [R1+0xc], R0 ;  /* 0x00000c0001007387 */ /* 0x0003e40000100800 */
[----:B0-----:R-:W-:-:S13]  /*1d7b0*/  ISETP.LE.AND P6, PT, R7, UR4, PT ;  /* 0x0000000407007c0c */ /* 0x001fda000bfc3270 */
[----:B-1----:R-:W-:Y:S05]  /*1d7c0*/  @P6 BRA `(.L_x_474) ;  /* 0x00000004002c6947 */ /* 0x002fea0003800000 */
[----:B------:R-:W-:Y:S01]  /*1d7d0*/  IADD3 R8, R5, UR4, RZ ;  /* 0x0000000405087c10 */ /* 0x000fe2000fffe0ff */
[----:B------:R-:W-:Y:S01]  /*1d7e0*/  BSSY B0, `(.L_x_475) ;  /* 0x0000007000007945 */ /* 0x000fe20003800000 */
[----:B------:R-:W-:Y:S02]  /*1d7f0*/  IMAD.MOV.U32 R0, RZ, RZ, RZ ;  /* 0x000000ffff007224 */ /* 0x000fe400078e00ff */
[----:B------:R-:W-:-:S13]  /*1d800*/  ISETP.GE.OR P6, PT, R8, R7, !P0 ;  /* 0x000000070800720c */ /* 0x000fda00047c6670 */
[----:B------:R-:W-:Y:S05]  /*1d810*/  @P6 BRA `(.L_x_476) ;  /* 0x00000000000c6947 */ /* 0x000fea0003800000 */
[----:B------:R-:W0:Y:S02]  /*1d820*/  LDC.64 R2, c[0x0][0xc58] ;  /* 0x00031600ff027b82 */ /* 0x000e240000000a00 */
[----:B0-----:R-:W-:-:S05]  /*1d830*/  IMAD.WIDE R2, R8, 0x4, R2 ;  /* 0x0000000408027825 */ /* 0x001fca00078e0202 */
[----:B------:R0:W5:Y:S02]  /*1d840*/  LDG.E R0, desc[UR42][R2.64] ;  /* 0x0000002a02007981 */ /* 0x000164000c1e1900 */
.L_x_476:
[----:B------:R-:W-:Y:S05]  /*1d850*/  BSYNC B0 ;  /* 0x0000000000007941 */ /* 0x000fea0003800000 */
.L_x_475:
[----:B0----5:R-:W0:Y:S02]  /*1d860*/  SHFL.UP PT, R2, R0, 0x1, RZ ;  /* 0x0420000000027989 */ /* 0x021e2400000e00ff */
[----:B0-----:R-:W-:-:S05]  /*1d870*/  SEL R3, R2, RZ, P1 ;  /* 0x000000ff02037207 */ /* 0x001fca0000800000 */
[----:B------:R-:W-:-:S05]  /*1d880*/  IMAD.IADD R3, R0, 0x1, R3 ;  /* 0x0000000100037824 */ /* 0x000fca00078e0203 */
[----:B------:R-:W0:Y:S02]  /*1d890*/  SHFL.UP PT, R2, R3, 0x2, RZ ;  /* 0x0440000003027989 */ /* 0x000e2400000e00ff */
[----:B0-----:R-:W-:-:S05]  /*1d8a0*/  SEL R2, R2, RZ, P2 ;  /* 0x000000ff02027207 */ /* 0x001fca0001000000 */
[----:B------:R-:W-:-:S05]  /*1d8b0*/  IMAD.IADD R2, R3, 0x1, R2 ;  /* 0x0000000103027824 */ /* 0x000fca00078e0202 */
[----:B------:R-:W0:Y:S02]  /*1d8c0*/  SHFL.UP PT, R8, R2, 0x4, RZ ;  /* 0x0480000002087989 */ /* 0x000e2400000e00ff */
[----:B0-----:R-:W-:-:S04]  /*1d8d0*/  SEL R9, R8, RZ, P3 ;  /* 0x000000ff08097207 */ /* 0x001fc80001800000 */
[----:B------:R-:W-:-:S05]  /*1d8e0*/  IADD3 R9, R2, R9, RZ ;  /* 0x0000000902097210 */ /* 0x000fca0007ffe0ff */
        /* <DEDUP_REMOVED lines=8> */
[----:B------:R-:W-:-:S05]  /*1d970*/  IMAD.IADD R6, R3, 0x1, R6 ;  /* 0x0000000103067824 */ /* 0x000fca00078e0206 */
[----:B------:R-:W-:-:S13]  /*1d980*/  ISETP.GT.AND P6, PT, R6, UR6, PT ;  /* 0x0000000606007c0c */ /* 0x000fda000bfc4270 */
[----:B------:R-:W-:Y:S05]  /*1d990*/  @!P6 BRA `(.L_x_477) ;  /* 0xfffffffc0078e947 */ /* 0x000fea000383ffff */
[----:B------:R-:W-:Y:S01]  /*1d9a0*/  MOV R2, R11 ;  /* 0x0000000b00027202 */ /* 0x000fe20000000f00 */
[----:B------:R-:W-:-:S07]  /*1d9b0*/  IMAD.MOV.U32 R9, RZ, RZ, R3 ;  /* 0x000000ffff097224 */ /* 0x000fce00078e0003 */
.L_x_473:
[----:B------:R-:W-:-:S04]  /*1d9c0*/  IMAD.IADD R9, R6, 0x1, -R9 ;  /* 0x0000000106097824 */ /* 0x000fc800078e0a09 */
[----:B------:R-:W-:-:S05]  /*1d9d0*/  IMAD R3, R2, UR5, R9 ;  /* 0x0000000502037c24 */ /* 0x000fca000f8e0209 */
[----:B------:R-:W-:-:S13]  /*1d9e0*/  ISETP.GT.AND P0, PT, R3, UR6, PT ;  /* 0x0000000603007c0c */ /* 0x000fda000bf04270 */
[----:B------:R-:W-:-:S04]  /*1d9f0*/  VOTE.ANY R8, PT, !P0 ;  /* 0x0000000000087806 */ /* 0x000fc800040e0100 */
[----:B------:R-:W0:Y:S01]  /*1da00*/  POPC R7, R8 ;  /* 0x0000000800077309 */ /* 0x000e220000000000 */
[----:B------:R-:W-:Y:S01]  /*1da10*/  ISETP.NE.AND P0, PT, R8, RZ, PT ;  /* 0x000000ff0800720c */ /* 0x000fe20003f05270 */
[----:B0-----:R-:W0:Y:S02]  /*1da20*/  SHFL.IDX PT, R0, R0, R7, 0x1f ;  /* 0x00001f0700007589 */ /* 0x001e2400000e0000 */
[----:B0-----:R-:W-:-:S04]  /*1da30*/  IABS R6, R0 ;  /* 0x0000000000067213 */ /* 0x001fc80000000000 */
[----:B------:R-:W0:Y:S08]  /*1da40*/  I2F.RP R10, R6 ;  /* 0x00000006000a7306 */ /* 0x000e300000209400 */
[----:B0-----:R-:W0:Y:S02]  /*1da50*/  MUFU.RCP R10, R10 ;  /* 0x0000000a000a7308 */ /* 0x001e240000001000 */
[----:B0-----:R-:W-:-:S06]  /*1da60*/  VIADD R3, R10, 0xffffffe ;  /* 0x0ffffffe0a037836 */ /* 0x001fcc0000000000 */
[----:B------:R-:W0:Y:S02]  /*1da70*/  F2I.FTZ.U32.TRUNC.NTZ R3, R3 ;  /* 0x0000000300037305 */ /* 0x000e24000021f000 */
[----:B0-----:R-:W-:Y:S01]  /*1da80*/  IADD3 R13, RZ, -R3, RZ ;  /* 0x80000003ff0d7210 */ /* 0x001fe20007ffe0ff */
[----:B------:R-:W-:Y:S06]  /*1da90*/  @!P0 BRA `(.L_x_478) ;  /* 0x0000000000088947 */ /* 0x000fec0003800000 */
[----:B------:R-:W-:-:S05]  /*1daa0*/  VIADD R11, R7, 0xffffffff ;  /* 0xffffffff070b7836 */ /* 0x000fca0000000000 */
[----:B------:R0:W1:Y:S02]  /*1dab0*/  SHFL.IDX PT, R4, R2, R11, 0x1f ;  /* 0x00001f0b02047589 */ /* 0x00006400000e0000 */
.L_x_478:
[----:B-1----:R-:W-:Y:S02]  /*1dac0*/  IMAD R4, R4, UR5, R9 ;  /* 0x0000000504047c24 */ /* 0x002fe4000f8e0209 */
[----:B------:R-:W-:Y:S02]  /*1dad0*/  IMAD R9, R13, R6, RZ ;  /* 0x000000060d097224 */ /* 0x000fe400078e02ff */
[----:B0-----:R-:W-:Y:S01]  /*1dae0*/  IMAD.MOV.U32 R2, RZ, RZ, RZ ;  /* 0x000000ffff027224 */ /* 0x001fe200078e00ff */
[----:B------:R0:W-:Y:S03]  /*1daf0*/  STL [R1], R4 ;  /* 0x0000000401007387 */ /* 0x0001e60000100800 */
[----:B------:R-:W-:Y:S01]  /*1db00*/  IMAD.HI.U32 R2, R3, R9, R2 ;  /* 0x0000000903027227 */ /* 0x000fe200078e0002 */
[----:B------:R-:W-:-:S04]  /*1db10*/  IADD3 R9, -R4, UR6, RZ ;  /* 0x0000000604097c10 */ /* 0x000fc8000fffe1ff */
[----:B------:R-:W-:Y:S02]  /*1db20*/  IABS R3, R9 ;  /* 0x0000000900037213 */ /* 0x000fe40000000000 */
[----:B0-----:R-:W-:-:S03]  /*1db30*/  IABS R4, R0 ;  /* 0x0000000000047213 */ /* 0x001fc60000000000 */
[----:B------:R-:W-:-:S04]  /*1db40*/  IMAD.HI.U32 R2, R2, R3, RZ ;  /* 0x0000000302027227 */ /* 0x000fc800078e00ff */
[----:B------:R-:W-:-:S04]  /*1db50*/  IMAD.MOV R4, RZ, RZ, -R4 ;  /* 0x000000ffff047224 */ /* 0x000fc800078e0a04 */
[----:B------:R-:W-:-:S05]  /*1db60*/  IMAD R3, R2, R4, R3 ;  /* 0x0000000402037224 */ /* 0x000fca00078e0203 */
[----:B------:R-:W-:-:S13]  /*1db70*/  ISETP.GT.U32.AND P1, PT, R6, R3, PT ;  /* 0x000000030600720c */ /* 0x000fda0003f24070 */
[-C--:B------:R-:W-:Y:S01]  /*1db80*/  @!P1 IADD3 R3, R3, -R6.reuse, RZ ;  /* 0x8000000603039210 */ /* 0x080fe20007ffe0ff */
        /* <DEDUP_REMOVED lines=8> */
[----:B------:R-:W-:-:S05]  /*1dc10*/  IADD3 R3, -R2, RZ, RZ ;  /* 0x000000ff02037210 */ /* 0x000fca0007ffe1ff */
[----:B------:R-:W-:Y:S02]  /*1dc20*/  IMAD R3, R0, R3, R9 ;  /* 0x0000000300037224 */ /* 0x000fe400078e0209 */
[----:B------:R-:W-:-:S03]  /*1dc30*/  VIADD R0, R7, UR4 ;  /* 0x0000000407007c36 */ /* 0x000fc60008000000 */
[----:B------:R1:W-:Y:S04]  /*1dc40*/  STL [R1+0x4], R3 ;  /* 0x0000040301007387 */ /* 0x0003e80000100800 */
[----:B------:R1:W-:Y:S04]  /*1dc50*/  STL [R1+0x8], R2 ;  /* 0x0000080201007387 */ /* 0x0003e80000100800 */
[----:B------:R1:W-:Y:S01]  /*1dc60*/  STL [R1+0xc], R0 ;  /* 0x00000c0001007387 */ /* 0x0003e20000100800 */
[----:B------:R-:W-:Y:S05]  /*1dc70*/  BRA `(.L_x_479) ;  /* 0x0000000000107947 */ /* 0x000fea0003800000 */
.L_x_474:
[----:B------:R-:W-:Y:S01]  /*1dc80*/  IMAD.U32 R0, RZ, RZ, UR6 ;  /* 0x00000006ff007e24 */ /* 0x000fe2000f8e00ff */
[----:B------:R0:W-:Y:S04]  /*1dc90*/  STL [R1+0x4], RZ ;  /* 0x000004ff01007387 */ /* 0x0001e80000100800 */
[----:B------:R0:W-:Y:S04]  /*1dca0*/  STL [R1+0x8], RZ ;  /* 0x000008ff01007387 */ /* 0x0001e80000100800 */
[----:B------:R0:W-:Y:S02]  /*1dcb0*/  STL [R1], R0 ;  /* 0x0000000001007387 */ /* 0x0001e40000100800 */
.L_x_479:
[----:B------:R-:W2:Y:S04]  /*1dcc0*/  LDL R8, [R1] ;  /* 0x0000000001087983 */ /* 0x000ea80000100800 */
[----:B------:R-:W2:Y:S04]  /*1dcd0*/  LDL R9, [R1+0x4] ;  /* 0x0000040001097983 */ /* 0x000ea80000100800 */
[----:B------:R-:W2:Y:S04]  /*1dce0*/  LDL R10, [R1+0x8] ;  /* 0x00000800010a7983 */ /* 0x000ea80000100800 */
[----:B------:R-:W2:Y:S01]  /*1dcf0*/  LDL R11, [R1+0xc] ;  /* 0x00000c00010b7983 */ /* 0x000ea20000100800 */
[----:B------:R-:W-:-:S13]  /*1dd00*/  ISETP.NE.AND P0, PT, R5, RZ, PT ;  /* 0x000000ff0500720c */ /* 0x000fda0003f05270 */
[----:B-1----:R-:W1:Y:S01]  /*1dd10*/  @!P0 S2R R3, SR_CgaCtaId ;  /* 0x0000000000038919 */ /* 0x002e620000008800 */
[----:B0-----:R-:W-:-:S04]  /*1dd20*/  @!P0 MOV R0, 0x400 ;  /* 0x0000040000008802 */ /* 0x001fc80000000f00 */
[----:B-1----:R-:W-:-:S05]  /*1dd30*/  @!P0 LEA R0, R3, R0, 0x18 ;  /* 0x0000000003008211 */ /* 0x002fca00078ec0ff */
[----:B--2---:R0:W-:Y:S01]  /*1dd40*/  @!P0 STS.128 [R0+0x388d0], R8 ;  /* 0x0388d00800008388 */ /* 0x0041e20000000c00 */
[----:B------:R-:W-:Y:S06]  /*1dd50*/  BAR.ARV 0x5, 0x180 ;  /* 0x0146000000007b1d */ /* 0x000fec0000002000 */
.L_x_472:
[----:B0-----:R-:W2:Y:S01]  /*1dd60*/  LDL R0, [R1+0xc] ;  /* 0x00000c0001007983 */ /* 0x001ea20000100800 */
[----:B------:R-:W-:-:S03]  /*1dd70*/  ULDC UR4, c[0x0][0xc14] ;  /* 0x0003050000047ab9 */ /* 0x000fc60000000800 */
[----:B------:R0:W-:Y:S01]  /*1dd80*/  STL [R1+0x18], RZ ;  /* 0x000018ff01007387 */ /* 0x0001e20000100800 */
[----:B--2---:R-:W-:Y:S01]  /*1dd90*/  ISETP.GE.AND P0, PT, R0, UR4, PT ;  /* 0x0000000400007c0c */ /* 0x004fe2000bf06270 */
[----:B------:R-:W-:-:S05]  /*1dda0*/  IMAD.MOV.U32 R0, RZ, RZ, 0x1 ;  /* 0x00000001ff007424 */ /* 0x000fca00078e00ff */
[----:B------:R0:W-:Y:S04]  /*1ddb0*/  STL [R1+0x24], R0 ;  /* 0x0000240001007387 */ /* 0x0001e80000100800 */
[----:B------:R0:W-:Y:S03]  /*1ddc0*/  STL [R1+0x58], RZ ;  /* 0x000058ff01007387 */ /* 0x0001e60000100800 */
[----:B------:R-:W-:Y:S05]  /*1ddd0*/  @P0 BRA `(.L_x_480) ;  /* 0x0000005c00b40947 */ /* 0x000fea0003800000 */
[----:B------:R-:W2:Y:S01]  /*1dde0*/  S2R R9, SR_TID.X ;  /* 0x0000000000097919 */ /* 0x000ea20000002100 */
[----:B------:R-:W-:Y:S01]  /*1ddf0*/  BSSY B7, `(.L_x_480) ;  /* 0x00005eb000077945 */ /* 0x000fe20003800000 */
[----:B------:R-:W-:Y:S01]  /*1de00*/  ULDC UR37, c[0x0][0xc] ;  /* 0x0000030000257ab9 */ /* 0x000fe20000000800 */
[----:B------:R-:W-:Y:S01]  /*1de10*/  ULOP3.LUT UR36, UR40, 0x1, URZ, 0xfc, !UPT ;  /* 0x0000000128247892 */ /* 0x000fe2000f8efc3f */
[----:B------:R-:W1:Y:S01]  /*1de20*/  S2R R3, SR_TID.X ;  /* 0x0000000000037919 */ /* 0x000e620000002100 */
[----:B------:R-:W-:Y:S01]  /*1de30*/  ULOP3.LUT UR38, UR40, 0x2, URZ, 0xfc, !UPT ;  /* 0x0000000228267892 */ /* 0x000fe2000f8efc3f */
[----:B------:R-:W-:Y:S01]  /*1de40*/  ULDC.64 UR44, c[0x0][0x198] ;  /* 0x00006600002c7ab9 */ /* 0x000fe20000000a00 */
[C---:B--2---:R-:W-:Y:S01]  /*1de50*/  SHF.L.U32 R2, R9.reuse, 0x4, RZ ;  /* 0x0000000409027819 */ /* 0x044fe200000006ff */
[C---:B0-----:R-:W-:Y:S01]  /*1de60*/  IMAD.SHL.U32 R0, R9.reuse, 0x80, RZ ;  /* 0x0000008009007824 */ /* 0x041fe200078e00ff */
[----:B------:R-:W-:Y:S02]  /*1de70*/  R2P PR, R9, 0x6 ;  /* 0x0000000609007804 */ /* 0x000fe40000000000 */
[----:B-1----:R-:W-:-:S02]  /*1de80*/  LOP3.LUT R5, R3, 0x7f, RZ, 0xc0, !PT ;  /* 0x0000007f03057812 */ /* 0x002fc400078ec0ff */
[----:B------:R-:W-:Y:S02]  /*1de90*/  LOP3.LUT R4, R2, 0x70, RZ, 0xc0, !PT ;  /* 0x0000007002047812 */ /* 0x000fe400078ec0ff */
[----:B------:R-:W-:Y:S01]  /*1dea0*/  SHF.R.U32.HI R3, RZ, 0x1, R9 ;  /* 0x00000001ff037819 */ /* 0x000fe20000011609 */
[----:B------:R-:W-:Y:S01]  /*1deb0*/  IMAD.SHL.U32 R6, R5, 0x40, RZ ;  /* 0x0000004005067824 */ /* 0x000fe200078e00ff */
[C---:B------:R-:W-:Y:S02]  /*1dec0*/  LOP3.LUT R2, R0.reuse, 0x380, RZ, 0xc0, !PT ;  /* 0x0000038000027812 */ /* 0x040fe400078ec0ff */
[----:B------:R-:W-:Y:S02]  /*1ded0*/  LOP3.LUT R5, R0, 0x400, RZ, 0xc0, !PT ;  /* 0x0000040000057812 */ /* 0x000fe400078ec0ff */
[----:B------:R-:W-:Y:S02]  /*1dee0*/  LOP3.LUT R3, R2, 0x30, R3, 0xf8, !PT ;  /* 0x0000003002037812 */ /* 0x000fe400078ef803 */
[----:B------:R-:W-:-:S02]  /*1def0*/  LOP3.LUT R6, R5, 0x1800, R6, 0xf8, !PT ;  /* 0x0000180005067812 */ /* 0x000fc400078ef806 */
[----:B------:R-:W-:Y:S02]  /*1df00*/  LOP3.LUT R3, R3, R4, RZ, 0x3c, !PT ;  /* 0x0000000403037212 */ /* 0x000fe400078e3cff */
[----:B------:R-:W-:Y:S02]  /*1df10*/  LOP3.LUT R5, R2, 0x10, R9, 0xf8, !PT ;  /* 0x0000001002057812 */ /* 0x000fe400078ef809 */
[----:B------:R-:W-:Y:S01]  /*1df20*/  LOP3.LUT R7, R3, 0xc00, R0, 0xf8, !PT ;  /* 0x00000c0003077812 */ /* 0x000fe200078ef800 */
[----:B------:R-:W-:Y:S01]  /*1df30*/  IMAD.MOV.U32 R0, RZ, RZ, 0x40 ;  /* 0x00000040ff007424 */ /* 0x000fe200078e00ff */
[----:B------:R-:W-:Y:S02]  /*1df40*/  LOP3.LUT R8, R6, R5, R4, 0xf6, !PT ;  /* 0x0000000506087212 */ /* 0x000fe400078ef604 */
[----:B------:R-:W-:Y:S02]  /*1df50*/  MOV R2, 0x20 ;  /* 0x0000002000027802 */ /* 0x000fe40000000f00 */
[----:B------:R-:W-:Y:S01]  /*1df60*/  SEL R3, R0, 0xffffffc0, !P2 ;  /* 0xffffffc000037807 */ /* 0x000fe20005000000 */
[----:B------:R-:W-:Y:S01]  /*1df70*/  IMAD.MOV.U32 R0, RZ, RZ, 0x1 ;  /* 0x00000001ff007424 */ /* 0x000fe200078e00ff */
[----:B------:R-:W-:Y:S01]  /*1df80*/  STL [R1+0x14], R8 ;  /* 0x0000140801007387 */ /* 0x000fe20000100800 */
[----:B------:R-:W-:-:S02]  /*1df90*/  SEL R4, R2, 0xffffffe0, !P1 ;  /* 0xffffffe002047807 */ /* 0x000fc40004800000 */
[----:B------:R-:W-:Y:S01]  /*1dfa0*/  LOP3.LUT R2, R8, 0x2000, RZ, 0xfc, !PT ;  /* 0x0000200008027812 */ /* 0x000fe200078efcff */
[----:B------:R-:W-:Y:S04]  /*1dfb0*/  STL [R1+0x10], R7 ;  /* 0x0000100701007387 */ /* 0x000fe80000100800 */
[----:B------:R-:W-:Y:S04]  /*1dfc0*/  STL [R1+0x40], R3 ;  /* 0x0000400301007387 */ /* 0x000fe80000100800 */
[----:B------:R-:W-:Y:S04]  /*1dfd0*/  STL [R1+0x28], R0 ;  /* 0x0000280001007387 */ /* 0x000fe80000100800 */
[----:B------:R-:W-:Y:S04]  /*1dfe0*/  STL [R1+0x58], RZ ;  /* 0x000058ff01007387 */ /* 0x000fe80000100800 */
[----:B------:R0:W-:Y:S04]  /*1dff0*/  STL [R1+0x44], R4 ;  /* 0x0000440401007387 */ /* 0x0001e80000100800 */
[----:B------:R-:W-:Y:S04]  /*1e000*/  STL [R1+0x1c], RZ ;  /* 0x00001cff01007387 */ /* 0x000fe80000100800 */
[----:B------:R-:W-:Y:S01]  /*1e010*/  STL [R1+0x18], RZ ;  /* 0x000018ff01007387 */ /* 0x000fe20000100800 */
[----:B0-----:R-:W-:-:S03]  /*1e020*/  IMAD.IADD R4, R3, 0x1, R4 ;  /* 0x0000000103047824 */ /* 0x001fc600078e0204 */
[----:B------:R0:W-:Y:S04]  /*1e030*/  STL [R1+0x24], R0 ;  /* 0x0000240001007387 */ /* 0x0001e80000100800 */
[----:B------:R1:W-:Y:S04]  /*1e040*/  STL [R1+0x48], R4 ;  /* 0x0000480401007387 */ /* 0x0003e80000100800 */
[----:B------:R1:W-:Y:S01]  /*1e050*/  STL [R1+0x2c], R2 ;  /* 0x00002c0201007387 */ /* 0x0003e20000100800 */
[----:B0-----:R-:W-:-:S05]  /*1e060*/  IMAD.IADD R0, R3, 0x1, R7 ;  /* 0x0000000103007824 */ /* 0x001fca00078e0207 */
[----:B------:R1:W-:Y:S02]  /*1e070*/  STL [R1+0x4c], R0 ;  /* 0x00004c0001007387 */ /* 0x0003e40000100800 */
.L_x_582:
[----:B-1----:R-:W2:Y:S01]  /*1e080*/  LDL R0, [R1+0xc] ;  /* 0x00000c0001007983 */ /* 0x002ea20000100800 */
[----:B------:R-:W2:Y:S01]  /*1e090*/  LDC.64 R16, c[0x0][0xc60] ;  /* 0x00031800ff107b82 */ /* 0x000ea20000000a00 */
[----:B------:R-:W-:Y:S05]  /*1e0a0*/  YIELD ;  /* 0x0000000000007946 */ /* 0x000fea0003800000 */
[----:B------:R-:W-:Y:S01]  /*1e0b0*/  ULDC.64 UR4, c[0x0][0xa28] ;  /* 0x00028a0000047ab9 */ /* 0x000fe20000000a00 */
[----:B------:R-:W-:Y:S01]  /*1e0c0*/  ULDC.64 UR6, c[0x0][0xa00] ;  /* 0x0002800000067ab9 */ /* 0x000fe20000000a00 */
[----:B------:R-:W-:Y:S01]  /*1e0d0*/  ISETP.NE.U32.AND P0, PT, RZ, UR4, PT ;  /* 0x00000004ff007c0c */ /* 0x000fe2000bf05070 */
[----:B--2---:R-:W-:-:S06]  /*1e0e0*/  IMAD.WIDE R16, R0, 0x4, R16 ;  /* 0x0000000400107825 */ /* 0x004fcc00078e0210 */
[----:B------:R-:W2:Y:S01]  /*1e0f0*/  LDG.E R16, desc[UR42][R16.64] ;  /* 0x0000002a10107981 */ /* 0x000ea2000c1e1900 */
[----:B------:R-:W-:Y:S02]  /*1e100*/  ISETP.NE.AND.EX P0, PT, RZ, UR5, PT, P0 ;  /* 0x00000005ff007c0c */ /* 0x000fe4000bf05300 */
[----:B------:R-:W-:Y:S02]  /*1e110*/  ISETP.NE.U32.AND P1, PT, RZ, UR6, PT ;  /* 0x00000006ff007c0c */ /* 0x000fe4000bf25070 */
[----:B0-----:R-:W-:Y:S02]  /*1e120*/  MOV R5, RZ ;  /* 0x000000ff00057202 */ /* 0x001fe40000000f00 */
[----:B------:R-:W-:Y:S01]  /*1e130*/  ISETP.NE.AND.EX P1, PT, RZ, UR7, PT, P1 ;  /* 0x00000007ff007c0c */ /* 0x000fe2000bf25310 */
[----:B------:R-:W-:Y:S02]  /*1e140*/  IMAD.MOV.U32 R0, RZ, RZ, RZ ;  /* 0x000000ffff007224 */ /* 0x000fe400078e00ff */
[----:B------:R-:W-:Y:S01]  /*1e150*/  IMAD.MOV.U32 R10, RZ, RZ, RZ ;  /* 0x000000ffff0a7224 */ /* 0x000fe200078e00ff */
[----:B------:R-:W-:-:S02]  /*1e160*/  MOV R9, RZ ;  /* 0x000000ff00097202 */ /* 0x000fc40000000f00 */
[----:B--2---:R-:W-:Y:S02]  /*1e170*/  SHF.R.S32.HI R18, RZ, 0x1f, R16 ;  /* 0x0000001fff127819 */ /* 0x004fe40000011410 */
[----:B------:R-:W-:-:S04]  /*1e180*/  @P0 LEA R2, P2, R16, UR4, 0x2 ;  /* 0x0000000410020c11 */ /* 0x000fc8000f8410ff */
[C---:B------:R-:W-:Y:S01]  /*1e190*/  @P0 LEA.HI.X R3, R16.reuse, UR5, R18, 0x2, P2 ;  /* 0x0000000510030c11 */ /* 0x040fe200090f1412 */
[----:B------:R-:W-:Y:S01]  /*1e1a0*/  IMAD.SHL.U32 R17, R16, 0x4, RZ ;  /* 0x0000000410117824 */ /* 0x000fe200078e00ff */
[----:B------:R-:W-:-:S03]  /*1e1b0*/  ULDC.64 UR4, c[0x0][0xa08] ;  /* 0x0002820000047ab9 */ /* 0x000fc60000000a00 */
[----:B------:R0:W5:Y:S02]  /*1e1c0*/  @P0 LDG.E R5, desc[UR42][R2.64] ;  /* 0x0000002a02050981 */ /* 0x000164000c1e1900 */
[----:B0-----:R-:W-:-:S04]  /*1e1d0*/  @P1 LEA R2, P0, R16, UR6, 0x2 ;  /* 0x0000000610021c11 */ /* 0x001fc8000f8010ff */
[----:B------:R-:W-:Y:S01]  /*1e1e0*/  @P1 LEA.HI.X R3, R16, UR7, R18, 0x2, P0 ;  /* 0x0000000710031c11 */ /* 0x000fe200080f1412 */
[----:B------:R-:W-:-:S04]  /*1e1f0*/  ULDC.64 UR6, c[0x0][0xa10] ;  /* 0x0002840000067ab9 */ /* 0x000fc80000000a00 */
[----:B------:R0:W2:Y:S01]  /*1e200*/  @P1 LDG.E R0, desc[UR42][R2.64] ;  /* 0x0000002a02001981 */ /* 0x0000a2000c1e1900 */
[----:B------:R-:W-:Y:S02]  /*1e210*/  ISETP.NE.U32.AND P1, PT, RZ, UR6, PT ;  /* 0x00000006ff007c0c */ /* 0x000fe4000bf25070 */
[----:B------:R-:W-:Y:S02]  /*1e220*/  SHF.L.U64.HI R18, R16, 0x2, R18 ;  /* 0x0000000210127819 */ /* 0x000fe40000010212 */
[----:B------:R-:W-:Y:S02]  /*1e230*/  ISETP.NE.AND.EX P1, PT, RZ, UR7, PT, P1 ;  /* 0x00000007ff007c0c */ /* 0x000fe4000bf25310 */
[----:B0-----:R-:W-:-:S04]  /*1e240*/  IADD3 R2, P0, R17, UR6, RZ ;  /* 0x0000000611027c10 */ /* 0x001fc8000ff1e0ff */
[----:B------:R-:W-:Y:S01]  /*1e250*/  IADD3.X R3, R18, UR7, RZ, P0, !PT ;  /* 0x0000000712037c10 */ /* 0x000fe200087fe4ff */
[----:B------:R-:W-:Y:S01]  /*1e260*/  ULDC.64 UR6, c[0x0][0xa20] ;  /* 0x0002880000067ab9 */ /* 0x000fe20000000a00 */
[----:B------:R-:W-:-:S05]  /*1e270*/  ISETP.NE.U32.AND P0, PT, RZ, UR4, PT ;  /* 0x00000004ff007c0c */ /* 0x000fca000bf05070 */
[----:B------:R-:W5:Y:S04]  /*1e280*/  @P1 LDG.E R10, desc[UR42][R2.64] ;  /* 0x0000002a020a1981 */ /* 0x000f68000c1e1900 */
[----:B------:R-:W5:Y:S04]  /*1e290*/  @P1 LDG.E R11, desc[UR42][R2.64] ;  /* 0x0000002a020b1981 */ /* 0x000f68000c1e1900 */
[----:B------:R0:W5:Y:S01]  /*1e2a0*/  @P1 LDG.E R8, desc[UR42][R2.64+0x4] ;  /* 0x0000042a02081981 */ /* 0x000162000c1e1900 */
[----:B------:R-:W-:Y:S02]  /*1e2b0*/  ISETP.NE.AND.EX P0, PT, RZ, UR5, PT, P0 ;  /* 0x00000005ff007c0c */ /* 0x000fe4000bf05300 */
[----:B0-----:R-:W-:-:S04]  /*1e2c0*/  IADD3 R2, P2, R17, UR4, RZ ;  /* 0x0000000411027c10 */ /* 0x001fc8000ff5e0ff */
[----:B------:R-:W-:Y:S01]  /*1e2d0*/  IADD3.X R3, R18, UR5, RZ, P2, !PT ;  /* 0x0000000512037c10 */ /* 0x000fe200097fe4ff */
[----:B------:R-:W-:Y:S01]  /*1e2e0*/  ULDC.64 UR4, c[0x0][0x3f8] ;  /* 0x0000fe0000047ab9 */ /* 0x000fe20000000a00 */
[----:B------:R-:W-:Y:S01]  /*1e2f0*/  ISETP.NE.U32.AND P2, PT, RZ, UR6, PT ;  /* 0x00000006ff007c0c */ /* 0x000fe2000bf45070 */
[----:B------:R-:W-:-:S04]  /*1e300*/  UISETP.NE.U32.AND UP0, UPT, UR4, URZ, UPT ;  /* 0x0000003f0400728c */ /* 0x000fc8000bf05070 */
[----:B------:R0:W5:Y:S01]  /*1e310*/  @P0 LDG.E R9, desc[UR42][R2.64] ;  /* 0x0000002a02090981 */ /* 0x000162000c1e1900 */
[----:B------:R-:W-:Y:S01]  /*1e320*/  ISETP.NE.AND.EX P2, PT, RZ, UR7, PT, P2 ;  /* 0x00000007ff007c0c */ /* 0x000fe2000bf45320 */
[----:B------:R-:W-:Y:S01]  /*1e330*/  UISETP.NE.AND.EX UP0, UPT, UR5, URZ, UPT, UP0 ;  /* 0x0000003f0500728c */ /* 0x000fe2000bf05300 */
[----:B------:R-:W-:Y:S02]  /*1e340*/  ULDC UR4, c[0x0][0x404] ;  /* 0x0001010000047ab9 */ /* 0x000fe40000000800 */
[----:B------:R-:W-:Y:S01]  /*1e350*/  ULDC UR5, c[0x0][0x2e0] ;  /* 0x0000b80000057ab9 */ /* 0x000fe20000000800 */
[----:B------:R-:W-:-:S04]  /*1e360*/  USEL UR4, UR4, 0x1, UP0 ;  /* 0x0000000104047887 */ /* 0x000fc80008000000 */
[----:B------:R-:W-:-:S04]  /*1e370*/  UIMAD UR4, UR4, UR5, URZ ;  /* 0x00000005040472a4 */ /* 0x000fc8000f8e023f */
[----:B------:R-:W-:Y:S02]  /*1e380*/  @P2 IADD3 R6, P3, R17, UR6, RZ ;  /* 0x0000000611062c10 */ /* 0x000fe4000ff7e0ff */
[----:B------:R-:W-:Y:S02]  /*1e390*/  IMAD.U32 R4, RZ, RZ, UR4 ;  /* 0x00000004ff047e24 */ /* 0x000fe4000f8e00ff */
[----:B------:R-:W-:-:S05]  /*1e3a0*/  @P2 IADD3.X R7, R18, UR7, RZ, P3, !PT ;  /* 0x0000000712072c10 */ /* 0x000fca0009ffe4ff */
[----:B------:R0:W5:Y:S01]  /*1e3b0*/  @P2 LDG.E R4, desc[UR42][R6.64] ;  /* 0x0000002a06042981 */ /* 0x000162000c1e1900 */
[----:B------:R-:W-:-:S03]  /*1e3c0*/  ULDC UR4, c[0x0][0x338] ;  /* 0x0000ce0000047ab9 */ /* 0x000fc60000000800 */
[----:B--2---:R1:W-:Y:S02]  /*1e3d0*/  STL [R1+0x38], R0 ;  /* 0x0000380001007387 */ /* 0x0043e40000100800 */
[----:B-1----:R-:W-:Y:S01]  /*1e3e0*/  IMAD.U32 R0, RZ, RZ, UR4 ;  /* 0x00000004ff007e24 */ /* 0x002fe2000f8e00ff */
[----:B0-----:R-:W-:Y:S06]  /*1e3f0*/  @P2 BRA `(.L_x_481) ;  /* 0x0000000000102947 */ /* 0x001fec0003800000 */
[----:B------:R-:W-:Y:S05]  /*1e400*/  @!P0 BRA `(.L_x_481) ;  /* 0x00000000000c8947 */ /* 0x000fea0003800000 */
[----:B-----5:R-:W2:Y:S04]  /*1e410*/  LDG.E R4, desc[UR42][R2.64] ;  /* 0x0000002a02047981 */ /* 0x020ea8000c1e1900 */
[----:B------:R-:W2:Y:S02]  /*1e420*/  LDG.E R2, desc[UR42][R2.64+0x4] ;  /* 0x0000042a02027981 */ /* 0x000ea4000c1e1900 */
[----:B--2---:R-:W-:-:S07]  /*1e430*/  IMAD.IADD R4, R2, 0x1, -R4 ;  /* 0x0000000102047824 */ /* 0x004fce00078e0a04 */
.L_x_481:
[----:B-----5:R-:W-:Y:S01]  /*1e440*/  @P1 IADD3 R0, -R11, R8, RZ ;  /* 0x000000080b001210 */ /* 0x020fe20007ffe1ff */
[----:B------:R-:W-:Y:S01]  /*1e450*/  IMAD.IADD R4, R4, 0x1, -R5 ;  /* 0x0000000104047824 */ /* 0x000fe200078e0a05 */
[----:B------:R-:W-:Y:S03]  /*1e460*/  BSSY B0, `(.L_x_482) ;  /* 0x0000134000007945 */ /* 0x000fe60003800000 */
[----:B------:R-:W-:-:S04]  /*1e470*/  IMAD.IADD R19, R4, 0x1, R0 ;  /* 0x0000000104137824 */ /* 0x000fc800078e0200 */
[----:B------:R-:W-:-:S05]  /*1e480*/  VIADD R2, R19, 0x7f ;  /* 0x0000007f13027836 */ /* 0x000fca0000000000 */
[----:B------:R-:W-:-:S04]  /*1e490*/  SHF.R.S32.HI R3, RZ, 0x1f, R2 ;  /* 0x0000001fff037819 */ /* 0x000fc80000011402 */
[----:B------:R-:W-:Y:S02]  /*1e4a0*/  LEA.HI R6, R3, R2, RZ, 0x7 ;  /* 0x0000000203067211 */ /* 0x000fe400078f38ff */
[----:B------:R-:W-:Y:S02]  /*1e4b0*/  IADD3 R3, -R4, RZ, RZ ;  /* 0x000000ff04037210 */ /* 0x000fe40007ffe1ff */
[----:B------:R-:W-:Y:S01]  /*1e4c0*/  LOP3.LUT R2, R6, 0xffffff80, RZ, 0xc0, !PT ;  /* 0xffffff8006027812 */ /* 0x000fe200078ec0ff */
[----:B------:R0:W-:Y:S01]  /*1e4d0*/  STL [R1+0x20], R6 ;  /* 0x0000200601007387 */ /* 0x0001e20000100800 */
[----:B------:R-:W-:Y:S02]  /*1e4e0*/  VIMNMX R3, RZ, R3, !PT ;  /* 0x00000003ff037248 */ /* 0x000fe40007fe0100 */
[----:B------:R-:W-:-:S04]  /*1e4f0*/  VIADDMNMX R0, R2, -R4, R0, PT ;  /* 0x8000000402007246 */ /* 0x000fc80003800100 */
[----:B------:R-:W-:Y:S02]  /*1e500*/  ISETP.GT.AND P0, PT, R0, R3, PT ;  /* 0x000000030000720c */ /* 0x000fe40003f04270 */
[----:B------:R-:W-:-:S05]  /*1e510*/  SHF.R.U32.HI R3, RZ, 0x7, R3 ;  /* 0x00000007ff037819 */ /* 0x000fca0000011603 */
[----:B------:R-:W-:-:S06]  /*1e520*/  IMAD.MOV.U32 R8, RZ, RZ, R3 ;  /* 0x000000ffff087224 */ /* 0x000fcc00078e0003 */
[----:B------:R-:W-:-:S05]  /*1e530*/  @P0 VIADD R0, R0, 0x7f ;  /* 0x0000007f00000836 */ /* 0x000fca0000000000 */
[----:B------:R-:W-:-:S04]  /*1e540*/  @P0 SHF.R.S32.HI R2, RZ, 0x1f, R0 ;  /* 0x0000001fff020819 */ /* 0x000fc80000011400 */
[----:B------:R-:W-:-:S04]  /*1e550*/  @P0 LEA.HI R0, R2, R0, RZ, 0x7 ;  /* 0x0000000002000211 */ /* 0x000fc800078f38ff */
[----:B------:R-:W-:Y:S01]  /*1e560*/  @P0 SHF.R.S32.HI R8, RZ, 0x7, R0 ;  /* 0x00000007ff080819 */ /* 0x000fe20000011400 */
[----:B------:R-:W-:Y:S01]  /*1e570*/  IMAD.IADD R0, R9, 0x1, R5 ;  /* 0x0000000109007824 */ /* 0x000fe200078e0205 */
[----:B------:R-:W-:Y:S02]  /*1e580*/  PLOP3.LUT P0, PT, PT, PT, PT, 0x80, 0x0 ;  /* 0x000000000000781c */ /* 0x000fe40003f0f070 */
[----:B------:R-:W-:Y:S02]  /*1e590*/  ISETP.GT.AND P2, PT, R8, R3, PT ;  /* 0x000000030800720c */ /* 0x000fe40003f44270 */
[----:B------:R0:W-:Y:S11]  /*1e5a0*/  STL [R1+0x3c], R0 ;  /* 0x00003c0001007387 */ /* 0x0001f60000100800 */
[----:B0-----:R-:W-:Y:S05]  /*1e5b0*/  @!P2 BRA `(.L_x_483) ;  /* 0x000000100078a947 */ /* 0x001fea0003800000 */
[----:B------:R-:W2:Y:S01]  /*1e5c0*/  LDL R6, [R1+0x8] ;  /* 0x0000080001067983 */ /* 0x000ea20000100800 */
[----:B------:R-:W0:Y:S01]  /*1e5d0*/  LDC R0, c[0x0][0x428] ;  /* 0x00010a00ff007b82 */ /* 0x000e220000000800 */
[----:B------:R-:W-:Y:S01]  /*1e5e0*/  UMOV UR4, 0xffffffff ;  /* 0xffffffff00047882 */ /* 0x000fe20000000000 */
[----:B0-----:R-:W-:-:S13]  /*1e5f0*/  ISETP.NE.AND P0, PT, R0, 0x1, PT ;  /* 0x000000010000780c */ /* 0x001fda0003f05270 */
[----:B------:R-:W2:Y:S08]  /*1e600*/  @P0 LDC R0, c[0x0][0x42c] ;  /* 0x00010b00ff000b82 */ /* 0x000eb00000000800 */
[----:B------:R-:W0:Y:S01]  /*1e610*/  @P0 LDC R4, c[0x0][0x430] ;  /* 0x00010c00ff040b82 */ /* 0x000e220000000800 */
[----:B--2---:R-:W-:Y:S01]  /*1e620*/  @P0 IMAD.HI.U32 R0, R6, R0, RZ ;  /* 0x0000000006000227 */ /* 0x004fe200078e00ff */
[----:B------:R-:W-:-:S04]  /*1e630*/  MOV R2, R6 ;  /* 0x0000000600027202 */ /* 0x000fc80000000f00 */
[----:B0-----:R-:W-:Y:S02]  /*1e640*/  @P0 SHF.R.U32.HI R2, RZ, R4, R0 ;  /* 0x00000004ff020219 */ /* 0x001fe40000011600 */
[----:B------:R-:W-:Y:S01]  /*1e650*/  SEL R0, R16, RZ, !P1 ;  /* 0x000000ff10007207 */ /* 0x000fe20004800000 */
[----:B------:R-:W-:Y:S06]  /*1e660*/  BRA.DIV UR4, `(.L_x_484) ;  /* 0x0000008204cc7947 */ /* 0x000fec000b800000 */
[----:B------:R-:W0:Y:S02]  /*1e670*/  S2R R4, SR_TID.X ;  /* 0x0000000000047919 */ /* 0x000e240000002100 */
[----:B0-----:R-:W-:-:S04]  /*1e680*/  SHF.R.U32.HI R4, RZ, 0x5, R4 ;  /* 0x00000005ff047819 */ /* 0x001fc80000011604 */
[----:B------:R-:W-:-:S05]  /*1e690*/  LOP3.LUT R4, R4, 0x3, RZ, 0xc0, !PT ;  /* 0x0000000304047812 */ /* 0x000fca00078ec0ff */
[----:B------:R0:W1:Y:S02]  /*1e6a0*/  SHFL.IDX PT, R14, R4, RZ, 0x1f ;  /* 0x00001fff040e7589 */ /* 0x00006400000e0000 */
.L_x_697:
[----:B-1----:R-:W-:Y:S02]  /*1e6b0*/  ISETP.NE.AND P0, PT, R14, RZ, PT ;  /* 0x000000ff0e00720c */ /* 0x002fe40003f05270 */
[----:B------:R-:W-:-:S11]  /*1e6c0*/  PLOP3.LUT P6, PT, PT, PT, PT, 0x8, 0x0 ;  /* 0x000000000000781c */ /* 0x000fd60003fce170 */
[----:B------:R-:W-:Y:S05]  /*1e6d0*/  @P0 BRA `(.L_x_485) ;  /* 0x00000000000c0947 */ /* 0x000fea0003800000 */
[----:B------:R-:W-:-:S03]  /*1e6e0*/  UMOV UR4, 0xffffffff ;  /* 0xffffffff00047882 */ /* 0x000fc60000000000 */
[----:B------:R-:W-:Y:S05]  /*1e6f0*/  BRA.DIV UR4, `(.L_x_486) ;  /* 0x0000008204dc7947 */ /* 0x000fea000b800000 */
[----:B------:R-:W-:-:S13]  /*1e700*/  ELECT P6, URZ, PT ;  /* 0x00000000003f782f */ /* 0x000fda00038c0000 */
.L_x_485:
[----:B0-----:R-:W2:Y:S01]  /*1e710*/  LDL R4, [R1+0x58] ;  /* 0x0000580001047983 */ /* 0x001ea20000100800 */
[----:B------:R-:W-:Y:S01]  /*1e720*/  BSSY B1, `(.L_x_487) ;  /* 0x000000b000017945 */ /* 0x000fe20003800000 */
[----:B------:R-:W0:Y:S01]  /*1e730*/  S2R R11, SR_CgaCtaId ;  /* 0x00000000000b7919 */ /* 0x000e220000008800 */
[----:B--2---:R-:W-:-:S05]  /*1e740*/  VIADD R4, R4, 0x1 ;  /* 0x0000000104047836 */ /* 0x004fca0000000000 */
[----:B------:R-:W-:-:S04]  /*1e750*/  LEA.HI R5, R4, R4, RZ, 0x1 ;  /* 0x0000000404057211 */ /* 0x000fc800078f08ff */
[----:B------:R-:W-:-:S05]  /*1e760*/  LOP3.LUT R5, R5, 0xfffffffe, RZ, 0xc0, !PT ;  /* 0xfffffffe05057812 */ /* 0x000fca00078ec0ff */
[----:B------:R-:W-:Y:S01]  /*1e770*/  IMAD.IADD R4, R4, 0x1, -R5 ;  /* 0x0000000104047824 */ /* 0x000fe200078e0a05 */
[----:B------:R-:W-:-:S04]  /*1e780*/  MOV R5, 0x400 ;  /* 0x0000040000057802 */ /* 0x000fc80000000f00 */
[----:B0-----:R-:W-:Y:S02]  /*1e790*/  LEA R11, R11, R5, 0x18 ;  /* 0x000000050b0b7211 */ /* 0x001fe400078ec0ff */
[----:B------:R-:W-:-:S04]  /*1e7a0*/  SHF.L.U32 R4, R4, 0x1f, RZ ;  /* 0x0000001f04047819 */ /* 0x000fc800000006ff */
[----:B------:R-:W0:Y:S02]  /*1e7b0*/  SYNCS.PHASECHK.TRANS64.TRYWAIT P0, [R11+URZ+0x38820], R4 ;  /* 0x038820040b0075a7 */ /* 0x000e24000800017f */
[----:B0-----:R-:W-:Y:S05]  /*1e7c0*/  @!P0 BRA `(.L_x_488) ;  /* 0x0000008000c88947 */ /* 0x001fea0003800000 */
.L_x_700:
[----:B------:R-:W-:Y:S05]  /*1e7d0*/  BSYNC B1 ;  /* 0x0000000000017941 */ /* 0x000fea0003800000 */
.L_x_487:
[----:B------:R-:W-:Y:S04]  /*1e7e0*/  BSSY B1, `(.L_x_489) ;  /* 0x000006f000017945 */ /* 0x000fe80003800000 */
[----:B------:R-:W-:Y:S05]  /*1e7f0*/  @!P6 BRA `(.L_x_490) ;  /* 0x0000000400b4e947 */ /* 0x000fea0003800000 */
[----:B------:R-:W2:Y:S04]  /*1e800*/  LDL R7, [R1+0x1c] ;  /* 0x00001c0001077983 */ /* 0x000ea80000100800 */
[----:B------:R-:W3:Y:S01]  /*1e810*/  LDL R6, [R1+0x28] ;  /* 0x0000280001067983 */ /* 0x000ee20000100800 */
[----:B------:R-:W1:Y:S01]  /*1e820*/  S2R R5, SR_TID.X ;  /* 0x0000000000057919 */ /* 0x000e620000002100 */
[----:B------:R-:W-:Y:S01]  /*1e830*/  BSSY B2, `(.L_x_491) ;  /* 0x0000007000027945 */ /* 0x000fe20003800000 */
[----:B-1----:R-:W-:-:S04]  /*1e840*/  LOP3.LUT R5, R5, 0x7f, RZ, 0xc0, !PT ;  /* 0x0000007f05057812 */ /* 0x002fc800078ec0ff */
[----:B------:R-:W-:Y:S01]  /*1e850*/  ISETP.NE.AND P1, PT, R5, RZ, PT ;  /* 0x000000ff0500720c */ /* 0x000fe20003f25270 */
[----:B--2---:R-:W-:Y:S01]  /*1e860*/  IMAD R7, R7, 0x8, R11 ;  /* 0x0000000807077824 */ /* 0x004fe200078e020b */
[----:B---3--:R-:W-:-:S04]  /*1e870*/  SHF.L.U32 R12, R6, 0x1f, RZ ;  /* 0x0000001f060c7819 */ /* 0x008fc800000006ff */
[----:B------:R-:W1:Y:S02]  /*1e880*/  SYNCS.PHASECHK.TRANS64.TRYWAIT P0, [R7+URZ+0x388a0], R12 ;  /* 0x0388a00c070075a7 */ /* 0x000e64000800017f */
[----:B-1----:R-:W-:Y:S05]  /*1e890*/  @!P0 BRA `(.L_x_492) ;  /* 0x0000008000a88947 */ /* 0x002fea0003800000 */
.L_x_701:
[----:B------:R-:W-:Y:S05]  /*1e8a0*/  BSYNC B2 ;  /* 0x0000000000027941 */ /* 0x000fea0003800000 */
.L_x_491:
[----:B------:R-:W-:Y:S04]  /*1e8b0*/  BSSY B2, `(.L_x_493) ;  /* 0x0000009000027945 */ /* 0x000fe80003800000 */
[----:B------:R-:W-:Y:S05]  /*1e8c0*/  @P1 BRA `(.L_x_494) ;  /* 0x00000000001c1947 */ /* 0x000fea0003800000 */
[----:B0-----:R-:W0:Y:S02]  /*1e8d0*/  S2R R4, SR_TID.X ;  /* 0x0000000000047919 */ /* 0x001e240000002100 */
[----:B0-----:R-:W-:Y:S02]  /*1e8e0*/  LOP3.LUT R5, R4, 0x1f, RZ, 0xc0, !PT ;  /* 0x0000001f04057812 */ /* 0x001fe400078ec0ff */
[----:B------:R-:W-:Y:S02]  /*1e8f0*/  MOV R4, 0x8000 ;  /* 0x0000800000047802 */ /* 0x000fe40000000f00 */
[----:B------:R-:W-:Y:S02]  /*1e900*/  ISETP.NE.AND P0, PT, R5, RZ, PT ;  /* 0x000000ff0500720c */ /* 0x000fe40003f05270 */
[----:B------:R2:W-:Y:S11]  /*1e910*/  SYNCS.ARRIVE.TRANS64 RZ, [R7+URZ+0x38890], R4 ;  /* 0x0388900407ff79a7 */ /* 0x0005f6000800003f */
[----:B--2---:R-:W-:Y:S05]  /*1e920*/  @!P0 BRA `(.L_x_494) ;  /* 0x0000000000048947 */ /* 0x004fea0003800000 */
[----:B------:R-:W-:Y:S01]  /*1e930*/  BPT.TRAP 0x1 ;  /* 0x000000040000795c */ /* 0x000fe20000300000 */
.L_x_494:
[----:B------:R-:W-:Y:S05]  /*1e940*/  BSYNC B2 ;  /* 0x0000000000027941 */ /* 0x000fea0003800000 */
.L_x_493:
[----:B0-----:R-:W2:Y:S01]  /*1e950*/  LDL R4, [R1+0x1c] ;  /* 0x00001c0001047983 */ /* 0x001ea20000100800 */
[----:B------:R-:W-:Y:S01]  /*1e960*/  IMAD.MOV.U32 R15, RZ, RZ, RZ ;  /* 0x000000ffff0f7224 */ /* 0x000fe200078e00ff */
[----:B------:R-:W-:Y:S01]  /*1e970*/  UIADD3 UR4, UP0, UR44, 0x570, URZ ;  /* 0x000005702c047890 */ /* 0x000fe2000ff1e03f */
[----:B------:R-:W-:Y:S01]  /*1e980*/  IMAD R5, R8, 0x80, R10 ;  /* 0x0000008008057824 */ /* 0x000fe200078e020a */
[----:B------:R-:W-:Y:S01]  /*1e990*/  PLOP3.LUT P0, PT, PT, PT, PT, 0x80, 0x0 ;  /* 0x000000000000781c */ /* 0x000fe20003f0f070 */
[----:B------:R-:W-:Y:S01]  /*1e9a0*/  UMOV UR6, 0x0 ;  /* 0x0000000000067882 */ /* 0x000fe20000000000 */
[----:B------:R-:W-:Y:S01]  /*1e9b0*/  R2UR UR10, R15 ;  /* 0x000000000f0a72ca */ /* 0x000fe200000e0000 */
[----:B------:R-:W-:Y:S01]  /*1e9c0*/  UIADD3.X UR5, URZ, UR45, URZ, UP0, !UPT ;  /* 0x0000002d3f057290 */ /* 0x000fe200087fe43f */
[----:B------:R-:W-:Y:S01]  /*1e9d0*/  IADD3 R5, R5, -0x80, RZ ;  /* 0xffffff8005057810 */ /* 0x000fe20007ffe0ff */
[----:B------:R-:W-:Y:S01]  /*1e9e0*/  UMOV UR7, 0x12f00000 ;  /* 0x12f0000000077882 */ /* 0x000fe20000000000 */
[----:B--2---:R-:W-:-:S02]  /*1e9f0*/  IMAD R9, R4, 0x8000, R11 ;  /* 0x0000800004097824 */ /* 0x004fc400078e020b */
[----:B------:R-:W-:Y:S02]  /*1ea00*/  VIADD R4, R7, 0x38890 ;  /* 0x0003889007047836 */ /* 0x000fe40000000000 */
[----:B------:R-:W-:-:S07]  /*1ea10*/  VIADD R6, R9, 0x28400 ;  /* 0x0002840009067836 */ /* 0x000fce0000000000 */
.L_x_495:
[----:B------:R-:W-:-:S13]  /*1ea20*/  @P0 ELECT P2, URZ, PT ;  /* 0x00000000003f082f */ /* 0x000fda0003840000 */
[----:B------:R-:W-:Y:S02]  /*1ea30*/  @P2 R2UR UR13, R0 ;  /* 0x00000000000d22ca */ /* 0x000fe400000e0000 */
[----:B------:R-:W-:Y:S02]  /*1ea40*/  @P2 R2UR UR12, R2 ;  /* 0x00000000020c22ca */ /* 0x000fe400000e0000 */
[----:B------:R-:W-:Y:S02]  /*1ea50*/  @P2 R2UR UR11, R5 ;  /* 0x00000000050b22ca */ /* 0x000fe400000e0000 */
[----:B------:R-:W-:Y:S02]  /*1ea60*/  @P2 R2UR UR9, R4 ;  /* 0x00000000040922ca */ /* 0x000fe400000e0000 */
[----:B------:R-:W-:Y:S02]  /*1ea70*/  @P2 R2UR UR8, R6 ;  /* 0x00000000060822ca */ /* 0x000fe400000e0000 */
[----:B------:R-:W-:-:S02]  /*1ea80*/  @P2 PLOP3.LUT P0, PT, P2, PT, PT, 0x8, 0x0 ;  /* 0x000000000000281c */ /* 0x000fc4000170e170 */
[----:B------:R-:W-:-:S09]  /*1ea90*/  PLOP3.LUT P2, PT, PT, PT, PT, 0x8, 0x0 ;  /* 0x000000000000781c */ /* 0x000fd20003f4e170 */
[----:B------:R0:W-:Y:S02]  /*1eaa0*/  UTMALDG.4D [UR8], [UR4], desc[UR6] ;  /* 0x00000608040075b4 */ /* 0x0001e40008019000 */
[----:B0-----:R-:W-:Y:S05]  /*1eab0*/  @P0 BRA.U.ANY `(.L_x_495) ;  /* 0xfffffffd00d80947 */ /* 0x001fea000393ffff */
[----:B------:R-:W-:Y:S01]  /*1eac0*/  IMAD.MOV.U32 R14, RZ, RZ, 0x80 ;  /* 0x00000080ff0e7424 */ /* 0x000fe200078e00ff */
[----:B------:R-:W-:Y:S01]  /*1ead0*/  PLOP3.LUT P0, PT, PT, PT, PT, 0x80, 0x0 ;  /* 0x000000000000781c */ /* 0x000fe20003f0f070 */
[----:B------:R-:W-:Y:S01]  /*1eae0*/  UMOV UR6, 0x0 ;  /* 0x0000000000067882 */ /* 0x000fe20000000000 */
[----:B------:R-:W-:Y:S01]  /*1eaf0*/  IADD3 R6, R9, 0x2c400, RZ ;  /* 0x0002c40009067810 */ /* 0x000fe20007ffe0ff */
[----:B------:R-:W-:Y:S01]  /*1eb00*/  UMOV UR7, 0x12f00000 ;  /* 0x12f0000000077882 */ /* 0x000fe20000000000 */
[----:B------:R-:W-:-:S15]  /*1eb10*/  R2UR UR10, R14 ;  /* 0x000000000e0a72ca */ /* 0x000fde00000e0000 */
.L_x_496:
        /* <DEDUP_REMOVED lines=10> */
[----:B------:R-:W0:Y:S01]  /*1ebc0*/  SYNCS.PHASECHK.TRANS64.TRYWAIT P0, [R7+URZ+0x388c0], R12 ;  /* 0x0388c00c070075a7 */ /* 0x000e22000800017f */
[----:B------:R-:W-:Y:S04]  /*1ebd0*/  BSSY B2, `(.L_x_497) ;  /* 0x0000002000027945 */ /* 0x000fe80003800000 */
[----:B0-----:R-:W-:Y:S05]  /*1ebe0*/  @!P0 BRA `(.L_x_498) ;  /* 0x0000007c00e88947 */ /* 0x001fea0003800000 */
.L_x_702:
[----:B------:R-:W-:Y:S05]  /*1ebf0*/  BSYNC B2 ;  /* 0x0000000000027941 */ /* 0x000fea0003800000 */
.L_x_497:
[----:B------:R-:W-:Y:S01]  /*1ec00*/  BSSY B2, `(.L_x_499) ;  /* 0x000000b000027945 */ /* 0x000fe20003800000 */
[----:B01----:R-:W-:Y:S02]  /*1ec10*/  IMAD.MOV.U32 R12, RZ, RZ, 0x0 ;  /* 0x00000000ff0c7424 */ /* 0x003fe400078e00ff */
[----:B------:R-:W-:Y:S01]  /*1ec20*/  IMAD.MOV.U32 R13, RZ, RZ, 0x12f00000 ;  /* 0x12f00000ff0d7424 */ /* 0x000fe200078e00ff */
[----:B------:R-:W-:Y:S06]  /*1ec30*/  @P1 BRA `(.L_x_500) ;  /* 0x00000000001c1947 */ /* 0x000fec0003800000 */
[----:B------:R-:W0:Y:S02]  /*1ec40*/  S2R R4, SR_TID.X ;  /* 0x0000000000047919 */ /* 0x000e240000002100 */
[----:B0-----:R-:W-:Y:S01]  /*1ec50*/  LOP3.LUT R6, R4, 0x1f, RZ, 0xc0, !PT ;  /* 0x0000001f04067812 */ /* 0x001fe200078ec0ff */
[----:B------:R-:W-:-:S03]  /*1ec60*/  IMAD.MOV.U32 R4, RZ, RZ, 0x8000 ;  /* 0x00008000ff047424 */ /* 0x000fc600078e00ff */
[----:B------:R-:W-:Y:S01]  /*1ec70*/  ISETP.NE.AND P0, PT, R6, RZ, PT ;  /* 0x000000ff0600720c */ /* 0x000fe20003f05270 */
[----:B------:R0:W-:-:S12]  /*1ec80*/  SYNCS.ARRIVE.TRANS64 RZ, [R7+URZ+0x388b0], R4 ;  /* 0x0388b00407ff79a7 */ /* 0x0001d8000800003f */
[----:B0-----:R-:W-:Y:S05]  /*1ec90*/  @!P0 BRA `(.L_x_500) ;  /* 0x0000000000048947 */ /* 0x001fea0003800000 */
[----:B------:R-:W-:Y:S01]  /*1eca0*/  BPT.TRAP 0x1 ;  /* 0x000000040000795c */ /* 0x000fe20000300000 */
.L_x_500:
[----:B------:R-:W-:Y:S05]  /*1ecb0*/  BSYNC B2 ;  /* 0x0000000000027941 */ /* 0x000fea0003800000 */
.L_x_499:
[----:B------:R-:W-:Y:S01]  /*1ecc0*/  R2UR UR10, R15 ;  /* 0x000000000f0a72ca */ /* 0x000fe200000e0000 */
[----:B------:R-:W-:Y:S01]  /*1ecd0*/  UIADD3 UR4, UP0, UR44, 0x670, URZ ;  /* 0x000006702c047890 */ /* 0x000fe2000ff1e03f */
[----:B------:R-:W-:Y:S01]  /*1ece0*/  R2UR UR6, R12 ;  /* 0x000000000c0672ca */ /* 0x000fe200000e0000 */
[----:B------:R-:W-:Y:S01]  /*1ecf0*/  VIADD R6, R9, 0x10400 ;  /* 0x0001040009067836 */ /* 0x000fe20000000000 */
[----:B------:R-:W-:Y:S01]  /*1ed00*/  R2UR UR7, R13 ;  /* 0x000000000d0772ca */ /* 0x000fe200000e0000 */
[----:B------:R-:W-:Y:S01]  /*1ed10*/  UIADD3.X UR5, URZ, UR45, URZ, UP0, !UPT ;  /* 0x0000002d3f057290 */ /* 0x000fe200087fe43f */
[----:B------:R-:W-:Y:S02]  /*1ed20*/  PLOP3.LUT P0, PT, PT, PT, PT, 0x80, 0x0 ;  /* 0x000000000000781c */ /* 0x000fe40003f0f070 */
[----:B------:R-:W-:-:S11]  /*1ed30*/  IADD3 R4, R7, 0x388b0, RZ ;  /* 0x000388b007047810 */ /* 0x000fd60007ffe0ff */
.L_x_501:
        /* <DEDUP_REMOVED lines=10> */
[----:B------:R-:W-:Y:S01]  /*1ede0*/  R2UR UR10, R14 ;  /* 0x000000000e0a72ca */ /* 0x000fe200000e0000 */
[----:B------:R-:W-:Y:S01]  /*1edf0*/  VIADD R6, R9, 0x14400 ;  /* 0x0001440009067836 */ /* 0x000fe20000000000 */
[----:B------:R-:W-:Y:S02]  /*1ee00*/  R2UR UR6, R12 ;  /* 0x000000000c0672ca */ /* 0x000fe400000e0000 */
[----:B------:R-:W-:Y:S02]  /*1ee10*/  R2UR UR7, R13 ;  /* 0x000000000d0772ca */ /* 0x000fe400000e0000 */
[----:B------:R-:W-:-:S13]  /*1ee20*/  PLOP3.LUT P0, PT, PT, PT, PT, 0x80, 0x0 ;  /* 0x000000000000781c */ /* 0x000fda0003f0f070 */
.L_x_502:
        /* <DEDUP_REMOVED lines=9> */
[----:B-1----:R-:W-:Y:S05]  /*1eec0*/  @P0 BRA.U.ANY `(.L_x_502) ;  /* 0xfffffffd00d80947 */ /* 0x002fea000393ffff */
.L_x_490:
[----:B------:R-:W-:Y:S05]  /*1eed0*/  BSYNC B1 ;  /* 0x0000000000017941 */ /* 0x000fea0003800000 */
.L_x_489:
[----:B------:R-:W0:Y:S04]  /*1eee0*/  LDL.LU R9, [R1+0x1c] ;  /* 0x00001c0001097983 */ /* 0x000e280000300800 */
[----:B------:R-:W2:Y:S01]  /*1eef0*/  LDL.LU R7, [R1+0x28] ;  /* 0x0000280001077983 */ /* 0x000ea20000300800 */
[----:B------:R-:W-:Y:S01]  /*1ef00*/  PLOP3.LUT P0, PT, PT, PT, PT, 0x8, 0x0 ;  /* 0x000000000000781c */ /* 0x000fe20003f0e170 */
[----:B0-----:R-:W-:-:S05]  /*1ef10*/  VIADD R4, R9, 0x1 ;  /* 0x0000000109047836 */ /* 0x001fca0000000000 */
[----:B------:R-:W-:-:S04]  /*1ef20*/  ISETP.NE.AND P1, PT, R4, 0x2, PT ;  /* 0x000000020400780c */ /* 0x000fc80003f25270 */
[----:B------:R-:W-:Y:S02]  /*1ef30*/  SEL R5, RZ, 0x1, P1 ;  /* 0x00000001ff057807 */ /* 0x000fe40000800000 */
[----:B------:R-:W-:Y:S02]  /*1ef40*/  SEL R4, R4, RZ, P1 ;  /* 0x000000ff04047207 */ /* 0x000fe40000800000 */
[----:B--2---:R-:W-:Y:S02]  /*1ef50*/  LOP3.LUT R7, R7, R5, RZ, 0x3c, !PT ;  /* 0x0000000507077212 */ /* 0x004fe400078e3cff */
[----:B------:R-:W-:-:S03]  /*1ef60*/  IADD3 R5, R8, -0x2, RZ ;  /* 0xfffffffe08057810 */ /* 0x000fc60007ffe0ff */
[----:B------:R0:W-:Y:S01]  /*1ef70*/  STL [R1+0x28], R7 ;  /* 0x0000280701007387 */ /* 0x0001e20000100800 */
[----:B------:R-:W-:-:S03]  /*1ef80*/  ISETP.GE.AND P2, PT, R5, R3, PT ;  /* 0x000000030500720c */ /* 0x000fc60003f46270 */
[----:B------:R0:W-:Y:S10]  /*1ef90*/  STL [R1+0x1c], R4 ;  /* 0x00001c0401007387 */ /* 0x0001f40000100800 */
[----:B0-----:R-:W-:Y:S05]  /*1efa0*/  @!P2 BRA `(.L_x_483) ;  /* 0x0000000400fca947 */ /* 0x001fea0003800000 */
[C---:B------:R-:W-:Y:S02]  /*1efb0*/  IMAD R10, R8.reuse, 0x80, R10 ;  /* 0x00000080080a7824 */ /* 0x040fe400078e020a */
[----:B------:R-:W-:Y:S02]  /*1efc0*/  VIADD R9, R8, 0xffffffff ;  /* 0xffffffff08097836 */ /* 0x000fe40000000000 */
[----:B------:R-:W-:-:S07]  /*1efd0*/  VIADD R8, R10, 0xffffff00 ;  /* 0xffffff000a087836 */ /* 0x000fce0000000000 */
.L_x_517:
[----:B------:R-:W-:Y:S05]  /*1efe0*/  YIELD ;  /* 0x0000000000007946 */ /* 0x000fea0003800000 */
[----:B------:R-:W-:Y:S04]  /*1eff0*/  BSSY B1, `(.L_x_503) ;  /* 0x000006d000017945 */ /* 0x000fe80003800000 */
[----:B0-----:R-:W-:Y:S05]  /*1f000*/  @!P6 BRA `(.L_x_504) ;  /* 0x0000000400ace947 */ /* 0x001fea0003800000 */
[----:B------:R-:W2:Y:S04]  /*1f010*/  LDL R6, [R1+0x1c] ;  /* 0x00001c0001067983 */ /* 0x000ea80000100800 */
[----:B------:R-:W3:Y:S01]  /*1f020*/  LDL R5, [R1+0x28] ;  /* 0x0000280001057983 */ /* 0x000ee20000100800 */
[----:B------:R-:W0:Y:S01]  /*1f030*/  S2R R4, SR_TID.X ;  /* 0x0000000000047919 */ /* 0x000e220000002100 */
[----:B------:R-:W-:Y:S01]  /*1f040*/  BSSY B2, `(.L_x_505) ;  /* 0x0000007000027945 */ /* 0x000fe20003800000 */
[----:B0-----:R-:W-:-:S04]  /*1f050*/  LOP3.LUT R4, R4, 0x7f, RZ, 0xc0, !PT ;  /* 0x0000007f04047812 */ /* 0x001fc800078ec0ff */
[----:B------:R-:W-:Y:S02]  /*1f060*/  ISETP.NE.AND P2, PT, R4, RZ, PT ;  /* 0x000000ff0400720c */ /* 0x000fe40003f45270 */
[----:B--2---:R-:W-:Y:S02]  /*1f070*/  LEA R7, R6, R11, 0x3 ;  /* 0x0000000b06077211 */ /* 0x004fe400078e18ff */
[----:B---3--:R-:W-:-:S04]  /*1f080*/  SHF.L.U32 R6, R5, 0x1f, RZ ;  /* 0x0000001f05067819 */ /* 0x008fc800000006ff */
[----:B------:R-:W0:Y:S02]  /*1f090*/  SYNCS.PHASECHK.TRANS64.TRYWAIT P1, [R7+URZ+0x388a0], R6 ;  /* 0x0388a006070075a7 */ /* 0x000e24000802017f */
[----:B0-----:R-:W-:Y:S05]  /*1f0a0*/  @!P1 BRA `(.L_x_506) ;  /* 0x0000007800cc9947 */ /* 0x001fea0003800000 */
.L_x_703:
[----:B------:R-:W-:Y:S05]  /*1f0b0*/  BSYNC B2 ;  /* 0x0000000000027941 */ /* 0x000fea0003800000 */
.L_x_505:
[----:B------:R-:W-:Y:S04]  /*1f0c0*/  BSSY B2, `(.L_x_507) ;  /* 0x0000009000027945 */ /* 0x000fe80003800000 */
[----:B------:R-:W-:Y:S05]  /*1f0d0*/  @P2 BRA `(.L_x_508) ;  /* 0x00000000001c2947 */ /* 0x000fea0003800000 */
[----:B------:R-:W1:Y:S02]  /*1f0e0*/  S2R R4, SR_TID.X ;  /* 0x0000000000047919 */ /* 0x000e640000002100 */
[----:B-1----:R-:W-:Y:S01]  /*1f0f0*/  LOP3.LUT R5, R4, 0x1f, RZ, 0xc0, !PT ;  /* 0x0000001f04057812 */ /* 0x002fe200078ec0ff */
[----:B------:R-:W-:-:S03]  /*1f100*/  IMAD.MOV.U32 R4, RZ, RZ, 0x8000 ;  /* 0x00008000ff047424 */ /* 0x000fc600078e00ff */
[----:B------:R-:W-:Y:S01]  /*1f110*/  ISETP.NE.AND P1, PT, R5, RZ, PT ;  /* 0x000000ff0500720c */ /* 0x000fe20003f25270 */
[----:B------:R1:W-:-:S12]  /*1f120*/  SYNCS.ARRIVE.TRANS64 RZ, [R7+URZ+0x38890], R4 ;  /* 0x0388900407ff79a7 */ /* 0x0003d8000800003f */
[----:B-1----:R-:W-:Y:S05]  /*1f130*/  @!P1 BRA `(.L_x_508) ;  /* 0x0000000000049947 */ /* 0x002fea0003800000 */
[----:B------:R-:W-:Y:S01]  /*1f140*/  BPT.TRAP 0x1 ;  /* 0x000000040000795c */ /* 0x000fe20000300000 */
.L_x_508:
[----:B------:R-:W-:Y:S05]  /*1f150*/  BSYNC B2 ;  /* 0x0000000000027941 */ /* 0x000fea0003800000 */
.L_x_507:
[----:B------:R-:W2:Y:S01]  /*1f160*/  LDL R4, [R1+0x1c] ;  /* 0x00001c0001047983 */ /* 0x000ea20000100800 */
[----:B------:R-:W-:Y:S01]  /*1f170*/  IMAD.MOV.U32 R14, RZ, RZ, RZ ;  /* 0x000000ffff0e7224 */ /* 0x000fe200078e00ff */
[----:B------:R-:W-:Y:S01]  /*1f180*/  UIADD3 UR4, UP0, UR44, 0x570, URZ ;  /* 0x000005702c047890 */ /* 0x000fe2000ff1e03f */
[----:B------:R-:W-:Y:S01]  /*1f190*/  PLOP3.LUT P1, PT, PT, PT, PT, 0x80, 0x0 ;  /* 0x000000000000781c */ /* 0x000fe20003f2f070 */
[----:B------:R-:W-:Y:S01]  /*1f1a0*/  UMOV UR6, 0x0 ;  /* 0x0000000000067882 */ /* 0x000fe20000000000 */
[----:B------:R-:W-:Y:S01]  /*1f1b0*/  UMOV UR7, 0x12f00000 ;  /* 0x12f0000000077882 */ /* 0x000fe20000000000 */
[----:B------:R-:W-:Y:S01]  /*1f1c0*/  R2UR UR10, R14 ;  /* 0x000000000e0a72ca */ /* 0x000fe200000e0000 */
[----:B------:R-:W-:Y:S01]  /*1f1d0*/  UIADD3.X UR5, URZ, UR45, URZ, UP0, !UPT ;  /* 0x0000002d3f057290 */ /* 0x000fe200087fe43f */
[----:B--2---:R-:W-:Y:S01]  /*1f1e0*/  IMAD R5, R4, 0x8000, R11 ;  /* 0x0000800004057824 */ /* 0x004fe200078e020b */
[----:B------:R-:W-:-:S03]  /*1f1f0*/  IADD3 R4, R7, 0x38890, RZ ;  /* 0x0003889007047810 */ /* 0x000fc60007ffe0ff */
[----:B------:R-:W-:-:S09]  /*1f200*/  VIADD R10, R5, 0x28400 ;  /* 0x00028400050a7836 */ /* 0x000fd20000000000 */
.L_x_509:
        /* <DEDUP_REMOVED lines=10> */
[----:B------:R-:W-:Y:S01]  /*1f2b0*/  IMAD.MOV.U32 R15, RZ, RZ, 0x80 ;  /* 0x00000080ff0f7424 */ /* 0x000fe200078e00ff */
[----:B------:R-:W-:Y:S01]  /*1f2c0*/  PLOP3.LUT P1, PT, PT, PT, PT, 0x80, 0x0 ;  /* 0x000000000000781c */ /* 0x000fe20003f2f070 */
[----:B------:R-:W-:Y:S01]  /*1f2d0*/  VIADD R10, R5, 0x2c400 ;  /* 0x0002c400050a7836 */ /* 0x000fe20000000000 */
[----:B------:R-:W-:Y:S01]  /*1f2e0*/  UMOV UR6, 0x0 ;  /* 0x0000000000067882 */ /* 0x000fe20000000000 */
[----:B------:R-:W-:Y:S01]  /*1f2f0*/  UMOV UR7, 0x12f00000 ;  /* 0x12f0000000077882 */ /* 0x000fe20000000000 */
[----:B------:R-:W-:-:S15]  /*1f300*/  R2UR UR10, R15 ;  /* 0x000000000f0a72ca */ /* 0x000fde00000e0000 */
.L_x_510:
        /* <DEDUP_REMOVED lines=10> */
[----:B------:R-:W1:Y:S01]  /*1f3b0*/  SYNCS.PHASECHK.TRANS64.TRYWAIT P1, [R7+URZ+0x388c0], R6 ;  /* 0x0388c006070075a7 */ /* 0x000e62000802017f */
[----:B------:R-:W-:Y:S04]  /*1f3c0*/  BSSY B2, `(.L_x_511) ;  /* 0x0000002000027945 */ /* 0x000fe80003800000 */
[----:B-1----:R-:W-:Y:S05]  /*1f3d0*/  @!P1 BRA `(.L_x_512) ;  /* 0x0000007800149947 */ /* 0x002fea0003800000 */
.L_x_704:
[----:B------:R-:W-:Y:S05]  /*1f3e0*/  BSYNC B2 ;  /* 0x0000000000027941 */ /* 0x000fea0003800000 */
.L_x_511:
[----:B------:R-:W-:Y:S01]  /*1f3f0*/  BSSY B2, `(.L_x_513) ;  /* 0x000000b000027945 */ /* 0x000fe20003800000 */
[----:B------:R-:W-:Y:S01]  /*1f400*/  MOV R12, 0x0 ;  /* 0x00000000000c7802 */ /* 0x000fe20000000f00 */
[----:B------:R-:W-:Y:S02]  /*1f410*/  IMAD.MOV.U32 R13, RZ, RZ, 0x12f00000 ;  /* 0x12f00000ff0d7424 */ /* 0x000fe400078e00ff */
[----:B------:R-:W-:Y:S05]  /*1f420*/  @P2 BRA `(.L_x_514) ;  /* 0x00000000001c2947 */ /* 0x000fea0003800000 */
[----:B------:R-:W2:Y:S02]  /*1f430*/  S2R R4, SR_TID.X ;  /* 0x0000000000047919 */ /* 0x000ea40000002100 */
[----:B--2---:R-:W-:Y:S01]  /*1f440*/  LOP3.LUT R10, R4, 0x1f, RZ, 0xc0, !PT ;  /* 0x0000001f040a7812 */ /* 0x004fe200078ec0ff */
[----:B------:R-:W-:-:S03]  /*1f450*/  IMAD.MOV.U32 R4, RZ, RZ, 0x8000 ;  /* 0x00008000ff047424 */ /* 0x000fc600078e00ff */
[----:B------:R-:W-:Y:S01]  /*1f460*/  ISETP.NE.AND P1, PT, R10, RZ, PT ;  /* 0x000000ff0a00720c */ /* 0x000fe20003f25270 */
[----:B------:R2:W-:-:S12]  /*1f470*/  SYNCS.ARRIVE.TRANS64 RZ, [R7+URZ+0x388b0], R4 ;  /* 0x0388b00407ff79a7 */ /* 0x0005d8000800003f */
[----:B--2---:R-:W-:Y:S05]  /*1f480*/  @!P1 BRA `(.L_x_514) ;  /* 0x0000000000049947 */ /* 0x004fea0003800000 */
[----:B------:R-:W-:Y:S01]  /*1f490*/  BPT.TRAP 0x1 ;  /* 0x000000040000795c */ /* 0x000fe20000300000 */
.L_x_514:
[----:B------:R-:W-:Y:S05]  /*1f4a0*/  BSYNC B2 ;  /* 0x0000000000027941 */ /* 0x000fea0003800000 */
.L_x_513:
[----:B------:R-:W-:Y:S01]  /*1f4b0*/  R2UR UR10, R14 ;  /* 0x000000000e0a72ca */ /* 0x000fe200000e0000 */
[----:B------:R-:W-:Y:S01]  /*1f4c0*/  UIADD3 UR4, UP0, UR44, 0x670, URZ ;  /* 0x000006702c047890 */ /* 0x000fe2000ff1e03f */
[----:B------:R-:W-:Y:S01]  /*1f4d0*/  R2UR UR6, R12 ;  /* 0x000000000c0672ca */ /* 0x000fe200000e0000 */
[----:B01----:R-:W-:Y:S01]  /*1f4e0*/  VIADD R7, R7, 0x388b0 ;  /* 0x000388b007077836 */ /* 0x003fe20000000000 */
[----:B------:R-:W-:Y:S01]  /*1f4f0*/  R2UR UR7, R13 ;  /* 0x000000000d0772ca */ /* 0x000fe200000e0000 */
[----:B------:R-:W-:Y:S01]  /*1f500*/  UIADD3.X UR5, URZ, UR45, URZ, UP0, !UPT ;  /* 0x0000002d3f057290 */ /* 0x000fe200087fe43f */
[----:B------:R-:W-:Y:S02]  /*1f510*/  PLOP3.LUT P1, PT, PT, PT, PT, 0x80, 0x0 ;  /* 0x000000000000781c */ /* 0x000fe40003f2f070 */
[----:B------:R-:W-:-:S11]  /*1f520*/  IADD3 R4, R5, 0x10400, RZ ;  /* 0x0001040005047810 */ /* 0x000fd60007ffe0ff */
.L_x_515:
        /* <DEDUP_REMOVED lines=15> */
.L_x_516:
        /* <DEDUP_REMOVED lines=10> */
.L_x_504:
[----:B------:R-:W-:Y:S05]  /*1f6c0*/  BSYNC B1 ;  /* 0x0000000000017941 */ /* 0x000fea0003800000 */
.L_x_503:
[----:B------:R-:W2:Y:S04]  /*1f6d0*/  LDL.LU R4, [R1+0x1c] ;  /* 0x00001c0001047983 */ /* 0x000ea80000300800 */
[----:B------:R-:W3:Y:S01]  /*1f6e0*/  LDL.LU R6, [R1+0x28] ;  /* 0x0000280001067983 */ /* 0x000ee20000300800 */
[----:B------:R-:W-:Y:S01]  /*1f6f0*/  VIADD R9, R9, 0xffffffff ;  /* 0xffffffff09097836 */ /* 0x000fe20000000000 */
[----:B------:R-:W-:-:S04]  /*1f700*/  IADD3 R8, R8, -0x80, RZ ;  /* 0xffffff8008087810 */ /* 0x000fc80007ffe0ff */
[----:B------:R-:W-:Y:S01]  /*1f710*/  ISETP.GT.AND P2, PT, R9, R3, PT ;  /* 0x000000030900720c */ /* 0x000fe20003f44270 */
[----:B--2---:R-:W-:-:S05]  /*1f720*/  VIADD R4, R4, 0x1 ;  /* 0x0000000104047836 */ /* 0x004fca0000000000 */
[----:B------:R-:W-:-:S04]  /*1f730*/  ISETP.NE.AND P1, PT, R4, 0x2, PT ;  /* 0x000000020400780c */ /* 0x000fc80003f25270 */
[----:B------:R-:W-:Y:S02]  /*1f740*/  SEL R5, RZ, 0x1, P1 ;  /* 0x00000001ff057807 */ /* 0x000fe40000800000 */
[----:B------:R-:W-:Y:S02]  /*1f750*/  SEL R4, R4, RZ, P1 ;  /* 0x000000ff04047207 */ /* 0x000fe40000800000 */
[----:B---3--:R-:W-:-:S03]  /*1f760*/  LOP3.LUT R6, R6, R5, RZ, 0x3c, !PT ;  /* 0x0000000506067212 */ /* 0x008fc600078e3cff */
[----:B------:R0:W-:Y:S04]  /*1f770*/  STL [R1+0x1c], R4 ;  /* 0x00001c0401007387 */ /* 0x0001e80000100800 */
[----:B------:R0:W-:Y:S01]  /*1f780*/  STL [R1+0x28], R6 ;  /* 0x0000280601007387 */ /* 0x0001e20000100800 */
[----:B------:R-:W-:Y:S05]  /*1f790*/  @P2 BRA `(.L_x_517) ;  /* 0xfffffff800102947 */ /* 0x000fea000383ffff */
.L_x_483:
[----:B------:R-:W-:Y:S05]  /*1f7a0*/  BSYNC B0 ;  /* 0x0000000000007941 */ /* 0x000fea0003800000 */
.L_x_482:
[----:B------:R-:W-:Y:S05]  /*1f7b0*/  @!P0 WARPSYNC.ALL ;  /* 0x0000000000008948 */ /* 0x000fea0003800000 */
[----:B------:R-:W-:Y:S01]  /*1f7c0*/  @!P0 BAR.SYNC.DEFER_BLOCKING 0xc, 0x180 ;  /* 0x0306000000008b1d */ /* 0x000fe20000010000 */
[----:B------:R-:W-:-:S05]  /*1f7d0*/  ISETP.GT.AND P0, PT, R19, RZ, PT ;  /* 0x000000ff1300720c */ /* 0x000fca0003f04270 */
[----:B------:R-:W-:Y:S08]  /*1f7e0*/  BSSY B6, `(.L_x_518) ;  /* 0x0000398000067945 */ /* 0x000ff00003800000 */
[----:B------:R-:W-:Y:S05]  /*1f7f0*/  @P0 BRA `(.L_x_519) ;  /* 0x0000000000480947 */ /* 0x000fea0003800000 */
[----:B0-----:R-:W0:Y:S02]  /*1f800*/  S2R R4, SR_TID.X ;  /* 0x0000000000047919 */ /* 0x001e240000002100 */
[----:B0-----:R-:W-:-:S04]  /*1f810*/  LOP3.LUT R4, R4, 0x7f, RZ, 0xc0, !PT ;  /* 0x0000007f04047812 */ /* 0x001fc800078ec0ff */
[----:B------:R-:W-:-:S13]  /*1f820*/  ISETP.NE.AND P0, PT, R4, RZ, PT ;  /* 0x000000ff0400720c */ /* 0x000fda0003f05270 */
[----:B------:R-:W-:Y:S05]  /*1f830*/  @P0 BRA `(.L_x_520) ;  /* 0x0000003800480947 */ /* 0x000fea0003800000 */
[----:B------:R-:W0:Y:S01]  /*1f840*/  S2R R3, SR_LANEID ;  /* 0x0000000000037919 */ /* 0x000e220000000000 */
[----:B------:R-:W-:Y:S02]  /*1f850*/  VOTEU.ANY UR4, UPT, PT ;  /* 0x0000000000047886 */ /* 0x000fe400038e0100 */
[----:B------:R-:W0:Y:S08]  /*1f860*/  FLO.U32 R0, UR4 ;  /* 0x0000000400007d00 */ /* 0x000e3000080e0000 */
[----:B------:R-:W1:Y:S01]  /*1f870*/  POPC R5, UR4 ;  /* 0x0000000400057d09 */ /* 0x000e620008000000 */
[----:B0-----:R-:W-:-:S02]  /*1f880*/  ISETP.EQ.U32.AND P0, PT, R0, R3, PT ;  /* 0x000000030000720c */ /* 0x001fc40003f02070 */
[----:B------:R-:W1:Y:S11]  /*1f890*/  LDC.64 R2, c[0x0][0xc38] ;  /* 0x00030e00ff027b82 */ /* 0x000e760000000a00 */
[----:B-1----:R-:W2:Y:S01]  /*1f8a0*/  @P0 ATOMG.E.ADD.STRONG.GPU PT, R3, desc[UR42][R2.64], R5 ;  /* 0x00000005020309a8 */ /* 0x002ea200081ee1ea */
[----:B------:R-:W0:Y:S02]  /*1f8b0*/  S2R R4, SR_LTMASK ;  /* 0x0000000000047919 */ /* 0x000e240000003900 */
[----:B0-----:R-:W-:-:S04]  /*1f8c0*/  LOP3.LUT R4, R4, UR4, RZ, 0xc0, !PT ;  /* 0x0000000404047c12 */ /* 0x001fc8000f8ec0ff */
[----:B------:R-:W0:Y:S01]  /*1f8d0*/  POPC R7, R4 ;  /* 0x0000000400077309 */ /* 0x000e220000000000 */
[----:B--2---:R-:W0:Y:S02]  /*1f8e0*/  SHFL.IDX PT, R0, R3, R0, 0x1f ;  /* 0x00001f0003007589 */ /* 0x004e2400000e0000 */
[----:B0-----:R-:W-:-:S05]  /*1f8f0*/  IADD3 R0, R0, UR37, R7 ;  /* 0x0000002500007c10 */ /* 0x001fca000fffe007 */
[----:B------:R0:W-:Y:S01]  /*1f900*/  STL [R1], R0 ;  /* 0x0000000001007387 */ /* 0x0001e20000100800 */
[----:B------:R-:W-:Y:S05]  /*1f910*/  BRA `(.L_x_520) ;  /* 0x0000003800107947 */ /* 0x000fea0003800000 */
.L_x_519:
[----:B------:R-:W1:Y:S01]  /*1f920*/  S2R R0, SR_CgaCtaId ;  /* 0x0000000000007919 */ /* 0x000e620000008800 */
[----:B------:R-:W-:-:S04]  /*1f930*/  MOV R2, 0x400 ;  /* 0x0000040000027802 */ /* 0x000fc80000000f00 */
[----:B-1----:R-:W-:-:S05]  /*1f940*/  LEA R3, R0, R2, 0x18 ;  /* 0x0000000200037211 */ /* 0x002fca00078ec0ff */
[----:B------:R1:W-:Y:S01]  /*1f950*/  STL [R1+0x30], R3 ;  /* 0x0000300301007387 */ /* 0x0003e20000100800 */
[----:B------:R-:W-:-:S05]  /*1f960*/  VIADD R0, R3, 0x28400 ;  /* 0x0002840003007836 */ /* 0x000fca0000000000 */
[----:B------:R-:W-:-:S13]  /*1f970*/  LOP3.LUT P0, RZ, R0, 0x3ff, RZ, 0xc0, !PT ;  /* 0x000003ff00ff7812 */ /* 0x000fda000780c0ff */
[----:B-1----:R-:W-:Y:S05]  /*1f980*/  @!P0 BRA `(.L_x_521) ;  /* 0x0000000000408947 */ /* 0x002fea0003800000 */
[----:B------:R-:W-:Y:S01]  /*1f990*/  MOV R2, 0x0 ;  /* 0x0000000000027802 */ /* 0x000fe20000000f00 */
[----:B------:R-:W-:Y:S01]  /*1f9a0*/  ULDC.64 UR6, c[0x4][0x198] ;  /* 0x0100660000067ab9 */ /* 0x000fe20000000a00 */
[----:B------:R-:W-:Y:S01]  /*1f9b0*/  ULDC.64 UR8, c[0x4][0x1a0] ;  /* 0x0100680000087ab9 */ /* 0x000fe20000000a00 */
[----:B------:R-:W-:Y:S01]  /*1f9c0*/  ULDC.64 UR4, c[0x4][0xe8] ;  /* 0x01003a0000047ab9 */ /* 0x000fe20000000a00 */
[----:B0-----:R-:W-:Y:S01]  /*1f9d0*/  IMAD.U32 R4, RZ, RZ, UR6 ;  /* 0x00000006ff047e24 */ /* 0x001fe2000f8e00ff */
[----:B------:R-:W-:Y:S01]  /*1f9e0*/  MOV R6, UR8 ;  /* 0x0000000800067c02 */ /* 0x000fe20008000f00 */
[----:B------:R-:W0:Y:S01]  /*1f9f0*/  LDC.64 R2, c[0x4][R2] ;  /* 0x0100000002027b82 */ /* 0x000e220000000a00 */
[----:B------:R-:W-:Y:S01]  /*1fa00*/  IMAD.U32 R5, RZ, RZ, UR7 ;  /* 0x00000007ff057e24 */ /* 0x000fe2000f8e00ff */
[----:B------:R-:W-:Y:S01]  /*1fa10*/  MOV R8, 0x70 ;  /* 0x0000007000087802 */ /* 0x000fe20000000f00 */
[----:B------:R-:W-:Y:S02]  /*1fa20*/  IMAD.U32 R7, RZ, RZ, UR9 ;  /* 0x00000009ff077e24 */ /* 0x000fe4000f8e00ff */
[----:B------:R-:W-:-:S02]  /*1fa30*/  IMAD.U32 R10, RZ, RZ, UR4 ;  /* 0x00000004ff0a7e24 */ /* 0x000fc4000f8e00ff */
[----:B------:R-:W-:Y:S02]  /*1fa40*/  IMAD.U32 R11, RZ, RZ, UR5 ;  /* 0x00000005ff0b7e24 */ /* 0x000fe4000f8e00ff */
[----:B------:R-:W-:Y:S02]  /*1fa50*/  IMAD.MOV.U32 R12, RZ, RZ, 0x1 ;  /* 0x00000001ff0c7424 */ /* 0x000fe400078e00ff */
[----:B------:R-:W-:-:S07]  /*1fa60*/  IMAD.MOV.U32 R13, RZ, RZ, RZ ;  /* 0x000000ffff0d7224 */ /* 0x000fce00078e00ff */
[----:B------:R-:W-:-:S07]  /*1fa70*/  LEPC R20, `(.L_x_521) ;  /* 0x000000001014794e */ /* 0x000fce0000000000 */
[----:B0-----:R-:W-:Y:S05]  /*1fa80*/  CALL.ABS.NOINC R2 ;  /* 0x0000000002007343 */ /* 0x001fea0003c00000 */
.L_x_521:
[----:B------:R-:W2:Y:S01]  /*1fa90*/  LDL.LU R2, [R1+0x54] ;  /* 0x0000540001027983 */ /* 0x000ea20000300800 */
[----:B------:R-:W-:Y:S01]  /*1faa0*/  MOV R0, 0x400 ;  /* 0x0000040000007802 */ /* 0x000fe20000000f00 */
[----:B------:R-:W1:Y:S03]  /*1fab0*/  S2R R15, SR_CgaCtaId ;  /* 0x00000000000f7919 */ /* 0x000e660000008800 */
[----:B-1----:R-:W-:-:S05]  /*1fac0*/  LEA R0, R15, R0, 0x18 ;  /* 0x000000000f007211 */ /* 0x002fca00078ec0ff */
[----:B------:R-:W-:-:S05]  /*1fad0*/  VIADD R0, R0, 0x10400 ;  /* 0x0001040000007836 */ /* 0x000fca0000000000 */
[----:B------:R-:W-:Y:S01]  /*1fae0*/  LOP3.LUT P0, RZ, R0, 0x3ff, RZ, 0xc0, !PT ;  /* 0x000003ff00ff7812 */ /* 0x000fe2000780c0ff */
[----:B------:R1:W-:Y:S01]  /*1faf0*/  STL [R1+0x34], R0 ;  /* 0x0000340001007387 */ /* 0x0003e20000100800 */
[----:B--2---:R-:W-:-:S11]  /*1fb00*/  LOP3.LUT R2, R2, 0xfffffffe, RZ, 0xc0, !PT ;  /* 0xfffffffe02027812 */ /* 0x004fd600078ec0ff */
[----:B------:R-:W-:-:S05]  /*1fb10*/  @P0 LOP3.LUT R2, R2, 0x1, RZ, 0xfc, !PT ;  /* 0x0000000102020812 */ /* 0x000fca00078efcff */
[----:B------:R1:W-:Y:S01]  /*1fb20*/  STL [R1+0x54], R2 ;  /* 0x0000540201007387 */ /* 0x0003e20000100800 */
[----:B------:R-:W-:Y:S05]  /*1fb30*/  @!P0 BRA `(.L_x_522) ;  /* 0x0000000000408947 */ /* 0x000fea0003800000 */
[----:B-1----:R-:W-:Y:S01]  /*1fb40*/  MOV R2, 0x0 ;  /* 0x0000000000027802 */ /* 0x002fe20000000f00 */
[----:B------:R-:W-:Y:S01]  /*1fb50*/  ULDC.64 UR6, c[0x4][0x198] ;  /* 0x0100660000067ab9 */ /* 0x000fe20000000a00 */
[----:B------:R-:W-:Y:S01]  /*1fb60*/  ULDC.64 UR8, c[0x4][0x1a0] ;  /* 0x0100680000087ab9 */ /* 0x000fe20000000a00 */
[----:B------:R-:W-:Y:S01]  /*1fb70*/  ULDC.64 UR4, c[0x4][0xf0] ;  /* 0x01003c0000047ab9 */ /* 0x000fe20000000a00 */
[----:B0-----:R-:W-:Y:S01]  /*1fb80*/  MOV R4, UR6 ;  /* 0x0000000600047c02 */ /* 0x001fe20008000f00 */
[----:B------:R-:W-:Y:S01]  /*1fb90*/  IMAD.U32 R5, RZ, RZ, UR7 ;  /* 0x00000007ff057e24 */ /* 0x000fe2000f8e00ff */
[----:B------:R-:W0:Y:S01]  /*1fba0*/  LDC.64 R2, c[0x4][R2] ;  /* 0x0100000002027b82 */ /* 0x000e220000000a00 */
[----:B------:R-:W-:Y:S01]  /*1fbb0*/  IMAD.U32 R6, RZ, RZ, UR8 ;  /* 0x00000008ff067e24 */ /* 0x000fe2000f8e00ff */
[----:B------:R-:W-:Y:S01]  /*1fbc0*/  MOV R10, UR4 ;  /* 0x00000004000a7c02 */ /* 0x000fe20008000f00 */
[----:B------:R-:W-:Y:S01]  /*1fbd0*/  IMAD.U32 R7, RZ, RZ, UR9 ;  /* 0x00000009ff077e24 */ /* 0x000fe2000f8e00ff */
[----:B------:R-:W-:Y:S01]  /*1fbe0*/  MOV R13, RZ ;  /* 0x000000ff000d7202 */ /* 0x000fe20000000f00 */
[----:B------:R-:W-:-:S02]  /*1fbf0*/  IMAD.U32 R11, RZ, RZ, UR5 ;  /* 0x00000005ff0b7e24 */ /* 0x000fc4000f8e00ff */
[----:B------:R-:W-:Y:S02]  /*1fc00*/  IMAD.MOV.U32 R8, RZ, RZ, 0x70 ;  /* 0x00000070ff087424 */ /* 0x000fe400078e00ff */
[----:B------:R-:W-:-:S07]  /*1fc10*/  IMAD.MOV.U32 R12, RZ, RZ, 0x1 ;  /* 0x00000001ff0c7424 */ /* 0x000fce00078e00ff */
[----:B------:R-:W-:-:S07]  /*1fc20*/  LEPC R20, `(.L_x_522) ;  /* 0x000000001014794e */ /* 0x000fce0000000000 */
[----:B0-----:R-:W-:Y:S05]  /*1fc30*/  CALL.ABS.NOINC R2 ;  /* 0x0000000002007343 */ /* 0x001fea0003c00000 */
.L_x_522:
[----:B-1----:R-:W2:Y:S02]  /*1fc40*/  LDL R2, [R1+0x30] ;  /* 0x0000300001027983 */ /* 0x002ea40000100800 */
[----:B--2---:R-:W-:-:S05]  /*1fc50*/  VIADD R0, R2, 0x400 ;  /* 0x0000040002007836 */ /* 0x004fca0000000000 */
[----:B------:R1:W-:Y:S01]  /*1fc60*/  STL [R1+0x50], R0 ;  /* 0x0000500001007387 */ /* 0x0003e20000100800 */
        /* <DEDUP_REMOVED lines=18> */
.L_x_523:
[----:B------:R-:W2:Y:S02]  /*1fd90*/  LDL.LU R2, [R1+0x34] ;  /* 0x0000340001027983 */ /* 0x000ea40000300800 */
[----:B--2---:R-:W-:-:S13]  /*1fda0*/  LOP3.LUT P6, RZ, R2, 0x3ff, RZ, 0xc0, !PT ;  /* 0x000003ff02ff7812 */ /* 0x004fda00078cc0ff */
[----:B------:R-:W-:Y:S05]  /*1fdb0*/  @!P6 BRA `(.L_x_524) ;  /* 0x000000000040e947 */ /* 0x000fea0003800000 */
        /* <DEDUP_REMOVED lines=8> */
[----:B------:R-:W-:Y:S01]  /*1fe40*/  MOV R11, UR9 ;  /* 0x00000009000b7c02 */ /* 0x000fe20008000f00 */
[----:B------:R-:W-:Y:S02]  /*1fe50*/  IMAD.U32 R7, RZ, RZ, UR7 ;  /* 0x00000007ff077e24 */ /* 0x000fe4000f8e00ff */
[----:B------:R-:W-:-:S02]  /*1fe60*/  IMAD.U32 R10, RZ, RZ, UR8 ;  /* 0x00000008ff0a7e24 */ /* 0x000fc4000f8e00ff */
[----:B------:R-:W-:Y:S02]  /*1fe70*/  IMAD.MOV.U32 R8, RZ, RZ, 0x70 ;  /* 0x00000070ff087424 */ /* 0x000fe400078e00ff */
[----:B------:R-:W-:Y:S02]  /*1fe80*/  IMAD.MOV.U32 R12, RZ, RZ, 0x1 ;  /* 0x00000001ff0c7424 */ /* 0x000fe400078e00ff */
[----:B------:R-:W-:-:S07]  /*1fe90*/  IMAD.MOV.U32 R13, RZ, RZ, RZ ;  /* 0x000000ffff0d7224 */ /* 0x000fce00078e00ff */
[----:B------:R-:W-:-:S07]  /*1fea0*/  LEPC R20, `(.L_x_524) ;  /* 0x000000001014794e */ /* 0x000fce0000000000 */
[----:B0-----:R-:W-:Y:S05]  /*1feb0*/  CALL.ABS.NOINC R2 ;  /* 0x0000000002007343 */ /* 0x001fea0003c00000 */
.L_x_524:
[----:B------:R-:W-:Y:S01]  /*1fec0*/  ULDC.64 UR4, c[0x0][0x9f8] ;  /* 0x00027e0000047ab9 */ /* 0x000fe20000000a00 */
[----:B0-----:R-:W2:Y:S01]  /*1fed0*/  LDL.LU R4, [R1+0x38] ;  /* 0x0000380001047983 */ /* 0x001ea20000300800 */
[----:B------:R-:W-:-:S03]  /*1fee0*/  ISETP.NE.U32.AND P0, PT, RZ, UR4, PT ;  /* 0x00000004ff007c0c */ /* 0x000fc6000bf05070 */
[----:B------:R-:W2:Y:S01]  /*1fef0*/  LDL.LU R0, [R1+0x4] ;  /* 0x0000040001007983 */ /* 0x000ea20000300800 */
[----:B------:R-:W-:Y:S02]  /*1ff00*/  ISETP.NE.AND.EX P0, PT, RZ, UR5, PT, P0 ;  /* 0x00000005ff007c0c */ /* 0x000fe4000bf05300 */
[----:B------:R-:W-:Y:S01]  /*1ff10*/  MOV R5, R16 ;  /* 0x0000001000057202 */ /* 0x000fe20000000f00 */
[----:B------:R-:W3:Y:S10]  /*1ff20*/  LDL R6, [R1+0x8] ;  /* 0x0000080001067983 */ /* 0x000ef40000100800 */
[----:B------:R-:W-:-:S04]  /*1ff30*/  @P0 IADD3 R2, P1, R17, UR4, RZ ;  /* 0x0000000411020c10 */ /* 0x000fc8000ff3e0ff */
[----:B------:R-:W-:Y:S01]  /*1ff40*/  @P0 IADD3.X R3, R18, UR5, RZ, P1, !PT ;  /* 0x0000000512030c10 */ /* 0x000fe20008ffe4ff */
[----:B------:R-:W-:-:S04]  /*1ff50*/  ULDC.64 UR4, c[0x0][0xa00] ;  /* 0x0002800000047ab9 */ /* 0x000fc80000000a00 */
[----:B------:R-:W4:Y:S01]  /*1ff60*/  @P0 LDG.E R5, desc[UR42][R2.64] ;  /* 0x0000002a02050981 */ /* 0x000f22000c1e1900 */
[----:B--2---:R-:W-:Y:S02]  /*1ff70*/  IMAD R4, R0, 0x80, R4 ;  /* 0x0000008000047824 */ /* 0x004fe400078e0204 */
[----:B------:R-:W0:Y:S01]  /*1ff80*/  LDC R0, c[0x0][0x428] ;  /* 0x00010a00ff007b82 */ /* 0x000e220000000800 */
[----:B----4-:R1:W-:Y:S01]  /*1ff90*/  STL [R1+0x34], R5 ;  /* 0x0000340501007387 */ /* 0x0103e20000100800 */
[----:B0-----:R-:W-:Y:S01]  /*1ffa0*/  ISETP.NE.AND P0, PT, R0, 0x1, PT ;  /* 0x000000010000780c */ /* 0x001fe20003f05270 */
[----:B---3--:R-:W-:Y:S01]  /*1ffb0*/  IMAD.MOV.U32 R0, RZ, RZ, R6 ;  /* 0x000000ffff007224 */ /* 0x008fe200078e0006 */
[----:B-1----:R-:W0:Y:S11]  /*1ffc0*/  S2R R5, SR_TID.X ;  /* 0x0000000000057919 */ /* 0x002e360000002100 */
[----:B------:R-:W1:Y:S08]  /*1ffd0*/  @P0 LDC R2, c[0x0][0x42c] ;  /* 0x00010b00ff020b82 */ /* 0x000e700000000800 */
[----:B------:R-:W2:Y:S01]  /*1ffe0*/  @P0 LDC R3, c[0x0][0x430] ;  /* 0x00010c00ff030b82 */ /* 0x000ea20000000800 */
[----:B-1----:R-:W-:Y:S01]  /*1fff0*/  @P0 IMAD.HI.U32 R2, R6, R2, RZ ;  /* 0x0000000206020227 */ /* 0x002fe200078e00ff */
[----:B0-----:R-:W-:-:S04]  /*20000*/  LOP3.LUT R5, R5, 0x7f, RZ, 0xc0, !PT ;  /* 0x0000007f05057812 */ /* 0x001fc800078ec0ff */
[----:B------:R-:W-:Y:S02]  /*20010*/  ISETP.NE.AND P1, PT, R5, RZ, PT ;  /* 0x000000ff0500720c */ /* 0x000fe40003f25270 */
[----:B--2---:R-:W-:Y:S02]  /*20020*/  @P0 SHF.R.U32.HI R0, RZ, R3, R2 ;  /* 0x00000003ff000219 */ /* 0x004fe40000011602 */
[----:B------:R-:W-:Y:S02]  /*20030*/  ISETP.NE.U32.AND P0, PT, RZ, UR4, PT ;  /* 0x00000004ff007c0c */ /* 0x000fe4000bf05070 */
[----:B------:R-:W-:Y:S02]  /*20040*/  PLOP3.LUT P3, PT, P1, PT, PT, 0x8, 0x0 ;  /* 0x000000000000781c */ /* 0x000fe40000f6e170 */
[----:B------:R-:W-:-:S04]  /*20050*/  ISETP.NE.AND.EX P2, PT, RZ, UR5, PT, P0 ;  /* 0x00000005ff007c0c */ /* 0x000fc8000bf45300 */
[----:B------:R-:W-:Y:S01]  /*20060*/  SEL R3, R16, RZ, !P2 ;  /* 0x000000ff10037207 */ /* 0x000fe20005000000 */
[----:B------:R-:W-:-:S05]  /*20070*/  VOTEU.ALL UP1, P1 ;  /* 0x00000000003f7886 */ /* 0x000fca0000820000 */
[----:B------:R-:W-:-:S04]  /*20080*/  @!UP1 UIADD3 UR8, UP0, UR44, 0x270, URZ ;  /* 0x000002702c089890 */ /* 0x000fc8000ff1e03f */
[----:B------:R-:W-:-:S03]  /*20090*/  @!UP1 UIADD3.X UR9, URZ, UR45, URZ, UP0, !UPT ;  /* 0x0000002d3f099290 */ /* 0x000fc600087fe43f */
[----:B------:R-:W-:-:S09]  /*200a0*/  VOTEU.ALL UP0, P1 ;  /* 0x00000000003f7886 */ /* 0x000fd20000800000 */
.L_x_525:
[----:B------:R-:W2:Y:S01]  /*200b0*/  LDL R2, [R1+0x8] ;  /* 0x0000080001027983 */ /* 0x000ea20000100800 */
[----:B------:R-:W-:Y:S02]  /*200c0*/  PLOP3.LUT P0, PT, P0, P3, PT, 0xa2, 0x0 ;  /* 0x000000000000781c */ /* 0x000fe40000707472 */
[----:B------:R-:W-:Y:S01]  /*200d0*/  @P3 R2UR P0, UR7, R3 ;  /* 0x00000000030732ca */ /* 0x000fe20000000000 */
[----:B------:R-:W-:-:S07]  /*200e0*/  UMOV UR4, URZ ;  /* 0x0000003f00047c82 */ /* 0x000fce0008000000 */
[----:B------:R-:W-:Y:S02]  /*200f0*/  PLOP3.LUT P0, PT, P0, P3, PT, 0xa2, 0x0 ;  /* 0x000000000000781c */ /* 0x000fe40000707472 */
[----:B--2---:R-:W-:-:S08]  /*20100*/  @P3 R2UR.OR P0, UR6, R2 ;  /* 0x00000000020632ca */ /* 0x004fd00000100000 */
[----:B------:R-:W-:Y:S02]  /*20110*/  PLOP3.LUT P0, PT, P0, P3, PT, 0xa2, 0x0 ;  /* 0x000000000000781c */ /* 0x000fe40000707472 */
[----:B------:R-:W-:-:S08]  /*20120*/  @P3 R2UR.OR P0, UR5, R4 ;  /* 0x00000000040532ca */ /* 0x000fd00000100000 */
[----:B------:R-:W-:-:S05]  /*20130*/  @P3 PLOP3.LUT P3, PT, P0, PT, PT, 0x80, 0x0 ;  /* 0x000000000000381c */ /* 0x000fca000076f070 */
[----:B------:R0:W-:Y:S08]  /*20140*/  @!UP0 UTMAPF.L2.4D [UR4], [UR8] ;  /* 0x00000004080085b8 */ /* 0x0001f00008018000 */
[----:B0-----:R-:W-:Y:S05]  /*20150*/  @P3 BRA.U.ANY `(.L_x_525) ;  /* 0xfffffffd00d43947 */ /* 0x001fea000393ffff */
[----:B------:R-:W-:Y:S01]  /*20160*/  PLOP3.LUT P2, PT, P1, PT, PT, 0x8, 0x0 ;  /* 0x000000000000781c */ /* 0x000fe20000f4e170 */
[----:B------:R-:W-:Y:S01]  /*20170*/  VOTEU.ALL UP0, P1 ;  /* 0x00000000003f7886 */ /* 0x000fe20000800000 */
[----:B------:R-:W-:-:S11]  /*20180*/  UMOV UR4, 0x80 ;  /* 0x0000008000047882 */ /* 0x000fd60000000000 */
.L_x_526:
[----:B------:R-:W2:Y:S01]  /*20190*/  LDL R2, [R1+0x8] ;  /* 0x0000080001027983 */ /* 0x000ea20000100800 */
[----:B------:R-:W-:Y:S02]  /*201a0*/  PLOP3.LUT P0, PT, P0, P2, PT, 0xa2, 0x0 ;  /* 0x000000000000781c */ /* 0x000fe40000705472 */
[----:B------:R-:W-:-:S08]  /*201b0*/  @P2 R2UR P0, UR7, R3 ;  /* 0x00000000030722ca */ /* 0x000fd00000000000 */
[----:B------:R-:W-:Y:S02]  /*201c0*/  PLOP3.LUT P0, PT, P0, P2, PT, 0xa2, 0x0 ;  /* 0x000000000000781c */ /* 0x000fe40000705472 */
[----:B--2---:R-:W-:-:S08]  /*201d0*/  @P2 R2UR.OR P0, UR6, R2 ;  /* 0x00000000020622ca */ /* 0x004fd00000100000 */
[----:B------:R-:W-:Y:S02]  /*201e0*/  PLOP3.LUT P0, PT, P0, P2, PT, 0xa2, 0x0 ;  /* 0x000000000000781c */ /* 0x000fe40000705472 */
[----:B------:R-:W-:-:S08]  /*201f0*/  @P2 R2UR.OR P0, UR5, R4 ;  /* 0x00000000040522ca */ /* 0x000fd00000100000 */
[----:B------:R-:W-:-:S05]  /*20200*/  @P2 PLOP3.LUT P2, PT, P0, PT, PT, 0x80, 0x0 ;  /* 0x000000000000281c */ /* 0x000fca000074f070 */
[----:B------:R0:W-:Y:S08]  /*20210*/  @!UP0 UTMAPF.L2.4D [UR4], [UR8] ;  /* 0x00000004080085b8 */ /* 0x0001f00008018000 */
[----:B0-----:R-:W-:Y:S05]  /*20220*/  @P2 BRA.U.ANY `(.L_x_526) ;  /* 0xfffffffd00d82947 */ /* 0x001fea000393ffff */
[----:B------:R-:W2:Y:S01]  /*20230*/  LDL R16, [R1+0x34] ;  /* 0x0000340001107983 */ /* 0x000ea20000100800 */
[----:B------:R-:W0:Y:S01]  /*20240*/  LDC.64 R6, c[0x0][0x3f8] ;  /* 0x0000fe00ff067b82 */ /* 0x000e220000000a00 */
[----:B------:R-:W-:Y:S02]  /*20250*/  ULDC.64 UR4, c[0x0][0xa08] ;  /* 0x0002820000047ab9 */ /* 0x000fe40000000a00 */
[----:B0-----:R-:W-:Y:S01]  /*20260*/  LOP3.LUT P0, RZ, R6, UR4, RZ, 0xfc, !PT ;  /* 0x0000000406ff7c12 */ /* 0x001fe2000f80fcff */
[----:B------:R-:W-:-:S03]  /*20270*/  UMOV UR4, 0xffffffff ;  /* 0xffffffff00047882 */ /* 0x000fc60000000000 */
[----:B------:R-:W-:Y:S02]  /*20280*/  LOP3.LUT P0, RZ, R7, UR5, RZ, 0xfc, P0 ;  /* 0x0000000507ff7c12 */ /* 0x000fe4000800fcff */
[----:B--2---:R-:W-:Y:S02]  /*20290*/  SHF.R.S32.HI R17, RZ, 0x1f, R16 ;  /* 0x0000001fff117819 */ /* 0x004fe40000011410 */
[----:B------:R-:W-:-:S03]  /*202a0*/  SEL R2, R16, RZ, !P0 ;  /* 0x000000ff10027207 */ /* 0x000fc60004000000 */
[----:B------:R0:W-:Y:S01]  /*202b0*/  STL [R1+0x38], R17 ;  /* 0x0000381101007387 */ /* 0x0001e20000100800 */
[----:B------:R-:W-:Y:S05]  /*202c0*/  BRA.DIV UR4, `(.L_x_527) ;  /* 0x0000006a046c7947 */ /* 0x000fea000b800000 */
[----:B------:R-:W1:Y:S02]  /*202d0*/  S2R R5, SR_TID.X ;  /* 0x0000000000057919 */ /* 0x000e640000002100 */
[----:B-1----:R-:W-:-:S04]  /*202e0*/  SHF.R.U32.HI R5, RZ, 0x5, R5 ;  /* 0x00000005ff057819 */ /* 0x002fc80000011605 */
[----:B------:R-:W-:-:S05]  /*202f0*/  LOP3.LUT R5, R5, 0x3, RZ, 0xc0, !PT ;  /* 0x0000000305057812 */ /* 0x000fca00078ec0ff */
[----:B------:R1:W2:Y:S02]  /*20300*/  SHFL.IDX PT, R14, R5, RZ, 0x1f ;  /* 0x00001fff050e7589 */ /* 0x0002a400000e0000 */
.L_x_707:
[----:B--2---:R-:W-:Y:S02]  /*20310*/  ISETP.NE.AND P0, PT, R14, RZ, PT ;  /* 0x000000ff0e00720c */ /* 0x004fe40003f05270 */
[----:B------:R-:W-:-:S11]  /*20320*/  PLOP3.LUT P6, PT, PT, PT, PT, 0x8, 0x0 ;  /* 0x000000000000781c */ /* 0x000fd60003fce170 */
[----:B------:R-:W-:Y:S05]  /*20330*/  @P0 BRA `(.L_x_528) ;  /* 0x0000000800100947 */ /* 0x000fea0003800000 */
[----:B------:R-:W-:-:S03]  /*20340*/  UMOV UR4, 0xffffffff ;  /* 0xffffffff00047882 */ /* 0x000fc60000000000 */
[----:B------:R-:W-:Y:S05]  /*20350*/  BRA.DIV UR4, `(.L_x_529) ;  /* 0x0000006a047c7947 */ /* 0x000fea000b800000 */
[----:B------:R-:W-:-:S13]  /*20360*/  ELECT P6, URZ, PT ;  /* 0x00000000003f782f */ /* 0x000fda00038c0000 */
.L_x_710:
[----:B------:R-:W-:Y:S05]  /*20370*/  @!P6 BRA `(.L_x_530) ;  /* 0x000000040084e947 */ /* 0x000fea0003800000 */
[----:B-1----:R-:W2:Y:S01]  /*20380*/  LDL R5, [R1+0x20] ;  /* 0x0000200001057983 */ /* 0x002ea20000100800 */
[----:B------:R-:W-:-:S04]  /*20390*/  ISETP.NE.U32.AND P0, PT, R6, RZ, PT ;  /* 0x000000ff0600720c */ /* 0x000fc80003f05070 */
[----:B------:R-:W-:Y:S02]  /*203a0*/  ISETP.NE.AND.EX P0, PT, R7, RZ, PT, P0 ;  /* 0x000000ff0700720c */ /* 0x000fe40003f05300 */
[----:B--2---:R-:W-:-:S11]  /*203b0*/  LEA.HI.SX32 R8, R5, 0xffffffff, 0x19 ;  /* 0xffffffff05087811 */ /* 0x004fd600078fcaff */
[----:B------:R-:W-:Y:S05]  /*203c0*/  @!P0 BRA `(.L_x_531) ;  /* 0x0000000000488947 */ /* 0x000fea0003800000 */
[----:B------:R-:W1:Y:S01]  /*203d0*/  LDC R9, c[0x0][0x41c] ;  /* 0x00010700ff097b82 */ /* 0x000e620000000800 */
[----:B------:R-:W-:Y:S01]  /*203e0*/  IMAD.MOV.U32 R2, RZ, RZ, R8 ;  /* 0x000000ffff027224 */ /* 0x000fe200078e0008 */
[----:B------:R-:W-:Y:S01]  /*203f0*/  ULDC.64 UR4, c[0x0][0x408] ;  /* 0x0001020000047ab9 */ /* 0x000fe20000000a00 */
[----:B-1----:R-:W-:-:S13]  /*20400*/  ISETP.NE.AND P0, PT, R9, 0x1, PT ;  /* 0x000000010900780c */ /* 0x002fda0003f05270 */
[----:B------:R-:W1:Y:S02]  /*20410*/  @P0 LDC.64 R10, c[0x0][0x420] ;  /* 0x00010800ff0a0b82 */ /* 0x000e640000000a00 */
[----:B-1----:R-:W-:-:S05]  /*20420*/  @P0 IMAD.HI.U32 R10, R8, R10, RZ ;  /* 0x0000000a080a0227 */ /* 0x002fca00078e00ff */
[----:B------:R-:W-:-:S04]  /*20430*/  @P0 SHF.R.U32.HI R2, RZ, R11, R10 ;  /* 0x0000000bff020219 */ /* 0x000fc8000001160a */
[----:B------:R-:W-:Y:S01]  /*20440*/  IADD3 R5, -R2, RZ, RZ ;  /* 0x000000ff02057210 */ /* 0x000fe20007ffe1ff */
[--C-:B------:R-:W-:Y:S01]  /*20450*/  IMAD.MOV.U32 R10, RZ, RZ, R2.reuse ;  /* 0x000000ffff0a7224 */ /* 0x100fe200078e0002 */
[----:B------:R-:W-:-:S03]  /*20460*/  SHF.R.S32.HI R11, RZ, 0x1f, R2 ;  /* 0x0000001fff0b7819 */ /* 0x000fc60000011402 */
        /* <DEDUP_REMOVED lines=8> */
.L_x_531:
[----:B------:R-:W2:Y:S01]  /*204f0*/  LDL R5, [R1+0x18] ;  /* 0x0000180001057983 */ /* 0x000ea20000100800 */
[----:B------:R-:W-:-:S03]  /*20500*/  MOV R9, 0x400 ;  /* 0x0000040000097802 */ /* 0x000fc60000000f00 */
[----:B-1----:R-:W3:Y:S01]  /*20510*/  LDL R7, [R1+0x24] ;  /* 0x0000240001077983 */ /* 0x002ee20000100800 */
[----:B------:R-:W1:Y:S01]  /*20520*/  S2R R10, SR_CgaCtaId ;  /* 0x00000000000a7919 */ /* 0x000e620000008800 */
[----:B------:R-:W4:Y:S01]  /*20530*/  S2R R6, SR_TID.X ;  /* 0x0000000000067919 */ /* 0x000f220000002100 */
[----:B-1----:R-:W-:Y:S02]  /*20540*/  LEA R9, R10, R9, 0x18 ;  /* 0x000000090a097211 */ /* 0x002fe400078ec0ff */
[----:B----4-:R-:W-:-:S04]  /*20550*/  LOP3.LUT R6, R6, 0x7f, RZ, 0xc0, !PT ;  /* 0x0000007f06067812 */ /* 0x010fc800078ec0ff */
[----:B------:R-:W-:Y:S01]  /*20560*/  ISETP.NE.AND P0, PT, R6, RZ, PT ;  /* 0x000000ff0600720c */ /* 0x000fe20003f05270 */
[----:B--2---:R-:W-:Y:S01]  /*20570*/  IMAD R5, R5, 0x8, R9 ;  /* 0x0000000805057824 */ /* 0x004fe200078e0209 */
[----:B---3--:R-:W-:-:S04]  /*20580*/  SHF.L.U32 R7, R7, 0x1f, RZ ;  /* 0x0000001f07077819 */ /* 0x008fc800000006ff */
[----:B------:R-:W1:Y:S02]  /*20590*/  SYNCS.PHASECHK.TRANS64.TRYWAIT P2, [R5+URZ+0x38880], R7 ;  /* 0x03888007050075a7 */ /* 0x000e64000804017f */
[----:B-1----:R-:W-:Y:S05]  /*205a0*/  @!P2 BRA `(.L_x_532) ;  /* 0x000000680008a947 */ /* 0x002fea0003800000 */
.L_x_711:
[----:B------:R-:W-:Y:S05]  /*205b0*/  @P0 BRA `(.L_x_533) ;  /* 0x00000000001c0947 */ /* 0x000fea0003800000 */
[----:B------:R-:W2:Y:S02]  /*205c0*/  S2R R6, SR_TID.X ;  /* 0x0000000000067919 */ /* 0x000ea40000002100 */
[----:B--2---:R-:W-:Y:S02]  /*205d0*/  LOP3.LUT R9, R6, 0x1f, RZ, 0xc0, !PT ;  /* 0x0000001f06097812 */ /* 0x004fe400078ec0ff */
[----:B------:R-:W-:Y:S02]  /*205e0*/  MOV R6, 0x8000 ;  /* 0x0000800000067802 */ /* 0x000fe40000000f00 */
[----:B------:R-:W-:Y:S02]  /*205f0*/  ISETP.NE.AND P2, PT, R9, RZ, PT ;  /* 0x000000ff0900720c */ /* 0x000fe40003f45270 */
[----:B------:R2:W-:Y:S11]  /*20600*/  SYNCS.ARRIVE.TRANS64 RZ, [R5+URZ+0x38870], R6 ;  /* 0x0388700605ff79a7 */ /* 0x0005f6000800003f */
[----:B--2---:R-:W-:Y:S05]  /*20610*/  @!P2 BRA `(.L_x_533) ;  /* 0x000000000004a947 */ /* 0x004fea0003800000 */
[----:B------:R-:W-:Y:S01]  /*20620*/  BPT.TRAP 0x1 ;  /* 0x000000040000795c */ /* 0x000fe20000300000 */
.L_x_533:
[----:B------:R-:W2:Y:S01]  /*20630*/  LDL R6, [R1+0x18] ;  /* 0x0000180001067983 */ /* 0x000ea20000100800 */
[----:B------:R-:W-:-:S03]  /*20640*/  MOV R10, 0x400 ;  /* 0x00000400000a7802 */ /* 0x000fc60000000f00 */
[----:B------:R-:W3:Y:S01]  /*20650*/  LDL R9, [R1+0x3c] ;  /* 0x00003c0001097983 */ /* 0x000ee20000100800 */
[----:B------:R-:W4:Y:S01]  /*20660*/  S2R R11, SR_CgaCtaId ;  /* 0x00000000000b7919 */ /* 0x000f220000008800 */
[----:B------:R-:W-:Y:S01]  /*20670*/  R2UR UR9, R5 ;  /* 0x00000000050972ca */ /* 0x000fe200000e0000 */
[----:B------:R-:W-:Y:S01]  /*20680*/  UIADD3 UR4, UP0, UR44, 0x470, URZ ;  /* 0x000004702c047890 */ /* 0x000fe2000ff1e03f */
[----:B------:R-:W-:Y:S02]  /*20690*/  R2UR UR12, R0 ;  /* 0x00000000000c72ca */ /* 0x000fe400000e0000 */
[----:B-----5:R-:W-:Y:S01]  /*206a0*/  R2UR UR13, R2 ;  /* 0x00000000020d72ca */ /* 0x020fe200000e0000 */
[----:B------:R-:W-:Y:S01]  /*206b0*/  UIADD3.X UR5, URZ, UR45, URZ, UP0, !UPT ;  /* 0x0000002d3f057290 */ /* 0x000fe200087fe43f */
[----:B----4-:R-:W-:-:S07]  /*206c0*/  LEA R10, R11, R10, 0x18 ;  /* 0x0000000a0b0a7211 */ /* 0x010fce00078ec0ff */
[----:B------:R-:W-:Y:S01]  /*206d0*/  UIADD3 UR9, UR9, 0x38870, URZ ;  /* 0x0003887009097890 */ /* 0x000fe2000fffe03f */
[----:B------:R-:W-:Y:S01]  /*206e0*/  UMOV UR10, URZ ;  /* 0x0000003f000a7c82 */ /* 0x000fe20008000000 */
[----:B------:R-:W-:Y:S01]  /*206f0*/  UMOV UR6, 0x0 ;  /* 0x0000000000067882 */ /* 0x000fe20000000000 */
[----:B------:R-:W-:Y:S01]  /*20700*/  UMOV UR7, 0x14f00000 ;  /* 0x14f0000000077882 */ /* 0x000fe20000000000 */
[----:B------:R-:W-:Y:S01]  /*20710*/  UMOV UR15, 0x80 ;  /* 0x00000080000f7882 */ /* 0x000fe20000000000 */
[----:B--2---:R-:W-:-:S05]  /*20720*/  IMAD R6, R6, 0x8000, R10 ;  /* 0x0000800006067824 */ /* 0x004fca00078e020a */
[----:B------:R-:W-:Y:S01]  /*20730*/  R2UR UR14, R6 ;  /* 0x00000000060e72ca */ /* 0x000fe200000e0000 */
[----:B---3--:R-:W-:-:S05]  /*20740*/  IMAD R8, R8, 0x80, R9 ;  /* 0x0000008008087824 */ /* 0x008fca00078e0209 */
[----:B------:R-:W-:-:S07]  /*20750*/  R2UR UR11, R8 ;  /* 0x00000000080b72ca */ /* 0x000fce00000e0000 */
        /* <DEDUP_REMOVED lines=8> */
.L_x_712:
        /* <DEDUP_REMOVED lines=8> */
.L_x_535:
        /* <DEDUP_REMOVED lines=8> */
[----:B------:R-:W-:Y:S01]  /*208e0*/  R2UR UR13, R2 ;  /* 0x00000000020d72ca */ /* 0x000fe200000e0000 */
[----:B------:R-:W-:Y:S01]  /*208f0*/  UMOV UR7, 0x14f00000 ;  /* 0x14f0000000077882 */ /* 0x000fe20000000000 */
[----:B------:R-:W-:-:S03]  /*20900*/  UMOV UR15, 0x80 ;  /* 0x00000080000f7882 */ /* 0x000fc60000000000 */
[----:B------:R-:W-:Y:S02]  /*20910*/  UIADD3 UR8, UR14, 0x28400, URZ ;  /* 0x000284000e087890 */ /* 0x000fe4000fffe03f */
[----:B------:R-:W-:Y:S02]  /*20920*/  UIADD3 UR9, UR9, 0x38830, URZ ;  /* 0x0003883009097890 */ /* 0x000fe4000fffe03f */
[----:B------:R-:W-:-:S07]  /*20930*/  UIADD3 UR14, UR14, 0x2c400, URZ ;  /* 0x0002c4000e0e7890 */ /* 0x000fce000fffe03f */
[----:B------:R3:W-:Y:S02]  /*20940*/  UTMALDG.4D [UR8], [UR4], desc[UR6] ;  /* 0x00000608040075b4 */ /* 0x0007e40008019000 */
[----:B---3--:R-:W-:Y:S01]  /*20950*/  UMOV UR8, UR14 ;  /* 0x0000000e00087c82 */ /* 0x008fe20008000000 */
[----:B------:R-:W-:Y:S02]  /*20960*/  UMOV UR10, UR15 ;  /* 0x0000000f000a7c82 */ /* 0x000fe40008000000 */
[----:B------:R3:W-:Y:S02]  /*20970*/  UTMALDG.4D [UR8], [UR4], desc[UR6] ;  /* 0x00000608040075b4 */ /* 0x0007e40008019000 */
[----:B---3--:R-:W-:Y:S01]  /*20980*/  NOP ;  /* 0x0000000000007918 */ /* 0x008fe20000000000 */
.L_x_530:
[----:B------:R-:W3:Y:S01]  /*20990*/  LDL.LU R6, [R1+0x8] ;  /* 0x0000080001067983 */ /* 0x000ee20000300800 */
[----:B-12---:R-:W-:Y:S01]  /*209a0*/  MOV R7, 0x400 ;  /* 0x0000040000077802 */ /* 0x006fe20000000f00 */
[----:B------:R-:W1:Y:S01]  /*209b0*/  S2R R8, SR_CgaCtaId ;  /* 0x0000000000087919 */ /* 0x000e620000008800 */
[----:B------:R-:W-:Y:S05]  /*209c0*/  WARPSYNC.ALL ;  /* 0x0000000000007948 */ /* 0x000fea0003800000 */
[----:B------:R-:W-:-:S13]  /*209d0*/  ELECT P0, URZ, PT ;  /* 0x00000000003f782f */ /* 0x000fda0003800000 */
[C---:B------:R-:W-:Y:S01]  /*209e0*/  @P0 R2UR UR13, R3.reuse ;  /* 0x00000000030d02ca */ /* 0x040fe200000e0000 */
[----:B------:R-:W-:Y:S01]  /*209f0*/  UIADD3 UR4, UP0, UR44, 0x270, URZ ;  /* 0x000002702c047890 */ /* 0x000fe2000ff1e03f */
[C---:B------:R-:W-:Y:S02]  /*20a00*/  @P0 R2UR UR11, R4.reuse ;  /* 0x00000000040b02ca */ /* 0x040fe400000e0000 */
[----:B------:R-:W-:Y:S02]  /*20a10*/  @P0 R2UR UR21, R3 ;  /* 0x00000000031502ca */ /* 0x000fe400000e0000 */
[----:B------:R-:W-:Y:S01]  /*20a20*/  @P0 R2UR UR19, R4 ;  /* 0x00000000041302ca */ /* 0x000fe200000e0000 */
[----:B------:R-:W-:Y:S01]  /*20a30*/  UIADD3.X UR5, URZ, UR45, URZ, UP0, !UPT ;  /* 0x0000002d3f057290 */ /* 0x000fe200087fe43f */
[----:B-1----:R-:W-:-:S04]  /*20a40*/  LEA R7, R8, R7, 0x18 ;  /* 0x0000000708077211 */ /* 0x002fc800078ec0ff */
[----:B------:R-:W-:Y:S02]  /*20a50*/  R2UR UR16, R7 ;  /* 0x00000000071072ca */ /* 0x000fe400000e0000 */
[----:B------:R-:W-:Y:S01]  /*20a60*/  @P0 MOV R5, 0x8000 ;  /* 0x0000800000050802 */ /* 0x000fe20000000f00 */
[----:B------:R-:W-:Y:S10]  /*20a70*/  BAR.SYNC.DEFER_BLOCKING 0x8, 0x120 ;  /* 0x0204800000007b1d */ /* 0x000ff40000010000 */
[----:B------:R-:W-:-:S02]  /*20a80*/  UIADD3 UR8, UR16, 0x20400, URZ ;  /* 0x0002040010087890 */ /* 0x000fc4000fffe03f */
[----:B------:R-:W-:Y:S02]  /*20a90*/  UIADD3 UR9, UR16, 0x38800, URZ ;  /* 0x0003880010097890 */ /* 0x000fe4000fffe03f */
[----:B------:R-:W-:Y:S01]  /*20aa0*/  UIADD3 UR16, UR16, 0x24400, URZ ;  /* 0x0002440010107890 */ /* 0x000fe2000fffe03f */
[----:B------:R-:W-:Y:S01]  /*20ab0*/  UMOV UR6, 0x0 ;  /* 0x0000000000067882 */ /* 0x000fe20000000000 */
[----:B------:R-:W-:Y:S01]  /*20ac0*/  UMOV UR7, 0x12f00000 ;  /* 0x12f0000000077882 */ /* 0x000fe20000000000 */
[----:B------:R-:W-:Y:S01]  /*20ad0*/  UMOV UR10, URZ ;  /* 0x0000003f000a7c82 */ /* 0x000fe20008000000 */
[----:B------:R-:W-:Y:S01]  /*20ae0*/  UMOV UR14, 0x0 ;  /* 0x00000000000e7882 */ /* 0x000fe20000000000 */
[----:B------:R-:W-:Y:S01]  /*20af0*/  UMOV UR15, 0x12f00000 ;  /* 0x12f00000000f7882 */ /* 0x000fe20000000000 */
[----:B------:R-:W-:Y:S01]  /*20b00*/  UMOV UR18, 0x80 ;  /* 0x0000008000127882 */ /* 0x000fe20000000000 */
[----:B------:R-:W-:Y:S01]  /*20b10*/  UMOV UR17, UR9 ;  /* 0x0000000900117c82 */ /* 0x000fe20008000000 */
[----:B------:R2:W-:Y:S01]  /*20b20*/  @P0 SYNCS.ARRIVE.TRANS64 RZ, [R7+URZ+0x38800], R5 ;  /* 0x0388000507ff09a7 */ /* 0x0005e2000800003f */
[----:B---3--:R-:W-:-:S02]  /*20b30*/  @P0 R2UR UR12, R6 ;  /* 0x00000000060c02ca */ /* 0x008fc400000e0000 */
[----:B------:R-:W-:-:S11]  /*20b40*/  @P0 R2UR UR20, R6 ;  /* 0x00000000061402ca */ /* 0x000fd600000e0000 */
[----:B------:R2:W-:Y:S02]  /*20b50*/  UTMALDG.4D [UR8], [UR4], desc[UR6] ;  /* 0x00000608040075b4 */ /* 0x0005e40008019000 */
[----:B------:R2:W-:Y:S02]  /*20b60*/  UTMALDG.4D [UR16], [UR4], desc[UR14] ;  /* 0x00000e10040075b4 */ /* 0x0005e40008019000 */
[----:B--2---:R-:W-:Y:S01]  /*20b70*/  NOP ;  /* 0x0000000000007918 */ /* 0x004fe20000000000 */
.L_x_528:
[----:B------:R-:W2:Y:S01]  /*20b80*/  LDL.LU R6, [R1+0x58] ;  /* 0x0000580001067983 */ /* 0x000ea20000300800 */
[----:B------:R-:W-:Y:S01]  /*20b90*/  MOV R4, 0x400 ;  /* 0x0000040000047802 */ /* 0x000fe20000000f00 */
[----:B------:R-:W-:Y:S01]  /*20ba0*/  BSSY B0, `(.L_x_536) ;  /* 0x000000b000007945 */ /* 0x000fe20003800000 */
[----:B-1----:R-:W1:Y:S02]  /*20bb0*/  S2R R5, SR_CgaCtaId ;  /* 0x0000000000057919 */ /* 0x002e640000008800 */
[----:B-1----:R-:W-:Y:S01]  /*20bc0*/  LEA R4, R5, R4, 0x18 ;  /* 0x0000000405047211 */ /* 0x002fe200078ec0ff */
[----:B--2---:R-:W-:-:S05]  /*20bd0*/  VIADD R6, R6, 0x1 ;  /* 0x0000000106067836 */ /* 0x004fca0000000000 */
[----:B------:R-:W-:Y:S01]  /*20be0*/  LEA.HI R3, R6, R6, RZ, 0x1 ;  /* 0x0000000606037211 */ /* 0x000fe200078f08ff */
[----:B------:R1:W-:Y:S03]  /*20bf0*/  STL [R1+0x58], R6 ;  /* 0x0000580601007387 */ /* 0x0003e60000100800 */
[----:B------:R-:W-:-:S05]  /*20c00*/  LOP3.LUT R3, R3, 0xfffffffe, RZ, 0xc0, !PT ;  /* 0xfffffffe03037812 */ /* 0x000fca00078ec0ff */
[----:B------:R-:W-:-:S05]  /*20c10*/  IMAD.IADD R3, R6, 0x1, -R3 ;  /* 0x0000000106037824 */ /* 0x000fca00078e0a03 */
[----:B------:R-:W-:-:S04]  /*20c20*/  SHF.L.U32 R3, R3, 0x1f, RZ ;  /* 0x0000001f03037819 */ /* 0x000fc800000006ff */
[----:B------:R-:W2:Y:S02]  /*20c30*/  SYNCS.PHASECHK.TRANS64.TRYWAIT P0, [R4+URZ+0x38820], R3 ;  /* 0x03882003040075a7 */ /* 0x000ea4000800017f */
[----:B-12---:R-:W-:Y:S05]  /*20c40*/  @!P0 BRA `(.L_x_537) ;  /* 0x0000006000888947 */ /* 0x006fea0003800000 */
.L_x_713:
[----:B------:R-:W-:Y:S05]  /*20c50*/  BSYNC B0 ;  /* 0x0000000000007941 */ /* 0x000fea0003800000 */
.L_x_536:
[----:B------:R-:W-:-:S13]  /*20c60*/  ISETP.GE.AND P0, PT, R19, 0x81, PT ;  /* 0x000000811300780c */ /* 0x000fda0003f06270 */
[----:B------:R-:W-:Y:S05]  /*20c70*/  @!P0 BRA `(.L_x_538) ;  /* 0x0000001400a88947 */ /* 0x000fea0003800000 */
[----:B-1----:R-:W2:Y:S04]  /*20c80*/  LDL.LU R4, [R1+0x20] ;  /* 0x0000200001047983 */ /* 0x002ea80000300800 */
[----:B------:R1:W5:Y:S04]  /*20c90*/  LDL.LU R6, [R1+0x18] ;  /* 0x0000180001067983 */ /* 0x0003680000300800 */
[----:B------:R1:W5:Y:S02]  /*20ca0*/  LDL.LU R7, [R1+0x24] ;  /* 0x0000240001077983 */ /* 0x0003640000300800 */
[----:B-12---:R-:W-:-:S07]  /*20cb0*/  LEA.HI.SX32 R20, R4, 0xfffffffe, 0x19 ;  /* 0xfffffffe04147811 */ /* 0x006fce00078fcaff */
.L_x_560:
[----:B-----5:R-:W-:Y:S01]  /*20cc0*/  VIADD R4, R6, 0x1 ;  /* 0x0000000106047836 */ /* 0x020fe20000000000 */
[----:B------:R-:W-:Y:S05]  /*20cd0*/  YIELD ;  /* 0x0000000000007946 */ /* 0x000fea0003800000 */
[----:B------:R-:W-:Y:S01]  /*20ce0*/  ISETP.NE.AND P0, PT, R4, 0x2, PT ;  /* 0x000000020400780c */ /* 0x000fe20003f05270 */
[----:B------:R-:W-:Y:S03]  /*20cf0*/  BSSY B0, `(.L_x_539) ;  /* 0x0000090000007945 */ /* 0x000fe60003800000 */
[----:B--2---:R-:W-:-:S02]  /*20d00*/  SEL R3, RZ, 0x1, P0 ;  /* 0x00000001ff037807 */ /* 0x004fc40000000000 */
[----:B------:R-:W-:Y:S02]  /*20d10*/  SEL R10, R4, RZ, P0 ;  /* 0x000000ff040a7207 */ /* 0x000fe40000000000 */
[----:B------:R-:W-:-:S05]  /*20d20*/  LOP3.LUT R9, R7, R3, RZ, 0x3c, !PT ;  /* 0x0000000307097212 */ /* 0x000fca00078e3cff */
[----:B------:R1:W-:Y:S04]  /*20d30*/  STL [R1+0x24], R9 ;  /* 0x0000240901007387 */ /* 0x0003e80000100800 */
[----:B------:R1:W-:Y:S01]  /*20d40*/  STL [R1+0x18], R10 ;  /* 0x0000180a01007387 */ /* 0x0003e20000100800 */
[----:B------:R-:W-:Y:S05]  /*20d50*/  @!P6 BRA `(.L_x_540) ;  /* 0x000000080024e947 */ /* 0x000fea0003800000 */
[----:B------:R-:W-:Y:S01]  /*20d60*/  ULDC.64 UR4, c[0x0][0x3f8] ;  /* 0x0000fe0000047ab9 */ /* 0x000fe20000000a00 */
[----:B------:R-:W-:Y:S02]  /*20d70*/  MOV R8, R20 ;  /* 0x0000001400087202 */ /* 0x000fe40000000f00 */
[----:B------:R-:W-:-:S04]  /*20d80*/  ISETP.NE.U32.AND P0, PT, RZ, UR4, PT ;  /* 0x00000004ff007c0c */ /* 0x000fc8000bf05070 */
[----:B------:R-:W-:-:S13]  /*20d90*/  ISETP.NE.AND.EX P0, PT, RZ, UR5, PT, P0 ;  /* 0x00000005ff007c0c */ /* 0x000fda000bf05300 */
[----:B------:R-:W-:Y:S05]  /*20da0*/  @!P0 BRA `(.L_x_541) ;  /* 0x00000000004c8947 */ /* 0x000fea0003800000 */
[----:B------:R-:W2:Y:S01]  /*20db0*/  LDL R12, [R1+0x38] ;  /* 0x00003800010c7983 */ /* 0x000ea20000100800 */
[----:B------:R-:W3:Y:S01]  /*20dc0*/  LDC R5, c[0x0][0x41c] ;  /* 0x00010700ff057b82 */ /* 0x000ee20000000800 */
[----:B------:R-:W-:Y:S02]  /*20dd0*/  ULDC.64 UR6, c[0x0][0x408] ;  /* 0x0001020000067ab9 */ /* 0x000fe40000000a00 */
[----:B------:R-:W4:Y:S01]  /*20de0*/  LDL R11, [R1+0x34] ;  /* 0x00003400010b7983 */ /* 0x000f220000100800 */
[----:B---3--:R-:W-:-:S13]  /*20df0*/  ISETP.NE.AND P0, PT, R5, 0x1, PT ;  /* 0x000000010500780c */ /* 0x008fda0003f05270 */
[----:B------:R-:W3:Y:S02]  /*20e00*/  @P0 LDC.64 R2, c[0x0][0x420] ;  /* 0x00010800ff020b82 */ /* 0x000ee40000000a00 */
[----:B---3--:R-:W-:-:S04]  /*20e10*/  @P0 IMAD.HI.U32 R4, R20, R2, RZ ;  /* 0x0000000214040227 */ /* 0x008fc800078e00ff */
[----:B------:R-:W-:Y:S01]  /*20e20*/  IMAD.MOV.U32 R2, RZ, RZ, R20 ;  /* 0x000000ffff027224 */ /* 0x000fe200078e0014 */
[----:B------:R-:W-:-:S04]  /*20e30*/  @P0 SHF.R.U32.HI R2, RZ, R3, R4 ;  /* 0x00000003ff020219 */ /* 0x000fc80000011604 */
[--C-:B------:R-:W-:Y:S01]  /*20e40*/  SHF.R.S32.HI R3, RZ, 0x1f, R2.reuse ;  /* 0x0000001fff037819 */ /* 0x100fe20000011402 */
[----:B------:R-:W-:-:S04]  /*20e50*/  IMAD.MOV R8, RZ, RZ, -R2 ;  /* 0x000000ffff087224 */ /* 0x000fc800078e0a02 */
[----:B------:R-:W-:Y:S02]  /*20e60*/  IMAD R8, R5, R8, R20 ;  /* 0x0000000805087224 */ /* 0x000fe400078e0214 */
[----:B--2---:R-:W-:-:S04]  /*20e70*/  IMAD R4, R12, UR6, RZ ;  /* 0x000000060c047c24 */ /* 0x004fc8000f8e02ff */
[C---:B----4-:R-:W-:Y:S02]  /*20e80*/  IMAD R4, R11.reuse, UR7, R4 ;  /* 0x000000070b047c24 */ /* 0x050fe4000f8e0204 */
[----:B------:R-:W-:-:S04]  /*20e90*/  IMAD.WIDE.U32 R2, R11, UR6, R2 ;  /* 0x000000060b027c25 */ /* 0x000fc8000f8e0002 */
[----:B------:R-:W-:Y:S01]  /*20ea0*/  IMAD.IADD R3, R4, 0x1, R3 ;  /* 0x0000000104037824 */ /* 0x000fe200078e0203 */
[----:B------:R-:W-:-:S04]  /*20eb0*/  LEA R4, P0, R2, UR4, 0x2 ;  /* 0x0000000402047c11 */ /* 0x000fc8000f8010ff */
[----:B------:R-:W-:-:S05]  /*20ec0*/  LEA.HI.X R5, R2, UR5, R3, 0x2, P0 ;  /* 0x0000000502057c11 */ /* 0x000fca00080f1403 */
[----:B------:R2:W5:Y:S04]  /*20ed0*/  LDG.E R2, desc[UR42][R4.64] ;  /* 0x0000002a04027981 */ /* 0x000568000c1e1900 */
.L_x_541:
[----:B--2---:R-:W2:Y:S01]  /*20ee0*/  S2R R5, SR_CgaCtaId ;  /* 0x0000000000057919 */ /* 0x004ea20000008800 */
[----:B------:R-:W-:Y:S01]  /*20ef0*/  MOV R4, 0x400 ;  /* 0x0000040000047802 */ /* 0x000fe20000000f00 */
[----:B------:R-:W-:Y:S01]  /*20f00*/  BSSY B1, `(.L_x_542) ;  /* 0x0000009000017945 */ /* 0x000fe20003800000 */
[----:B------:R-:W3:Y:S02]  /*20f10*/  S2R R3, SR_TID.X ;  /* 0x0000000000037919 */ /* 0x000ee40000002100 */
[----:B--2---:R-:W-:-:S04]  /*20f20*/  LEA R4, R5, R4, 0x18 ;  /* 0x0000000405047211 */ /* 0x004fc800078ec0ff */
[----:B------:R-:W-:Y:S02]  /*20f30*/  LEA R5, R10, R4, 0x3 ;  /* 0x000000040a057211 */ /* 0x000fe400078e18ff */
[----:B------:R-:W-:Y:S02]  /*20f40*/  SHF.L.U32 R4, R9, 0x1f, RZ ;  /* 0x0000001f09047819 */ /* 0x000fe400000006ff */
[----:B---3--:R-:W-:Y:S02]  /*20f50*/  LOP3.LUT R3, R3, 0x7f, RZ, 0xc0, !PT ;  /* 0x0000007f03037812 */ /* 0x008fe400078ec0ff */
[----:B------:R-:W2:Y:S02]  /*20f60*/  SYNCS.PHASECHK.TRANS64.TRYWAIT P0, [R5+URZ+0x38880], R4 ;  /* 0x03888004050075a7 */ /* 0x000ea4000800017f */
[----:B------:R-:W-:Y:S01]  /*20f70*/  ISETP.NE.AND P2, PT, R3, RZ, PT ;  /* 0x000000ff0300720c */ /* 0x000fe20003f45270 */
[----:B--2---:R-:W-:-:S12]  /*20f80*/  @!P0 BRA `(.L_x_543) ;  /* 0x0000005c00d88947 */ /* 0x004fd80003800000 */
.L_x_714:
[----:B------:R-:W-:Y:S05]  /*20f90*/  BSYNC B1 ;  /* 0x0000000000017941 */ /* 0x000fea0003800000 */
.L_x_542:
[----:B------:R-:W-:Y:S04]  /*20fa0*/  BSSY B1, `(.L_x_544) ;  /* 0x0000009000017945 */ /* 0x000fe80003800000 */
[----:B------:R-:W-:Y:S05]  /*20fb0*/  @P2 BRA `(.L_x_545) ;  /* 0x00000000001c2947 */ /* 0x000fea0003800000 */
[----:B------:R-:W1:Y:S02]  /*20fc0*/  S2R R3, SR_TID.X ;  /* 0x0000000000037919 */ /* 0x000e640000002100 */
[----:B-1----:R-:W-:Y:S01]  /*20fd0*/  LOP3.LUT R9, R3, 0x1f, RZ, 0xc0, !PT ;  /* 0x0000001f03097812 */ /* 0x002fe200078ec0ff */
[----:B------:R-:W-:-:S03]  /*20fe0*/  IMAD.MOV.U32 R3, RZ, RZ, 0x8000 ;  /* 0x00008000ff037424 */ /* 0x000fc600078e00ff */
[----:B------:R-:W-:Y:S01]  /*20ff0*/  ISETP.NE.AND P0, PT, R9, RZ, PT ;  /* 0x000000ff0900720c */ /* 0x000fe20003f05270 */
[----:B------:R3:W-:-:S12]  /*21000*/  SYNCS.ARRIVE.TRANS64 RZ, [R5+URZ+0x38870], R3 ;  /* 0x0388700305ff79a7 */ /* 0x0007d8000800003f */
[----:B---3--:R-:W-:Y:S05]  /*21010*/  @!P0 BRA `(.L_x_545) ;  /* 0x0000000000048947 */ /* 0x008fea0003800000 */
[----:B------:R-:W-:Y:S01]  /*21020*/  BPT.TRAP 0x1 ;  /* 0x000000040000795c */ /* 0x000fe20000300000 */
.L_x_545:
[----:B------:R-:W-:Y:S05]  /*21030*/  BSYNC B1 ;  /* 0x0000000000017941 */ /* 0x000fea0003800000 */
.L_x_544:
[----:B------:R-:W3:Y:S04]  /*21040*/  LDL R3, [R1+0x18] ;  /* 0x0000180001037983 */ /* 0x000ee80000100800 */
[----:B-1----:R-:W4:Y:S01]  /*21050*/  LDL R9, [R1+0x3c] ;  /* 0x00003c0001097983 */ /* 0x002f220000100800 */
[----:B------:R-:W-:Y:S01]  /*21060*/  IMAD.MOV.U32 R13, RZ, RZ, RZ ;  /* 0x000000ffff0d7224 */ /* 0x000fe200078e00ff */
[----:B------:R-:W-:Y:S01]  /*21070*/  MOV R10, 0x400 ;  /* 0x00000400000a7802 */ /* 0x000fe20000000f00 */
[----:B------:R-:W-:Y:S01]  /*21080*/  UIADD3 UR4, UP0, UR44, 0x470, URZ ;  /* 0x000004702c047890 */ /* 0x000fe2000ff1e03f */
[----:B------:R-:W1:Y:S01]  /*21090*/  S2R R11, SR_CgaCtaId ;  /* 0x00000000000b7919 */ /* 0x000e620000008800 */
[----:B------:R-:W-:Y:S01]  /*210a0*/  PLOP3.LUT P0, PT, PT, PT, PT, 0x80, 0x0 ;  /* 0x000000000000781c */ /* 0x000fe20003f0f070 */
[----:B------:R-:W-:Y:S01]  /*210b0*/  UMOV UR6, 0x0 ;  /* 0x0000000000067882 */ /* 0x000fe20000000000 */
[----:B------:R-:W-:Y:S01]  /*210c0*/  R2UR UR10, R13 ;  /* 0x000000000d0a72ca */ /* 0x000fe200000e0000 */
[----:B------:R-:W-:Y:S01]  /*210d0*/  UIADD3.X UR5, URZ, UR45, URZ, UP0, !UPT ;  /* 0x0000002d3f057290 */ /* 0x000fe200087fe43f */
[----:B------:R-:W-:Y:S01]  /*210e0*/  UMOV UR7, 0x14f00000 ;  /* 0x14f0000000077882 */ /* 0x000fe20000000000 */
[----:B-1----:R-:W-:-:S05]  /*210f0*/  LEA R10, R11, R10, 0x18 ;  /* 0x0000000a0b0a7211 */ /* 0x002fca00078ec0ff */
[----:B---3--:R-:W-:Y:S01]  /*21100*/  IMAD R3, R3, 0x8000, R10 ;  /* 0x0000800003037824 */ /* 0x008fe200078e020a */
[----:B----4-:R-:W-:Y:S01]  /*21110*/  LEA R9, R8, R9, 0x7 ;  /* 0x0000000908097211 */ /* 0x010fe200078e38ff */
[----:B------:R-:W-:Y:S02]  /*21120*/  VIADD R8, R5, 0x38870 ;  /* 0x0003887005087836 */ /* 0x000fe40000000000 */
[----:B------:R-:W-:-:S07]  /*21130*/  VIADD R10, R3, 0x10400 ;  /* 0x00010400030a7836 */ /* 0x000fce0000000000 */
.L_x_546:
[----:B------:R-:W-:-:S13]  /*21140*/  @P0 ELECT P3, URZ, PT ;  /* 0x00000000003f082f */ /* 0x000fda0003860000 */
[----:B-----5:R-:W-:Y:S02]  /*21150*/  @P3 R2UR UR13, R2 ;  /* 0x00000000020d32ca */ /* 0x020fe400000e0000 */
        /* <DEDUP_REMOVED lines=10> */
[----:B------:R-:W-:Y:S01]  /*21200*/  UMOV UR6, 0x0 ;  /* 0x0000000000067882 */ /* 0x000fe20000000000 */
[----:B------:R-:W-:Y:S01]  /*21210*/  IADD3 R10, R3, 0x14400, RZ ;  /* 0x00014400030a7810 */ /* 0x000fe20007ffe0ff */
[----:B------:R-:W-:Y:S01]  /*21220*/  UMOV UR7, 0x14f00000 ;  /* 0x14f0000000077882 */ /* 0x000fe20000000000 */
[----:B------:R-:W-:-:S15]  /*21230*/  R2UR UR10, R12 ;  /* 0x000000000c0a72ca */ /* 0x000fde00000e0000 */
.L_x_547:
        /* <DEDUP_REMOVED lines=13> */
.L_x_715:
[----:B------:R-:W-:Y:S05]  /*21310*/  BSYNC B1 ;  /* 0x0000000000017941 */ /* 0x000fea0003800000 */
.L_x_548:
        /* <DEDUP_REMOVED lines=11> */
.L_x_551:
[----:B------:R-:W-:Y:S05]  /*213d0*/  BSYNC B1 ;  /* 0x0000000000017941 */ /* 0x000fea0003800000 */
.L_x_550:
[----:B------:R-:W-:Y:S01]  /*213e0*/  R2UR UR10, R13 ;  /* 0x000000000d0a72ca */ /* 0x000fe200000e0000 */
[----:B------:R-:W-:Y:S01]  /*213f0*/  UIADD3 UR4, UP0, UR44, 0x370, URZ ;  /* 0x000003702c047890 */ /* 0x000fe2000ff1e03f */
[----:B------:R-:W-:Y:S01]  /*21400*/  R2UR UR6, R10 ;  /* 0x000000000a0672ca */ /* 0x000fe200000e0000 */
[----:B-12---:R-:W-:Y:S01]  /*21410*/  VIADD R4, R3, 0x28400 ;  /* 0x0002840003047836 */ /* 0x006fe20000000000 */
[----:B------:R-:W-:Y:S01]  /*21420*/  R2UR UR7, R11 ;  /* 0x000000000b0772ca */ /* 0x000fe200000e0000 */
[----:B------:R-:W-:Y:S01]  /*21430*/  UIADD3.X UR5, URZ, UR45, URZ, UP0, !UPT ;  /* 0x0000002d3f057290 */ /* 0x000fe200087fe43f */
[----:B------:R-:W-:Y:S02]  /*21440*/  PLOP3.LUT P0, PT, PT, PT, PT, 0x80, 0x0 ;  /* 0x000000000000781c */ /* 0x000fe40003f0f070 */
[----:B------:R-:W-:-:S11]  /*21450*/  IADD3 R5, R5, 0x38830, RZ ;  /* 0x0003883005057810 */ /* 0x000fd60007ffe0ff */
.L_x_552:
        /* <DEDUP_REMOVED lines=10> */
[----:B------:R-:W-:Y:S01]  /*21500*/  R2UR UR10, R12 ;  /* 0x000000000c0a72ca */ /* 0x000fe200000e0000 */
[----:B------:R-:W-:Y:S01]  /*21510*/  VIADD R3, R3, 0x2c400 ;  /* 0x0002c40003037836 */ /* 0x000fe20000000000 */
[----:B------:R-:W-:Y:S02]  /*21520*/  R2UR UR6, R10 ;  /* 0x000000000a0672ca */ /* 0x000fe400000e0000 */
[----:B------:R-:W-:Y:S02]  /*21530*/  R2UR UR7, R11 ;  /* 0x000000000b0772ca */ /* 0x000fe400000e0000 */
[----:B------:R-:W-:-:S13]  /*21540*/  PLOP3.LUT P0, PT, PT, PT, PT, 0x80, 0x0 ;  /* 0x000000000000781c */ /* 0x000fda0003f0f070 */
.L_x_553:
        /* <DEDUP_REMOVED lines=9> */
[----:B--2---:R-:W-:Y:S05]  /*215e0*/  @P0 BRA.U.ANY `(.L_x_553) ;  /* 0xfffffffd00d80947 */ /* 0x004fea000393ffff */
.L_x_540:
[----:B------:R-:W-:Y:S05]  /*215f0*/  BSYNC B0 ;  /* 0x0000000000007941 */ /* 0x000fea0003800000 */
.L_x_539:
[----:B------:R-:W-:-:S06]  /*21600*/  UISETP.NE.AND UP0, UPT, UR36, 0x3, UPT ;  /* 0x000000032400788c */ /* 0x000fcc000bf05270 */
[----:B------:R-:W-:-:S13]  /*21610*/  PLOP3.LUT P0, PT, PT, PT, UP0, 0x80, 0x0 ;  /* 0x000000000000781c */ /* 0x000fda0003f0f008 */
[----:B------:R-:W-:Y:S05]  /*21620*/  @!P0 BRA `(.L_x_554) ;  /* 0x0000000000048947 */ /* 0x000fea0003800000 */
[----:B------:R-:W-:Y:S01]  /*21630*/  BPT.TRAP 0x1 ;  /* 0x000000040000795c */ /* 0x000fe20000300000 */
.L_x_554:
[----:B------:R-:W2:Y:S01]  /*21640*/  S2R R5, SR_CgaCtaId ;  /* 0x0000000000057919 */ /* 0x000ea20000008800 */
[----:B------:R-:W-:Y:S01]  /*21650*/  IMAD.U32 R3, RZ, RZ, UR38 ;  /* 0x00000026ff037e24 */ /* 0x000fe2000f8e00ff */
[----:B------:R-:W-:Y:S01]  /*21660*/  MOV R4, 0x400 ;  /* 0x0000040000047802 */ /* 0x000fe20000000f00 */
[----:B------:R-:W-:Y:S03]  /*21670*/  BSSY B0, `(.L_x_555) ;  /* 0x0000009000007945 */ /* 0x000fe60003800000 */
[----:B------:R-:W-:Y:S02]  /*21680*/  ISETP.NE.AND P0, PT, R3, 0x3, PT ;  /* 0x000000030300780c */ /* 0x000fe40003f05270 */
[----:B------:R-:W-:-:S04]  /*21690*/  LOP3.LUT R3, R7, 0x1, RZ, 0x3c, !PT ;  /* 0x0000000107037812 */ /* 0x000fc800078e3cff */
[----:B------:R-:W-:Y:S02]  /*216a0*/  SHF.L.U32 R3, R3, 0x1f, RZ ;  /* 0x0000001f03037819 */ /* 0x000fe400000006ff */
[----:B--2---:R-:W-:-:S04]  /*216b0*/  LEA R4, R5, R4, 0x18 ;  /* 0x0000000405047211 */ /* 0x004fc800078ec0ff */
[----:B------:R-:W-:-:S04]  /*216c0*/  LEA R4, R6, R4, 0x3 ;  /* 0x0000000406047211 */ /* 0x000fc800078e18ff */
[----:B------:R-:W2:Y:S01]  /*216d0*/  SYNCS.PHASECHK.TRANS64.TRYWAIT P2, [R4+URZ+0x38870], R3 ;  /* 0x03887003040075a7 */ /* 0x000ea2000804017f */
[----:B------:R3:W-:Y:S02]  /*216e0*/  STL [R1+0x4], R4 ;  /* 0x0000040401007387 */ /* 0x0007e40000100800 */
[----:B--23--:R-:W-:Y:S05]  /*216f0*/  @!P2 BRA `(.L_x_556) ;  /* 0x000000580024a947 */ /* 0x00cfea0003800000 */
.L_x_716:
[----:B------:R-:W-:Y:S05]  /*21700*/  BSYNC B0 ;  /* 0x0000000000007941 */ /* 0x000fea0003800000 */
.L_x_555:
[----:B------:R-:W-:Y:S05]  /*21710*/  @!P0 BRA `(.L_x_557) ;  /* 0x0000000000048947 */ /* 0x000fea0003800000 */
[----:B------:R-:W-:Y:S01]  /*21720*/  BPT.TRAP 0x1 ;  /* 0x000000040000795c */ /* 0x000fe20000300000 */
.L_x_557:
[----:B--2---:R-:W2:Y:S01]  /*21730*/  LDL R3, [R1+0x4] ;  /* 0x0000040001037983 */ /* 0x004ea20000100800 */
[----:B------:R-:W-:-:S04]  /*21740*/  SHF.L.U32 R4, R7, 0x1f, RZ ;  /* 0x0000001f07047819 */ /* 0x000fc800000006ff */
[----:B--2---:R2:W3:Y:S02]  /*21750*/  SYNCS.PHASECHK.TRANS64.TRYWAIT P2, [R3+URZ+0x38860], R4 ;  /* 0x03886004030075a7 */ /* 0x0044e4000804017f */
[----:B--2---:R-:W-:Y:S01]  /*21760*/  IMAD.SHL.U32 R3, R6, 0x8000, RZ ;  /* 0x0000800006037824 */ /* 0x004fe200078e00ff */
[----:B---3--:R-:W-:Y:S06]  /*21770*/  @!P2 BRA `(.L_x_558) ;  /* 0x00000058001ca947 */ /* 0x008fec0003800000 */
.L_x_717:
[----:B--2---:R-:W2:Y:S04]  /*21780*/  LDL R5, [R1+0x4c] ;  /* 0x00004c0001057983 */ /* 0x004ea80000100800 */
[----:B------:R-:W3:Y:S04]  /*21790*/  LDL R18, [R1+0x14] ;  /* 0x0000140001127983 */ /* 0x000ee80000100800 */
[----:B0-----:R-:W4:Y:S04]  /*217a0*/  LDL R17, [R1+0x50] ;  /* 0x0000500001117983 */ /* 0x001f280000100800 */
[----:B------:R-:W2:Y:S04]  /*217b0*/  LDL R19, [R1+0x30] ;  /* 0x0000300001137983 */ /* 0x000ea80000100800 */
[----:B------:R0:W-:Y:S04]  /*217c0*/  STL [R1+0x60], R2 ;  /* 0x0000600201007387 */ /* 0x0001e80000100800 */
[----:B------:R1:W-:Y:S04]  /*217d0*/  STL [R1+0x5c], R0 ;  /* 0x00005c0001007387 */ /* 0x0003e80000100800 */
[----:B------:R-:W4:Y:S04]  /*217e0*/  LDL R16, [R1+0x44] ;  /* 0x0000440001107983 */ /* 0x000f280000100800 */
[----:B0-----:R-:W4:Y:S04]  /*217f0*/  LDL R2, [R1+0x2c] ;  /* 0x00002c0001027983 */ /* 0x001f280000100800 */
[----:B-1----:R-:W3:Y:S01]  /*21800*/  LDL R0, [R1+0x10] ;  /* 0x0000100001007983 */ /* 0x002ee20000100800 */
[----:B------:R-:W-:Y:S05]  /*21810*/  WARPSYNC.ALL ;  /* 0x0000000000007948 */ /* 0x000fea0003800000 */
[----:B--2---:R-:W-:-:S02]  /*21820*/  IADD3 R21, R19, R5, R3 ;  /* 0x0000000513157210 */ /* 0x004fc40007ffe003 */
[----:B---3--:R-:W-:-:S05]  /*21830*/  LOP3.LUT R4, R3, R0, RZ, 0xfc, !PT ;  /* 0x0000000003047212 */ /* 0x008fca00078efcff */
[----:B------:R-:W-:-:S05]  /*21840*/  IMAD.IADD R4, R19, 0x1, R4 ;  /* 0x0000000113047824 */ /* 0x000fca00078e0204 */
[----:B------:R-:W0:Y:S04]  /*21850*/  LDSM.16.MT88.4 R8, [R4+0x10400] ;  /* 0x010400000408783b */ /* 0x000e280000004200 */
[----:B------:R-:W1:Y:S01]  /*21860*/  LDSM.16.MT88.4 R4, [R21+0x10400] ;  /* 0x010400001504783b */ /* 0x000e620000004200 */
[C-C-:B0-----:R-:W-:Y:S02]  /*21870*/  PRMT R12, R8.reuse, 0x6420, R9.reuse ;  /* 0x00006420080c7816 */ /* 0x141fe40000000009 */
[----:B------:R-:W-:Y:S02]  /*21880*/  PRMT R13, R8, 0x7531, R9 ;  /* 0x00007531080d7816 */ /* 0x000fe40000000009 */
[----:B------:R-:W-:Y:S02]  /*21890*/  LOP3.LUT R8, R3, R18, RZ, 0xfc, !PT ;  /* 0x0000001203087212 */ /* 0x000fe400078efcff */
[----:B------:R-:W-:-:S02]  /*218a0*/  PRMT R14, R10, 0x6420, R11 ;  /* 0x000064200a0e7816 */ /* 0x000fc4000000000b */
[----:B------:R-:W-:Y:S01]  /*218b0*/  PRMT R15, R10, 0x7531, R11 ;  /* 0x000075310a0f7816 */ /* 0x000fe2000000000b */
[----:B----4-:R-:W-:-:S05]  /*218c0*/  IMAD.IADD R8, R17, 0x1, R8 ;  /* 0x0000000111087824 */ /* 0x010fca00078e0208 */
[----:B------:R0:W-:Y:S01]  /*218d0*/  STSM.16.M88.4 [R8], R12 ;  /* 0x0000000c08007844 */ /* 0x0001e20000000200 */
[----:B-1----:R-:W-:Y:S02]  /*218e0*/  PRMT R9, R4, 0x7531, R5 ;  /* 0x0000753104097816 */ /* 0x002fe40000000005 */
[C-C-:B------:R-:W-:Y:S02]  /*218f0*/  PRMT R10, R6.reuse, 0x6420, R7.reuse ;  /* 0x00006420060a7816 */ /* 0x140fe40000000007 */
[----:B------:R-:W-:Y:S02]  /*21900*/  PRMT R11, R6, 0x7531, R7 ;  /* 0x00007531060b7816 */ /* 0x000fe40000000007 */
[----:B0-----:R-:W-:Y:S01]  /*21910*/  MOV R15, R18 ;  /* 0x00000012000f7202 */ /* 0x001fe20000000f00 */
[----:B------:R-:W-:Y:S01]  /*21920*/  VIADD R18, R3, 0x2000 ;  /* 0x0000200003127836 */ /* 0x000fe20000000000 */
[----:B------:R-:W-:-:S04]  /*21930*/  PRMT R8, R4, 0x6420, R5 ;  /* 0x0000642004087816 */ /* 0x000fc80000000005 */
[----:B------:R-:W-:-:S05]  /*21940*/  LOP3.LUT R4, R18, R15, RZ, 0xfc, !PT ;  /* 0x0000000f12047212 */ /* 0x000fca00078efcff */
[----:B------:R-:W-:-:S05]  /*21950*/  IMAD.IADD R4, R17, 0x1, R4 ;  /* 0x0000000111047824 */ /* 0x000fca00078e0204 */
[----:B------:R0:W-:Y:S02]  /*21960*/  STSM.16.M88.4 [R4], R8 ;  /* 0x0000000804007844 */ /* 0x0001e40000000200 */
[----:B0-----:R-:W-:-:S04]  /*21970*/  IADD3 R8, R3, 0x4000, RZ ;  /* 0x0000400003087810 */ /* 0x001fc80007ffe0ff */
[----:B------:R-:W-:-:S05]  /*21980*/  LOP3.LUT R4, R8, R0, RZ, 0xfc, !PT ;  /* 0x0000000008047212 */ /* 0x000fca00078efcff */
[----:B------:R-:W-:-:S06]  /*21990*/  IMAD.IADD R4, R19, 0x1, R4 ;  /* 0x0000000113047824 */ /* 0x000fcc00078e0204 */
[----:B------:R-:W0:Y:S01]  /*219a0*/  LDSM.16.MT88.4 R4, [R4+0x10400] ;  /* 0x010400000404783b */ /* 0x000e220000004200 */
[----:B------:R-:W-:-:S05]  /*219b0*/  IMAD.MOV.U32 R11, RZ, RZ, R15 ;  /* 0x000000ffff0b7224 */ /* 0x000fca00078e000f */
[----:B------:R-:W-:Y:S02]  /*219c0*/  LOP3.LUT R8, R8, R11, RZ, 0xfc, !PT ;  /* 0x0000000b08087212 */ /* 0x000fe400078efcff */
[C-C-:B0-----:R-:W-:Y:S02]  /*219d0*/  PRMT R12, R4.reuse, 0x6420, R5.reuse ;  /* 0x00006420040c7816 */ /* 0x141fe40000000005 */
[----:B------:R-:W-:Y:S02]  /*219e0*/  PRMT R13, R4, 0x7531, R5 ;  /* 0x00007531040d7816 */ /* 0x000fe40000000005 */
[C-C-:B------:R-:W-:Y:S02]  /*219f0*/  PRMT R14, R6.reuse, 0x6420, R7.reuse ;  /* 0x00006420060e7816 */ /* 0x140fe40000000007 */
[----:B------:R-:W-:Y:S02]  /*21a00*/  PRMT R15, R6, 0x7531, R7 ;  /* 0x00007531060f7816 */ /* 0x000fe40000000007 */
[----:B------:R-:W0:Y:S01]  /*21a10*/  LDSM.16.MT88.4 R4, [R21+0x14400] ;  /* 0x014400001504783b */ /* 0x000e220000004200 */
[----:B------:R-:W-:-:S05]  /*21a20*/  IMAD.IADD R8, R17, 0x1, R8 ;  /* 0x0000000111087824 */ /* 0x000fca00078e0208 */
[----:B------:R1:W-:Y:S02]  /*21a30*/  STSM.16.M88.4 [R8], R12 ;  /* 0x0000000c08007844 */ /* 0x0003e40000000200 */
[----:B-1----:R-:W-:Y:S01]  /*21a40*/  IMAD.MOV.U32 R15, RZ, RZ, R11 ;  /* 0x000000ffff0f7224 */ /* 0x002fe200078e000b */
[----:B------:R-:W-:Y:S02]  /*21a50*/  IADD3 R12, R3, 0x6000, RZ ;  /* 0x00006000030c7810 */ /* 0x000fe40007ffe0ff */
[C-C-:B0-----:R-:W-:Y:S02]  /*21a60*/  PRMT R8, R4.reuse, 0x6420, R5.reuse ;  /* 0x0000642004087816 */ /* 0x141fe40000000005 */
[----:B------:R-:W-:Y:S02]  /*21a70*/  PRMT R9, R4, 0x7531, R5 ;  /* 0x0000753104097816 */ /* 0x000fe40000000005 */
[----:B------:R-:W-:Y:S02]  /*21a80*/  LOP3.LUT R4, R12, R15, RZ, 0xfc, !PT ;  /* 0x0000000f0c047212 */ /* 0x000fe400078efcff */
[----:B------:R-:W-:-:S02]  /*21a90*/  PRMT R10, R6, 0x6420, R7 ;  /* 0x00006420060a7816 */ /* 0x000fc40000000007 */
[----:B------:R-:W-:Y:S01]  /*21aa0*/  PRMT R11, R6, 0x7531, R7 ;  /* 0x00007531060b7816 */ /* 0x000fe20000000007 */
[----:B------:R-:W-:-:S05]  /*21ab0*/  IMAD.IADD R4, R17, 0x1, R4 ;  /* 0x0000000111047824 */ /* 0x000fca00078e0204 */
[----:B------:R0:W-:Y:S02]  /*21ac0*/  STSM.16.M88.4 [R4], R8 ;  /* 0x0000000804007844 */ /* 0x0001e40000000200 */
[----:B0-----:R-:W-:-:S04]  /*21ad0*/  IADD3 R4, R3, 0x1000, RZ ;  /* 0x0000100003047810 */ /* 0x001fc80007ffe0ff */
[----:B------:R-:W-:-:S05]  /*21ae0*/  LOP3.LUT R4, R4, R0, RZ, 0xfc, !PT ;  /* 0x0000000004047212 */ /* 0x000fca00078efcff */
[----:B------:R-:W-:-:S06]  /*21af0*/  IMAD.IADD R4, R19, 0x1, R4 ;  /* 0x0000000113047824 */ /* 0x000fcc00078e0204 */
[----:B------:R-:W0:Y:S01]  /*21b00*/  LDSM.16.MT88.4 R4, [R4+0x10400] ;  /* 0x010400000404783b */ /* 0x000e220000004200 */
[----:B------:R-:W-:Y:S02]  /*21b10*/  IMAD.MOV.U32 R10, RZ, RZ, R15 ;  /* 0x000000ffff0a7224 */ /* 0x000fe400078e000f */
[----:B------:R-:W-:Y:S01]  /*21b20*/  IMAD.MOV.U32 R11, RZ, RZ, R17 ;  /* 0x000000ffff0b7224 */ /* 0x000fe200078e0011 */
[C-C-:B0-----:R-:W-:Y:S02]  /*21b30*/  PRMT R12, R4.reuse, 0x6420, R5.reuse ;  /* 0x00006420040c7816 */ /* 0x141fe40000000005 */
[----:B------:R-:W-:Y:S02]  /*21b40*/  PRMT R13, R4, 0x7531, R5 ;  /* 0x00007531040d7816 */ /* 0x000fe40000000005 */
[C-C-:B------:R-:W-:Y:S02]  /*21b50*/  PRMT R14, R6.reuse, 0x6420, R7.reuse ;  /* 0x00006420060e7816 */ /* 0x140fe40000000007 */
[----:B------:R-:W-:-:S02]  /*21b60*/  PRMT R15, R6, 0x7531, R7 ;  /* 0x00007531060f7816 */ /* 0x000fc40000000007 */
[----:B------:R-:W0:Y:S01]  /*21b70*/  LDSM.16.MT88.4 R4, [R21+0x11400] ;  /* 0x011400001504783b */ /* 0x000e220000004200 */
[----:B------:R-:W-:-:S05]  /*21b80*/  IMAD.IADD R16, R16, 0x1, R3 ;  /* 0x0000000110107824 */ /* 0x000fca00078e0203 */
[----:B------:R-:W-:-:S05]  /*21b90*/  IADD3 R17, R11, R16, R10 ;  /* 0x000000100b117210 */ /* 0x000fca0007ffe00a */
[----:B------:R1:W-:Y:S02]  /*21ba0*/  STSM.16.M88.4 [R17], R12 ;  /* 0x0000000c11007844 */ /* 0x0003e40000000200 */
[----:B-1----:R-:W-:Y:S01]  /*21bb0*/  MOV R15, R11 ;  /* 0x0000000b000f7202 */ /* 0x002fe20000000f00 */
[----:B------:R-:W-:Y:S01]  /*21bc0*/  IMAD.MOV.U32 R14, RZ, RZ, R10 ;  /* 0x000000ffff0e7224 */ /* 0x000fe200078e000a */
[C-C-:B0-----:R-:W-:Y:S02]  /*21bd0*/  PRMT R8, R4.reuse, 0x6420, R5.reuse ;  /* 0x0000642004087816 */ /* 0x141fe40000000005 */
[----:B------:R-:W-:Y:S01]  /*21be0*/  PRMT R9, R4, 0x7531, R5 ;  /* 0x0000753104097816 */ /* 0x000fe20000000005 */
[----:B------:R-:W-:Y:S01]  /*21bf0*/  VIADD R4, R3, 0x5000 ;  /* 0x0000500003047836 */ /* 0x000fe20000000000 */
[----:B------:R-:W-:-:S04]  /*21c00*/  PRMT R10, R6, 0x6420, R7 ;  /* 0x00006420060a7816 */ /* 0x000fc80000000007 */
[----:B------:R-:W-:Y:S02]  /*21c10*/  LOP3.LUT R4, R4, R0, RZ, 0xfc, !PT ;  /* 0x0000000004047212 */ /* 0x000fe400078efcff */
[----:B------:R-:W-:Y:S02]  /*21c20*/  PRMT R11, R6, 0x7531, R7 ;  /* 0x00007531060b7816 */ /* 0x000fe40000000007 */
[----:B------:R-:W-:Y:S02]  /*21c30*/  IADD3 R16, R15, R2, R16 ;  /* 0x000000020f107210 */ /* 0x000fe40007ffe010 */
[----:B------:R-:W-:-:S03]  /*21c40*/  IADD3 R4, R19, R4, RZ ;  /* 0x0000000413047210 */ /* 0x000fc60007ffe0ff */
[----:B------:R0:W-:Y:S04]  /*21c50*/  STSM.16.M88.4 [R16], R8 ;  /* 0x0000000810007844 */ /* 0x0001e80000000200 */
[----:B------:R-:W1:Y:S01]  /*21c60*/  LDSM.16.MT88.4 R4, [R4+0x10400] ;  /* 0x010400000404783b */ /* 0x000e620000004200 */
[----:B0-----:R-:W-:Y:S02]  /*21c70*/  IMAD.MOV.U32 R10, RZ, RZ, R14 ;  /* 0x000000ffff0a7224 */ /* 0x001fe400078e000e */
[----:B------:R-:W-:Y:S01]  /*21c80*/  IMAD.MOV.U32 R11, RZ, RZ, R15 ;  /* 0x000000ffff0b7224 */ /* 0x000fe200078e000f */
[C-C-:B-1----:R-:W-:Y:S02]  /*21c90*/  PRMT R12, R4.reuse, 0x6420, R5.reuse ;  /* 0x00006420040c7816 */ /* 0x142fe40000000005 */
[----:B------:R-:W-:-:S02]  /*21ca0*/  PRMT R13, R4, 0x7531, R5 ;  /* 0x00007531040d7816 */ /* 0x000fc40000000005 */
[C-C-:B------:R-:W-:Y:S02]  /*21cb0*/  PRMT R14, R6.reuse, 0x6420, R7.reuse ;  /* 0x00006420060e7816 */ /* 0x140fe40000000007 */
[----:B------:R-:W-:Y:S02]  /*21cc0*/  PRMT R15, R6, 0x7531, R7 ;  /* 0x00007531060f7816 */ /* 0x000fe40000000007 */
[----:B------:R-:W0:Y:S04]  /*21cd0*/  LDSM.16.MT88.4 R4, [R21+0x15400] ;  /* 0x015400001504783b */ /* 0x000e280000004200 */
[----:B------:R1:W-:Y:S04]  /*21ce0*/  STSM.16.M88.4 [R17+0x4000], R12 ;  /* 0x0040000c11007844 */ /* 0x0003e80000000200 */
[----:B-1----:R-:W2:Y:S01]  /*21cf0*/  LDL R13, [R1+0x40] ;  /* 0x00004000010d7983 */ /* 0x002ea20000100800 */
[----:B------:R-:W-:Y:S01]  /*21d00*/  LOP3.LUT R18, R18, R0, RZ, 0xfc, !PT ;  /* 0x0000000012127212 */ /* 0x000fe200078efcff */
[----:B------:R-:W-:-:S02]  /*21d10*/  IMAD.MOV.U32 R14, RZ, RZ, R10 ;  /* 0x000000ffff0e7224 */ /* 0x000fc400078e000a */
[----:B------:R-:W-:Y:S01]  /*21d20*/  IMAD.MOV.U32 R15, RZ, RZ, R11 ;  /* 0x000000ffff0f7224 */ /* 0x000fe200078e000b */
[C-C-:B0-----:R-:W-:Y:S02]  /*21d30*/  PRMT R8, R4.reuse, 0x6420, R5.reuse ;  /* 0x0000642004087816 */ /* 0x141fe40000000005 */
[----:B------:R-:W-:Y:S01]  /*21d40*/  PRMT R9, R4, 0x7531, R5 ;  /* 0x0000753104097816 */ /* 0x000fe20000000005 */
[----:B------:R-:W-:Y:S01]  /*21d50*/  IMAD.IADD R4, R19, 0x1, R18 ;  /* 0x0000000113047824 */ /* 0x000fe200078e0212 */
[C-C-:B------:R-:W-:Y:S02]  /*21d60*/  PRMT R10, R6.reuse, 0x6420, R7.reuse ;  /* 0x00006420060a7816 */ /* 0x140fe40000000007 */
[----:B------:R-:W-:-:S05]  /*21d70*/  PRMT R11, R6, 0x7531, R7 ;  /* 0x00007531060b7816 */ /* 0x000fca0000000007 */
[----:B------:R-:W-:Y:S04]  /*21d80*/  STSM.16.M88.4 [R16+0x4000], R8 ;  /* 0x0040000810007844 */ /* 0x000fe80000000200 */
[----:B------:R-:W0:Y:S02]  /*21d90*/  LDSM.16.MT88.4 R4, [R4+0x10400] ;  /* 0x010400000404783b */ /* 0x000e240000004200 */
[C-C-:B0-----:R-:W-:Y:S02]  /*21da0*/  PRMT R16, R4.reuse, 0x6420, R5.reuse ;  /* 0x0000642004107816 */ /* 0x141fe40000000005 */
[----:B------:R-:W-:Y:S02]  /*21db0*/  PRMT R17, R4, 0x7531, R5 ;  /* 0x0000753104117816 */ /* 0x000fe40000000005 */
[----:B------:R-:W-:-:S02]  /*21dc0*/  PRMT R18, R6, 0x6420, R7 ;  /* 0x0000642006127816 */ /* 0x000fc40000000007 */
[----:B------:R-:W-:Y:S02]  /*21dd0*/  PRMT R19, R6, 0x7531, R7 ;  /* 0x0000753106137816 */ /* 0x000fe40000000007 */
[----:B------:R-:W0:Y:S01]  /*21de0*/  LDSM.16.MT88.4 R4, [R21+0x12400] ;  /* 0x012400001504783b */ /* 0x000e220000004200 */
[----:B--2---:R-:W-:-:S04]  /*21df0*/  IADD3 R12, R13, R3, RZ ;  /* 0x000000030d0c7210 */ /* 0x004fc80007ffe0ff */
[----:B------:R-:W-:-:S05]  /*21e00*/  IADD3 R13, R15, R12, R14 ;  /* 0x0000000c0f0d7210 */ /* 0x000fca0007ffe00e */
[----:B------:R1:W-:Y:S04]  /*21e10*/  STSM.16.M88.4 [R13], R16 ;  /* 0x000000100d007844 */ /* 0x0003e80000000200 */
[----:B-1----:R-:W2:Y:S04]  /*21e20*/  LDL R18, [R1+0x50] ;  /* 0x0000500001127983 */ /* 0x002ea80000100800 */
[----:B------:R-:W3:Y:S01]  /*21e30*/  LDL R19, [R1+0x30] ;  /* 0x0000300001137983 */ /* 0x000ee20000100800 */
[----:B------:R-:W-:Y:S01]  /*21e40*/  VIADD R15, R3, 0x6000 ;  /* 0x00006000030f7836 */ /* 0x000fe20000000000 */
[----:B0-----:R-:W-:-:S02]  /*21e50*/  PRMT R8, R4, 0x6420, R5 ;  /* 0x0000642004087816 */ /* 0x001fc40000000005 */
[----:B------:R-:W-:Y:S01]  /*21e60*/  PRMT R9, R4, 0x7531, R5 ;  /* 0x0000753104097816 */ /* 0x000fe20000000005 */
[----:B------:R-:W4:Y:S01]  /*21e70*/  LDL R17, [R1+0x14] ;  /* 0x0000140001117983 */ /* 0x000f220000100800 */
[----:B------:R-:W-:Y:S02]  /*21e80*/  LOP3.LUT R4, R15, R0, RZ, 0xfc, !PT ;  /* 0x000000000f047212 */ /* 0x000fe400078efcff */
[C-C-:B------:R-:W-:Y:S02]  /*21e90*/  PRMT R10, R6.reuse, 0x6420, R7.reuse ;  /* 0x00006420060a7816 */ /* 0x140fe40000000007 */
[----:B------:R-:W-:Y:S02]  /*21ea0*/  PRMT R11, R6, 0x7531, R7 ;  /* 0x00007531060b7816 */ /* 0x000fe40000000007 */
[----:B--2---:R-:W-:Y:S01]  /*21eb0*/  IADD3 R16, R18, R2, R12 ;  /* 0x0000000212107210 */ /* 0x004fe20007ffe00c */
[----:B---3--:R-:W-:-:S04]  /*21ec0*/  IMAD.IADD R4, R19, 0x1, R4 ;  /* 0x0000000113047824 */ /* 0x008fc800078e0204 */
[----:B------:R0:W-:Y:S04]  /*21ed0*/  STSM.16.M88.4 [R16], R8 ;  /* 0x0000000810007844 */ /* 0x0001e80000000200 */
[----:B------:R-:W1:Y:S01]  /*21ee0*/  LDSM.16.MT88.4 R4, [R4+0x10400] ;  /* 0x010400000404783b */ /* 0x000e620000004200 */
[----:B0-----:R-:W-:Y:S01]  /*21ef0*/  IMAD.MOV.U32 R11, RZ, RZ, R13 ;  /* 0x000000ffff0b7224 */ /* 0x001fe200078e000d */
[C-C-:B-1----:R-:W-:Y:S02]  /*21f00*/  PRMT R12, R4.reuse, 0x6420, R5.reuse ;  /* 0x00006420040c7816 */ /* 0x142fe40000000005 */
[----:B------:R-:W-:Y:S02]  /*21f10*/  PRMT R13, R4, 0x7531, R5 ;  /* 0x00007531040d7816 */ /* 0x000fe40000000005 */
[----:B------:R-:W-:-:S02]  /*21f20*/  PRMT R14, R6, 0x6420, R7 ;  /* 0x00006420060e7816 */ /* 0x000fc40000000007 */
[----:B------:R-:W-:Y:S02]  /*21f30*/  PRMT R15, R6, 0x7531, R7 ;  /* 0x00007531060f7816 */ /* 0x000fe40000000007 */
[----:B------:R-:W0:Y:S04]  /*21f40*/  LDSM.16.MT88.4 R4, [R21+0x16400] ;  /* 0x016400001504783b */ /* 0x000e280000004200 */
[----:B------:R1:W-:Y:S01]  /*21f50*/  STSM.16.M88.4 [R11+0x4000], R12 ;  /* 0x0040000c0b007844 */ /* 0x0003e20000000200 */
[C-C-:B0-----:R-:W-:Y:S02]  /*21f60*/  PRMT R8, R4.reuse, 0x6420, R5.reuse ;  /* 0x0000642004087816 */ /* 0x141fe40000000005 */
[----:B------:R-:W-:Y:S02]  /*21f70*/  PRMT R9, R4, 0x7531, R5 ;  /* 0x0000753104097816 */ /* 0x000fe40000000005 */
[----:B------:R-:W-:-:S02]  /*21f80*/  PRMT R10, R6, 0x6420, R7 ;  /* 0x00006420060a7816 */ /* 0x000fc40000000007 */
[----:B-1----:R-:W-:-:S05]  /*21f90*/  PRMT R11, R6, 0x7531, R7 ;  /* 0x00007531060b7816 */ /* 0x002fca0000000007 */
[----:B------:R0:W-:Y:S01]  /*21fa0*/  STSM.16.M88.4 [R16+0x4000], R8 ;  /* 0x0040000810007844 */ /* 0x0001e20000000200 */
[----:B------:R-:W-:-:S03]  /*21fb0*/  IADD3 R4, R3, 0x3000, RZ ;  /* 0x0000300003047810 */ /* 0x000fc60007ffe0ff */
[----:B------:R-:W-:Y:S04]  /*21fc0*/  LDSM.16.MT88.4 R8, [R21+0x13400] ;  /* 0x013400001508783b */ /* 0x000fe80000004200 */
[----:B0-----:R-:W2:Y:S01]  /*21fd0*/  LDL R16, [R1+0x48] ;  /* 0x0000480001107983 */ /* 0x001ea20000100800 */
[----:B------:R-:W-:-:S05]  /*21fe0*/  LOP3.LUT R4, R4, R0, RZ, 0xfc, !PT ;  /* 0x0000000004047212 */ /* 0x000fca00078efcff */
[----:B------:R-:W-:-:S06]  /*21ff0*/  IMAD.IADD R4, R19, 0x1, R4 ;  /* 0x0000000113047824 */ /* 0x000fcc00078e0204 */
[----:B------:R-:W0:Y:S02]  /*22000*/  LDSM.16.MT88.4 R4, [R4+0x10400] ;  /* 0x010400000404783b */ /* 0x000e240000004200 */
[----:B0-----:R-:W-:Y:S01]  /*22010*/  PRMT R12, R4, 0x6420, R5 ;  /* 0x00006420040c7816 */ /* 0x001fe20000000005 */
[----:B--2---:R-:W-:Y:S02]  /*22020*/  IMAD.IADD R16, R16, 0x1, R3 ;  /* 0x0000000110107824 */ /* 0x004fe400078e0203 */
[----:B------:R-:W-:-:S03]  /*22030*/  VIADD R3, R3, 0x7000 ;  /* 0x0000700003037836 */ /* 0x000fc60000000000 */
[C---:B----4-:R-:W-:Y:S02]  /*22040*/  IADD3 R17, R18.reuse, R16, R17 ;  /* 0x0000001012117210 */ /* 0x050fe40007ffe011 */
[----:B------:R-:W-:Y:S02]  /*22050*/  IADD3 R16, R18, R2, R16 ;  /* 0x0000000212107210 */ /* 0x000fe40007ffe010 */
[----:B------:R0:W5:Y:S01]  /*22060*/  LDL.LU R2, [R1+0x60] ;  /* 0x0000600001027983 */ /* 0x0001620000300800 */
[----:B------:R-:W-:-:S03]  /*22070*/  LOP3.LUT R3, R3, R0, RZ, 0xfc, !PT ;  /* 0x0000000003037212 */ /* 0x000fc600078efcff */
[----:B------:R0:W5:Y:S01]  /*22080*/  LDL.LU R0, [R1+0x5c] ;  /* 0x00005c0001007983 */ /* 0x0001620000300800 */
[----:B------:R-:W-:Y:S02]  /*22090*/  PRMT R13, R4, 0x7531, R5 ;  /* 0x00007531040d7816 */ /* 0x000fe40000000005 */
[C-C-:B------:R-:W-:Y:S02]  /*220a0*/  PRMT R14, R6.reuse, 0x6420, R7.reuse ;  /* 0x00006420060e7816 */ /* 0x140fe40000000007 */
[----:B------:R-:W-:Y:S02]  /*220b0*/  PRMT R15, R6, 0x7531, R7 ;  /* 0x00007531060f7816 */ /* 0x000fe40000000007 */
[C-C-:B------:R-:W-:Y:S02]  /*220c0*/  PRMT R4, R8.reuse, 0x6420, R9.reuse ;  /* 0x0000642008047816 */ /* 0x140fe40000000009 */
[----:B------:R-:W-:Y:S02]  /*220d0*/  PRMT R5, R8, 0x7531, R9 ;  /* 0x0000753108057816 */ /* 0x000fe40000000009 */
[----:B------:R-:W-:-:S02]  /*220e0*/  PRMT R6, R10, 0x6420, R11 ;  /* 0x000064200a067816 */ /* 0x000fc4000000000b */
[----:B------:R-:W-:Y:S02]  /*220f0*/  PRMT R7, R10, 0x7531, R11 ;  /* 0x000075310a077816 */ /* 0x000fe4000000000b */
[----:B------:R-:W-:Y:S01]  /*22100*/  IADD3 R3, R19, R3, RZ ;  /* 0x0000000313037210 */ /* 0x000fe20007ffe0ff */
[----:B------:R-:W-:Y:S04]  /*22110*/  STSM.16.M88.4 [R17], R12 ;  /* 0x0000000c11007844 */ /* 0x000fe80000000200 */
[----:B------:R-:W-:Y:S04]  /*22120*/  STSM.16.M88.4 [R16], R4 ;  /* 0x0000000410007844 */ /* 0x000fe80000000200 */
[----:B------:R-:W1:Y:S04]  /*22130*/  LDSM.16.MT88.4 R4, [R3+0x10400] ;  /* 0x010400000304783b */ /* 0x000e680000004200 */
[----:B------:R-:W2:Y:S01]  /*22140*/  LDSM.16.MT88.4 R8, [R21+0x17400] ;  /* 0x017400001508783b */ /* 0x000ea20000004200 */
[----:B-1----:R-:W-:-:S02]  /*22150*/  PRMT R12, R4, 0x6420, R5 ;  /* 0x00006420040c7816 */ /* 0x002fc40000000005 */
[----:B------:R-:W-:Y:S02]  /*22160*/  PRMT R13, R4, 0x7531, R5 ;  /* 0x00007531040d7816 */ /* 0x000fe40000000005 */
[C-C-:B------:R-:W-:Y:S02]  /*22170*/  PRMT R14, R6.reuse, 0x6420, R7.reuse ;  /* 0x00006420060e7816 */ /* 0x140fe40000000007 */
[----:B------:R-:W-:Y:S02]  /*22180*/  PRMT R15, R6, 0x7531, R7 ;  /* 0x00007531060f7816 */ /* 0x000fe40000000007 */
[C-C-:B--2---:R-:W-:Y:S02]  /*22190*/  PRMT R4, R8.reuse, 0x6420, R9.reuse ;  /* 0x0000642008047816 */ /* 0x144fe40000000009 */
[----:B------:R-:W-:Y:S02]  /*221a0*/  PRMT R5, R8, 0x7531, R9 ;  /* 0x0000753108057816 */ /* 0x000fe40000000009 */
[----:B------:R-:W-:-:S02]  /*221b0*/  PRMT R6, R10, 0x6420, R11 ;  /* 0x000064200a067816 */ /* 0x000fc4000000000b */
[----:B------:R-:W-:Y:S01]  /*221c0*/  PRMT R7, R10, 0x7531, R11 ;  /* 0x000075310a077816 */ /* 0x000fe2000000000b */
[----:B------:R0:W-:Y:S04]  /*221d0*/  STSM.16.M88.4 [R17+0x4000], R12 ;  /* 0x0040000c11007844 */ /* 0x0001e80000000200 */
        /* <DEDUP_REMOVED lines=9> */
.L_x_559:
[----:B------:R-:W1:Y:S01]  /*22270*/  LDL.LU R3, [R1+0x4] ;  /* 0x0000040001037983 */ /* 0x000e620000300800 */
[C---:B------:R-:W-:Y:S01]  /*22280*/  ISETP.GT.AND P0, PT, R20.reuse, RZ, PT ;  /* 0x000000ff1400720c */ /* 0x040fe20003f04270 */
[----:B------:R-:W-:Y:S02]  /*22290*/  VIADD R20, R20, 0xffffffff ;  /* 0xffffffff14147836 */ /* 0x000fe40000000000 */
[----:B0-----:R2:W5:Y:S04]  /*222a0*/  LDL R6, [R1+0x18] ;  /* 0x0000180001067983 */ /* 0x0015680000100800 */
[----:B------:R2:W5:Y:S01]  /*222b0*/  LDL R7, [R1+0x24] ;  /* 0x0000240001077983 */ /* 0x0005620000100800 */
[----:B-1----:R0:W-:Y:S02]  /*222c0*/  SYNCS.ARRIVE.TRANS64.A1T0 RZ, [R3+URZ+0x38850], RZ ;  /* 0x038850ff03ff79a7 */ /* 0x0021e4000810003f */
[----:B0-----:R-:W-:-:S05]  /*222d0*/  @!P1 VIADD R3, R3, 0x38880 ;  /* 0x0003888003039836 */ /* 0x001fca0000000000 */
[----:B------:R-:W-:Y:S01]  /*222e0*/  @!P1 PRMT R3, RZ, 0x654, R3 ;  /* 0x00000654ff039816 */ /* 0x000fe20000000003 */
[----:B------:R-:W-:Y:S06]  /*222f0*/  BAR.SYNC.DEFER_BLOCKING 0x2, 0x80 ;  /* 0x0082000000007b1d */ /* 0x000fec0000010000 */
[----:B------:R2:W-:Y:S01]  /*22300*/  @!P1 SYNCS.ARRIVE.TRANS64.RED.A1T0 RZ, [R3+URZ], RZ ;  /* 0x000000ff03ff99a7 */ /* 0x0005e2000810043f */
[----:B------:R-:W-:Y:S05]  /*22310*/  @P0 BRA `(.L_x_560) ;  /* 0xffffffe800680947 */ /* 0x000fea000383ffff */
.L_x_538:
[----:B------:R-:W-:Y:S04]  /*22320*/  BSSY B0, `(.L_x_561) ;  /* 0x000000f000007945 */ /* 0x000fe80003800000 */
[----:B------:R-:W-:Y:S05]  /*22330*/  @P1 BRA `(.L_x_562) ;  /* 0x0000000000341947 */ /* 0x000fea0003800000 */
[----:B-12---:R-:W1:Y:S01]  /*22340*/  S2R R3, SR_LANEID ;  /* 0x0000000000037919 */ /* 0x006e620000000000 */
[----:B------:R-:W-:Y:S01]  /*22350*/  VOTEU.ANY UR4, UPT, PT ;  /* 0x0000000000047886 */ /* 0x000fe200038e0100 */
[----:B------:R-:W2:Y:S01]  /*22360*/  LDC.64 R4, c[0x0][0xc38] ;  /* 0x00030e00ff047b82 */ /* 0x000ea20000000a00 */
[----:B-----5:R-:W1:Y:S08]  /*22370*/  FLO.U32 R0, UR4 ;  /* 0x0000000400007d00 */ /* 0x020e7000080e0000 */
[----:B------:R-:W2:Y:S01]  /*22380*/  POPC R2, UR4 ;  /* 0x0000000400027d09 */ /* 0x000ea20008000000 */
[----:B-1----:R-:W-:-:S13]  /*22390*/  ISETP.EQ.U32.AND P0, PT, R0, R3, PT ;  /* 0x000000030000720c */ /* 0x002fda0003f02070 */
[----:B--2---:R-:W2:Y:S01]  /*223a0*/  @P0 ATOMG.E.ADD.STRONG.GPU PT, R5, desc[UR42][R4.64], R2 ;  /* 0x00000002040509a8 */ /* 0x004ea200081ee1ea */
[----:B------:R-:W1:Y:S02]  /*223b0*/  S2R R3, SR_LTMASK ;  /* 0x0000000000037919 */ /* 0x000e640000003900 */
[----:B-1----:R-:W-:-:S06]  /*223c0*/  LOP3.LUT R3, R3, UR4, RZ, 0xc0, !PT ;  /* 0x0000000403037c12 */ /* 0x002fcc000f8ec0ff */
[----:B------:R-:W1:Y:S01]  /*223d0*/  POPC R3, R3 ;  /* 0x0000000300037309 */ /* 0x000e620000000000 */
[----:B--2---:R-:W1:Y:S02]  /*223e0*/  SHFL.IDX PT, R0, R5, R0, 0x1f ;  /* 0x00001f0005007589 */ /* 0x004e6400000e0000 */
[----:B-1----:R-:W-:-:S05]  /*223f0*/  IADD3 R0, R0, UR37, R3 ;  /* 0x0000002500007c10 */ /* 0x002fca000fffe003 */
[----:B------:R3:W-:Y:S02]  /*22400*/  STL [R1], R0 ;  /* 0x0000000001007387 */ /* 0x0007e40000100800 */
.L_x_562:
[----:B------:R-:W-:Y:S05]  /*22410*/  BSYNC B0 ;  /* 0x0000000000007941 */ /* 0x000fea0003800000 */
.L_x_561:
[----:B------:R-:W-:-:S06]  /*22420*/  UISETP.NE.AND UP0, UPT, UR36, 0x3, UPT ;  /* 0x000000032400788c */ /* 0x000fcc000bf05270 */
[----:B------:R-:W-:-:S13]  /*22430*/  PLOP3.LUT P0, PT, PT, PT, UP0, 0x80, 0x0 ;  /* 0x000000000000781c */ /* 0x000fda0003f0f008 */
[----:B------:R-:W-:Y:S05]  /*22440*/  @!P0 BRA `(.L_x_563) ;  /* 0x0000000000048947 */ /* 0x000fea0003800000 */
[----:B------:R-:W-:Y:S01]  /*22450*/  BPT.TRAP 0x1 ;  /* 0x000000040000795c */ /* 0x000fe20000300000 */
.L_x_563:
[----:B------:R-:W4:Y:S04]  /*22460*/  LDL R5, [R1+0x24] ;  /* 0x0000240001057983 */ /* 0x000f280000100800 */
[----:B-----5:R-:W4:Y:S01]  /*22470*/  LDL R2, [R1+0x18] ;  /* 0x0000180001027983 */ /* 0x020f220000100800 */
[----:B---3--:R-:W-:Y:S01]  /*22480*/  IMAD.U32 R0, RZ, RZ, UR38 ;  /* 0x00000026ff007e24 */ /* 0x008fe2000f8e00ff */
[----:B-12---:R-:W-:Y:S01]  /*22490*/  MOV R3, 0x400 ;  /* 0x0000040000037802 */ /* 0x006fe20000000f00 */
[----:B------:R-:W-:Y:S01]  /*224a0*/  BSSY B0, `(.L_x_564) ;  /* 0x0000009000007945 */ /* 0x000fe20003800000 */
[----:B------:R-:W1:Y:S02]  /*224b0*/  S2R R4, SR_CgaCtaId ;  /* 0x0000000000047919 */ /* 0x000e640000008800 */
[----:B------:R-:W-:-:S02]  /*224c0*/  ISETP.NE.AND P2, PT, R0, 0x3, PT ;  /* 0x000000030000780c */ /* 0x000fc40003f45270 */
[----:B-1----:R-:W-:Y:S02]  /*224d0*/  LEA R3, R4, R3, 0x18 ;  /* 0x0000000304037211 */ /* 0x002fe400078ec0ff */
[----:B----4-:R-:W-:-:S04]  /*224e0*/  LOP3.LUT R0, R5, 0x1, RZ, 0x3c, !PT ;  /* 0x0000000105007812 */ /* 0x010fc800078e3cff */
[----:B------:R-:W-:Y:S02]  /*224f0*/  SHF.L.U32 R0, R0, 0x1f, RZ ;  /* 0x0000001f00007819 */ /* 0x000fe400000006ff */
[----:B------:R-:W-:-:S04]  /*22500*/  LEA R2, R2, R3, 0x3 ;  /* 0x0000000302027211 */ /* 0x000fc800078e18ff */
[----:B------:R-:W1:Y:S02]  /*22510*/  SYNCS.PHASECHK.TRANS64.TRYWAIT P0, [R2+URZ+0x38870], R0 ;  /* 0x03887000020075a7 */ /* 0x000e64000800017f */
[----:B-1----:R-:W-:Y:S05]  /*22520*/  @!P0 BRA `(.L_x_565) ;  /* 0x0000004800c88947 */ /* 0x002fea0003800000 */
.L_x_718:
[----:B------:R-:W-:Y:S05]  /*22530*/  BSYNC B0 ;  /* 0x0000000000007941 */ /* 0x000fea0003800000 */
.L_x_564:
[----:B------:R-:W-:Y:S05]  /*22540*/  @!P2 BRA `(.L_x_566) ;  /* 0x000000000004a947 */ /* 0x000fea0003800000 */
[----:B------:R-:W-:Y:S01]  /*22550*/  BPT.TRAP 0x1 ;  /* 0x000000040000795c */ /* 0x000fe20000300000 */
.L_x_566:
[----:B-1----:R-:W2:Y:S02]  /*22560*/  LDL R0, [R1+0x24] ;  /* 0x0000240001007983 */ /* 0x002ea40000100800 */
[----:B--2---:R-:W-:-:S04]  /*22570*/  SHF.L.U32 R0, R0, 0x1f, RZ ;  /* 0x0000001f00007819 */ /* 0x004fc800000006ff */
[----:B------:R-:W1:Y:S02]  /*22580*/  SYNCS.PHASECHK.TRANS64.TRYWAIT P0, [R2+URZ+0x38860], R0 ;  /* 0x03886000020075a7 */ /* 0x000e64000800017f */
[----:B-1----:R-:W-:Y:S05]  /*22590*/  @!P0 BRA `(.L_x_567) ;  /* 0x0000004800c08947 */ /* 0x002fea0003800000 */
.L_x_719:
[----:B------:R-:W2:Y:S04]  /*225a0*/  LDL R4, [R1+0x18] ;  /* 0x0000180001047983 */ /* 0x000ea80000100800 */
[----:B------:R-:W3:Y:S04]  /*225b0*/  LDL R3, [R1+0x4c] ;  /* 0x00004c0001037983 */ /* 0x000ee80000100800 */
[----:B0-----:R-:W4:Y:S01]  /*225c0*/  LDL R17, [R1+0x50] ;  /* 0x0000500001117983 */ /* 0x001f220000100800 */
[----:B------:R-:W-:-:S03]  /*225d0*/  MOV R18, 0x400 ;  /* 0x0000040000127802 */ /* 0x000fc60000000f00 */
[----:B------:R1:W-:Y:S01]  /*225e0*/  STL [R1+0x5c], R2 ;  /* 0x00005c0201007387 */ /* 0x0003e20000100800 */
[----:B------:R-:W0:Y:S03]  /*225f0*/  S2R R19, SR_CgaCtaId ;  /* 0x0000000000137919 */ /* 0x000e260000008800 */
[----:B------:R-:W4:Y:S04]  /*22600*/  LDL R16, [R1+0x44] ;  /* 0x0000440001107983 */ /* 0x000f280000100800 */
[----:B-1----:R-:W3:Y:S01]  /*22610*/  LDL R2, [R1+0x10] ;  /* 0x0000100001027983 */ /* 0x002ee20000100800 */
[----:B0-----:R-:W-:-:S03]  /*22620*/  LEA R18, R19, R18, 0x18 ;  /* 0x0000001213127211 */ /* 0x001fc600078ec0ff */
[----:B------:R-:W4:Y:S01]  /*22630*/  LDL R19, [R1+0x14] ;  /* 0x0000140001137983 */ /* 0x000f220000100800 */
[----:B------:R-:W-:Y:S05]  /*22640*/  WARPSYNC.ALL ;  /* 0x0000000000007948 */ /* 0x000fea0003800000 */
[----:B--2---:R-:W-:-:S05]  /*22650*/  IMAD.SHL.U32 R21, R4, 0x8000, RZ ;  /* 0x0000800004157824 */ /* 0x004fca00078e00ff */
[----:B---3--:R-:W-:-:S05]  /*22660*/  LOP3.LUT R0, R21, R2, RZ, 0xfc, !PT ;  /* 0x0000000215007212 */ /* 0x008fca00078efcff */
[----:B------:R-:W-:-:S05]  /*22670*/  IMAD.IADD R0, R18, 0x1, R0 ;  /* 0x0000000112007824 */ /* 0x000fca00078e0200 */
[----:B------:R0:W1:Y:S02]  /*22680*/  LDSM.16.MT88.4 R8, [R0+0x10400] ;  /* 0x010400000008783b */ /* 0x0000640000004200 */
[----:B0-----:R-:W-:-:S05]  /*22690*/  IADD3 R0, R18, R3, R21 ;  /* 0x0000000312007210 */ /* 0x001fca0007ffe015 */
[----:B------:R-:W0:Y:S01]  /*226a0*/  LDSM.16.MT88.4 R4, [R0+0x10400] ;  /* 0x010400000004783b */ /* 0x000e220000004200 */
[----:B----4-:R-:W-:-:S05]  /*226b0*/  LOP3.LUT R3, R21, R19, RZ, 0xfc, !PT ;  /* 0x0000001315037212 */ /* 0x010fca00078efcff */
[----:B------:R-:W-:Y:S01]  /*226c0*/  IMAD.IADD R3, R17, 0x1, R3 ;  /* 0x0000000111037824 */ /* 0x000fe200078e0203 */
[C-C-:B-1----:R-:W-:Y:S02]  /*226d0*/  PRMT R12, R8.reuse, 0x6420, R9.reuse ;  /* 0x00006420080c7816 */ /* 0x142fe40000000009 */
[----:B------:R-:W-:Y:S02]  /*226e0*/  PRMT R13, R8, 0x7531, R9 ;  /* 0x00007531080d7816 */ /* 0x000fe40000000009 */
[C-C-:B------:R-:W-:Y:S02]  /*226f0*/  PRMT R14, R10.reuse, 0x6420, R11.reuse ;  /* 0x000064200a0e7816 */ /* 0x140fe4000000000b */
[----:B------:R-:W-:-:S05]  /*22700*/  PRMT R15, R10, 0x7531, R11 ;  /* 0x000075310a0f7816 */ /* 0x000fca000000000b */
[----:B------:R1:W-:Y:S01]  /*22710*/  STSM.16.M88.4 [R3], R12 ;  /* 0x0000000c03007844 */ /* 0x0003e20000000200 */
[C-C-:B0-----:R-:W-:Y:S02]  /*22720*/  PRMT R8, R4.reuse, 0x6420, R5.reuse ;  /* 0x0000642004087816 */ /* 0x141fe40000000005 */
[----:B------:R-:W-:Y:S02]  /*22730*/  PRMT R9, R4, 0x7531, R5 ;  /* 0x0000753104097816 */ /* 0x000fe40000000005 */
[----:B-1----:R-:W-:Y:S01]  /*22740*/  MOV R15, R17 ;  /* 0x00000011000f7202 */ /* 0x002fe20000000f00 */
[----:B------:R-:W-:-:S05]  /*22750*/  VIADD R17, R21, 0x2000 ;  /* 0x0000200015117836 */ /* 0x000fca0000000000 */
[----:B------:R-:W-:Y:S02]  /*22760*/  LOP3.LUT R3, R17, R19, RZ, 0xfc, !PT ;  /* 0x0000001311037212 */ /* 0x000fe400078efcff */
[C-C-:B------:R-:W-:Y:S02]  /*22770*/  PRMT R10, R6.reuse, 0x6420, R7.reuse ;  /* 0x00006420060a7816 */ /* 0x140fe40000000007 */
[----:B------:R-:W-:Y:S01]  /*22780*/  PRMT R11, R6, 0x7531, R7 ;  /* 0x00007531060b7816 */ /* 0x000fe20000000007 */
[----:B------:R-:W-:-:S05]  /*22790*/  IMAD.IADD R3, R15, 0x1, R3 ;  /* 0x000000010f037824 */ /* 0x000fca00078e0203 */
[----:B------:R0:W-:Y:S02]  /*227a0*/  STSM.16.M88.4 [R3], R8 ;  /* 0x0000000803007844 */ /* 0x0001e40000000200 */
[----:B0-----:R-:W-:-:S04]  /*227b0*/  IADD3 R8, R21, 0x4000, RZ ;  /* 0x0000400015087810 */ /* 0x001fc80007ffe0ff */
[----:B------:R-:W-:-:S05]  /*227c0*/  LOP3.LUT R3, R8, R2, RZ, 0xfc, !PT ;  /* 0x0000000208037212 */ /* 0x000fca00078efcff */
[----:B------:R-:W-:-:S05]  /*227d0*/  IMAD.IADD R3, R18, 0x1, R3 ;  /* 0x0000000112037824 */ /* 0x000fca00078e0203 */
[----:B------:R0:W1:Y:S01]  /*227e0*/  LDSM.16.MT88.4 R4, [R3+0x10400] ;  /* 0x010400000304783b */ /* 0x0000620000004200 */
[----:B------:R-:W-:Y:S01]  /*227f0*/  IMAD.MOV.U32 R11, RZ, RZ, R15 ;  /* 0x000000ffff0b7224 */ /* 0x000fe200078e000f */
[----:B0-----:R-:W-:-:S05]  /*22800*/  LOP3.LUT R3, R8, R19, RZ, 0xfc, !PT ;  /* 0x0000001308037212 */ /* 0x001fca00078efcff */
[----:B------:R-:W-:Y:S01]  /*22810*/  IMAD.IADD R3, R11, 0x1, R3 ;  /* 0x000000010b037824 */ /* 0x000fe200078e0203 */
[C-C-:B-1----:R-:W-:Y:S02]  /*22820*/  PRMT R12, R4.reuse, 0x6420, R5.reuse ;  /* 0x00006420040c7816 */ /* 0x142fe40000000005 */
[----:B------:R-:W-:Y:S02]  /*22830*/  PRMT R13, R4, 0x7531, R5 ;  /* 0x00007531040d7816 */ /* 0x000fe40000000005 */
[C-C-:B------:R-:W-:Y:S02]  /*22840*/  PRMT R14, R6.reuse, 0x6420, R7.reuse ;  /* 0x00006420060e7816 */ /* 0x140fe40000000007 */
[----:B------:R-:W-:Y:S02]  /*22850*/  PRMT R15, R6, 0x7531, R7 ;  /* 0x00007531060f7816 */ /* 0x000fe40000000007 */
[----:B------:R-:W0:Y:S04]  /*22860*/  LDSM.16.MT88.4 R4, [R0+0x14400] ;  /* 0x014400000004783b */ /* 0x000e280000004200 */
[----:B------:R1:W-:Y:S02]  /*22870*/  STSM.16.M88.4 [R3], R12 ;  /* 0x0000000c03007844 */ /* 0x0003e40000000200 */
[----:B-1----:R-:W-:Y:S01]  /*22880*/  IADD3 R3, R21, 0x6000, RZ ;  /* 0x0000600015037810 */ /* 0x002fe20007ffe0ff */
[----:B------:R-:W-:-:S03]  /*22890*/  IMAD.MOV.U32 R15, RZ, RZ, R11 ;  /* 0x000000ffff0f7224 */ /* 0x000fc600078e000b */
[----:B------:R-:W-:-:S05]  /*228a0*/  LOP3.LUT R3, R3, R19, RZ, 0xfc, !PT ;  /* 0x0000001303037212 */ /* 0x000fca00078efcff */
[----:B------:R-:W-:Y:S01]  /*228b0*/  IMAD.IADD R3, R15, 0x1, R3 ;  /* 0x000000010f037824 */ /* 0x000fe200078e0203 */
[C-C-:B0-----:R-:W-:Y:S02]  /*228c0*/  PRMT R8, R4.reuse, 0x6420, R5.reuse ;  /* 0x0000642004087816 */ /* 0x141fe40000000005 */
[----:B------:R-:W-:Y:S02]  /*228d0*/  PRMT R9, R4, 0x7531, R5 ;  /* 0x0000753104097816 */ /* 0x000fe40000000005 */
[C-C-:B------:R-:W-:Y:S02]  /*228e0*/  PRMT R10, R6.reuse, 0x6420, R7.reuse ;  /* 0x00006420060a7816 */ /* 0x140fe40000000007 */
[----:B------:R-:W-:-:S05]  /*228f0*/  PRMT R11, R6, 0x7531, R7 ;  /* 0x00007531060b7816 */ /* 0x000fca0000000007 */
[----:B------:R0:W-:Y:S02]  /*22900*/  STSM.16.M88.4 [R3], R8 ;  /* 0x0000000803007844 */ /* 0x0001e40000000200 */
[----:B0-----:R-:W-:-:S05]  /*22910*/  VIADD R3, R21, 0x1000 ;  /* 0x0000100015037836 */ /* 0x001fca0000000000 */
[----:B------:R-:W-:-:S04]  /*22920*/  LOP3.LUT R3, R3, R2, RZ, 0xfc, !PT ;  /* 0x0000000203037212 */ /* 0x000fc800078efcff */
[----:B------:R-:W-:-:S05]  /*22930*/  IADD3 R3, R18, R3, RZ ;  /* 0x0000000312037210 */ /* 0x000fca0007ffe0ff */
[----:B------:R0:W1:Y:S01]  /*22940*/  LDSM.16.MT88.4 R4, [R3+0x10400] ;  /* 0x010400000304783b */ /* 0x0000620000004200 */
[----:B------:R-:W-:Y:S02]  /*22950*/  IMAD.MOV.U32 R11, RZ, RZ, R15 ;  /* 0x000000ffff0b7224 */ /* 0x000fe400078e000f */
[----:B0-----:R-:W-:-:S05]  /*22960*/  IMAD.IADD R3, R16, 0x1, R21 ;  /* 0x0000000110037824 */ /* 0x001fca00078e0215 */
[----:B------:R-:W-:Y:S02]  /*22970*/  IADD3 R16, R11, R3, R19 ;  /* 0x000000030b107210 */ /* 0x000fe40007ffe013 */
[C-C-:B-1----:R-:W-:Y:S02]  /*22980*/  PRMT R12, R4.reuse, 0x6420, R5.reuse ;  /* 0x00006420040c7816 */ /* 0x142fe40000000005 */
[----:B------:R-:W-:Y:S02]  /*22990*/  PRMT R13, R4, 0x7531, R5 ;  /* 0x00007531040d7816 */ /* 0x000fe40000000005 */
[C-C-:B------:R-:W-:Y:S02]  /*229a0*/  PRMT R14, R6.reuse, 0x6420, R7.reuse ;  /* 0x00006420060e7816 */ /* 0x140fe40000000007 */
[----:B------:R-:W-:Y:S02]  /*229b0*/  PRMT R15, R6, 0x7531, R7 ;  /* 0x00007531060f7816 */ /* 0x000fe40000000007 */
[----:B------:R-:W0:Y:S04]  /*229c0*/  LDSM.16.MT88.4 R4, [R0+0x11400] ;  /* 0x011400000004783b */ /* 0x000e280000004200 */
[----:B------:R1:W-:Y:S04]  /*229d0*/  STSM.16.M88.4 [R16], R12 ;  /* 0x0000000c10007844 */ /* 0x0003e80000000200 */
[----:B-1----:R-:W2:Y:S01]  /*229e0*/  LDL R14, [R1+0x2c] ;  /* 0x00002c00010e7983 */ /* 0x002ea20000100800 */
[----:B------:R-:W-:Y:S01]  /*229f0*/  IMAD.MOV.U32 R15, RZ, RZ, R11 ;  /* 0x000000ffff0f7224 */ /* 0x000fe200078e000b */
[----:B0-----:R-:W-:-:S02]  /*22a00*/  PRMT R8, R4, 0x6420, R5 ;  /* 0x0000642004087816 */ /* 0x001fc40000000005 */
[----:B------:R-:W-:Y:S02]  /*22a10*/  PRMT R9, R4, 0x7531, R5 ;  /* 0x0000753104097816 */ /* 0x000fe40000000005 */
[----:B------:R-:W-:-:S04]  /*22a20*/  IADD3 R4, R21, 0x5000, RZ ;  /* 0x0000500015047810 */ /* 0x000fc80007ffe0ff */
[----:B------:R-:W-:Y:S02]  /*22a30*/  LOP3.LUT R4, R4, R2, RZ, 0xfc, !PT ;  /* 0x0000000204047212 */ /* 0x000fe400078efcff */
[C-C-:B------:R-:W-:Y:S02]  /*22a40*/  PRMT R10, R6.reuse, 0x6420, R7.reuse ;  /* 0x00006420060a7816 */ /* 0x140fe40000000007 */
[----:B------:R-:W-:Y:S01]  /*22a50*/  PRMT R11, R6, 0x7531, R7 ;  /* 0x00007531060b7816 */ /* 0x000fe20000000007 */
[----:B------:R-:W-:Y:S01]  /*22a60*/  IMAD.IADD R4, R18, 0x1, R4 ;  /* 0x0000000112047824 */ /* 0x000fe200078e0204 */
[----:B--2---:R-:W-:-:S05]  /*22a70*/  IADD3 R3, R15, R14, R3 ;  /* 0x0000000e0f037210 */ /* 0x004fca0007ffe003 */
        /* <DEDUP_REMOVED lines=8> */
[----:B------:R1:W-:Y:S04]  /*22b00*/  STSM.16.M88.4 [R16+0x4000], R12 ;  /* 0x0040000c10007844 */ /* 0x0003e80000000200 */
[----:B-1----:R-:W2:Y:S01]  /*22b10*/  LDL R13, [R1+0x40] ;  /* 0x00004000010d7983 */ /* 0x002ea20000100800 */
[----:B------:R-:W-:Y:S01]  /*22b20*/  IMAD.MOV.U32 R14, RZ, RZ, R11 ;  /* 0x000000ffff0e7224 */ /* 0x000fe200078e000b */
[----:B0-----:R-:W-:-:S02]  /*22b30*/  PRMT R8, R4, 0x6420, R5 ;  /* 0x0000642004087816 */ /* 0x001fc40000000005 */
[----:B------:R-:W-:Y:S02]  /*22b40*/  PRMT R9, R4, 0x7531, R5 ;  /* 0x0000753104097816 */ /* 0x000fe40000000005 */
[C-C-:B------:R-:W-:Y:S02]  /*22b50*/  PRMT R10, R6.reuse, 0x6420, R7.reuse ;  /* 0x00006420060a7816 */ /* 0x140fe40000000007 */
[----:B------:R-:W-:-:S05]  /*22b60*/  PRMT R11, R6, 0x7531, R7 ;  /* 0x00007531060b7816 */ /* 0x000fca0000000007 */
[----:B------:R0:W-:Y:S02]  /*22b70*/  STSM.16.M88.4 [R3+0x4000], R8 ;  /* 0x0040000803007844 */ /* 0x0001e40000000200 */
[----:B0-----:R-:W-:-:S04]  /*22b80*/  LOP3.LUT R3, R17, R2, RZ, 0xfc, !PT ;  /* 0x0000000211037212 */ /* 0x001fc800078efcff */
[----:B------:R-:W-:-:S05]  /*22b90*/  IADD3 R3, R18, R3, RZ ;  /* 0x0000000312037210 */ /* 0x000fca0007ffe0ff */
[----:B------:R-:W0:Y:S01]  /*22ba0*/  LDSM.16.MT88.4 R4, [R3+0x10400] ;  /* 0x010400000304783b */ /* 0x000e220000004200 */
[----:B------:R-:W-:Y:S01]  /*22bb0*/  IMAD.MOV.U32 R15, RZ, RZ, R19 ;  /* 0x000000ffff0f7224 */ /* 0x000fe200078e0013 */
[C-C-:B0-----:R-:W-:Y:S02]  /*22bc0*/  PRMT R16, R4.reuse, 0x6420, R5.reuse ;  /* 0x0000642004107816 */ /* 0x141fe40000000005 */
[----:B------:R-:W-:Y:S02]  /*22bd0*/  PRMT R17, R4, 0x7531, R5 ;  /* 0x0000753104117816 */ /* 0x000fe40000000005 */
[C-C-:B------:R-:W-:Y:S02]  /*22be0*/  PRMT R18, R6.reuse, 0x6420, R7.reuse ;  /* 0x0000642006127816 */ /* 0x140fe40000000007 */
[----:B------:R-:W-:Y:S02]  /*22bf0*/  PRMT R19, R6, 0x7531, R7 ;  /* 0x0000753106137816 */ /* 0x000fe40000000007 */
[----:B------:R-:W0:Y:S01]  /*22c00*/  LDSM.16.MT88.4 R4, [R0+0x12400] ;  /* 0x012400000004783b */ /* 0x000e220000004200 */
[----:B--2---:R-:W-:-:S05]  /*22c10*/  IMAD.IADD R3, R13, 0x1, R21 ;  /* 0x000000010d037824 */ /* 0x004fca00078e0215 */
[----:B------:R-:W-:-:S05]  /*22c20*/  IADD3 R20, R14, R3, R15 ;  /* 0x000000030e147210 */ /* 0x000fca0007ffe00f */
[----:B------:R1:W-:Y:S04]  /*22c30*/  STSM.16.M88.4 [R20], R16 ;  /* 0x0000001014007844 */ /* 0x0003e80000000200 */
[----:B-1----:R-:W2:Y:S04]  /*22c40*/  LDL R17, [R1+0x2c] ;  /* 0x00002c0001117983 */ /* 0x002ea80000100800 */
[----:B------:R-:W2:Y:S04]  /*22c50*/  LDL.LU R18, [R1+0x50] ;  /* 0x0000500001127983 */ /* 0x000ea80000300800 */
[----:B------:R-:W3:Y:S01]  /*22c60*/  LDL.LU R19, [R1+0x30] ;  /* 0x0000300001137983 */ /* 0x000ee20000300800 */
[----:B------:R-:W-:-:S02]  /*22c70*/  IMAD.MOV.U32 R16, RZ, RZ, R15 ;  /* 0x000000ffff107224 */ /* 0x000fc400078e000f */
[----:B------:R-:W-:Y:S01]  /*22c80*/  VIADD R15, R21, 0x6000 ;  /* 0x00006000150f7836 */ /* 0x000fe20000000000 */
[C-C-:B0-----:R-:W-:Y:S02]  /*22c90*/  PRMT R8, R4.reuse, 0x6420, R5.reuse ;  /* 0x0000642004087816 */ /* 0x141fe40000000005 */
[----:B------:R-:W-:Y:S02]  /*22ca0*/  PRMT R9, R4, 0x7531, R5 ;  /* 0x0000753104097816 */ /* 0x000fe40000000005 */
[----:B------:R-:W-:Y:S02]  /*22cb0*/  LOP3.LUT R4, R15, R2, RZ, 0xfc, !PT ;  /* 0x000000020f047212 */ /* 0x000fe400078efcff */
[C-C-:B------:R-:W-:Y:S02]  /*22cc0*/  PRMT R10, R6.reuse, 0x6420, R7.reuse ;  /* 0x00006420060a7816 */ /* 0x140fe40000000007 */
[----:B------:R-:W-:Y:S02]  /*22cd0*/  PRMT R11, R6, 0x7531, R7 ;  /* 0x00007531060b7816 */ /* 0x000fe40000000007 */
[----:B--2---:R-:W-:-:S02]  /*22ce0*/  IADD3 R3, R18, R17, R3 ;  /* 0x0000001112037210 */ /* 0x004fc40007ffe003 */
[----:B---3--:R-:W-:-:S03]  /*22cf0*/  IADD3 R4, R19, R4, RZ ;  /* 0x0000000413047210 */ /* 0x008fc60007ffe0ff */
[----:B------:R-:W-:Y:S04]  /*22d00*/  STSM.16.M88.4 [R3], R8 ;  /* 0x0000000803007844 */ /* 0x000fe80000000200 */
[----:B------:R-:W0:Y:S02]  /*22d10*/  LDSM.16.MT88.4 R4, [R4+0x10400] ;  /* 0x010400000404783b */ /* 0x000e240000004200 */
[C-C-:B0-----:R-:W-:Y:S02]  /*22d20*/  PRMT R12, R4.reuse, 0x6420, R5.reuse ;  /* 0x00006420040c7816 */ /* 0x141fe40000000005 */
[----:B------:R-:W-:Y:S02]  /*22d30*/  PRMT R13, R4, 0x7531, R5 ;  /* 0x00007531040d7816 */ /* 0x000fe40000000005 */
[----:B------:R-:W-:-:S02]  /*22d40*/  PRMT R14, R6, 0x6420, R7 ;  /* 0x00006420060e7816 */ /* 0x000fc40000000007 */
[----:B------:R-:W-:Y:S02]  /*22d50*/  PRMT R15, R6, 0x7531, R7 ;  /* 0x00007531060f7816 */ /* 0x000fe40000000007 */
[----:B------:R-:W0:Y:S04]  /*22d60*/  LDSM.16.MT88.4 R4, [R0+0x16400] ;  /* 0x016400000004783b */ /* 0x000e280000004200 */
[----:B------:R1:W-:Y:S04]  /*22d70*/  STSM.16.M88.4 [R20+0x4000], R12 ;  /* 0x0040000c14007844 */ /* 0x0003e80000000200 */
[----:B-1----:R-:W2:Y:S01]  /*22d80*/  LDL R15, [R1+0x48] ;  /* 0x00004800010f7983 */ /* 0x002ea20000100800 */
[----:B0-----:R-:W-:-:S02]  /*22d90*/  PRMT R8, R4, 0x6420, R5 ;  /* 0x0000642004087816 */ /* 0x001fc40000000005 */
[----:B------:R-:W-:Y:S02]  /*22da0*/  PRMT R9, R4, 0x7531, R5 ;  /* 0x0000753104097816 */ /* 0x000fe40000000005 */
[C-C-:B------:R-:W-:Y:S02]  /*22db0*/  PRMT R10, R6.reuse, 0x6420, R7.reuse ;  /* 0x00006420060a7816 */ /* 0x140fe40000000007 */
[----:B------:R-:W-:-:S05]  /*22dc0*/  PRMT R11, R6, 0x7531, R7 ;  /* 0x00007531060b7816 */ /* 0x000fca0000000007 */
[----:B------:R0:W-:Y:S02]  /*22dd0*/  STSM.16.M88.4 [R3+0x4000], R8 ;  /* 0x0040000803007844 */ /* 0x0001e40000000200 */
[----:B0-----:R-:W-:-:S05]  /*22de0*/  VIADD R3, R21, 0x3000 ;  /* 0x0000300015037836 */ /* 0x001fca0000000000 */
[----:B------:R-:W-:-:S05]  /*22df0*/  LOP3.LUT R3, R3, R2, RZ, 0xfc, !PT ;  /* 0x0000000203037212 */ /* 0x000fca00078efcff */
[----:B------:R-:W-:-:S05]  /*22e00*/  IMAD.IADD R3, R19, 0x1, R3 ;  /* 0x0000000113037824 */ /* 0x000fca00078e0203 */
[----:B------:R-:W0:Y:S02]  /*22e10*/  LDSM.16.MT88.4 R4, [R3+0x10400] ;  /* 0x010400000304783b */ /* 0x000e240000004200 */
[C-C-:B0-----:R-:W-:Y:S02]  /*22e20*/  PRMT R12, R4.reuse, 0x6420, R5.reuse ;  /* 0x00006420040c7816 */ /* 0x141fe40000000005 */
[----:B------:R-:W-:Y:S02]  /*22e30*/  PRMT R13, R4, 0x7531, R5 ;  /* 0x00007531040d7816 */ /* 0x000fe40000000005 */
[C---:B------:R-:W-:Y:S01]  /*22e40*/  PRMT R14, R6.reuse, 0x6420, R7 ;  /* 0x00006420060e7816 */ /* 0x040fe20000000007 */
[----:B--2---:R-:W-:Y:S01]  /*22e50*/  IMAD.IADD R3, R15, 0x1, R21 ;  /* 0x000000010f037824 */ /* 0x004fe200078e0215 */
[----:B------:R-:W-:Y:S02]  /*22e60*/  PRMT R15, R6, 0x7531, R7 ;  /* 0x00007531060f7816 */ /* 0x000fe40000000007 */
[----:B------:R-:W0:Y:S02]  /*22e70*/  LDSM.16.MT88.4 R4, [R0+0x13400] ;  /* 0x013400000004783b */ /* 0x000e240000004200 */
[----:B0-----:R-:W-:-:S02]  /*22e80*/  PRMT R8, R4, 0x6420, R5 ;  /* 0x0000642004087816 */ /* 0x001fc40000000005 */
[----:B------:R-:W-:Y:S02]  /*22e90*/  PRMT R9, R4, 0x7531, R5 ;  /* 0x0000753104097816 */ /* 0x000fe40000000005 */
[----:B------:R-:W-:-:S04]  /*22ea0*/  IADD3 R4, R21, 0x7000, RZ ;  /* 0x0000700015047810 */ /* 0x000fc80007ffe0ff */
[----:B------:R-:W-:Y:S02]  /*22eb0*/  LOP3.LUT R4, R4, R2, RZ, 0xfc, !PT ;  /* 0x0000000204047212 */ /* 0x000fe400078efcff */
[----:B------:R0:W5:Y:S01]  /*22ec0*/  LDL.LU R2, [R1+0x5c] ;  /* 0x00005c0001027983 */ /* 0x0001620000300800 */
[C---:B------:R-:W-:Y:S02]  /*22ed0*/  IADD3 R16, R18.reuse, R3, R16 ;  /* 0x0000000312107210 */ /* 0x040fe40007ffe010 */
[----:B------:R-:W-:Y:S01]  /*22ee0*/  IADD3 R3, R18, R17, R3 ;  /* 0x0000001112037210 */ /* 0x000fe20007ffe003 */
[----:B------:R-:W-:Y:S01]  /*22ef0*/  IMAD.IADD R4, R19, 0x1, R4 ;  /* 0x0000000113047824 */ /* 0x000fe200078e0204 */
[C-C-:B------:R-:W-:Y:S02]  /*22f00*/  PRMT R10, R6.reuse, 0x6420, R7.reuse ;  /* 0x00006420060a7816 */ /* 0x140fe40000000007 */
[----:B------:R-:W-:Y:S01]  /*22f10*/  PRMT R11, R6, 0x7531, R7 ;  /* 0x00007531060b7816 */ /* 0x000fe20000000007 */
        /* <DEDUP_REMOVED lines=22> */
.L_x_568:
[----:B------:R-:W2:Y:S01]  /*23080*/  LDL.LU R0, [R1+0x18] ;  /* 0x0000180001007983 */ /* 0x000ea20000300800 */
[----:B-1---5:R1:W-:Y:S03]  /*23090*/  SYNCS.ARRIVE.TRANS64.A1T0 RZ, [R2+URZ+0x38850], RZ ;  /* 0x038850ff02ff79a7 */ /* 0x0223e6000810003f */
[----:B0-----:R-:W3:Y:S01]  /*230a0*/  LDL.LU R3, [R1+0x24] ;  /* 0x0000240001037983 */ /* 0x001ee20000300800 */
[----:B-1----:R-:W-:-:S05]  /*230b0*/  @!P1 VIADD R2, R2, 0x38880 ;  /* 0x0003888002029836 */ /* 0x002fca0000000000 */
[----:B------:R-:W-:Y:S01]  /*230c0*/  @!P1 PRMT R2, RZ, 0x654, R2 ;  /* 0x00000654ff029816 */ /* 0x000fe20000000002 */
[----:B------:R-:W-:Y:S06]  /*230d0*/  BAR.SYNC.DEFER_BLOCKING 0x2, 0x80 ;  /* 0x0082000000007b1d */ /* 0x000fec0000010000 */
[----:B------:R0:W-:Y:S01]  /*230e0*/  @!P1 SYNCS.ARRIVE.TRANS64.RED.A1T0 RZ, [R2+URZ], RZ ;  /* 0x000000ff02ff99a7 */ /* 0x0001e2000810043f */
[----:B--2---:R-:W-:-:S05]  /*230f0*/  VIADD R0, R0, 0x1 ;  /* 0x0000000100007836 */ /* 0x004fca0000000000 */
[----:B------:R-:W-:-:S04]  /*23100*/  ISETP.NE.AND P0, PT, R0, 0x2, PT ;  /* 0x000000020000780c */ /* 0x000fc80003f05270 */
[----:B0-----:R-:W-:Y:S02]  /*23110*/  SEL R2, RZ, 0x1, P0 ;  /* 0x00000001ff027807 */ /* 0x001fe40000000000 */
[----:B------:R-:W-:Y:S02]  /*23120*/  SEL R0, R0, RZ, P0 ;  /* 0x000000ff00007207 */ /* 0x000fe40000000000 */
[----:B---3--:R-:W-:-:S03]  /*23130*/  LOP3.LUT R3, R3, R2, RZ, 0x3c, !PT ;  /* 0x0000000203037212 */ /* 0x008fc600078e3cff */
[----:B------:R1:W-:Y:S04]  /*23140*/  STL [R1+0x18], R0 ;  /* 0x0000180001007387 */ /* 0x0003e80000100800 */
[----:B------:R1:W-:Y:S02]  /*23150*/  STL [R1+0x24], R3 ;  /* 0x0000240301007387 */ /* 0x0003e40000100800 */
.L_x_520:
[----:B------:R-:W-:Y:S05]  /*23160*/  BSYNC B6 ;  /* 0x0000000000067941 */ /* 0x000fea0003800000 */
.L_x_518:
[----:B01----:R-:W2:Y:S02]  /*23170*/  LDL R0, [R1+0x54] ;  /* 0x0000540001007983 */ /* 0x003ea40000100800 */
[----:B--2---:R-:W-:-:S13]  /*23180*/  LOP3.LUT P0, RZ, R0, 0x2, RZ, 0xc0, !PT ;  /* 0x0000000200ff7812 */ /* 0x004fda000780c0ff */
[----:B------:R-:W-:Y:S05]  /*23190*/  @!P0 BRA `(.L_x_569) ;  /* 0x0000000000288947 */ /* 0x000fea0003800000 */
[----:B------:R-:W-:Y:S05]  /*231a0*/  WARPSYNC.ALL ;  /* 0x0000000000007948 */ /* 0x000fea0003800000 */
[----:B------:R-:W0:Y:S08]  /*231b0*/  S2UR UR5, SR_CgaCtaId ;  /* 0x00000000000579c3 */ /* 0x000e300000008800 */
[----:B------:R-:W-:Y:S06]  /*231c0*/  BAR.SYNC.DEFER_BLOCKING 0x5, 0x180 ;  /* 0x0146000000007b1d */ /* 0x000fec0000010000 */
[----:B------:R-:W-:-:S02]  /*231d0*/  UMOV UR4, 0x400 ;  /* 0x0000040000047882 */ /* 0x000fc40000000000 */
[----:B0-----:R-:W-:-:S09]  /*231e0*/  ULEA UR4, UR5, UR4, 0x18 ;  /* 0x0000000405047291 */ /* 0x001fd2000f8ec03f */
[----:B------:R-:W0:Y:S04]  /*231f0*/  LDS.128 R4, [UR4+0x388d0] ;  /* 0x0388d004ff047984 */ /* 0x000e280008000c00 */
[----:B0-----:R0:W-:Y:S04]  /*23200*/  STL.64 [R1], R4 ;  /* 0x0000000401007387 */ /* 0x0011e80000100a00 */
[----:B------:R0:W-:Y:S01]  /*23210*/  STL.64 [R1+0x8], R6 ;  /* 0x0000080601007387 */ /* 0x0001e20000100a00 */
[----:B------:R-:W-:Y:S06]  /*23220*/  BAR.ARV 0x4, 0x180 ;  /* 0x0106000000007b1d */ /* 0x000fec0000002000 */
[----:B------:R-:W-:Y:S05]  /*23230*/  BRA `(.L_x_570) ;  /* 0x0000000800887947 */ /* 0x000fea0003800000 */
.L_x_569:
[----:B------:R-:W0:Y:S01]  /*23240*/  S2R R0, SR_TID.X ;  /* 0x0000000000007919 */ /* 0x000e220000002100 */
[----:B------:R-:W-:Y:S01]  /*23250*/  UMOV UR4, 0xffffffff ;  /* 0xffffffff00047882 */ /* 0x000fe20000000000 */
[----:B0-----:R-:W-:-:S04]  /*23260*/  LOP3.LUT R8, R0, 0x1f, RZ, 0xc0, !PT ;  /* 0x0000001f00087812 */ /* 0x001fc800078ec0ff */
[----:B------:R-:W-:Y:S01]  /*23270*/  ISETP.NE.AND P0, PT, R8, 0x1f, PT ;  /* 0x0000001f0800780c */ /* 0x000fe20003f05270 */
[----:B------:R-:W-:-:S12]  /*23280*/  BRA.DIV UR4, `(.L_x_571) ;  /* 0x0000003e04987947 */ /* 0x000fd8000b800000 */
[----:B------:R-:W2:Y:S01]  /*23290*/  LDL.LU R6, [R1] ;  /* 0x0000000001067983 */ /* 0x000ea20000300800 */
[----:B------:R-:W-:-:S03]  /*232a0*/  ULDC UR4, c[0x0][0xc14] ;  /* 0x0003050000047ab9 */ /* 0x000fc60000000800 */
[----:B------:R-:W3:Y:S02]  /*232b0*/  LDL R3, [R1+0xc] ;  /* 0x00000c0001037983 */ /* 0x000ee40000100800 */
[----:B---3--:R-:W-:-:S04]  /*232c0*/  IADD3 R5, R3, R8, RZ ;  /* 0x0000000803057210 */ /* 0x008fc80007ffe0ff */
[----:B------:R-:W-:-:S13]  /*232d0*/  ISETP.GE.OR P1, PT, R5, UR4, !P0 ;  /* 0x0000000405007c0c */ /* 0x000fda000c726670 */
[----:B------:R-:W0:Y:S02]  /*232e0*/  @!P1 LDC.64 R2, c[0x0][0xc58] ;  /* 0x00031600ff029b82 */ /* 0x000e240000000a00 */
[----:B0-----:R-:W-:-:S06]  /*232f0*/  @!P1 IMAD.WIDE R2, R5, 0x4, R2 ;  /* 0x0000000405029825 */ /* 0x001fcc00078e0202 */
[----:B------:R0:W3:Y:S01]  /*23300*/  @!P1 LDG.E R3, desc[UR42][R2.64] ;  /* 0x0000002a02039981 */ /* 0x0000e2000c1e1900 */
[C---:B------:R-:W-:Y:S02]  /*23310*/  ISETP.GE.U32.AND P2, PT, R8.reuse, 0x2, PT ;  /* 0x000000020800780c */ /* 0x040fe40003f46070 */
[C---:B------:R-:W-:Y:S01]  /*23320*/  ISETP.GE.U32.AND P3, PT, R8.reuse, 0x4, PT ;  /* 0x000000040800780c */ /* 0x040fe20003f66070 */
[----:B--2---:R-:W-:Y:S01]  /*23330*/  SHFL.IDX PT, R4, R6, 0x1, 0x1f ;  /* 0x00201f0006047f89 */ /* 0x004fe200000e0000 */
[C---:B------:R-:W-:Y:S02]  /*23340*/  ISETP.GE.U32.AND P4, PT, R8.reuse, 0x8, PT ;  /* 0x000000080800780c */ /* 0x040fe40003f86070 */
[C---:B------:R-:W-:Y:S01]  /*23350*/  ISETP.GE.U32.AND P5, PT, R8.reuse, 0x10, PT ;  /* 0x000000100800780c */ /* 0x040fe20003fa6070 */
[----:B0-----:R-:W-:Y:S02]  /*23360*/  IMAD.MOV.U32 R2, RZ, RZ, RZ ;  /* 0x000000ffff027224 */ /* 0x001fe400078e00ff */
[----:B---3--:R-:W-:Y:S01]  /*23370*/  @!P1 IMAD.MOV.U32 R2, RZ, RZ, R3 ;  /* 0x000000ffff029224 */ /* 0x008fe200078e0003 */
[----:B------:R-:W-:-:S04]  /*23380*/  ISETP.NE.AND P1, PT, R8, RZ, PT ;  /* 0x000000ff0800720c */ /* 0x000fc80003f25270 */
        /* <DEDUP_REMOVED lines=15> */
[----:B------:R0:W1:Y:S04]  /*23480*/  SHFL.IDX PT, R0, R6, RZ, 0x1f ;  /* 0x00001fff06007589 */ /* 0x00006800000e0000 */
[----:B------:R0:W2:Y:S02]  /*23490*/  SHFL.IDX PT, R7, R5, 0x1f, 0x1f ;  /* 0x03e01f0005077f89 */ /* 0x0000a400000e0000 */
.L_x_729:
[----:B------:R-:W-:Y:S01]  /*234a0*/  ULDC UR4, c[0x0][0xc10] ;  /* 0x0003040000047ab9 */ /* 0x000fe20000000800 */
[----:B0-----:R-:W-:Y:S01]  /*234b0*/  IMAD.MOV.U32 R6, RZ, RZ, R5 ;  /* 0x000000ffff067224 */ /* 0x001fe200078e0005 */
[----:B------:R-:W-:-:S05]  /*234c0*/  MOV R3, UR4 ;  /* 0x0000000400037c02 */ /* 0x000fca0008000f00 */
[----:B--2---:R-:W-:-:S04]  /*234d0*/  IMAD R7, R7, R3, RZ ;  /* 0x0000000307077224 */ /* 0x004fc800078e02ff */
[----:B------:R-:W-:-:S05]  /*234e0*/  IMAD.IADD R4, R4, 0x1, R7 ;  /* 0x0000000104047824 */ /* 0x000fca00078e0207 */
[----:B-1----:R-:W-:-:S13]  /*234f0*/  ISETP.GT.AND P6, PT, R4, R0, PT ;  /* 0x000000000400720c */ /* 0x002fda0003fc4270 */
[----:B------:R-:W-:Y:S05]  /*23500*/  @P6 BRA `(.L_x_572) ;  /* 0x0000000000a46947 */ /* 0x000fea0003800000 */
.L_x_577:
[----:B------:R-:W2:Y:S01]  /*23510*/  LDL.LU R3, [R1+0xc] ;  /* 0x00000c0001037983 */ /* 0x000ea20000300800 */
[----:B0-----:R-:W0:Y:S01]  /*23520*/  LDC R2, c[0x0][0xc14] ;  /* 0x00030500ff027b82 */ /* 0x001e220000000800 */
[----:B--2---:R-:W-:-:S05]  /*23530*/  VIADD R3, R3, 0x1f ;  /* 0x0000001f03037836 */ /* 0x004fca0000000000 */
[----:B0-----:R-:W-:-:S13]  /*23540*/  ISETP.GE.AND P6, PT, R3, R2, PT ;  /* 0x000000020300720c */ /* 0x001fda0003fc6270 */
[----:B------:R-:W-:Y:S05]  /*23550*/  @P6 BRA `(.L_x_573) ;  /* 0x0000000400586947 */ /* 0x000fea0003800000 */
[----:B------:R-:W0:Y:S01]  /*23560*/  S2R R5, SR_TID.X ;  /* 0x0000000000057919 */ /* 0x000e220000002100 */
[----:B------:R-:W-:Y:S01]  /*23570*/  BSSY B0, `(.L_x_574) ;  /* 0x000000a000007945 */ /* 0x000fe20003800000 */
[----:B------:R1:W-:Y:S01]  /*23580*/  STL [R1+0xc], R3 ;  /* 0x00000c0301007387 */ /* 0x0003e20000100800 */
[----:B0-----:R-:W-:-:S04]  /*23590*/  LOP3.LUT R5, R5, 0x1f, RZ, 0xc0, !PT ;  /* 0x0000001f05057812 */ /* 0x001fc800078ec0ff */
[----:B-1----:R-:W-:-:S04]  /*235a0*/  IADD3 R3, R3, R5, RZ ;  /* 0x0000000503037210 */ /* 0x002fc80007ffe0ff */
[----:B------:R-:W-:Y:S01]  /*235b0*/  ISETP.GE.OR P6, PT, R3, R2, !P0 ;  /* 0x000000020300720c */ /* 0x000fe200047c6670 */
[----:B------:R-:W-:-:S12]  /*235c0*/  IMAD.MOV.U32 R2, RZ, RZ, RZ ;  /* 0x000000ffff027224 */ /* 0x000fd800078e00ff */
[----:B------:R-:W-:Y:S05]  /*235d0*/  @P6 BRA `(.L_x_575) ;  /* 0x00000000000c6947 */ /* 0x000fea0003800000 */
[----:B------:R-:W0:Y:S02]  /*235e0*/  LDC.64 R6, c[0x0][0xc58] ;  /* 0x00031600ff067b82 */ /* 0x000e240000000a00 */
[----:B0-----:R-:W-:-:S06]  /*235f0*/  IMAD.WIDE R2, R3, 0x4, R6 ;  /* 0x0000000403027825 */ /* 0x001fcc00078e0206 */
[----:B------:R0:W5:Y:S02]  /*23600*/  LDG.E R2, desc[UR42][R2.64] ;  /* 0x0000002a02027981 */ /* 0x000164000c1e1900 */
.L_x_575:
[----:B------:R-:W-:Y:S05]  /*23610*/  BSYNC B0 ;  /* 0x0000000000007941 */ /* 0x000fea0003800000 */
.L_x_574:
[----:B------:R-:W-:-:S03]  /*23620*/  UMOV UR4, 0xffffffff ;  /* 0xffffffff00047882 */ /* 0x000fc60000000000 */
[----:B------:R-:W-:Y:S05]  /*23630*/  BRA.DIV UR4, `(.L_x_576) ;  /* 0x0000003e04f07947 */ /* 0x000fea000b800000 */
[----:B-----5:R-:W0:Y:S02]  /*23640*/  SHFL.UP PT, R14, R2, 0x1, RZ ;  /* 0x04200000020e7989 */ /* 0x020e2400000e00ff */
        /* <DEDUP_REMOVED lines=14> */
[----:B------:R0:W1:Y:S02]  /*23730*/  SHFL.IDX PT, R7, R6, 0x1f, 0x1f ;  /* 0x03e01f0006077f89 */ /* 0x00006400000e0000 */
.L_x_737:
[----:B------:R-:W-:Y:S02]  /*23740*/  ULDC UR4, c[0x0][0xc10] ;  /* 0x0003040000047ab9 */ /* 0x000fe40000000800 */
[----:B------:R-:W-:-:S04]  /*23750*/  IMAD.U32 R3, RZ, RZ, UR4 ;  /* 0x00000004ff037e24 */ /* 0x000fc8000f8e00ff */
[----:B-1----:R-:W-:-:S05]  /*23760*/  IMAD R7, R7, R3, RZ ;  /* 0x0000000307077224 */ /* 0x002fca00078e02ff */
[----:B------:R-:W-:-:S04]  /*23770*/  IADD3 R4, R7, R4, RZ ;  /* 0x0000000407047210 */ /* 0x000fc80007ffe0ff */
[----:B------:R-:W-:-:S13]  /*23780*/  ISETP.GT.AND P6, PT, R4, R0, PT ;  /* 0x000000000400720c */ /* 0x000fda0003fc4270 */
[----:B------:R-:W-:Y:S05]  /*23790*/  @!P6 BRA `(.L_x_577) ;  /* 0xfffffffc005ce947 */ /* 0x000fea000383ffff */
.L_x_572:
[----:B------:R-:W-:Y:S01]  /*237a0*/  IMAD.IADD R7, R4, 0x1, -R7 ;  /* 0x0000000104077824 */ /* 0x000fe200078e0a07 */
[----:B------:R-:W-:-:S03]  /*237b0*/  UMOV UR4, 0xffffffff ;  /* 0xffffffff00047882 */ /* 0x000fc60000000000 */
[----:B------:R-:W-:-:S05]  /*237c0*/  IMAD R4, R6, R3, R7 ;  /* 0x0000000306047224 */ /* 0x000fca00078e0207 */
[----:B------:R-:W-:Y:S01]  /*237d0*/  ISETP.GT.AND P6, PT, R4, R0, PT ;  /* 0x000000000400720c */ /* 0x000fe20003fc4270 */
[----:B------:R-:W-:-:S12]  /*237e0*/  BRA.DIV UR4, `(.L_x_578) ;  /* 0x0000004204587947 */ /* 0x000fd8000b800000 */
[----:B------:R-:W-:-:S04]  /*237f0*/  VOTE.ANY R5, PT, !P6 ;  /* 0x0000000000057806 */ /* 0x000fc800070e0100 */
[----:B------:R-:W1:Y:S02]  /*23800*/  POPC R4, R5 ;  /* 0x0000000500047309 */ /* 0x000e640000000000 */
[----:B-1----:R1:W2:Y:S02]  /*23810*/  SHFL.IDX PT, R2, R2, R4, 0x1f ;  /* 0x00001f0402027589 */ /* 0x0022a400000e0000 */
.L_x_741:
[----:B------:R-:W-:Y:S01]  /*23820*/  ISETP.NE.AND P0, PT, R5, RZ, PT ;  /* 0x000000ff0500720c */ /* 0x000fe20003f05270 */
[----:B------:R-:W-:-:S12]  /*23830*/  IMAD.MOV.U32 R5, RZ, RZ, RZ ;  /* 0x000000ffff057224 */ /* 0x000fd800078e00ff */
[----:B------:R-:W-:Y:S05]  /*23840*/  @!P0 BRA `(.L_x_579) ;  /* 0x0000000000108947 */ /* 0x000fea0003800000 */
[----:B------:R-:W-:Y:S01]  /*23850*/  UMOV UR4, 0xffffffff ;  /* 0xffffffff00047882 */ /* 0x000fe20000000000 */
[----:B------:R-:W-:Y:S02]  /*23860*/  VIADD R12, R4, 0xffffffff ;  /* 0xffffffff040c7836 */ /* 0x000fe40000000000 */
[----:B------:R-:W-:Y:S05]  /*23870*/  BRA.DIV UR4, `(.L_x_580) ;  /* 0x00000042047c7947 */ /* 0x000fea000b800000 */
[----:B------:R3:W4:Y:S02]  /*23880*/  SHFL.IDX PT, R5, R6, R12, 0x1f ;  /* 0x00001f0c06057589 */ /* 0x00072400000e0000 */
.L_x_579:
[----:B------:R-:W5:Y:S01]  /*23890*/  LDL.LU R8, [R1+0xc] ;  /* 0x00000c0001087983 */ /* 0x000f620000300800 */
[----:B----4-:R-:W-:Y:S01]  /*238a0*/  IMAD R9, R5, R3, R7 ;  /* 0x0000000305097224 */ /* 0x010fe200078e0207 */
[----:B--2---:R-:W-:Y:S01]  /*238b0*/  IABS R3, R2 ;  /* 0x0000000200037213 */ /* 0x004fe20000000000 */
[----:B0--3--:R-:W-:Y:S02]  /*238c0*/  IMAD.MOV.U32 R6, RZ, RZ, RZ ;  /* 0x000000ffff067224 */ /* 0x009fe400078e00ff */
[----:B------:R-:W-:Y:S01]  /*238d0*/  IMAD.IADD R0, R0, 0x1, -R9 ;  /* 0x0000000100007824 */ /* 0x000fe200078e0a09 */
[----:B------:R-:W0:Y:S01]  /*238e0*/  I2F.RP R5, R3 ;  /* 0x0000000300057306 */ /* 0x000e220000209400 */
[----:B------:R2:W-:Y:S07]  /*238f0*/  STL [R1], R9 ;  /* 0x0000000901007387 */ /* 0x0005ee0000100800 */
[----:B0-----:R-:W0:Y:S02]  /*23900*/  MUFU.RCP R5, R5 ;  /* 0x0000000500057308 */ /* 0x001e240000001000 */
[----:B0-----:R-:W-:-:S06]  /*23910*/  IADD3 R5, R5, 0xffffffe, RZ ;  /* 0x0ffffffe05057810 */ /* 0x001fcc0007ffe0ff */
[----:B------:R-:W0:Y:S02]  /*23920*/  F2I.FTZ.U32.TRUNC.NTZ R7, R5 ;  /* 0x0000000500077305 */ /* 0x000e24000021f000 */
[----:B0-----:R-:W-:-:S04]  /*23930*/  IMAD.MOV R5, RZ, RZ, -R7 ;  /* 0x000000ffff057224 */ /* 0x001fc800078e0a07 */
[----:B------:R-:W-:-:S04]  /*23940*/  IMAD R5, R5, R3, RZ ;  /* 0x0000000305057224 */ /* 0x000fc800078e02ff */
[----:B------:R-:W-:Y:S01]  /*23950*/  IMAD.HI.U32 R6, R7, R5, R6 ;  /* 0x0000000507067227 */ /* 0x000fe200078e0006 */
[----:B------:R-:W-:Y:S02]  /*23960*/  IABS R7, R2 ;  /* 0x0000000200077213 */ /* 0x000fe40000000000 */
[----:B------:R-:W-:Y:S02]  /*23970*/  IABS R5, R0 ;  /* 0x0000000000057213 */ /* 0x000fe40000000000 */
[----:B------:R-:W-:-:S03]  /*23980*/  IADD3 R7, RZ, -R7, RZ ;  /* 0x80000007ff077210 */ /* 0x000fc60007ffe0ff */
        /* <DEDUP_REMOVED lines=10> */
[----:B------:R-:W-:Y:S02]  /*23a30*/  @!P2 IADD3 R6, -R6, RZ, RZ ;  /* 0x000000ff0606a210 */ /* 0x000fe40007ffe1ff */
[----:B------:R-:W-:-:S05]  /*23a40*/  @!P1 LOP3.LUT R6, RZ, R2, RZ, 0x33, !PT ;  /* 0x00000002ff069212 */ /* 0x000fca00078e33ff */
[----:B------:R-:W-:-:S04]  /*23a50*/  IMAD.MOV R3, RZ, RZ, -R6 ;  /* 0x000000ffff037224 */ /* 0x000fc800078e0a06 */
[----:B------:R-:W-:-:S05]  /*23a60*/  IMAD R0, R2, R3, R0 ;  /* 0x0000000302007224 */ /* 0x000fca00078e0200 */
[----:B------:R2:W-:Y:S04]  /*23a70*/  STL [R1+0x4], R0 ;  /* 0x0000040001007387 */ /* 0x0005e80000100800 */
[----:B------:R2:W-:Y:S01]  /*23a80*/  STL [R1+0x8], R6 ;  /* 0x0000080601007387 */ /* 0x0005e20000100800 */
[----:B-----5:R-:W-:-:S05]  /*23a90*/  IMAD.IADD R8, R4, 0x1, R8 ;  /* 0x0000000104087824 */ /* 0x020fca00078e0208 */
[----:B------:R2:W-:Y:S01]  /*23aa0*/  STL [R1+0xc], R8 ;  /* 0x00000c0801007387 */ /* 0x0005e20000100800 */
[----:B------:R-:W-:Y:S05]  /*23ab0*/  BRA `(.L_x_581) ;  /* 0x0000000000287947 */ /* 0x000fea0003800000 */
.L_x_573:
[----:B------:R-:W-:Y:S01]  /*23ac0*/  UMOV UR4, URZ ;  /* 0x0000003f00047c82 */ /* 0x000fe20008000000 */
[----:B------:R-:W-:Y:S01]  /*23ad0*/  ULDC UR6, c[0x0][0xc14] ;  /* 0x0003050000067ab9 */ /* 0x000fe20000000800 */
[----:B------:R-:W-:Y:S01]  /*23ae0*/  UMOV UR5, URZ ;  /* 0x0000003f00057c82 */ /* 0x000fe20008000000 */
[----:B------:R0:W-:Y:S01]  /*23af0*/  STL [R1], R0 ;  /* 0x0000000001007387 */ /* 0x0001e20000100800 */
[----:B------:R-:W-:Y:S01]  /*23b00*/  IMAD.U32 R3, RZ, RZ, UR4 ;  /* 0x00000004ff037e24 */ /* 0x000fe2000f8e00ff */
[----:B------:R-:W-:-:S04]  /*23b10*/  MOV R2, UR5 ;  /* 0x0000000500027c02 */ /* 0x000fc80008000f00 */
[----:B------:R1:W-:Y:S01]  /*23b20*/  STL [R1+0x4], R3 ;  /* 0x0000040301007387 */ /* 0x0003e20000100800 */
[----:B0-----:R-:W-:-:S05]  /*23b30*/  IMAD.U32 R0, RZ, RZ, UR6 ;  /* 0x00000006ff007e24 */ /* 0x001fca000f8e00ff */
[----:B------:R1:W-:Y:S04]  /*23b40*/  STL [R1+0xc], R0 ;  /* 0x00000c0001007387 */ /* 0x0003e80000100800 */
[----:B------:R1:W-:Y:S02]  /*23b50*/  STL [R1+0x8], R2 ;  /* 0x0000080201007387 */ /* 0x0003e40000100800 */
.L_x_581:
[----:B-1----:R-:W3:Y:S04]  /*23b60*/  LDL R2, [R1+0xc] ;  /* 0x00000c0001027983 */ /* 0x002ee80000100800 */
[----:B------:R-:W4:Y:S04]  /*23b70*/  LDL R3, [R1+0x8] ;  /* 0x0000080001037983 */ /* 0x000f280000100800 */
[----:B------:R-:W5:Y:S04]  /*23b80*/  LDL R4, [R1] ;  /* 0x0000000001047983 */ /* 0x000f680000100800 */
[----:B------:R-:W5:Y:S01]  /*23b90*/  LDL R5, [R1+0x4] ;  /* 0x0000040001057983 */ /* 0x000f620000100800 */
[----:B--2---:R-:W0:Y:S01]  /*23ba0*/  S2R R0, SR_TID.X ;  /* 0x0000000000007919 */ /* 0x004e220000002100 */
[----:B------:R-:W-:Y:S05]  /*23bb0*/  WARPSYNC.ALL ;  /* 0x0000000000007948 */ /* 0x000fea0003800000 */
[----:B0-----:R-:W-:Y:S01]  /*23bc0*/  LOP3.LUT R0, R0, 0x1f, RZ, 0xc0, !PT ;  /* 0x0000001f00007812 */ /* 0x001fe200078ec0ff */
[----:B------:R-:W-:Y:S03]  /*23bd0*/  BAR.SYNC.DEFER_BLOCKING 0x4, 0x180 ;  /* 0x0106000000007b1d */ /* 0x000fe60000010000 */
[----:B------:R-:W-:-:S13]  /*23be0*/  ISETP.NE.AND P0, PT, R0, RZ, PT ;  /* 0x000000ff0000720c */ /* 0x000fda0003f05270 */
[----:B------:R-:W0:Y:S01]  /*23bf0*/  @!P0 S2R R0, SR_CgaCtaId ;  /* 0x0000000000008919 */ /* 0x000e220000008800 */
[----:B---3--:R-:W-:Y:S01]  /*23c00*/  IMAD.MOV.U32 R7, RZ, RZ, R2 ;  /* 0x000000ffff077224 */ /* 0x008fe200078e0002 */
[----:B------:R-:W-:Y:S01]  /*23c10*/  @!P0 MOV R2, 0x400 ;  /* 0x0000040000028802 */ /* 0x000fe20000000f00 */
[----:B----4-:R-:W-:-:S03]  /*23c20*/  IMAD.MOV.U32 R6, RZ, RZ, R3 ;  /* 0x000000ffff067224 */ /* 0x010fc600078e0003 */
[----:B0-----:R-:W-:-:S05]  /*23c30*/  @!P0 LEA R0, R0, R2, 0x18 ;  /* 0x0000000200008211 */ /* 0x001fca00078ec0ff */
[----:B-----5:R1:W-:Y:S01]  /*23c40*/  @!P0 STS.128 [R0+0x388d0], R4 ;  /* 0x0388d00400008388 */ /* 0x0203e20000000c00 */
[----:B------:R-:W-:Y:S06]  /*23c50*/  BAR.ARV 0x5, 0x180 ;  /* 0x0146000000007b1d */ /* 0x000fec0000002000 */
.L_x_570:
[----:B-1----:R-:W2:Y:S01]  /*23c60*/  LDL R0, [R1+0xc] ;  /* 0x00000c0001007983 */ /* 0x002ea20000100800 */
[----:B------:R-:W-:Y:S02]  /*23c70*/  ULDC UR4, c[0x0][0xc14] ;  /* 0x0003050000047ab9 */ /* 0x000fe40000000800 */
[----:B--2---:R-:W-:-:S13]  /*23c80*/  ISETP.GE.AND P0, PT, R0, UR4, PT ;  /* 0x0000000400007c0c */ /* 0x004fda000bf06270 */
[----:B------:R-:W-:Y:S05]  /*23c90*/  @!P0 BRA `(.L_x_582) ;  /* 0xffffffa000f88947 */ /* 0x000fea000383ffff */
[----:B------:R-:W-:Y:S05]  /*23ca0*/  BSYNC B7 ;  /* 0x0000000000077941 */ /* 0x000fea0003800000 */
.L_x_480:
[----:B0-----:R-:W2:Y:S01]  /*23cb0*/  LDL.LU R0, [R1+0x58] ;  /* 0x0000580001007983 */ /* 0x001ea20000300800 */
[----:B------:R-:W-:Y:S01]  /*23cc0*/  BSSY B0, `(.L_x_583) ;  /* 0x000000b000007945 */ /* 0x000fe20003800000 */
[----:B-1----:R-:W0:Y:S01]  /*23cd0*/  S2R R5, SR_CgaCtaId ;  /* 0x0000000000057919 */ /* 0x002e220000008800 */
[----:B--2---:R-:W-:-:S04]  /*23ce0*/  IADD3 R0, R0, 0x1, RZ ;  /* 0x0000000100007810 */ /* 0x004fc80007ffe0ff */
        /* <DEDUP_REMOVED lines=8> */
.L_x_744:
[----:B------:R-:W-:Y:S05]  /*23d70*/  BSYNC B0 ;  /* 0x0000000000007941 */ /* 0x000fea0003800000 */
.L_x_583:
[----:B------:R-:W-:-:S03]  /*23d80*/  UMOV UR4, 0xffffffff ;  /* 0xffffffff00047882 */ /* 0x000fc60000000000 */
[----:B------:R-:W-:Y:S05]  /*23d90*/  BRA.DIV UR4, `(.L_x_585) ;  /* 0x0000003e04707947 */ /* 0x000fea000b800000 */
[----:B------:R-:W1:Y:S02]  /*23da0*/  S2R R2, SR_TID.X ;  /* 0x0000000000027919 */ /* 0x000e640000002100 */
[----:B-1----:R-:W-:-:S04]  /*23db0*/  SHF.R.U32.HI R2, RZ, 0x5, R2 ;  /* 0x00000005ff027819 */ /* 0x002fc80000011602 */
[----:B------:R-:W-:-:S05]  /*23dc0*/  LOP3.LUT R2, R2, 0x3, RZ, 0xc0, !PT ;  /* 0x0000000302027812 */ /* 0x000fca00078ec0ff */
[----:B------:R1:W2:Y:S02]  /*23dd0*/  SHFL.IDX PT, R14, R2, RZ, 0x1f ;  /* 0x00001fff020e7589 */ /* 0x0002a400000e0000 */
.L_x_747:
[----:B--2---:R-:W-:-:S13]  /*23de0*/  ISETP.NE.AND P0, PT, R14, RZ, PT ;  /* 0x000000ff0e00720c */ /* 0x004fda0003f05270 */
[----:B------:R-:W-:Y:S05]  /*23df0*/  @P0 BRA `(.L_x_289) ;  /* 0x0000000000b00947 */ /* 0x000fea0003800000 */
[----:B------:R-:W-:-:S03]  /*23e00*/  UMOV UR4, 0xffffffff ;  /* 0xffffffff00047882 */ /* 0x000fc60000000000 */
[----:B------:R-:W-:Y:S05]  /*23e10*/  BRA.DIV UR4, `(.L_x_586) ;  /* 0x0000003e04847947 */ /* 0x000fea000b800000 */
[----:B------:R-:W-:-:S13]  /*23e20*/  ELECT P6, URZ, PT ;  /* 0x00000000003f782f */ /* 0x000fda00038c0000 */
.L_x_750:
[----:B------:R-:W-:Y:S05]  /*23e30*/  @!P6 BRA `(.L_x_289) ;  /* 0x0000000000a0e947 */ /* 0x000fea0003800000 */
[----:B------:R-:W-:-:S06]  /*23e40*/  ULOP3.LUT UR4, UR40, 0x2, URZ, 0xfc, !UPT ;  /* 0x0000000228047892 */ /* 0x000fcc000f8efc3f */
[----:B-1----:R-:W-:-:S05]  /*23e50*/  IMAD.U32 R2, RZ, RZ, UR4 ;  /* 0x00000004ff027e24 */ /* 0x002fca000f8e00ff */
[----:B------:R-:W-:-:S13]  /*23e60*/  ISETP.NE.AND P0, PT, R2, 0x3, PT ;  /* 0x000000030200780c */ /* 0x000fda0003f05270 */
[----:B------:R-:W-:Y:S05]  /*23e70*/  @!P0 BRA `(.L_x_587) ;  /* 0x0000000000048947 */ /* 0x000fea0003800000 */
[----:B------:R-:W-:Y:S01]  /*23e80*/  BPT.TRAP 0x1 ;  /* 0x000000040000795c */ /* 0x000fe20000300000 */
.L_x_587:
[----:B0-----:R-:W2:Y:S04]  /*23e90*/  LDL R3, [R1+0x18] ;  /* 0x0000180001037983 */ /* 0x001ea80000100800 */
[----:B------:R-:W3:Y:S01]  /*23ea0*/  LDL.LU R7, [R1+0x24] ;  /* 0x0000240001077983 */ /* 0x000ee20000300800 */
[----:B------:R-:W-:-:S05]  /*23eb0*/  VIADD R2, R0, 0x38840 ;  /* 0x0003884000027836 */ /* 0x000fca0000000000 */
[C---:B--2---:R-:W-:Y:S01]  /*23ec0*/  LEA R6, R3.reuse, R2, 0x3 ;  /* 0x0000000203067211 */ /* 0x044fe200078e18ff */
        /* <DEDUP_REMOVED lines=10> */
.L_x_751:
[----:B------:R-:W1:Y:S02]  /*23f70*/  SYNCS.PHASECHK.TRANS64.TRYWAIT P1, [R7+URZ], R2 ;  /* 0x00000002070075a7 */ /* 0x000e64000802017f */
[----:B-1----:R-:W-:Y:S05]  /*23f80*/  @!P1 BRA `(.L_x_589) ;  /* 0x0000003c005c9947 */ /* 0x002fea0003800000 */
.L_x_752:
[----:B------:R-:W-:Y:S05]  /*23f90*/  @!P0 BRA `(.L_x_590) ;  /* 0x0000000000048947 */ /* 0x000fea0003800000 */
[----:B------:R-:W-:Y:S01]  /*23fa0*/  BPT.TRAP 0x1 ;  /* 0x000000040000795c */ /* 0x000fe20000300000 */
.L_x_590:
[----:B------:R-:W2:Y:S02]  /*23fb0*/  LDL.LU R4, [R1+0x18] ;  /* 0x0000180001047983 */ /* 0x000ea40000300800 */
[----:B--2---:R-:W-:-:S04]  /*23fc0*/  IMAD R4, R4, 0x8, R0 ;  /* 0x0000000804047824 */ /* 0x004fc800078e0200 */
[----:B------:R-:W2:Y:S02]  /*23fd0*/  SYNCS.PHASECHK.TRANS64.TRYWAIT P1, [R4+URZ+0x38860], R5 ;  /* 0x03886005040075a7 */ /* 0x000ea4000802017f */
[----:B--2---:R-:W-:Y:S05]  /*23fe0*/  @!P1 BRA `(.L_x_591) ;  /* 0x0000003c00589947 */ /* 0x004fea0003800000 */
.L_x_753:
[----:B------:R-:W-:Y:S05]  /*23ff0*/  @!P0 BRA `(.L_x_592) ;  /* 0x0000000000048947 */ /* 0x000fea0003800000 */
[----:B------:R-:W-:Y:S01]  /*24000*/  BPT.TRAP 0x1 ;  /* 0x000000040000795c */ /* 0x000fe20000300000 */
.L_x_592:
[----:B------:R-:W-:-:S04]  /*24010*/  LEA R3, R3, R0, 0x3 ;  /* 0x0000000003037211 */ /* 0x000fc800078e18ff */
[----:B------:R-:W3:Y:S02]  /*24020*/  SYNCS.PHASECHK.TRANS64.TRYWAIT P1, [R3+URZ+0x38860], R2 ;  /* 0x03886002030075a7 */ /* 0x000ee4000802017f */
[----:B---3--:R-:W-:Y:S05]  /*24030*/  @!P1 BRA `(.L_x_593) ;  /* 0x0000003c00589947 */ /* 0x008fea0003800000 */
.L_x_754:
[----:B------:R-:W-:Y:S05]  /*24040*/  @!P0 BRA `(.L_x_594) ;  /* 0x0000000000048947 */ /* 0x000fea0003800000 */
[----:B------:R-:W-:Y:S01]  /*24050*/  BPT.TRAP 0x1 ;  /* 0x000000040000795c */ /* 0x000fe20000300000 */
.L_x_594:
[----:B------:R-:W4:Y:S02]  /*24060*/  SYNCS.PHASECHK.TRANS64.TRYWAIT P0, [R4+URZ+0x38880], R5 ;  /* 0x03888005040075a7 */ /* 0x000f24000800017f */
[----:B----4-:R-:W-:Y:S05]  /*24070*/  @!P0 BRA `(.L_x_595) ;  /* 0x0000003c005c8947 */ /* 0x010fea0003800000 */
.L_x_596:
[----:B------:R0:W0:Y:S02]  /*24080*/  SYNCS.PHASECHK.TRANS64.TRYWAIT P0, [R3+URZ+0x38880], R2 ;  /* 0x03888002030075a7 */ /* 0x000024000800017f */
[----:B0-----:R-:W-:Y:S05]  /*24090*/  @!P0 NANOSLEEP.SYNCS 0x989680 ;  /* 0x009896800000895d */ /* 0x001fea0003900000 */
[----:B------:R-:W0:Y:S02]  /*240a0*/  @!P0 SYNCS.PHASECHK.TRANS64 P0, [R3+URZ+0x38880], R2 ;  /* 0x03888002030085a7 */ /* 0x000e24000800007f */
[----:B0-----:R-:W-:Y:S05]  /*240b0*/  @!P0 BRA `(.L_x_596) ;  /* 0xfffffffc00f08947 */ /* 0x001fea000383ffff */
.L_x_289:
[----:B------:R-:W-:Y:S05]  /*240c0*/  BSYNC B8 ;  /* 0x0000000000087941 */ /* 0x000fea0003800000 */
.L_x_286:
[----:B------:R-:W-:Y:S05]  /*240d0*/  EXIT ;  /* 0x000000000000794d */ /* 0x000fea0003800000 */
.L_x_311:
[----:B0-----:R0:W1:Y:S02]  /*240e0*/  SYNCS.PHASECHK.TRANS64.TRYWAIT P6, [R109+URZ+0x38890], R128 ;  /* 0x038890806d0075a7 */ /* 0x00106400080c017f */
[----:B-1----:R-:W-:Y:S05]  /*240f0*/  @!P6 NANOSLEEP.SYNCS 0x989680 ;  /* 0x009896800000e95d */ /* 0x002fea0003900000 */
[----:B------:R-:W1:Y:S02]  /*24100*/  @!P6 SYNCS.PHASECHK.TRANS64 P6, [R109+URZ+0x38890], R128 ;  /* 0x038890806d00e5a7 */ /* 0x000e6400080c007f */
[----:B-1----:R-:W-:Y:S05]  /*24110*/  @!P6 BRA `(.L_x_311) ;  /* 0xfffffffc00f0e947 */ /* 0x002fea000383ffff */
[----:B------:R-:W-:Y:S05]  /*24120*/  BRA `(.L_x_597) ;  /* 0xfffffdec00587947 */ /* 0x000fea000383ffff */
.L_x_345:
[----:B0-----:R0:W1:Y:S02]  /*24130*/  SYNCS.PHASECHK.TRANS64.TRYWAIT P3, [R109+URZ+0x38890], R128 ;  /* 0x038890806d0075a7 */ /* 0x001064000806017f */
[----:B-1----:R-:W-:Y:S05]  /*24140*/  @!P3 NANOSLEEP.SYNCS 0x989680 ;  /* 0x009896800000b95d */ /* 0x002fea0003900000 */
[----:B------:R-:W1:Y:S02]  /*24150*/  @!P3 SYNCS.PHASECHK.TRANS64 P3, [R109+URZ+0x38890], R128 ;  /* 0x038890806d00b5a7 */ /* 0x000e64000806007f */
[----:B-1----:R-:W-:Y:S05]  /*24160*/  @!P3 BRA `(.L_x_345) ;  /* 0xfffffffc00f0b947 */ /* 0x002fea000383ffff */
[----:B------:R-:W-:Y:S05]  /*24170*/  BRA `(.L_x_598) ;  /* 0xfffffe3000187947 */ /* 0x000fea000383ffff */
.L_x_362:
[----:B0-----:R0:W1:Y:S02]  /*24180*/  SYNCS.PHASECHK.TRANS64.TRYWAIT P2, [R109+URZ+0x38890], R128 ;  /* 0x038890806d0075a7 */ /* 0x001064000804017f */
[----:B-1----:R-:W-:Y:S05]  /*24190*/  @!P2 NANOSLEEP.SYNCS 0x989680 ;  /* 0x009896800000a95d */ /* 0x002fea0003900000 */
[----:B------:R-:W1:Y:S02]  /*241a0*/  @!P2 SYNCS.PHASECHK.TRANS64 P2, [R109+URZ+0x38890], R128 ;  /* 0x038890806d00a5a7 */ /* 0x000e64000804007f */
[----:B-1----:R-:W-:Y:S05]  /*241b0*/  @!P2 BRA `(.L_x_362) ;  /* 0xfffffffc00f0a947 */ /* 0x002fea000383ffff */
[----:B------:R-:W-:Y:S05]  /*241c0*/  BRA `(.L_x_599) ;  /* 0xfffffe7000ac7947 */ /* 0x000fea000383ffff */
.L_x_372:
[----:B--2---:R2:W3:Y:S02]  /*241d0*/  SYNCS.PHASECHK.TRANS64.TRYWAIT P3, [R109+URZ+0x388b0], R128 ;  /* 0x0388b0806d0075a7 */ /* 0x0044e4000806017f */
[----:B---3--:R-:W-:Y:S05]  /*241e0*/  @!P3 NANOSLEEP.SYNCS 0x989680 ;  /* 0x009896800000b95d */ /* 0x008fea0003900000 */
[----:B------:R-:W3:Y:S02]  /*241f0*/  @!P3 SYNCS.PHASECHK.TRANS64 P3, [R109+URZ+0x388b0], R128 ;  /* 0x0388b0806d00b5a7 */ /* 0x000ee4000806007f */
[----:B---3--:R-:W-:Y:S05]  /*24200*/  @!P3 BRA `(.L_x_372) ;  /* 0xfffffffc00f0b947 */ /* 0x008fea000383ffff */
[----:B------:R-:W-:Y:S05]  /*24210*/  BRA `(.L_x_600) ;  /* 0xfffffe7800087947 */ /* 0x000fea000383ffff */
.L_x_384:
[----:B------:R-:W-:Y:S01]  /*24220*/  BSSY B0, `(.L_x_601) ;  /* 0x0000007000007945 */ /* 0x000fe20003800000 */
[----:B------:R-:W-:Y:S02]  /*24230*/  IMAD.MOV.U32 R12, RZ, RZ, RZ ;  /* 0x000000ffff0c7224 */ /* 0x000fe400078e00ff */
[----:B------:R-:W-:Y:S02]  /*24240*/  IMAD.MOV.U32 R11, RZ, RZ, 0x1f ;  /* 0x0000001fff0b7424 */ /* 0x000fe400078e00ff */
[----:B------:R-:W-:-:S07]  /*24250*/  IMAD.MOV.U32 R15, RZ, RZ, -0x1 ;  /* 0xffffffffff0f7424 */ /* 0x000fce00078e00ff */
[----:B-----5:R-:W-:Y:S05]  /*24260*/  WARPSYNC.COLLECTIVE R15, `(.L_x_602) ;  /* 0x000000000f087348 */ /* 0x020fea0003c00000 */
[----:B------:R0:W1:Y:S02]  /*24270*/  SHFL.IDX P6, R14, R13, R12, R11 ;  /* 0x0000000c0d0e7389 */ /* 0x00006400000c000b */
[----:B01---5:R-:W-:Y:S01]  /*24280*/  ENDCOLLECTIVE ;  /* 0x000000000000791b */ /* 0x023fe20003800000 */
.L_x_602:
[----:B------:R-:W-:Y:S05]  /*24290*/  BSYNC B0 ;  /* 0x0000000000007941 */ /* 0x000fea0003800000 */
.L_x_601:
[----:B------:R1:W-:Y:S01]  /*242a0*/  STL [R1+0x8], R14 ;  /* 0x0000080e01007387 */ /* 0x0003e20000100800 */
[----:B------:R-:W-:Y:S05]  /*242b0*/  BRA `(.L_x_603) ;  /* 0xfffffe84009c7947 */ /* 0x000fea000383ffff */
.L_x_396:
[----:B------:R-:W-:Y:S01]  /*242c0*/  BSSY B1, `(.L_x_604) ;  /* 0x0000008000017945 */ /* 0x000fe20003800000 */
[----:B------:R-:W-:Y:S01]  /*242d0*/  MOV R13, R26 ;  /* 0x0000001a000d7202 */ /* 0x000fe20000000f00 */
[----:B------:R-:W-:Y:S02]  /*242e0*/  IMAD.MOV.U32 R12, RZ, RZ, RZ ;  /* 0x000000ffff0c7224 */ /* 0x000fe400078e00ff */
[----:B------:R-:W-:Y:S02]  /*242f0*/  IMAD.MOV.U32 R11, RZ, RZ, 0x181f ;  /* 0x0000181fff0b7424 */ /* 0x000fe400078e00ff */
[----:B------:R-:W-:-:S07]  /*24300*/  IMAD.MOV.U32 R15, RZ, RZ, -0x1 ;  /* 0xffffffffff0f7424 */ /* 0x000fce00078e00ff */
[----:B01----:R-:W-:Y:S05]  /*24310*/  WARPSYNC.COLLECTIVE R15, `(.L_x_605) ;  /* 0x000000000f087348 */ /* 0x003fea0003c00000 */
[----:B-1----:R1:W2:Y:S02]  /*24320*/  SHFL.IDX P6, R14, R13, R12, R11 ;  /* 0x0000000c0d0e7389 */ /* 0x0022a400000c000b */
[----:B012---:R-:W-:Y:S01]  /*24330*/  ENDCOLLECTIVE ;  /* 0x000000000000791b */ /* 0x007fe20003800000 */
.L_x_605:
[----:B------:R-:W-:Y:S05]  /*24340*/  BSYNC B1 ;  /* 0x0000000000017941 */ /* 0x000fea0003800000 */
.L_x_604:
[----:B------:R-:W-:Y:S05]  /*24350*/  BRA `(.L_x_606) ;  /* 0xfffffe8c00607947 */ /* 0x000fea000383ffff */
.L_x_397:
        /* <DEDUP_REMOVED lines=8> */
.L_x_608:
[----:B------:R-:W-:Y:S05]  /*243e0*/  BSYNC B1 ;  /* 0x0000000000017941 */ /* 0x000fea0003800000 */
.L_x_607:
[----:B------:R-:W-:Y:S05]  /*243f0*/  BRA `(.L_x_609) ;  /* 0xfffffe8c00407947 */ /* 0x000fea000383ffff */
.L_x_398:
        /* <DEDUP_REMOVED lines=8> */
.L_x_611:
[----:B------:R-:W-:Y:S05]  /*24480*/  BSYNC B1 ;  /* 0x0000000000017941 */ /* 0x000fea0003800000 */
.L_x_610:
[----:B------:R-:W-:Y:S05]  /*24490*/  BRA `(.L_x_612) ;  /* 0xfffffe8c00207947 */ /* 0x000fea000383ffff */
.L_x_399:
        /* <DEDUP_REMOVED lines=8> */
.L_x_614:
[----:B------:R-:W-:Y:S05]  /*24520*/  BSYNC B1 ;  /* 0x0000000000017941 */ /* 0x000fea0003800000 */
.L_x_613:
[----:B------:R-:W-:Y:S05]  /*24530*/  BRA `(.L_x_615) ;  /* 0xfffffe8c00007947 */ /* 0x000fea000383ffff */
.L_x_401:
[----:B-1----:R1:W2:Y:S02]  /*24540*/  SYNCS.PHASECHK.TRANS64.TRYWAIT P0, [R19+URZ+0x38800], R14 ;  /* 0x0388000e130075a7 */ /* 0x0022a4000800017f */
[----:B--2---:R-:W-:Y:S05]  /*24550*/  @!P0 NANOSLEEP.SYNCS 0x989680 ;  /* 0x009896800000895d */ /* 0x004fea0003900000 */
[----:B------:R-:W2:Y:S02]  /*24560*/  @!P0 SYNCS.PHASECHK.TRANS64 P0, [R19+URZ+0x38800], R14 ;  /* 0x0388000e130085a7 */ /* 0x000ea4000800007f */
[----:B--2---:R-:W-:Y:S05]  /*24570*/  @!P0 BRA `(.L_x_401) ;  /* 0xfffffffc00f08947 */ /* 0x004fea000383ffff */
[----:B------:R-:W-:Y:S05]  /*24580*/  BRA `(.L_x_616) ;  /* 0xfffffe8c00d87947 */ /* 0x000fea000383ffff */
.L_x_417:
[----:B------:R-:W-:Y:S01]  /*24590*/  BSSY B1, `(.L_x_617) ;  /* 0x0000008000017945 */ /* 0x000fe20003800000 */
[----:B------:R-:W-:Y:S01]  /*245a0*/  MOV R13, R26 ;  /* 0x0000001a000d7202 */ /* 0x000fe20000000f00 */
[----:B------:R-:W-:Y:S02]  /*245b0*/  IMAD.MOV.U32 R12, RZ, RZ, RZ ;  /* 0x000000ffff0c7224 */ /* 0x000fe400078e00ff */
[----:B------:R-:W-:Y:S02]  /*245c0*/  IMAD.MOV.U32 R11, RZ, RZ, 0x181f ;  /* 0x0000181fff0b7424 */ /* 0x000fe400078e00ff */
[----:B------:R-:W-:-:S07]  /*245d0*/  IMAD.MOV.U32 R15, RZ, RZ, -0x1 ;  /* 0xffffffffff0f7424 */ /* 0x000fce00078e00ff */
[----:B01---5:R-:W-:Y:S05]  /*245e0*/  WARPSYNC.COLLECTIVE R15, `(.L_x_618) ;  /* 0x000000000f087348 */ /* 0x023fea0003c00000 */
[----:B-1----:R1:W2:Y:S02]  /*245f0*/  SHFL.IDX P6, R14, R13, R12, R11 ;  /* 0x0000000c0d0e7389 */ /* 0x0022a400000c000b */
[----:B012--5:R-:W-:Y:S01]  /*24600*/  ENDCOLLECTIVE ;  /* 0x000000000000791b */ /* 0x027fe20003800000 */
.L_x_618:
[----:B------:R-:W-:Y:S05]  /*24610*/  BSYNC B1 ;  /* 0x0000000000017941 */ /* 0x000fea0003800000 */
.L_x_617:
[----:B------:R-:W-:Y:S05]  /*24620*/  BRA `(.L_x_619) ;  /* 0xfffffebc00e47947 */ /* 0x000fea000383ffff */
.L_x_418:
        /* <DEDUP_REMOVED lines=8> */
.L_x_621:
[----:B------:R-:W-:Y:S05]  /*246b0*/  BSYNC B1 ;  /* 0x0000000000017941 */ /* 0x000fea0003800000 */
.L_x_620:
[----:B------:R-:W-:Y:S05]  /*246c0*/  BRA `(.L_x_622) ;  /* 0xfffffebc00c47947 */ /* 0x000fea000383ffff */
.L_x_419:
        /* <DEDUP_REMOVED lines=8> */
.L_x_624:
[----:B------:R-:W-:Y:S05]  /*24750*/  BSYNC B1 ;  /* 0x0000000000017941 */ /* 0x000fea0003800000 */
.L_x_623:
[----:B------:R-:W-:Y:S05]  /*24760*/  BRA `(.L_x_625) ;  /* 0xfffffebc00a47947 */ /* 0x000fea000383ffff */
.L_x_420:
        /* <DEDUP_REMOVED lines=8> */
.L_x_627:
[----:B------:R-:W-:Y:S05]  /*247f0*/  BSYNC B1 ;  /* 0x0000000000017941 */ /* 0x000fea0003800000 */
.L_x_626:
[----:B------:R-:W-:Y:S05]  /*24800*/  BRA `(.L_x_628) ;  /* 0xfffffebc00847947 */ /* 0x000fea000383ffff */
.L_x_422:
[----:B-1----:R1:W2:Y:S02]  /*24810*/  SYNCS.PHASECHK.TRANS64.TRYWAIT P4, [R19+URZ+0x38800], R20 ;  /* 0x03880014130075a7 */ /* 0x0022a4000808017f */
[----:B--2---:R-:W-:Y:S05]  /*24820*/  @!P4 NANOSLEEP.SYNCS 0x989680 ;  /* 0x009896800000c95d */ /* 0x004fea0003900000 */
[----:B------:R-:W2:Y:S02]  /*24830*/  @!P4 SYNCS.PHASECHK.TRANS64 P4, [R19+URZ+0x38800], R20 ;  /* 0x038800141300c5a7 */ /* 0x000ea4000808007f */
[----:B--2---:R-:W-:Y:S05]  /*24840*/  @!P4 BRA `(.L_x_422) ;  /* 0xfffffffc00f0c947 */ /* 0x004fea000383ffff */
[----:B------:R-:W-:Y:S05]  /*24850*/  BRA `(.L_x_629) ;  /* 0xfffffec000887947 */ /* 0x000fea000383ffff */
.L_x_432:
[----:B--2---:R2:W3:Y:S02]  /*24860*/  SYNCS.PHASECHK.TRANS64.TRYWAIT P1, [R3+URZ+0x38830], R0 ;  /* 0x03883000030075a7 */ /* 0x0044e4000802017f */
[----:B---3--:R-:W-:Y:S05]  /*24870*/  @!P1 NANOSLEEP.SYNCS 0x989680 ;  /* 0x009896800000995d */ /* 0x008fea0003900000 */
[----:B------:R-:W3:Y:S02]  /*24880*/  @!P1 SYNCS.PHASECHK.TRANS64 P1, [R3+URZ+0x38830], R0 ;  /* 0x03883000030095a7 */ /* 0x000ee4000802007f */
[----:B---3--:R-:W-:Y:S05]  /*24890*/  @!P1 BRA `(.L_x_432) ;  /* 0xfffffffc00f09947 */ /* 0x008fea000383ffff */
[----:B------:R-:W-:Y:S05]  /*248a0*/  BRA `(.L_x_431) ;  /* 0xfffffef4003c7947 */ /* 0x000fea000383ffff */
.L_x_438:
[----:B--2---:R2:W3:Y:S02]  /*248b0*/  SYNCS.PHASECHK.TRANS64.TRYWAIT P2, [R0+URZ+0x38830], R9 ;  /* 0x03883009000075a7 */ /* 0x0044e4000804017f */
[----:B---3--:R-:W-:Y:S05]  /*248c0*/  @!P2 NANOSLEEP.SYNCS 0x989680 ;  /* 0x009896800000a95d */ /* 0x008fea0003900000 */
[----:B------:R-:W3:Y:S02]  /*248d0*/  @!P2 SYNCS.PHASECHK.TRANS64 P2, [R0+URZ+0x38830], R9 ;  /* 0x038830090000a5a7 */ /* 0x000ee4000804007f */
[----:B---3--:R-:W-:Y:S05]  /*248e0*/  @!P2 BRA `(.L_x_438) ;  /* 0xfffffffc00f0a947 */ /* 0x008fea000383ffff */
[----:B------:R-:W-:Y:S05]  /*248f0*/  BRA `(.L_x_437) ;  /* 0xffffff2000447947 */ /* 0x000fea000383ffff */
.L_x_442:
[----:B-1----:R1:W2:Y:S02]  /*24900*/  SYNCS.PHASECHK.TRANS64.TRYWAIT P1, [R4+URZ+0x38850], R0 ;  /* 0x03885000040075a7 */ /* 0x0022a4000802017f */
[----:B--2---:R-:W-:Y:S05]  /*24910*/  @!P1 NANOSLEEP.SYNCS 0x989680 ;  /* 0x009896800000995d */ /* 0x004fea0003900000 */
[----:B------:R-:W2:Y:S02]  /*24920*/  @!P1 SYNCS.PHASECHK.TRANS64 P1, [R4+URZ+0x38850], R0 ;  /* 0x03885000040095a7 */ /* 0x000ea4000802007f */
[----:B--2---:R-:W-:Y:S05]  /*24930*/  @!P1 BRA `(.L_x_442) ;  /* 0xfffffffc00f09947 */ /* 0x004fea000383ffff */
[----:B------:R-:W-:Y:S05]  /*24940*/  BRA `(.L_x_439) ;  /* 0xffffff2400507947 */ /* 0x000fea000383ffff */
.L_x_448:
[----:B-1----:R1:W2:Y:S02]  /*24950*/  SYNCS.PHASECHK.TRANS64.TRYWAIT P1, [R3+URZ+0x38850], R8 ;  /* 0x03885008030075a7 */ /* 0x0022a4000802017f */
[----:B--2---:R-:W-:Y:S05]  /*24960*/  @!P1 NANOSLEEP.SYNCS 0x989680 ;  /* 0x009896800000995d */ /* 0x004fea0003900000 */
[----:B------:R-:W2:Y:S02]  /*24970*/  @!P1 SYNCS.PHASECHK.TRANS64 P1, [R3+URZ+0x38850], R8 ;  /* 0x03885008030095a7 */ /* 0x000ea4000802007f */
[----:B--2---:R-:W-:Y:S05]  /*24980*/  @!P1 BRA `(.L_x_448) ;  /* 0xfffffffc00f09947 */ /* 0x004fea000383ffff */
[----:B------:R-:W-:Y:S05]  /*24990*/  BRA `(.L_x_447) ;  /* 0xffffff44002c7947 */ /* 0x000fea000383ffff */
.L_x_452:
        /* <DEDUP_REMOVED lines=8> */
[----:B------:R-:W-:Y:S02]  /*24a20*/  SEL R63, R70, R15, P0 ;  /* 0x0000000f463f7207 */ /* 0x000fe40000000000 */
[----:B------:R-:W-:Y:S02]  /*24a30*/  SEL R61, R6, R11, P0 ;  /* 0x0000000b063d7207 */ /* 0x000fe40000000000 */
[----:B------:R-:W-:Y:S01]  /*24a40*/  SEL R68, R11, R6, P0 ;  /* 0x000000060b447207 */ /* 0x000fe20000000000 */
[----:B------:R-:W-:Y:S01]  /*24a50*/  IMAD.MOV.U32 R11, RZ, RZ, 0x1c1f ;  /* 0x00001c1fff0b7424 */ /* 0x000fe200078e00ff */
[----:B------:R-:W-:Y:S01]  /*24a60*/  SEL R70, R15, R70, P0 ;  /* 0x000000460f467207 */ /* 0x000fe20000000000 */
[----:B------:R-:W-:Y:S01]  /*24a70*/  IMAD.MOV.U32 R15, RZ, RZ, -0x1 ;  /* 0xffffffffff0f7424 */ /* 0x000fe200078e00ff */
[----:B------:R-:W-:-:S02]  /*24a80*/  MOV R12, R2 ;  /* 0x00000002000c7202 */ /* 0x000fc40000000f00 */
[----:B------:R-:W-:Y:S02]  /*24a90*/  SEL R25, R14, R27, P0 ;  /* 0x0000001b0e197207 */ /* 0x000fe40000000000 */
[----:B------:R-:W-:-:S07]  /*24aa0*/  SEL R20, R27, R14, P0 ;  /* 0x0000000e1b147207 */ /* 0x000fce0000000000 */
[----:B-1----:R-:W-:Y:S05]  /*24ab0*/  WARPSYNC.COLLECTIVE R15, `(.L_x_630) ;  /* 0x000000000f087348 */ /* 0x002fea0003c00000 */
[----:B------:R0:W2:Y:S02]  /*24ac0*/  SHFL.IDX P6, R14, R13, R12, R11 ;  /* 0x0000000c0d0e7389 */ /* 0x0000a400000c000b */
[----:B012---:R-:W-:Y:S01]  /*24ad0*/  ENDCOLLECTIVE ;  /* 0x000000000000791b */ /* 0x007fe20003800000 */
.L_x_630:
[----:B------:R-:W-:Y:S02]  /*24ae0*/  SEL R53, R62, R55, P0 ;  /* 0x000000373e357207 */ /* 0x000fe40000000000 */
[----:B------:R-:W-:Y:S02]  /*24af0*/  SEL R62, R55, R62, P0 ;  /* 0x0000003e373e7207 */ /* 0x000fe40000000000 */
[----:B------:R-:W-:Y:S02]  /*24b00*/  SEL R55, R0, R7, P0 ;  /* 0x0000000700377207 */ /* 0x000fe40000000000 */
[----:B------:R-:W-:Y:S02]  /*24b10*/  SEL R64, R7, R0, P0 ;  /* 0x0000000007407207 */ /* 0x000fe40000000000 */
[----:B------:R-:W-:Y:S02]  /*24b20*/  LOP3.LUT R7, R2, 0x2, RZ, 0x3c, !PT ;  /* 0x0000000202077812 */ /* 0x000fe400078e3cff */
[----:B------:R-:W-:-:S02]  /*24b30*/  SEL R21, R58, R59, P0 ;  /* 0x0000003b3a157207 */ /* 0x000fc40000000000 */
[----:B------:R-:W-:Y:S01]  /*24b40*/  SEL R8, R59, R58, P0 ;  /* 0x0000003a3b087207 */ /* 0x000fe20000000000 */
[----:B------:R-:W-:Y:S01]  /*24b50*/  IMAD.MOV.U32 R12, RZ, RZ, R7 ;  /* 0x000000ffff0c7224 */ /* 0x000fe200078e0007 */
[----:B------:R-:W-:Y:S02]  /*24b60*/  MOV R13, R4 ;  /* 0x00000004000d7202 */ /* 0x000fe40000000f00 */
[----:B------:R-:W-:Y:S02]  /*24b70*/  SEL R59, R66, R9, P0 ;  /* 0x00000009423b7207 */ /* 0x000fe40000000000 */
[----:B------:R-:W-:Y:S02]  /*24b80*/  SEL R66, R9, R66, P0 ;  /* 0x0000004209427207 */ /* 0x000fe40000000000 */
[----:B------:R-:W-:Y:S02]  /*24b90*/  SEL R43, R76, R129, P0 ;  /* 0x000000814c2b7207 */ /* 0x000fe40000000000 */
[----:B------:R-:W-:Y:S01]  /*24ba0*/  SEL R50, R129, R76, P0 ;  /* 0x0000004c81327207 */ /* 0x000fe20000000000 */
[----:B------:R-:W-:Y:S01]  /*24bb0*/  IMAD.MOV.U32 R6, RZ, RZ, R14 ;  /* 0x000000ffff067224 */ /* 0x000fe200078e000e */
[----:B------:R-:W-:-:S07]  /*24bc0*/  SEL R65, R10, R67, P0 ;  /* 0x000000430a417207 */ /* 0x000fce0000000000 */
[----:B------:R-:W-:Y:S05]  /*24bd0*/  WARPSYNC.COLLECTIVE R15, `(.L_x_631) ;  /* 0x000000000f087348 */ /* 0x000fea0003c00000 */
[----:B------:R0:W1:Y:S02]  /*24be0*/  SHFL.IDX P6, R14, R13, R12, R11 ;  /* 0x0000000c0d0e7389 */ /* 0x00006400000c000b */
[----:B01----:R-:W-:Y:S01]  /*24bf0*/  ENDCOLLECTIVE ;  /* 0x000000000000791b */ /* 0x003fe20003800000 */
.L_x_631:
[----:B------:R-:W-:Y:S02]  /*24c00*/  SEL R76, R67, R10, P0 ;  /* 0x0000000a434c7207 */ /* 0x000fe40000000000 */
[----:B------:R-:W-:Y:S02]  /*24c10*/  SEL R69, R26, R75, P0 ;  /* 0x0000004b1a457207 */ /* 0x000fe40000000000 */
[----:B------:R-:W-:Y:S02]  /*24c20*/  SEL R80, R75, R26, P0 ;  /* 0x0000001a4b507207 */ /* 0x000fe40000000000 */
[----:B------:R-:W-:Y:S02]  /*24c30*/  SEL R27, R34, R35, P0 ;  /* 0x00000023221b7207 */ /* 0x000fe40000000000 */
[----:B------:R-:W-:Y:S02]  /*24c40*/  SEL R24, R35, R34, P0 ;  /* 0x0000002223187207 */ /* 0x000fe40000000000 */
        /* <DEDUP_REMOVED lines=13> */
.L_x_632:
        /* <DEDUP_REMOVED lines=8> */
[----:B------:R-:W-:Y:S01]  /*24da0*/  SEL R41, R90, R125, P0 ;  /* 0x0000007d5a297207 */ /* 0x000fe20000000000 */
[----:B------:R-:W-:Y:S01]  /*24db0*/  IMAD.MOV.U32 R12, RZ, RZ, R7 ;  /* 0x000000ffff0c7224 */ /* 0x000fe200078e0007 */
        /* <DEDUP_REMOVED lines=9> */
.L_x_633:
        /* <DEDUP_REMOVED lines=13> */
[----:B------:R-:W-:-:S02]  /*24f20*/  SEL R3, R146, R3, P0 ;  /* 0x0000000392037207 */ /* 0x000fc40000000000 */
[----:B------:R-:W-:-:S07]  /*24f30*/  MOV R21, R14 ;  /* 0x0000000e00157202 */ /* 0x000fce0000000f00 */
[----:B------:R-:W-:Y:S05]  /*24f40*/  WARPSYNC.COLLECTIVE R15, `(.L_x_634) ;  /* 0x000000000f087348 */ /* 0x000fea0003c00000 */
[----:B------:R0:W1:Y:S02]  /*24f50*/  SHFL.IDX P6, R14, R13, R12, R11 ;  /* 0x0000000c0d0e7389 */ /* 0x00006400000c000b */
[----:B01----:R-:W-:Y:S01]  /*24f60*/  ENDCOLLECTIVE ;  /* 0x000000000000791b */ /* 0x003fe20003800000 */
.L_x_634:
[----:B------:R-:W-:Y:S02]  /*24f70*/  SEL R4, R6, R9, P0 ;  /* 0x0000000906047207 */ /* 0x000fe40000000000 */
[----:B------:R-:W-:Y:S02]  /*24f80*/  SEL R6, R9, R6, P0 ;  /* 0x0000000609067207 */ /* 0x000fe40000000000 */
[----:B------:R-:W-:Y:S02]  /*24f90*/  SEL R8, R10, R21, P0 ;  /* 0x000000150a087207 */ /* 0x000fe40000000000 */
[----:B------:R-:W-:Y:S02]  /*24fa0*/  SEL R10, R21, R10, P0 ;  /* 0x0000000a150a7207 */ /* 0x000fe40000000000 */
[----:B------:R-:W-:Y:S01]  /*24fb0*/  MOV R13, R20 ;  /* 0x00000014000d7202 */ /* 0x000fe20000000f00 */
[----:B------:R-:W-:Y:S02]  /*24fc0*/  IMAD.MOV.U32 R12, RZ, RZ, R7 ;  /* 0x000000ffff0c7224 */ /* 0x000fe400078e0007 */
[----:B------:R-:W-:-:S07]  /*24fd0*/  IMAD.MOV.U32 R26, RZ, RZ, R14 ;  /* 0x000000ffff1a7224 */ /* 0x000fce00078e000e */
[----:B------:R-:W-:Y:S05]  /*24fe0*/  WARPSYNC.COLLECTIVE R15, `(.L_x_635) ;  /* 0x000000000f087348 */ /* 0x000fea0003c00000 */
[----:B------:R0:W1:Y:S02]  /*24ff0*/  SHFL.IDX P6, R14, R13, R12, R11 ;  /* 0x0000000c0d0e7389 */ /* 0x00006400000c000b */
[----:B01----:R-:W-:Y:S01]  /*25000*/  ENDCOLLECTIVE ;  /* 0x000000000000791b */ /* 0x003fe20003800000 */
.L_x_635:
[----:B------:R-:W-:Y:S01]  /*25010*/  IMAD.MOV.U32 R13, RZ, RZ, R27 ;  /* 0x000000ffff0d7224 */ /* 0x000fe200078e001b */
[----:B------:R-:W-:Y:S01]  /*25020*/  MOV R12, R2 ;  /* 0x00000002000c7202 */ /* 0x000fe20000000f00 */
[----:B------:R-:W-:-:S07]  /*25030*/  IMAD.MOV.U32 R25, RZ, RZ, R14 ;  /* 0x000000ffff197224 */ /* 0x000fce00078e000e */
[----:B------:R-:W-:Y:S05]  /*25040*/  WARPSYNC.COLLECTIVE R15, `(.L_x_636) ;  /* 0x000000000f087348 */ /* 0x000fea0003c00000 */
[----:B------:R0:W1:Y:S02]  /*25050*/  SHFL.IDX P6, R14, R13, R12, R11 ;  /* 0x0000000c0d0e7389 */ /* 0x00006400000c000b */
[----:B01----:R-:W-:Y:S01]  /*25060*/  ENDCOLLECTIVE ;  /* 0x000000000000791b */ /* 0x003fe20003800000 */
.L_x_636:
[----:B------:R-:W-:Y:S01]  /*25070*/  IMAD.MOV.U32 R13, RZ, RZ, R24 ;  /* 0x000000ffff0d7224 */ /* 0x000fe200078e0018 */
[----:B------:R-:W-:Y:S01]  /*25080*/  SEL R24, R26, R25, P0 ;  /* 0x000000191a187207 */ /* 0x000fe20000000000 */
[----:B------:R-:W-:Y:S01]  /*25090*/  IMAD.MOV.U32 R12, RZ, RZ, R7 ;  /* 0x000000ffff0c7224 */ /* 0x000fe200078e0007 */
[----:B------:R-:W-:Y:S01]  /*250a0*/  SEL R26, R25, R26, P0 ;  /* 0x0000001a191a7207 */ /* 0x000fe20000000000 */
[----:B------:R-:W-:-:S07]  /*250b0*/  IMAD.MOV.U32 R30, RZ, RZ, R14 ;  /* 0x000000ffff1e7224 */ /* 0x000fce00078e000e */
[----:B------:R-:W-:Y:S05]  /*250c0*/  WARPSYNC.COLLECTIVE R15, `(.L_x_637) ;  /* 0x000000000f087348 */ /* 0x000fea0003c00000 */
[----:B------:R0:W1:Y:S02]  /*250d0*/  SHFL.IDX P6, R14, R13, R12, R11 ;  /* 0x0000000c0d0e7389 */ /* 0x00006400000c000b */
[----:B01----:R-:W-:Y:S01]  /*250e0*/  ENDCOLLECTIVE ;  /* 0x000000000000791b */ /* 0x003fe20003800000 */
.L_x_637:
[----:B------:R-:W-:Y:S02]  /*250f0*/  IMAD.MOV.U32 R13, RZ, RZ, R29 ;  /* 0x000000ffff0d7224 */ /* 0x000fe400078e001d */
[----:B------:R-:W-:Y:S01]  /*25100*/  IMAD.MOV.U32 R12, RZ, RZ, R2 ;  /* 0x000000ffff0c7224 */ /* 0x000fe200078e0002 */
[----:B------:R-:W-:-:S07]  /*25110*/  MOV R27, R14 ;  /* 0x0000000e001b7202 */ /* 0x000fce0000000f00 */
[----:B------:R-:W-:Y:S05]  /*25120*/  WARPSYNC.COLLECTIVE R15, `(.L_x_638) ;  /* 0x000000000f087348 */ /* 0x000fea0003c00000 */
[----:B------:R0:W1:Y:S02]  /*25130*/  SHFL.IDX P6, R14, R13, R12, R11 ;  /* 0x0000000c0d0e7389 */ /* 0x00006400000c000b */
[----:B01----:R-:W-:Y:S01]  /*25140*/  ENDCOLLECTIVE ;  /* 0x000000000000791b */ /* 0x003fe20003800000 */
.L_x_638:
[----:B------:R-:W-:Y:S01]  /*25150*/  MOV R13, R28 ;  /* 0x0000001c000d7202 */ /* 0x000fe20000000f00 */
[----:B------:R-:W-:Y:S01]  /*25160*/  IMAD.MOV.U32 R12, RZ, RZ, R7 ;  /* 0x000000ffff0c7224 */ /* 0x000fe200078e0007 */
[----:B------:R-:W-:Y:S02]  /*25170*/  SEL R28, R30, R27, P0 ;  /* 0x0000001b1e1c7207 */ /* 0x000fe40000000000 */
[----:B------:R-:W-:Y:S01]  /*25180*/  SEL R30, R27, R30, P0 ;  /* 0x0000001e1b1e7207 */ /* 0x000fe20000000000 */
[----:B------:R-:W-:-:S07]  /*25190*/  IMAD.MOV.U32 R34, RZ, RZ, R14 ;  /* 0x000000ffff227224 */ /* 0x000fce00078e000e */
[----:B------:R-:W-:Y:S05]  /*251a0*/  WARPSYNC.COLLECTIVE R15, `(.L_x_639) ;  /* 0x000000000f087348 */ /* 0x000fea0003c00000 */
[----:B------:R0:W1:Y:S02]  /*251b0*/  SHFL.IDX P6, R14, R13, R12, R11 ;  /* 0x0000000c0d0e7389 */ /* 0x00006400000c000b */
[----:B01----:R-:W-:Y:S01]  /*251c0*/  ENDCOLLECTIVE ;  /* 0x000000000000791b */ /* 0x003fe20003800000 */
.L_x_639:
[----:B------:R-:W-:Y:S01]  /*251d0*/  IMAD.MOV.U32 R13, RZ, RZ, R31 ;  /* 0x000000ffff0d7224 */ /* 0x000fe200078e001f */
[----:B------:R-:W-:Y:S01]  /*251e0*/  MOV R12, R2 ;  /* 0x00000002000c7202 */ /* 0x000fe20000000f00 */
[----:B------:R-:W-:-:S07]  /*251f0*/  IMAD.MOV.U32 R29, RZ, RZ, R14 ;  /* 0x000000ffff1d7224 */ /* 0x000fce00078e000e */
[----:B------:R-:W-:Y:S05]  /*25200*/  WARPSYNC.COLLECTIVE R15, `(.L_x_640) ;  /* 0x000000000f087348 */ /* 0x000fea0003c00000 */
[----:B------:R0:W1:Y:S02]  /*25210*/  SHFL.IDX P6, R14, R13, R12, R11 ;  /* 0x0000000c0d0e7389 */ /* 0x00006400000c000b */
[----:B01----:R-:W-:Y:S01]  /*25220*/  ENDCOLLECTIVE ;  /* 0x000000000000791b */ /* 0x003fe20003800000 */
.L_x_640:
        /* <DEDUP_REMOVED lines=8> */
.L_x_641:
[----:B------:R-:W-:Y:S02]  /*252b0*/  IMAD.MOV.U32 R13, RZ, RZ, R33 ;  /* 0x000000ffff0d7224 */ /* 0x000fe400078e0021 */
[----:B------:R-:W-:Y:S01]  /*252c0*/  IMAD.MOV.U32 R12, RZ, RZ, R2 ;  /* 0x000000ffff0c7224 */ /* 0x000fe200078e0002 */
[----:B------:R-:W-:-:S07]  /*252d0*/  MOV R31, R14 ;  /* 0x0000000e001f7202 */ /* 0x000fce0000000f00 */
[----:B------:R-:W-:Y:S05]  /*252e0*/  WARPSYNC.COLLECTIVE R15, `(.L_x_642) ;  /* 0x000000000f087348 */ /* 0x000fea0003c00000 */
[----:B------:R0:W1:Y:S02]  /*252f0*/  SHFL.IDX P6, R14, R13, R12, R11 ;  /* 0x0000000c0d0e7389 */ /* 0x00006400000c000b */
[----:B01----:R-:W-:Y:S01]  /*25300*/  ENDCOLLECTIVE ;  /* 0x000000000000791b */ /* 0x003fe20003800000 */
.L_x_642:
        /* <DEDUP_REMOVED lines=8> */
.L_x_643:
[----:B------:R-:W-:Y:S01]  /*25390*/  IMAD.MOV.U32 R13, RZ, RZ, R35 ;  /* 0x000000ffff0d7224 */ /* 0x000fe200078e0023 */
[----:B------:R-:W-:Y:S01]  /*253a0*/  MOV R12, R2 ;  /* 0x00000002000c7202 */ /* 0x000fe20000000f00 */
[----:B------:R-:W-:-:S07]  /*253b0*/  IMAD.MOV.U32 R40, RZ, RZ, R14 ;  /* 0x000000ffff287224 */ /* 0x000fce00078e000e */
[----:B------:R-:W-:Y:S05]  /*253c0*/  WARPSYNC.COLLECTIVE R15, `(.L_x_644) ;  /* 0x000000000f087348 */ /* 0x000fea0003c00000 */
[----:B------:R0:W1:Y:S02]  /*253d0*/  SHFL.IDX P6, R14, R13, R12, R11 ;  /* 0x0000000c0d0e7389 */ /* 0x00006400000c000b */
[----:B01----:R-:W-:Y:S01]  /*253e0*/  ENDCOLLECTIVE ;  /* 0x000000000000791b */ /* 0x003fe20003800000 */
.L_x_644:
[----:B------:R-:W-:Y:S02]  /*253f0*/  IMAD.MOV.U32 R13, RZ, RZ, R42 ;  /* 0x000000ffff0d7224 */ /* 0x000fe400078e002a */
[----:B------:R-:W-:Y:S02]  /*25400*/  IMAD.MOV.U32 R12, RZ, RZ, R7 ;  /* 0x000000ffff0c7224 */ /* 0x000fe400078e0007 */
[----:B------:R-:W-:-:S07]  /*25410*/  IMAD.MOV.U32 R35, RZ, RZ, R14 ;  /* 0x000000ffff237224 */ /* 0x000fce00078e000e */
[----:B------:R-:W-:Y:S05]  /*25420*/  WARPSYNC.COLLECTIVE R15, `(.L_x_645) ;  /* 0x000000000f087348 */ /* 0x000fea0003c00000 */
[----:B------:R0:W1:Y:S02]  /*25430*/  SHFL.IDX P6, R14, R13, R12, R11 ;  /* 0x0000000c0d0e7389 */ /* 0x00006400000c000b */
[----:B01----:R-:W-:Y:S01]  /*25440*/  ENDCOLLECTIVE ;  /* 0x000000000000791b */ /* 0x003fe20003800000 */
.L_x_645:
[----:B------:R-:W-:Y:S02]  /*25450*/  IMAD.MOV.U32 R13, RZ, RZ, R37 ;  /* 0x000000ffff0d7224 */ /* 0x000fe400078e0025 */
[----:B------:R-:W-:Y:S01]  /*25460*/  IMAD.MOV.U32 R12, RZ, RZ, R2 ;  /* 0x000000ffff0c7224 */ /* 0x000fe200078e0002 */
[----:B------:R-:W-:-:S07]  /*25470*/  MOV R42, R14 ;  /* 0x0000000e002a7202 */ /* 0x000fce0000000f00 */
[----:B------:R-:W-:Y:S05]  /*25480*/  WARPSYNC.COLLECTIVE R15, `(.L_x_646) ;  /* 0x000000000f087348 */ /* 0x000fea0003c00000 */
[----:B------:R0:W1:Y:S02]  /*25490*/  SHFL.IDX P6, R14, R13, R12, R11 ;  /* 0x0000000c0d0e7389 */ /* 0x00006400000c000b */
[----:B01----:R-:W-:Y:S01]  /*254a0*/  ENDCOLLECTIVE ;  /* 0x000000000000791b */ /* 0x003fe20003800000 */
.L_x_646:
[----:B------:R-:W-:Y:S01]  /*254b0*/  MOV R13, R44 ;  /* 0x0000002c000d7202 */ /* 0x000fe20000000f00 */
[----:B------:R-:W-:Y:S02]  /*254c0*/  IMAD.MOV.U32 R12, RZ, RZ, R7 ;  /* 0x000000ffff0c7224 */ /* 0x000fe400078e0007 */
[----:B------:R-:W-:-:S07]  /*254d0*/  IMAD.MOV.U32 R37, RZ, RZ, R14 ;  /* 0x000000ffff257224 */ /* 0x000fce00078e000e */
[----:B------:R-:W-:Y:S05]  /*254e0*/  WARPSYNC.COLLECTIVE R15, `(.L_x_647) ;  /* 0x000000000f087348 */ /* 0x000fea0003c00000 */
[----:B------:R0:W1:Y:S02]  /*254f0*/  SHFL.IDX P6, R14, R13, R12, R11 ;  /* 0x0000000c0d0e7389 */ /* 0x00006400000c000b */
[----:B01----:R-:W-:Y:S01]  /*25500*/  ENDCOLLECTIVE ;  /* 0x000000000000791b */ /* 0x003fe20003800000 */
.L_x_647:
[----:B------:R-:W-:Y:S01]  /*25510*/  IMAD.MOV.U32 R13, RZ, RZ, R39 ;  /* 0x000000ffff0d7224 */ /* 0x000fe200078e0027 */
[----:B------:R-:W-:Y:S01]  /*25520*/  MOV R12, R2 ;  /* 0x00000002000c7202 */ /* 0x000fe20000000f00 */
[----:B------:R-:W-:-:S07]  /*25530*/  IMAD.MOV.U32 R44, RZ, RZ, R14 ;  /* 0x000000ffff2c7224 */ /* 0x000fce00078e000e */
[----:B------:R-:W-:Y:S05]  /*25540*/  WARPSYNC.COLLECTIVE R15, `(.L_x_648) ;  /* 0x000000000f087348 */ /* 0x000fea0003c00000 */
[----:B------:R0:W1:Y:S02]  /*25550*/  SHFL.IDX P6, R14, R13, R12, R11 ;  /* 0x0000000c0d0e7389 */ /* 0x00006400000c000b */
[----:B01----:R-:W-:Y:S01]  /*25560*/  ENDCOLLECTIVE ;  /* 0x000000000000791b */ /* 0x003fe20003800000 */
.L_x_648:
[----:B------:R-:W-:Y:S02]  /*25570*/  IMAD.MOV.U32 R13, RZ, RZ, R46 ;  /* 0x000000ffff0d7224 */ /* 0x000fe400078e002e */
[----:B------:R-:W-:Y:S02]  /*25580*/  IMAD.MOV.U32 R12, RZ, RZ, R7 ;  /* 0x000000ffff0c7224 */ /* 0x000fe400078e0007 */
[----:B------:R-:W-:-:S07]  /*25590*/  IMAD.MOV.U32 R39, RZ, RZ, R14 ;  /* 0x000000ffff277224 */ /* 0x000fce00078e000e */
[----:B------:R-:W-:Y:S05]  /*255a0*/  WARPSYNC.COLLECTIVE R15, `(.L_x_649) ;  /* 0x000000000f087348 */ /* 0x000fea0003c00000 */
[----:B------:R0:W1:Y:S02]  /*255b0*/  SHFL.IDX P6, R14, R13, R12, R11 ;  /* 0x0000000c0d0e7389 */ /* 0x00006400000c000b */
[----:B01----:R-:W-:Y:S01]  /*255c0*/  ENDCOLLECTIVE ;  /* 0x000000000000791b */ /* 0x003fe20003800000 */
.L_x_649:
[----:B------:R-:W-:Y:S02]  /*255d0*/  IMAD.MOV.U32 R13, RZ, RZ, R41 ;  /* 0x000000ffff0d7224 */ /* 0x000fe400078e0029 */
[----:B------:R-:W-:Y:S01]  /*255e0*/  IMAD.MOV.U32 R12, RZ, RZ, R2 ;  /* 0x000000ffff0c7224 */ /* 0x000fe200078e0002 */
[----:B------:R-:W-:-:S07]  /*255f0*/  MOV R46, R14 ;  /* 0x0000000e002e7202 */ /* 0x000fce0000000f00 */
[----:B------:R-:W-:Y:S05]  /*25600*/  WARPSYNC.COLLECTIVE R15, `(.L_x_650) ;  /* 0x000000000f087348 */ /* 0x000fea0003c00000 */
[----:B------:R0:W1:Y:S02]  /*25610*/  SHFL.IDX P6, R14, R13, R12, R11 ;  /* 0x0000000c0d0e7389 */ /* 0x00006400000c000b */
[----:B01----:R-:W-:Y:S01]  /*25620*/  ENDCOLLECTIVE ;  /* 0x000000000000791b */ /* 0x003fe20003800000 */
.L_x_650:
[----:B------:R-:W-:Y:S01]  /*25630*/  MOV R13, R48 ;  /* 0x00000030000d7202 */ /* 0x000fe20000000f00 */
[----:B------:R-:W-:Y:S02]  /*25640*/  IMAD.MOV.U32 R12, RZ, RZ, R7 ;  /* 0x000000ffff0c7224 */ /* 0x000fe400078e0007 */
[----:B------:R-:W-:-:S07]  /*25650*/  IMAD.MOV.U32 R41, RZ, RZ, R14 ;  /* 0x000000ffff297224 */ /* 0x000fce00078e000e */
[----:B------:R-:W-:Y:S05]  /*25660*/  WARPSYNC.COLLECTIVE R15, `(.L_x_651) ;  /* 0x000000000f087348 */ /* 0x000fea0003c00000 */
[----:B------:R0:W1:Y:S02]  /*25670*/  SHFL.IDX P6, R14, R13, R12, R11 ;  /* 0x0000000c0d0e7389 */ /* 0x00006400000c000b */
[----:B01----:R-:W-:Y:S01]  /*25680*/  ENDCOLLECTIVE ;  /* 0x000000000000791b */ /* 0x003fe20003800000 */
.L_x_651:
[----:B------:R-:W-:Y:S01]  /*25690*/  IMAD.MOV.U32 R13, RZ, RZ, R43 ;  /* 0x000000ffff0d7224 */ /* 0x000fe200078e002b */
[----:B------:R-:W-:Y:S01]  /*256a0*/  MOV R12, R2 ;  /* 0x00000002000c7202 */ /* 0x000fe20000000f00 */
[----:B------:R-:W-:-:S07]  /*256b0*/  IMAD.MOV.U32 R48, RZ, RZ, R14 ;  /* 0x000000ffff307224 */ /* 0x000fce00078e000e */
[----:B------:R-:W-:Y:S05]  /*256c0*/  WARPSYNC.COLLECTIVE R15, `(.L_x_652) ;  /* 0x000000000f087348 */ /* 0x000fea0003c00000 */
[----:B------:R0:W1:Y:S02]  /*256d0*/  SHFL.IDX P6, R14, R13, R12, R11 ;  /* 0x0000000c0d0e7389 */ /* 0x00006400000c000b */
[----:B01----:R-:W-:Y:S01]  /*256e0*/  ENDCOLLECTIVE ;  /* 0x000000000000791b */ /* 0x003fe20003800000 */
.L_x_652:
[----:B------:R-:W-:Y:S02]  /*256f0*/  IMAD.MOV.U32 R13, RZ, RZ, R50 ;  /* 0x000000ffff0d7224 */ /* 0x000fe400078e0032 */
[----:B------:R-:W-:Y:S02]  /*25700*/  IMAD.MOV.U32 R12, RZ, RZ, R7 ;  /* 0x000000ffff0c7224 */ /* 0x000fe400078e0007 */
[----:B------:R-:W-:-:S07]  /*25710*/  IMAD.MOV.U32 R43, RZ, RZ, R14 ;  /* 0x000000ffff2b7224 */ /* 0x000fce00078e000e */
[----:B------:R-:W-:Y:S05]  /*25720*/  WARPSYNC.COLLECTIVE R15, `(.L_x_653) ;  /* 0x000000000f087348 */ /* 0x000fea0003c00000 */
[----:B------:R0:W1:Y:S02]  /*25730*/  SHFL.IDX P6, R14, R13, R12, R11 ;  /* 0x0000000c0d0e7389 */ /* 0x00006400000c000b */
[----:B01----:R-:W-:Y:S01]  /*25740*/  ENDCOLLECTIVE ;  /* 0x000000000000791b */ /* 0x003fe20003800000 */
.L_x_653:
[----:B------:R-:W-:Y:S02]  /*25750*/  IMAD.MOV.U32 R13, RZ, RZ, R45 ;  /* 0x000000ffff0d7224 */ /* 0x000fe400078e002d */
[----:B------:R-:W-:Y:S01]  /*25760*/  IMAD.MOV.U32 R12, RZ, RZ, R2 ;  /* 0x000000ffff0c7224 */ /* 0x000fe200078e0002 */
[----:B------:R-:W-:-:S07]  /*25770*/  MOV R50, R14 ;  /* 0x0000000e00327202 */ /* 0x000fce0000000f00 */
[----:B------:R-:W-:Y:S05]  /*25780*/  WARPSYNC.COLLECTIVE R15, `(.L_x_654) ;  /* 0x000000000f087348 */ /* 0x000fea0003c00000 */
[----:B------:R0:W1:Y:S02]  /*25790*/  SHFL.IDX P6, R14, R13, R12, R11 ;  /* 0x0000000c0d0e7389 */ /* 0x00006400000c000b */
[----:B01----:R-:W-:Y:S01]  /*257a0*/  ENDCOLLECTIVE ;  /* 0x000000000000791b */ /* 0x003fe20003800000 */
.L_x_654:
[----:B------:R-:W-:Y:S01]  /*257b0*/  MOV R13, R52 ;  /* 0x00000034000d7202 */ /* 0x000fe20000000f00 */
[----:B------:R-:W-:Y:S02]  /*257c0*/  IMAD.MOV.U32 R12, RZ, RZ, R7 ;  /* 0x000000ffff0c7224 */ /* 0x000fe400078e0007 */
[----:B------:R-:W-:-:S07]  /*257d0*/  IMAD.MOV.U32 R45, RZ, RZ, R14 ;  /* 0x000000ffff2d7224 */ /* 0x000fce00078e000e */
[----:B------:R-:W-:Y:S05]  /*257e0*/  WARPSYNC.COLLECTIVE R15, `(.L_x_655) ;  /* 0x000000000f087348 */ /* 0x000fea0003c00000 */
[----:B------:R0:W1:Y:S02]  /*257f0*/  SHFL.IDX P6, R14, R13, R12, R11 ;  /* 0x0000000c0d0e7389 */ /* 0x00006400000c000b */
[----:B01----:R-:W-:Y:S01]  /*25800*/  ENDCOLLECTIVE ;  /* 0x000000000000791b */ /* 0x003fe20003800000 */
.L_x_655:
[----:B------:R-:W-:Y:S01]  /*25810*/  IMAD.MOV.U32 R13, RZ, RZ, R47 ;  /* 0x000000ffff0d7224 */ /* 0x000fe200078e002f */
[----:B------:R-:W-:Y:S01]  /*25820*/  MOV R12, R2 ;  /* 0x00000002000c7202 */ /* 0x000fe20000000f00 */
[----:B------:R-:W-:-:S07]  /*25830*/  IMAD.MOV.U32 R52, RZ, RZ, R14 ;  /* 0x000000ffff347224 */ /* 0x000fce00078e000e */
[----:B------:R-:W-:Y:S05]  /*25840*/  WARPSYNC.COLLECTIVE R15, `(.L_x_656) ;  /* 0x000000000f087348 */ /* 0x000fea0003c00000 */
[----:B------:R0:W1:Y:S02]  /*25850*/  SHFL.IDX P6, R14, R13, R12, R11 ;  /* 0x0000000c0d0e7389 */ /* 0x00006400000c000b */
[----:B01----:R-:W-:Y:S01]  /*25860*/  ENDCOLLECTIVE ;  /* 0x000000000000791b */ /* 0x003fe20003800000 */
.L_x_656:
[----:B------:R-:W-:Y:S02]  /*25870*/  IMAD.MOV.U32 R13, RZ, RZ, R54 ;  /* 0x000000ffff0d7224 */ /* 0x000fe400078e0036 */
[----:B------:R-:W-:Y:S02]  /*25880*/  IMAD.MOV.U32 R12, RZ, RZ, R7 ;  /* 0x000000ffff0c7224 */ /* 0x000fe400078e0007 */
[----:B------:R-:W-:-:S07]  /*25890*/  IMAD.MOV.U32 R47, RZ, RZ, R14 ;  /* 0x000000ffff2f7224 */ /* 0x000fce00078e000e */
[----:B------:R-:W-:Y:S05]  /*258a0*/  WARPSYNC.COLLECTIVE R15, `(.L_x_657) ;  /* 0x000000000f087348 */ /* 0x000fea0003c00000 */
[----:B------:R0:W1:Y:S02]  /*258b0*/  SHFL.IDX P6, R14, R13, R12, R11 ;  /* 0x0000000c0d0e7389 */ /* 0x00006400000c000b */
[----:B01----:R-:W-:Y:S01]  /*258c0*/  ENDCOLLECTIVE ;  /* 0x000000000000791b */ /* 0x003fe20003800000 */
.L_x_657:
[----:B------:R-:W-:Y:S02]  /*258d0*/  IMAD.MOV.U32 R13, RZ, RZ, R49 ;  /* 0x000000ffff0d7224 */ /* 0x000fe400078e0031 */
[----:B------:R-:W-:Y:S01]  /*258e0*/  IMAD.MOV.U32 R12, RZ, RZ, R2 ;  /* 0x000000ffff0c7224 */ /* 0x000fe200078e0002 */
[----:B------:R-:W-:-:S07]  /*258f0*/  MOV R54, R14 ;  /* 0x0000000e00367202 */ /* 0x000fce0000000f00 */
[----:B------:R-:W-:Y:S05]  /*25900*/  WARPSYNC.COLLECTIVE R15, `(.L_x_658) ;  /* 0x000000000f087348 */ /* 0x000fea0003c00000 */
[----:B------:R0:W1:Y:S02]  /*25910*/  SHFL.IDX P6, R14, R13, R12, R11 ;  /* 0x0000000c0d0e7389 */ /* 0x00006400000c000b */
[----:B01----:R-:W-:Y:S01]  /*25920*/  ENDCOLLECTIVE ;  /* 0x000000000000791b */ /* 0x003fe20003800000 */
.L_x_658:
[----:B------:R-:W-:Y:S01]  /*25930*/  MOV R13, R58 ;  /* 0x0000003a000d7202 */ /* 0x000fe20000000f00 */
[----:B------:R-:W-:Y:S02]  /*25940*/  IMAD.MOV.U32 R12, RZ, RZ, R7 ;  /* 0x000000ffff0c7224 */ /* 0x000fe400078e0007 */
[----:B------:R-:W-:-:S07]  /*25950*/  IMAD.MOV.U32 R49, RZ, RZ, R14 ;  /* 0x000000ffff317224 */ /* 0x000fce00078e000e */
[----:B------:R-:W-:Y:S05]  /*25960*/  WARPSYNC.COLLECTIVE R15, `(.L_x_659) ;  /* 0x000000000f087348 */ /* 0x000fea0003c00000 */
[----:B------:R0:W1:Y:S02]  /*25970*/  SHFL.IDX P6, R14, R13, R12, R11 ;  /* 0x0000000c0d0e7389 */ /* 0x00006400000c000b */
[----:B01----:R-:W-:Y:S01]  /*25980*/  ENDCOLLECTIVE ;  /* 0x000000000000791b */ /* 0x003fe20003800000 */
.L_x_659:
[----:B------:R-:W-:Y:S01]  /*25990*/  IMAD.MOV.U32 R13, RZ, RZ, R51 ;  /* 0x000000ffff0d7224 */ /* 0x000fe200078e0033 */
[----:B------:R-:W-:Y:S01]  /*259a0*/  MOV R12, R2 ;  /* 0x00000002000c7202 */ /* 0x000fe20000000f00 */
[----:B------:R-:W-:-:S07]  /*259b0*/  IMAD.MOV.U32 R58, RZ, RZ, R14 ;  /* 0x000000ffff3a7224 */ /* 0x000fce00078e000e */
[----:B------:R-:W-:Y:S05]  /*259c0*/  WARPSYNC.COLLECTIVE R15, `(.L_x_660) ;  /* 0x000000000f087348 */ /* 0x000fea0003c00000 */
[----:B------:R0:W1:Y:S02]  /*259d0*/  SHFL.IDX P6, R14, R13, R12, R11 ;  /* 0x0000000c0d0e7389 */ /* 0x00006400000c000b */
[----:B01----:R-:W-:Y:S01]  /*259e0*/  ENDCOLLECTIVE ;  /* 0x000000000000791b */ /* 0x003fe20003800000 */
.L_x_660:
[----:B------:R-:W-:Y:S01]  /*259f0*/  IMAD.MOV.U32 R13, RZ, RZ, R60 ;  /* 0x000000ffff0d7224 */ /* 0x000fe200078e003c */
[----:B------:R-:W-:Y:S01]  /*25a00*/  SEL R60, R37, R44, P0 ;  /* 0x0000002c253c7207 */ /* 0x000fe20000000000 */
[----:B------:R-:W-:Y:S02]  /*25a10*/  IMAD.MOV.U32 R12, RZ, RZ, R7 ;  /* 0x000000ffff0c7224 */ /* 0x000fe400078e0007 */
[----:B------:R-:W-:-:S07]  /*25a20*/  IMAD.MOV.U32 R51, RZ, RZ, R14 ;  /* 0x000000ffff337224 */ /* 0x000fce00078e000e */
[----:B------:R-:W-:Y:S05]  /*25a30*/  WARPSYNC.COLLECTIVE R15, `(.L_x_661) ;  /* 0x000000000f087348 */ /* 0x000fea0003c00000 */
[----:B------:R0:W1:Y:S02]  /*25a40*/  SHFL.IDX P6, R14, R13, R12, R11 ;  /* 0x0000000c0d0e7389 */ /* 0x00006400000c000b */
[----:B01----:R-:W-:Y:S01]  /*25a50*/  ENDCOLLECTIVE ;  /* 0x000000000000791b */ /* 0x003fe20003800000 */
.L_x_661:
[----:B------:R-:W-:Y:S02]  /*25a60*/  IMAD.MOV.U32 R13, RZ, RZ, R53 ;  /* 0x000000ffff0d7224 */ /* 0x000fe400078e0035 */
[----:B------:R-:W-:Y:S01]  /*25a70*/  IMAD.MOV.U32 R12, RZ, RZ, R2 ;  /* 0x000000ffff0c7224 */ /* 0x000fe200078e0002 */
[----:B------:R-:W-:-:S07]  /*25a80*/  MOV R20, R14 ;  /* 0x0000000e00147202 */ /* 0x000fce0000000f00 */
[----:B------:R-:W-:Y:S05]  /*25a90*/  WARPSYNC.COLLECTIVE R15, `(.L_x_662) ;  /* 0x000000000f087348 */ /* 0x000fea0003c00000 */
[----:B------:R0:W1:Y:S02]  /*25aa0*/  SHFL.IDX P6, R14, R13, R12, R11 ;  /* 0x0000000c0d0e7389 */ /* 0x00006400000c000b */
[----:B01----:R-:W-:Y:S01]  /*25ab0*/  ENDCOLLECTIVE ;  /* 0x000000000000791b */ /* 0x003fe20003800000 */
.L_x_662:
[----:B------:R-:W-:Y:S01]  /*25ac0*/  MOV R13, R62 ;  /* 0x0000003e000d7202 */ /* 0x000fe20000000f00 */
[----:B------:R-:W-:Y:S01]  /*25ad0*/  IMAD.MOV.U32 R12, RZ, RZ, R7 ;  /* 0x000000ffff0c7224 */ /* 0x000fe200078e0007 */
[----:B------:R-:W-:Y:S02]  /*25ae0*/  SEL R62, R44, R37, P0 ;  /* 0x000000252c3e7207 */ /* 0x000fe40000000000 */
[----:B------:R-:W-:Y:S02]  /*25af0*/  SEL R44, R39, R46, P0 ;  /* 0x0000002e272c7207 */ /* 0x000fe40000000000 */
[----:B------:R-:W-:Y:S01]  /*25b00*/  SEL R46, R46, R39, P0 ;  /* 0x000000272e2e7207 */ /* 0x000fe20000000000 */
[----:B------:R-:W-:-:S07]  /*25b10*/  IMAD.MOV.U32 R53, RZ, RZ, R14 ;  /* 0x000000ffff357224 */ /* 0x000fce00078e000e */
[----:B------:R-:W-:Y:S05]  /*25b20*/  WARPSYNC.COLLECTIVE R15, `(.L_x_663) ;  /* 0x000000000f087348 */ /* 0x000fea0003c00000 */
[----:B------:R0:W1:Y:S02]  /*25b30*/  SHFL.IDX P6, R14, R13, R12, R11 ;  /* 0x0000000c0d0e7389 */ /* 0x00006400000c000b */
[----:B01----:R-:W-:Y:S01]  /*25b40*/  ENDCOLLECTIVE ;  /* 0x000000000000791b */ /* 0x003fe20003800000 */
.L_x_663:
[----:B------:R-:W-:Y:S01]  /*25b50*/  IMAD.MOV.U32 R13, RZ, RZ, R55 ;  /* 0x000000ffff0d7224 */ /* 0x000fe200078e0037 */
[----:B------:R-:W-:Y:S01]  /*25b60*/  MOV R12, R2 ;  /* 0x00000002000c7202 */ /* 0x000fe20000000f00 */
[----:B------:R-:W-:-:S07]  /*25b70*/  IMAD.MOV.U32 R72, RZ, RZ, R14 ;  /* 0x000000ffff487224 */ /* 0x000fce00078e000e */
[----:B------:R-:W-:Y:S05]  /*25b80*/  WARPSYNC.COLLECTIVE R15, `(.L_x_664) ;  /* 0x000000000f087348 */ /* 0x000fea0003c00000 */
[----:B------:R0:W1:Y:S02]  /*25b90*/  SHFL.IDX P6, R14, R13, R12, R11 ;  /* 0x0000000c0d0e7389 */ /* 0x00006400000c000b */
[----:B01----:R-:W-:Y:S01]  /*25ba0*/  ENDCOLLECTIVE ;  /* 0x000000000000791b */ /* 0x003fe20003800000 */
.L_x_664:
[----:B------:R-:W-:Y:S01]  /*25bb0*/  IMAD.MOV.U32 R13, RZ, RZ, R64 ;  /* 0x000000ffff0d7224 */ /* 0x000fe200078e0040 */
[----:B------:R-:W-:Y:S01]  /*25bc0*/  SEL R64, R41, R48, P0 ;  /* 0x0000003029407207 */ /* 0x000fe20000000000 */
[----:B------:R-:W-:Y:S02]  /*25bd0*/  IMAD.MOV.U32 R12, RZ, RZ, R7 ;  /* 0x000000ffff0c7224 */ /* 0x000fe400078e0007 */
[----:B------:R-:W-:-:S07]  /*25be0*/  IMAD.MOV.U32 R55, RZ, RZ, R14 ;  /* 0x000000ffff377224 */ /* 0x000fce00078e000e */
[----:B------:R-:W-:Y:S05]  /*25bf0*/  WARPSYNC.COLLECTIVE R15, `(.L_x_665) ;  /* 0x000000000f087348 */ /* 0x000fea0003c00000 */
[----:B------:R0:W1:Y:S02]  /*25c00*/  SHFL.IDX P6, R14, R13, R12, R11 ;  /* 0x0000000c0d0e7389 */ /* 0x00006400000c000b */
[----:B01----:R-:W-:Y:S01]  /*25c10*/  ENDCOLLECTIVE ;  /* 0x000000000000791b */ /* 0x003fe20003800000 */
.L_x_665:
[----:B------:R-:W-:Y:S02]  /*25c20*/  IMAD.MOV.U32 R13, RZ, RZ, R59 ;  /* 0x000000ffff0d7224 */ /* 0x000fe400078e003b */
[----:B------:R-:W-:Y:S01]  /*25c30*/  IMAD.MOV.U32 R12, RZ, RZ, R2 ;  /* 0x000000ffff0c7224 */ /* 0x000fe200078e0002 */
[----:B------:R-:W-:-:S07]  /*25c40*/  MOV R74, R14 ;  /* 0x0000000e004a7202 */ /* 0x000fce0000000f00 */
[----:B------:R-:W-:Y:S05]  /*25c50*/  WARPSYNC.COLLECTIVE R15, `(.L_x_666) ;  /* 0x000000000f087348 */ /* 0x000fea0003c00000 */
[----:B------:R0:W1:Y:S02]  /*25c60*/  SHFL.IDX P6, R14, R13, R12, R11 ;  /* 0x0000000c0d0e7389 */ /* 0x00006400000c000b */
[----:B01----:R-:W-:Y:S01]  /*25c70*/  ENDCOLLECTIVE ;  /* 0x000000000000791b */ /* 0x003fe20003800000 */
.L_x_666:
[----:B------:R-:W-:Y:S02]  /*25c80*/  SEL R9, R55, R74, P0 ;  /* 0x0000004a37097207 */ /* 0x000fe40000000000 */
        /* <DEDUP_REMOVED lines=9> */
.L_x_667:
[----:B------:R-:W-:Y:S01]  /*25d20*/  IMAD.MOV.U32 R13, RZ, RZ, R61 ;  /* 0x000000ffff0d7224 */ /* 0x000fe200078e003d */
[----:B------:R-:W-:Y:S01]  /*25d30*/  MOV R12, R2 ;  /* 0x00000002000c7202 */ /* 0x000fe20000000f00 */
[----:B------:R-:W-:-:S07]  /*25d40*/  IMAD.MOV.U32 R84, RZ, RZ, R14 ;  /* 0x000000ffff547224 */ /* 0x000fce00078e000e */
[----:B------:R-:W-:Y:S05]  /*25d50*/  WARPSYNC.COLLECTIVE R15, `(.L_x_668) ;  /* 0x000000000f087348 */ /* 0x000fea0003c00000 */
[----:B------:R0:W1:Y:S02]  /*25d60*/  SHFL.IDX P6, R14, R13, R12, R11 ;  /* 0x0000000c0d0e7389 */ /* 0x00006400000c000b */
[----:B01----:R-:W-:Y:S01]  /*25d70*/  ENDCOLLECTIVE ;  /* 0x000000000000791b */ /* 0x003fe20003800000 */
.L_x_668:
[----:B------:R-:W-:Y:S02]  /*25d80*/  SEL R25, R59, R84, P0 ;  /* 0x000000543b197207 */ /* 0x000fe40000000000 */
[----:B------:R-:W-:Y:S01]  /*25d90*/  SEL R27, R84, R59, P0 ;  /* 0x0000003b541b7207 */ /* 0x000fe20000000000 */
[----:B------:R-:W-:Y:S01]  /*25da0*/  IMAD.MOV.U32 R13, RZ, RZ, R68 ;  /* 0x000000ffff0d7224 */ /* 0x000fe200078e0044 */
[----:B------:R-:W-:Y:S01]  /*25db0*/  SEL R68, R45, R52, P0 ;  /* 0x000000342d447207 */ /* 0x000fe20000000000 */
[----:B------:R-:W-:Y:S02]  /*25dc0*/  IMAD.MOV.U32 R12, RZ, RZ, R7 ;  /* 0x000000ffff0c7224 */ /* 0x000fe400078e0007 */
[----:B------:R-:W-:-:S07]  /*25dd0*/  IMAD.MOV.U32 R61, RZ, RZ, R14 ;  /* 0x000000ffff3d7224 */ /* 0x000fce00078e000e */
[----:B------:R-:W-:Y:S05]  /*25de0*/  WARPSYNC.COLLECTIVE R15, `(.L_x_669) ;  /* 0x000000000f087348 */ /* 0x000fea0003c00000 */
[----:B------:R0:W1:Y:S02]  /*25df0*/  SHFL.IDX P6, R14, R13, R12, R11 ;  /* 0x0000000c0d0e7389 */ /* 0x00006400000c000b */
[----:B01----:R-:W-:Y:S01]  /*25e00*/  ENDCOLLECTIVE ;  /* 0x000000000000791b */ /* 0x003fe20003800000 */
.L_x_669:
[----:B------:R-:W-:Y:S02]  /*25e10*/  IMAD.MOV.U32 R13, RZ, RZ, R63 ;  /* 0x000000ffff0d7224 */ /* 0x000fe400078e003f */
[----:B------:R-:W-:Y:S01]  /*25e20*/  IMAD.MOV.U32 R12, RZ, RZ, R2 ;  /* 0x000000ffff0c7224 */ /* 0x000fe200078e0002 */
[----:B------:R-:W-:-:S07]  /*25e30*/  MOV R86, R14 ;  /* 0x0000000e00567202 */ /* 0x000fce0000000f00 */
[----:B------:R-:W-:Y:S05]  /*25e40*/  WARPSYNC.COLLECTIVE R15, `(.L_x_670) ;  /* 0x000000000f087348 */ /* 0x000fea0003c00000 */
[----:B------:R0:W1:Y:S02]  /*25e50*/  SHFL.IDX P6, R14, R13, R12, R11 ;  /* 0x0000000c0d0e7389 */ /* 0x00006400000c000b */
[----:B01----:R-:W-:Y:S01]  /*25e60*/  ENDCOLLECTIVE ;  /* 0x000000000000791b */ /* 0x003fe20003800000 */
.L_x_670:
[----:B------:R-:W-:Y:S02]  /*25e70*/  SEL R29, R61, R86, P0 ;  /* 0x000000563d1d7207 */ /* 0x000fe40000000000 */
        /* <DEDUP_REMOVED lines=10> */
.L_x_671:
[----:B------:R-:W-:Y:S01]  /*25f20*/  IMAD.MOV.U32 R13, RZ, RZ, R65 ;  /* 0x000000ffff0d7224 */ /* 0x000fe200078e0041 */
[----:B------:R-:W-:Y:S01]  /*25f30*/  MOV R12, R2 ;  /* 0x00000002000c7202 */ /* 0x000fe20000000f00 */
[----:B------:R-:W-:-:S07]  /*25f40*/  IMAD.MOV.U32 R88, RZ, RZ, R14 ;  /* 0x000000ffff587224 */ /* 0x000fce00078e000e */
[----:B------:R-:W-:Y:S05]  /*25f50*/  WARPSYNC.COLLECTIVE R15, `(.L_x_672) ;  /* 0x000000000f087348 */ /* 0x000fea0003c00000 */
[----:B------:R0:W1:Y:S02]  /*25f60*/  SHFL.IDX P6, R14, R13, R12, R11 ;  /* 0x0000000c0d0e7389 */ /* 0x00006400000c000b */
[----:B01----:R-:W-:Y:S01]  /*25f70*/  ENDCOLLECTIVE ;  /* 0x000000000000791b */ /* 0x003fe20003800000 */
.L_x_672:
[----:B------:R-:W-:Y:S01]  /*25f80*/  IMAD.MOV.U32 R13, RZ, RZ, R76 ;  /* 0x000000ffff0d7224 */ /* 0x000fe200078e004c */
[----:B------:R-:W-:Y:S01]  /*25f90*/  SEL R76, R49, R58, P0 ;  /* 0x0000003a314c7207 */ /* 0x000fe20000000000 */
[----:B------:R-:W-:Y:S02]  /*25fa0*/  IMAD.MOV.U32 R12, RZ, RZ, R7 ;  /* 0x000000ffff0c7224 */ /* 0x000fe400078e0007 */
[----:B------:R-:W-:-:S07]  /*25fb0*/  IMAD.MOV.U32 R65, RZ, RZ, R14 ;  /* 0x000000ffff417224 */ /* 0x000fce00078e000e */
[----:B------:R-:W-:Y:S05]  /*25fc0*/  WARPSYNC.COLLECTIVE R15, `(.L_x_673) ;  /* 0x000000000f087348 */ /* 0x000fea0003c00000 */
[----:B------:R0:W1:Y:S02]  /*25fd0*/  SHFL.IDX P6, R14, R13, R12, R11 ;  /* 0x0000000c0d0e7389 */ /* 0x00006400000c000b */
[----:B01----:R-:W-:Y:S01]  /*25fe0*/  ENDCOLLECTIVE ;  /* 0x000000000000791b */ /* 0x003fe20003800000 */
.L_x_673:
[----:B------:R-:W-:Y:S02]  /*25ff0*/  IMAD.MOV.U32 R13, RZ, RZ, R67 ;  /* 0x000000ffff0d7224 */ /* 0x000fe400078e0043 */
[----:B------:R-:W-:Y:S01]  /*26000*/  IMAD.MOV.U32 R12, RZ, RZ, R2 ;  /* 0x000000ffff0c7224 */ /* 0x000fe200078e0002 */
[----:B------:R-:W-:-:S07]  /*26010*/  MOV R90, R14 ;  /* 0x0000000e005a7202 */ /* 0x000fce0000000f00 */
[----:B------:R-:W-:Y:S05]  /*26020*/  WARPSYNC.COLLECTIVE R15, `(.L_x_674) ;  /* 0x000000000f087348 */ /* 0x000fea0003c00000 */
[----:B------:R0:W1:Y:S02]  /*26030*/  SHFL.IDX P6, R14, R13, R12, R11 ;  /* 0x0000000c0d0e7389 */ /* 0x00006400000c000b */
[----:B01----:R-:W-:Y:S01]  /*26040*/  ENDCOLLECTIVE ;  /* 0x000000000000791b */ /* 0x003fe20003800000 */
.L_x_674:
[----:B------:R-:W-:Y:S02]  /*26050*/  SEL R37, R65, R90, P0 ;  /* 0x0000005a41257207 */ /* 0x000fe40000000000 */
[----:B------:R-:W-:Y:S02]  /*26060*/  SEL R39, R90, R65, P0 ;  /* 0x000000415a277207 */ /* 0x000fe40000000000 */
[----:B------:R-:W-:Y:S01]  /*26070*/  MOV R13, R78 ;  /* 0x0000004e000d7202 */ /* 0x000fe20000000f00 */
[----:B------:R-:W-:Y:S01]  /*26080*/  IMAD.MOV.U32 R12, RZ, RZ, R7 ;  /* 0x000000ffff0c7224 */ /* 0x000fe200078e0007 */
[----:B------:R-:W-:Y:S01]  /*26090*/  SEL R78, R58, R49, P0 ;  /* 0x000000313a4e7207 */ /* 0x000fe20000000000 */
[----:B------:R-:W-:-:S07]  /*260a0*/  IMAD.MOV.U32 R67, RZ, RZ, R14 ;  /* 0x000000ffff437224 */ /* 0x000fce00078e000e */
[----:B------:R-:W-:Y:S05]  /*260b0*/  WARPSYNC.COLLECTIVE R15, `(.L_x_675) ;  /* 0x000000000f087348 */ /* 0x000fea0003c00000 */
[----:B------:R0:W1:Y:S02]  /*260c0*/  SHFL.IDX P6, R14, R13, R12, R11 ;  /* 0x0000000c0d0e7389 */ /* 0x00006400000c000b */
[----:B01----:R-:W-:Y:S01]  /*260d0*/  ENDCOLLECTIVE ;  /* 0x000000000000791b */ /* 0x003fe20003800000 */
.L_x_675:
[----:B------:R-:W-:Y:S01]  /*260e0*/  IMAD.MOV.U32 R13, RZ, RZ, R69 ;  /* 0x000000ffff0d7224 */ /* 0x000fe200078e0045 */
[----:B------:R-:W-:Y:S01]  /*260f0*/  MOV R12, R2 ;  /* 0x00000002000c7202 */ /* 0x000fe20000000f00 */
[----:B------:R-:W-:-:S07]  /*26100*/  IMAD.MOV.U32 R92, RZ, RZ, R14 ;  /* 0x000000ffff5c7224 */ /* 0x000fce00078e000e */
[----:B------:R-:W-:Y:S05]  /*26110*/  WARPSYNC.COLLECTIVE R15, `(.L_x_676) ;  /* 0x000000000f087348 */ /* 0x000fea0003c00000 */
[----:B------:R0:W1:Y:S02]  /*26120*/  SHFL.IDX P6, R14, R13, R12, R11 ;  /* 0x0000000c0d0e7389 */ /* 0x00006400000c000b */
[----:B01----:R-:W-:Y:S01]  /*26130*/  ENDCOLLECTIVE ;  /* 0x000000000000791b */ /* 0x003fe20003800000 */
.L_x_676:
[----:B------:R-:W-:Y:S01]  /*26140*/  IMAD.MOV.U32 R13, RZ, RZ, R80 ;  /* 0x000000ffff0d7224 */ /* 0x000fe200078e0050 */
[----:B------:R-:W-:Y:S01]  /*26150*/  SEL R80, R51, R20, P0 ;  /* 0x0000001433507207 */ /* 0x000fe20000000000 */
[----:B------:R-:W-:Y:S02]  /*26160*/  IMAD.MOV.U32 R12, RZ, RZ, R7 ;  /* 0x000000ffff0c7224 */ /* 0x000fe400078e0007 */
[----:B------:R-:W-:-:S07]  /*26170*/  IMAD.MOV.U32 R69, RZ, RZ, R14 ;  /* 0x000000ffff457224 */ /* 0x000fce00078e000e */
[----:B------:R-:W-:Y:S05]  /*26180*/  WARPSYNC.COLLECTIVE R15, `(.L_x_677) ;  /* 0x000000000f087348 */ /* 0x000fea0003c00000 */
[----:B------:R0:W1:Y:S02]  /*26190*/  SHFL.IDX P6, R14, R13, R12, R11 ;  /* 0x0000000c0d0e7389 */ /* 0x00006400000c000b */
[----:B01----:R-:W-:Y:S01]  /*261a0*/  ENDCOLLECTIVE ;  /* 0x000000000000791b */ /* 0x003fe20003800000 */
.L_x_677:
[----:B------:R-:W-:Y:S02]  /*261b0*/  IMAD.MOV.U32 R13, RZ, RZ, R71 ;  /* 0x000000ffff0d7224 */ /* 0x000fe400078e0047 */
[----:B------:R-:W-:Y:S01]  /*261c0*/  IMAD.MOV.U32 R12, RZ, RZ, R2 ;  /* 0x000000ffff0c7224 */ /* 0x000fe200078e0002 */
[----:B------:R-:W-:-:S07]  /*261d0*/  MOV R94, R14 ;  /* 0x0000000e005e7202 */ /* 0x000fce0000000f00 */
[----:B------:R-:W-:Y:S05]  /*261e0*/  WARPSYNC.COLLECTIVE R15, `(.L_x_678) ;  /* 0x000000000f087348 */ /* 0x000fea0003c00000 */
[----:B------:R0:W1:Y:S02]  /*261f0*/  SHFL.IDX P6, R14, R13, R12, R11 ;  /* 0x0000000c0d0e7389 */ /* 0x00006400000c000b */
[----:B01----:R-:W-:Y:S01]  /*26200*/  ENDCOLLECTIVE ;  /* 0x000000000000791b */ /* 0x003fe20003800000 */
.L_x_678:
        /* <DEDUP_REMOVED lines=9> */
.L_x_679:
[----:B------:R-:W-:Y:S01]  /*262a0*/  IMAD.MOV.U32 R13, RZ, RZ, R73 ;  /* 0x000000ffff0d7224 */ /* 0x000fe200078e0049 */
[----:B------:R-:W-:Y:S01]  /*262b0*/  MOV R12, R2 ;  /* 0x00000002000c7202 */ /* 0x000fe20000000f00 */
[----:B------:R-:W-:-:S07]  /*262c0*/  IMAD.MOV.U32 R96, RZ, RZ, R14 ;  /* 0x000000ffff607224 */ /* 0x000fce00078e000e */
[----:B------:R-:W-:Y:S05]  /*262d0*/  WARPSYNC.COLLECTIVE R15, `(.L_x_680) ;  /* 0x000000000f087348 */ /* 0x000fea0003c00000 */
[----:B------:R0:W1:Y:S02]  /*262e0*/  SHFL.IDX P6, R14, R13, R12, R11 ;  /* 0x0000000c0d0e7389 */ /* 0x00006400000c000b */
[----:B01----:R-:W-:Y:S01]  /*262f0*/  ENDCOLLECTIVE ;  /* 0x000000000000791b */ /* 0x003fe20003800000 */
.L_x_680:
[----:B------:R-:W-:Y:S01]  /*26300*/  SEL R61, R71, R96, P0 ;  /* 0x00000060473d7207 */ /* 0x000fe20000000000 */
[----:B------:R-:W-:Y:S02]  /*26310*/  IMAD.MOV.U32 R13, RZ, RZ, R98 ;  /* 0x000000ffff0d7224 */ /* 0x000fe400078e0062 */
[----:B------:R-:W-:Y:S02]  /*26320*/  IMAD.MOV.U32 R12, RZ, RZ, R7 ;  /* 0x000000ffff0c7224 */ /* 0x000fe400078e0007 */
[----:B------:R-:W-:-:S07]  /*26330*/  IMAD.MOV.U32 R73, RZ, RZ, R14 ;  /* 0x000000ffff497224 */ /* 0x000fce00078e000e */
[----:B------:R-:W-:Y:S05]  /*26340*/  WARPSYNC.COLLECTIVE R15, `(.L_x_681) ;  /* 0x000000000f087348 */ /* 0x000fea0003c00000 */
[----:B------:R0:W1:Y:S02]  /*26350*/  SHFL.IDX P6, R14, R13, R12, R11 ;  /* 0x0000000c0d0e7389 */ /* 0x00006400000c000b */
[----:B01----:R-:W-:Y:S01]  /*26360*/  ENDCOLLECTIVE ;  /* 0x000000000000791b */ /* 0x003fe20003800000 */
.L_x_681:
[----:B------:R-:W-:Y:S02]  /*26370*/  IMAD.MOV.U32 R13, RZ, RZ, R75 ;  /* 0x000000ffff0d7224 */ /* 0x000fe400078e004b */
[----:B------:R-:W-:Y:S01]  /*26380*/  IMAD.MOV.U32 R12, RZ, RZ, R2 ;  /* 0x000000ffff0c7224 */ /* 0x000fe200078e0002 */
[----:B------:R-:W-:-:S07]  /*26390*/  MOV R98, R14 ;  /* 0x0000000e00627202 */ /* 0x000fce0000000f00 */
[----:B------:R-:W-:Y:S05]  /*263a0*/  WARPSYNC.COLLECTIVE R15, `(.L_x_682) ;  /* 0x000000000f087348 */ /* 0x000fea0003c00000 */
[----:B------:R0:W1:Y:S02]  /*263b0*/  SHFL.IDX P6, R14, R13, R12, R11 ;  /* 0x0000000c0d0e7389 */ /* 0x00006400000c000b */
[----:B01----:R-:W-:Y:S01]  /*263c0*/  ENDCOLLECTIVE ;  /* 0x000000000000791b */ /* 0x003fe20003800000 */
.L_x_682:
        /* <DEDUP_REMOVED lines=8> */
.L_x_683:
[----:B------:R-:W-:Y:S01]  /*26450*/  IMAD.MOV.U32 R13, RZ, RZ, R77 ;  /* 0x000000ffff0d7224 */ /* 0x000fe200078e004d */
[----:B------:R-:W-:Y:S01]  /*26460*/  MOV R12, R2 ;  /* 0x00000002000c7202 */ /* 0x000fe20000000f00 */
[----:B------:R-:W-:-:S07]  /*26470*/  IMAD.MOV.U32 R100, RZ, RZ, R14 ;  /* 0x000000ffff647224 */ /* 0x000fce00078e000e */
[----:B------:R-:W-:Y:S05]  /*26480*/  WARPSYNC.COLLECTIVE R15, `(.L_x_684) ;  /* 0x000000000f087348 */ /* 0x000fea0003c00000 */
[----:B------:R0:W1:Y:S02]  /*26490*/  SHFL.IDX P6, R14, R13, R12, R11 ;  /* 0x0000000c0d0e7389 */ /* 0x00006400000c000b */
[----:B01----:R-:W-:Y:S01]  /*264a0*/  ENDCOLLECTIVE ;  /* 0x000000000000791b */ /* 0x003fe20003800000 */
.L_x_684:
[----:B------:R-:W-:Y:S01]  /*264b0*/  SEL R65, R75, R100, P0 ;  /* 0x000000644b417207 */ /* 0x000fe20000000000 */
[----:B------:R-:W-:Y:S02]  /*264c0*/  IMAD.MOV.U32 R13, RZ, RZ, R110 ;  /* 0x000000ffff0d7224 */ /* 0x000fe400078e006e */
[----:B------:R-:W-:Y:S02]  /*264d0*/  IMAD.MOV.U32 R12, RZ, RZ, R7 ;  /* 0x000000ffff0c7224 */ /* 0x000fe400078e0007 */
[----:B------:R-:W-:-:S07]  /*264e0*/  IMAD.MOV.U32 R77, RZ, RZ, R14 ;  /* 0x000000ffff4d7224 */ /* 0x000fce00078e000e */
[----:B------:R-:W-:Y:S05]  /*264f0*/  WARPSYNC.COLLECTIVE R15, `(.L_x_685) ;  /* 0x000000000f087348 */ /* 0x000fea0003c00000 */
[----:B------:R0:W1:Y:S02]  /*26500*/  SHFL.IDX P6, R14, R13, R12, R11 ;  /* 0x0000000c0d0e7389 */ /* 0x00006400000c000b */
[----:B01----:R-:W-:Y:S01]  /*26510*/  ENDCOLLECTIVE ;  /* 0x000000000000791b */ /* 0x003fe20003800000 */
.L_x_685:
[----:B------:R-:W-:Y:S02]  /*26520*/  IMAD.MOV.U32 R13, RZ, RZ, R79 ;  /* 0x000000ffff0d7224 */ /* 0x000fe400078e004f */
[----:B------:R-:W-:Y:S01]  /*26530*/  IMAD.MOV.U32 R12, RZ, RZ, R2 ;  /* 0x000000ffff0c7224 */ /* 0x000fe200078e0002 */
[----:B------:R-:W-:-:S07]  /*26540*/  MOV R110, R14 ;  /* 0x0000000e006e7202 */ /* 0x000fce0000000f00 */
[----:B------:R-:W-:Y:S05]  /*26550*/  WARPSYNC.COLLECTIVE R15, `(.L_x_686) ;  /* 0x000000000f087348 */ /* 0x000fea0003c00000 */
[----:B------:R0:W1:Y:S02]  /*26560*/  SHFL.IDX P6, R14, R13, R12, R11 ;  /* 0x0000000c0d0e7389 */ /* 0x00006400000c000b */
[----:B01----:R-:W-:Y:S01]  /*26570*/  ENDCOLLECTIVE ;  /* 0x000000000000791b */ /* 0x003fe20003800000 */
.L_x_686:
        /* <DEDUP_REMOVED lines=8> */
.L_x_687:
[----:B------:R-:W-:Y:S01]  /*26600*/  IMAD.MOV.U32 R13, RZ, RZ, R109 ;  /* 0x000000ffff0d7224 */ /* 0x000fe200078e006d */
[----:B------:R-:W-:Y:S01]  /*26610*/  MOV R12, R2 ;  /* 0x00000002000c7202 */ /* 0x000fe20000000f00 */
[----:B------:R-:W-:-:S07]  /*26620*/  IMAD.MOV.U32 R112, RZ, RZ, R14 ;  /* 0x000000ffff707224 */ /* 0x000fce00078e000e */
[----:B------:R-:W-:Y:S05]  /*26630*/  WARPSYNC.COLLECTIVE R15, `(.L_x_688) ;  /* 0x000000000f087348 */ /* 0x000fea0003c00000 */
[----:B------:R0:W1:Y:S02]  /*26640*/  SHFL.IDX P6, R14, R13, R12, R11 ;  /* 0x0000000c0d0e7389 */ /* 0x00006400000c000b */
[----:B01----:R-:W-:Y:S01]  /*26650*/  ENDCOLLECTIVE ;  /* 0x000000000000791b */ /* 0x003fe20003800000 */
.L_x_688:
[----:B------:R-:W-:Y:S01]  /*26660*/  SEL R69, R79, R112, P0 ;  /* 0x000000704f457207 */ /* 0x000fe20000000000 */
[----:B------:R-:W-:Y:S02]  /*26670*/  IMAD.MOV.U32 R13, RZ, RZ, R114 ;  /* 0x000000ffff0d7224 */ /* 0x000fe400078e0072 */
[----:B------:R-:W-:Y:S02]  /*26680*/  IMAD.MOV.U32 R12, RZ, RZ, R7 ;  /* 0x000000ffff0c7224 */ /* 0x000fe400078e0007 */
[----:B------:R-:W-:-:S07]  /*26690*/  IMAD.MOV.U32 R109, RZ, RZ, R14 ;  /* 0x000000ffff6d7224 */ /* 0x000fce00078e000e */
[----:B------:R-:W-:Y:S05]  /*266a0*/  WARPSYNC.COLLECTIVE R15, `(.L_x_689) ;  /* 0x000000000f087348 */ /* 0x000fea0003c00000 */
[----:B------:R0:W1:Y:S02]  /*266b0*/  SHFL.IDX P6, R14, R13, R12, R11 ;  /* 0x0000000c0d0e7389 */ /* 0x00006400000c000b */
[----:B01----:R-:W-:Y:S01]  /*266c0*/  ENDCOLLECTIVE ;  /* 0x000000000000791b */ /* 0x003fe20003800000 */
.L_x_689:
[----:B------:R-:W-:Y:S02]  /*266d0*/  IMAD.MOV.U32 R13, RZ, RZ, R111 ;  /* 0x000000ffff0d7224 */ /* 0x000fe400078e006f */
[----:B------:R-:W-:Y:S01]  /*266e0*/  IMAD.MOV.U32 R12, RZ, RZ, R2 ;  /* 0x000000ffff0c7224 */ /* 0x000fe200078e0002 */
[----:B------:R-:W-:-:S07]  /*266f0*/  MOV R114, R14 ;  /* 0x0000000e00727202 */ /* 0x000fce0000000f00 */
[----:B------:R-:W-:Y:S05]  /*26700*/  WARPSYNC.COLLECTIVE R15, `(.L_x_690) ;  /* 0x000000000f087348 */ /* 0x000fea0003c00000 */
[----:B------:R0:W1:Y:S02]  /*26710*/  SHFL.IDX P6, R14, R13, R12, R11 ;  /* 0x0000000c0d0e7389 */ /* 0x00006400000c000b */
[----:B01----:R-:W-:Y:S01]  /*26720*/  ENDCOLLECTIVE ;  /* 0x000000000000791b */ /* 0x003fe20003800000 */
.L_x_690:
[----:B------:R-:W-:Y:S01]  /*26730*/  MOV R13, R116 ;  /* 0x00000074000d7202 */ /* 0x000fe20000000f00 */
[----:B------:R-:W-:Y:S02]  /*26740*/  IMAD.MOV.U32 R12, RZ, RZ, R7 ;  /* 0x000000ffff0c7224 */ /* 0x000fe400078e0007 */
[----:B------:R-:W-:-:S07]  /*26750*/  IMAD.MOV.U32 R111, RZ, RZ, R14 ;  /* 0x000000ffff6f7224 */ /* 0x000fce00078e000e */
[----:B------:R-:W-:Y:S05]  /*26760*/  WARPSYNC.COLLECTIVE R15, `(.L_x_691) ;  /* 0x000000000f087348 */ /* 0x000fea0003c00000 */
[----:B------:R0:W1:Y:S02]  /*26770*/  SHFL.IDX P6, R14, R13, R12, R11 ;  /* 0x0000000c0d0e7389 */ /* 0x00006400000c000b */
[----:B01----:R-:W-:Y:S01]  /*26780*/  ENDCOLLECTIVE ;  /* 0x000000000000791b */ /* 0x003fe20003800000 */
.L_x_691:
[----:B------:R-:W-:Y:S01]  /*26790*/  IMAD.MOV.U32 R13, RZ, RZ, R5 ;  /* 0x000000ffff0d7224 */ /* 0x000fe200078e0005 */
[----:B------:R-:W-:Y:S01]  /*267a0*/  MOV R12, R2 ;  /* 0x00000002000c7202 */ /* 0x000fe20000000f00 */
[----:B------:R-:W-:Y:S01]  /*267b0*/  IMAD.MOV.U32 R2, RZ, RZ, RZ ;  /* 0x000000ffff027224 */ /* 0x000fe200078e00ff */
[----:B------:R-:W-:Y:S01]  /*267c0*/  SEL R5, R53, R72, P0 ;  /* 0x0000004835057207 */ /* 0x000fe20000000000 */
[----:B------:R-:W-:-:S07]  /*267d0*/  IMAD.MOV.U32 R116, RZ, RZ, R14 ;  /* 0x000000ffff747224 */ /* 0x000fce00078e000e */
[----:B------:R-:W-:Y:S05]  /*267e0*/  WARPSYNC.COLLECTIVE R15, `(.L_x_692) ;  /* 0x000000000f087348 */ /* 0x000fea0003c00000 */
[----:B------:R0:W1:Y:S02]  /*267f0*/  SHFL.IDX P6, R14, R13, R12, R11 ;  /* 0x0000000c0d0e7389 */ /* 0x00006400000c000b */
[----:B01----:R-:W-:Y:S01]  /*26800*/  ENDCOLLECTIVE ;  /* 0x000000000000791b */ /* 0x003fe20003800000 */
.L_x_692:
[----:B------:R-:W-:Y:S01]  /*26810*/  SEL R77, R111, R116, P0 ;  /* 0x000000746f4d7207 */ /* 0x000fe20000000000 */
[----:B------:R-:W-:Y:S02]  /*26820*/  IMAD.MOV.U32 R13, RZ, RZ, R3 ;  /* 0x000000ffff0d7224 */ /* 0x000fe400078e0003 */
[----:B------:R-:W-:Y:S01]  /*26830*/  IMAD.MOV.U32 R12, RZ, RZ, R7 ;  /* 0x000000ffff0c7224 */ /* 0x000fe200078e0007 */
[----:B------:R-:W-:Y:S02]  /*26840*/  SEL R7, R72, R53, P0 ;  /* 0x0000003548077207 */ /* 0x000fe40000000000 */
[----:B------:R-:W-:Y:S01]  /*26850*/  SEL R53, R109, R114, P0 ;  /* 0x000000726d357207 */ /* 0x000fe20000000000 */
[----:B------:R-:W-:-:S07]  /*26860*/  IMAD.MOV.U32 R0, RZ, RZ, R14 ;  /* 0x000000ffff007224 */ /* 0x000fce00078e000e */
[----:B------:R-:W-:Y:S05]  /*26870*/  WARPSYNC.COLLECTIVE R15, `(.L_x_693) ;  /* 0x000000000f087348 */ /* 0x000fea0003c00000 */
[----:B------:R0:W1:Y:S02]  /*26880*/  SHFL.IDX P6, R14, R13, R12, R11 ;  /* 0x0000000c0d0e7389 */ /* 0x00006400000c000b */
[----:B01----:R-:W-:Y:S01]  /*26890*/  ENDCOLLECTIVE ;  /* 0x000000000000791b */ /* 0x003fe20003800000 */
.L_x_693:
[----:B------:R-:W-:Y:S02]  /*268a0*/  SEL R12, R33, R40, P0 ;  /* 0x00000028210c7207 */ /* 0x000fe40000000000 */
[----:B------:R-:W-:Y:S02]  /*268b0*/  SEL R11, R74, R55, P0 ;  /* 0x000000374a0b7207 */ /* 0x000fe40000000000 */
[----:B------:R-:W-:Y:S02]  /*268c0*/  SEL R13, R67, R92, P0 ;  /* 0x0000005c430d7207 */ /* 0x000fe40000000000 */
[----:B------:R-:W-:Y:S02]  /*268d0*/  SEL R15, R92, R67, P0 ;  /* 0x000000435c0f7207 */ /* 0x000fe40000000000 */
[----:B------:R-:W-:Y:S02]  /*268e0*/  SEL R67, R100, R75, P0 ;  /* 0x0000004b64437207 */ /* 0x000fe40000000000 */
[----:B------:R-:W-:-:S02]  /*268f0*/  MOV R3, R14 ;  /* 0x0000000e00037202 */ /* 0x000fc40000000f00 */
        /* <DEDUP_REMOVED lines=8> */
[----:B------:R-:W-:Y:S01]  /*26980*/  SEL R79, R116, R111, P0 ;  /* 0x0000006f744f7207 */ /* 0x000fe20000000000 */
[----:B------:R-:W-:Y:S06]  /*26990*/  BRA `(.L_x_694) ;  /* 0xffffff4800987947 */ /* 0x000fec000383ffff */
.L_x_484:
[----:B------:R-:W0:Y:S01]  /*269a0*/  S2R R6, SR_TID.X ;  /* 0x0000000000067919 */ /* 0x000e220000002100 */
[----:B------:R-:W-:Y:S01]  /*269b0*/  BSSY B1, `(.L_x_695) ;  /* 0x000000a000017945 */ /* 0x000fe20003800000 */
[----:B------:R-:W-:Y:S01]  /*269c0*/  IMAD.MOV.U32 R12, RZ, RZ, RZ ;  /* 0x000000ffff0c7224 */ /* 0x000fe200078e00ff */
[----:B------:R-:W-:Y:S01]  /*269d0*/  MOV R11, 0x1f ;  /* 0x0000001f000b7802 */ /* 0x000fe20000000f00 */
[----:B------:R-:W-:Y:S01]  /*269e0*/  IMAD.MOV.U32 R15, RZ, RZ, -0x1 ;  /* 0xffffffffff0f7424 */ /* 0x000fe200078e00ff */
[----:B0-----:R-:W-:-:S04]  /*269f0*/  SHF.R.U32.HI R6, RZ, 0x5, R6 ;  /* 0x00000005ff067819 */ /* 0x001fc80000011606 */
[----:B------:R-:W-:-:S05]  /*26a00*/  LOP3.LUT R6, R6, 0x3, RZ, 0xc0, !PT ;  /* 0x0000000306067812 */ /* 0x000fca00078ec0ff */
[----:B------:R-:W-:-:S07]  /*26a10*/  IMAD.MOV.U32 R13, RZ, RZ, R6 ;  /* 0x000000ffff0d7224 */ /* 0x000fce00078e0006 */
[----:B------:R-:W-:Y:S05]  /*26a20*/  WARPSYNC.COLLECTIVE R15, `(.L_x_696) ;  /* 0x000000000f087348 */ /* 0x000fea0003c00000 */
[----:B------:R0:W1:Y:S02]  /*26a30*/  SHFL.IDX P6, R14, R13, R12, R11 ;  /* 0x0000000c0d0e7389 */ /* 0x00006400000c000b */
[----:B01----:R-:W-:Y:S01]  /*26a40*/  ENDCOLLECTIVE ;  /* 0x000000000000791b */ /* 0x003fe20003800000 */
.L_x_696:
[----:B------:R-:W-:Y:S05]  /*26a50*/  BSYNC B1 ;  /* 0x0000000000017941 */ /* 0x000fea0003800000 */
.L_x_695:
[----:B------:R-:W-:Y:S05]  /*26a60*/  BRA `(.L_x_697) ;  /* 0xffffff7c00107947 */ /* 0x000fea000383ffff */
.L_x_486:
[----:B------:R-:W-:Y:S01]  /*26a70*/  BSSY B1, `(.L_x_698) ;  /* 0x0000006000017945 */ /* 0x000fe20003800000 */
[----:B------:R-:W-:-:S07]  /*26a80*/  IMAD.MOV.U32 R15, RZ, RZ, -0x1 ;  /* 0xffffffffff0f7424 */ /* 0x000fce00078e00ff */
[----:B0-----:R-:W-:Y:S05]  /*26a90*/  WARPSYNC.COLLECTIVE R15, `(.L_x_699) ;  /* 0x000000000f0c7348 */ /* 0x001fea0003c00000 */
[----:B------:R-:W-:Y:S02]  /*26aa0*/  ELECT P6, UR62, PT ;  /* 0x00000000003e782f */ /* 0x000fe400038c0000 */
[----:B------:R-:W-:Y:S01]  /*26ab0*/  MOV R14, UR62 ;  /* 0x0000003e000e7c02 */ /* 0x000fe20008000f00 */
[----:B0-----:R-:W-:Y:S10]  /*26ac0*/  ENDCOLLECTIVE ;  /* 0x000000000000791b */ /* 0x001ff40003800000 */
.L_x_699:
[----:B------:R-:W-:Y:S05]  /*26ad0*/  BSYNC B1 ;  /* 0x0000000000017941 */ /* 0x000fea0003800000 */
.L_x_698:
[----:B------:R-:W-:Y:S05]  /*26ae0*/  BRA `(.L_x_485) ;  /* 0xffffff7c00087947 */ /* 0x000fea000383ffff */
.L_x_488:
[----:B0-----:R0:W1:Y:S02]  /*26af0*/  SYNCS.PHASECHK.TRANS64.TRYWAIT P0, [R11+URZ+0x38820], R4 ;  /* 0x038820040b0075a7 */ /* 0x001064000800017f */
[----:B-1----:R-:W-:Y:S05]  /*26b00*/  @!P0 NANOSLEEP.SYNCS 0x989680 ;  /* 0x009896800000895d */ /* 0x002fea0003900000 */
[----:B------:R-:W1:Y:S02]  /*26b10*/  @!P0 SYNCS.PHASECHK.TRANS64 P0, [R11+URZ+0x38820], R4 ;  /* 0x038820040b0085a7 */ /* 0x000e64000800007f */
[----:B-1----:R-:W-:Y:S05]  /*26b20*/  @!P0 BRA `(.L_x_488) ;  /* 0xfffffffc00f08947 */ /* 0x002fea000383ffff */
[----:B------:R-:W-:Y:S05]  /*26b30*/  BRA `(.L_x_700) ;  /* 0xffffff7c00247947 */ /* 0x000fea000383ffff */
.L_x_492:
[----:B-1----:R1:W2:Y:S02]  /*26b40*/  SYNCS.PHASECHK.TRANS64.TRYWAIT P0, [R7+URZ+0x388a0], R12 ;  /* 0x0388a00c070075a7 */ /* 0x0022a4000800017f */
[----:B--2---:R-:W-:Y:S05]  /*26b50*/  @!P0 NANOSLEEP.SYNCS 0x989680 ;  /* 0x009896800000895d */ /* 0x004fea0003900000 */
[----:B------:R-:W2:Y:S02]  /*26b60*/  @!P0 SYNCS.PHASECHK.TRANS64 P0, [R7+URZ+0x388a0], R12 ;  /* 0x0388a00c070085a7 */ /* 0x000ea4000800007f */
[----:B--2---:R-:W-:Y:S05]  /*26b70*/  @!P0 BRA `(.L_x_492) ;  /* 0xfffffffc00f08947 */ /* 0x004fea000383ffff */
[----:B------:R-:W-:Y:S05]  /*26b80*/  BRA `(.L_x_701) ;  /* 0xffffff7c00447947 */ /* 0x000fea000383ffff */
.L_x_498:
[----:B0-----:R0:W2:Y:S02]  /*26b90*/  SYNCS.PHASECHK.TRANS64.TRYWAIT P0, [R7+URZ+0x388c0], R12 ;  /* 0x0388c00c070075a7 */ /* 0x0010a4000800017f */
[----:B--2---:R-:W-:Y:S05]  /*26ba0*/  @!P0 NANOSLEEP.SYNCS 0x989680 ;  /* 0x009896800000895d */ /* 0x004fea0003900000 */
[----:B------:R-:W2:Y:S02]  /*26bb0*/  @!P0 SYNCS.PHASECHK.TRANS64 P0, [R7+URZ+0x388c0], R12 ;  /* 0x0388c00c070085a7 */ /* 0x000ea4000800007f */
[----:B--2---:R-:W-:Y:S05]  /*26bc0*/  @!P0 BRA `(.L_x_498) ;  /* 0xfffffffc00f08947 */ /* 0x004fea000383ffff */
[----:B------:R-:W-:Y:S05]  /*26bd0*/  BRA `(.L_x_702) ;  /* 0xffffff8000047947 */ /* 0x000fea000383ffff */
.L_x_506:
[----:B0-----:R0:W1:Y:S02]  /*26be0*/  SYNCS.PHASECHK.TRANS64.TRYWAIT P1, [R7+URZ+0x388a0], R6 ;  /* 0x0388a006070075a7 */ /* 0x001064000802017f */
[----:B-1----:R-:W-:Y:S05]  /*26bf0*/  @!P1 NANOSLEEP.SYNCS 0x989680 ;  /* 0x009896800000995d */ /* 0x002fea0003900000 */
[----:B------:R-:W1:Y:S02]  /*26c00*/  @!P1 SYNCS.PHASECHK.TRANS64 P1, [R7+URZ+0x388a0], R6 ;  /* 0x0388a006070095a7 */ /* 0x000e64000802007f */
[----:B-1----:R-:W-:Y:S05]  /*26c10*/  @!P1 BRA `(.L_x_506) ;  /* 0xfffffffc00f09947 */ /* 0x002fea000383ffff */
[----:B------:R-:W-:Y:S05]  /*26c20*/  BRA `(.L_x_703) ;  /* 0xffffff8400207947 */ /* 0x000fea000383ffff */
.L_x_512:
[----:B-1----:R1:W2:Y:S02]  /*26c30*/  SYNCS.PHASECHK.TRANS64.TRYWAIT P1, [R7+URZ+0x388c0], R6 ;  /* 0x0388c006070075a7 */ /* 0x0022a4000802017f */
[----:B--2---:R-:W-:Y:S05]  /*26c40*/  @!P1 NANOSLEEP.SYNCS 0x989680 ;  /* 0x009896800000995d */ /* 0x004fea0003900000 */
[----:B------:R-:W2:Y:S02]  /*26c50*/  @!P1 SYNCS.PHASECHK.TRANS64 P1, [R7+URZ+0x388c0], R6 ;  /* 0x0388c006070095a7 */ /* 0x000ea4000802007f */
[----:B--2---:R-:W-:Y:S05]  /*26c60*/  @!P1 BRA `(.L_x_512) ;  /* 0xfffffffc00f09947 */ /* 0x004fea000383ffff */
[----:B------:R-:W-:Y:S05]  /*26c70*/  BRA `(.L_x_704) ;  /* 0xffffff8400d87947 */ /* 0x000fea000383ffff */
.L_x_527:
[----:B------:R-:W1:Y:S01]  /*26c80*/  S2R R5, SR_TID.X ;  /* 0x0000000000057919 */ /* 0x000e620000002100 */
[----:B------:R-:W-:Y:S01]  /*26c90*/  BSSY B0, `(.L_x_705) ;  /* 0x000000a000007945 */ /* 0x000fe20003800000 */
[----:B------:R-:W-:Y:S01]  /*26ca0*/  MOV R12, RZ ;  /* 0x000000ff000c7202 */ /* 0x000fe20000000f00 */
        /* <DEDUP_REMOVED lines=8> */
.L_x_706:
[----:B------:R-:W-:Y:S05]  /*26d30*/  BSYNC B0 ;  /* 0x0000000000007941 */ /* 0x000fea0003800000 */
.L_x_705:
[----:B------:R-:W-:Y:S05]  /*26d40*/  BRA `(.L_x_707) ;  /* 0xffffff9400707947 */ /* 0x000fea000383ffff */
.L_x_529:
[----:B------:R-:W-:Y:S01]  /*26d50*/  BSSY B0, `(.L_x_708) ;  /* 0x0000006000007945 */ /* 0x000fe20003800000 */
[----:B------:R-:W-:-:S07]  /*26d60*/  IMAD.MOV.U32 R15, RZ, RZ, -0x1 ;  /* 0xffffffffff0f7424 */ /* 0x000fce00078e00ff */
[----:B01----:R-:W-:Y:S05]  /*26d70*/  WARPSYNC.COLLECTIVE R15, `(.L_x_709) ;  /* 0x000000000f0c7348 */ /* 0x003fea0003c00000 */
[----:B------:R-:W-:Y:S02]  /*26d80*/  ELECT P6, UR62, PT ;  /* 0x00000000003e782f */ /* 0x000fe400038c0000 */
[----:B------:R-:W-:Y:S01]  /*26d90*/  MOV R14, UR62 ;  /* 0x0000003e000e7c02 */ /* 0x000fe20008000f00 */
[----:B01----:R-:W-:Y:S10]  /*26da0*/  ENDCOLLECTIVE ;  /* 0x000000000000791b */ /* 0x003ff40003800000 */
.L_x_709:
[----:B------:R-:W-:Y:S05]  /*26db0*/  BSYNC B0 ;  /* 0x0000000000007941 */ /* 0x000fea0003800000 */
.L_x_708:
[----:B------:R-:W-:Y:S05]  /*26dc0*/  BRA `(.L_x_710) ;  /* 0xffffff9400687947 */ /* 0x000fea000383ffff */
.L_x_532:
[----:B-1----:R1:W2:Y:S02]  /*26dd0*/  SYNCS.PHASECHK.TRANS64.TRYWAIT P2, [R5+URZ+0x38880], R7 ;  /* 0x03888007050075a7 */ /* 0x0022a4000804017f */
[----:B--2---:R-:W-:Y:S05]  /*26de0*/  @!P2 NANOSLEEP.SYNCS 0x989680 ;  /* 0x009896800000a95d */ /* 0x004fea0003900000 */
[----:B------:R-:W2:Y:S02]  /*26df0*/  @!P2 SYNCS.PHASECHK.TRANS64 P2, [R5+URZ+0x38880], R7 ;  /* 0x038880070500a5a7 */ /* 0x000ea4000804007f */
[----:B--2---:R-:W-:Y:S05]  /*26e00*/  @!P2 BRA `(.L_x_532) ;  /* 0xfffffffc00f0a947 */ /* 0x004fea000383ffff */
[----:B------:R-:W-:Y:S05]  /*26e10*/  BRA `(.L_x_711) ;  /* 0xffffff9400e47947 */ /* 0x000fea000383ffff */
.L_x_534:
[----:B--2---:R2:W3:Y:S02]  /*26e20*/  SYNCS.PHASECHK.TRANS64.TRYWAIT P2, [R5+URZ+0x38840], R7 ;  /* 0x03884007050075a7 */ /* 0x0044e4000804017f */
[----:B---3--:R-:W-:Y:S05]  /*26e30*/  @!P2 NANOSLEEP.SYNCS 0x989680 ;  /* 0x009896800000a95d */ /* 0x008fea0003900000 */
[----:B------:R-:W3:Y:S02]  /*26e40*/  @!P2 SYNCS.PHASECHK.TRANS64 P2, [R5+URZ+0x38840], R7 ;  /* 0x038840070500a5a7 */ /* 0x000ee4000804007f */
[----:B---3--:R-:W-:Y:S05]  /*26e50*/  @!P2 BRA `(.L_x_534) ;  /* 0xfffffffc00f0a947 */ /* 0x008fea000383ffff */
[----:B------:R-:W-:Y:S05]  /*26e60*/  BRA `(.L_x_712) ;  /* 0xffffff98005c7947 */ /* 0x000fea000383ffff */
.L_x_537:
[----:B-1----:R-:W1:Y:S01]  /*26e70*/  S2R R5, SR_CgaCtaId ;  /* 0x0000000000057919 */ /* 0x002e620000008800 */
[----:B------:R-:W-:-:S04]  /*26e80*/  MOV R4, 0x400 ;  /* 0x0000040000047802 */ /* 0x000fc80000000f00 */
[----:B-1----:R-:W-:-:S04]  /*26e90*/  LEA R4, R5, R4, 0x18 ;  /* 0x0000000405047211 */ /* 0x002fc800078ec0ff */
[----:B------:R1:W2:Y:S03]  /*26ea0*/  SYNCS.PHASECHK.TRANS64.TRYWAIT P0, [R4+URZ+0x38820], R3 ;  /* 0x03882003040075a7 */ /* 0x0002a6000800017f */
[----:B--2---:R-:W-:Y:S05]  /*26eb0*/  @!P0 NANOSLEEP.SYNCS 0x989680 ;  /* 0x009896800000895d */ /* 0x004fea0003900000 */
[----:B------:R-:W2:Y:S02]  /*26ec0*/  @!P0 SYNCS.PHASECHK.TRANS64 P0, [R4+URZ+0x38820], R3 ;  /* 0x03882003040085a7 */ /* 0x000ea4000800007f */
[----:B--2---:R-:W-:Y:S05]  /*26ed0*/  @!P0 BRA `(.L_x_537) ;  /* 0xfffffffc00e48947 */ /* 0x004fea000383ffff */
[----:B------:R-:W-:Y:S05]  /*26ee0*/  BRA `(.L_x_713) ;  /* 0xffffff9c00587947 */ /* 0x000fea000383ffff */
.L_x_543:
[----:B--2---:R2:W3:Y:S02]  /*26ef0*/  SYNCS.PHASECHK.TRANS64.TRYWAIT P0, [R5+URZ+0x38880], R4 ;  /* 0x03888004050075a7 */ /* 0x0044e4000800017f */
[----:B---3--:R-:W-:Y:S05]  /*26f00*/  @!P0 NANOSLEEP.SYNCS 0x989680 ;  /* 0x009896800000895d */ /* 0x008fea0003900000 */
[----:B------:R-:W3:Y:S02]  /*26f10*/  @!P0 SYNCS.PHASECHK.TRANS64 P0, [R5+URZ+0x38880], R4 ;  /* 0x03888004050085a7 */ /* 0x000ee4000800007f */
[----:B---3--:R-:W-:Y:S05]  /*26f20*/  @!P0 BRA `(.L_x_543) ;  /* 0xfffffffc00f08947 */ /* 0x008fea000383ffff */
[----:B------:R-:W-:Y:S05]  /*26f30*/  BRA `(.L_x_714) ;  /* 0xffffffa000147947 */ /* 0x000fea000383ffff */
.L_x_549:
[----:B-1----:R1:W3:Y:S02]  /*26f40*/  SYNCS.PHASECHK.TRANS64.TRYWAIT P0, [R5+URZ+0x38840], R4 ;  /* 0x03884004050075a7 */ /* 0x0022e4000800017f */
[----:B---3--:R-:W-:Y:S05]  /*26f50*/  @!P0 NANOSLEEP.SYNCS 0x989680 ;  /* 0x009896800000895d */ /* 0x008fea0003900000 */
[----:B------:R-:W3:Y:S02]  /*26f60*/  @!P0 SYNCS.PHASECHK.TRANS64 P0, [R5+URZ+0x38840], R4 ;  /* 0x03884004050085a7 */ /* 0x000ee4000800007f */
[----:B---3--:R-:W-:Y:S05]  /*26f70*/  @!P0 BRA `(.L_x_549) ;  /* 0xfffffffc00f08947 */ /* 0x008fea000383ffff */
[----:B------:R-:W-:Y:S05]  /*26f80*/  BRA `(.L_x_715) ;  /* 0xffffffa000e07947 */ /* 0x000fea000383ffff */
.L_x_556:
[----:B--2---:R-:W2:Y:S02]  /*26f90*/  LDL R4, [R1+0x4] ;  /* 0x0000040001047983 */ /* 0x004ea40000100800 */
[----:B--2---:R2:W3:Y:S02]  /*26fa0*/  SYNCS.PHASECHK.TRANS64.TRYWAIT P2, [R4+URZ+0x38870], R3 ;  /* 0x03887003040075a7 */ /* 0x0044e4000804017f */
[----:B---3--:R-:W-:Y:S05]  /*26fb0*/  @!P2 NANOSLEEP.SYNCS 0x989680 ;  /* 0x009896800000a95d */ /* 0x008fea0003900000 */
[----:B------:R-:W3:Y:S02]  /*26fc0*/  @!P2 SYNCS.PHASECHK.TRANS64 P2, [R4+URZ+0x38870], R3 ;  /* 0x038870030400a5a7 */ /* 0x000ee4000804007f */
[----:B---3--:R-:W-:Y:S05]  /*26fd0*/  @!P2 BRA `(.L_x_556) ;  /* 0xfffffffc00eca947 */ /* 0x008fea000383ffff */
[----:B------:R-:W-:Y:S05]  /*26fe0*/  BRA `(.L_x_716) ;  /* 0xffffffa400c47947 */ /* 0x000fea000383ffff */
.L_x_558:
[----:B--2---:R-:W2:Y:S02]  /*26ff0*/  LDL R5, [R1+0x4] ;  /* 0x0000040001057983 */ /* 0x004ea40000100800 */
[----:B--2---:R2:W3:Y:S02]  /*27000*/  SYNCS.PHASECHK.TRANS64.TRYWAIT P2, [R5+URZ+0x38860], R4 ;  /* 0x03886004050075a7 */ /* 0x0044e4000804017f */
[----:B---3--:R-:W-:Y:S05]  /*27010*/  @!P2 NANOSLEEP.SYNCS 0x989680 ;  /* 0x009896800000a95d */ /* 0x008fea0003900000 */
[----:B------:R-:W3:Y:S02]  /*27020*/  @!P2 SYNCS.PHASECHK.TRANS64 P2, [R5+URZ+0x38860], R4 ;  /* 0x038860040500a5a7 */ /* 0x000ee4000804007f */
[----:B---3--:R-:W-:Y:S05]  /*27030*/  @!P2 BRA `(.L_x_558) ;  /* 0xfffffffc00eca947 */ /* 0x008fea000383ffff */
[----:B------:R-:W-:Y:S05]  /*27040*/  BRA `(.L_x_717) ;  /* 0xffffffa400cc7947 */ /* 0x000fea000383ffff */
.L_x_565:
[----:B-1----:R1:W2:Y:S02]  /*27050*/  SYNCS.PHASECHK.TRANS64.TRYWAIT P0, [R2+URZ+0x38870], R0 ;  /* 0x03887000020075a7 */ /* 0x0022a4000800017f */
[----:B--2---:R-:W-:Y:S05]  /*27060*/  @!P0 NANOSLEEP.SYNCS 0x989680 ;  /* 0x009896800000895d */ /* 0x004fea0003900000 */
[----:B------:R-:W2:Y:S02]  /*27070*/  @!P0 SYNCS.PHASECHK.TRANS64 P0, [R2+URZ+0x38870], R0 ;  /* 0x03887000020085a7 */ /* 0x000ea4000800007f */
[----:B--2---:R-:W-:Y:S05]  /*27080*/  @!P0 BRA `(.L_x_565) ;  /* 0xfffffffc00f08947 */ /* 0x004fea000383ffff */
[----:B------:R-:W-:Y:S05]  /*27090*/  BRA `(.L_x_718) ;  /* 0xffffffb400247947 */ /* 0x000fea000383ffff */
.L_x_567:
[----:B-1----:R1:W2:Y:S02]  /*270a0*/  SYNCS.PHASECHK.TRANS64.TRYWAIT P0, [R2+URZ+0x38860], R0 ;  /* 0x03886000020075a7 */ /* 0x0022a4000800017f */
[----:B--2---:R-:W-:Y:S05]  /*270b0*/  @!P0 NANOSLEEP.SYNCS 0x989680 ;  /* 0x009896800000895d */ /* 0x004fea0003900000 */
[----:B------:R-:W2:Y:S02]  /*270c0*/  @!P0 SYNCS.PHASECHK.TRANS64 P0, [R2+URZ+0x38860], R0 ;  /* 0x03886000020085a7 */ /* 0x000ea4000800007f */
[----:B--2---:R-:W-:Y:S05]  /*270d0*/  @!P0 BRA `(.L_x_567) ;  /* 0xfffffffc00f08947 */ /* 0x004fea000383ffff */
[----:B------:R-:W-:Y:S05]  /*270e0*/  BRA `(.L_x_719) ;  /* 0xffffffb4002c7947 */ /* 0x000fea000383ffff */
.L_x_571:
[----:B------:R-:W2:Y:S01]  /*270f0*/  LDL R3, [R1] ;  /* 0x0000000001037983 */ /* 0x000ea20000100800 */
[----:B------:R-:W-:Y:S01]  /*27100*/  BSSY B0, `(.L_x_720) ;  /* 0x0000008000007945 */ /* 0x000fe20003800000 */
[----:B------:R-:W-:Y:S02]  /*27110*/  IMAD.MOV.U32 R12, RZ, RZ, RZ ;  /* 0x000000ffff0c7224 */ /* 0x000fe400078e00ff */
[----:B------:R-:W-:Y:S02]  /*27120*/  IMAD.MOV.U32 R11, RZ, RZ, 0x1f ;  /* 0x0000001fff0b7424 */ /* 0x000fe400078e00ff */
[----:B------:R-:W-:Y:S01]  /*27130*/  IMAD.MOV.U32 R15, RZ, RZ, -0x1 ;  /* 0xffffffffff0f7424 */ /* 0x000fe200078e00ff */
[----:B--2---:R-:W-:-:S07]  /*27140*/  MOV R13, R3 ;  /* 0x00000003000d7202 */ /* 0x004fce0000000f00 */
[----:B------:R-:W-:Y:S05]  /*27150*/  WARPSYNC.COLLECTIVE R15, `(.L_x_721) ;  /* 0x000000000f087348 */ /* 0x000fea0003c00000 */
[----:B------:R0:W1:Y:S02]  /*27160*/  SHFL.IDX P6, R14, R13, R12, R11 ;  /* 0x0000000c0d0e7389 */ /* 0x00006400000c000b */
[----:B01----:R-:W-:Y:S01]  /*27170*/  ENDCOLLECTIVE ;  /* 0x000000000000791b */ /* 0x003fe20003800000 */
.L_x_721:
[----:B------:R-:W-:Y:S05]  /*27180*/  BSYNC B0 ;  /* 0x0000000000007941 */ /* 0x000fea0003800000 */
.L_x_720:
[----:B------:R0:W5:Y:S01]  /*27190*/  LDL R2, [R1+0xc] ;  /* 0x00000c0001027983 */ /* 0x0001620000100800 */
[----:B------:R-:W-:Y:S01]  /*271a0*/  IMAD.MOV.U32 R13, RZ, RZ, R3 ;  /* 0x000000ffff0d7224 */ /* 0x000fe200078e0003 */
[----:B------:R-:W-:Y:S01]  /*271b0*/  MOV R15, 0xffffffff ;  /* 0xffffffff000f7802 */ /* 0x000fe20000000f00 */
[----:B------:R-:W-:Y:S01]  /*271c0*/  IMAD.MOV.U32 R12, RZ, RZ, 0x1 ;  /* 0x00000001ff0c7424 */ /* 0x000fe200078e00ff */
[----:B------:R-:W-:Y:S01]  /*271d0*/  MOV R0, R14 ;  /* 0x0000000e00007202 */ /* 0x000fe20000000f00 */
[----:B------:R-:W-:-:S07]  /*271e0*/  IMAD.MOV.U32 R11, RZ, RZ, 0x1f ;  /* 0x0000001fff0b7424 */ /* 0x000fce00078e00ff */
[----:B0----5:R-:W-:Y:S05]  /*271f0*/  WARPSYNC.COLLECTIVE R15, `(.L_x_722) ;  /* 0x000000000f087348 */ /* 0x021fea0003c00000 */
[----:B------:R1:W2:Y:S02]  /*27200*/  SHFL.IDX P6, R14, R13, R12, R11 ;  /* 0x0000000c0d0e7389 */ /* 0x0002a400000c000b */
[----:B012--5:R-:W-:Y:S01]  /*27210*/  ENDCOLLECTIVE ;  /* 0x000000000000791b */ /* 0x027fe20003800000 */
.L_x_722:
[----:B------:R-:W-:Y:S01]  /*27220*/  ULDC UR4, c[0x0][0xc14] ;  /* 0x0003050000047ab9 */ /* 0x000fe20000000800 */
[----:B------:R-:W-:Y:S02]  /*27230*/  IMAD.IADD R5, R2, 0x1, R8 ;  /* 0x0000000102057824 */ /* 0x000fe400078e0208 */
[----:B------:R-:W-:Y:S02]  /*27240*/  IMAD.MOV.U32 R11, RZ, RZ, RZ ;  /* 0x000000ffff0b7224 */ /* 0x000fe400078e00ff */
[----:B------:R-:W-:Y:S01]  /*27250*/  IMAD.MOV.U32 R4, RZ, RZ, R14 ;  /* 0x000000ffff047224 */ /* 0x000fe200078e000e */
[----:B------:R-:W-:-:S13]  /*27260*/  ISETP.GE.OR P1, PT, R5, UR4, !P0 ;  /* 0x0000000405007c0c */ /* 0x000fda000c726670 */
[----:B------:R-:W0:Y:S02]  /*27270*/  @!P1 LDC.64 R2, c[0x0][0xc58] ;  /* 0x00031600ff029b82 */ /* 0x000e240000000a00 */
[----:B0-----:R-:W-:-:S06]  /*27280*/  @!P1 IMAD.WIDE R2, R5, 0x4, R2 ;  /* 0x0000000405029825 */ /* 0x001fcc00078e0202 */
[----:B------:R0:W2:Y:S01]  /*27290*/  @!P1 LDG.E R3, desc[UR42][R2.64] ;  /* 0x0000002a02039981 */ /* 0x0000a2000c1e1900 */
[C---:B------:R-:W-:Y:S02]  /*272a0*/  ISETP.GE.U32.AND P2, PT, R8.reuse, 0x2, PT ;  /* 0x000000020800780c */ /* 0x040fe40003f46070 */
[C---:B------:R-:W-:Y:S02]  /*272b0*/  ISETP.GE.U32.AND P3, PT, R8.reuse, 0x4, PT ;  /* 0x000000040800780c */ /* 0x040fe40003f66070 */
[C---:B------:R-:W-:Y:S02]  /*272c0*/  ISETP.GE.U32.AND P4, PT, R8.reuse, 0x8, PT ;  /* 0x000000080800780c */ /* 0x040fe40003f86070 */
[C---:B------:R-:W-:Y:S01]  /*272d0*/  ISETP.GE.U32.AND P5, PT, R8.reuse, 0x10, PT ;  /* 0x000000100800780c */ /* 0x040fe20003fa6070 */
[----:B0-----:R-:W-:Y:S01]  /*272e0*/  IMAD.MOV.U32 R2, RZ, RZ, RZ ;  /* 0x000000ffff027224 */ /* 0x001fe200078e00ff */
[----:B--2---:R-:W-:Y:S02]  /*272f0*/  @!P1 MOV R2, R3 ;  /* 0x0000000300029202 */ /* 0x004fe40000000f00 */
[----:B------:R-:W-:-:S03]  /*27300*/  ISETP.NE.AND P1, PT, R8, RZ, PT ;  /* 0x000000ff0800720c */ /* 0x000fc60003f25270 */
[----:B------:R-:W-:-:S10]  /*27310*/  IMAD.MOV.U32 R13, RZ, RZ, R2 ;  /* 0x000000ffff0d7224 */ /* 0x000fd400078e0002 */
[----:B------:R-:W-:Y:S05]  /*27320*/  WARPSYNC.COLLECTIVE R15, `(.L_x_723) ;  /* 0x000000000f087348 */ /* 0x000fea0003c00000 */
[----:B------:R0:W1:Y:S02]  /*27330*/  SHFL.UP P6, R14, R13, R12, R11 ;  /* 0x0400000c0d0e7389 */ /* 0x00006400000c000b */
[----:B01----:R-:W-:Y:S01]  /*27340*/  ENDCOLLECTIVE ;  /* 0x000000000000791b */ /* 0x003fe20003800000 */
.L_x_723:
[----:B------:R-:W-:Y:S02]  /*27350*/  IMAD.MOV.U32 R12, RZ, RZ, 0x2 ;  /* 0x00000002ff0c7424 */ /* 0x000fe400078e00ff */
[----:B------:R-:W-:-:S05]  /*27360*/  IMAD.MOV.U32 R3, RZ, RZ, R14 ;  /* 0x000000ffff037224 */ /* 0x000fca00078e000e */
[----:B------:R-:W-:-:S04]  /*27370*/  SEL R5, R3, RZ, P1 ;  /* 0x000000ff03057207 */ /* 0x000fc80000800000 */
[----:B------:R-:W-:-:S05]  /*27380*/  IADD3 R3, R2, R5, RZ ;  /* 0x0000000502037210 */ /* 0x000fca0007ffe0ff */
[----:B------:R-:W-:-:S07]  /*27390*/  IMAD.MOV.U32 R13, RZ, RZ, R3 ;  /* 0x000000ffff0d7224 */ /* 0x000fce00078e0003 */
[----:B------:R-:W-:Y:S05]  /*273a0*/  WARPSYNC.COLLECTIVE R15, `(.L_x_724) ;  /* 0x000000000f087348 */ /* 0x000fea0003c00000 */
[----:B------:R0:W1:Y:S02]  /*273b0*/  SHFL.UP P6, R14, R13, R12, R11 ;  /* 0x0400000c0d0e7389 */ /* 0x00006400000c000b */
[----:B01----:R-:W-:Y:S01]  /*273c0*/  ENDCOLLECTIVE ;  /* 0x000000000000791b */ /* 0x003fe20003800000 */
.L_x_724:
        /* <DEDUP_REMOVED lines=8> */
.L_x_725:
        /* <DEDUP_REMOVED lines=8> */
.L_x_726:
[----:B------:R-:W-:Y:S02]  /*274d0*/  MOV R12, 0x10 ;  /* 0x00000010000c7802 */ /* 0x000fe40000000f00 */
[----:B------:R-:W-:-:S04]  /*274e0*/  MOV R5, R14 ;  /* 0x0000000e00057202 */ /* 0x000fc80000000f00 */
[----:B------:R-:W-:-:S05]  /*274f0*/  SEL R5, R5, RZ, P4 ;  /* 0x000000ff05057207 */ /* 0x000fca0002000000 */
[----:B------:R-:W-:-:S04]  /*27500*/  IMAD.IADD R3, R3, 0x1, R5 ;  /* 0x0000000103037824 */ /* 0x000fc800078e0205 */
[----:B------:R-:W-:-:S07]  /*27510*/  IMAD.MOV.U32 R13, RZ, RZ, R3 ;  /* 0x000000ffff0d7224 */ /* 0x000fce00078e0003 */
[----:B------:R-:W-:Y:S05]  /*27520*/  WARPSYNC.COLLECTIVE R15, `(.L_x_727) ;  /* 0x000000000f087348 */ /* 0x000fea0003c00000 */
[----:B------:R0:W1:Y:S02]  /*27530*/  SHFL.UP P6, R14, R13, R12, R11 ;  /* 0x0400000c0d0e7389 */ /* 0x00006400000c000b */
[----:B01----:R-:W-:Y:S01]  /*27540*/  ENDCOLLECTIVE ;  /* 0x000000000000791b */ /* 0x003fe20003800000 */
.L_x_727:
[----:B------:R-:W-:Y:S02]  /*27550*/  IMAD.MOV.U32 R12, RZ, RZ, 0x1f ;  /* 0x0000001fff0c7424 */ /* 0x000fe400078e00ff */
[----:B------:R-:W-:Y:S02]  /*27560*/  IMAD.MOV.U32 R11, RZ, RZ, 0x1f ;  /* 0x0000001fff0b7424 */ /* 0x000fe400078e00ff */
[----:B------:R-:W-:-:S05]  /*27570*/  IMAD.MOV.U32 R5, RZ, RZ, R14 ;  /* 0x000000ffff057224 */ /* 0x000fca00078e000e */
[----:B------:R-:W-:-:S05]  /*27580*/  SEL R5, R5, RZ, P5 ;  /* 0x000000ff05057207 */ /* 0x000fca0002800000 */
[----:B------:R-:W-:-:S05]  /*27590*/  IMAD.IADD R5, R3, 0x1, R5 ;  /* 0x0000000103057824 */ /* 0x000fca00078e0205 */
[----:B------:R-:W-:-:S07]  /*275a0*/  MOV R13, R5 ;  /* 0x00000005000d7202 */ /* 0x000fce0000000f00 */
[----:B------:R-:W-:Y:S05]  /*275b0*/  WARPSYNC.COLLECTIVE R15, `(.L_x_728) ;  /* 0x000000000f087348 */ /* 0x000fea0003c00000 */
[----:B------:R0:W1:Y:S02]  /*275c0*/  SHFL.IDX P6, R14, R13, R12, R11 ;  /* 0x0000000c0d0e7389 */ /* 0x00006400000c000b */
[----:B01----:R-:W-:Y:S01]  /*275d0*/  ENDCOLLECTIVE ;  /* 0x000000000000791b */ /* 0x003fe20003800000 */
.L_x_728:
[----:B------:R-:W-:Y:S01]  /*275e0*/  MOV R7, R14 ;  /* 0x0000000e00077202 */ /* 0x000fe20000000f00 */
[----:B------:R-:W-:Y:S06]  /*275f0*/  BRA `(.L_x_729) ;  /* 0xffffffbc00a87947 */ /* 0x000fec000383ffff */
.L_x_576:
[----:B------:R-:W-:Y:S01]  /*27600*/  BSSY B0, `(.L_x_730) ;  /* 0x0000008000007945 */ /* 0x000fe20003800000 */
[----:B-----5:R-:W-:Y:S01]  /*27610*/  IMAD.MOV.U32 R13, RZ, RZ, R2 ;  /* 0x000000ffff0d7224 */ /* 0x020fe200078e0002 */
[----:B------:R-:W-:Y:S01]  /*27620*/  MOV R11, RZ ;  /* 0x000000ff000b7202 */ /* 0x000fe20000000f00 */
[----:B------:R-:W-:Y:S02]  /*27630*/  IMAD.MOV.U32 R12, RZ, RZ, 0x1 ;  /* 0x00000001ff0c7424 */ /* 0x000fe400078e00ff */
[----:B------:R-:W-:-:S07]  /*27640*/  IMAD.MOV.U32 R15, RZ, RZ, -0x1 ;  /* 0xffffffffff0f7424 */ /* 0x000fce00078e00ff */
[----:B0-----:R-:W-:Y:S05]  /*27650*/  WARPSYNC.COLLECTIVE R15, `(.L_x_731) ;  /* 0x000000000f087348 */ /* 0x001fea0003c00000 */
[----:B------:R1:W2:Y:S02]  /*27660*/  SHFL.UP P6, R14, R13, R12, R11 ;  /* 0x0400000c0d0e7389 */ /* 0x0002a400000c000b */
[----:B012---:R-:W-:Y:S01]  /*27670*/  ENDCOLLECTIVE ;  /* 0x000000000000791b */ /* 0x007fe20003800000 */
.L_x_731:
[----:B------:R-:W-:Y:S05]  /*27680*/  BSYNC B0 ;  /* 0x0000000000007941 */ /* 0x000fea0003800000 */
.L_x_730:
[----:B------:R-:W-:Y:S01]  /*27690*/  SEL R3, R14, RZ, P1 ;  /* 0x000000ff0e037207 */ /* 0x000fe20000800000 */
[----:B------:R-:W-:Y:S01]  /*276a0*/  IMAD.MOV.U32 R12, RZ, RZ, 0x2 ;  /* 0x00000002ff0c7424 */ /* 0x000fe200078e00ff */
[----:B------:R-:W-:Y:S01]  /*276b0*/  MOV R15, 0xffffffff ;  /* 0xffffffff000f7802 */ /* 0x000fe20000000f00 */
[----:B------:R-:W-:Y:S02]  /*276c0*/  IMAD.MOV.U32 R11, RZ, RZ, RZ ;  /* 0x000000ffff0b7224 */ /* 0x000fe400078e00ff */
[----:B------:R-:W-:-:S05]  /*276d0*/  IMAD.IADD R3, R2, 0x1, R3 ;  /* 0x0000000102037824 */ /* 0x000fca00078e0203 */
[----:B------:R-:W-:-:S07]  /*276e0*/  MOV R13, R3 ;  /* 0x00000003000d7202 */ /* 0x000fce0000000f00 */
[----:B------:R-:W-:Y:S05]  /*276f0*/  WARPSYNC.COLLECTIVE R15, `(.L_x_732) ;  /* 0x000000000f087348 */ /* 0x000fea0003c00000 */
[----:B------:R0:W1:Y:S02]  /*27700*/  SHFL.UP P6, R14, R13, R12, R11 ;  /* 0x0400000c0d0e7389 */ /* 0x00006400000c000b */
[----:B01----:R-:W-:Y:S01]  /*27710*/  ENDCOLLECTIVE ;  /* 0x000000000000791b */ /* 0x003fe20003800000 */
.L_x_732:
[----:B------:R-:W-:Y:S02]  /*27720*/  IMAD.MOV.U32 R12, RZ, RZ, 0x4 ;  /* 0x00000004ff0c7424 */ /* 0x000fe400078e00ff */
[----:B------:R-:W-:-:S05]  /*27730*/  IMAD.MOV.U32 R5, RZ, RZ, R14 ;  /* 0x000000ffff057224 */ /* 0x000fca00078e000e */
[----:B------:R-:W-:-:S05]  /*27740*/  SEL R5, R5, RZ, P2 ;  /* 0x000000ff05057207 */ /* 0x000fca0001000000 */
[----:B------:R-:W-:-:S05]  /*27750*/  IMAD.IADD R3, R3, 0x1, R5 ;  /* 0x0000000103037824 */ /* 0x000fca00078e0205 */
[----:B------:R-:W-:-:S07]  /*27760*/  MOV R13, R3 ;  /* 0x00000003000d7202 */ /* 0x000fce0000000f00 */
[----:B------:R-:W-:Y:S05]  /*27770*/  WARPSYNC.COLLECTIVE R15, `(.L_x_733) ;  /* 0x000000000f087348 */ /* 0x000fea0003c00000 */
[----:B------:R0:W1:Y:S02]  /*27780*/  SHFL.UP P6, R14, R13, R12, R11 ;  /* 0x0400000c0d0e7389 */ /* 0x00006400000c000b */
[----:B01----:R-:W-:Y:S01]  /*27790*/  ENDCOLLECTIVE ;  /* 0x000000000000791b */ /* 0x003fe20003800000 */
.L_x_733:
        /* <DEDUP_REMOVED lines=8> */
.L_x_734:
        /* <DEDUP_REMOVED lines=8> */
.L_x_735:
        /* <DEDUP_REMOVED lines=9> */
.L_x_736:
[----:B------:R-:W-:Y:S01]  /*27930*/  MOV R7, R14 ;  /* 0x0000000e00077202 */ /* 0x000fe20000000f00 */
[----:B------:R-:W-:Y:S06]  /*27940*/  BRA `(.L_x_737) ;  /* 0xffffffbc007c7947 */ /* 0x000fec000383ffff */
.L_x_578:
[----:B------:R-:W-:Y:S01]  /*27950*/  BSSY B0, `(.L_x_738) ;  /* 0x0000006000007945 */ /* 0x000fe20003800000 */
[----:B------:R-:W-:Y:S01]  /*27960*/  PLOP3.LUT P6, PT, P6, PT, PT, 0x8, 0x0 ;  /* 0x000000000000781c */ /* 0x000fe200037ce170 */
[----:B------:R-:W-:-:S12]  /*27970*/  IMAD.MOV.U32 R15, RZ, RZ, -0x1 ;  /* 0xffffffffff0f7424 */ /* 0x000fd800078e00ff */
[----:B0-----:R-:W-:Y:S05]  /*27980*/  WARPSYNC.COLLECTIVE R15, `(.L_x_739) ;  /* 0x000000000f087348 */ /* 0x001fea0003c00000 */
[----:B------:R-:W-:Y:S01]  /*27990*/  VOTE.ANY R14, PT, P6 ;  /* 0x00000000000e7806 */ /* 0x000fe200030e0100 */
[----:B0-----:R-:W-:Y:S06]  /*279a0*/  ENDCOLLECTIVE ;  /* 0x000000000000791b */ /* 0x001fec0003800000 */
.L_x_739:
[----:B------:R-:W-:Y:S05]  /*279b0*/  BSYNC B0 ;  /* 0x0000000000007941 */ /* 0x000fea0003800000 */
.L_x_738:
[----:B------:R-:W-:Y:S01]  /*279c0*/  IMAD.MOV.U32 R5, RZ, RZ, R14 ;  /* 0x000000ffff057224 */ /* 0x000fe200078e000e */
[----:B------:R-:W-:Y:S01]  /*279d0*/  MOV R13, R2 ;  /* 0x00000002000d7202 */ /* 0x000fe20000000f00 */
[----:B------:R-:W-:Y:S01]  /*279e0*/  IMAD.MOV.U32 R11, RZ, RZ, 0x1f ;  /* 0x0000001fff0b7424 */ /* 0x000fe200078e00ff */
[----:B------:R-:W-:Y:S01]  /*279f0*/  MOV R15, 0xffffffff ;  /* 0xffffffff000f7802 */ /* 0x000fe20000000f00 */
[----:B------:R-:W0:Y:S02]  /*27a00*/  POPC R4, R5 ;  /* 0x0000000500047309 */ /* 0x000e240000000000 */
[----:B0-----:R-:W-:-:S07]  /*27a10*/  IMAD.MOV.U32 R12, RZ, RZ, R4 ;  /* 0x000000ffff0c7224 */ /* 0x001fce00078e0004 */
[----:B------:R-:W-:Y:S05]  /*27a20*/  WARPSYNC.COLLECTIVE R15, `(.L_x_740) ;  /* 0x000000000f087348 */ /* 0x000fea0003c00000 */
[----:B------:R0:W1:Y:S02]  /*27a30*/  SHFL.IDX P6, R14, R13, R12, R11 ;  /* 0x0000000c0d0e7389 */ /* 0x00006400000c000b */
[----:B01----:R-:W-:Y:S01]  /*27a40*/  ENDCOLLECTIVE ;  /* 0x000000000000791b */ /* 0x003fe20003800000 */
.L_x_740:
[----:B------:R-:W-:Y:S01]  /*27a50*/  IMAD.MOV.U32 R2, RZ, RZ, R14 ;  /* 0x000000ffff027224 */ /* 0x000fe200078e000e */
[----:B------:R-:W-:Y:S06]  /*27a60*/  BRA `(.L_x_741) ;  /* 0xffffffbc006c7947 */ /* 0x000fec000383ffff */
.L_x_580:
[----:B------:R-:W-:Y:S01]  /*27a70*/  BSSY B0, `(.L_x_742) ;  /* 0x0000007000007945 */ /* 0x000fe20003800000 */
[----:B------:R-:W-:Y:S01]  /*27a80*/  IMAD.MOV.U32 R13, RZ, RZ, R6 ;  /* 0x000000ffff0d7224 */ /* 0x000fe200078e0006 */
[----:B------:R-:W-:Y:S01]  /*27a90*/  MOV R11, 0x1f ;  /* 0x0000001f000b7802 */ /* 0x000fe20000000f00 */
[----:B------:R-:W-:-:S07]  /*27aa0*/  IMAD.MOV.U32 R15, RZ, RZ, -0x1 ;  /* 0xffffffffff0f7424 */ /* 0x000fce00078e00ff */
[----:B012---:R-:W-:Y:S05]  /*27ab0*/  WARPSYNC.COLLECTIVE R15, `(.L_x_743) ;  /* 0x000000000f087348 */ /* 0x007fea0003c00000 */
[----:B------:R3:W4:Y:S02]  /*27ac0*/  SHFL.IDX P6, R14, R13, R12, R11 ;  /* 0x0000000c0d0e7389 */ /* 0x00072400000c000b */
[----:B01234-:R-:W-:Y:S01]  /*27ad0*/  ENDCOLLECTIVE ;  /* 0x000000000000791b */ /* 0x01ffe20003800000 */
.L_x_743:
[----:B------:R-:W-:Y:S05]  /*27ae0*/  BSYNC B0 ;  /* 0x0000000000007941 */ /* 0x000fea0003800000 */
.L_x_742:
[----:B------:R-:W-:Y:S01]  /*27af0*/  IMAD.MOV.U32 R5, RZ, RZ, R14 ;  /* 0x000000ffff057224 */ /* 0x000fe200078e000e */
[----:B------:R-:W-:Y:S06]  /*27b00*/  BRA `(.L_x_579) ;  /* 0xffffffbc00607947 */ /* 0x000fec000383ffff */
.L_x_584:
[----:B0-----:R0:W1:Y:S02]  /*27b10*/  SYNCS.PHASECHK.TRANS64.TRYWAIT P0, [R0+URZ+0x38820], R3 ;  /* 0x03882003000075a7 */ /* 0x001064000800017f */
[----:B-1----:R-:W-:Y:S05]  /*27b20*/  @!P0 NANOSLEEP.SYNCS 0x989680 ;  /* 0x009896800000895d */ /* 0x002fea0003900000 */
[----:B------:R-:W1:Y:S02]  /*27b30*/  @!P0 SYNCS.PHASECHK.TRANS64 P0, [R0+URZ+0x38820], R3 ;  /* 0x03882003000085a7 */ /* 0x000e64000800007f */
[----:B-1----:R-:W-:Y:S05]  /*27b40*/  @!P0 BRA `(.L_x_584) ;  /* 0xfffffffc00f08947 */ /* 0x002fea000383ffff */
[----:B------:R-:W-:Y:S05]  /*27b50*/  BRA `(.L_x_744) ;  /* 0xffffffc000847947 */ /* 0x000fea000383ffff */
.L_x_585:
[----:B------:R-:W1:Y:S01]  /*27b60*/  S2R R2, SR_TID.X ;  /* 0x0000000000027919 */ /* 0x000e620000002100 */
[----:B------:R-:W-:Y:S01]  /*27b70*/  BSSY B0, `(.L_x_745) ;  /* 0x000000a000007945 */ /* 0x000fe20003800000 */
[----:B------:R-:W-:Y:S01]  /*27b80*/  IMAD.MOV.U32 R12, RZ, RZ, RZ ;  /* 0x000000ffff0c7224 */ /* 0x000fe200078e00ff */
[----:B------:R-:W-:Y:S01]  /*27b90*/  MOV R15, 0xffffffff ;  /* 0xffffffff000f7802 */ /* 0x000fe20000000f00 */
[----:B------:R-:W-:Y:S01]  /*27ba0*/  IMAD.MOV.U32 R11, RZ, RZ, 0x1f ;  /* 0x0000001fff0b7424 */ /* 0x000fe200078e00ff */
[----:B-1----:R-:W-:-:S04]  /*27bb0*/  SHF.R.U32.HI R2, RZ, 0x5, R2 ;  /* 0x00000005ff027819 */ /* 0x002fc80000011602 */
[----:B------:R-:W-:-:S04]  /*27bc0*/  LOP3.LUT R2, R2, 0x3, RZ, 0xc0, !PT ;  /* 0x0000000302027812 */ /* 0x000fc800078ec0ff */
[----:B------:R-:W-:-:S07]  /*27bd0*/  MOV R13, R2 ;  /* 0x00000002000d7202 */ /* 0x000fce0000000f00 */
[----:B0-----:R-:W-:Y:S05]  /*27be0*/  WARPSYNC.COLLECTIVE R15, `(.L_x_746) ;  /* 0x000000000f087348 */ /* 0x001fea0003c00000 */
[----:B------:R1:W2:Y:S02]  /*27bf0*/  SHFL.IDX P6, R14, R13, R12, R11 ;  /* 0x0000000c0d0e7389 */ /* 0x0002a400000c000b */
[----:B012---:R-:W-:Y:S01]  /*27c00*/  ENDCOLLECTIVE ;  /* 0x000000000000791b */ /* 0x007fe20003800000 */
.L_x_746:
[----:B------:R-:W-:Y:S05]  /*27c10*/  BSYNC B0 ;  /* 0x0000000000007941 */ /* 0x000fea0003800000 */
.L_x_745:
[----:B------:R-:W-:Y:S05]  /*27c20*/  BRA `(.L_x_747) ;  /* 0xffffffc0006c7947 */ /* 0x000fea000383ffff */
.L_x_586:
[----:B------:R-:W-:Y:S01]  /*27c30*/  BSSY B0, `(.L_x_748) ;  /* 0x0000006000007945 */ /* 0x000fe20003800000 */
[----:B------:R-:W-:-:S07]  /*27c40*/  IMAD.MOV.U32 R15, RZ, RZ, -0x1 ;  /* 0xffffffffff0f7424 */ /* 0x000fce00078e00ff */
[----:B01----:R-:W-:Y:S05]  /*27c50*/  WARPSYNC.COLLECTIVE R15, `(.L_x_749) ;  /* 0x000000000f0c7348 */ /* 0x003fea0003c00000 */
[----:B------:R-:W-:Y:S02]  /*27c60*/  ELECT P6, UR62, PT ;  /* 0x00000000003e782f */ /* 0x000fe400038c0000 */
[----:B------:R-:W-:Y:S01]  /*27c70*/  MOV R14, UR62 ;  /* 0x0000003e000e7c02 */ /* 0x000fe20008000f00 */
[----:B01----:R-:W-:Y:S10]  /*27c80*/  ENDCOLLECTIVE ;  /* 0x000000000000791b */ /* 0x003ff40003800000 */
.L_x_749:
[----:B------:R-:W-:Y:S05]  /*27c90*/  BSYNC B0 ;  /* 0x0000000000007941 */ /* 0x000fea0003800000 */
.L_x_748:
[----:B------:R-:W-:Y:S05]  /*27ca0*/  BRA `(.L_x_750) ;  /* 0xffffffc000607947 */ /* 0x000fea000383ffff */
.L_x_588:
[----:B0-----:R0:W1:Y:S02]  /*27cb0*/  SYNCS.PHASECHK.TRANS64.TRYWAIT P1, [R6+URZ], R5 ;  /* 0x00000005060075a7 */ /* 0x001064000802017f */
[----:B-1----:R-:W-:Y:S05]  /*27cc0*/  @!P1 NANOSLEEP.SYNCS 0x989680 ;  /* 0x009896800000995d */ /* 0x002fea0003900000 */
[----:B------:R-:W1:Y:S02]  /*27cd0*/  @!P1 SYNCS.PHASECHK.TRANS64 P1, [R6+URZ], R5 ;  /* 0x00000005060095a7 */ /* 0x000e64000802007f */
[----:B-1----:R-:W-:Y:S05]  /*27ce0*/  @!P1 BRA `(.L_x_588) ;  /* 0xfffffffc00f09947 */ /* 0x002fea000383ffff */
[----:B------:R-:W-:Y:S05]  /*27cf0*/  BRA `(.L_x_751) ;  /* 0xffffffc0009c7947 */ /* 0x000fea000383ffff */
.L_x_589:
[----:B-1----:R1:W2:Y:S02]  /*27d00*/  SYNCS.PHASECHK.TRANS64.TRYWAIT P1, [R7+URZ], R2 ;  /* 0x00000002070075a7 */ /* 0x0022a4000802017f */
[----:B--2---:R-:W-:Y:S05]  /*27d10*/  @!P1 NANOSLEEP.SYNCS 0x989680 ;  /* 0x009896800000995d */ /* 0x004fea0003900000 */
[----:B------:R-:W2:Y:S02]  /*27d20*/  @!P1 SYNCS.PHASECHK.TRANS64 P1, [R7+URZ], R2 ;  /* 0x00000002070095a7 */ /* 0x000ea4000802007f */
[----:B--2---:R-:W-:Y:S05]  /*27d30*/  @!P1 BRA `(.L_x_589) ;  /* 0xfffffffc00f09947 */ /* 0x004fea000383ffff */
[----:B------:R-:W-:Y:S05]  /*27d40*/  BRA `(.L_x_752) ;  /* 0xffffffc000907947 */ /* 0x000fea000383ffff */
.L_x_591:
[----:B--2---:R2:W3:Y:S02]  /*27d50*/  SYNCS.PHASECHK.TRANS64.TRYWAIT P1, [R4+URZ+0x38860], R5 ;  /* 0x03886005040075a7 */ /* 0x0044e4000802017f */
[----:B---3--:R-:W-:Y:S05]  /*27d60*/  @!P1 NANOSLEEP.SYNCS 0x989680 ;  /* 0x009896800000995d */ /* 0x008fea0003900000 */
[----:B------:R-:W3:Y:S02]  /*27d70*/  @!P1 SYNCS.PHASECHK.TRANS64 P1, [R4+URZ+0x38860], R5 ;  /* 0x03886005040095a7 */ /* 0x000ee4000802007f */
[----:B---3--:R-:W-:Y:S05]  /*27d80*/  @!P1 BRA `(.L_x_591) ;  /* 0xfffffffc00f09947 */ /* 0x008fea000383ffff */
[----:B------:R-:W-:Y:S05]  /*27d90*/  BRA `(.L_x_753) ;  /* 0xffffffc000947947 */ /* 0x000fea000383ffff */
.L_x_593:
[----:B---3--:R3:W4:Y:S02]  /*27da0*/  SYNCS.PHASECHK.TRANS64.TRYWAIT P1, [R3+URZ+0x38860], R2 ;  /* 0x03886002030075a7 */ /* 0x008724000802017f */
[----:B----4-:R-:W-:Y:S05]  /*27db0*/  @!P1 NANOSLEEP.SYNCS 0x989680 ;  /* 0x009896800000995d */ /* 0x010fea0003900000 */
[----:B------:R-:W4:Y:S02]  /*27dc0*/  @!P1 SYNCS.PHASECHK.TRANS64 P1, [R3+URZ+0x38860], R2 ;  /* 0x03886002030095a7 */ /* 0x000f24000802007f */
[----:B----4-:R-:W-:Y:S05]  /*27dd0*/  @!P1 BRA `(.L_x_593) ;  /* 0xfffffffc00f09947 */ /* 0x010fea000383ffff */
[----:B------:R-:W-:Y:S05]  /*27de0*/  BRA `(.L_x_754) ;  /* 0xffffffc000947947 */ /* 0x000fea000383ffff */
.L_x_595:
[----:B----4-:R4:W0:Y:S02]  /*27df0*/  SYNCS.PHASECHK.TRANS64.TRYWAIT P0, [R4+URZ+0x38880], R5 ;  /* 0x03888005040075a7 */ /* 0x010824000800017f */
[----:B0-----:R-:W-:Y:S05]  /*27e00*/  @!P0 NANOSLEEP.SYNCS 0x989680 ;  /* 0x009896800000895d */ /* 0x001fea0003900000 */
[----:B------:R-:W0:Y:S02]  /*27e10*/  @!P0 SYNCS.PHASECHK.TRANS64 P0, [R4+URZ+0x38880], R5 ;  /* 0x03888005040085a7 */ /* 0x000e24000800007f */
[----:B0-----:R-:W-:Y:S05]  /*27e20*/  @!P0 BRA `(.L_x_595) ;  /* 0xfffffffc00f08947 */ /* 0x001fea000383ffff */
[----:B------:R-:W-:Y:S05]  /*27e30*/  BRA `(.L_x_596) ;  /* 0xffffffc000907947 */ /* 0x000fea000383ffff */
.L_x_755:
        /* <DEDUP_REMOVED lines=12> */
.L_x_12352:


//--------------------- .text._ZN7cutlass13device_kernelIN5flash11enable_sm90INS1_16FlashAttnFwdSm90INS1_25CollectiveMainloopFwdSm90ILi2EN4cute5tupleIJNS5_1CILi1EEES8_S8_EEENS6_IJNS7_ILi128EEENS7_ILi64EEENS7_ILi256EEEEEELi256ENS_12float_e4m3_tEfNS_4arch4Sm90ELb0ELb1ELb0ELb0ELb0ELb0ELb0ELb1ELb1ELb0ELb0ELb0EEENS1_21CollectiveEpilogueFwdINS6_IJSA_SC_SB_EEES9_NS_10bfloat16_tESG_Li256ELb0ELb0ELb0ELb1EEENS1_30DynamicPersistentTileSchedulerILi256ELi128ELb0ELb0ELb1EEEEEEEEEvNT_6ParamsE --------------------------
	.section	.text._ZN7cutlass13device_kernelIN5flash11enable_sm90INS1_16FlashAttnFwdSm90INS1_25CollectiveMainloopFwdSm90ILi2EN4cute5tupleIJNS5_1CILi1EEES8_S8_EEENS6_IJNS7_ILi128EEENS7_ILi64EEENS7_ILi256EEEEEELi256ENS_12float_e4m3_tEfNS_4arch4Sm90ELb0ELb1ELb0ELb0ELb0ELb0ELb0ELb1ELb1ELb0ELb0ELb0EEENS1_21CollectiveEpilogueFwdINS6_IJSA_SC_SB_EEES9_NS_10bfloat16_tESG_Li256ELb0ELb0ELb0ELb1EEENS1_30DynamicPersistentTileSchedulerILi256ELi128ELb0ELb0ELb1EEEEEEEEEvNT_6ParamsE,"ax",@progbits
	.align	128
.text._ZN7cutlass13device_kernelIN5flash11enable_sm90INS1_16FlashAttnFwdSm90INS1_25CollectiveMainloopFwdSm90ILi2EN4cute5tupleIJNS5_1CILi1EEES8_S8_EEENS6_IJNS7_ILi128EEENS7_ILi64EEENS7_ILi256EEEEEELi256ENS_12float_e4m3_tEfNS_4arch4Sm90ELb0ELb1ELb0ELb0ELb0ELb0ELb0ELb1ELb1ELb0ELb0ELb0EEENS1_21CollectiveEpilogueFwdINS6_IJSA_SC_SB_EEES9_NS_10bfloat16_tESG_Li256ELb0ELb0ELb0ELb1EEENS1_30DynamicPersistentTileSchedulerILi256ELi128ELb0ELb0ELb1EEEEEEEEEvNT_6ParamsE:
        .type           _ZN7cutlass13device_kernelIN5flash11enable_sm90INS1_16FlashAttnFwdSm90INS1_25CollectiveMainloopFwdSm90ILi2EN4cute5tupleIJNS5_1CILi1EEES8_S8_EEENS6_IJNS7_ILi128EEENS7_ILi64EEENS7_ILi256EEEEEELi256ENS_12float_e4m3_tEfNS_4arch4Sm90ELb0ELb1ELb0ELb0ELb0ELb0ELb0ELb1ELb1ELb0ELb0ELb0EEENS1_21CollectiveEpilogueFwdINS6_IJSA_SC_SB_EEES9_NS_10bfloat16_tESG_Li256ELb0ELb0ELb0ELb1EEENS1_30DynamicPersistentTileSchedulerILi256ELi128ELb0ELb0ELb1EEEEEEEEEvNT_6ParamsE,@function
        .size           _ZN7cutlass13device_kernelIN5flash11enable_sm90INS1_16FlashAttnFwdSm90INS1_25CollectiveMainloopFwdSm90ILi2EN4cute5tupleIJNS5_1CILi1EEES8_S8_EEENS6_IJNS7_ILi128EEENS7_ILi64EEENS7_ILi256EEEEEELi256ENS_12float_e4m3_tEfNS_4arch4Sm90ELb0ELb1ELb0ELb0ELb0ELb0ELb0ELb1ELb1ELb0ELb0ELb0EEENS1_21CollectiveEpilogueFwdINS6_IJSA_SC_SB_EEES9_NS_10bfloat16_tESG_Li256ELb0ELb0ELb0ELb1EEENS1_30DynamicPersistentTileSchedulerILi256ELi128ELb0ELb0ELb1EEEEEEEEEvNT_6ParamsE,(.L_x_12353 - _ZN7cutlass13device_kernelIN5flash11enable_sm90INS1_16FlashAttnFwdSm90INS1_25CollectiveMainloopFwdSm90ILi2EN4cute5tupleIJNS5_1CILi1EEES8_S8_EEENS6_IJNS7_ILi128EEENS7_ILi64EEENS7_ILi256EEEEEELi256ENS_12float_e4m3_tEfNS_4arch4Sm90ELb0ELb1ELb0ELb0ELb0ELb0ELb0ELb1ELb1ELb0ELb0ELb0EEENS1_21CollectiveEpilogueFwdINS6_IJSA_SC_SB_EEES9_NS_10bfloat16_tESG_Li256ELb0ELb0ELb0ELb1EEENS1_30DynamicPersistentTileSchedulerILi256ELi128ELb0ELb0ELb1EEEEEEEEEvNT_6ParamsE)
        .other          _ZN7cutlass13device_kernelIN5flash11enable_sm90INS1_16FlashAttnFwdSm90INS1_25CollectiveMainloopFwdSm90ILi2EN4cute5tupleIJNS5_1CILi1EEES8_S8_EEENS6_IJNS7_ILi128EEENS7_ILi64EEENS7_ILi256EEEEEELi256ENS_12float_e4m3_tEfNS_4arch4Sm90ELb0ELb1ELb0ELb0ELb0ELb0ELb0ELb1ELb1ELb0ELb0ELb0EEENS1_21CollectiveEpilogueFwdINS6_IJSA_SC_SB_EEES9_NS_10bfloat16_tESG_Li256ELb0ELb0ELb0ELb1EEENS1_30DynamicPersistentTileSchedulerILi256ELi128ELb0ELb0ELb1EEEEEEEEEvNT_6ParamsE,@"STO_CUDA_ENTRY STV_DEFAULT"
_ZN7cutlass13device_kernelIN5flash11enable_sm90INS1_16FlashAttnFwdSm90INS1_25CollectiveMainloopFwdSm90ILi2EN4cute5tupleIJNS5_1CILi1EEES8_S8_EEENS6_IJNS7_ILi128EEENS7_ILi64EEENS7_ILi256EEEEEELi256ENS_12float_e4m3_tEfNS_4arch4Sm90ELb0ELb1ELb0ELb0ELb0ELb0ELb0ELb1ELb1ELb0ELb0ELb0EEENS1_21CollectiveEpilogueFwdINS6_IJSA_SC_SB_EEES9_NS_10bfloat16_tESG_Li256ELb0ELb0ELb0ELb1EEENS1_30DynamicPersistentTileSchedulerILi256ELi128ELb0ELb0ELb1EEEEEEEEEvNT_6ParamsE:
        /* <DEDUP_REMOVED lines=24> */
.L_x_757:
[----:B------:R-:W-:Y:S05]  /*0180*/  BSYNC B0 ;  /* 0x0000000000007941 */ /* 0x000fea0003800000 */
.L_x_756:
        /* <DEDUP_REMOVED lines=37> */
.L_x_758:
        /* <DEDUP_REMOVED lines=22> */
.L_x_759:
        /* <DEDUP_REMOVED lines=18> */
.L_x_760:
        /* <DEDUP_REMOVED lines=22> */
.L_x_761:
        /* <DEDUP_REMOVED lines=22> */
.L_x_762:
[----:B------:R-:W-:Y:S01]  /*0920*/  PLOP3.LUT P0, PT, PT, PT, UP0, 0x80, 0x0 ;  /* 0x000000000000781c */ /* 0x000fe20003f0f008 */
[----:B------:R-:W-:Y:S01]  /*0930*/  UMOV UR61, 0x1 ;  /* 0x00000001003d7882 */ /* 0x000fe20000000000 */
[----:B------:R-:W-:Y:S01]  /*0940*/  NOP ;  /* 0x0000000000007918 */ /* 0x000fe20000000000 */
[----:B------:R-:W-:Y:S01]  /*0950*/  USEL UR61, UR61, 0x2, !UP0 ;  /* 0x000000023d3d7887 */ /* 0x000fe2000c000000 */
[----:B------:R-:W-:Y:S01]  /*0960*/  ULDC.64 UR52, c[0x0][0x208] ;  /* 0x0000820000347ab9 */ /* 0x000fe20000000a00 */
[----:B-123--:R-:W-:Y:S08]  /*0970*/  BAR.SYNC.DEFER_BLOCKING 0x0 ;  /* 0x0000000000007b1d */ /* 0x00eff00000010000 */
[----:B------:R-:W-:Y:S05]  /*0980*/  @!P0 BRA `(.L_x_763) ;  /* 0x000000cc00c08947 */ /* 0x000fea0003800000 */
.L_x_764:
[----:B------:R-:W-:-:S08]  /*0990*/  NOP ;  /* 0x0000000000007918 */ /* 0x000fd00000000000 */
[----:B------:R-:W1:Y:S02]  /*09a0*/  USETMAXREG.TRY_ALLOC.CTAPOOL UP0, 0xf0 ;  /* 0x000000f0000079c8 */ /* 0x000e640008000600 */
[----:B-1----:R-:W-:-:S13]  /*09b0*/  PLOP3.LUT P0, PT, PT, PT, UP0, 0x80, 0x0 ;  /* 0x000000000000781c */ /* 0x002fda0003f0f008 */
[----:B------:R-:W-:Y:S05]  /*09c0*/  @!P0 BRA `(.L_x_764) ;  /* 0xfffffffc00f08947 */ /* 0x000fea000383ffff */
[----:B------:R-:W1:Y:S01]  /*09d0*/  S2R R2, SR_TID.X ;  /* 0x0000000000027919 */ /* 0x000e620000002100 */
[----:B------:R-:W2:Y:S08]  /*09e0*/  S2UR UR7, SR_CTAID.X ;  /* 0x00000000000779c3 */ /* 0x000eb00000002500 */
[----:B------:R-:W-:Y:S08]  /*09f0*/  BAR.ARV 0x4, 0x180 ;  /* 0x0106000000007b1d */ /* 0x000ff00000002000 */
        /* <DEDUP_REMOVED lines=10> */
[----:B------:R-:W-:Y:S02]  /*0aa0*/  ULOP3.LUT UR60, UR61, 0x1, URZ, 0xfc, !UPT ;  /* 0x000000013d3c7892 */ /* 0x000fe4000f8efc3f */
[----:B------:R-:W-:Y:S01]  /*0ab0*/  SHF.R.S32.HI R3, RZ, 0x1f, R200 ;  /* 0x0000001fff037819 */ /* 0x000fe200000114c8 */
[----:B------:R-:W-:Y:S01]  /*0ac0*/  UMOV UR59, URZ ;  /* 0x0000003f003b7c82 */ /* 0x000fe20008000000 */
[----:B------:R-:W-:Y:S01]  /*0ad0*/  UMOV UR36, URZ ;  /* 0x0000003f00247c82 */ /* 0x000fe20008000000 */
[----:B------:R-:W-:Y:S01]  /*0ae0*/  UMOV UR39, URZ ;  /* 0x0000003f00277c82 */ /* 0x000fe20008000000 */
[CC--:B------:R-:W-:Y:S01]  /*0af0*/  LEA.HI R2, R3.reuse, R200.reuse, RZ, 0x4 ;  /* 0x000000c803027211 */ /* 0x0c0fe200078f20ff */
[----:B------:R-:W2:Y:S01]  /*0b00*/  S2UR UR6, SR_SWINHI ;  /* 0x00000000000679c3 */ /* 0x000ea20000002f00 */
[----:B------:R-:W-:-:S02]  /*0b10*/  LEA.HI R0, R3, R200, RZ, 0x7 ;  /* 0x000000c803007211 */ /* 0x000fc400078f38ff */
[----:B------:R-:W-:Y:S02]  /*0b20*/  SHF.R.S32.HI R5, RZ, 0x4, R2 ;  /* 0x00000004ff057819 */ /* 0x000fe40000011402 */
[----:B------:R-:W-:Y:S02]  /*0b30*/  LOP3.LUT R195, R0, 0xffffff80, RZ, 0xc0, !PT ;  /* 0xffffff8000c37812 */ /* 0x000fe400078ec0ff */
[----:B------:R-:W-:Y:S02]  /*0b40*/  LEA.HI R4, R2, R5, RZ, 0x1 ;  /* 0x0000000502047211 */ /* 0x000fe400078f08ff */
[----:B------:R-:W-:Y:S01]  /*0b50*/  LEA.HI R199, R3, R200, RZ, 0x5 ;  /* 0x000000c803c77211 */ /* 0x000fe200078f28ff */
[----:B------:R-:W-:Y:S01]  /*0b60*/  IMAD.IADD R195, R200, 0x1, -R195 ;  /* 0x00000001c8c37824 */ /* 0x000fe200078e0ac3 */
[----:B------:R-:W-:Y:S02]  /*0b70*/  LOP3.LUT R4, R4, 0x1ffffffe, RZ, 0xc0, !PT ;  /* 0x1ffffffe04047812 */ /* 0x000fe400078ec0ff */
[----:B------:R-:W-:-:S02]  /*0b80*/  SHF.R.S32.HI R199, RZ, 0x5, R199 ;  /* 0x00000005ffc77819 */ /* 0x000fc400000114c7 */
[----:B------:R-:W-:Y:S01]  /*0b90*/  SHF.R.S32.HI R6, RZ, 0x1f, R195 ;  /* 0x0000001fff067819 */ /* 0x000fe200000114c3 */
[----:B------:R-:W-:Y:S01]  /*0ba0*/  IMAD.IADD R4, R5, 0x1, -R4 ;  /* 0x0000000105047824 */ /* 0x000fe200078e0a04 */
[----:B------:R-:W-:Y:S01]  /*0bb0*/  LOP3.LUT R5, R2, 0x3fffff0, RZ, 0xc0, !PT ;  /* 0x03fffff002057812 */ /* 0x000fe200078ec0ff */
[----:B-1----:R-:W-:Y:S01]  /*0bc0*/  ULEA UR37, UR46, UR37, 0x18 ;  /* 0x000000252e257291 */ /* 0x002fe2000f8ec03f */
[-C--:B------:R-:W-:Y:S02]  /*0bd0*/  LEA.HI R7, R6, R195.reuse, RZ, 0x2 ;  /* 0x000000c306077211 */ /* 0x080fe400078f10ff */
[----:B------:R-:W-:Y:S01]  /*0be0*/  SHF.R.S32.HI R197, RZ, 0x7, R0 ;  /* 0x00000007ffc57819 */ /* 0x000fe20000011400 */
[----:B------:R-:W-:Y:S01]  /*0bf0*/  IMAD.IADD R2, R200, 0x1, -R5 ;  /* 0x00000001c8027824 */ /* 0x000fe200078e0a05 */
[--C-:B------:R-:W-:Y:S02]  /*0c00*/  SHF.R.S32.HI R5, RZ, 0x2, R7.reuse ;  /* 0x00000002ff057819 */ /* 0x100fe40000011407 */
[----:B------:R-:W-:Y:S01]  /*0c10*/  SHF.R.S32.HI R8, RZ, 0x1f, R7 ;  /* 0x0000001fff087819 */ /* 0x000fe20000011407 */
[----:B------:R-:W-:Y:S01]  /*0c20*/  IMAD R9, R199, 0x10, R2 ;  /* 0x00000010c7097824 */ /* 0x000fe200078e0202 */
[----:B------:R-:W-:Y:S01]  /*0c30*/  UMOV UR4, UR37 ;  /* 0x0000002500047c82 */ /* 0x000fe20008000000 */
[----:B--2---:R-:W-:Y:S01]  /*0c40*/  UMOV UR5, UR6 ;  /* 0x0000000600057c82 */ /* 0x004fe20008000000 */
[----:B------:R-:W-:Y:S01]  /*0c50*/  LEA.HI R6, R6, R195, RZ, 0x5 ;  /* 0x000000c306067211 */ /* 0x000fe200078f28ff */
[----:B------:R-:W-:Y:S01]  /*0c60*/  IMAD.U32 R18, RZ, RZ, UR4 ;  /* 0x00000004ff127e24 */ /* 0x000fe2000f8e00ff */
[----:B------:R-:W-:Y:S01]  /*0c70*/  LEA.HI R8, R8, R5, RZ, 0x3 ;  /* 0x0000000508087211 */ /* 0x000fe200078f18ff */
[----:B------:R-:W-:Y:S01]  /*0c80*/  IMAD R4, R9, 0x8, R4 ;  /* 0x0000000809047824 */ /* 0x000fe200078e0204 */
[----:B------:R-:W-:Y:S01]  /*0c90*/  LEA.HI R0, R0, R197, RZ, 0x1 ;  /* 0x000000c500007211 */ /* 0x000fe200078f08ff */
[----:B------:R-:W-:Y:S01]  /*0ca0*/  IMAD.U32 R19, RZ, RZ, UR5 ;  /* 0x00000005ff137e24 */ /* 0x000fe2000f8e00ff */
[----:B------:R-:W-:Y:S01]  /*0cb0*/  LOP3.LUT R8, R8, 0xfffffff8, RZ, 0xc0, !PT ;  /* 0xfffffff808087812 */ /* 0x000fe200078ec0ff */
[----:B------:R-:W-:Y:S01]  /*0cc0*/  UMOV UR4, UR7 ;  /* 0x0000000700047c82 */ /* 0x000fe20008000000 */
[----:B------:R-:W-:-:S02]  /*0cd0*/  LEA.HI R3, R3, R200, RZ, 0x3 ;  /* 0x000000c803037211 */ /* 0x000fc400078f18ff */
[----:B------:R-:W-:Y:S01]  /*0ce0*/  SHF.R.S32.HI R6, RZ, 0x5, R6 ;  /* 0x00000005ff067819 */ /* 0x000fe20000011406 */
[----:B------:R-:W-:Y:S01]  /*0cf0*/  IMAD.IADD R9, R5, 0x1, -R8 ;  /* 0x0000000105097824 */ /* 0x000fe200078e0a08 */
[----:B------:R-:W-:Y:S01]  /*0d00*/  LOP3.LUT R0, R0, 0x3fffffe, RZ, 0xc0, !PT ;  /* 0x03fffffe00007812 */ /* 0x000fe200078ec0ff */
[----:B------:R-:W-:Y:S01]  /*0d10*/  IMAD.SHL.U32 R5, R4, 0x8, RZ ;  /* 0x0000000804057824 */ /* 0x000fe200078e00ff */
[----:B------:R-:W-:Y:S01]  /*0d20*/  LOP3.LUT R16, R7, 0x7ffffffc, RZ, 0xc0, !PT ;  /* 0x7ffffffc07107812 */ /* 0x000fe200078ec0ff */
[----:B------:R-:W-:Y:S01]  /*0d30*/  IMAD R9, R6, 0x10, R9 ;  /* 0x0000001006097824 */ /* 0x000fe200078e0209 */
[----:B------:R-:W-:Y:S01]  /*0d40*/  SHF.R.S32.HI R192, RZ, 0x3, R3 ;  /* 0x00000003ffc07819 */ /* 0x000fe20000011403 */
[----:B------:R-:W-:Y:S01]  /*0d50*/  IMAD.WIDE R18, R5, 0x2, R18 ;  /* 0x0000000205127825 */ /* 0x000fe200078e0212 */
[----:B------:R-:W-:-:S03]  /*0d60*/  LOP3.LUT R5, R3, 0x1ffffff8, RZ, 0xc0, !PT ;  /* 0x1ffffff803057812 */ /* 0x000fc600078ec0ff */
[----:B------:R-:W-:Y:S02]  /*0d70*/  IMAD.IADD R0, R197, 0x1, -R0 ;  /* 0x00000001c5007824 */ /* 0x000fe400078e0a00 */
[----:B------:R-:W-:Y:S02]  /*0d80*/  IMAD.IADD R5, R200, 0x1, -R5 ;  /* 0x00000001c8057824 */ /* 0x000fe400078e0a05 */
[----:B------:R-:W-:Y:S02]  /*0d90*/  IMAD R196, R0, 0x40, R9 ;  /* 0x0000004000c47824 */ /* 0x000fe400078e0209 */
[----:B------:R-:W-:Y:S02]  /*0da0*/  IMAD.SHL.U32 R22, R5, 0x8, RZ ;  /* 0x0000000805167824 */ /* 0x000fe400078e00ff */
[----:B------:R-:W-:-:S07]  /*0db0*/  IMAD.IADD R16, R195, 0x1, -R16 ;  /* 0x00000001c3107824 */ /* 0x000fce00078e0a10 */
.L_x_861:
[----:B------:R-:W-:Y:S01]  /*0dc0*/  ULDC UR5, c[0x0][0xdd0] ;  /* 0x0003740000057ab9 */ /* 0x000fe20000000800 */
[----:B-1----:R-:W1:Y:S01]  /*0dd0*/  LDC R0, c[0x0][0xde8] ;  /* 0x00037a00ff007b82 */ /* 0x002e620000000800 */
[----:B------:R-:W-:Y:S01]  /*0de0*/  UISETP.NE.AND UP0, UPT, UR5, 0x1, UPT ;  /* 0x000000010500788c */ /* 0x000fe2000bf05270 */
[----:B------:R-:W-:-:S10]  /*0df0*/  UMOV UR8, UR4 ;  /* 0x0000000400087c82 */ /* 0x000fd40008000000 */
[----:B------:R-:W-:Y:S01]  /*0e00*/  @UP0 ULDC UR6, c[0x0][0xdd4] ;  /* 0x0003750000060ab9 */ /* 0x000fe20000000800 */
[----:B------:R-:W-:Y:S01]  /*0e10*/  @UP0 ULDC UR9, c[0x0][0xdd8] ;  /* 0x0003760000090ab9 */ /* 0x000fe20000000800 */
[----:B------:R-:W-:-:S04]  /*0e20*/  UIMAD.WIDE.U32 UR6, UR4, UR6, URZ ;  /* 0x00000006040672a5 */ /* 0x000fc8000f8e003f */
[----:B------:R-:W-:-:S04]  /*0e30*/  @UP0 USHF.R.U32.HI UR8, URZ, UR9, UR7 ;  /* 0x000000093f080299 */ /* 0x000fc80008011607 */
[----:B------:R-:W-:Y:S02]  /*0e40*/  UIADD3 UR6, -UR8, URZ, URZ ;  /* 0x0000003f08067290 */ /* 0x000fe4000fffe13f */
[----:B-1----:R-:W-:Y:S02]  /*0e50*/  ISETP.LE.AND P0, PT, R0, UR8, PT ;  /* 0x0000000800007c0c */ /* 0x002fe4000bf03270 */
[----:B------:R-:W-:-:S11]  /*0e60*/  UIMAD UR7, UR5, UR6, UR4 ;  /* 0x00000006050772a4 */ /* 0x000fd6000f8e0204 */
[----:B--234-:R-:W-:Y:S05]  /*0e70*/  @!P0 BRA `(.L_x_765) ;  /* 0x0000000000208947 */ /* 0x01cfea0003800000 */
[----:B------:R-:W-:Y:S01]  /*0e80*/  ULDC UR6, c[0x0][0xddc] ;  /* 0x0003770000067ab9 */ /* 0x000fe20000000800 */
[----:B------:R-:W-:Y:S01]  /*0e90*/  UMOV UR47, UR7 ;  /* 0x00000007002f7c82 */ /* 0x000fe20008000000 */
[----:B------:R-:W-:-:S11]  /*0ea0*/  UISETP.NE.AND UP0, UPT, UR6, 0x1, UPT ;  /* 0x000000010600788c */ /* 0x000fd6000bf05270 */
[----:B------:R-:W-:Y:S02]  /*0eb0*/  @UP0 ULDC.64 UR10, c[0x0][0xde0] ;  /* 0x00037800000a0ab9 */ /* 0x000fe40000000a00 */
[----:B------:R-:W-:-:S04]  /*0ec0*/  UIMAD.WIDE.U32 UR4, UR7, UR10, URZ ;  /* 0x0000000a070472a5 */ /* 0x000fc8000f8e003f */
[----:B------:R-:W-:-:S04]  /*0ed0*/  @UP0 USHF.R.U32.HI UR47, URZ, UR11, UR5 ;  /* 0x0000000b3f2f0299 */ /* 0x000fc80008011605 */
[----:B------:R-:W-:Y:S01]  /*0ee0*/  UIMAD UR4, UR47, UR6, URZ ;  /* 0x000000062f0472a4 */ /* 0x000fe2000f8e023f */
[----:B------:R-:W-:Y:S11]  /*0ef0*/  BRA `(.L_x_766) ;  /* 0x00000000001c7947 */ /* 0x000ff60003800000 */
.L_x_765:
[----:B------:R-:W-:Y:S01]  /*0f00*/  ULDC UR6, c[0x0][0xdc4] ;  /* 0x0003710000067ab9 */ /* 0x000fe20000000800 */
[----:B------:R-:W-:Y:S01]  /*0f10*/  UMOV UR47, UR7 ;  /* 0x00000007002f7c82 */ /* 0x000fe20008000000 */
[----:B------:R-:W-:-:S11]  /*0f20*/  UISETP.NE.AND UP0, UPT, UR6, 0x1, UPT ;  /* 0x000000010600788c */ /* 0x000fd6000bf05270 */
[----:B------:R-:W-:Y:S02]  /*0f30*/  @UP0 ULDC.64 UR10, c[0x0][0xdc8] ;  /* 0x00037200000a0ab9 */ /* 0x000fe40000000a00 */
[----:B------:R-:W-:-:S04]  /*0f40*/  UIMAD.WIDE.U32 UR4, UR7, UR10, URZ ;  /* 0x0000000a070472a5 */ /* 0x000fc8000f8e003f */
[----:B------:R-:W-:-:S04]  /*0f50*/  @UP0 USHF.R.U32.HI UR47, URZ, UR11, UR5 ;  /* 0x0000000b3f2f0299 */ /* 0x000fc80008011605 */
[----:B------:R-:W-:-:S12]  /*0f60*/  UIMAD UR4, UR47, UR6, URZ ;  /* 0x000000062f0472a4 */ /* 0x000fd8000f8e023f */
.L_x_766:
[----:B------:R-:W-:Y:S01]  /*0f70*/  ULDC UR43, c[0x0][0xdb8] ;  /* 0x00036e00002b7ab9 */ /* 0x000fe20000000800 */
[----:B------:R-:W-:Y:S01]  /*0f80*/  UIADD3 UR6, UR7, -UR4, URZ ;  /* 0x8000000407067290 */ /* 0x000fe2000fffe03f */
[----:B------:R-:W-:Y:S01]  /*0f90*/  IMAD.MOV.U32 R7, RZ, RZ, 0x3f800000 ;  /* 0x3f800000ff077424 */ /* 0x000fe200078e00ff */
[----:B------:R-:W-:Y:S01]  /*0fa0*/  UISETP.NE.AND UP1, UPT, UR43, 0x1, UPT ;  /* 0x000000012b00788c */ /* 0x000fe2000bf25270 */
[----:B------:R-:W-:Y:S01]  /*0fb0*/  IMAD.MOV.U32 R0, RZ, RZ, 0x3f800000 ;  /* 0x3f800000ff007424 */ /* 0x000fe200078e00ff */
[----:B------:R-:W-:Y:S01]  /*0fc0*/  ULDC UR12, c[0x0][0xdc4] ;  /* 0x00037100000c7ab9 */ /* 0x000fe20000000800 */
[----:B------:R-:W-:Y:S01]  /*0fd0*/  ULDC.64 UR4, c[0x0][0x990] ;  /* 0x0002640000047ab9 */ /* 0x000fe20000000a00 */
[----:B------:R-:W-:Y:S01]  /*0fe0*/  UIMAD UR12, UR8, UR12, UR6 ;  /* 0x0000000c080c72a4 */ /* 0x000fe2000f8e0206 */
[----:B------:R-:W1:Y:S01]  /*0ff0*/  LDC.64 R8, c[0x0][0x9e0] ;  /* 0x00027800ff087b82 */ /* 0x000e620000000a00 */
[----:B------:R-:W-:Y:S01]  /*1000*/  UISETP.NE.U32.AND UP0, UPT, UR4, URZ, UPT ;  /* 0x0000003f0400728c */ /* 0x000fe2000bf05070 */
[----:B------:R-:W-:Y:S01]  /*1010*/  ULDC.64 UR6, c[0x0][0x998] ;  /* 0x0002660000067ab9 */ /* 0x000fe20000000a00 */
[----:B------:R-:W-:-:S02]  /*1020*/  ULDC UR11, c[0x0][0x428] ;  /* 0x00010a00000b7ab9 */ /* 0x000fc40000000800 */
[----:B------:R-:W-:Y:S01]  /*1030*/  UISETP.NE.AND.EX UP0, UPT, UR5, URZ, UPT, UP0 ;  /* 0x0000003f0500728c */ /* 0x000fe2000bf05300 */
[----:B------:R-:W-:Y:S01]  /*1040*/  @UP1 ULDC UR8, c[0x0][0xdbc] ;  /* 0x00036f0000081ab9 */ /* 0x000fe20000000800 */
[----:B------:R-:W-:Y:S01]  /*1050*/  @UP1 ULDC UR10, c[0x0][0xdc0] ;  /* 0x00037000000a1ab9 */ /* 0x000fe20000000800 */
[----:B------:R-:W-:Y:S01]  /*1060*/  UIMAD.WIDE.U32 UR8, UR12, UR8, URZ ;  /* 0x000000080c0872a5 */ /* 0x000fe2000f8e003f */
[----:B------:R-:W2:Y:S01]  /*1070*/  LDC R194, c[0x0][0x288] ;  /* 0x0000a200ffc27b82 */ /* 0x000ea20000000800 */
[----:B------:R-:W-:Y:S01]  /*1080*/  UMOV UR44, UR12 ;  /* 0x0000000c002c7c82 */ /* 0x000fe20008000000 */
[----:B------:R-:W-:Y:S01]  /*1090*/  UISETP.NE.AND UP2, UPT, UR11, 0x1, UPT ;  /* 0x000000010b00788c */ /* 0x000fe2000bf45270 */
[----:B------:R-:W-:Y:S01]  /*10a0*/  PLOP3.LUT P0, PT, PT, PT, UP0, 0x80, 0x0 ;  /* 0x000000000000781c */ /* 0x000fe20003f0f008 */
[----:B------:R-:W-:Y:S02]  /*10b0*/  @UP1 USHF.R.U32.HI UR44, URZ, UR10, UR9 ;  /* 0x0000000a3f2c1299 */ /* 0x000fe40008011609 */
[----:B------:R-:W-:-:S02]  /*10c0*/  UISETP.NE.U32.AND UP1, UPT, UR6, URZ, UPT ;  /* 0x0000003f0600728c */ /* 0x000fc4000bf25070 */
[----:B------:R-:W-:Y:S01]  /*10d0*/  @UP0 USHF.R.S32.HI UR8, URZ, 0x1f, UR44 ;  /* 0x0000001f3f080899 */ /* 0x000fe2000801142c */
[----:B------:R-:W3:Y:S01]  /*10e0*/  LDC R17, c[0x0][0x404] ;  /* 0x00010100ff117b82 */ /* 0x000ee20000000800 */
[----:B------:R-:W-:Y:S01]  /*10f0*/  UISETP.NE.AND.EX UP1, UPT, UR7, URZ, UPT, UP1 ;  /* 0x0000003f0700728c */ /* 0x000fe2000bf25310 */
[----:B------:R-:W-:Y:S01]  /*1100*/  @UP0 ULDC.64 UR14, c[0x0][0x9a8] ;  /* 0x00026a00000e0ab9 */ /* 0x000fe20000000a00 */
[----:B------:R-:W-:Y:S02]  /*1110*/  UIADD3 UR11, -UR44, URZ, URZ ;  /* 0x0000003f2c0b7290 */ /* 0x000fe4000fffe13f */
[----:B------:R-:W-:Y:S02]  /*1120*/  @UP0 UIMAD UR10, UR8, UR14, URZ ;  /* 0x0000000e080a02a4 */ /* 0x000fe4000f8e023f */
[----:B------:R-:W-:Y:S01]  /*1130*/  PLOP3.LUT P1, PT, PT, PT, UP1, 0x80, 0x0 ;  /* 0x000000000000781c */ /* 0x000fe20003f2f018 */
[----:B------:R-:W-:Y:S01]  /*1140*/  @UP0 UIMAD.WIDE.U32 UR8, UR44, UR14, URZ ;  /* 0x0000000e2c0802a5 */ /* 0x000fe2000f8e003f */
[----:B------:R-:W4:Y:S01]  /*1150*/  LDC R6, c[0x0][0x2e0] ;  /* 0x0000b800ff067b82 */ /* 0x000f220000000800 */
[----:B------:R-:W-:-:S02]  /*1160*/  UIMAD UR43, UR43, UR11, UR12 ;  /* 0x0000000b2b2b72a4 */ /* 0x000fc4000f8e020c */
[----:B------:R-:W-:Y:S01]  /*1170*/  @UP1 USHF.R.S32.HI UR14, URZ, 0x1f, UR44 ;  /* 0x0000001f3f0e1899 */ /* 0x000fe2000801142c */
[----:B------:R-:W-:Y:S01]  /*1180*/  @UP1 ULDC.64 UR16, c[0x0][0x9b8] ;  /* 0x00026e0000101ab9 */ /* 0x000fe20000000a00 */
[----:B------:R-:W-:Y:S01]  /*1190*/  @UP0 UIMAD UR15, UR44, UR15, UR10 ;  /* 0x0000000f2c0f02a4 */ /* 0x000fe2000f8e020a */
[----:B------:R-:W-:Y:S01]  /*11a0*/  @UP2 ULDC UR12, c[0x0][0x42c] ;  /* 0x00010b00000c2ab9 */ /* 0x000fe20000000800 */
[----:B------:R-:W-:Y:S02]  /*11b0*/  @UP1 UIMAD.WIDE.U32 UR10, UR44, UR16, URZ ;  /* 0x000000102c0a12a5 */ /* 0x000fe4000f8e003f */
[----:B------:R-:W-:Y:S02]  /*11c0*/  UIMAD.WIDE.U32 UR12, UR43, UR12, URZ ;  /* 0x0000000c2b0c72a5 */ /* 0x000fe4000f8e003f */
[----:B------:R-:W-:Y:S01]  /*11d0*/  @UP1 UIMAD UR16, UR14, UR16, URZ ;  /* 0x000000100e1012a4 */ /* 0x000fe2000f8e023f */
[----:B------:R-:W-:Y:S02]  /*11e0*/  @UP2 ULDC UR18, c[0x0][0x430] ;  /* 0x00010c0000122ab9 */ /* 0x000fe40000000800 */
[----:B------:R-:W-:Y:S01]  /*11f0*/  UMOV UR14, UR43 ;  /* 0x0000002b000e7c82 */ /* 0x000fe20008000000 */
[----:B------:R-:W-:-:S02]  /*1200*/  @UP2 USHF.R.U32.HI UR14, URZ, UR18, UR13 ;  /* 0x000000123f0e2299 */ /* 0x000fc4000801160d */
[----:B------:R-:W-:Y:S02]  /*1210*/  @UP1 UIMAD UR16, UR44, UR17, UR16 ;  /* 0x000000112c1012a4 */ /* 0x000fe4000f8e0210 */
[----:B------:R-:W-:Y:S02]  /*1220*/  @UP0 USHF.R.S32.HI UR12, URZ, 0x1f, UR14 ;  /* 0x0000001f3f0c0899 */ /* 0x000fe4000801140e */
[----:B------:R-:W-:Y:S01]  /*1230*/  @UP1 USHF.R.S32.HI UR13, URZ, 0x1f, UR14 ;  /* 0x0000001f3f0d1899 */ /* 0x000fe2000801140e */
[----:B------:R-:W-:Y:S01]  /*1240*/  @UP0 ULDC.64 UR18, c[0x0][0x9b0] ;  /* 0x00026c0000120ab9 */ /* 0x000fe20000000a00 */
[----:B------:R-:W-:Y:S02]  /*1250*/  @UP1 UIADD3 UR11, UR11, UR16, URZ ;  /* 0x000000100b0b1290 */ /* 0x000fe4000fffe03f */
[----:B------:R-:W-:Y:S01]  /*1260*/  @UP0 UIADD3 UR9, UR9, UR15, URZ ;  /* 0x0000000f09090290 */ /* 0x000fe2000fffe03f */
[----:B------:R-:W-:Y:S01]  /*1270*/  @UP1 ULDC.64 UR16, c[0x0][0x9c0] ;  /* 0x0002700000101ab9 */ /* 0x000fe20000000a00 */
[----:B------:R-:W-:-:S02]  /*1280*/  @UP0 UIMAD UR12, UR12, UR18, URZ ;  /* 0x000000120c0c02a4 */ /* 0x000fc4000f8e023f */
[----:B------:R-:W-:Y:S02]  /*1290*/  @UP1 UIMAD UR13, UR13, UR16, URZ ;  /* 0x000000100d0d12a4 */ /* 0x000fe4000f8e023f */
[----:B------:R-:W-:Y:S02]  /*12a0*/  @UP0 UIMAD.WIDE.U32 UR8, UR14, UR18, UR8 ;  /* 0x000000120e0802a5 */ /* 0x000fe4000f8e0008 */
[----:B------:R-:W-:Y:S02]  /*12b0*/  @UP0 UIMAD UR12, UR14, UR19, UR12 ;  /* 0x000000130e0c02a4 */ /* 0x000fe4000f8e020c */
[----:B------:R-:W-:Y:S02]  /*12c0*/  @UP1 UIMAD.WIDE.U32 UR10, UR14, UR16, UR10 ;  /* 0x000000100e0a12a5 */ /* 0x000fe4000f8e000a */
[----:B------:R-:W-:Y:S02]  /*12d0*/  @UP1 UIMAD UR13, UR14, UR17, UR13 ;  /* 0x000000110e0d12a4 */ /* 0x000fe4000f8e020d */
[----:B------:R-:W-:-:S02]  /*12e0*/  @UP0 UIADD3 UR12, UR9, UR12, URZ ;  /* 0x0000000c090c0290 */ /* 0x000fc4000fffe03f */
[----:B------:R-:W-:Y:S02]  /*12f0*/  @UP0 ULEA UR4, UP3, UR8, UR4, 0x2 ;  /* 0x0000000408040291 */ /* 0x000fe4000f86103f */
[----:B------:R-:W-:Y:S02]  /*1300*/  @UP1 ULEA UR6, UP4, UR10, UR6, 0x2 ;  /* 0x000000060a061291 */ /* 0x000fe4000f88103f */
[----:B------:R-:W-:Y:S02]  /*1310*/  @UP1 UIADD3 UR9, UR11, UR13, URZ ;  /* 0x0000000d0b091290 */ /* 0x000fe4000fffe03f */
[----:B------:R-:W-:Y:S01]  /*1320*/  @UP0 ULEA.HI.X UR5, UR8, UR5, UR12, 0x2, UP3 ;  /* 0x0000000508050291 */ /* 0x000fe200098f140c */
[----:B------:R-:W-:Y:S01]  /*1330*/  IMAD.U32 R2, RZ, RZ, UR4 ;  /* 0x00000004ff027e24 */ /* 0x000fe2000f8e00ff */
[----:B------:R-:W-:Y:S01]  /*1340*/  @UP1 ULEA.HI.X UR7, UR10, UR7, UR9, 0x2, UP4 ;  /* 0x000000070a071291 */ /* 0x000fe2000a0f1409 */
[----:B------:R-:W-:Y:S01]  /*1350*/  IMAD.U32 R4, RZ, RZ, UR6 ;  /* 0x00000006ff047e24 */ /* 0x000fe2000f8e00ff */
[----:B------:R-:W-:Y:S01]  /*1360*/  ULDC UR42, c[0x0][0xdac] ;  /* 0x00036b00002a7ab9 */ /* 0x000fe20000000800 */
[----:B------:R-:W-:Y:S01]  /*1370*/  @UP2 ULDC UR6, c[0x0][0x430] ;  /* 0x00010c0000062ab9 */ /* 0x000fe20000000800 */
[----:B------:R-:W-:Y:S01]  /*1380*/  IMAD.U32 R3, RZ, RZ, UR5 ;  /* 0x00000005ff037e24 */ /* 0x000fe2000f8e00ff */
[----:B------:R-:W-:Y:S01]  /*1390*/  ULDC.64 UR4, c[0x0][0x3f8] ;  /* 0x0000fe0000047ab9 */ /* 0x000fe20000000a00 */
[----:B------:R-:W-:-:S03]  /*13a0*/  IMAD.U32 R5, RZ, RZ, UR7 ;  /* 0x00000007ff057e24 */ /* 0x000fc6000f8e00ff */
[----:B------:R-:W5:Y:S04]  /*13b0*/  @P0 LDG.E R7, desc[UR52][R2.64] ;  /* 0x0000003402070981 */ /* 0x000f68000c1e1900 */
[----:B------:R-:W5:Y:S01]  /*13c0*/  @P1 LDG.E R0, desc[UR52][R4.64] ;  /* 0x0000003404001981 */ /* 0x000f62000c1e1900 */
[----:B------:R-:W-:Y:S01]  /*13d0*/  ISETP.NE.U32.AND P0, PT, RZ, UR4, PT ;  /* 0x00000004ff007c0c */ /* 0x000fe2000bf05070 */
[----:B------:R-:W-:Y:S01]  /*13e0*/  ULOP3.LUT UR4, URZ, UR47, URZ, 0x33, !UPT ;  /* 0x0000002f3f047292 */ /* 0x000fe2000f8e333f */
[----:B-1----:R-:W-:Y:S01]  /*13f0*/  ISETP.GE.AND P1, PT, R9, 0x1, PT ;  /* 0x000000010900780c */ /* 0x002fe20003f26270 */
[----:B------:R-:W-:Y:S01]  /*1400*/  UMOV UR58, UR43 ;  /* 0x0000002b003a7c82 */ /* 0x000fe20008000000 */
[----:B------:R-:W-:Y:S01]  /*1410*/  ISETP.NE.AND.EX P0, PT, RZ, UR5, PT, P0 ;  /* 0x00000005ff007c0c */ /* 0x000fe2000bf05300 */
[----:B------:R-:W-:Y:S01]  /*1420*/  ULDC UR5, c[0x0][0x988] ;  /* 0x0002620000057ab9 */ /* 0x000fe20000000800 */
[----:B------:R-:W-:-:S02]  /*1430*/  UIADD3 UR42, UR4, UR42, URZ ;  /* 0x0000002a042a7290 */ /* 0x000fc4000fffe03f */
[----:B---3--:R-:W-:Y:S01]  /*1440*/  SEL R17, R17, 0x1, P0 ;  /* 0x0000000111117807 */ /* 0x008fe20000000000 */
[----:B------:R-:W-:Y:S01]  /*1450*/  @UP2 ULDC UR4, c[0x0][0x42c] ;  /* 0x00010b0000042ab9 */ /* 0x000fe20000000800 */
[----:B------:R-:W-:Y:S01]  /*1460*/  USHF.L.U32 UR42, UR42, 0x7, URZ ;  /* 0x000000072a2a7899 */ /* 0x000fe2000800063f */
[----:B-----5:R-:W-:-:S04]  /*1470*/  FMUL.FTZ R0, R7, R0 ;  /* 0x0000000007007220 */ /* 0x020fc80000410000 */
[----:B------:R-:W-:Y:S01]  /*1480*/  FMUL.FTZ R2, R0, UR5 ;  /* 0x0000000500027c20 */ /* 0x000fe20008410000 */
[----:B--2---:R-:W-:Y:S01]  /*1490*/  IADD3 R0, -R194, 0x80, RZ ;  /* 0x00000080c2007810 */ /* 0x004fe20007ffe1ff */
[----:B------:R-:W-:-:S03]  /*14a0*/  UIMAD.WIDE.U32 UR4, UR43, UR4, URZ ;  /* 0x000000042b0472a5 */ /* 0x000fc6000f8e003f */
[----:B------:R-:W-:Y:S01]  /*14b0*/  R2UR UR38, R2 ;  /* 0x00000000022672ca */ /* 0x000fe200000e0000 */
[----:B----4-:R-:W-:Y:S01]  /*14c0*/  IMAD R0, R17, R6, R0 ;  /* 0x0000000611007224 */ /* 0x010fe200078e0200 */
[----:B------:R-:W-:-:S03]  /*14d0*/  @UP2 USHF.R.U32.HI UR58, URZ, UR6, UR5 ;  /* 0x000000063f3a2299 */ /* 0x000fc60008011605 */
[----:B------:R-:W-:-:S04]  /*14e0*/  VIADD R198, R0, UR42 ;  /* 0x0000002a00c67c36 */ /* 0x000fc80008000000 */
[----:B------:R-:W-:Y:S01]  /*14f0*/  IMAD.IADD R0, R198, 0x1, R8 ;  /* 0x00000001c6007824 */ /* 0x000fe200078e0208 */
[----:B------:R-:W-:Y:S06]  /*1500*/  @!P1 BRA `(.L_x_767) ;  /* 0x0000000000409947 */ /* 0x000fec0003800000 */
[C---:B------:R-:W-:Y:S01]  /*1510*/  ISETP.GT.AND P0, PT, R198.reuse, RZ, PT ;  /* 0x000000ffc600720c */ /* 0x040fe20003f04270 */
[----:B------:R-:W-:-:S12]  /*1520*/  VIADD R2, R198, 0xffffffff ;  /* 0xffffffffc6027836 */ /* 0x000fd80000000000 */
[----:B------:R-:W-:Y:S05]  /*1530*/  @P0 BRA `(.L_x_768) ;  /* 0x00000000001c0947 */ /* 0x000fea0003800000 */
[----:B------:R-:W-:Y:S01]  /*1540*/  ISETP.NE.AND P0, PT, R9, 0x1, PT ;  /* 0x000000010900780c */ /* 0x000fe20003f05270 */
[----:B------:R-:W-:-:S12]  /*1550*/  IMAD.MOV R3, RZ, RZ, -R198 ;  /* 0x000000ffff037224 */ /* 0x000fd800078e0ac6 */
[----:B------:R-:W1:Y:S02]  /*1560*/  @P0 LDC.64 R4, c[0x0][0x9e8] ;  /* 0x00027a00ff040b82 */ /* 0x000e640000000a00 */
[----:B-1----:R-:W-:-:S05]  /*1570*/  @P0 IMAD.HI.U32 R2, R3, R4, RZ ;  /* 0x0000000403020227 */ /* 0x002fca00078e00ff */
[----:B------:R-:W-:-:S04]  /*1580*/  @P0 SHF.R.U32.HI R3, RZ, R5, R2 ;  /* 0x00000005ff030219 */ /* 0x000fc80000011602 */
[----:B------:R-:W-:Y:S01]  /*1590*/  LOP3.LUT R2, RZ, R3, RZ, 0x33, !PT ;  /* 0x00000003ff027212 */ /* 0x000fe200078e33ff */
[----:B------:R-:W-:Y:S06]  /*15a0*/  BRA `(.L_x_769) ;  /* 0x0000000000107947 */ /* 0x000fec0003800000 */
.L_x_768:
[----:B------:R-:W-:-:S13]  /*15b0*/  ISETP.NE.AND P0, PT, R9, 0x1, PT ;  /* 0x000000010900780c */ /* 0x000fda0003f05270 */
[----:B------:R-:W1:Y:S02]  /*15c0*/  @P0 LDC.64 R4, c[0x0][0x9e8] ;  /* 0x00027a00ff040b82 */ /* 0x000e640000000a00 */
[----:B-1----:R-:W-:-:S05]  /*15d0*/  @P0 IMAD.HI.U32 R4, R2, R4, RZ ;  /* 0x0000000402040227 */ /* 0x002fca00078e00ff */
[----:B------:R-:W-:-:S07]  /*15e0*/  @P0 SHF.R.U32.HI R2, RZ, R5, R4 ;  /* 0x00000005ff020219 */ /* 0x000fce0000011604 */
.L_x_769:
[----:B------:R-:W-:-:S05]  /*15f0*/  IMAD R3, R2, R9, R9 ;  /* 0x0000000902037224 */ /* 0x000fca00078e0209 */
[----:B------:R-:W-:-:S07]  /*1600*/  VIMNMX R0, R0, R3, PT ;  /* 0x0000000300007248 */ /* 0x000fce0003fe0100 */
.L_x_767:
[----:B------:R-:W-:Y:S01]  /*1610*/  VIADD R2, R0, 0x3f ;  /* 0x0000003f00027836 */ /* 0x000fe20000000000 */
[----:B------:R-:W-:Y:S01]  /*1620*/  ULDC UR4, c[0x0][0x9dc] ;  /* 0x0002770000047ab9 */ /* 0x000fe20000000800 */
[CC--:B------:R-:W-:Y:S02]  /*1630*/  IMAD R0, R17.reuse, R6.reuse, 0x3f ;  /* 0x0000003f11007424 */ /* 0x0c0fe400078e0206 */
[----:B------:R-:W-:Y:S01]  /*1640*/  IMAD R194, R17, R6, -R194 ;  /* 0x0000000611c27224 */ /* 0x000fe200078e0ac2 */
[----:B------:R-:W-:Y:S02]  /*1650*/  SHF.R.S32.HI R5, RZ, 0x1f, R2 ;  /* 0x0000001fff057819 */ /* 0x000fe40000011402 */
[----:B------:R-:W-:Y:S01]  /*1660*/  SHF.R.S32.HI R3, RZ, 0x1f, R0 ;  /* 0x0000001fff037819 */ /* 0x000fe20000011400 */
[----:B------:R-:W-:Y:S01]  /*1670*/  VIADD R59, R194, UR42 ;  /* 0x0000002ac23b7c36 */ /* 0x000fe20008000000 */
[----:B------:R-:W-:Y:S02]  /*1680*/  LEA.HI R5, R5, R2, RZ, 0x6 ;  /* 0x0000000205057211 */ /* 0x000fe400078f30ff */
[----:B------:R-:W-:Y:S01]  /*1690*/  LEA.HI R3, R3, R0, RZ, 0x6 ;  /* 0x0000000003037211 */ /* 0x000fe200078f30ff */
[----:B------:R-:W-:Y:S01]  /*16a0*/  VIADD R4, R59, -UR4 ;  /* 0x800000043b047c36 */ /* 0x000fe20008000000 */
[----:B------:R-:W-:-:S02]  /*16b0*/  SHF.R.S32.HI R58, RZ, 0x6, R5 ;  /* 0x00000006ff3a7819 */ /* 0x000fc40000011405 */
[----:B------:R-:W-:Y:S02]  /*16c0*/  SHF.R.S32.HI R3, RZ, 0x6, R3 ;  /* 0x00000006ff037819 */ /* 0x000fe40000011403 */
[----:B------:R-:W-:Y:S02]  /*16d0*/  R2UR UR4, R4 ;  /* 0x00000000040472ca */ /* 0x000fe400000e0000 */
[----:B------:R-:W-:Y:S01]  /*16e0*/  VIMNMX R58, R3, R58, PT ;  /* 0x0000003a033a7248 */ /* 0x000fe20003fe0100 */
[----:B------:R-:W-:-:S12]  /*16f0*/  @!P1 BRA `(.L_x_770) ;  /* 0x0000000000489947 */ /* 0x000fd80003800000 */
[----:B------:R-:W-:-:S13]  /*1700*/  ISETP.GT.AND P0, PT, R59, -0x1, PT ;  /* 0xffffffff3b00780c */ /* 0x000fda0003f04270 */
[----:B------:R-:W-:Y:S05]  /*1710*/  @P0 BRA `(.L_x_771) ;  /* 0x00000000001c0947 */ /* 0x000fea0003800000 */
[----:B------:R-:W-:Y:S02]  /*1720*/  ISETP.NE.AND P0, PT, R9, 0x1, PT ;  /* 0x000000010900780c */ /* 0x000fe40003f05270 */
[----:B------:R-:W-:-:S11]  /*1730*/  LOP3.LUT R3, RZ, R59, RZ, 0x33, !PT ;  /* 0x0000003bff037212 */ /* 0x000fd600078e33ff */
[----:B------:R-:W1:Y:S02]  /*1740*/  @P0 LDC.64 R4, c[0x0][0x9e8] ;  /* 0x00027a00ff040b82 */ /* 0x000e640000000a00 */
[----:B-1----:R-:W-:-:S05]  /*1750*/  @P0 IMAD.HI.U32 R0, R3, R4, RZ ;  /* 0x0000000403000227 */ /* 0x002fca00078e00ff */
[----:B------:R-:W-:-:S04]  /*1760*/  @P0 SHF.R.U32.HI R3, RZ, R5, R0 ;  /* 0x00000005ff030219 */ /* 0x000fc80000011600 */
[----:B------:R-:W-:Y:S01]  /*1770*/  LOP3.LUT R0, RZ, R3, RZ, 0x33, !PT ;  /* 0x00000003ff007212 */ /* 0x000fe200078e33ff */
[----:B------:R-:W-:Y:S06]  /*1780*/  BRA `(.L_x_772) ;  /* 0x0000000000147947 */ /* 0x000fec0003800000 */
.L_x_771:
[----:B------:R-:W-:Y:S01]  /*1790*/  ISETP.NE.AND P0, PT, R9, 0x1, PT ;  /* 0x000000010900780c */ /* 0x000fe20003f05270 */
[----:B------:R-:W-:-:S12]  /*17a0*/  IMAD.MOV.U32 R0, RZ, RZ, R59 ;  /* 0x000000ffff007224 */ /* 0x000fd800078e003b */
[----:B------:R-:W1:Y:S02]  /*17b0*/  @P0 LDC.64 R2, c[0x0][0x9e8] ;  /* 0x00027a00ff020b82 */ /* 0x000e640000000a00 */
[----:B-1----:R-:W-:-:S05]  /*17c0*/  @P0 IMAD.HI.U32 R2, R59, R2, RZ ;  /* 0x000000023b020227 */ /* 0x002fca00078e00ff */
[----:B------:R-:W-:-:S07]  /*17d0*/  @P0 SHF.R.U32.HI R0, RZ, R3, R2 ;  /* 0x00000003ff000219 */ /* 0x000fce0000011602 */
.L_x_772:
[----:B------:R-:W-:-:S05]  /*17e0*/  IMAD R0, R0, R9, RZ ;  /* 0x0000000900007224 */ /* 0x000fca00078e02ff */
[----:B------:R-:W-:-:S13]  /*17f0*/  R2UR UR5, R0 ;  /* 0x00000000000572ca */ /* 0x000fda00000e0000 */
[----:B------:R-:W-:-:S04]  /*1800*/  UISETP.LT.AND UP0, UPT, UR4, UR5, UPT ;  /* 0x000000050400728c */ /* 0x000fc8000bf01270 */
[----:B------:R-:W-:-:S12]  /*1810*/  USEL UR4, UR4, UR5, !UP0 ;  /* 0x0000000504047287 */ /* 0x000fd8000c000000 */
.L_x_770:
[----:B------:R-:W-:Y:S01]  /*1820*/  USHF.R.S32.HI UR5, URZ, 0x1f, UR4 ;  /* 0x0000001f3f057899 */ /* 0x000fe20008011404 */
[----:B------:R-:W-:Y:S01]  /*1830*/  PLOP3.LUT P0, PT, PT, PT, PT, 0x80, 0x0 ;  /* 0x000000000000781c */ /* 0x000fe20003f0f070 */
[----:B------:R-:W-:Y:S01]  /*1840*/  IMAD.MOV.U32 R0, RZ, RZ, RZ ;  /* 0x000000ffff007224 */ /* 0x000fe200078e00ff */
[----:B------:R-:W-:Y:S01]  /*1850*/  CS2R R2, SRZ ;  /* 0x0000000000027805 */ /* 0x000fe2000001ff00 */
[----:B------:R-:W-:Y:S01]  /*1860*/  ULEA.HI UR5, UR5, UR4, URZ, 0x6 ;  /* 0x0000000405057291 */ /* 0x000fe2000f8f303f */
[----:B------:R-:W-:Y:S02]  /*1870*/  CS2R R6, SRZ ;  /* 0x0000000000067805 */ /* 0x000fe4000001ff00 */
[----:B------:R-:W-:Y:S02]  /*1880*/  CS2R R26, SRZ ;  /* 0x00000000001a7805 */ /* 0x000fe4000001ff00 */
[----:B------:R-:W-:Y:S01]  /*1890*/  CS2R R100, SRZ ;  /* 0x0000000000647805 */ /* 0x000fe2000001ff00 */
[----:B------:R-:W-:Y:S01]  /*18a0*/  USHF.R.S32.HI UR5, URZ, 0x6, UR5 ;  /* 0x000000063f057899 */ /* 0x000fe20008011405 */
[----:B------:R-:W-:Y:S01]  /*18b0*/  CS2R R144, SRZ ;  /* 0x0000000000907805 */ /* 0x000fe2000001ff00 */
[----:B------:R-:W-:Y:S01]  /*18c0*/  IMAD.MOV.U32 R150, RZ, RZ, RZ ;  /* 0x000000ffff967224 */ /* 0x000fe200078e00ff */
[----:B------:R-:W-:Y:S01]  /*18d0*/  CS2R R142, SRZ ;  /* 0x00000000008e7805 */ /* 0x000fe2000001ff00 */
[----:B------:R-:W-:Y:S01]  /*18e0*/  UISETP.LT.AND UP0, UPT, URZ, UR5, UPT ;  /* 0x000000053f00728c */ /* 0x000fe2000bf01270 */
[----:B------:R-:W-:-:S02]  /*18f0*/  CS2R R30, SRZ ;  /* 0x00000000001e7805 */ /* 0x000fc4000001ff00 */
[----:B------:R-:W-:Y:S02]  /*1900*/  CS2R R92, SRZ ;  /* 0x00000000005c7805 */ /* 0x000fe4000001ff00 */
[----:B------:R-:W-:Y:S01]  /*1910*/  CS2R R136, SRZ ;  /* 0x0000000000887805 */ /* 0x000fe2000001ff00 */
[----:B------:R-:W-:Y:S01]  /*1920*/  USEL UR45, URZ, UR5, !UP0 ;  /* 0x000000053f2d7287 */ /* 0x000fe2000c000000 */
[----:B------:R-:W-:Y:S02]  /*1930*/  CS2R R134, SRZ ;  /* 0x0000000000867805 */ /* 0x000fe4000001ff00 */
[----:B------:R-:W-:Y:S02]  /*1940*/  CS2R R34, SRZ ;  /* 0x0000000000227805 */ /* 0x000fe4000001ff00 */
[----:B------:R-:W-:Y:S02]  /*1950*/  CS2R R84, SRZ ;  /* 0x0000000000547805 */ /* 0x000fe4000001ff00 */
[----:B------:R-:W-:-:S02]  /*1960*/  CS2R R128, SRZ ;  /* 0x0000000000807805 */ /* 0x000fc4000001ff00 */
[----:B------:R-:W-:Y:S02]  /*1970*/  CS2R R126, SRZ ;  /* 0x00000000007e7805 */ /* 0x000fe4000001ff00 */
[----:B------:R-:W-:Y:S02]  /*1980*/  ISETP.GT.AND P1, PT, R58, UR45, PT ;  /* 0x0000002d3a007c0c */ /* 0x000fe4000bf24270 */
        /* <DEDUP_REMOVED lines=50> */
[----:B------:R-:W-:Y:S06]  /*1cb0*/  @!P1 BRA `(.L_x_773) ;  /* 0x0000009400549947 */ /* 0x000fec0003800000 */
[----:B------:R-:W1:Y:S01]  /*1cc0*/  SHFL.IDX PT, R0, R197, RZ, 0x1f ;  /* 0x00001fffc5007589 */ /* 0x000e6200000e0000 */
[----:B------:R-:W-:-:S04]  /*1cd0*/  UIADD3 UR5, UR37, 0x18000, URZ ;  /* 0x0001800025057890 */ /* 0x000fc8000fffe03f */
[----:B------:R-:W-:-:S06]  /*1ce0*/  ULOP3.LUT UP0, URZ, UR5, 0x1bf, URZ, 0xc0, !UPT ;  /* 0x000001bf053f7892 */ /* 0x000fcc000f80c03f */
[----:B------:R-:W-:Y:S02]  /*1cf0*/  PLOP3.LUT P0, PT, PT, PT, UP0, 0x80, 0x0 ;  /* 0x000000000000781c */ /* 0x000fe40003f0f008 */
[----:B-1----:R-:W-:-:S13]  /*1d00*/  R2UR UR40, R0 ;  /* 0x00000000002872ca */ /* 0x002fda00000e0000 */
[----:B------:R-:W-:-:S04]  /*1d10*/  ULEA.HI UR4, UR40, UR40, URZ, 0x1 ;  /* 0x0000002828047291 */ /* 0x000fc8000f8f083f */
        /* <DEDUP_REMOVED lines=22> */
.L_x_774:
[----:B------:R-:W-:Y:S01]  /*1e80*/  ULEA.HI UR4, UR59, UR59, URZ, 0x1 ;  /* 0x0000003b3b047291 */ /* 0x000fe2000f8f083f */
[----:B------:R-:W-:-:S03]  /*1e90*/  IMAD.U32 R2, RZ, RZ, UR60 ;  /* 0x0000003cff027e24 */ /* 0x000fc6000f8e00ff */
[----:B------:R-:W-:Y:S02]  /*1ea0*/  ULOP3.LUT UR4, UR4, 0xfffffffe, URZ, 0xc0, !UPT ;  /* 0xfffffffe04047892 */ /* 0x000fe4000f8ec03f */
[----:B------:R-:W-:Y:S02]  /*1eb0*/  ISETP.NE.AND P0, PT, R2, 0x3, PT ;  /* 0x000000030200780c */ /* 0x000fe40003f05270 */
[----:B------:R-:W-:-:S06]  /*1ec0*/  UIADD3 UR4, UR59, -UR4, URZ ;  /* 0x800000043b047290 */ /* 0x000fcc000fffe03f */
[----:B------:R-:W-:-:S05]  /*1ed0*/  IMAD.U32 R0, RZ, RZ, UR4 ;  /* 0x00000004ff007e24 */ /* 0x000fca000f8e00ff */
[----:B------:R-:W-:-:S04]  /*1ee0*/  SHF.L.U32 R0, R0, 0x1f, RZ ;  /* 0x0000001f00007819 */ /* 0x000fc800000006ff */
[----:B------:R-:W1:Y:S02]  /*1ef0*/  SYNCS.PHASECHK.TRANS64.TRYWAIT P1, [UR37+0x28400], R0 ;  /* 0x02840000ff0075a7 */ /* 0x000e640008020165 */
[----:B-1----:R-:W-:Y:S05]  /*1f00*/  @!P1 BRA `(.L_x_775) ;  /* 0x000000f400049947 */ /* 0x002fea0003800000 */
.L_x_939:
[----:B------:R-:W-:Y:S05]  /*1f10*/  @!P0 BRA `(.L_x_776) ;  /* 0x0000000000048947 */ /* 0x000fea0003800000 */
[----:B------:R-:W-:Y:S01]  /*1f20*/  BPT.TRAP 0x1 ;  /* 0x000000040000795c */ /* 0x000fe20000300000 */
.L_x_776:
[----:B------:R-:W-:Y:S02]  /*1f30*/  IMAD.U32 R5, RZ, RZ, UR39 ;  /* 0x00000027ff057e24 */ /* 0x000fe4000f8e00ff */
[----:B-1----:R-:W-:-:S03]  /*1f40*/  IMAD.U32 R0, RZ, RZ, UR36 ;  /* 0x00000024ff007e24 */ /* 0x002fc6000f8e00ff */
[----:B------:R-:W-:Y:S02]  /*1f50*/  LEA R5, R5, UR37, 0x3 ;  /* 0x0000002505057c11 */ /* 0x000fe4000f8e18ff */
[----:B------:R-:W-:-:S04]  /*1f60*/  SHF.L.U32 R0, R0, 0x1f, RZ ;  /* 0x0000001f00007819 */ /* 0x000fc800000006ff */
[----:B------:R1:W2:Y:S01]  /*1f70*/  SYNCS.PHASECHK.TRANS64.TRYWAIT P2, [R5+URZ+0x28430], R0 ;  /* 0x02843000050075a7 */ /* 0x0002a2000804017f */
[----:B------:R-:W-:Y:S05]  /*1f80*/  @!P0 BRA `(.L_x_777) ;  /* 0x0000000000048947 */ /* 0x000fea0003800000 */
[----:B------:R-:W-:Y:S01]  /*1f90*/  BPT.TRAP 0x1 ;  /* 0x000000040000795c */ /* 0x000fe20000300000 */
.L_x_777:
[----:B------:R-:W3:Y:S02]  /*1fa0*/  S2R R2, SR_TID.X ;  /* 0x0000000000027919 */ /* 0x000ee40000002100 */
[----:B---3--:R-:W-:Y:S01]  /*1fb0*/  LOP3.LUT P1, RZ, R2, 0x7f, RZ, 0xc0, !PT ;  /* 0x0000007f02ff7812 */ /* 0x008fe2000782c0ff */
[----:B--2---:R-:W-:-:S12]  /*1fc0*/  @P2 BRA `(.L_x_778) ;  /* 0x0000000000082947 */ /* 0x004fd80003800000 */
[----:B------:R-:W2:Y:S02]  /*1fd0*/  SYNCS.PHASECHK.TRANS64.TRYWAIT P2, [R5+URZ+0x28430], R0 ;  /* 0x02843000050075a7 */ /* 0x000ea4000804017f */
[----:B--2---:R-:W-:Y:S05]  /*1fe0*/  @!P2 BRA `(.L_x_779) ;  /* 0x000000f000e4a947 */ /* 0x004fea0003800000 */
.L_x_778:
[----:B------:R-:W-:Y:S05]  /*1ff0*/  WARPSYNC.ALL ;  /* 0x0000000000007948 */ /* 0x000fea0003800000 */
[----:B------:R-:W-:Y:S01]  /*2000*/  UIADD3 UR4, UR37, 0x20000, URZ ;  /* 0x0002000025047890 */ /* 0x000fe2000fffe03f */
[----:B------:R-:W-:Y:S01]  /*2010*/  WARPGROUP.ARRIVE ;  /* 0x00000000000079c5 */ /* 0x000fe20000000000 */
[----:B------:R-:W-:Y:S01]  /*2020*/  ULOP3.LUT UR48, UR48, 0x10000, URZ, 0xfc, !UPT ;  /* 0x0001000030307892 */ /* 0x000fe2000f8efc3f */
[----:B------:R-:W3:Y:S01]  /*2030*/  LDC R10, c[0x0][0x288] ;  /* 0x0000a200ff0a7b82 */ /* 0x000ee20000000800 */
[----:B------:R-:W-:Y:S01]  /*2040*/  USHF.R.U32.HI UR4, URZ, 0x4, UR4 ;  /* 0x000000043f047899 */ /* 0x000fe20008011604 */
[----:B------:R-:W-:Y:S01]  /*2050*/  IMAD.MOV.U32 R3, RZ, RZ, -0x40 ;  /* 0xffffffc0ff037424 */ /* 0x000fe200078e00ff */
[----:B------:R-:W-:Y:S01]  /*2060*/  UMOV UR49, 0x40000040 ;  /* 0x4000004000317882 */ /* 0x000fe20000000000 */
[----:B------:R-:W-:Y:S01]  /*2070*/  UMOV UR51, 0x40000040 ;  /* 0x4000004000337882 */ /* 0x000fe20000000000 */
[----:B------:R-:W-:Y:S01]  /*2080*/  ULOP3.LUT UR4, UR4, 0x3fff, URZ, 0xc0, !UPT ;  /* 0x00003fff04047892 */ /* 0x000fe2000f8ec03f */
[----:B------:R-:W-:Y:S01]  /*2090*/  IMAD R8, R58, R3, 0x40 ;  /* 0x000000403a087424 */ /* 0x000fe200078e0203 */
[----:B------:R-:W-:Y:S01]  /*20a0*/  UIADD3 UR8, UR48, 0x2, URZ ;  /* 0x0000000230087890 */ /* 0x000fe2000fffe03f */
[----:B-12---:R-:W-:Y:S01]  /*20b0*/  @!P1 VIADD R0, R5, 0x28440 ;  /* 0x0002844005009836 */ /* 0x006fe20000000000 */
[----:B------:R-:W-:Y:S01]  /*20c0*/  ULOP3.LUT UR4, UR4, 0x10000, URZ, 0xfc, !UPT ;  /* 0x0001000004047892 */ /* 0x000fe2000f8efc3f */
[----:B------:R-:W-:Y:S01]  /*20d0*/  VIADD R2, R196, UR42 ;  /* 0x0000002ac4027c36 */ /* 0x000fe20008000000 */
[----:B------:R-:W-:Y:S01]  /*20e0*/  UMOV UR9, 0x40000040 ;  /* 0x4000004000097882 */ /* 0x000fe20000000000 */
[----:B------:R-:W-:Y:S01]  /*20f0*/  UMOV UR11, 0x40000040 ;  /* 0x40000040000b7882 */ /* 0x000fe20000000000 */
[----:B------:R-:W-:Y:S01]  /*2100*/  ULEA UR50, UR39, UR4, 0xa ;  /* 0x0000000427327291 */ /* 0x000fe2000f8e503f */
[----:B------:R-:W-:Y:S01]  /*2110*/  @!P1 PRMT R0, RZ, 0x654, R0 ;  /* 0x00000654ff009816 */ /* 0x000fe20000000000 */
[----:B------:R-:W-:Y:S01]  /*2120*/  UIADD3 UR12, UR48, 0x4, URZ ;  /* 0x00000004300c7890 */ /* 0x000fe2000fffe03f */
[----:B------:R-:W-:Y:S01]  /*2130*/  LEA R6, R58, 0xffffffc0, 0x6 ;  /* 0xffffffc03a067811 */ /* 0x000fe200078e30ff */
[----:B------:R-:W-:-:S02]  /*2140*/  UIADD3 UR10, UR50, 0x2, URZ ;  /* 0x00000002320a7890 */ /* 0x000fc4000fffe03f */
[----:B------:R-:W-:Y:S01]  /*2150*/  UIADD3 UR14, UR50, 0x4, URZ ;  /* 0x00000004320e7890 */ /* 0x000fe2000fffe03f */
[----:B------:R-:W-:Y:S02]  /*2160*/  UMOV UR13, 0x40000040 ;  /* 0x40000040000d7882 */ /* 0x000fe40000000000 */
[----:B------:R-:W-:Y:S01]  /*2170*/  QGMMA.64x64x32.F32.E4M3.E4M3 R24, gdesc[UR48], RZ, !UPT, gsb0 ;  /* 0x00e00000301879f3 */ /* 0x000fe2000c0008ff */
[----:B------:R-:W-:Y:S01]  /*2180*/  UMOV UR15, 0x40000040 ;  /* 0x40000040000f7882 */ /* 0x000fe20000000000 */
[----:B------:R-:W-:Y:S02]  /*2190*/  UIADD3 UR16, UR48, 0x6, URZ ;  /* 0x0000000630107890 */ /* 0x000fe4000fffe03f */
[----:B------:R-:W-:Y:S01]  /*21a0*/  UIADD3 UR18, UR50, 0x6, URZ ;  /* 0x0000000632127890 */ /* 0x000fe2000fffe03f */
[----:B------:R-:W-:Y:S01]  /*21b0*/  UMOV UR17, 0x40000040 ;  /* 0x4000004000117882 */ /* 0x000fe20000000000 */
[----:B------:R-:W-:Y:S01]  /*21c0*/  UMOV UR19, 0x40000040 ;  /* 0x4000004000137882 */ /* 0x000fe20000000000 */
[----:B------:R-:W-:-:S02]  /*21d0*/  UIADD3 UR20, UR48, 0x400, URZ ;  /* 0x0000040030147890 */ /* 0x000fc4000fffe03f */
[----:B------:R-:W-:Y:S01]  /*21e0*/  UIADD3 UR22, UR50, 0x200, URZ ;  /* 0x0000020032167890 */ /* 0x000fe2000fffe03f */
[----:B------:R-:W-:Y:S01]  /*21f0*/  UMOV UR21, 0x40000040 ;  /* 0x4000004000157882 */ /* 0x000fe20000000000 */
[----:B------:R-:W-:Y:S01]  /*2200*/  UMOV UR23, 0x40000040 ;  /* 0x4000004000177882 */ /* 0x000fe20000000000 */
[----:B------:R-:W-:Y:S02]  /*2210*/  UIADD3 UR24, UR48, 0x402, URZ ;  /* 0x0000040230187890 */ /* 0x000fe4000fffe03f */
[----:B------:R-:W-:Y:S01]  /*2220*/  UIADD3 UR26, UR50, 0x202, URZ ;  /* 0x00000202321a7890 */ /* 0x000fe2000fffe03f */
[----:B------:R-:W-:Y:S01]  /*2230*/  UMOV UR25, 0x40000040 ;  /* 0x4000004000197882 */ /* 0x000fe20000000000 */
        /* <DEDUP_REMOVED lines=9> */
[----:B------:R-:W-:Y:S01]  /*22d0*/  ULDC.64 UR6, c[0x0][0x9e0] ;  /* 0x0002780000067ab9 */ /* 0x000fe20000000a00 */
[----:B------:R-:W-:Y:S01]  /*22e0*/  ULDC UR54, c[0x0][0x9dc] ;  /* 0x0002770000367ab9 */ /* 0x000fe20000000800 */
[----:B------:R-:W-:Y:S02]  /*22f0*/  UISETP.GE.AND UP0, UPT, UR7, 0x1, UPT ;  /* 0x000000010700788c */ /* 0x000fe4000bf06270 */
[----:B------:R-:W-:-:S04]  /*2300*/  ULOP3.LUT UR5, URZ, UR54, URZ, 0x33, !UPT ;  /* 0x000000363f057292 */ /* 0x000fc8000f8e333f */
[----:B------:R-:W-:Y:S01]  /*2310*/  PLOP3.LUT P2, PT, PT, PT, UP0, 0x40, 0x0 ;  /* 0x000000000000781c */ /* 0x000fe20003f4e808 */
[----:B------:R-:W-:Y:S02]  /*2320*/  WARPGROUP.DEPBAR.LE gsb0, 0x0 ;  /* 0x00008000000079c5 */ /* 0x000fe40000010000 */
[----:B------:R-:W-:-:S06]  /*2330*/  WARPGROUP.ARRIVE ;  /* 0x00000000000079c5 */ /* 0x000fcc0000000000 */
[----:B------:R-:W-:Y:S01]  /*2340*/  QGMMA.64x64x32.F32.E4M3.E4M3 R24, gdesc[UR8], R24, gsb0 ;  /* 0x00e00000081879f3 */ /* 0x000fe20008000818 */
[----:B------:R-:W-:Y:S02]  /*2350*/  ULDC UR10, c[0x0][0x2e0] ;  /* 0x0000b800000a7ab9 */ /* 0x000fe40000000800 */
[----:B------:R-:W-:-:S04]  /*2360*/  IMAD R3, R17, UR10, R8 ;  /* 0x0000000a11037c24 */ /* 0x000fc8000f8e0208 */
[----:B------:R-:W-:Y:S01]  /*2370*/  IMAD R7, R16, -0x2, R3 ;  /* 0xfffffffe10077824 */ /* 0x000fe200078e0203 */
[----:B---3--:R-:W-:-:S05]  /*2380*/  IADD3 R5, R3, 0x1, -R10 ;  /* 0x0000000103057810 */ /* 0x008fca0007ffe80a */
[----:B------:R-:W-:-:S04]  /*2390*/  IMAD R5, R16, -0x2, R5 ;  /* 0xfffffffe10057824 */ /* 0x000fc800078e0205 */
[C---:B------:R-:W-:Y:S02]  /*23a0*/  VIADD R9, R5.reuse, UR6 ;  /* 0x0000000605097c36 */ /* 0x040fe40008000000 */
[----:B------:R-:W-:-:S04]  /*23b0*/  VIADD R11, R5, UR5 ;  /* 0x00000005050b7c36 */ /* 0x000fc80008000000 */
[----:B------:R-:W-:Y:S01]  /*23c0*/  IMAD.IADD R3, R11, 0x1, R2 ;  /* 0x000000010b037824 */ /* 0x000fe200078e0202 */
[----:B------:R-:W-:Y:S02]  /*23d0*/  WARPGROUP.DEPBAR.LE gsb0, 0x0 ;  /* 0x00008000000079c5 */ /* 0x000fe40000010000 */
[----:B------:R-:W-:-:S06]  /*23e0*/  WARPGROUP.ARRIVE ;  /* 0x00000000000079c5 */ /* 0x000fcc0000000000 */
[----:B------:R-:W-:Y:S03]  /*23f0*/  QGMMA.64x64x32.F32.E4M3.E4M3 R24, gdesc[UR12], R24, gsb0 ;  /* 0x00e000000c1879f3 */ /* 0x000fe60008000818 */
        /* <DEDUP_REMOVED lines=16> */
[----:B------:R1:W-:Y:S02]  /*2500*/  @!P1 SYNCS.ARRIVE.TRANS64.RED.A1T0 RZ, [R0+URZ], RZ ;  /* 0x000000ff00ff99a7 */ /* 0x0003e4000810043f */
[----:B-1----:R-:W-:Y:S01]  /*2510*/  VIADDMNMX R0, R2, R9, R7, PT ;  /* 0x0000000902007246 */ /* 0x002fe20003800107 */
[----:B------:R-:W-:Y:S06]  /*2520*/  @P2 BRA `(.L_x_780) ;  /* 0x00000000005c2947 */ /* 0x000fec0003800000 */
[----:B------:R-:W-:Y:S01]  /*2530*/  IMAD R4, R17, UR10, R2 ;  /* 0x0000000a11047c24 */ /* 0x000fe2000f8e0202 */
[----:B------:R-:W-:Y:S03]  /*2540*/  BSSY B0, `(.L_x_781) ;  /* 0x0000011000007945 */ /* 0x000fe60003800000 */
[----:B------:R-:W-:-:S05]  /*2550*/  IMAD.IADD R4, R4, 0x1, -R10 ;  /* 0x0000000104047824 */ /* 0x000fca00078e0a0a */
[----:B------:R-:W-:-:S13]  /*2560*/  ISETP.GT.AND P2, PT, R4, -0x1, PT ;  /* 0xffffffff0400780c */ /* 0x000fda0003f44270 */
[----:B------:R-:W-:Y:S05]  /*2570*/  @P2 BRA `(.L_x_782) ;  /* 0x0000000000202947 */ /* 0x000fea0003800000 */
[----:B------:R-:W-:Y:S01]  /*2580*/  UISETP.NE.AND UP1, UPT, UR7, 0x1, UPT ;  /* 0x000000010700788c */ /* 0x000fe2000bf25270 */
[----:B------:R-:W-:-:S05]  /*2590*/  LOP3.LUT R4, RZ, R4, RZ, 0x33, !PT ;  /* 0x00000004ff047212 */ /* 0x000fca00078e33ff */
[----:B------:R-:W-:-:S05]  /*25a0*/  PLOP3.LUT P2, PT, PT, PT, UP1, 0x80, 0x0 ;  /* 0x000000000000781c */ /* 0x000fca0003f4f018 */
[----:B------:R-:W-:-:S08]  /*25b0*/  @UP1 ULDC.64 UR14, c[0x0][0x9e8] ;  /* 0x00027a00000e1ab9 */ /* 0x000fd00000000a00 */
[----:B------:R-:W-:-:S05]  /*25c0*/  @P2 IMAD.HI.U32 R5, R4, UR14, RZ ;  /* 0x0000000e04052c27 */ /* 0x000fca000f8e00ff */
[----:B------:R-:W-:-:S04]  /*25d0*/  @P2 SHF.R.U32.HI R4, RZ, UR15, R5 ;  /* 0x0000000fff042c19 */ /* 0x000fc80008011605 */
[----:B------:R-:W-:Y:S01]  /*25e0*/  LOP3.LUT R4, RZ, R4, RZ, 0x33, !PT ;  /* 0x00000004ff047212 */ /* 0x000fe200078e33ff */
[----:B------:R-:W-:Y:S06]  /*25f0*/  BRA `(.L_x_783) ;  /* 0x0000000000147947 */ /* 0x000fec0003800000 */
.L_x_782:
[----:B------:R-:W-:-:S06]  /*2600*/  UISETP.NE.AND UP1, UPT, UR7, 0x1, UPT ;  /* 0x000000010700788c */ /* 0x000fcc000bf25270 */
[----:B------:R-:W-:-:S05]  /*2610*/  PLOP3.LUT P2, PT, PT, PT, UP1, 0x80, 0x0 ;  /* 0x000000000000781c */ /* 0x000fca0003f4f018 */
[----:B------:R-:W-:-:S08]  /*2620*/  @UP1 ULDC.64 UR14, c[0x0][0x9e8] ;  /* 0x00027a00000e1ab9 */ /* 0x000fd00000000a00 */
[----:B------:R-:W-:-:S05]  /*2630*/  @P2 IMAD.HI.U32 R5, R4, UR14, RZ ;  /* 0x0000000e04052c27 */ /* 0x000fca000f8e00ff */
[----:B------:R-:W-:-:S07]  /*2640*/  @P2 SHF.R.U32.HI R4, RZ, UR15, R5 ;  /* 0x0000000fff042c19 */ /* 0x000fce0008011605 */
.L_x_783:
[----:B------:R-:W-:Y:S05]  /*2650*/  BSYNC B0 ;  /* 0x0000000000007941 */ /* 0x000fea0003800000 */
.L_x_781:
[----:B------:R-:W-:-:S04]  /*2660*/  IMAD R5, R4, UR7, -R6 ;  /* 0x0000000704057c24 */ /* 0x000fc8000f8e0a06 */
[----:B------:R-:W-:-:S05]  /*2670*/  IMAD R5, R16, -0x2, R5 ;  /* 0xfffffffe10057824 */ /* 0x000fca00078e0205 */
[----:B------:R-:W-:Y:S02]  /*2680*/  VIMNMX R3, R3, R5, !PT ;  /* 0x0000000503037248 */ /* 0x000fe40007fe0100 */
[----:B------:R-:W-:-:S07]  /*2690*/  VIADDMNMX R0, R5, UR7, R0, PT ;  /* 0x0000000705007c46 */ /* 0x000fce000b800100 */
.L_x_780:
[C---:B------:R-:W-:Y:S02]  /*26a0*/  ISETP.GE.AND P2, PT, R8.reuse, 0x2, PT ;  /* 0x000000020800780c */ /* 0x040fe40003f46270 */
[C---:B------:R-:W-:Y:S02]  /*26b0*/  ISETP.GE.AND P6, PT, R8.reuse, 0xa, PT ;  /* 0x0000000a0800780c */ /* 0x040fe40003fc6270 */
[----:B------:R-:W-:Y:S02]  /*26c0*/  ISETP.GT.AND P4, PT, R3, 0x1, !P2 ;  /* 0x000000010300780c */ /* 0x000fe40005784270 */
[----:B------:R-:W-:Y:S02]  /*26d0*/  ISETP.GE.AND P3, PT, R8, 0x9, PT ;  /* 0x000000090800780c */ /* 0x000fe40003f66270 */
[----:B------:R-:W-:Y:S02]  /*26e0*/  ISETP.LT.OR P4, PT, R0, 0x2, P4 ;  /* 0x000000020000780c */ /* 0x000fe40002781670 */
[----:B------:R-:W-:-:S02]  /*26f0*/  P2R R14, PR, RZ, 0x40 ;  /* 0x00000040ff0e7803 */ /* 0x000fc40000000000 */
[----:B------:R-:W-:Y:S02]  /*2700*/  FSEL R25, R25, -INF , !P4 ;  /* 0xff80000019197808 */ /* 0x000fe40006000000 */
[C---:B------:R-:W-:Y:S02]  /*2710*/  ISETP.GT.AND P4, PT, R3.reuse, 0x9, !P6 ;  /* 0x000000090300780c */ /* 0x040fe40007784270 */
[----:B------:R-:W-:Y:S02]  /*2720*/  ISETP.GT.AND P5, PT, R3, 0x8, !P3 ;  /* 0x000000080300780c */ /* 0x000fe40005fa4270 */
[----:B------:R-:W-:Y:S02]  /*2730*/  ISETP.LT.OR P4, PT, R0, 0xa, P4 ;  /* 0x0000000a0000780c */ /* 0x000fe40002781670 */
[----:B------:R-:W-:Y:S02]  /*2740*/  ISETP.GE.AND P6, PT, R8, 0x11, PT ;  /* 0x000000110800780c */ /* 0x000fe40003fc6270 */
[----:B------:R-:W-:-:S02]  /*2750*/  FSEL R29, R29, -INF , !P4 ;  /* 0xff8000001d1d7808 */ /* 0x000fc40006000000 */
[----:B------:R-:W-:Y:S02]  /*2760*/  ISETP.LT.OR P5, PT, R0, 0x9, P5 ;  /* 0x000000090000780c */ /* 0x000fe40002fa1670 */
[----:B------:R-:W-:Y:S02]  /*2770*/  ISETP.GT.AND P4, PT, R3, 0x10, !P6 ;  /* 0x000000100300780c */ /* 0x000fe40007784270 */
[----:B------:R-:W-:Y:S02]  /*2780*/  FSEL R15, R28, -INF , !P5 ;  /* 0xff8000001c0f7808 */ /* 0x000fe40006800000 */
[----:B------:R-:W-:Y:S02]  /*2790*/  ISETP.LT.OR P4, PT, R0, 0x11, P4 ;  /* 0x000000110000780c */ /* 0x000fe40002781670 */
[----:B------:R-:W-:Y:S02]  /*27a0*/  ISETP.GE.AND P5, PT, R8, 0x12, PT ;  /* 0x000000120800780c */ /* 0x000fe40003fa6270 */
[----:B------:R-:W-:-:S02]  /*27b0*/  FSEL R21, R32, -INF , !P4 ;  /* 0xff80000020157808 */ /* 0x000fc40006000000 */
[----:B------:R-:W-:Y:S02]  /*27c0*/  ISETP.GT.AND P4, PT, R3, 0x11, !P5 ;  /* 0x000000110300780c */ /* 0x000fe40006f84270 */
[----:B------:R-:W-:Y:S02]  /*27d0*/  P2R R28, PR, RZ, 0x20 ;  /* 0x00000020ff1c7803 */ /* 0x000fe40000000000 */
[----:B------:R-:W-:Y:S02]  /*27e0*/  ISETP.LT.OR P4, PT, R0, 0x12, P4 ;  /* 0x000000120000780c */ /* 0x000fe40002781670 */
[----:B------:R-:W-:Y:S02]  /*27f0*/  ISETP.GE.AND P5, PT, R8, 0x19, PT ;  /* 0x000000190800780c */ /* 0x000fe40003fa6270 */
[----:B------:R-:W-:Y:S02]  /*2800*/  FSEL R33, R33, -INF , !P4 ;  /* 0xff80000021217808 */ /* 0x000fe40006000000 */
[----:B------:R-:W-:-:S02]  /*2810*/  ISETP.GT.AND P4, PT, R3, 0x18, !P5 ;  /* 0x000000180300780c */ /* 0x000fc40006f84270 */
[----:B------:R-:W-:Y:S02]  /*2820*/  P2R R32, PR, RZ, 0x20 ;  /* 0x00000020ff207803 */ /* 0x000fe40000000000 */
[----:B------:R-:W-:Y:S02]  /*2830*/  ISETP.LT.OR P4, PT, R0, 0x19, P4 ;  /* 0x000000190000780c */ /* 0x000fe40002781670 */
[----:B------:R-:W-:Y:S02]  /*2840*/  ISETP.GE.AND P5, PT, R8, 0x1a, PT ;  /* 0x0000001a0800780c */ /* 0x000fe40003fa6270 */
[----:B------:R-:W-:Y:S02]  /*2850*/  FSEL R57, R36, -INF , !P4 ;  /* 0xff80000024397808 */ /* 0x000fe40006000000 */
[----:B------:R-:W-:Y:S02]  /*2860*/  ISETP.GT.AND P4, PT, R3, 0x19, !P5 ;  /* 0x000000190300780c */ /* 0x000fe40006f84270 */
[----:B------:R-:W-:-:S02]  /*2870*/  P2R R36, PR, RZ, 0x20 ;  /* 0x00000020ff247803 */ /* 0x000fc40000000000 */
[----:B------:R-:W-:Y:S02]  /*2880*/  ISETP.LT.OR P4, PT, R0, 0x1a, P4 ;  /* 0x0000001a0000780c */ /* 0x000fe40002781670 */
[----:B------:R-:W-:Y:S02]  /*2890*/  ISETP.GE.AND P5, PT, R8, 0x21, PT ;  /* 0x000000210800780c */ /* 0x000fe40003fa6270 */
[----:B------:R-:W-:Y:S02]  /*28a0*/  FSEL R37, R37, -INF , !P4 ;  /* 0xff80000025257808 */ /* 0x000fe40006000000 */
[----:B------:R-:W-:Y:S02]  /*28b0*/  ISETP.GT.AND P4, PT, R3, 0x20, !P5 ;  /* 0x000000200300780c */ /* 0x000fe40006f84270 */
[----:B------:R-:W-:Y:S02]  /*28c0*/  P2R R56, PR, RZ, 0x20 ;  /* 0x00000020ff387803 */ /* 0x000fe40000000000 */
[----:B------:R-:W-:-:S02]  /*28d0*/  ISETP.LT.OR P4, PT, R0, 0x21, P4 ;  /* 0x000000210000780c */ /* 0x000fc40002781670 */
[----:B------:R-:W-:Y:S02]  /*28e0*/  ISETP.GE.AND P5, PT, R8, 0x22, PT ;  /* 0x000000220800780c */ /* 0x000fe40003fa6270 */
[----:B------:R-:W-:Y:S02]  /*28f0*/  FSEL R61, R40, -INF , !P4 ;  /* 0xff800000283d7808 */ /* 0x000fe40006000000 */
[----:B------:R-:W-:Y:S02]  /*2900*/  ISETP.GT.AND P4, PT, R3, 0x21, !P5 ;  /* 0x000000210300780c */ /* 0x000fe40006f84270 */
[----:B------:R-:W-:Y:S02]  /*2910*/  P2R R40, PR, RZ, 0x20 ;  /* 0x00000020ff287803 */ /* 0x000fe40000000000 */
[----:B------:R-:W-:Y:S02]  /*2920*/  ISETP.LT.OR P4, PT, R0, 0x22, P4 ;  /* 0x000000220000780c */ /* 0x000fe40002781670 */
[----:B------:R-:W-:-:S02]  /*2930*/  ISETP.GE.AND P5, PT, R8, 0x29, PT ;  /* 0x000000290800780c */ /* 0x000fc40003fa6270 */
[----:B------:R-:W-:Y:S02]  /*2940*/  FSEL R41, R41, -INF , !P4 ;  /* 0xff80000029297808 */ /* 0x000fe40006000000 */
[----:B------:R-:W-:Y:S02]  /*2950*/  ISETP.GT.AND P4, PT, R3, 0x28, !P5 ;  /* 0x000000280300780c */ /* 0x000fe40006f84270 */
[----:B------:R-:W-:Y:S02]  /*2960*/  P2R R60, PR, RZ, 0x20 ;  /* 0x00000020ff3c7803 */ /* 0x000fe40000000000 */
        /* <DEDUP_REMOVED lines=11> */
[----:B------:R-:W-:Y:S02]  /*2a20*/  P2R R20, PR, RZ, 0x40 ;  /* 0x00000040ff147803 */ /* 0x000fe40000000000 */
[----:B------:R-:W-:Y:S02]  /*2a30*/  FSEL R65, R48, -INF , !P4 ;  /* 0xff80000030417808 */ /* 0x000fe40006000000 */
[----:B------:R-:W-:-:S04]  /*2a40*/  ISETP.GE.AND P4, PT, R8, 0x32, PT ;  /* 0x000000320800780c */ /* 0x000fc80003f86270 */
[----:B------:R-:W-:-:S04]  /*2a50*/  ISETP.GT.AND P5, PT, R3, 0x31, !P4 ;  /* 0x000000310300780c */ /* 0x000fc800067a4270 */
[----:B------:R-:W-:-:S04]  /*2a60*/  ISETP.LT.OR P5, PT, R0, 0x32, P5 ;  /* 0x000000320000780c */ /* 0x000fc80002fa1670 */
[----:B------:R-:W-:Y:S02]  /*2a70*/  FSEL R49, R49, -INF , !P5 ;  /* 0xff80000031317808 */ /* 0x000fe40006800000 */
[----:B------:R-:W-:-:S04]  /*2a80*/  ISETP.GE.AND P5, PT, R8, 0x39, PT ;  /* 0x000000390800780c */ /* 0x000fc80003fa6270 */
[----:B------:R-:W-:-:S04]  /*2a90*/  ISETP.GT.AND P6, PT, R3, 0x38, !P5 ;  /* 0x000000380300780c */ /* 0x000fc80006fc4270 */
[----:B------:R-:W-:-:S04]  /*2aa0*/  ISETP.LT.OR P6, PT, R0, 0x39, P6 ;  /* 0x000000390000780c */ /* 0x000fc800037c1670 */
[----:B------:R-:W-:Y:S02]  /*2ab0*/  FSEL R67, R52, -INF , !P6 ;  /* 0xff80000034437808 */ /* 0x000fe40007000000 */
[----:B------:R-:W-:-:S04]  /*2ac0*/  ISETP.GE.AND P6, PT, R8, 0x1, PT ;  /* 0x000000010800780c */ /* 0x000fc80003fc6270 */
[----:B------:R-:W-:Y:S02]  /*2ad0*/  P2R R12, PR, RZ, 0x40 ;  /* 0x00000040ff0c7803 */ /* 0x000fe40000000000 */
[----:B------:R-:W-:-:S04]  /*2ae0*/  ISETP.GT.AND P6, PT, R3, RZ, !P6 ;  /* 0x000000ff0300720c */ /* 0x000fc800077c4270 */
[----:B------:R-:W-:-:S04]  /*2af0*/  ISETP.LT.OR P6, PT, R0, 0x1, P6 ;  /* 0x000000010000780c */ /* 0x000fc800037c1670 */
[----:B------:R-:W-:Y:S02]  /*2b00*/  FSEL R13, R24, -INF , !P6 ;  /* 0xff800000180d7808 */ /* 0x000fe40007000000 */
[----:B------:R-:W-:-:S04]  /*2b10*/  ISETP.GE.AND P6, PT, R8, 0x3a, PT ;  /* 0x0000003a0800780c */ /* 0x000fc80003fc6270 */
[----:B------:R-:W-:Y:S02]  /*2b20*/  P2R R8, PR, RZ, 0x40 ;  /* 0x00000040ff087803 */ /* 0x000fe40000000000 */
[----:B------:R-:W-:-:S04]  /*2b30*/  ISETP.GT.AND P6, PT, R3, 0x39, !P6 ;  /* 0x000000390300780c */ /* 0x000fc800077c4270 */
[----:B------:R-:W-:Y:S01]  /*2b40*/  ISETP.LT.OR P6, PT, R0, 0x3a, P6 ;  /* 0x0000003a0000780c */ /* 0x000fe200037c1670 */
[----:B------:R-:W-:-:S03]  /*2b50*/  VIADD R0, R2, 0x8 ;  /* 0x0000000802007836 */ /* 0x000fc60000000000 */
[----:B------:R-:W-:Y:S01]  /*2b60*/  FSEL R53, R53, -INF , !P6 ;  /* 0xff80000035357808 */ /* 0x000fe20007000000 */
[----:B------:R-:W-:Y:S01]  /*2b70*/  IMAD.IADD R4, R11, 0x1, R0 ;  /* 0x000000010b047824 */ /* 0x000fe200078e0200 */
[----:B------:R-:W-:Y:S02]  /*2b80*/  PLOP3.LUT P6, PT, PT, PT, UP0, 0x40, 0x0 ;  /* 0x000000000000781c */ /* 0x000fe40003fce808 */
[----:B------:R-:W-:-:S11]  /*2b90*/  VIADDMNMX R3, R0, R9, R7, PT ;  /* 0x0000000900037246 */ /* 0x000fd60003800107 */
[----:B------:R-:W-:Y:S05]  /*2ba0*/  @P6 BRA `(.L_x_784) ;  /* 0x0000000000646947 */ /* 0x000fea0003800000 */
        /* <DEDUP_REMOVED lines=9> */
[----:B------:R-:W-:Y:S01]  /*2c40*/  @P6 IMAD.HI.U32 R7, R5, UR10, RZ ;  /* 0x0000000a05076c27 */ /* 0x000fe2000f8e00ff */
[----:B------:R-:W-:-:S13]  /*2c50*/  PLOP3.LUT P6, PT, PT, PT, UP1, 0x80, 0x0 ;  /* 0x000000000000781c */ /* 0x000fda0003fcf018 */
[----:B------:R-:W-:-:S04]  /*2c60*/  @P6 SHF.R.U32.HI R5, RZ, UR11, R7 ;  /* 0x0000000bff056c19 */ /* 0x000fc80008011607 */
[----:B------:R-:W-:Y:S01]  /*2c70*/  LOP3.LUT R5, RZ, R5, RZ, 0x33, !PT ;  /* 0x00000005ff057212 */ /* 0x000fe200078e33ff */
[----:B------:R-:W-:Y:S06]  /*2c80*/  BRA `(.L_x_787) ;  /* 0x0000000000187947 */ /* 0x000fec0003800000 */
.L_x_786:
[----:B------:R-:W-:-:S06]  /*2c90*/  UISETP.NE.AND UP1, UPT, UR7, 0x1, UPT ;  /* 0x000000010700788c */ /* 0x000fcc000bf25270 */
[----:B------:R-:W-:-:S05]  /*2ca0*/  PLOP3.LUT P6, PT, PT, PT, UP1, 0x80, 0x0 ;  /* 0x000000000000781c */ /* 0x000fca0003fcf018 */
[----:B------:R-:W-:-:S08]  /*2cb0*/  @UP1 ULDC.64 UR10, c[0x0][0x9e8] ;  /* 0x00027a00000a1ab9 */ /* 0x000fd00000000a00 */
[----:B------:R-:W-:Y:S01]  /*2cc0*/  @P6 IMAD.HI.U32 R7, R5, UR10, RZ ;  /* 0x0000000a05076c27 */ /* 0x000fe2000f8e00ff */
[----:B------:R-:W-:-:S13]  /*2cd0*/  PLOP3.LUT P6, PT, PT, PT, UP1, 0x80, 0x0 ;  /* 0x000000000000781c */ /* 0x000fda0003fcf018 */
[----:B------:R-:W-:-:S07]  /*2ce0*/  @P6 SHF.R.U32.HI R5, RZ, UR11, R7 ;  /* 0x0000000bff056c19 */ /* 0x000fce0008011607 */
.L_x_787:
[----:B------:R-:W-:Y:S05]  /*2cf0*/  BSYNC B0 ;  /* 0x0000000000007941 */ /* 0x000fea0003800000 */
.L_x_785:
[----:B------:R-:W-:-:S04]  /*2d00*/  IMAD R5, R5, UR7, -R6 ;  /* 0x0000000705057c24 */ /* 0x000fc8000f8e0a06 */
[----:B------:R-:W-:-:S05]  /*2d10*/  IMAD R5, R16, -0x2, R5 ;  /* 0xfffffffe10057824 */ /* 0x000fca00078e0205 */
[----:B------:R-:W-:Y:S02]  /*2d20*/  VIMNMX R4, R4, R5, !PT ;  /* 0x0000000504047248 */ /* 0x000fe40007fe0100 */
[----:B------:R-:W-:-:S07]  /*2d30*/  VIADDMNMX R3, R5, UR7, R3, PT ;  /* 0x0000000705037c46 */ /* 0x000fce000b800103 */
.L_x_784:
[----:B------:R-:W-:Y:S02]  /*2d40*/  ISETP.GT.AND P2, PT, R4, 0x1, !P2 ;  /* 0x000000010400780c */ /* 0x000fe40005744270 */
[----:B------:R-:W-:Y:S02]  /*2d50*/  FMNMX.FTZ R5, R13, R25, !PT ;  /* 0x000000190d057209 */ /* 0x000fe40007810000 */
[----:B------:R-:W-:Y:S02]  /*2d60*/  ISETP.LT.OR P2, PT, R3, 0x2, P2 ;  /* 0x000000020300780c */ /* 0x000fe40001741670 */
[----:B------:R-:W-:Y:S02]  /*2d70*/  FMNMX.FTZ R5, R15, R5, !PT ;  /* 0x000000050f057209 */ /* 0x000fe40007810000 */
[----:B------:R-:W-:Y:S02]  /*2d80*/  FSEL R27, R27, -INF , !P2 ;  /* 0xff8000001b1b7808 */ /* 0x000fe40005000000 */
[----:B------:R-:W-:-:S02]  /*2d90*/  ISETP.NE.AND P2, PT, R14, RZ, PT ;  /* 0x000000ff0e00720c */ /* 0x000fc40003f45270 */
[----:B------:R-:W-:Y:S02]  /*2da0*/  FMNMX.FTZ R5, R29, R5, !PT ;  /* 0x000000051d057209 */ /* 0x000fe40007810000 */
[----:B------:R-:W-:Y:S02]  /*2db0*/  ISETP.GT.AND P2, PT, R4, 0x9, !P2 ;  /* 0x000000090400780c */ /* 0x000fe40005744270 */
[----:B------:R-:W-:Y:S02]  /*2dc0*/  FMNMX.FTZ R5, R21, R5, !PT ;  /* 0x0000000515057209 */ /* 0x000fe40007810000 */
[----:B------:R-:W-:Y:S02]  /*2dd0*/  ISETP.LT.OR P2, PT, R3, 0xa, P2 ;  /* 0x0000000a0300780c */ /* 0x000fe40001741670 */
[----:B------:R-:W-:Y:S02]  /*2de0*/  FMNMX.FTZ R5, R33, R5, !PT ;  /* 0x0000000521057209 */ /* 0x000fe40007810000 */
[----:B------:R-:W-:-:S02]  /*2df0*/  FSEL R31, R31, -INF , !P2 ;  /* 0xff8000001f1f7808 */ /* 0x000fc40005000000 */
[----:B------:R-:W-:Y:S02]  /*2e00*/  ISETP.NE.AND P2, PT, R20, RZ, PT ;  /* 0x000000ff1400720c */ /* 0x000fe40003f45270 */
[----:B------:R-:W-:Y:S02]  /*2e10*/  FMNMX.FTZ R5, R57, R5, !PT ;  /* 0x0000000539057209 */ /* 0x000fe40007810000 */
[----:B------:R-:W-:Y:S02]  /*2e20*/  ISETP.GT.AND P2, PT, R4, 0x10, !P2 ;  /* 0x000000100400780c */ /* 0x000fe40005744270 */
[----:B------:R-:W-:Y:S02]  /*2e30*/  FMNMX.FTZ R5, R37, R5, !PT ;  /* 0x0000000525057209 */ /* 0x000fe40007810000 */
[----:B------:R-:W-:Y:S02]  /*2e40*/  ISETP.LT.OR P2, PT, R3, 0x11, P2 ;  /* 0x000000110300780c */ /* 0x000fe40001741670 */
[----:B------:R-:W-:-:S02]  /*2e50*/  FMNMX.FTZ R5, R61, R5, !PT ;  /* 0x000000053d057209 */ /* 0x000fc40007810000 */
[----:B------:R-:W-:Y:S02]  /*2e60*/  FSEL R34, R34, -INF , !P2 ;  /* 0xff80000022227808 */ /* 0x000fe40005000000 */
[----:B------:R-:W-:Y:S02]  /*2e70*/  ISETP.NE.AND P2, PT, R28, RZ, PT ;  /* 0x000000ff1c00720c */ /* 0x000fe40003f45270 */
[C---:B------:R-:W-:Y:S02]  /*2e80*/  ISETP.GT.AND P3, PT, R4.reuse, 0x8, !P3 ;  /* 0x000000080400780c */ /* 0x040fe40005f64270 */
[----:B------:R-:W-:Y:S02]  /*2e90*/  ISETP.GT.AND P2, PT, R4, 0x11, !P2 ;  /* 0x000000110400780c */ /* 0x000fe40005744270 */
[----:B------:R-:W-:Y:S02]  /*2ea0*/  FMNMX.FTZ R5, R41, R5, !PT ;  /* 0x0000000529057209 */ /* 0x000fe40007810000 */
[----:B------:R-:W-:-:S02]  /*2eb0*/  ISETP.LT.OR P2, PT, R3, 0x12, P2 ;  /* 0x000000120300780c */ /* 0x000fc40001741670 */
[----:B------:R-:W-:Y:S02]  /*2ec0*/  ISETP.LT.OR P3, PT, R3, 0x9, P3 ;  /* 0x000000090300780c */ /* 0x000fe40001f61670 */
[----:B------:R-:W-:Y:S02]  /*2ed0*/  FSEL R35, R35, -INF , !P2 ;  /* 0xff80000023237808 */ /* 0x000fe40005000000 */
[----:B------:R-:W-:Y:S02]  /*2ee0*/  ISETP.NE.AND P2, PT, R32, RZ, PT ;  /* 0x000000ff2000720c */ /* 0x000fe40003f45270 */
[----:B------:R-:W-:Y:S02]  /*2ef0*/  FMNMX.FTZ R5, R63, R5, !PT ;  /* 0x000000053f057209 */ /* 0x000fe40007810000 */
[----:B------:R-:W-:Y:S02]  /*2f00*/  ISETP.GT.AND P2, PT, R4, 0x18, !P2 ;  /* 0x000000180400780c */ /* 0x000fe40005744270 */
[----:B------:R-:W-:-:S02]  /*2f10*/  FSEL R30, R30, -INF , !P3 ;  /* 0xff8000001e1e7808 */ /* 0x000fc40005800000 */
[----:B------:R-:W-:Y:S02]  /*2f20*/  ISETP.LT.OR P2, PT, R3, 0x19, P2 ;  /* 0x000000190300780c */ /* 0x000fe40001741670 */
[----:B------:R-:W-:Y:S02]  /*2f30*/  FMNMX.FTZ R5, R45, R5, !PT ;  /* 0x000000052d057209 */ /* 0x000fe40007810000 */
[----:B------:R-:W-:Y:S02]  /*2f40*/  FSEL R38, R38, -INF , !P2 ;  /* 0xff80000026267808 */ /* 0x000fe40005000000 */
[----:B------:R-:W-:Y:S02]  /*2f50*/  ISETP.NE.AND P2, PT, R36, RZ, PT ;  /* 0x000000ff2400720c */ /* 0x000fe40003f45270 */
[----:B------:R-:W-:Y:S02]  /*2f60*/  ISETP.NE.AND P3, PT, R60, RZ, PT ;  /* 0x000000ff3c00720c */ /* 0x000fe40003f65270 */
[----:B------:R-:W-:-:S02]  /*2f70*/  ISETP.GT.AND P2, PT, R4, 0x19, !P2 ;  /* 0x000000190400780c */ /* 0x000fc40005744270 */
[----:B------:R-:W-:Y:S02]  /*2f80*/  FMNMX.FTZ R5, R65, R5, !PT ;  /* 0x0000000541057209 */ /* 0x000fe40007810000 */
[----:B------:R-:W-:Y:S02]  /*2f90*/  ISETP.LT.OR P2, PT, R3, 0x1a, P2 ;  /* 0x0000001a0300780c */ /* 0x000fe40001741670 */
[----:B------:R-:W-:Y:S02]  /*2fa0*/  FMNMX.FTZ R5, R49, R5, !PT ;  /* 0x0000000531057209 */ /* 0x000fe40007810000 */
[----:B------:R-:W-:Y:S02]  /*2fb0*/  FSEL R39, R39, -INF , !P2 ;  /* 0xff80000027277808 */ /* 0x000fe40005000000 */
[----:B------:R-:W-:Y:S02]  /*2fc0*/  ISETP.NE.AND P2, PT, R56, RZ, PT ;  /* 0x000000ff3800720c */ /* 0x000fe40003f45270 */
[----:B------:R-:W-:-:S02]  /*2fd0*/  ISETP.NE.AND P6, PT, R12, RZ, PT ;  /* 0x000000ff0c00720c */ /* 0x000fc40003fc5270 */
[C---:B------:R-:W-:Y:S02]  /*2fe0*/  ISETP.GT.AND P2, PT, R4.reuse, 0x20, !P2 ;  /* 0x000000200400780c */ /* 0x040fe40005744270 */
[----:B------:R-:W-:Y:S02]  /*2ff0*/  FMNMX.FTZ R5, R67, R5, !PT ;  /* 0x0000000543057209 */ /* 0x000fe40007810000 */
[----:B------:R-:W-:Y:S02]  /*3000*/  ISETP.LT.OR P2, PT, R3, 0x21, P2 ;  /* 0x000000210300780c */ /* 0x000fe40001741670 */
[----:B------:R-:W-:Y:S02]  /*3010*/  ISETP.GT.AND P4, PT, R4, 0x31, !P4 ;  /* 0x000000310400780c */ /* 0x000fe40006784270 */
[----:B------:R-:W-:Y:S02]  /*3020*/  FSEL R42, R42, -INF , !P2 ;  /* 0xff8000002a2a7808 */ /* 0x000fe40005000000 */
[----:B------:R-:W-:-:S02]  /*3030*/  ISETP.NE.AND P2, PT, R40, RZ, PT ;  /* 0x000000ff2800720c */ /* 0x000fc40003f45270 */
[C---:B------:R-:W-:Y:S02]  /*3040*/  ISETP.GT.AND P5, PT, R4.reuse, 0x38, !P5 ;  /* 0x000000380400780c */ /* 0x040fe40006fa4270 */
[----:B------:R-:W-:Y:S02]  /*3050*/  ISETP.GT.AND P2, PT, R4, 0x21, !P2 ;  /* 0x000000210400780c */ /* 0x000fe40005744270 */
[C---:B------:R-:W-:Y:S02]  /*3060*/  ISETP.LT.OR P4, PT, R3.reuse, 0x32, P4 ;  /* 0x000000320300780c */ /* 0x040fe40002781670 */
[C---:B------:R-:W-:Y:S02]  /*3070*/  ISETP.LT.OR P2, PT, R3.reuse, 0x22, P2 ;  /* 0x000000220300780c */ /* 0x040fe40001741670 */
[----:B------:R-:W-:Y:S02]  /*3080*/  ISETP.LT.OR P5, PT, R3, 0x39, P5 ;  /* 0x000000390300780c */ /* 0x000fe40002fa1670 */
[----:B------:R-:W-:-:S02]  /*3090*/  FSEL R43, R43, -INF , !P2 ;  /* 0xff8000002b2b7808 */ /* 0x000fc40005000000 */
[----:B------:R-:W-:Y:S02]  /*30a0*/  ISETP.GT.AND P2, PT, R4, 0x28, !P3 ;  /* 0x000000280400780c */ /* 0x000fe40005f44270 */
[----:B------:R-:W-:Y:S02]  /*30b0*/  ISETP.NE.AND P3, PT, R62, RZ, PT ;  /* 0x000000ff3e00720c */ /* 0x000fe40003f65270 */
[----:B------:R-:W-:Y:S02]  /*30c0*/  ISETP.LT.OR P2, PT, R3, 0x29, P2 ;  /* 0x000000290300780c */ /* 0x000fe40001741670 */
[----:B------:R-:W-:Y:S02]  /*30d0*/  ISETP.GT.AND P3, PT, R4, 0x30, !P3 ;  /* 0x000000300400780c */ /* 0x000fe40005f64270 */
[----:B------:R-:W-:Y:S02]  /*30e0*/  FSEL R46, R46, -INF , !P2 ;  /* 0xff8000002e2e7808 */ /* 0x000fe40005000000 */
[----:B------:R-:W-:-:S02]  /*30f0*/  ISETP.GT.AND P2, PT, R4, RZ, !P6 ;  /* 0x000000ff0400720c */ /* 0x000fc40007744270 */
[----:B------:R-:W-:Y:S02]  /*3100*/  ISETP.NE.AND P6, PT, R8, RZ, PT ;  /* 0x000000ff0800720c */ /* 0x000fe40003fc5270 */
[----:B------:R-:W-:Y:S02]  /*3110*/  FMNMX.FTZ R8, R53, R5, !PT ;  /* 0x0000000535087209 */ /* 0x000fe40007810000 */
[C---:B------:R-:W-:Y:S02]  /*3120*/  ISETP.LT.OR P2, PT, R3.reuse, 0x1, P2 ;  /* 0x000000010300780c */ /* 0x040fe40001741670 */
[----:B------:R-:W-:Y:S01]  /*3130*/  ISETP.LT.OR P3, PT, R3, 0x31, P3 ;  /* 0x000000310300780c */ /* 0x000fe20001f61670 */
[----:B------:R-:W1:Y:S01]  /*3140*/  SHFL.BFLY PT, R5, R8, 0x2, 0x1f ;  /* 0x0c401f0008057f89 */ /* 0x000e6200000e0000 */
[----:B------:R-:W-:Y:S02]  /*3150*/  FSEL R26, R26, -INF , !P2 ;  /* 0xff8000001a1a7808 */ /* 0x000fe40005000000 */
[----:B------:R-:W-:-:S02]  /*3160*/  ISETP.NE.AND P2, PT, R44, RZ, PT ;  /* 0x000000ff2c00720c */ /* 0x000fc40003f45270 */
[----:B------:R-:W-:Y:S02]  /*3170*/  FSEL R50, R50, -INF , !P3 ;  /* 0xff80000032327808 */ /* 0x000fe40005800000 */
[----:B------:R-:W-:Y:S02]  /*3180*/  ISETP.GT.AND P2, PT, R4, 0x29, !P2 ;  /* 0x000000290400780c */ /* 0x000fe40005744270 */
[----:B------:R-:W-:Y:S02]  /*3190*/  FSEL R51, R51, -INF , !P4 ;  /* 0xff80000033337808 */ /* 0x000fe40006000000 */
[----:B------:R-:W-:Y:S02]  /*31a0*/  ISETP.LT.OR P2, PT, R3, 0x2a, P2 ;  /* 0x0000002a0300780c */ /* 0x000fe40001741670 */
[----:B------:R-:W-:Y:S02]  /*31b0*/  FSEL R54, R54, -INF , !P5 ;  /* 0xff80000036367808 */ /* 0x000fe40006800000 */
[----:B------:R-:W-:-:S02]  /*31c0*/  FSEL R47, R47, -INF , !P2 ;  /* 0xff8000002f2f7808 */ /* 0x000fc40005000000 */
[----:B------:R-:W-:Y:S02]  /*31d0*/  R2UR UR10, R59 ;  /* 0x000000003b0a72ca */ /* 0x000fe400000e0000 */
[----:B-1----:R-:W-:Y:S02]  /*31e0*/  FMNMX.FTZ R9, R8, R5, !PT ;  /* 0x0000000508097209 */ /* 0x002fe40007810000 */
[----:B------:R-:W-:-:S03]  /*31f0*/  FMNMX.FTZ R5, R26, R27, !PT ;  /* 0x0000001b1a057209 */ /* 0x000fc60007810000 */
[----:B------:R-:W1:Y:S01]  /*3200*/  SHFL.BFLY PT, R10, R9, 0x1, 0x1f ;  /* 0x0c201f00090a7f89 */ /* 0x000e6200000e0000 */
[----:B------:R-:W-:-:S05]  /*3210*/  FMNMX.FTZ R6, R30, R5, !PT ;  /* 0x000000051e067209 */ /* 0x000fca0007810000 */
[----:B------:R-:W-:Y:S01]  /*3220*/  UIADD3 UR6, UR10, UR6, URZ ;  /* 0x000000060a067290 */ /* 0x000fe2000fffe03f */
[----:B------:R-:W-:-:S04]  /*3230*/  FMNMX.FTZ R5, R31, R6, !PT ;  /* 0x000000061f057209 */ /* 0x000fc80007810000 */
[----:B------:R-:W-:-:S04]  /*3240*/  FMNMX.FTZ R6, R34, R5, !PT ;  /* 0x0000000522067209 */ /* 0x000fc80007810000 */
[----:B------:R-:W-:-:S04]  /*3250*/  FMNMX.FTZ R7, R35, R6, !PT ;  /* 0x0000000623077209 */ /* 0x000fc80007810000 */
[----:B------:R-:W-:-:S04]  /*3260*/  FMNMX.FTZ R6, R38, R7, !PT ;  /* 0x0000000726067209 */ /* 0x000fc80007810000 */
[----:B------:R-:W-:Y:S02]  /*3270*/  FMNMX.FTZ R7, R39, R6, !PT ;  /* 0x0000000627077209 */ /* 0x000fe40007810000 */
[----:B-1----:R-:W-:Y:S01]  /*3280*/  FMNMX.FTZ R5, R9, R10, !PT ;  /* 0x0000000a09057209 */ /* 0x002fe20007810000 */
[----:B------:R-:W-:Y:S01]  /*3290*/  IMAD.U32 R10, RZ, RZ, UR38 ;  /* 0x00000026ff0a7e24 */ /* 0x000fe2000f8e00ff */
[----:B------:R-:W-:Y:S02]  /*32a0*/  FMNMX.FTZ R6, R42, R7, !PT ;  /* 0x000000072a067209 */ /* 0x000fe40007810000 */
[C---:B------:R-:W-:Y:S01]  /*32b0*/  FSETP.NEU.FTZ.AND P2, PT, R5.reuse, -INF , PT ;  /* 0xff8000000500780b */ /* 0x040fe20003f5d000 */
[----:B------:R-:W-:-:S01]  /*32c0*/  FFMA.FTZ R8, R5, R10, -8 ;  /* 0xc100000005087423 */ /* 0x000fc2000001000a */
[----:B------:R-:W-:-:S04]  /*32d0*/  FMNMX.FTZ R7, R43, R6, !PT ;  /* 0x000000062b077209 */ /* 0x000fc80007810000 */
[----:B------:R-:W-:Y:S02]  /*32e0*/  FSEL R8, R8, RZ, P2 ;  /* 0x000000ff08087208 */ /* 0x000fe40001000000 */
[----:B------:R-:W-:Y:S02]  /*32f0*/  ISETP.GT.AND P2, PT, R4, 0x39, !P6 ;  /* 0x000000390400780c */ /* 0x000fe40007744270 */
[----:B------:R-:W-:Y:S01]  /*3300*/  FMNMX.FTZ R4, R46, R7, !PT ;  /* 0x000000072e047209 */ /* 0x000fe20007810000 */
[----:B------:R-:W-:-:S01]  /*3310*/  FFMA.FTZ R6, R13, UR38, -R8 ;  /* 0x000000260d067c23 */ /* 0x000fc20008010808 */
[----:B------:R-:W-:Y:S01]  /*3320*/  ISETP.LT.OR P2, PT, R3, 0x3a, P2 ;  /* 0x0000003a0300780c */ /* 0x000fe20001741670 */
[----:B------:R-:W-:-:S01]  /*3330*/  FFMA.FTZ R11, R29, UR38, -R8 ;  /* 0x000000261d0b7c23 */ /* 0x000fc20008010808 */
[----:B------:R-:W-:Y:S01]  /*3340*/  FMNMX.FTZ R7, R47, R4, !PT ;  /* 0x000000042f077209 */ /* 0x000fe20007810000 */
[----:B------:R1:W-:Y:S01]  /*3350*/  MUFU.EX2 R9, R6 ;  /* 0x0000000600097308 */ /* 0x0003e20000000800 */
[----:B------:R-:W-:Y:S01]  /*3360*/  FSEL R55, R55, -INF , !P2 ;  /* 0xff80000037377808 */ /* 0x000fe20005000000 */
[----:B------:R-:W-:Y:S01]  /*3370*/  IMAD.U32 R29, RZ, RZ, UR38 ;  /* 0x00000026ff1d7e24 */ /* 0x000fe2000f8e00ff */
[----:B------:R-:W-:Y:S01]  /*3380*/  FMNMX.FTZ R4, R50, R7, !PT ;  /* 0x0000000732047209 */ /* 0x000fe20007810000 */
[--C-:B------:R-:W-:Y:S01]  /*3390*/  FFMA.FTZ R10, R25, UR38, -R8.reuse ;  /* 0x00000026190a7c23 */ /* 0x100fe20008010808 */
[----:B------:R-:W-:-:S01]  /*33a0*/  FFMA.FTZ R13, R21, UR38, -R8 ;  /* 0x00000026150d7c23 */ /* 0x000fc20008010808 */
[--C-:B------:R-:W-:Y:S01]  /*33b0*/  FFMA.FTZ R14, R33, UR38, -R8.reuse ;  /* 0x00000026210e7c23 */ /* 0x100fe20008010808 */
[----:B------:R-:W-:Y:S01]  /*33c0*/  FMNMX.FTZ R3, R51, R4, !PT ;  /* 0x0000000433037209 */ /* 0x000fe20007810000 */
[----:B------:R2:W-:Y:S01]  /*33d0*/  MUFU.EX2 R12, R11 ;  /* 0x0000000b000c7308 */ /* 0x0005e20000000800 */
[----:B-1----:R-:W-:-:S01]  /*33e0*/  FFMA.FTZ R6, R15, UR38, -R8 ;  /* 0x000000260f067c23 */ /* 0x002fc20008010808 */
[--C-:B------:R-:W-:Y:S01]  /*33f0*/  FFMA.FTZ R15, R57, UR38, -R8.reuse ;  /* 0x00000026390f7c23 */ /* 0x100fe20008010808 */
[----:B------:R-:W-:Y:S01]  /*3400*/  FMNMX.FTZ R4, R54, R3, !PT ;  /* 0x0000000336047209 */ /* 0x000fe20007810000 */
[--C-:B------:R-:W-:Y:S01]  /*3410*/  FFMA.FTZ R20, R37, UR38, -R8.reuse ;  /* 0x0000002625147c23 */ /* 0x100fe20008010808 */
[----:B------:R-:W-:-:S01]  /*3420*/  FFMA.FTZ R24, R45, UR38, -R8 ;  /* 0x000000262d187c23 */ /* 0x000fc20008010808 */
[--C-:B------:R-:W-:Y:S01]  /*3430*/  FFMA.FTZ R21, R61, UR38, -R8.reuse ;  /* 0x000000263d157c23 */ /* 0x100fe20008010808 */
[----:B------:R-:W-:Y:S01]  /*3440*/  FMNMX.FTZ R4, R55, R4, !PT ;  /* 0x0000000437047209 */ /* 0x000fe20007810000 */
[----:B------:R-:W-:Y:S01]  /*3450*/  MUFU.EX2 R7, R6 ;  /* 0x0000000600077308 */ /* 0x000fe20000000800 */
[----:B--2---:R-:W-:-:S01]  /*3460*/  FFMA.FTZ R11, R63, UR38, -R8 ;  /* 0x000000263f0b7c23 */ /* 0x004fc20008010808 */
[--C-:B------:R-:W-:Y:S01]  /*3470*/  FFMA.FTZ R25, R65, UR38, -R8.reuse ;  /* 0x0000002641197c23 */ /* 0x100fe20008010808 */
[----:B------:R-:W-:-:S01]  /*3480*/  FFMA.FTZ R28, R49, UR38, -R8 ;  /* 0x00000026311c7c23 */ /* 0x000fc20008010808 */
[----:B------:R-:W1:Y:S04]  /*3490*/  SHFL.BFLY PT, R3, R4, 0x2, 0x1f ;  /* 0x0c401f0004037f89 */ /* 0x000e6800000e0000 */
[----:B------:R-:W2:Y:S08]  /*34a0*/  MUFU.EX2 R10, R10 ;  /* 0x0000000a000a7308 */ /* 0x000eb00000000800 */
[----:B------:R-:W-:Y:S08]  /*34b0*/  MUFU.EX2 R13, R13 ;  /* 0x0000000d000d7308 */ /* 0x000ff00000000800 */
[----:B------:R-:W-:Y:S01]  /*34c0*/  MUFU.EX2 R14, R14 ;  /* 0x0000000e000e7308 */ /* 0x000fe20000000800 */
[----:B--2---:R-:W-:-:S01]  /*34d0*/  FADD.FTZ R32, R9, R10 ;  /* 0x0000000a09207221 */ /* 0x004fc20000010000 */
[----:B-1----:R-:W-:-:S03]  /*34e0*/  FMNMX.FTZ R3, R4, R3, !PT ;  /* 0x0000000304037209 */ /* 0x002fc60007810000 */
[----:B------:R-:W-:Y:S01]  /*34f0*/  FADD.FTZ R37, R7, R32 ;  /* 0x0000002007257221 */ /* 0x000fe20000010000 */
[----:B------:R-:W-:-:S02]  /*3500*/  FFMA.FTZ R4, R41, UR38, -R8 ;  /* 0x0000002629047c23 */ /* 0x000fc40008010808 */
[----:B------:R-:W-:Y:S01]  /*3510*/  MUFU.EX2 R15, R15 ;  /* 0x0000000f000f7308 */ /* 0x000fe20000000800 */
[----:B------:R-:W1:Y:S01]  /*3520*/  SHFL.BFLY PT, R6, R3, 0x1, 0x1f ;  /* 0x0c201f0003067f89 */ /* 0x000e6200000e0000 */
[----:B------:R-:W-:-:S06]  /*3530*/  FADD.FTZ R36, R12, R37 ;  /* 0x000000250c247221 */ /* 0x000fcc0000010000 */
[----:B------:R-:W-:Y:S08]  /*3540*/  MUFU.EX2 R20, R20 ;  /* 0x0000001400147308 */ /* 0x000ff00000000800 */
[----:B------:R-:W-:Y:S08]  /*3550*/  MUFU.EX2 R11, R11 ;  /* 0x0000000b000b7308 */ /* 0x000ff00000000800 */
[----:B------:R-:W-:Y:S01]  /*3560*/  MUFU.EX2 R24, R24 ;  /* 0x0000001800187308 */ /* 0x000fe20000000800 */
[----:B-1----:R-:W-:Y:S01]  /*3570*/  FMNMX.FTZ R6, R3, R6, !PT ;  /* 0x0000000603067209 */ /* 0x002fe20007810000 */
[--C-:B------:R-:W-:Y:S01]  /*3580*/  FFMA.FTZ R3, R67, UR38, -R8.reuse ;  /* 0x0000002643037c23 */ /* 0x100fe20008010808 */
[----:B------:R-:W-:-:S02]  /*3590*/  FFMA.FTZ R8, R53, UR38, -R8 ;  /* 0x0000002635087c23 */ /* 0x000fc40008010808 */
[C---:B------:R-:W-:Y:S01]  /*35a0*/  FSETP.NEU.FTZ.AND P2, PT, R6.reuse, -INF , PT ;  /* 0xff8000000600780b */ /* 0x040fe20003f5d000 */
[----:B------:R-:W-:-:S02]  /*35b0*/  FFMA.FTZ R29, R6, R29, -8 ;  /* 0xc1000000061d7423 */ /* 0x000fc4000001001d */
[----:B------:R-:W-:Y:S03]  /*35c0*/  MUFU.EX2 R21, R21 ;  /* 0x0000001500157308 */ /* 0x000fe60000000800 */
        /* <DEDUP_REMOVED lines=19> */
[----:B------:R-:W-:-:S05]  /*3700*/  FFMA.FTZ R29, R55, UR38, -R29 ;  /* 0x00000026371d7c23 */ /* 0x000fca000801081d */
[----:B------:R-:W2:Y:S08]  /*3710*/  MUFU.EX2 R30, R30 ;  /* 0x0000001e001e7308 */ /* 0x000eb00000000800 */
[----:B------:R-:W3:Y:S01]  /*3720*/  MUFU.EX2 R31, R31 ;  /* 0x0000001f001f7308 */ /* 0x000ee20000000800 */
[----:B-1----:R-:W-:-:S07]  /*3730*/  FADD.FTZ R33, R26, R27 ;  /* 0x0000001b1a217221 */ /* 0x002fce0000010000 */
[----:B------:R-:W1:Y:S01]  /*3740*/  MUFU.EX2 R34, R34 ;  /* 0x0000002200227308 */ /* 0x000e620000000800 */
[----:B--2---:R-:W-:-:S07]  /*3750*/  FADD.FTZ R32, R30, R33 ;  /* 0x000000211e207221 */ /* 0x004fce0000010000 */
[----:B------:R-:W2:Y:S01]  /*3760*/  MUFU.EX2 R35, R35 ;  /* 0x0000002300237308 */ /* 0x000ea20000000800 */
[----:B---3--:R-:W-:-:S01]  /*3770*/  FADD.FTZ R33, R31, R32 ;  /* 0x000000201f217221 */ /* 0x008fc20000010000 */
[----:B------:R-:W-:Y:S01]  /*3780*/  F2FP.SATFINITE.E4M3.F32.PACK_AB_MERGE_C R32, R12, R7, RZ ;  /* 0x000000070c20723e */ /* 0x000fe200048070ff */
[----:B------:R-:W-:-:S01]  /*3790*/  FADD.FTZ R7, R13, R36 ;  /* 0x000000240d077221 */ /* 0x000fc20000010000 */
[----:B------:R-:W-:Y:S02]  /*37a0*/  F2FP.SATFINITE.E4M3.F32.PACK_AB_MERGE_C R30, R31, R30, RZ ;  /* 0x0000001e1f1e723e */ /* 0x000fe400048070ff */
[----:B------:R-:W-:Y:S01]  /*37b0*/  F2FP.SATFINITE.E4M3.F32.PACK_AB_MERGE_C R188, R10, R9, R32 ;  /* 0x000000090abc723e */ /* 0x000fe20004807020 */
[----:B------:R-:W-:Y:S01]  /*37c0*/  FADD.FTZ R10, R14, R7 ;  /* 0x000000070e0a7221 */ /* 0x000fe20000010000 */
[----:B------:R-:W3:Y:S01]  /*37d0*/  MUFU.EX2 R38, R38 ;  /* 0x0000002600267308 */ /* 0x000ee20000000800 */
[----:B-1----:R-:W-:-:S01]  /*37e0*/  FADD.FTZ R12, R34, R33 ;  /* 0x00000021220c7221 */ /* 0x002fc20000010000 */
[----:B------:R-:W-:Y:S01]  /*37f0*/  F2FP.SATFINITE.E4M3.F32.PACK_AB_MERGE_C R9, R20, R15, RZ ;  /* 0x0000000f1409723e */ /* 0x000fe200048070ff */
[----:B------:R-:W-:-:S01]  /*3800*/  FADD.FTZ R15, R15, R10 ;  /* 0x0000000a0f0f7221 */ /* 0x000fc20000010000 */
[----:B------:R-:W-:-:S02]  /*3810*/  F2FP.SATFINITE.E4M3.F32.PACK_AB_MERGE_C R189, R27, R26, R30 ;  /* 0x0000001a1bbd723e */ /* 0x000fc4000480701e */
[----:B------:R-:W-:Y:S01]  /*3820*/  F2FP.SATFINITE.E4M3.F32.PACK_AB_MERGE_C R190, R14, R13, R9 ;  /* 0x0000000d0ebe723e */ /* 0x000fe20004807009 */
[----:B------:R-:W-:Y:S01]  /*3830*/  FADD.FTZ R20, R20, R15 ;  /* 0x0000000f14147221 */ /* 0x000fe20000010000 */
[----:B------:R-:W1:Y:S01]  /*3840*/  MUFU.EX2 R39, R39 ;  /* 0x0000002700277308 */ /* 0x000e620000000800 */
[----:B--2---:R-:W-:-:S01]  /*3850*/  FADD.FTZ R7, R35, R12 ;  /* 0x0000000c23077221 */ /* 0x004fc20000010000 */
[----:B------:R-:W-:Y:S01]  /*3860*/  F2FP.SATFINITE.E4M3.F32.PACK_AB_MERGE_C R12, R24, R11, RZ ;  /* 0x0000000b180c723e */ /* 0x000fe200048070ff */
[----:B------:R-:W-:-:S05]  /*3870*/  FADD.FTZ R9, R21, R20 ;  /* 0x0000001415097221 */ /* 0x000fca0000010000 */
[----:B------:R-:W2:Y:S01]  /*3880*/  MUFU.EX2 R42, R42 ;  /* 0x0000002a002a7308 */ /* 0x000ea20000000800 */
[----:B---3--:R-:W-:-:S07]  /*3890*/  FADD.FTZ R10, R38, R7 ;  /* 0x00000007260a7221 */ /* 0x008fce0000010000 */
[----:B------:R-:W3:Y:S01]  /*38a0*/  MUFU.EX2 R4, R4 ;  /* 0x0000000400047308 */ /* 0x000ee20000000800 */
[----:B-1----:R-:W-:-:S01]  /*38b0*/  FADD.FTZ R7, R39, R10 ;  /* 0x0000000a27077221 */ /* 0x002fc20000010000 */
[----:B------:R-:W-:-:S04]  /*38c0*/  F2FP.SATFINITE.E4M3.F32.PACK_AB_MERGE_C R38, R39, R38, RZ ;  /* 0x000000262726723e */ /* 0x000fc800048070ff */
[----:B------:R-:W-:Y:S02]  /*38d0*/  F2FP.SATFINITE.E4M3.F32.PACK_AB_MERGE_C R191, R35, R34, R38 ;  /* 0x0000002223bf723e */ /* 0x000fe40004807026 */
[----:B------:R-:W1:Y:S01]  /*38e0*/  MUFU.EX2 R43, R43 ;  /* 0x0000002b002b7308 */ /* 0x000e620000000800 */
[----:B--2---:R-:W-:-:S07]  /*38f0*/  FADD.FTZ R10, R42, R7 ;  /* 0x000000072a0a7221 */ /* 0x004fce0000010000 */
[----:B------:R-:W2:Y:S01]  /*3900*/  MUFU.EX2 R46, R46 ;  /* 0x0000002e002e7308 */ /* 0x000ea20000000800 */
[C---:B---3--:R-:W-:Y:S01]  /*3910*/  F2FP.SATFINITE.E4M3.F32.PACK_AB_MERGE_C R184, R4.reuse, R21, R12 ;  /* 0x0000001504b8723e */ /* 0x048fe2000480700c */
[----:B------:R-:W-:-:S04]  /*3920*/  FADD.FTZ R4, R4, R9 ;  /* 0x0000000904047221 */ /* 0x000fc80000010000 */
[----:B------:R-:W-:Y:S02]  /*3930*/  FADD.FTZ R11, R11, R4 ;  /* 0x000000040b0b7221 */ /* 0x000fe40000010000 */
[----:B------:R-:W-:Y:S01]  /*3940*/  MUFU.EX2 R3, R3 ;  /* 0x0000000300037308 */ /* 0x000fe20000000800 */
[----:B-1----:R-:W-:-:S01]  /*3950*/  FADD.FTZ R7, R43, R10 ;  /* 0x0000000a2b077221 */ /* 0x002fc20000010000 */
[----:B------:R-:W-:-:S06]  /*3960*/  FADD.FTZ R24, R24, R11 ;  /* 0x0000000b18187221 */ /* 0x000fcc0000010000 */
[----:B------:R-:W1:Y:S01]  /*3970*/  MUFU.EX2 R8, R8 ;  /* 0x0000000800087308 */ /* 0x000e620000000800 */
[----:B--2---:R-:W-:-:S07]  /*3980*/  FADD.FTZ R4, R46, R7 ;  /* 0x000000072e047221 */ /* 0x004fce0000010000 */
[----:B------:R-:W2:Y:S08]  /*3990*/  MUFU.EX2 R47, R47 ;  /* 0x0000002f002f7308 */ /* 0x000eb00000000800 */
[----:B------:R-:W-:Y:S01]  /*39a0*/  MUFU.EX2 R25, R25 ;  /* 0x0000001900197308 */ /* 0x000fe20000000800 */
[----:B-1----:R-:W-:-:S07]  /*39b0*/  F2FP.SATFINITE.E4M3.F32.PACK_AB_MERGE_C R9, R8, R3, RZ ;  /* 0x000000030809723e */ /* 0x002fce00048070ff */
[----:B------:R-:W1:Y:S01]  /*39c0*/  MUFU.EX2 R28, R28 ;  /* 0x0000001c001c7308 */ /* 0x000e620000000800 */
[----:B--2---:R-:W-:-:S01]  /*39d0*/  FADD.FTZ R7, R47, R4 ;  /* 0x000000042f077221 */ /* 0x004fc20000010000 */
[----:B------:R-:W-:-:S04]  /*39e0*/  F2FP.SATFINITE.E4M3.F32.PACK_AB_MERGE_C R46, R47, R46, RZ ;  /* 0x0000002e2f2e723e */ /* 0x000fc800048070ff */
[----:B------:R-:W-:Y:S02]  /*39f0*/  F2FP.SATFINITE.E4M3.F32.PACK_AB_MERGE_C R185, R43, R42, R46 ;  /* 0x0000002a2bb9723e */ /* 0x000fe4000480702e */
[----:B------:R-:W2:Y:S08]  /*3a00*/  MUFU.EX2 R50, R50 ;  /* 0x0000003200327308 */ /* 0x000eb00000000800 */
[----:B------:R-:W3:Y:S01]  /*3a10*/  MUFU.EX2 R51, R51 ;  /* 0x0000003300337308 */ /* 0x000ee20000000800 */
[----:B-1----:R-:W-:Y:S01]  /*3a20*/  F2FP.SATFINITE.E4M3.F32.PACK_AB_MERGE_C R186, R28, R25, R9 ;  /* 0x000000191cba723e */ /* 0x002fe20004807009 */
[----:B------:R-:W-:-:S04]  /*3a30*/  FADD.FTZ R25, R25, R24 ;  /* 0x0000001819197221 */ /* 0x000fc80000010000 */
[----:B------:R-:W-:Y:S02]  /*3a40*/  FADD.FTZ R28, R28, R25 ;  /* 0x000000191c1c7221 */ /* 0x000fe40000010000 */
[----:B------:R-:W1:Y:S01]  /*3a50*/  MUFU.EX2 R54, R54 ;  /* 0x0000003600367308 */ /* 0x000e620000000800 */
[----:B--2---:R-:W-:-:S01]  /*3a60*/  FADD.FTZ R4, R50, R7 ;  /* 0x0000000732047221 */ /* 0x004fc20000010000 */
[----:B------:R-:W-:-:S04]  /*3a70*/  FADD.FTZ R3, R3, R28 ;  /* 0x0000001c03037221 */ /* 0x000fc80000010000 */
[----:B------:R-:W-:Y:S02]  /*3a80*/  FADD.FTZ R3, R8, R3 ;  /* 0x0000000308037221 */ /* 0x000fe40000010000 */
[----:B------:R-:W2:Y:S01]  /*3a90*/  MUFU.EX2 R29, R29 ;  /* 0x0000001d001d7308 */ /* 0x000ea20000000800 */
[----:B---3--:R-:W-:-:S04]  /*3aa0*/  FADD.FTZ R7, R51, R4 ;  /* 0x0000000433077221 */ /* 0x008fc80000010000 */
[----:B-1----:R-:W-:Y:S01]  /*3ab0*/  FADD.FTZ R4, R54, R7 ;  /* 0x0000000736047221 */ /* 0x002fe20000010000 */
[----:B------:R-:W-:Y:S01]  /*3ac0*/  VIADD R7, R58, 0xfffffffe ;  /* 0xfffffffe3a077836 */ /* 0x000fe20000000000 */
[C---:B--2---:R-:W-:Y:S02]  /*3ad0*/  F2FP.SATFINITE.E4M3.F32.PACK_AB_MERGE_C R9, R29.reuse, R54, RZ ;  /* 0x000000361d09723e */ /* 0x044fe400048070ff */
[----:B------:R-:W-:-:S02]  /*3ae0*/  FADD.FTZ R4, R29, R4 ;  /* 0x000000041d047221 */ /* 0x000fc40000010000 */
[----:B------:R-:W-:Y:S01]  /*3af0*/  F2FP.SATFINITE.E4M3.F32.PACK_AB_MERGE_C R187, R51, R50, R9 ;  /* 0x0000003233bb723e */ /* 0x000fe20004807009 */
[----:B------:R-:W-:Y:S06]  /*3b00*/  @P2 BRA `(.L_x_788) ;  /* 0x0000000000482947 */ /* 0x000fec0003800000 */
[C---:B------:R-:W-:Y:S01]  /*3b10*/  ISETP.GT.AND P2, PT, R59.reuse, RZ, PT ;  /* 0x000000ff3b00720c */ /* 0x040fe20003f44270 */
[----:B------:R-:W-:-:S05]  /*3b20*/  VIADD R8, R59, 0xffffffff ;  /* 0xffffffff3b087836 */ /* 0x000fca0000000000 */
[----:B------:R-:W-:-:S07]  /*3b30*/  R2UR UR5, R8 ;  /* 0x00000000080572ca */ /* 0x000fce00000e0000 */
[----:B------:R-:W-:Y:S08]  /*3b40*/  @P2 BRA `(.L_x_789) ;  /* 0x00000000001c2947 */ /* 0x000ff00003800000 */
[----:B------:R-:W-:Y:S02]  /*3b50*/  UISETP.NE.AND UP1, UPT, UR7, 0x1, UPT ;  /* 0x000000010700788c */ /* 0x000fe4000bf25270 */
[----:B------:R-:W-:-:S09]  /*3b60*/  UIADD3 UR5, -UR10, URZ, URZ ;  /* 0x0000003f0a057290 */ /* 0x000fd2000fffe13f */
[----:B------:R-:W-:Y:S02]  /*3b70*/  @UP1 ULDC.64 UR10, c[0x0][0x9e8] ;  /* 0x00027a00000a1ab9 */ /* 0x000fe40000000a00 */
[----:B------:R-:W-:-:S04]  /*3b80*/  UIMAD.WIDE.U32 UR14, UR5, UR10, URZ ;  /* 0x0000000a050e72a5 */ /* 0x000fc8000f8e003f */
[----:B------:R-:W-:-:S04]  /*3b90*/  @UP1 USHF.R.U32.HI UR5, URZ, UR11, UR15 ;  /* 0x0000000b3f051299 */ /* 0x000fc8000801160f */
[----:B------:R-:W-:Y:S01]  /*3ba0*/  ULOP3.LUT UR5, URZ, UR5, URZ, 0x33, !UPT ;  /* 0x000000053f057292 */ /* 0x000fe2000f8e333f */
[----:B------:R-:W-:Y:S11]  /*3bb0*/  BRA `(.L_x_790) ;  /* 0x0000000000107947 */ /* 0x000ff60003800000 */
.L_x_789:
[----:B------:R-:W-:-:S11]  /*3bc0*/  UISETP.NE.AND UP1, UPT, UR7, 0x1, UPT ;  /* 0x000000010700788c */ /* 0x000fd6000bf25270 */
[----:B------:R-:W-:Y:S02]  /*3bd0*/  @UP1 ULDC.64 UR10, c[0x0][0x9e8] ;  /* 0x00027a00000a1ab9 */ /* 0x000fe40000000a00 */
[----:B------:R-:W-:-:S04]  /*3be0*/  UIMAD.WIDE.U32 UR14, UR5, UR10, URZ ;  /* 0x0000000a050e72a5 */ /* 0x000fc8000f8e003f */
[----:B------:R-:W-:-:S12]  /*3bf0*/  @UP1 USHF.R.U32.HI UR5, URZ, UR11, UR15 ;  /* 0x0000000b3f051299 */ /* 0x000fd8000801160f */
.L_x_790:
[----:B------:R-:W-:-:S04]  /*3c00*/  UIMAD UR5, UR5, UR7, UR7 ;  /* 0x00000007050572a4 */ /* 0x000fc8000f8e0207 */
[----:B------:R-:W-:-:S04]  /*3c10*/  UISETP.LT.AND UP1, UPT, UR6, UR5, UPT ;  /* 0x000000050600728c */ /* 0x000fc8000bf21270 */
[----:B------:R-:W-:-:S12]  /*3c20*/  USEL UR6, UR6, UR5, UP1 ;  /* 0x0000000506067287 */ /* 0x000fd80008800000 */
.L_x_788:
[----:B------:R-:W-:Y:S01]  /*3c30*/  USHF.R.S32.HI UR5, URZ, 0x1f, UR6 ;  /* 0x0000001f3f057899 */ /* 0x000fe20008011406 */
[----:B------:R-:W-:Y:S02]  /*3c40*/  CS2R R150, SRZ ;  /* 0x0000000000967805 */ /* 0x000fe4000001ff00 */
[----:B------:R-:W-:Y:S02]  /*3c50*/  CS2R R148, SRZ ;  /* 0x0000000000947805 */ /* 0x000fe4000001ff00 */
[----:B------:R-:W-:Y:S01]  /*3c60*/  CS2R R146, SRZ ;  /* 0x0000000000927805 */ /* 0x000fe2000001ff00 */
[----:B------:R-:W-:Y:S01]  /*3c70*/  ULEA.HI UR5, UR5, UR6, URZ, 0x6 ;  /* 0x0000000605057291 */ /* 0x000fe2000f8f303f */
[----:B------:R-:W-:Y:S02]  /*3c80*/  CS2R R144, SRZ ;  /* 0x0000000000907805 */ /* 0x000fe4000001ff00 */
[----:B------:R-:W-:Y:S02]  /*3c90*/  CS2R R142, SRZ ;  /* 0x00000000008e7805 */ /* 0x000fe4000001ff00 */
[----:B------:R-:W-:Y:S01]  /*3ca0*/  CS2R R140, SRZ ;  /* 0x00000000008c7805 */ /* 0x000fe2000001ff00 */
[----:B------:R-:W-:Y:S01]  /*3cb0*/  USHF.R.S32.HI UR5, URZ, 0x6, UR5 ;  /* 0x000000063f057899 */ /* 0x000fe20008011405 */
[----:B------:R-:W-:-:S02]  /*3cc0*/  CS2R R138, SRZ ;  /* 0x00000000008a7805 */ /* 0x000fc4000001ff00 */
[----:B------:R-:W-:Y:S02]  /*3cd0*/  CS2R R136, SRZ ;  /* 0x0000000000887805 */ /* 0x000fe4000001ff00 */
[----:B------:R-:W-:Y:S01]  /*3ce0*/  CS2R R134, SRZ ;  /* 0x0000000000867805 */ /* 0x000fe2000001ff00 */
[----:B------:R-:W-:Y:S01]  /*3cf0*/  UISETP.LT.AND UP1, UPT, UR45, UR5, UPT ;  /* 0x000000052d00728c */ /* 0x000fe2000bf21270 */
[----:B------:R-:W-:Y:S02]  /*3d00*/  CS2R R132, SRZ ;  /* 0x0000000000847805 */ /* 0x000fe4000001ff00 */
[----:B------:R-:W-:Y:S02]  /*3d10*/  CS2R R130, SRZ ;  /* 0x0000000000827805 */ /* 0x000fe4000001ff00 */
[----:B------:R-:W-:Y:S01]  /*3d20*/  CS2R R128, SRZ ;  /* 0x0000000000807805 */ /* 0x000fe2000001ff00 */
[----:B------:R-:W-:Y:S01]  /*3d30*/  USEL UR7, UR45, UR5, !UP1 ;  /* 0x000000052d077287 */ /* 0x000fe2000c800000 */
[----:B------:R-:W-:-:S02]  /*3d40*/  CS2R R126, SRZ ;  /* 0x00000000007e7805 */ /* 0x000fc4000001ff00 */
[----:B------:R-:W-:Y:S02]  /*3d50*/  CS2R R124, SRZ ;  /* 0x00000000007c7805 */ /* 0x000fe4000001ff00 */
[----:B------:R-:W-:Y:S02]  /*3d60*/  CS2R R122, SRZ ;  /* 0x00000000007a7805 */ /* 0x000fe4000001ff00 */
[----:B------:R-:W-:Y:S02]  /*3d70*/  CS2R R120, SRZ ;  /* 0x0000000000787805 */ /* 0x000fe4000001ff00 */
[----:B------:R-:W-:Y:S02]  /*3d80*/  CS2R R118, SRZ ;  /* 0x0000000000767805 */ /* 0x000fe4000001ff00 */
[----:B------:R-:W-:Y:S02]  /*3d90*/  ISETP.GE.AND P2, PT, R7, UR7, PT ;  /* 0x0000000707007c0c */ /* 0x000fe4000bf46270 */
        /* <DEDUP_REMOVED lines=48> */
[----:B------:R-:W-:Y:S01]  /*40a0*/  IMAD.IADD R8, R194, 0x1, R2 ;  /* 0x00000001c2087824 */ /* 0x000fe200078e0202 */
[----:B------:R-:W-:Y:S01]  /*40b0*/  ULDC UR41, c[0x0][0x9e4] ;  /* 0x0002790000297ab9 */ /* 0x000fe20000000800 */
[----:B------:R-:W-:Y:S01]  /*40c0*/  IMAD.MOV.U32 R151, RZ, RZ, RZ ;  /* 0x000000ffff977224 */ /* 0x000fe200078e00ff */
[----:B------:R-:W-:Y:S01]  /*40d0*/  ULDC UR54, c[0x0][0x9dc] ;  /* 0x0002770000367ab9 */ /* 0x000fe20000000800 */
[----:B------:R-:W-:Y:S01]  /*40e0*/  ULDC UR57, c[0x0][0x2e0] ;  /* 0x0000b80000397ab9 */ /* 0x000fe20000000800 */
[----:B------:R-:W-:Y:S01]  /*40f0*/  ULDC UR56, c[0x0][0x288] ;  /* 0x0000a20000387ab9 */ /* 0x000fe20000000800 */
[----:B------:R-:W-:-:S05]  /*4100*/  ULDC UR55, c[0x0][0x9e0] ;  /* 0x0002780000377ab9 */ /* 0x000fca0000000800 */
.L_x_809:
[----:B------:R-:W-:Y:S01]  /*4110*/  UIADD3 UR5, UR39, 0x1, URZ ;  /* 0x0000000127057890 */ /* 0x000fe2000fffe03f */
[----:B------:R-:W-:-:S03]  /*4120*/  ISETP.NE.AND P3, PT, RZ, UR40, PT ;  /* 0x00000028ff007c0c */ /* 0x000fc6000bf65270 */
[----:B------:R-:W-:-:S04]  /*4130*/  UISETP.NE.AND UP1, UPT, UR5, 0x2, UPT ;  /* 0x000000020500788c */ /* 0x000fc8000bf25270 */
[----:B------:R-:W-:Y:S02]  /*4140*/  USEL UR6, URZ, 0x1, UP1 ;  /* 0x000000013f067887 */ /* 0x000fe40008800000 */
[----:B------:R-:W-:Y:S02]  /*4150*/  USEL UR5, UR5, URZ, UP1 ;  /* 0x0000003f05057287 */ /* 0x000fe40008800000 */
[----:B------:R-:W-:Y:S02]  /*4160*/  ULOP3.LUT UR6, UR36, UR6, URZ, 0x3c, !UPT ;  /* 0x0000000624067292 */ /* 0x000fe4000f8e3c3f */
[----:B------:R-:W-:Y:S10]  /*4170*/  @P3 BRA `(.L_x_792) ;  /* 0x00000000002c3947 */ /* 0x000ff40003800000 */
[----:B------:R-:W-:Y:S05]  /*4180*/  @!P0 BRA `(.L_x_793) ;  /* 0x0000000000048947 */ /* 0x000fea0003800000 */
[----:B------:R-:W-:Y:S01]  /*4190*/  BPT.TRAP 0x1 ;  /* 0x000000040000795c */ /* 0x000fe20000300000 */
.L_x_793:
[----:B------:R-:W-:Y:S01]  /*41a0*/  ULEA UR10, UR5, UR37, 0x3 ;  /* 0x00000025050a7291 */ /* 0x000fe2000f8e183f */
[----:B------:R-:W-:-:S05]  /*41b0*/  IMAD.U32 R9, RZ, RZ, UR6 ;  /* 0x00000006ff097e24 */ /* 0x000fca000f8e00ff */
[----:B------:R-:W-:-:S04]  /*41c0*/  SHF.L.U32 R9, R9, 0x1f, RZ ;  /* 0x0000001f09097819 */ /* 0x000fc800000006ff */
[----:B------:R1:W2:Y:S01]  /*41d0*/  SYNCS.PHASECHK.TRANS64.TRYWAIT P2, [UR10+0x28430], R9 ;  /* 0x02843009ff0075a7 */ /* 0x0002a2000804014a */
[----:B------:R-:W-:Y:S05]  /*41e0*/  @!P0 BRA `(.L_x_794) ;  /* 0x0000000000048947 */ /* 0x000fea0003800000 */
[----:B------:R-:W-:Y:S01]  /*41f0*/  BPT.TRAP 0x1 ;  /* 0x000000040000795c */ /* 0x000fe20000300000 */
.L_x_794:
[----:B--2---:R-:W-:Y:S05]  /*4200*/  @P2 BRA `(.L_x_792) ;  /* 0x0000000000082947 */ /* 0x004fea0003800000 */
[----:B------:R-:W2:Y:S02]  /*4210*/  SYNCS.PHASECHK.TRANS64.TRYWAIT P2, [UR10+0x28430], R9 ;  /* 0x02843009ff0075a7 */ /* 0x000ea4000804014a */
[----:B--2---:R-:W-:Y:S05]  /*4220*/  @!P2 BRA `(.L_x_795) ;  /* 0x000000d00068a947 */ /* 0x004fea0003800000 */
.L_x_792:
[----:B--2---:R-:W2:Y:S01]  /*4230*/  S2R R10, SR_TID.X ;  /* 0x00000000000a7919 */ /* 0x004ea20000002100 */
[----:B------:R-:W-:Y:S01]  /*4240*/  ULEA UR34, UR5, UR4, 0xa ;  /* 0x0000000405227291 */ /* 0x000fe2000f8e503f */
[----:B------:R-:W-:Y:S01]  /*4250*/  UMOV UR51, 0x40000040 ;  /* 0x4000004000337882 */ /* 0x000fe20000000000 */
[----:B------:R-:W-:Y:S02]  /*4260*/  UMOV UR11, 0x40000040 ;  /* 0x40000040000b7882 */ /* 0x000fe40000000000 */
[----:B------:R-:W-:Y:S02]  /*4270*/  UIADD3 UR10, UR34, 0x2, URZ ;  /* 0x00000002220a7890 */ /* 0x000fe4000fffe03f */
[----:B------:R-:W-:Y:S02]  /*4280*/  UIADD3 UR14, UR34, 0x4, URZ ;  /* 0x00000004220e7890 */ /* 0x000fe4000fffe03f */
[----:B------:R-:W-:Y:S01]  /*4290*/  UMOV UR50, UR34 ;  /* 0x0000002200327c82 */ /* 0x000fe20008000000 */
[----:B------:R-:W-:Y:S01]  /*42a0*/  UMOV UR15, 0x40000040 ;  /* 0x40000040000f7882 */ /* 0x000fe20000000000 */
[----:B------:R-:W-:Y:S01]  /*42b0*/  UIADD3 UR18, UR34, 0x6, URZ ;  /* 0x0000000622127890 */ /* 0x000fe2000fffe03f */
        /* <DEDUP_REMOVED lines=9> */
[----:B--2---:R-:W-:-:S05]  /*4350*/  SHF.R.U32.HI R10, RZ, 0x7, R10 ;  /* 0x00000007ff0a7819 */ /* 0x004fca000001160a */
[----:B-1----:R-:W-:-:S05]  /*4360*/  VIADD R9, R10, 0x8 ;  /* 0x000000080a097836 */ /* 0x002fca0000000000 */
[----:B------:R1:W-:Y:S06]  /*4370*/  BAR.SYNC.DEFER_BLOCKING R9, 0x100 ;  /* 0x000400090000751d */ /* 0x0003ec0000010000 */
[----:B------:R-:W-:-:S06]  /*4380*/  WARPGROUP.ARRIVE ;  /* 0x00000000000079c5 */ /* 0x000fcc0000000000 */
[----:B------:R-:W-:Y:S03]  /*4390*/  QGMMA.64x64x32.F32.E4M3.E4M3 R152, gdesc[UR48], RZ, !UPT, gsb0 ;  /* 0x00e00000309879f3 */ /* 0x000fe6000c0008ff */
        /* <DEDUP_REMOVED lines=22> */
[----:B-1----:R-:W-:Y:S05]  /*4500*/  @P3 BRA `(.L_x_796) ;  /* 0x00000000002c3947 */ /* 0x002fea0003800000 */
[----:B------:R-:W-:Y:S05]  /*4510*/  @!P0 BRA `(.L_x_797) ;  /* 0x0000000000048947 */ /* 0x000fea0003800000 */
[----:B------:R-:W-:Y:S01]  /*4520*/  BPT.TRAP 0x1 ;  /* 0x000000040000795c */ /* 0x000fe20000300000 */
.L_x_797:
[----:B------:R-:W-:Y:S01]  /*4530*/  ULEA UR10, UR39, UR37, 0x3 ;  /* 0x00000025270a7291 */ /* 0x000fe2000f8e183f */
[----:B------:R-:W-:-:S05]  /*4540*/  IMAD.U32 R9, RZ, RZ, UR36 ;  /* 0x00000024ff097e24 */ /* 0x000fca000f8e00ff */
[----:B------:R-:W-:-:S04]  /*4550*/  SHF.L.U32 R9, R9, 0x1f, RZ ;  /* 0x0000001f09097819 */ /* 0x000fc800000006ff */
[----:B------:R1:W2:Y:S01]  /*4560*/  SYNCS.PHASECHK.TRANS64.TRYWAIT P2, [UR10+0x28450], R9 ;  /* 0x02845009ff0075a7 */ /* 0x0002a2000804014a */
[----:B------:R-:W-:Y:S05]  /*4570*/  @!P0 BRA `(.L_x_798) ;  /* 0x0000000000048947 */ /* 0x000fea0003800000 */
[----:B------:R-:W-:Y:S01]  /*4580*/  BPT.TRAP 0x1 ;  /* 0x000000040000795c */ /* 0x000fe20000300000 */
.L_x_798:
[----:B--2---:R-:W-:Y:S05]  /*4590*/  @P2 BRA `(.L_x_796) ;  /* 0x0000000000082947 */ /* 0x004fea0003800000 */
[----:B------:R-:W2:Y:S02]  /*45a0*/  SYNCS.PHASECHK.TRANS64.TRYWAIT P2, [UR10+0x28450], R9 ;  /* 0x02845009ff0075a7 */ /* 0x000ea4000804014a */
[----:B--2---:R-:W-:Y:S05]  /*45b0*/  @!P2 BRA `(.L_x_799) ;  /* 0x000000cc009ca947 */ /* 0x004fea0003800000 */
.L_x_796:
[----:B------:R-:W-:Y:S01]  /*45c0*/  UIADD3 UR10, UR37, 0x8000, URZ ;  /* 0x00008000250a7890 */ /* 0x000fe2000fffe03f */
[----:B------:R-:W-:Y:S01]  /*45d0*/  WARPGROUP.ARRIVE ;  /* 0x00000000000079c5 */ /* 0x000fe20000000000 */
[----:B------:R-:W-:-:S05]  /*45e0*/  UMOV UR11, 0x80000020 ;  /* 0x80000020000b7882 */ /* 0x000fca0000000000 */
[----:B--2---:R-:W2:Y:S01]  /*45f0*/  S2R R10, SR_TID.X ;  /* 0x00000000000a7919 */ /* 0x004ea20000002100 */
[----:B------:R-:W-:Y:S01]  /*4600*/  USHF.R.U32.HI UR10, URZ, 0x4, UR10 ;  /* 0x000000043f0a7899 */ /* 0x000fe2000801160a */
[----:B------:R-:W-:Y:S01]  /*4610*/  IMAD.U32 R11, RZ, RZ, UR5 ;  /* 0x00000005ff0b7e24 */ /* 0x000fe2000f8e00ff */
[----:B------:R-:W-:Y:S01]  /*4620*/  PLOP3.LUT P2, PT, PT, PT, UP0, 0x40, 0x0 ;  /* 0x000000000000781c */ /* 0x000fe20003f4e808 */
[----:B-1----:R-:W-:Y:S01]  /*4630*/  IMAD.SHL.U32 R9, R7, 0x40, RZ ;  /* 0x0000004007097824 */ /* 0x002fe200078e00ff */
[----:B------:R-:W-:Y:S02]  /*4640*/  ULOP3.LUT UR10, UR10, 0x3fff, URZ, 0xc0, !UPT ;  /* 0x00003fff0a0a7892 */ /* 0x000fe4000f8ec03f */
[----:B------:R-:W-:Y:S02]  /*4650*/  @!P1 LEA R11, R11, UR37, 0x3 ;  /* 0x000000250b0b9c11 */ /* 0x000fe4000f8e18ff */
[----:B------:R-:W-:Y:S01]  /*4660*/  ULOP3.LUT UR10, UR10, 0x10000, URZ, 0xfc, !UPT ;  /* 0x000100000a0a7892 */ /* 0x000fe2000f8efc3f */
[----:B------:R-:W-:-:S02]  /*4670*/  IADD3 R12, -R9, 0x1, RZ ;  /* 0x00000001090c7810 */ /* 0x000fc40007ffe1ff */
[----:B------:R-:W-:Y:S01]  /*4680*/  @!P1 VIADD R11, R11, 0x28440 ;  /* 0x000284400b0b9836 */ /* 0x000fe20000000000 */
[----:B------:R-:W-:Y:S02]  /*4690*/  ULEA UR10, UR39, UR10, 0xa ;  /* 0x0000000a270a7291 */ /* 0x000fe4000f8e503f */
[----:B------:R-:W-:Y:S02]  /*46a0*/  IMAD R12, R17, UR57, R12 ;  /* 0x00000039110c7c24 */ /* 0x000fe4000f8e020c */
[----:B------:R-:W-:-:S05]  /*46b0*/  @!P1 PRMT R11, RZ, 0x654, R11 ;  /* 0x00000654ff0b9816 */ /* 0x000fca000000000b */
[----:B------:R-:W-:Y:S01]  /*46c0*/  QGMMA.64x256x32.F32.E4M3.E4M3 R24, R188, gdesc[UR8], R24, gsb0 ;  /* 0x03e00008bc187df3 */ /* 0x000fe20008000818 */
[----:B------:R-:W-:Y:S01]  /*46d0*/  UIADD3 UR10, UR10, 0x2, URZ ;  /* 0x000000020a0a7890 */ /* 0x000fe2000fffe03f */
[----:B------:R-:W-:Y:S01]  /*46e0*/  UMOV UR11, 0x80000020 ;  /* 0x80000020000b7882 */ /* 0x000fe20000000000 */
[----:B--2---:R-:W-:-:S04]  /*46f0*/  SHF.R.U32.HI R10, RZ, 0x7, R10 ;  /* 0x00000007ff0a7819 */ /* 0x004fc8000001160a */
[----:B------:R-:W-:Y:S01]  /*4700*/  IADD3 R10, -R10, 0xb, RZ ;  /* 0x0000000b0a0a7810 */ /* 0x000fe20007ffe1ff */
[----:B------:R-:W-:Y:S02]  /*4710*/  WARPGROUP.DEPBAR.LE gsb0, 0x0 ;  /* 0x00008000000079c5 */ /* 0x000fe40000010000 */
[----:B------:R-:W-:-:S15]  /*4720*/  WARPGROUP.ARRIVE ;  /* 0x00000000000079c5 */ /* 0x000fde0000000000 */
[----:B------:R-:W-:-:S03]  /*4730*/  NOP ;  /* 0x0000000000007918 */ /* 0x000fc60000000000 */
[----:B------:R-:W-:Y:S01]  /*4740*/  QGMMA.64x256x32.F32.E4M3.E4M3 R24, R184, gdesc[UR8], R24, gsb0 ;  /* 0x03e00008b8187df3 */ /* 0x000fe20008000818 */
[----:B------:R-:W-:Y:S02]  /*4750*/  ULOP3.LUT UR10, URZ, UR54, URZ, 0x33, !UPT ;  /* 0x000000363f0a7292 */ /* 0x000fe4000f8e333f */
[----:B------:R-:W-:Y:S02]  /*4760*/  WARPGROUP.DEPBAR.LE gsb0, 0x0 ;  /* 0x00008000000079c5 */ /* 0x000fe40000010000 */
[----:B------:R1:W-:Y:S06]  /*4770*/  BAR.ARV R10, 0x100 ;  /* 0x0004000a0000751d */ /* 0x0003ec0000002000 */
[----:B------:R2:W-:Y:S02]  /*4780*/  @!P1 SYNCS.ARRIVE.TRANS64.RED.A1T0 RZ, [R11+URZ], RZ ;  /* 0x000000ff0bff99a7 */ /* 0x0005e4000810043f */
[----:B--2---:R-:W-:-:S04]  /*4790*/  VIADD R11, R12, -UR56 ;  /* 0x800000380c0b7c36 */ /* 0x004fc80008000000 */
[----:B------:R-:W-:-:S04]  /*47a0*/  IMAD R11, R16, -0x2, R11 ;  /* 0xfffffffe100b7824 */ /* 0x000fc800078e020b */
[C---:B------:R-:W-:Y:S02]  /*47b0*/  VIADD R15, R11.reuse, UR55 ;  /* 0x000000370b0f7c36 */ /* 0x040fe40008000000 */
[----:B------:R-:W-:Y:S02]  /*47c0*/  VIADD R21, R11, UR10 ;  /* 0x0000000a0b157c36 */ /* 0x000fe40008000000 */
[C---:B------:R-:W-:Y:S02]  /*47d0*/  IMAD.IADD R11, R2.reuse, 0x1, R15 ;  /* 0x00000001020b7824 */ /* 0x040fe400078e020f */
[----:B------:R-:W-:Y:S01]  /*47e0*/  IMAD.IADD R12, R2, 0x1, R21 ;  /* 0x00000001020c7824 */ /* 0x000fe200078e0215 */
[----:B-1----:R-:W-:Y:S06]  /*47f0*/  @P2 BRA `(.L_x_800) ;  /* 0x00000000005c2947 */ /* 0x002fec0003800000 */
[----:B------:R-:W-:Y:S01]  /*4800*/  ISETP.GT.AND P2, PT, R8, -0x1, PT ;  /* 0xffffffff0800780c */ /* 0x000fe20003f44270 */
[----:B------:R-:W-:-:S12]  /*4810*/  BSSY B0, `(.L_x_801) ;  /* 0x0000011000007945 */ /* 0x000fd80003800000 */
[----:B------:R-:W-:Y:S05]  /*4820*/  @P2 BRA `(.L_x_802) ;  /* 0x0000000000202947 */ /* 0x000fea0003800000 */
[----:B------:R-:W-:Y:S01]  /*4830*/  IMAD.U32 R20, RZ, RZ, UR41 ;  /* 0x00000029ff147e24 */ /* 0x000fe2000f8e00ff */
[----:B------:R-:W-:-:S04]  /*4840*/  LOP3.LUT R13, RZ, R8, RZ, 0x33, !PT ;  /* 0x00000008ff0d7212 */ /* 0x000fc800078e33ff */
[----:B------:R-:W-:-:S13]  /*4850*/  ISETP.NE.AND P2, PT, R20, 0x1, PT ;  /* 0x000000011400780c */ /* 0x000fda0003f45270 */
[----:B------:R-:W1:Y:S02]  /*4860*/  @P2 LDC.64 R184, c[0x0][0x9e8] ;  /* 0x00027a00ffb82b82 */ /* 0x000e640000000a00 */
[----:B-1----:R-:W-:-:S05]  /*4870*/  @P2 IMAD.HI.U32 R10, R13, R184, RZ ;  /* 0x000000b80d0a2227 */ /* 0x002fca00078e00ff */
[----:B------:R-:W-:-:S04]  /*4880*/  @P2 SHF.R.U32.HI R13, RZ, R185, R10 ;  /* 0x000000b9ff0d2219 */ /* 0x000fc8000001160a */
[----:B------:R-:W-:Y:S01]  /*4890*/  LOP3.LUT R10, RZ, R13, RZ, 0x33, !PT ;  /* 0x0000000dff0a7212 */ /* 0x000fe200078e33ff */
[----:B------:R-:W-:Y:S06]  /*48a0*/  BRA `(.L_x_803) ;  /* 0x00000000001c7947 */ /* 0x000fec0003800000 */
.L_x_802:
[----:B------:R-:W-:Y:S02]  /*48b0*/  IMAD.U32 R20, RZ, RZ, UR41 ;  /* 0x00000029ff147e24 */ /* 0x000fe4000f8e00ff */
[----:B------:R-:W-:-:S03]  /*48c0*/  IMAD.MOV.U32 R10, RZ, RZ, R8 ;  /* 0x000000ffff0a7224 */ /* 0x000fc600078e0008 */
[----:B------:R-:W-:-:S13]  /*48d0*/  ISETP.NE.AND P2, PT, R20, 0x1, PT ;  /* 0x000000011400780c */ /* 0x000fda0003f45270 */
[----:B------:R-:W1:Y:S01]  /*48e0*/  @P2 LDC.64 R184, c[0x0][0x9e8] ;  /* 0x00027a00ffb82b82 */ /* 0x000e620000000a00 */
[----:B------:R-:W-:-:S04]  /*48f0*/  @P2 IMAD.IADD R13, R194, 0x1, R2 ;  /* 0x00000001c20d2824 */ /* 0x000fc800078e0202 */
[----:B-1----:R-:W-:-:S05]  /*4900*/  @P2 IMAD.HI.U32 R14, R13, R184, RZ ;  /* 0x000000b80d0e2227 */ /* 0x002fca00078e00ff */
[----:B------:R-:W-:-:S07]  /*4910*/  @P2 SHF.R.U32.HI R10, RZ, R185, R14 ;  /* 0x000000b9ff0a2219 */ /* 0x000fce000001160e */
.L_x_803:
[----:B------:R-:W-:Y:S05]  /*4920*/  BSYNC B0 ;  /* 0x0000000000007941 */ /* 0x000fea0003800000 */
.L_x_801:
[----:B------:R-:W-:-:S04]  /*4930*/  IMAD R13, R10, R20, -R9 ;  /* 0x000000140a0d7224 */ /* 0x000fc800078e0a09 */
[----:B------:R-:W-:-:S05]  /*4940*/  IMAD R13, R16, -0x2, R13 ;  /* 0xfffffffe100d7824 */ /* 0x000fca00078e020d */
[----:B------:R-:W-:Y:S02]  /*4950*/  VIADDMNMX R11, R13, R20, R11, PT ;  /* 0x000000140d0b7246 */ /* 0x000fe4000380010b */
[----:B------:R-:W-:-:S07]  /*4960*/  VIMNMX R12, R12, R13, !PT ;  /* 0x0000000d0c0c7248 */ /* 0x000fce0007fe0100 */
.L_x_800:
[----:B------:R-:W-:Y:S01]  /*4970*/  ISETP.GT.AND P2, PT, R7, -0x1, PT ;  /* 0xffffffff0700780c */ /* 0x000fe20003f44270 */
[----:B------:R-:W-:-:S03]  /*4980*/  IMAD.IADD R10, R0, 0x1, R15 ;  /* 0x00000001000a7824 */ /* 0x000fc600078e020f */
[C---:B------:R-:W-:Y:S02]  /*4990*/  ISETP.GT.AND P5, PT, R12.reuse, RZ, P2 ;  /* 0x000000ff0c00720c */ /* 0x040fe400017a4270 */
[C---:B------:R-:W-:Y:S02]  /*49a0*/  ISETP.GT.AND P4, PT, R12.reuse, 0x1, P2 ;  /* 0x000000010c00780c */ /* 0x040fe40001784270 */
[----:B------:R-:W-:Y:S02]  /*49b0*/  ISETP.LT.OR P5, PT, R11, 0x1, P5 ;  /* 0x000000010b00780c */ /* 0x000fe40002fa1670 */
[----:B------:R-:W-:Y:S02]  /*49c0*/  ISETP.GT.AND P6, PT, R12, 0x8, P2 ;  /* 0x000000080c00780c */ /* 0x000fe400017c4270 */
[----:B------:R-:W-:Y:S02]  /*49d0*/  FSEL R152, R152, -INF , !P5 ;  /* 0xff80000098987808 */ /* 0x000fe40006800000 */
[----:B------:R-:W-:-:S02]  /*49e0*/  ISETP.GT.AND P5, PT, R12, 0x10, P2 ;  /* 0x000000100c00780c */ /* 0x000fc400017a4270 */
[----:B------:R-:W-:Y:S02]  /*49f0*/  ISETP.GT.AND P3, PT, R12, 0x9, P2 ;  /* 0x000000090c00780c */ /* 0x000fe40001764270 */
[C---:B------:R-:W-:Y:S02]  /*4a00*/  ISETP.LT.OR P5, PT, R11.reuse, 0x11, P5 ;  /* 0x000000110b00780c */ /* 0x040fe40002fa1670 */
[C---:B------:R-:W-:Y:S02]  /*4a10*/  ISETP.LT.OR P4, PT, R11.reuse, 0x2, P4 ;  /* 0x000000020b00780c */ /* 0x040fe40002781670 */
[----:B------:R-:W-:Y:S02]  /*4a20*/  FSEL R160, R160, -INF , !P5 ;  /* 0xff800000a0a07808 */ /* 0x000fe40006800000 */
[----:B------:R-:W-:Y:S02]  /*4a30*/  ISETP.GT.AND P5, PT, R12, 0x20, P2 ;  /* 0x000000200c00780c */ /* 0x000fe400017a4270 */
[----:B------:R-:W-:-:S02]  /*4a40*/  ISETP.LT.OR P6, PT, R11, 0x9, P6 ;  /* 0x000000090b00780c */ /* 0x000fc400037c1670 */
[C---:B------:R-:W-:Y:S02]  /*4a50*/  ISETP.LT.OR P3, PT, R11.reuse, 0xa, P3 ;  /* 0x0000000a0b00780c */ /* 0x040fe40001f61670 */
[----:B------:R-:W-:Y:S02]  /*4a60*/  ISETP.LT.OR P5, PT, R11, 0x21, P5 ;  /* 0x000000210b00780c */ /* 0x000fe40002fa1670 */
[----:B------:R-:W-:Y:S02]  /*4a70*/  FSEL R153, R153, -INF , !P4 ;  /* 0xff80000099997808 */ /* 0x000fe40006000000 */
[----:B------:R-:W-:Y:S02]  /*4a80*/  FSEL R156, R156, -INF , !P6 ;  /* 0xff8000009c9c7808 */ /* 0x000fe40007000000 */
[----:B------:R-:W-:Y:S02]  /*4a90*/  FSEL R157, R157, -INF , !P3 ;  /* 0xff8000009d9d7808 */ /* 0x000fe40005800000 */
[----:B------:R-:W-:-:S02]  /*4aa0*/  ISETP.GT.AND P4, PT, R12, 0x11, P2 ;  /* 0x000000110c00780c */ /* 0x000fc40001784270 */
[C---:B------:R-:W-:Y:S02]  /*4ab0*/  ISETP.GT.AND P6, PT, R12.reuse, 0x18, P2 ;  /* 0x000000180c00780c */ /* 0x040fe400017c4270 */
[----:B------:R-:W-:Y:S02]  /*4ac0*/  ISETP.GT.AND P3, PT, R12, 0x19, P2 ;  /* 0x000000190c00780c */ /* 0x000fe40001764270 */
[----:B------:R-:W-:Y:S02]  /*4ad0*/  FSEL R168, R168, -INF , !P5 ;  /* 0xff800000a8a87808 */ /* 0x000fe40006800000 */
[----:B------:R-:W-:Y:S02]  /*4ae0*/  ISETP.GT.AND P5, PT, R12, 0x30, P2 ;  /* 0x000000300c00780c */ /* 0x000fe400017a4270 */
[C---:B------:R-:W-:Y:S02]  /*4af0*/  ISETP.LT.OR P4, PT, R11.reuse, 0x12, P4 ;  /* 0x000000120b00780c */ /* 0x040fe40002781670 */
        /* <DEDUP_REMOVED lines=10> */
[----:B------:R-:W-:Y:S02]  /*4ba0*/  PLOP3.LUT P5, PT, PT, PT, UP0, 0x40, 0x0 ;  /* 0x000000000000781c */ /* 0x000fe40003fae808 */
[C---:B------:R-:W-:Y:S02]  /*4bb0*/  ISETP.LT.OR P4, PT, R11.reuse, 0x22, P4 ;  /* 0x000000220b00780c */ /* 0x040fe40002781670 */
[----:B------:R-:W-:-:S02]  /*4bc0*/  ISETP.LT.OR P6, PT, R11, 0x29, P6 ;  /* 0x000000290b00780c */ /* 0x000fc400037c1670 */
[----:B------:R-:W-:Y:S02]  /*4bd0*/  ISETP.LT.OR P3, PT, R11, 0x2a, P3 ;  /* 0x0000002a0b00780c */ /* 0x000fe40001f61670 */
[----:B------:R-:W-:Y:S02]  /*4be0*/  FSEL R169, R169, -INF , !P4 ;  /* 0xff800000a9a97808 */ /* 0x000fe40006000000 */
[----:B------:R-:W-:Y:S02]  /*4bf0*/  FSEL R172, R172, -INF , !P6 ;  /* 0xff800000acac7808 */ /* 0x000fe40007000000 */
[----:B------:R-:W-:Y:S02]  /*4c00*/  FSEL R173, R173, -INF , !P3 ;  /* 0xff800000adad7808 */ /* 0x000fe40005800000 */
[C---:B------:R-:W-:Y:S02]  /*4c10*/  ISETP.GT.AND P4, PT, R12.reuse, 0x31, P2 ;  /* 0x000000310c00780c */ /* 0x040fe40001784270 */
[----:B------:R-:W-:-:S02]  /*4c20*/  ISETP.GT.AND P6, PT, R12, 0x38, P2 ;  /* 0x000000380c00780c */ /* 0x000fc400017c4270 */
[----:B------:R-:W-:Y:S02]  /*4c30*/  ISETP.GT.AND P3, PT, R12, 0x39, P2 ;  /* 0x000000390c00780c */ /* 0x000fe40001764270 */
[C---:B------:R-:W-:Y:S02]  /*4c40*/  ISETP.LT.OR P4, PT, R11.reuse, 0x32, P4 ;  /* 0x000000320b00780c */ /* 0x040fe40002781670 */
[C---:B------:R-:W-:Y:S02]  /*4c50*/  ISETP.LT.OR P6, PT, R11.reuse, 0x39, P6 ;  /* 0x000000390b00780c */ /* 0x040fe400037c1670 */
[----:B------:R-:W-:Y:S01]  /*4c60*/  ISETP.LT.OR P3, PT, R11, 0x3a, P3 ;  /* 0x0000003a0b00780c */ /* 0x000fe20001f61670 */
[----:B------:R-:W-:Y:S01]  /*4c70*/  IMAD.IADD R11, R0, 0x1, R21 ;  /* 0x00000001000b7824 */ /* 0x000fe200078e0215 */
[----:B------:R-:W-:Y:S02]  /*4c80*/  FSEL R177, R177, -INF , !P4 ;  /* 0xff800000b1b17808 */ /* 0x000fe40006000000 */
[----:B------:R-:W-:-:S02]  /*4c90*/  FSEL R180, R180, -INF , !P6 ;  /* 0xff800000b4b47808 */ /* 0x000fc40007000000 */
[----:B------:R-:W-:Y:S01]  /*4ca0*/  FSEL R181, R181, -INF , !P3 ;  /* 0xff800000b5b57808 */ /* 0x000fe20005800000 */
[----:B------:R-:W-:Y:S06]  /*4cb0*/  @P5 BRA `(.L_x_804) ;  /* 0x0000000000585947 */ /* 0x000fec0003800000 */
[----:B------:R-:W-:Y:S01]  /*4cc0*/  IMAD.IADD R15, R194, 0x1, R0 ;  /* 0x00000001c20f7824 */ /* 0x000fe200078e0200 */
[----:B------:R-:W-:Y:S04]  /*4cd0*/  BSSY B0, `(.L_x_805) ;  /* 0x0000010000007945 */ /* 0x000fe80003800000 */
[----:B------:R-:W-:-:S13]  /*4ce0*/  ISETP.GT.AND P3, PT, R15, -0x1, PT ;  /* 0xffffffff0f00780c */ /* 0x000fda0003f64270 */
        /* <DEDUP_REMOVED lines=9> */
.L_x_806:
[----:B------:R-:W-:-:S05]  /*4d80*/  IMAD.U32 R14, RZ, RZ, UR41 ;  /* 0x00000029ff0e7e24 */ /* 0x000fca000f8e00ff */
[----:B------:R-:W-:-:S13]  /*4d90*/  ISETP.NE.AND P3, PT, R14, 0x1, PT ;  /* 0x000000010e00780c */ /* 0x000fda0003f65270 */
[----:B------:R-:W1:Y:S02]  /*4da0*/  @P3 LDC.64 R12, c[0x0][0x9e8] ;  /* 0x00027a00ff0c3b82 */ /* 0x000e640000000a00 */
[----:B-1----:R-:W-:-:S05]  /*4db0*/  @P3 IMAD.HI.U32 R12, R15, R12, RZ ;  /* 0x0000000c0f0c3227 */ /* 0x002fca00078e00ff */
[----:B------:R-:W-:-:S07]  /*4dc0*/  @P3 SHF.R.U32.HI R15, RZ, R13, R12 ;  /* 0x0000000dff0f3219 */ /* 0x000fce000001160c */
.L_x_807:
[----:B------:R-:W-:Y:S05]  /*4dd0*/  BSYNC B0 ;  /* 0x0000000000007941 */ /* 0x000fea0003800000 */
.L_x_805:
[----:B------:R-:W-:-:S04]  /*4de0*/  IMAD R15, R15, R14, -R9 ;  /* 0x0000000e0f0f7224 */ /* 0x000fc800078e0a09 */
[----:B------:R-:W-:-:S05]  /*4df0*/  IMAD R15, R16, -0x2, R15 ;  /* 0xfffffffe100f7824 */ /* 0x000fca00078e020f */
[----:B------:R-:W-:Y:S02]  /*4e00*/  VIADDMNMX R10, R15, R14, R10, PT ;  /* 0x0000000e0f0a7246 */ /* 0x000fe4000380010a */
[----:B------:R-:W-:-:S07]  /*4e10*/  VIMNMX R11, R11, R15, !PT ;  /* 0x0000000f0b0b7248 */ /* 0x000fce0007fe0100 */
.L_x_804:
[----:B------:R-:W-:Y:S02]  /*4e20*/  FMNMX.FTZ R12, R152, R5, !PT ;  /* 0x00000005980c7209 */ /* 0x000fe40007810000 */
[----:B------:R-:W-:Y:S02]  /*4e30*/  ISETP.GT.AND P3, PT, R11, 0x1, P2 ;  /* 0x000000010b00780c */ /* 0x000fe40001764270 */
[----:B------:R-:W-:Y:S02]  /*4e40*/  FMNMX.FTZ R9, R153, R12, !PT ;  /* 0x0000000c99097209 */ /* 0x000fe40007810000 */
[----:B------:R-:W-:Y:S02]  /*4e50*/  ISETP.LT.OR P3, PT, R10, 0x2, P3 ;  /* 0x000000020a00780c */ /* 0x000fe40001f61670 */
[----:B------:R-:W-:Y:S02]  /*4e60*/  FMNMX.FTZ R12, R156, R9, !PT ;  /* 0x000000099c0c7209 */ /* 0x000fe40007810000 */
[----:B------:R-:W-:-:S02]  /*4e70*/  FSEL R155, R155, -INF , !P3 ;  /* 0xff8000009b9b7808 */ /* 0x000fc40005800000 */
[----:B------:R-:W-:Y:S02]  /*4e80*/  FMNMX.FTZ R9, R157, R12, !PT ;  /* 0x0000000c9d097209 */ /* 0x000fe40007810000 */
[----:B------:R-:W-:Y:S02]  /*4e90*/  ISETP.GT.AND P3, PT, R11, RZ, P2 ;  /* 0x000000ff0b00720c */ /* 0x000fe40001764270 */
[----:B------:R-:W-:Y:S02]  /*4ea0*/  FMNMX.FTZ R12, R160, R9, !PT ;  /* 0x00000009a00c7209 */ /* 0x000fe40007810000 */
[----:B------:R-:W-:Y:S02]  /*4eb0*/  ISETP.LT.OR P3, PT, R10, 0x1, P3 ;  /* 0x000000010a00780c */ /* 0x000fe40001f61670 */
[----:B------:R-:W-:Y:S02]  /*4ec0*/  FMNMX.FTZ R9, R161, R12, !PT ;  /* 0x0000000ca1097209 */ /* 0x000fe40007810000 */
[----:B------:R-:W-:-:S02]  /*4ed0*/  ISETP.GT.AND P5, PT, R11, 0x8, P2 ;  /* 0x000000080b00780c */ /* 0x000fc400017a4270 */
[----:B------:R-:W-:Y:S02]  /*4ee0*/  FMNMX.FTZ R12, R164, R9, !PT ;  /* 0x00000009a40c7209 */ /* 0x000fe40007810000 */
[----:B------:R-:W-:Y:S02]  /*4ef0*/  ISETP.GT.AND P6, PT, R11, 0x9, P2 ;  /* 0x000000090b00780c */ /* 0x000fe400017c4270 */
[----:B------:R-:W-:Y:S02]  /*4f00*/  FMNMX.FTZ R9, R165, R12, !PT ;  /* 0x0000000ca5097209 */ /* 0x000fe40007810000 */
[----:B------:R-:W-:Y:S02]  /*4f10*/  ISETP.LT.OR P5, PT, R10, 0x9, P5 ;  /* 0x000000090a00780c */ /* 0x000fe40002fa1670 */
[----:B------:R-:W-:Y:S02]  /*4f20*/  FMNMX.FTZ R12, R168, R9, !PT ;  /* 0x00000009a80c7209 */ /* 0x000fe40007810000 */
[----:B------:R-:W-:-:S02]  /*4f30*/  ISETP.GT.AND P4, PT, R11, 0x10, P2 ;  /* 0x000000100b00780c */ /* 0x000fc40001784270 */
[----:B------:R-:W-:Y:S02]  /*4f40*/  FMNMX.FTZ R9, R169, R12, !PT ;  /* 0x0000000ca9097209 */ /* 0x000fe40007810000 */
[----:B------:R-:W-:Y:S02]  /*4f50*/  ISETP.LT.OR P6, PT, R10, 0xa, P6 ;  /* 0x0000000a0a00780c */ /* 0x000fe400037c1670 */
[----:B------:R-:W-:Y:S02]  /*4f60*/  FMNMX.FTZ R12, R172, R9, !PT ;  /* 0x00000009ac0c7209 */ /* 0x000fe40007810000 */
[----:B------:R-:W-:Y:S02]  /*4f70*/  FSEL R158, R158, -INF , !P5 ;  /* 0xff8000009e9e7808 */ /* 0x000fe40006800000 */
        /* <DEDUP_REMOVED lines=9> */
[----:B------:R-:W-:Y:S02]  /*5010*/  FSEL R162, R162, -INF , !P4 ;  /* 0xff800000a2a27808 */ /* 0x000fe40006000000 */
[C---:B------:R-:W-:Y:S01]  /*5020*/  ISETP.LT.OR P5, PT, R10.reuse, 0x12, P5 ;  /* 0x000000120a00780c */ /* 0x040fe20002fa1670 */
[----:B------:R-:W1:Y:S01]  /*5030*/  SHFL.BFLY PT, R9, R12, 0x2, 0x1f ;  /* 0x0c401f000c097f89 */ /* 0x000e6200000e0000 */
[----:B------:R-:W-:Y:S02]  /*5040*/  ISETP.GT.AND P4, PT, R11, 0x19, P2 ;  /* 0x000000190b00780c */ /* 0x000fe40001784270 */
[----:B------:R-:W-:Y:S02]  /*5050*/  ISETP.LT.OR P6, PT, R10, 0x19, P6 ;  /* 0x000000190a00780c */ /* 0x000fe400037c1670 */
[----:B------:R-:W-:-:S02]  /*5060*/  FSEL R163, R163, -INF , !P5 ;  /* 0xff800000a3a37808 */ /* 0x000fc40006800000 */
[----:B------:R-:W-:Y:S02]  /*5070*/  FSEL R166, R166, -INF , !P6 ;  /* 0xff800000a6a67808 */ /* 0x000fe40007000000 */
[C---:B------:R-:W-:Y:S02]  /*5080*/  ISETP.LT.OR P4, PT, R10.reuse, 0x1a, P4 ;  /* 0x0000001a0a00780c */ /* 0x040fe40002781670 */
[----:B------:R-:W-:Y:S02]  /*5090*/  ISETP.GT.AND P5, PT, R11, 0x21, P2 ;  /* 0x000000210b00780c */ /* 0x000fe400017a4270 */
[----:B------:R-:W-:Y:S02]  /*50a0*/  FSEL R167, R167, -INF , !P4 ;  /* 0xff800000a7a77808 */ /* 0x000fe40006000000 */
[----:B------:R-:W-:Y:S02]  /*50b0*/  ISETP.GT.AND P6, PT, R11, 0x28, P2 ;  /* 0x000000280b00780c */ /* 0x000fe400017c4270 */
[----:B------:R-:W-:-:S02]  /*50c0*/  ISETP.LT.OR P5, PT, R10, 0x22, P5 ;  /* 0x000000220a00780c */ /* 0x000fc40002fa1670 */
[----:B------:R-:W-:Y:S02]  /*50d0*/  ISETP.LT.OR P6, PT, R10, 0x29, P6 ;  /* 0x000000290a00780c */ /* 0x000fe400037c1670 */
[----:B------:R-:W-:Y:S02]  /*50e0*/  FSEL R171, R171, -INF , !P5 ;  /* 0xff800000abab7808 */ /* 0x000fe40006800000 */
[C---:B------:R-:W-:Y:S02]  /*50f0*/  ISETP.GT.AND P5, PT, R11.reuse, 0x30, P2 ;  /* 0x000000300b00780c */ /* 0x040fe400017a4270 */
[----:B-1----:R-:W-:Y:S02]  /*5100*/  FMNMX.FTZ R13, R12, R9, !PT ;  /* 0x000000090c0d7209 */ /* 0x002fe40007810000 */
[----:B------:R-:W-:Y:S02]  /*5110*/  FSEL R174, R174, -INF , !P6 ;  /* 0xff800000aeae7808 */ /* 0x000fe40007000000 */
[----:B------:R-:W-:Y:S01]  /*5120*/  ISETP.GT.AND P6, PT, R11, 0x31, P2 ;  /* 0x000000310b00780c */ /* 0x000fe200017c4270 */
[----:B------:R-:W1:Y:S01]  /*5130*/  SHFL.BFLY PT, R14, R13, 0x1, 0x1f ;  /* 0x0c201f000d0e7f89 */ /* 0x000e6200000e0000 */
[----:B------:R-:W-:-:S02]  /*5140*/  ISETP.LT.OR P5, PT, R10, 0x31, P5 ;  /* 0x000000310a00780c */ /* 0x000fc40002fa1670 */
[----:B------:R-:W-:Y:S02]  /*5150*/  ISETP.LT.OR P6, PT, R10, 0x32, P6 ;  /* 0x000000320a00780c */ /* 0x000fe400037c1670 */
[----:B------:R-:W-:Y:S02]  /*5160*/  FSEL R178, R178, -INF , !P5 ;  /* 0xff800000b2b27808 */ /* 0x000fe40006800000 */
[----:B------:R-:W-:Y:S02]  /*5170*/  FSEL R179, R179, -INF , !P6 ;  /* 0xff800000b3b37808 */ /* 0x000fe40007000000 */
[----:B-1----:R-:W-:Y:S01]  /*5180*/  FMNMX.FTZ R9, R13, R14, !PT ;  /* 0x0000000e0d097209 */ /* 0x002fe20007810000 */
[----:B------:R-:W-:Y:S01]  /*5190*/  IMAD.U32 R14, RZ, RZ, UR38 ;  /* 0x00000026ff0e7e24 */ /* 0x000fe2000f8e00ff */
[----:B------:R-:W-:Y:S02]  /*51a0*/  FSEL R13, R154, -INF , !P3 ;  /* 0xff8000009a0d7808 */ /* 0x000fe40005800000 */
        /* <DEDUP_REMOVED lines=9> */
[----:B------:R-:W-:Y:S01]  /*5240*/  FMNMX.FTZ R12, R162, R15, !PT ;  /* 0x0000000fa20c7209 */ /* 0x000fe20007810000 */
[----:B------:R-:W-:-:S01]  /*5250*/  FFMA.FTZ R15, R9, R14, -8 ;  /* 0xc1000000090f7423 */ /* 0x000fc2000001000e */
[----:B------:R-:W-:Y:S02]  /*5260*/  FSETP.NEU.FTZ.AND P4, PT, R9, -INF , PT ;  /* 0xff8000000900780b */ /* 0x000fe40003f9d000 */
[----:B------:R-:W-:Y:S02]  /*5270*/  FMNMX.FTZ R21, R163, R12, !PT ;  /* 0x0000000ca3157209 */ /* 0x000fe40007810000 */
[----:B------:R-:W-:-:S02]  /*5280*/  FSEL R175, R175, -INF , !P3 ;  /* 0xff800000afaf7808 */ /* 0x000fc40005800000 */
[----:B------:R-:W-:Y:S02]  /*5290*/  FMNMX.FTZ R12, R166, R21, !PT ;  /* 0x00000015a60c7209 */ /* 0x000fe40007810000 */
[----:B------:R-:W-:Y:S02]  /*52a0*/  FSEL R15, R15, RZ, P4 ;  /* 0x000000ff0f0f7208 */ /* 0x000fe40002000000 */
[----:B------:R-:W-:Y:S02]  /*52b0*/  FMNMX.FTZ R21, R167, R12, !PT ;  /* 0x0000000ca7157209 */ /* 0x000fe40007810000 */
[----:B------:R-:W-:Y:S01]  /*52c0*/  ISETP.GT.AND P3, PT, R11, 0x38, P2 ;  /* 0x000000380b00780c */ /* 0x000fe20001764270 */
[----:B------:R-:W-:-:S01]  /*52d0*/  FFMA.FTZ R153, R153, UR38, -R15 ;  /* 0x0000002699997c23 */ /* 0x000fc2000801080f */
[----:B------:R-:W-:Y:S01]  /*52e0*/  FMNMX.FTZ R14, R170, R21, !PT ;  /* 0x00000015aa0e7209 */ /* 0x000fe20007810000 */
[----:B------:R-:W-:-:S01]  /*52f0*/  FFMA.FTZ R152, R152, UR38, -R15 ;  /* 0x0000002698987c23 */ /* 0x000fc2000801080f */
[----:B------:R-:W-:Y:S01]  /*5300*/  ISETP.GT.AND P2, PT, R11, 0x39, P2 ;  /* 0x000000390b00780c */ /* 0x000fe20001744270 */
[----:B------:R-:W-:-:S01]  /*5310*/  FFMA.FTZ R156, R156, UR38, -R15 ;  /* 0x000000269c9c7c23 */ /* 0x000fc2000801080f */
[----:B------:R-:W-:Y:S01]  /*5320*/  FMNMX.FTZ R21, R171, R14, !PT ;  /* 0x0000000eab157209 */ /* 0x000fe20007810000 */
[----:B------:R1:W-:Y:S01]  /*5330*/  MUFU.EX2 R11, R153 ;  /* 0x00000099000b7308 */ /* 0x0003e20000000800 */
[----:B------:R-:W-:Y:S01]  /*5340*/  ISETP.LT.OR P3, PT, R10, 0x39, P3 ;  /* 0x000000390a00780c */ /* 0x000fe20001f61670 */
[--C-:B------:R-:W-:Y:S01]  /*5350*/  FFMA.FTZ R160, R160, UR38, -R15.reuse ;  /* 0x00000026a0a07c23 */ /* 0x100fe2000801080f */
[----:B------:R-:W-:Y:S01]  /*5360*/  FMNMX.FTZ R14, R174, R21, !PT ;  /* 0x00000015ae0e7209 */ /* 0x000fe20007810000 */
[----:B------:R-:W-:Y:S01]  /*5370*/  FFMA.FTZ R181, R181, UR38, -R15 ;  /* 0x00000026b5b57c23 */ /* 0x000fe2000801080f */
[----:B------:R-:W-:-:S02]  /*5380*/  ISETP.LT.OR P2, PT, R10, 0x3a, P2 ;  /* 0x0000003a0a00780c */ /* 0x000fc40001741670 */
[----:B------:R-:W-:Y:S01]  /*5390*/  FMNMX.FTZ R21, R175, R14, !PT ;  /* 0x0000000eaf157209 */ /* 0x000fe20007810000 */
[----:B------:R2:W-:Y:S01]  /*53a0*/  MUFU.EX2 R12, R152 ;  /* 0x00000098000c7308 */ /* 0x0005e20000000800 */
[----:B------:R-:W-:Y:S02]  /*53b0*/  FSEL R182, R182, -INF , !P3 ;  /* 0xff800000b6b67808 */ /* 0x000fe40005800000 */
[----:B------:R-:W-:Y:S01]  /*53c0*/  FMNMX.FTZ R20, R178, R21, !PT ;  /* 0x00000015b2147209 */ /* 0x000fe20007810000 */
[----:B------:R-:W-:-:S01]  /*53d0*/  FFMA.FTZ R21, R157, UR38, -R15 ;  /* 0x000000269d157c23 */ /* 0x000fc2000801080f */
[----:B------:R-:W-:Y:S01]  /*53e0*/  FSEL R183, R183, -INF , !P2 ;  /* 0xff800000b7b77808 */ /* 0x000fe20005000000 */
[----:B------:R-:W-:-:S01]  /*53f0*/  FFMA.FTZ R157, R165, UR38, -R15 ;  /* 0x00000026a59d7c23 */ /* 0x000fc2000801080f */
[----:B-1----:R-:W-:Y:S01]  /*5400*/  FMNMX.FTZ R153, R179, R20, !PT ;  /* 0x00000014b3997209 */ /* 0x002fe20007810000 */
[----:B------:R-:W-:-:S01]  /*5410*/  FFMA.FTZ R20, R164, UR38, -R15 ;  /* 0x00000026a4147c23 */ /* 0x000fc2000801080f */
[----:B------:R1:W-:Y:S01]  /*5420*/  MUFU.EX2 R14, R156 ;  /* 0x0000009c000e7308 */ /* 0x0003e20000000800 */
[----:B--2---:R-:W-:-:S01]  /*5430*/  FFMA.FTZ R152, R168, UR38, -R15 ;  /* 0x00000026a8987c23 */ /* 0x004fc2000801080f */
[----:B------:R-:W-:Y:S01]  /*5440*/  FMNMX.FTZ R10, R182, R153, !PT ;  /* 0x00000099b60a7209 */ /* 0x000fe20007810000 */
[----:B------:R-:W-:-:S01]  /*5450*/  FFMA.FTZ R153, R161, UR38, -R15 ;  /* 0x00000026a1997c23 */ /* 0x000fc2000801080f */
[--C-:B------:R-:W-:Y:S01]  /*5460*/  FFMA.FTZ R161, R169, UR38, -R15.reuse ;  /* 0x00000026a9a17c23 */ /* 0x100fe2000801080f */
[----:B------:R-:W-:-:S01]  /*5470*/  FFMA.FTZ R165, R173, UR38, -R15 ;  /* 0x00000026ada57c23 */ /* 0x000fc2000801080f */
[----:B------:R-:W-:Y:S01]  /*5480*/  FMNMX.FTZ R154, R183, R10, !PT ;  /* 0x0000000ab79a7209 */ /* 0x000fe20007810000 */
[----:B------:R-:W-:-:S01]  /*5490*/  FFMA.FTZ R169, R177, UR38, -R15 ;  /* 0x00000026b1a97c23 */ /* 0x000fc2000801080f */
[----:B------:R2:W-:Y:S01]  /*54a0*/  MUFU.EX2 R10, R160 ;  /* 0x000000a0000a7308 */ /* 0x0005e20000000800 */
[----:B-1----:R-:W-:-:S01]  /*54b0*/  FFMA.FTZ R156, R176, UR38, -R15 ;  /* 0x00000026b09c7c23 */ /* 0x002fc2000801080f */
[----:B------:R-:W-:Y:S01]  /*54c0*/  FSEL R168, R9, RZ, P4 ;  /* 0x000000ff09a87208 */ /* 0x000fe20002000000 */
[----:B------:R-:W1:Y:S04]  /*54d0*/  SHFL.BFLY PT, R185, R154, 0x2, 0x1f ;  /* 0x0c401f009ab97f89 */ /* 0x000e6800000e0000 */
[----:B------:R-:W-:-:S01]  /*54e0*/  FADD.FTZ R168, -R168, R5 ;  /* 0x00000005a8a87221 */ /* 0x000fc20000010100 */
[----:B------:R-:W-:Y:S01]  /*54f0*/  MUFU.EX2 R21, R21 ;  /* 0x0000001500157308 */ /* 0x000fe20000000800 */
[----:B--2---:R-:W-:-:S02]  /*5500*/  FFMA.FTZ R160, R180, UR38, -R15 ;  /* 0x00000026b4a07c23 */ /* 0x004fc4000801080f */
[----:B------:R-:W-:-:S05]  /*5510*/  FMUL.FTZ R173, R168, UR38 ;  /* 0x00000026a8ad7c20 */ /* 0x000fca0008410000 */
[----:B------:R-:W-:Y:S08]  /*5520*/  MUFU.EX2 R153, R153 ;  /* 0x0000009900997308 */ /* 0x000ff00000000800 */
[----:B------:R-:W2:Y:S01]  /*5530*/  MUFU.EX2 R173, R173 ;  /* 0x000000ad00ad7308 */ /* 0x000ea20000000800 */
[----:B-1----:R-:W-:Y:S01]  /*5540*/  FMNMX.FTZ R185, R154, R185, !PT ;  /* 0x000000b99ab97209 */ /* 0x002fe20007810000 */
[----:B------:R-:W-:-:S04]  /*5550*/  FFMA.FTZ R154, R172, UR38, -R15 ;  /* 0x00000026ac9a7c23 */ /* 0x000fc8000801080f */
[----:B------:R-:W1:Y:S02]  /*5560*/  SHFL.BFLY PT, R164, R185, 0x1, 0x1f ;  /* 0x0c201f00b9a47f89 */ /* 0x000e6400000e0000 */
[----:B------:R-:W-:Y:S08]  /*5570*/  MUFU.EX2 R20, R20 ;  /* 0x0000001400147308 */ /* 0x000ff00000000800 */
[----:B------:R-:W-:Y:S08]  /*5580*/  MUFU.EX2 R157, R157 ;  /* 0x0000009d009d7308 */ /* 0x000ff00000000800 */
[----:B------:R-:W-:Y:S01]  /*5590*/  MUFU.EX2 R152, R152 ;  /* 0x0000009800987308 */ /* 0x000fe20000000800 */
[----:B-1----:R-:W-:Y:S01]  /*55a0*/  FMNMX.FTZ R15, R185, R164, !PT ;  /* 0x000000a4b90f7209 */ /* 0x002fe20007810000 */
[----:B------:R-:W-:-:S06]  /*55b0*/  IMAD.U32 R164, RZ, RZ, UR38 ;  /* 0x00000026ffa47e24 */ /* 0x000fcc000f8e00ff */
[----:B------:R-:W-:Y:S01]  /*55c0*/  MUFU.EX2 R161, R161 ;  /* 0x000000a100a17308 */ /* 0x000fe20000000800 */
[C---:B------:R-:W-:Y:S01]  /*55d0*/  FSETP.NEU.FTZ.AND P2, PT, R15.reuse, -INF , PT ;  /* 0xff8000000f00780b */ /* 0x040fe20003f5d000 */
[----:B------:R-:W-:-:S05]  /*55e0*/  FFMA.FTZ R164, R15, R164, -8 ;  /* 0xc10000000fa47423 */ /* 0x000fca00000100a4 */
[----:B------:R-:W-:Y:S01]  /*55f0*/  FSEL R168, R164, RZ, P2 ;  /* 0x000000ffa4a87208 */ /* 0x000fe20001000000 */
[----:B------:R-:W-:Y:S04]  /*5600*/  MUFU.EX2 R154, R154 ;  /* 0x0000009a009a7308 */ /* 0x000fe80000000800 */
[----:B------:R-:W-:-:S01]  /*5610*/  FFMA.FTZ R164, R155, UR38, -R168 ;  /* 0x000000269ba47c23 */ /* 0x000fc200080108a8 */
[--C-:B------:R-:W-:Y:S01]  /*5620*/  FFMA.FTZ R155, R158, UR38, -R168.reuse ;  /* 0x000000269e9b7c23 */ /* 0x100fe200080108a8 */
[----:B------:R-:W-:-:S01]  /*5630*/  FFMA.FTZ R158, R159, UR38, -R168 ;  /* 0x000000269f9e7c23 */ /* 0x000fc200080108a8 */
[--C-:B------:R-:W-:Y:S01]  /*5640*/  FFMA.FTZ R159, R162, UR38, -R168.reuse ;  /* 0x00000026a29f7c23 */ /* 0x100fe200080108a8 */
[----:B------:R-:W-:-:S01]  /*5650*/  FFMA.FTZ R162, R163, UR38, -R168 ;  /* 0x00000026a3a27c23 */ /* 0x000fc200080108a8 */
[----:B------:R-:W-:Y:S01]  /*5660*/  FSEL R163, R15, RZ, P2 ;  /* 0x000000ff0fa37208 */ /* 0x000fe20001000000 */
[----:B------:R-:W-:-:S01]  /*5670*/  FFMA.FTZ R13, R13, UR38, -R168 ;  /* 0x000000260d0d7c23 */ /* 0x000fc200080108a8 */
[----:B------:R-:W-:Y:S01]  /*5680*/  MUFU.EX2 R164, R164 ;  /* 0x000000a400a47308 */ /* 0x000fe20000000800 */
[----:B------:R-:W-:-:S01]  /*5690*/  FFMA.FTZ R172, R166, UR38, -R168 ;  /* 0x00000026a6ac7c23 */ /* 0x000fc200080108a8 */
[----:B------:R-:W-:Y:S01]  /*56a0*/  FFMA.FTZ R166, R171, UR38, -R168 ;  /* 0x00000026aba67c23 */ /* 0x000fe200080108a8 */
[----:B------:R-:W-:-:S01]  /*56b0*/  FADD.FTZ R163, -R163, R6 ;  /* 0x00000006a3a37221 */ /* 0x000fc20000010100 */
[--C-:B------:R-:W-:Y:S01]  /*56c0*/  FFMA.FTZ R167, R167, UR38, -R168.reuse ;  /* 0x00000026a7a77c23 */ /* 0x100fe200080108a8 */
[----:B------:R-:W-:-:S01]  /*56d0*/  FFMA.FTZ R174, R174, UR38, -R168 ;  /* 0x00000026aeae7c23 */ /* 0x000fc200080108a8 */
[--C-:B------:R-:W-:Y:S01]  /*56e0*/  FFMA.FTZ R175, R175, UR38, -R168.reuse ;  /* 0x00000026afaf7c23 */ /* 0x100fe200080108a8 */
[----:B------:R-:W-:Y:S01]  /*56f0*/  FMUL.FTZ R6, R163, UR38 ;  /* 0x00000026a3067c20 */ /* 0x000fe20008410000 */
[----:B------:R-:W-:Y:S01]  /*5700*/  MUFU.EX2 R13, R13 ;  /* 0x0000000d000d7308 */ /* 0x000fe20000000800 */
[----:B------:R-:W-:-:S01]  /*5710*/  FFMA.FTZ R163, R170, UR38, -R168 ;  /* 0x00000026aaa37c23 */ /* 0x000fc200080108a8 */
[----:B--2---:R-:W-:Y:S01]  /*5720*/  FFMA.FTZ R170, R173, R3, R12 ;  /* 0x00000003adaa7223 */ /* 0x004fe2000001000c */
[----:B------:R-:W-:-:S01]  /*5730*/  FFMA.FTZ R178, R178, UR38, -R168 ;  /* 0x00000026b2b27c23 */ /* 0x000fc200080108a8 */
[--C-:B------:R-:W-:Y:S01]  /*5740*/  FFMA.FTZ R179, R179, UR38, -R168.reuse ;  /* 0x00000026b3b37c23 */ /* 0x100fe200080108a8 */
[----:B------:R-:W-:-:S01]  /*5750*/  FFMA.FTZ R182, R182, UR38, -R168 ;  /* 0x00000026b6b67c23 */ /* 0x000fc200080108a8 */
[----:B------:R-:W-:Y:S01]  /*5760*/  FADD.FTZ R171, R11, R170 ;  /* 0x000000aa0bab7221 */ /* 0x000fe20000010000 */
[----:B------:R-:W-:-:S01]  /*5770*/  FFMA.FTZ R168, R183, UR38, -R168 ;  /* 0x00000026b7a87c23 */ /* 0x000fc200080108a8 */
[----:B------:R-:W1:Y:S02]  /*5780*/  MUFU.EX2 R6, R6 ;  /* 0x0000000600067308 */ /* 0x000e640000000800 */
[----:B------:R-:W-:-:S06]  /*5790*/  FADD.FTZ R170, R14, R171 ;  /* 0x000000ab0eaa7221 */ /* 0x000fcc0000010000 */
[----:B------:R-:W2:Y:S08]  /*57a0*/  MUFU.EX2 R155, R155 ;  /* 0x0000009b009b7308 */ /* 0x000eb00000000800 */
[----:B------:R-:W3:Y:S01]  /*57b0*/  MUFU.EX2 R158, R158 ;  /* 0x0000009e009e7308 */ /* 0x000ee20000000800 */
[----:B-1----:R-:W-:-:S04]  /*57c0*/  FFMA.FTZ R3, R6, R4, R13 ;  /* 0x0000000406037223 */ /* 0x002fc8000001000d */
[----:B------:R-:W-:-:S03]  /*57d0*/  FADD.FTZ R4, R164, R3 ;  /* 0x00000003a4047221 */ /* 0x000fc60000010000 */
[----:B------:R-:W1:Y:S01]  /*57e0*/  MUFU.EX2 R159, R159 ;  /* 0x0000009f009f7308 */ /* 0x000e620000000800 */
[----:B--2---:R-:W-:-:S07]  /*57f0*/  FADD.FTZ R3, R155, R4 ;  /* 0x000000049b037221 */ /* 0x004fce0000010000 */
[----:B------:R-:W2:Y:S01]  /*5800*/  MUFU.EX2 R162, R162 ;  /* 0x000000a200a27308 */ /* 0x000ea20000000800 */
[----:B---3--:R-:W-:-:S07]  /*5810*/  FADD.FTZ R4, R158, R3 ;  /* 0x000000039e047221 */ /* 0x008fce0000010000 */
[----:B------:R-:W3:Y:S01]  /*5820*/  MUFU.EX2 R172, R172 ;  /* 0x000000ac00ac7308 */ /* 0x000ee20000000800 */
[----:B-1----:R-:W-:-:S07]  /*5830*/  FADD.FTZ R3, R159, R4 ;  /* 0x000000049f037221 */ /* 0x002fce0000010000 */
[----:B------:R1:W4:Y:S01]  /*5840*/  MUFU.EX2 R176, R167 ;  /* 0x000000a700b07308 */ /* 0x0003220000000800 */
[----:B--2---:R-:W-:-:S07]  /*5850*/  FADD.FTZ R3, R162, R3 ;  /* 0x00000003a2037221 */ /* 0x004fce0000010000 */
[----:B------:R-:W2:Y:S01]  /*5860*/  MUFU.EX2 R163, R163 ;  /* 0x000000a300a37308 */ /* 0x000ea20000000800 */
[----:B-1----:R-:W-:-:S01]  /*5870*/  FADD.FTZ R167, R21, R170 ;  /* 0x000000aa15a77221 */ /* 0x002fc20000010000 */
[----:B---3--:R-:W-:-:S03]  /*5880*/  FADD.FTZ R3, R172, R3 ;  /* 0x00000003ac037221 */ /* 0x008fc60000010000 */
[----:B------:R-:W-:-:S03]  /*5890*/  FADD.FTZ R170, R10, R167 ;  /* 0x000000a70aaa7221 */ /* 0x000fc60000010000 */
[----:B------:R-:W1:Y:S01]  /*58a0*/  MUFU.EX2 R166, R166 ;  /* 0x000000a600a67308 */ /* 0x000e620000000800 */
[----:B------:R-:W-:-:S04]  /*58b0*/  FADD.FTZ R167, R153, R170 ;  /* 0x000000aa99a77221 */ /* 0x000fc80000010000 */
[----:B------:R-:W-:-:S03]  /*58c0*/  FADD.FTZ R4, R20, R167 ;  /* 0x000000a714047221 */ /* 0x000fc60000010000 */
[----:B------:R-:W3:Y:S01]  /*58d0*/  MUFU.EX2 R174, R174 ;  /* 0x000000ae00ae7308 */ /* 0x000ee20000000800 */
[----:B------:R-:W-:-:S01]  /*58e0*/  FADD.FTZ R167, R157, R4 ;  /* 0x000000049da77221 */ /* 0x000fc20000010000 */
[----:B----4-:R-:W-:-:S03]  /*58f0*/  FADD.FTZ R4, R176, R3 ;  /* 0x00000003b0047221 */ /* 0x010fc60000010000 */
[----:B------:R-:W-:Y:S01]  /*5900*/  FADD.FTZ R170, R152, R167 ;  /* 0x000000a798aa7221 */ /* 0x000fe20000010000 */
[----:B--2---:R-:W-:-:S02]  /*5910*/  FADD.FTZ R3, R163, R4 ;  /* 0x00000004a3037221 */ /* 0x004fc40000010000 */
[----:B------:R-:W2:Y:S01]  /*5920*/  MUFU.EX2 R165, R165 ;  /* 0x000000a500a57308 */ /* 0x000ea20000000800 */
[----:B------:R-:W-:-:S01]  /*5930*/  FADD.FTZ R167, R161, R170 ;  /* 0x000000aaa1a77221 */ /* 0x000fc20000010000 */
[----:B-1----:R-:W-:-:S03]  /*5940*/  FADD.FTZ R3, R166, R3 ;  /* 0x00000003a6037221 */ /* 0x002fc60000010000 */
[----:B------:R-:W-:-:S03]  /*5950*/  FADD.FTZ R4, R154, R167 ;  /* 0x000000a79a047221 */ /* 0x000fc60000010000 */
        /* <DEDUP_REMOVED lines=18> */
[----:B---3--:R-:W-:-:S03]  /*5a80*/  FADD.FTZ R3, R5, R4 ;  /* 0x0000000405037221 */ /* 0x008fc60000010000 */
[----:B--2---:R-:W-:Y:S01]  /*5a90*/  FADD.FTZ R4, R168, R167 ;  /* 0x000000a7a8047221 */ /* 0x004fe20000010000 */
[----:B------:R-:W-:Y:S06]  /*5aa0*/  @!P0 BRA `(.L_x_808) ;  /* 0x0000000000048947 */ /* 0x000fec0003800000 */
[----:B------:R-:W-:Y:S01]  /*5ab0*/  BPT.TRAP 0x1 ;  /* 0x000000040000795c */ /* 0x000fe20000300000 */
.L_x_808:
[----:B------:R-:W-:Y:S01]  /*5ac0*/  ULEA UR10, UR39, UR37, 0x3 ;  /* 0x00000025270a7291 */ /* 0x000fe2000f8e183f */
[----:B------:R-:W-:Y:S01]  /*5ad0*/  ISETP.GT.AND P2, PT, R7, UR7, PT ;  /* 0x0000000707007c0c */ /* 0x000fe2000bf44270 */
[----:B------:R-:W-:Y:S01]  /*5ae0*/  UMOV UR36, UR6 ;  /* 0x0000000600247c82 */ /* 0x000fe20008000000 */
[----:B------:R-:W-:Y:S01]  /*5af0*/  F2FP.SATFINITE.E4M3.F32.PACK_AB_MERGE_C R14, R21, R14, RZ ;  /* 0x0000000e150e723e */ /* 0x000fe200048070ff */
[----:B------:R-:W-:Y:S01]  /*5b00*/  UIADD3 UR10, UR10, 0x28460, URZ ;  /* 0x000284600a0a7890 */ /* 0x000fe2000fffe03f */
[----:B------:R-:W-:Y:S01]  /*5b10*/  F2FP.SATFINITE.E4M3.F32.PACK_AB_MERGE_C R20, R157, R20, RZ ;  /* 0x000000149d14723e */ /* 0x000fe200048070ff */
[----:B------:R-:W-:Y:S01]  /*5b20*/  UMOV UR39, UR5 ;  /* 0x0000000500277c82 */ /* 0x000fe20008000000 */
[----:B------:R-:W-:Y:S01]  /*5b30*/  F2FP.SATFINITE.E4M3.F32.PACK_AB_MERGE_C R5, R5, R160, RZ ;  /* 0x000000a00505723e */ /* 0x000fe200048070ff */
[----:B------:R-:W-:Y:S01]  /*5b40*/  UPRMT UR10, UR46, 0x654, UR10 ;  /* 0x000006542e0a7896 */ /* 0x000fe2000800000a */
        /* <DEDUP_REMOVED lines=9> */
[----:B------:R-:W-:Y:S01]  /*5be0*/  SYNCS.ARRIVE.TRANS64.RED.A1T0 RZ, [UR10], RZ ;  /* 0x000000ffffff79a7 */ /* 0x000fe2000810040a */
        /* <DEDUP_REMOVED lines=64> */
[-C--:B------:R-:W-:Y:S01]  /*5ff0*/  FMUL.FTZ R25, R25, R173.reuse ;  /* 0x000000ad19197220 */ /* 0x080fe20000410000 */
        /* <DEDUP_REMOVED lines=67> */
[----:B------:R-:W-:-:S02]  /*6430*/  VIADD R7, R7, 0xffffffff ;  /* 0xffffffff07077836 */ /* 0x000fc40000000000 */
[----:B------:R-:W-:Y:S02]  /*6440*/  IMAD.MOV.U32 R6, RZ, RZ, R15 ;  /* 0x000000ffff067224 */ /* 0x000fe400078e000f */
[----:B------:R-:W-:Y:S01]  /*6450*/  IMAD.MOV.U32 R5, RZ, RZ, R9 ;  /* 0x000000ffff057224 */ /* 0x000fe200078e0009 */
[----:B------:R-:W-:Y:S06]  /*6460*/  @P2 BRA `(.L_x_809) ;  /* 0xffffffdc00282947 */ /* 0x000fec000383ffff */
[----:B------:R-:W-:Y:S01]  /*6470*/  IMAD.MOV.U32 R6, RZ, RZ, R15 ;  /* 0x000000ffff067224 */ /* 0x000fe200078e000f */
[----:B------:R-:W-:Y:S01]  /*6480*/  UMOV UR39, UR5 ;  /* 0x0000000500277c82 */ /* 0x000fe20008000000 */
[----:B------:R-:W-:Y:S01]  /*6490*/  IMAD.MOV.U32 R5, RZ, RZ, R9 ;  /* 0x000000ffff057224 */ /* 0x000fe200078e0009 */
[----:B------:R-:W-:-:S06]  /*64a0*/  UMOV UR36, UR6 ;  /* 0x0000000600247c82 */ /* 0x000fcc0008000000 */
.L_x_791:
[----:B------:R-:W1:Y:S01]  /*64b0*/  LDC R11, c[0x0][0x9e4] ;  /* 0x00027900ff0b7b82 */ /* 0x000e620000000800 */
[----:B------:R-:W-:-:S05]  /*64c0*/  VIADD R8, R198, -UR54 ;  /* 0x80000036c6087c36 */ /* 0x000fca0008000000 */
[----:B------:R-:W-:Y:S02]  /*64d0*/  R2UR UR5, R8 ;  /* 0x00000000080572ca */ /* 0x000fe400000e0000 */
[----:B-1----:R-:W-:-:S13]  /*64e0*/  ISETP.GE.AND P6, PT, R11, 0x1, PT ;  /* 0x000000010b00780c */ /* 0x002fda0003fc6270 */
[----:B------:R-:W-:Y:S05]  /*64f0*/  @!P6 BRA `(.L_x_810) ;  /* 0x000000000044e947 */ /* 0x000fea0003800000 */
        /* <DEDUP_REMOVED lines=9> */
.L_x_811:
[----:B------:R-:W-:-:S13]  /*6590*/  ISETP.NE.AND P2, PT, R11, 0x1, PT ;  /* 0x000000010b00780c */ /* 0x000fda0003f45270 */
[----:B------:R-:W1:Y:S02]  /*65a0*/  @P2 LDC.64 R8, c[0x0][0x9e8] ;  /* 0x00027a00ff082b82 */ /* 0x000e640000000a00 */
[----:B-1----:R-:W-:-:S05]  /*65b0*/  @P2 IMAD.HI.U32 R8, R198, R8, RZ ;  /* 0x00000008c6082227 */ /* 0x002fca00078e00ff */
[----:B------:R-:W-:-:S07]  /*65c0*/  @P2 SHF.R.U32.HI R198, RZ, R9, R8 ;  /* 0x00000009ffc62219 */ /* 0x000fce0000011608 */
.L_x_812:
[----:B------:R-:W-:-:S05]  /*65d0*/  IMAD R198, R198, R11, RZ ;  /* 0x0000000bc6c67224 */ /* 0x000fca00078e02ff */
[----:B------:R-:W-:-:S13]  /*65e0*/  R2UR UR6, R198 ;  /* 0x00000000c60672ca */ /* 0x000fda00000e0000 */
[----:B------:R-:W-:-:S04]  /*65f0*/  UISETP.LT.AND UP0, UPT, UR5, UR6, UPT ;  /* 0x000000060500728c */ /* 0x000fc8000bf01270 */
[----:B------:R-:W-:-:S12]  /*6600*/  USEL UR5, UR5, UR6, !UP0 ;  /* 0x0000000605057287 */ /* 0x000fd8000c000000 */
.L_x_810:
[----:B------:R-:W-:-:S04]  /*6610*/  UIADD3 UR5, UR5, 0x3f, URZ ;  /* 0x0000003f05057890 */ /* 0x000fc8000fffe03f */
[----:B------:R-:W-:-:S04]  /*6620*/  USHF.R.S32.HI UR6, URZ, 0x1f, UR5 ;  /* 0x0000001f3f067899 */ /* 0x000fc80008011405 */
[----:B------:R-:W-:-:S04]  /*6630*/  ULEA.HI UR6, UR6, UR5, URZ, 0x6 ;  /* 0x0000000506067291 */ /* 0x000fc8000f8f303f */
[----:B------:R-:W-:-:S04]  /*6640*/  USHF.R.S32.HI UR6, URZ, 0x6, UR6 ;  /* 0x000000063f067899 */ /* 0x000fc80008011406 */
[----:B------:R-:W-:-:S04]  /*6650*/  UISETP.LT.AND UP0, UPT, UR45, UR6, UPT ;  /* 0x000000062d00728c */ /* 0x000fc8000bf01270 */
[----:B------:R-:W-:-:S06]  /*6660*/  USEL UR7, UR45, UR6, !UP0 ;  /* 0x000000062d077287 */ /* 0x000fcc000c000000 */
[----:B------:R-:W-:-:S13]  /*6670*/  ISETP.GE.AND P2, PT, R7, UR7, PT ;  /* 0x0000000707007c0c */ /* 0x000fda000bf46270 */
[----:B------:R-:W-:Y:S05]  /*6680*/  @!P2 BRA `(.L_x_813) ;  /* 0x000000180064a947 */ /* 0x000fea0003800000 */
[----:B------:R-:W-:Y:S01]  /*6690*/  IMAD.MOV.U32 R9, RZ, RZ, R6 ;  /* 0x000000ffff097224 */ /* 0x000fe200078e0006 */
[----:B------:R-:W-:Y:S01]  /*66a0*/  UMOV UR5, UR36 ;  /* 0x0000002400057c82 */ /* 0x000fe20008000000 */
[----:B------:R-:W-:-:S07]  /*66b0*/  IMAD.MOV.U32 R8, RZ, RZ, R5 ;  /* 0x000000ffff087224 */ /* 0x000fce00078e0005 */
.L_x_823:
[----:B------:R-:W-:Y:S01]  /*66c0*/  ISETP.NE.AND P3, PT, RZ, UR40, PT ;  /* 0x00000028ff007c0c */ /* 0x000fe2000bf65270 */
[----:B------:R-:W-:-:S04]  /*66d0*/  UISETP.NE.AND UP0, UPT, UR39, 0x1, UPT ;  /* 0x000000012700788c */ /* 0x000fc8000bf05270 */
[----:B------:R-:W-:-:S04]  /*66e0*/  USEL UR36, URZ, 0x1, UP0 ;  /* 0x000000013f247887 */ /* 0x000fc80008000000 */
[----:B------:R-:W-:-:S04]  /*66f0*/  ULOP3.LUT UR36, UR5, UR36, URZ, 0x3c, !UPT ;  /* 0x0000002405247292 */ /* 0x000fc8000f8e3c3f */
[----:B------:R-:W-:Y:S08]  /*6700*/  @P3 BRA `(.L_x_814) ;  /* 0x0000000000383947 */ /* 0x000ff00003800000 */
[----:B------:R-:W-:Y:S05]  /*6710*/  @!P0 BRA `(.L_x_815) ;  /* 0x0000000000048947 */ /* 0x000fea0003800000 */
[----:B------:R-:W-:Y:S01]  /*6720*/  BPT.TRAP 0x1 ;  /* 0x000000040000795c */ /* 0x000fe20000300000 */
.L_x_815:
        /* <DEDUP_REMOVED lines=9> */
.L_x_816:
[----:B--2---:R-:W-:Y:S05]  /*67c0*/  @P2 BRA `(.L_x_814) ;  /* 0x0000000000082947 */ /* 0x004fea0003800000 */
[----:B------:R-:W2:Y:S02]  /*67d0*/  SYNCS.PHASECHK.TRANS64.TRYWAIT P2, [UR6+0x28430], R5 ;  /* 0x02843005ff0075a7 */ /* 0x000ea40008040146 */
[----:B--2---:R-:W-:Y:S05]  /*67e0*/  @!P2 BRA `(.L_x_817) ;  /* 0x000000ac0028a947 */ /* 0x004fea0003800000 */
.L_x_814:
[----:B--2---:R-:W2:Y:S01]  /*67f0*/  S2R R6, SR_TID.X ;  /* 0x0000000000067919 */ /* 0x004ea20000002100 */
[----:B------:R-:W-:Y:S01]  /*6800*/  UIADD3 UR6, UR39, 0x1, URZ ;  /* 0x0000000127067890 */ /* 0x000fe2000fffe03f */
[----:B------:R-:W-:Y:S01]  /*6810*/  UMOV UR51, 0x40000040 ;  /* 0x4000004000337882 */ /* 0x000fe20000000000 */
[----:B------:R-:W-:Y:S02]  /*6820*/  UMOV UR11, 0x40000040 ;  /* 0x40000040000b7882 */ /* 0x000fe40000000000 */
[----:B------:R-:W-:Y:S01]  /*6830*/  UISETP.NE.AND UP0, UPT, UR6, 0x2, UPT ;  /* 0x000000020600788c */ /* 0x000fe2000bf05270 */
[----:B------:R-:W-:Y:S01]  /*6840*/  UMOV UR15, 0x40000040 ;  /* 0x40000040000f7882 */ /* 0x000fe20000000000 */
[----:B------:R-:W-:Y:S02]  /*6850*/  UMOV UR19, 0x40000040 ;  /* 0x4000004000137882 */ /* 0x000fe40000000000 */
[----:B------:R-:W-:Y:S01]  /*6860*/  USEL UR6, UR6, URZ, UP0 ;  /* 0x0000003f06067287 */ /* 0x000fe20008000000 */
[----:B------:R-:W-:Y:S01]  /*6870*/  UMOV UR23, 0x40000040 ;  /* 0x4000004000177882 */ /* 0x000fe20000000000 */
[----:B------:R-:W-:-:S02]  /*6880*/  UMOV UR27, 0x40000040 ;  /* 0x40000040001b7882 */ /* 0x000fc40000000000 */
[----:B------:R-:W-:Y:S01]  /*6890*/  ULEA UR34, UR6, UR4, 0xa ;  /* 0x0000000406227291 */ /* 0x000fe2000f8e503f */
[----:B------:R-:W-:Y:S01]  /*68a0*/  UMOV UR31, 0x40000040 ;  /* 0x40000040001f7882 */ /* 0x000fe20000000000 */
[----:B------:R-:W-:Y:S02]  /*68b0*/  UMOV UR35, 0x40000040 ;  /* 0x4000004000237882 */ /* 0x000fe40000000000 */
[----:B------:R-:W-:Y:S02]  /*68c0*/  UIADD3 UR10, UR34, 0x2, URZ ;  /* 0x00000002220a7890 */ /* 0x000fe4000fffe03f */
[----:B------:R-:W-:Y:S02]  /*68d0*/  UIADD3 UR14, UR34, 0x4, URZ ;  /* 0x00000004220e7890 */ /* 0x000fe4000fffe03f */
[----:B------:R-:W-:Y:S01]  /*68e0*/  UMOV UR50, UR34 ;  /* 0x0000002200327c82 */ /* 0x000fe20008000000 */
[----:B------:R-:W-:Y:S02]  /*68f0*/  UIADD3 UR18, UR34, 0x6, URZ ;  /* 0x0000000622127890 */ /* 0x000fe4000fffe03f */
[----:B------:R-:W-:-:S02]  /*6900*/  UIADD3 UR22, UR34, 0x200, URZ ;  /* 0x0000020022167890 */ /* 0x000fc4000fffe03f */
[----:B------:R-:W-:Y:S02]  /*6910*/  UIADD3 UR26, UR34, 0x202, URZ ;  /* 0x00000202221a7890 */ /* 0x000fe4000fffe03f */
[----:B------:R-:W-:Y:S02]  /*6920*/  UIADD3 UR30, UR34, 0x204, URZ ;  /* 0x00000204221e7890 */ /* 0x000fe4000fffe03f */
[----:B------:R-:W-:Y:S01]  /*6930*/  UIADD3 UR34, UR34, 0x206, URZ ;  /* 0x0000020622227890 */ /* 0x000fe2000fffe03f */
        /* <DEDUP_REMOVED lines=30> */
.L_x_819:
[----:B------:R-:W-:Y:S01]  /*6b20*/  ULEA UR10, UR39, UR37, 0x3 ;  /* 0x00000025270a7291 */ /* 0x000fe2000f8e183f */
[----:B------:R-:W-:-:S05]  /*6b30*/  IMAD.U32 R5, RZ, RZ, UR5 ;  /* 0x00000005ff057e24 */ /* 0x000fca000f8e00ff */
[----:B------:R-:W-:-:S04]  /*6b40*/  SHF.L.U32 R5, R5, 0x1f, RZ ;  /* 0x0000001f05057819 */ /* 0x000fc800000006ff */
[----:B------:R1:W2:Y:S01]  /*6b50*/  SYNCS.PHASECHK.TRANS64.TRYWAIT P2, [UR10+0x28450], R5 ;  /* 0x02845005ff0075a7 */ /* 0x0002a2000804014a */
[----:B------:R-:W-:Y:S05]  /*6b60*/  @!P0 BRA `(.L_x_820) ;  /* 0x0000000000048947 */ /* 0x000fea0003800000 */
[----:B------:R-:W-:Y:S01]  /*6b70*/  BPT.TRAP 0x1 ;  /* 0x000000040000795c */ /* 0x000fe20000300000 */
.L_x_820:
[----:B--2---:R-:W-:Y:S05]  /*6b80*/  @P2 BRA `(.L_x_818) ;  /* 0x0000000000082947 */ /* 0x004fea0003800000 */
[----:B------:R-:W2:Y:S02]  /*6b90*/  SYNCS.PHASECHK.TRANS64.TRYWAIT P2, [UR10+0x28450], R5 ;  /* 0x02845005ff0075a7 */ /* 0x000ea4000804014a */
[----:B--2---:R-:W-:Y:S05]  /*6ba0*/  @!P2 BRA `(.L_x_821) ;  /* 0x000000a80050a947 */ /* 0x004fea0003800000 */
.L_x_818:
[----:B------:R-:W-:Y:S01]  /*6bb0*/  UIADD3 UR5, UR37, 0x8000, URZ ;  /* 0x0000800025057890 */ /* 0x000fe2000fffe03f */
[----:B------:R-:W-:Y:S01]  /*6bc0*/  WARPGROUP.ARRIVE ;  /* 0x00000000000079c5 */ /* 0x000fe20000000000 */
[----:B------:R-:W-:Y:S01]  /*6bd0*/  UMOV UR11, 0x80000020 ;  /* 0x80000020000b7882 */ /* 0x000fe20000000000 */
[----:B--2---:R-:W-:Y:S01]  /*6be0*/  FMNMX.FTZ R6, R152, R8, !PT ;  /* 0x0000000898067209 */ /* 0x004fe20007810000 */
[----:B------:R-:W-:Y:S01]  /*6bf0*/  USHF.R.U32.HI UR5, URZ, 0x4, UR5 ;  /* 0x000000043f057899 */ /* 0x000fe20008011605 */
[----:B------:R-:W-:Y:S02]  /*6c00*/  FMNMX.FTZ R10, R154, R9, !PT ;  /* 0x000000099a0a7209 */ /* 0x000fe40007810000 */
[----:B------:R-:W2:Y:S01]  /*6c10*/  S2R R198, SR_TID.X ;  /* 0x0000000000c67919 */ /* 0x000ea20000002100 */
[----:B-1----:R-:W-:Y:S01]  /*6c20*/  FMNMX.FTZ R5, R153, R6, !PT ;  /* 0x0000000699057209 */ /* 0x002fe20007810000 */
[----:B------:R-:W-:Y:S01]  /*6c30*/  ULOP3.LUT UR5, UR5, 0x3fff, URZ, 0xc0, !UPT ;  /* 0x00003fff05057892 */ /* 0x000fe2000f8ec03f */
[----:B------:R-:W-:-:S02]  /*6c40*/  FMNMX.FTZ R11, R155, R10, !PT ;  /* 0x0000000a9b0b7209 */ /* 0x000fc40007810000 */
[----:B------:R-:W-:Y:S01]  /*6c50*/  FMNMX.FTZ R6, R156, R5, !PT ;  /* 0x000000059c067209 */ /* 0x000fe20007810000 */
[----:B------:R-:W-:Y:S01]  /*6c60*/  ULOP3.LUT UR5, UR5, 0x10000, URZ, 0xfc, !UPT ;  /* 0x0001000005057892 */ /* 0x000fe2000f8efc3f */
[----:B------:R-:W-:Y:S02]  /*6c70*/  FMNMX.FTZ R10, R158, R11, !PT ;  /* 0x0000000b9e0a7209 */ /* 0x000fe40007810000 */
[----:B------:R-:W-:Y:S01]  /*6c80*/  FMNMX.FTZ R5, R157, R6, !PT ;  /* 0x000000069d057209 */ /* 0x000fe20007810000 */
[----:B------:R-:W-:Y:S01]  /*6c90*/  ULEA UR10, UR39, UR5, 0xa ;  /* 0x00000005270a7291 */ /* 0x000fe2000f8e503f */
[----:B------:R-:W-:Y:S02]  /*6ca0*/  FMNMX.FTZ R11, R159, R10, !PT ;  /* 0x0000000a9f0b7209 */ /* 0x000fe40007810000 */
[----:B------:R-:W-:Y:S02]  /*6cb0*/  FMNMX.FTZ R6, R160, R5, !PT ;  /* 0x00000005a0067209 */ /* 0x000fe40007810000 */
[----:B------:R-:W-:-:S02]  /*6cc0*/  FMNMX.FTZ R10, R162, R11, !PT ;  /* 0x0000000ba20a7209 */ /* 0x000fc40007810000 */
[----:B------:R-:W-:Y:S02]  /*6cd0*/  FMNMX.FTZ R5, R161, R6, !PT ;  /* 0x00000006a1057209 */ /* 0x000fe40007810000 */
[----:B------:R-:W-:Y:S01]  /*6ce0*/  QGMMA.64x256x32.F32.E4M3.E4M3 R24, R188, gdesc[UR8], R24, gsb0 ;  /* 0x03e00008bc187df3 */ /* 0x000fe20008000818 */
[----:B------:R-:W-:Y:S01]  /*6cf0*/  UIADD3 UR10, UR10, 0x2, URZ ;  /* 0x000000020a0a7890 */ /* 0x000fe2000fffe03f */
[----:B------:R-:W-:Y:S01]  /*6d00*/  FMNMX.FTZ R11, R163, R10, !PT ;  /* 0x0000000aa30b7209 */ /* 0x000fe20007810000 */
[----:B------:R-:W-:Y:S01]  /*6d10*/  UMOV UR11, 0x80000020 ;  /* 0x80000020000b7882 */ /* 0x000fe20000000000 */
        /* <DEDUP_REMOVED lines=20> */
[----:B--2---:R-:W-:Y:S01]  /*6e60*/  SHF.R.U32.HI R198, RZ, 0x7, R198 ;  /* 0x00000007ffc67819 */ /* 0x004fe200000116c6 */
        /* <DEDUP_REMOVED lines=8> */
[----:B------:R-:W-:Y:S02]  /*6ef0*/  FADD.FTZ R8, -R5, R8 ;  /* 0x0000000805087221 */ /* 0x000fe40000010100 */
[----:B------:R-:W-:-:S02]  /*6f00*/  FADD.FTZ R9, -R6, R9 ;  /* 0x0000000906097221 */ /* 0x000fc40000010100 */
[----:B------:R-:W-:Y:S02]  /*6f10*/  FMUL.FTZ R8, R8, UR38 ;  /* 0x0000002608087c20 */ /* 0x000fe40008410000 */
[----:B------:R-:W-:-:S04]  /*6f20*/  FMUL.FTZ R9, R9, UR38 ;  /* 0x0000002609097c20 */ /* 0x000fc80008410000 */
[----:B------:R-:W-:Y:S08]  /*6f30*/  MUFU.EX2 R8, R8 ;  /* 0x0000000800087308 */ /* 0x000ff00000000800 */
[----:B------:R-:W-:Y:S01]  /*6f40*/  MUFU.EX2 R9, R9 ;  /* 0x0000000900097308 */ /* 0x000fe20000000800 */
[----:B------:R-:W-:Y:S02]  /*6f50*/  WARPGROUP.DEPBAR.LE gsb0, 0x0 ;  /* 0x00008000000079c5 */ /* 0x000fe40000010000 */
[----:B------:R-:W-:Y:S01]  /*6f60*/  WARPGROUP.ARRIVE ;  /* 0x00000000000079c5 */ /* 0x000fe20000000000 */
[----:B------:R-:W-:-:S04]  /*6f70*/  IMAD.U32 R188, RZ, RZ, UR38 ;  /* 0x00000026ffbc7e24 */ /* 0x000fc8000f8e00ff */
[----:B------:R-:W-:Y:S01]  /*6f80*/  FFMA.FTZ R188, R5, R188, -8 ;  /* 0xc100000005bc7423 */ /* 0x000fe200000100bc */
[----:B------:R-:W-:Y:S03]  /*6f90*/  QGMMA.64x256x32.F32.E4M3.E4M3 R24, R184, gdesc[UR8], R24, gsb0 ;  /* 0x03e00008b8187df3 */ /* 0x000fe60008000818 */
[----:B------:R-:W-:-:S01]  /*6fa0*/  FFMA.FTZ R10, R153, UR38, -R188 ;  /* 0x00000026990a7c23 */ /* 0x000fc200080108bc */
[--C-:B------:R-:W-:Y:S01]  /*6fb0*/  FFMA.FTZ R153, R169, UR38, -R188.reuse ;  /* 0x00000026a9997c23 */ /* 0x100fe200080108bc */
[----:B------:R-:W-:Y:S02]  /*6fc0*/  IMAD.U32 R169, RZ, RZ, UR38 ;  /* 0x00000026ffa97e24 */ /* 0x000fe4000f8e00ff */
[--C-:B------:R-:W-:Y:S01]  /*6fd0*/  FFMA.FTZ R11, R152, UR38, -R188.reuse ;  /* 0x00000026980b7c23 */ /* 0x100fe200080108bc */
[----:B------:R-:W-:-:S01]  /*6fe0*/  FFMA.FTZ R152, R168, UR38, -R188 ;  /* 0x00000026a8987c23 */ /* 0x000fc200080108bc */
[----:B------:R-:W-:Y:S01]  /*6ff0*/  FFMA.FTZ R12, R156, UR38, -R188 ;  /* 0x000000269c0c7c23 */ /* 0x000fe200080108bc */
[----:B------:R-:W-:-:S01]  /*7000*/  FFMA.FTZ R168, R6, R169, -8 ;  /* 0xc100000006a87423 */ /* 0x000fc200000100a9 */
        /* <DEDUP_REMOVED lines=17> */
[----:B------:R-:W-:-:S01]  /*7120*/  FFMA.FTZ R167, R167, UR38, -R168 ;  /* 0x00000026a7a77c23 */ /* 0x000fc200080108a8 */
[--C-:B------:R-:W-:Y:S01]  /*7130*/  FFMA.FTZ R163, R170, UR38, -R168.reuse ;  /* 0x00000026aaa37c23 */ /* 0x100fe200080108a8 */
[----:B------:R-:W-:-:S01]  /*7140*/  FFMA.FTZ R174, R174, UR38, -R168 ;  /* 0x00000026aeae7c23 */ /* 0x000fc200080108a8 */
[----:B------:R-:W-:Y:S01]  /*7150*/  FFMA.FTZ R157, R173, UR38, -R188 ;  /* 0x00000026ad9d7c23 */ /* 0x000fe200080108bc */
[----:B------:R-:W-:-:S01]  /*7160*/  FFMA.FTZ R175, R175, UR38, -R168 ;  /* 0x00000026afaf7c23 */ /* 0x000fc200080108a8 */
[----:B------:R-:W-:Y:S01]  /*7170*/  FFMA.FTZ R161, R177, UR38, -R188 ;  /* 0x00000026b1a17c23 */ /* 0x000fe200080108bc */
[----:B------:R-:W-:Y:S01]  /*7180*/  IMAD.U32 R177, RZ, RZ, UR6 ;  /* 0x00000006ffb17e24 */ /* 0x000fe2000f8e00ff */
[----:B------:R-:W3:Y:S01]  /*7190*/  MUFU.EX2 R155, R155 ;  /* 0x0000009b009b7308 */ /* 0x000ee20000000800 */
[----:B-1----:R-:W-:-:S01]  /*71a0*/  FFMA.FTZ R3, R8, R3, R11 ;  /* 0x0000000308037223 */ /* 0x002fc2000001000b */
[----:B------:R-:W-:Y:S01]  /*71b0*/  FFMA.FTZ R160, R176, UR38, -R188 ;  /* 0x00000026b0a07c23 */ /* 0x000fe200080108bc */
[----:B------:R-:W-:-:S01]  /*71c0*/  FFMA.FTZ R178, R178, UR38, -R168 ;  /* 0x00000026b2b27c23 */ /* 0x000fc200080108a8 */
[----:B------:R-:W-:Y:S01]  /*71d0*/  @!P1 LEA R177, R177, UR37, 0x3 ;  /* 0x00000025b1b19c11 */ /* 0x000fe2000f8e18ff */
[----:B------:R-:W-:-:S01]  /*71e0*/  FADD.FTZ R3, R10, R3 ;  /* 0x000000030a037221 */ /* 0x000fc20000010000 */
[----:B------:R-:W-:Y:S01]  /*71f0*/  IADD3 R173, -R198, 0xb, RZ ;  /* 0x0000000bc6ad7810 */ /* 0x000fe20007ffe1ff */
[----:B------:R-:W-:-:S01]  /*7200*/  FFMA.FTZ R179, R179, UR38, -R168 ;  /* 0x00000026b3b37c23 */ /* 0x000fc200080108a8 */
[----:B------:R-:W1:Y:S01]  /*7210*/  MUFU.EX2 R12, R12 ;  /* 0x0000000c000c7308 */ /* 0x000e620000000800 */
[----:B--2---:R-:W-:-:S01]  /*7220*/  FFMA.FTZ R4, R9, R4, R154 ;  /* 0x0000000409047223 */ /* 0x004fc2000001009a */
[----:B------:R-:W-:Y:S01]  /*7230*/  FFMA.FTZ R164, R180, UR38, -R188 ;  /* 0x00000026b4a47c23 */ /* 0x000fe200080108bc */
[----:B------:R-:W-:-:S01]  /*7240*/  FFMA.FTZ R182, R182, UR38, -R168 ;  /* 0x00000026b6b67c23 */ /* 0x000fc200080108a8 */
[----:B------:R-:W-:Y:S01]  /*7250*/  FFMA.FTZ R165, R181, UR38, -R188 ;  /* 0x00000026b5a57c23 */ /* 0x000fe200080108bc */
[----:B------:R-:W-:-:S03]  /*7260*/  FFMA.FTZ R168, R183, UR38, -R168 ;  /* 0x00000026b7a87c23 */ /* 0x000fc600080108a8 */
[----:B------:R-:W2:Y:S01]  /*7270*/  MUFU.EX2 R158, R158 ;  /* 0x0000009e009e7308 */ /* 0x000ea20000000800 */
[----:B---3--:R-:W-:-:S07]  /*7280*/  FADD.FTZ R171, R155, R4 ;  /* 0x000000049bab7221 */ /* 0x008fce0000010000 */
[----:B------:R-:W3:Y:S01]  /*7290*/  MUFU.EX2 R13, R13 ;  /* 0x0000000d000d7308 */ /* 0x000ee20000000800 */
[----:B-1----:R-:W-:-:S07]  /*72a0*/  FADD.FTZ R4, R12, R3 ;  /* 0x000000030c047221 */ /* 0x002fce0000010000 */
[----:B------:R-:W1:Y:S01]  /*72b0*/  MUFU.EX2 R169, R169 ;  /* 0x000000a900a97308 */ /* 0x000e620000000800 */
[----:B--2---:R-:W-:-:S07]  /*72c0*/  FADD.FTZ R170, R158, R171 ;  /* 0x000000ab9eaa7221 */ /* 0x004fce0000010000 */
        /* <DEDUP_REMOVED lines=20> */
[----:B------:R-:W-:Y:S01]  /*7410*/  MUFU.EX2 R153, R153 ;  /* 0x0000009900997308 */ /* 0x000fe20000000800 */
[----:B-1----:R-:W-:-:S01]  /*7420*/  FADD.FTZ R4, R152, R3 ;  /* 0x0000000398047221 */ /* 0x002fc20000010000 */
[----:B------:R-:W-:-:S05]  /*7430*/  @!P1 VIADD R3, R177, 0x28440 ;  /* 0x00028440b1039836 */ /* 0x000fca0000000000 */
[----:B------:R-:W-:Y:S01]  /*7440*/  @!P1 PRMT R3, RZ, 0x654, R3 ;  /* 0x00000654ff039816 */ /* 0x000fe20000000003 */
        /* <DEDUP_REMOVED lines=17> */
[----:B------:R-:W1:Y:S08]  /*7560*/  MUFU.EX2 R165, R165 ;  /* 0x000000a500a57308 */ /* 0x000e700000000800 */
[----:B------:R-:W3:Y:S01]  /*7570*/  MUFU.EX2 R168, R168 ;  /* 0x000000a800a87308 */ /* 0x000ee20000000800 */
[----:B--2---:R-:W-:-:S01]  /*7580*/  FADD.FTZ R171, R182, R171 ;  /* 0x000000abb6ab7221 */ /* 0x004fc20000010000 */
[----:B------:R-:W-:-:S02]  /*7590*/  WARPGROUP.DEPBAR.LE gsb0, 0x0 ;  /* 0x00008000000079c5 */ /* 0x000fc40000010000 */
[----:B------:R2:W-:Y:S06]  /*75a0*/  BAR.ARV R173, 0x100 ;  /* 0x000400ad0000751d */ /* 0x0005ec0000002000 */
[----:B------:R4:W-:Y:S01]  /*75b0*/  @!P1 SYNCS.ARRIVE.TRANS64.RED.A1T0 RZ, [R3+URZ], RZ ;  /* 0x000000ff03ff99a7 */ /* 0x0009e2000810043f */
[----:B--2---:R-:W-:-:S04]  /*75c0*/  FADD.FTZ R173, R153, R4 ;  /* 0x0000000499ad7221 */ /* 0x004fc80000010000 */
[----:B------:R-:W-:-:S04]  /*75d0*/  FADD.FTZ R4, R156, R173 ;  /* 0x000000ad9c047221 */ /* 0x000fc80000010000 */
[----:B----4-:R-:W-:-:S04]  /*75e0*/  FADD.FTZ R3, R157, R4 ;  /* 0x000000049d037221 */ /* 0x010fc80000010000 */
[----:B------:R-:W-:-:S04]  /*75f0*/  FADD.FTZ R4, R160, R3 ;  /* 0x00000003a0047221 */ /* 0x000fc80000010000 */
[----:B------:R-:W-:-:S04]  /*7600*/  FADD.FTZ R3, R161, R4 ;  /* 0x00000004a1037221 */ /* 0x000fc80000010000 */
[----:B------:R-:W-:-:S04]  /*7610*/  FADD.FTZ R4, R164, R3 ;  /* 0x00000003a4047221 */ /* 0x000fc80000010000 */
[----:B-1----:R-:W-:Y:S01]  /*7620*/  FADD.FTZ R3, R165, R4 ;  /* 0x00000004a5037221 */ /* 0x002fe20000010000 */
[----:B---3--:R-:W-:-:S01]  /*7630*/  FADD.FTZ R4, R168, R171 ;  /* 0x000000aba8047221 */ /* 0x008fc20000010000 */
[----:B------:R-:W-:Y:S06]  /*7640*/  @!P0 BRA `(.L_x_822) ;  /* 0x0000000000048947 */ /* 0x000fec0003800000 */
[----:B------:R-:W-:Y:S01]  /*7650*/  BPT.TRAP 0x1 ;  /* 0x000000040000795c */ /* 0x000fe20000300000 */
.L_x_822:
[----:B------:R-:W-:Y:S01]  /*7660*/  ULEA UR5, UR39, UR37, 0x3 ;  /* 0x0000002527057291 */ /* 0x000fe2000f8e183f */
[----:B------:R-:W-:Y:S01]  /*7670*/  ISETP.GT.AND P2, PT, R7, UR7, PT ;  /* 0x0000000707007c0c */ /* 0x000fe2000bf44270 */
[----:B------:R-:W-:Y:S01]  /*7680*/  FMUL.FTZ R24, R24, R8 ;  /* 0x0000000818187220 */ /* 0x000fe20000410000 */
        /* <DEDUP_REMOVED lines=16> */
[----:B------:R-:W-:Y:S01]  /*7790*/  UMOV UR5, UR36 ;  /* 0x0000002400057c82 */ /* 0x000fe20008000000 */
        /* <DEDUP_REMOVED lines=133> */
[----:B------:R-:W-:Y:S01]  /*7ff0*/  F2FP.SATFINITE.E4M3.F32.PACK_AB_MERGE_C R187, R176, R178, R21 ;  /* 0x000000b2b0bb723e */ /* 0x000fe20004807015 */
[----:B------:R-:W-:Y:S06]  /*8000*/  @P2 BRA `(.L_x_823) ;  /* 0xffffffe400ac2947 */ /* 0x000fec000383ffff */
[----:B------:R-:W-:-:S05]  /*8010*/  UMOV UR39, UR6 ;  /* 0x0000000600277c82 */ /* 0x000fca0008000000 */
.L_x_813:
[----:B------:R-:W-:-:S13]  /*8020*/  ISETP.GE.AND P2, PT, R7, UR45, PT ;  /* 0x0000002d07007c0c */ /* 0x000fda000bf46270 */
[----:B------:R-:W-:Y:S05]  /*8030*/  @!P2 BRA `(.L_x_824) ;  /* 0x000000240004a947 */ /* 0x000fea0003800000 */
[----:B------:R-:W-:Y:S01]  /*8040*/  IMAD.MOV.U32 R10, RZ, RZ, R6 ;  /* 0x000000ffff0a7224 */ /* 0x000fe200078e0006 */
[----:B------:R-:W-:Y:S01]  /*8050*/  UMOV UR5, UR36 ;  /* 0x0000002400057c82 */ /* 0x000fe20008000000 */
[----:B------:R-:W-:Y:S01]  /*8060*/  IMAD.MOV.U32 R9, RZ, RZ, R5 ;  /* 0x000000ffff097224 */ /* 0x000fe200078e0005 */
[----:B------:R-:W-:Y:S01]  /*8070*/  ULDC UR7, c[0x0][0x9e4] ;  /* 0x0002790000077ab9 */ /* 0x000fe20000000800 */
[----:B------:R-:W-:Y:S01]  /*8080*/  IMAD.IADD R8, R194, 0x1, R2 ;  /* 0x00000001c2087824 */ /* 0x000fe200078e0202 */
[----:B------:R-:W-:Y:S01]  /*8090*/  ULDC UR41, c[0x0][0x9dc] ;  /* 0x0002770000297ab9 */ /* 0x000fe20000000800 */
[----:B------:R-:W-:Y:S01]  /*80a0*/  ULDC UR56, c[0x0][0x2e0] ;  /* 0x0000b80000387ab9 */ /* 0x000fe20000000800 */
[----:B------:R-:W-:Y:S01]  /*80b0*/  ULDC UR55, c[0x0][0x288] ;  /* 0x0000a20000377ab9 */ /* 0x000fe20000000800 */
[----:B------:R-:W-:-:S05]  /*80c0*/  ULDC UR54, c[0x0][0x9e0] ;  /* 0x0002780000367ab9 */ /* 0x000fca0000000800 */
.L_x_842:
[----:B------:R-:W-:Y:S01]  /*80d0*/  ISETP.NE.AND P3, PT, RZ, UR40, PT ;  /* 0x00000028ff007c0c */ /* 0x000fe2000bf65270 */
[----:B------:R-:W-:-:S04]  /*80e0*/  UISETP.NE.AND UP0, UPT, UR39, 0x1, UPT ;  /* 0x000000012700788c */ /* 0x000fc8000bf05270 */
[----:B------:R-:W-:-:S04]  /*80f0*/  USEL UR36, URZ, 0x1, UP0 ;  /* 0x000000013f247887 */ /* 0x000fc80008000000 */
[----:B------:R-:W-:-:S04]  /*8100*/  ULOP3.LUT UR36, UR5, UR36, URZ, 0x3c, !UPT ;  /* 0x0000002405247292 */ /* 0x000fc8000f8e3c3f */
[----:B------:R-:W-:Y:S08]  /*8110*/  @P3 BRA `(.L_x_825) ;  /* 0x0000000000383947 */ /* 0x000ff00003800000 */
[----:B------:R-:W-:Y:S05]  /*8120*/  @!P0 BRA `(.L_x_826) ;  /* 0x0000000000048947 */ /* 0x000fea0003800000 */
[----:B------:R-:W-:Y:S01]  /*8130*/  BPT.TRAP 0x1 ;  /* 0x000000040000795c */ /* 0x000fe20000300000 */
.L_x_826:
        /* <DEDUP_REMOVED lines=9> */
.L_x_827:
[----:B--2---:R-:W-:Y:S05]  /*81d0*/  @P2 BRA `(.L_x_825) ;  /* 0x0000000000082947 */ /* 0x004fea0003800000 */
[----:B------:R-:W2:Y:S02]  /*81e0*/  SYNCS.PHASECHK.TRANS64.TRYWAIT P2, [UR6+0x28430], R5 ;  /* 0x02843005ff0075a7 */ /* 0x000ea40008040146 */
[----:B--2---:R-:W-:Y:S05]  /*81f0*/  @!P2 BRA `(.L_x_828) ;  /* 0x0000009000d4a947 */ /* 0x004fea0003800000 */
.L_x_825:
        /* <DEDUP_REMOVED lines=51> */
.L_x_830:
[----:B------:R-:W-:Y:S01]  /*8530*/  ULEA UR10, UR39, UR37, 0x3 ;  /* 0x00000025270a7291 */ /* 0x000fe2000f8e183f */
[----:B------:R-:W-:-:S05]  /*8540*/  IMAD.U32 R5, RZ, RZ, UR5 ;  /* 0x00000005ff057e24 */ /* 0x000fca000f8e00ff */
[----:B------:R-:W-:-:S04]  /*8550*/  SHF.L.U32 R5, R5, 0x1f, RZ ;  /* 0x0000001f05057819 */ /* 0x000fc800000006ff */
[----:B------:R1:W2:Y:S01]  /*8560*/  SYNCS.PHASECHK.TRANS64.TRYWAIT P2, [UR10+0x28450], R5 ;  /* 0x02845005ff0075a7 */ /* 0x0002a2000804014a */
[----:B------:R-:W-:Y:S05]  /*8570*/  @!P0 BRA `(.L_x_831) ;  /* 0x0000000000048947 */ /* 0x000fea0003800000 */
[----:B------:R-:W-:Y:S01]  /*8580*/  BPT.TRAP 0x1 ;  /* 0x000000040000795c */ /* 0x000fe20000300000 */
.L_x_831:
[----:B--2---:R-:W-:Y:S05]  /*8590*/  @P2 BRA `(.L_x_829) ;  /* 0x0000000000082947 */ /* 0x004fea0003800000 */
[----:B------:R-:W2:Y:S02]  /*85a0*/  SYNCS.PHASECHK.TRANS64.TRYWAIT P2, [UR10+0x28450], R5 ;  /* 0x02845005ff0075a7 */ /* 0x000ea4000804014a */
[----:B--2---:R-:W-:Y:S05]  /*85b0*/  @!P2 BRA `(.L_x_832) ;  /* 0x0000008c00fca947 */ /* 0x004fea0003800000 */
.L_x_829:
[----:B------:R-:W-:Y:S01]  /*85c0*/  UIADD3 UR5, UR37, 0x8000, URZ ;  /* 0x0000800025057890 */ /* 0x000fe2000fffe03f */
[----:B------:R-:W-:Y:S01]  /*85d0*/  WARPGROUP.ARRIVE ;  /* 0x00000000000079c5 */ /* 0x000fe20000000000 */
[----:B------:R-:W-:-:S05]  /*85e0*/  UMOV UR11, 0x80000020 ;  /* 0x80000020000b7882 */ /* 0x000fca0000000000 */
[----:B------:R-:W3:Y:S01]  /*85f0*/  S2R R11, SR_TID.X ;  /* 0x00000000000b7919 */ /* 0x000ee20000002100 */
[----:B------:R-:W-:Y:S01]  /*8600*/  USHF.R.U32.HI UR5, URZ, 0x4, UR5 ;  /* 0x000000043f057899 */ /* 0x000fe20008011605 */
[----:B-12---:R-:W-:Y:S02]  /*8610*/  IMAD.SHL.U32 R5, R7, 0x40, RZ ;  /* 0x0000004007057824 */ /* 0x006fe400078e00ff */
[----:B------:R-:W-:Y:S01]  /*8620*/  IMAD.U32 R6, RZ, RZ, UR6 ;  /* 0x00000006ff067e24 */ /* 0x000fe2000f8e00ff */
[----:B------:R-:W-:Y:S02]  /*8630*/  ULOP3.LUT UR5, UR5, 0x3fff, URZ, 0xc0, !UPT ;  /* 0x00003fff05057892 */ /* 0x000fe4000f8ec03f */
[----:B------:R-:W-:Y:S02]  /*8640*/  IADD3 R12, -R5, 0x1, RZ ;  /* 0x00000001050c7810 */ /* 0x000fe40007ffe1ff */
[----:B------:R-:W-:Y:S01]  /*8650*/  ULOP3.LUT UR5, UR5, 0x10000, URZ, 0xfc, !UPT ;  /* 0x0001000005057892 */ /* 0x000fe2000f8efc3f */
[----:B------:R-:W-:-:S02]  /*8660*/  @!P1 LEA R6, R6, UR37, 0x3 ;  /* 0x0000002506069c11 */ /* 0x000fc4000f8e18ff */
[----:B------:R-:W-:Y:S01]  /*8670*/  IMAD R12, R17, UR56, R12 ;  /* 0x00000038110c7c24 */ /* 0x000fe2000f8e020c */
[----:B------:R-:W-:Y:S02]  /*8680*/  ULEA UR10, UR39, UR5, 0xa ;  /* 0x00000005270a7291 */ /* 0x000fe4000f8e503f */
[----:B------:R-:W-:Y:S01]  /*8690*/  @!P1 VIADD R6, R6, 0x28440 ;  /* 0x0002844006069836 */ /* 0x000fe20000000000 */
[----:B------:R-:W-:-:S04]  /*86a0*/  ULOP3.LUT UR5, URZ, UR41, URZ, 0x33, !UPT ;  /* 0x000000293f057292 */ /* 0x000fc8000f8e333f */
[----:B------:R-:W-:Y:S02]  /*86b0*/  @!P1 PRMT R6, RZ, 0x654, R6 ;  /* 0x00000654ff069816 */ /* 0x000fe40000000006 */
[----:B------:R-:W-:Y:S01]  /*86c0*/  QGMMA.64x256x32.F32.E4M3.E4M3 R24, R188, gdesc[UR8], R24, gsb0 ;  /* 0x03e00008bc187df3 */ /* 0x000fe20008000818 */
[----:B------:R-:W-:Y:S01]  /*86d0*/  UIADD3 UR10, UR10, 0x2, URZ ;  /* 0x000000020a0a7890 */ /* 0x000fe2000fffe03f */
[----:B------:R-:W-:Y:S01]  /*86e0*/  UMOV UR11, 0x80000020 ;  /* 0x80000020000b7882 */ /* 0x000fe20000000000 */
[----:B---3--:R-:W-:-:S04]  /*86f0*/  SHF.R.U32.HI R11, RZ, 0x7, R11 ;  /* 0x00000007ff0b7819 */ /* 0x008fc8000001160b */
[----:B------:R-:W-:Y:S01]  /*8700*/  IADD3 R13, -R11, 0xb, RZ ;  /* 0x0000000b0b0d7810 */ /* 0x000fe20007ffe1ff */
[----:B------:R-:W-:-:S04]  /*8710*/  VIADD R11, R12, -UR55 ;  /* 0x800000370c0b7c36 */ /* 0x000fc80008000000 */
[----:B------:R-:W-:-:S04]  /*8720*/  IMAD R11, R16, -0x2, R11 ;  /* 0xfffffffe100b7824 */ /* 0x000fc800078e020b */
[C---:B------:R-:W-:Y:S02]  /*8730*/  VIADD R15, R11.reuse, UR54 ;  /* 0x000000360b0f7c36 */ /* 0x040fe40008000000 */
[----:B------:R-:W-:-:S04]  /*8740*/  VIADD R21, R11, UR5 ;  /* 0x000000050b157c36 */ /* 0x000fc80008000000 */
[----:B------:R-:W-:Y:S01]  /*8750*/  IMAD.IADD R11, R2, 0x1, R21 ;  /* 0x00000001020b7824 */ /* 0x000fe200078e0215 */
[----:B------:R-:W-:Y:S02]  /*8760*/  WARPGROUP.DEPBAR.LE gsb0, 0x0 ;  /* 0x00008000000079c5 */ /* 0x000fe40000010000 */
[----:B------:R-:W-:-:S06]  /*8770*/  WARPGROUP.ARRIVE ;  /* 0x00000000000079c5 */ /* 0x000fcc0000000000 */
[----:B------:R-:W-:Y:S03]  /*8780*/  QGMMA.64x256x32.F32.E4M3.E4M3 R24, R184, gdesc[UR8], R24, gsb0 ;  /* 0x03e00008b8187df3 */ /* 0x000fe60008000818 */
[----:B------:R-:W-:Y:S02]  /*8790*/  WARPGROUP.DEPBAR.LE gsb0, 0x0 ;  /* 0x00008000000079c5 */ /* 0x000fe40000010000 */
[----:B------:R1:W-:Y:S06]  /*87a0*/  BAR.ARV R13, 0x100 ;  /* 0x0004000d0000751d */ /* 0x0003ec0000002000 */
[----:B------:R2:W-:Y:S02]  /*87b0*/  @!P1 SYNCS.ARRIVE.TRANS64.RED.A1T0 RZ, [R6+URZ], RZ ;  /* 0x000000ff06ff99a7 */ /* 0x0005e4000810043f */
[----:B--2---:R-:W-:Y:S01]  /*87c0*/  IMAD.IADD R6, R2, 0x1, R15 ;  /* 0x0000000102067824 */ /* 0x004fe200078e020f */
[----:B-1----:R-:W-:Y:S06]  /*87d0*/  @!P6 BRA `(.L_x_833) ;  /* 0x00000000005ce947 */ /* 0x002fec0003800000 */
        /* <DEDUP_REMOVED lines=11> */
.L_x_835:
[----:B------:R-:W-:Y:S02]  /*8890*/  IMAD.U32 R14, RZ, RZ, UR7 ;  /* 0x00000007ff0e7e24 */ /* 0x000fe4000f8e00ff */
[----:B------:R-:W-:-:S03]  /*88a0*/  IMAD.MOV.U32 R12, RZ, RZ, R8 ;  /* 0x000000ffff0c7224 */ /* 0x000fc600078e0008 */
[----:B------:R-:W-:-:S13]  /*88b0*/  ISETP.NE.AND P2, PT, R14, 0x1, PT ;  /* 0x000000010e00780c */ /* 0x000fda0003f45270 */
[----:B------:R-:W1:Y:S01]  /*88c0*/  @P2 LDC.64 R184, c[0x0][0x9e8] ;  /* 0x00027a00ffb82b82 */ /* 0x000e620000000a00 */
[----:B------:R-:W-:-:S04]  /*88d0*/  @P2 IMAD.IADD R13, R194, 0x1, R2 ;  /* 0x00000001c20d2824 */ /* 0x000fc800078e0202 */
[----:B-1----:R-:W-:-:S05]  /*88e0*/  @P2 IMAD.HI.U32 R184, R13, R184, RZ ;  /* 0x000000b80db82227 */ /* 0x002fca00078e00ff */
[----:B------:R-:W-:-:S07]  /*88f0*/  @P2 SHF.R.U32.HI R12, RZ, R185, R184 ;  /* 0x000000b9ff0c2219 */ /* 0x000fce00000116b8 */
.L_x_836:
[----:B------:R-:W-:Y:S05]  /*8900*/  BSYNC B0 ;  /* 0x0000000000007941 */ /* 0x000fea0003800000 */
.L_x_834:
[----:B------:R-:W-:-:S04]  /*8910*/  IMAD R13, R12, R14, -R5 ;  /* 0x0000000e0c0d7224 */ /* 0x000fc800078e0a05 */
[----:B------:R-:W-:-:S05]  /*8920*/  IMAD R13, R16, -0x2, R13 ;  /* 0xfffffffe100d7824 */ /* 0x000fca00078e020d */
[----:B------:R-:W-:Y:S02]  /*8930*/  VIADDMNMX R6, R13, R14, R6, PT ;  /* 0x0000000e0d067246 */ /* 0x000fe40003800106 */
[----:B------:R-:W-:-:S07]  /*8940*/  VIMNMX R11, R11, R13, !PT ;  /* 0x0000000d0b0b7248 */ /* 0x000fce0007fe0100 */
.L_x_833:
[----:B------:R-:W-:-:S04]  /*8950*/  ISETP.GT.AND P2, PT, R7, -0x1, PT ;  /* 0xffffffff0700780c */ /* 0x000fc80003f44270 */
[C---:B------:R-:W-:Y:S02]  /*8960*/  ISETP.GT.AND P3, PT, R11.reuse, RZ, P2 ;  /* 0x000000ff0b00720c */ /* 0x040fe40001764270 */
[C---:B------:R-:W-:Y:S02]  /*8970*/  ISETP.GT.AND P5, PT, R11.reuse, 0x1, P2 ;  /* 0x000000010b00780c */ /* 0x040fe400017a4270 */
[----:B------:R-:W-:Y:S02]  /*8980*/  ISETP.LT.OR P4, PT, R6, 0x1, P3 ;  /* 0x000000010600780c */ /* 0x000fe40001f81670 */
[C---:B------:R-:W-:Y:S02]  /*8990*/  ISETP.GT.AND P3, PT, R11.reuse, 0x8, P2 ;  /* 0x000000080b00780c */ /* 0x040fe40001764270 */
[----:B------:R-:W-:Y:S02]  /*89a0*/  FSEL R152, R152, -INF , !P4 ;  /* 0xff80000098987808 */ /* 0x000fe40006000000 */
[----:B------:R-:W-:-:S02]  /*89b0*/  ISETP.GT.AND P4, PT, R11, 0x9, P2 ;  /* 0x000000090b00780c */ /* 0x000fc40001784270 */
[C---:B------:R-:W-:Y:S02]  /*89c0*/  ISETP.LT.OR P5, PT, R6.reuse, 0x2, P5 ;  /* 0x000000020600780c */ /* 0x040fe40002fa1670 */
[C---:B------:R-:W-:Y:S02]  /*89d0*/  ISETP.LT.OR P3, PT, R6.reuse, 0x9, P3 ;  /* 0x000000090600780c */ /* 0x040fe40001f61670 */
[----:B------:R-:W-:Y:S02]  /*89e0*/  ISETP.LT.OR P4, PT, R6, 0xa, P4 ;  /* 0x0000000a0600780c */ /* 0x000fe40002781670 */
[----:B------:R-:W-:Y:S02]  /*89f0*/  FSEL R153, R153, -INF , !P5 ;  /* 0xff80000099997808 */ /* 0x000fe40006800000 */
[----:B------:R-:W-:Y:S02]  /*8a00*/  FSEL R156, R156, -INF , !P3 ;  /* 0xff8000009c9c7808 */ /* 0x000fe40005800000 */
[----:B------:R-:W-:-:S02]  /*8a10*/  FSEL R157, R157, -INF , !P4 ;  /* 0xff8000009d9d7808 */ /* 0x000fc40006000000 */
[C---:B------:R-:W-:Y:S02]  /*8a20*/  ISETP.GT.AND P5, PT, R11.reuse, 0x10, P2 ;  /* 0x000000100b00780c */ /* 0x040fe400017a4270 */
[C---:B------:R-:W-:Y:S02]  /*8a30*/  ISETP.GT.AND P3, PT, R11.reuse, 0x11, P2 ;  /* 0x000000110b00780c */ /* 0x040fe40001764270 */
[----:B------:R-:W-:Y:S02]  /*8a40*/  ISETP.GT.AND P4, PT, R11, 0x18, P2 ;  /* 0x000000180b00780c */ /* 0x000fe40001784270 */
[C---:B------:R-:W-:Y:S02]  /*8a50*/  ISETP.LT.OR P5, PT, R6.reuse, 0x11, P5 ;  /* 0x000000110600780c */ /* 0x040fe40002fa1670 */
[C---:B------:R-:W-:Y:S02]  /*8a60*/  ISETP.LT.OR P3, PT, R6.reuse, 0x12, P3 ;  /* 0x000000120600780c */ /* 0x040fe40001f61670 */
[----:B------:R-:W-:-:S02]  /*8a70*/  ISETP.LT.OR P4, PT, R6, 0x19, P4 ;  /* 0x000000190600780c */ /* 0x000fc40002781670 */
[----:B------:R-:W-:Y:S02]  /*8a80*/  FSEL R160, R160, -INF , !P5 ;  /* 0xff800000a0a07808 */ /* 0x000fe40006800000 */
[----:B------:R-:W-:Y:S02]  /*8a90*/  FSEL R161, R161, -INF , !P3 ;  /* 0xff800000a1a17808 */ /* 0x000fe40005800000 */
[----:B------:R-:W-:Y:S02]  /*8aa0*/  FSEL R164, R164, -INF , !P4 ;  /* 0xff800000a4a47808 */ /* 0x000fe40006000000 */
[C---:B------:R-:W-:Y:S02]  /*8ab0*/  ISETP.GT.AND P5, PT, R11.reuse, 0x19, P2 ;  /* 0x000000190b00780c */ /* 0x040fe400017a4270 */
[C---:B------:R-:W-:Y:S02]  /*8ac0*/  ISETP.GT.AND P3, PT, R11.reuse, 0x20, P2 ;  /* 0x000000200b00780c */ /* 0x040fe40001764270 */
        /* <DEDUP_REMOVED lines=18> */
[----:B------:R-:W-:Y:S01]  /*8bf0*/  ISETP.GT.AND P4, PT, R11, 0x39, P2 ;  /* 0x000000390b00780c */ /* 0x000fe20001784270 */
[----:B------:R-:W-:Y:S01]  /*8c00*/  IMAD.IADD R11, R0, 0x1, R21 ;  /* 0x00000001000b7824 */ /* 0x000fe200078e0215 */
[----:B------:R-:W-:-:S02]  /*8c10*/  ISETP.LT.OR P5, PT, R6, 0x32, P5 ;  /* 0x000000320600780c */ /* 0x000fc40002fa1670 */
[C---:B------:R-:W-:Y:S02]  /*8c20*/  ISETP.LT.OR P3, PT, R6.reuse, 0x39, P3 ;  /* 0x000000390600780c */ /* 0x040fe40001f61670 */
[----:B------:R-:W-:Y:S01]  /*8c30*/  ISETP.LT.OR P4, PT, R6, 0x3a, P4 ;  /* 0x0000003a0600780c */ /* 0x000fe20002781670 */
[----:B------:R-:W-:Y:S01]  /*8c40*/  IMAD.IADD R6, R0, 0x1, R15 ;  /* 0x0000000100067824 */ /* 0x000fe200078e020f */
[----:B------:R-:W-:Y:S02]  /*8c50*/  FSEL R177, R177, -INF , !P5 ;  /* 0xff800000b1b17808 */ /* 0x000fe40006800000 */
[----:B------:R-:W-:Y:S02]  /*8c60*/  FSEL R180, R180, -INF , !P3 ;  /* 0xff800000b4b47808 */ /* 0x000fe40005800000 */
[----:B------:R-:W-:Y:S01]  /*8c70*/  FSEL R181, R181, -INF , !P4 ;  /* 0xff800000b5b57808 */ /* 0x000fe20006000000 */
[----:B------:R-:W-:Y:S06]  /*8c80*/  @!P6 BRA `(.L_x_837) ;  /* 0x000000000058e947 */ /* 0x000fec0003800000 */
        /* <DEDUP_REMOVED lines=12> */
.L_x_839:
[----:B------:R-:W-:-:S05]  /*8d50*/  IMAD.U32 R14, RZ, RZ, UR7 ;  /* 0x00000007ff0e7e24 */ /* 0x000fca000f8e00ff */
[----:B------:R-:W-:-:S13]  /*8d60*/  ISETP.NE.AND P3, PT, R14, 0x1, PT ;  /* 0x000000010e00780c */ /* 0x000fda0003f65270 */
[----:B------:R-:W1:Y:S02]  /*8d70*/  @P3 LDC.64 R20, c[0x0][0x9e8] ;  /* 0x00027a00ff143b82 */ /* 0x000e640000000a00 */
[----:B-1----:R-:W-:-:S05]  /*8d80*/  @P3 IMAD.HI.U32 R20, R12, R20, RZ ;  /* 0x000000140c143227 */ /* 0x002fca00078e00ff */
[----:B------:R-:W-:-:S07]  /*8d90*/  @P3 SHF.R.U32.HI R12, RZ, R21, R20 ;  /* 0x00000015ff0c3219 */ /* 0x000fce0000011614 */
.L_x_840:
[----:B------:R-:W-:Y:S05]  /*8da0*/  BSYNC B0 ;  /* 0x0000000000007941 */ /* 0x000fea0003800000 */
.L_x_838:
[----:B------:R-:W-:-:S04]  /*8db0*/  IMAD R5, R12, R14, -R5 ;  /* 0x0000000e0c057224 */ /* 0x000fc800078e0a05 */
[----:B------:R-:W-:-:S05]  /*8dc0*/  IMAD R5, R16, -0x2, R5 ;  /* 0xfffffffe10057824 */ /* 0x000fca00078e0205 */
[----:B------:R-:W-:Y:S02]  /*8dd0*/  VIADDMNMX R6, R5, R14, R6, PT ;  /* 0x0000000e05067246 */ /* 0x000fe40003800106 */
[----:B------:R-:W-:-:S07]  /*8de0*/  VIMNMX R11, R11, R5, !PT ;  /* 0x000000050b0b7248 */ /* 0x000fce0007fe0100 */
.L_x_837:
[----:B------:R-:W-:Y:S02]  /*8df0*/  FMNMX.FTZ R12, R152, R9, !PT ;  /* 0x00000009980c7209 */ /* 0x000fe40007810000 */
[----:B------:R-:W-:Y:S02]  /*8e00*/  ISETP.GT.AND P4, PT, R11, 0x8, P2 ;  /* 0x000000080b00780c */ /* 0x000fe40001784270 */
[----:B------:R-:W-:Y:S02]  /*8e10*/  FMNMX.FTZ R5, R153, R12, !PT ;  /* 0x0000000c99057209 */ /* 0x000fe40007810000 */
[----:B------:R-:W-:Y:S02]  /*8e20*/  ISETP.LT.OR P4, PT, R6, 0x9, P4 ;  /* 0x000000090600780c */ /* 0x000fe40002781670 */
[----:B------:R-:W-:Y:S02]  /*8e30*/  FMNMX.FTZ R12, R156, R5, !PT ;  /* 0x000000059c0c7209 */ /* 0x000fe40007810000 */
[----:B------:R-:W-:-:S02]  /*8e40*/  FSEL R158, R158, -INF , !P4 ;  /* 0xff8000009e9e7808 */ /* 0x000fc40006000000 */
[----:B------:R-:W-:Y:S02]  /*8e50*/  FMNMX.FTZ R5, R157, R12, !PT ;  /* 0x0000000c9d057209 */ /* 0x000fe40007810000 */
[C---:B------:R-:W-:Y:S02]  /*8e60*/  ISETP.GT.AND P4, PT, R11.reuse, RZ, P2 ;  /* 0x000000ff0b00720c */ /* 0x040fe40001784270 */
[----:B------:R-:W-:Y:S02]  /*8e70*/  FMNMX.FTZ R12, R160, R5, !PT ;  /* 0x00000005a00c7209 */ /* 0x000fe40007810000 */
[----:B------:R-:W-:Y:S02]  /*8e80*/  ISETP.GT.AND P3, PT, R11, 0x1, P2 ;  /* 0x000000010b00780c */ /* 0x000fe40001764270 */
[----:B------:R-:W-:Y:S02]  /*8e90*/  FMNMX.FTZ R5, R161, R12, !PT ;  /* 0x0000000ca1057209 */ /* 0x000fe40007810000 */
[----:B------:R-:W-:-:S02]  /*8ea0*/  ISETP.LT.OR P4, PT, R6, 0x1, P4 ;  /* 0x000000010600780c */ /* 0x000fc40002781670 */
        /* <DEDUP_REMOVED lines=20> */
[C---:B------:R-:W-:Y:S01]  /*8ff0*/  ISETP.GT.AND P3, PT, R11.reuse, 0x18, P2 ;  /* 0x000000180b00780c */ /* 0x040fe20001764270 */
[----:B------:R-:W1:Y:S01]  /*9000*/  SHFL.BFLY PT, R5, R12, 0x2, 0x1f ;  /* 0x0c401f000c057f89 */ /* 0x000e6200000e0000 */
[C---:B------:R-:W-:Y:S02]  /*9010*/  ISETP.LT.OR P5, PT, R6.reuse, 0x12, P5 ;  /* 0x000000120600780c */ /* 0x040fe40002fa1670 */
[----:B------:R-:W-:Y:S02]  /*9020*/  ISETP.GT.AND P4, PT, R11, 0x19, P2 ;  /* 0x000000190b00780c */ /* 0x000fe40001784270 */
[----:B------:R-:W-:-:S02]  /*9030*/  ISETP.LT.OR P3, PT, R6, 0x19, P3 ;  /* 0x000000190600780c */ /* 0x000fc40001f61670 */
[----:B------:R-:W-:Y:S02]  /*9040*/  FSEL R163, R163, -INF , !P5 ;  /* 0xff800000a3a37808 */ /* 0x000fe40006800000 */
[C---:B------:R-:W-:Y:S02]  /*9050*/  ISETP.GT.AND P5, PT, R11.reuse, 0x20, P2 ;  /* 0x000000200b00780c */ /* 0x040fe400017a4270 */
[----:B------:R-:W-:Y:S02]  /*9060*/  FSEL R166, R166, -INF , !P3 ;  /* 0xff800000a6a67808 */ /* 0x000fe40005800000 */
[C---:B------:R-:W-:Y:S02]  /*9070*/  ISETP.LT.OR P4, PT, R6.reuse, 0x1a, P4 ;  /* 0x0000001a0600780c */ /* 0x040fe40002781670 */
[----:B------:R-:W-:Y:S02]  /*9080*/  ISETP.GT.AND P3, PT, R11, 0x21, P2 ;  /* 0x000000210b00780c */ /* 0x000fe40001764270 */
[----:B------:R-:W-:-:S02]  /*9090*/  ISETP.LT.OR P5, PT, R6, 0x21, P5 ;  /* 0x000000210600780c */ /* 0x000fc40002fa1670 */
[----:B------:R-:W-:Y:S02]  /*90a0*/  FSEL R167, R167, -INF , !P4 ;  /* 0xff800000a7a77808 */ /* 0x000fe40006000000 */
[----:B------:R-:W-:Y:S02]  /*90b0*/  ISETP.GT.AND P4, PT, R11, 0x28, P2 ;  /* 0x000000280b00780c */ /* 0x000fe40001784270 */
[----:B------:R-:W-:Y:S02]  /*90c0*/  ISETP.LT.OR P3, PT, R6, 0x22, P3 ;  /* 0x000000220600780c */ /* 0x000fe40001f61670 */
[----:B-1----:R-:W-:Y:S02]  /*90d0*/  FMNMX.FTZ R5, R12, R5, !PT ;  /* 0x000000050c057209 */ /* 0x002fe40007810000 */
[----:B------:R-:W-:Y:S02]  /*90e0*/  FMNMX.FTZ R12, R13, R10, !PT ;  /* 0x0000000a0d0c7209 */ /* 0x000fe40007810000 */
[----:B------:R-:W-:Y:S01]  /*90f0*/  FSEL R170, R170, -INF , !P5 ;  /* 0xff800000aaaa7808 */ /* 0x000fe20006800000 */
[----:B------:R-:W1:Y:S01]  /*9100*/  SHFL.BFLY PT, R14, R5, 0x1, 0x1f ;  /* 0x0c201f00050e7f89 */ /* 0x000e6200000e0000 */
[----:B------:R-:W-:-:S02]  /*9110*/  FMNMX.FTZ R15, R155, R12, !PT ;  /* 0x0000000c9b0f7209 */ /* 0x000fc40007810000 */
[----:B------:R-:W-:Y:S02]  /*9120*/  ISETP.LT.OR P4, PT, R6, 0x29, P4 ;  /* 0x000000290600780c */ /* 0x000fe40002781670 */
[----:B------:R-:W-:Y:S02]  /*9130*/  FMNMX.FTZ R12, R158, R15, !PT ;  /* 0x0000000f9e0c7209 */ /* 0x000fe40007810000 */
[----:B------:R-:W-:Y:S02]  /*9140*/  FSEL R171, R171, -INF , !P3 ;  /* 0xff800000abab7808 */ /* 0x000fe40005800000 */
[----:B------:R-:W-:Y:S02]  /*9150*/  FMNMX.FTZ R15, R159, R12, !PT ;  /* 0x0000000c9f0f7209 */ /* 0x000fe40007810000 */
[----:B------:R-:W-:Y:S02]  /*9160*/  ISETP.GT.AND P3, PT, R11, 0x29, P2 ;  /* 0x000000290b00780c */ /* 0x000fe40001764270 */
[----:B------:R-:W-:-:S02]  /*9170*/  FMNMX.FTZ R12, R162, R15, !PT ;  /* 0x0000000fa20c7209 */ /* 0x000fc40007810000 */
[----:B------:R-:W-:Y:S02]  /*9180*/  FSEL R174, R174, -INF , !P4 ;  /* 0xff800000aeae7808 */ /* 0x000fe40006000000 */
[----:B------:R-:W-:Y:S02]  /*9190*/  FMNMX.FTZ R15, R163, R12, !PT ;  /* 0x0000000ca30f7209 */ /* 0x000fe40007810000 */
[----:B------:R-:W-:Y:S02]  /*91a0*/  ISETP.GT.AND P4, PT, R11, 0x30, P2 ;  /* 0x000000300b00780c */ /* 0x000fe40001784270 */
[----:B------:R-:W-:Y:S02]  /*91b0*/  FMNMX.FTZ R12, R166, R15, !PT ;  /* 0x0000000fa60c7209 */ /* 0x000fe40007810000 */
[----:B------:R-:W-:Y:S02]  /*91c0*/  ISETP.LT.OR P3, PT, R6, 0x2a, P3 ;  /* 0x0000002a0600780c */ /* 0x000fe40001f61670 */
        /* <DEDUP_REMOVED lines=8> */
[----:B-1----:R-:W-:Y:S01]  /*9250*/  FMNMX.FTZ R5, R5, R14, !PT ;  /* 0x0000000e05057209 */ /* 0x002fe20007810000 */
[----:B------:R-:W-:Y:S01]  /*9260*/  IMAD.U32 R14, RZ, RZ, UR38 ;  /* 0x00000026ff0e7e24 */ /* 0x000fe2000f8e00ff */
[----:B------:R-:W-:Y:S02]  /*9270*/  ISETP.GT.AND P4, PT, R11, 0x38, P2 ;  /* 0x000000380b00780c */ /* 0x000fe40001784270 */
[----:B------:R-:W-:Y:S01]  /*9280*/  ISETP.LT.OR P3, PT, R6, 0x32, P3 ;  /* 0x000000320600780c */ /* 0x000fe20001f61670 */
[----:B------:R-:W-:-:S01]  /*9290*/  FFMA.FTZ R14, R5, R14, -8 ;  /* 0xc1000000050e7423 */ /* 0x000fc2000001000e */
[----:B------:R-:W-:Y:S02]  /*92a0*/  FMNMX.FTZ R21, R175, R20, !PT ;  /* 0x00000014af157209 */ /* 0x000fe40007810000 */
[----:B------:R-:W-:-:S02]  /*92b0*/  ISETP.GT.AND P2, PT, R11, 0x39, P2 ;  /* 0x000000390b00780c */ /* 0x000fc40001744270 */
[----:B------:R-:W-:Y:S02]  /*92c0*/  ISETP.LT.OR P4, PT, R6, 0x39, P4 ;  /* 0x000000390600780c */ /* 0x000fe40002781670 */
[----:B------:R-:W-:Y:S02]  /*92d0*/  FSEL R179, R179, -INF , !P3 ;  /* 0xff800000b3b37808 */ /* 0x000fe40005800000 */
[----:B------:R-:W-:Y:S02]  /*92e0*/  FMNMX.FTZ R20, R178, R21, !PT ;  /* 0x00000015b2147209 */ /* 0x000fe40007810000 */
[----:B------:R-:W-:Y:S02]  /*92f0*/  FSETP.NEU.FTZ.AND P5, PT, R5, -INF , PT ;  /* 0xff8000000500780b */ /* 0x000fe40003fbd000 */
[----:B------:R-:W-:Y:S02]  /*9300*/  ISETP.LT.OR P2, PT, R6, 0x3a, P2 ;  /* 0x0000003a0600780c */ /* 0x000fe40001741670 */
[----:B------:R-:W-:-:S02]  /*9310*/  FSEL R182, R182, -INF , !P4 ;  /* 0xff800000b6b67808 */ /* 0x000fc40006000000 */
[----:B------:R-:W-:Y:S02]  /*9320*/  FMNMX.FTZ R21, R179, R20, !PT ;  /* 0x00000014b3157209 */ /* 0x000fe40007810000 */
[----:B------:R-:W-:Y:S02]  /*9330*/  FSEL R14, R14, RZ, P5 ;  /* 0x000000ff0e0e7208 */ /* 0x000fe40002800000 */
[----:B------:R-:W-:Y:S02]  /*9340*/  FSEL R183, R183, -INF , !P2 ;  /* 0xff800000b7b77808 */ /* 0x000fe40005000000 */
[----:B------:R-:W-:Y:S01]  /*9350*/  FMNMX.FTZ R6, R182, R21, !PT ;  /* 0x00000015b6067209 */ /* 0x000fe20007810000 */
[--C-:B------:R-:W-:Y:S01]  /*9360*/  FFMA.FTZ R152, R152, UR38, -R14.reuse ;  /* 0x0000002698987c23 */ /* 0x100fe2000801080e */
[----:B------:R-:W-:-:S01]  /*9370*/  FFMA.FTZ R157, R157, UR38, -R14 ;  /* 0x000000269d9d7c23 */ /* 0x000fc2000801080e */
[--C-:B------:R-:W-:Y:S01]  /*9380*/  FFMA.FTZ R15, R153, UR38, -R14.reuse ;  /* 0x00000026990f7c23 */ /* 0x100fe2000801080e */
[----:B------:R-:W-:Y:S01]  /*9390*/  FMNMX.FTZ R6, R183, R6, !PT ;  /* 0x00000006b7067209 */ /* 0x000fe20007810000 */
[----:B------:R1:W-:Y:S01]  /*93a0*/  MUFU.EX2 R12, R152 ;  /* 0x00000098000c7308 */ /* 0x0003e20000000800 */
[----:B------:R-:W-:-:S01]  /*93b0*/  FFMA.FTZ R11, R156, UR38, -R14 ;  /* 0x000000269c0b7c23 */ /* 0x000fc2000801080e */
[--C-:B------:R-:W-:Y:S01]  /*93c0*/  FFMA.FTZ R21, R160, UR38, -R14.reuse ;  /* 0x00000026a0157c23 */ /* 0x100fe2000801080e */
[----:B------:R-:W-:-:S01]  /*93d0*/  FFMA.FTZ R153, R164, UR38, -R14 ;  /* 0x00000026a4997c23 */ /* 0x000fc2000801080e */
[--C-:B------:R-:W-:Y:S01]  /*93e0*/  FFMA.FTZ R154, R165, UR38, -R14.reuse ;  /* 0x00000026a59a7c23 */ /* 0x100fe2000801080e */
[----:B------:R-:W-:-:S01]  /*93f0*/  FFMA.FTZ R156, R168, UR38, -R14 ;  /* 0x00000026a89c7c23 */ /* 0x000fc2000801080e */
[--C-:B------:R-:W-:Y:S01]  /*9400*/  FFMA.FTZ R160, R172, UR38, -R14.reuse ;  /* 0x00000026aca07c23 */ /* 0x100fe2000801080e */
[----:B------:R-:W-:-:S01]  /*9410*/  FFMA.FTZ R164, R176, UR38, -R14 ;  /* 0x00000026b0a47c23 */ /* 0x000fc2000801080e */
[----:B------:R2:W-:Y:S01]  /*9420*/  MUFU.EX2 R20, R157 ;  /* 0x0000009d00147308 */ /* 0x0005e20000000800 */
[----:B-1----:R-:W-:-:S01]  /*9430*/  FFMA.FTZ R152, R161, UR38, -R14 ;  /* 0x00000026a1987c23 */ /* 0x002fc2000801080e */
[--C-:B------:R-:W-:Y:S01]  /*9440*/  FFMA.FTZ R165, R177, UR38, -R14.reuse ;  /* 0x00000026b1a57c23 */ /* 0x100fe2000801080e */
[----:B------:R-:W1:Y:S01]  /*9450*/  SHFL.BFLY PT, R161, R6, 0x2, 0x1f ;  /* 0x0c401f0006a17f89 */ /* 0x000e6200000e0000 */
[----:B------:R-:W-:-:S01]  /*9460*/  FFMA.FTZ R168, R180, UR38, -R14 ;  /* 0x00000026b4a87c23 */ /* 0x000fc2000801080e */
[----:B------:R-:W-:-:S03]  /*9470*/  FFMA.FTZ R181, R181, UR38, -R14 ;  /* 0x00000026b5b57c23 */ /* 0x000fc6000801080e */
[----:B------:R-:W-:Y:S01]  /*9480*/  MUFU.EX2 R15, R15 ;  /* 0x0000000f000f7308 */ /* 0x000fe20000000800 */
[----:B--2---:R-:W-:-:S07]  /*9490*/  FFMA.FTZ R157, R169, UR38, -R14 ;  /* 0x00000026a99d7c23 */ /* 0x004fce000801080e */
[----:B------:R-:W-:Y:S08]  /*94a0*/  MUFU.EX2 R11, R11 ;  /* 0x0000000b000b7308 */ /* 0x000ff00000000800 */
[----:B------:R-:W-:Y:S01]  /*94b0*/  MUFU.EX2 R21, R21 ;  /* 0x0000001500157308 */ /* 0x000fe20000000800 */
[----:B-1----:R-:W-:Y:S01]  /*94c0*/  FMNMX.FTZ R169, R6, R161, !PT ;  /* 0x000000a106a97209 */ /* 0x002fe20007810000 */
[----:B------:R-:W-:Y:S01]  /*94d0*/  FFMA.FTZ R161, R173, UR38, -R14 ;  /* 0x00000026ada17c23 */ /* 0x000fe2000801080e */
[----:B------:R-:W-:-:S03]  /*94e0*/  FSEL R14, R5, RZ, P5 ;  /* 0x000000ff050e7208 */ /* 0x000fc60002800000 */
[----:B------:R-:W1:Y:S02]  /*94f0*/  SHFL.BFLY PT, R6, R169, 0x1, 0x1f ;  /* 0x0c201f00a9067f89 */ /* 0x000e6400000e0000 */
[----:B------:R-:W-:Y:S01]  /*9500*/  MUFU.EX2 R152, R152 ;  /* 0x0000009800987308 */ /* 0x000fe20000000800 */
[----:B------:R-:W-:-:S07]  /*9510*/  FADD.FTZ R14, -R14, R9 ;  /* 0x000000090e0e7221 */ /* 0x000fce0000010100 */
[----:B------:R-:W-:Y:S08]  /*9520*/  MUFU.EX2 R153, R153 ;  /* 0x0000009900997308 */ /* 0x000ff00000000800 */
[----:B------:R-:W-:Y:S01]  /*9530*/  MUFU.EX2 R154, R154 ;  /* 0x0000009a009a7308 */ /* 0x000fe20000000800 */
[----:B-1----:R-:W-:Y:S01]  /*9540*/  FMNMX.FTZ R6, R169, R6, !PT ;  /* 0x00000006a9067209 */ /* 0x002fe20007810000 */
[----:B------:R-:W-:-:S06]  /*9550*/  IMAD.U32 R169, RZ, RZ, UR38 ;  /* 0x00000026ffa97e24 */ /* 0x000fcc000f8e00ff */
[----:B------:R-:W-:Y:S01]  /*9560*/  MUFU.EX2 R156, R156 ;  /* 0x0000009c009c7308 */ /* 0x000fe20000000800 */
[C---:B------:R-:W-:Y:S01]  /*9570*/  FSETP.NEU.FTZ.AND P2, PT, R6.reuse, -INF , PT ;  /* 0xff8000000600780b */ /* 0x040fe20003f5d000 */
[----:B------:R-:W-:Y:S01]  /*9580*/  FFMA.FTZ R172, R6, R169, -8 ;  /* 0xc100000006ac7423 */ /* 0x000fe200000100a9 */
[----:B------:R-:W-:-:S04]  /*9590*/  FMUL.FTZ R169, R14, UR38 ;  /* 0x000000260ea97c20 */ /* 0x000fc80008410000 */
        /* <DEDUP_REMOVED lines=9> */
[----:B------:R-:W1:Y:S01]  /*9630*/  MUFU.EX2 R169, R169 ;  /* 0x000000a900a97308 */ /* 0x000e620000000800 */
        /* <DEDUP_REMOVED lines=9> */
[--C-:B------:R-:W-:Y:S01]  /*96d0*/  FFMA.FTZ R178, R178, UR38, -R172.reuse ;  /* 0x00000026b2b27c23 */ /* 0x100fe200080108ac */
[----:B------:R-:W-:-:S01]  /*96e0*/  FFMA.FTZ R179, R179, UR38, -R172 ;  /* 0x00000026b3b37c23 */ /* 0x000fc200080108ac */
[--C-:B------:R-:W-:Y:S01]  /*96f0*/  FFMA.FTZ R182, R182, UR38, -R172.reuse ;  /* 0x00000026b6b67c23 */ /* 0x100fe200080108ac */
[----:B------:R-:W-:-:S03]  /*9700*/  FFMA.FTZ R172, R183, UR38, -R172 ;  /* 0x00000026b7ac7c23 */ /* 0x000fc600080108ac */
[----:B------:R-:W2:Y:S01]  /*9710*/  MUFU.EX2 R10, R10 ;  /* 0x0000000a000a7308 */ /* 0x000ea20000000800 */
[----:B-1----:R-:W-:-:S04]  /*9720*/  FFMA.FTZ R170, R169, R3, R12 ;  /* 0x00000003a9aa7223 */ /* 0x002fc8000001000c */
[----:B------:R-:W-:-:S03]  /*9730*/  FADD.FTZ R170, R15, R170 ;  /* 0x000000aa0faa7221 */ /* 0x000fc60000010000 */
[----:B------:R-:W1:Y:S08]  /*9740*/  MUFU.EX2 R14, R14 ;  /* 0x0000000e000e7308 */ /* 0x000e700000000800 */
[----:B------:R-:W3:Y:S01]  /*9750*/  MUFU.EX2 R155, R155 ;  /* 0x0000009b009b7308 */ /* 0x000ee20000000800 */
[----:B--2---:R-:W-:-:S07]  /*9760*/  FFMA.FTZ R3, R10, R4, R13 ;  /* 0x000000040a037223 */ /* 0x004fce000001000d */
[----:B------:R-:W2:Y:S01]  /*9770*/  MUFU.EX2 R158, R158 ;  /* 0x0000009e009e7308 */ /* 0x000ea20000000800 */
[----:B-1----:R-:W-:-:S01]  /*9780*/  FADD.FTZ R4, R14, R3 ;  /* 0x000000030e047221 */ /* 0x002fc20000010000 */
[----:B------:R-:W-:-:S06]  /*9790*/  FADD.FTZ R3, R11, R170 ;  /* 0x000000aa0b037221 */ /* 0x000fcc0000010000 */
[----:B------:R-:W1:Y:S08]  /*97a0*/  MUFU.EX2 R159, R159 ;  /* 0x0000009f009f7308 */ /* 0x000e700000000800 */
[----:B------:R-:W4:Y:S08]  /*97b0*/  MUFU.EX2 R162, R162 ;  /* 0x000000a200a27308 */ /* 0x000f300000000800 */
[----:B------:R-:W5:Y:S08]  /*97c0*/  MUFU.EX2 R173, R173 ;  /* 0x000000ad00ad7308 */ /* 0x000f700000000800 */
[----:B------:R3:W5:Y:S08]  /*97d0*/  MUFU.EX2 R176, R167 ;  /* 0x000000a700b07308 */ /* 0x0007700000000800 */
[----:B------:R-:W5:Y:S01]  /*97e0*/  MUFU.EX2 R163, R163 ;  /* 0x000000a300a37308 */ /* 0x000f620000000800 */
[----:B---3--:R-:W-:-:S01]  /*97f0*/  FADD.FTZ R167, R155, R4 ;  /* 0x000000049ba77221 */ /* 0x008fc20000010000 */
[----:B------:R-:W-:-:S03]  /*9800*/  FADD.FTZ R4, R20, R3 ;  /* 0x0000000314047221 */ /* 0x000fc60000010000 */
[----:B--2---:R-:W-:Y:S01]  /*9810*/  FADD.FTZ R170, R158, R167 ;  /* 0x000000a79eaa7221 */ /* 0x004fe20000010000 */
[----:B------:R-:W-:-:S02]  /*9820*/  FADD.FTZ R3, R21, R4 ;  /* 0x0000000415037221 */ /* 0x000fc40000010000 */
[----:B------:R-:W2:Y:S01]  /*9830*/  MUFU.EX2 R166, R166 ;  /* 0x000000a600a67308 */ /* 0x000ea20000000800 */
[----:B-1----:R-:W-:-:S01]  /*9840*/  FADD.FTZ R167, R159, R170 ;  /* 0x000000aa9fa77221 */ /* 0x002fc20000010000 */
[----:B------:R-:W-:-:S03]  /*9850*/  FADD.FTZ R4, R152, R3 ;  /* 0x0000000398047221 */ /* 0x000fc60000010000 */
[----:B----4-:R-:W-:Y:S01]  /*9860*/  FADD.FTZ R170, R162, R167 ;  /* 0x000000a7a2aa7221 */ /* 0x010fe20000010000 */
[----:B------:R-:W-:-:S02]  /*9870*/  FADD.FTZ R3, R153, R4 ;  /* 0x0000000499037221 */ /* 0x000fc40000010000 */
[----:B------:R-:W1:Y:S01]  /*9880*/  MUFU.EX2 R160, R160 ;  /* 0x000000a000a07308 */ /* 0x000e620000000800 */
[----:B-----5:R-:W-:-:S01]  /*9890*/  FADD.FTZ R170, R173, R170 ;  /* 0x000000aaadaa7221 */ /* 0x020fc20000010000 */
[----:B------:R-:W-:-:S03]  /*98a0*/  FADD.FTZ R3, R154, R3 ;  /* 0x000000039a037221 */ /* 0x000fc60000010000 */
[----:B------:R-:W-:Y:S01]  /*98b0*/  FADD.FTZ R170, R176, R170 ;  /* 0x000000aab0aa7221 */ /* 0x000fe20000010000 */
[----:B------:R-:W-:-:S02]  /*98c0*/  FADD.FTZ R4, R156, R3 ;  /* 0x000000039c047221 */ /* 0x000fc40000010000 */
[----:B------:R-:W3:Y:S01]  /*98d0*/  MUFU.EX2 R174, R174 ;  /* 0x000000ae00ae7308 */ /* 0x000ee20000000800 */
[----:B------:R-:W-:-:S01]  /*98e0*/  FADD.FTZ R3, R163, R170 ;  /* 0x000000aaa3037221 */ /* 0x000fc20000010000 */
[----:B------:R-:W-:-:S03]  /*98f0*/  FADD.FTZ R167, R157, R4 ;  /* 0x000000049da77221 */ /* 0x000fc60000010000 */
[----:B--2---:R-:W-:-:S03]  /*9900*/  FADD.FTZ R3, R166, R3 ;  /* 0x00000003a6037221 */ /* 0x004fc60000010000 */
        /* <DEDUP_REMOVED lines=24> */
.L_x_841:
        /* <DEDUP_REMOVED lines=10> */
[-C--:B------:R-:W-:Y:S01]  /*9b30*/  FMUL.FTZ R27, R27, R10.reuse ;  /* 0x0000000a1b1b7220 */ /* 0x080fe20000410000 */
        /* <DEDUP_REMOVED lines=144> */
[----:B------:R-:W-:-:S05]  /*a440*/  UMOV UR39, UR6 ;  /* 0x0000000600277c82 */ /* 0x000fca0008000000 */
.L_x_824:
[----:B------:R-:W-:Y:S06]  /*a450*/  BAR.ARV 0x8, 0x120 ;  /* 0x0204800000007b1d */ /* 0x000fec0000002000 */
[----:B------:R-:W-:Y:S05]  /*a460*/  @!P0 BRA `(.L_x_843) ;  /* 0x0000000000048947 */ /* 0x000fea0003800000 */
[----:B------:R-:W-:Y:S01]  /*a470*/  BPT.TRAP 0x1 ;  /* 0x000000040000795c */ /* 0x000fe20000300000 */
.L_x_843:
[----:B------:R-:W-:Y:S01]  /*a480*/  ULEA UR14, UR39, UR37, 0x3 ;  /* 0x00000025270e7291 */ /* 0x000fe2000f8e183f */
[----:B------:R-:W-:-:S05]  /*a490*/  IMAD.U32 R0, RZ, RZ, UR36 ;  /* 0x00000024ff007e24 */ /* 0x000fca000f8e00ff */
[----:B------:R-:W-:-:S04]  /*a4a0*/  SHF.L.U32 R0, R0, 0x1f, RZ ;  /* 0x0000001f00007819 */ /* 0x000fc800000006ff */
[----:B------:R1:W2:Y:S01]  /*a4b0*/  SYNCS.PHASECHK.TRANS64.TRYWAIT P1, [UR14+0x28450], R0 ;  /* 0x02845000ff0075a7 */ /* 0x0002a2000802014e */
[----:B------:R-:W-:Y:S05]  /*a4c0*/  @!P0 BRA `(.L_x_844) ;  /* 0x0000000000048947 */ /* 0x000fea0003800000 */
[----:B------:R-:W-:Y:S01]  /*a4d0*/  BPT.TRAP 0x1 ;  /* 0x000000040000795c */ /* 0x000fe20000300000 */
.L_x_844:
[----:B--2---:R-:W-:Y:S05]  /*a4e0*/  @P1 BRA `(.L_x_845) ;  /* 0x0000000000081947 */ /* 0x004fea0003800000 */
[----:B------:R-:W2:Y:S02]  /*a4f0*/  SYNCS.PHASECHK.TRANS64.TRYWAIT P1, [UR14+0x28450], R0 ;  /* 0x02845000ff0075a7 */ /* 0x000ea4000802014e */
[----:B--2---:R-:W-:Y:S05]  /*a500*/  @!P1 BRA `(.L_x_846) ;  /* 0x0000007000409947 */ /* 0x004fea0003800000 */
.L_x_845:
[----:B------:R-:W-:Y:S01]  /*a510*/  ULDC.64 UR4, c[0x0][0x9a0] ;  /* 0x0002680000047ab9 */ /* 0x000fe20000000a00 */
[----:B------:R-:W-:Y:S01]  /*a520*/  UIADD3 UR37, UR37, 0x8000, URZ ;  /* 0x0000800025257890 */ /* 0x000fe2000fffe03f */
[----:B------:R-:W-:Y:S01]  /*a530*/  WARPGROUP.ARRIVE ;  /* 0x00000000000079c5 */ /* 0x000fe20000000000 */
[----:B------:R-:W-:Y:S01]  /*a540*/  UISETP.NE.U32.AND UP0, UPT, UR4, URZ, UPT ;  /* 0x0000003f0400728c */ /* 0x000fe2000bf05070 */
[----:B--2---:R-:W-:Y:S01]  /*a550*/  IMAD.MOV.U32 R7, RZ, RZ, 0x3f800000 ;  /* 0x3f800000ff077424 */ /* 0x004fe200078e00ff */
[----:B------:R-:W-:Y:S02]  /*a560*/  USHF.R.U32.HI UR37, URZ, 0x4, UR37 ;  /* 0x000000043f257899 */ /* 0x000fe40008011625 */
[----:B------:R-:W-:Y:S02]  /*a570*/  UISETP.NE.AND.EX UP0, UPT, UR5, URZ, UPT, UP0 ;  /* 0x0000003f0500728c */ /* 0x000fe4000bf05300 */
[----:B------:R-:W-:-:S04]  /*a580*/  ULOP3.LUT UR37, UR37, 0x3fff, URZ, 0xc0, !UPT ;  /* 0x00003fff25257892 */ /* 0x000fc8000f8ec03f */
[----:B------:R-:W-:-:S05]  /*a590*/  PLOP3.LUT P1, PT, PT, PT, UP0, 0x80, 0x0 ;  /* 0x000000000000781c */ /* 0x000fca0003f2f008 */
[----:B------:R-:W-:Y:S01]  /*a5a0*/  @UP0 USHF.R.S32.HI UR8, URZ, 0x1f, UR44 ;  /* 0x0000001f3f080899 */ /* 0x000fe2000801142c */
[----:B------:R-:W-:Y:S01]  /*a5b0*/  @UP0 ULDC.64 UR10, c[0x0][0x9c8] ;  /* 0x00027200000a0ab9 */ /* 0x000fe20000000a00 */
[----:B------:R-:W-:Y:S02]  /*a5c0*/  @UP0 ULDC.64 UR12, c[0x0][0x9d0] ;  /* 0x00027400000c0ab9 */ /* 0x000fe40000000a00 */
[----:B------:R-:W-:Y:S02]  /*a5d0*/  @UP0 UIMAD UR8, UR8, UR10, URZ ;  /* 0x0000000a080802a4 */ /* 0x000fe4000f8e023f */
[----:B------:R-:W-:Y:S02]  /*a5e0*/  @UP0 UIMAD.WIDE.U32 UR6, UR44, UR10, URZ ;  /* 0x0000000a2c0602a5 */ /* 0x000fe4000f8e003f */
[----:B------:R-:W-:Y:S02]  /*a5f0*/  ULOP3.LUT UR10, UR37, 0x10000, URZ, 0xfc, !UPT ;  /* 0x00010000250a7892 */ /* 0x000fe4000f8efc3f */
[----:B------:R-:W-:-:S02]  /*a600*/  @UP0 UIMAD UR9, UR44, UR11, UR8 ;  /* 0x0000000b2c0902a4 */ /* 0x000fc4000f8e0208 */
[----:B------:R-:W-:Y:S01]  /*a610*/  ULEA UR10, UR39, UR10, 0xa ;  /* 0x0000000a270a7291 */ /* 0x000fe2000f8e503f */
[----:B------:R-:W-:Y:S01]  /*a620*/  UMOV UR11, 0x80000020 ;  /* 0x80000020000b7882 */ /* 0x000fe20000000000 */
[----:B------:R-:W-:Y:S02]  /*a630*/  @UP0 USHF.R.S32.HI UR8, URZ, 0x1f, UR58 ;  /* 0x0000001f3f080899 */ /* 0x000fe4000801143a */
[----:B------:R-:W-:Y:S02]  /*a640*/  @UP0 UIADD3 UR7, UR7, UR9, URZ ;  /* 0x0000000907070290 */ /* 0x000fe4000fffe03f */
[----:B------:R-:W-:-:S09]  /*a650*/  @UP0 UIMAD UR8, UR8, UR12, URZ ;  /* 0x0000000c080802a4 */ /* 0x000fd2000f8e023f */
[----:B------:R-:W-:Y:S01]  /*a660*/  QGMMA.64x256x32.F32.E4M3.E4M3 R24, R188, gdesc[UR8], R24, gsb0 ;  /* 0x03e00008bc187df3 */ /* 0x000fe20008000818 */
[----:B------:R-:W-:Y:S02]  /*a670*/  @UP0 UIMAD.WIDE.U32 UR6, UR58, UR12, UR6 ;  /* 0x0000000c3a0602a5 */ /* 0x000fe4000f8e0006 */
[----:B------:R-:W-:Y:S02]  /*a680*/  @UP0 UIMAD UR8, UR58, UR13, UR8 ;  /* 0x0000000d3a0802a4 */ /* 0x000fe4000f8e0208 */
[----:B------:R-:W-:Y:S02]  /*a690*/  @UP0 ULEA UR4, UP1, UR6, UR4, 0x2 ;  /* 0x0000000406040291 */ /* 0x000fe4000f82103f */
[----:B------:R-:W-:-:S04]  /*a6a0*/  @UP0 UIADD3 UR7, UR7, UR8, URZ ;  /* 0x0000000807070290 */ /* 0x000fc8000fffe03f */
[----:B------:R-:W-:Y:S01]  /*a6b0*/  @UP0 ULEA.HI.X UR5, UR6, UR5, UR7, 0x2, UP1 ;  /* 0x0000000506050291 */ /* 0x000fe200088f1407 */
[----:B------:R-:W-:-:S05]  /*a6c0*/  IMAD.U32 R8, RZ, RZ, UR4 ;  /* 0x00000004ff087e24 */ /* 0x000fca000f8e00ff */
[----:B------:R-:W-:-:S05]  /*a6d0*/  IMAD.U32 R9, RZ, RZ, UR5 ;  /* 0x00000005ff097e24 */ /* 0x000fca000f8e00ff */
[----:B------:R2:W3:Y:S01]  /*a6e0*/  @P1 LDG.E R7, desc[UR52][R8.64] ;  /* 0x0000003408071981 */ /* 0x0004e2000c1e1900 */
[----:B------:R-:W-:Y:S01]  /*a6f0*/  UIADD3 UR10, UR10, 0x2, URZ ;  /* 0x000000020a0a7890 */ /* 0x000fe2000fffe03f */
[----:B------:R-:W-:Y:S02]  /*a700*/  UMOV UR11, 0x80000020 ;  /* 0x80000020000b7882 */ /* 0x000fe40000000000 */
[----:B-1----:R-:W1:Y:S04]  /*a710*/  SHFL.BFLY PT, R0, R3, 0x2, 0x1f ;  /* 0x0c401f0003007f89 */ /* 0x002e6800000e0000 */
[----:B------:R-:W4:Y:S01]  /*a720*/  SHFL.BFLY PT, R13, R4, 0x2, 0x1f ;  /* 0x0c401f00040d7f89 */ /* 0x000f2200000e0000 */
[----:B-1----:R-:W-:-:S01]  /*a730*/  FADD.FTZ R0, R0, R3 ;  /* 0x0000000300007221 */ /* 0x002fc20000010000 */
[----:B----4-:R-:W-:-:S04]  /*a740*/  FADD.FTZ R13, R13, R4 ;  /* 0x000000040d0d7221 */ /* 0x010fc80000010000 */
[----:B------:R-:W1:Y:S04]  /*a750*/  SHFL.BFLY PT, R11, R0, 0x1, 0x1f ;  /* 0x0c201f00000b7f89 */ /* 0x000e6800000e0000 */
[----:B------:R-:W4:Y:S01]  /*a760*/  SHFL.BFLY PT, R2, R13, 0x1, 0x1f ;  /* 0x0c201f000d027f89 */ /* 0x000f2200000e0000 */
[----:B--2---:R-:W-:Y:S02]  /*a770*/  IMAD.MOV.U32 R8, RZ, RZ, RZ ;  /* 0x000000ffff087224 */ /* 0x004fe400078e00ff */
[----:B-1----:R-:W-:Y:S01]  /*a780*/  FADD.FTZ R11, R0, R11 ;  /* 0x0000000b000b7221 */ /* 0x002fe20000010000 */
        /* <DEDUP_REMOVED lines=10> */
[----:B------:R-:W2:Y:S01]  /*a830*/  @P3 MUFU.LG2 R9, R15 ;  /* 0x0000000f00093308 */ /* 0x000ea20000000c00 */
[----:B------:R-:W-:Y:S02]  /*a840*/  WARPGROUP.DEPBAR.LE gsb0, 0x0 ;  /* 0x00008000000079c5 */ /* 0x000fe40000010000 */
[----:B------:R-:W-:-:S06]  /*a850*/  WARPGROUP.ARRIVE ;  /* 0x00000000000079c5 */ /* 0x000fcc0000000000 */
[----:B------:R-:W-:Y:S01]  /*a860*/  QGMMA.64x256x32.F32.E4M3.E4M3 R24, R184, gdesc[UR8], R24, gsb0 ;  /* 0x03e00008b8187df3 */ /* 0x000fe20008000818 */
[----:B------:R-:W4:Y:S01]  /*a870*/  @P1 MUFU.RCP R10, R12 ;  /* 0x0000000c000a1308 */ /* 0x000f220000001000 */
[----:B------:R-:W-:Y:S02]  /*a880*/  IMAD.U32 R4, RZ, RZ, UR38 ;  /* 0x00000026ff047e24 */ /* 0x000fe4000f8e00ff */
[----:B------:R-:W-:Y:S02]  /*a890*/  IMAD.U32 R20, RZ, RZ, UR38 ;  /* 0x00000026ff147e24 */ /* 0x000fe4000f8e00ff */
[----:B-1----:R-:W-:Y:S01]  /*a8a0*/  @P2 FMUL.FTZ R3, R3, 0.69314718246459960938 ;  /* 0x3f31721803032820 */ /* 0x002fe20000410000 */
[----:B------:R-:W-:Y:S01]  /*a8b0*/  @P2 FMUL.FTZ R4, R4, 0.69314718246459960938 ;  /* 0x3f31721804042820 */ /* 0x000fe20000410000 */
[----:B--2---:R-:W-:Y:S01]  /*a8c0*/  @P3 FMUL.FTZ R9, R9, 0.69314718246459960938 ;  /* 0x3f31721809093820 */ /* 0x004fe20000410000 */
[----:B------:R-:W-:Y:S01]  /*a8d0*/  @P3 FMUL.FTZ R20, R20, 0.69314718246459960938 ;  /* 0x3f31721814143820 */ /* 0x000fe20000410000 */
[----:B------:R-:W-:-:S02]  /*a8e0*/  IMAD.MOV.U32 R2, RZ, RZ, -0x800000 ;  /* 0xff800000ff027424 */ /* 0x000fc400078e00ff */
[----:B------:R-:W-:Y:S01]  /*a8f0*/  @P2 FFMA.FTZ R2, R4, R5, R3 ;  /* 0x0000000504022223 */ /* 0x000fe20000010003 */
[----:B------:R-:W-:Y:S02]  /*a900*/  IMAD.MOV.U32 R0, RZ, RZ, -0x800000 ;  /* 0xff800000ff007424 */ /* 0x000fe400078e00ff */
[----:B------:R-:W-:Y:S01]  /*a910*/  @P3 FFMA.FTZ R0, R20, R6, R9 ;  /* 0x0000000614003223 */ /* 0x000fe20000010009 */
[-C--:B---3--:R-:W-:Y:S01]  /*a920*/  FMUL.FTZ R14, R8, R7.reuse ;  /* 0x00000007080e7220 */ /* 0x088fe20000410000 */
[----:B----4-:R-:W-:Y:S01]  /*a930*/  FMUL.FTZ R7, R10, R7 ;  /* 0x000000070a077220 */ /* 0x010fe20000410000 */
[----:B------:R-:W-:Y:S02]  /*a940*/  WARPGROUP.DEPBAR.LE gsb0, 0x0 ;  /* 0x00008000000079c5 */ /* 0x000fe40000010000 */
[----:B------:R-:W-:Y:S05]  /*a950*/  @!P0 BRA `(.L_x_847) ;  /* 0x0000000000048947 */ /* 0x000fea0003800000 */
[----:B------:R-:W-:Y:S01]  /*a960*/  BPT.TRAP 0x1 ;  /* 0x000000040000795c */ /* 0x000fe20000300000 */
.L_x_847:
[----:B------:R-:W-:Y:S01]  /*a970*/  UIADD3 UR4, UR14, 0x28460, URZ ;  /* 0x000284600e047890 */ /* 0x000fe2000fffe03f */
[-C--:B------:R-:W-:Y:S01]  /*a980*/  FMUL.FTZ R3, R28, R14.reuse ;  /* 0x0000000e1c037220 */ /* 0x080fe20000410000 */
[----:B------:R-:W-:Y:S01]  /*a990*/  UIADD3 UR39, UR39, 0x1, URZ ;  /* 0x0000000127277890 */ /* 0x000fe2000fffe03f */
[-C--:B------:R-:W-:Y:S01]  /*a9a0*/  FMUL.FTZ R5, R36, R14.reuse ;  /* 0x0000000e24057220 */ /* 0x080fe20000410000 */
[----:B------:R-:W-:Y:S01]  /*a9b0*/  UPRMT UR4, UR46, 0x654, UR4 ;  /* 0x000006542e047896 */ /* 0x000fe20008000004 */
        /* <DEDUP_REMOVED lines=51> */
[----:B------:R-:W-:Y:S01]  /*acf0*/  SYNCS.ARRIVE.TRANS64.RED.A1T0 RZ, [UR4], RZ ;  /* 0x000000ffffff79a7 */ /* 0x000fe20008100404 */
        /* <DEDUP_REMOVED lines=76> */
[----:B------:R-:W-:Y:S01]  /*b1c0*/  PLOP3.LUT P0, PT, PT, PT, PT, 0x8, 0x0 ;  /* 0x000000000000781c */ /* 0x000fe20003f0e170 */
[----:B------:R-:W-:Y:S01]  /*b1d0*/  FMUL.FTZ R7, R151, R7 ;  /* 0x0000000797077220 */ /* 0x000fe20000410000 */
[----:B------:R-:W-:-:S02]  /*b1e0*/  UIADD3 UR59, UR59, 0x1, URZ ;  /* 0x000000013b3b7890 */ /* 0x000fc4000fffe03f */
[----:B------:R-:W-:Y:S02]  /*b1f0*/  USEL UR39, UR39, URZ, UP0 ;  /* 0x0000003f27277287 */ /* 0x000fe40008000000 */
[----:B------:R-:W-:-:S12]  /*b200*/  ULOP3.LUT UR36, UR36, UR4, URZ, 0x3c, !UPT ;  /* 0x0000000424247292 */ /* 0x000fd8000f8e3c3f */
.L_x_773:
[----:B------:R-:W1:Y:S08]  /*b210*/  S2UR UR46, SR_CgaCtaId ;  /* 0x00000000002e79c3 */ /* 0x000e700000008800 */
[----:B------:R-:W-:Y:S06]  /*b220*/  BAR.SYNC.DEFER_BLOCKING 0x5, 0x180 ;  /* 0x0146000000007b1d */ /* 0x000fec0000010000 */
[----:B------:R-:W-:-:S02]  /*b230*/  UMOV UR37, 0x400 ;  /* 0x0000040000257882 */ /* 0x000fc40000000000 */
[----:B-1----:R-:W-:-:S09]  /*b240*/  ULEA UR37, UR46, UR37, 0x18 ;  /* 0x000000252e257291 */ /* 0x002fd2000f8ec03f */
[----:B------:R-:W1:Y:S02]  /*b250*/  LDS R14, [UR37+0x284d0] ;  /* 0x0284d025ff0e7984 */ /* 0x000e640008000800 */
[----:B-1----:R-:W-:Y:S01]  /*b260*/  R2UR UR4, R14 ;  /* 0x000000000e0472ca */ /* 0x002fe200000e0000 */
[----:B------:R-:W-:Y:S06]  /*b270*/  BAR.ARV 0x4, 0x180 ;  /* 0x0106000000007b1d */ /* 0x000fec0000002000 */
[----:B------:R-:W-:Y:S08]  /*b280*/  @P0 BRA `(.L_x_848) ;  /* 0x0000001800f40947 */ /* 0x000ff00003800000 */
[----:B------:R-:W1:Y:S01]  /*b290*/  S2R R58, SR_TID.X ;  /* 0x00000000003a7919 */ /* 0x000e620000002100 */
[----:B------:R-:W-:Y:S01]  /*b2a0*/  ULDC.64 UR6, c[0x4][0x110] ;  /* 0x0100440000067ab9 */ /* 0x000fe20000000a00 */
[----:B------:R-:W-:Y:S01]  /*b2b0*/  F2FP.BF16.F32.PACK_AB R17, R12, R57 ;  /* 0x000000390c11723e */ /* 0x000fe200000010ff */
[----:B------:R-:W-:Y:S01]  /*b2c0*/  ULDC UR10, c[0x0][0xa88] ;  /* 0x0002a200000a7ab9 */ /* 0x000fe20000000800 */
[----:B-1----:R-:W-:-:S05]  /*b2d0*/  IMAD.SHL.U32 R14, R58, 0x4, RZ ;  /* 0x000000043a0e7824 */ /* 0x002fca00078e00ff */
[----:B------:R-:W-:-:S04]  /*b2e0*/  LOP3.LUT R14, R14, 0xc, RZ, 0xc0, !PT ;  /* 0x0000000c0e0e7812 */ /* 0x000fc800078ec0ff */
[----:B------:R-:W-:-:S05]  /*b2f0*/  IADD3 R14, P0, R14, UR6, RZ ;  /* 0x000000060e0e7c10 */ /* 0x000fca000ff1e0ff */
[----:B------:R-:W-:Y:S01]  /*b300*/  IMAD.X R15, RZ, RZ, UR7, P0 ;  /* 0x00000007ff0f7e24 */ /* 0x000fe200080e06ff */
[----:B------:R-:W-:Y:S02]  /*b310*/  F2FP.BF16.F32.PACK_AB R5, R5, R32 ;  /* 0x000000200505723e */ /* 0x000fe400000010ff */
[----:B------:R-:W-:Y:S02]  /*b320*/  F2FP.BF16.F32.PACK_AB R6, R6, R33 ;  /* 0x000000210606723e */ /* 0x000fe400000010ff */
[----:B------:R-:W-:Y:S01]  /*b330*/  F2FP.BF16.F32.PACK_AB R25, R4, R25 ;  /* 0x000000190419723e */ /* 0x000fe200000010ff */
[----:B------:R1:W2:Y:S01]  /*b340*/  LDG.E.CONSTANT R14, desc[UR52][R14.64] ;  /* 0x000000340e0e7981 */ /* 0x0002a2000c1e9900 */
[----:B------:R-:W-:Y:S01]  /*b350*/  LOP3.LUT P0, R12, R58, 0x3, RZ, 0xc0, !PT ;  /* 0x000000033a0c7812 */ /* 0x000fe2000780c0ff */
[----:B------:R-:W-:Y:S01]  /*b360*/  USHF.R.S32.HI UR5, URZ, 0x1f, UR43 ;  /* 0x0000001f3f057899 */ /* 0x000fe2000801142b */
[----:B------:R-:W-:Y:S01]  /*b370*/  F2FP.BF16.F32.PACK_AB R21, R21, R64 ;  /* 0x000000401515723e */ /* 0x000fe200000010ff */
[----:B------:R-:W-:Y:S01]  /*b380*/  ULDC.64 UR6, c[0x0][0xb70] ;  /* 0x0002dc0000067ab9 */ /* 0x000fe20000000a00 */
[----:B------:R-:W-:Y:S01]  /*b390*/  ISETP.EQ.OR P0, PT, R12, 0x3, !P0 ;  /* 0x000000030c00780c */ /* 0x000fe20004702670 */
[----:B------:R-:W-:Y:S01]  /*b3a0*/  UIMAD UR5, UR5, UR6, URZ ;  /* 0x00000006050572a4 */ /* 0x000fe2000f8e023f */
[----:B------:R-:W-:Y:S01]  /*b3b0*/  F2FP.BF16.F32.PACK_AB R4, R20, R65 ;  /* 0x000000411404723e */ /* 0x000fe200000010ff */
[----:B------:R-:W-:Y:S01]  /*b3c0*/  UIMAD.WIDE.U32 UR8, UR43, UR6, URZ ;  /* 0x000000062b0872a5 */ /* 0x000fe2000f8e003f */
[----:B------:R-:W-:Y:S01]  /*b3d0*/  SEL R59, R5, R6, P0 ;  /* 0x00000006053b7207 */ /* 0x000fe20000000000 */
[----:B------:R-:W-:Y:S01]  /*b3e0*/  UIMAD UR5, UR43, UR7, UR5 ;  /* 0x000000072b0572a4 */ /* 0x000fe2000f8e0205 */
[----:B------:R-:W-:-:S02]  /*b3f0*/  SEL R12, R6, R5, P0 ;  /* 0x00000005060c7207 */ /* 0x000fc40000000000 */
[----:B------:R-:W-:Y:S01]  /*b400*/  F2FP.BF16.F32.PACK_AB R150, R150, R27 ;  /* 0x0000001b9696723e */ /* 0x000fe200000010ff */
[----:B------:R-:W-:Y:S01]  /*b410*/  UIADD3 UR5, UR9, UR5, URZ ;  /* 0x0000000509057290 */ /* 0x000fe2000fffe03f */
[----:B------:R-:W-:Y:S01]  /*b420*/  F2FP.BF16.F32.PACK_AB R7, R7, R26 ;  /* 0x0000001a0707723e */ /* 0x000fe200000010ff */
[----:B------:R-:W-:Y:S01]  /*b430*/  ULDC.64 UR6, c[0x0][0xb40] ;  /* 0x0002d00000067ab9 */ /* 0x000fe20000000a00 */
[----:B------:R-:W-:Y:S02]  /*b440*/  IADD3 R5, P5, R18, 0x20, RZ ;  /* 0x0000002012057810 */ /* 0x000fe40007fbe0ff */
[----:B------:R-:W-:Y:S02]  /*b450*/  SEL R75, R21, R4, P0 ;  /* 0x00000004154b7207 */ /* 0x000fe40000000000 */
[----:B------:R-:W-:Y:S02]  /*b460*/  F2FP.BF16.F32.PACK_AB R10, R10, R49 ;  /* 0x000000310a0a723e */ /* 0x000fe400000010ff */
[----:B------:R-:W-:-:S02]  /*b470*/  SEL R21, R4, R21, P0 ;  /* 0x0000001504157207 */ /* 0x000fc40000000000 */
[----:B------:R-:W-:Y:S02]  /*b480*/  SEL R139, R150, R7, P0 ;  /* 0x00000007968b7207 */ /* 0x000fe40000000000 */
[----:B------:R-:W-:Y:S02]  /*b490*/  SEL R49, R7, R150, P0 ;  /* 0x0000009607317207 */ /* 0x000fe40000000000 */
[----:B------:R-:W-:Y:S02]  /*b4a0*/  LOP3.LUT R4, R5, 0x380, RZ, 0xc0, !PT ;  /* 0x0000038005047812 */ /* 0x000fe400078ec0ff */
[----:B------:R-:W-:Y:S02]  /*b4b0*/  IADD3 R7, P6, R18, 0x40, RZ ;  /* 0x0000004012077810 */ /* 0x000fe40007fde0ff */
[----:B------:R-:W-:Y:S02]  /*b4c0*/  F2FP.BF16.F32.PACK_AB R9, R9, R40 ;  /* 0x000000280909723e */ /* 0x000fe400000010ff */
[----:B------:R-:W-:-:S02]  /*b4d0*/  F2FP.BF16.F32.PACK_AB R8, R8, R41 ;  /* 0x000000290808723e */ /* 0x000fc400000010ff */
[----:B------:R-:W-:Y:S02]  /*b4e0*/  SHF.R.U64 R4, R4, 0x3, RZ ;  /* 0x0000000304047819 */ /* 0x000fe400000012ff */
[----:B------:R-:W-:Y:S02]  /*b4f0*/  F2FP.BF16.F32.PACK_AB R51, R102, R51 ;  /* 0x000000336633723e */ /* 0x000fe400000010ff */
[----:B------:R-:W-:Y:S02]  /*b500*/  F2FP.BF16.F32.PACK_AB R50, R103, R50 ;  /* 0x000000326732723e */ /* 0x000fe400000010ff */
[----:B------:R-:W-:Y:S02]  /*b510*/  LOP3.LUT R6, R7, 0x380, RZ, 0xc0, !PT ;  /* 0x0000038007067812 */ /* 0x000fe400078ec0ff */
[----:B------:R-:W-:Y:S02]  /*b520*/  F2FP.BF16.F32.PACK_AB R56, R13, R56 ;  /* 0x000000380d38723e */ /* 0x000fe400000010ff */
[----:B------:R-:W-:-:S02]  /*b530*/  F2FP.BF16.F32.PACK_AB R104, R61, R104 ;  /* 0x000000683d68723e */ /* 0x000fc400000010ff */
[----:B------:R-:W-:Y:S02]  /*b540*/  SEL R61, R9, R8, P0 ;  /* 0x00000008093d7207 */ /* 0x000fe40000000000 */
[----:B------:R-:W-:Y:S02]  /*b550*/  SEL R13, R8, R9, P0 ;  /* 0x00000009080d7207 */ /* 0x000fe40000000000 */
[----:B------:R-:W-:Y:S02]  /*b560*/  F2FP.BF16.F32.PACK_AB R119, R119, R42 ;  /* 0x0000002a7777723e */ /* 0x000fe400000010ff */
[----:B------:R-:W-:Y:S02]  /*b570*/  IADD3 R9, P3, R18, 0x60, RZ ;  /* 0x0000006012097810 */ /* 0x000fe40007f7e0ff */
[----:B------:R-:W-:Y:S01]  /*b580*/  LOP3.LUT R4, R4, R5, RZ, 0x3c, !PT ;  /* 0x0000000504047212 */ /* 0x000fe200078e3cff */
[----:B------:R-:W-:Y:S01]  /*b590*/  IMAD.X R5, RZ, RZ, R19, P5 ;  /* 0x000000ffff057224 */ /* 0x000fe200028e0613 */
[----:B------:R-:W-:-:S02]  /*b5a0*/  SEL R131, R51, R50, P0 ;  /* 0x0000003233837207 */ /* 0x000fc40000000000 */
[----:B------:R-:W-:Y:S02]  /*b5b0*/  SEL R42, R50, R51, P0 ;  /* 0x00000033322a7207 */ /* 0x000fe40000000000 */
[----:B------:R-:W-:Y:S02]  /*b5c0*/  SHF.R.U64 R6, R6, 0x3, RZ ;  /* 0x0000000306067819 */ /* 0x000fe400000012ff */
[----:B------:R-:W-:Y:S02]  /*b5d0*/  F2FP.BF16.F32.PACK_AB R53, R53, R96 ;  /* 0x000000603535723e */ /* 0x000fe400000010ff */
[----:B------:R-:W-:Y:S02]  /*b5e0*/  F2FP.BF16.F32.PACK_AB R52, R52, R97 ;  /* 0x000000613434723e */ /* 0x000fe400000010ff */
[----:B------:R-:W-:Y:S02]  /*b5f0*/  IADD3 R51, P5, R18, 0x4020, RZ ;  /* 0x0000402012337810 */ /* 0x000fe40007fbe0ff */
[----:B------:R-:W-:-:S02]  /*b600*/  LOP3.LUT R8, R9, 0x380, RZ, 0xc0, !PT ;  /* 0x0000038009087812 */ /* 0x000fc400078ec0ff */
[----:B------:R-:W-:Y:S02]  /*b610*/  F2FP.BF16.F32.PACK_AB R24, R3, R24 ;  /* 0x000000180318723e */ /* 0x000fe400000010ff */
[----:B------:R-:W-:Y:S02]  /*b620*/  F2FP.BF16.F32.PACK_AB R44, R44, R89 ;  /* 0x000000592c2c723e */ /* 0x000fe400000010ff */
[----:B------:R-:W-:Y:S01]  /*b630*/  LOP3.LUT R6, R6, R7, RZ, 0x3c, !PT ;  /* 0x0000000706067212 */ /* 0x000fe200078e3cff */
[----:B------:R-:W-:Y:S01]  /*b640*/  IMAD.X R7, RZ, RZ, R19, P6 ;  /* 0x000000ffff077224 */ /* 0x000fe200030e0613 */
[----:B------:R-:W-:Y:S02]  /*b650*/  LOP3.LUT R99, R18, 0x380, RZ, 0xc0, !PT ;  /* 0x0000038012637812 */ /* 0x000fe400078ec0ff */
[----:B------:R-:W-:Y:S02]  /*b660*/  F2FP.BF16.F32.PACK_AB R37, R37, R80 ;  /* 0x000000502525723e */ /* 0x000fe400000010ff */
[----:B------:R-:W-:-:S02]  /*b670*/  F2FP.BF16.F32.PACK_AB R36, R36, R81 ;  /* 0x000000512424723e */ /* 0x000fc400000010ff */
[----:B------:R-:W-:Y:S02]  /*b680*/  SEL R89, R53, R52, P0 ;  /* 0x0000003435597207 */ /* 0x000fe40000000000 */
[----:B------:R-:W-:Y:S02]  /*b690*/  SEL R27, R52, R53, P0 ;  /* 0x00000035341b7207 */ /* 0x000fe40000000000 */
[----:B------:R-:W-:Y:S02]  /*b6a0*/  LOP3.LUT R50, R51, 0x380, RZ, 0xc0, !PT ;  /* 0x0000038033327812 */ /* 0x000fe400078ec0ff */
        /* <DEDUP_REMOVED lines=8> */
[----:B------:R-:W-:-:S02]  /*b730*/  SHF.R.U64 R8, R8, 0x3, RZ ;  /* 0x0000000308087819 */ /* 0x000fc400000012ff */
[----:B------:R-:W-:Y:S02]  /*b740*/  F2FP.BF16.F32.PACK_AB R66, R79, R66 ;  /* 0x000000424f42723e */ /* 0x000fe400000010ff */
[----:B------:R-:W-:Y:S02]  /*b750*/  F2FP.BF16.F32.PACK_AB R55, R94, R55 ;  /* 0x000000375e37723e */ /* 0x000fe400000010ff */
[----:B------:R-:W-:Y:S02]  /*b760*/  F2FP.BF16.F32.PACK_AB R54, R95, R54 ;  /* 0x000000365f36723e */ /* 0x000fe400000010ff */
[----:B------:R-:W-:Y:S02]  /*b770*/  SEL R57, R24, R25, P0 ;  /* 0x0000001918397207 */ /* 0x000fe40000000000 */
[----:B------:R-:W-:Y:S02]  /*b780*/  SEL R43, R25, R24, P0 ;  /* 0x00000018192b7207 */ /* 0x000fe40000000000 */
[----:B------:R-:W-:-:S02]  /*b790*/  SHF.R.U64 R99, R99, 0x3, RZ ;  /* 0x0000000363637819 */ /* 0x000fc400000012ff */
[----:B------:R-:W-:Y:S02]  /*b7a0*/  F2FP.BF16.F32.PACK_AB R76, R76, R121 ;  /* 0x000000794c4c723e */ /* 0x000fe400000010ff */
[----:B------:R-:W-:Y:S02]  /*b7b0*/  SEL R79, R37, R36, P0 ;  /* 0x00000024254f7207 */ /* 0x000fe40000000000 */
[----:B------:R-:W-:Y:S02]  /*b7c0*/  SEL R25, R36, R37, P0 ;  /* 0x0000002524197207 */ /* 0x000fe40000000000 */
[----:B------:R-:W-:Y:S02]  /*b7d0*/  SHF.R.U64 R50, R50, 0x3, RZ ;  /* 0x0000000332327819 */ /* 0x000fe400000012ff */
[----:B------:R-:W-:Y:S02]  /*b7e0*/  F2FP.BF16.F32.PACK_AB R142, R142, R31 ;  /* 0x0000001f8e8e723e */ /* 0x000fe400000010ff */
[----:B------:R-:W-:-:S02]  /*b7f0*/  SEL R121, R124, R117, P0 ;  /* 0x000000757c797207 */ /* 0x000fc40000000000 */
[----:B------:R-:W-:Y:S02]  /*b800*/  SEL R36, R117, R124, P0 ;  /* 0x0000007c75247207 */ /* 0x000fe40000000000 */
[----:B------:R-:W-:Y:S02]  /*b810*/  LOP3.LUT R52, R53, 0x380, RZ, 0xc0, !PT ;  /* 0x0000038035347812 */ /* 0x000fe400078ec0ff */
[----:B------:R-:W-:Y:S02]  /*b820*/  F2FP.BF16.F32.PACK_AB R101, R101, R144 ;  /* 0x000000906565723e */ /* 0x000fe400000010ff */
[----:B------:R-:W-:Y:S02]  /*b830*/  F2FP.BF16.F32.PACK_AB R100, R100, R145 ;  /* 0x000000916464723e */ /* 0x000fe400000010ff */
[----:B------:R-:W-:Y:S02]  /*b840*/  SEL R103, R128, R129, P0 ;  /* 0x0000008180677207 */ /* 0x000fe40000000000 */
[----:B------:R-:W-:-:S02]  /*b850*/  SEL R31, R129, R128, P0 ;  /* 0x00000080811f7207 */ /* 0x000fc40000000000 */
[----:B------:R-:W-:Y:S02]  /*b860*/  SEL R117, R70, R41, P0 ;  /* 0x0000002946757207 */ /* 0x000fe40000000000 */
[----:B------:R-:W-:Y:S02]  /*b870*/  SEL R37, R41, R70, P0 ;  /* 0x0000004629257207 */ /* 0x000fe40000000000 */
[----:B------:R-:W-:Y:S01]  /*b880*/  LOP3.LUT R8, R8, R9, RZ, 0x3c, !PT ;  /* 0x0000000908087212 */ /* 0x000fe200078e3cff */
[----:B------:R-:W-:Y:S01]  /*b890*/  IMAD.X R9, RZ, RZ, R19, P3 ;  /* 0x000000ffff097224 */ /* 0x000fe200018e0613 */
[----:B------:R-:W-:Y:S02]  /*b8a0*/  F2FP.BF16.F32.PACK_AB R3, R160, R161 ;  /* 0x000000a1a003723e */ /* 0x000fe400000010ff */
[----:B------:R-:W-:Y:S02]  /*b8b0*/  F2FP.BF16.F32.PACK_AB R158, R158, R159 ;  /* 0x0000009f9e9e723e */ /* 0x000fe400000010ff */
[----:B------:R-:W-:-:S02]  /*b8c0*/  SEL R129, R55, R54, P0 ;  /* 0x0000003637817207 */ /* 0x000fc40000000000 */
[----:B------:R-:W-:Y:S02]  /*b8d0*/  SEL R41, R54, R55, P0 ;  /* 0x0000003736297207 */ /* 0x000fe40000000000 */
[----:B------:R-:W-:Y:S01]  /*b8e0*/  LOP3.LUT R98, R99, R18, RZ, 0x3c, !PT ;  /* 0x0000001263627212 */ /* 0x000fe200078e3cff */
[--C-:B------:R-:W-:Y:S01]  /*b8f0*/  IMAD.MOV.U32 R99, RZ, RZ, R19.reuse ;  /* 0x000000ffff637224 */ /* 0x100fe200078e0013 */
[----:B------:R-:W-:Y:S02]  /*b900*/  IADD3 R55, P3, R18, 0x4060, RZ ;  /* 0x0000406012377810 */ /* 0x000fe40007f7e0ff */
[----:B------:R-:W-:Y:S01]  /*b910*/  LOP3.LUT R50, R50, R51, RZ, 0x3c, !PT ;  /* 0x0000003332327212 */ /* 0x000fe200078e3cff */
[----:B------:R-:W-:Y:S01]  /*b920*/  IMAD.X R51, RZ, RZ, R19, P5 ;  /* 0x000000ffff337224 */ /* 0x000fe200028e0613 */
[----:B------:R-:W-:Y:S02]  /*b930*/  SHF.R.U64 R52, R52, 0x3, RZ ;  /* 0x0000000334347819 */ /* 0x000fe400000012ff */
[----:B------:R-:W-:-:S02]  /*b940*/  SEL R107, R101, R100, P0 ;  /* 0x00000064656b7207 */ /* 0x000fc40000000000 */
[----:B------:R-:W-:Y:S02]  /*b950*/  SEL R33, R100, R101, P0 ;  /* 0x0000006564217207 */ /* 0x000fe40000000000 */
[----:B------:R-:W-:Y:S02]  /*b960*/  F2FP.BF16.F32.PACK_AB R11, R11, R48 ;  /* 0x000000300b0b723e */ /* 0x000fe400000010ff */
[----:B------:R-:W-:Y:S02]  /*b970*/  SEL R101, R3, R158, P0 ;  /* 0x0000009e03657207 */ /* 0x000fe40000000000 */
[----:B------:R-:W-:Y:S01]  /*b980*/  SEL R109, R158, R3, P0 ;  /* 0x000000039e6d7207 */ /* 0x000fe20000000000 */
[----:B------:R-:W-:Y:S01]  /*b990*/  VIADD R3, R196, UR42 ;  /* 0x0000002ac4037c36 */ /* 0x000fe20008000000 */
[----:B------:R-:W-:Y:S02]  /*b9a0*/  LOP3.LUT R54, R55, 0x380, RZ, 0xc0, !PT ;  /* 0x0000038037367812 */ /* 0x000fe400078ec0ff */
[----:B------:R-:W-:Y:S01]  /*b9b0*/  LOP3.LUT R52, R52, R53, RZ, 0x3c, !PT ;  /* 0x0000003534347212 */ /* 0x000fe200078e3cff */
[----:B------:R-:W-:Y:S01]  /*b9c0*/  IMAD.X R53, RZ, RZ, R19, P6 ;  /* 0x000000ffff357224 */ /* 0x000fe200030e0613 */
[----:B------:R-:W-:-:S02]  /*b9d0*/  MOV R108, R98 ;  /* 0x00000062006c7202 */ /* 0x000fc40000000f00 */
[----:B------:R-:W-:Y:S02]  /*b9e0*/  MOV R99, R50 ;  /* 0x0000003200637202 */ /* 0x000fe40000000f00 */
[----:B------:R-:W-:Y:S02]  /*b9f0*/  SEL R65, R11, R10, P0 ;  /* 0x0000000a0b417207 */ /* 0x000fe40000000000 */
[----:B-1----:R-:W-:Y:S01]  /*ba00*/  SEL R15, R10, R11, P0 ;  /* 0x0000000b0a0f7207 */ /* 0x002fe20000000000 */
[----:B------:R-:W-:Y:S01]  /*ba10*/  VIADD R10, R3, 0x8 ;  /* 0x00000008030a7836 */ /* 0x000fe20000000000 */
[----:B------:R-:W-:Y:S02]  /*ba20*/  SHF.R.U64 R54, R54, 0x3, RZ ;  /* 0x0000000336367819 */ /* 0x000fe400000012ff */
[----:B------:R-:W-:Y:S02]  /*ba30*/  F2FP.BF16.F32.PACK_AB R77, R77, R120 ;  /* 0x000000784d4d723e */ /* 0x000fe400000010ff */
[----:B------:R-:W-:-:S02]  /*ba40*/  LOP3.LUT P1, RZ, R195, 0x3, RZ, 0xc0, !PT ;  /* 0x00000003c3ff7812 */ /* 0x000fc4000782c0ff */
[----:B------:R-:W-:Y:S02]  /*ba50*/  IADD3 R11, P4, R18, 0x4000, RZ ;  /* 0x00004000120b7810 */ /* 0x000fe40007f9e0ff */
[----:B------:R-:W-:Y:S02]  /*ba60*/  MOV R98, R52 ;  /* 0x0000003400627202 */ /* 0x000fe40000000f00 */
[----:B------:R-:W-:Y:S02]  /*ba70*/  F2FP.BF16.F32.PACK_AB R62, R87, R62 ;  /* 0x0000003e573e723e */ /* 0x000fe400000010ff */
[----:B------:R-:W-:Y:S02]  /*ba80*/  F2FP.BF16.F32.PACK_AB R143, R143, R30 ;  /* 0x0000001e8f8f723e */ /* 0x000fe400000010ff */
[----:B------:R-:W-:Y:S01]  /*ba90*/  LOP3.LUT R54, R54, R55, RZ, 0x3c, !PT ;  /* 0x0000003736367212 */ /* 0x000fe200078e3cff */
[----:B------:R-:W-:Y:S01]  /*baa0*/  IMAD.X R55, RZ, RZ, R19, P3 ;  /* 0x000000ffff377224 */ /* 0x000fe200018e0613 */
[----:B------:R-:W-:-:S02]  /*bab0*/  F2FP.BF16.F32.PACK_AB R29, R29, R72 ;  /* 0x000000481d1d723e */ /* 0x000fc400000010ff */
[----:B------:R-:W-:Y:S02]  /*bac0*/  F2FP.BF16.F32.PACK_AB R28, R28, R73 ;  /* 0x000000491c1c723e */ /* 0x000fe400000010ff */
[----:B------:R-:W-:Y:S02]  /*bad0*/  SEL R87, R77, R76, P0 ;  /* 0x0000004c4d577207 */ /* 0x000fe40000000000 */
[----:B------:R-:W-:Y:S02]  /*bae0*/  SEL R30, R76, R77, P0 ;  /* 0x0000004d4c1e7207 */ /* 0x000fe40000000000 */
[----:B------:R-:W-:Y:S02]  /*baf0*/  ISETP.GE.OR P2, PT, R10, UR10, P1 ;  /* 0x0000000a0a007c0c */ /* 0x000fe40008f46670 */
[----:B------:R-:W-:Y:S02]  /*bb00*/  F2FP.BF16.F32.PACK_AB R105, R60, R105 ;  /* 0x000000693c69723e */ /* 0x000fe400000010ff */
[----:B------:R-:W-:-:S02]  /*bb10*/  LOP3.LUT R10, R11, 0x380, RZ, 0xc0, !PT ;  /* 0x000003800b0a7812 */ /* 0x000fc400078ec0ff */
[----:B------:R-:W-:Y:S02]  /*bb20*/  IADD3 R77, P3, R18, 0x8060, RZ ;  /* 0x00008060124d7810 */ /* 0x000fe40007f7e0ff */
[----:B------:R-:W-:Y:S02]  /*bb30*/  F2FP.BF16.F32.PACK_AB R67, R78, R67 ;  /* 0x000000434e43723e */ /* 0x000fe400000010ff */
[----:B------:R-:W-:Y:S02]  /*bb40*/  SEL R71, R29, R28, P0 ;  /* 0x0000001c1d477207 */ /* 0x000fe40000000000 */
[----:B------:R-:W-:Y:S02]  /*bb50*/  SEL R24, R28, R29, P0 ;  /* 0x0000001d1c187207 */ /* 0x000fe40000000000 */
[----:B------:R-:W-:Y:S02]  /*bb60*/  SEL R81, R104, R105, P0 ;  /* 0x0000006968517207 */ /* 0x000fe40000000000 */
[----:B------:R-:W-:-:S02]  /*bb70*/  SEL R28, R105, R104, P0 ;  /* 0x00000068691c7207 */ /* 0x000fc40000000000 */
[----:B------:R-:W-:Y:S02]  /*bb80*/  SHF.R.U64 R10, R10, 0x3, RZ ;  /* 0x000000030a0a7819 */ /* 0x000fe400000012ff */
[----:B------:R-:W-:Y:S02]  /*bb90*/  LOP3.LUT R76, R77, 0x380, RZ, 0xc0, !PT ;  /* 0x000003804d4c7812 */ /* 0x000fe400078ec0ff */
[----:B------:R-:W-:Y:S02]  /*bba0*/  F2FP.BF16.F32.PACK_AB R63, R86, R63 ;  /* 0x0000003f563f723e */ /* 0x000fe400000010ff */
[----:B------:R-:W-:Y:S02]  /*bbb0*/  F2FP.BF16.F32.PACK_AB R112, R69, R112 ;  /* 0x000000704570723e */ /* 0x000fe400000010ff */
[----:B------:R-:W-:Y:S02]  /*bbc0*/  MOV R104, R6 ;  /* 0x0000000600687202 */ /* 0x000fe40000000f00 */
[----:B------:R-:W-:-:S02]  /*bbd0*/  F2FP.BF16.F32.PACK_AB R126, R126, R39 ;  /* 0x000000277e7e723e */ /* 0x000fc400000010ff */
[----:B------:R-:W-:Y:S02]  /*bbe0*/  SEL R69, R56, R17, P0 ;  /* 0x0000001138457207 */ /* 0x000fe40000000000 */
[----:B------:R-:W-:Y:S02]  /*bbf0*/  SEL R20, R17, R56, P0 ;  /* 0x0000003811147207 */ /* 0x000fe40000000000 */
[----:B------:R-:W-:Y:S02]  /*bc00*/  IADD3 R73, P6, R18, 0x8040, RZ ;  /* 0x0000804012497810 */ /* 0x000fe40007fde0ff */
[----:B------:R-:W-:Y:S02]  /*bc10*/  SEL R123, R67, R66, P0 ;  /* 0x00000042437b7207 */ /* 0x000fe40000000000 */
[----:B------:R-:W-:Y:S02]  /*bc20*/  SEL R39, R66, R67, P0 ;  /* 0x0000004342277207 */ /* 0x000fe40000000000 */
[----:B------:R-:W-:Y:S01]  /*bc30*/  LOP3.LUT R10, R10, R11, RZ, 0x3c, !PT ;  /* 0x0000000b0a0a7212 */ /* 0x000fe200078e3cff */
[----:B------:R-:W-:Y:S01]  /*bc40*/  IMAD.X R11, RZ, RZ, R19, P4 ;  /* 0x000000ffff0b7224 */ /* 0x000fe200020e0613 */
[----:B------:R-:W-:-:S02]  /*bc50*/  IADD3 R67, P5, R18, 0x8020, RZ ;  /* 0x0000802012437810 */ /* 0x000fc40007fbe0ff */
[----:B------:R-:W-:Y:S02]  /*bc60*/  SHF.R.U64 R76, R76, 0x3, RZ ;  /* 0x000000034c4c7819 */ /* 0x000fe400000012ff */
[----:B------:R-:W-:Y:S02]  /*bc70*/  SEL R125, R63, R62, P0 ;  /* 0x0000003e3f7d7207 */ /* 0x000fe40000000000 */
[----:B------:R-:W-:Y:S02]  /*bc80*/  SEL R40, R62, R63, P0 ;  /* 0x0000003f3e287207 */ /* 0x000fe40000000000 */
[----:B------:R-:W-:Y:S02]  /*bc90*/  IADD3 R63, P4, R18, 0x8000, RZ ;  /* 0x00008000123f7810 */ /* 0x000fe40007f9e0ff */
[----:B------:R-:W-:Y:S02]  /*bca0*/  LOP3.LUT R72, R73, 0x380, RZ, 0xc0, !PT ;  /* 0x0000038049487812 */ /* 0x000fe400078ec0ff */
[----:B------:R-:W-:-:S02]  /*bcb0*/  LOP3.LUT R66, R67, 0x380, RZ, 0xc0, !PT ;  /* 0x0000038043427812 */ /* 0x000fc400078ec0ff */
[----:B------:R-:W-:Y:S01]  /*bcc0*/  LOP3.LUT R76, R76, R77, RZ, 0x3c, !PT ;  /* 0x0000004d4c4c7212 */ /* 0x000fe200078e3cff */
[----:B------:R-:W-:Y:S01]  /*bcd0*/  IMAD.X R77, RZ, RZ, R19, P3 ;  /* 0x000000ffff4d7224 */ /* 0x000fe200018e0613 */
[----:B------:R-:W-:Y:S02]  /*bce0*/  F2FP.BF16.F32.PACK_AB R156, R156, R157 ;  /* 0x0000009d9c9c723e */ /* 0x000fe400000010ff */
[----:B------:R-:W-:Y:S02]  /*bcf0*/  F2FP.BF16.F32.PACK_AB R155, R154, R155 ;  /* 0x0000009b9a9b723e */ /* 0x000fe400000010ff */
[----:B------:R-:W-:Y:S02]  /*bd00*/  F2FP.BF16.F32.PACK_AB R113, R68, R113 ;  /* 0x000000714471723e */ /* 0x000fe400000010ff */
[----:B------:R-:W-:Y:S02]  /*bd10*/  F2FP.BF16.F32.PACK_AB R152, R152, R153 ;  /* 0x000000999898723e */ /* 0x000fe400000010ff */
[----:B------:R-:W-:-:S02]  /*bd20*/  F2FP.BF16.F32.PACK_AB R149, R148, R149 ;  /* 0x000000959495723e */ /* 0x000fc400000010ff */
[----:B------:R-:W-:Y:S02]  /*bd30*/  LOP3.LUT R62, R63, 0x380, RZ, 0xc0, !PT ;  /* 0x000003803f3e7812 */ /* 0x000fe400078ec0ff */
[----:B------:R-:W-:Y:S02]  /*bd40*/  SHF.R.U64 R72, R72, 0x3, RZ ;  /* 0x0000000348487819 */ /* 0x000fe400000012ff */
[----:B------:R-:W-:Y:S02]  /*bd50*/  IADD3 R91, P3, R18, 0xc060, RZ ;  /* 0x0000c060125b7810 */ /* 0x000fe40007f7e0ff */
[----:B------:R-:W-:Y:S02]  /*bd60*/  F2FP.BF16.F32.PACK_AB R140, R140, R141 ;  /* 0x0000008d8c8c723e */ /* 0x000fe400000010ff */
[----:B------:R-:W-:Y:S02]  /*bd70*/  F2FP.BF16.F32.PACK_AB R133, R132, R133 ;  /* 0x000000858485723e */ /* 0x000fe400000010ff */
[----:B------:R-:W-:-:S02]  /*bd80*/  F2FP.BF16.F32.PACK_AB R93, R93, R136 ;  /* 0x000000885d5d723e */ /* 0x000fc400000010ff */
[----:B------:R-:W-:Y:S02]  /*bd90*/  F2FP.BF16.F32.PACK_AB R92, R92, R137 ;  /* 0x000000895c5c723e */ /* 0x000fe400000010ff */
[----:B------:R-:W-:Y:S02]  /*bda0*/  F2FP.BF16.F32.PACK_AB R46, R111, R46 ;  /* 0x0000002e6f2e723e */ /* 0x000fe400000010ff */
[----:B------:R-:W-:Y:S02]  /*bdb0*/  F2FP.BF16.F32.PACK_AB R127, R127, R38 ;  /* 0x000000267f7f723e */ /* 0x000fe400000010ff */
[----:B------:R-:W-:Y:S01]  /*bdc0*/  SHF.R.U64 R66, R66, 0x3, RZ ;  /* 0x0000000342427819 */ /* 0x000fe200000012ff */
[----:B--2---:R-:W-:Y:S01]  /*bdd0*/  SHFL.IDX PT, R101, R101, R14, 0x1c1f ;  /* 0x001c1f0e65657589 */ /* 0x004fe200000e0000 */
[----:B------:R-:W-:Y:S02]  /*bde0*/  LOP3.LUT R50, R14, 0x2, RZ, 0x3c, !PT ;  /* 0x000000020e327812 */ /* 0x000fe400078e3cff */
[----:B------:R-:W-:Y:S01]  /*bdf0*/  SEL R83, R112, R113, P0 ;  /* 0x0000007170537207 */ /* 0x000fe20000000000 */
[----:B------:R-:W-:Y:S01]  /*be00*/  SHFL.IDX PT, R57, R57, R14, 0x1c1f ;  /* 0x001c1f0e39397589 */ /* 0x000fe200000e0000 */
[----:B------:R-:W-:-:S02]  /*be10*/  SEL R29, R113, R112, P0 ;  /* 0x00000070711d7207 */ /* 0x000fc40000000000 */
[----:B------:R-:W-:Y:S01]  /*be20*/  SEL R111, R156, R155, P0 ;  /* 0x0000009b9c6f7207 */ /* 0x000fe20000000000 */
[----:B------:R-:W1:Y:S01]  /*be30*/  SHFL.IDX PT, R52, R109, R50, 0x1c1f ;  /* 0x001c1f326d347589 */ /* 0x000e6200000e0000 */
[----:B------:R-:W-:Y:S02]  /*be40*/  SEL R38, R155, R156, P0 ;  /* 0x0000009c9b267207 */ /* 0x000fe40000000000 */
[----:B------:R-:W-:Y:S01]  /*be50*/  F2FP.BF16.F32.PACK_AB R134, R134, R35 ;  /* 0x000000238686723e */ /* 0x000fe200000010ff */
[----:B------:R-:W2:Y:S01]  /*be60*/  SHFL.IDX PT, R6, R43, R50, 0x1c1f ;  /* 0x001c1f322b067589 */ /* 0x000ea200000e0000 */
[----:B------:R-:W-:Y:S02]  /*be70*/  F2FP.BF16.F32.PACK_AB R135, R135, R34 ;  /* 0x000000228787723e */ /* 0x000fe400000010ff */
[----:B------:R-:W-:Y:S01]  /*be80*/  SEL R113, R152, R149, P0 ;  /* 0x0000009598717207 */ /* 0x000fe20000000000 */
[----:B------:R-:W-:Y:S01]  /*be90*/  SHFL.IDX PT, R65, R65, R14, 0x1c1f ;  /* 0x001c1f0e41417589 */ /* 0x000fe200000e0000 */
[----:B------:R-:W-:-:S02]  /*bea0*/  SHF.R.U64 R62, R62, 0x3, RZ ;  /* 0x000000033e3e7819 */ /* 0x000fc400000012ff */
[----:B------:R-:W-:Y:S01]  /*beb0*/  LOP3.LUT R72, R72, R73, RZ, 0x3c, !PT ;  /* 0x0000004948487212 */ /* 0x000fe200078e3cff */
[----:B------:R-:W-:Y:S01]  /*bec0*/  SHFL.IDX PT, R56, R15, R50, 0x1c1f ;  /* 0x001c1f320f387589 */ /* 0x000fe200000e0000 */
[----:B------:R-:W-:Y:S01]  /*bed0*/  LOP3.LUT R90, R91, 0x380, RZ, 0xc0, !PT ;  /* 0x000003805b5a7812 */ /* 0x000fe200078ec0ff */
[----:B------:R-:W-:Y:S01]  /*bee0*/  IMAD.X R73, RZ, RZ, R19, P6 ;  /* 0x000000ffff497224 */ /* 0x000fe200030e0613 */
        /* <DEDUP_REMOVED lines=8> */
[----:B------:R-:W-:Y:S02]  /*bf70*/  F2FP.BF16.F32.PACK_AB R45, R45, R88 ;  /* 0x000000582d2d723e */ /* 0x000fe400000010ff */
[----:B------:R-:W-:Y:S01]  /*bf80*/  LOP3.LUT R66, R66, R67, RZ, 0x3c, !PT ;  /* 0x0000004342427212 */ /* 0x000fe200078e3cff */
[--C-:B------:R-:W-:Y:S01]  /*bf90*/  IMAD.X R67, RZ, RZ, R19.reuse, P5 ;  /* 0x000000ffff437224 */ /* 0x100fe200028e0613 */
[----:B------:R-:W-:Y:S01]  /*bfa0*/  IADD3 R93, P6, R18, 0xc040, RZ ;  /* 0x0000c040125d7810 */ /* 0x000fe20007fde0ff */
[----:B------:R-:W-:Y:S01]  /*bfb0*/  SHFL.IDX PT, R61, R61, R14, 0x1c1f ;  /* 0x001c1f0e3d3d7589 */ /* 0x000fe200000e0000 */
[----:B------:R-:W-:Y:S02]  /*bfc0*/  MOV R106, R4 ;  /* 0x00000004006a7202 */ /* 0x000fe40000000f00 */
[----:B------:R-:W-:Y:S01]  /*bfd0*/  LOP3.LUT R62, R62, R63, RZ, 0x3c, !PT ;  /* 0x0000003f3e3e7212 */ /* 0x000fe200078e3cff */
[----:B------:R-:W-:Y:S01]  /*bfe0*/  IMAD.X R63, RZ, RZ, R19, P4 ;  /* 0x000000ffff3f7224 */ /* 0x000fe200020e0613 */
[----:B------:R-:W-:Y:S01]  /*bff0*/  IADD3 R95, P5, R18, 0xc020, RZ ;  /* 0x0000c020125f7810 */ /* 0x000fe20007fbe0ff */
[----:B------:R-:W-:Y:S01]  /*c000*/  SHFL.IDX PT, R113, R113, R14, 0x1c1f ;  /* 0x001c1f0e71717589 */ /* 0x000fe200000e0000 */
[----:B------:R-:W-:-:S02]  /*c010*/  SHF.R.U64 R90, R90, 0x3, RZ ;  /* 0x000000035a5a7819 */ /* 0x000fc400000012ff */
[----:B-1----:R-:W-:Y:S01]  /*c020*/  SEL R5, R101, R52, P0 ;  /* 0x0000003465057207 */ /* 0x002fe20000000000 */
[----:B------:R-:W-:Y:S01]  /*c030*/  SHFL.IDX PT, R80, R35, R50, 0x1c1f ;  /* 0x001c1f3223507589 */ /* 0x000fe200000e0000 */
[----:B------:R-:W-:Y:S02]  /*c040*/  SEL R7, R52, R101, P0 ;  /* 0x0000006534077207 */ /* 0x000fe40000000000 */
[----:B------:R-:W-:Y:S01]  /*c050*/  MOV R55, R54 ;  /* 0x0000003600377202 */ /* 0x000fe20000000f00 */
[----:B------:R-:W1:Y:S01]  /*c060*/  SHFL.IDX PT, R52, R12, R50, 0x1c1f ;  /* 0x001c1f320c347589 */ /* 0x000e6200000e0000 */
[----:B------:R-:W-:Y:S02]  /*c070*/  SEL R85, R45, R44, P0 ;  /* 0x0000002c2d557207 */ /* 0x000fe40000000000 */
[----:B------:R-:W-:Y:S01]  /*c080*/  IADD3 R97, P4, R18, 0xc000, RZ ;  /* 0x0000c00012617810 */ /* 0x000fe20007f9e0ff */
[----:B------:R3:W4:Y:S01]  /*c090*/  SHFL.IDX PT, R54, R13, R50, 0x1c1f ;  /* 0x001c1f320d367589 */ /* 0x00072200000e0000 */
[----:B------:R-:W-:-:S02]  /*c0a0*/  LOP3.LUT R92, R93, 0x380, RZ, 0xc0, !PT ;  /* 0x000003805d5c7812 */ /* 0x000fc400078ec0ff */
[----:B------:R-:W-:Y:S01]  /*c0b0*/  SEL R26, R44, R45, P0 ;  /* 0x0000002d2c1a7207 */ /* 0x000fe20000000000 */
[----:B------:R-:W-:Y:S01]  /*c0c0*/  SHFL.IDX PT, R115, R115, R14, 0x1c1f ;  /* 0x001c1f0e73737589 */ /* 0x000fe200000e0000 */
[----:B------:R-:W-:Y:S02]  /*c0d0*/  LOP3.LUT R94, R95, 0x380, RZ, 0xc0, !PT ;  /* 0x000003805f5e7812 */ /* 0x000fe400078ec0ff */
[----:B------:R-:W-:Y:S01]  /*c0e0*/  LOP3.LUT R90, R90, R91, RZ, 0x3c, !PT ;  /* 0x0000005b5a5a7212 */ /* 0x000fe200078e3cff */
[----:B------:R-:W-:Y:S01]  /*c0f0*/  SHFL.IDX PT, R34, R34, R50, 0x1c1f ;  /* 0x001c1f3222227589 */ /* 0x000fe200000e0000 */
[----:B------:R-:W-:Y:S01]  /*c100*/  IMAD.X R91, RZ, RZ, R19, P3 ;  /* 0x000000ffff5b7224 */ /* 0x000fe200018e0613 */
[----:B------:R-:W-:Y:S02]  /*c110*/  F2FP.BF16.F32.PACK_AB R47, R110, R47 ;  /* 0x0000002f6e2f723e */ /* 0x000fe400000010ff */
[----:B------:R-:W-:Y:S01]  /*c120*/  SHFL.IDX PT, R69, R69, R14, 0x1c1f ;  /* 0x001c1f0e45457589 */ /* 0x000fe200000e0000 */
[----:B------:R-:W-:-:S02]  /*c130*/  LOP3.LUT R96, R97, 0x380, RZ, 0xc0, !PT ;  /* 0x0000038061607812 */ /* 0x000fc400078ec0ff */
[----:B------:R-:W-:Y:S01]  /*c140*/  SHF.R.U64 R92, R92, 0x3, RZ ;  /* 0x000000035c5c7819 */ /* 0x000fe200000012ff */
[----:B------:R-:W-:Y:S01]  /*c150*/  SHFL.IDX PT, R121, R121, R14, 0x1c1f ;  /* 0x001c1f0e79797589 */ /* 0x000fe200000e0000 */
[----:B------:R-:W-:Y:S02]  /*c160*/  MOV R63, R62 ;  /* 0x0000003e003f7202 */ /* 0x000fe40000000f00 */
[----:B------:R-:W-:Y:S01]  /*c170*/  MOV R53, R72 ;  /* 0x0000004800357202 */ /* 0x000fe20000000f00 */
[----:B------:R-:W-:Y:S01]  /*c180*/  SHFL.IDX PT, R20, R20, R50, 0x1c1f ;  /* 0x001c1f3214147589 */ /* 0x000fe200000e0000 */
[----:B------:R-:W-:Y:S02]  /*c190*/  SHF.R.U64 R94, R94, 0x3, RZ ;  /* 0x000000035e5e7819 */ /* 0x000fe400000012ff */
[----:B--2---:R-:W-:Y:S01]  /*c1a0*/  SEL R4, R57, R6, P0 ;  /* 0x0000000639047207 */ /* 0x004fe20000000000 */
[----:B------:R-:W-:Y:S01]  /*c1b0*/  SHFL.IDX PT, R36, R36, R50, 0x1c1f ;  /* 0x001c1f3224247589 */ /* 0x000fe200000e0000 */
[----:B------:R-:W-:-:S02]  /*c1c0*/  SEL R6, R6, R57, P0 ;  /* 0x0000003906067207 */ /* 0x000fc40000000000 */
[----:B------:R-:W-:Y:S01]  /*c1d0*/  SEL R133, R47, R46, P0 ;  /* 0x0000002e2f857207 */ /* 0x000fe20000000000 */
[----:B------:R-:W-:Y:S01]  /*c1e0*/  BAR.SYNC.DEFER_BLOCKING 0x1, 0x100 ;  /* 0x0044000000007b1d */ /* 0x000fe20000010000 */
[----:B------:R-:W-:Y:S02]  /*c1f0*/  SEL R44, R46, R47, P0 ;  /* 0x0000002f2e2c7207 */ /* 0x000fe40000000000 */
[----:B------:R-:W-:Y:S02]  /*c200*/  SHF.R.U64 R96, R96, 0x3, RZ ;  /* 0x0000000360607819 */ /* 0x000fe400000012ff */
[----:B------:R-:W-:Y:S01]  /*c210*/  LOP3.LUT R92, R92, R93, RZ, 0x3c, !PT ;  /* 0x0000005d5c5c7212 */ /* 0x000fe200078e3cff */
[----:B------:R-:W-:Y:S01]  /*c220*/  IMAD.X R93, RZ, RZ, R19, P6 ;  /* 0x000000ffff5d7224 */ /* 0x000fe200030e0613 */
[----:B------:R-:W-:Y:S01]  /*c230*/  MOV R67, R66 ;  /* 0x0000004200437202 */ /* 0x000fe20000000f00 */
[----:B------:R-:W-:Y:S01]  /*c240*/  SHFL.IDX PT, R75, R75, R14, 0x1c1f ;  /* 0x001c1f0e4b4b7589 */ /* 0x000fe200000e0000 */
[----:B------:R-:W-:-:S02]  /*c250*/  MOV R17, R90 ;  /* 0x0000005a00117202 */ /* 0x000fc40000000f00 */
[----:B------:R-:W-:Y:S01]  /*c260*/  SEL R137, R118, R119, P0 ;  /* 0x0000007776897207 */ /* 0x000fe20000000000 */
[----:B------:R-:W-:Y:S01]  /*c270*/  SHFL.IDX PT, R117, R117, R14, 0x1c1f ;  /* 0x001c1f0e75757589 */ /* 0x000fe200000e0000 */
[----:B------:R-:W-:Y:S02]  /*c280*/  SEL R45, R119, R118, P0 ;  /* 0x00000076772d7207 */ /* 0x000fe40000000000 */
[----:B------:R-:W-:Y:S01]  /*c290*/  SEL R119, R126, R127, P0 ;  /* 0x0000007f7e777207 */ /* 0x000fe20000000000 */
[----:B------:R-:W-:Y:S01]  /*c2a0*/  SHFL.IDX PT, R58, R21, R50, 0x1c1f ;  /* 0x001c1f32153a7589 */ /* 0x000fe200000e0000 */
[----:B------:R-:W-:Y:S02]  /*c2b0*/  SEL R46, R127, R126, P0 ;  /* 0x0000007e7f2e7207 */ /* 0x000fe40000000000 */
[----:B------:R-:W-:Y:S01]  /*c2c0*/  LOP3.LUT R94, R94, R95, RZ, 0x3c, !PT ;  /* 0x0000005f5e5e7212 */ /* 0x000fe200078e3cff */
[----:B------:R-:W2:Y:S01]  /*c2d0*/  SHFL.IDX PT, R82, R37, R50, 0x1c1f ;  /* 0x001c1f3225527589 */ /* 0x000ea200000e0000 */
[----:B------:R-:W-:Y:S01]  /*c2e0*/  SEL R127, R134, R135, P0 ;  /* 0x00000087867f7207 */ /* 0x000fe20000000000 */
[----:B------:R-:W-:Y:S01]  /*c2f0*/  IMAD.X R95, RZ, RZ, R19, P5 ;  /* 0x000000ffff5f7224 */ /* 0x000fe200028e0613 */
[----:B------:R-:W-:Y:S01]  /*c300*/  SEL R47, R135, R134, P0 ;  /* 0x00000086872f7207 */ /* 0x000fe20000000000 */
[----:B------:R-:W-:Y:S01]  /*c310*/  SHFL.IDX PT, R71, R71, R14, 0x1c1f ;  /* 0x001c1f0e47477589 */ /* 0x000fe200000e0000 */
[----:B------:R-:W-:-:S02]  /*c320*/  SEL R135, R142, R143, P0 ;  /* 0x0000008f8e877207 */ /* 0x000fc40000000000 */
[----:B------:R-:W-:Y:S01]  /*c330*/  SEL R48, R143, R142, P0 ;  /* 0x0000008e8f307207 */ /* 0x000fe20000000000 */
[----:B------:R-:W-:Y:S01]  /*c340*/  SHFL.IDX PT, R123, R123, R14, 0x1c1f ;  /* 0x001c1f0e7b7b7589 */ /* 0x000fe200000e0000 */
[----:B------:R-:W-:Y:S01]  /*c350*/  LOP3.LUT R96, R96, R97, RZ, 0x3c, !PT ;  /* 0x0000006160607212 */ /* 0x000fe200078e3cff */
[----:B------:R-:W-:Y:S01]  /*c360*/  IMAD.X R97, RZ, RZ, R19, P4 ;  /* 0x000000ffff617224 */ /* 0x000fe200020e0613 */
[----:B------:R-:W-:Y:S01]  /*c370*/  MOV R100, R10 ;  /* 0x0000000a00647202 */ /* 0x000fe20000000f00 */
[----:B------:R4:W5:Y:S01]  /*c380*/  SHFL.IDX PT, R60, R24, R50, 0x1c1f ;  /* 0x001c1f32183c7589 */ /* 0x00096200000e0000 */
[----:B------:R-:W-:Y:S02]  /*c390*/  MOV R11, R92 ;  /* 0x0000005c000b7202 */ /* 0x000fe40000000f00 */
[----:B------:R-:W-:Y:S01]  /*c3a0*/  MOV R51, R76 ;  /* 0x0000004c00337202 */ /* 0x000fe20000000f00 */
[----:B------:R-:W5:Y:S01]  /*c3b0*/  SHFL.IDX PT, R84, R39, R50, 0x1c1f ;  /* 0x001c1f3227547589 */ /* 0x000f6200000e0000 */
[----:B------:R-:W-:-:S02]  /*c3c0*/  MOV R10, R94 ;  /* 0x0000005e000a7202 */ /* 0x000fc40000000f00 */
[----:B------:R-:W-:Y:S01]  /*c3d0*/  MOV R97, R96 ;  /* 0x0000006000617202 */ /* 0x000fe20000000f00 */
[----:B------:R-:W-:Y:S01]  /*c3e0*/  SHFL.IDX PT, R79, R79, R14, 0x1c1f ;  /* 0x001c1f0e4f4f7589 */ /* 0x000fe200000e0000 */
[----:B------:R-:W-:Y:S01]  /*c3f0*/  MOV R102, R8 ;  /* 0x0000000800667202 */ /* 0x000fe20000000f00 */
[----:B------:R-:W-:Y:S01]  /*c400*/  IMAD.U32 R9, RZ, RZ, UR9 ;  /* 0x00000009ff097e24 */ /* 0x000fe2000f8e00ff */
[----:B-1----:R-:W-:Y:S01]  /*c410*/  SEL R12, R59, R52, P0 ;  /* 0x000000343b0c7207 */ /* 0x002fe20000000000 */
[----:B------:R-:W-:Y:S01]  /*c420*/  SHFL.IDX PT, R125, R125, R14, 0x1c1f ;  /* 0x001c1f0e7d7d7589 */ /* 0x000fe200000e0000 */
[----:B---3--:R-:W-:Y:S01]  /*c430*/  SEL R13, R111, R38, P0 ;  /* 0x000000266f0d7207 */ /* 0x008fe20000000000 */
[----:B------:R-:W-:Y:S01]  /*c440*/  IMAD.U32 R9, RZ, RZ, UR5 ;  /* 0x00000005ff097e24 */ /* 0x000fe2000f8e00ff */
[----:B------:R-:W-:Y:S01]  /*c450*/  SEL R15, R38, R111, P0 ;  /* 0x0000006f260f7207 */ /* 0x000fe20000000000 */
[----:B------:R1:W3:Y:S01]  /*c460*/  SHFL.IDX PT, R62, R25, R50, 0x1c1f ;  /* 0x001c1f32193e7589 */ /* 0x0002e200000e0000 */
[----:B----4-:R-:W-:Y:S01]  /*c470*/  SEL R24, R61, R54, P0 ;  /* 0x000000363d187207 */ /* 0x010fe20000000000 */
[----:B------:R-:W-:Y:S01]  /*c480*/  USHF.R.S32.HI UR5, URZ, 0x1f, UR44 ;  /* 0x0000001f3f057899 */ /* 0x000fe2000801142c */
[----:B--2---:R-:W-:Y:S01]  /*c490*/  SEL R35, R82, R117, P0 ;  /* 0x0000007552237207 */ /* 0x004fe20000000000 */
[----:B------:R3:W2:Y:S01]  /*c4a0*/  SHFL.IDX PT, R86, R40, R50, 0x1c1f ;  /* 0x001c1f3228567589 */ /* 0x0006a200000e0000 */
[----:B------:R-:W-:Y:S01]  /*c4b0*/  IMAD.U32 R8, RZ, RZ, UR8 ;  /* 0x00000008ff087e24 */ /* 0x000fe2000f8e00ff */
[----:B------:R-:W-:-:S02]  /*c4c0*/  ISETP.GE.OR P1, PT, R3, UR10, P1 ;  /* 0x0000000a03007c0c */ /* 0x000fc40008f26670 */
[----:B------:R-:W-:Y:S01]  /*c4d0*/  SHFL.IDX PT, R85, R85, R14, 0x1c1f ;  /* 0x001c1f0e55557589 */ /* 0x000fe200000e0000 */
[----:B-----5:R-:W-:Y:S02]  /*c4e0*/  SEL R38, R60, R71, P0 ;  /* 0x000000473c267207 */ /* 0x020fe40000000000 */
[----:B-1----:R-:W-:Y:S01]  /*c4f0*/  SEL R25, R113, R80, P0 ;  /* 0x0000005071197207 */ /* 0x002fe20000000000 */
[----:B------:R-:W-:Y:S01]  /*c500*/  SHFL.IDX PT, R129, R129, R14, 0x1c1f ;  /* 0x001c1f0e81817589 */ /* 0x000fe200000e0000 */
[----:B------:R-:W-:Y:S02]  /*c510*/  SEL R37, R123, R84, P0 ;  /* 0x000000547b257207 */ /* 0x000fe40000000000 */
[----:B------:R-:W-:Y:S01]  /*c520*/  SEL R39, R84, R123, P0 ;  /* 0x0000007b54277207 */ /* 0x000fe20000000000 */
[----:B------:R1:W-:Y:S04]  /*c530*/  SHFL.IDX PT, R64, R26, R50, 0x1c1f ;  /* 0x001c1f321a407589 */ /* 0x0003e800000e0000 */
[----:B------:R4:W-:Y:S04]  /*c540*/  SHFL.IDX PT, R68, R28, R50, 0x1c1f ;  /* 0x001c1f321c447589 */ /* 0x0009e800000e0000 */
[----:B------:R5:W-:Y:S01]  /*c550*/  SHFL.IDX PT, R72, R30, R50, 0x1c1f ;  /* 0x001c1f321e487589 */ /* 0x000be200000e0000 */
[----:B---3--:R-:W-:-:S02]  /*c560*/  SEL R40, R79, R62, P0 ;  /* 0x0000003e4f287207 */ /* 0x008fc40000000000 */
[----:B-1----:R-:W-:Y:S01]  /*c570*/  SEL R26, R54, R61, P0 ;  /* 0x0000003d361a7207 */ /* 0x002fe20000000000 */
[----:B------:R1:W-:Y:S01]  /*c580*/  SHFL.IDX PT, R88, R41, R50, 0x1c1f ;  /* 0x001c1f3229587589 */ /* 0x0003e200000e0000 */
[----:B--2---:R-:W-:Y:S02]  /*c590*/  SEL R43, R86, R125, P0 ;  /* 0x0000007d562b7207 */ /* 0x004fe40000000000 */
[----:B----4-:R-:W-:Y:S01]  /*c5a0*/  SEL R28, R65, R56, P0 ;  /* 0x00000038411c7207 */ /* 0x010fe20000000000 */
[----:B------:R-:W-:Y:S01]  /*c5b0*/  SHFL.IDX PT, R89, R89, R14, 0x1c1f ;  /* 0x001c1f0e59597589 */ /* 0x000fe200000e0000 */
[----:B-----5:R-:W-:Y:S02]  /*c5c0*/  SEL R30, R56, R65, P0 ;  /* 0x00000041381e7207 */ /* 0x020fe40000000000 */
[----:B------:R-:W2:Y:S01]  /*c5d0*/  LDC.64 R56, c[0x0][0xb78] ;  /* 0x0002de00ff387b82 */ /* 0x000ea20000000a00 */
[----:B------:R-:W-:Y:S01]  /*c5e0*/  SHFL.IDX PT, R131, R131, R14, 0x1c1f ;  /* 0x001c1f0e83837589 */ /* 0x000fe200000e0000 */
[----:B-1----:R-:W-:-:S03]  /*c5f0*/  SEL R41, R125, R86, P0 ;  /* 0x000000567d297207 */ /* 0x002fc60000000000 */
[----:B------:R1:W-:Y:S04]  /*c600*/  SHFL.IDX PT, R66, R27, R50, 0x1c1f ;  /* 0x001c1f321b427589 */ /* 0x0003e800000e0000 */
[----:B------:R3:W-:Y:S04]  /*c610*/  SHFL.IDX PT, R90, R42, R50, 0x1c1f ;  /* 0x001c1f322a5a7589 */ /* 0x0007e800000e0000 */
[----:B------:R-:W-:Y:S01]  /*c620*/  SHFL.IDX PT, R81, R81, R14, 0x1c1f ;  /* 0x001c1f0e51517589 */ /* 0x000fe200000e0000 */
[----:B-1----:R-:W-:-:S03]  /*c630*/  SEL R27, R80, R113, P0 ;  /* 0x00000071501b7207 */ /* 0x002fc60000000000 */
[----:B------:R-:W-:Y:S01]  /*c640*/  SHFL.IDX PT, R83, R83, R14, 0x1c1f ;  /* 0x001c1f0e53537589 */ /* 0x000fe200000e0000 */
[----:B---3--:R-:W-:-:S03]  /*c650*/  SEL R42, R62, R79, P0 ;  /* 0x0000004f3e2a7207 */ /* 0x008fc60000000000 */
[----:B------:R-:W-:Y:S01]  /*c660*/  SHFL.IDX PT, R133, R133, R14, 0x1c1f ;  /* 0x001c1f0e85857589 */ /* 0x000fe200000e0000 */
[----:B--2---:R-:W-:-:S03]  /*c670*/  IMAD.WIDE.U32 R8, R56, UR44, R8 ;  /* 0x0000002c38087c25 */ /* 0x004fc6000f8e0008 */
[----:B------:R1:W-:Y:S04]  /*c680*/  SHFL.IDX PT, R70, R29, R50, 0x1c1f ;  /* 0x001c1f321d467589 */ /* 0x0003e800000e0000 */
[----:B------:R-:W-:Y:S04]  /*c690*/  SHFL.IDX PT, R44, R44, R50, 0x1c1f ;  /* 0x001c1f322c2c7589 */ /* 0x000fe800000e0000 */
[----:B------:R-:W-:Y:S01]  /*c6a0*/  SHFL.IDX PT, R87, R87, R14, 0x1c1f ;  /* 0x001c1f0e57577589 */ /* 0x000fe200000e0000 */
[----:B-1----:R-:W-:-:S03]  /*c6b0*/  SEL R29, R115, R34, P0 ;  /* 0x00000022731d7207 */ /* 0x002fc60000000000 */
[----:B------:R-:W-:Y:S04]  /*c6c0*/  SHFL.IDX PT, R137, R137, R14, 0x1c1f ;  /* 0x001c1f0e89897589 */ /* 0x000fe800000e0000 */
[----:B------:R-:W-:Y:S04]  /*c6d0*/  SHFL.IDX PT, R92, R45, R50, 0x1c1f ;  /* 0x001c1f322d5c7589 */ /* 0x000fe800000e0000 */
[----:B------:R-:W-:Y:S04]  /*c6e0*/  SHFL.IDX PT, R103, R103, R14, 0x1c1f ;  /* 0x001c1f0e67677589 */ /* 0x000fe800000e0000 */
[----:B------:R-:W-:Y:S04]  /*c6f0*/  SHFL.IDX PT, R119, R119, R14, 0x1c1f ;  /* 0x001c1f0e77777589 */ /* 0x000fe800000e0000 */
[----:B------:R1:W-:Y:S04]  /*c700*/  SHFL.IDX PT, R74, R31, R50, 0x1c1f ;  /* 0x001c1f321f4a7589 */ /* 0x0003e800000e0000 */
[----:B------:R-:W-:Y:S04]  /*c710*/  SHFL.IDX PT, R46, R46, R50, 0x1c1f ;  /* 0x001c1f322e2e7589 */ /* 0x000fe800000e0000 */
[----:B------:R-:W-:Y:S01]  /*c720*/  SHFL.IDX PT, R105, R105, R14, 0x1c1f ;  /* 0x001c1f0e69697589 */ /* 0x000fe200000e0000 */
[----:B-1----:R-:W-:-:S03]  /*c730*/  SEL R31, R34, R115, P0 ;  /* 0x00000073221f7207 */ /* 0x002fc60000000000 */
[----:B------:R-:W-:Y:S01]  /*c740*/  SHFL.IDX PT, R127, R127, R14, 0x1c1f ;  /* 0x001c1f0e7f7f7589 */ /* 0x000fe200000e0000 */
[----:B------:R-:W-:-:S03]  /*c750*/  SEL R34, R58, R75, P0 ;  /* 0x0000004b3a227207 */ /* 0x000fc60000000000 */
[----:B------:R1:W-:Y:S04]  /*c760*/  SHFL.IDX PT, R76, R32, R50, 0x1c1f ;  /* 0x001c1f32204c7589 */ /* 0x0003e800000e0000 */
[----:B------:R-:W2:Y:S04]  /*c770*/  SHFL.IDX PT, R94, R47, R50, 0x1c1f ;  /* 0x001c1f322f5e7589 */ /* 0x000ea800000e0000 */
[----:B------:R-:W-:Y:S01]  /*c780*/  SHFL.IDX PT, R107, R107, R14, 0x1c1f ;  /* 0x001c1f0e6b6b7589 */ /* 0x000fe200000e0000 */
[----:B-1----:R-:W-:-:S03]  /*c790*/  SEL R32, R75, R58, P0 ;  /* 0x0000003a4b207207 */ /* 0x002fc60000000000 */
[----:B------:R-:W-:Y:S04]  /*c7a0*/  SHFL.IDX PT, R135, R135, R14, 0x1c1f ;  /* 0x001c1f0e87877589 */ /* 0x000fe800000e0000 */
[----:B------:R1:W-:Y:S04]  /*c7b0*/  SHFL.IDX PT, R78, R33, R50, 0x1c1f ;  /* 0x001c1f32214e7589 */ /* 0x0003e800000e0000 */
[----:B------:R-:W-:Y:S04]  /*c7c0*/  SHFL.IDX PT, R48, R48, R50, 0x1c1f ;  /* 0x001c1f3230307589 */ /* 0x000fe800000e0000 */
[----:B------:R3:W-:Y:S01]  /*c7d0*/  SHFL.IDX PT, R139, R139, R14, 0x1c1f ;  /* 0x001c1f0e8b8b7589 */ /* 0x0007e200000e0000 */
[----:B-1----:R-:W-:-:S03]  /*c7e0*/  SEL R33, R117, R82, P0 ;  /* 0x0000005275217207 */ /* 0x002fc60000000000 */
[----:B------:R-:W1:Y:S01]  /*c7f0*/  SHFL.IDX PT, R96, R49, R50, 0x1c1f ;  /* 0x001c1f3231607589 */ /* 0x000e6200000e0000 */
[----:B--2---:R-:W-:Y:S02]  /*c800*/  SEL R73, R127, R94, P0 ;  /* 0x0000005e7f497207 */ /* 0x004fe40000000000 */
[----:B------:R-:W-:Y:S01]  /*c810*/  SEL R75, R94, R127, P0 ;  /* 0x0000007f5e4b7207 */ /* 0x000fe20000000000 */
[----:B------:R2:W-:Y:S01]  /*c820*/  STSM.16.M88.4 [R108], R4 ;  /* 0x000000046c007844 */ /* 0x0005e20000000200 */
[----:B---3--:R-:W-:-:S05]  /*c830*/  SEL R14, R52, R59, P0 ;  /* 0x0000003b340e7207 */ /* 0x008fca0000000000 */
[----:B------:R3:W-:Y:S04]  /*c840*/  STSM.16.M88.4 [R106], R12 ;  /* 0x0000000c6a007844 */ /* 0x0007e80000000200 */
[----:B------:R4:W-:Y:S04]  /*c850*/  STSM.16.M88.4 [R104], R24 ;  /* 0x0000001868007844 */ /* 0x0009e80000000200 */
[----:B------:R-:W-:Y:S01]  /*c860*/  STSM.16.M88.4 [R102], R28 ;  /* 0x0000001c66007844 */ /* 0x000fe20000000200 */
[----:B--2---:R-:W-:Y:S02]  /*c870*/  SEL R4, R69, R20, P0 ;  /* 0x0000001445047207 */ /* 0x004fe40000000000 */
[----:B------:R-:W-:Y:S01]  /*c880*/  SEL R6, R20, R69, P0 ;  /* 0x0000004514067207 */ /* 0x000fe20000000000 */
[----:B------:R-:W-:Y:S01]  /*c890*/  IMAD R20, R56, UR5, RZ ;  /* 0x0000000538147c24 */ /* 0x000fe2000f8e02ff */
[----:B------:R-:W-:-:S02]  /*c8a0*/  SEL R5, R121, R36, P0 ;  /* 0x0000002479057207 */ /* 0x000fc40000000000 */
[----:B------:R-:W-:Y:S01]  /*c8b0*/  SEL R7, R36, R121, P0 ;  /* 0x0000007924077207 */ /* 0x000fe20000000000 */
[----:B------:R-:W-:Y:S01]  /*c8c0*/  IMAD R20, R57, UR44, R20 ;  /* 0x0000002c39147c24 */ /* 0x000fe2000f8e0214 */
[----:B------:R-:W-:Y:S02]  /*c8d0*/  SEL R36, R71, R60, P0 ;  /* 0x0000003c47247207 */ /* 0x000fe40000000000 */
[----:B---3--:R-:W-:Y:S01]  /*c8e0*/  SEL R12, R85, R64, P0 ;  /* 0x00000040550c7207 */ /* 0x008fe20000000000 */
[----:B------:R2:W-:Y:S01]  /*c8f0*/  STSM.16.M88.4 [R100], R4 ;  /* 0x0000000464007844 */ /* 0x0005e20000000200 */
[----:B------:R-:W-:Y:S02]  /*c900*/  SEL R14, R64, R85, P0 ;  /* 0x00000055400e7207 */ /* 0x000fe40000000000 */
[----:B------:R-:W-:Y:S01]  /*c910*/  SEL R13, R129, R88, P0 ;  /* 0x00000058810d7207 */ /* 0x000fe20000000000 */
[----:B------:R-:W-:Y:S01]  /*c920*/  STSM.16.M88.4 [R99], R32 ;  /* 0x0000002063007844 */ /* 0x000fe20000000200 */
[----:B------:R-:W-:-:S02]  /*c930*/  SEL R15, R88, R129, P0 ;  /* 0x00000081580f7207 */ /* 0x000fc40000000000 */
[----:B----4-:R-:W-:Y:S01]  /*c940*/  SEL R24, R81, R68, P0 ;  /* 0x0000004451187207 */ /* 0x010fe20000000000 */
[----:B------:R-:W-:Y:S01]  /*c950*/  STSM.16.M88.4 [R98], R36 ;  /* 0x0000002462007844 */ /* 0x000fe20000000200 */
[----:B------:R-:W-:Y:S02]  /*c960*/  SEL R26, R68, R81, P0 ;  /* 0x00000051441a7207 */ /* 0x000fe40000000000 */
[----:B------:R-:W-:Y:S01]  /*c970*/  SEL R25, R133, R44, P0 ;  /* 0x0000002c85197207 */ /* 0x000fe20000000000 */
[----:B------:R-:W-:Y:S01]  /*c980*/  STSM.16.M88.4 [R55], R40 ;  /* 0x0000002837007844 */ /* 0x000fe20000000200 */
[----:B------:R-:W-:Y:S02]  /*c990*/  SEL R27, R44, R133, P0 ;  /* 0x000000852c1b7207 */ /* 0x000fe40000000000 */
[----:B------:R-:W-:Y:S01]  /*c9a0*/  SEL R68, R83, R70, P0 ;  /* 0x0000004653447207 */ /* 0x000fe20000000000 */
[----:B------:R3:W-:Y:S01]  /*c9b0*/  STSM.16.M88.4 [R63], R12 ;  /* 0x0000000c3f007844 */ /* 0x0007e20000000200 */
[----:B--2---:R-:W-:-:S02]  /*c9c0*/  SEL R4, R89, R66, P0 ;  /* 0x0000004259047207 */ /* 0x004fc40000000000 */
[----:B------:R-:W-:Y:S02]  /*c9d0*/  SEL R6, R66, R89, P0 ;  /* 0x0000005942067207 */ /* 0x000fe40000000000 */
[----:B------:R-:W-:Y:S02]  /*c9e0*/  SEL R5, R131, R90, P0 ;  /* 0x0000005a83057207 */ /* 0x000fe40000000000 */
[----:B------:R-:W-:Y:S02]  /*c9f0*/  SEL R7, R90, R131, P0 ;  /* 0x000000835a077207 */ /* 0x000fe40000000000 */
[----:B------:R-:W-:Y:S02]  /*ca00*/  SEL R70, R70, R83, P0 ;  /* 0x0000005346467207 */ /* 0x000fe40000000000 */
[----:B------:R-:W-:Y:S01]  /*ca10*/  SEL R69, R137, R92, P0 ;  /* 0x0000005c89457207 */ /* 0x000fe20000000000 */
[----:B------:R2:W-:Y:S01]  /*ca20*/  STSM.16.M88.4 [R67], R4 ;  /* 0x0000000443007844 */ /* 0x0005e20000000200 */
[----:B------:R-:W-:-:S02]  /*ca30*/  SEL R71, R92, R137, P0 ;  /* 0x000000895c477207 */ /* 0x000fc40000000000 */
[----:B-1----:R-:W-:Y:S01]  /*ca40*/  SEL R77, R139, R96, P0 ;  /* 0x000000608b4d7207 */ /* 0x002fe20000000000 */
[----:B------:R-:W-:Y:S01]  /*ca50*/  STSM.16.M88.4 [R53], R24 ;  /* 0x0000001835007844 */ /* 0x000fe20000000200 */
[----:B---3--:R-:W-:Y:S02]  /*ca60*/  SHF.R.S32.HI R13, RZ, 0x1f, R3 ;  /* 0x0000001fff0d7819 */ /* 0x008fe40000011403 */
[----:B------:R-:W-:Y:S01]  /*ca70*/  IADD3 R3, P3, R3, R8, RZ ;  /* 0x0000000803037210 */ /* 0x000fe20007f7e0ff */
[----:B------:R-:W-:Y:S01]  /*ca80*/  STSM.16.M88.4 [R51], R68 ;  /* 0x0000004433007844 */ /* 0x000fe20000000200 */
[----:B------:R-:W-:Y:S02]  /*ca90*/  SEL R12, R105, R76, P0 ;  /* 0x0000004c690c7207 */ /* 0x000fe40000000000 */
[----:B------:R-:W-:Y:S02]  /*caa0*/  IADD3.X R8, R13, R9, R20, P3, !PT ;  /* 0x000000090d087210 */ /* 0x000fe40001ffe414 */
[----:B------:R-:W-:-:S02]  /*cab0*/  SEL R14, R76, R105, P0 ;  /* 0x000000694c0e7207 */ /* 0x000fc40000000000 */
[----:B------:R-:W-:Y:S02]  /*cac0*/  SEL R13, R135, R48, P0 ;  /* 0x00000030870d7207 */ /* 0x000fe40000000000 */
[----:B--2---:R-:W-:Y:S02]  /*cad0*/  SEL R4, R87, R72, P0 ;  /* 0x0000004857047207 */ /* 0x004fe40000000000 */
[----:B------:R-:W-:Y:S02]  /*cae0*/  SEL R6, R72, R87, P0 ;  /* 0x0000005748067207 */ /* 0x000fe40000000000 */
[----:B------:R-:W-:Y:S02]  /*caf0*/  SEL R5, R119, R46, P0 ;  /* 0x0000002e77057207 */ /* 0x000fe40000000000 */
[----:B------:R-:W-:Y:S02]  /*cb00*/  SEL R7, R46, R119, P0 ;  /* 0x000000772e077207 */ /* 0x000fe40000000000 */
        /* <DEDUP_REMOVED lines=8> */
[----:B------:R-:W-:Y:S04]  /*cb90*/  STSM.16.M88.4 [R11], R12 ;  /* 0x0000000c0b007844 */ /* 0x000fe80000000200 */
[----:B------:R-:W-:Y:S01]  /*cba0*/  STSM.16.M88.4 [R17], R76 ;  /* 0x0000004c11007844 */ /* 0x000fe20000000200 */
[----:B------:R2:W-:Y:S06]  /*cbb0*/  MEMBAR.ALL.CTA ;  /* 0x0000000000007992 */ /* 0x0005ec0000008000 */
[----:B--2---:R-:W2:Y:S02]  /*cbc0*/  FENCE.VIEW.ASYNC.S ;  /* 0x00000000000073c6 */ /* 0x004ea40000000000 */
[----:B--2---:R-:W-:Y:S06]  /*cbd0*/  BAR.ARV 0x1, 0x120 ;  /* 0x0044800000007b1d */ /* 0x004fec0000002000 */
[----:B-1----:R-:W-:-:S04]  /*cbe0*/  LEA R4, P3, R3, UR6, 0x2 ;  /* 0x0000000603047c11 */ /* 0x002fc8000f8610ff */
[----:B------:R-:W-:Y:S02]  /*cbf0*/  LEA.HI.X R5, R3, UR7, R8, 0x2, P3 ;  /* 0x0000000703057c11 */ /* 0x000fe400098f1408 */
[----:B------:R-:W1:Y:S04]  /*cc00*/  SHFL.IDX PT, R3, R199, RZ, 0x1f ;  /* 0x00001fffc7037589 */ /* 0x000e6800000e0000 */
[----:B------:R2:W-:Y:S04]  /*cc10*/  @!P1 STG.E desc[UR52][R4.64], R2 ;  /* 0x0000000204009986 */ /* 0x0005e8000c101934 */
[----:B------:R2:W-:Y:S01]  /*cc20*/  @!P2 STG.E desc[UR52][R4.64+0x20], R0 ;  /* 0x000020000400a986 */ /* 0x0005e2000c101934 */
[----:B-1----:R-:W-:-:S13]  /*cc30*/  ISETP.NE.AND P0, PT, R3, 0x7, PT ;  /* 0x000000070300780c */ /* 0x002fda0003f05270 */
[----:B--2---:R-:W-:Y:S05]  /*cc40*/  @P0 BRA `(.L_x_849) ;  /* 0x0000000c00000947 */ /* 0x004fea0003800000 */
[----:B------:R-:W-:Y:S01]  /*cc50*/  BAR.SYNC.DEFER_BLOCKING 0x1, 0x120 ;  /* 0x0044800000007b1d */ /* 0x000fe20000010000 */
[----:B------:R-:W-:-:S05]  /*cc60*/  ELECT P0, URZ, PT ;  /* 0x00000000003f782f */ /* 0x000fca0003800000 */
[----:B------:R-:W-:Y:S08]  /*cc70*/  BSSY B0, `(.L_x_850) ;  /* 0x000001d000007945 */ /* 0x000ff00003800000 */
[----:B------:R-:W-:Y:S05]  /*cc80*/  @!P0 BRA `(.L_x_851) ;  /* 0x00000000006c8947 */ /* 0x000fea0003800000 */
[----:B------:R-:W-:Y:S01]  /*cc90*/  ULDC.64 UR12, c[0x0][0x198] ;  /* 0x00006600000c7ab9 */ /* 0x000fe20000000a00 */
[----:B------:R-:W-:Y:S02]  /*cca0*/  UIADD3 UR5, UR37, 0x4000, URZ ;  /* 0x0000400025057890 */ /* 0x000fe4000fffe03f */
[----:B------:R-:W-:Y:S02]  /*ccb0*/  UIADD3 UR6, UP0, UR12, 0x9f0, URZ ;  /* 0x000009f00c067890 */ /* 0x000fe4000ff1e03f */
[----:B------:R-:W-:Y:S02]  /*ccc0*/  UIADD3 UR10, UR37, 0x8000, URZ ;  /* 0x00008000250a7890 */ /* 0x000fe4000fffe03f */
[----:B------:R-:W-:Y:S01]  /*ccd0*/  UIADD3.X UR7, URZ, UR13, URZ, UP0, !UPT ;  /* 0x0000000d3f077290 */ /* 0x000fe200087fe43f */
[----:B------:R-:W-:Y:S01]  /*cce0*/  UMOV UR41, URZ ;  /* 0x0000003f00297c82 */ /* 0x000fe20008000000 */
[----:B------:R-:W-:Y:S01]  /*ccf0*/  UMOV UR45, URZ ;  /* 0x0000003f002d7c82 */ /* 0x000fe20008000000 */
[----:B------:R-:W-:Y:S01]  /*cd00*/  UMOV UR40, UR37 ;  /* 0x0000002500287c82 */ /* 0x000fe20008000000 */
[----:B------:R-:W-:Y:S01]  /*cd10*/  UMOV UR8, 0x40 ;  /* 0x0000004000087882 */ /* 0x000fe20000000000 */
[----:B------:R-:W-:-:S04]  /*cd20*/  UIADD3 UR9, UR37, 0xc000, URZ ;  /* 0x0000c00025097890 */ /* 0x000fc8000fffe03f */
        /* <DEDUP_REMOVED lines=17> */
.L_x_851:
[----:B------:R-:W-:Y:S05]  /*ce40*/  BSYNC B0 ;  /* 0x0000000000007941 */ /* 0x000fea0003800000 */
.L_x_850:
[----:B------:R-:W-:Y:S05]  /*ce50*/  BRA `(.L_x_849) ;  /* 0x00000008007c7947 */ /* 0x000fea0003800000 */
.L_x_848:
[----:B------:R-:W1:Y:S01]  /*ce60*/  LDC.64 R8, c[0x0][0xae0] ;  /* 0x0002b800ff087b82 */ /* 0x000e620000000a00 */
[----:B------:R-:W-:Y:S01]  /*ce70*/  ISETP.GT.AND P0, PT, R200, 0x7f, PT ;  /* 0x0000007fc800780c */ /* 0x000fe20003f04270 */
[----:B------:R-:W-:Y:S01]  /*ce80*/  USHF.R.S32.HI UR5, URZ, 0x1f, UR43 ;  /* 0x0000001f3f057899 */ /* 0x000fe2000801142b */
[--C-:B------:R-:W-:Y:S01]  /*ce90*/  SHF.R.S32.HI R23, RZ, 0x1f, R22.reuse ;  /* 0x0000001fff177819 */ /* 0x100fe20000011416 */
[----:B------:R-:W-:Y:S01]  /*cea0*/  USHF.R.S32.HI UR6, URZ, 0x1f, UR44 ;  /* 0x0000001f3f067899 */ /* 0x000fe2000801142c */
[----:B------:R-:W-:Y:S03]  /*ceb0*/  BSSY B0, `(.L_x_852) ;  /* 0x000001c000007945 */ /* 0x000fe60003800000 */
[----:B------:R-:W2:Y:S08]  /*cec0*/  LDC R14, c[0x0][0xdac] ;  /* 0x00036b00ff0e7b82 */ /* 0x000eb00000000800 */
[----:B------:R-:W3:Y:S01]  /*ced0*/  LDC.64 R10, c[0x0][0xae8] ;  /* 0x0002ba00ff0a7b82 */ /* 0x000ee20000000a00 */
[----:B-1----:R-:W-:-:S04]  /*cee0*/  IMAD.WIDE.U32 R6, R8, UR43, R22 ;  /* 0x0000002b08067c25 */ /* 0x002fc8000f8e0016 */
[----:B------:R-:W-:Y:S01]  /*cef0*/  IMAD R8, R8, UR5, RZ ;  /* 0x0000000508087c24 */ /* 0x000fe2000f8e02ff */
[----:B------:R-:W-:Y:S06]  /*cf00*/  @P0 BRA `(.L_x_853) ;  /* 0x0000000000580947 */ /* 0x000fec0003800000 */
[----:B------:R-:W1:Y:S01]  /*cf10*/  S2R R0, SR_TID.X ;  /* 0x0000000000007919 */ /* 0x000e620000002100 */
[----:B------:R-:W-:Y:S01]  /*cf20*/  IMAD.U32 R2, RZ, RZ, UR42 ;  /* 0x0000002aff027e24 */ /* 0x000fe2000f8e00ff */
[----:B------:R-:W-:-:S04]  /*cf30*/  ULDC UR7, c[0x0][0xa88] ;  /* 0x0002a20000077ab9 */ /* 0x000fc80000000800 */
[----:B-1----:R-:W-:-:S04]  /*cf40*/  IADD3 R2, R2, -0x80, R0 ;  /* 0xffffff8002027810 */ /* 0x002fc80007ffe000 */
[----:B------:R-:W-:-:S13]  /*cf50*/  ISETP.GE.AND P0, PT, R2, UR7, PT ;  /* 0x0000000702007c0c */ /* 0x000fda000bf06270 */
[----:B------:R-:W-:Y:S05]  /*cf60*/  @P0 BRA `(.L_x_853) ;  /* 0x0000000000400947 */ /* 0x000fea0003800000 */
[----:B------:R-:W1:Y:S01]  /*cf70*/  LDC.64 R4, c[0x0][0xb70] ;  /* 0x0002dc00ff047b82 */ /* 0x000e620000000a00 */
[----:B------:R-:W-:Y:S01]  /*cf80*/  SHF.R.S32.HI R3, RZ, 0x1f, R2 ;  /* 0x0000001fff037819 */ /* 0x000fe20000011402 */
[----:B------:R-:W-:-:S06]  /*cf90*/  ULDC.64 UR8, c[0x0][0xb40] ;  /* 0x0002d00000087ab9 */ /* 0x000fcc0000000a00 */
[----:B------:R-:W4:Y:S01]  /*cfa0*/  LDC.64 R12, c[0x0][0xb78] ;  /* 0x0002de00ff0c7b82 */ /* 0x000f220000000a00 */
[C---:B-1----:R-:W-:Y:S02]  /*cfb0*/  IMAD R0, R4.reuse, UR5, RZ ;  /* 0x0000000504007c24 */ /* 0x042fe4000f8e02ff */
[----:B------:R-:W-:-:S04]  /*cfc0*/  IMAD.WIDE.U32 R2, R4, UR43, R2 ;  /* 0x0000002b04027c25 */ /* 0x000fc8000f8e0002 */
[----:B------:R-:W-:Y:S02]  /*cfd0*/  IMAD R5, R5, UR43, R0 ;  /* 0x0000002b05057c24 */ /* 0x000fe4000f8e0200 */
[C---:B----4-:R-:W-:Y:S02]  /*cfe0*/  IMAD R0, R12.reuse, UR6, RZ ;  /* 0x000000060c007c24 */ /* 0x050fe4000f8e02ff */
[----:B------:R-:W-:Y:S02]  /*cff0*/  IMAD.IADD R3, R3, 0x1, R5 ;  /* 0x0000000103037824 */ /* 0x000fe400078e0205 */
[----:B------:R-:W-:Y:S02]  /*d000*/  IMAD R5, R13, UR44, R0 ;  /* 0x0000002c0d057c24 */ /* 0x000fe4000f8e0200 */
[----:B------:R-:W-:-:S04]  /*d010*/  IMAD.WIDE.U32 R2, R12, UR44, R2 ;  /* 0x0000002c0c027c25 */ /* 0x000fc8000f8e0002 */
[----:B------:R-:W-:Y:S01]  /*d020*/  IMAD.IADD R3, R3, 0x1, R5 ;  /* 0x0000000103037824 */ /* 0x000fe200078e0205 */
[----:B------:R-:W-:-:S04]  /*d030*/  LEA R4, P0, R2, UR8, 0x2 ;  /* 0x0000000802047c11 */ /* 0x000fc8000f8010ff */
[----:B------:R-:W-:Y:S01]  /*d040*/  LEA.HI.X R5, R2, UR9, R3, 0x2, P0 ;  /* 0x0000000902057c11 */ /* 0x000fe200080f1403 */
[----:B------:R-:W-:-:S05]  /*d050*/  IMAD.MOV.U32 R3, RZ, RZ, -0x800000 ;  /* 0xff800000ff037424 */ /* 0x000fca00078e00ff */
[----:B------:R1:W-:Y:S03]  /*d060*/  STG.E desc[UR52][R4.64], R3 ;  /* 0x0000000304007986 */ /* 0x0003e6000c101934 */
.L_x_853:
[----:B------:R-:W-:Y:S05]  /*d070*/  BSYNC B0 ;  /* 0x0000000000007941 */ /* 0x000fea0003800000 */
.L_x_852:
[----:B------:R-:W-:Y:S01]  /*d080*/  ULDC UR5, c[0x0][0xa88] ;  /* 0x0002a20000057ab9 */ /* 0x000fe20000000800 */
[C---:B------:R-:W-:Y:S01]  /*d090*/  VIADD R0, R192.reuse, 0x20 ;  /* 0x00000020c0007836 */ /* 0x040fe20000000000 */
[----:B------:R-:W-:Y:S01]  /*d0a0*/  UIADD3 UR42, -UR42, UR5, URZ ;  /* 0x000000052a2a7290 */ /* 0x000fe2000fffe13f */
[----:B-1----:R-:W-:Y:S01]  /*d0b0*/  IMAD R3, R9, UR43, R8 ;  /* 0x0000002b09037c24 */ /* 0x002fe2000f8e0208 */
[----:B------:R-:W-:Y:S01]  /*d0c0*/  ULOP3.LUT UR47, URZ, UR47, URZ, 0x33, !UPT ;  /* 0x0000002f3f2f7292 */ /* 0x000fe2000f8e333f */
[C---:B------:R-:W-:Y:S01]  /*d0d0*/  VIADD R2, R192.reuse, 0x40 ;  /* 0x00000040c0027836 */ /* 0x040fe20000000000 */
[----:B------:R-:W-:Y:S01]  /*d0e0*/  SHF.R.S32.HI R193, RZ, 0x1f, R192 ;  /* 0x0000001fffc17819 */ /* 0x000fe200000114c0 */
[----:B------:R-:W-:Y:S01]  /*d0f0*/  IMAD.IADD R7, R7, 0x1, R3 ;  /* 0x0000000107077824 */ /* 0x000fe200078e0203 */
[----:B------:R-:W-:Y:S01]  /*d100*/  ISETP.GE.AND P2, PT, R192, UR42, PT ;  /* 0x0000002ac0007c0c */ /* 0x000fe2000bf46270 */
[----:B------:R-:W-:Y:S01]  /*d110*/  BSSY B0, `(.L_x_854) ;  /* 0x0000021000007945 */ /* 0x000fe20003800000 */
[----:B------:R-:W-:Y:S01]  /*d120*/  ISETP.GE.AND P0, PT, R0, UR42, PT ;  /* 0x0000002a00007c0c */ /* 0x000fe2000bf06270 */
[----:B---3--:R-:W-:Y:S01]  /*d130*/  IMAD R0, R10, UR6, RZ ;  /* 0x000000060a007c24 */ /* 0x008fe2000f8e02ff */
[----:B------:R-:W-:Y:S01]  /*d140*/  ISETP.GE.AND P1, PT, R2, UR42, PT ;  /* 0x0000002a02007c0c */ /* 0x000fe2000bf26270 */
[----:B--2---:R-:W-:-:S02]  /*d150*/  VIADD R5, R14, UR47 ;  /* 0x0000002f0e057c36 */ /* 0x004fc40008000000 */
[----:B------:R-:W-:Y:S02]  /*d160*/  IMAD R3, R11, UR44, R0 ;  /* 0x0000002c0b037c24 */ /* 0x000fe4000f8e0200 */
[----:B------:R-:W-:-:S04]  /*d170*/  IMAD.WIDE.U32 R6, R10, UR44, R6 ;  /* 0x0000002c0a067c25 */ /* 0x000fc8000f8e0006 */
[----:B------:R-:W-:-:S04]  /*d180*/  IMAD.WIDE R4, R5, 0x80, R192 ;  /* 0x0000008005047825 */ /* 0x000fc800078e02c0 */
[----:B------:R-:W-:Y:S02]  /*d190*/  VIADD R8, R192, 0x60 ;  /* 0x00000060c0087836 */ /* 0x000fe40000000000 */
[----:B------:R-:W-:Y:S01]  /*d1a0*/  IMAD.IADD R11, R7, 0x1, R3 ;  /* 0x00000001070b7824 */ /* 0x000fe200078e0203 */
[----:B------:R-:W-:Y:S06]  /*d1b0*/  @P2 BRA `(.L_x_855) ;  /* 0x0000000000582947 */ /* 0x000fec0003800000 */
[C---:B------:R-:W-:Y:S01]  /*d1c0*/  VIADD R0, R22.reuse, 0x40 ;  /* 0x0000004016007836 */ /* 0x040fe20000000000 */
[----:B------:R-:W-:Y:S01]  /*d1d0*/  ULDC UR5, c[0x0][0xa8c] ;  /* 0x0002a30000057ab9 */ /* 0x000fe20000000800 */
[----:B------:R-:W-:Y:S01]  /*d1e0*/  VIADD R2, R22, 0x80 ;  /* 0x0000008016027836 */ /* 0x000fe20000000000 */
[----:B------:R-:W-:Y:S01]  /*d1f0*/  ULDC.64 UR6, c[0x0][0xad8] ;  /* 0x0002b60000067ab9 */ /* 0x000fe20000000a00 */
[----:B------:R-:W-:Y:S01]  /*d200*/  IMAD.MOV.U32 R3, RZ, RZ, R11 ;  /* 0x000000ffff037224 */ /* 0x000fe200078e000b */
[----:B------:R-:W-:Y:S01]  /*d210*/  ISETP.GE.AND P3, PT, R0, UR5, PT ;  /* 0x0000000500007c0c */ /* 0x000fe2000bf66270 */
[----:B------:R-:W-:Y:S01]  /*d220*/  IMAD R9, R5, UR6, RZ ;  /* 0x0000000605097c24 */ /* 0x000fe2000f8e02ff */
[----:B------:R-:W-:Y:S01]  /*d230*/  ISETP.GE.AND P4, PT, R2, UR5, PT ;  /* 0x0000000502007c0c */ /* 0x000fe2000bf86270 */
[C---:B------:R-:W-:Y:S01]  /*d240*/  VIADD R0, R22.reuse, 0xc0 ;  /* 0x000000c016007836 */ /* 0x040fe20000000000 */
[----:B------:R-:W-:Y:S01]  /*d250*/  ISETP.GE.AND P2, PT, R22, UR5, PT ;  /* 0x0000000516007c0c */ /* 0x000fe2000bf46270 */
[----:B------:R-:W-:-:S02]  /*d260*/  IMAD.MOV.U32 R2, RZ, RZ, R6 ;  /* 0x000000ffff027224 */ /* 0x000fc400078e0006 */
[----:B------:R-:W-:Y:S01]  /*d270*/  IMAD R9, R4, UR7, R9 ;  /* 0x0000000704097c24 */ /* 0x000fe2000f8e0209 */
[----:B------:R-:W-:Y:S01]  /*d280*/  ISETP.GE.AND P5, PT, R0, UR5, PT ;  /* 0x0000000500007c0c */ /* 0x000fe2000bfa6270 */
        /* <DEDUP_REMOVED lines=9> */
.L_x_855:
[----:B------:R-:W-:Y:S05]  /*d320*/  BSYNC B0 ;  /* 0x0000000000007941 */ /* 0x000fea0003800000 */
.L_x_854:
[----:B------:R-:W-:Y:S01]  /*d330*/  BSSY B0, `(.L_x_856) ;  /* 0x000001b000007945 */ /* 0x000fe20003800000 */
[----:B------:R-:W-:-:S03]  /*d340*/  ISETP.GE.AND P2, PT, R8, UR42, PT ;  /* 0x0000002a08007c0c */ /* 0x000fc6000bf46270 */
[----:B------:R-:W-:Y:S10]  /*d350*/  @P0 BRA `(.L_x_857) ;  /* 0x0000000000600947 */ /* 0x000ff40003800000 */
        /* <DEDUP_REMOVED lines=24> */
.L_x_857:
[----:B------:R-:W-:Y:S05]  /*d4e0*/  BSYNC B0 ;  /* 0x0000000000007941 */ /* 0x000fea0003800000 */
.L_x_856:
[----:B------:R-:W-:Y:S04]  /*d4f0*/  BSSY B0, `(.L_x_858) ;  /* 0x000001a000007945 */ /* 0x000fe80003800000 */
[----:B------:R-:W-:Y:S05]  /*d500*/  @P1 BRA `(.L_x_859) ;  /* 0x0000000000601947 */ /* 0x000fea0003800000 */
[----:B--2---:R-:W-:Y:S01]  /*d510*/  IADD3 R9, P0, R4, 0x40, RZ ;  /* 0x0000004004097810 */ /* 0x004fe20007f1e0ff */
        /* <DEDUP_REMOVED lines=23> */
.L_x_859:
[----:B------:R-:W-:Y:S05]  /*d690*/  BSYNC B0 ;  /* 0x0000000000007941 */ /* 0x000fea0003800000 */
.L_x_858:
[----:B------:R-:W-:Y:S04]  /*d6a0*/  BSSY B0, `(.L_x_849) ;  /* 0x000001a000007945 */ /* 0x000fe80003800000 */
        /* <DEDUP_REMOVED lines=25> */
.L_x_860:
[----:B------:R-:W-:Y:S05]  /*d840*/  BSYNC B0 ;  /* 0x0000000000007941 */ /* 0x000fea0003800000 */
.L_x_849:
[----:B------:R-:W5:Y:S02]  /*d850*/  LDC R0, c[0x0][0xda8] ;  /* 0x00036a00ff007b82 */ /* 0x000f640000000800 */
[----:B-----5:R-:W-:-:S13]  /*d860*/  ISETP.LE.AND P0, PT, R0, UR4, PT ;  /* 0x0000000400007c0c */ /* 0x020fda000bf03270 */
[----:B------:R-:W-:Y:S05]  /*d870*/  @!P0 BRA `(.L_x_861) ;  /* 0xffffff3400508947 */ /* 0x000fea000383ffff */
[----:B------:R-:W-:Y:S05]  /*d880*/  EXIT ;  /* 0x000000000000794d */ /* 0x000fea0003800000 */
.L_x_763:
[----:B------:R-:W-:-:S08]  /*d890*/  NOP ;  /* 0x0000000000007918 */ /* 0x000fd00000000000 */
[----:B------:R-:W1:-:S00]  /*d8a0*/  USETMAXREG.DEALLOC.CTAPOOL 0x18 ;  /* 0x00000018000079c8 */ /* 0x000e4000080e0500 */
[----:B-1----:R-:W2:Y:S01]  /*d8b0*/  LDL.LU R2, [R1+0x24] ;  /* 0x0000240001027983 */ /* 0x002ea20000300800 */
[----:B------:R-:W-:-:S05]  /*d8c0*/  LOP3.LUT R0, R0, 0x3, RZ, 0xc0, !PT ;  /* 0x0000000300007812 */ /* 0x000fca00078ec0ff */
[----:B------:R-:W1:Y:S01]  /*d8d0*/  S2UR UR4, SR_CTAID.X ;  /* 0x00000000000479c3 */ /* 0x000e620000002500 */
[----:B------:R-:W3:Y:S02]  /*d8e0*/  SHFL.IDX PT, R0, R0, RZ, 0x1f ;  /* 0x00001fff00007589 */ /* 0x000ee400000e0000 */
[----:B---3--:R-:W-:-:S05]  /*d8f0*/  ISETP.NE.AND P0, PT, R0, RZ, PT ;  /* 0x000000ff0000720c */ /* 0x008fca0003f05270 */
[----:B------:R-:W1:Y:S08]  /*d900*/  LDC R0, c[0x0][0xda8] ;  /* 0x00036a00ff007b82 */ /* 0x000e700000000800 */
[----:B------:R-:W-:Y:S06]  /*d910*/  @P0 BAR.ARV 0x4, 0x180 ;  /* 0x0106000000000b1d */ /* 0x000fec0000002000 */
[----:B--2---:R-:W-:-:S04]  /*d920*/  LOP3.LUT R2, R2, 0xfffffffd, RZ, 0xc0, !PT ;  /* 0xfffffffd02027812 */ /* 0x004fc800078ec0ff */
[----:B------:R-:W-:Y:S02]  /*d930*/  @P0 LOP3.LUT R2, R2, 0x2, RZ, 0xfc, !PT ;  /* 0x0000000202020812 */ /* 0x000fe400078efcff */
[----:B-1----:R-:W-:Y:S01]  /*d940*/  ISETP.LE.AND P0, PT, R0, UR4, PT ;  /* 0x0000000400007c0c */ /* 0x002fe2000bf03270 */
[----:B------:R-:W-:Y:S02]  /*d950*/  IMAD.MOV.U32 R0, RZ, RZ, 0x1 ;  /* 0x00000001ff007424 */ /* 0x000fe400078e00ff */
[----:B------:R1:W-:Y:S04]  /*d960*/  STL [R1+0x24], R2 ;  /* 0x0000240201007387 */ /* 0x0003e80000100800 */
[----:B------:R1:W-:Y:S04]  /*d970*/  STL [R1+0x4], RZ ;  /* 0x000004ff01007387 */ /* 0x0003e80000100800 */
[----:B------:R1:W-:Y:S04]  /*d980*/  STL [R1+0x28], RZ ;  /* 0x000028ff01007387 */ /* 0x0003e80000100800 */
[----:B------:R1:W-:Y:S01]  /*d990*/  STL [R1+0xc], R0 ;  /* 0x00000c0001007387 */ /* 0x0003e20000100800 */
[----:B------:R-:W-:Y:S05]  /*d9a0*/  @P0 BRA `(.L_x_862) ;  /* 0x00000034004c0947 */ /* 0x000fea0003800000 */
[----:B------:R-:W1:Y:S01]  /*d9b0*/  S2R R4, SR_TID.X ;  /* 0x0000000000047919 */ /* 0x000e620000002100 */
[----:B------:R-:W-:Y:S01]  /*d9c0*/  ULDC UR47, c[0x0][0xc] ;  /* 0x00000300002f7ab9 */ /* 0x000fe20000000800 */
[----:B------:R-:W-:Y:S01]  /*d9d0*/  ULOP3.LUT UR43, UR61, 0x1, URZ, 0xfc, !UPT ;  /* 0x000000013d2b7892 */ /* 0x000fe2000f8efc3f */
[----:B------:R-:W2:Y:S01]  /*d9e0*/  S2R R3, SR_TID.X ;  /* 0x0000000000037919 */ /* 0x000ea20000002100 */
[----:B------:R-:W-:Y:S01]  /*d9f0*/  ULOP3.LUT UR46, UR61, 0x2, URZ, 0xfc, !UPT ;  /* 0x000000023d2e7892 */ /* 0x000fe2000f8efc3f */
[----:B------:R-:W-:Y:S01]  /*da00*/  ULDC.64 UR44, c[0x0][0x198] ;  /* 0x00006600002c7ab9 */ /* 0x000fe20000000a00 */
[C---:B-1----:R-:W-:Y:S01]  /*da10*/  IMAD.SHL.U32 R0, R4.reuse, 0x40, RZ ;  /* 0x0000004004007824 */ /* 0x042fe200078e00ff */
[C---:B------:R-:W-:Y:S02]  /*da20*/  LOP3.LUT P0, RZ, R4.reuse, 0x4, RZ, 0xc0, !PT ;  /* 0x0000000404ff7812 */ /* 0x040fe4000780c0ff */
[----:B--2---:R-:W-:Y:S01]  /*da30*/  LOP3.LUT R6, R3, 0x7f, RZ, 0xc0, !PT ;  /* 0x0000007f03067812 */ /* 0x004fe200078ec0ff */
[----:B------:R-:W-:Y:S01]  /*da40*/  IMAD.SHL.U32 R3, R4, 0x8, RZ ;  /* 0x0000000804037824 */ /* 0x000fe200078e00ff */
[----:B------:R-:W-:-:S04]  /*da50*/  LOP3.LUT R2, R0, 0x180, RZ, 0xc0, !PT ;  /* 0x0000018000027812 */ /* 0x000fc800078ec0ff */
[----:B------:R-:W-:-:S04]  /*da60*/  LOP3.LUT R2, R2, 0x10, R4, 0xf8, !PT ;  /* 0x0000001002027812 */ /* 0x000fc800078ef804 */
[----:B------:R-:W-:Y:S02]  /*da70*/  LOP3.LUT R5, R2, 0x30, R3, 0x78, !PT ;  /* 0x0000003002057812 */ /* 0x000fe400078e7803 */
[----:B------:R-:W-:Y:S02]  /*da80*/  SHF.R.U32.HI R3, RZ, 0x5, R6 ;  /* 0x00000005ff037819 */ /* 0x000fe40000011606 */
[C---:B------:R-:W-:Y:S02]  /*da90*/  LOP3.LUT R2, R0.reuse, 0x40, RZ, 0xc0, !PT ;  /* 0x0000004000027812 */ /* 0x040fe400078ec0ff */
[----:B------:R-:W-:-:S03]  /*daa0*/  LOP3.LUT R0, R0, 0x200, RZ, 0xc0, !PT ;  /* 0x0000020000007812 */ /* 0x000fc600078ec0ff */
[----:B------:R-:W-:-:S05]  /*dab0*/  IMAD R2, R3, 0x400, R2 ;  /* 0x0000040003027824 */ /* 0x000fca00078e0202 */
[----:B------:R-:W-:Y:S01]  /*dac0*/  IADD3 R5, R5, R2, R0 ;  /* 0x0000000205057210 */ /* 0x000fe20007ffe000 */
[----:B------:R-:W-:-:S04]  /*dad0*/  IMAD.SHL.U32 R0, R4, 0x80, RZ ;  /* 0x0000008004007824 */ /* 0x000fc800078e00ff */
[----:B------:R-:W-:Y:S01]  /*dae0*/  STL [R1+0x14], R5 ;  /* 0x0000140501007387 */ /* 0x000fe20000100800 */
[----:B------:R-:W-:-:S05]  /*daf0*/  LOP3.LUT R2, R0, 0x380, RZ, 0xc0, !PT ;  /* 0x0000038000027812 */ /* 0x000fca00078ec0ff */
[----:B------:R-:W-:Y:S02]  /*db00*/  IMAD R2, R3, 0x10, R2 ;  /* 0x0000001003027824 */ /* 0x000fe400078e0202 */
[----:B------:R-:W-:-:S05]  /*db10*/  IMAD.SHL.U32 R3, R4, 0x10, RZ ;  /* 0x0000001004037824 */ /* 0x000fca00078e00ff */
[----:B------:R-:W-:-:S04]  /*db20*/  LOP3.LUT R3, R2, 0x70, R3, 0x78, !PT ;  /* 0x0000007002037812 */ /* 0x000fc800078e7803 */
[----:B------:R-:W-:Y:S01]  /*db30*/  LOP3.LUT R4, R3, 0xc00, R0, 0xf8, !PT ;  /* 0x00000c0003047812 */ /* 0x000fe200078ef800 */
[----:B------:R-:W-:-:S04]  /*db40*/  IMAD.MOV.U32 R0, RZ, RZ, 0x20 ;  /* 0x00000020ff007424 */ /* 0x000fc800078e00ff */
[----:B------:R-:W-:Y:S01]  /*db50*/  VIADD R2, R4, 0x40 ;  /* 0x0000004004027836 */ /* 0x000fe20000000000 */
[----:B------:R-:W-:Y:S01]  /*db60*/  SEL R3, R0, 0xffffffe0, !P0 ;  /* 0xffffffe000037807 */ /* 0x000fe20004000000 */
[----:B------:R-:W-:Y:S01]  /*db70*/  @P0 VIADD R2, R4, 0xffffffc0 ;  /* 0xffffffc004020836 */ /* 0x000fe20000000000 */
[----:B------:R-:W-:Y:S01]  /*db80*/  STL [R1+0x8], R4 ;  /* 0x0000080401007387 */ /* 0x000fe20000100800 */
[----:B------:R-:W-:-:S03]  /*db90*/  IMAD.U32 R0, RZ, RZ, UR4 ;  /* 0x00000004ff007e24 */ /* 0x000fc6000f8e00ff */
[----:B------:R-:W-:Y:S04]  /*dba0*/  STL [R1+0x28], RZ ;  /* 0x000028ff01007387 */ /* 0x000fe80000100800 */
[----:B------:R-:W-:Y:S04]  /*dbb0*/  STL [R1+0x1c], R2 ;  /* 0x00001c0201007387 */ /* 0x000fe80000100800 */
[----:B------:R1:W-:Y:S04]  /*dbc0*/  STL [R1+0x20], R0 ;  /* 0x0000200001007387 */ /* 0x0003e80000100800 */
[----:B------:R2:W-:Y:S01]  /*dbd0*/  STL [R1+0x4], RZ ;  /* 0x000004ff01007387 */ /* 0x0005e20000100800 */
[----:B-1----:R-:W-:-:S05]  /*dbe0*/  IMAD.MOV.U32 R0, RZ, RZ, 0x1 ;  /* 0x00000001ff007424 */ /* 0x002fca00078e00ff */
[----:B------:R2:W-:Y:S02]  /*dbf0*/  STL [R1+0xc], R0 ;  /* 0x00000c0001007387 */ /* 0x0005e40000100800 */
.L_x_922:
[----:B--2---:R-:W3:Y:S01]  /*dc00*/  LDL R2, [R1+0x20] ;  /* 0x0000200001027983 */ /* 0x004ee20000100800 */
[----:B------:R-:W-:Y:S01]  /*dc10*/  ULDC UR8, c[0x0][0xdd0] ;  /* 0x0003740000087ab9 */ /* 0x000fe20000000800 */
[----:B-12---:R-:W1:Y:S01]  /*dc20*/  LDC R0, c[0x0][0xde8] ;  /* 0x00037a00ff007b82 */ /* 0x006e620000000800 */
[----:B------:R-:W-:-:S11]  /*dc30*/  UISETP.NE.AND UP0, UPT, UR8, 0x1, UPT ;  /* 0x000000010800788c */ /* 0x000fd6000bf05270 */
[----:B------:R-:W-:Y:S01]  /*dc40*/  @UP0 ULDC UR4, c[0x0][0xdd4] ;  /* 0x0003750000040ab9 */ /* 0x000fe20000000800 */
[----:B------:R-:W-:Y:S01]  /*dc50*/  @UP0 ULDC UR9, c[0x0][0xdd8] ;  /* 0x0003760000090ab9 */ /* 0x000fe20000000800 */
[C---:B---3--:R-:W-:Y:S02]  /*dc60*/  R2UR UR6, R2.reuse ;  /* 0x00000000020672ca */ /* 0x048fe400000e0000 */
[----:B------:R-:W-:-:S11]  /*dc70*/  R2UR UR7, R2 ;  /* 0x00000000020772ca */ /* 0x000fd600000e0000 */
[----:B------:R-:W-:-:S04]  /*dc80*/  UIMAD.WIDE.U32 UR4, UR6, UR4, URZ ;  /* 0x00000004060472a5 */ /* 0x000fc8000f8e003f */
[----:B------:R-:W-:-:S04]  /*dc90*/  @UP0 USHF.R.U32.HI UR6, URZ, UR9, UR5 ;  /* 0x000000093f060299 */ /* 0x000fc80008011605 */
[----:B------:R-:W-:Y:S02]  /*dca0*/  UIADD3 UR4, -UR6, URZ, URZ ;  /* 0x0000003f06047290 */ /* 0x000fe4000fffe13f */
[----:B-1----:R-:W-:Y:S02]  /*dcb0*/  ISETP.LE.AND P0, PT, R0, UR6, PT ;  /* 0x0000000600007c0c */ /* 0x002fe4000bf03270 */
[----:B------:R-:W-:-:S11]  /*dcc0*/  UIMAD UR8, UR8, UR4, UR7 ;  /* 0x00000004080872a4 */ /* 0x000fd6000f8e0207 */
[----:B------:R-:W-:Y:S05]  /*dcd0*/  @!P0 BRA `(.L_x_863) ;  /* 0x0000000000208947 */ /* 0x000fea0003800000 */
        /* <DEDUP_REMOVED lines=8> */
.L_x_863:
[----:B------:R-:W-:Y:S01]  /*dd60*/  ULDC UR9, c[0x0][0xdc4] ;  /* 0x0003710000097ab9 */ /* 0x000fe20000000800 */
[----:B------:R-:W-:Y:S01]  /*dd70*/  UMOV UR7, UR8 ;  /* 0x0000000800077c82 */ /* 0x000fe20008000000 */
[----:B------:R-:W-:-:S11]  /*dd80*/  UISETP.NE.AND UP0, UPT, UR9, 0x1, UPT ;  /* 0x000000010900788c */ /* 0x000fd6000bf05270 */
[----:B------:R-:W-:Y:S02]  /*dd90*/  @UP0 ULDC.64 UR10, c[0x0][0xdc8] ;  /* 0x00037200000a0ab9 */ /* 0x000fe40000000a00 */
[----:B------:R-:W-:-:S04]  /*dda0*/  UIMAD.WIDE.U32 UR4, UR8, UR10, URZ ;  /* 0x0000000a080472a5 */ /* 0x000fc8000f8e003f */
[----:B------:R-:W-:-:S04]  /*ddb0*/  @UP0 USHF.R.U32.HI UR7, URZ, UR11, UR5 ;  /* 0x0000000b3f070299 */ /* 0x000fc80008011605 */
[----:B------:R-:W-:-:S12]  /*ddc0*/  UIMAD UR4, UR7, UR9, URZ ;  /* 0x00000009070472a4 */ /* 0x000fd8000f8e023f */
.L_x_864:
[----:B------:R-:W-:Y:S01]  /*ddd0*/  ULDC.64 UR10, c[0x0][0x3f8] ;  /* 0x0000fe00000a7ab9 */ /* 0x000fe20000000a00 */
[----:B------:R-:W-:Y:S02]  /*dde0*/  UIADD3 UR8, UR8, -UR4, URZ ;  /* 0x8000000408087290 */ /* 0x000fe4000fffe03f */
[----:B------:R-:W-:Y:S02]  /*ddf0*/  UISETP.NE.U32.AND UP0, UPT, UR10, URZ, UPT ;  /* 0x0000003f0a00728c */ /* 0x000fe4000bf05070 */
[----:B------:R-:W-:Y:S01]  /*de00*/  ULOP3.LUT UR7, URZ, UR7, URZ, 0x33, !UPT ;  /* 0x000000073f077292 */ /* 0x000fe2000f8e333f */
[----:B------:R-:W-:Y:S01]  /*de10*/  ULDC UR10, c[0x0][0xdb8] ;  /* 0x00036e00000a7ab9 */ /* 0x000fe20000000800 */
[----:B------:R-:W-:Y:S01]  /*de20*/  ULDC.64 UR4, c[0x0][0x9e0] ;  /* 0x0002780000047ab9 */ /* 0x000fe20000000a00 */
[----:B------:R-:W-:Y:S01]  /*de30*/  UISETP.NE.AND UP1, UPT, UR10, 0x1, UPT ;  /* 0x000000010a00788c */ /* 0x000fe2000bf25270 */
[----:B------:R-:W-:Y:S01]  /*de40*/  ULDC UR9, c[0x0][0xdc4] ;  /* 0x0003710000097ab9 */ /* 0x000fe20000000800 */
[----:B------:R-:W-:Y:S01]  /*de50*/  ULDC UR37, c[0x0][0xdac] ;  /* 0x00036b0000257ab9 */ /* 0x000fe20000000800 */
[----:B------:R-:W-:-:S02]  /*de60*/  UISETP.GE.AND UP2, UPT, UR5, 0x1, UPT ;  /* 0x000000010500788c */ /* 0x000fc4000bf46270 */
[----:B------:R-:W-:Y:S02]  /*de70*/  UIMAD UR9, UR6, UR9, UR8 ;  /* 0x00000009060972a4 */ /* 0x000fe4000f8e0208 */
[----:B------:R-:W-:Y:S02]  /*de80*/  UIADD3 UR37, UR7, UR37, URZ ;  /* 0x0000002507257290 */ /* 0x000fe4000fffe03f */
[----:B------:R-:W-:Y:S01]  /*de90*/  UISETP.NE.AND.EX UP0, UPT, UR11, URZ, UPT, UP0 ;  /* 0x0000003f0b00728c */ /* 0x000fe2000bf05300 */
[----:B------:R-:W-:Y:S01]  /*dea0*/  PLOP3.LUT P1, PT, PT, PT, UP2, 0x80, 0x0 ;  /* 0x000000000000781c */ /* 0x000fe20003f2f028 */
[----:B------:R-:W-:Y:S01]  /*deb0*/  @UP1 ULDC UR6, c[0x0][0xdbc] ;  /* 0x00036f0000061ab9 */ /* 0x000fe20000000800 */
[----:B------:R-:W-:Y:S02]  /*dec0*/  USHF.L.U32 UR37, UR37, 0x7, URZ ;  /* 0x0000000725257899 */ /* 0x000fe4000800063f */
[----:B------:R-:W-:Y:S01]  /*ded0*/  UIMAD.WIDE.U32 UR6, UR9, UR6, URZ ;  /* 0x00000006090672a5 */ /* 0x000fe2000f8e003f */
[----:B------:R-:W-:Y:S01]  /*dee0*/  ULDC UR11, c[0x0][0x404] ;  /* 0x00010100000b7ab9 */ /* 0x000fe20000000800 */
[----:B------:R-:W-:Y:S01]  /*def0*/  ULDC UR12, c[0x0][0x288] ;  /* 0x0000a200000c7ab9 */ /* 0x000fe20000000800 */
[----:B------:R-:W-:Y:S01]  /*df00*/  @UP1 ULDC UR14, c[0x0][0xdc0] ;  /* 0x00037000000e1ab9 */ /* 0x000fe20000000800 */
[----:B------:R-:W-:Y:S01]  /*df10*/  UMOV UR39, UR9 ;  /* 0x0000000900277c82 */ /* 0x000fe20008000000 */
[----:B------:R-:W-:-:S02]  /*df20*/  USEL UR11, UR11, 0x1, UP0 ;  /* 0x000000010b0b7887 */ /* 0x000fc40008000000 */
[----:B------:R-:W-:Y:S02]  /*df30*/  UIADD3 UR8, UR37, 0x80, -UR12 ;  /* 0x0000008025087890 */ /* 0x000fe4000fffe80c */
[----:B------:R-:W-:Y:S01]  /*df40*/  @UP1 USHF.R.U32.HI UR39, URZ, UR14, UR7 ;  /* 0x0000000e3f271299 */ /* 0x000fe20008011607 */
[----:B------:R-:W-:Y:S02]  /*df50*/  ULDC UR13, c[0x0][0x2e0] ;  /* 0x0000b800000d7ab9 */ /* 0x000fe40000000800 */
[----:B------:R-:W-:Y:S02]  /*df60*/  UIMAD UR6, UR11, UR13, UR8 ;  /* 0x0000000d0b0672a4 */ /* 0x000fe4000f8e0208 */
[----:B------:R-:W-:Y:S02]  /*df70*/  UIADD3 UR38, -UR39, URZ, URZ ;  /* 0x0000003f27267290 */ /* 0x000fe4000fffe13f */
[----:B------:R-:W-:Y:S02]  /*df80*/  UIADD3 UR4, UR6, UR4, URZ ;  /* 0x0000000406047290 */ /* 0x000fe4000fffe03f */
[----:B------:R-:W-:Y:S01]  /*df90*/  UIMAD UR38, UR10, UR38, UR9 ;  /* 0x000000260a2672a4 */ /* 0x000fe2000f8e0209 */
[----:B------:R-:W-:Y:S11]  /*dfa0*/  @!P1 BRA `(.L_x_865) ;  /* 0x0000000000449947 */ /* 0x000ff60003800000 */
[----:B------:R-:W-:Y:S01]  /*dfb0*/  ISETP.LT.AND P0, PT, RZ, UR6, PT ;  /* 0x00000006ff007c0c */ /* 0x000fe2000bf01270 */
[----:B------:R-:W-:-:S12]  /*dfc0*/  UIADD3 UR8, UR6, -0x1, URZ ;  /* 0xffffffff06087890 */ /* 0x000fd8000fffe03f */
[----:B------:R-:W-:Y:S05]  /*dfd0*/  @P0 BRA `(.L_x_866) ;  /* 0x00000000001c0947 */ /* 0x000fea0003800000 */
[----:B------:R-:W-:Y:S02]  /*dfe0*/  UISETP.NE.AND UP0, UPT, UR5, 0x1, UPT ;  /* 0x000000010500788c */ /* 0x000fe4000bf05270 */
[----:B------:R-:W-:-:S09]  /*dff0*/  UIADD3 UR8, -UR6, URZ, URZ ;  /* 0x0000003f06087290 */ /* 0x000fd2000fffe13f */
[----:B------:R-:W-:Y:S02]  /*e000*/  @UP0 ULDC.64 UR14, c[0x0][0x9e8] ;  /* 0x00027a00000e0ab9 */ /* 0x000fe40000000a00 */
[----:B------:R-:W-:-:S04]  /*e010*/  UIMAD.WIDE.U32 UR6, UR8, UR14, URZ ;  /* 0x0000000e080672a5 */ /* 0x000fc8000f8e003f */
[----:B------:R-:W-:-:S04]  /*e020*/  @UP0 USHF.R.U32.HI UR8, URZ, UR15, UR7 ;  /* 0x0000000f3f080299 */ /* 0x000fc80008011607 */
[----:B------:R-:W-:Y:S01]  /*e030*/  ULOP3.LUT UR8, URZ, UR8, URZ, 0x33, !UPT ;  /* 0x000000083f087292 */ /* 0x000fe2000f8e333f */
[----:B------:R-:W-:Y:S11]  /*e040*/  BRA `(.L_x_867) ;  /* 0x0000000000107947 */ /* 0x000ff60003800000 */
.L_x_866:
[----:B------:R-:W-:-:S11]  /*e050*/  UISETP.NE.AND UP0, UPT, UR5, 0x1, UPT ;  /* 0x000000010500788c */ /* 0x000fd6000bf05270 */
[----:B------:R-:W-:Y:S02]  /*e060*/  @UP0 ULDC.64 UR14, c[0x0][0x9e8] ;  /* 0x00027a00000e0ab9 */ /* 0x000fe40000000a00 */
[----:B------:R-:W-:-:S04]  /*e070*/  UIMAD.WIDE.U32 UR6, UR8, UR14, URZ ;  /* 0x0000000e080672a5 */ /* 0x000fc8000f8e003f */
[----:B------:R-:W-:-:S12]  /*e080*/  @UP0 USHF.R.U32.HI UR8, URZ, UR15, UR7 ;  /* 0x0000000f3f080299 */ /* 0x000fd80008011607 */
.L_x_867:
[----:B------:R-:W-:-:S04]  /*e090*/  UIMAD UR8, UR8, UR5, UR5 ;  /* 0x00000005080872a4 */ /* 0x000fc8000f8e0205 */
[----:B------:R-:W-:-:S04]  /*e0a0*/  UISETP.LT.AND UP0, UPT, UR4, UR8, UPT ;  /* 0x000000080400728c */ /* 0x000fc8000bf01270 */
[----:B------:R-:W-:-:S12]  /*e0b0*/  USEL UR4, UR4, UR8, UP0 ;  /* 0x0000000804047287 */ /* 0x000fd80008000000 */
.L_x_865:
[----:B------:R-:W-:Y:S02]  /*e0c0*/  UIMAD UR7, UR11, UR13, 0x3f ;  /* 0x0000003f0b0774a4 */ /* 0x000fe4000f8e020d */
[----:B------:R-:W-:Y:S02]  /*e0d0*/  UIADD3 UR4, UR4, 0x3f, URZ ;  /* 0x0000003f04047890 */ /* 0x000fe4000fffe03f */
[----:B------:R-:W-:Y:S02]  /*e0e0*/  USHF.R.S32.HI UR8, URZ, 0x1f, UR7 ;  /* 0x0000001f3f087899 */ /* 0x000fe40008011407 */
[----:B------:R-:W-:Y:S02]  /*e0f0*/  USHF.R.S32.HI UR6, URZ, 0x1f, UR4 ;  /* 0x0000001f3f067899 */ /* 0x000fe40008011404 */
[----:B------:R-:W-:Y:S02]  /*e100*/  ULEA.HI UR8, UR8, UR7, URZ, 0x6 ;  /* 0x0000000708087291 */ /* 0x000fe4000f8f303f */
[----:B------:R-:W-:-:S02]  /*e110*/  ULEA.HI UR6, UR6, UR4, URZ, 0x6 ;  /* 0x0000000406067291 */ /* 0x000fc4000f8f303f */
[----:B------:R-:W-:Y:S02]  /*e120*/  UIADD3 UR4, UR37, -UR12, URZ ;  /* 0x8000000c25047290 */ /* 0x000fe4000fffe03f */
[----:B------:R-:W-:Y:S02]  /*e130*/  USHF.R.S32.HI UR41, URZ, 0x6, UR8 ;  /* 0x000000063f297899 */ /* 0x000fe40008011408 */
[----:B------:R-:W-:Y:S02]  /*e140*/  USHF.R.S32.HI UR6, URZ, 0x6, UR6 ;  /* 0x000000063f067899 */ /* 0x000fe40008011406 */
[----:B------:R-:W-:Y:S02]  /*e150*/  UIMAD UR4, UR11, UR13, UR4 ;  /* 0x0000000d0b0472a4 */ /* 0x000fe4000f8e0204 */
[----:B------:R-:W-:Y:S01]  /*e160*/  UISETP.LT.AND UP0, UPT, UR41, UR6, UPT ;  /* 0x000000062900728c */ /* 0x000fe2000bf01270 */
[----:B------:R-:W-:Y:S02]  /*e170*/  ULDC UR8, c[0x0][0x9dc] ;  /* 0x0002770000087ab9 */ /* 0x000fe40000000800 */
[----:B------:R-:W-:-:S02]  /*e180*/  UIADD3 UR8, UR4, -UR8, URZ ;  /* 0x8000000804087290 */ /* 0x000fc4000fffe03f */
[----:B------:R-:W-:Y:S01]  /*e190*/  USEL UR41, UR41, UR6, UP0 ;  /* 0x0000000629297287 */ /* 0x000fe20008000000 */
[----:B------:R-:W-:Y:S11]  /*e1a0*/  @!P1 BRA `(.L_x_868) ;  /* 0x0000000000449947 */ /* 0x000ff60003800000 */
[----:B------:R-:W-:-:S06]  /*e1b0*/  UISETP.GT.AND UP0, UPT, UR4, -0x1, UPT ;  /* 0xffffffff0400788c */ /* 0x000fcc000bf04270 */
[----:B------:R-:W-:-:S13]  /*e1c0*/  PLOP3.LUT P0, PT, PT, PT, UP0, 0x80, 0x0 ;  /* 0x000000000000781c */ /* 0x000fda0003f0f008 */
[----:B------:R-:W-:Y:S05]  /*e1d0*/  @P0 BRA `(.L_x_869) ;  /* 0x00000000001c0947 */ /* 0x000fea0003800000 */
[----:B------:R-:W-:Y:S02]  /*e1e0*/  UISETP.NE.AND UP0, UPT, UR5, 0x1, UPT ;  /* 0x000000010500788c */ /* 0x000fe4000bf05270 */
[----:B------:R-:W-:-:S09]  /*e1f0*/  ULOP3.LUT UR4, URZ, UR4, URZ, 0x33, !UPT ;  /* 0x000000043f047292 */ /* 0x000fd2000f8e333f */
[----:B------:R-:W-:Y:S02]  /*e200*/  @UP0 ULDC.64 UR10, c[0x0][0x9e8] ;  /* 0x00027a00000a0ab9 */ /* 0x000fe40000000a00 */
[----:B------:R-:W-:-:S04]  /*e210*/  UIMAD.WIDE.U32 UR6, UR4, UR10, URZ ;  /* 0x0000000a040672a5 */ /* 0x000fc8000f8e003f */
[----:B------:R-:W-:-:S04]  /*e220*/  @UP0 USHF.R.U32.HI UR4, URZ, UR11, UR7 ;  /* 0x0000000b3f040299 */ /* 0x000fc80008011607 */
[----:B------:R-:W-:Y:S01]  /*e230*/  ULOP3.LUT UR4, URZ, UR4, URZ, 0x33, !UPT ;  /* 0x000000043f047292 */ /* 0x000fe2000f8e333f */
[----:B------:R-:W-:Y:S11]  /*e240*/  BRA `(.L_x_870) ;  /* 0x0000000000107947 */ /* 0x000ff60003800000 */
.L_x_869:
[----:B------:R-:W-:-:S11]  /*e250*/  UISETP.NE.AND UP0, UPT, UR5, 0x1, UPT ;  /* 0x000000010500788c */ /* 0x000fd6000bf05270 */
[----:B------:R-:W-:Y:S02]  /*e260*/  @UP0 ULDC.64 UR10, c[0x0][0x9e8] ;  /* 0x00027a00000a0ab9 */ /* 0x000fe40000000a00 */
[----:B------:R-:W-:-:S04]  /*e270*/  UIMAD.WIDE.U32 UR6, UR4, UR10, URZ ;  /* 0x0000000a040672a5 */ /* 0x000fc8000f8e003f */
[----:B------:R-:W-:-:S12]  /*e280*/  @UP0 USHF.R.U32.HI UR4, URZ, UR11, UR7 ;  /* 0x0000000b3f040299 */ /* 0x000fd80008011607 */
.L_x_870:
[----:B------:R-:W-:-:S04]  /*e290*/  UIMAD UR4, UR4, UR5, URZ ;  /* 0x00000005040472a4 */ /* 0x000fc8000f8e023f */
[----:B------:R-:W-:-:S04]  /*e2a0*/  UISETP.LT.AND UP0, UPT, UR8, UR4, UPT ;  /* 0x000000040800728c */ /* 0x000fc8000bf01270 */
[----:B------:R-:W-:-:S12]  /*e2b0*/  USEL UR8, UR8, UR4, !UP0 ;  /* 0x0000000408087287 */ /* 0x000fd8000c000000 */
.L_x_868:
[----:B------:R-:W-:Y:S01]  /*e2c0*/  USHF.R.S32.HI UR4, URZ, 0x1f, UR8 ;  /* 0x0000001f3f047899 */ /* 0x000fe20008011408 */
[----:B------:R-:W-:Y:S03]  /*e2d0*/  BSSY B6, `(.L_x_871) ;  /* 0x00002a5000067945 */ /* 0x000fe60003800000 */
[----:B------:R-:W-:-:S04]  /*e2e0*/  ULEA.HI UR4, UR4, UR8, URZ, 0x6 ;  /* 0x0000000804047291 */ /* 0x000fc8000f8f303f */
[----:B------:R-:W-:-:S04]  /*e2f0*/  USHF.R.S32.HI UR4, URZ, 0x6, UR4 ;  /* 0x000000063f047899 */ /* 0x000fc80008011404 */
[----:B------:R-:W-:-:S04]  /*e300*/  UISETP.LT.AND UP0, UPT, URZ, UR4, UPT ;  /* 0x000000043f00728c */ /* 0x000fc8000bf01270 */
[----:B------:R-:W-:-:S04]  /*e310*/  USEL UR42, URZ, UR4, !UP0 ;  /* 0x000000043f2a7287 */ /* 0x000fc8000c000000 */
[----:B------:R-:W-:-:S06]  /*e320*/  UISETP.GT.AND UP0, UPT, UR41, UR42, UPT ;  /* 0x0000002a2900728c */ /* 0x000fcc000bf04270 */
[----:B------:R-:W-:-:S13]  /*e330*/  PLOP3.LUT P0, PT, PT, PT, UP0, 0x80, 0x0 ;  /* 0x000000000000781c */ /* 0x000fda0003f0f008 */
[----:B------:R-:W-:Y:S05]  /*e340*/  @P0 BRA `(.L_x_872) ;  /* 0x0000000000480947 */ /* 0x000fea0003800000 */
[----:B------:R-:W1:Y:S02]  /*e350*/  S2R R0, SR_TID.X ;  /* 0x0000000000007919 */ /* 0x000e640000002100 */
[----:B-1----:R-:W-:-:S04]  /*e360*/  LOP3.LUT R0, R0, 0x7f, RZ, 0xc0, !PT ;  /* 0x0000007f00007812 */ /* 0x002fc800078ec0ff */
[----:B------:R-:W-:-:S13]  /*e370*/  ISETP.NE.AND P0, PT, R0, RZ, PT ;  /* 0x000000ff0000720c */ /* 0x000fda0003f05270 */
[----:B------:R-:W-:Y:S05]  /*e380*/  @P0 BRA `(.L_x_873) ;  /* 0x0000002800640947 */ /* 0x000fea0003800000 */
[----:B------:R-:W1:Y:S01]  /*e390*/  S2R R5, SR_LANEID ;  /* 0x0000000000057919 */ /* 0x000e620000000000 */
[----:B------:R-:W-:Y:S01]  /*e3a0*/  VOTEU.ANY UR4, UPT, PT ;  /* 0x0000000000047886 */ /* 0x000fe200038e0100 */
[----:B------:R-:W2:Y:S01]  /*e3b0*/  LDC.64 R2, c[0x0][0xdf0] ;  /* 0x00037c00ff027b82 */ /* 0x000ea20000000a00 */
[----:B------:R-:W1:Y:S02]  /*e3c0*/  FLO.U32 R0, UR4 ;  /* 0x0000000400007d00 */ /* 0x000e6400080e0000 */
[----:B-1----:R-:W-:-:S06]  /*e3d0*/  ISETP.EQ.U32.AND P0, PT, R0, R5, PT ;  /* 0x000000050000720c */ /* 0x002fcc0003f02070 */
[----:B------:R-:W2:Y:S07]  /*e3e0*/  POPC R5, UR4 ;  /* 0x0000000400057d09 */ /* 0x000eae0008000000 */
[----:B--2---:R-:W2:Y:S01]  /*e3f0*/  @P0 ATOMG.E.ADD.STRONG.GPU PT, R3, desc[UR52][R2.64], R5 ;  /* 0x00000005020309a8 */ /* 0x004ea200081ee1f4 */
[----:B------:R-:W1:Y:S02]  /*e400*/  S2R R4, SR_LTMASK ;  /* 0x0000000000047919 */ /* 0x000e640000003900 */
[----:B-1----:R-:W-:-:S04]  /*e410*/  LOP3.LUT R4, R4, UR4, RZ, 0xc0, !PT ;  /* 0x0000000404047c12 */ /* 0x002fc8000f8ec0ff */
[----:B------:R-:W1:Y:S01]  /*e420*/  POPC R7, R4 ;  /* 0x0000000400077309 */ /* 0x000e620000000000 */
[----:B--2---:R-:W1:Y:S02]  /*e430*/  SHFL.IDX PT, R0, R3, R0, 0x1f ;  /* 0x00001f0003007589 */ /* 0x004e6400000e0000 */
[----:B-1----:R-:W-:-:S05]  /*e440*/  IADD3 R0, R0, UR47, R7 ;  /* 0x0000002f00007c10 */ /* 0x002fca000fffe007 */
[----:B------:R3:W-:Y:S01]  /*e450*/  STL [R1+0x20], R0 ;  /* 0x0000200001007387 */ /* 0x0007e20000100800 */
[----:B------:R-:W-:Y:S05]  /*e460*/  BRA `(.L_x_873) ;  /* 0x00000028002c7947 */ /* 0x000fea0003800000 */
.L_x_872:
[----:B------:R-:W1:Y:S01]  /*e470*/  S2UR UR4, SR_CgaCtaId ;  /* 0x00000000000479c3 */ /* 0x000e620000008800 */
[----:B------:R-:W-:Y:S02]  /*e480*/  UMOV UR40, 0x400 ;  /* 0x0000040000287882 */ /* 0x000fe40000000000 */
[----:B-1----:R-:W-:-:S04]  /*e490*/  ULEA UR40, UR4, UR40, 0x18 ;  /* 0x0000002804287291 */ /* 0x002fc8000f8ec03f */
        /* <DEDUP_REMOVED lines=20> */
.L_x_874:
        /* <DEDUP_REMOVED lines=24> */
.L_x_875:
[----:B------:R-:W-:-:S04]  /*e760*/  IMAD.U32 R17, RZ, RZ, UR40 ;  /* 0x00000028ff117e24 */ /* 0x000fc8000f8e00ff */
[----:B------:R-:W-:-:S05]  /*e770*/  VIADD R0, R17, 0x8000 ;  /* 0x0000800011007836 */ /* 0x000fca0000000000 */
[----:B------:R-:W-:-:S13]  /*e780*/  LOP3.LUT P0, RZ, R0, 0x1bf, RZ, 0xc0, !PT ;  /* 0x000001bf00ff7812 */ /* 0x000fda000780c0ff */
        /* <DEDUP_REMOVED lines=17> */
.L_x_876:
        /* <DEDUP_REMOVED lines=18> */
.L_x_877:
[----:B------:R-:W2:Y:S01]  /*e9c0*/  LDC R0, c[0x0][0x428] ;  /* 0x00010a00ff007b82 */ /* 0x000ea20000000800 */
[----:B------:R-:W-:Y:S01]  /*e9d0*/  ULDC.64 UR4, c[0x0][0x9f8] ;  /* 0x00027e0000047ab9 */ /* 0x000fe20000000a00 */
[----:B------:R-:W-:Y:S01]  /*e9e0*/  IMAD.U32 R4, RZ, RZ, UR38 ;  /* 0x00000026ff047e24 */ /* 0x000fe2000f8e00ff */
[----:B------:R-:W-:Y:S01]  /*e9f0*/  ISETP.NE.U32.AND P0, PT, RZ, UR4, PT ;  /* 0x00000004ff007c0c */ /* 0x000fe2000bf05070 */
[----:B------:R-:W-:Y:S01]  /*ea00*/  IMAD.U32 R8, RZ, RZ, UR39 ;  /* 0x00000027ff087e24 */ /* 0x000fe2000f8e00ff */
[----:B------:R-:W3:Y:S02]  /*ea10*/  S2R R18, SR_TID.X ;  /* 0x0000000000127919 */ /* 0x000ee40000002100 */
[----:B------:R-:W-:-:S13]  /*ea20*/  ISETP.NE.AND.EX P0, PT, RZ, UR5, PT, P0 ;  /* 0x00000005ff007c0c */ /* 0x000fda000bf05300 */
[----:B-1----:R-:W1:Y:S01]  /*ea30*/  @P0 LDC.64 R2, c[0x0][0x9f8] ;  /* 0x00027e00ff020b82 */ /* 0x002e620000000a00 */
[----:B--2---:R-:W-:-:S13]  /*ea40*/  ISETP.NE.AND P1, PT, R0, 0x1, PT ;  /* 0x000000010000780c */ /* 0x004fda0003f25270 */
[----:B------:R-:W2:Y:S01]  /*ea50*/  @P1 LDC R0, c[0x0][0x42c] ;  /* 0x00010b00ff001b82 */ /* 0x000ea20000000800 */
[----:B---3--:R-:W-:-:S07]  /*ea60*/  LOP3.LUT R16, R18, 0x7f, RZ, 0xc0, !PT ;  /* 0x0000007f12107812 */ /* 0x008fce00078ec0ff */
[----:B------:R-:W3:Y:S01]  /*ea70*/  @P1 LDC R5, c[0x0][0x430] ;  /* 0x00010c00ff051b82 */ /* 0x000ee20000000800 */
[----:B--2---:R-:W-:-:S05]  /*ea80*/  @P1 IMAD.HI.U32 R0, R0, UR38, RZ ;  /* 0x0000002600001c27 */ /* 0x004fca000f8e00ff */
[----:B---3--:R-:W-:Y:S01]  /*ea90*/  @P1 SHF.R.U32.HI R4, RZ, R5, R0 ;  /* 0x00000005ff041219 */ /* 0x008fe20000011600 */
[----:B------:R-:W-:-:S04]  /*eaa0*/  IMAD.U32 R5, RZ, RZ, UR39 ;  /* 0x00000027ff057e24 */ /* 0x000fc8000f8e00ff */
[----:B-1----:R-:W-:Y:S01]  /*eab0*/  @P0 IMAD.WIDE R2, R5, 0x4, R2 ;  /* 0x0000000405020825 */ /* 0x002fe200078e0202 */
[----:B------:R-:W-:Y:S01]  /*eac0*/  ISETP.NE.AND P2, PT, R16, RZ, PT ;  /* 0x000000ff1000720c */ /* 0x000fe20003f45270 */
[----:B------:R1:W-:Y:S04]  /*ead0*/  STL [R1], R4 ;  /* 0x0000000401007387 */ /* 0x0003e80000100800 */
[----:B------:R2:W3:Y:S01]  /*eae0*/  @P0 LDG.E R8, desc[UR52][R2.64] ;  /* 0x0000003402080981 */ /* 0x0004e2000c1e1900 */
[----:B------:R-:W-:Y:S01]  /*eaf0*/  UMOV UR36, URZ ;  /* 0x0000003f00247c82 */ /* 0x000fe20008000000 */
[----:B------:R-:W-:Y:S01]  /*eb00*/  UMOV UR8, 0x80 ;  /* 0x0000008000087882 */ /* 0x000fe20000000000 */
[----:B------:R-:W-:Y:S01]  /*eb10*/  UMOV UR9, UR37 ;  /* 0x0000002500097c82 */ /* 0x000fe20008000000 */
[----:B------:R-:W-:Y:S01]  /*eb20*/  UMOV UR10, UR38 ;  /* 0x00000026000a7c82 */ /* 0x000fe20008000000 */
[----:B------:R-:W-:Y:S01]  /*eb30*/  UMOV UR11, UR39 ;  /* 0x00000027000b7c82 */ /* 0x000fe20008000000 */
[----:B------:R-:W-:Y:S01]  /*eb40*/  UMOV UR6, 0xffffffff ;  /* 0xffffffff00067882 */ /* 0x000fe20000000000 */
[----:B------:R-:W-:Y:S01]  /*eb50*/  SHF.R.U32.HI R18, RZ, 0x5, R18 ;  /* 0x00000005ff127819 */ /* 0x000fe20000011612 */
[----:B------:R-:W-:Y:S01]  /*eb60*/  VOTEU.ALL UP1, P2 ;  /* 0x00000000003f7886 */ /* 0x000fe20001020000 */
[----:B--2---:R-:W2:Y:S02]  /*eb70*/  LDC.64 R2, c[0x0][0x3f8] ;  /* 0x0000fe00ff027b82 */ /* 0x004ea40000000a00 */
[----:B------:R-:W-:-:S02]  /*eb80*/  LOP3.LUT R18, R18, 0x3, RZ, 0xc0, !PT ;  /* 0x0000000312127812 */ /* 0x000fc400078ec0ff */
[----:B------:R-:W-:-:S04]  /*eb90*/  @!UP1 UIADD3 UR4, UP0, UR44, 0x270, URZ ;  /* 0x000002702c049890 */ /* 0x000fc8000ff1e03f */
[----:B------:R-:W-:-:S09]  /*eba0*/  @!UP1 UIADD3.X UR5, URZ, UR45, URZ, UP0, !UPT ;  /* 0x0000002d3f059290 */ /* 0x000fd200087fe43f */
[----:B------:R1:W-:Y:S01]  /*ebb0*/  @!UP1 UTMAPF.L2.4D [UR36], [UR4] ;  /* 0x00000024040095b8 */ /* 0x0003e20008018000 */
[----:B--2---:R-:W-:Y:S01]  /*ebc0*/  ISETP.NE.U32.AND P1, PT, R2, RZ, PT ;  /* 0x000000ff0200720c */ /* 0x004fe20003f25070 */
[----:B------:R1:W-:Y:S03]  /*ebd0*/  @!UP1 UTMAPF.L2.4D [UR8], [UR4] ;  /* 0x00000008040095b8 */ /* 0x0003e60008018000 */
[----:B------:R-:W-:Y:S02]  /*ebe0*/  ISETP.NE.AND.EX P1, PT, R3, RZ, PT, P1 ;  /* 0x000000ff0300720c */ /* 0x000fe40003f25310 */
[----:B---3--:R-:W-:Y:S01]  /*ebf0*/  SHF.R.S32.HI R9, RZ, 0x1f, R8 ;  /* 0x0000001fff097819 */ /* 0x008fe20000011408 */
[----:B------:R1:W-:Y:S01]  /*ec00*/  STL [R1+0x10], R8 ;  /* 0x0000100801007387 */ /* 0x0003e20000100800 */
[----:B------:R-:W-:-:S03]  /*ec10*/  SEL R0, R8, RZ, !P1 ;  /* 0x000000ff08007207 */ /* 0x000fc60004800000 */
[----:B------:R1:W-:Y:S01]  /*ec20*/  STL [R1+0x18], R9 ;  /* 0x0000180901007387 */ /* 0x0003e20000100800 */
[----:B------:R-:W-:Y:S05]  /*ec30*/  BRA.DIV UR6, `(.L_x_878) ;  /* 0x0000002a068c7947 */ /* 0x000fea000b800000 */
[----:B------:R2:W3:Y:S02]  /*ec40*/  SHFL.IDX PT, R14, R18, RZ, 0x1f ;  /* 0x00001fff120e7589 */ /* 0x0004e400000e0000 */
.L_x_941:
[----:B---3--:R-:W-:Y:S02]  /*ec50*/  ISETP.NE.AND P0, PT, R14, RZ, PT ;  /* 0x000000ff0e00720c */ /* 0x008fe40003f05270 */
[----:B------:R-:W-:-:S11]  /*ec60*/  PLOP3.LUT P6, PT, PT, PT, PT, 0x8, 0x0 ;  /* 0x000000000000781c */ /* 0x000fd60003fce170 */
[----:B------:R-:W-:Y:S05]  /*ec70*/  @P0 BRA `(.L_x_879) ;  /* 0x0000000400d00947 */ /* 0x000fea0003800000 */
[----:B-1----:R-:W-:-:S06]  /*ec80*/  UIADD3 UR4, UR41, -0x1, URZ ;  /* 0xffffffff29047890 */ /* 0x002fcc000fffe03f */
[----:B------:R-:W-:Y:S01]  /*ec90*/  IMAD.U32 R6, RZ, RZ, UR4 ;  /* 0x00000004ff067e24 */ /* 0x000fe2000f8e00ff */
[----:B------:R-:W-:-:S03]  /*eca0*/  UMOV UR4, 0xffffffff ;  /* 0xffffffff00047882 */ /* 0x000fc60000000000 */
[----:B------:R-:W-:Y:S05]  /*ecb0*/  BRA.DIV UR4, `(.L_x_880) ;  /* 0x0000002a048c7947 */ /* 0x000fea000b800000 */
[----:B------:R-:W-:-:S13]  /*ecc0*/  ELECT P6, URZ, PT ;  /* 0x00000000003f782f */ /* 0x000fda00038c0000 */
.L_x_944:
[----:B------:R-:W-:Y:S05]  /*ecd0*/  @!P6 BRA `(.L_x_881) ;  /* 0x000000040058e947 */ /* 0x000fea0003800000 */
[----:B------:R-:W-:Y:S01]  /*ece0*/  IMAD.MOV.U32 R0, RZ, RZ, R8 ;  /* 0x000000ffff007224 */ /* 0x000fe200078e0008 */
[----:B------:R-:W-:Y:S06]  /*ecf0*/  @!P1 BRA `(.L_x_882) ;  /* 0x0000000000449947 */ /* 0x000fec0003800000 */
[----:B------:R-:W1:Y:S01]  /*ed00*/  LDC R7, c[0x0][0x41c] ;  /* 0x00010700ff077b82 */ /* 0x000e620000000800 */
[----:B------:R-:W-:Y:S01]  /*ed10*/  ULDC.64 UR4, c[0x0][0x408] ;  /* 0x0001020000047ab9 */ /* 0x000fe20000000a00 */
        /* <DEDUP_REMOVED lines=15> */
.L_x_882:
[----:B-1----:R-:W3:Y:S04]  /*ee10*/  LDL R3, [R1+0x4] ;  /* 0x0000040001037983 */ /* 0x002ee80000100800 */
[----:B------:R-:W4:Y:S01]  /*ee20*/  LDL R2, [R1+0xc] ;  /* 0x00000c0001027983 */ /* 0x000f220000100800 */
[----:B------:R-:W-:Y:S02]  /*ee30*/  ISETP.NE.AND P0, PT, R16, RZ, PT ;  /* 0x000000ff1000720c */ /* 0x000fe40003f05270 */
[----:B---3--:R-:W-:Y:S02]  /*ee40*/  LEA R4, R3, UR40, 0x3 ;  /* 0x0000002803047c11 */ /* 0x008fe4000f8e18ff */
[----:B----4-:R-:W-:-:S04]  /*ee50*/  SHF.L.U32 R3, R2, 0x1f, RZ ;  /* 0x0000001f02037819 */ /* 0x010fc800000006ff */
[----:B------:R-:W1:Y:S02]  /*ee60*/  SYNCS.PHASECHK.TRANS64.TRYWAIT P3, [R4+URZ+0x28480], R3 ;  /* 0x02848003040075a7 */ /* 0x000e64000806017f */
[----:B-1----:R-:W-:Y:S05]  /*ee70*/  @!P3 BRA `(.L_x_883) ;  /* 0x00000028003cb947 */ /* 0x002fea0003800000 */
.L_x_945:
[----:B------:R-:W-:Y:S05]  /*ee80*/  @P0 BRA `(.L_x_884) ;  /* 0x00000000001c0947 */ /* 0x000fea0003800000 */
[----:B------:R-:W3:Y:S01]  /*ee90*/  S2R R2, SR_TID.X ;  /* 0x0000000000027919 */ /* 0x000ee20000002100 */
[----:B------:R-:W-:-:S04]  /*eea0*/  IMAD.MOV.U32 R5, RZ, RZ, 0x4000 ;  /* 0x00004000ff057424 */ /* 0x000fc800078e00ff */
[----:B------:R4:W-:Y:S01]  /*eeb0*/  SYNCS.ARRIVE.TRANS64 RZ, [R4+URZ+0x28470], R5 ;  /* 0x0284700504ff79a7 */ /* 0x0009e2000800003f */
[----:B---3--:R-:W-:-:S04]  /*eec0*/  LOP3.LUT R2, R2, 0x1f, RZ, 0xc0, !PT ;  /* 0x0000001f02027812 */ /* 0x008fc800078ec0ff */
[----:B------:R-:W-:-:S13]  /*eed0*/  ISETP.NE.AND P3, PT, R2, RZ, PT ;  /* 0x000000ff0200720c */ /* 0x000fda0003f65270 */
[----:B----4-:R-:W-:Y:S05]  /*eee0*/  @!P3 BRA `(.L_x_884) ;  /* 0x000000000004b947 */ /* 0x010fea0003800000 */
[----:B------:R-:W-:Y:S01]  /*eef0*/  BPT.TRAP 0x1 ;  /* 0x000000040000795c */ /* 0x000fe20000300000 */
.L_x_884:
[----:B------:R-:W3:Y:S04]  /*ef00*/  LDL R2, [R1+0x4] ;  /* 0x0000040001027983 */ /* 0x000ee80000100800 */
[----:B------:R-:W4:Y:S01]  /*ef10*/  LDL R5, [R1] ;  /* 0x0000000001057983 */ /* 0x000f220000100800 */
        /* <DEDUP_REMOVED lines=11> */
[----:B---3--:R-:W-:-:S04]  /*efd0*/  LEA R2, R2, UR40, 0xe ;  /* 0x0000002802027c11 */ /* 0x008fc8000f8e70ff */
[----:B------:R-:W-:Y:S02]  /*efe0*/  R2UR UR14, R2 ;  /* 0x00000000020e72ca */ /* 0x000fe400000e0000 */
[----:B----4-:R-:W-:-:S11]  /*eff0*/  R2UR UR12, R5 ;  /* 0x00000000050c72ca */ /* 0x010fd600000e0000 */
[----:B------:R-:W-:Y:S02]  /*f000*/  UIADD3 UR8, UR14, 0x10000, URZ ;  /* 0x000100000e087890 */ /* 0x000fe4000fffe03f */
[----:B------:R-:W-:-:S07]  /*f010*/  UIADD3 UR14, UR14, 0x12000, URZ ;  /* 0x000120000e0e7890 */ /* 0x000fce000fffe03f */
[----:B------:R3:W-:Y:S02]  /*f020*/  UTMALDG.4D [UR8], [UR4], desc[UR6] ;  /* 0x00000608040075b4 */ /* 0x0007e40008019000 */
[----:B---3--:R-:W-:Y:S01]  /*f030*/  UMOV UR8, UR14 ;  /* 0x0000000e00087c82 */ /* 0x008fe20008000000 */
[----:B------:R-:W-:Y:S02]  /*f040*/  UMOV UR10, UR15 ;  /* 0x0000000f000a7c82 */ /* 0x000fe40008000000 */
[----:B------:R3:W-:Y:S01]  /*f050*/  UTMALDG.4D [UR8], [UR4], desc[UR6] ;  /* 0x00000608040075b4 */ /* 0x0007e20008019000 */
[----:B------:R-:W4:Y:S02]  /*f060*/  SYNCS.PHASECHK.TRANS64.TRYWAIT P3, [R4+URZ+0x28440], R3 ;  /* 0x02844003040075a7 */ /* 0x000f24000806017f */
[----:B---34-:R-:W-:Y:S05]  /*f070*/  @!P3 BRA `(.L_x_885) ;  /* 0x0000002400d0b947 */ /* 0x018fea0003800000 */
.L_x_946:
[----:B------:R-:W-:Y:S05]  /*f080*/  @P0 BRA `(.L_x_886) ;  /* 0x00000000001c0947 */ /* 0x000fea0003800000 */
[----:B------:R-:W4:Y:S01]  /*f090*/  S2R R5, SR_TID.X ;  /* 0x0000000000057919 */ /* 0x000f220000002100 */
[----:B-1-3--:R-:W-:-:S04]  /*f0a0*/  IMAD.MOV.U32 R3, RZ, RZ, 0x4000 ;  /* 0x00004000ff037424 */ /* 0x00afc800078e00ff */
[----:B------:R1:W-:Y:S01]  /*f0b0*/  SYNCS.ARRIVE.TRANS64 RZ, [R4+URZ+0x28430], R3 ;  /* 0x0284300304ff79a7 */ /* 0x0003e2000800003f */
[----:B----4-:R-:W-:-:S04]  /*f0c0*/  LOP3.LUT R5, R5, 0x1f, RZ, 0xc0, !PT ;  /* 0x0000001f05057812 */ /* 0x010fc800078ec0ff */
[----:B------:R-:W-:-:S13]  /*f0d0*/  ISETP.NE.AND P0, PT, R5, RZ, PT ;  /* 0x000000ff0500720c */ /* 0x000fda0003f05270 */
[----:B-1----:R-:W-:Y:S05]  /*f0e0*/  @!P0 BRA `(.L_x_886) ;  /* 0x0000000000048947 */ /* 0x002fea0003800000 */
[----:B------:R-:W-:Y:S01]  /*f0f0*/  BPT.TRAP 0x1 ;  /* 0x000000040000795c */ /* 0x000fe20000300000 */
.L_x_886:
[----:B-1-3--:R-:W3:Y:S01]  /*f100*/  LDL R3, [R1] ;  /* 0x0000000001037983 */ /* 0x00aee20000100800 */
        /* <DEDUP_REMOVED lines=13> */
[----:B---3--:R-:W-:-:S13]  /*f1e0*/  R2UR UR12, R3 ;  /* 0x00000000030c72ca */ /* 0x008fda00000e0000 */
[----:B------:R1:W-:Y:S02]  /*f1f0*/  UTMALDG.4D [UR8], [UR4], desc[UR6] ;  /* 0x00000608040075b4 */ /* 0x0003e40008019000 */
[----:B-1----:R-:W-:Y:S01]  /*f200*/  UMOV UR8, UR14 ;  /* 0x0000000e00087c82 */ /* 0x002fe20008000000 */
[----:B------:R-:W-:Y:S02]  /*f210*/  UMOV UR10, UR15 ;  /* 0x0000000f000a7c82 */ /* 0x000fe40008000000 */
[----:B------:R1:W-:Y:S02]  /*f220*/  UTMALDG.4D [UR8], [UR4], desc[UR6] ;  /* 0x00000608040075b4 */ /* 0x0003e40008019000 */
[----:B-1----:R-:W-:Y:S01]  /*f230*/  NOP ;  /* 0x0000000000007918 */ /* 0x002fe20000000000 */
.L_x_881:
[----:B------:R-:W-:Y:S05]  /*f240*/  WARPSYNC.ALL ;  /* 0x0000000000007948 */ /* 0x000fea0003800000 */
[----:B------:R-:W-:Y:S01]  /*f250*/  BAR.SYNC.DEFER_BLOCKING 0x8, 0x120 ;  /* 0x0204800000007b1d */ /* 0x000fe20000010000 */
[----:B------:R-:W-:Y:S01]  /*f260*/  ELECT P0, URZ, PT ;  /* 0x00000000003f782f */ /* 0x000fe20003800000 */
[----:B------:R-:W-:Y:S02]  /*f270*/  UIADD3 UR4, UP0, UR44, 0x270, URZ ;  /* 0x000002702c047890 */ /* 0x000fe4000ff1e03f */
[----:B------:R-:W-:Y:S02]  /*f280*/  UIADD3 UR8, UR40, 0x18000, URZ ;  /* 0x0001800028087890 */ /* 0x000fe4000fffe03f */
[----:B------:R-:W-:-:S02]  /*f290*/  UIADD3 UR9, UR40, 0x28400, URZ ;  /* 0x0002840028097890 */ /* 0x000fc4000fffe03f */
[----:B------:R-:W-:Y:S02]  /*f2a0*/  UIADD3.X UR5, URZ, UR45, URZ, UP0, !UPT ;  /* 0x0000002d3f057290 */ /* 0x000fe400087fe43f */
[----:B------:R-:W-:Y:S01]  /*f2b0*/  UIADD3 UR16, UR40, 0x1c000, URZ ;  /* 0x0001c00028107890 */ /* 0x000fe2000fffe03f */
[----:B------:R-:W-:-:S03]  /*f2c0*/  UMOV UR6, 0x0 ;  /* 0x0000000000067882 */ /* 0x000fc60000000000 */
[----:B------:R-:W-:Y:S01]  /*f2d0*/  @P0 IMAD.MOV.U32 R2, RZ, RZ, 0x8000 ;  /* 0x00008000ff020424 */ /* 0x000fe200078e00ff */
[----:B------:R-:W-:Y:S01]  /*f2e0*/  UMOV UR7, 0x12f00000 ;  /* 0x12f0000000077882 */ /* 0x000fe20000000000 */
[----:B------:R-:W-:Y:S01]  /*f2f0*/  UMOV UR10, URZ ;  /* 0x0000003f000a7c82 */ /* 0x000fe20008000000 */
[----:B------:R-:W-:Y:S01]  /*f300*/  UMOV UR11, UR37 ;  /* 0x00000025000b7c82 */ /* 0x000fe20008000000 */
[----:B------:R-:W-:Y:S01]  /*f310*/  UMOV UR12, UR38 ;  /* 0x00000026000c7c82 */ /* 0x000fe20008000000 */
[----:B------:R-:W-:Y:S01]  /*f320*/  UMOV UR13, UR39 ;  /* 0x00000027000d7c82 */ /* 0x000fe20008000000 */
[----:B------:R-:W-:Y:S01]  /*f330*/  UMOV UR18, 0x80 ;  /* 0x0000008000127882 */ /* 0x000fe20000000000 */
[----:B------:R-:W-:Y:S01]  /*f340*/  UMOV UR19, UR37 ;  /* 0x0000002500137c82 */ /* 0x000fe20008000000 */
[----:B------:R-:W-:Y:S01]  /*f350*/  UMOV UR20, UR38 ;  /* 0x0000002600147c82 */ /* 0x000fe20008000000 */
[----:B------:R-:W-:Y:S01]  /*f360*/  UMOV UR21, UR39 ;  /* 0x0000002700157c82 */ /* 0x000fe20008000000 */
[----:B------:R3:W-:Y:S01]  /*f370*/  @P0 SYNCS.ARRIVE.TRANS64 RZ, [UR40+0x28400], R2 ;  /* 0x02840002ffff09a7 */ /* 0x0007e20008000028 */
[----:B------:R-:W-:Y:S01]  /*f380*/  UMOV UR17, UR9 ;  /* 0x0000000900117c82 */ /* 0x000fe20008000000 */
[----:B------:R3:W-:Y:S01]  /*f390*/  UTMALDG.4D [UR8], [UR4], desc[UR6] ;  /* 0x00000608040075b4 */ /* 0x0007e20008019000 */
[----:B------:R3:W-:Y:S01]  /*f3a0*/  UTMALDG.4D [UR16], [UR4], desc[UR6] ;  /* 0x00000610040075b4 */ /* 0x0007e20008019000 */
[----:B------:R-:W-:-:S02]  /*f3b0*/  NOP ;  /* 0x0000000000007918 */ /* 0x000fc40000000000 */
.L_x_879:
[----:B------:R-:W4:Y:S01]  /*f3c0*/  LDL.LU R3, [R1+0x28] ;  /* 0x0000280001037983 */ /* 0x000f220000300800 */
[----:B------:R-:W-:Y:S01]  /*f3d0*/  BSSY B0, `(.L_x_887) ;  /* 0x0000009000007945 */ /* 0x000fe20003800000 */
[----:B----4-:R-:W-:-:S05]  /*f3e0*/  VIADD R3, R3, 0x1 ;  /* 0x0000000103037836 */ /* 0x010fca0000000000 */
[----:B---3--:R-:W-:Y:S01]  /*f3f0*/  LEA.HI R2, R3, R3, RZ, 0x1 ;  /* 0x0000000303027211 */ /* 0x008fe200078f08ff */
[----:B------:R3:W-:Y:S03]  /*f400*/  STL [R1+0x28], R3 ;  /* 0x0000280301007387 */ /* 0x0007e60000100800 */
[----:B------:R-:W-:-:S05]  /*f410*/  LOP3.LUT R2, R2, 0xfffffffe, RZ, 0xc0, !PT ;  /* 0xfffffffe02027812 */ /* 0x000fca00078ec0ff */
[----:B------:R-:W-:-:S05]  /*f420*/  IMAD.IADD R2, R3, 0x1, -R2 ;  /* 0x0000000103027824 */ /* 0x000fca00078e0a02 */
[----:B------:R-:W-:-:S04]  /*f430*/  SHF.L.U32 R2, R2, 0x1f, RZ ;  /* 0x0000001f02027819 */ /* 0x000fc800000006ff */
[----:B------:R-:W4:Y:S02]  /*f440*/  SYNCS.PHASECHK.TRANS64.TRYWAIT P0, [UR40+0x28420], R2 ;  /* 0x02842002ff0075a7 */ /* 0x000f240008000168 */
[----:B---34-:R-:W-:Y:S05]  /*f450*/  @!P0 BRA `(.L_x_888) ;  /* 0x0000002000ec8947 */ /* 0x018fea0003800000 */
.L_x_947:
[----:B-1----:R-:W-:Y:S05]  /*f460*/  BSYNC B0 ;  /* 0x0000000000007941 */ /* 0x002fea0003800000 */
.L_x_887:
[----:B------:R-:W-:-:S04]  /*f470*/  UIADD3 UR4, UR41, -0x2, URZ ;  /* 0xfffffffe29047890 */ /* 0x000fc8000fffe03f */
[----:B------:R-:W-:-:S06]  /*f480*/  UISETP.GE.AND UP0, UPT, UR4, UR42, UPT ;  /* 0x0000002a0400728c */ /* 0x000fcc000bf06270 */
[----:B------:R-:W-:-:S13]  /*f490*/  PLOP3.LUT P0, PT, PT, PT, UP0, 0x80, 0x0 ;  /* 0x000000000000781c */ /* 0x000fda0003f0f008 */
[----:B------:R-:W-:Y:S05]  /*f4a0*/  @!P0 BRA `(.L_x_889) ;  /* 0x0000001000048947 */ /* 0x000fea0003800000 */
[----:B---3--:R1:W5:Y:S04]  /*f4b0*/  LDL.LU R2, [R1+0x4] ;  /* 0x0000040001027983 */ /* 0x0083680000300800 */
[----:B------:R1:W5:Y:S01]  /*f4c0*/  LDL.LU R8, [R1+0xc] ;  /* 0x00000c0001087983 */ /* 0x0003620000300800 */
[----:B------:R-:W-:-:S07]  /*f4d0*/  IMAD.U32 R3, RZ, RZ, UR4 ;  /* 0x00000004ff037e24 */ /* 0x000fce000f8e00ff */
.L_x_911:
[----:B--2--5:R-:W-:Y:S01]  /*f4e0*/  VIADD R4, R2, 0x1 ;  /* 0x0000000102047836 */ /* 0x024fe20000000000 */
[----:B------:R-:W-:Y:S05]  /*f4f0*/  YIELD ;  /* 0x0000000000007946 */ /* 0x000fea0003800000 */
[----:B------:R-:W-:Y:S01]  /*f500*/  ISETP.NE.AND P0, PT, R4, 0x2, PT ;  /* 0x000000020400780c */ /* 0x000fe20003f05270 */
[----:B------:R-:W-:Y:S03]  /*f510*/  BSSY B0, `(.L_x_890) ;  /* 0x000008b000007945 */ /* 0x000fe60003800000 */
[----:B------:R-:W-:-:S02]  /*f520*/  SEL R5, RZ, 0x1, P0 ;  /* 0x00000001ff057807 */ /* 0x000fc40000000000 */
[----:B------:R-:W-:Y:S02]  /*f530*/  SEL R11, R4, RZ, P0 ;  /* 0x000000ff040b7207 */ /* 0x000fe40000000000 */
[----:B------:R-:W-:-:S05]  /*f540*/  LOP3.LUT R10, R8, R5, RZ, 0x3c, !PT ;  /* 0x00000005080a7212 */ /* 0x000fca00078e3cff */
[----:B------:R3:W-:Y:S04]  /*f550*/  STL [R1+0xc], R10 ;  /* 0x00000c0a01007387 */ /* 0x0007e80000100800 */
[----:B------:R3:W-:Y:S01]  /*f560*/  STL [R1+0x4], R11 ;  /* 0x0000040b01007387 */ /* 0x0007e20000100800 */
[----:B----4-:R-:W-:Y:S05]  /*f570*/  @!P6 BRA `(.L_x_891) ;  /* 0x000000080010e947 */ /* 0x010fea0003800000 */
[----:B------:R-:W-:Y:S01]  /*f580*/  IMAD.MOV.U32 R9, RZ, RZ, R3 ;  /* 0x000000ffff097224 */ /* 0x000fe200078e0003 */
[----:B------:R-:W-:Y:S06]  /*f590*/  @!P1 BRA `(.L_x_892) ;  /* 0x0000000000509947 */ /* 0x000fec0003800000 */
[----:B------:R-:W4:Y:S01]  /*f5a0*/  LDL R7, [R1+0x18] ;  /* 0x0000180001077983 */ /* 0x000f220000100800 */
[----:B------:R-:W1:Y:S01]  /*f5b0*/  LDC R9, c[0x0][0x41c] ;  /* 0x00010700ff097b82 */ /* 0x000e620000000800 */
[----:B------:R-:W-:Y:S02]  /*f5c0*/  ULDC.64 UR4, c[0x0][0x408] ;  /* 0x0001020000047ab9 */ /* 0x000fe40000000a00 */
[----:B------:R-:W2:Y:S01]  /*f5d0*/  LDL R6, [R1+0x10] ;  /* 0x0000100001067983 */ /* 0x000ea20000100800 */
        /* <DEDUP_REMOVED lines=16> */
.L_x_892:
[----:B----4-:R-:W-:Y:S01]  /*f6e0*/  LEA R6, R11, UR40, 0x3 ;  /* 0x000000280b067c11 */ /* 0x010fe2000f8e18ff */
[----:B------:R-:W4:Y:S01]  /*f6f0*/  S2R R4, SR_TID.X ;  /* 0x0000000000047919 */ /* 0x000f220000002100 */
[----:B------:R-:W-:Y:S01]  /*f700*/  SHF.L.U32 R5, R10, 0x1f, RZ ;  /* 0x0000001f0a057819 */ /* 0x000fe200000006ff */
[----:B------:R-:W-:Y:S03]  /*f710*/  BSSY B1, `(.L_x_893) ;  /* 0x0000005000017945 */ /* 0x000fe60003800000 */
[----:B------:R-:W1:Y:S01]  /*f720*/  SYNCS.PHASECHK.TRANS64.TRYWAIT P0, [R6+URZ+0x28480], R5 ;  /* 0x02848005060075a7 */ /* 0x000e62000800017f */
[----:B----4-:R-:W-:-:S04]  /*f730*/  LOP3.LUT R4, R4, 0x7f, RZ, 0xc0, !PT ;  /* 0x0000007f04047812 */ /* 0x010fc800078ec0ff */
[----:B------:R-:W-:Y:S01]  /*f740*/  ISETP.NE.AND P3, PT, R4, RZ, PT ;  /* 0x000000ff0400720c */ /* 0x000fe20003f65270 */
[----:B-1----:R-:W-:-:S12]  /*f750*/  @!P0 BRA `(.L_x_894) ;  /* 0x0000002000408947 */ /* 0x002fd80003800000 */
.L_x_948:
[----:B------:R-:W-:Y:S05]  /*f760*/  BSYNC B1 ;  /* 0x0000000000017941 */ /* 0x000fea0003800000 */
.L_x_893:
        /* <DEDUP_REMOVED lines=9> */
.L_x_896:
[----:B------:R-:W-:Y:S05]  /*f800*/  BSYNC B1 ;  /* 0x0000000000017941 */ /* 0x000fea0003800000 */
.L_x_895:
[----:B------:R-:W4:Y:S04]  /*f810*/  LDL R4, [R1+0x4] ;  /* 0x0000040001047983 */ /* 0x000f280000100800 */
[----:B------:R-:W2:Y:S01]  /*f820*/  LDL R7, [R1] ;  /* 0x0000000001077983 */ /* 0x000ea20000100800 */
        /* <DEDUP_REMOVED lines=11> */
[----:B---3--:R-:W-:-:S12]  /*f8e0*/  VIADD R10, R4, 0x10000 ;  /* 0x00010000040a7836 */ /* 0x008fd80000000000 */
.L_x_897:
        /* <DEDUP_REMOVED lines=9> */
[----:B------:R-:W2:Y:S01]  /*f980*/  LDL R11, [R1] ;  /* 0x00000000010b7983 */ /* 0x000ea20000100800 */
[----:B------:R-:W-:Y:S01]  /*f990*/  IMAD.MOV.U32 R12, RZ, RZ, 0x80 ;  /* 0x00000080ff0c7424 */ /* 0x000fe200078e00ff */
[----:B------:R-:W-:Y:S01]  /*f9a0*/  PLOP3.LUT P0, PT, PT, PT, PT, 0x80, 0x0 ;  /* 0x000000000000781c */ /* 0x000fe20003f0f070 */
[----:B------:R-:W-:Y:S01]  /*f9b0*/  VIADD R10, R4, 0x12000 ;  /* 0x00012000040a7836 */ /* 0x000fe20000000000 */
[----:B------:R-:W-:Y:S01]  /*f9c0*/  UMOV UR6, 0x0 ;  /* 0x0000000000067882 */ /* 0x000fe20000000000 */
[----:B------:R-:W-:Y:S01]  /*f9d0*/  UMOV UR7, 0x14f00000 ;  /* 0x14f0000000077882 */ /* 0x000fe20000000000 */
[----:B------:R-:W-:Y:S02]  /*f9e0*/  R2UR UR10, R12 ;  /* 0x000000000c0a72ca */ /* 0x000fe400000e0000 */
[----:B--2---:R-:W-:-:S15]  /*f9f0*/  R2UR UR12, R11 ;  /* 0x000000000b0c72ca */ /* 0x004fde00000e0000 */
.L_x_898:
        /* <DEDUP_REMOVED lines=12> */
.L_x_949:
[----:B------:R-:W-:Y:S05]  /*fac0*/  BSYNC B1 ;  /* 0x0000000000017941 */ /* 0x000fea0003800000 */
.L_x_899:
        /* <DEDUP_REMOVED lines=11> */
.L_x_902:
[----:B------:R-:W-:Y:S05]  /*fb80*/  BSYNC B1 ;  /* 0x0000000000017941 */ /* 0x000fea0003800000 */
.L_x_901:
[----:B-12---:R-:W2:Y:S01]  /*fb90*/  LDL R5, [R1] ;  /* 0x0000000001057983 */ /* 0x006ea20000100800 */
        /* <DEDUP_REMOVED lines=9> */
.L_x_903:
        /* <DEDUP_REMOVED lines=9> */
[----:B------:R-:W2:Y:S01]  /*fcc0*/  LDL R7, [R1] ;  /* 0x0000000001077983 */ /* 0x000ea20000100800 */
[----:B------:R-:W-:Y:S01]  /*fcd0*/  R2UR UR10, R12 ;  /* 0x000000000c0a72ca */ /* 0x000fe200000e0000 */
[----:B------:R-:W-:Y:S01]  /*fce0*/  VIADD R4, R4, 0x22000 ;  /* 0x0002200004047836 */ /* 0x000fe20000000000 */
[----:B------:R-:W-:Y:S02]  /*fcf0*/  R2UR UR6, R10 ;  /* 0x000000000a0672ca */ /* 0x000fe400000e0000 */
[----:B------:R-:W-:Y:S02]  /*fd00*/  R2UR UR7, R11 ;  /* 0x000000000b0772ca */ /* 0x000fe400000e0000 */
[----:B------:R-:W-:Y:S02]  /*fd10*/  PLOP3.LUT P0, PT, PT, PT, PT, 0x80, 0x0 ;  /* 0x000000000000781c */ /* 0x000fe40003f0f070 */
[----:B--2---:R-:W-:-:S15]  /*fd20*/  R2UR UR12, R7 ;  /* 0x00000000070c72ca */ /* 0x004fde00000e0000 */
.L_x_904:
        /* <DEDUP_REMOVED lines=9> */
.L_x_891:
[----:B------:R-:W-:Y:S05]  /*fdc0*/  BSYNC B0 ;  /* 0x0000000000007941 */ /* 0x000fea0003800000 */
.L_x_890:
[----:B------:R-:W-:-:S06]  /*fdd0*/  UISETP.NE.AND UP0, UPT, UR43, 0x3, UPT ;  /* 0x000000032b00788c */ /* 0x000fcc000bf05270 */
[----:B------:R-:W-:-:S13]  /*fde0*/  PLOP3.LUT P0, PT, PT, PT, UP0, 0x80, 0x0 ;  /* 0x000000000000781c */ /* 0x000fda0003f0f008 */
[----:B------:R-:W-:Y:S05]  /*fdf0*/  @!P0 BRA `(.L_x_905) ;  /* 0x0000000000048947 */ /* 0x000fea0003800000 */
[----:B------:R-:W-:Y:S01]  /*fe00*/  BPT.TRAP 0x1 ;  /* 0x000000040000795c */ /* 0x000fe20000300000 */
.L_x_905:
[----:B------:R-:W-:Y:S01]  /*fe10*/  IMAD.U32 R4, RZ, RZ, UR46 ;  /* 0x0000002eff047e24 */ /* 0x000fe2000f8e00ff */
[----:B------:R-:W-:Y:S01]  /*fe20*/  LEA R21, R2, UR40, 0x3 ;  /* 0x0000002802157c11 */ /* 0x000fe2000f8e18ff */
[----:B------:R-:W-:Y:S03]  /*fe30*/  BSSY B0, `(.L_x_906) ;  /* 0x0000006000007945 */ /* 0x000fe60003800000 */
[----:B------:R-:W-:Y:S02]  /*fe40*/  ISETP.NE.AND P0, PT, R4, 0x3, PT ;  /* 0x000000030400780c */ /* 0x000fe40003f05270 */
[----:B------:R-:W-:-:S04]  /*fe50*/  LOP3.LUT R4, R8, 0x1, RZ, 0x3c, !PT ;  /* 0x0000000108047812 */ /* 0x000fc800078e3cff */
[----:B------:R-:W-:-:S04]  /*fe60*/  SHF.L.U32 R4, R4, 0x1f, RZ ;  /* 0x0000001f04047819 */ /* 0x000fc800000006ff */
[----:B------:R-:W4:Y:S02]  /*fe70*/  SYNCS.PHASECHK.TRANS64.TRYWAIT P3, [R21+URZ+0x28470], R4 ;  /* 0x02847004150075a7 */ /* 0x000f24000806017f */
[----:B----4-:R-:W-:Y:S05]  /*fe80*/  @!P3 BRA `(.L_x_907) ;  /* 0x00000018009cb947 */ /* 0x010fea0003800000 */
.L_x_950:
[----:B------:R-:W-:Y:S05]  /*fe90*/  BSYNC B0 ;  /* 0x0000000000007941 */ /* 0x000fea0003800000 */
.L_x_906:
[----:B------:R-:W-:Y:S05]  /*fea0*/  @!P0 BRA `(.L_x_908) ;  /* 0x0000000000048947 */ /* 0x000fea0003800000 */
[----:B------:R-:W-:Y:S01]  /*feb0*/  BPT.TRAP 0x1 ;  /* 0x000000040000795c */ /* 0x000fe20000300000 */
.L_x_908:
[----:B----4-:R-:W-:Y:S01]  /*fec0*/  SHF.L.U32 R4, R8, 0x1f, RZ ;  /* 0x0000001f08047819 */ /* 0x010fe200000006ff */
[----:B------:R-:W-:-:S03]  /*fed0*/  IMAD.SHL.U32 R2, R2, 0x4000, RZ ;  /* 0x0000400002027824 */ /* 0x000fc600078e00ff */
[----:B------:R-:W4:Y:S02]  /*fee0*/  SYNCS.PHASECHK.TRANS64.TRYWAIT P3, [R21+URZ+0x28460], R4 ;  /* 0x02846004150075a7 */ /* 0x000f24000806017f */
[----:B----4-:R-:W-:Y:S05]  /*fef0*/  @!P3 BRA `(.L_x_909) ;  /* 0x000000180094b947 */ /* 0x010fea0003800000 */
.L_x_951:
[----:B------:R-:W5:Y:S04]  /*ff00*/  LDL R17, [R1+0x8] ;  /* 0x0000080001117983 */ /* 0x000f680000100800 */
[----:B------:R-:W4:Y:S04]  /*ff10*/  LDL R13, [R1+0x1c] ;  /* 0x00001c00010d7983 */ /* 0x000f280000100800 */
[----:B--2---:R-:W2:Y:S01]  /*ff20*/  LDL R18, [R1+0x14] ;  /* 0x0000140001127983 */ /* 0x004ea20000100800 */
[----:B------:R-:W-:Y:S05]  /*ff30*/  WARPSYNC.ALL ;  /* 0x0000000000007948 */ /* 0x000fea0003800000 */
[----:B------:R-:W-:-:S04]  /*ff40*/  IMAD.U32 R12, RZ, RZ, UR40 ;  /* 0x00000028ff0c7e24 */ /* 0x000fc8000f8e00ff */
[----:B------:R-:W-:Y:S01]  /*ff50*/  VIADD R12, R12, 0x8000 ;  /* 0x000080000c0c7836 */ /* 0x000fe20000000000 */
[----:B-----5:R-:W-:-:S05]  /*ff60*/  LOP3.LUT R14, R2, R17, RZ, 0xfc, !PT ;  /* 0x00000011020e7212 */ /* 0x020fca00078efcff */
[----:B---3--:R-:W3:Y:S01]  /*ff70*/  LDSM.16.MT88.4 R8, [R14+UR40+0x10000] ;  /* 0x010000280e08783b */ /* 0x008ee20008004200 */
[----:B----4-:R-:W-:Y:S02]  /*ff80*/  IADD3 R16, R13, UR40, R2 ;  /* 0x000000280d107c10 */ /* 0x010fe4000fffe002 */
[C-C-:B---3--:R-:W-:Y:S02]  /*ff90*/  PRMT R4, R8.reuse, 0x6420, R9.reuse ;  /* 0x0000642008047816 */ /* 0x148fe40000000009 */
[----:B------:R-:W-:Y:S02]  /*ffa0*/  PRMT R5, R8, 0x7531, R9 ;  /* 0x0000753108057816 */ /* 0x000fe40000000009 */
[C-C-:B------:R-:W-:Y:S02]  /*ffb0*/  PRMT R6, R10.reuse, 0x6420, R11.reuse ;  /* 0x000064200a067816 */ /* 0x140fe4000000000b */
[----:B------:R-:W-:Y:S02]  /*ffc0*/  PRMT R7, R10, 0x7531, R11 ;  /* 0x000075310a077816 */ /* 0x000fe4000000000b */
[----:B------:R-:W3:Y:S01]  /*ffd0*/  LDSM.16.MT88.4 R8, [R16+0x10000] ;  /* 0x010000001008783b */ /* 0x000ee20000004200 */
[----:B--2---:R-:W-:-:S05]  /*ffe0*/  IADD3 R20, R12, R2, R18 ;  /* 0x000000020c147210 */ /* 0x004fca0007ffe012 */
[----:B------:R2:W-:Y:S02]  /*fff0*/  STSM.16.M88.4 [R20], R4 ;  /* 0x0000000414007844 */ /* 0x0005e40000000200 */
[----:B--2---:R-:W-:Y:S01]  /*10000*/  VIADD R4, R2, 0x2000 ;  /* 0x0000200002047836 */ /* 0x004fe20000000000 */
[C-C-:B---3--:R-:W-:Y:S02]  /*10010*/  PRMT R12, R8.reuse, 0x6420, R9.reuse ;  /* 0x00006420080c7816 */ /* 0x148fe40000000009 */
[----:B------:R-:W-:Y:S02]  /*10020*/  PRMT R13, R8, 0x7531, R9 ;  /* 0x00007531080d7816 */ /* 0x000fe40000000009 */
[C-C-:B------:R-:W-:Y:S02]  /*10030*/  PRMT R14, R10.reuse, 0x6420, R11.reuse ;  /* 0x000064200a0e7816 */ /* 0x140fe4000000000b */
[----:B------:R-:W-:-:S05]  /*10040*/  PRMT R15, R10, 0x7531, R11 ;  /* 0x000075310a0f7816 */ /* 0x000fca000000000b */
[----:B------:R2:W-:Y:S02]  /*10050*/  STSM.16.M88.4 [R20+0x1000], R12 ;  /* 0x0010000c14007844 */ /* 0x0005e40000000200 */
[----:B--2---:R-:W-:-:S05]  /*10060*/  IMAD.MOV.U32 R14, RZ, RZ, R17 ;  /* 0x000000ffff0e7224 */ /* 0x004fca00078e0011 */
[----:B------:R-:W-:-:S05]  /*10070*/  LOP3.LUT R4, R4, R14, RZ, 0xfc, !PT ;  /* 0x0000000e04047212 */ /* 0x000fca00078efcff */
[----:B------:R-:W2:Y:S01]  /*10080*/  LDSM.16.MT88.4 R8, [R4+UR40+0x10000] ;  /* 0x010000280408783b */ /* 0x000ea20008004200 */
[----:B------:R-:W-:Y:S01]  /*10090*/  IMAD.MOV.U32 R15, RZ, RZ, R16 ;  /* 0x000000ffff0f7224 */ /* 0x000fe200078e0010 */
[C-C-:B--2---:R-:W-:Y:S02]  /*100a0*/  PRMT R4, R8.reuse, 0x6420, R9.reuse ;  /* 0x0000642008047816 */ /* 0x144fe40000000009 */
[----:B------:R-:W-:Y:S02]  /*100b0*/  PRMT R5, R8, 0x7531, R9 ;  /* 0x0000753108057816 */ /* 0x000fe40000000009 */
[C-C-:B------:R-:W-:Y:S02]  /*100c0*/  PRMT R6, R10.reuse, 0x6420, R11.reuse ;  /* 0x000064200a067816 */ /* 0x140fe4000000000b */
[----:B------:R-:W-:Y:S02]  /*100d0*/  PRMT R7, R10, 0x7531, R11 ;  /* 0x000075310a077816 */ /* 0x000fe4000000000b */
[----:B------:R-:W2:Y:S04]  /*100e0*/  LDSM.16.MT88.4 R8, [R15+0x12000] ;  /* 0x012000000f08783b */ /* 0x000ea80000004200 */
[----:B------:R3:W-:Y:S01]  /*100f0*/  STSM.16.M88.4 [R20+0x2000], R4 ;  /* 0x0020000414007844 */ /* 0x0007e20000000200 */
[----:B------:R-:W-:-:S02]  /*10100*/  IMAD.MOV.U32 R12, RZ, RZ, R18 ;  /* 0x000000ffff0c7224 */ /* 0x000fc400078e0012 */
[----:B---3--:R-:W-:-:S05]  /*10110*/  VIADD R4, R2, 0x1000 ;  /* 0x0000100002047836 */ /* 0x008fca0000000000 */
[----:B------:R-:W-:Y:S01]  /*10120*/  LOP3.LUT R4, R4, R14, RZ, 0xfc, !PT ;  /* 0x0000000e04047212 */ /* 0x000fe200078efcff */
[----:B------:R-:W3:Y:S01]  /*10130*/  S2R R7, SR_TID.X ;  /* 0x0000000000077919 */ /* 0x000ee20000002100 */
[C-C-:B--2---:R-:W-:Y:S02]  /*10140*/  PRMT R16, R8.reuse, 0x6420, R9.reuse ;  /* 0x0000642008107816 */ /* 0x144fe40000000009 */
[----:B------:R-:W-:Y:S02]  /*10150*/  PRMT R17, R8, 0x7531, R9 ;  /* 0x0000753108117816 */ /* 0x000fe40000000009 */
[C-C-:B------:R-:W-:Y:S02]  /*10160*/  PRMT R18, R10.reuse, 0x6420, R11.reuse ;  /* 0x000064200a127816 */ /* 0x140fe4000000000b */
[----:B------:R-:W-:-:S05]  /*10170*/  PRMT R19, R10, 0x7531, R11 ;  /* 0x000075310a137816 */ /* 0x000fca000000000b */
[----:B------:R2:W-:Y:S04]  /*10180*/  STSM.16.M88.4 [R20+0x3000], R16 ;  /* 0x0030001014007844 */ /* 0x0005e80000000200 */
[----:B------:R-:W4:Y:S01]  /*10190*/  LDSM.16.MT88.4 R8, [R4+UR40+0x10000] ;  /* 0x010000280408783b */ /* 0x000f220008004200 */
[----:B---3--:R-:W-:Y:S01]  /*101a0*/  LOP3.LUT P3, RZ, R7, 0x4, RZ, 0xc0, !PT ;  /* 0x0000000407ff7812 */ /* 0x008fe2000786c0ff */
[----:B------:R-:W-:Y:S02]  /*101b0*/  IMAD.U32 R13, RZ, RZ, UR40 ;  /* 0x00000028ff0d7e24 */ /* 0x000fe4000f8e00ff */
[----:B--2---:R-:W-:Y:S01]  /*101c0*/  IMAD.MOV.U32 R19, RZ, RZ, 0x20 ;  /* 0x00000020ff137424 */ /* 0x004fe200078e00ff */
[C-C-:B----4-:R-:W-:Y:S02]  /*101d0*/  PRMT R4, R8.reuse, 0x6420, R9.reuse ;  /* 0x0000642008047816 */ /* 0x150fe40000000009 */
[----:B------:R-:W-:-:S02]  /*101e0*/  PRMT R5, R8, 0x7531, R9 ;  /* 0x0000753108057816 */ /* 0x000fc40000000009 */
[C-C-:B------:R-:W-:Y:S02]  /*101f0*/  PRMT R6, R10.reuse, 0x6420, R11.reuse ;  /* 0x000064200a067816 */ /* 0x140fe4000000000b */
[----:B------:R-:W-:Y:S02]  /*10200*/  PRMT R7, R10, 0x7531, R11 ;  /* 0x000075310a077816 */ /* 0x000fe4000000000b */
[----:B------:R-:W2:Y:S01]  /*10210*/  LDSM.16.MT88.4 R8, [R15+0x11000] ;  /* 0x011000000f08783b */ /* 0x000ea20000004200 */
[----:B------:R-:W-:Y:S01]  /*10220*/  SEL R19, R19, 0xffffffe0, !P3 ;  /* 0xffffffe013137807 */ /* 0x000fe20005800000 */
[----:B------:R-:W-:-:S03]  /*10230*/  VIADD R13, R13, 0x8000 ;  /* 0x000080000d0d7836 */ /* 0x000fc60000000000 */
[----:B------:R-:W-:Y:S01]  /*10240*/  IADD3 R12, R12, R2, R19 ;  /* 0x000000020c0c7210 */ /* 0x000fe20007ffe013 */
[----:B------:R-:W-:-:S04]  /*10250*/  VIADD R2, R2, 0x3000 ;  /* 0x0000300002027836 */ /* 0x000fc80000000000 */
[----:B------:R-:W-:Y:S01]  /*10260*/  IMAD.IADD R12, R13, 0x1, R12 ;  /* 0x000000010d0c7824 */ /* 0x000fe200078e020c */
[----:B------:R-:W-:-:S04]  /*10270*/  LOP3.LUT R2, R2, R14, RZ, 0xfc, !PT ;  /* 0x0000000e02027212 */ /* 0x000fc800078efcff */
[----:B------:R2:W-:Y:S02]  /*10280*/  STSM.16.M88.4 [R12], R4 ;  /* 0x000000040c007844 */ /* 0x0005e40000000200 */
[C-C-:B--2---:R-:W-:Y:S02]  /*10290*/  PRMT R4, R8.reuse, 0x6420, R9.reuse ;  /* 0x0000642008047816 */ /* 0x144fe40000000009 */
[----:B------:R-:W-:Y:S02]  /*102a0*/  PRMT R5, R8, 0x7531, R9 ;  /* 0x0000753108057816 */ /* 0x000fe40000000009 */
[C-C-:B------:R-:W-:Y:S02]  /*102b0*/  PRMT R6, R10.reuse, 0x6420, R11.reuse ;  /* 0x000064200a067816 */ /* 0x140fe4000000000b */
[----:B------:R-:W-:-:S05]  /*102c0*/  PRMT R7, R10, 0x7531, R11 ;  /* 0x000075310a077816 */ /* 0x000fca000000000b */
[----:B------:R-:W-:Y:S04]  /*102d0*/  STSM.16.M88.4 [R12+0x1000], R4 ;  /* 0x001000040c007844 */ /* 0x000fe80000000200 */
[----:B------:R-:W2:Y:S02]  /*102e0*/  LDSM.16.MT88.4 R8, [R2+UR40+0x10000] ;  /* 0x010000280208783b */ /* 0x000ea40008004200 */
[C-C-:B--2---:R-:W-:Y:S02]  /*102f0*/  PRMT R4, R8.reuse, 0x6420, R9.reuse ;  /* 0x0000642008047816 */ /* 0x144fe40000000009 */
[----:B------:R-:W-:Y:S02]  /*10300*/  PRMT R5, R8, 0x7531, R9 ;  /* 0x0000753108057816 */ /* 0x000fe40000000009 */
[----:B------:R-:W-:-:S02]  /*10310*/  PRMT R6, R10, 0x6420, R11 ;  /* 0x000064200a067816 */ /* 0x000fc4000000000b */
[----:B------:R-:W-:Y:S02]  /*10320*/  PRMT R7, R10, 0x7531, R11 ;  /* 0x000075310a077816 */ /* 0x000fe4000000000b */
[----:B------:R-:W2:Y:S04]  /*10330*/  LDSM.16.MT88.4 R8, [R15+0x13000] ;  /* 0x013000000f08783b */ /* 0x000ea80000004200 */
[----:B------:R2:W-:Y:S02]  /*10340*/  STSM.16.M88.4 [R12+0x2000], R4 ;  /* 0x002000040c007844 */ /* 0x0005e40000000200 */
[C-C-:B--2---:R-:W-:Y:S02]  /*10350*/  PRMT R4, R8.reuse, 0x6420, R9.reuse ;  /* 0x0000642008047816 */ /* 0x144fe40000000009 */
        /* <DEDUP_REMOVED lines=9> */
[----:B---3--:R-:W3:Y:S01]  /*103f0*/  FENCE.VIEW.ASYNC.S ;  /* 0x00000000000073c6 */ /* 0x008ee20000000000 */
[----:B------:R-:W-:Y:S05]  /*10400*/  @!P0 BRA `(.L_x_910) ;  /* 0x0000000000048947 */ /* 0x000fea0003800000 */
[----:B------:R-:W-:Y:S01]  /*10410*/  BPT.TRAP 0x1 ;  /* 0x000000040000795c */ /* 0x000fe20000300000 */
.L_x_910:
[----:B------:R4:W5:Y:S01]  /*10420*/  LDL R2, [R1+0x4] ;  /* 0x0000040001027983 */ /* 0x0009620000100800 */
[----:B---3--:R3:W-:Y:S01]  /*10430*/  SYNCS.ARRIVE.TRANS64.A1T0 RZ, [R21+URZ+0x28450], RZ ;  /* 0x028450ff15ff79a7 */ /* 0x0087e2000810003f */
[----:B------:R-:W-:Y:S01]  /*10440*/  BAR.SYNC.DEFER_BLOCKING 0x2, 0x80 ;  /* 0x0082000000007b1d */ /* 0x000fe20000010000 */
[C---:B------:R-:W-:Y:S01]  /*10450*/  ISETP.GT.AND P0, PT, R3.reuse, UR42, PT ;  /* 0x0000002a03007c0c */ /* 0x040fe2000bf04270 */
[----:B------:R-:W-:Y:S02]  /*10460*/  VIADD R3, R3, 0xffffffff ;  /* 0xffffffff03037836 */ /* 0x000fe40000000000 */
[----:B---3--:R-:W-:Y:S02]  /*10470*/  @!P2 VIADD R21, R21, 0x28480 ;  /* 0x000284801515a836 */ /* 0x008fe40000000000 */
[----:B------:R4:W5:Y:S03]  /*10480*/  LDL R8, [R1+0xc] ;  /* 0x00000c0001087983 */ /* 0x0009660000100800 */
[----:B------:R-:W-:-:S04]  /*10490*/  @!P2 PRMT R21, RZ, 0x654, R21 ;  /* 0x00000654ff15a816 */ /* 0x000fc80000000015 */
[----:B------:R4:W-:Y:S01]  /*104a0*/  @!P2 SYNCS.ARRIVE.TRANS64.RED.A1T0 RZ, [R21+URZ], RZ ;  /* 0x000000ff15ffa9a7 */ /* 0x0009e2000810043f */
[----:B------:R-:W-:Y:S05]  /*104b0*/  @P0 BRA `(.L_x_911) ;  /* 0xfffffff000080947 */ /* 0x000fea000383ffff */
.L_x_889:
[----:B------:R-:W-:Y:S04]  /*104c0*/  BSSY B0, `(.L_x_912) ;  /* 0x000000f000007945 */ /* 0x000fe80003800000 */
[----:B------:R-:W-:Y:S05]  /*104d0*/  @P2 BRA `(.L_x_913) ;  /* 0x0000000000342947 */ /* 0x000fea0003800000 */
[----:B--2---:R-:W2:Y:S01]  /*104e0*/  S2R R5, SR_LANEID ;  /* 0x0000000000057919 */ /* 0x004ea20000000000 */
[----:B------:R-:W-:Y:S01]  /*104f0*/  VOTEU.ANY UR4, UPT, PT ;  /* 0x0000000000047886 */ /* 0x000fe200038e0100 */
[----:B---3-5:R-:W3:Y:S01]  /*10500*/  LDC.64 R2, c[0x0][0xdf0] ;  /* 0x00037c00ff027b82 */ /* 0x028ee20000000a00 */
[----:B------:R-:W2:Y:S02]  /*10510*/  FLO.U32 R0, UR4 ;  /* 0x0000000400007d00 */ /* 0x000ea400080e0000 */
[----:B--2---:R-:W-:-:S06]  /*10520*/  ISETP.EQ.U32.AND P0, PT, R0, R5, PT ;  /* 0x000000050000720c */ /* 0x004fcc0003f02070 */
[----:B------:R-:W3:Y:S07]  /*10530*/  POPC R5, UR4 ;  /* 0x0000000400057d09 */ /* 0x000eee0008000000 */
[----:B---3--:R-:W2:Y:S01]  /*10540*/  @P0 ATOMG.E.ADD.STRONG.GPU PT, R3, desc[UR52][R2.64], R5 ;  /* 0x00000005020309a8 */ /* 0x008ea200081ee1f4 */
[----:B------:R-:W3:Y:S02]  /*10550*/  S2R R4, SR_LTMASK ;  /* 0x0000000000047919 */ /* 0x000ee40000003900 */
[----:B---3--:R-:W-:-:S04]  /*10560*/  LOP3.LUT R4, R4, UR4, RZ, 0xc0, !PT ;  /* 0x0000000404047c12 */ /* 0x008fc8000f8ec0ff */
[----:B------:R-:W3:Y:S01]  /*10570*/  POPC R7, R4 ;  /* 0x0000000400077309 */ /* 0x000ee20000000000 */
[----:B--2---:R-:W3:Y:S02]  /*10580*/  SHFL.IDX PT, R0, R3, R0, 0x1f ;  /* 0x00001f0003007589 */ /* 0x004ee400000e0000 */
[----:B---3--:R-:W-:-:S05]  /*10590*/  IADD3 R0, R0, UR47, R7 ;  /* 0x0000002f00007c10 */ /* 0x008fca000fffe007 */
[----:B------:R2:W-:Y:S02]  /*105a0*/  STL [R1+0x20], R0 ;  /* 0x0000200001007387 */ /* 0x0005e40000100800 */
.L_x_913:
[----:B------:R-:W-:Y:S05]  /*105b0*/  BSYNC B0 ;  /* 0x0000000000007941 */ /* 0x000fea0003800000 */
.L_x_912:
[----:B------:R-:W-:-:S06]  /*105c0*/  UISETP.NE.AND UP0, UPT, UR43, 0x3, UPT ;  /* 0x000000032b00788c */ /* 0x000fcc000bf05270 */
[----:B------:R-:W-:-:S13]  /*105d0*/  PLOP3.LUT P0, PT, PT, PT, UP0, 0x80, 0x0 ;  /* 0x000000000000781c */ /* 0x000fda0003f0f008 */
[----:B------:R-:W-:Y:S05]  /*105e0*/  @!P0 BRA `(.L_x_914) ;  /* 0x0000000000048947 */ /* 0x000fea0003800000 */
[----:B------:R-:W-:Y:S01]  /*105f0*/  BPT.TRAP 0x1 ;  /* 0x000000040000795c */ /* 0x000fe20000300000 */
.L_x_914:
[----:B---3-5:R-:W3:Y:S04]  /*10600*/  LDL R2, [R1+0xc] ;  /* 0x00000c0001027983 */ /* 0x028ee80000100800 */
[----:B--2---:R-:W2:Y:S01]  /*10610*/  LDL R0, [R1+0x4] ;  /* 0x0000040001007983 */ /* 0x004ea20000100800 */
[----:B------:R-:W-:Y:S01]  /*10620*/  BSSY B0, `(.L_x_915) ;  /* 0x0000008000007945 */ /* 0x000fe20003800000 */
[----:B---3--:R-:W-:-:S04]  /*10630*/  LOP3.LUT R3, R2, 0x1, RZ, 0x3c, !PT ;  /* 0x0000000102037812 */ /* 0x008fc800078e3cff */
[----:B------:R-:W-:Y:S02]  /*10640*/  SHF.L.U32 R3, R3, 0x1f, RZ ;  /* 0x0000001f03037819 */ /* 0x000fe400000006ff */
[----:B--2---:R-:W-:-:S04]  /*10650*/  LEA R2, R0, UR40, 0x3 ;  /* 0x0000002800027c11 */ /* 0x004fc8000f8e18ff */
[----:B------:R-:W2:Y:S01]  /*10660*/  SYNCS.PHASECHK.TRANS64.TRYWAIT P0, [R2+URZ+0x28470], R3 ;  /* 0x02847003020075a7 */ /* 0x000ea2000800017f */
[----:B------:R-:W-:-:S05]  /*10670*/  IMAD.U32 R0, RZ, RZ, UR46 ;  /* 0x0000002eff007e24 */ /* 0x000fca000f8e00ff */
[----:B------:R-:W-:Y:S01]  /*10680*/  ISETP.NE.AND P1, PT, R0, 0x3, PT ;  /* 0x000000030000780c */ /* 0x000fe20003f25270 */
[----:B--2---:R-:W-:-:S12]  /*10690*/  @!P0 BRA `(.L_x_916) ;  /* 0x0000001000c08947 */ /* 0x004fd80003800000 */
.L_x_952:
[----:B------:R-:W-:Y:S05]  /*106a0*/  BSYNC B0 ;  /* 0x0000000000007941 */ /* 0x000fea0003800000 */
.L_x_915:
[----:B------:R-:W-:Y:S05]  /*106b0*/  @!P1 BRA `(.L_x_917) ;  /* 0x0000000000049947 */ /* 0x000fea0003800000 */
[----:B------:R-:W-:Y:S01]  /*106c0*/  BPT.TRAP 0x1 ;  /* 0x000000040000795c */ /* 0x000fe20000300000 */
.L_x_917:
[----:B------:R-:W2:Y:S02]  /*106d0*/  LDL R0, [R1+0xc] ;  /* 0x00000c0001007983 */ /* 0x000ea40000100800 */
[----:B--2---:R-:W-:-:S04]  /*106e0*/  SHF.L.U32 R3, R0, 0x1f, RZ ;  /* 0x0000001f00037819 */ /* 0x004fc800000006ff */
[----:B------:R-:W2:Y:S02]  /*106f0*/  SYNCS.PHASECHK.TRANS64.TRYWAIT P0, [R2+URZ+0x28460], R3 ;  /* 0x02846003020075a7 */ /* 0x000ea4000800017f */
[----:B--2---:R-:W-:Y:S05]  /*10700*/  @!P0 BRA `(.L_x_918) ;  /* 0x0000001000b88947 */ /* 0x004fea0003800000 */
.L_x_953:
[----:B------:R-:W3:Y:S04]  /*10710*/  LDL R0, [R1+0x4] ;  /* 0x0000040001007983 */ /* 0x000ee80000100800 */
[----:B------:R-:W5:Y:S04]  /*10720*/  LDL R17, [R1+0x8] ;  /* 0x0000080001117983 */ /* 0x000f680000100800 */
[----:B------:R-:W2:Y:S04]  /*10730*/  LDL R13, [R1+0x1c] ;  /* 0x00001c00010d7983 */ /* 0x000ea80000100800 */
[----:B------:R-:W4:Y:S01]  /*10740*/  LDL R18, [R1+0x14] ;  /* 0x0000140001127983 */ /* 0x000f220000100800 */
[----:B------:R-:W-:Y:S05]  /*10750*/  WARPSYNC.ALL ;  /* 0x0000000000007948 */ /* 0x000fea0003800000 */
[----:B---3--:R-:W-:-:S05]  /*10760*/  IMAD.SHL.U32 R20, R0, 0x4000, RZ ;  /* 0x0000400000147824 */ /* 0x008fca00078e00ff */
[----:B-----5:R-:W-:-:S05]  /*10770*/  LOP3.LUT R12, R20, R17, RZ, 0xfc, !PT ;  /* 0x00000011140c7212 */ /* 0x020fca00078efcff */
[----:B------:R-:W3:Y:S01]  /*10780*/  LDSM.16.MT88.4 R4, [R12+UR40+0x10000] ;  /* 0x010000280c04783b */ /* 0x000ee20008004200 */
[----:B--2---:R-:W-:Y:S01]  /*10790*/  IADD3 R3, R13, UR40, R20 ;  /* 0x000000280d037c10 */ /* 0x004fe2000fffe014 */
[----:B------:R-:W-:-:S04]  /*107a0*/  IMAD.U32 R0, RZ, RZ, UR40 ;  /* 0x00000028ff007e24 */ /* 0x000fc8000f8e00ff */
[----:B------:R-:W-:Y:S01]  /*107b0*/  VIADD R0, R0, 0x8000 ;  /* 0x0000800000007836 */ /* 0x000fe20000000000 */
[C-C-:B---3--:R-:W-:Y:S02]  /*107c0*/  PRMT R8, R4.reuse, 0x6420, R5.reuse ;  /* 0x0000642004087816 */ /* 0x148fe40000000005 */
[----:B------:R-:W-:Y:S02]  /*107d0*/  PRMT R9, R4, 0x7531, R5 ;  /* 0x0000753104097816 */ /* 0x000fe40000000005 */
[C-C-:B------:R-:W-:Y:S02]  /*107e0*/  PRMT R10, R6.reuse, 0x6420, R7.reuse ;  /* 0x00006420060a7816 */ /* 0x140fe40000000007 */
[----:B------:R-:W-:Y:S02]  /*107f0*/  PRMT R11, R6, 0x7531, R7 ;  /* 0x00007531060b7816 */ /* 0x000fe40000000007 */
[----:B------:R-:W2:Y:S01]  /*10800*/  LDSM.16.MT88.4 R4, [R3+0x10000] ;  /* 0x010000000304783b */ /* 0x000ea20000004200 */
[----:B----4-:R-:W-:-:S05]  /*10810*/  IADD3 R0, R0, R20, R18 ;  /* 0x0000001400007210 */ /* 0x010fca0007ffe012 */
[----:B------:R2:W-:Y:S02]  /*10820*/  STSM.16.M88.4 [R0], R8 ;  /* 0x0000000800007844 */ /* 0x0005e40000000200 */
[C-C-:B--2---:R-:W-:Y:S02]  /*10830*/  PRMT R8, R4.reuse, 0x6420, R5.reuse ;  /* 0x0000642004087816 */ /* 0x144fe40000000005 */
[----:B------:R-:W-:Y:S01]  /*10840*/  PRMT R9, R4, 0x7531, R5 ;  /* 0x0000753104097816 */ /* 0x000fe20000000005 */
[----:B------:R-:W-:Y:S01]  /*10850*/  VIADD R4, R20, 0x2000 ;  /* 0x0000200014047836 */ /* 0x000fe20000000000 */
[C-C-:B------:R-:W-:Y:S02]  /*10860*/  PRMT R10, R6.reuse, 0x6420, R7.reuse ;  /* 0x00006420060a7816 */ /* 0x140fe40000000007 */
[----:B------:R-:W-:Y:S02]  /*10870*/  PRMT R11, R6, 0x7531, R7 ;  /* 0x00007531060b7816 */ /* 0x000fe40000000007 */
[----:B------:R-:W-:-:S03]  /*10880*/  LOP3.LUT R16, R4, R17, RZ, 0xfc, !PT ;  /* 0x0000001104107212 */ /* 0x000fc600078efcff */
        /* <DEDUP_REMOVED lines=8> */
[----:B---3--:R-:W-:Y:S02]  /*10910*/  IMAD.MOV.U32 R15, RZ, RZ, R17 ;  /* 0x000000ffff0f7224 */ /* 0x008fe400078e0011 */
[----:B------:R-:W-:-:S02]  /*10920*/  IMAD.MOV.U32 R13, RZ, RZ, R18 ;  /* 0x000000ffff0d7224 */ /* 0x000fc400078e0012 */
[----:B------:R-:W3:Y:S01]  /*10930*/  S2R R18, SR_TID.X ;  /* 0x0000000000127919 */ /* 0x000ee20000002100 */
[C-C-:B--2---:R-:W-:Y:S02]  /*10940*/  PRMT R8, R4.reuse, 0x6420, R5.reuse ;  /* 0x0000642004087816 */ /* 0x144fe40000000005 */
[----:B------:R-:W-:Y:S01]  /*10950*/  PRMT R9, R4, 0x7531, R5 ;  /* 0x0000753104097816 */ /* 0x000fe20000000005 */
[----:B------:R-:W-:Y:S01]  /*10960*/  VIADD R4, R20, 0x1000 ;  /* 0x0000100014047836 */ /* 0x000fe20000000000 */
[C-C-:B------:R-:W-:Y:S02]  /*10970*/  PRMT R10, R6.reuse, 0x6420, R7.reuse ;  /* 0x00006420060a7816 */ /* 0x140fe40000000007 */
[----:B------:R-:W-:Y:S02]  /*10980*/  PRMT R11, R6, 0x7531, R7 ;  /* 0x00007531060b7816 */ /* 0x000fe40000000007 */
[----:B------:R-:W-:-:S03]  /*10990*/  LOP3.LUT R21, R4, R15, RZ, 0xfc, !PT ;  /* 0x0000000f04157212 */ /* 0x000fc600078efcff */
[----:B------:R-:W-:Y:S04]  /*109a0*/  STSM.16.M88.4 [R0+0x3000], R8 ;  /* 0x0030000800007844 */ /* 0x000fe80000000200 */
[----:B------:R-:W2:Y:S01]  /*109b0*/  LDSM.16.MT88.4 R4, [R21+UR40+0x10000] ;  /* 0x010000281504783b */ /* 0x000ea20008004200 */
[----:B------:R-:W-:Y:S01]  /*109c0*/  IMAD.MOV.U32 R12, RZ, RZ, 0x20 ;  /* 0x00000020ff0c7424 */ /* 0x000fe200078e00ff */
[----:B---3--:R-:W-:Y:S01]  /*109d0*/  LOP3.LUT P0, RZ, R18, 0x4, RZ, 0xc0, !PT ;  /* 0x0000000412ff7812 */ /* 0x008fe2000780c0ff */
[----:B------:R-:W-:-:S03]  /*109e0*/  IMAD.U32 R14, RZ, RZ, UR40 ;  /* 0x00000028ff0e7e24 */ /* 0x000fc6000f8e00ff */
[----:B------:R-:W-:Y:S01]  /*109f0*/  SEL R12, R12, 0xffffffe0, !P0 ;  /* 0xffffffe00c0c7807 */ /* 0x000fe20004000000 */
[----:B------:R-:W-:Y:S01]  /*10a00*/  VIADD R14, R14, 0x8000 ;  /* 0x000080000e0e7836 */ /* 0x000fe20000000000 */
[C-C-:B--2---:R-:W-:Y:S02]  /*10a10*/  PRMT R16, R4.reuse, 0x6420, R5.reuse ;  /* 0x0000642004107816 */ /* 0x144fe40000000005 */
[----:B------:R-:W-:Y:S02]  /*10a20*/  PRMT R17, R4, 0x7531, R5 ;  /* 0x0000753104117816 */ /* 0x000fe40000000005 */
[----:B------:R-:W-:Y:S02]  /*10a30*/  IADD3 R4, R13, R20, R12 ;  /* 0x000000140d047210 */ /* 0x000fe40007ffe00c */
[C-C-:B------:R-:W-:Y:S02]  /*10a40*/  PRMT R18, R6.reuse, 0x6420, R7.reuse ;  /* 0x0000642006127816 */ /* 0x140fe40000000007 */
[----:B------:R-:W-:Y:S01]  /*10a50*/  PRMT R19, R6, 0x7531, R7 ;  /* 0x0000753106137816 */ /* 0x000fe20000000007 */
[----:B------:R-:W-:-:S02]  /*10a60*/  IMAD.IADD R0, R14, 0x1, R4 ;  /* 0x000000010e007824 */ /* 0x000fc400078e0204 */
[----:B------:R-:W2:Y:S01]  /*10a70*/  LDSM.16.MT88.4 R4, [R3+0x11000] ;  /* 0x011000000304783b */ /* 0x000ea20000004200 */
[----:B------:R-:W-:-:S05]  /*10a80*/  VIADD R20, R20, 0x3000 ;  /* 0x0000300014147836 */ /* 0x000fca0000000000 */
[----:B------:R-:W-:Y:S01]  /*10a90*/  LOP3.LUT R20, R20, R15, RZ, 0xfc, !PT ;  /* 0x0000000f14147212 */ /* 0x000fe200078efcff */
[----:B------:R-:W-:Y:S01]  /*10aa0*/  STSM.16.M88.4 [R0], R16 ;  /* 0x0000001000007844 */ /* 0x000fe20000000200 */
        /* <DEDUP_REMOVED lines=11> */
[----:B------:R3:W-:Y:S01]  /*10b60*/  STSM.16.M88.4 [R0+0x2000], R12 ;  /* 0x0020000c00007844 */ /* 0x0007e20000000200 */
[C-C-:B--2---:R-:W-:Y:S02]  /*10b70*/  PRMT R8, R4.reuse, 0x6420, R5.reuse ;  /* 0x0000642004087816 */ /* 0x144fe40000000005 */
        /* <DEDUP_REMOVED lines=12> */
.L_x_919:
[----:B------:R-:W4:Y:S01]  /*10c40*/  LDL.LU R4, [R1+0x4] ;  /* 0x0000040001047983 */ /* 0x000f220000300800 */
[----:B--2---:R-:W-:Y:S03]  /*10c50*/  SYNCS.ARRIVE.TRANS64.A1T0 RZ, [R2+URZ+0x28450], RZ ;  /* 0x028450ff02ff79a7 */ /* 0x004fe6000810003f */
[----:B------:R-:W2:Y:S01]  /*10c60*/  LDL.LU R3, [R1+0xc] ;  /* 0x00000c0001037983 */ /* 0x000ea20000300800 */
[----:B---3--:R-:W-:-:S05]  /*10c70*/  @!P2 VIADD R0, R2, 0x28480 ;  /* 0x000284800200a836 */ /* 0x008fca0000000000 */
[----:B------:R-:W-:Y:S01]  /*10c80*/  @!P2 PRMT R0, RZ, 0x654, R0 ;  /* 0x00000654ff00a816 */ /* 0x000fe20000000000 */
[----:B------:R-:W-:Y:S06]  /*10c90*/  BAR.SYNC.DEFER_BLOCKING 0x2, 0x80 ;  /* 0x0082000000007b1d */ /* 0x000fec0000010000 */
[----:B------:R4:W-:Y:S02]  /*10ca0*/  @!P2 SYNCS.ARRIVE.TRANS64.RED.A1T0 RZ, [R0+URZ], RZ ;  /* 0x000000ff00ffa9a7 */ /* 0x0009e4000810043f */
[----:B----4-:R-:W-:-:S05]  /*10cb0*/  VIADD R0, R4, 0x1 ;  /* 0x0000000104007836 */ /* 0x010fca0000000000 */
[----:B------:R-:W-:-:S04]  /*10cc0*/  ISETP.NE.AND P0, PT, R0, 0x2, PT ;  /* 0x000000020000780c */ /* 0x000fc80003f05270 */
[----:B------:R-:W-:Y:S02]  /*10cd0*/  SEL R2, RZ, 0x1, P0 ;  /* 0x00000001ff027807 */ /* 0x000fe40000000000 */
[----:B------:R-:W-:Y:S02]  /*10ce0*/  SEL R0, R0, RZ, P0 ;  /* 0x000000ff00007207 */ /* 0x000fe40000000000 */
[----:B--2---:R-:W-:-:S03]  /*10cf0*/  LOP3.LUT R3, R3, R2, RZ, 0x3c, !PT ;  /* 0x0000000203037212 */ /* 0x004fc600078e3cff */
[----:B------:R2:W-:Y:S04]  /*10d00*/  STL [R1+0x4], R0 ;  /* 0x0000040001007387 */ /* 0x0005e80000100800 */
[----:B------:R2:W-:Y:S02]  /*10d10*/  STL [R1+0xc], R3 ;  /* 0x00000c0301007387 */ /* 0x0005e40000100800 */
.L_x_873:
[----:B------:R-:W-:Y:S05]  /*10d20*/  BSYNC B6 ;  /* 0x0000000000067941 */ /* 0x000fea0003800000 */
.L_x_871:
[----:B--23--:R-:W2:Y:S04]  /*10d30*/  LDL R0, [R1+0x24] ;  /* 0x0000240001007983 */ /* 0x00cea80000100800 */
[----:B------:R3:W5:Y:S01]  /*10d40*/  LDL R2, [R1+0x20] ;  /* 0x0000200001027983 */ /* 0x0007620000100800 */
[----:B--2---:R-:W-:-:S13]  /*10d50*/  LOP3.LUT P0, RZ, R0, 0x2, RZ, 0xc0, !PT ;  /* 0x0000000200ff7812 */ /* 0x004fda000780c0ff */
[----:B---3--:R-:W-:Y:S05]  /*10d60*/  @!P0 BRA `(.L_x_920) ;  /* 0x0000000000208947 */ /* 0x008fea0003800000 */
[----:B------:R-:W2:Y:S08]  /*10d70*/  S2UR UR5, SR_CgaCtaId ;  /* 0x00000000000579c3 */ /* 0x000eb00000008800 */
[----:B------:R-:W-:Y:S06]  /*10d80*/  BAR.SYNC.DEFER_BLOCKING 0x5, 0x180 ;  /* 0x0146000000007b1d */ /* 0x000fec0000010000 */
[----:B------:R-:W-:-:S02]  /*10d90*/  UMOV UR4, 0x400 ;  /* 0x0000040000047882 */ /* 0x000fc40000000000 */
[----:B--2---:R-:W-:-:S09]  /*10da0*/  ULEA UR4, UR5, UR4, 0x18 ;  /* 0x0000000405047291 */ /* 0x004fd2000f8ec03f */
[----:B-----5:R-:W2:Y:S04]  /*10db0*/  LDS R2, [UR4+0x284d0] ;  /* 0x0284d004ff027984 */ /* 0x020ea80008000800 */
[----:B--2---:R2:W-:Y:S01]  /*10dc0*/  STL [R1+0x20], R2 ;  /* 0x0000200201007387 */ /* 0x0045e20000100800 */
[----:B------:R-:W-:Y:S06]  /*10dd0*/  BAR.ARV 0x4, 0x180 ;  /* 0x0106000000007b1d */ /* 0x000fec0000002000 */
[----:B------:R-:W-:Y:S05]  /*10de0*/  BRA `(.L_x_921) ;  /* 0x00000000002c7947 */ /* 0x000fea0003800000 */
.L_x_920:
[----:B------:R-:W2:Y:S01]  /*10df0*/  S2R R0, SR_TID.X ;  /* 0x0000000000007919 */ /* 0x000ea20000002100 */
[----:B------:R-:W-:Y:S01]  /*10e00*/  BAR.SYNC.DEFER_BLOCKING 0x4, 0x180 ;  /* 0x0106000000007b1d */ /* 0x000fe20000010000 */
[----:B--2---:R-:W-:-:S04]  /*10e10*/  LOP3.LUT R0, R0, 0x7f, RZ, 0xc0, !PT ;  /* 0x0000007f00007812 */ /* 0x004fc800078ec0ff */
[----:B------:R-:W-:-:S13]  /*10e20*/  ISETP.NE.AND P0, PT, R0, RZ, PT ;  /* 0x000000ff0000720c */ /* 0x000fda0003f05270 */
[----:B------:R-:W2:Y:S01]  /*10e30*/  @!P0 S2R R3, SR_CgaCtaId ;  /* 0x0000000000038919 */ /* 0x000ea20000008800 */
[----:B------:R-:W-:-:S04]  /*10e40*/  @!P0 MOV R0, 0x400 ;  /* 0x0000040000008802 */ /* 0x000fc80000000f00 */
[----:B--2---:R-:W-:Y:S02]  /*10e50*/  @!P0 LEA R3, R3, R0, 0x18 ;  /* 0x0000000003038211 */ /* 0x004fe400078ec0ff */
[----:B-----5:R-:W2:Y:S04]  /*10e60*/  SHFL.IDX PT, R0, R2, RZ, 0x1f ;  /* 0x00001fff02007589 */ /* 0x020ea800000e0000 */
[----:B------:R3:W-:Y:S04]  /*10e70*/  @!P0 STS [R3+0x284d0], R2 ;  /* 0x0284d00203008388 */ /* 0x0007e80000000800 */
[----:B--2---:R3:W-:Y:S01]  /*10e80*/  STL [R1+0x20], R0 ;  /* 0x0000200001007387 */ /* 0x0047e20000100800 */
[----:B------:R-:W-:Y:S06]  /*10e90*/  BAR.ARV 0x5, 0x180 ;  /* 0x0146000000007b1d */ /* 0x000fec0000002000 */
.L_x_921:
[----:B---3--:R-:W3:Y:S01]  /*10ea0*/  LDL R0, [R1+0x20] ;  /* 0x0000200001007983 */ /* 0x008ee20000100800 */
[----:B------:R-:W-:Y:S02]  /*10eb0*/  ULDC UR4, c[0x0][0xda8] ;  /* 0x00036a0000047ab9 */ /* 0x000fe40000000800 */
[----:B---3--:R-:W-:-:S13]  /*10ec0*/  ISETP.GE.AND P0, PT, R0, UR4, PT ;  /* 0x0000000400007c0c */ /* 0x008fda000bf06270 */
[----:B------:R-:W-:Y:S05]  /*10ed0*/  @!P0 BRA `(.L_x_922) ;  /* 0xffffffcc00488947 */ /* 0x000fea000383ffff */
.L_x_862:
[----:B-1----:R-:W3:Y:S01]  /*10ee0*/  LDL.LU R0, [R1+0x28] ;  /* 0x0000280001007983 */ /* 0x002ee20000300800 */
[----:B------:R-:W-:Y:S01]  /*10ef0*/  BSSY B0, `(.L_x_923) ;  /* 0x000000b000007945 */ /* 0x000fe20003800000 */
[----:B------:R-:W1:Y:S01]  /*10f00*/  S2R R5, SR_CgaCtaId ;  /* 0x0000000000057919 */ /* 0x000e620000008800 */
[----:B---3--:R-:W-:-:S05]  /*10f10*/  VIADD R0, R0, 0x1 ;  /* 0x0000000100007836 */ /* 0x008fca0000000000 */
[----:B--2---:R-:W-:-:S04]  /*10f20*/  LEA.HI R2, R0, R0, RZ, 0x1 ;  /* 0x0000000000027211 */ /* 0x004fc800078f08ff */
[----:B------:R-:W-:-:S05]  /*10f30*/  LOP3.LUT R3, R2, 0xfffffffe, RZ, 0xc0, !PT ;  /* 0xfffffffe02037812 */ /* 0x000fca00078ec0ff */
[----:B------:R-:W-:Y:S01]  /*10f40*/  IMAD.IADD R3, R0, 0x1, -R3 ;  /* 0x0000000100037824 */ /* 0x000fe200078e0a03 */
[----:B------:R-:W-:-:S04]  /*10f50*/  MOV R0, 0x400 ;  /* 0x0000040000007802 */ /* 0x000fc80000000f00 */
[----:B-1----:R-:W-:Y:S02]  /*10f60*/  LEA R0, R5, R0, 0x18 ;  /* 0x0000000005007211 */ /* 0x002fe400078ec0ff */
[----:B------:R-:W-:-:S04]  /*10f70*/  SHF.L.U32 R3, R3, 0x1f, RZ ;  /* 0x0000001f03037819 */ /* 0x000fc800000006ff */
[----:B------:R-:W1:Y:S02]  /*10f80*/  SYNCS.PHASECHK.TRANS64.TRYWAIT P0, [R0+URZ+0x28420], R3 ;  /* 0x02842003000075a7 */ /* 0x000e64000800017f */
[----:B-1----:R-:W-:Y:S05]  /*10f90*/  @!P0 BRA `(.L_x_924) ;  /* 0x0000000800a88947 */ /* 0x002fea0003800000 */
.L_x_954:
[----:B------:R-:W-:Y:S05]  /*10fa0*/  BSYNC B0 ;  /* 0x0000000000007941 */ /* 0x000fea0003800000 */
.L_x_923:
[----:B------:R-:W-:-:S03]  /*10fb0*/  UMOV UR4, 0xffffffff ;  /* 0xffffffff00047882 */ /* 0x000fc60000000000 */
[----:B------:R-:W-:Y:S05]  /*10fc0*/  BRA.DIV UR4, `(.L_x_925) ;  /* 0x0000000a04b07947 */ /* 0x000fea000b800000 */
[----:B------:R-:W2:Y:S02]  /*10fd0*/  S2R R2, SR_TID.X ;  /* 0x0000000000027919 */ /* 0x000ea40000002100 */
[----:B--2---:R-:W-:-:S04]  /*10fe0*/  SHF.R.U32.HI R2, RZ, 0x5, R2 ;  /* 0x00000005ff027819 */ /* 0x004fc80000011602 */
[----:B------:R-:W-:-:S05]  /*10ff0*/  LOP3.LUT R2, R2, 0x3, RZ, 0xc0, !PT ;  /* 0x0000000302027812 */ /* 0x000fca00078ec0ff */
[----:B------:R2:W3:Y:S02]  /*11000*/  SHFL.IDX PT, R14, R2, RZ, 0x1f ;  /* 0x00001fff020e7589 */ /* 0x0004e400000e0000 */
.L_x_957:
[----:B---3--:R-:W-:Y:S01]  /*11010*/  ISETP.NE.AND P0, PT, R14, RZ, PT ;  /* 0x000000ff0e00720c */ /* 0x008fe20003f05270 */
[----:B------:R-:W-:-:S12]  /*11020*/  BSSY B0, `(.L_x_926) ;  /* 0x000002e000007945 */ /* 0x000fd80003800000 */
[----:B------:R-:W-:Y:S05]  /*11030*/  @P0 BRA `(.L_x_927) ;  /* 0x0000000000b00947 */ /* 0x000fea0003800000 */
[----:B------:R-:W-:-:S03]  /*11040*/  UMOV UR4, 0xffffffff ;  /* 0xffffffff00047882 */ /* 0x000fc60000000000 */
[----:B------:R-:W-:Y:S05]  /*11050*/  BRA.DIV UR4, `(.L_x_928) ;  /* 0x0000000a04c07947 */ /* 0x000fea000b800000 */
[----:B------:R-:W-:-:S13]  /*11060*/  ELECT P6, URZ, PT ;  /* 0x00000000003f782f */ /* 0x000fda00038c0000 */
.L_x_960:
[----:B------:R-:W-:Y:S05]  /*11070*/  @!P6 BRA `(.L_x_927) ;  /* 0x0000000000a0e947 */ /* 0x000fea0003800000 */
[----:B------:R-:W-:-:S06]  /*11080*/  ULOP3.LUT UR4, UR61, 0x2, URZ, 0xfc, !UPT ;  /* 0x000000023d047892 */ /* 0x000fcc000f8efc3f */
[----:B--2---:R-:W-:-:S05]  /*11090*/  IMAD.U32 R2, RZ, RZ, UR4 ;  /* 0x00000004ff027e24 */ /* 0x004fca000f8e00ff */
[----:B------:R-:W-:-:S13]  /*110a0*/  ISETP.NE.AND P0, PT, R2, 0x3, PT ;  /* 0x000000030200780c */ /* 0x000fda0003f05270 */
[----:B------:R-:W-:Y:S05]  /*110b0*/  @!P0 BRA `(.L_x_929) ;  /* 0x0000000000048947 */ /* 0x000fea0003800000 */
[----:B------:R-:W-:Y:S01]  /*110c0*/  BPT.TRAP 0x1 ;  /* 0x000000040000795c */ /* 0x000fe20000300000 */
.L_x_929:
[----:B-1----:R-:W2:Y:S04]  /*110d0*/  LDL R3, [R1+0x4] ;  /* 0x0000040001037983 */ /* 0x002ea80000100800 */
[----:B------:R-:W3:Y:S01]  /*110e0*/  LDL.LU R7, [R1+0xc] ;  /* 0x00000c0001077983 */ /* 0x000ee20000300800 */
[----:B------:R-:W-:-:S04]  /*110f0*/  VIADD R2, R0, 0x28440 ;  /* 0x0002844000027836 */ /* 0x000fc80000000000 */
[C---:B--2---:R-:W-:Y:S02]  /*11100*/  IMAD R6, R3.reuse, 0x8, R2 ;  /* 0x0000000803067824 */ /* 0x044fe400078e0202 */
[----:B------:R-:W-:Y:S01]  /*11110*/  VIADD R3, R3, 0x1 ;  /* 0x0000000103037836 */ /* 0x000fe20000000000 */
[----:B---3--:R-:W-:-:S04]  /*11120*/  SHF.L.U32 R5, R7, 0x1f, RZ ;  /* 0x0000001f07057819 */ /* 0x008fc800000006ff */
[C---:B------:R-:W-:Y:S01]  /*11130*/  ISETP.NE.AND P2, PT, R3.reuse, 0x2, PT ;  /* 0x000000020300780c */ /* 0x040fe20003f45270 */
[----:B------:R-:W1:Y:S03]  /*11140*/  SYNCS.PHASECHK.TRANS64.TRYWAIT P1, [R6+URZ], R5 ;  /* 0x00000005060075a7 */ /* 0x000e66000802017f */
[----:B------:R-:W-:Y:S02]  /*11150*/  SEL R4, RZ, 0x1, P2 ;  /* 0x00000001ff047807 */ /* 0x000fe40001000000 */
[----:B------:R-:W-:Y:S02]  /*11160*/  SEL R3, R3, RZ, P2 ;  /* 0x000000ff03037207 */ /* 0x000fe40001000000 */
[----:B------:R-:W-:-:S03]  /*11170*/  LOP3.LUT R4, R7, R4, RZ, 0x3c, !PT ;  /* 0x0000000407047212 */ /* 0x000fc600078e3cff */
[----:B------:R-:W-:Y:S01]  /*11180*/  IMAD R7, R3, 0x8, R2 ;  /* 0x0000000803077824 */ /* 0x000fe200078e0202 */
[----:B------:R-:W-:Y:S01]  /*11190*/  SHF.L.U32 R2, R4, 0x1f, RZ ;  /* 0x0000001f04027819 */ /* 0x000fe200000006ff */
[----:B-1----:R-:W-:Y:S06]  /*111a0*/  @!P1 BRA `(.L_x_930) ;  /* 0x00000008008c9947 */ /* 0x002fec0003800000 */
.L_x_961:
[----:B------:R-:W2:Y:S02]  /*111b0*/  SYNCS.PHASECHK.TRANS64.TRYWAIT P1, [R7+URZ], R2 ;  /* 0x00000002070075a7 */ /* 0x000ea4000802017f */
[----:B--2---:R-:W-:Y:S05]  /*111c0*/  @!P1 BRA `(.L_x_931) ;  /* 0x0000000800989947 */ /* 0x004fea0003800000 */
.L_x_962:
[----:B------:R-:W-:Y:S05]  /*111d0*/  @!P0 BRA `(.L_x_932) ;  /* 0x0000000000048947 */ /* 0x000fea0003800000 */
[----:B------:R-:W-:Y:S01]  /*111e0*/  BPT.TRAP 0x1 ;  /* 0x000000040000795c */ /* 0x000fe20000300000 */
.L_x_932:
[----:B------:R-:W3:Y:S02]  /*111f0*/  LDL.LU R4, [R1+0x4] ;  /* 0x0000040001047983 */ /* 0x000ee40000300800 */
[----:B---3--:R-:W-:-:S04]  /*11200*/  IMAD R4, R4, 0x8, R0 ;  /* 0x0000000804047824 */ /* 0x008fc800078e0200 */
[----:B------:R-:W3:Y:S02]  /*11210*/  SYNCS.PHASECHK.TRANS64.TRYWAIT P1, [R4+URZ+0x28460], R5 ;  /* 0x02846005040075a7 */ /* 0x000ee4000802017f */
[----:B---3--:R-:W-:Y:S05]  /*11220*/  @!P1 BRA `(.L_x_933) ;  /* 0x0000000800949947 */ /* 0x008fea0003800000 */
.L_x_963:
[----:B------:R-:W-:Y:S05]  /*11230*/  @!P0 BRA `(.L_x_934) ;  /* 0x0000000000048947 */ /* 0x000fea0003800000 */
[----:B------:R-:W-:Y:S01]  /*11240*/  BPT.TRAP 0x1 ;  /* 0x000000040000795c */ /* 0x000fe20000300000 */
.L_x_934:
[----:B------:R-:W-:-:S04]  /*11250*/  IMAD R3, R3, 0x8, R0 ;  /* 0x0000000803037824 */ /* 0x000fc800078e0200 */
[----:B------:R-:W4:Y:S02]  /*11260*/  SYNCS.PHASECHK.TRANS64.TRYWAIT P1, [R3+URZ+0x28460], R2 ;  /* 0x02846002030075a7 */ /* 0x000f24000802017f */
[----:B----4-:R-:W-:Y:S05]  /*11270*/  @!P1 BRA `(.L_x_935) ;  /* 0x0000000800949947 */ /* 0x010fea0003800000 */
.L_x_964:
[----:B------:R-:W-:Y:S05]  /*11280*/  @!P0 BRA `(.L_x_936) ;  /* 0x0000000000048947 */ /* 0x000fea0003800000 */
[----:B------:R-:W-:Y:S01]  /*11290*/  BPT.TRAP 0x1 ;  /* 0x000000040000795c */ /* 0x000fe20000300000 */
.L_x_936:
[----:B------:R-:W5:Y:S02]  /*112a0*/  SYNCS.PHASECHK.TRANS64.TRYWAIT P0, [R4+URZ+0x28480], R5 ;  /* 0x02848005040075a7 */ /* 0x000f64000800017f */
[----:B-----5:R-:W-:Y:S05]  /*112b0*/  @!P0 BRA `(.L_x_937) ;  /* 0x0000000800988947 */ /* 0x020fea0003800000 */
.L_x_938:
[----:B------:R1:W1:Y:S02]  /*112c0*/  SYNCS.PHASECHK.TRANS64.TRYWAIT P0, [R3+URZ+0x28480], R2 ;  /* 0x02848002030075a7 */ /* 0x000264000800017f */
[----:B-1----:R-:W-:Y:S05]  /*112d0*/  @!P0 NANOSLEEP.SYNCS 0x989680 ;  /* 0x009896800000895d */ /* 0x002fea0003900000 */
[----:B------:R-:W1:Y:S02]  /*112e0*/  @!P0 SYNCS.PHASECHK.TRANS64 P0, [R3+URZ+0x28480], R2 ;  /* 0x02848002030085a7 */ /* 0x000e64000800007f */
[----:B-1----:R-:W-:Y:S05]  /*112f0*/  @!P0 BRA `(.L_x_938) ;  /* 0xfffffffc00f08947 */ /* 0x002fea000383ffff */
.L_x_927:
[----:B------:R-:W-:Y:S05]  /*11300*/  BSYNC B0 ;  /* 0x0000000000007941 */ /* 0x000fea0003800000 */
.L_x_926:
[----:B------:R-:W-:Y:S05]  /*11310*/  EXIT ;  /* 0x000000000000794d */ /* 0x000fea0003800000 */
.L_x_775:
[----:B-1----:R-:W-:-:S04]  /*11320*/  IMAD.U32 R3, RZ, RZ, UR37 ;  /* 0x00000025ff037e24 */ /* 0x002fc8000f8e00ff */
[----:B------:R1:W2:Y:S03]  /*11330*/  SYNCS.PHASECHK.TRANS64.TRYWAIT P1, [R3+URZ+0x28400], R0 ;  /* 0x02840000030075a7 */ /* 0x0002a6000802017f */
[----:B--2---:R-:W-:Y:S05]  /*11340*/  @!P1 NANOSLEEP.SYNCS 0x989680 ;  /* 0x009896800000995d */ /* 0x004fea0003900000 */
[----:B------:R-:W2:Y:S02]  /*11350*/  @!P1 SYNCS.PHASECHK.TRANS64 P1, [R3+URZ+0x28400], R0 ;  /* 0x02840000030095a7 */ /* 0x000ea4000802007f */
[----:B--2---:R-:W-:Y:S05]  /*11360*/  @!P1 BRA `(.L_x_775) ;  /* 0xfffffffc00ec9947 */ /* 0x004fea000383ffff */
[----:B------:R-:W-:Y:S05]  /*11370*/  BRA `(.L_x_939) ;  /* 0xffffff0800e47947 */ /* 0x000fea000383ffff */
.L_x_779:
[----:B--2---:R2:W3:Y:S02]  /*11380*/  SYNCS.PHASECHK.TRANS64.TRYWAIT P2, [R5+URZ+0x28430], R0 ;  /* 0x02843000050075a7 */ /* 0x0044e4000804017f */
[----:B---3--:R-:W-:Y:S05]  /*11390*/  @!P2 NANOSLEEP.SYNCS 0x989680 ;  /* 0x009896800000a95d */ /* 0x008fea0003900000 */
[----:B------:R-:W3:Y:S02]  /*113a0*/  @!P2 SYNCS.PHASECHK.TRANS64 P2, [R5+URZ+0x28430], R0 ;  /* 0x028430000500a5a7 */ /* 0x000ee4000804007f */
[----:B---3--:R-:W-:Y:S05]  /*113b0*/  @!P2 BRA `(.L_x_779) ;  /* 0xfffffffc00f0a947 */ /* 0x008fea000383ffff */
[----:B------:R-:W-:Y:S05]  /*113c0*/  BRA `(.L_x_778) ;  /* 0xffffff0c00087947 */ /* 0x000fea000383ffff */
.L_x_795:
[----:B--2---:R-:W-:-:S04]  /*113d0*/  IMAD.U32 R10, RZ, RZ, UR10 ;  /* 0x0000000aff0a7e24 */ /* 0x004fc8000f8e00ff */
[----:B------:R2:W3:Y:S03]  /*113e0*/  SYNCS.PHASECHK.TRANS64.TRYWAIT P2, [R10+URZ+0x28430], R9 ;  /* 0x028430090a0075a7 */ /* 0x0004e6000804017f */
[----:B---3--:R-:W-:Y:S05]  /*113f0*/  @!P2 NANOSLEEP.SYNCS 0x989680 ;  /* 0x009896800000a95d */ /* 0x008fea0003900000 */
[----:B------:R-:W3:Y:S02]  /*11400*/  @!P2 SYNCS.PHASECHK.TRANS64 P2, [R10+URZ+0x28430], R9 ;  /* 0x028430090a00a5a7 */ /* 0x000ee4000804007f */
[----:B---3--:R-:W-:Y:S05]  /*11410*/  @!P2 BRA `(.L_x_795) ;  /* 0xfffffffc00eca947 */ /* 0x008fea000383ffff */
[----:B------:R-:W-:Y:S05]  /*11420*/  BRA `(.L_x_792) ;  /* 0xffffff2c00807947 */ /* 0x000fea000383ffff */
.L_x_799:
[----:B--2---:R-:W-:-:S04]  /*11430*/  IMAD.U32 R10, RZ, RZ, UR10 ;  /* 0x0000000aff0a7e24 */ /* 0x004fc8000f8e00ff */
[----:B------:R2:W3:Y:S03]  /*11440*/  SYNCS.PHASECHK.TRANS64.TRYWAIT P2, [R10+URZ+0x28450], R9 ;  /* 0x028450090a0075a7 */ /* 0x0004e6000804017f */
[----:B---3--:R-:W-:Y:S05]  /*11450*/  @!P2 NANOSLEEP.SYNCS 0x989680 ;  /* 0x009896800000a95d */ /* 0x008fea0003900000 */
[----:B------:R-:W3:Y:S02]  /*11460*/  @!P2 SYNCS.PHASECHK.TRANS64 P2, [R10+URZ+0x28450], R9 ;  /* 0x028450090a00a5a7 */ /* 0x000ee4000804007f */
[----:B---3--:R-:W-:Y:S05]  /*11470*/  @!P2 BRA `(.L_x_799) ;  /* 0xfffffffc00eca947 */ /* 0x008fea000383ffff */
[----:B------:R-:W-:Y:S05]  /*11480*/  BRA `(.L_x_796) ;  /* 0xffffff30004c7947 */ /* 0x000fea000383ffff */
.L_x_817:
[----:B--2---:R-:W-:-:S04]  /*11490*/  IMAD.U32 R6, RZ, RZ, UR6 ;  /* 0x00000006ff067e24 */ /* 0x004fc8000f8e00ff */
[----:B------:R2:W3:Y:S03]  /*114a0*/  SYNCS.PHASECHK.TRANS64.TRYWAIT P2, [R6+URZ+0x28430], R5 ;  /* 0x02843005060075a7 */ /* 0x0004e6000804017f */
[----:B---3--:R-:W-:Y:S05]  /*114b0*/  @!P2 NANOSLEEP.SYNCS 0x989680 ;  /* 0x009896800000a95d */ /* 0x008fea0003900000 */
[----:B------:R-:W3:Y:S02]  /*114c0*/  @!P2 SYNCS.PHASECHK.TRANS64 P2, [R6+URZ+0x28430], R5 ;  /* 0x028430050600a5a7 */ /* 0x000ee4000804007f */
[----:B---3--:R-:W-:Y:S05]  /*114d0*/  @!P2 BRA `(.L_x_817) ;  /* 0xfffffffc00eca947 */ /* 0x008fea000383ffff */
[----:B------:R-:W-:Y:S05]  /*114e0*/  BRA `(.L_x_814) ;  /* 0xffffff5000c07947 */ /* 0x000fea000383ffff */
.L_x_821:
[----:B--2---:R-:W-:-:S04]  /*114f0*/  IMAD.U32 R6, RZ, RZ, UR10 ;  /* 0x0000000aff067e24 */ /* 0x004fc8000f8e00ff */
[----:B------:R2:W3:Y:S03]  /*11500*/  SYNCS.PHASECHK.TRANS64.TRYWAIT P2, [R6+URZ+0x28450], R5 ;  /* 0x02845005060075a7 */ /* 0x0004e6000804017f */
[----:B---3--:R-:W-:Y:S05]  /*11510*/  @!P2 NANOSLEEP.SYNCS 0x989680 ;  /* 0x009896800000a95d */ /* 0x008fea0003900000 */
[----:B------:R-:W3:Y:S02]  /*11520*/  @!P2 SYNCS.PHASECHK.TRANS64 P2, [R6+URZ+0x28450], R5 ;  /* 0x028450050600a5a7 */ /* 0x000ee4000804007f */
[----:B---3--:R-:W-:Y:S05]  /*11530*/  @!P2 BRA `(.L_x_821) ;  /* 0xfffffffc00eca947 */ /* 0x008fea000383ffff */
[----:B------:R-:W-:Y:S05]  /*11540*/  BRA `(.L_x_818) ;  /* 0xffffff5400987947 */ /* 0x000fea000383ffff */
.L_x_828:
[----:B--2---:R-:W-:-:S04]  /*11550*/  IMAD.U32 R6, RZ, RZ, UR6 ;  /* 0x00000006ff067e24 */ /* 0x004fc8000f8e00ff */
[----:B------:R2:W3:Y:S03]  /*11560*/  SYNCS.PHASECHK.TRANS64.TRYWAIT P2, [R6+URZ+0x28430], R5 ;  /* 0x02843005060075a7 */ /* 0x0004e6000804017f */
[----:B---3--:R-:W-:Y:S05]  /*11570*/  @!P2 NANOSLEEP.SYNCS 0x989680 ;  /* 0x009896800000a95d */ /* 0x008fea0003900000 */
[----:B------:R-:W3:Y:S02]  /*11580*/  @!P2 SYNCS.PHASECHK.TRANS64 P2, [R6+URZ+0x28430], R5 ;  /* 0x028430050600a5a7 */ /* 0x000ee4000804007f */
[----:B---3--:R-:W-:Y:S05]  /*11590*/  @!P2 BRA `(.L_x_828) ;  /* 0xfffffffc00eca947 */ /* 0x008fea000383ffff */
[----:B------:R-:W-:Y:S05]  /*115a0*/  BRA `(.L_x_825) ;  /* 0xffffff6c00147947 */ /* 0x000fea000383ffff */
.L_x_832:
[----:B--2---:R-:W-:-:S04]  /*115b0*/  IMAD.U32 R6, RZ, RZ, UR10 ;  /* 0x0000000aff067e24 */ /* 0x004fc8000f8e00ff */
[----:B------:R2:W3:Y:S03]  /*115c0*/  SYNCS.PHASECHK.TRANS64.TRYWAIT P2, [R6+URZ+0x28450], R5 ;  /* 0x02845005060075a7 */ /* 0x0004e6000804017f */
[----:B---3--:R-:W-:Y:S05]  /*115d0*/  @!P2 NANOSLEEP.SYNCS 0x989680 ;  /* 0x009896800000a95d */ /* 0x008fea0003900000 */
[----:B------:R-:W3:Y:S02]  /*115e0*/  @!P2 SYNCS.PHASECHK.TRANS64 P2, [R6+URZ+0x28450], R5 ;  /* 0x028450050600a5a7 */ /* 0x000ee4000804007f */
[----:B---3--:R-:W-:Y:S05]  /*115f0*/  @!P2 BRA `(.L_x_832) ;  /* 0xfffffffc00eca947 */ /* 0x008fea000383ffff */
[----:B------:R-:W-:Y:S05]  /*11600*/  BRA `(.L_x_829) ;  /* 0xffffff6c00ec7947 */ /* 0x000fea000383ffff */
.L_x_846:
[----:B--2---:R-:W-:-:S04]  /*11610*/  IMAD.U32 R7, RZ, RZ, UR14 ;  /* 0x0000000eff077e24 */ /* 0x004fc8000f8e00ff */
[----:B------:R2:W3:Y:S03]  /*11620*/  SYNCS.PHASECHK.TRANS64.TRYWAIT P1, [R7+URZ+0x28450], R0 ;  /* 0x02845000070075a7 */ /* 0x0004e6000802017f */
[----:B---3--:R-:W-:Y:S05]  /*11630*/  @!P1 NANOSLEEP.SYNCS 0x989680 ;  /* 0x009896800000995d */ /* 0x008fea0003900000 */
[----:B------:R-:W3:Y:S02]  /*11640*/  @!P1 SYNCS.PHASECHK.TRANS64 P1, [R7+URZ+0x28450], R0 ;  /* 0x02845000070095a7 */ /* 0x000ee4000802007f */
[----:B---3--:R-:W-:Y:S05]  /*11650*/  @!P1 BRA `(.L_x_846) ;  /* 0xfffffffc00ec9947 */ /* 0x008fea000383ffff */
[----:B------:R-:W-:Y:S05]  /*11660*/  BRA `(.L_x_845) ;  /* 0xffffff8c00a87947 */ /* 0x000fea000383ffff */
.L_x_878:
[----:B------:R-:W-:Y:S02]  /*11670*/  IMAD.MOV.U32 R13, RZ, RZ, R18 ;  /* 0x000000ffff0d7224 */ /* 0x000fe400078e0012 */
[----:B------:R-:W-:Y:S02]  /*11680*/  IMAD.MOV.U32 R12, RZ, RZ, RZ ;  /* 0x000000ffff0c7224 */ /* 0x000fe400078e00ff */
[----:B------:R-:W-:Y:S02]  /*11690*/  IMAD.MOV.U32 R11, RZ, RZ, 0x1f ;  /* 0x0000001fff0b7424 */ /* 0x000fe400078e00ff */
[----:B------:R-:W-:-:S07]  /*116a0*/  IMAD.MOV.U32 R15, RZ, RZ, -0x1 ;  /* 0xffffffffff0f7424 */ /* 0x000fce00078e00ff */
[----:B-1----:R-:W-:Y:S05]  /*116b0*/  WARPSYNC.COLLECTIVE R15, `(.L_x_940) ;  /* 0x000000000f087348 */ /* 0x002fea0003c00000 */
[----:B------:R2:W3:Y:S02]  /*116c0*/  SHFL.IDX P6, R14, R13, R12, R11 ;  /* 0x0000000c0d0e7389 */ /* 0x0004e400000c000b */
[----:B-123--:R-:W-:Y:S01]  /*116d0*/  ENDCOLLECTIVE ;  /* 0x000000000000791b */ /* 0x00efe20003800000 */
.L_x_940:
[----:B------:R-:W-:Y:S05]  /*116e0*/  BRA `(.L_x_941) ;  /* 0xffffffd400587947 */ /* 0x000fea000383ffff */
.L_x_880:
[----:B------:R-:W-:Y:S01]  /*116f0*/  BSSY B0, `(.L_x_942) ;  /* 0x0000006000007945 */ /* 0x000fe20003800000 */
[----:B------:R-:W-:-:S07]  /*11700*/  IMAD.MOV.U32 R15, RZ, RZ, -0x1 ;  /* 0xffffffffff0f7424 */ /* 0x000fce00078e00ff */
[----:B--2---:R-:W-:Y:S05]  /*11710*/  WARPSYNC.COLLECTIVE R15, `(.L_x_943) ;  /* 0x000000000f0c7348 */ /* 0x004fea0003c00000 */
[----:B------:R-:W-:Y:S02]  /*11720*/  ELECT P6, UR62, PT ;  /* 0x00000000003e782f */ /* 0x000fe400038c0000 */
[----:B------:R-:W-:Y:S01]  /*11730*/  MOV R14, UR62 ;  /* 0x0000003e000e7c02 */ /* 0x000fe20008000f00 */
[----:B--2---:R-:W-:Y:S10]  /*11740*/  ENDCOLLECTIVE ;  /* 0x000000000000791b */ /* 0x004ff40003800000 */
.L_x_943:
[----:B------:R-:W-:Y:S05]  /*11750*/  BSYNC B0 ;  /* 0x0000000000007941 */ /* 0x000fea0003800000 */
.L_x_942:
[----:B------:R-:W-:Y:S05]  /*11760*/  BRA `(.L_x_944) ;  /* 0xffffffd400587947 */ /* 0x000fea000383ffff */
.L_x_883:
[----:B-1----:R1:W3:Y:S02]  /*11770*/  SYNCS.PHASECHK.TRANS64.TRYWAIT P3, [R4+URZ+0x28480], R3 ;  /* 0x02848003040075a7 */ /* 0x0022e4000806017f */
[----:B---3--:R-:W-:Y:S05]  /*11780*/  @!P3 NANOSLEEP.SYNCS 0x989680 ;  /* 0x009896800000b95d */ /* 0x008fea0003900000 */
[----:B------:R-:W3:Y:S02]  /*11790*/  @!P3 SYNCS.PHASECHK.TRANS64 P3, [R4+URZ+0x28480], R3 ;  /* 0x028480030400b5a7 */ /* 0x000ee4000806007f */
[----:B---3--:R-:W-:Y:S05]  /*117a0*/  @!P3 BRA `(.L_x_883) ;  /* 0xfffffffc00f0b947 */ /* 0x008fea000383ffff */
[----:B------:R-:W-:Y:S05]  /*117b0*/  BRA `(.L_x_945) ;  /* 0xffffffd400b07947 */ /* 0x000fea000383ffff */
.L_x_885:
[----:B---3--:R3:W4:Y:S02]  /*117c0*/  SYNCS.PHASECHK.TRANS64.TRYWAIT P3, [R4+URZ+0x28440], R3 ;  /* 0x02844003040075a7 */ /* 0x008724000806017f */
[----:B----4-:R-:W-:Y:S05]  /*117d0*/  @!P3 NANOSLEEP.SYNCS 0x989680 ;  /* 0x009896800000b95d */ /* 0x010fea0003900000 */
[----:B------:R-:W4:Y:S02]  /*117e0*/  @!P3 SYNCS.PHASECHK.TRANS64 P3, [R4+URZ+0x28440], R3 ;  /* 0x028440030400b5a7 */ /* 0x000f24000806007f */
[----:B----4-:R-:W-:Y:S05]  /*117f0*/  @!P3 BRA `(.L_x_885) ;  /* 0xfffffffc00f0b947 */ /* 0x010fea000383ffff */
[----:B------:R-:W-:Y:S05]  /*11800*/  BRA `(.L_x_946) ;  /* 0xffffffd8001c7947 */ /* 0x000fea000383ffff */
.L_x_888:
[----:B---3--:R3:W4:Y:S02]  /*11810*/  SYNCS.PHASECHK.TRANS64.TRYWAIT P0, [R17+URZ+0x28420], R2 ;  /* 0x02842002110075a7 */ /* 0x008724000800017f */
[----:B----4-:R-:W-:Y:S05]  /*11820*/  @!P0 NANOSLEEP.SYNCS 0x989680 ;  /* 0x009896800000895d */ /* 0x010fea0003900000 */
[----:B------:R-:W4:Y:S02]  /*11830*/  @!P0 SYNCS.PHASECHK.TRANS64 P0, [R17+URZ+0x28420], R2 ;  /* 0x02842002110085a7 */ /* 0x000f24000800007f */
[----:B----4-:R-:W-:Y:S05]  /*11840*/  @!P0 BRA `(.L_x_888) ;  /* 0xfffffffc00f08947 */ /* 0x010fea000383ffff */
[----:B------:R-:W-:Y:S05]  /*11850*/  BRA `(.L_x_947) ;  /* 0xffffffdc00007947 */ /* 0x000fea000383ffff */
.L_x_894:
[----:B-1----:R1:W4:Y:S02]  /*11860*/  SYNCS.PHASECHK.TRANS64.TRYWAIT P0, [R6+URZ+0x28480], R5 ;  /* 0x02848005060075a7 */ /* 0x002324000800017f */
[----:B----4-:R-:W-:Y:S05]  /*11870*/  @!P0 NANOSLEEP.SYNCS 0x989680 ;  /* 0x009896800000895d */ /* 0x010fea0003900000 */
[----:B------:R-:W4:Y:S02]  /*11880*/  @!P0 SYNCS.PHASECHK.TRANS64 P0, [R6+URZ+0x28480], R5 ;  /* 0x02848005060085a7 */ /* 0x000f24000800007f */
[----:B----4-:R-:W-:Y:S05]  /*11890*/  @!P0 BRA `(.L_x_894) ;  /* 0xfffffffc00f08947 */ /* 0x010fea000383ffff */
[----:B------:R-:W-:Y:S05]  /*118a0*/  BRA `(.L_x_948) ;  /* 0xffffffdc00ac7947 */ /* 0x000fea000383ffff */
.L_x_900:
[----:B--2---:R2:W3:Y:S02]  /*118b0*/  SYNCS.PHASECHK.TRANS64.TRYWAIT P0, [R6+URZ+0x28440], R5 ;  /* 0x02844005060075a7 */ /* 0x0044e4000800017f */
[----:B---3--:R-:W-:Y:S05]  /*118c0*/  @!P0 NANOSLEEP.SYNCS 0x989680 ;  /* 0x009896800000895d */ /* 0x008fea0003900000 */
[----:B------:R-:W3:Y:S02]  /*118d0*/  @!P0 SYNCS.PHASECHK.TRANS64 P0, [R6+URZ+0x28440], R5 ;  /* 0x02844005060085a7 */ /* 0x000ee4000800007f */
[----:B---3--:R-:W-:Y:S05]  /*118e0*/  @!P0 BRA `(.L_x_900) ;  /* 0xfffffffc00f08947 */ /* 0x008fea000383ffff */
[----:B------:R-:W-:Y:S05]  /*118f0*/  BRA `(.L_x_949) ;  /* 0xffffffe000707947 */ /* 0x000fea000383ffff */
.L_x_907:
[----:B----4-:R4:W1:Y:S02]  /*11900*/  SYNCS.PHASECHK.TRANS64.TRYWAIT P3, [R21+URZ+0x28470], R4 ;  /* 0x02847004150075a7 */ /* 0x010864000806017f */
[----:B-1----:R-:W-:Y:S05]  /*11910*/  @!P3 NANOSLEEP.SYNCS 0x989680 ;  /* 0x009896800000b95d */ /* 0x002fea0003900000 */
[----:B------:R-:W1:Y:S02]  /*11920*/  @!P3 SYNCS.PHASECHK.TRANS64 P3, [R21+URZ+0x28470], R4 ;  /* 0x028470041500b5a7 */ /* 0x000e64000806007f */
[----:B-1----:R-:W-:Y:S05]  /*11930*/  @!P3 BRA `(.L_x_907) ;  /* 0xfffffffc00f0b947 */ /* 0x002fea000383ffff */
[----:B------:R-:W-:Y:S05]  /*11940*/  BRA `(.L_x_950) ;  /* 0xffffffe400507947 */ /* 0x000fea000383ffff */
.L_x_909:
[----:B----4-:R4:W1:Y:S02]  /*11950*/  SYNCS.PHASECHK.TRANS64.TRYWAIT P3, [R21+URZ+0x28460], R4 ;  /* 0x02846004150075a7 */ /* 0x010864000806017f */
[----:B-1----:R-:W-:Y:S05]  /*11960*/  @!P3 NANOSLEEP.SYNCS 0x989680 ;  /* 0x009896800000b95d */ /* 0x002fea0003900000 */
[----:B------:R-:W1:Y:S02]  /*11970*/  @!P3 SYNCS.PHASECHK.TRANS64 P3, [R21+URZ+0x28460], R4 ;  /* 0x028460041500b5a7 */ /* 0x000e64000806007f */
[----:B-1----:R-:W-:Y:S05]  /*11980*/  @!P3 BRA `(.L_x_909) ;  /* 0xfffffffc00f0b947 */ /* 0x002fea000383ffff */
[----:B------:R-:W-:Y:S05]  /*11990*/  BRA `(.L_x_951) ;  /* 0xffffffe400587947 */ /* 0x000fea000383ffff */
.L_x_916:
[----:B--2---:R2:W3:Y:S02]  /*119a0*/  SYNCS.PHASECHK.TRANS64.TRYWAIT P0, [R2+URZ+0x28470], R3 ;  /* 0x02847003020075a7 */ /* 0x0044e4000800017f */
[----:B---3--:R-:W-:Y:S05]  /*119b0*/  @!P0 NANOSLEEP.SYNCS 0x989680 ;  /* 0x009896800000895d */ /* 0x008fea0003900000 */
[----:B------:R-:W3:Y:S02]  /*119c0*/  @!P0 SYNCS.PHASECHK.TRANS64 P0, [R2+URZ+0x28470], R3 ;  /* 0x02847003020085a7 */ /* 0x000ee4000800007f */
[----:B---3--:R-:W-:Y:S05]  /*119d0*/  @!P0 BRA `(.L_x_916) ;  /* 0xfffffffc00f08947 */ /* 0x008fea000383ffff */
[----:B------:R-:W-:Y:S05]  /*119e0*/  BRA `(.L_x_952) ;  /* 0xffffffec002c7947 */ /* 0x000fea000383ffff */
.L_x_918:
[----:B--2---:R2:W3:Y:S02]  /*119f0*/  SYNCS.PHASECHK.TRANS64.TRYWAIT P0, [R2+URZ+0x28460], R3 ;  /* 0x02846003020075a7 */ /* 0x0044e4000800017f */
[----:B---3--:R-:W-:Y:S05]  /*11a00*/  @!P0 NANOSLEEP.SYNCS 0x989680 ;  /* 0x009896800000895d */ /* 0x008fea0003900000 */
[----:B------:R-:W3:Y:S02]  /*11a10*/  @!P0 SYNCS.PHASECHK.TRANS64 P0, [R2+URZ+0x28460], R3 ;  /* 0x02846003020085a7 */ /* 0x000ee4000800007f */
[----:B---3--:R-:W-:Y:S05]  /*11a20*/  @!P0 BRA `(.L_x_918) ;  /* 0xfffffffc00f08947 */ /* 0x008fea000383ffff */
[----:B------:R-:W-:Y:S05]  /*11a30*/  BRA `(.L_x_953) ;  /* 0xffffffec00347947 */ /* 0x000fea000383ffff */
.L_x_924:
[----:B-1----:R1:W2:Y:S02]  /*11a40*/  SYNCS.PHASECHK.TRANS64.TRYWAIT P0, [R0+URZ+0x28420], R3 ;  /* 0x02842003000075a7 */ /* 0x0022a4000800017f */
[----:B--2---:R-:W-:Y:S05]  /*11a50*/  @!P0 NANOSLEEP.SYNCS 0x989680 ;  /* 0x009896800000895d */ /* 0x004fea0003900000 */
[----:B------:R-:W2:Y:S02]  /*11a60*/  @!P0 SYNCS.PHASECHK.TRANS64 P0, [R0+URZ+0x28420], R3 ;  /* 0x02842003000085a7 */ /* 0x000ea4000800007f */
[----:B--2---:R-:W-:Y:S05]  /*11a70*/  @!P0 BRA `(.L_x_924) ;  /* 0xfffffffc00f08947 */ /* 0x004fea000383ffff */
[----:B------:R-:W-:Y:S05]  /*11a80*/  BRA `(.L_x_954) ;  /* 0xfffffff400447947 */ /* 0x000fea000383ffff */
.L_x_925:
[----:B------:R-:W2:Y:S01]  /*11a90*/  S2R R2, SR_TID.X ;  /* 0x0000000000027919 */ /* 0x000ea20000002100 */
[----:B------:R-:W-:Y:S01]  /*11aa0*/  BSSY B0, `(.L_x_955) ;  /* 0x000000a000007945 */ /* 0x000fe20003800000 */
[----:B------:R-:W-:Y:S02]  /*11ab0*/  IMAD.MOV.U32 R12, RZ, RZ, RZ ;  /* 0x000000ffff0c7224 */ /* 0x000fe400078e00ff */
[----:B------:R-:W-:Y:S02]  /*11ac0*/  IMAD.MOV.U32 R11, RZ, RZ, 0x1f ;  /* 0x0000001fff0b7424 */ /* 0x000fe400078e00ff */
[----:B------:R-:W-:Y:S01]  /*11ad0*/  IMAD.MOV.U32 R15, RZ, RZ, -0x1 ;  /* 0xffffffffff0f7424 */ /* 0x000fe200078e00ff */
[----:B--2---:R-:W-:-:S04]  /*11ae0*/  SHF.R.U32.HI R2, RZ, 0x5, R2 ;  /* 0x00000005ff027819 */ /* 0x004fc80000011602 */
[----:B------:R-:W-:-:S05]  /*11af0*/  LOP3.LUT R2, R2, 0x3, RZ, 0xc0, !PT ;  /* 0x0000000302027812 */ /* 0x000fca00078ec0ff */
[----:B------:R-:W-:-:S07]  /*11b00*/  IMAD.MOV.U32 R13, RZ, RZ, R2 ;  /* 0x000000ffff0d7224 */ /* 0x000fce00078e0002 */
[----:B-1----:R-:W-:Y:S05]  /*11b10*/  WARPSYNC.COLLECTIVE R15, `(.L_x_956) ;  /* 0x000000000f087348 */ /* 0x002fea0003c00000 */
[----:B------:R2:W3:Y:S02]  /*11b20*/  SHFL.IDX P6, R14, R13, R12, R11 ;  /* 0x0000000c0d0e7389 */ /* 0x0004e400000c000b */
[----:B-123--:R-:W-:Y:S01]  /*11b30*/  ENDCOLLECTIVE ;  /* 0x000000000000791b */ /* 0x00efe20003800000 */
.L_x_956:
[----:B------:R-:W-:Y:S05]  /*11b40*/  BSYNC B0 ;  /* 0x0000000000007941 */ /* 0x000fea0003800000 */
.L_x_955:
[----:B------:R-:W-:Y:S05]  /*11b50*/  BRA `(.L_x_957) ;  /* 0xfffffff4002c7947 */ /* 0x000fea000383ffff */
.L_x_928:
[----:B------:R-:W-:Y:S01]  /*11b60*/  BSSY B1, `(.L_x_958) ;  /* 0x0000006000017945 */ /* 0x000fe20003800000 */
[----:B------:R-:W-:-:S07]  /*11b70*/  IMAD.MOV.U32 R15, RZ, RZ, -0x1 ;  /* 0xffffffffff0f7424 */ /* 0x000fce00078e00ff */
[----:B-12---:R-:W-:Y:S05]  /*11b80*/  WARPSYNC.COLLECTIVE R15, `(.L_x_959) ;  /* 0x000000000f0c7348 */ /* 0x006fea0003c00000 */
[----:B------:R-:W-:Y:S02]  /*11b90*/  ELECT P6, UR62, PT ;  /* 0x00000000003e782f */ /* 0x000fe400038c0000 */
[----:B------:R-:W-:Y:S01]  /*11ba0*/  MOV R14, UR62 ;  /* 0x0000003e000e7c02 */ /* 0x000fe20008000f00 */
[----:B-12---:R-:W-:Y:S10]  /*11bb0*/  ENDCOLLECTIVE ;  /* 0x000000000000791b */ /* 0x006ff40003800000 */
.L_x_959:
[----:B------:R-:W-:Y:S05]  /*11bc0*/  BSYNC B1 ;  /* 0x0000000000017941 */ /* 0x000fea0003800000 */
.L_x_958:
[----:B------:R-:W-:Y:S05]  /*11bd0*/  BRA `(.L_x_960) ;  /* 0xfffffff400247947 */ /* 0x000fea000383ffff */
.L_x_930:
[----:B-1----:R1:W2:Y:S02]  /*11be0*/  SYNCS.PHASECHK.TRANS64.TRYWAIT P1, [R6+URZ], R5 ;  /* 0x00000005060075a7 */ /* 0x0022a4000802017f */
[----:B--2---:R-:W-:Y:S05]  /*11bf0*/  @!P1 NANOSLEEP.SYNCS 0x989680 ;  /* 0x009896800000995d */ /* 0x004fea0003900000 */
[----:B------:R-:W2:Y:S02]  /*11c00*/  @!P1 SYNCS.PHASECHK.TRANS64 P1, [R6+URZ], R5 ;  /* 0x00000005060095a7 */ /* 0x000ea4000802007f */
[----:B--2---:R-:W-:Y:S05]  /*11c10*/  @!P1 BRA `(.L_x_930) ;  /* 0xfffffffc00f09947 */ /* 0x004fea000383ffff */
[----:B------:R-:W-:Y:S05]  /*11c20*/  BRA `(.L_x_961) ;  /* 0xfffffff400607947 */ /* 0x000fea000383ffff */
.L_x_931:
[----:B--2---:R2:W3:Y:S02]  /*11c30*/  SYNCS.PHASECHK.TRANS64.TRYWAIT P1, [R7+URZ], R2 ;  /* 0x00000002070075a7 */ /* 0x0044e4000802017f */
[----:B---3--:R-:W-:Y:S05]  /*11c40*/  @!P1 NANOSLEEP.SYNCS 0x989680 ;  /* 0x009896800000995d */ /* 0x008fea0003900000 */
[----:B------:R-:W3:Y:S02]  /*11c50*/  @!P1 SYNCS.PHASECHK.TRANS64 P1, [R7+URZ], R2 ;  /* 0x00000002070095a7 */ /* 0x000ee4000802007f */
[----:B---3--:R-:W-:Y:S05]  /*11c60*/  @!P1 BRA `(.L_x_931) ;  /* 0xfffffffc00f09947 */ /* 0x008fea000383ffff */
[----:B------:R-:W-:Y:S05]  /*11c70*/  BRA `(.L_x_962) ;  /* 0xfffffff400547947 */ /* 0x000fea000383ffff */
.L_x_933:
[----:B---3--:R3:W4:Y:S02]  /*11c80*/  SYNCS.PHASECHK.TRANS64.TRYWAIT P1, [R4+URZ+0x28460], R5 ;  /* 0x02846005040075a7 */ /* 0x008724000802017f */
[----:B----4-:R-:W-:Y:S05]  /*11c90*/  @!P1 NANOSLEEP.SYNCS 0x989680 ;  /* 0x009896800000995d */ /* 0x010fea0003900000 */
[----:B------:R-:W4:Y:S02]  /*11ca0*/  @!P1 SYNCS.PHASECHK.TRANS64 P1, [R4+URZ+0x28460], R5 ;  /* 0x02846005040095a7 */ /* 0x000f24000802007f */
[----:B----4-:R-:W-:Y:S05]  /*11cb0*/  @!P1 BRA `(.L_x_933) ;  /* 0xfffffffc00f09947 */ /* 0x010fea000383ffff */
[----:B------:R-:W-:Y:S05]  /*11cc0*/  BRA `(.L_x_963) ;  /* 0xfffffff400587947 */ /* 0x000fea000383ffff */
.L_x_935:
[----:B----4-:R4:W1:Y:S02]  /*11cd0*/  SYNCS.PHASECHK.TRANS64.TRYWAIT P1, [R3+URZ+0x28460], R2 ;  /* 0x02846002030075a7 */ /* 0x010864000802017f */
[----:B-1----:R-:W-:Y:S05]  /*11ce0*/  @!P1 NANOSLEEP.SYNCS 0x989680 ;  /* 0x009896800000995d */ /* 0x002fea0003900000 */
[----:B------:R-:W1:Y:S02]  /*11cf0*/  @!P1 SYNCS.PHASECHK.TRANS64 P1, [R3+URZ+0x28460], R2 ;  /* 0x02846002030095a7 */ /* 0x000e64000802007f */
[----:B-1----:R-:W-:Y:S05]  /*11d00*/  @!P1 BRA `(.L_x_935) ;  /* 0xfffffffc00f09947 */ /* 0x002fea000383ffff */
[----:B------:R-:W-:Y:S05]  /*11d10*/  BRA `(.L_x_964) ;  /* 0xfffffff400587947 */ /* 0x000fea000383ffff */
.L_x_937:
[----:B------:R1:W1:Y:S02]  /*11d20*/  SYNCS.PHASECHK.TRANS64.TRYWAIT P0, [R4+URZ+0x28480], R5 ;  /* 0x02848005040075a7 */ /* 0x000264000800017f */
[----:B-1----:R-:W-:Y:S05]  /*11d30*/  @!P0 NANOSLEEP.SYNCS 0x989680 ;  /* 0x009896800000895d */ /* 0x002fea0003900000 */
[----:B------:R-:W1:Y:S02]  /*11d40*/  @!P0 SYNCS.PHASECHK.TRANS64 P0, [R4+URZ+0x28480], R5 ;  /* 0x02848005040085a7 */ /* 0x000e64000800007f */
[----:B-1----:R-:W-:Y:S05]  /*11d50*/  @!P0 BRA `(.L_x_937) ;  /* 0xfffffffc00f08947 */ /* 0x002fea000383ffff */
[----:B------:R-:W-:Y:S05]  /*11d60*/  BRA `(.L_x_938) ;  /* 0xfffffff400547947 */ /* 0x000fea000383ffff */
.L_x_965:
        /* <DEDUP_REMOVED lines=9> */
.L_x_12353:


//--------------------- .text._ZN7cutlass13device_kernelIN5flash11enable_sm90INS1_16FlashAttnFwdSm90INS1_25CollectiveMainloopFwdSm90ILi2EN4cute5tupleIJNS5_1CILi1EEES8_S8_EEENS6_IJNS7_ILi128EEENS7_ILi64EEENS7_ILi256EEEEEELi256ENS_12float_e4m3_tEfNS_4arch4Sm90ELb0ELb1ELb0ELb1ELb0ELb0ELb0ELb1ELb1ELb0ELb0ELb0EEENS1_21CollectiveEpilogueFwdINS6_IJSA_SC_SB_EEES9_NS_10bfloat16_tESG_Li256ELb1ELb0ELb0ELb1EEENS1_36VarlenDynamicPersistentTileSchedulerILi128ELi64ELi256ELi128ELb0ELb0ELb1ELb1ELb0ELb1EEEEEEEEEvNT_6ParamsE --------------------------
	.section	.text._ZN7cutlass13device_kernelIN5flash11enable_sm90INS1_16FlashAttnFwdSm90INS1_25CollectiveMainloopFwdSm90ILi2EN4cute5tupleIJNS5_1CILi1EEES8_S8_EEENS6_IJNS7_ILi128EEENS7_ILi64EEENS7_ILi256EEEEEELi256ENS_12float_e4m3_tEfNS_4arch4Sm90ELb0ELb1ELb0ELb1ELb0ELb0ELb0ELb1ELb1ELb0ELb0ELb0EEENS1_21CollectiveEpilogueFwdINS6_IJSA_SC_SB_EEES9_NS_10bfloat16_tESG_Li256ELb1ELb0ELb0ELb1EEENS1_36VarlenDynamicPersistentTileSchedulerILi128ELi64ELi256ELi128ELb0ELb0ELb1ELb1ELb0ELb1EEEEEEEEEvNT_6ParamsE,"ax",@progbits
	.align	128
.text._ZN7cutlass13device_kernelIN5flash11enable_sm90INS1_16FlashAttnFwdSm90INS1_25CollectiveMainloopFwdSm90ILi2EN4cute5tupleIJNS5_1CILi1EEES8_S8_EEENS6_IJNS7_ILi128EEENS7_ILi64EEENS7_ILi256EEEEEELi256ENS_12float_e4m3_tEfNS_4arch4Sm90ELb0ELb1ELb0ELb1ELb0ELb0ELb0ELb1ELb1ELb0ELb0ELb0EEENS1_21CollectiveEpilogueFwdINS6_IJSA_SC_SB_EEES9_NS_10bfloat16_tESG_Li256ELb1ELb0ELb0ELb1EEENS1_36VarlenDynamicPersistentTileSchedulerILi128ELi64ELi256ELi128ELb0ELb0ELb1ELb1ELb0ELb1EEEEEEEEEvNT_6ParamsE:
        .type           _ZN7cutlass13device_kernelIN5flash11enable_sm90INS1_16FlashAttnFwdSm90INS1_25CollectiveMainloopFwdSm90ILi2EN4cute5tupleIJNS5_1CILi1EEES8_S8_EEENS6_IJNS7_ILi128EEENS7_ILi64EEENS7_ILi256EEEEEELi256ENS_12float_e4m3_tEfNS_4arch4Sm90ELb0ELb1ELb0ELb1ELb0ELb0ELb0ELb1ELb1ELb0ELb0ELb0EEENS1_21CollectiveEpilogueFwdINS6_IJSA_SC_SB_EEES9_NS_10bfloat16_tESG_Li256ELb1ELb0ELb0ELb1EEENS1_36VarlenDynamicPersistentTileSchedulerILi128ELi64ELi256ELi128ELb0ELb0ELb1ELb1ELb0ELb1EEEEEEEEEvNT_6ParamsE,@function
        .size           _ZN7cutlass13device_kernelIN5flash11enable_sm90INS1_16FlashAttnFwdSm90INS1_25CollectiveMainloopFwdSm90ILi2EN4cute5tupleIJNS5_1CILi1EEES8_S8_EEENS6_IJNS7_ILi128EEENS7_ILi64EEENS7_ILi256EEEEEELi256ENS_12float_e4m3_tEfNS_4arch4Sm90ELb0ELb1ELb0ELb1ELb0ELb0ELb0ELb1ELb1ELb0ELb0ELb0EEENS1_21CollectiveEpilogueFwdINS6_IJSA_SC_SB_EEES9_NS_10bfloat16_tESG_Li256ELb1ELb0ELb0ELb1EEENS1_36VarlenDynamicPersistentTileSchedulerILi128ELi64ELi256ELi128ELb0ELb0ELb1ELb1ELb0ELb1EEEEEEEEEvNT_6ParamsE,(.L_x_12354 - _ZN7cutlass13device_kernelIN5flash11enable_sm90INS1_16FlashAttnFwdSm90INS1_25CollectiveMainloopFwdSm90ILi2EN4cute5tupleIJNS5_1CILi1EEES8_S8_EEENS6_IJNS7_ILi128EEENS7_ILi64EEENS7_ILi256EEEEEELi256ENS_12float_e4m3_tEfNS_4arch4Sm90ELb0ELb1ELb0ELb1ELb0ELb0ELb0ELb1ELb1ELb0ELb0ELb0EEENS1_21CollectiveEpilogueFwdINS6_IJSA_SC_SB_EEES9_NS_10bfloat16_tESG_Li256ELb1ELb0ELb0ELb1EEENS1_36VarlenDynamicPersistentTileSchedulerILi128ELi64ELi256ELi128ELb0ELb0ELb1ELb1ELb0ELb1EEEEEEEEEvNT_6ParamsE)
        .other          _ZN7cutlass13device_kernelIN5flash11enable_sm90INS1_16FlashAttnFwdSm90INS1_25CollectiveMainloopFwdSm90ILi2EN4cute5tupleIJNS5_1CILi1EEES8_S8_EEENS6_IJNS7_ILi128EEENS7_ILi64EEENS7_ILi256EEEEEELi256ENS_12float_e4m3_tEfNS_4arch4Sm90ELb0ELb1ELb0ELb1ELb0ELb0ELb0ELb1ELb1ELb0ELb0ELb0EEENS1_21CollectiveEpilogueFwdINS6_IJSA_SC_SB_EEES9_NS_10bfloat16_tESG_Li256ELb1ELb0ELb0ELb1EEENS1_36VarlenDynamicPersistentTileSchedulerILi128ELi64ELi256ELi128ELb0ELb0ELb1ELb1ELb0ELb1EEEEEEEEEvNT_6ParamsE,@"STO_CUDA_ENTRY STV_DEFAULT"
_ZN7cutlass13device_kernelIN5flash11enable_sm90INS1_16FlashAttnFwdSm90INS1_25CollectiveMainloopFwdSm90ILi2EN4cute5tupleIJNS5_1CILi1EEES8_S8_EEENS6_IJNS7_ILi128EEENS7_ILi64EEENS7_ILi256EEEEEELi256ENS_12float_e4m3_tEfNS_4arch4Sm90ELb0ELb1ELb0ELb1ELb0ELb0ELb0ELb1ELb1ELb0ELb0ELb0EEENS1_21CollectiveEpilogueFwdINS6_IJSA_SC_SB_EEES9_NS_10bfloat16_tESG_Li256ELb1ELb0ELb0ELb1EEENS1_36VarlenDynamicPersistentTileSchedulerILi128ELi64ELi256ELi128ELb0ELb0ELb1ELb1ELb0ELb1EEEEEEEEEvNT_6ParamsE:
        /* <DEDUP_REMOVED lines=21> */
.L_x_967:
[----:B------:R-:W-:Y:S05]  /*0150*/  BSYNC B0 ;  /* 0x0000000000007941 */ /* 0x000fea0003800000 */
.L_x_966:
        /* <DEDUP_REMOVED lines=41> */
.L_x_968:
        /* <DEDUP_REMOVED lines=22> */
.L_x_969:
        /* <DEDUP_REMOVED lines=18> */
.L_x_970:
        /* <DEDUP_REMOVED lines=22> */
.L_x_971:
        /* <DEDUP_REMOVED lines=22> */
.L_x_972:
[----:B------:R-:W-:Y:S01]  /*0930*/  PLOP3.LUT P0, PT, PT, PT, UP0, 0x80, 0x0 ;  /* 0x000000000000781c */ /* 0x000fe20003f0f008 */
[----:B------:R-:W-:Y:S01]  /*0940*/  UMOV UR40, 0x1 ;  /* 0x0000000100287882 */ /* 0x000fe20000000000 */
[----:B------:R-:W-:Y:S01]  /*0950*/  NOP ;  /* 0x0000000000007918 */ /* 0x000fe20000000000 */
[----:B------:R-:W-:Y:S01]  /*0960*/  USEL UR40, UR40, 0x2, !UP0 ;  /* 0x0000000228287887 */ /* 0x000fe2000c000000 */
[----:B------:R-:W-:Y:S01]  /*0970*/  ULDC.64 UR50, c[0x0][0x208] ;  /* 0x0000820000327ab9 */ /* 0x000fe20000000a00 */
[----:B012-4-:R-:W-:Y:S08]  /*0980*/  BAR.SYNC.DEFER_BLOCKING 0x0 ;  /* 0x0000000000007b1d */ /* 0x017ff00000010000 */
[----:B------:R-:W-:Y:S05]  /*0990*/  @!P0 BRA `(.L_x_973) ;  /* 0x000000e000208947 */ /* 0x000fea0003800000 */
.L_x_974:
        /* <DEDUP_REMOVED lines=21> */
[----:B------:R-:W-:Y:S01]  /*0af0*/  R2UR UR48, R63 ;  /* 0x000000003f3072ca */ /* 0x000fe200000e0000 */
[----:B------:R-:W-:Y:S01]  /*0b00*/  UMOV UR46, URZ ;  /* 0x0000003f002e7c82 */ /* 0x000fe20008000000 */
[----:B------:R-:W-:Y:S01]  /*0b10*/  SHF.R.S32.HI R3, RZ, 0x1f, R196 ;  /* 0x0000001fff037819 */ /* 0x000fe200000114c4 */
[----:B------:R-:W-:Y:S01]  /*0b20*/  UMOV UR45, URZ ;  /* 0x0000003f002d7c82 */ /* 0x000fe20008000000 */
[----:B------:R-:W-:Y:S02]  /*0b30*/  UMOV UR52, URZ ;  /* 0x0000003f00347c82 */ /* 0x000fe40008000000 */
[CC--:B------:R-:W-:Y:S02]  /*0b40*/  LEA.HI R5, R3.reuse, R196.reuse, RZ, 0x7 ;  /* 0x000000c403057211 */ /* 0x0c0fe400078f38ff */
[----:B------:R-:W-:-:S02]  /*0b50*/  LEA.HI R0, R3, R196, RZ, 0x4 ;  /* 0x000000c403007211 */ /* 0x000fc400078f20ff */
[----:B------:R-:W-:Y:S02]  /*0b60*/  LOP3.LUT R7, R5, 0xffffff80, RZ, 0xc0, !PT ;  /* 0xffffff8005077812 */ /* 0x000fe400078ec0ff */
[CC--:B------:R-:W-:Y:S02]  /*0b70*/  LEA.HI R2, R3.reuse, R196.reuse, RZ, 0x5 ;  /* 0x000000c403027211 */ /* 0x0c0fe400078f28ff */
[----:B------:R-:W-:Y:S01]  /*0b80*/  SHF.R.S32.HI R9, RZ, 0x4, R0 ;  /* 0x00000004ff097819 */ /* 0x000fe20000011400 */
[----:B------:R-:W-:Y:S01]  /*0b90*/  IMAD.IADD R192, R196, 0x1, -R7 ;  /* 0x00000001c4c07824 */ /* 0x000fe200078e0a07 */
[----:B------:R-:W-:Y:S01]  /*0ba0*/  SHF.R.S32.HI R194, RZ, 0x7, R5 ;  /* 0x00000007ffc27819 */ /* 0x000fe20000011405 */
[----:B------:R-:W-:Y:S01]  /*0bb0*/  IMAD.SHL.U32 R2, R2, 0x20, RZ ;  /* 0x0000002002027824 */ /* 0x000fe200078e00ff */
[----:B------:R-:W-:Y:S02]  /*0bc0*/  LEA.HI R3, R3, R196, RZ, 0x3 ;  /* 0x000000c403037211 */ /* 0x000fe400078f18ff */
[----:B------:R-:W-:-:S02]  /*0bd0*/  SHF.R.S32.HI R11, RZ, 0x1f, R192 ;  /* 0x0000001fff0b7819 */ /* 0x000fc400000114c0 */
[----:B------:R-:W-:Y:S02]  /*0be0*/  LEA.HI R5, R5, R194, RZ, 0x1 ;  /* 0x000000c205057211 */ /* 0x000fe400078f08ff */
[----:B------:R-:W-:Y:S02]  /*0bf0*/  LEA.HI R4, R11, R192, RZ, 0x2 ;  /* 0x000000c00b047211 */ /* 0x000fe400078f10ff */
[----:B------:R-:W-:Y:S02]  /*0c00*/  LOP3.LUT R2, R2, 0xfffffc00, RZ, 0xc0, !PT ;  /* 0xfffffc0002027812 */ /* 0x000fe400078ec0ff */
[--C-:B------:R-:W-:Y:S02]  /*0c10*/  SHF.R.S32.HI R6, RZ, 0x2, R4.reuse ;  /* 0x00000002ff067819 */ /* 0x100fe40000011404 */
[----:B------:R-:W-:Y:S02]  /*0c20*/  SHF.R.S32.HI R7, RZ, 0x1f, R4 ;  /* 0x0000001fff077819 */ /* 0x000fe40000011404 */
[----:B------:R-:W-:-:S02]  /*0c30*/  LOP3.LUT R5, R5, 0x3fffffe, RZ, 0xc0, !PT ;  /* 0x03fffffe05057812 */ /* 0x000fc400078ec0ff */
[----:B------:R-:W-:Y:S02]  /*0c40*/  LEA.HI R7, R7, R6, RZ, 0x3 ;  /* 0x0000000607077211 */ /* 0x000fe400078f18ff */
[----:B------:R-:W-:Y:S01]  /*0c50*/  LEA.HI R11, R11, R192, RZ, 0x5 ;  /* 0x000000c00b0b7211 */ /* 0x000fe200078f28ff */
[----:B------:R-:W-:Y:S01]  /*0c60*/  IMAD.IADD R193, R194, 0x1, -R5 ;  /* 0x00000001c2c17824 */ /* 0x000fe200078e0a05 */
[----:B------:R-:W-:Y:S02]  /*0c70*/  LOP3.LUT R7, R7, 0xfffffff8, RZ, 0xc0, !PT ;  /* 0xfffffff807077812 */ /* 0x000fe400078ec0ff */
[----:B------:R-:W-:Y:S02]  /*0c80*/  SHF.R.S32.HI R11, RZ, 0x5, R11 ;  /* 0x00000005ff0b7819 */ /* 0x000fe4000001140b */
[----:B------:R-:W-:Y:S01]  /*0c90*/  LOP3.LUT R5, R3, 0x1ffffff8, RZ, 0xc0, !PT ;  /* 0x1ffffff803057812 */ /* 0x000fe200078ec0ff */
[----:B------:R-:W-:Y:S01]  /*0ca0*/  IMAD.IADD R6, R6, 0x1, -R7 ;  /* 0x0000000106067824 */ /* 0x000fe200078e0a07 */
[----:B------:R-:W-:-:S02]  /*0cb0*/  LOP3.LUT R7, R0, 0x3fffff0, RZ, 0xc0, !PT ;  /* 0x03fffff000077812 */ /* 0x000fc400078ec0ff */
[----:B------:R-:W-:Y:S01]  /*0cc0*/  LEA.HI R0, R0, R9, RZ, 0x1 ;  /* 0x0000000900007211 */ /* 0x000fe200078f08ff */
[----:B------:R-:W-:Y:S01]  /*0cd0*/  IMAD R6, R11, 0x10, R6 ;  /* 0x000000100b067824 */ /* 0x000fe200078e0206 */
[----:B------:R-:W-:Y:S01]  /*0ce0*/  SHF.R.S32.HI R22, RZ, 0x3, R3 ;  /* 0x00000003ff167819 */ /* 0x000fe20000011403 */
[----:B------:R-:W-:Y:S01]  /*0cf0*/  IMAD.IADD R7, R196, 0x1, -R7 ;  /* 0x00000001c4077824 */ /* 0x000fe200078e0a07 */
[----:B------:R-:W-:Y:S01]  /*0d00*/  LOP3.LUT R0, R0, 0x1ffffffe, RZ, 0xc0, !PT ;  /* 0x1ffffffe00007812 */ /* 0x000fe200078ec0ff */
[----:B------:R-:W-:Y:S02]  /*0d10*/  IMAD.IADD R5, R196, 0x1, -R5 ;  /* 0x00000001c4057824 */ /* 0x000fe400078e0a05 */
[----:B------:R-:W-:Y:S02]  /*0d20*/  IMAD R7, R7, 0x40, R2 ;  /* 0x0000004007077824 */ /* 0x000fe400078e0202 */
[----:B------:R-:W-:Y:S02]  /*0d30*/  IMAD.IADD R0, R9, 0x1, -R0 ;  /* 0x0000000109007824 */ /* 0x000fe400078e0a00 */
[----:B------:R-:W-:-:S02]  /*0d40*/  IMAD R193, R193, 0x40, R6 ;  /* 0x00000040c1c17824 */ /* 0x000fc400078e0206 */
[----:B------:R-:W-:Y:S01]  /*0d50*/  IMAD R195, R0, 0x8, R7 ;  /* 0x0000000800c37824 */ /* 0x000fe200078e0207 */
[----:B------:R-:W-:Y:S01]  /*0d60*/  LOP3.LUT R7, R4, 0x7ffffffc, RZ, 0xc0, !PT ;  /* 0x7ffffffc04077812 */ /* 0x000fe200078ec0ff */
[----:B------:R-:W-:-:S04]  /*0d70*/  IMAD.SHL.U32 R18, R5, 0x8, RZ ;  /* 0x0000000805127824 */ /* 0x000fc800078e00ff */
[----:B------:R-:W-:-:S07]  /*0d80*/  IMAD.IADD R2, R192, 0x1, -R7 ;  /* 0x00000001c0027824 */ /* 0x000fce00078e0a07 */
.L_x_1078:
[----:B------:R-:W-:Y:S01]  /*0d90*/  ULDC.64 UR4, c[0x0][0xa28] ;  /* 0x00028a0000047ab9 */ /* 0x000fe20000000a00 */
[----:B0-----:R-:W0:Y:S01]  /*0da0*/  LDC R17, c[0x0][0x288] ;  /* 0x0000a200ff117b82 */ /* 0x001e220000000800 */
[----:B------:R-:W-:Y:S01]  /*0db0*/  UISETP.NE.U32.AND UP0, UPT, UR4, URZ, UPT ;  /* 0x0000003f0400728c */ /* 0x000fe2000bf05070 */
[----:B------:R-:W-:-:S03]  /*0dc0*/  IMAD.MOV.U32 R3, RZ, RZ, RZ ;  /* 0x000000ffff037224 */ /* 0x000fc600078e00ff */
[----:B------:R-:W-:-:S03]  /*0dd0*/  UISETP.NE.AND.EX UP0, UPT, UR5, URZ, UPT, UP0 ;  /* 0x0000003f0500728c */ /* 0x000fc6000bf05300 */
[----:B------:R-:W-:Y:S01]  /*0de0*/  ULDC.64 UR4, c[0x0][0xa18] ;  /* 0x0002860000047ab9 */ /* 0x000fe20000000a00 */
[----:B-1--45:R-:W1:Y:S01]  /*0df0*/  LDC.64 R8, c[0x0][0x3f8] ;  /* 0x0000fe00ff087b82 */ /* 0x032e620000000a00 */
[----:B------:R-:W-:Y:S01]  /*0e00*/  UISETP.NE.U32.AND UP1, UPT, UR4, URZ, UPT ;  /* 0x0000003f0400728c */ /* 0x000fe2000bf25070 */
[----:B------:R-:W-:-:S03]  /*0e10*/  PLOP3.LUT P0, PT, PT, PT, UP0, 0x80, 0x0 ;  /* 0x000000000000781c */ /* 0x000fc60003f0f008 */
[----:B------:R-:W-:-:S03]  /*0e20*/  UISETP.NE.AND.EX UP1, UPT, UR5, URZ, UPT, UP1 ;  /* 0x0000003f0500728c */ /* 0x000fc6000bf25310 */
[----:B------:R-:W-:Y:S01]  /*0e30*/  @UP0 ULDC.64 UR4, c[0x0][0xa28] ;  /* 0x00028a0000040ab9 */ /* 0x000fe20000000a00 */
[----:B--2---:R-:W2:Y:S01]  /*0e40*/  LDC R0, c[0x0][0x404] ;  /* 0x00010100ff007b82 */ /* 0x004ea20000000800 */
[----:B------:R-:W-:Y:S01]  /*0e50*/  @UP0 UIMAD.WIDE UR4, UR48, 0x4, UR4 ;  /* 0x00000004300408a5 */ /* 0x000fe2000f8e0204 */
[----:B------:R-:W-:-:S05]  /*0e60*/  PLOP3.LUT P2, PT, PT, PT, UP1, 0x80, 0x0 ;  /* 0x000000000000781c */ /* 0x000fca0003f4f018 */
[----:B------:R-:W-:Y:S01]  /*0e70*/  @UP1 ULDC.64 UR6, c[0x0][0xa18] ;  /* 0x0002860000061ab9 */ /* 0x000fe20000000a00 */
[----:B------:R-:W-:Y:S01]  /*0e80*/  IMAD.U32 R4, RZ, RZ, UR4 ;  /* 0x00000004ff047e24 */ /* 0x000fe2000f8e00ff */
[----:B---3--:R-:W3:Y:S01]  /*0e90*/  LDC R11, c[0x0][0x2e0] ;  /* 0x0000b800ff0b7b82 */ /* 0x008ee20000000800 */
[----:B------:R-:W-:Y:S01]  /*0ea0*/  IMAD.U32 R5, RZ, RZ, UR5 ;  /* 0x00000005ff057e24 */ /* 0x000fe2000f8e00ff */
[----:B------:R-:W-:-:S04]  /*0eb0*/  @UP1 UIMAD.WIDE UR4, UR48, 0x4, UR6 ;  /* 0x00000004300418a5 */ /* 0x000fc8000f8e0206 */
[----:B------:R4:W5:Y:S02]  /*0ec0*/  @P0 LDG.E R3, desc[UR50][R4.64] ;  /* 0x0000003204030981 */ /* 0x000964000c1e1900 */
[----:B------:R-:W-:Y:S02]  /*0ed0*/  IMAD.U32 R6, RZ, RZ, UR4 ;  /* 0x00000004ff067e24 */ /* 0x000fe4000f8e00ff */
[----:B------:R-:W-:Y:S01]  /*0ee0*/  IMAD.U32 R7, RZ, RZ, UR5 ;  /* 0x00000005ff077e24 */ /* 0x000fe2000f8e00ff */
[----:B------:R-:W-:-:S04]  /*0ef0*/  ULDC.64 UR4, c[0x0][0xa20] ;  /* 0x0002880000047ab9 */ /* 0x000fc80000000a00 */
[----:B0-----:R4:W5:Y:S01]  /*0f00*/  @P2 LDG.E R17, desc[UR50][R6.64] ;  /* 0x0000003206112981 */ /* 0x001962000c1e1900 */
[----:B-1----:R-:W-:Y:S02]  /*0f10*/  ISETP.NE.U32.AND P0, PT, R8, RZ, PT ;  /* 0x000000ff0800720c */ /* 0x002fe40003f05070 */
[----:B------:R-:W-:Y:S02]  /*0f20*/  ISETP.NE.U32.AND P1, PT, RZ, UR4, PT ;  /* 0x00000004ff007c0c */ /* 0x000fe4000bf25070 */
[----:B------:R-:W-:Y:S02]  /*0f30*/  ISETP.NE.AND.EX P0, PT, R9, RZ, PT, P0 ;  /* 0x000000ff0900720c */ /* 0x000fe40003f05300 */
[----:B------:R-:W-:Y:S02]  /*0f40*/  ISETP.NE.AND.EX P1, PT, RZ, UR5, PT, P1 ;  /* 0x00000005ff007c0c */ /* 0x000fe4000bf25310 */
[----:B--2---:R-:W-:Y:S01]  /*0f50*/  SEL R0, R0, 0x1, P0 ;  /* 0x0000000100007807 */ /* 0x004fe20000000000 */
[----:B----4-:R-:W-:Y:S10]  /*0f60*/  @P2 BRA `(.L_x_975) ;  /* 0x00000000002c2947 */ /* 0x010ff40003800000 */
        /* <DEDUP_REMOVED lines=8> */
[----:B-----5:R-:W2:Y:S04]  /*0ff0*/  LDG.E R17, desc[UR50][R4.64] ;  /* 0x0000003204117981 */ /* 0x020ea8000c1e1900 */
[----:B------:R-:W2:Y:S02]  /*1000*/  LDG.E R6, desc[UR50][R4.64+0x4] ;  /* 0x0000043204067981 */ /* 0x000ea4000c1e1900 */
[----:B--2---:R-:W-:-:S07]  /*1010*/  IMAD.IADD R17, R6, 0x1, -R17 ;  /* 0x0000000106117824 */ /* 0x004fce00078e0a11 */
.L_x_975:
[----:B------:R-:W-:Y:S01]  /*1020*/  UMOV UR42, UR44 ;  /* 0x0000002c002a7c82 */ /* 0x000fe20008000000 */
[----:B------:R-:W-:Y:S01]  /*1030*/  UMOV UR36, UR48 ;  /* 0x0000003000247c82 */ /* 0x000fe20008000000 */
[----:B---3--:R-:W-:Y:S02]  /*1040*/  IMAD R16, R0, R11, RZ ;  /* 0x0000000b00107224 */ /* 0x008fe400078e02ff */
[----:B------:R-:W-:Y:S01]  /*1050*/  IMAD.MOV.U32 R19, RZ, RZ, R61 ;  /* 0x000000ffff137224 */ /* 0x000fe200078e003d */
[----:B------:R-:W-:Y:S06]  /*1060*/  @!P1 BRA `(.L_x_976) ;  /* 0x0000000000189947 */ /* 0x000fec0003800000 */
[----:B------:R-:W-:Y:S02]  /*1070*/  ULDC.64 UR4, c[0x0][0xa20] ;  /* 0x0002880000047ab9 */ /* 0x000fe40000000a00 */
[----:B------:R-:W-:-:S06]  /*1080*/  UIMAD.WIDE UR4, UR48, 0x4, UR4 ;  /* 0x00000004300478a5 */ /* 0x000fcc000f8e0204 */
[----:B------:R-:W-:Y:S02]  /*1090*/  IMAD.U32 R4, RZ, RZ, UR4 ;  /* 0x00000004ff047e24 */ /* 0x000fe4000f8e00ff */
[----:B------:R-:W-:-:S05]  /*10a0*/  IMAD.U32 R5, RZ, RZ, UR5 ;  /* 0x00000005ff057e24 */ /* 0x000fca000f8e00ff */
[----:B------:R0:W5:Y:S01]  /*10b0*/  LDG.E R16, desc[UR50][R4.64] ;  /* 0x0000003204107981 */ /* 0x000162000c1e1900 */
[----:B------:R-:W-:Y:S05]  /*10c0*/  BRA `(.L_x_977) ;  /* 0x00000000002c7947 */ /* 0x000fea0003800000 */
.L_x_976:
        /* <DEDUP_REMOVED lines=9> */
[----:B------:R-:W2:Y:S02]  /*1160*/  LDG.E R7, desc[UR50][R4.64+0x4] ;  /* 0x0000043204077981 */ /* 0x000ea4000c1e1900 */
[----:B--2---:R-:W-:-:S07]  /*1170*/  IMAD.IADD R16, R7, 0x1, -R16 ;  /* 0x0000000107107824 */ /* 0x004fce00078e0a10 */
.L_x_977:
[----:B------:R-:W-:Y:S01]  /*1180*/  ULDC.64 UR6, c[0x0][0x990] ;  /* 0x0002640000067ab9 */ /* 0x000fe20000000a00 */
[----:B------:R-:W-:Y:S01]  /*1190*/  ULDC.64 UR4, c[0x0][0x998] ;  /* 0x0002660000047ab9 */ /* 0x000fe20000000a00 */
[----:B------:R-:W-:Y:S01]  /*11a0*/  UISETP.NE.U32.AND UP0, UPT, UR6, URZ, UPT ;  /* 0x0000003f0600728c */ /* 0x000fe2000bf05070 */
[----:B------:R-:W-:Y:S01]  /*11b0*/  IMAD.MOV.U32 R9, RZ, RZ, 0x3f800000 ;  /* 0x3f800000ff097424 */ /* 0x000fe200078e00ff */
[----:B------:R-:W-:Y:S01]  /*11c0*/  UISETP.NE.U32.AND UP1, UPT, UR4, URZ, UPT ;  /* 0x0000003f0400728c */ /* 0x000fe2000bf25070 */
[----:B------:R-:W-:Y:S01]  /*11d0*/  IMAD.MOV.U32 R0, RZ, RZ, 0x3f800000 ;  /* 0x3f800000ff007424 */ /* 0x000fe200078e00ff */
[----:B------:R-:W-:Y:S01]  /*11e0*/  UISETP.NE.AND.EX UP0, UPT, UR7, URZ, UPT, UP0 ;  /* 0x0000003f0700728c */ /* 0x000fe2000bf05300 */
[----:B------:R-:W1:Y:S01]  /*11f0*/  LDC.64 R10, c[0x0][0x9e0] ;  /* 0x00027800ff0a7b82 */ /* 0x000e620000000a00 */
[----:B------:R-:W-:Y:S01]  /*1200*/  UISETP.NE.AND.EX UP1, UPT, UR5, URZ, UPT, UP1 ;  /* 0x0000003f0500728c */ /* 0x000fe2000bf25310 */
[----:B------:R-:W-:Y:S02]  /*1210*/  ULDC UR8, c[0x0][0x428] ;  /* 0x00010a0000087ab9 */ /* 0x000fe40000000800 */
[----:B------:R-:W-:Y:S01]  /*1220*/  UISETP.NE.AND UP2, UPT, UR8, 0x1, UPT ;  /* 0x000000010800788c */ /* 0x000fe2000bf45270 */
[----:B------:R-:W-:-:S02]  /*1230*/  PLOP3.LUT P0, PT, PT, PT, UP0, 0x80, 0x0 ;  /* 0x000000000000781c */ /* 0x000fc40003f0f008 */
[----:B------:R-:W-:-:S03]  /*1240*/  PLOP3.LUT P1, PT, PT, PT, UP1, 0x80, 0x0 ;  /* 0x000000000000781c */ /* 0x000fc60003f2f018 */
[----:B------:R-:W-:Y:S01]  /*1250*/  @UP0 USHF.R.S32.HI UR8, URZ, 0x1f, UR48 ;  /* 0x0000001f3f080899 */ /* 0x000fe20008011430 */
[----:B------:R-:W-:Y:S01]  /*1260*/  @UP0 ULDC.64 UR14, c[0x0][0x9a8] ;  /* 0x00026a00000e0ab9 */ /* 0x000fe20000000a00 */
[----:B------:R-:W-:Y:S02]  /*1270*/  @UP1 ULDC.64 UR16, c[0x0][0x9b8] ;  /* 0x00026e0000101ab9 */ /* 0x000fe40000000a00 */
[----:B------:R-:W-:Y:S02]  /*1280*/  @UP0 UIMAD UR10, UR8, UR14, URZ ;  /* 0x0000000e080a02a4 */ /* 0x000fe4000f8e023f */
[----:B------:R-:W-:Y:S02]  /*1290*/  @UP0 UIMAD.WIDE.U32 UR8, UR48, UR14, URZ ;  /* 0x0000000e300802a5 */ /* 0x000fe4000f8e003f */
[----:B------:R-:W-:Y:S01]  /*12a0*/  @UP1 USHF.R.S32.HI UR14, URZ, 0x1f, UR48 ;  /* 0x0000001f3f0e1899 */ /* 0x000fe20008011430 */
[----:B------:R-:W-:Y:S01]  /*12b0*/  @UP2 ULDC UR12, c[0x0][0x42c] ;  /* 0x00010b00000c2ab9 */ /* 0x000fe20000000800 */
[----:B------:R-:W-:-:S02]  /*12c0*/  @UP0 UIMAD UR15, UR48, UR15, UR10 ;  /* 0x0000000f300f02a4 */ /* 0x000fc4000f8e020a */
[----:B------:R-:W-:Y:S02]  /*12d0*/  @UP1 UIMAD UR14, UR14, UR16, URZ ;  /* 0x000000100e0e12a4 */ /* 0x000fe4000f8e023f */
[----:B------:R-:W-:Y:S02]  /*12e0*/  UIMAD.WIDE.U32 UR12, UR44, UR12, URZ ;  /* 0x0000000c2c0c72a5 */ /* 0x000fe4000f8e003f */
[----:B------:R-:W-:Y:S02]  /*12f0*/  @UP1 UIMAD.WIDE.U32 UR10, UR48, UR16, URZ ;  /* 0x00000010300a12a5 */ /* 0x000fe4000f8e003f */
[----:B------:R-:W-:Y:S01]  /*1300*/  @UP1 UIMAD UR16, UR48, UR17, UR14 ;  /* 0x00000011301012a4 */ /* 0x000fe2000f8e020e */
[----:B------:R-:W-:Y:S02]  /*1310*/  @UP0 ULDC.64 UR18, c[0x0][0x9b0] ;  /* 0x00026c0000120ab9 */ /* 0x000fe40000000a00 */
[----:B------:R-:W-:Y:S01]  /*1320*/  @UP2 ULDC UR17, c[0x0][0x430] ;  /* 0x00010c0000112ab9 */ /* 0x000fe20000000800 */
[----:B------:R-:W-:Y:S01]  /*1330*/  UMOV UR14, UR44 ;  /* 0x0000002c000e7c82 */ /* 0x000fe20008000000 */
[----:B------:R-:W-:Y:S01]  /*1340*/  @UP2 USHF.R.U32.HI UR14, URZ, UR17, UR13 ;  /* 0x000000113f0e2299 */ /* 0x000fe2000801160d */
[----:B------:R-:W-:Y:S01]  /*1350*/  @UP1 ULDC.64 UR20, c[0x0][0x9c0] ;  /* 0x0002700000141ab9 */ /* 0x000fe20000000a00 */
[----:B------:R-:W-:-:S02]  /*1360*/  @UP0 UIADD3 UR9, UR9, UR15, URZ ;  /* 0x0000000f09090290 */ /* 0x000fc4000fffe03f */
[----:B------:R-:W-:Y:S02]  /*1370*/  @UP0 USHF.R.S32.HI UR12, URZ, 0x1f, UR14 ;  /* 0x0000001f3f0c0899 */ /* 0x000fe4000801140e */
[----:B------:R-:W-:Y:S02]  /*1380*/  @UP1 USHF.R.S32.HI UR13, URZ, 0x1f, UR14 ;  /* 0x0000001f3f0d1899 */ /* 0x000fe4000801140e */
[----:B------:R-:W-:Y:S02]  /*1390*/  @UP0 UIMAD UR12, UR12, UR18, URZ ;  /* 0x000000120c0c02a4 */ /* 0x000fe4000f8e023f */
[----:B------:R-:W-:Y:S02]  /*13a0*/  @UP1 UIADD3 UR11, UR11, UR16, URZ ;  /* 0x000000100b0b1290 */ /* 0x000fe4000fffe03f */
[----:B------:R-:W-:Y:S02]  /*13b0*/  @UP1 UIMAD UR13, UR13, UR20, URZ ;  /* 0x000000140d0d12a4 */ /* 0x000fe4000f8e023f */
[----:B------:R-:W-:-:S02]  /*13c0*/  @UP0 UIMAD.WIDE.U32 UR8, UR14, UR18, UR8 ;  /* 0x000000120e0802a5 */ /* 0x000fc4000f8e0008 */
[----:B------:R-:W-:Y:S02]  /*13d0*/  @UP0 UIMAD UR12, UR14, UR19, UR12 ;  /* 0x000000130e0c02a4 */ /* 0x000fe4000f8e020c */
[----:B------:R-:W-:Y:S02]  /*13e0*/  @UP1 UIMAD.WIDE.U32 UR10, UR14, UR20, UR10 ;  /* 0x000000140e0a12a5 */ /* 0x000fe4000f8e000a */
[----:B------:R-:W-:Y:S02]  /*13f0*/  @UP1 UIMAD UR13, UR14, UR21, UR13 ;  /* 0x000000150e0d12a4 */ /* 0x000fe4000f8e020d */
[----:B------:R-:W-:Y:S02]  /*1400*/  @UP0 UIADD3 UR12, UR9, UR12, URZ ;  /* 0x0000000c090c0290 */ /* 0x000fe4000fffe03f */
[----:B------:R-:W-:Y:S02]  /*1410*/  @UP0 ULEA UR6, UP3, UR8, UR6, 0x2 ;  /* 0x0000000608060291 */ /* 0x000fe4000f86103f */
[----:B------:R-:W-:-:S02]  /*1420*/  @UP1 UIADD3 UR9, UR11, UR13, URZ ;  /* 0x0000000d0b091290 */ /* 0x000fc4000fffe03f */
[----:B------:R-:W-:Y:S02]  /*1430*/  @UP1 ULEA UR4, UP4, UR10, UR4, 0x2 ;  /* 0x000000040a041291 */ /* 0x000fe4000f88103f */
[----:B------:R-:W-:Y:S01]  /*1440*/  @UP0 ULEA.HI.X UR7, UR8, UR7, UR12, 0x2, UP3 ;  /* 0x0000000708070291 */ /* 0x000fe200098f140c */
[----:B0-----:R-:W-:Y:S01]  /*1450*/  IMAD.U32 R4, RZ, RZ, UR6 ;  /* 0x00000006ff047e24 */ /* 0x001fe2000f8e00ff */
[----:B------:R-:W-:Y:S02]  /*1460*/  @UP1 ULEA.HI.X UR5, UR10, UR5, UR9, 0x2, UP4 ;  /* 0x000000050a051291 */ /* 0x000fe4000a0f1409 */
[----:B------:R-:W-:Y:S01]  /*1470*/  IMAD.U32 R6, RZ, RZ, UR4 ;  /* 0x00000004ff067e24 */ /* 0x000fe2000f8e00ff */
[----:B------:R-:W-:Y:S01]  /*1480*/  ULDC UR4, c[0x0][0x988] ;  /* 0x0002620000047ab9 */ /* 0x000fe20000000800 */
[----:B------:R-:W-:Y:S01]  /*1490*/  IMAD.U32 R5, RZ, RZ, UR7 ;  /* 0x00000007ff057e24 */ /* 0x000fe2000f8e00ff */
[----:B------:R-:W-:Y:S01]  /*14a0*/  @UP2 ULDC UR6, c[0x0][0x430] ;  /* 0x00010c0000062ab9 */ /* 0x000fe20000000800 */
[----:B------:R-:W-:-:S03]  /*14b0*/  IMAD.U32 R7, RZ, RZ, UR5 ;  /* 0x00000005ff077e24 */ /* 0x000fc6000f8e00ff */
[----:B------:R-:W2:Y:S04]  /*14c0*/  @P0 LDG.E R9, desc[UR50][R4.64] ;  /* 0x0000003204090981 */ /* 0x000ea8000c1e1900 */
[----:B------:R-:W2:Y:S01]  /*14d0*/  @P1 LDG.E R0, desc[UR50][R6.64] ;  /* 0x0000003206001981 */ /* 0x000ea2000c1e1900 */
[----:B-1----:R-:W-:Y:S01]  /*14e0*/  ISETP.GE.AND P1, PT, R11, 0x1, PT ;  /* 0x000000010b00780c */ /* 0x002fe20003f26270 */
[----:B-----5:R-:W-:Y:S02]  /*14f0*/  IMAD.IADD R16, R16, 0x1, -R3 ;  /* 0x0000000110107824 */ /* 0x020fe400078e0a03 */
[----:B--2---:R-:W-:-:S04]  /*1500*/  FMUL.FTZ R0, R9, R0 ;  /* 0x0000000009007220 */ /* 0x004fc80000410000 */
[----:B------:R-:W-:Y:S01]  /*1510*/  FMUL.FTZ R0, R0, UR4 ;  /* 0x0000000400007c20 */ /* 0x000fe20008410000 */
[----:B------:R-:W-:Y:S02]  /*1520*/  @UP2 ULDC UR4, c[0x0][0x42c] ;  /* 0x00010b0000042ab9 */ /* 0x000fe40000000800 */
[----:B------:R-:W-:Y:S02]  /*1530*/  UIMAD.WIDE.U32 UR4, UR44, UR4, URZ ;  /* 0x000000042c0472a5 */ /* 0x000fe4000f8e003f */
[----:B------:R-:W-:Y:S02]  /*1540*/  R2UR UR37, R0 ;  /* 0x00000000002572ca */ /* 0x000fe400000e0000 */
[----:B------:R-:W-:Y:S01]  /*1550*/  IADD3 R0, R16, 0x80, -R17 ;  /* 0x0000008010007810 */ /* 0x000fe20007ffe811 */
[----:B------:R-:W-:-:S04]  /*1560*/  @UP2 USHF.R.U32.HI UR44, URZ, UR6, UR5 ;  /* 0x000000063f2c2299 */ /* 0x000fc80008011605 */
[----:B------:R-:W-:-:S04]  /*1570*/  IMAD R197, R61, 0x80, R0 ;  /* 0x000000803dc57824 */ /* 0x000fc800078e0200 */
[----:B------:R-:W-:Y:S01]  /*1580*/  IMAD.IADD R0, R197, 0x1, R10 ;  /* 0x00000001c5007824 */ /* 0x000fe200078e020a */
[----:B------:R-:W-:Y:S06]  /*1590*/  @!P1 BRA `(.L_x_978) ;  /* 0x0000000000409947 */ /* 0x000fec0003800000 */
[C---:B------:R-:W-:Y:S01]  /*15a0*/  ISETP.GT.AND P0, PT, R197.reuse, RZ, PT ;  /* 0x000000ffc500720c */ /* 0x040fe20003f04270 */
[----:B------:R-:W-:-:S12]  /*15b0*/  VIADD R3, R197, 0xffffffff ;  /* 0xffffffffc5037836 */ /* 0x000fd80000000000 */
[----:B------:R-:W-:Y:S05]  /*15c0*/  @P0 BRA `(.L_x_979) ;  /* 0x00000000001c0947 */ /* 0x000fea0003800000 */
[----:B------:R-:W-:Y:S01]  /*15d0*/  ISETP.NE.AND P0, PT, R11, 0x1, PT ;  /* 0x000000010b00780c */ /* 0x000fe20003f05270 */
[----:B------:R-:W-:-:S12]  /*15e0*/  IMAD.MOV R3, RZ, RZ, -R197 ;  /* 0x000000ffff037224 */ /* 0x000fd800078e0ac5 */
[----:B------:R-:W0:Y:S02]  /*15f0*/  @P0 LDC.64 R4, c[0x0][0x9e8] ;  /* 0x00027a00ff040b82 */ /* 0x000e240000000a00 */
[----:B0-----:R-:W-:-:S05]  /*1600*/  @P0 IMAD.HI.U32 R4, R3, R4, RZ ;  /* 0x0000000403040227 */ /* 0x001fca00078e00ff */
[----:B------:R-:W-:-:S04]  /*1610*/  @P0 SHF.R.U32.HI R3, RZ, R5, R4 ;  /* 0x00000005ff030219 */ /* 0x000fc80000011604 */
[----:B------:R-:W-:Y:S01]  /*1620*/  LOP3.LUT R3, RZ, R3, RZ, 0x33, !PT ;  /* 0x00000003ff037212 */ /* 0x000fe200078e33ff */
[----:B------:R-:W-:Y:S06]  /*1630*/  BRA `(.L_x_980) ;  /* 0x0000000000107947 */ /* 0x000fec0003800000 */
.L_x_979:
[----:B------:R-:W-:-:S13]  /*1640*/  ISETP.NE.AND P0, PT, R11, 0x1, PT ;  /* 0x000000010b00780c */ /* 0x000fda0003f05270 */
[----:B------:R-:W0:Y:S02]  /*1650*/  @P0 LDC.64 R4, c[0x0][0x9e8] ;  /* 0x00027a00ff040b82 */ /* 0x000e240000000a00 */
[----:B0-----:R-:W-:-:S05]  /*1660*/  @P0 IMAD.HI.U32 R4, R3, R4, RZ ;  /* 0x0000000403040227 */ /* 0x001fca00078e00ff */
[----:B------:R-:W-:-:S07]  /*1670*/  @P0 SHF.R.U32.HI R3, RZ, R5, R4 ;  /* 0x00000005ff030219 */ /* 0x000fce0000011604 */
.L_x_980:
[----:B------:R-:W-:-:S05]  /*1680*/  IMAD R3, R3, R11, R11 ;  /* 0x0000000b03037224 */ /* 0x000fca00078e020b */
[----:B------:R-:W-:-:S07]  /*1690*/  VIMNMX R0, R0, R3, PT ;  /* 0x0000000300007248 */ /* 0x000fce0003fe0100 */
.L_x_978:
[----:B------:R-:W-:Y:S01]  /*16a0*/  VIADD R4, R0, 0x3f ;  /* 0x0000003f00047836 */ /* 0x000fe20000000000 */
[----:B------:R-:W-:Y:S01]  /*16b0*/  ULDC UR4, c[0x0][0x9dc] ;  /* 0x0002770000047ab9 */ /* 0x000fe20000000800 */
[C---:B------:R-:W-:Y:S02]  /*16c0*/  VIADD R0, R16.reuse, 0x3f ;  /* 0x0000003f10007836 */ /* 0x040fe40000000000 */
[----:B------:R-:W-:Y:S01]  /*16d0*/  IMAD.IADD R6, R16, 0x1, -R17 ;  /* 0x0000000110067824 */ /* 0x000fe200078e0a11 */
[----:B------:R-:W-:Y:S02]  /*16e0*/  SHF.R.S32.HI R5, RZ, 0x1f, R4 ;  /* 0x0000001fff057819 */ /* 0x000fe40000011404 */
[----:B------:R-:W-:Y:S01]  /*16f0*/  SHF.R.S32.HI R3, RZ, 0x1f, R0 ;  /* 0x0000001fff037819 */ /* 0x000fe20000011400 */
[----:B------:R-:W-:Y:S01]  /*1700*/  IMAD R59, R61, 0x80, R6 ;  /* 0x000000803d3b7824 */ /* 0x000fe200078e0206 */
        /* <DEDUP_REMOVED lines=12> */
[----:B------:R-:W0:Y:S02]  /*17d0*/  @P0 LDC.64 R4, c[0x0][0x9e8] ;  /* 0x00027a00ff040b82 */ /* 0x000e240000000a00 */
[----:B0-----:R-:W-:-:S05]  /*17e0*/  @P0 IMAD.HI.U32 R0, R3, R4, RZ ;  /* 0x0000000403000227 */ /* 0x001fca00078e00ff */
[----:B------:R-:W-:-:S04]  /*17f0*/  @P0 SHF.R.U32.HI R3, RZ, R5, R0 ;  /* 0x00000005ff030219 */ /* 0x000fc80000011600 */
[----:B------:R-:W-:Y:S01]  /*1800*/  LOP3.LUT R0, RZ, R3, RZ, 0x33, !PT ;  /* 0x00000003ff007212 */ /* 0x000fe200078e33ff */
[----:B------:R-:W-:Y:S06]  /*1810*/  BRA `(.L_x_983) ;  /* 0x0000000000147947 */ /* 0x000fec0003800000 */
.L_x_982:
[----:B------:R-:W-:Y:S01]  /*1820*/  ISETP.NE.AND P0, PT, R11, 0x1, PT ;  /* 0x000000010b00780c */ /* 0x000fe20003f05270 */
[----:B------:R-:W-:-:S12]  /*1830*/  IMAD.MOV.U32 R0, RZ, RZ, R59 ;  /* 0x000000ffff007224 */ /* 0x000fd800078e003b */
[----:B------:R-:W0:Y:S02]  /*1840*/  @P0 LDC.64 R4, c[0x0][0x9e8] ;  /* 0x00027a00ff040b82 */ /* 0x000e240000000a00 */
[----:B0-----:R-:W-:-:S05]  /*1850*/  @P0 IMAD.HI.U32 R4, R59, R4, RZ ;  /* 0x000000043b040227 */ /* 0x001fca00078e00ff */
[----:B------:R-:W-:-:S07]  /*1860*/  @P0 SHF.R.U32.HI R0, RZ, R5, R4 ;  /* 0x00000005ff000219 */ /* 0x000fce0000011604 */
.L_x_983:
[----:B------:R-:W-:-:S05]  /*1870*/  IMAD R0, R0, R11, RZ ;  /* 0x0000000b00007224 */ /* 0x000fca00078e02ff */
[----:B------:R-:W-:-:S13]  /*1880*/  R2UR UR5, R0 ;  /* 0x00000000000572ca */ /* 0x000fda00000e0000 */
[----:B------:R-:W-:-:S04]  /*1890*/  UISETP.LT.AND UP0, UPT, UR4, UR5, UPT ;  /* 0x000000050400728c */ /* 0x000fc8000bf01270 */
[----:B------:R-:W-:-:S12]  /*18a0*/  USEL UR4, UR4, UR5, !UP0 ;  /* 0x0000000504047287 */ /* 0x000fd8000c000000 */
.L_x_981:
[----:B------:R-:W-:Y:S01]  /*18b0*/  USHF.R.S32.HI UR5, URZ, 0x1f, UR4 ;  /* 0x0000001f3f057899 */ /* 0x000fe20008011404 */
[----:B------:R-:W-:Y:S01]  /*18c0*/  PLOP3.LUT P0, PT, PT, PT, PT, 0x80, 0x0 ;  /* 0x000000000000781c */ /* 0x000fe20003f0f070 */
[----:B------:R-:W-:Y:S01]  /*18d0*/  IMAD.MOV.U32 R0, RZ, RZ, RZ ;  /* 0x000000ffff007224 */ /* 0x000fe200078e00ff */
[----:B------:R-:W-:Y:S01]  /*18e0*/  CS2R R150, SRZ ;  /* 0x0000000000967805 */ /* 0x000fe2000001ff00 */
[----:B------:R-:W-:Y:S01]  /*18f0*/  ULEA.HI UR5, UR5, UR4, URZ, 0x6 ;  /* 0x0000000405057291 */ /* 0x000fe2000f8f303f */
[----:B------:R-:W-:Y:S01]  /*1900*/  IMAD.MOV.U32 R3, RZ, RZ, RZ ;  /* 0x000000ffff037224 */ /* 0x000fe200078e00ff */
[----:B------:R-:W-:Y:S02]  /*1910*/  CS2R R26, SRZ ;  /* 0x00000000001a7805 */ /* 0x000fe4000001ff00 */
[----:B------:R-:W-:Y:S01]  /*1920*/  CS2R R108, SRZ ;  /* 0x00000000006c7805 */ /* 0x000fe2000001ff00 */
[----:B------:R-:W-:Y:S01]  /*1930*/  USHF.R.S32.HI UR5, URZ, 0x6, UR5 ;  /* 0x000000063f057899 */ /* 0x000fe20008011405 */
[----:B------:R-:W-:-:S02]  /*1940*/  CS2R R144, SRZ ;  /* 0x0000000000907805 */ /* 0x000fc4000001ff00 */
[----:B------:R-:W-:Y:S02]  /*1950*/  CS2R R100, SRZ ;  /* 0x0000000000647805 */ /* 0x000fe4000001ff00 */
[----:B------:R-:W-:Y:S01]  /*1960*/  CS2R R142, SRZ ;  /* 0x00000000008e7805 */ /* 0x000fe2000001ff00 */
[----:B------:R-:W-:Y:S01]  /*1970*/  UISETP.LT.AND UP0, UPT, URZ, UR5, UPT ;  /* 0x000000053f00728c */ /* 0x000fe2000bf01270 */
[----:B------:R-:W-:Y:S02]  /*1980*/  CS2R R30, SRZ ;  /* 0x00000000001e7805 */ /* 0x000fe4000001ff00 */
[----:B------:R-:W-:Y:S02]  /*1990*/  CS2R R136, SRZ ;  /* 0x0000000000887805 */ /* 0x000fe4000001ff00 */
[----:B------:R-:W-:Y:S01]  /*19a0*/  CS2R R92, SRZ ;  /* 0x00000000005c7805 */ /* 0x000fe2000001ff00 */
[----:B------:R-:W-:Y:S01]  /*19b0*/  USEL UR38, URZ, UR5, !UP0 ;  /* 0x000000053f267287 */ /* 0x000fe2000c000000 */
[----:B------:R-:W-:-:S02]  /*19c0*/  CS2R R134, SRZ ;  /* 0x0000000000867805 */ /* 0x000fc4000001ff00 */
[----:B------:R-:W-:Y:S02]  /*19d0*/  CS2R R34, SRZ ;  /* 0x0000000000227805 */ /* 0x000fe4000001ff00 */
[----:B------:R-:W-:Y:S02]  /*19e0*/  CS2R R128, SRZ ;  /* 0x0000000000807805 */ /* 0x000fe4000001ff00 */
[----:B------:R-:W-:Y:S02]  /*19f0*/  CS2R R84, SRZ ;  /* 0x0000000000547805 */ /* 0x000fe4000001ff00 */
[----:B------:R-:W-:Y:S02]  /*1a00*/  CS2R R126, SRZ ;  /* 0x00000000007e7805 */ /* 0x000fe4000001ff00 */
[----:B------:R-:W-:Y:S02]  /*1a10*/  ISETP.GT.AND P1, PT, R58, UR38, PT ;  /* 0x000000263a007c0c */ /* 0x000fe4000bf24270 */
        /* <DEDUP_REMOVED lines=48> */
[----:B------:R-:W-:Y:S01]  /*1d20*/  CS2R R24, SRZ ;  /* 0x0000000000187805 */ /* 0x000fe2000001ff00 */
[----:B------:R-:W-:-:S02]  /*1d30*/  IMAD.MOV.U32 R164, RZ, RZ, RZ ;  /* 0x000000ffffa47224 */ /* 0x000fc400078e00ff */
[----:B------:R-:W-:Y:S01]  /*1d40*/  IMAD.MOV.U32 R5, RZ, RZ, RZ ;  /* 0x000000ffff057224 */ /* 0x000fe200078e00ff */
[----:B------:R-:W-:Y:S06]  /*1d50*/  @!P1 BRA `(.L_x_984) ;  /* 0x0000009400589947 */ /* 0x000fec0003800000 */
[----:B------:R-:W0:Y:S01]  /*1d60*/  SHFL.IDX PT, R0, R194, RZ, 0x1f ;  /* 0x00001fffc2007589 */ /* 0x000e2200000e0000 */
[----:B------:R-:W1:Y:S01]  /*1d70*/  S2UR UR39, SR_CgaCtaId ;  /* 0x00000000002779c3 */ /* 0x000e620000008800 */
[----:B------:R-:W-:Y:S01]  /*1d80*/  UMOV UR41, 0x400 ;  /* 0x0000040000297882 */ /* 0x000fe20000000000 */
        /* <DEDUP_REMOVED lines=28> */
.L_x_985:
[----:B------:R-:W-:Y:S01]  /*1f50*/  ULEA.HI UR4, UR46, UR46, URZ, 0x1 ;  /* 0x0000002e2e047291 */ /* 0x000fe2000f8f083f */
[----:B------:R-:W-:-:S03]  /*1f60*/  IMAD.U32 R3, RZ, RZ, UR47 ;  /* 0x0000002fff037e24 */ /* 0x000fc6000f8e00ff */
[----:B------:R-:W-:Y:S02]  /*1f70*/  ULOP3.LUT UR4, UR4, 0xfffffffe, URZ, 0xc0, !UPT ;  /* 0xfffffffe04047892 */ /* 0x000fe4000f8ec03f */
[----:B------:R-:W-:Y:S02]  /*1f80*/  ISETP.NE.AND P0, PT, R3, 0x3, PT ;  /* 0x000000030300780c */ /* 0x000fe40003f05270 */
[----:B------:R-:W-:-:S06]  /*1f90*/  UIADD3 UR4, UR46, -UR4, URZ ;  /* 0x800000042e047290 */ /* 0x000fcc000fffe03f */
[----:B------:R-:W-:-:S05]  /*1fa0*/  IMAD.U32 R0, RZ, RZ, UR4 ;  /* 0x00000004ff007e24 */ /* 0x000fca000f8e00ff */
[----:B------:R-:W-:-:S04]  /*1fb0*/  SHF.L.U32 R0, R0, 0x1f, RZ ;  /* 0x0000001f00007819 */ /* 0x000fc800000006ff */
[----:B------:R-:W0:Y:S02]  /*1fc0*/  SYNCS.PHASECHK.TRANS64.TRYWAIT P1, [UR41+0x28400], R0 ;  /* 0x02840000ff0075a7 */ /* 0x000e240008020169 */
[----:B0-----:R-:W-:Y:S05]  /*1fd0*/  @!P1 BRA `(.L_x_986) ;  /* 0x0000011c003c9947 */ /* 0x001fea0003800000 */
.L_x_1173:
[----:B------:R-:W-:Y:S05]  /*1fe0*/  @!P0 BRA `(.L_x_987) ;  /* 0x0000000000048947 */ /* 0x000fea0003800000 */
[----:B------:R-:W-:Y:S01]  /*1ff0*/  BPT.TRAP 0x1 ;  /* 0x000000040000795c */ /* 0x000fe20000300000 */
.L_x_987:
[----:B------:R-:W-:Y:S02]  /*2000*/  IMAD.U32 R5, RZ, RZ, UR52 ;  /* 0x00000034ff057e24 */ /* 0x000fe4000f8e00ff */
[----:B0-----:R-:W-:-:S03]  /*2010*/  IMAD.U32 R0, RZ, RZ, UR45 ;  /* 0x0000002dff007e24 */ /* 0x001fc6000f8e00ff */
[----:B------:R-:W-:Y:S02]  /*2020*/  LEA R5, R5, UR41, 0x3 ;  /* 0x0000002905057c11 */ /* 0x000fe4000f8e18ff */
[----:B------:R-:W-:-:S04]  /*2030*/  SHF.L.U32 R0, R0, 0x1f, RZ ;  /* 0x0000001f00007819 */ /* 0x000fc800000006ff */
[----:B------:R0:W1:Y:S01]  /*2040*/  SYNCS.PHASECHK.TRANS64.TRYWAIT P2, [R5+URZ+0x28430], R0 ;  /* 0x02843000050075a7 */ /* 0x000062000804017f */
[----:B------:R-:W-:Y:S05]  /*2050*/  @!P0 BRA `(.L_x_988) ;  /* 0x0000000000048947 */ /* 0x000fea0003800000 */
[----:B------:R-:W-:Y:S01]  /*2060*/  BPT.TRAP 0x1 ;  /* 0x000000040000795c */ /* 0x000fe20000300000 */
.L_x_988:
[----:B------:R-:W2:Y:S02]  /*2070*/  S2R R3, SR_TID.X ;  /* 0x0000000000037919 */ /* 0x000ea40000002100 */
[----:B--2---:R-:W-:Y:S01]  /*2080*/  LOP3.LUT P1, RZ, R3, 0x7f, RZ, 0xc0, !PT ;  /* 0x0000007f03ff7812 */ /* 0x004fe2000782c0ff */
[----:B-1----:R-:W-:-:S12]  /*2090*/  @P2 BRA `(.L_x_989) ;  /* 0x0000000000082947 */ /* 0x002fd80003800000 */
[----:B------:R-:W1:Y:S02]  /*20a0*/  SYNCS.PHASECHK.TRANS64.TRYWAIT P2, [R5+URZ+0x28430], R0 ;  /* 0x02843000050075a7 */ /* 0x000e64000804017f */
[----:B-1----:R-:W-:Y:S05]  /*20b0*/  @!P2 BRA `(.L_x_990) ;  /* 0x0000011c001ca947 */ /* 0x002fea0003800000 */
.L_x_989:
[----:B------:R-:W-:Y:S05]  /*20c0*/  WARPSYNC.ALL ;  /* 0x0000000000007948 */ /* 0x000fea0003800000 */
[----:B------:R-:W-:Y:S01]  /*20d0*/  UIADD3 UR4, UR41, 0x20000, URZ ;  /* 0x0002000029047890 */ /* 0x000fe2000fffe03f */
[----:B------:R-:W-:Y:S01]  /*20e0*/  WARPGROUP.ARRIVE ;  /* 0x00000000000079c5 */ /* 0x000fe20000000000 */
[----:B------:R-:W-:Y:S01]  /*20f0*/  ULOP3.LUT UR32, UR53, 0x10000, URZ, 0xfc, !UPT ;  /* 0x0001000035207892 */ /* 0x000fe2000f8efc3f */
[----:B------:R-:W-:Y:S01]  /*2100*/  IMAD.MOV.U32 R3, RZ, RZ, -0x40 ;  /* 0xffffffc0ff037424 */ /* 0x000fe200078e00ff */
[----:B------:R-:W-:Y:S01]  /*2110*/  USHF.R.U32.HI UR4, URZ, 0x4, UR4 ;  /* 0x000000043f047899 */ /* 0x000fe20008011604 */
[----:B01----:R-:W-:Y:S01]  /*2120*/  @!P1 VIADD R0, R5, 0x28440 ;  /* 0x0002844005009836 */ /* 0x003fe20000000000 */
[----:B------:R-:W-:Y:S01]  /*2130*/  UMOV UR33, 0x40000040 ;  /* 0x4000004000217882 */ /* 0x000fe20000000000 */
[----:B------:R-:W-:Y:S01]  /*2140*/  UMOV UR35, 0x40000040 ;  /* 0x4000004000237882 */ /* 0x000fe20000000000 */
[----:B------:R-:W-:Y:S01]  /*2150*/  ULOP3.LUT UR4, UR4, 0x3fff, URZ, 0xc0, !UPT ;  /* 0x00003fff04047892 */ /* 0x000fe2000f8ec03f */
[----:B------:R-:W-:Y:S01]  /*2160*/  IMAD R9, R58, R3, 0x40 ;  /* 0x000000403a097424 */ /* 0x000fe200078e0203 */
[----:B------:R-:W-:Y:S01]  /*2170*/  UMOV UR5, 0x40000040 ;  /* 0x4000004000057882 */ /* 0x000fe20000000000 */
[----:B------:R-:W-:Y:S01]  /*2180*/  UMOV UR7, 0x40000040 ;  /* 0x4000004000077882 */ /* 0x000fe20000000000 */
[----:B------:R-:W-:Y:S01]  /*2190*/  ULOP3.LUT UR49, UR4, 0x10000, URZ, 0xfc, !UPT ;  /* 0x0001000004317892 */ /* 0x000fe2000f8efc3f */
[----:B------:R-:W-:Y:S01]  /*21a0*/  IMAD.IADD R3, R16, 0x1, R9 ;  /* 0x0000000110037824 */ /* 0x000fe200078e0209 */
[----:B------:R-:W-:Y:S01]  /*21b0*/  UIADD3 UR4, UR32, 0x2, URZ ;  /* 0x0000000220047890 */ /* 0x000fe2000fffe03f */
[----:B------:R-:W-:Y:S01]  /*21c0*/  @!P1 PRMT R0, RZ, 0x654, R0 ;  /* 0x00000654ff009816 */ /* 0x000fe20000000000 */
[----:B------:R-:W-:Y:S01]  /*21d0*/  ULEA UR34, UR52, UR49, 0xa ;  /* 0x0000003134227291 */ /* 0x000fe2000f8e503f */
[--C-:B------:R-:W-:Y:S01]  /*21e0*/  IMAD R6, R2, -0x2, R3.reuse ;  /* 0xfffffffe02067824 */ /* 0x100fe200078e0203 */
[----:B------:R-:W-:Y:S01]  /*21f0*/  UIADD3 UR8, UR32, 0x4, URZ ;  /* 0x0000000420087890 */ /* 0x000fe2000fffe03f */
[----:B------:R-:W-:Y:S01]  /*2200*/  IADD3 R5, -R17, 0x1, R3 ;  /* 0x0000000111057810 */ /* 0x000fe20007ffe103 */
[----:B------:R-:W-:Y:S01]  /*2210*/  UIADD3 UR6, UR34, 0x2, URZ ;  /* 0x0000000222067890 */ /* 0x000fe2000fffe03f */
[----:B------:R-:W-:Y:S01]  /*2220*/  LEA R7, R58, 0xffffffc0, 0x6 ;  /* 0xffffffc03a077811 */ /* 0x000fe200078e30ff */
[----:B------:R-:W-:Y:S01]  /*2230*/  UIADD3 UR10, UR34, 0x4, URZ ;  /* 0x00000004220a7890 */ /* 0x000fe2000fffe03f */
[----:B------:R-:W-:-:S02]  /*2240*/  UMOV UR9, 0x40000040 ;  /* 0x4000004000097882 */ /* 0x000fc40000000000 */
[----:B------:R-:W-:Y:S01]  /*2250*/  QGMMA.64x64x32.F32.E4M3.E4M3 R24, gdesc[UR32], RZ, !UPT, gsb0 ;  /* 0x00e00000201879f3 */ /* 0x000fe2000c0008ff */
[----:B------:R-:W-:Y:S01]  /*2260*/  UMOV UR11, 0x40000040 ;  /* 0x40000040000b7882 */ /* 0x000fe20000000000 */
[----:B------:R-:W-:Y:S01]  /*2270*/  UIADD3 UR12, UR32, 0x6, URZ ;  /* 0x00000006200c7890 */ /* 0x000fe2000fffe03f */
[----:B------:R-:W-:Y:S01]  /*2280*/  IMAD R5, R2, -0x2, R5 ;  /* 0xfffffffe02057824 */ /* 0x000fe200078e0205 */
        /* <DEDUP_REMOVED lines=19> */
[----:B------:R-:W-:Y:S01]  /*23c0*/  ULDC UR54, c[0x0][0x9dc] ;  /* 0x0002770000367ab9 */ /* 0x000fe20000000800 */
[----:B------:R-:W-:-:S02]  /*23d0*/  WARPGROUP.DEPBAR.LE gsb0, 0x0 ;  /* 0x00008000000079c5 */ /* 0x000fc40000010000 */
[----:B------:R-:W-:-:S06]  /*23e0*/  WARPGROUP.ARRIVE ;  /* 0x00000000000079c5 */ /* 0x000fcc0000000000 */
[----:B------:R-:W-:Y:S01]  /*23f0*/  QGMMA.64x64x32.F32.E4M3.E4M3 R24, gdesc[UR4], R24, gsb0 ;  /* 0x00e00000041879f3 */ /* 0x000fe20008000818 */
[----:B------:R-:W-:Y:S02]  /*2400*/  ULDC.64 UR6, c[0x0][0x9e0] ;  /* 0x0002780000067ab9 */ /* 0x000fe40000000a00 */
[----:B------:R-:W-:Y:S01]  /*2410*/  UISETP.GE.AND UP0, UPT, UR7, 0x1, UPT ;  /* 0x000000010700788c */ /* 0x000fe2000bf06270 */
[----:B------:R-:W-:-:S05]  /*2420*/  VIADD R11, R5, UR6 ;  /* 0x00000006050b7c36 */ /* 0x000fca0008000000 */
[----:B------:R-:W-:Y:S01]  /*2430*/  PLOP3.LUT P2, PT, PT, PT, UP0, 0x40, 0x0 ;  /* 0x000000000000781c */ /* 0x000fe20003f4e808 */
[----:B------:R-:W-:Y:S02]  /*2440*/  WARPGROUP.DEPBAR.LE gsb0, 0x0 ;  /* 0x00008000000079c5 */ /* 0x000fe40000010000 */
[----:B------:R-:W-:-:S06]  /*2450*/  WARPGROUP.ARRIVE ;  /* 0x00000000000079c5 */ /* 0x000fcc0000000000 */
[----:B------:R-:W-:Y:S01]  /*2460*/  QGMMA.64x64x32.F32.E4M3.E4M3 R24, gdesc[UR8], R24, gsb0 ;  /* 0x00e00000081879f3 */ /* 0x000fe20008000818 */
[----:B------:R-:W-:-:S06]  /*2470*/  ULOP3.LUT UR10, URZ, UR54, URZ, 0x33, !UPT ;  /* 0x000000363f0a7292 */ /* 0x000fcc000f8e333f */
[----:B------:R-:W-:Y:S01]  /*2480*/  VIADD R13, R5, UR10 ;  /* 0x0000000a050d7c36 */ /* 0x000fe20008000000 */
        /* <DEDUP_REMOVED lines=17> */
[----:B0-----:R-:W-:-:S04]  /*25a0*/  IMAD R0, R61, 0x80, R193 ;  /* 0x000000803d007824 */ /* 0x001fc800078e02c1 */
[----:B------:R-:W-:Y:S01]  /*25b0*/  IMAD.IADD R4, R13, 0x1, R0 ;  /* 0x000000010d047824 */ /* 0x000fe200078e0200 */
[----:B------:R-:W-:Y:S01]  /*25c0*/  VIADDMNMX R3, R0, R11, R6, PT ;  /* 0x0000000b00037246 */ /* 0x000fe20003800106 */
[----:B------:R-:W-:Y:S06]  /*25d0*/  @P2 BRA `(.L_x_991) ;  /* 0x0000000000582947 */ /* 0x000fec0003800000 */
[----:B------:R-:W-:Y:S01]  /*25e0*/  IADD3 R5, -R17, R16, R0 ;  /* 0x0000001011057210 */ /* 0x000fe20007ffe100 */
[----:B------:R-:W-:Y:S03]  /*25f0*/  BSSY B0, `(.L_x_992) ;  /* 0x0000010000007945 */ /* 0x000fe60003800000 */
        /* <DEDUP_REMOVED lines=10> */
.L_x_993:
[----:B------:R-:W-:-:S06]  /*26a0*/  UISETP.NE.AND UP1, UPT, UR7, 0x1, UPT ;  /* 0x000000010700788c */ /* 0x000fcc000bf25270 */
[----:B------:R-:W-:-:S05]  /*26b0*/  PLOP3.LUT P2, PT, PT, PT, UP1, 0x80, 0x0 ;  /* 0x000000000000781c */ /* 0x000fca0003f4f018 */
[----:B------:R-:W-:-:S08]  /*26c0*/  @UP1 ULDC.64 UR10, c[0x0][0x9e8] ;  /* 0x00027a00000a1ab9 */ /* 0x000fd00000000a00 */
[----:B------:R-:W-:-:S05]  /*26d0*/  @P2 IMAD.HI.U32 R8, R5, UR10, RZ ;  /* 0x0000000a05082c27 */ /* 0x000fca000f8e00ff */
[----:B------:R-:W-:-:S07]  /*26e0*/  @P2 SHF.R.U32.HI R5, RZ, UR11, R8 ;  /* 0x0000000bff052c19 */ /* 0x000fce0008011608 */
.L_x_994:
[----:B------:R-:W-:Y:S05]  /*26f0*/  BSYNC B0 ;  /* 0x0000000000007941 */ /* 0x000fea0003800000 */
.L_x_992:
[----:B------:R-:W-:-:S04]  /*2700*/  IMAD R5, R5, UR7, -R7 ;  /* 0x0000000705057c24 */ /* 0x000fc8000f8e0a07 */
[----:B------:R-:W-:-:S05]  /*2710*/  IMAD R5, R2, -0x2, R5 ;  /* 0xfffffffe02057824 */ /* 0x000fca00078e0205 */
[----:B------:R-:W-:Y:S02]  /*2720*/  VIMNMX R4, R4, R5, !PT ;  /* 0x0000000504047248 */ /* 0x000fe40007fe0100 */
[----:B------:R-:W-:-:S07]  /*2730*/  VIADDMNMX R3, R5, UR7, R3, PT ;  /* 0x0000000705037c46 */ /* 0x000fce000b800103 */
.L_x_991:
        /* <DEDUP_REMOVED lines=12> */
[C---:B------:R-:W-:Y:S02]  /*2800*/  ISETP.LT.OR P5, PT, R3.reuse, 0x9, P5 ;  /* 0x000000090300780c */ /* 0x040fe40002fa1670 */
[----:B------:R-:W-:Y:S02]  /*2810*/  ISETP.GT.AND P4, PT, R4, 0x10, !P6 ;  /* 0x000000100400780c */ /* 0x000fe40007784270 */
[----:B------:R-:W-:Y:S02]  /*2820*/  FSEL R21, R28, -INF , !P5 ;  /* 0xff8000001c157808 */ /* 0x000fe40006800000 */
[----:B------:R-:W-:Y:S02]  /*2830*/  ISETP.LT.OR P4, PT, R3, 0x11, P4 ;  /* 0x000000110300780c */ /* 0x000fe40002781670 */
[----:B------:R-:W-:Y:S02]  /*2840*/  ISETP.GE.AND P5, PT, R9, 0x12, PT ;  /* 0x000000120900780c */ /* 0x000fe40003fa6270 */
[----:B------:R-:W-:-:S02]  /*2850*/  FSEL R57, R32, -INF , !P4 ;  /* 0xff80000020397808 */ /* 0x000fc40006000000 */
[C---:B------:R-:W-:Y:S02]  /*2860*/  ISETP.GT.AND P4, PT, R4.reuse, 0x11, !P5 ;  /* 0x000000110400780c */ /* 0x040fe40006f84270 */
        /* <DEDUP_REMOVED lines=54> */
[----:B------:R-:W-:Y:S02]  /*2bd0*/  ISETP.GT.AND P6, PT, R4, 0x39, !P6 ;  /* 0x000000390400780c */ /* 0x000fe400077c4270 */
[----:B------:R-:W-:Y:S02]  /*2be0*/  IADD3 R4, R13, 0x8, R0 ;  /* 0x000000080d047810 */ /* 0x000fe40007ffe000 */
[----:B------:R-:W-:Y:S01]  /*2bf0*/  ISETP.LT.OR P6, PT, R3, 0x3a, P6 ;  /* 0x0000003a0300780c */ /* 0x000fe200037c1670 */
[----:B------:R-:W-:-:S03]  /*2c00*/  VIADD R3, R0, 0x8 ;  /* 0x0000000800037836 */ /* 0x000fc60000000000 */
[----:B------:R-:W-:Y:S02]  /*2c10*/  FSEL R53, R53, -INF , !P6 ;  /* 0xff80000035357808 */ /* 0x000fe40007000000 */
[----:B------:R-:W-:Y:S02]  /*2c20*/  PLOP3.LUT P6, PT, PT, PT, UP0, 0x40, 0x0 ;  /* 0x000000000000781c */ /* 0x000fe40003fce808 */
[----:B------:R-:W-:-:S11]  /*2c30*/  VIADDMNMX R3, R3, R11, R6, PT ;  /* 0x0000000b03037246 */ /* 0x000fd60003800106 */
[----:B------:R-:W-:Y:S05]  /*2c40*/  @P6 BRA `(.L_x_995) ;  /* 0x0000000000646947 */ /* 0x000fea0003800000 */
[----:B------:R-:W-:Y:S01]  /*2c50*/  IADD3 R6, R16, 0x8, R0 ;  /* 0x0000000810067810 */ /* 0x000fe20007ffe000 */
[----:B------:R-:W-:Y:S04]  /*2c60*/  BSSY B0, `(.L_x_996) ;  /* 0x0000013000007945 */ /* 0x000fe80003800000 */
        /* <DEDUP_REMOVED lines=12> */
.L_x_997:
[----:B------:R-:W-:-:S06]  /*2d30*/  UISETP.NE.AND UP1, UPT, UR7, 0x1, UPT ;  /* 0x000000010700788c */ /* 0x000fcc000bf25270 */
[----:B------:R-:W-:-:S05]  /*2d40*/  PLOP3.LUT P6, PT, PT, PT, UP1, 0x80, 0x0 ;  /* 0x000000000000781c */ /* 0x000fca0003fcf018 */
[----:B------:R-:W-:-:S08]  /*2d50*/  @UP1 ULDC.64 UR10, c[0x0][0x9e8] ;  /* 0x00027a00000a1ab9 */ /* 0x000fd00000000a00 */
[----:B------:R-:W-:Y:S01]  /*2d60*/  @P6 IMAD.HI.U32 R5, R6, UR10, RZ ;  /* 0x0000000a06056c27 */ /* 0x000fe2000f8e00ff */
[----:B------:R-:W-:-:S13]  /*2d70*/  PLOP3.LUT P6, PT, PT, PT, UP1, 0x80, 0x0 ;  /* 0x000000000000781c */ /* 0x000fda0003fcf018 */
[----:B------:R-:W-:-:S07]  /*2d80*/  @P6 SHF.R.U32.HI R6, RZ, UR11, R5 ;  /* 0x0000000bff066c19 */ /* 0x000fce0008011605 */
.L_x_998:
[----:B------:R-:W-:Y:S05]  /*2d90*/  BSYNC B0 ;  /* 0x0000000000007941 */ /* 0x000fea0003800000 */
.L_x_996:
[----:B------:R-:W-:-:S04]  /*2da0*/  IMAD R5, R6, UR7, -R7 ;  /* 0x0000000706057c24 */ /* 0x000fc8000f8e0a07 */
[----:B------:R-:W-:-:S05]  /*2db0*/  IMAD R5, R2, -0x2, R5 ;  /* 0xfffffffe02057824 */ /* 0x000fca00078e0205 */
[----:B------:R-:W-:Y:S02]  /*2dc0*/  VIMNMX R4, R4, R5, !PT ;  /* 0x0000000504047248 */ /* 0x000fe40007fe0100 */
[----:B------:R-:W-:-:S07]  /*2dd0*/  VIADDMNMX R3, R5, UR7, R3, PT ;  /* 0x0000000705037c46 */ /* 0x000fce000b800103 */
.L_x_995:
        /* <DEDUP_REMOVED lines=20> */
[----:B------:R-:W-:Y:S02]  /*2f20*/  FMNMX.FTZ R5, R41, R5, !PT ;  /* 0x0000000529057209 */ /* 0x000fe40007810000 */
[----:B------:R-:W-:Y:S02]  /*2f30*/  ISETP.GT.AND P2, PT, R4, 0x11, !P2 ;  /* 0x000000110400780c */ /* 0x000fe40005744270 */
[----:B------:R-:W-:Y:S02]  /*2f40*/  FMNMX.FTZ R5, R65, R5, !PT ;  /* 0x0000000541057209 */ /* 0x000fe40007810000 */
[----:B------:R-:W-:-:S02]  /*2f50*/  ISETP.LT.OR P2, PT, R3, 0x12, P2 ;  /* 0x000000120300780c */ /* 0x000fc40001741670 */
[----:B------:R-:W-:Y:S02]  /*2f60*/  FMNMX.FTZ R5, R45, R5, !PT ;  /* 0x000000052d057209 */ /* 0x000fe40007810000 */
[----:B------:R-:W-:Y:S02]  /*2f70*/  FSEL R35, R35, -INF , !P2 ;  /* 0xff80000023237808 */ /* 0x000fe40005000000 */
[----:B------:R-:W-:Y:S02]  /*2f80*/  ISETP.NE.AND P2, PT, R20, RZ, PT ;  /* 0x000000ff1400720c */ /* 0x000fe40003f45270 */
[----:B------:R-:W-:Y:S02]  /*2f90*/  FMNMX.FTZ R5, R67, R5, !PT ;  /* 0x0000000543057209 */ /* 0x000fe40007810000 */
[----:B------:R-:W-:Y:S02]  /*2fa0*/  ISETP.GT.AND P2, PT, R4, 0x18, !P2 ;  /* 0x000000180400780c */ /* 0x000fe40005744270 */
[----:B------:R-:W-:-:S02]  /*2fb0*/  FMNMX.FTZ R5, R49, R5, !PT ;  /* 0x0000000531057209 */ /* 0x000fc40007810000 */
[----:B------:R-:W-:Y:S02]  /*2fc0*/  ISETP.LT.OR P2, PT, R3, 0x19, P2 ;  /* 0x000000190300780c */ /* 0x000fe40001741670 */
[----:B------:R-:W-:Y:S02]  /*2fd0*/  FMNMX.FTZ R5, R69, R5, !PT ;  /* 0x0000000545057209 */ /* 0x000fe40007810000 */
[----:B------:R-:W-:Y:S02]  /*2fe0*/  FSEL R38, R38, -INF , !P2 ;  /* 0xff80000026267808 */ /* 0x000fe40005000000 */
[----:B------:R-:W-:Y:S02]  /*2ff0*/  ISETP.NE.AND P2, PT, R28, RZ, PT ;  /* 0x000000ff1c00720c */ /* 0x000fe40003f45270 */
[----:B------:R-:W-:Y:S02]  /*3000*/  ISETP.NE.AND P6, PT, R8, RZ, PT ;  /* 0x000000ff0800720c */ /* 0x000fe40003fc5270 */
[----:B------:R-:W-:-:S02]  /*3010*/  ISETP.GT.AND P2, PT, R4, 0x19, !P2 ;  /* 0x000000190400780c */ /* 0x000fc40005744270 */
[----:B------:R-:W-:Y:S02]  /*3020*/  ISETP.GT.AND P3, PT, R4, 0x8, !P3 ;  /* 0x000000080400780c */ /* 0x000fe40005f64270 */
[----:B------:R-:W-:Y:S02]  /*3030*/  ISETP.LT.OR P2, PT, R3, 0x1a, P2 ;  /* 0x0000001a0300780c */ /* 0x000fe40001741670 */
[----:B------:R-:W-:Y:S02]  /*3040*/  FMNMX.FTZ R8, R53, R5, !PT ;  /* 0x0000000535087209 */ /* 0x000fe40007810000 */
[----:B------:R-:W-:Y:S02]  /*3050*/  FSEL R39, R39, -INF , !P2 ;  /* 0xff80000027277808 */ /* 0x000fe40005000000 */
[----:B------:R-:W-:Y:S01]  /*3060*/  ISETP.NE.AND P2, PT, R32, RZ, PT ;  /* 0x000000ff2000720c */ /* 0x000fe20003f45270 */
[----:B------:R-:W0:Y:S01]  /*3070*/  SHFL.BFLY PT, R5, R8, 0x2, 0x1f ;  /* 0x0c401f0008057f89 */ /* 0x000e2200000e0000 */
[----:B------:R-:W-:-:S02]  /*3080*/  ISETP.LT.OR P3, PT, R3, 0x9, P3 ;  /* 0x000000090300780c */ /* 0x000fc40001f61670 */
[----:B------:R-:W-:Y:S02]  /*3090*/  ISETP.GT.AND P2, PT, R4, 0x20, !P2 ;  /* 0x000000200400780c */ /* 0x000fe40005744270 */
[----:B------:R-:W-:Y:S02]  /*30a0*/  FSEL R30, R30, -INF , !P3 ;  /* 0xff8000001e1e7808 */ /* 0x000fe40005800000 */
[----:B------:R-:W-:Y:S02]  /*30b0*/  ISETP.LT.OR P2, PT, R3, 0x21, P2 ;  /* 0x000000210300780c */ /* 0x000fe40001741670 */
[----:B------:R-:W-:Y:S02]  /*30c0*/  ISETP.NE.AND P3, PT, R40, RZ, PT ;  /* 0x000000ff2800720c */ /* 0x000fe40003f65270 */
[----:B------:R-:W-:Y:S02]  /*30d0*/  FSEL R42, R42, -INF , !P2 ;  /* 0xff8000002a2a7808 */ /* 0x000fe40005000000 */
[----:B------:R-:W-:-:S02]  /*30e0*/  ISETP.NE.AND P2, PT, R36, RZ, PT ;  /* 0x000000ff2400720c */ /* 0x000fc40003f45270 */
[C---:B------:R-:W-:Y:S02]  /*30f0*/  ISETP.GT.AND P4, PT, R4.reuse, 0x31, !P4 ;  /* 0x000000310400780c */ /* 0x040fe40006784270 */
[C---:B------:R-:W-:Y:S02]  /*3100*/  ISETP.GT.AND P2, PT, R4.reuse, 0x21, !P2 ;  /* 0x000000210400780c */ /* 0x040fe40005744270 */
[----:B------:R-:W-:Y:S02]  /*3110*/  ISETP.GT.AND P5, PT, R4, 0x38, !P5 ;  /* 0x000000380400780c */ /* 0x000fe40006fa4270 */
        /* <DEDUP_REMOVED lines=10> */
[----:B------:R-:W-:Y:S02]  /*31c0*/  ISETP.LT.OR P2, PT, R3, 0x1, P2 ;  /* 0x000000010300780c */ /* 0x000fe40001741670 */
[----:B0-----:R-:W-:Y:S02]  /*31d0*/  FMNMX.FTZ R9, R8, R5, !PT ;  /* 0x0000000508097209 */ /* 0x001fe40007810000 */
[----:B------:R-:W-:Y:S02]  /*31e0*/  FSEL R26, R26, -INF , !P2 ;  /* 0xff8000001a1a7808 */ /* 0x000fe40005000000 */
[----:B------:R-:W-:Y:S01]  /*31f0*/  ISETP.NE.AND P2, PT, R44, RZ, PT ;  /* 0x000000ff2c00720c */ /* 0x000fe20003f45270 */
[----:B------:R-:W0:Y:S01]  /*3200*/  SHFL.BFLY PT, R10, R9, 0x1, 0x1f ;  /* 0x0c201f00090a7f89 */ /* 0x000e2200000e0000 */
[----:B------:R-:W-:-:S02]  /*3210*/  FMNMX.FTZ R5, R26, R27, !PT ;  /* 0x0000001b1a057209 */ /* 0x000fc40007810000 */
[----:B------:R-:W-:Y:S02]  /*3220*/  ISETP.GT.AND P2, PT, R4, 0x29, !P2 ;  /* 0x000000290400780c */ /* 0x000fe40005744270 */
[----:B------:R-:W-:Y:S02]  /*3230*/  FMNMX.FTZ R6, R30, R5, !PT ;  /* 0x000000051e067209 */ /* 0x000fe40007810000 */
[----:B------:R-:W-:Y:S02]  /*3240*/  ISETP.LT.OR P2, PT, R3, 0x2a, P2 ;  /* 0x0000002a0300780c */ /* 0x000fe40001741670 */
[----:B------:R-:W-:Y:S02]  /*3250*/  FMNMX.FTZ R5, R31, R6, !PT ;  /* 0x000000061f057209 */ /* 0x000fe40007810000 */
[----:B------:R-:W-:Y:S02]  /*3260*/  FSEL R47, R47, -INF , !P2 ;  /* 0xff8000002f2f7808 */ /* 0x000fe40005000000 */
[----:B------:R-:W-:-:S02]  /*3270*/  FMNMX.FTZ R6, R34, R5, !PT ;  /* 0x0000000522067209 */ /* 0x000fc40007810000 */
[----:B------:R-:W-:Y:S02]  /*3280*/  ISETP.LT.OR P3, PT, R3, 0x31, P3 ;  /* 0x000000310300780c */ /* 0x000fe40001f61670 */
[----:B------:R-:W-:Y:S02]  /*3290*/  FMNMX.FTZ R7, R35, R6, !PT ;  /* 0x0000000623077209 */ /* 0x000fe40007810000 */
[----:B------:R-:W-:Y:S02]  /*32a0*/  FSEL R50, R50, -INF , !P3 ;  /* 0xff80000032327808 */ /* 0x000fe40005800000 */
[----:B------:R-:W-:Y:S02]  /*32b0*/  FMNMX.FTZ R6, R38, R7, !PT ;  /* 0x0000000726067209 */ /* 0x000fe40007810000 */
[----:B------:R-:W-:Y:S02]  /*32c0*/  ISETP.LT.OR P5, PT, R3, 0x39, P5 ;  /* 0x000000390300780c */ /* 0x000fe40002fa1670 */
[----:B0-----:R-:W-:Y:S01]  /*32d0*/  FMNMX.FTZ R5, R9, R10, !PT ;  /* 0x0000000a09057209 */ /* 0x001fe20007810000 */
[----:B------:R-:W-:Y:S01]  /*32e0*/  IMAD.U32 R10, RZ, RZ, UR37 ;  /* 0x00000025ff0a7e24 */ /* 0x000fe2000f8e00ff */
[----:B------:R-:W-:-:S02]  /*32f0*/  FMNMX.FTZ R7, R39, R6, !PT ;  /* 0x0000000627077209 */ /* 0x000fc40007810000 */
[C---:B------:R-:W-:Y:S01]  /*3300*/  FSETP.NEU.FTZ.AND P2, PT, R5.reuse, -INF , PT ;  /* 0xff8000000500780b */ /* 0x040fe20003f5d000 */
[----:B------:R-:W-:-:S01]  /*3310*/  FFMA.FTZ R8, R5, R10, -8 ;  /* 0xc100000005087423 */ /* 0x000fc2000001000a */
[----:B------:R-:W-:Y:S02]  /*3320*/  FMNMX.FTZ R6, R42, R7, !PT ;  /* 0x000000072a067209 */ /* 0x000fe40007810000 */
[----:B------:R-:W-:Y:S02]  /*3330*/  FSEL R51, R51, -INF , !P4 ;  /* 0xff80000033337808 */ /* 0x000fe40006000000 */
[----:B------:R-:W-:Y:S02]  /*3340*/  FMNMX.FTZ R7, R43, R6, !PT ;  /* 0x000000062b077209 */ /* 0x000fe40007810000 */
[----:B------:R-:W-:Y:S02]  /*3350*/  FSEL R8, R8, RZ, P2 ;  /* 0x000000ff08087208 */ /* 0x000fe40001000000 */
[----:B------:R-:W-:-:S02]  /*3360*/  ISETP.GT.AND P2, PT, R4, 0x39, !P6 ;  /* 0x000000390400780c */ /* 0x000fc40007744270 */
[----:B------:R-:W-:Y:S01]  /*3370*/  FMNMX.FTZ R4, R46, R7, !PT ;  /* 0x000000072e047209 */ /* 0x000fe20007810000 */
[--C-:B------:R-:W-:Y:S01]  /*3380*/  FFMA.FTZ R6, R15, UR37, -R8.reuse ;  /* 0x000000250f067c23 */ /* 0x100fe20008010808 */
[----:B------:R-:W-:Y:S01]  /*3390*/  ISETP.LT.OR P2, PT, R3, 0x3a, P2 ;  /* 0x0000003a0300780c */ /* 0x000fe20001741670 */
[--C-:B------:R-:W-:Y:S01]  /*33a0*/  FFMA.FTZ R11, R29, UR37, -R8.reuse ;  /* 0x000000251d0b7c23 */ /* 0x100fe20008010808 */
[----:B------:R-:W-:Y:S01]  /*33b0*/  FMNMX.FTZ R7, R47, R4, !PT ;  /* 0x000000042f077209 */ /* 0x000fe20007810000 */
[----:B------:R0:W-:Y:S01]  /*33c0*/  MUFU.EX2 R9, R6 ;  /* 0x0000000600097308 */ /* 0x0001e20000000800 */
[----:B------:R-:W-:Y:S01]  /*33d0*/  FSEL R54, R54, -INF , !P5 ;  /* 0xff80000036367808 */ /* 0x000fe20006800000 */
[----:B------:R-:W-:Y:S01]  /*33e0*/  IMAD.U32 R29, RZ, RZ, UR37 ;  /* 0x00000025ff1d7e24 */ /* 0x000fe2000f8e00ff */
[----:B------:R-:W-:Y:S01]  /*33f0*/  FMNMX.FTZ R4, R50, R7, !PT ;  /* 0x0000000732047209 */ /* 0x000fe20007810000 */
[--C-:B------:R-:W-:Y:S01]  /*3400*/  FFMA.FTZ R10, R25, UR37, -R8.reuse ;  /* 0x00000025190a7c23 */ /* 0x100fe20008010808 */
[----:B------:R-:W-:Y:S01]  /*3410*/  FSEL R55, R55, -INF , !P2 ;  /* 0xff80000037377808 */ /* 0x000fe20005000000 */
[--C-:B------:R-:W-:Y:S01]  /*3420*/  FFMA.FTZ R13, R57, UR37, -R8.reuse ;  /* 0x00000025390d7c23 */ /* 0x100fe20008010808 */
[----:B------:R-:W-:Y:S01]  /*3430*/  FMNMX.FTZ R3, R51, R4, !PT ;  /* 0x0000000433037209 */ /* 0x000fe20007810000 */
[----:B------:R1:W-:Y:S01]  /*3440*/  MUFU.EX2 R12, R11 ;  /* 0x0000000b000c7308 */ /* 0x0003e20000000800 */
[----:B0-----:R-:W-:-:S01]  /*3450*/  FFMA.FTZ R6, R21, UR37, -R8 ;  /* 0x0000002515067c23 */ /* 0x001fc20008010808 */
[--C-:B------:R-:W-:Y:S01]  /*3460*/  FFMA.FTZ R14, R33, UR37, -R8.reuse ;  /* 0x00000025210e7c23 */ /* 0x100fe20008010808 */
[----:B------:R-:W-:Y:S01]  /*3470*/  FMNMX.FTZ R4, R54, R3, !PT ;  /* 0x0000000336047209 */ /* 0x000fe20007810000 */
[--C-:B------:R-:W-:Y:S01]  /*3480*/  FFMA.FTZ R15, R61, UR37, -R8.reuse ;  /* 0x000000253d0f7c23 */ /* 0x100fe20008010808 */
[----:B------:R-:W-:-:S01]  /*3490*/  FFMA.FTZ R20, R37, UR37, -R8 ;  /* 0x0000002525147c23 */ /* 0x000fc20008010808 */
[--C-:B------:R-:W-:Y:S01]  /*34a0*/  FFMA.FTZ R24, R45, UR37, -R8.reuse ;  /* 0x000000252d187c23 */ /* 0x100fe20008010808 */
[----:B------:R-:W-:Y:S01]  /*34b0*/  FMNMX.FTZ R4, R55, R4, !PT ;  /* 0x0000000437047209 */ /* 0x000fe20007810000 */
[----:B------:R-:W-:Y:S01]  /*34c0*/  MUFU.EX2 R7, R6 ;  /* 0x0000000600077308 */ /* 0x000fe20000000800 */
[----:B-1----:R-:W-:-:S01]  /*34d0*/  FFMA.FTZ R11, R65, UR37, -R8 ;  /* 0x00000025410b7c23 */ /* 0x002fc20008010808 */
[--C-:B------:R-:W-:Y:S01]  /*34e0*/  FFMA.FTZ R21, R63, UR37, -R8.reuse ;  /* 0x000000253f157c23 */ /* 0x100fe20008010808 */
[----:B------:R-:W-:-:S01]  /*34f0*/  FFMA.FTZ R25, R67, UR37, -R8 ;  /* 0x0000002543197c23 */ /* 0x000fc20008010808 */
[----:B------:R-:W0:Y:S01]  /*3500*/  SHFL.BFLY PT, R3, R4, 0x2, 0x1f ;  /* 0x0c401f0004037f89 */ /* 0x000e2200000e0000 */
[----:B------:R-:W-:-:S01]  /*3510*/  FFMA.FTZ R28, R49, UR37, -R8 ;  /* 0x00000025311c7c23 */ /* 0x000fc20008010808 */
[----:B------:R-:W-:-:S02]  /*3520*/  R2UR UR10, R59 ;  /* 0x000000003b0a72ca */ /* 0x000fc400000e0000 */
[----:B------:R-:W1:Y:S08]  /*3530*/  MUFU.EX2 R10, R10 ;  /* 0x0000000a000a7308 */ /* 0x000e700000000800 */
[----:B------:R-:W-:Y:S03]  /*3540*/  MUFU.EX2 R13, R13 ;  /* 0x0000000d000d7308 */ /* 0x000fe60000000800 */
[----:B------:R-:W-:-:S05]  /*3550*/  UIADD3 UR6, UR10, UR6, URZ ;  /* 0x000000060a067290 */ /* 0x000fca000fffe03f */
[----:B------:R-:W-:Y:S01]  /*3560*/  MUFU.EX2 R14, R14 ;  /* 0x0000000e000e7308 */ /* 0x000fe20000000800 */
[----:B-1----:R-:W-:-:S01]  /*3570*/  FADD.FTZ R32, R9, R10 ;  /* 0x0000000a09207221 */ /* 0x002fc20000010000 */
[----:B0-----:R-:W-:-:S03]  /*3580*/  FMNMX.FTZ R3, R4, R3, !PT ;  /* 0x0000000304037209 */ /* 0x001fc60007810000 */
[----:B------:R-:W-:Y:S01]  /*3590*/  FADD.FTZ R37, R7, R32 ;  /* 0x0000002007257221 */ /* 0x000fe20000010000 */
[----:B------:R-:W-:-:S02]  /*35a0*/  FFMA.FTZ R4, R41, UR37, -R8 ;  /* 0x0000002529047c23 */ /* 0x000fc40008010808 */
[----:B------:R-:W-:Y:S01]  /*35b0*/  MUFU.EX2 R15, R15 ;  /* 0x0000000f000f7308 */ /* 0x000fe20000000800 */
[----:B------:R-:W0:Y:S01]  /*35c0*/  SHFL.BFLY PT, R6, R3, 0x1, 0x1f ;  /* 0x0c201f0003067f89 */ /* 0x000e2200000e0000 */
[----:B------:R-:W-:-:S06]  /*35d0*/  FADD.FTZ R36, R12, R37 ;  /* 0x000000250c247221 */ /* 0x000fcc0000010000 */
[----:B------:R-:W-:Y:S08]  /*35e0*/  MUFU.EX2 R20, R20 ;  /* 0x0000001400147308 */ /* 0x000ff00000000800 */
[----:B------:R-:W-:Y:S08]  /*35f0*/  MUFU.EX2 R11, R11 ;  /* 0x0000000b000b7308 */ /* 0x000ff00000000800 */
[----:B------:R-:W-:Y:S01]  /*3600*/  MUFU.EX2 R24, R24 ;  /* 0x0000001800187308 */ /* 0x000fe20000000800 */
[----:B0-----:R-:W-:Y:S01]  /*3610*/  FMNMX.FTZ R6, R3, R6, !PT ;  /* 0x0000000603067209 */ /* 0x001fe20007810000 */
        /* <DEDUP_REMOVED lines=24> */
[----:B------:R-:W-:-:S05]  /*37a0*/  FFMA.FTZ R29, R55, UR37, -R29 ;  /* 0x00000025371d7c23 */ /* 0x000fca000801081d */
[----:B------:R-:W1:Y:S08]  /*37b0*/  MUFU.EX2 R30, R30 ;  /* 0x0000001e001e7308 */ /* 0x000e700000000800 */
[----:B------:R-:W2:Y:S01]  /*37c0*/  MUFU.EX2 R31, R31 ;  /* 0x0000001f001f7308 */ /* 0x000ea20000000800 */
[----:B0-----:R-:W-:-:S07]  /*37d0*/  FADD.FTZ R33, R26, R27 ;  /* 0x0000001b1a217221 */ /* 0x001fce0000010000 */
[----:B------:R-:W0:Y:S01]  /*37e0*/  MUFU.EX2 R34, R34 ;  /* 0x0000002200227308 */ /* 0x000e220000000800 */
[----:B-1----:R-:W-:-:S07]  /*37f0*/  FADD.FTZ R32, R30, R33 ;  /* 0x000000211e207221 */ /* 0x002fce0000010000 */
[----:B------:R-:W1:Y:S01]  /*3800*/  MUFU.EX2 R35, R35 ;  /* 0x0000002300237308 */ /* 0x000e620000000800 */
[----:B--2---:R-:W-:-:S01]  /*3810*/  FADD.FTZ R33, R31, R32 ;  /* 0x000000201f217221 */ /* 0x004fc20000010000 */
[----:B------:R-:W-:Y:S01]  /*3820*/  F2FP.SATFINITE.E4M3.F32.PACK_AB_MERGE_C R32, R12, R7, RZ ;  /* 0x000000070c20723e */ /* 0x000fe200048070ff */
[----:B------:R-:W-:-:S01]  /*3830*/  FADD.FTZ R7, R13, R36 ;  /* 0x000000240d077221 */ /* 0x000fc20000010000 */
[----:B------:R-:W-:Y:S02]  /*3840*/  F2FP.SATFINITE.E4M3.F32.PACK_AB_MERGE_C R30, R31, R30, RZ ;  /* 0x0000001e1f1e723e */ /* 0x000fe400048070ff */
[----:B------:R-:W-:Y:S01]  /*3850*/  F2FP.SATFINITE.E4M3.F32.PACK_AB_MERGE_C R188, R10, R9, R32 ;  /* 0x000000090abc723e */ /* 0x000fe20004807020 */
[----:B------:R-:W-:Y:S01]  /*3860*/  FADD.FTZ R10, R14, R7 ;  /* 0x000000070e0a7221 */ /* 0x000fe20000010000 */
[----:B------:R-:W2:Y:S01]  /*3870*/  MUFU.EX2 R38, R38 ;  /* 0x0000002600267308 */ /* 0x000ea20000000800 */
[----:B0-----:R-:W-:-:S01]  /*3880*/  FADD.FTZ R12, R34, R33 ;  /* 0x00000021220c7221 */ /* 0x001fc20000010000 */
[----:B------:R-:W-:Y:S01]  /*3890*/  F2FP.SATFINITE.E4M3.F32.PACK_AB_MERGE_C R9, R20, R15, RZ ;  /* 0x0000000f1409723e */ /* 0x000fe200048070ff */
[----:B------:R-:W-:-:S01]  /*38a0*/  FADD.FTZ R15, R15, R10 ;  /* 0x0000000a0f0f7221 */ /* 0x000fc20000010000 */
[----:B------:R-:W-:-:S02]  /*38b0*/  F2FP.SATFINITE.E4M3.F32.PACK_AB_MERGE_C R189, R27, R26, R30 ;  /* 0x0000001a1bbd723e */ /* 0x000fc4000480701e */
[----:B------:R-:W-:Y:S01]  /*38c0*/  F2FP.SATFINITE.E4M3.F32.PACK_AB_MERGE_C R190, R14, R13, R9 ;  /* 0x0000000d0ebe723e */ /* 0x000fe20004807009 */
[----:B------:R-:W-:Y:S01]  /*38d0*/  FADD.FTZ R20, R20, R15 ;  /* 0x0000000f14147221 */ /* 0x000fe20000010000 */
[----:B------:R-:W0:Y:S01]  /*38e0*/  MUFU.EX2 R39, R39 ;  /* 0x0000002700277308 */ /* 0x000e220000000800 */
[----:B-1----:R-:W-:-:S01]  /*38f0*/  FADD.FTZ R7, R35, R12 ;  /* 0x0000000c23077221 */ /* 0x002fc20000010000 */
[----:B------:R-:W-:Y:S01]  /*3900*/  F2FP.SATFINITE.E4M3.F32.PACK_AB_MERGE_C R12, R24, R11, RZ ;  /* 0x0000000b180c723e */ /* 0x000fe200048070ff */
[----:B------:R-:W-:-:S05]  /*3910*/  FADD.FTZ R9, R21, R20 ;  /* 0x0000001415097221 */ /* 0x000fca0000010000 */
[----:B------:R-:W1:Y:S01]  /*3920*/  MUFU.EX2 R42, R42 ;  /* 0x0000002a002a7308 */ /* 0x000e620000000800 */
[----:B--2---:R-:W-:-:S07]  /*3930*/  FADD.FTZ R10, R38, R7 ;  /* 0x00000007260a7221 */ /* 0x004fce0000010000 */
[----:B------:R-:W2:Y:S01]  /*3940*/  MUFU.EX2 R4, R4 ;  /* 0x0000000400047308 */ /* 0x000ea20000000800 */
[----:B0-----:R-:W-:-:S01]  /*3950*/  FADD.FTZ R7, R39, R10 ;  /* 0x0000000a27077221 */ /* 0x001fc20000010000 */
[----:B------:R-:W-:-:S04]  /*3960*/  F2FP.SATFINITE.E4M3.F32.PACK_AB_MERGE_C R38, R39, R38, RZ ;  /* 0x000000262726723e */ /* 0x000fc800048070ff */
[----:B------:R-:W-:Y:S02]  /*3970*/  F2FP.SATFINITE.E4M3.F32.PACK_AB_MERGE_C R191, R35, R34, R38 ;  /* 0x0000002223bf723e */ /* 0x000fe40004807026 */
[----:B------:R-:W0:Y:S01]  /*3980*/  MUFU.EX2 R43, R43 ;  /* 0x0000002b002b7308 */ /* 0x000e220000000800 */
[----:B-1----:R-:W-:-:S07]  /*3990*/  FADD.FTZ R10, R42, R7 ;  /* 0x000000072a0a7221 */ /* 0x002fce0000010000 */
[----:B------:R-:W1:Y:S01]  /*39a0*/  MUFU.EX2 R46, R46 ;  /* 0x0000002e002e7308 */ /* 0x000e620000000800 */
[C---:B--2---:R-:W-:Y:S01]  /*39b0*/  F2FP.SATFINITE.E4M3.F32.PACK_AB_MERGE_C R184, R4.reuse, R21, R12 ;  /* 0x0000001504b8723e */ /* 0x044fe2000480700c */
[----:B------:R-:W-:-:S04]  /*39c0*/  FADD.FTZ R4, R4, R9 ;  /* 0x0000000904047221 */ /* 0x000fc80000010000 */
[----:B------:R-:W-:Y:S02]  /*39d0*/  FADD.FTZ R11, R11, R4 ;  /* 0x000000040b0b7221 */ /* 0x000fe40000010000 */
[----:B------:R-:W-:Y:S01]  /*39e0*/  MUFU.EX2 R3, R3 ;  /* 0x0000000300037308 */ /* 0x000fe20000000800 */
[----:B0-----:R-:W-:-:S01]  /*39f0*/  FADD.FTZ R7, R43, R10 ;  /* 0x0000000a2b077221 */ /* 0x001fc20000010000 */
[----:B------:R-:W-:-:S06]  /*3a00*/  FADD.FTZ R24, R24, R11 ;  /* 0x0000000b18187221 */ /* 0x000fcc0000010000 */
[----:B------:R-:W0:Y:S01]  /*3a10*/  MUFU.EX2 R8, R8 ;  /* 0x0000000800087308 */ /* 0x000e220000000800 */
[----:B-1----:R-:W-:-:S07]  /*3a20*/  FADD.FTZ R4, R46, R7 ;  /* 0x000000072e047221 */ /* 0x002fce0000010000 */
[----:B------:R-:W1:Y:S08]  /*3a30*/  MUFU.EX2 R47, R47 ;  /* 0x0000002f002f7308 */ /* 0x000e700000000800 */
[----:B------:R-:W-:Y:S01]  /*3a40*/  MUFU.EX2 R25, R25 ;  /* 0x0000001900197308 */ /* 0x000fe20000000800 */
[----:B0-----:R-:W-:-:S07]  /*3a50*/  F2FP.SATFINITE.E4M3.F32.PACK_AB_MERGE_C R9, R8, R3, RZ ;  /* 0x000000030809723e */ /* 0x001fce00048070ff */
[----:B------:R-:W0:Y:S01]  /*3a60*/  MUFU.EX2 R28, R28 ;  /* 0x0000001c001c7308 */ /* 0x000e220000000800 */
[----:B-1----:R-:W-:-:S01]  /*3a70*/  FADD.FTZ R7, R47, R4 ;  /* 0x000000042f077221 */ /* 0x002fc20000010000 */
[----:B------:R-:W-:-:S04]  /*3a80*/  F2FP.SATFINITE.E4M3.F32.PACK_AB_MERGE_C R46, R47, R46, RZ ;  /* 0x0000002e2f2e723e */ /* 0x000fc800048070ff */
[----:B------:R-:W-:Y:S02]  /*3a90*/  F2FP.SATFINITE.E4M3.F32.PACK_AB_MERGE_C R185, R43, R42, R46 ;  /* 0x0000002a2bb9723e */ /* 0x000fe4000480702e */
[----:B------:R-:W1:Y:S08]  /*3aa0*/  MUFU.EX2 R50, R50 ;  /* 0x0000003200327308 */ /* 0x000e700000000800 */
[----:B------:R-:W2:Y:S01]  /*3ab0*/  MUFU.EX2 R51, R51 ;  /* 0x0000003300337308 */ /* 0x000ea20000000800 */
[----:B0-----:R-:W-:Y:S01]  /*3ac0*/  F2FP.SATFINITE.E4M3.F32.PACK_AB_MERGE_C R186, R28, R25, R9 ;  /* 0x000000191cba723e */ /* 0x001fe20004807009 */
[----:B------:R-:W-:-:S04]  /*3ad0*/  FADD.FTZ R25, R25, R24 ;  /* 0x0000001819197221 */ /* 0x000fc80000010000 */
[----:B------:R-:W-:Y:S02]  /*3ae0*/  FADD.FTZ R28, R28, R25 ;  /* 0x000000191c1c7221 */ /* 0x000fe40000010000 */
[----:B------:R-:W0:Y:S01]  /*3af0*/  MUFU.EX2 R54, R54 ;  /* 0x0000003600367308 */ /* 0x000e220000000800 */
[----:B-1----:R-:W-:-:S01]  /*3b00*/  FADD.FTZ R4, R50, R7 ;  /* 0x0000000732047221 */ /* 0x002fc20000010000 */
[----:B------:R-:W-:-:S04]  /*3b10*/  FADD.FTZ R3, R3, R28 ;  /* 0x0000001c03037221 */ /* 0x000fc80000010000 */
[----:B------:R-:W-:Y:S02]  /*3b20*/  FADD.FTZ R3, R8, R3 ;  /* 0x0000000308037221 */ /* 0x000fe40000010000 */
[----:B------:R-:W1:Y:S01]  /*3b30*/  MUFU.EX2 R29, R29 ;  /* 0x0000001d001d7308 */ /* 0x000e620000000800 */
[----:B--2---:R-:W-:-:S04]  /*3b40*/  FADD.FTZ R7, R51, R4 ;  /* 0x0000000433077221 */ /* 0x004fc80000010000 */
[----:B0-----:R-:W-:Y:S01]  /*3b50*/  FADD.FTZ R4, R54, R7 ;  /* 0x0000000736047221 */ /* 0x001fe20000010000 */
[----:B------:R-:W-:Y:S01]  /*3b60*/  VIADD R7, R58, 0xfffffffe ;  /* 0xfffffffe3a077836 */ /* 0x000fe20000000000 */
[C---:B-1----:R-:W-:Y:S02]  /*3b70*/  F2FP.SATFINITE.E4M3.F32.PACK_AB_MERGE_C R9, R29.reuse, R54, RZ ;  /* 0x000000361d09723e */ /* 0x042fe400048070ff */
        /* <DEDUP_REMOVED lines=14> */
.L_x_1000:
[----:B------:R-:W-:-:S11]  /*3c60*/  UISETP.NE.AND UP1, UPT, UR7, 0x1, UPT ;  /* 0x000000010700788c */ /* 0x000fd6000bf25270 */
[----:B------:R-:W-:Y:S02]  /*3c70*/  @UP1 ULDC.64 UR10, c[0x0][0x9e8] ;  /* 0x00027a00000a1ab9 */ /* 0x000fe40000000a00 */
[----:B------:R-:W-:-:S04]  /*3c80*/  UIMAD.WIDE.U32 UR14, UR18, UR10, URZ ;  /* 0x0000000a120e72a5 */ /* 0x000fc8000f8e003f */
[----:B------:R-:W-:-:S12]  /*3c90*/  @UP1 USHF.R.U32.HI UR18, URZ, UR11, UR15 ;  /* 0x0000000b3f121299 */ /* 0x000fd8000801160f */
.L_x_1001:
[----:B------:R-:W-:-:S04]  /*3ca0*/  UIMAD UR7, UR18, UR7, UR7 ;  /* 0x00000007120772a4 */ /* 0x000fc8000f8e0207 */
[----:B------:R-:W-:-:S04]  /*3cb0*/  UISETP.LT.AND UP1, UPT, UR6, UR7, UPT ;  /* 0x000000070600728c */ /* 0x000fc8000bf21270 */
[----:B------:R-:W-:-:S12]  /*3cc0*/  USEL UR6, UR6, UR7, UP1 ;  /* 0x0000000706067287 */ /* 0x000fd80008800000 */
.L_x_999:
        /* <DEDUP_REMOVED lines=71> */
[----:B------:R-:W-:Y:S01]  /*4140*/  IMAD.IADD R15, R16, 0x1, -R17 ;  /* 0x00000001100f7824 */ /* 0x000fe200078e0a11 */
[----:B------:R-:W-:Y:S01]  /*4150*/  ULDC UR53, c[0x0][0x9e4] ;  /* 0x0002790000357ab9 */ /* 0x000fe20000000800 */
[----:B------:R-:W-:Y:S01]  /*4160*/  IMAD.MOV.U32 R151, RZ, RZ, RZ ;  /* 0x000000ffff977224 */ /* 0x000fe200078e00ff */
[----:B------:R-:W-:Y:S01]  /*4170*/  ULDC UR54, c[0x0][0x9dc] ;  /* 0x0002770000367ab9 */ /* 0x000fe20000000800 */
[----:B------:R-:W-:Y:S01]  /*4180*/  IMAD.IADD R13, R0, 0x1, R15 ;  /* 0x00000001000d7824 */ /* 0x000fe200078e020f */
[----:B------:R-:W-:-:S03]  /*4190*/  ULDC UR55, c[0x0][0x9e0] ;  /* 0x0002780000377ab9 */ /* 0x000fc60000000800 */
[----:B------:R-:W-:-:S05]  /*41a0*/  VIADD R11, R13, 0x8 ;  /* 0x000000080d0b7836 */ /* 0x000fca0000000000 */
[----:B------:R-:W-:-:S07]  /*41b0*/  LOP3.LUT R9, RZ, R11, RZ, 0x33, !PT ;  /* 0x0000000bff097212 */ /* 0x000fce00078e33ff */
.L_x_1020:
        /* <DEDUP_REMOVED lines=9> */
.L_x_1004:
[----:B------:R-:W-:Y:S01]  /*4250*/  ULEA UR6, UR57, UR41, 0x3 ;  /* 0x0000002939067291 */ /* 0x000fe2000f8e183f */
[----:B------:R-:W-:-:S05]  /*4260*/  IMAD.U32 R8, RZ, RZ, UR56 ;  /* 0x00000038ff087e24 */ /* 0x000fca000f8e00ff */
[----:B------:R-:W-:-:S04]  /*4270*/  SHF.L.U32 R8, R8, 0x1f, RZ ;  /* 0x0000001f08087819 */ /* 0x000fc800000006ff */
[----:B------:R0:W1:Y:S01]  /*4280*/  SYNCS.PHASECHK.TRANS64.TRYWAIT P2, [UR6+0x28430], R8 ;  /* 0x02843008ff0075a7 */ /* 0x0000620008040146 */
[----:B------:R-:W-:Y:S05]  /*4290*/  @!P0 BRA `(.L_x_1005) ;  /* 0x0000000000048947 */ /* 0x000fea0003800000 */
[----:B------:R-:W-:Y:S01]  /*42a0*/  BPT.TRAP 0x1 ;  /* 0x000000040000795c */ /* 0x000fe20000300000 */
.L_x_1005:
[----:B-1----:R-:W-:Y:S05]  /*42b0*/  @P2 BRA `(.L_x_1003) ;  /* 0x0000000000082947 */ /* 0x002fea0003800000 */
[----:B------:R-:W1:Y:S02]  /*42c0*/  SYNCS.PHASECHK.TRANS64.TRYWAIT P2, [UR6+0x28430], R8 ;  /* 0x02843008ff0075a7 */ /* 0x000e640008040146 */
[----:B-1----:R-:W-:Y:S05]  /*42d0*/  @!P2 BRA `(.L_x_1006) ;  /* 0x000000f800a8a947 */ /* 0x002fea0003800000 */
.L_x_1003:
[----:B------:R-:W2:Y:S01]  /*42e0*/  S2R R10, SR_TID.X ;  /* 0x00000000000a7919 */ /* 0x000ea20000002100 */
[----:B------:R-:W-:Y:S01]  /*42f0*/  ULEA UR34, UR57, UR49, 0xa ;  /* 0x0000003139227291 */ /* 0x000fe2000f8e503f */
[----:B------:R-:W-:Y:S01]  /*4300*/  UMOV UR35, 0x40000040 ;  /* 0x4000004000237882 */ /* 0x000fe20000000000 */
[----:B------:R-:W-:Y:S02]  /*4310*/  UMOV UR7, 0x40000040 ;  /* 0x4000004000077882 */ /* 0x000fe40000000000 */
[----:B------:R-:W-:Y:S02]  /*4320*/  UIADD3 UR6, UR34, 0x2, URZ ;  /* 0x0000000222067890 */ /* 0x000fe4000fffe03f */
        /* <DEDUP_REMOVED lines=13> */
[----:B01----:R-:W-:-:S05]  /*4400*/  VIADD R8, R10, 0x8 ;  /* 0x000000080a087836 */ /* 0x003fca0000000000 */
        /* <DEDUP_REMOVED lines=25> */
[----:B0-----:R-:W-:Y:S05]  /*45a0*/  @P3 BRA `(.L_x_1007) ;  /* 0x00000000002c3947 */ /* 0x001fea0003800000 */
[----:B------:R-:W-:Y:S05]  /*45b0*/  @!P0 BRA `(.L_x_1008) ;  /* 0x0000000000048947 */ /* 0x000fea0003800000 */
[----:B------:R-:W-:Y:S01]  /*45c0*/  BPT.TRAP 0x1 ;  /* 0x000000040000795c */ /* 0x000fe20000300000 */
.L_x_1008:
[----:B------:R-:W-:Y:S01]  /*45d0*/  ULEA UR6, UR52, UR41, 0x3 ;  /* 0x0000002934067291 */ /* 0x000fe2000f8e183f */
[----:B------:R-:W-:-:S05]  /*45e0*/  IMAD.U32 R8, RZ, RZ, UR45 ;  /* 0x0000002dff087e24 */ /* 0x000fca000f8e00ff */
[----:B------:R-:W-:-:S04]  /*45f0*/  SHF.L.U32 R8, R8, 0x1f, RZ ;  /* 0x0000001f08087819 */ /* 0x000fc800000006ff */
[----:B------:R0:W1:Y:S01]  /*4600*/  SYNCS.PHASECHK.TRANS64.TRYWAIT P2, [UR6+0x28450], R8 ;  /* 0x02845008ff0075a7 */ /* 0x0000620008040146 */
[----:B------:R-:W-:Y:S05]  /*4610*/  @!P0 BRA `(.L_x_1009) ;  /* 0x0000000000048947 */ /* 0x000fea0003800000 */
[----:B------:R-:W-:Y:S01]  /*4620*/  BPT.TRAP 0x1 ;  /* 0x000000040000795c */ /* 0x000fe20000300000 */
.L_x_1009:
[----:B-1----:R-:W-:Y:S05]  /*4630*/  @P2 BRA `(.L_x_1007) ;  /* 0x0000000000082947 */ /* 0x002fea0003800000 */
[----:B------:R-:W1:Y:S02]  /*4640*/  SYNCS.PHASECHK.TRANS64.TRYWAIT P2, [UR6+0x28450], R8 ;  /* 0x02845008ff0075a7 */ /* 0x000e640008040146 */
[----:B-1----:R-:W-:Y:S05]  /*4650*/  @!P2 BRA `(.L_x_1010) ;  /* 0x000000f400e0a947 */ /* 0x002fea0003800000 */
.L_x_1007:
[----:B------:R-:W-:Y:S01]  /*4660*/  UIADD3 UR6, UR41, 0x8000, URZ ;  /* 0x0000800029067890 */ /* 0x000fe2000fffe03f */
[----:B------:R-:W-:Y:S01]  /*4670*/  WARPGROUP.ARRIVE ;  /* 0x00000000000079c5 */ /* 0x000fe20000000000 */
[----:B------:R-:W-:-:S05]  /*4680*/  UMOV UR7, 0x80000020 ;  /* 0x8000002000077882 */ /* 0x000fca0000000000 */
[----:B------:R-:W2:Y:S01]  /*4690*/  S2R R12, SR_TID.X ;  /* 0x00000000000c7919 */ /* 0x000ea20000002100 */
[----:B------:R-:W-:Y:S01]  /*46a0*/  USHF.R.U32.HI UR6, URZ, 0x4, UR6 ;  /* 0x000000043f067899 */ /* 0x000fe20008011606 */
[----:B------:R-:W-:Y:S01]  /*46b0*/  IMAD.U32 R10, RZ, RZ, UR57 ;  /* 0x00000039ff0a7e24 */ /* 0x000fe2000f8e00ff */
[----:B------:R-:W-:Y:S02]  /*46c0*/  PLOP3.LUT P2, PT, PT, PT, UP0, 0x40, 0x0 ;  /* 0x000000000000781c */ /* 0x000fe40003f4e808 */
[----:B------:R-:W-:Y:S02]  /*46d0*/  ULOP3.LUT UR6, UR6, 0x3fff, URZ, 0xc0, !UPT ;  /* 0x00003fff06067892 */ /* 0x000fe4000f8ec03f */
[----:B------:R-:W-:Y:S02]  /*46e0*/  @!P1 LEA R10, R10, UR41, 0x3 ;  /* 0x000000290a0a9c11 */ /* 0x000fe4000f8e18ff */
[----:B------:R-:W-:-:S03]  /*46f0*/  ULOP3.LUT UR6, UR6, 0x10000, URZ, 0xfc, !UPT ;  /* 0x0001000006067892 */ /* 0x000fc6000f8efc3f */
[----:B------:R-:W-:Y:S01]  /*4700*/  @!P1 VIADD R10, R10, 0x28440 ;  /* 0x000284400a0a9836 */ /* 0x000fe20000000000 */
[----:B------:R-:W-:-:S04]  /*4710*/  ULEA UR6, UR52, UR6, 0xa ;  /* 0x0000000634067291 */ /* 0x000fc8000f8e503f */
[----:B------:R-:W-:-:S05]  /*4720*/  @!P1 PRMT R10, RZ, 0x654, R10 ;  /* 0x00000654ff0a9816 */ /* 0x000fca000000000a */
[----:B------:R-:W-:Y:S01]  /*4730*/  QGMMA.64x256x32.F32.E4M3.E4M3 R24, R188, gdesc[UR4], R24, gsb0 ;  /* 0x03e00004bc187df3 */ /* 0x000fe20008000818 */
[----:B------:R-:W-:Y:S01]  /*4740*/  UIADD3 UR6, UR6, 0x2, URZ ;  /* 0x0000000206067890 */ /* 0x000fe2000fffe03f */
[----:B------:R-:W-:Y:S01]  /*4750*/  UMOV UR7, 0x80000020 ;  /* 0x8000002000077882 */ /* 0x000fe20000000000 */
[----:B--2---:R-:W-:-:S04]  /*4760*/  SHF.R.U32.HI R12, RZ, 0x7, R12 ;  /* 0x00000007ff0c7819 */ /* 0x004fc8000001160c */
[----:B01----:R-:W-:Y:S01]  /*4770*/  IADD3 R8, -R12, 0xb, RZ ;  /* 0x0000000b0c087810 */ /* 0x003fe20007ffe1ff */
[----:B------:R-:W-:Y:S02]  /*4780*/  WARPGROUP.DEPBAR.LE gsb0, 0x0 ;  /* 0x00008000000079c5 */ /* 0x000fe40000010000 */
[----:B------:R-:W-:-:S15]  /*4790*/  WARPGROUP.ARRIVE ;  /* 0x00000000000079c5 */ /* 0x000fde0000000000 */
[----:B------:R-:W-:-:S03]  /*47a0*/  NOP ;  /* 0x0000000000007918 */ /* 0x000fc60000000000 */
[----:B------:R-:W-:Y:S01]  /*47b0*/  QGMMA.64x256x32.F32.E4M3.E4M3 R24, R184, gdesc[UR4], R24, gsb0 ;  /* 0x03e00004b8187df3 */ /* 0x000fe20008000818 */
[----:B------:R-:W-:Y:S02]  /*47c0*/  ULOP3.LUT UR6, URZ, UR54, URZ, 0x33, !UPT ;  /* 0x000000363f067292 */ /* 0x000fe4000f8e333f */
[----:B------:R-:W-:Y:S02]  /*47d0*/  WARPGROUP.DEPBAR.LE gsb0, 0x0 ;  /* 0x00008000000079c5 */ /* 0x000fe40000010000 */
[----:B------:R-:W-:Y:S01]  /*47e0*/  IMAD.SHL.U32 R185, R7, 0x40, RZ ;  /* 0x0000004007b97824 */ /* 0x000fe200078e00ff */
[----:B------:R0:W-:Y:S06]  /*47f0*/  BAR.ARV R8, 0x100 ;  /* 0x000400080000751d */ /* 0x0001ec0000002000 */
[----:B------:R-:W-:Y:S01]  /*4800*/  IADD3 R12, R16, 0x1, -R185 ;  /* 0x00000001100c7810 */ /* 0x000fe20007ffe8b9 */
[----:B------:R1:W-:Y:S04]  /*4810*/  @!P1 SYNCS.ARRIVE.TRANS64.RED.A1T0 RZ, [R10+URZ], RZ ;  /* 0x000000ff0aff99a7 */ /* 0x0003e8000810043f */
[----:B------:R-:W-:-:S04]  /*4820*/  IMAD.IADD R21, R12, 0x1, -R17 ;  /* 0x000000010c157824 */ /* 0x000fc800078e0a11 */
[----:B------:R-:W-:-:S04]  /*4830*/  IMAD R21, R2, -0x2, R21 ;  /* 0xfffffffe02157824 */ /* 0x000fc800078e0215 */
[C---:B------:R-:W-:Y:S02]  /*4840*/  VIADD R187, R21.reuse, UR55 ;  /* 0x0000003715bb7c36 */ /* 0x040fe40008000000 */
[----:B------:R-:W-:Y:S02]  /*4850*/  VIADD R189, R21, UR6 ;  /* 0x0000000615bd7c36 */ /* 0x000fe40008000000 */
[C---:B-1----:R-:W-:Y:S02]  /*4860*/  IMAD.IADD R10, R0.reuse, 0x1, R187 ;  /* 0x00000001000a7824 */ /* 0x042fe400078e02bb */
[----:B------:R-:W-:Y:S01]  /*4870*/  IMAD.IADD R12, R0, 0x1, R189 ;  /* 0x00000001000c7824 */ /* 0x000fe200078e02bd */
[----:B0-----:R-:W-:Y:S06]  /*4880*/  @P2 BRA `(.L_x_1011) ;  /* 0x00000000005c2947 */ /* 0x001fec0003800000 */
[----:B------:R-:W-:Y:S01]  /*4890*/  ISETP.GT.AND P2, PT, R13, -0x1, PT ;  /* 0xffffffff0d00780c */ /* 0x000fe20003f44270 */
[----:B------:R-:W-:-:S12]  /*48a0*/  BSSY B0, `(.L_x_1012) ;  /* 0x0000011000007945 */ /* 0x000fd80003800000 */
[----:B------:R-:W-:Y:S05]  /*48b0*/  @P2 BRA `(.L_x_1013) ;  /* 0x0000000000242947 */ /* 0x000fea0003800000 */
[----:B------:R-:W-:Y:S02]  /*48c0*/  IMAD.U32 R20, RZ, RZ, UR53 ;  /* 0x00000035ff147e24 */ /* 0x000fe4000f8e00ff */
[----:B------:R-:W-:-:S03]  /*48d0*/  IMAD.IADD R21, R0, 0x1, R15 ;  /* 0x0000000100157824 */ /* 0x000fc600078e020f */
[----:B------:R-:W-:Y:S02]  /*48e0*/  ISETP.NE.AND P2, PT, R20, 0x1, PT ;  /* 0x000000011400780c */ /* 0x000fe40003f45270 */
[----:B------:R-:W-:-:S11]  /*48f0*/  LOP3.LUT R21, RZ, R21, RZ, 0x33, !PT ;  /* 0x00000015ff157212 */ /* 0x000fd600078e33ff */
[----:B------:R-:W0:Y:S02]  /*4900*/  @P2 LDC.64 R190, c[0x0][0x9e8] ;  /* 0x00027a00ffbe2b82 */ /* 0x000e240000000a00 */
[----:B0-----:R-:W-:-:S05]  /*4910*/  @P2 IMAD.HI.U32 R8, R21, R190, RZ ;  /* 0x000000be15082227 */ /* 0x001fca00078e00ff */
[----:B------:R-:W-:-:S04]  /*4920*/  @P2 SHF.R.U32.HI R21, RZ, R191, R8 ;  /* 0x000000bfff152219 */ /* 0x000fc80000011608 */
[----:B------:R-:W-:Y:S01]  /*4930*/  LOP3.LUT R8, RZ, R21, RZ, 0x33, !PT ;  /* 0x00000015ff087212 */ /* 0x000fe200078e33ff */
[----:B------:R-:W-:Y:S06]  /*4940*/  BRA `(.L_x_1014) ;  /* 0x0000000000187947 */ /* 0x000fec0003800000 */
.L_x_1013:
[----:B------:R-:W-:Y:S02]  /*4950*/  IMAD.U32 R20, RZ, RZ, UR53 ;  /* 0x00000035ff147e24 */ /* 0x000fe4000f8e00ff */
[----:B------:R-:W-:-:S03]  /*4960*/  IMAD.MOV.U32 R8, RZ, RZ, R13 ;  /* 0x000000ffff087224 */ /* 0x000fc600078e000d */
[----:B------:R-:W-:-:S13]  /*4970*/  ISETP.NE.AND P2, PT, R20, 0x1, PT ;  /* 0x000000011400780c */ /* 0x000fda0003f45270 */
[----:B------:R-:W0:Y:S02]  /*4980*/  @P2 LDC.64 R190, c[0x0][0x9e8] ;  /* 0x00027a00ffbe2b82 */ /* 0x000e240000000a00 */
[----:B0-----:R-:W-:-:S05]  /*4990*/  @P2 IMAD.HI.U32 R14, R13, R190, RZ ;  /* 0x000000be0d0e2227 */ /* 0x001fca00078e00ff */
[----:B------:R-:W-:-:S07]  /*49a0*/  @P2 SHF.R.U32.HI R8, RZ, R191, R14 ;  /* 0x000000bfff082219 */ /* 0x000fce000001160e */
.L_x_1014:
[----:B------:R-:W-:Y:S05]  /*49b0*/  BSYNC B0 ;  /* 0x0000000000007941 */ /* 0x000fea0003800000 */
.L_x_1012:
[----:B------:R-:W-:-:S04]  /*49c0*/  IMAD R21, R8, R20, -R185 ;  /* 0x0000001408157224 */ /* 0x000fc800078e0ab9 */
[----:B------:R-:W-:-:S05]  /*49d0*/  IMAD R21, R2, -0x2, R21 ;  /* 0xfffffffe02157824 */ /* 0x000fca00078e0215 */
[----:B------:R-:W-:Y:S02]  /*49e0*/  VIADDMNMX R10, R21, R20, R10, PT ;  /* 0x00000014150a7246 */ /* 0x000fe4000380010a */
[----:B------:R-:W-:-:S07]  /*49f0*/  VIMNMX R12, R12, R21, !PT ;  /* 0x000000150c0c7248 */ /* 0x000fce0007fe0100 */
.L_x_1011:
[----:B------:R-:W-:-:S04]  /*4a00*/  ISETP.GT.AND P2, PT, R7, -0x1, PT ;  /* 0xffffffff0700780c */ /* 0x000fc80003f44270 */
[C---:B------:R-:W-:Y:S02]  /*4a10*/  ISETP.GT.AND P5, PT, R12.reuse, RZ, P2 ;  /* 0x000000ff0c00720c */ /* 0x040fe400017a4270 */
[----:B------:R-:W-:Y:S02]  /*4a20*/  ISETP.GT.AND P4, PT, R12, 0x1, P2 ;  /* 0x000000010c00780c */ /* 0x000fe40001784270 */
[----:B------:R-:W-:Y:S02]  /*4a30*/  ISETP.LT.OR P5, PT, R10, 0x1, P5 ;  /* 0x000000010a00780c */ /* 0x000fe40002fa1670 */
[----:B------:R-:W-:Y:S02]  /*4a40*/  ISETP.GT.AND P6, PT, R12, 0x8, P2 ;  /* 0x000000080c00780c */ /* 0x000fe400017c4270 */
[----:B------:R-:W-:Y:S02]  /*4a50*/  FSEL R152, R152, -INF , !P5 ;  /* 0xff80000098987808 */ /* 0x000fe40006800000 */
[----:B------:R-:W-:-:S02]  /*4a60*/  ISETP.GT.AND P5, PT, R12, 0x10, P2 ;  /* 0x000000100c00780c */ /* 0x000fc400017a4270 */
[----:B------:R-:W-:Y:S02]  /*4a70*/  ISETP.GT.AND P3, PT, R12, 0x9, P2 ;  /* 0x000000090c00780c */ /* 0x000fe40001764270 */
[C---:B------:R-:W-:Y:S02]  /*4a80*/  ISETP.LT.OR P5, PT, R10.reuse, 0x11, P5 ;  /* 0x000000110a00780c */ /* 0x040fe40002fa1670 */
[----:B------:R-:W-:Y:S02]  /*4a90*/  ISETP.LT.OR P4, PT, R10, 0x2, P4 ;  /* 0x000000020a00780c */ /* 0x000fe40002781670 */
        /* <DEDUP_REMOVED lines=36> */
[----:B------:R-:W-:Y:S02]  /*4ce0*/  ISETP.LT.OR P3, PT, R10, 0x3a, P3 ;  /* 0x0000003a0a00780c */ /* 0x000fe40001f61670 */
[--C-:B------:R-:W-:Y:S02]  /*4cf0*/  IADD3 R10, R187, 0x8, R0.reuse ;  /* 0x00000008bb0a7810 */ /* 0x100fe40007ffe000 */
[----:B------:R-:W-:-:S02]  /*4d00*/  IADD3 R12, R189, 0x8, R0 ;  /* 0x00000008bd0c7810 */ /* 0x000fc40007ffe000 */
[----:B------:R-:W-:Y:S02]  /*4d10*/  FSEL R177, R177, -INF , !P4 ;  /* 0xff800000b1b17808 */ /* 0x000fe40006000000 */
[----:B------:R-:W-:Y:S02]  /*4d20*/  FSEL R180, R180, -INF , !P6 ;  /* 0xff800000b4b47808 */ /* 0x000fe40007000000 */
[----:B------:R-:W-:Y:S01]  /*4d30*/  FSEL R181, R181, -INF , !P3 ;  /* 0xff800000b5b57808 */ /* 0x000fe20005800000 */
[----:B------:R-:W-:Y:S06]  /*4d40*/  @P5 BRA `(.L_x_1015) ;  /* 0x0000000000585947 */ /* 0x000fec0003800000 */
[----:B------:R-:W-:Y:S01]  /*4d50*/  ISETP.GT.AND P3, PT, R11, -0x1, PT ;  /* 0xffffffff0b00780c */ /* 0x000fe20003f64270 */
[----:B------:R-:W-:-:S12]  /*4d60*/  BSSY B0, `(.L_x_1016) ;  /* 0x0000010000007945 */ /* 0x000fd80003800000 */
[----:B------:R-:W-:Y:S05]  /*4d70*/  @P3 BRA `(.L_x_1017) ;  /* 0x0000000000203947 */ /* 0x000fea0003800000 */
[----:B------:R-:W-:Y:S02]  /*4d80*/  IMAD.U32 R14, RZ, RZ, UR53 ;  /* 0x00000035ff0e7e24 */ /* 0x000fe4000f8e00ff */
[----:B------:R-:W-:-:S03]  /*4d90*/  IMAD.MOV.U32 R8, RZ, RZ, R9 ;  /* 0x000000ffff087224 */ /* 0x000fc600078e0009 */
[----:B------:R-:W-:-:S13]  /*4da0*/  ISETP.NE.AND P3, PT, R14, 0x1, PT ;  /* 0x000000010e00780c */ /* 0x000fda0003f65270 */
[----:B------:R-:W0:Y:S02]  /*4db0*/  @P3 LDC.64 R20, c[0x0][0x9e8] ;  /* 0x00027a00ff143b82 */ /* 0x000e240000000a00 */
[----:B0-----:R-:W-:-:S05]  /*4dc0*/  @P3 IMAD.HI.U32 R20, R9, R20, RZ ;  /* 0x0000001409143227 */ /* 0x001fca00078e00ff */
[----:B------:R-:W-:-:S04]  /*4dd0*/  @P3 SHF.R.U32.HI R8, RZ, R21, R20 ;  /* 0x00000015ff083219 */ /* 0x000fc80000011614 */
[----:B------:R-:W-:Y:S01]  /*4de0*/  LOP3.LUT R8, RZ, R8, RZ, 0x33, !PT ;  /* 0x00000008ff087212 */ /* 0x000fe200078e33ff */
[----:B------:R-:W-:Y:S06]  /*4df0*/  BRA `(.L_x_1018) ;  /* 0x0000000000187947 */ /* 0x000fec0003800000 */
.L_x_1017:
[----:B------:R-:W-:Y:S02]  /*4e00*/  IMAD.U32 R14, RZ, RZ, UR53 ;  /* 0x00000035ff0e7e24 */ /* 0x000fe4000f8e00ff */
[----:B------:R-:W-:-:S03]  /*4e10*/  IMAD.MOV.U32 R8, RZ, RZ, R11 ;  /* 0x000000ffff087224 */ /* 0x000fc600078e000b */
[----:B------:R-:W-:-:S13]  /*4e20*/  ISETP.NE.AND P3, PT, R14, 0x1, PT ;  /* 0x000000010e00780c */ /* 0x000fda0003f65270 */
[----:B------:R-:W0:Y:S02]  /*4e30*/  @P3 LDC.64 R20, c[0x0][0x9e8] ;  /* 0x00027a00ff143b82 */ /* 0x000e240000000a00 */
[----:B0-----:R-:W-:-:S05]  /*4e40*/  @P3 IMAD.HI.U32 R20, R11, R20, RZ ;  /* 0x000000140b143227 */ /* 0x001fca00078e00ff */
[----:B------:R-:W-:-:S07]  /*4e50*/  @P3 SHF.R.U32.HI R8, RZ, R21, R20 ;  /* 0x00000015ff083219 */ /* 0x000fce0000011614 */
.L_x_1018:
[----:B------:R-:W-:Y:S05]  /*4e60*/  BSYNC B0 ;  /* 0x0000000000007941 */ /* 0x000fea0003800000 */
.L_x_1016:
[----:B------:R-:W-:-:S04]  /*4e70*/  IMAD R21, R8, R14, -R185 ;  /* 0x0000000e08157224 */ /* 0x000fc800078e0ab9 */
[----:B------:R-:W-:-:S05]  /*4e80*/  IMAD R21, R2, -0x2, R21 ;  /* 0xfffffffe02157824 */ /* 0x000fca00078e0215 */
[----:B------:R-:W-:Y:S02]  /*4e90*/  VIADDMNMX R10, R21, R14, R10, PT ;  /* 0x0000000e150a7246 */ /* 0x000fe4000380010a */
[----:B------:R-:W-:-:S07]  /*4ea0*/  VIMNMX R12, R12, R21, !PT ;  /* 0x000000150c0c7248 */ /* 0x000fce0007fe0100 */
.L_x_1015:
[----:B------:R-:W-:Y:S01]  /*4eb0*/  FMNMX.FTZ R8, R152, R5, !PT ;  /* 0x0000000598087209 */ /* 0x000fe20007810000 */
[----:B------:R-:W-:Y:S01]  /*4ec0*/  IMAD.U32 R187, RZ, RZ, UR37 ;  /* 0x00000025ffbb7e24 */ /* 0x000fe2000f8e00ff */
        /* <DEDUP_REMOVED lines=31> */
[----:B------:R-:W-:Y:S01]  /*50c0*/  ISETP.LT.OR P5, PT, R10, 0x12, P5 ;  /* 0x000000120a00780c */ /* 0x000fe20002fa1670 */
[----:B------:R-:W0:Y:S01]  /*50d0*/  SHFL.BFLY PT, R21, R14, 0x2, 0x1f ;  /* 0x0c401f000e157f89 */ /* 0x000e2200000e0000 */
[----:B------:R-:W-:Y:S02]  /*50e0*/  ISETP.GT.AND P4, PT, R12, 0x19, P2 ;  /* 0x000000190c00780c */ /* 0x000fe40001784270 */
[----:B------:R-:W-:Y:S02]  /*50f0*/  ISETP.LT.OR P6, PT, R10, 0x19, P6 ;  /* 0x000000190a00780c */ /* 0x000fe400037c1670 */
[----:B------:R-:W-:-:S02]  /*5100*/  FSEL R163, R163, -INF , !P5 ;  /* 0xff800000a3a37808 */ /* 0x000fc40006800000 */
[----:B------:R-:W-:Y:S02]  /*5110*/  ISETP.LT.OR P4, PT, R10, 0x1a, P4 ;  /* 0x0000001a0a00780c */ /* 0x000fe40002781670 */
[----:B------:R-:W-:Y:S02]  /*5120*/  FSEL R166, R166, -INF , !P6 ;  /* 0xff800000a6a67808 */ /* 0x000fe40007000000 */
[----:B------:R-:W-:Y:S02]  /*5130*/  FSEL R167, R167, -INF , !P4 ;  /* 0xff800000a7a77808 */ /* 0x000fe40006000000 */
[C---:B------:R-:W-:Y:S02]  /*5140*/  ISETP.GT.AND P5, PT, R12.reuse, 0x21, P2 ;  /* 0x000000210c00780c */ /* 0x040fe400017a4270 */
[----:B------:R-:W-:Y:S02]  /*5150*/  ISETP.GT.AND P6, PT, R12, 0x28, P2 ;  /* 0x000000280c00780c */ /* 0x000fe400017c4270 */
[----:B------:R-:W-:-:S02]  /*5160*/  ISETP.LT.OR P5, PT, R10, 0x22, P5 ;  /* 0x000000220a00780c */ /* 0x000fc40002fa1670 */
[----:B------:R-:W-:Y:S02]  /*5170*/  ISETP.LT.OR P6, PT, R10, 0x29, P6 ;  /* 0x000000290a00780c */ /* 0x000fe400037c1670 */
[----:B------:R-:W-:Y:S02]  /*5180*/  FSEL R171, R171, -INF , !P5 ;  /* 0xff800000abab7808 */ /* 0x000fe40006800000 */
[----:B------:R-:W-:Y:S02]  /*5190*/  ISETP.GT.AND P5, PT, R12, 0x30, P2 ;  /* 0x000000300c00780c */ /* 0x000fe400017a4270 */
[----:B0-----:R-:W-:Y:S02]  /*51a0*/  FMNMX.FTZ R21, R14, R21, !PT ;  /* 0x000000150e157209 */ /* 0x001fe40007810000 */
[----:B------:R-:W-:Y:S02]  /*51b0*/  FSEL R174, R174, -INF , !P6 ;  /* 0xff800000aeae7808 */ /* 0x000fe40007000000 */
[----:B------:R-:W-:Y:S01]  /*51c0*/  ISETP.GT.AND P6, PT, R12, 0x31, P2 ;  /* 0x000000310c00780c */ /* 0x000fe200017c4270 */
[----:B------:R-:W0:Y:S01]  /*51d0*/  SHFL.BFLY PT, R8, R21, 0x1, 0x1f ;  /* 0x0c201f0015087f89 */ /* 0x000e2200000e0000 */
[----:B------:R-:W-:-:S02]  /*51e0*/  ISETP.LT.OR P5, PT, R10, 0x31, P5 ;  /* 0x000000310a00780c */ /* 0x000fc40002fa1670 */
[----:B------:R-:W-:Y:S02]  /*51f0*/  ISETP.LT.OR P6, PT, R10, 0x32, P6 ;  /* 0x000000320a00780c */ /* 0x000fe400037c1670 */
[----:B------:R-:W-:Y:S02]  /*5200*/  FSEL R178, R178, -INF , !P5 ;  /* 0xff800000b2b27808 */ /* 0x000fe40006800000 */
[----:B------:R-:W-:Y:S02]  /*5210*/  FSEL R179, R179, -INF , !P6 ;  /* 0xff800000b3b37808 */ /* 0x000fe40007000000 */
[----:B0-----:R-:W-:Y:S02]  /*5220*/  FMNMX.FTZ R8, R21, R8, !PT ;  /* 0x0000000815087209 */ /* 0x001fe40007810000 */
[----:B------:R-:W-:Y:S02]  /*5230*/  FSEL R21, R154, -INF , !P3 ;  /* 0xff8000009a157808 */ /* 0x000fe40005800000 */
[----:B------:R-:W-:Y:S01]  /*5240*/  ISETP.GT.AND P3, PT, R12, 0x20, P2 ;  /* 0x000000200c00780c */ /* 0x000fe20001764270 */
[----:B------:R-:W-:-:S01]  /*5250*/  FFMA.FTZ R20, R8, R187, -8 ;  /* 0xc100000008147423 */ /* 0x000fc200000100bb */
[----:B------:R-:W-:-:S02]  /*5260*/  FMNMX.FTZ R14, R21, R6, !PT ;  /* 0x00000006150e7209 */ /* 0x000fc40007810000 */
[----:B------:R-:W-:Y:S02]  /*5270*/  FSETP.NEU.FTZ.AND P4, PT, R8, -INF , PT ;  /* 0xff8000000800780b */ /* 0x000fe40003f9d000 */
[----:B------:R-:W-:Y:S02]  /*5280*/  FMNMX.FTZ R185, R155, R14, !PT ;  /* 0x0000000e9bb97209 */ /* 0x000fe40007810000 */
[----:B------:R-:W-:Y:S02]  /*5290*/  ISETP.LT.OR P3, PT, R10, 0x21, P3 ;  /* 0x000000210a00780c */ /* 0x000fe40001f61670 */
[----:B------:R-:W-:Y:S02]  /*52a0*/  FMNMX.FTZ R14, R158, R185, !PT ;  /* 0x000000b99e0e7209 */ /* 0x000fe40007810000 */
[----:B------:R-:W-:Y:S02]  /*52b0*/  FSEL R20, R20, RZ, P4 ;  /* 0x000000ff14147208 */ /* 0x000fe40002000000 */
[----:B------:R-:W-:-:S02]  /*52c0*/  FMNMX.FTZ R185, R159, R14, !PT ;  /* 0x0000000e9fb97209 */ /* 0x000fc40007810000 */
[----:B------:R-:W-:Y:S01]  /*52d0*/  FSEL R170, R170, -INF , !P3 ;  /* 0xff800000aaaa7808 */ /* 0x000fe20005800000 */
[--C-:B------:R-:W-:Y:S01]  /*52e0*/  FFMA.FTZ R154, R152, UR37, -R20.reuse ;  /* 0x00000025989a7c23 */ /* 0x100fe20008010814 */
[----:B------:R-:W-:Y:S01]  /*52f0*/  FMNMX.FTZ R14, R162, R185, !PT ;  /* 0x000000b9a20e7209 */ /* 0x000fe20007810000 */
[--C-:B------:R-:W-:Y:S01]  /*5300*/  FFMA.FTZ R160, R160, UR37, -R20.reuse ;  /* 0x00000025a0a07c23 */ /* 0x100fe20008010814 */
[----:B------:R-:W-:Y:S01]  /*5310*/  ISETP.GT.AND P3, PT, R12, 0x29, P2 ;  /* 0x000000290c00780c */ /* 0x000fe20001764270 */
[--C-:B------:R-:W-:Y:S01]  /*5320*/  FFMA.FTZ R153, R153, UR37, -R20.reuse ;  /* 0x0000002599997c23 */ /* 0x100fe20008010814 */
[----:B------:R-:W-:Y:S01]  /*5330*/  FMNMX.FTZ R185, R163, R14, !PT ;  /* 0x0000000ea3b97209 */ /* 0x000fe20007810000 */
[--C-:B------:R-:W-:Y:S01]  /*5340*/  FFMA.FTZ R157, R157, UR37, -R20.reuse ;  /* 0x000000259d9d7c23 */ /* 0x100fe20008010814 */
[----:B------:R-:W-:Y:S01]  /*5350*/  ISETP.LT.OR P3, PT, R10, 0x2a, P3 ;  /* 0x0000002a0a00780c */ /* 0x000fe20001f61670 */
[--C-:B------:R-:W-:Y:S01]  /*5360*/  FFMA.FTZ R161, R161, UR37, -R20.reuse ;  /* 0x00000025a1a17c23 */ /* 0x100fe20008010814 */
[----:B------:R-:W-:Y:S01]  /*5370*/  FMNMX.FTZ R14, R166, R185, !PT ;  /* 0x000000b9a60e7209 */ /* 0x000fe20007810000 */
[--C-:B------:R-:W-:Y:S01]  /*5380*/  FFMA.FTZ R165, R165, UR37, -R20.reuse ;  /* 0x00000025a5a57c23 */ /* 0x100fe20008010814 */
[----:B------:R-:W-:Y:S01]  /*5390*/  FSEL R175, R175, -INF , !P3 ;  /* 0xff800000afaf7808 */ /* 0x000fe20005800000 */
[--C-:B------:R-:W-:Y:S01]  /*53a0*/  FFMA.FTZ R169, R169, UR37, -R20.reuse ;  /* 0x00000025a9a97c23 */ /* 0x100fe20008010814 */
[----:B------:R-:W-:Y:S01]  /*53b0*/  FMNMX.FTZ R185, R167, R14, !PT ;  /* 0x0000000ea7b97209 */ /* 0x000fe20007810000 */
[--C-:B------:R-:W-:Y:S01]  /*53c0*/  FFMA.FTZ R173, R173, UR37, -R20.reuse ;  /* 0x00000025adad7c23 */ /* 0x100fe20008010814 */
[----:B------:R-:W-:Y:S01]  /*53d0*/  ISETP.GT.AND P3, PT, R12, 0x38, P2 ;  /* 0x000000380c00780c */ /* 0x000fe20001764270 */
[----:B------:R0:W-:Y:S01]  /*53e0*/  MUFU.EX2 R14, R154 ;  /* 0x0000009a000e7308 */ /* 0x0001e20000000800 */
[----:B------:R-:W-:Y:S01]  /*53f0*/  FMNMX.FTZ R152, R170, R185, !PT ;  /* 0x000000b9aa987209 */ /* 0x000fe20007810000 */
[----:B------:R-:W-:Y:S01]  /*5400*/  FFMA.FTZ R177, R177, UR37, -R20 ;  /* 0x00000025b1b17c23 */ /* 0x000fe20008010814 */
[----:B------:R-:W-:-:S02]  /*5410*/  ISETP.GT.AND P2, PT, R12, 0x39, P2 ;  /* 0x000000390c00780c */ /* 0x000fc40001744270 */
[----:B------:R-:W-:Y:S02]  /*5420*/  FMNMX.FTZ R185, R171, R152, !PT ;  /* 0x00000098abb97209 */ /* 0x000fe40007810000 */
[----:B------:R-:W-:Y:S01]  /*5430*/  ISETP.LT.OR P3, PT, R10, 0x39, P3 ;  /* 0x000000390a00780c */ /* 0x000fe20001f61670 */
[----:B------:R-:W-:Y:S01]  /*5440*/  MUFU.EX2 R153, R153 ;  /* 0x0000009900997308 */ /* 0x000fe20000000800 */
[----:B------:R-:W-:Y:S01]  /*5450*/  FMNMX.FTZ R12, R174, R185, !PT ;  /* 0x000000b9ae0c7209 */ /* 0x000fe20007810000 */
[----:B0-----:R-:W-:Y:S01]  /*5460*/  FFMA.FTZ R154, R156, UR37, -R20 ;  /* 0x000000259c9a7c23 */ /* 0x001fe20008010814 */
[----:B------:R-:W-:Y:S02]  /*5470*/  ISETP.LT.OR P2, PT, R10, 0x3a, P2 ;  /* 0x0000003a0a00780c */ /* 0x000fe40001741670 */
[----:B------:R-:W-:Y:S02]  /*5480*/  FMNMX.FTZ R185, R175, R12, !PT ;  /* 0x0000000cafb97209 */ /* 0x000fe40007810000 */
[----:B------:R-:W-:Y:S01]  /*5490*/  FSEL R182, R182, -INF , !P3 ;  /* 0xff800000b6b67808 */ /* 0x000fe20005800000 */
[----:B------:R0:W-:Y:S01]  /*54a0*/  MUFU.EX2 R12, R154 ;  /* 0x0000009a000c7308 */ /* 0x0001e20000000800 */
[----:B------:R-:W-:-:S02]  /*54b0*/  FMNMX.FTZ R152, R178, R185, !PT ;  /* 0x000000b9b2987209 */ /* 0x000fc40007810000 */
[----:B------:R-:W-:Y:S02]  /*54c0*/  FSEL R183, R183, -INF , !P2 ;  /* 0xff800000b7b77808 */ /* 0x000fe40005000000 */
[----:B------:R-:W-:Y:S01]  /*54d0*/  FMNMX.FTZ R185, R179, R152, !PT ;  /* 0x00000098b3b97209 */ /* 0x000fe20007810000 */
[--C-:B------:R-:W-:Y:S01]  /*54e0*/  FFMA.FTZ R152, R164, UR37, -R20.reuse ;  /* 0x00000025a4987c23 */ /* 0x100fe20008010814 */
[----:B------:R-:W-:-:S01]  /*54f0*/  FFMA.FTZ R164, R180, UR37, -R20 ;  /* 0x00000025b4a47c23 */ /* 0x000fc20008010814 */
[----:B------:R-:W-:Y:S01]  /*5500*/  MUFU.EX2 R157, R157 ;  /* 0x0000009d009d7308 */ /* 0x000fe20000000800 */
[----:B------:R-:W-:Y:S01]  /*5510*/  FMNMX.FTZ R10, R182, R185, !PT ;  /* 0x000000b9b60a7209 */ /* 0x000fe20007810000 */
[----:B0-----:R-:W-:-:S03]  /*5520*/  FFMA.FTZ R154, R168, UR37, -R20 ;  /* 0x00000025a89a7c23 */ /* 0x001fc60008010814 */
[----:B------:R-:W-:-:S03]  /*5530*/  FMNMX.FTZ R156, R183, R10, !PT ;  /* 0x0000000ab79c7209 */ /* 0x000fc60007810000 */
[----:B------:R0:W-:Y:S02]  /*5540*/  MUFU.EX2 R10, R160 ;  /* 0x000000a0000a7308 */ /* 0x0001e40000000800 */
[----:B------:R-:W1:Y:S06]  /*5550*/  SHFL.BFLY PT, R185, R156, 0x2, 0x1f ;  /* 0x0c401f009cb97f89 */ /* 0x000e6c00000e0000 */
[----:B------:R-:W-:Y:S01]  /*5560*/  MUFU.EX2 R161, R161 ;  /* 0x000000a100a17308 */ /* 0x000fe20000000800 */
[----:B0-----:R-:W-:-:S01]  /*5570*/  FFMA.FTZ R160, R176, UR37, -R20 ;  /* 0x00000025b0a07c23 */ /* 0x001fc20008010814 */
[----:B------:R-:W-:Y:S01]  /*5580*/  FFMA.FTZ R176, R181, UR37, -R20 ;  /* 0x00000025b5b07c23 */ /* 0x000fe20008010814 */
[----:B------:R-:W-:-:S05]  /*5590*/  IMAD.U32 R181, RZ, RZ, UR37 ;  /* 0x00000025ffb57e24 */ /* 0x000fca000f8e00ff */
[----:B------:R-:W-:Y:S08]  /*55a0*/  MUFU.EX2 R152, R152 ;  /* 0x0000009800987308 */ /* 0x000ff00000000800 */
[----:B------:R-:W-:Y:S01]  /*55b0*/  MUFU.EX2 R165, R165 ;  /* 0x000000a500a57308 */ /* 0x000fe20000000800 */
[----:B-1----:R-:W-:Y:S01]  /*55c0*/  FMNMX.FTZ R185, R156, R185, !PT ;  /* 0x000000b99cb97209 */ /* 0x002fe20007810000 */
[----:B------:R-:W-:Y:S01]  /*55d0*/  FFMA.FTZ R156, R172, UR37, -R20 ;  /* 0x00000025ac9c7c23 */ /* 0x000fe20008010814 */
[----:B------:R-:W-:-:S03]  /*55e0*/  FSEL R172, R8, RZ, P4 ;  /* 0x000000ff08ac7208 */ /* 0x000fc60002000000 */
[----:B------:R-:W0:Y:S02]  /*55f0*/  SHFL.BFLY PT, R168, R185, 0x1, 0x1f ;  /* 0x0c201f00b9a87f89 */ /* 0x000e2400000e0000 */
[----:B------:R-:W-:Y:S01]  /*5600*/  MUFU.EX2 R154, R154 ;  /* 0x0000009a009a7308 */ /* 0x000fe20000000800 */
[----:B------:R-:W-:-:S07]  /*5610*/  FADD.FTZ R172, -R172, R5 ;  /* 0x00000005acac7221 */ /* 0x000fce0000010100 */
[----:B------:R1:W-:Y:S08]  /*5620*/  MUFU.EX2 R5, R176 ;  /* 0x000000b000057308 */ /* 0x0003f00000000800 */
[----:B------:R-:W-:Y:S01]  /*5630*/  MUFU.EX2 R169, R169 ;  /* 0x000000a900a97308 */ /* 0x000fe20000000800 */
[----:B0-----:R-:W-:-:S07]  /*5640*/  FMNMX.FTZ R20, R185, R168, !PT ;  /* 0x000000a8b9147209 */ /* 0x001fce0007810000 */
[----:B------:R-:W-:Y:S01]  /*5650*/  MUFU.EX2 R156, R156 ;  /* 0x0000009c009c7308 */ /* 0x000fe20000000800 */
[C---:B------:R-:W-:Y:S01]  /*5660*/  FSETP.NEU.FTZ.AND P2, PT, R20.reuse, -INF , PT ;  /* 0xff8000001400780b */ /* 0x040fe20003f5d000 */
[----:B------:R-:W-:Y:S01]  /*5670*/  FFMA.FTZ R168, R20, R181, -8 ;  /* 0xc100000014a87423 */ /* 0x000fe200000100b5 */
[----:B------:R-:W-:-:S05]  /*5680*/  FMUL.FTZ R181, R172, UR37 ;  /* 0x00000025acb57c20 */ /* 0x000fca0008410000 */
[----:B------:R-:W-:Y:S01]  /*5690*/  MUFU.EX2 R173, R173 ;  /* 0x000000ad00ad7308 */ /* 0x000fe20000000800 */
[----:B------:R-:W-:-:S05]  /*56a0*/  FSEL R172, R168, RZ, P2 ;  /* 0x000000ffa8ac7208 */ /* 0x000fca0001000000 */
[--C-:B------:R-:W-:Y:S01]  /*56b0*/  FFMA.FTZ R168, R155, UR37, -R172.reuse ;  /* 0x000000259ba87c23 */ /* 0x100fe200080108ac */
[----:B------:R-:W-:-:S01]  /*56c0*/  FFMA.FTZ R155, R158, UR37, -R172 ;  /* 0x000000259e9b7c23 */ /* 0x000fc200080108ac */
[--C-:B------:R-:W-:Y:S01]  /*56d0*/  FFMA.FTZ R158, R159, UR37, -R172.reuse ;  /* 0x000000259f9e7c23 */ /* 0x100fe200080108ac */
[----:B------:R-:W-:-:S01]  /*56e0*/  FFMA.FTZ R159, R162, UR37, -R172 ;  /* 0x00000025a29f7c23 */ /* 0x000fc200080108ac */
[--C-:B------:R-:W-:Y:S01]  /*56f0*/  FFMA.FTZ R162, R163, UR37, -R172.reuse ;  /* 0x00000025a3a27c23 */ /* 0x100fe200080108ac */
[----:B------:R-:W-:Y:S01]  /*5700*/  FSEL R163, R20, RZ, P2 ;  /* 0x000000ff14a37208 */ /* 0x000fe20001000000 */
[--C-:B------:R-:W-:Y:S01]  /*5710*/  FFMA.FTZ R21, R21, UR37, -R172.reuse ;  /* 0x0000002515157c23 */ /* 0x100fe200080108ac */
[----:B------:R-:W0:Y:S01]  /*5720*/  MUFU.EX2 R181, R181 ;  /* 0x000000b500b57308 */ /* 0x000e220000000800 */
[----:B-1----:R-:W-:-:S01]  /*5730*/  FFMA.FTZ R176, R166, UR37, -R172 ;  /* 0x00000025a6b07c23 */ /* 0x002fc200080108ac */
        /* <DEDUP_REMOVED lines=12> */
[----:B------:R-:W1:Y:S01]  /*5800*/  MUFU.EX2 R6, R6 ;  /* 0x0000000600067308 */ /* 0x000e620000000800 */
[----:B0-----:R-:W-:-:S04]  /*5810*/  FFMA.FTZ R170, R181, R3, R14 ;  /* 0x00000003b5aa7223 */ /* 0x001fc8000001000e */
[----:B------:R-:W-:-:S03]  /*5820*/  FADD.FTZ R171, R153, R170 ;  /* 0x000000aa99ab7221 */ /* 0x000fc60000010000 */
[----:B------:R-:W0:Y:S01]  /*5830*/  MUFU.EX2 R168, R168 ;  /* 0x000000a800a87308 */ /* 0x000e220000000800 */
[----:B------:R-:W-:-:S07]  /*5840*/  FADD.FTZ R170, R12, R171 ;  /* 0x000000ab0caa7221 */ /* 0x000fce0000010000 */
[----:B------:R-:W2:Y:S01]  /*5850*/  MUFU.EX2 R155, R155 ;  /* 0x0000009b009b7308 */ /* 0x000ea20000000800 */
[----:B-1----:R-:W-:-:S07]  /*5860*/  FFMA.FTZ R3, R6, R4, R21 ;  /* 0x0000000406037223 */ /* 0x002fce0000010015 */
        /* <DEDUP_REMOVED lines=8> */
[----:B------:R0:W3:Y:S01]  /*58f0*/  MUFU.EX2 R180, R167 ;  /* 0x000000a700b47308 */ /* 0x0000e20000000800 */
[----:B--2---:R-:W-:-:S07]  /*5900*/  FADD.FTZ R3, R162, R3 ;  /* 0x00000003a2037221 */ /* 0x004fce0000010000 */
[----:B------:R-:W2:Y:S01]  /*5910*/  MUFU.EX2 R163, R163 ;  /* 0x000000a300a37308 */ /* 0x000ea20000000800 */
[----:B0-----:R-:W-:-:S01]  /*5920*/  FADD.FTZ R167, R157, R170 ;  /* 0x000000aa9da77221 */ /* 0x001fc20000010000 */
[----:B-1----:R-:W-:-:S03]  /*5930*/  FADD.FTZ R3, R176, R3 ;  /* 0x00000003b0037221 */ /* 0x002fc60000010000 */
[----:B------:R-:W-:-:S03]  /*5940*/  FADD.FTZ R170, R10, R167 ;  /* 0x000000a70aaa7221 */ /* 0x000fc60000010000 */
[----:B------:R-:W0:Y:S01]  /*5950*/  MUFU.EX2 R166, R166 ;  /* 0x000000a600a67308 */ /* 0x000e220000000800 */
[----:B------:R-:W-:-:S04]  /*5960*/  FADD.FTZ R167, R161, R170 ;  /* 0x000000aaa1a77221 */ /* 0x000fc80000010000 */
[----:B------:R-:W-:-:S03]  /*5970*/  FADD.FTZ R4, R152, R167 ;  /* 0x000000a798047221 */ /* 0x000fc60000010000 */
[----:B------:R-:W1:Y:S01]  /*5980*/  MUFU.EX2 R174, R174 ;  /* 0x000000ae00ae7308 */ /* 0x000e620000000800 */
[----:B------:R-:W-:-:S01]  /*5990*/  FADD.FTZ R167, R165, R4 ;  /* 0x00000004a5a77221 */ /* 0x000fc20000010000 */
[----:B---3--:R-:W-:-:S03]  /*59a0*/  FADD.FTZ R4, R180, R3 ;  /* 0x00000003b4047221 */ /* 0x008fc60000010000 */
[----:B------:R-:W-:Y:S01]  /*59b0*/  FADD.FTZ R170, R154, R167 ;  /* 0x000000a79aaa7221 */ /* 0x000fe20000010000 */
[----:B--2---:R-:W-:-:S02]  /*59c0*/  FADD.FTZ R3, R163, R4 ;  /* 0x00000004a3037221 */ /* 0x004fc40000010000 */
[----:B------:R-:W2:Y:S01]  /*59d0*/  MUFU.EX2 R175, R175 ;  /* 0x000000af00af7308 */ /* 0x000ea20000000800 */
[----:B------:R-:W-:-:S01]  /*59e0*/  FADD.FTZ R167, R169, R170 ;  /* 0x000000aaa9a77221 */ /* 0x000fc20000010000 */
[----:B0-----:R-:W-:-:S03]  /*59f0*/  FADD.FTZ R3, R166, R3 ;  /* 0x00000003a6037221 */ /* 0x001fc60000010000 */
[----:B------:R-:W-:-:S03]  /*5a00*/  FADD.FTZ R4, R156, R167 ;  /* 0x000000a79c047221 */ /* 0x000fc60000010000 */
[----:B------:R-:W0:Y:S01]  /*5a10*/  MUFU.EX2 R160, R160 ;  /* 0x000000a000a07308 */ /* 0x000e220000000800 */
[----:B-1----:R-:W-:-:S01]  /*5a20*/  FADD.FTZ R3, R174, R3 ;  /* 0x00000003ae037221 */ /* 0x002fc20000010000 */
[----:B------:R-:W-:-:S06]  /*5a30*/  FADD.FTZ R167, R173, R4 ;  /* 0x00000004ada77221 */ /* 0x000fcc0000010000 */
        /* <DEDUP_REMOVED lines=12> */
[----:B--2---:R-:W-:-:S03]  /*5b00*/  FADD.FTZ R167, R182, R3 ;  /* 0x00000003b6a77221 */ /* 0x004fc60000010000 */
[----:B------:R-:W-:Y:S01]  /*5b10*/  FADD.FTZ R3, R5, R4 ;  /* 0x0000000405037221 */ /* 0x000fe20000010000 */
[----:B0-----:R-:W-:-:S01]  /*5b20*/  FADD.FTZ R4, R172, R167 ;  /* 0x000000a7ac047221 */ /* 0x001fc20000010000 */
[----:B------:R-:W-:Y:S06]  /*5b30*/  @!P0 BRA `(.L_x_1019) ;  /* 0x0000000000048947 */ /* 0x000fec0003800000 */
[----:B------:R-:W-:Y:S01]  /*5b40*/  BPT.TRAP 0x1 ;  /* 0x000000040000795c */ /* 0x000fe20000300000 */
.L_x_1019:
        /* <DEDUP_REMOVED lines=159> */
.L_x_1002:
[----:B------:R-:W0:Y:S01]  /*6540*/  LDC R10, c[0x0][0x9e4] ;  /* 0x00027900ff0a7b82 */ /* 0x000e220000000800 */
[----:B------:R-:W-:-:S05]  /*6550*/  VIADD R8, R197, -UR54 ;  /* 0x80000036c5087c36 */ /* 0x000fca0008000000 */
[----:B------:R-:W-:Y:S02]  /*6560*/  R2UR UR6, R8 ;  /* 0x00000000080672ca */ /* 0x000fe400000e0000 */
[----:B0-----:R-:W-:-:S13]  /*6570*/  ISETP.GE.AND P6, PT, R10, 0x1, PT ;  /* 0x000000010a00780c */ /* 0x001fda0003fc6270 */
[----:B------:R-:W-:Y:S05]  /*6580*/  @!P6 BRA `(.L_x_1021) ;  /* 0x000000000044e947 */ /* 0x000fea0003800000 */
        /* <DEDUP_REMOVED lines=9> */
.L_x_1022:
[----:B------:R-:W-:-:S13]  /*6620*/  ISETP.NE.AND P2, PT, R10, 0x1, PT ;  /* 0x000000010a00780c */ /* 0x000fda0003f45270 */
[----:B------:R-:W0:Y:S02]  /*6630*/  @P2 LDC.64 R8, c[0x0][0x9e8] ;  /* 0x00027a00ff082b82 */ /* 0x000e240000000a00 */
[----:B0-----:R-:W-:-:S05]  /*6640*/  @P2 IMAD.HI.U32 R8, R197, R8, RZ ;  /* 0x00000008c5082227 */ /* 0x001fca00078e00ff */
[----:B------:R-:W-:-:S07]  /*6650*/  @P2 SHF.R.U32.HI R197, RZ, R9, R8 ;  /* 0x00000009ffc52219 */ /* 0x000fce0000011608 */
.L_x_1023:
[----:B------:R-:W-:-:S05]  /*6660*/  IMAD R197, R197, R10, RZ ;  /* 0x0000000ac5c57224 */ /* 0x000fca00078e02ff */
[----:B------:R-:W-:-:S13]  /*6670*/  R2UR UR7, R197 ;  /* 0x00000000c50772ca */ /* 0x000fda00000e0000 */
[----:B------:R-:W-:-:S04]  /*6680*/  UISETP.LT.AND UP0, UPT, UR6, UR7, UPT ;  /* 0x000000070600728c */ /* 0x000fc8000bf01270 */
[----:B------:R-:W-:-:S12]  /*6690*/  USEL UR6, UR6, UR7, !UP0 ;  /* 0x0000000706067287 */ /* 0x000fd8000c000000 */
.L_x_1021:
        /* <DEDUP_REMOVED lines=10> */
[----:B------:R-:W-:Y:S01]  /*6740*/  IMAD.MOV.U32 R8, RZ, RZ, R5 ;  /* 0x000000ffff087224 */ /* 0x000fe200078e0005 */
[----:B------:R-:W-:-:S06]  /*6750*/  UMOV UR54, UR52 ;  /* 0x0000003400367c82 */ /* 0x000fcc0008000000 */
.L_x_1034:
[----:B------:R-:W-:Y:S01]  /*6760*/  ISETP.NE.AND P3, PT, RZ, UR43, PT ;  /* 0x0000002bff007c0c */ /* 0x000fe2000bf65270 */
[----:B------:R-:W-:-:S04]  /*6770*/  UISETP.NE.AND UP0, UPT, UR54, 0x1, UPT ;  /* 0x000000013600788c */ /* 0x000fc8000bf05270 */
[----:B------:R-:W-:-:S04]  /*6780*/  USEL UR45, URZ, 0x1, UP0 ;  /* 0x000000013f2d7887 */ /* 0x000fc80008000000 */
[----:B------:R-:W-:-:S04]  /*6790*/  ULOP3.LUT UR45, UR55, UR45, URZ, 0x3c, !UPT ;  /* 0x0000002d372d7292 */ /* 0x000fc8000f8e3c3f */
[----:B------:R-:W-:Y:S08]  /*67a0*/  @P3 BRA `(.L_x_1025) ;  /* 0x0000000000383947 */ /* 0x000ff00003800000 */
[----:B------:R-:W-:Y:S05]  /*67b0*/  @!P0 BRA `(.L_x_1026) ;  /* 0x0000000000048947 */ /* 0x000fea0003800000 */
[----:B------:R-:W-:Y:S01]  /*67c0*/  BPT.TRAP 0x1 ;  /* 0x000000040000795c */ /* 0x000fe20000300000 */
.L_x_1026:
[----:B------:R-:W-:Y:S01]  /*67d0*/  UIADD3 UR6, UR54, 0x1, URZ ;  /* 0x0000000136067890 */ /* 0x000fe2000fffe03f */
[----:B------:R-:W-:-:S03]  /*67e0*/  IMAD.U32 R5, RZ, RZ, UR45 ;  /* 0x0000002dff057e24 */ /* 0x000fc6000f8e00ff */
[----:B------:R-:W-:Y:S02]  /*67f0*/  UISETP.NE.AND UP0, UPT, UR6, 0x2, UPT ;  /* 0x000000020600788c */ /* 0x000fe4000bf05270 */
[----:B------:R-:W-:Y:S02]  /*6800*/  SHF.L.U32 R5, R5, 0x1f, RZ ;  /* 0x0000001f05057819 */ /* 0x000fe400000006ff */
[----:B------:R-:W-:-:S04]  /*6810*/  USEL UR6, UR6, URZ, UP0 ;  /* 0x0000003f06067287 */ /* 0x000fc80008000000 */
[----:B------:R-:W-:-:S09]  /*6820*/  ULEA UR6, UR6, UR41, 0x3 ;  /* 0x0000002906067291 */ /* 0x000fd2000f8e183f */
[----:B------:R0:W1:Y:S01]  /*6830*/  SYNCS.PHASECHK.TRANS64.TRYWAIT P2, [UR6+0x28430], R5 ;  /* 0x02843005ff0075a7 */ /* 0x0000620008040146 */
[----:B------:R-:W-:Y:S05]  /*6840*/  @!P0 BRA `(.L_x_1027) ;  /* 0x0000000000048947 */ /* 0x000fea0003800000 */
[----:B------:R-:W-:Y:S01]  /*6850*/  BPT.TRAP 0x1 ;  /* 0x000000040000795c */ /* 0x000fe20000300000 */
.L_x_1027:
[----:B-1----:R-:W-:Y:S05]  /*6860*/  @P2 BRA `(.L_x_1025) ;  /* 0x0000000000082947 */ /* 0x002fea0003800000 */
[----:B------:R-:W1:Y:S02]  /*6870*/  SYNCS.PHASECHK.TRANS64.TRYWAIT P2, [UR6+0x28430], R5 ;  /* 0x02843005ff0075a7 */ /* 0x000e640008040146 */
[----:B-1----:R-:W-:Y:S05]  /*6880*/  @!P2 BRA `(.L_x_1028) ;  /* 0x000000d4006ca947 */ /* 0x002fea0003800000 */
.L_x_1025:
[----:B-1----:R-:W1:Y:S01]  /*6890*/  S2R R6, SR_TID.X ;  /* 0x0000000000067919 */ /* 0x002e620000002100 */
        /* <DEDUP_REMOVED lines=14> */
[----:B------:R-:W-:Y:S02]  /*6980*/  UIADD3 UR14, UR34, 0x6, URZ ;  /* 0x00000006220e7890 */ /* 0x000fe4000fffe03f */
[----:B------:R-:W-:-:S02]  /*6990*/  UIADD3 UR18, UR34, 0x200, URZ ;  /* 0x0000020022127890 */ /* 0x000fc4000fffe03f */
[----:B------:R-:W-:Y:S02]  /*69a0*/  UIADD3 UR22, UR34, 0x202, URZ ;  /* 0x0000020222167890 */ /* 0x000fe4000fffe03f */
[----:B------:R-:W-:Y:S02]  /*69b0*/  UIADD3 UR26, UR34, 0x204, URZ ;  /* 0x00000204221a7890 */ /* 0x000fe4000fffe03f */
[----:B------:R-:W-:Y:S01]  /*69c0*/  UIADD3 UR30, UR34, 0x206, URZ ;  /* 0x00000206221e7890 */ /* 0x000fe2000fffe03f */
[----:B-1----:R-:W-:-:S05]  /*69d0*/  SHF.R.U32.HI R6, RZ, 0x7, R6 ;  /* 0x00000007ff067819 */ /* 0x002fca0000011606 */
[----:B0-----:R-:W-:-:S05]  /*69e0*/  VIADD R5, R6, 0x8 ;  /* 0x0000000806057836 */ /* 0x001fca0000000000 */
        /* <DEDUP_REMOVED lines=28> */
.L_x_1030:
[----:B------:R-:W-:Y:S01]  /*6bb0*/  ULEA UR6, UR54, UR41, 0x3 ;  /* 0x0000002936067291 */ /* 0x000fe2000f8e183f */
[----:B------:R-:W-:-:S05]  /*6bc0*/  IMAD.U32 R5, RZ, RZ, UR55 ;  /* 0x00000037ff057e24 */ /* 0x000fca000f8e00ff */
[----:B------:R-:W-:-:S04]  /*6bd0*/  SHF.L.U32 R5, R5, 0x1f, RZ ;  /* 0x0000001f05057819 */ /* 0x000fc800000006ff */
[----:B------:R0:W1:Y:S01]  /*6be0*/  SYNCS.PHASECHK.TRANS64.TRYWAIT P2, [UR6+0x28450], R5 ;  /* 0x02845005ff0075a7 */ /* 0x0000620008040146 */
[----:B------:R-:W-:Y:S05]  /*6bf0*/  @!P0 BRA `(.L_x_1031) ;  /* 0x0000000000048947 */ /* 0x000fea0003800000 */
[----:B------:R-:W-:Y:S01]  /*6c00*/  BPT.TRAP 0x1 ;  /* 0x000000040000795c */ /* 0x000fe20000300000 */
.L_x_1031:
[----:B-1----:R-:W-:Y:S05]  /*6c10*/  @P2 BRA `(.L_x_1029) ;  /* 0x0000000000082947 */ /* 0x002fea0003800000 */
[----:B------:R-:W1:Y:S02]  /*6c20*/  SYNCS.PHASECHK.TRANS64.TRYWAIT P2, [UR6+0x28450], R5 ;  /* 0x02845005ff0075a7 */ /* 0x000e640008040146 */
[----:B-1----:R-:W-:Y:S05]  /*6c30*/  @!P2 BRA `(.L_x_1032) ;  /* 0x000000d00098a947 */ /* 0x002fea0003800000 */
.L_x_1029:
[----:B------:R-:W-:Y:S01]  /*6c40*/  UIADD3 UR6, UR41, 0x8000, URZ ;  /* 0x0000800029067890 */ /* 0x000fe2000fffe03f */
[----:B------:R-:W-:Y:S01]  /*6c50*/  WARPGROUP.ARRIVE ;  /* 0x00000000000079c5 */ /* 0x000fe20000000000 */
[----:B------:R-:W-:Y:S01]  /*6c60*/  UMOV UR7, 0x80000020 ;  /* 0x8000002000077882 */ /* 0x000fe20000000000 */
[----:B-1----:R-:W-:Y:S01]  /*6c70*/  FMNMX.FTZ R6, R152, R8, !PT ;  /* 0x0000000898067209 */ /* 0x002fe20007810000 */
[----:B------:R-:W-:Y:S01]  /*6c80*/  USHF.R.U32.HI UR6, URZ, 0x4, UR6 ;  /* 0x000000043f067899 */ /* 0x000fe20008011606 */
[----:B------:R-:W-:Y:S02]  /*6c90*/  FMNMX.FTZ R10, R154, R9, !PT ;  /* 0x000000099a0a7209 */ /* 0x000fe40007810000 */
[----:B------:R-:W1:Y:S01]  /*6ca0*/  S2R R197, SR_TID.X ;  /* 0x0000000000c57919 */ /* 0x000e620000002100 */
[----:B0-----:R-:W-:Y:S01]  /*6cb0*/  FMNMX.FTZ R5, R153, R6, !PT ;  /* 0x0000000699057209 */ /* 0x001fe20007810000 */
        /* <DEDUP_REMOVED lines=12> */
[----:B------:R-:W-:Y:S01]  /*6d80*/  FMNMX.FTZ R11, R163, R10, !PT ;  /* 0x0000000aa30b7209 */ /* 0x000fe20007810000 */
        /* <DEDUP_REMOVED lines=22> */
[----:B-1----:R-:W-:Y:S01]  /*6ef0*/  SHF.R.U32.HI R197, RZ, 0x7, R197 ;  /* 0x00000007ffc57819 */ /* 0x002fe200000116c5 */
[----:B------:R-:W0:Y:S04]  /*6f00*/  SHFL.BFLY PT, R6, R11, 0x2, 0x1f ;  /* 0x0c401f000b067f89 */ /* 0x000e2800000e0000 */
[----:B------:R-:W1:Y:S01]  /*6f10*/  SHFL.BFLY PT, R5, R10, 0x2, 0x1f ;  /* 0x0c401f000a057f89 */ /* 0x000e6200000e0000 */
[----:B0-----:R-:W-:-:S02]  /*6f20*/  FMNMX.FTZ R12, R11, R6, !PT ;  /* 0x000000060b0c7209 */ /* 0x001fc40007810000 */
[----:B-1----:R-:W-:-:S03]  /*6f30*/  FMNMX.FTZ R13, R10, R5, !PT ;  /* 0x000000050a0d7209 */ /* 0x002fc60007810000 */
[----:B------:R-:W0:Y:S04]  /*6f40*/  SHFL.BFLY PT, R5, R12, 0x1, 0x1f ;  /* 0x0c201f000c057f89 */ /* 0x000e2800000e0000 */
[----:B------:R-:W1:Y:S01]  /*6f50*/  SHFL.BFLY PT, R6, R13, 0x1, 0x1f ;  /* 0x0c201f000d067f89 */ /* 0x000e6200000e0000 */
[----:B0-----:R-:W-:Y:S02]  /*6f60*/  FMNMX.FTZ R5, R12, R5, !PT ;  /* 0x000000050c057209 */ /* 0x001fe40007810000 */
[----:B-1----:R-:W-:-:S03]  /*6f70*/  FMNMX.FTZ R6, R13, R6, !PT ;  /* 0x000000060d067209 */ /* 0x002fc60007810000 */
        /* <DEDUP_REMOVED lines=18> */
[--C-:B------:R-:W-:Y:S01]  /*70a0*/  FFMA.FTZ R152, R168, UR37, -R188.reuse ;  /* 0x00000025a8987c23 */ /* 0x100fe200080108bc */
[----:B------:R-:W-:Y:S01]  /*70b0*/  MUFU.EX2 R10, R10 ;  /* 0x0000000a000a7308 */ /* 0x000fe20000000800 */
[----:B------:R-:W-:-:S01]  /*70c0*/  FFMA.FTZ R13, R157, UR37, -R188 ;  /* 0x000000259d0d7c23 */ /* 0x000fc200080108bc */
[--C-:B------:R-:W-:Y:S01]  /*70d0*/  FFMA.FTZ R154, R154, UR37, -R172.reuse ;  /* 0x000000259a9a7c23 */ /* 0x100fe200080108ac */
[----:B------:R-:W-:-:S01]  /*70e0*/  FFMA.FTZ R155, R155, UR37, -R172 ;  /* 0x000000259b9b7c23 */ /* 0x000fc200080108ac */
[--C-:B------:R-:W-:Y:S01]  /*70f0*/  FFMA.FTZ R168, R158, UR37, -R172.reuse ;  /* 0x000000259ea87c23 */ /* 0x100fe200080108ac */
[----:B------:R-:W-:-:S01]  /*7100*/  FFMA.FTZ R169, R159, UR37, -R172 ;  /* 0x000000259fa97c23 */ /* 0x000fc200080108ac */
[----:B------:R-:W-:Y:S01]  /*7110*/  FFMA.FTZ R14, R160, UR37, -R188 ;  /* 0x00000025a00e7c23 */ /* 0x000fe200080108bc */
[----:B------:R-:W-:-:S01]  /*7120*/  FFMA.FTZ R158, R162, UR37, -R172 ;  /* 0x00000025a29e7c23 */ /* 0x000fc200080108ac */
[----:B------:R-:W0:Y:S01]  /*7130*/  MUFU.EX2 R11, R11 ;  /* 0x0000000b000b7308 */ /* 0x000e220000000800 */
[----:B------:R-:W-:-:S01]  /*7140*/  FFMA.FTZ R15, R161, UR37, -R188 ;  /* 0x00000025a10f7c23 */ /* 0x000fc200080108bc */
[----:B------:R-:W-:Y:S01]  /*7150*/  FFMA.FTZ R159, R163, UR37, -R172 ;  /* 0x00000025a39f7c23 */ /* 0x000fe200080108ac */
[----:B------:R-:W-:-:S01]  /*7160*/  FFMA.FTZ R20, R164, UR37, -R188 ;  /* 0x00000025a4147c23 */ /* 0x000fc200080108bc */
[--C-:B------:R-:W-:Y:S01]  /*7170*/  FFMA.FTZ R166, R166, UR37, -R172.reuse ;  /* 0x00000025a6a67c23 */ /* 0x100fe200080108ac */
[----:B------:R-:W-:-:S01]  /*7180*/  FFMA.FTZ R163, R171, UR37, -R172 ;  /* 0x00000025aba37c23 */ /* 0x000fc200080108ac */
[----:B------:R-:W-:Y:S01]  /*7190*/  FFMA.FTZ R21, R165, UR37, -R188 ;  /* 0x00000025a5157c23 */ /* 0x000fe200080108bc */
        /* <DEDUP_REMOVED lines=10> */
[----:B0-----:R-:W-:-:S01]  /*7240*/  FFMA.FTZ R3, R8, R3, R11 ;  /* 0x0000000308037223 */ /* 0x001fc2000001000b */
[----:B------:R-:W-:Y:S01]  /*7250*/  FFMA.FTZ R179, R179, UR37, -R172 ;  /* 0x00000025b3b37c23 */ /* 0x000fe200080108ac */
[----:B------:R-:W-:-:S01]  /*7260*/  FFMA.FTZ R164, R180, UR37, -R188 ;  /* 0x00000025b4a47c23 */ /* 0x000fc200080108bc */
[----:B------:R-:W-:Y:S01]  /*7270*/  FFMA.FTZ R182, R182, UR37, -R172 ;  /* 0x00000025b6b67c23 */ /* 0x000fe200080108ac */
[----:B------:R-:W-:-:S01]  /*7280*/  FADD.FTZ R3, R10, R3 ;  /* 0x000000030a037221 */ /* 0x000fc20000010000 */
[----:B------:R-:W-:Y:S01]  /*7290*/  FFMA.FTZ R165, R181, UR37, -R188 ;  /* 0x00000025b5a57c23 */ /* 0x000fe200080108bc */
[----:B------:R-:W-:-:S01]  /*72a0*/  FFMA.FTZ R172, R183, UR37, -R172 ;  /* 0x00000025b7ac7c23 */ /* 0x000fc200080108ac */
[----:B------:R-:W0:Y:S01]  /*72b0*/  MUFU.EX2 R12, R12 ;  /* 0x0000000c000c7308 */ /* 0x000e220000000800 */
[----:B-1----:R-:W-:-:S07]  /*72c0*/  FFMA.FTZ R4, R9, R4, R154 ;  /* 0x0000000409047223 */ /* 0x002fce000001009a */
[----:B------:R-:W1:Y:S01]  /*72d0*/  MUFU.EX2 R168, R168 ;  /* 0x000000a800a87308 */ /* 0x000e620000000800 */
[----:B--2---:R-:W-:-:S07]  /*72e0*/  FADD.FTZ R171, R155, R4 ;  /* 0x000000049bab7221 */ /* 0x004fce0000010000 */
[----:B------:R-:W2:Y:S01]  /*72f0*/  MUFU.EX2 R13, R13 ;  /* 0x0000000d000d7308 */ /* 0x000ea20000000800 */
[----:B0-----:R-:W-:-:S07]  /*7300*/  FADD.FTZ R4, R12, R3 ;  /* 0x000000030c047221 */ /* 0x001fce0000010000 */
[----:B------:R-:W-:Y:S01]  /*7310*/  MUFU.EX2 R169, R169 ;  /* 0x000000a900a97308 */ /* 0x000fe20000000800 */
[----:B-1----:R-:W-:-:S01]  /*7320*/  FADD.FTZ R170, R168, R171 ;  /* 0x000000aba8aa7221 */ /* 0x002fc20000010000 */
[----:B------:R-:W-:-:S06]  /*7330*/  IADD3 R171, -R197, 0xb, RZ ;  /* 0x0000000bc5ab7810 */ /* 0x000fcc0007ffe1ff */
[----:B------:R-:W0:Y:S01]  /*7340*/  MUFU.EX2 R14, R14 ;  /* 0x0000000e000e7308 */ /* 0x000e220000000800 */
[----:B--2---:R-:W-:-:S07]  /*7350*/  FADD.FTZ R3, R13, R4 ;  /* 0x000000040d037221 */ /* 0x004fce0000010000 */
[----:B------:R-:W-:Y:S08]  /*7360*/  MUFU.EX2 R158, R158 ;  /* 0x0000009e009e7308 */ /* 0x000ff00000000800 */
[----:B------:R-:W1:Y:S01]  /*7370*/  MUFU.EX2 R15, R15 ;  /* 0x0000000f000f7308 */ /* 0x000e620000000800 */
[----:B0-----:R-:W-:-:S07]  /*7380*/  FADD.FTZ R4, R14, R3 ;  /* 0x000000030e047221 */ /* 0x001fce0000010000 */
[----:B------:R-:W-:Y:S08]  /*7390*/  MUFU.EX2 R159, R159 ;  /* 0x0000009f009f7308 */ /* 0x000ff00000000800 */
[----:B------:R-:W0:Y:S01]  /*73a0*/  MUFU.EX2 R20, R20 ;  /* 0x0000001400147308 */ /* 0x000e220000000800 */
[----:B-1----:R-:W-:-:S07]  /*73b0*/  FADD.FTZ R3, R15, R4 ;  /* 0x000000040f037221 */ /* 0x002fce0000010000 */
[----:B------:R-:W-:Y:S08]  /*73c0*/  MUFU.EX2 R166, R166 ;  /* 0x000000a600a67308 */ /* 0x000ff00000000800 */
[----:B------:R-:W1:Y:S01]  /*73d0*/  MUFU.EX2 R21, R21 ;  /* 0x0000001500157308 */ /* 0x000e620000000800 */
[----:B0-----:R-:W-:-:S07]  /*73e0*/  FADD.FTZ R4, R20, R3 ;  /* 0x0000000314047221 */ /* 0x001fce0000010000 */
[----:B------:R0:W2:Y:S08]  /*73f0*/  MUFU.EX2 R173, R167 ;  /* 0x000000a700ad7308 */ /* 0x0000b00000000800 */
[----:B------:R-:W3:Y:S01]  /*7400*/  MUFU.EX2 R152, R152 ;  /* 0x0000009800987308 */ /* 0x000ee20000000800 */
[----:B0-----:R-:W-:-:S01]  /*7410*/  FADD.FTZ R167, R169, R170 ;  /* 0x000000aaa9a77221 */ /* 0x001fc20000010000 */
[----:B-1----:R-:W-:-:S03]  /*7420*/  FADD.FTZ R3, R21, R4 ;  /* 0x0000000415037221 */ /* 0x002fc60000010000 */
[----:B------:R-:W-:-:S03]  /*7430*/  FADD.FTZ R170, R158, R167 ;  /* 0x000000a79eaa7221 */ /* 0x000fc60000010000 */
[----:B------:R-:W0:Y:S01]  /*7440*/  MUFU.EX2 R162, R162 ;  /* 0x000000a200a27308 */ /* 0x000e220000000800 */
[----:B------:R-:W-:-:S04]  /*7450*/  FADD.FTZ R167, R159, R170 ;  /* 0x000000aa9fa77221 */ /* 0x000fc80000010000 */
[----:B------:R-:W-:-:S03]  /*7460*/  FADD.FTZ R167, R166, R167 ;  /* 0x000000a7a6a77221 */ /* 0x000fc60000010000 */
[----:B------:R-:W1:Y:S01]  /*7470*/  MUFU.EX2 R153, R153 ;  /* 0x0000009900997308 */ /* 0x000e620000000800 */
[----:B--2---:R-:W-:-:S01]  /*7480*/  FADD.FTZ R167, R173, R167 ;  /* 0x000000a7ada77221 */ /* 0x004fc20000010000 */
[----:B---3--:R-:W-:-:S06]  /*7490*/  FADD.FTZ R4, R152, R3 ;  /* 0x0000000398047221 */ /* 0x008fcc0000010000 */
[----:B------:R-:W2:Y:S01]  /*74a0*/  MUFU.EX2 R163, R163 ;  /* 0x000000a300a37308 */ /* 0x000ea20000000800 */
[----:B0-----:R-:W-:-:S07]  /*74b0*/  FADD.FTZ R170, R162, R167 ;  /* 0x000000a7a2aa7221 */ /* 0x001fce0000010000 */
[----:B------:R-:W0:Y:S01]  /*74c0*/  MUFU.EX2 R156, R156 ;  /* 0x0000009c009c7308 */ /* 0x000e220000000800 */
[----:B-1----:R-:W-:-:S07]  /*74d0*/  FADD.FTZ R167, R153, R4 ;  /* 0x0000000499a77221 */ /* 0x002fce0000010000 */
[----:B------:R1:W3:Y:S01]  /*74e0*/  MUFU.EX2 R177, R174 ;  /* 0x000000ae00b17308 */ /* 0x0002e20000000800 */
[----:B--2---:R-:W-:-:S07]  /*74f0*/  FADD.FTZ R170, R163, R170 ;  /* 0x000000aaa3aa7221 */ /* 0x004fce0000010000 */
[----:B------:R-:W-:Y:S01]  /*7500*/  MUFU.EX2 R157, R157 ;  /* 0x0000009d009d7308 */ /* 0x000fe20000000800 */
[----:B-1----:R-:W-:Y:S02]  /*7510*/  IMAD.U32 R174, RZ, RZ, UR52 ;  /* 0x00000034ffae7e24 */ /* 0x002fe4000f8e00ff */
[----:B0-----:R-:W-:-:S03]  /*7520*/  FADD.FTZ R4, R156, R167 ;  /* 0x000000a79c047221 */ /* 0x001fc60000010000 */
[----:B------:R-:W-:Y:S02]  /*7530*/  @!P1 LEA R174, R174, UR41, 0x3 ;  /* 0x00000029aeae9c11 */ /* 0x000fe4000f8e18ff */
[----:B------:R-:W0:Y:S01]  /*7540*/  MUFU.EX2 R175, R175 ;  /* 0x000000af00af7308 */ /* 0x000e220000000800 */
[----:B---3--:R-:W-:-:S02]  /*7550*/  FADD.FTZ R170, R177, R170 ;  /* 0x000000aab1aa7221 */ /* 0x008fc40000010000 */
[----:B------:R-:W-:-:S05]  /*7560*/  @!P1 VIADD R3, R174, 0x28440 ;  /* 0x00028440ae039836 */ /* 0x000fca0000000000 */
[----:B------:R-:W-:Y:S01]  /*7570*/  MUFU.EX2 R160, R160 ;  /* 0x000000a000a07308 */ /* 0x000fe20000000800 */
[----:B------:R-:W-:-:S07]  /*7580*/  @!P1 PRMT R3, RZ, 0x654, R3 ;  /* 0x00000654ff039816 */ /* 0x000fce0000000003 */
[----:B------:R-:W1:Y:S01]  /*7590*/  MUFU.EX2 R178, R178 ;  /* 0x000000b200b27308 */ /* 0x000e620000000800 */
[----:B0-----:R-:W-:-:S07]  /*75a0*/  FADD.FTZ R170, R175, R170 ;  /* 0x000000aaafaa7221 */ /* 0x001fce0000010000 */
[----:B------:R-:W-:Y:S08]  /*75b0*/  MUFU.EX2 R161, R161 ;  /* 0x000000a100a17308 */ /* 0x000ff00000000800 */
[----:B------:R-:W0:Y:S01]  /*75c0*/  MUFU.EX2 R179, R179 ;  /* 0x000000b300b37308 */ /* 0x000e220000000800 */
[----:B-1----:R-:W-:-:S07]  /*75d0*/  FADD.FTZ R170, R178, R170 ;  /* 0x000000aab2aa7221 */ /* 0x002fce0000010000 */
[----:B------:R-:W-:Y:S08]  /*75e0*/  MUFU.EX2 R164, R164 ;  /* 0x000000a400a47308 */ /* 0x000ff00000000800 */
[----:B------:R-:W-:Y:S01]  /*75f0*/  MUFU.EX2 R165, R165 ;  /* 0x000000a500a57308 */ /* 0x000fe20000000800 */
[----:B0-----:R-:W-:-:S07]  /*7600*/  FADD.FTZ R170, R179, R170 ;  /* 0x000000aab3aa7221 */ /* 0x001fce0000010000 */
[----:B------:R-:W-:Y:S01]  /*7610*/  MUFU.EX2 R172, R172 ;  /* 0x000000ac00ac7308 */ /* 0x000fe20000000800 */
[----:B------:R-:W-:Y:S02]  /*7620*/  WARPGROUP.DEPBAR.LE gsb0, 0x0 ;  /* 0x00008000000079c5 */ /* 0x000fe40000010000 */
[----:B------:R0:W-:Y:S06]  /*7630*/  BAR.ARV R171, 0x100 ;  /* 0x000400ab0000751d */ /* 0x0001ec0000002000 */
[----:B------:R1:W-:Y:S01]  /*7640*/  @!P1 SYNCS.ARRIVE.TRANS64.RED.A1T0 RZ, [R3+URZ], RZ ;  /* 0x000000ff03ff99a7 */ /* 0x0003e2000810043f */
[----:B0-----:R-:W0:Y:S01]  /*7650*/  MUFU.EX2 R171, R182 ;  /* 0x000000b600ab7308 */ /* 0x001e220000000800 */
[----:B-1----:R-:W-:-:S04]  /*7660*/  FADD.FTZ R3, R157, R4 ;  /* 0x000000049d037221 */ /* 0x002fc80000010000 */
[----:B------:R-:W-:-:S04]  /*7670*/  FADD.FTZ R4, R160, R3 ;  /* 0x00000003a0047221 */ /* 0x000fc80000010000 */
[----:B------:R-:W-:Y:S01]  /*7680*/  FADD.FTZ R3, R161, R4 ;  /* 0x00000004a1037221 */ /* 0x000fe20000010000 */
[----:B0-----:R-:W-:-:S03]  /*7690*/  FADD.FTZ R170, R171, R170 ;  /* 0x000000aaabaa7221 */ /* 0x001fc60000010000 */
[----:B------:R-:W-:-:S04]  /*76a0*/  FADD.FTZ R4, R164, R3 ;  /* 0x00000003a4047221 */ /* 0x000fc80000010000 */
[----:B------:R-:W-:Y:S01]  /*76b0*/  FADD.FTZ R3, R165, R4 ;  /* 0x00000004a5037221 */ /* 0x000fe20000010000 */
[----:B------:R-:W-:-:S01]  /*76c0*/  FADD.FTZ R4, R172, R170 ;  /* 0x000000aaac047221 */ /* 0x000fc20000010000 */
[----:B------:R-:W-:Y:S06]  /*76d0*/  @!P0 BRA `(.L_x_1033) ;  /* 0x0000000000048947 */ /* 0x000fec0003800000 */
[----:B------:R-:W-:Y:S01]  /*76e0*/  BPT.TRAP 0x1 ;  /* 0x000000040000795c */ /* 0x000fe20000300000 */
.L_x_1033:
        /* <DEDUP_REMOVED lines=155> */
.L_x_1024:
[----:B------:R-:W-:-:S13]  /*80a0*/  ISETP.GE.AND P2, PT, R7, UR38, PT ;  /* 0x0000002607007c0c */ /* 0x000fda000bf46270 */
[----:B------:R-:W-:Y:S05]  /*80b0*/  @!P2 BRA `(.L_x_1035) ;  /* 0x000000240008a947 */ /* 0x000fea0003800000 */
[----:B------:R-:W-:Y:S01]  /*80c0*/  IMAD.IADD R11, R16, 0x1, -R17 ;  /* 0x00000001100b7824 */ /* 0x000fe200078e0a11 */
[----:B------:R-:W-:Y:S01]  /*80d0*/  UMOV UR56, UR52 ;  /* 0x0000003400387c82 */ /* 0x000fe20008000000 */
[----:B------:R-:W-:Y:S01]  /*80e0*/  IMAD.MOV.U32 R10, RZ, RZ, R6 ;  /* 0x000000ffff0a7224 */ /* 0x000fe200078e0006 */
[----:B------:R-:W-:Y:S01]  /*80f0*/  UMOV UR57, UR45 ;  /* 0x0000002d00397c82 */ /* 0x000fe20008000000 */
[----:B------:R-:W-:Y:S01]  /*8100*/  IMAD.MOV.U32 R8, RZ, RZ, R5 ;  /* 0x000000ffff087224 */ /* 0x000fe200078e0005 */
[C-C-:B------:R-:W-:Y:S01]  /*8110*/  IADD3 R13, R11.reuse, 0x8, R0.reuse ;  /* 0x000000080b0d7810 */ /* 0x140fe20007ffe000 */
[----:B------:R-:W-:Y:S01]  /*8120*/  IMAD.IADD R11, R11, 0x1, R0 ;  /* 0x000000010b0b7824 */ /* 0x000fe200078e0200 */
[----:B------:R-:W-:Y:S01]  /*8130*/  ULDC UR52, c[0x0][0x9e4] ;  /* 0x0002790000347ab9 */ /* 0x000fe20000000800 */
[----:B------:R-:W-:Y:S01]  /*8140*/  ULDC UR54, c[0x0][0x9dc] ;  /* 0x0002770000367ab9 */ /* 0x000fe20000000800 */
[----:B------:R-:W-:Y:S01]  /*8150*/  LOP3.LUT R9, RZ, R13, RZ, 0x33, !PT ;  /* 0x0000000dff097212 */ /* 0x000fe200078e33ff */
[----:B------:R-:W-:-:S06]  /*8160*/  ULDC UR53, c[0x0][0x9e0] ;  /* 0x0002780000357ab9 */ /* 0x000fcc0000000800 */
.L_x_1053:
[----:B------:R-:W-:Y:S01]  /*8170*/  ISETP.NE.AND P3, PT, RZ, UR43, PT ;  /* 0x0000002bff007c0c */ /* 0x000fe2000bf65270 */
[----:B------:R-:W-:-:S04]  /*8180*/  UISETP.NE.AND UP0, UPT, UR56, 0x1, UPT ;  /* 0x000000013800788c */ /* 0x000fc8000bf05270 */
[----:B------:R-:W-:-:S04]  /*8190*/  USEL UR45, URZ, 0x1, UP0 ;  /* 0x000000013f2d7887 */ /* 0x000fc80008000000 */
[----:B------:R-:W-:-:S04]  /*81a0*/  ULOP3.LUT UR45, UR57, UR45, URZ, 0x3c, !UPT ;  /* 0x0000002d392d7292 */ /* 0x000fc8000f8e3c3f */
[----:B------:R-:W-:Y:S08]  /*81b0*/  @P3 BRA `(.L_x_1036) ;  /* 0x0000000000383947 */ /* 0x000ff00003800000 */
[----:B------:R-:W-:Y:S05]  /*81c0*/  @!P0 BRA `(.L_x_1037) ;  /* 0x0000000000048947 */ /* 0x000fea0003800000 */
[----:B------:R-:W-:Y:S01]  /*81d0*/  BPT.TRAP 0x1 ;  /* 0x000000040000795c */ /* 0x000fe20000300000 */
.L_x_1037:
        /* <DEDUP_REMOVED lines=9> */
.L_x_1038:
[----:B-1----:R-:W-:Y:S05]  /*8270*/  @P2 BRA `(.L_x_1036) ;  /* 0x0000000000082947 */ /* 0x002fea0003800000 */
[----:B------:R-:W1:Y:S02]  /*8280*/  SYNCS.PHASECHK.TRANS64.TRYWAIT P2, [UR6+0x28430], R5 ;  /* 0x02843005ff0075a7 */ /* 0x000e640008040146 */
[----:B-1----:R-:W-:Y:S05]  /*8290*/  @!P2 BRA `(.L_x_1039) ;  /* 0x000000bc0018a947 */ /* 0x002fea0003800000 */
.L_x_1036:
        /* <DEDUP_REMOVED lines=50> */
.L_x_1041:
[----:B------:R-:W-:Y:S01]  /*85c0*/  ULEA UR6, UR56, UR41, 0x3 ;  /* 0x0000002938067291 */ /* 0x000fe2000f8e183f */
[----:B------:R-:W-:-:S05]  /*85d0*/  IMAD.U32 R5, RZ, RZ, UR57 ;  /* 0x00000039ff057e24 */ /* 0x000fca000f8e00ff */
[----:B------:R-:W-:-:S04]  /*85e0*/  SHF.L.U32 R5, R5, 0x1f, RZ ;  /* 0x0000001f05057819 */ /* 0x000fc800000006ff */
[----:B------:R0:W1:Y:S01]  /*85f0*/  SYNCS.PHASECHK.TRANS64.TRYWAIT P2, [UR6+0x28450], R5 ;  /* 0x02845005ff0075a7 */ /* 0x0000620008040146 */
[----:B------:R-:W-:Y:S05]  /*8600*/  @!P0 BRA `(.L_x_1042) ;  /* 0x0000000000048947 */ /* 0x000fea0003800000 */
[----:B------:R-:W-:Y:S01]  /*8610*/  BPT.TRAP 0x1 ;  /* 0x000000040000795c */ /* 0x000fe20000300000 */
.L_x_1042:
[----:B-1----:R-:W-:Y:S05]  /*8620*/  @P2 BRA `(.L_x_1040) ;  /* 0x0000000000082947 */ /* 0x002fea0003800000 */
[----:B------:R-:W1:Y:S02]  /*8630*/  SYNCS.PHASECHK.TRANS64.TRYWAIT P2, [UR6+0x28450], R5 ;  /* 0x02845005ff0075a7 */ /* 0x000e640008040146 */
[----:B-1----:R-:W-:Y:S05]  /*8640*/  @!P2 BRA `(.L_x_1043) ;  /* 0x000000b80044a947 */ /* 0x002fea0003800000 */
.L_x_1040:
[----:B------:R-:W-:Y:S01]  /*8650*/  UIADD3 UR6, UR41, 0x8000, URZ ;  /* 0x0000800029067890 */ /* 0x000fe2000fffe03f */
[----:B------:R-:W-:Y:S01]  /*8660*/  WARPGROUP.ARRIVE ;  /* 0x00000000000079c5 */ /* 0x000fe20000000000 */
[----:B------:R-:W-:-:S05]  /*8670*/  UMOV UR7, 0x80000020 ;  /* 0x8000002000077882 */ /* 0x000fca0000000000 */
[----:B-1----:R-:W1:Y:S01]  /*8680*/  S2R R6, SR_TID.X ;  /* 0x0000000000067919 */ /* 0x002e620000002100 */
[----:B------:R-:W-:Y:S01]  /*8690*/  USHF.R.U32.HI UR6, URZ, 0x4, UR6 ;  /* 0x000000043f067899 */ /* 0x000fe20008011606 */
[----:B0-----:R-:W-:Y:S02]  /*86a0*/  IMAD.U32 R5, RZ, RZ, UR55 ;  /* 0x00000037ff057e24 */ /* 0x001fe4000f8e00ff */
[----:B------:R-:W-:Y:S01]  /*86b0*/  IMAD.SHL.U32 R21, R7, 0x40, RZ ;  /* 0x0000004007157824 */ /* 0x000fe200078e00ff */
        /* <DEDUP_REMOVED lines=9> */
[----:B-1----:R-:W-:-:S04]  /*8750*/  SHF.R.U32.HI R6, RZ, 0x7, R6 ;  /* 0x00000007ff067819 */ /* 0x002fc80000011606 */
[----:B------:R-:W-:Y:S02]  /*8760*/  IADD3 R12, -R6, 0xb, RZ ;  /* 0x0000000b060c7810 */ /* 0x000fe40007ffe1ff */
[----:B------:R-:W-:Y:S01]  /*8770*/  IADD3 R6, R16, 0x1, -R21 ;  /* 0x0000000110067810 */ /* 0x000fe20007ffe815 */
[----:B------:R-:W-:Y:S02]  /*8780*/  WARPGROUP.DEPBAR.LE gsb0, 0x0 ;  /* 0x00008000000079c5 */ /* 0x000fe40000010000 */
[----:B------:R-:W-:-:S15]  /*8790*/  WARPGROUP.ARRIVE ;  /* 0x00000000000079c5 */ /* 0x000fde0000000000 */
[----:B------:R-:W-:-:S01]  /*87a0*/  NOP ;  /* 0x0000000000007918 */ /* 0x000fc20000000000 */
[----:B------:R-:W-:Y:S01]  /*87b0*/  QGMMA.64x256x32.F32.E4M3.E4M3 R24, R184, gdesc[UR4], R24, gsb0 ;  /* 0x03e00004b8187df3 */ /* 0x000fe20008000818 */
[----:B------:R-:W-:Y:S02]  /*87c0*/  ULOP3.LUT UR6, URZ, UR54, URZ, 0x33, !UPT ;  /* 0x000000363f067292 */ /* 0x000fe4000f8e333f */
[----:B------:R-:W-:Y:S02]  /*87d0*/  WARPGROUP.DEPBAR.LE gsb0, 0x0 ;  /* 0x00008000000079c5 */ /* 0x000fe40000010000 */
[----:B------:R0:W-:Y:S06]  /*87e0*/  BAR.ARV R12, 0x100 ;  /* 0x0004000c0000751d */ /* 0x0001ec0000002000 */
[----:B------:R1:W-:Y:S02]  /*87f0*/  @!P1 SYNCS.ARRIVE.TRANS64.RED.A1T0 RZ, [R5+URZ], RZ ;  /* 0x000000ff05ff99a7 */ /* 0x0003e4000810043f */
[----:B-1----:R-:W-:-:S04]  /*8800*/  IMAD.IADD R5, R6, 0x1, -R17 ;  /* 0x0000000106057824 */ /* 0x002fc800078e0a11 */
[----:B------:R-:W-:-:S04]  /*8810*/  IMAD R5, R2, -0x2, R5 ;  /* 0xfffffffe02057824 */ /* 0x000fc800078e0205 */
[C---:B------:R-:W-:Y:S02]  /*8820*/  VIADD R185, R5.reuse, UR53 ;  /* 0x0000003505b97c36 */ /* 0x040fe40008000000 */
[----:B------:R-:W-:Y:S02]  /*8830*/  VIADD R187, R5, UR6 ;  /* 0x0000000605bb7c36 */ /* 0x000fe40008000000 */
[C---:B------:R-:W-:Y:S02]  /*8840*/  IMAD.IADD R5, R0.reuse, 0x1, R185 ;  /* 0x0000000100057824 */ /* 0x040fe400078e02b9 */
[----:B------:R-:W-:Y:S01]  /*8850*/  IMAD.IADD R6, R0, 0x1, R187 ;  /* 0x0000000100067824 */ /* 0x000fe200078e02bb */
[----:B0-----:R-:W-:Y:S06]  /*8860*/  @!P6 BRA `(.L_x_1044) ;  /* 0x00000000005ce947 */ /* 0x001fec0003800000 */
[----:B------:R-:W-:Y:S01]  /*8870*/  ISETP.GT.AND P2, PT, R11, -0x1, PT ;  /* 0xffffffff0b00780c */ /* 0x000fe20003f44270 */
[----:B------:R-:W-:-:S12]  /*8880*/  BSSY B0, `(.L_x_1045) ;  /* 0x0000011000007945 */ /* 0x000fd80003800000 */
[----:B------:R-:W-:Y:S05]  /*8890*/  @P2 BRA `(.L_x_1046) ;  /* 0x0000000000242947 */ /* 0x000fea0003800000 */
[----:B------:R-:W-:Y:S01]  /*88a0*/  IMAD.U32 R20, RZ, RZ, UR52 ;  /* 0x00000034ff147e24 */ /* 0x000fe2000f8e00ff */
[----:B------:R-:W-:-:S04]  /*88b0*/  IADD3 R12, R0, R16, -R17 ;  /* 0x00000010000c7210 */ /* 0x000fc80007ffe811 */
[----:B------:R-:W-:Y:S02]  /*88c0*/  ISETP.NE.AND P2, PT, R20, 0x1, PT ;  /* 0x000000011400780c */ /* 0x000fe40003f45270 */
[----:B------:R-:W-:-:S11]  /*88d0*/  LOP3.LUT R15, RZ, R12, RZ, 0x33, !PT ;  /* 0x0000000cff0f7212 */ /* 0x000fd600078e33ff */
[----:B------:R-:W0:Y:S02]  /*88e0*/  @P2 LDC.64 R188, c[0x0][0x9e8] ;  /* 0x00027a00ffbc2b82 */ /* 0x000e240000000a00 */
[----:B0-----:R-:W-:-:S05]  /*88f0*/  @P2 IMAD.HI.U32 R12, R15, R188, RZ ;  /* 0x000000bc0f0c2227 */ /* 0x001fca00078e00ff */
[----:B------:R-:W-:-:S04]  /*8900*/  @P2 SHF.R.U32.HI R15, RZ, R189, R12 ;  /* 0x000000bdff0f2219 */ /* 0x000fc8000001160c */
[----:B------:R-:W-:Y:S01]  /*8910*/  LOP3.LUT R12, RZ, R15, RZ, 0x33, !PT ;  /* 0x0000000fff0c7212 */ /* 0x000fe200078e33ff */
[----:B------:R-:W-:Y:S06]  /*8920*/  BRA `(.L_x_1047) ;  /* 0x0000000000187947 */ /* 0x000fec0003800000 */
.L_x_1046:
[----:B------:R-:W-:Y:S02]  /*8930*/  IMAD.U32 R20, RZ, RZ, UR52 ;  /* 0x00000034ff147e24 */ /* 0x000fe4000f8e00ff */
[----:B------:R-:W-:-:S03]  /*8940*/  IMAD.MOV.U32 R12, RZ, RZ, R11 ;  /* 0x000000ffff0c7224 */ /* 0x000fc600078e000b */
[----:B------:R-:W-:-:S13]  /*8950*/  ISETP.NE.AND P2, PT, R20, 0x1, PT ;  /* 0x000000011400780c */ /* 0x000fda0003f45270 */
[----:B------:R-:W0:Y:S02]  /*8960*/  @P2 LDC.64 R14, c[0x0][0x9e8] ;  /* 0x00027a00ff0e2b82 */ /* 0x000e240000000a00 */
[----:B0-----:R-:W-:-:S05]  /*8970*/  @P2 IMAD.HI.U32 R14, R11, R14, RZ ;  /* 0x0000000e0b0e2227 */ /* 0x001fca00078e00ff */
[----:B------:R-:W-:-:S07]  /*8980*/  @P2 SHF.R.U32.HI R12, RZ, R15, R14 ;  /* 0x0000000fff0c2219 */ /* 0x000fce000001160e */
.L_x_1047:
[----:B------:R-:W-:Y:S05]  /*8990*/  BSYNC B0 ;  /* 0x0000000000007941 */ /* 0x000fea0003800000 */
.L_x_1045:
[----:B------:R-:W-:-:S04]  /*89a0*/  IMAD R15, R12, R20, -R21 ;  /* 0x000000140c0f7224 */ /* 0x000fc800078e0a15 */
[----:B------:R-:W-:-:S05]  /*89b0*/  IMAD R15, R2, -0x2, R15 ;  /* 0xfffffffe020f7824 */ /* 0x000fca00078e020f */
[----:B------:R-:W-:Y:S02]  /*89c0*/  VIADDMNMX R5, R15, R20, R5, PT ;  /* 0x000000140f057246 */ /* 0x000fe40003800105 */
[----:B------:R-:W-:-:S07]  /*89d0*/  VIMNMX R6, R6, R15, !PT ;  /* 0x0000000f06067248 */ /* 0x000fce0007fe0100 */
.L_x_1044:
[----:B------:R-:W-:Y:S02]  /*89e0*/  ISETP.GT.AND P2, PT, R7, -0x1, PT ;  /* 0xffffffff0700780c */ /* 0x000fe40003f44270 */
[----:B------:R-:W-:Y:S02]  /*89f0*/  IADD3 R12, R187, 0x8, R0 ;  /* 0x00000008bb0c7810 */ /* 0x000fe40007ffe000 */
[C---:B------:R-:W-:Y:S02]  /*8a00*/  ISETP.GT.AND P3, PT, R6.reuse, RZ, P2 ;  /* 0x000000ff0600720c */ /* 0x040fe40001764270 */
[C---:B------:R-:W-:Y:S02]  /*8a10*/  ISETP.GT.AND P5, PT, R6.reuse, 0x1, P2 ;  /* 0x000000010600780c */ /* 0x040fe400017a4270 */
[----:B------:R-:W-:Y:S02]  /*8a20*/  ISETP.LT.OR P4, PT, R5, 0x1, P3 ;  /* 0x000000010500780c */ /* 0x000fe40001f81670 */
[----:B------:R-:W-:-:S02]  /*8a30*/  ISETP.GT.AND P3, PT, R6, 0x8, P2 ;  /* 0x000000080600780c */ /* 0x000fc40001764270 */
[----:B------:R-:W-:Y:S02]  /*8a40*/  FSEL R15, R152, -INF , !P4 ;  /* 0xff800000980f7808 */ /* 0x000fe40006000000 */
[----:B------:R-:W-:Y:S02]  /*8a50*/  ISETP.GT.AND P4, PT, R6, 0x9, P2 ;  /* 0x000000090600780c */ /* 0x000fe40001784270 */
[C---:B------:R-:W-:Y:S02]  /*8a60*/  ISETP.LT.OR P5, PT, R5.reuse, 0x2, P5 ;  /* 0x000000020500780c */ /* 0x040fe40002fa1670 */
[C---:B------:R-:W-:Y:S02]  /*8a70*/  ISETP.LT.OR P3, PT, R5.reuse, 0x9, P3 ;  /* 0x000000090500780c */ /* 0x040fe40001f61670 */
[----:B------:R-:W-:Y:S02]  /*8a80*/  ISETP.LT.OR P4, PT, R5, 0xa, P4 ;  /* 0x0000000a0500780c */ /* 0x000fe40002781670 */
[----:B------:R-:W-:-:S02]  /*8a90*/  FSEL R153, R153, -INF , !P5 ;  /* 0xff80000099997808 */ /* 0x000fc40006800000 */
[----:B------:R-:W-:Y:S02]  /*8aa0*/  FSEL R156, R156, -INF , !P3 ;  /* 0xff8000009c9c7808 */ /* 0x000fe40005800000 */
[----:B------:R-:W-:Y:S02]  /*8ab0*/  FSEL R157, R157, -INF , !P4 ;  /* 0xff8000009d9d7808 */ /* 0x000fe40006000000 */
[C---:B------:R-:W-:Y:S02]  /*8ac0*/  ISETP.GT.AND P5, PT, R6.reuse, 0x10, P2 ;  /* 0x000000100600780c */ /* 0x040fe400017a4270 */
[C---:B------:R-:W-:Y:S02]  /*8ad0*/  ISETP.GT.AND P3, PT, R6.reuse, 0x11, P2 ;  /* 0x000000110600780c */ /* 0x040fe40001764270 */
        /* <DEDUP_REMOVED lines=31> */
[----:B------:R-:W-:-:S02]  /*8cd0*/  IADD3 R6, R185, 0x8, R0 ;  /* 0x00000008b9067810 */ /* 0x000fc40007ffe000 */
[----:B------:R-:W-:Y:S02]  /*8ce0*/  FSEL R177, R177, -INF , !P5 ;  /* 0xff800000b1b17808 */ /* 0x000fe40006800000 */
[----:B------:R-:W-:Y:S02]  /*8cf0*/  FSEL R180, R180, -INF , !P3 ;  /* 0xff800000b4b47808 */ /* 0x000fe40005800000 */
[----:B------:R-:W-:Y:S01]  /*8d00*/  FSEL R181, R181, -INF , !P4 ;  /* 0xff800000b5b57808 */ /* 0x000fe20006000000 */
[----:B------:R-:W-:Y:S06]  /*8d10*/  @!P6 BRA `(.L_x_1048) ;  /* 0x000000000058e947 */ /* 0x000fec0003800000 */
        /* <DEDUP_REMOVED lines=11> */
.L_x_1050:
[----:B------:R-:W-:Y:S02]  /*8dd0*/  IMAD.U32 R20, RZ, RZ, UR52 ;  /* 0x00000034ff147e24 */ /* 0x000fe4000f8e00ff */
[----:B------:R-:W-:-:S03]  /*8de0*/  IMAD.MOV.U32 R5, RZ, RZ, R13 ;  /* 0x000000ffff057224 */ /* 0x000fc600078e000d */
[----:B------:R-:W-:-:S13]  /*8df0*/  ISETP.NE.AND P3, PT, R20, 0x1, PT ;  /* 0x000000011400780c */ /* 0x000fda0003f65270 */
[----:B------:R-:W0:Y:S02]  /*8e00*/  @P3 LDC.64 R184, c[0x0][0x9e8] ;  /* 0x00027a00ffb83b82 */ /* 0x000e240000000a00 */
[----:B0-----:R-:W-:-:S05]  /*8e10*/  @P3 IMAD.HI.U32 R14, R13, R184, RZ ;  /* 0x000000b80d0e3227 */ /* 0x001fca00078e00ff */
[----:B------:R-:W-:-:S07]  /*8e20*/  @P3 SHF.R.U32.HI R5, RZ, R185, R14 ;  /* 0x000000b9ff053219 */ /* 0x000fce000001160e */
.L_x_1051:
[----:B------:R-:W-:Y:S05]  /*8e30*/  BSYNC B0 ;  /* 0x0000000000007941 */ /* 0x000fea0003800000 */
.L_x_1049:
[----:B------:R-:W-:-:S04]  /*8e40*/  IMAD R5, R5, R20, -R21 ;  /* 0x0000001405057224 */ /* 0x000fc800078e0a15 */
[----:B------:R-:W-:-:S05]  /*8e50*/  IMAD R5, R2, -0x2, R5 ;  /* 0xfffffffe02057824 */ /* 0x000fca00078e0205 */
[----:B------:R-:W-:Y:S02]  /*8e60*/  VIADDMNMX R6, R5, R20, R6, PT ;  /* 0x0000001405067246 */ /* 0x000fe40003800106 */
[----:B------:R-:W-:-:S07]  /*8e70*/  VIMNMX R12, R12, R5, !PT ;  /* 0x000000050c0c7248 */ /* 0x000fce0007fe0100 */
.L_x_1048:
        /* <DEDUP_REMOVED lines=9> */
[C---:B------:R-:W-:Y:S02]  /*8f10*/  ISETP.GT.AND P5, PT, R12.reuse, 0x9, P2 ;  /* 0x000000090c00780c */ /* 0x040fe400017a4270 */
[----:B------:R-:W-:Y:S02]  /*8f20*/  FMNMX.FTZ R5, R161, R14, !PT ;  /* 0x0000000ea1057209 */ /* 0x000fe40007810000 */
[----:B------:R-:W-:-:S02]  /*8f30*/  ISETP.GT.AND P3, PT, R12, 0x1, P2 ;  /* 0x000000010c00780c */ /* 0x000fc40001764270 */
[----:B------:R-:W-:Y:S02]  /*8f40*/  FMNMX.FTZ R14, R164, R5, !PT ;  /* 0x00000005a40e7209 */ /* 0x000fe40007810000 */
[C---:B------:R-:W-:Y:S02]  /*8f50*/  ISETP.LT.OR P4, PT, R6.reuse, 0x1, P4 ;  /* 0x000000010600780c */ /* 0x040fe40002781670 */
[----:B------:R-:W-:Y:S02]  /*8f60*/  FMNMX.FTZ R5, R165, R14, !PT ;  /* 0x0000000ea5057209 */ /* 0x000fe40007810000 */
[----:B------:R-:W-:Y:S02]  /*8f70*/  ISETP.LT.OR P5, PT, R6, 0xa, P5 ;  /* 0x0000000a0600780c */ /* 0x000fe40002fa1670 */
[----:B------:R-:W-:Y:S02]  /*8f80*/  FMNMX.FTZ R14, R168, R5, !PT ;  /* 0x00000005a80e7209 */ /* 0x000fe40007810000 */
[----:B------:R-:W-:-:S02]  /*8f90*/  ISETP.LT.OR P3, PT, R6, 0x2, P3 ;  /* 0x000000020600780c */ /* 0x000fc40001f61670 */
[----:B------:R-:W-:Y:S02]  /*8fa0*/  FMNMX.FTZ R5, R169, R14, !PT ;  /* 0x0000000ea9057209 */ /* 0x000fe40007810000 */
[----:B------:R-:W-:Y:S02]  /*8fb0*/  FSEL R21, R154, -INF , !P4 ;  /* 0xff8000009a157808 */ /* 0x000fe40006000000 */
[----:B------:R-:W-:Y:S02]  /*8fc0*/  FMNMX.FTZ R14, R172, R5, !PT ;  /* 0x00000005ac0e7209 */ /* 0x000fe40007810000 */
[----:B------:R-:W-:Y:S02]  /*8fd0*/  FSEL R159, R159, -INF , !P5 ;  /* 0xff8000009f9f7808 */ /* 0x000fe40006800000 */
[----:B------:R-:W-:Y:S02]  /*8fe0*/  FMNMX.FTZ R5, R173, R14, !PT ;  /* 0x0000000ead057209 */ /* 0x000fe40007810000 */
[----:B------:R-:W-:-:S02]  /*8ff0*/  FSEL R155, R155, -INF , !P3 ;  /* 0xff8000009b9b7808 */ /* 0x000fc40005800000 */
[----:B------:R-:W-:Y:S02]  /*9000*/  FMNMX.FTZ R14, R176, R5, !PT ;  /* 0x00000005b00e7209 */ /* 0x000fe40007810000 */
[C---:B------:R-:W-:Y:S02]  /*9010*/  ISETP.GT.AND P5, PT, R12.reuse, 0x11, P2 ;  /* 0x000000110c00780c */ /* 0x040fe400017a4270 */
[----:B------:R-:W-:Y:S02]  /*9020*/  FMNMX.FTZ R5, R177, R14, !PT ;  /* 0x0000000eb1057209 */ /* 0x000fe40007810000 */
[----:B------:R-:W-:Y:S02]  /*9030*/  ISETP.GT.AND P3, PT, R12, 0x10, P2 ;  /* 0x000000100c00780c */ /* 0x000fe40001764270 */
[----:B------:R-:W-:Y:S02]  /*9040*/  FMNMX.FTZ R14, R180, R5, !PT ;  /* 0x00000005b40e7209 */ /* 0x000fe40007810000 */
[----:B------:R-:W-:-:S02]  /*9050*/  ISETP.LT.OR P5, PT, R6, 0x12, P5 ;  /* 0x000000120600780c */ /* 0x000fc40002fa1670 */
[----:B------:R-:W-:Y:S02]  /*9060*/  FMNMX.FTZ R14, R181, R14, !PT ;  /* 0x0000000eb50e7209 */ /* 0x000fe40007810000 */
[----:B------:R-:W-:Y:S02]  /*9070*/  ISETP.LT.OR P3, PT, R6, 0x11, P3 ;  /* 0x000000110600780c */ /* 0x000fe40001f61670 */
[----:B------:R-:W-:Y:S01]  /*9080*/  FSEL R163, R163, -INF , !P5 ;  /* 0xff800000a3a37808 */ /* 0x000fe20006800000 */
[----:B------:R-:W0:Y:S01]  /*9090*/  SHFL.BFLY PT, R5, R14, 0x2, 0x1f ;  /* 0x0c401f000e057f89 */ /* 0x000e2200000e0000 */
[----:B------:R-:W-:Y:S02]  /*90a0*/  ISETP.GT.AND P5, PT, R12, 0x20, P2 ;  /* 0x000000200c00780c */ /* 0x000fe400017a4270 */
[----:B------:R-:W-:Y:S02]  /*90b0*/  FSEL R162, R162, -INF , !P3 ;  /* 0xff800000a2a27808 */ /* 0x000fe40005800000 */
[----:B------:R-:W-:-:S02]  /*90c0*/  ISETP.GT.AND P3, PT, R12, 0x18, P2 ;  /* 0x000000180c00780c */ /* 0x000fc40001764270 */
[----:B------:R-:W-:Y:S02]  /*90d0*/  ISETP.LT.OR P5, PT, R6, 0x21, P5 ;  /* 0x000000210600780c */ /* 0x000fe40002fa1670 */
[----:B------:R-:W-:Y:S02]  /*90e0*/  ISETP.GT.AND P4, PT, R12, 0x19, P2 ;  /* 0x000000190c00780c */ /* 0x000fe40001784270 */
[----:B------:R-:W-:Y:S02]  /*90f0*/  ISETP.LT.OR P3, PT, R6, 0x19, P3 ;  /* 0x000000190600780c */ /* 0x000fe40001f61670 */
[----:B------:R-:W-:Y:S02]  /*9100*/  FSEL R170, R170, -INF , !P5 ;  /* 0xff800000aaaa7808 */ /* 0x000fe40006800000 */
[----:B------:R-:W-:Y:S02]  /*9110*/  FSEL R166, R166, -INF , !P3 ;  /* 0xff800000a6a67808 */ /* 0x000fe40005800000 */
[----:B------:R-:W-:-:S02]  /*9120*/  ISETP.LT.OR P4, PT, R6, 0x1a, P4 ;  /* 0x0000001a0600780c */ /* 0x000fc40002781670 */
[C---:B------:R-:W-:Y:S02]  /*9130*/  ISETP.GT.AND P3, PT, R12.reuse, 0x21, P2 ;  /* 0x000000210c00780c */ /* 0x040fe40001764270 */
[----:B------:R-:W-:Y:S02]  /*9140*/  FSEL R167, R167, -INF , !P4 ;  /* 0xff800000a7a77808 */ /* 0x000fe40006000000 */
[----:B------:R-:W-:Y:S02]  /*9150*/  ISETP.GT.AND P4, PT, R12, 0x28, P2 ;  /* 0x000000280c00780c */ /* 0x000fe40001784270 */
[----:B0-----:R-:W-:Y:S02]  /*9160*/  FMNMX.FTZ R5, R14, R5, !PT ;  /* 0x000000050e057209 */ /* 0x001fe40007810000 */
[----:B------:R-:W-:Y:S02]  /*9170*/  FMNMX.FTZ R14, R21, R10, !PT ;  /* 0x0000000a150e7209 */ /* 0x000fe40007810000 */
[----:B------:R-:W-:Y:S01]  /*9180*/  ISETP.LT.OR P3, PT, R6, 0x22, P3 ;  /* 0x000000220600780c */ /* 0x000fe20001f61670 */
[----:B------:R-:W0:Y:S01]  /*9190*/  SHFL.BFLY PT, R20, R5, 0x1, 0x1f ;  /* 0x0c201f0005147f89 */ /* 0x000e2200000e0000 */
        /* <DEDUP_REMOVED lines=11> */
[C---:B------:R-:W-:Y:S02]  /*9250*/  ISETP.LT.OR P3, PT, R6.reuse, 0x2a, P3 ;  /* 0x0000002a0600780c */ /* 0x040fe40001f61670 */
[----:B0-----:R-:W-:Y:S01]  /*9260*/  FMNMX.FTZ R5, R5, R20, !PT ;  /* 0x0000001405057209 */ /* 0x001fe20007810000 */
[----:B------:R-:W-:Y:S01]  /*9270*/  IMAD.U32 R20, RZ, RZ, UR37 ;  /* 0x00000025ff147e24 */ /* 0x000fe2000f8e00ff */
[----:B------:R-:W-:-:S02]  /*9280*/  ISETP.LT.OR P4, PT, R6, 0x31, P4 ;  /* 0x000000310600780c */ /* 0x000fc40002781670 */
[C---:B------:R-:W-:Y:S01]  /*9290*/  FSETP.NEU.FTZ.AND P5, PT, R5.reuse, -INF , PT ;  /* 0xff8000000500780b */ /* 0x040fe20003fbd000 */
[----:B------:R-:W-:-:S01]  /*92a0*/  FFMA.FTZ R20, R5, R20, -8 ;  /* 0xc100000005147423 */ /* 0x000fc20000010014 */
[----:B------:R-:W-:Y:S02]  /*92b0*/  FSEL R175, R175, -INF , !P3 ;  /* 0xff800000afaf7808 */ /* 0x000fe40005800000 */
[----:B------:R-:W-:Y:S02]  /*92c0*/  ISETP.GT.AND P3, PT, R12, 0x31, P2 ;  /* 0x000000310c00780c */ /* 0x000fe40001764270 */
[----:B------:R-:W-:Y:S02]  /*92d0*/  FSEL R184, R20, RZ, P5 ;  /* 0x000000ff14b87208 */ /* 0x000fe40002800000 */
[----:B------:R-:W-:Y:S02]  /*92e0*/  FSEL R178, R178, -INF , !P4 ;  /* 0xff800000b2b27808 */ /* 0x000fe40006000000 */
[----:B------:R-:W-:Y:S01]  /*92f0*/  ISETP.GT.AND P4, PT, R12, 0x38, P2 ;  /* 0x000000380c00780c */ /* 0x000fe20001784270 */
[----:B------:R-:W-:-:S01]  /*9300*/  FFMA.FTZ R152, R15, UR37, -R184 ;  /* 0x000000250f987c23 */ /* 0x000fc200080108b8 */
[----:B------:R-:W-:Y:S01]  /*9310*/  FMNMX.FTZ R15, R167, R14, !PT ;  /* 0x0000000ea70f7209 */ /* 0x000fe20007810000 */
[----:B------:R-:W-:-:S01]  /*9320*/  FFMA.FTZ R154, R168, UR37, -R184 ;  /* 0x00000025a89a7c23 */ /* 0x000fc200080108b8 */
[----:B------:R-:W-:Y:S01]  /*9330*/  ISETP.LT.OR P3, PT, R6, 0x32, P3 ;  /* 0x000000320600780c */ /* 0x000fe20001f61670 */
[----:B------:R0:W-:Y:S01]  /*9340*/  MUFU.EX2 R14, R152 ;  /* 0x00000098000e7308 */ /* 0x0001e20000000800 */
[----:B------:R-:W-:Y:S01]  /*9350*/  FMNMX.FTZ R20, R170, R15, !PT ;  /* 0x0000000faa147209 */ /* 0x000fe20007810000 */
[--C-:B------:R-:W-:Y:S01]  /*9360*/  FFMA.FTZ R15, R153, UR37, -R184.reuse ;  /* 0x00000025990f7c23 */ /* 0x100fe200080108b8 */
[----:B------:R-:W-:Y:S01]  /*9370*/  ISETP.GT.AND P2, PT, R12, 0x39, P2 ;  /* 0x000000390c00780c */ /* 0x000fe20001744270 */
[--C-:B------:R-:W-:Y:S01]  /*9380*/  FFMA.FTZ R12, R156, UR37, -R184.reuse ;  /* 0x000000259c0c7c23 */ /* 0x100fe200080108b8 */
[----:B------:R-:W-:Y:S01]  /*9390*/  FMNMX.FTZ R153, R171, R20, !PT ;  /* 0x00000014ab997209 */ /* 0x000fe20007810000 */
[--C-:B------:R-:W-:Y:S01]  /*93a0*/  FFMA.FTZ R156, R172, UR37, -R184.reuse ;  /* 0x00000025ac9c7c23 */ /* 0x100fe200080108b8 */
[----:B------:R-:W-:Y:S01]  /*93b0*/  ISETP.LT.OR P4, PT, R6, 0x39, P4 ;  /* 0x000000390600780c */ /* 0x000fe20002781670 */
[----:B------:R-:W-:Y:S01]  /*93c0*/  MUFU.EX2 R15, R15 ;  /* 0x0000000f000f7308 */ /* 0x000fe20000000800 */
[----:B------:R-:W-:Y:S01]  /*93d0*/  FMNMX.FTZ R20, R174, R153, !PT ;  /* 0x00000099ae147209 */ /* 0x000fe20007810000 */
[--C-:B0-----:R-:W-:Y:S01]  /*93e0*/  FFMA.FTZ R152, R164, UR37, -R184.reuse ;  /* 0x00000025a4987c23 */ /* 0x101fe200080108b8 */
[----:B------:R-:W-:Y:S01]  /*93f0*/  FSEL R179, R179, -INF , !P3 ;  /* 0xff800000b3b37808 */ /* 0x000fe20005800000 */
[----:B------:R-:W-:Y:S01]  /*9400*/  FFMA.FTZ R164, R180, UR37, -R184 ;  /* 0x00000025b4a47c23 */ /* 0x000fe200080108b8 */
[----:B------:R-:W-:-:S02]  /*9410*/  FMNMX.FTZ R153, R175, R20, !PT ;  /* 0x00000014af997209 */ /* 0x000fc40007810000 */
[----:B------:R-:W-:Y:S01]  /*9420*/  ISETP.LT.OR P2, PT, R6, 0x3a, P2 ;  /* 0x0000003a0600780c */ /* 0x000fe20001741670 */
[----:B------:R-:W-:Y:S01]  /*9430*/  MUFU.EX2 R12, R12 ;  /* 0x0000000c000c7308 */ /* 0x000fe20000000800 */
[----:B------:R-:W-:Y:S01]  /*9440*/  FMNMX.FTZ R20, R178, R153, !PT ;  /* 0x00000099b2147209 */ /* 0x000fe20007810000 */
[--C-:B------:R-:W-:Y:S01]  /*9450*/  FFMA.FTZ R153, R157, UR37, -R184.reuse ;  /* 0x000000259d997c23 */ /* 0x100fe200080108b8 */
[----:B------:R-:W-:Y:S02]  /*9460*/  FSEL R182, R182, -INF , !P4 ;  /* 0xff800000b6b67808 */ /* 0x000fe40006000000 */
[----:B------:R-:W-:Y:S01]  /*9470*/  FMNMX.FTZ R157, R179, R20, !PT ;  /* 0x00000014b39d7209 */ /* 0x000fe20007810000 */
[----:B------:R-:W-:-:S01]  /*9480*/  FFMA.FTZ R20, R160, UR37, -R184 ;  /* 0x00000025a0147c23 */ /* 0x000fc200080108b8 */
[----:B------:R-:W-:Y:S01]  /*9490*/  FSEL R183, R183, -INF , !P2 ;  /* 0xff800000b7b77808 */ /* 0x000fe20005000000 */
[----:B------:R-:W-:-:S01]  /*94a0*/  FFMA.FTZ R160, R176, UR37, -R184 ;  /* 0x00000025b0a07c23 */ /* 0x000fc200080108b8 */
[----:B------:R-:W-:Y:S01]  /*94b0*/  FMNMX.FTZ R6, R182, R157, !PT ;  /* 0x0000009db6067209 */ /* 0x000fe20007810000 */
[----:B------:R-:W-:-:S01]  /*94c0*/  FFMA.FTZ R157, R161, UR37, -R184 ;  /* 0x00000025a19d7c23 */ /* 0x000fc200080108b8 */
[--C-:B------:R-:W-:Y:S01]  /*94d0*/  FFMA.FTZ R161, R165, UR37, -R184.reuse ;  /* 0x00000025a5a17c23 */ /* 0x100fe200080108b8 */
[----:B------:R-:W-:-:S01]  /*94e0*/  FFMA.FTZ R165, R169, UR37, -R184 ;  /* 0x00000025a9a57c23 */ /* 0x000fc200080108b8 */
[----:B------:R-:W-:Y:S01]  /*94f0*/  FMNMX.FTZ R6, R183, R6, !PT ;  /* 0x00000006b7067209 */ /* 0x000fe20007810000 */
[----:B------:R-:W-:-:S01]  /*9500*/  FFMA.FTZ R169, R173, UR37, -R184 ;  /* 0x00000025ada97c23 */ /* 0x000fc200080108b8 */
[--C-:B------:R-:W-:Y:S01]  /*9510*/  FFMA.FTZ R173, R177, UR37, -R184.reuse ;  /* 0x00000025b1ad7c23 */ /* 0x100fe200080108b8 */
[----:B------:R-:W-:-:S01]  /*9520*/  FFMA.FTZ R184, R181, UR37, -R184 ;  /* 0x00000025b5b87c23 */ /* 0x000fc200080108b8 */
[----:B------:R-:W-:Y:S01]  /*9530*/  IMAD.U32 R181, RZ, RZ, UR37 ;  /* 0x00000025ffb57e24 */ /* 0x000fe2000f8e00ff */
[----:B------:R-:W0:Y:S01]  /*9540*/  SHFL.BFLY PT, R185, R6, 0x2, 0x1f ;  /* 0x0c401f0006b97f89 */ /* 0x000e2200000e0000 */
[----:B------:R-:W-:Y:S01]  /*9550*/  FSEL R177, R5, RZ, P5 ;  /* 0x000000ff05b17208 */ /* 0x000fe20002800000 */
[----:B------:R-:W-:Y:S04]  /*9560*/  MUFU.EX2 R153, R153 ;  /* 0x0000009900997308 */ /* 0x000fe80000000800 */
[----:B------:R-:W-:-:S04]  /*9570*/  FADD.FTZ R8, -R177, R8 ;  /* 0x00000008b1087221 */ /* 0x000fc80000010100 */
[----:B------:R-:W-:Y:S08]  /*9580*/  MUFU.EX2 R20, R20 ;  /* 0x0000001400147308 */ /* 0x000ff00000000800 */
[----:B------:R-:W-:Y:S01]  /*9590*/  MUFU.EX2 R157, R157 ;  /* 0x0000009d009d7308 */ /* 0x000fe20000000800 */
[----:B0-----:R-:W-:-:S07]  /*95a0*/  FMNMX.FTZ R185, R6, R185, !PT ;  /* 0x000000b906b97209 */ /* 0x001fce0007810000 */
[----:B------:R-:W-:Y:S01]  /*95b0*/  MUFU.EX2 R152, R152 ;  /* 0x0000009800987308 */ /* 0x000fe20000000800 */
[----:B------:R-:W0:Y:S07]  /*95c0*/  SHFL.BFLY PT, R6, R185, 0x1, 0x1f ;  /* 0x0c201f00b9067f89 */ /* 0x000e2e00000e0000 */
[----:B------:R-:W-:Y:S08]  /*95d0*/  MUFU.EX2 R161, R161 ;  /* 0x000000a100a17308 */ /* 0x000ff00000000800 */
[----:B------:R-:W-:Y:S08]  /*95e0*/  MUFU.EX2 R154, R154 ;  /* 0x0000009a009a7308 */ /* 0x000ff00000000800 */
[----:B------:R-:W-:Y:S01]  /*95f0*/  MUFU.EX2 R165, R165 ;  /* 0x000000a500a57308 */ /* 0x000fe20000000800 */
[----:B0-----:R-:W-:-:S04]  /*9600*/  FMNMX.FTZ R6, R185, R6, !PT ;  /* 0x00000006b9067209 */ /* 0x001fc80007810000 */
[C---:B------:R-:W-:Y:S01]  /*9610*/  FSETP.NEU.FTZ.AND P2, PT, R6.reuse, -INF , PT ;  /* 0xff8000000600780b */ /* 0x040fe20003f5d000 */
[----:B------:R-:W-:-:S01]  /*9620*/  FFMA.FTZ R168, R6, R181, -8 ;  /* 0xc100000006a87423 */ /* 0x000fc200000100b5 */
[----:B------:R-:W-:Y:S01]  /*9630*/  FMUL.FTZ R181, R8, UR37 ;  /* 0x0000002508b57c20 */ /* 0x000fe20008410000 */
[----:B------:R-:W-:Y:S03]  /*9640*/  MUFU.EX2 R156, R156 ;  /* 0x0000009c009c7308 */ /* 0x000fe60000000800 */
        /* <DEDUP_REMOVED lines=72> */
[----:B0-----:R-:W-:-:S01]  /*9ad0*/  FADD.FTZ R167, R182, R3 ;  /* 0x00000003b6a77221 */ /* 0x001fc20000010000 */
[----:B-1----:R-:W-:-:S03]  /*9ae0*/  FADD.FTZ R3, R177, R4 ;  /* 0x00000004b1037221 */ /* 0x002fc60000010000 */
[----:B--2---:R-:W-:Y:S01]  /*9af0*/  FADD.FTZ R4, R168, R167 ;  /* 0x000000a7a8047221 */ /* 0x004fe20000010000 */
[----:B------:R-:W-:Y:S06]  /*9b00*/  @!P0 BRA `(.L_x_1052) ;  /* 0x0000000000048947 */ /* 0x000fec0003800000 */
[----:B------:R-:W-:Y:S01]  /*9b10*/  BPT.TRAP 0x1 ;  /* 0x000000040000795c */ /* 0x000fe20000300000 */
.L_x_1052:
        /* <DEDUP_REMOVED lines=156> */
.L_x_1035:
[----:B------:R-:W-:Y:S06]  /*a4e0*/  BAR.ARV 0x8, 0x120 ;  /* 0x0204800000007b1d */ /* 0x000fec0000002000 */
[----:B------:R-:W-:Y:S05]  /*a4f0*/  @!P0 BRA `(.L_x_1054) ;  /* 0x0000000000048947 */ /* 0x000fea0003800000 */
[----:B------:R-:W-:Y:S01]  /*a500*/  BPT.TRAP 0x1 ;  /* 0x000000040000795c */ /* 0x000fe20000300000 */
.L_x_1054:
[----:B------:R-:W-:Y:S01]  /*a510*/  ULEA UR12, UR52, UR41, 0x3 ;  /* 0x00000029340c7291 */ /* 0x000fe2000f8e183f */
[----:B------:R-:W-:-:S05]  /*a520*/  IMAD.U32 R0, RZ, RZ, UR45 ;  /* 0x0000002dff007e24 */ /* 0x000fca000f8e00ff */
[----:B------:R-:W-:-:S04]  /*a530*/  SHF.L.U32 R0, R0, 0x1f, RZ ;  /* 0x0000001f00007819 */ /* 0x000fc800000006ff */
[----:B------:R0:W1:Y:S01]  /*a540*/  SYNCS.PHASECHK.TRANS64.TRYWAIT P1, [UR12+0x28450], R0 ;  /* 0x02845000ff0075a7 */ /* 0x000062000802014c */
[----:B------:R-:W-:Y:S05]  /*a550*/  @!P0 BRA `(.L_x_1055) ;  /* 0x0000000000048947 */ /* 0x000fea0003800000 */
[----:B------:R-:W-:Y:S01]  /*a560*/  BPT.TRAP 0x1 ;  /* 0x000000040000795c */ /* 0x000fe20000300000 */
.L_x_1055:
[----:B-1----:R-:W-:Y:S05]  /*a570*/  @P1 BRA `(.L_x_1056) ;  /* 0x0000000000081947 */ /* 0x002fea0003800000 */
[----:B------:R-:W1:Y:S02]  /*a580*/  SYNCS.PHASECHK.TRANS64.TRYWAIT P1, [UR12+0x28450], R0 ;  /* 0x02845000ff0075a7 */ /* 0x000e64000802014c */
[----:B-1----:R-:W-:Y:S05]  /*a590*/  @!P1 BRA `(.L_x_1057) ;  /* 0x0000009800889947 */ /* 0x002fea0003800000 */
.L_x_1056:
[----:B------:R-:W-:Y:S01]  /*a5a0*/  ULDC.64 UR4, c[0x0][0x9a0] ;  /* 0x0002680000047ab9 */ /* 0x000fe20000000a00 */
[----:B------:R-:W-:Y:S01]  /*a5b0*/  UIADD3 UR41, UR41, 0x8000, URZ ;  /* 0x0000800029297890 */ /* 0x000fe2000fffe03f */
[----:B------:R-:W-:Y:S01]  /*a5c0*/  WARPGROUP.ARRIVE ;  /* 0x00000000000079c5 */ /* 0x000fe20000000000 */
[----:B------:R-:W-:Y:S01]  /*a5d0*/  UISETP.NE.U32.AND UP0, UPT, UR4, URZ, UPT ;  /* 0x0000003f0400728c */ /* 0x000fe2000bf05070 */
[----:B-1----:R-:W-:Y:S01]  /*a5e0*/  IMAD.MOV.U32 R7, RZ, RZ, 0x3f800000 ;  /* 0x3f800000ff077424 */ /* 0x002fe200078e00ff */
[----:B------:R-:W-:Y:S02]  /*a5f0*/  USHF.R.U32.HI UR41, URZ, 0x4, UR41 ;  /* 0x000000043f297899 */ /* 0x000fe40008011629 */
[----:B------:R-:W-:Y:S02]  /*a600*/  UISETP.NE.AND.EX UP0, UPT, UR5, URZ, UPT, UP0 ;  /* 0x0000003f0500728c */ /* 0x000fe4000bf05300 */
[----:B------:R-:W-:-:S04]  /*a610*/  ULOP3.LUT UR41, UR41, 0x3fff, URZ, 0xc0, !UPT ;  /* 0x00003fff29297892 */ /* 0x000fc8000f8ec03f */
[----:B------:R-:W-:Y:S01]  /*a620*/  ULOP3.LUT UR41, UR41, 0x10000, URZ, 0xfc, !UPT ;  /* 0x0001000029297892 */ /* 0x000fe2000f8efc3f */
[----:B------:R-:W-:-:S04]  /*a630*/  PLOP3.LUT P1, PT, PT, PT, UP0, 0x80, 0x0 ;  /* 0x000000000000781c */ /* 0x000fc80003f2f008 */
[----:B------:R-:W-:Y:S01]  /*a640*/  @UP0 USHF.R.S32.HI UR8, URZ, 0x1f, UR48 ;  /* 0x0000001f3f080899 */ /* 0x000fe20008011430 */
[----:B------:R-:W-:-:S03]  /*a650*/  @UP0 ULDC.64 UR10, c[0x0][0x9c8] ;  /* 0x00027200000a0ab9 */ /* 0x000fc60000000a00 */
[----:B------:R-:W-:Y:S02]  /*a660*/  @UP0 UIMAD UR8, UR8, UR10, URZ ;  /* 0x0000000a080802a4 */ /* 0x000fe4000f8e023f */
[----:B------:R-:W-:Y:S02]  /*a670*/  @UP0 UIMAD.WIDE.U32 UR6, UR48, UR10, URZ ;  /* 0x0000000a300602a5 */ /* 0x000fe4000f8e003f */
[----:B------:R-:W-:Y:S02]  /*a680*/  @UP0 UIMAD UR9, UR48, UR11, UR8 ;  /* 0x0000000b300902a4 */ /* 0x000fe4000f8e0208 */
[----:B------:R-:W-:Y:S01]  /*a690*/  @UP0 USHF.R.S32.HI UR8, URZ, 0x1f, UR44 ;  /* 0x0000001f3f080899 */ /* 0x000fe2000801142c */
[----:B------:R-:W-:Y:S01]  /*a6a0*/  @UP0 ULDC.64 UR10, c[0x0][0x9d0] ;  /* 0x00027400000a0ab9 */ /* 0x000fe20000000a00 */
[----:B------:R-:W-:Y:S02]  /*a6b0*/  @UP0 UIADD3 UR7, UR7, UR9, URZ ;  /* 0x0000000907070290 */ /* 0x000fe4000fffe03f */
[----:B------:R-:W-:-:S02]  /*a6c0*/  @UP0 UIMAD UR9, UR8, UR10, URZ ;  /* 0x0000000a080902a4 */ /* 0x000fc4000f8e023f */
[----:B------:R-:W-:Y:S02]  /*a6d0*/  ULEA UR8, UR52, UR41, 0xa ;  /* 0x0000002934087291 */ /* 0x000fe4000f8e503f */
[----:B------:R-:W-:Y:S02]  /*a6e0*/  @UP0 UIMAD UR9, UR44, UR11, UR9 ;  /* 0x0000000b2c0902a4 */ /* 0x000fe4000f8e0209 */
[----:B------:R-:W-:Y:S01]  /*a6f0*/  @UP0 UIMAD.WIDE.U32 UR6, UR44, UR10, UR6 ;  /* 0x0000000a2c0602a5 */ /* 0x000fe2000f8e0006 */
[----:B------:R-:W-:Y:S02]  /*a700*/  UMOV UR11, 0x80000020 ;  /* 0x80000020000b7882 */ /* 0x000fe40000000000 */
[----:B------:R-:W-:Y:S01]  /*a710*/  UMOV UR10, UR8 ;  /* 0x00000008000a7c82 */ /* 0x000fe20008000000 */
[----:B------:R-:W-:-:S03]  /*a720*/  @UP0 UIADD3 UR7, UR7, UR9, URZ ;  /* 0x0000000907070290 */ /* 0x000fc6000fffe03f */
[----:B------:R-:W-:Y:S01]  /*a730*/  QGMMA.64x256x32.F32.E4M3.E4M3 R24, R188, gdesc[UR8], R24, gsb0 ;  /* 0x03e00008bc187df3 */ /* 0x000fe20008000818 */
[----:B------:R-:W-:-:S04]  /*a740*/  @UP0 ULEA UR4, UP1, UR6, UR4, 0x2 ;  /* 0x0000000406040291 */ /* 0x000fc8000f82103f */
[----:B------:R-:W-:Y:S02]  /*a750*/  @UP0 ULEA.HI.X UR5, UR6, UR5, UR7, 0x2, UP1 ;  /* 0x0000000506050291 */ /* 0x000fe400088f1407 */
[----:B------:R-:W-:-:S04]  /*a760*/  IMAD.U32 R8, RZ, RZ, UR4 ;  /* 0x00000004ff087e24 */ /* 0x000fc8000f8e00ff */
[----:B------:R-:W-:-:S05]  /*a770*/  IMAD.U32 R9, RZ, RZ, UR5 ;  /* 0x00000005ff097e24 */ /* 0x000fca000f8e00ff */
[----:B------:R1:W2:Y:S01]  /*a780*/  @P1 LDG.E R7, desc[UR50][R8.64] ;  /* 0x0000003208071981 */ /* 0x0002a2000c1e1900 */
[----:B------:R-:W-:Y:S01]  /*a790*/  UIADD3 UR8, UR8, 0x2, URZ ;  /* 0x0000000208087890 */ /* 0x000fe2000fffe03f */
[----:B------:R-:W-:-:S06]  /*a7a0*/  UMOV UR7, 0x80000020 ;  /* 0x8000002000077882 */ /* 0x000fcc0000000000 */
[----:B------:R-:W-:Y:S01]  /*a7b0*/  UMOV UR6, UR8 ;  /* 0x0000000800067c82 */ /* 0x000fe20008000000 */
[----:B0-----:R-:W0:Y:S04]  /*a7c0*/  SHFL.BFLY PT, R0, R3, 0x2, 0x1f ;  /* 0x0c401f0003007f89 */ /* 0x001e2800000e0000 */
[----:B------:R-:W3:Y:S01]  /*a7d0*/  SHFL.BFLY PT, R13, R4, 0x2, 0x1f ;  /* 0x0c401f00040d7f89 */ /* 0x000ee200000e0000 */
[----:B0-----:R-:W-:-:S01]  /*a7e0*/  FADD.FTZ R0, R0, R3 ;  /* 0x0000000300007221 */ /* 0x001fc20000010000 */
[----:B---3--:R-:W-:-:S04]  /*a7f0*/  FADD.FTZ R13, R13, R4 ;  /* 0x000000040d0d7221 */ /* 0x008fc80000010000 */
[----:B------:R-:W0:Y:S04]  /*a800*/  SHFL.BFLY PT, R11, R0, 0x1, 0x1f ;  /* 0x0c201f00000b7f89 */ /* 0x000e2800000e0000 */
[----:B------:R-:W3:Y:S01]  /*a810*/  SHFL.BFLY PT, R10, R13, 0x1, 0x1f ;  /* 0x0c201f000d0a7f89 */ /* 0x000ee200000e0000 */
[----:B-1----:R-:W-:Y:S02]  /*a820*/  IMAD.MOV.U32 R8, RZ, RZ, RZ ;  /* 0x000000ffff087224 */ /* 0x002fe400078e00ff */
[----:B0-----:R-:W-:Y:S01]  /*a830*/  FADD.FTZ R12, R0, R11 ;  /* 0x0000000b000c7221 */ /* 0x001fe20000010000 */
[----:B---3--:R-:W-:-:S04]  /*a840*/  FADD.FTZ R14, R13, R10 ;  /* 0x0000000a0d0e7221 */ /* 0x008fc80000010000 */
        /* <DEDUP_REMOVED lines=9> */
[----:B------:R-:W1:Y:S01]  /*a8e0*/  @P3 MUFU.LG2 R11, R15 ;  /* 0x0000000f000b3308 */ /* 0x000e620000000c00 */
[----:B------:R-:W-:Y:S02]  /*a8f0*/  WARPGROUP.DEPBAR.LE gsb0, 0x0 ;  /* 0x00008000000079c5 */ /* 0x000fe40000010000 */
[----:B------:R-:W-:-:S06]  /*a900*/  WARPGROUP.ARRIVE ;  /* 0x00000000000079c5 */ /* 0x000fcc0000000000 */
[----:B------:R-:W-:Y:S01]  /*a910*/  QGMMA.64x256x32.F32.E4M3.E4M3 R24, R184, gdesc[UR4], R24, gsb0 ;  /* 0x03e00004b8187df3 */ /* 0x000fe20008000818 */
[----:B------:R-:W3:Y:S01]  /*a920*/  @P1 MUFU.RCP R10, R14 ;  /* 0x0000000e000a1308 */ /* 0x000ee20000001000 */
[----:B------:R-:W-:Y:S02]  /*a930*/  IMAD.U32 R4, RZ, RZ, UR37 ;  /* 0x00000025ff047e24 */ /* 0x000fe4000f8e00ff */
[----:B------:R-:W-:Y:S02]  /*a940*/  IMAD.U32 R13, RZ, RZ, UR37 ;  /* 0x00000025ff0d7e24 */ /* 0x000fe4000f8e00ff */
[----:B0-----:R-:W-:Y:S01]  /*a950*/  @P2 FMUL.FTZ R9, R9, 0.69314718246459960938 ;  /* 0x3f31721809092820 */ /* 0x001fe20000410000 */
[----:B------:R-:W-:Y:S01]  /*a960*/  @P2 FMUL.FTZ R4, R4, 0.69314718246459960938 ;  /* 0x3f31721804042820 */ /* 0x000fe20000410000 */
[----:B-1----:R-:W-:Y:S01]  /*a970*/  @P3 FMUL.FTZ R11, R11, 0.69314718246459960938 ;  /* 0x3f3172180b0b3820 */ /* 0x002fe20000410000 */
[----:B------:R-:W-:Y:S01]  /*a980*/  @P3 FMUL.FTZ R12, R13, 0.69314718246459960938 ;  /* 0x3f3172180d0c3820 */ /* 0x000fe20000410000 */
[----:B------:R-:W-:-:S02]  /*a990*/  IMAD.MOV.U32 R3, RZ, RZ, -0x800000 ;  /* 0xff800000ff037424 */ /* 0x000fc400078e00ff */
[----:B------:R-:W-:Y:S01]  /*a9a0*/  @P2 FFMA.FTZ R3, R4, R5, R9 ;  /* 0x0000000504032223 */ /* 0x000fe20000010009 */
[----:B------:R-:W-:Y:S02]  /*a9b0*/  IMAD.MOV.U32 R0, RZ, RZ, -0x800000 ;  /* 0xff800000ff007424 */ /* 0x000fe400078e00ff */
[----:B------:R-:W-:Y:S01]  /*a9c0*/  @P3 FFMA.FTZ R0, R12, R6, R11 ;  /* 0x000000060c003223 */ /* 0x000fe2000001000b */
[-C--:B--2---:R-:W-:Y:S01]  /*a9d0*/  FMUL.FTZ R16, R8, R7.reuse ;  /* 0x0000000708107220 */ /* 0x084fe20000410000 */
[----:B---3--:R-:W-:Y:S01]  /*a9e0*/  FMUL.FTZ R4, R10, R7 ;  /* 0x000000070a047220 */ /* 0x008fe20000410000 */
[----:B------:R-:W-:Y:S02]  /*a9f0*/  WARPGROUP.DEPBAR.LE gsb0, 0x0 ;  /* 0x00008000000079c5 */ /* 0x000fe40000010000 */
[----:B------:R-:W-:Y:S05]  /*aa00*/  @!P0 BRA `(.L_x_1058) ;  /* 0x0000000000048947 */ /* 0x000fea0003800000 */
[----:B------:R-:W-:Y:S01]  /*aa10*/  BPT.TRAP 0x1 ;  /* 0x000000040000795c */ /* 0x000fe20000300000 */
.L_x_1058:
[----:B------:R-:W-:Y:S01]  /*aa20*/  UIADD3 UR4, UR12, 0x28460, URZ ;  /* 0x000284600c047890 */ /* 0x000fe2000fffe03f */
[-C--:B------:R-:W-:Y:S01]  /*aa30*/  FMUL.FTZ R5, R28, R16.reuse ;  /* 0x000000101c057220 */ /* 0x080fe20000410000 */
[----:B------:R-:W-:Y:S01]  /*aa40*/  UIADD3 UR52, UR52, 0x1, URZ ;  /* 0x0000000134347890 */ /* 0x000fe2000fffe03f */
[-C--:B------:R-:W-:Y:S01]  /*aa50*/  FMUL.FTZ R10, R45, R16.reuse ;  /* 0x000000102d0a7220 */ /* 0x080fe20000410000 */
[----:B------:R-:W-:Y:S01]  /*aa60*/  UPRMT UR4, UR39, 0x654, UR4 ;  /* 0x0000065427047896 */ /* 0x000fe20008000004 */
        /* <DEDUP_REMOVED lines=127> */
[-C--:B------:R-:W-:Y:S01]  /*b260*/  FMUL.FTZ R26, R147, R4.reuse ;  /* 0x00000004931a7220 */ /* 0x080fe20000410000 */
[-C--:B------:R-:W-:Y:S01]  /*b270*/  FMUL.FTZ R150, R150, R4.reuse ;  /* 0x0000000496967220 */ /* 0x080fe20000410000 */
[----:B------:R-:W-:Y:S01]  /*b280*/  FMUL.FTZ R151, R151, R4 ;  /* 0x0000000497977220 */ /* 0x000fe20000410000 */
[----:B------:R-:W-:-:S02]  /*b290*/  UIADD3 UR46, UR46, 0x1, URZ ;  /* 0x000000012e2e7890 */ /* 0x000fc4000fffe03f */
[----:B------:R-:W-:Y:S02]  /*b2a0*/  USEL UR52, UR52, URZ, UP0 ;  /* 0x0000003f34347287 */ /* 0x000fe40008000000 */
[----:B------:R-:W-:-:S12]  /*b2b0*/  ULOP3.LUT UR45, UR45, UR4, URZ, 0x3c, !UPT ;  /* 0x000000042d2d7292 */ /* 0x000fd8000f8e3c3f */
.L_x_984:
[----:B------:R-:W0:Y:S01]  /*b2c0*/  S2R R17, SR_CgaCtaId ;  /* 0x0000000000117919 */ /* 0x000e220000008800 */
[----:B------:R-:W-:Y:S01]  /*b2d0*/  MOV R4, 0x400 ;  /* 0x0000040000047802 */ /* 0x000fe20000000f00 */
[----:B------:R-:W-:Y:S01]  /*b2e0*/  BSSY B0, `(.L_x_1059) ;  /* 0x000036e000007945 */ /* 0x000fe20003800000 */
[----:B------:R-:W-:Y:S02]  /*b2f0*/  BAR.SYNC.DEFER_BLOCKING 0x5, 0x180 ;  /* 0x0146000000007b1d */ /* 0x000fe40000010000 */
[----:B0-----:R-:W-:-:S05]  /*b300*/  LEA R4, R17, R4, 0x18 ;  /* 0x0000000411047211 */ /* 0x001fca00078ec0ff */
[----:B------:R-:W0:Y:S02]  /*b310*/  LDS.128 R60, [R4+0x284d0] ;  /* 0x0284d000043c7984 */ /* 0x000e240000000c00 */
[----:B0-----:R-:W-:Y:S02]  /*b320*/  R2UR UR44, R62 ;  /* 0x000000003e2c72ca */ /* 0x001fe400000e0000 */
[----:B------:R-:W-:Y:S01]  /*b330*/  R2UR UR48, R63 ;  /* 0x000000003f3072ca */ /* 0x000fe200000e0000 */
        /* <DEDUP_REMOVED lines=8> */
[----:B------:R-:W-:Y:S01]  /*b3c0*/  F2FP.BF16.F32.PACK_AB R9, R9, R40 ;  /* 0x000000280909723e */ /* 0x000fe200000010ff */
[----:B------:R-:W-:-:S03]  /*b3d0*/  ULDC.64 UR4, c[0x0][0xbd8] ;  /* 0x0002f60000047ab9 */ /* 0x000fc60000000a00 */
[----:B------:R0:W2:Y:S01]  /*b3e0*/  LDG.E.CONSTANT R16, desc[UR50][R16.64] ;  /* 0x0000003210107981 */ /* 0x0000a2000c1e9900 */
[----:B------:R-:W-:Y:S01]  /*b3f0*/  F2FP.BF16.F32.PACK_AB R10, R10, R41 ;  /* 0x000000290a0a723e */ /* 0x000fe200000010ff */
[----:B------:R-:W-:Y:S01]  /*b400*/  UISETP.NE.U32.AND UP0, UPT, UR4, URZ, UPT ;  /* 0x0000003f0400728c */ /* 0x000fe2000bf05070 */
[----:B------:R-:W-:Y:S02]  /*b410*/  F2FP.BF16.F32.PACK_AB R40, R79, R70 ;  /* 0x000000464f28723e */ /* 0x000fe400000010ff */
[----:B------:R-:W-:Y:S01]  /*b420*/  F2FP.BF16.F32.PACK_AB R25, R6, R25 ;  /* 0x000000190619723e */ /* 0x000fe200000010ff */
[----:B------:R-:W-:Y:S01]  /*b430*/  UISETP.NE.AND.EX UP0, UPT, UR5, URZ, UPT, UP0 ;  /* 0x0000003f0500728c */ /* 0x000fe2000bf05300 */
[----:B------:R-:W-:Y:S02]  /*b440*/  F2FP.BF16.F32.PACK_AB R7, R7, R32 ;  /* 0x000000200707723e */ /* 0x000fe400000010ff */
[----:B------:R-:W-:Y:S01]  /*b450*/  F2FP.BF16.F32.PACK_AB R8, R8, R33 ;  /* 0x000000210808723e */ /* 0x000fe200000010ff */
[----:B------:R-:W-:Y:S01]  /*b460*/  ULDC.64 UR4, c[0x0][0xbd8] ;  /* 0x0002f60000047ab9 */ /* 0x000fe20000000a00 */
[----:B0-----:R-:W-:Y:S01]  /*b470*/  LOP3.LUT P0, R17, R58, 0x3, RZ, 0xc0, !PT ;  /* 0x000000033a117812 */ /* 0x001fe2000780c0ff */
[----:B------:R-:W-:Y:S01]  /*b480*/  UIMAD.WIDE UR4, UR36, 0x4, UR4 ;  /* 0x00000004240478a5 */ /* 0x000fe2000f8e0204 */
[----:B------:R-:W-:-:S02]  /*b490*/  F2FP.BF16.F32.PACK_AB R15, R15, R64 ;  /* 0x000000400f0f723e */ /* 0x000fc400000010ff */
[----:B------:R-:W-:Y:S02]  /*b4a0*/  ISETP.EQ.OR P0, PT, R17, 0x3, !P0 ;  /* 0x000000031100780c */ /* 0x000fe40004702670 */
[----:B------:R-:W-:Y:S02]  /*b4b0*/  F2FP.BF16.F32.PACK_AB R6, R20, R65 ;  /* 0x000000411406723e */ /* 0x000fe400000010ff */
[----:B------:R-:W-:Y:S02]  /*b4c0*/  SEL R79, R9, R10, P0 ;  /* 0x0000000a094f7207 */ /* 0x000fe40000000000 */
[----:B------:R-:W-:Y:S02]  /*b4d0*/  SEL R63, R10, R9, P0 ;  /* 0x000000090a3f7207 */ /* 0x000fe40000000000 */
[----:B------:R-:W0:Y:S01]  /*b4e0*/  S2R R9, SR_SWINHI ;  /* 0x0000000000097919 */ /* 0x000e220000002f00 */
[----:B------:R-:W-:Y:S02]  /*b4f0*/  F2FP.BF16.F32.PACK_AB R72, R21, R72 ;  /* 0x000000481548723e */ /* 0x000fe400000010ff */
[----:B------:R-:W-:-:S02]  /*b500*/  F2FP.BF16.F32.PACK_AB R32, R68, R105 ;  /* 0x000000694420723e */ /* 0x000fc400000010ff */
[----:B------:R-:W-:Y:S02]  /*b510*/  F2FP.BF16.F32.PACK_AB R120, R77, R120 ;  /* 0x000000784d78723e */ /* 0x000fe400000010ff */
[----:B------:R-:W-:Y:S02]  /*b520*/  F2FP.BF16.F32.PACK_AB R128, R85, R128 ;  /* 0x000000805580723e */ /* 0x000fe400000010ff */
[----:B------:R-:W-:Y:S02]  /*b530*/  SEL R77, R7, R8, P0 ;  /* 0x00000008074d7207 */ /* 0x000fe40000000000 */
[----:B------:R-:W-:Y:S02]  /*b540*/  SEL R68, R8, R7, P0 ;  /* 0x0000000708447207 */ /* 0x000fe40000000000 */
[----:B------:R-:W-:Y:S02]  /*b550*/  SEL R85, R15, R6, P0 ;  /* 0x000000060f557207 */ /* 0x000fe40000000000 */
[----:B------:R-:W-:-:S02]  /*b560*/  SEL R21, R6, R15, P0 ;  /* 0x0000000f06157207 */ /* 0x000fc40000000000 */
[----:B------:R-:W-:Y:S02]  /*b570*/  F2FP.BF16.F32.PACK_AB R67, R86, R67 ;  /* 0x000000435643723e */ /* 0x000fe400000010ff */
[----:B------:R-:W-:Y:S02]  /*b580*/  F2FP.BF16.F32.PACK_AB R66, R87, R66 ;  /* 0x000000425742723e */ /* 0x000fe400000010ff */
[----:B------:R-:W-:Y:S02]  /*b590*/  F2FP.BF16.F32.PACK_AB R13, R13, R56 ;  /* 0x000000380d0d723e */ /* 0x000fe400000010ff */
[----:B------:R-:W-:Y:S02]  /*b5a0*/  SEL R123, R67, R66, P0 ;  /* 0x00000042437b7207 */ /* 0x000fe40000000000 */
[----:B------:R-:W-:Y:S02]  /*b5b0*/  SEL R56, R66, R67, P0 ;  /* 0x0000004342387207 */ /* 0x000fe40000000000 */
[----:B------:R-:W-:-:S02]  /*b5c0*/  F2FP.BF16.F32.PACK_AB R29, R29, R80 ;  /* 0x000000501d1d723e */ /* 0x000fc400000010ff */
[----:B------:R-:W-:Y:S02]  /*b5d0*/  F2FP.BF16.F32.PACK_AB R36, R36, R81 ;  /* 0x000000512424723e */ /* 0x000fe400000010ff */
[----:B------:R-:W-:Y:S02]  /*b5e0*/  F2FP.BF16.F32.PACK_AB R37, R37, R88 ;  /* 0x000000582525723e */ /* 0x000fe400000010ff */
[----:B------:R-:W-:Y:S02]  /*b5f0*/  MOV R6, R4 ;  /* 0x0000000400067202 */ /* 0x000fe40000000f00 */
[----:B0-----:R-:W-:Y:S02]  /*b600*/  MOV R7, R9 ;  /* 0x0000000900077202 */ /* 0x001fe40000000f00 */
[----:B------:R-:W-:Y:S02]  /*b610*/  F2FP.BF16.F32.PACK_AB R44, R44, R89 ;  /* 0x000000592c2c723e */ /* 0x000fe400000010ff */
[----:B------:R-:W-:Y:S01]  /*b620*/  F2FP.BF16.F32.PACK_AB R93, R93, R136 ;  /* 0x000000885d5d723e */ /* 0x000fe200000010ff */
[----:B------:R-:W-:Y:S01]  /*b630*/  IMAD.WIDE R66, R195, 0x2, R6 ;  /* 0x00000002c3427825 */ /* 0x000fe200078e0206 */
        /* <DEDUP_REMOVED lines=10> */
[----:B------:R-:W-:Y:S02]  /*b6e0*/  SEL R89, R29, R36, P0 ;  /* 0x000000241d597207 */ /* 0x000fe40000000000 */
[----:B------:R-:W-:Y:S02]  /*b6f0*/  IADD3 R145, P4, R66, 0x60, RZ ;  /* 0x0000006042917810 */ /* 0x000fe40007f9e0ff */
[----:B------:R-:W-:-:S02]  /*b700*/  F2FP.BF16.F32.PACK_AB R117, R117, R124 ;  /* 0x0000007c7575723e */ /* 0x000fc400000010ff */
[----:B------:R-:W-:Y:S02]  /*b710*/  F2FP.BF16.F32.PACK_AB R116, R109, R116 ;  /* 0x000000746d74723e */ /* 0x000fe400000010ff */
[----:B------:R-:W-:Y:S02]  /*b720*/  F2FP.BF16.F32.PACK_AB R143, R143, R30 ;  /* 0x0000001e8f8f723e */ /* 0x000fe400000010ff */
[----:B------:R-:W-:Y:S02]  /*b730*/  SEL R29, R36, R29, P0 ;  /* 0x0000001d241d7207 */ /* 0x000fe40000000000 */
[----:B------:R-:W-:Y:S02]  /*b740*/  F2FP.BF16.F32.PACK_AB R71, R78, R71 ;  /* 0x000000474e47723e */ /* 0x000fe400000010ff */
[----:B------:R-:W-:Y:S02]  /*b750*/  SEL R91, R37, R44, P0 ;  /* 0x0000002c255b7207 */ /* 0x000fe40000000000 */
[----:B------:R-:W-:-:S02]  /*b760*/  SEL R30, R44, R37, P0 ;  /* 0x000000252c1e7207 */ /* 0x000fc40000000000 */
[----:B------:R-:W-:Y:S02]  /*b770*/  SEL R107, R93, R100, P0 ;  /* 0x000000645d6b7207 */ /* 0x000fe40000000000 */
[----:B------:R-:W-:Y:S02]  /*b780*/  SEL R36, R100, R93, P0 ;  /* 0x0000005d64247207 */ /* 0x000fe40000000000 */
[----:B------:R-:W-:Y:S02]  /*b790*/  F2FP.BF16.F32.PACK_AB R148, R141, R148 ;  /* 0x000000948d94723e */ /* 0x000fe400000010ff */
[----:B------:R-:W-:Y:S02]  /*b7a0*/  F2FP.BF16.F32.PACK_AB R73, R28, R73 ;  /* 0x000000491c49723e */ /* 0x000fe400000010ff */
        /* <DEDUP_REMOVED lines=9> */
[----:B------:R-:W-:Y:S02]  /*b840*/  SEL R97, R53, R32, P0 ;  /* 0x0000002035617207 */ /* 0x000fe40000000000 */
[----:B------:R-:W-:Y:S02]  /*b850*/  SEL R103, R120, R121, P0 ;  /* 0x0000007978677207 */ /* 0x000fe40000000000 */
[----:B------:R-:W-:Y:S02]  /*b860*/  SEL R34, R121, R120, P0 ;  /* 0x0000007879227207 */ /* 0x000fe40000000000 */
[----:B------:R-:W-:Y:S02]  /*b870*/  SEL R101, R5, R162, P0 ;  /* 0x000000a205657207 */ /* 0x000fe40000000000 */
[----:B------:R-:W-:-:S02]  /*b880*/  SEL R109, R162, R5, P0 ;  /* 0x00000005a26d7207 */ /* 0x000fc40000000000 */
[----:B------:R-:W-:Y:S02]  /*b890*/  IADD3 R141, P2, R66, 0x20, RZ ;  /* 0x00000020428d7810 */ /* 0x000fe40007f5e0ff */
[----:B------:R-:W-:Y:S02]  /*b8a0*/  LOP3.LUT R12, R145, 0x380, RZ, 0xc0, !PT ;  /* 0x00000380910c7812 */ /* 0x000fe400078ec0ff */
[----:B------:R-:W-:Y:S01]  /*b8b0*/  SEL R32, R32, R53, P0 ;  /* 0x0000003520207207 */ /* 0x000fe20000000000 */
[----:B------:R-:W-:Y:S01]  /*b8c0*/  IMAD.X R59, RZ, RZ, R67, P2 ;  /* 0x000000ffff3b7224 */ /* 0x000fe200010e0643 */
[----:B------:R-:W-:Y:S02]  /*b8d0*/  SEL R121, R117, R116, P0 ;  /* 0x0000007475797207 */ /* 0x000fe40000000000 */
[----:B------:R-:W-:Y:S02]  /*b8e0*/  SEL R5, R116, R117, P0 ;  /* 0x0000007574057207 */ /* 0x000fe40000000000 */
[----:B------:R-:W-:-:S02]  /*b8f0*/  SEL R117, R71, R40, P0 ;  /* 0x0000002847757207 */ /* 0x000fc40000000000 */
[----:B------:R-:W-:Y:S02]  /*b900*/  SEL R53, R40, R71, P0 ;  /* 0x0000004728357207 */ /* 0x000fe40000000000 */
        /* <DEDUP_REMOVED lines=8> */
[----:B------:R-:W-:Y:S02]  /*b990*/  LOP3.LUT R8, R141, 0x380, RZ, 0xc0, !PT ;  /* 0x000003808d087812 */ /* 0x000fe400078ec0ff */
[----:B------:R-:W-:Y:S02]  /*b9a0*/  SHF.R.U64 R12, R12, 0x3, RZ ;  /* 0x000000030c0c7819 */ /* 0x000fe400000012ff */
[----:B------:R-:W-:-:S02]  /*b9b0*/  IADD3 R143, P3, R66, 0x40, RZ ;  /* 0x00000040428f7810 */ /* 0x000fc40007f7e0ff */
[----:B------:R-:W-:Y:S02]  /*b9c0*/  IADD3 R151, P1, R66, 0x4040, RZ ;  /* 0x0000404042977810 */ /* 0x000fe40007f3e0ff */
[----:B------:R-:W-:Y:S02]  /*b9d0*/  F2FP.BF16.F32.PACK_AB R38, R127, R38 ;  /* 0x000000267f26723e */ /* 0x000fe400000010ff */
[----:B------:R-:W-:Y:S02]  /*b9e0*/  SEL R127, R51, R50, P0 ;  /* 0x00000032337f7207 */ /* 0x000fe40000000000 */
[----:B------:R-:W-:Y:S01]  /*b9f0*/  SEL R62, R50, R51, P0 ;  /* 0x00000033323e7207 */ /* 0x000fe20000000000 */
[----:B------:R-:W-:Y:S01]  /*ba00*/  IMAD.X R51, RZ, RZ, R67, P4 ;  /* 0x000000ffff337224 */ /* 0x000fe200020e0643 */
[----:B------:R-:W-:Y:S02]  /*ba10*/  IADD3 R147, P5, R66, 0x4000, RZ ;  /* 0x0000400042937810 */ /* 0x000fe40007fbe0ff */
[----:B------:R-:W-:-:S02]  /*ba20*/  SHF.R.U64 R8, R8, 0x3, RZ ;  /* 0x0000000308087819 */ /* 0x000fc400000012ff */
[----:B------:R-:W-:Y:S01]  /*ba30*/  LOP3.LUT R50, R12, R145, RZ, 0x3c, !PT ;  /* 0x000000910c327212 */ /* 0x000fe200078e3cff */
[----:B------:R-:W-:Y:S01]  /*ba40*/  IMAD.X R49, RZ, RZ, R67, P5 ;  /* 0x000000ffff317224 */ /* 0x000fe200028e0643 */
[----:B------:R-:W-:Y:S02]  /*ba50*/  F2FP.BF16.F32.PACK_AB R149, R149, R152 ;  /* 0x000000989595723e */ /* 0x000fe400000010ff */
[----:B------:R-:W-:Y:S02]  /*ba60*/  LOP3.LUT R10, R143, 0x380, RZ, 0xc0, !PT ;  /* 0x000003808f0a7812 */ /* 0x000fe400078ec0ff */
[----:B------:R-:W-:Y:S02]  /*ba70*/  LOP3.LUT R12, R151, 0x380, RZ, 0xc0, !PT ;  /* 0x00000380970c7812 */ /* 0x000fe400078ec0ff */
[----:B------:R-:W-:Y:S02]  /*ba80*/  F2FP.BF16.F32.PACK_AB R14, R14, R57 ;  /* 0x000000390e0e723e */ /* 0x000fe400000010ff */
[----:B------:R-:W-:-:S02]  /*ba90*/  F2FP.BF16.F32.PACK_AB R55, R94, R55 ;  /* 0x000000375e37723e */ /* 0x000fc400000010ff */
[----:B------:R-:W-:Y:S02]  /*baa0*/  F2FP.BF16.F32.PACK_AB R54, R95, R54 ;  /* 0x000000365f36723e */ /* 0x000fe400000010ff */
[----:B------:R-:W-:Y:S02]  /*bab0*/  LOP3.LUT R58, R8, R141, RZ, 0x3c, !PT ;  /* 0x0000008d083a7212 */ /* 0x000fe400078e3cff */
[----:B------:R-:W-:Y:S02]  /*bac0*/  SEL R115, R149, R148, P0 ;  /* 0x0000009495737207 */ /* 0x000fe40000000000 */
[----:B------:R-:W-:Y:S02]  /*bad0*/  SEL R57, R148, R149, P0 ;  /* 0x0000009594397207 */ /* 0x000fe40000000000 */
[----:B------:R-:W-:Y:S02]  /*bae0*/  SHF.R.U64 R10, R10, 0x3, RZ ;  /* 0x000000030a0a7819 */ /* 0x000fe400000012ff */
[----:B------:R-:W-:-:S02]  /*baf0*/  LOP3.LUT R8, R147, 0x380, RZ, 0xc0, !PT ;  /* 0x0000038093087812 */ /* 0x000fc400078ec0ff */
[----:B------:R-:W-:Y:S02]  /*bb00*/  SHF.R.U64 R12, R12, 0x3, RZ ;  /* 0x000000030c0c7819 */ /* 0x000fe400000012ff */
[C---:B------:R-:W-:Y:S02]  /*bb10*/  IADD3 R149, P6, R66.reuse, 0x4020, RZ ;  /* 0x0000402042957810 */ /* 0x040fe40007fde0ff */
[----:B------:R-:W-:Y:S02]  /*bb20*/  IADD3 R163, P5, R66, 0x8040, RZ ;  /* 0x0000804042a37810 */ /* 0x000fe40007fbe0ff */
[----:B------:R-:W-:Y:S02]  /*bb30*/  F2FP.BF16.F32.PACK_AB R132, R125, R132 ;  /* 0x000000847d84723e */ /* 0x000fe400000010ff */
[----:B------:R-:W-:Y:S02]  /*bb40*/  SEL R125, R55, R54, P0 ;  /* 0x00000036377d7207 */ /* 0x000fe40000000000 */
[----:B------:R-:W-:Y:S01]  /*bb50*/  SEL R60, R54, R55, P0 ;  /* 0x00000037363c7207 */ /* 0x000fe20000000000 */
[----:B------:R-:W-:Y:S01]  /*bb60*/  IMAD.X R55, RZ, RZ, R67, P3 ;  /* 0x000000ffff377224 */ /* 0x000fe200018e0643 */
[----:B------:R-:W-:-:S02]  /*bb70*/  F2FP.BF16.F32.PACK_AB R158, R157, R158 ;  /* 0x0000009e9d9e723e */ /* 0x000fc400000010ff */
[----:B------:R-:W-:Y:S02]  /*bb80*/  LOP3.LUT R54, R10, R143, RZ, 0x3c, !PT ;  /* 0x0000008f0a367212 */ /* 0x000fe400078e3cff */
[----:B------:R-:W-:Y:S02]  /*bb90*/  SHF.R.U64 R8, R8, 0x3, RZ ;  /* 0x0000000308087819 */ /* 0x000fe400000012ff */
[----:B------:R-:W-:Y:S02]  /*bba0*/  LOP3.LUT R44, R12, R151, RZ, 0x3c, !PT ;  /* 0x000000970c2c7212 */ /* 0x000fe400078e3cff */
[----:B------:R-:W-:Y:S02]  /*bbb0*/  F2FP.BF16.F32.PACK_AB R45, R45, R96 ;  /* 0x000000602d2d723e */ /* 0x000fe400000010ff */
[----:B------:R-:W-:Y:S02]  /*bbc0*/  IADD3 R157, P3, R66, 0x8000, RZ ;  /* 0x00008000429d7810 */ /* 0x000fe40007f7e0ff */
[----:B------:R-:W-:-:S02]  /*bbd0*/  LOP3.LUT R10, R149, 0x380, RZ, 0xc0, !PT ;  /* 0x00000380950a7812 */ /* 0x000fc400078ec0ff */
[----:B------:R-:W-:Y:S01]  /*bbe0*/  LOP3.LUT R12, R163, 0x380, RZ, 0xc0, !PT ;  /* 0x00000380a30c7812 */ /* 0x000fe200078ec0ff */
[----:B------:R-:W-:Y:S01]  /*bbf0*/  IMAD.X R41, RZ, RZ, R67, P3 ;  /* 0x000000ffff297224 */ /* 0x000fe200018e0643 */
[----:B------:R-:W-:Y:S02]  /*bc00*/  F2FP.BF16.F32.PACK_AB R133, R133, R140 ;  /* 0x0000008c8585723e */ /* 0x000fe400000010ff */
[----:B------:R-:W-:Y:S02]  /*bc10*/  F2FP.BF16.F32.PACK_AB R69, R69, R112 ;  /* 0x000000704545723e */ /* 0x000fe400000010ff */
[----:B------:R-:W-:Y:S02]  /*bc20*/  F2FP.BF16.F32.PACK_AB R76, R76, R113 ;  /* 0x000000714c4c723e */ /* 0x000fe400000010ff */
[----:B------:R-:W-:Y:S02]  /*bc30*/  F2FP.BF16.F32.PACK_AB R39, R126, R39 ;  /* 0x000000277e27723e */ /* 0x000fe400000010ff */
[----:B------:R-:W-:-:S02]  /*bc40*/  F2FP.BF16.F32.PACK_AB R129, R92, R129 ;  /* 0x000000815c81723e */ /* 0x000fc400000010ff */
[----:B------:R-:W-:Y:S02]  /*bc50*/  F2FP.BF16.F32.PACK_AB R47, R110, R47 ;  /* 0x0000002f6e2f723e */ /* 0x000fe400000010ff */
[----:B------:R-:W-:Y:S02]  /*bc60*/  F2FP.BF16.F32.PACK_AB R46, R111, R46 ;  /* 0x0000002e6f2e723e */ /* 0x000fe400000010ff */
[----:B------:R-:W-:Y:S02]  /*bc70*/  LOP3.LUT R48, R8, R147, RZ, 0x3c, !PT ;  /* 0x0000009308307212 */ /* 0x000fe400078e3cff */
[----:B------:R-:W-:Y:S02]  /*bc80*/  F2FP.BF16.F32.PACK_AB R42, R119, R42 ;  /* 0x0000002a772a723e */ /* 0x000fe400000010ff */
[----:B------:R-:W-:Y:S02]  /*bc90*/  SEL R95, R45, R52, P0 ;  /* 0x000000342d5f7207 */ /* 0x000fe40000000000 */
[----:B------:R-:W-:Y:S01]  /*bca0*/  SEL R31, R52, R45, P0 ;  /* 0x0000002d341f7207 */ /* 0x000fe20000000000 */
[----:B------:R-:W-:Y:S01]  /*bcb0*/  IMAD.X R45, RZ, RZ, R67, P1 ;  /* 0x000000ffff2d7224 */ /* 0x000fe200008e0643 */
[----:B------:R-:W-:-:S02]  /*bcc0*/  SHF.R.U64 R10, R10, 0x3, RZ ;  /* 0x000000030a0a7819 */ /* 0x000fc400000012ff */
[----:B------:R-:W-:Y:S02]  /*bcd0*/  LOP3.LUT R8, R157, 0x380, RZ, 0xc0, !PT ;  /* 0x000003809d087812 */ /* 0x000fe400078ec0ff */
[----:B------:R-:W-:Y:S02]  /*bce0*/  SHF.R.U64 R12, R12, 0x3, RZ ;  /* 0x000000030c0c7819 */ /* 0x000fe400000012ff */
[----:B------:R-:W-:Y:S02]  /*bcf0*/  SEL R99, R69, R76, P0 ;  /* 0x0000004c45637207 */ /* 0x000fe40000000000 */
[----:B------:R-:W-:Y:S02]  /*bd00*/  SEL R33, R76, R69, P0 ;  /* 0x000000454c217207 */ /* 0x000fe40000000000 */
[----:B------:R-:W-:Y:S02]  /*bd10*/  SEL R119, R133, R132, P0 ;  /* 0x0000008485777207 */ /* 0x000fe40000000000 */
[----:B------:R-:W-:-:S02]  /*bd20*/  SEL R52, R132, R133, P0 ;  /* 0x0000008584347207 */ /* 0x000fc40000000000 */
[----:B------:R-:W-:Y:S02]  /*bd30*/  IADD3 R161, P4, R66, 0x8020, RZ ;  /* 0x0000802042a17810 */ /* 0x000fe40007f9e0ff */
[----:B------:R-:W-:Y:S02]  /*bd40*/  SEL R105, R128, R129, P0 ;  /* 0x0000008180697207 */ /* 0x000fe40000000000 */
[----:B------:R-:W-:Y:S02]  /*bd50*/  SEL R35, R129, R128, P0 ;  /* 0x0000008081237207 */ /* 0x000fe40000000000 */
[----:B------:R-:W-:Y:S02]  /*bd60*/  SEL R133, R39, R38, P0 ;  /* 0x0000002627857207 */ /* 0x000fe40000000000 */
[----:B------:R-:W-:Y:S01]  /*bd70*/  SEL R69, R38, R39, P0 ;  /* 0x0000002726457207 */ /* 0x000fe20000000000 */
[----:B------:R-:W-:Y:S01]  /*bd80*/  IMAD.X R39, RZ, RZ, R67, P5 ;  /* 0x000000ffff277224 */ /* 0x000fe200028e0643 */
[----:B------:R-:W-:-:S02]  /*bd90*/  F2FP.BF16.F32.PACK_AB R154, R153, R154 ;  /* 0x0000009a999a723e */ /* 0x000fc400000010ff */
[----:B------:R-:W-:Y:S02]  /*bda0*/  SEL R129, R47, R46, P0 ;  /* 0x0000002e2f817207 */ /* 0x000fe40000000000 */
[----:B------:R-:W-:Y:S01]  /*bdb0*/  SEL R64, R46, R47, P0 ;  /* 0x0000002f2e407207 */ /* 0x000fe20000000000 */
[----:B------:R-:W-:Y:S01]  /*bdc0*/  IMAD.X R47, RZ, RZ, R67, P6 ;  /* 0x000000ffff2f7224 */ /* 0x000fe200030e0643 */
[----:B------:R-:W-:Y:S02]  /*bdd0*/  F2FP.BF16.F32.PACK_AB R155, R155, R156 ;  /* 0x0000009c9b9b723e */ /* 0x000fe400000010ff */
[----:B------:R-:W-:Y:S02]  /*bde0*/  F2FP.BF16.F32.PACK_AB R43, R118, R43 ;  /* 0x0000002b762b723e */ /* 0x000fe400000010ff */
[----:B------:R-:W-:Y:S02]  /*bdf0*/  IADD3 R153, P2, R66, 0x4060, RZ ;  /* 0x0000406042997810 */ /* 0x000fe40007f5e0ff */
[----:B------:R-:W-:-:S02]  /*be00*/  LOP3.LUT R46, R10, R149, RZ, 0x3c, !PT ;  /* 0x000000950a2e7212 */ /* 0x000fc400078e3cff */
[----:B------:R-:W-:Y:S02]  /*be10*/  SHF.R.U64 R8, R8, 0x3, RZ ;  /* 0x0000000308087819 */ /* 0x000fe400000012ff */
[----:B------:R-:W-:Y:S02]  /*be20*/  LOP3.LUT R38, R12, R163, RZ, 0x3c, !PT ;  /* 0x000000a30c267212 */ /* 0x000fe400078e3cff */
[----:B------:R-:W-:Y:S01]  /*be30*/  LOP3.LUT R10, R161, 0x380, RZ, 0xc0, !PT ;  /* 0x00000380a10a7812 */ /* 0x000fe200078ec0ff */
[----:B--2---:R-:W-:Y:S01]  /*be40*/  SHFL.IDX PT, R101, R101, R16, 0x1c1f ;  /* 0x001c1f1065657589 */ /* 0x004fe200000e0000 */
[----:B------:R-:W-:Y:S02]  /*be50*/  F2FP.BF16.F32.PACK_AB R27, R150, R27 ;  /* 0x0000001b961b723e */ /* 0x000fe400000010ff */
[----:B------:R-:W-:Y:S01]  /*be60*/  SEL R113, R155, R154, P0 ;  /* 0x0000009a9b717207 */ /* 0x000fe20000000000 */
[----:B------:R-:W-:Y:S01]  /*be70*/  SHFL.IDX PT, R77, R77, R16, 0x1c1f ;  /* 0x001c1f104d4d7589 */ /* 0x000fe200000e0000 */
[----:B------:R-:W-:-:S02]  /*be80*/  SEL R131, R43, R42, P0 ;  /* 0x0000002a2b837207 */ /* 0x000fc40000000000 */
[----:B------:R-:W-:Y:S01]  /*be90*/  SEL R65, R42, R43, P0 ;  /* 0x0000002b2a417207 */ /* 0x000fe20000000000 */
[----:B------:R-:W-:Y:S01]  /*bea0*/  IMAD.X R43, RZ, RZ, R67, P2 ;  /* 0x000000ffff2b7224 */ /* 0x000fe200010e0643 */
[----:B------:R-:W-:Y:S01]  /*beb0*/  LOP3.LUT R40, R8, R157, RZ, 0x3c, !PT ;  /* 0x0000009d08287212 */ /* 0x000fe200078e3cff */
[----:B------:R-:W-:Y:S01]  /*bec0*/  SHFL.IDX PT, R113, R113, R16, 0x1c1f ;  /* 0x001c1f1071717589 */ /* 0x000fe200000e0000 */
[----:B------:R-:W-:Y:S02]  /*bed0*/  MOV R92, R38 ;  /* 0x00000026005c7202 */ /* 0x000fe40000000f00 */
[----:B------:R-:W-:Y:S01]  /*bee0*/  SEL R83, R13, R14, P0 ;  /* 0x0000000e0d537207 */ /* 0x000fe20000000000 */
[----:B------:R-:W-:Y:S01]  /*bef0*/  SHFL.IDX PT, R79, R79, R16, 0x1c1f ;  /* 0x001c1f104f4f7589 */ /* 0x000fe200000e0000 */
[----:B------:R-:W-:Y:S02]  /*bf00*/  SEL R20, R14, R13, P0 ;  /* 0x0000000d0e147207 */ /* 0x000fe40000000000 */
[----:B------:R-:W-:Y:S01]  /*bf10*/  SEL R155, R154, R155, P0 ;  /* 0x0000009b9a9b7207 */ /* 0x000fe20000000000 */
[----:B------:R-:W-:Y:S01]  /*bf20*/  SHFL.IDX PT, R81, R81, R16, 0x1c1f ;  /* 0x001c1f1051517589 */ /* 0x000fe200000e0000 */
[----:B------:R-:W-:-:S02]  /*bf30*/  SHF.R.U64 R10, R10, 0x3, RZ ;  /* 0x000000030a0a7819 */ /* 0x000fc400000012ff */
[----:B------:R-:W-:Y:S01]  /*bf40*/  LOP3.LUT R38, R16, 0x2, RZ, 0x3c, !PT ;  /* 0x0000000210267812 */ /* 0x000fe200078e3cff */
[----:B------:R-:W-:Y:S01]  /*bf50*/  SHFL.IDX PT, R83, R83, R16, 0x1c1f ;  /* 0x001c1f1053537589 */ /* 0x000fe200000e0000 */
[----:B------:R-:W-:Y:S02]  /*bf60*/  IADD3 R169, P2, R66, 0xc020, RZ ;  /* 0x0000c02042a97810 */ /* 0x000fe40007f5e0ff */
[----:B------:R-:W-:Y:S01]  /*bf70*/  LOP3.LUT R14, R153, 0x380, RZ, 0xc0, !PT ;  /* 0x00000380990e7812 */ /* 0x000fe200078ec0ff */
[----:B------:R-:W-:Y:S01]  /*bf80*/  SHFL.IDX PT, R68, R68, R38, 0x1c1f ;  /* 0x001c1f2644447589 */ /* 0x000fe200000e0000 */
[----:B------:R-:W-:Y:S01]  /*bf90*/  SEL R139, R27, R26, P0 ;  /* 0x0000001a1b8b7207 */ /* 0x000fe20000000000 */
[--C-:B------:R-:W-:Y:S01]  /*bfa0*/  IMAD.X R13, RZ, RZ, R67.reuse, P2 ;  /* 0x000000ffff0d7224 */ /* 0x100fe200010e0643 */
[----:B------:R-:W-:Y:S01]  /*bfb0*/  SEL R73, R26, R27, P0 ;  /* 0x0000001b1a497207 */ /* 0x000fe20000000000 */
[----:B------:R-:W-:Y:S01]  /*bfc0*/  IMAD.X R27, RZ, RZ, R67, P4 ;  /* 0x000000ffff1b7224 */ /* 0x000fe200020e0643 */
[----:B------:R-:W-:Y:S01]  /*bfd0*/  MOV R102, R58 ;  /* 0x0000003a00667202 */ /* 0x000fe20000000f00 */
[----:B------:R-:W-:Y:S01]  /*bfe0*/  SHFL.IDX PT, R85, R85, R16, 0x1c1f ;  /* 0x001c1f1055557589 */ /* 0x000fe200000e0000 */
[----:B------:R-:W-:-:S02]  /*bff0*/  LOP3.LUT R26, R10, R161, RZ, 0x3c, !PT ;  /* 0x000000a10a1a7212 */ /* 0x000fc400078e3cff */
[----:B------:R-:W-:Y:S01]  /*c000*/  MOV R59, R40 ;  /* 0x00000028003b7202 */ /* 0x000fe20000000f00 */
[----:B------:R-:W-:Y:S01]  /*c010*/  SHFL.IDX PT, R87, R87, R16, 0x1c1f ;  /* 0x001c1f1057577589 */ /* 0x000fe200000e0000 */
[----:B------:R-:W-:Y:S02]  /*c020*/  SHF.R.U64 R14, R14, 0x3, RZ ;  /* 0x000000030e0e7819 */ /* 0x000fe400000012ff */
[----:B------:R-:W-:Y:S01]  /*c030*/  LOP3.LUT R10, R169, 0x380, RZ, 0xc0, !PT ;  /* 0x00000380a90a7812 */ /* 0x000fe200078ec0ff */
[----:B------:R-:W0:Y:S01]  /*c040*/  SHFL.IDX PT, R40, R155, R38, 0x1c1f ;  /* 0x001c1f269b287589 */ /* 0x000e2200000e0000 */
[----:B------:R-:W-:Y:S02]  /*c050*/  IADD3 R165, P6, R66, 0x8060, RZ ;  /* 0x0000806042a57810 */ /* 0x000fe40007fde0ff */
[----:B------:R-:W-:Y:S01]  /*c060*/  LOP3.LUT R42, R14, R153, RZ, 0x3c, !PT ;  /* 0x000000990e2a7212 */ /* 0x000fe200078e3cff */
[----:B------:R-:W-:Y:S01]  /*c070*/  SHFL.IDX PT, R89, R89, R16, 0x1c1f ;  /* 0x001c1f1059597589 */ /* 0x000fe200000e0000 */
[----:B------:R-:W-:-:S02]  /*c080*/  SHF.R.U64 R10, R10, 0x3, RZ ;  /* 0x000000030a0a7819 */ /* 0x000fc400000012ff */
[----:B------:R-:W-:Y:S01]  /*c090*/  LOP3.LUT R11, R66, 0x380, RZ, 0xc0, !PT ;  /* 0x00000380420b7812 */ /* 0x000fe200078ec0ff */
[----:B------:R-:W-:Y:S01]  /*c0a0*/  SHFL.IDX PT, R91, R91, R16, 0x1c1f ;  /* 0x001c1f105b5b7589 */ /* 0x000fe200000e0000 */
[----:B------:R-:W-:Y:S02]  /*c0b0*/  LOP3.LUT R14, R165, 0x380, RZ, 0xc0, !PT ;  /* 0x00000380a50e7812 */ /* 0x000fe400078ec0ff */
[----:B------:R-:W-:Y:S01]  /*c0c0*/  LOP3.LUT R12, R10, R169, RZ, 0x3c, !PT ;  /* 0x000000a90a0c7212 */ /* 0x000fe200078e3cff */
[----:B------:R-:W-:Y:S01]  /*c0d0*/  SHFL.IDX PT, R95, R95, R16, 0x1c1f ;  /* 0x001c1f105f5f7589 */ /* 0x000fe200000e0000 */
[----:B------:R-:W-:Y:S02]  /*c0e0*/  F2FP.BF16.F32.PACK_AB R159, R159, R160 ;  /* 0x000000a09f9f723e */ /* 0x000fe400000010ff */
[C---:B------:R-:W-:Y:S01]  /*c0f0*/  IADD3 R167, P1, R66.reuse, 0xc000, RZ ;  /* 0x0000c00042a77810 */ /* 0x040fe20007f3e0ff */
[----:B------:R-:W-:Y:S01]  /*c100*/  SHFL.IDX PT, R97, R97, R16, 0x1c1f ;  /* 0x001c1f1061617589 */ /* 0x000fe200000e0000 */
[----:B------:R-:W-:-:S02]  /*c110*/  IADD3 R171, P3, R66, 0xc040, RZ ;  /* 0x0000c04042ab7810 */ /* 0x000fc40007f7e0ff */
[----:B------:R-:W-:Y:S01]  /*c120*/  SHF.R.U64 R11, R11, 0x3, RZ ;  /* 0x000000030b0b7819 */ /* 0x000fe200000012ff */
[--C-:B------:R-:W-:Y:S01]  /*c130*/  IMAD.X R15, RZ, RZ, R67.reuse, P1 ;  /* 0x000000ffff0f7224 */ /* 0x100fe200008e0643 */
[----:B------:R-:W-:Y:S01]  /*c140*/  SHF.R.U64 R14, R14, 0x3, RZ ;  /* 0x000000030e0e7819 */ /* 0x000fe200000012ff */
[--C-:B------:R-:W-:Y:S01]  /*c150*/  IMAD.X R9, RZ, RZ, R67.reuse, P3 ;  /* 0x000000ffff097224 */ /* 0x100fe200018e0643 */
[----:B------:R-:W-:Y:S01]  /*c160*/  SEL R75, R24, R25, P0 ;  /* 0x00000019184b7207 */ /* 0x000fe20000000000 */
[----:B------:R-:W-:Y:S01]  /*c170*/  SHFL.IDX PT, R99, R99, R16, 0x1c1f ;  /* 0x001c1f1063637589 */ /* 0x000fe200000e0000 */
[----:B------:R-:W-:Y:S01]  /*c180*/  SEL R70, R25, R24, P0 ;  /* 0x0000001819467207 */ /* 0x000fe20000000000 */
[----:B------:R-:W-:Y:S01]  /*c190*/  IMAD.X R25, RZ, RZ, R67, P6 ;  /* 0x000000ffff197224 */ /* 0x000fe200030e0643 */
[----:B------:R-:W-:Y:S01]  /*c1a0*/  IADD3 R173, P4, R66, 0xc060, RZ ;  /* 0x0000c06042ad7810 */ /* 0x000fe20007f9e0ff */
[----:B------:R-:W-:Y:S01]  /*c1b0*/  SHFL.IDX PT, R103, R103, R16, 0x1c1f ;  /* 0x001c1f1067677589 */ /* 0x000fe200000e0000 */
[----:B------:R-:W-:-:S02]  /*c1c0*/  SEL R111, R159, R158, P0 ;  /* 0x0000009e9f6f7207 */ /* 0x000fc40000000000 */
[----:B------:R-:W-:Y:S01]  /*c1d0*/  LOP3.LUT R66, R11, R66, RZ, 0x3c, !PT ;  /* 0x000000420b427212 */ /* 0x000fe200078e3cff */
[----:B------:R-:W-:Y:S01]  /*c1e0*/  SHFL.IDX PT, R75, R75, R16, 0x1c1f ;  /* 0x001c1f104b4b7589 */ /* 0x000fe200000e0000 */
[----:B------:R-:W-:Y:S01]  /*c1f0*/  LOP3.LUT R24, R14, R165, RZ, 0x3c, !PT ;  /* 0x000000a50e187212 */ /* 0x000fe200078e3cff */
[----:B------:R-:W-:Y:S01]  /*c200*/  IMAD.X R11, RZ, RZ, R67, P4 ;  /* 0x000000ffff0b7224 */ /* 0x000fe200020e0643 */
[----:B------:R-:W-:Y:S01]  /*c210*/  LOP3.LUT R8, R167, 0x380, RZ, 0xc0, !PT ;  /* 0x00000380a7087812 */ /* 0x000fe200078ec0ff */
[----:B------:R-:W-:Y:S01]  /*c220*/  SHFL.IDX PT, R70, R70, R38, 0x1c1f ;  /* 0x001c1f2646467589 */ /* 0x000fe200000e0000 */
[----:B------:R-:W-:Y:S02]  /*c230*/  LOP3.LUT R74, R171, 0x380, RZ, 0xc0, !PT ;  /* 0x00000380ab4a7812 */ /* 0x000fe400078ec0ff */
[----:B------:R-:W-:Y:S01]  /*c240*/  MOV R88, R12 ;  /* 0x0000000c00587202 */ /* 0x000fe20000000f00 */
[----:B------:R-:W-:Y:S01]  /*c250*/  SHFL.IDX PT, R111, R111, R16, 0x1c1f ;  /* 0x001c1f106f6f7589 */ /* 0x000fe200000e0000 */
[----:B------:R-:W-:-:S02]  /*c260*/  SEL R159, R158, R159, P0 ;  /* 0x0000009f9e9f7207 */ /* 0x000fc40000000000 */
[----:B------:R-:W-:Y:S01]  /*c270*/  LOP3.LUT R76, R173, 0x380, RZ, 0xc0, !PT ;  /* 0x00000380ad4c7812 */ /* 0x000fe200078ec0ff */
[----:B------:R-:W1:Y:S01]  /*c280*/  SHFL.IDX PT, R12, R109, R38, 0x1c1f ;  /* 0x001c1f266d0c7589 */ /* 0x000e6200000e0000 */
[----:B------:R-:W-:Y:S02]  /*c290*/  SHF.R.U64 R8, R8, 0x3, RZ ;  /* 0x0000000308087819 */ /* 0x000fe400000012ff */
[----:B------:R-:W-:Y:S01]  /*c2a0*/  SHF.R.U64 R74, R74, 0x3, RZ ;  /* 0x000000034a4a7819 */ /* 0x000fe200000012ff */
[----:B------:R-:W-:Y:S01]  /*c2b0*/  SHFL.IDX PT, R105, R105, R16, 0x1c1f ;  /* 0x001c1f1069697589 */ /* 0x000fe200000e0000 */
[----:B------:R-:W-:Y:S02]  /*c2c0*/  MOV R104, R66 ;  /* 0x0000004200687202 */ /* 0x000fe40000000f00 */
[----:B------:R-:W-:Y:S01]  /*c2d0*/  MOV R67, R24 ;  /* 0x0000001800437202 */ /* 0x000fe20000000f00 */
[----:B------:R-:W-:Y:S01]  /*c2e0*/  SHFL.IDX PT, R107, R107, R16, 0x1c1f ;  /* 0x001c1f106b6b7589 */ /* 0x000fe200000e0000 */
[----:B------:R-:W-:-:S02]  /*c2f0*/  SHF.R.U64 R76, R76, 0x3, RZ ;  /* 0x000000034c4c7819 */ /* 0x000fc400000012ff */
[----:B------:R-:W-:Y:S01]  /*c300*/  MOV R94, R26 ;  /* 0x0000001a005e7202 */ /* 0x000fe20000000f00 */
[----:B------:R-:W2:Y:S01]  /*c310*/  SHFL.IDX PT, R24, R159, R38, 0x1c1f ;  /* 0x001c1f269f187589 */ /* 0x000ea200000e0000 */
[----:B------:R-:W-:Y:S02]  /*c320*/  LOP3.LUT R14, R8, R167, RZ, 0x3c, !PT ;  /* 0x000000a7080e7212 */ /* 0x000fe400078e3cff */
[----:B------:R-:W-:Y:S01]  /*c330*/  LOP3.LUT R8, R74, R171, RZ, 0x3c, !PT ;  /* 0x000000ab4a087212 */ /* 0x000fe200078e3cff */
[----:B------:R-:W3:Y:S01]  /*c340*/  SHFL.IDX PT, R26, R63, R38, 0x1c1f ;  /* 0x001c1f263f1a7589 */ /* 0x000ee200000e0000 */
[----:B------:R-:W-:Y:S02]  /*c350*/  LOP3.LUT R10, R76, R173, RZ, 0x3c, !PT ;  /* 0x000000ad4c0a7212 */ /* 0x000fe400078e3cff */
[----:B------:R-:W-:Y:S01]  /*c360*/  MOV R96, R48 ;  /* 0x0000003000607202 */ /* 0x000fe20000000f00 */
[----:B------:R-:W-:Y:S01]  /*c370*/  SHFL.IDX PT, R93, R93, R16, 0x1c1f ;  /* 0x001c1f105d5d7589 */ /* 0x000fe200000e0000 */
[----:B0-----:R-:W-:-:S02]  /*c380*/  SEL R25, R113, R40, P0 ;  /* 0x0000002871197207 */ /* 0x001fc40000000000 */
[----:B------:R-:W-:Y:S01]  /*c390*/  SEL R27, R40, R113, P0 ;  /* 0x00000071281b7207 */ /* 0x000fe20000000000 */
[----:B------:R-:W-:Y:S01]  /*c3a0*/  SHFL.IDX PT, R115, R115, R16, 0x1c1f ;  /* 0x001c1f1073737589 */ /* 0x000fe200000e0000 */
[----:B------:R-:W-:Y:S02]  /*c3b0*/  MOV R98, R50 ;  /* 0x0000003200627202 */ /* 0x000fe40000000f00 */
[----:B------:R-:W-:Y:S01]  /*c3c0*/  MOV R49, R42 ;  /* 0x0000002a00317202 */ /* 0x000fe20000000f00 */
[----:B------:R-:W-:Y:S01]  /*c3d0*/  SHFL.IDX PT, R119, R119, R16, 0x1c1f ;  /* 0x001c1f1077777589 */ /* 0x000fe200000e0000 */
[----:B------:R-:W-:Y:S02]  /*c3e0*/  MOV R51, R44 ;  /* 0x0000002c00337202 */ /* 0x000fe40000000f00 */
[----:B------:R-:W-:Y:S01]  /*c3f0*/  MOV R100, R54 ;  /* 0x0000003600647202 */ /* 0x000fe20000000f00 */
[----:B------:R-:W-:Y:S01]  /*c400*/  SHFL.IDX PT, R121, R121, R16, 0x1c1f ;  /* 0x001c1f1079797589 */ /* 0x000fe200000e0000 */
[----:B------:R-:W-:-:S02]  /*c410*/  MOV R55, R46 ;  /* 0x0000002e00377202 */ /* 0x000fc40000000f00 */
[----:B------:R-:W-:Y:S01]  /*c420*/  MOV R47, R8 ;  /* 0x00000008002f7202 */ /* 0x000fe20000000f00 */
[----:B------:R-:W-:Y:S01]  /*c430*/  SHFL.IDX PT, R117, R117, R16, 0x1c1f ;  /* 0x001c1f1075757589 */ /* 0x000fe200000e0000 */
[----:B------:R-:W-:Y:S02]  /*c440*/  MOV R45, R10 ;  /* 0x0000000a002d7202 */ /* 0x000fe40000000f00 */
[----:B------:R-:W-:Y:S01]  /*c450*/  MOV R90, R14 ;  /* 0x0000000e005a7202 */ /* 0x000fe20000000f00 */
[----:B------:R-:W-:Y:S01]  /*c460*/  SHFL.IDX PT, R123, R123, R16, 0x1c1f ;  /* 0x001c1f107b7b7589 */ /* 0x000fe200000e0000 */
[----:B-1----:R-:W-:Y:S02]  /*c470*/  SEL R9, R101, R12, P0 ;  /* 0x0000000c65097207 */ /* 0x002fe40000000000 */
        /* <DEDUP_REMOVED lines=8> */
[----:B--2---:R-:W-:Y:S02]  /*c500*/  SEL R13, R111, R24, P0 ;  /* 0x000000186f0d7207 */ /* 0x004fe40000000000 */
[----:B------:R-:W-:Y:S01]  /*c510*/  SEL R15, R24, R111, P0 ;  /* 0x0000006f180f7207 */ /* 0x000fe20000000000 */
[----:B------:R-:W-:Y:S01]  /*c520*/  SHFL.IDX PT, R131, R131, R16, 0x1c1f ;  /* 0x001c1f1083837589 */ /* 0x000fe200000e0000 */
[----:B---3--:R-:W-:-:S02]  /*c530*/  SEL R24, R79, R26, P0 ;  /* 0x0000001a4f187207 */ /* 0x008fc40000000000 */
[----:B------:R-:W-:Y:S01]  /*c540*/  SEL R26, R26, R79, P0 ;  /* 0x0000004f1a1a7207 */ /* 0x000fe20000000000 */
[----:B------:R-:W-:Y:S01]  /*c550*/  SHFL.IDX PT, R133, R133, R16, 0x1c1f ;  /* 0x001c1f1085857589 */ /* 0x000fe200000e0000 */
[----:B------:R-:W-:-:S03]  /*c560*/  PLOP3.LUT P1, PT, PT, PT, UP0, 0x80, 0x0 ;  /* 0x000000000000781c */ /* 0x000fc60003f2f008 */
[----:B------:R-:W-:Y:S04]  /*c570*/  SHFL.IDX PT, R137, R137, R16, 0x1c1f ;  /* 0x001c1f1089897589 */ /* 0x000fe800000e0000 */
[----:B------:R-:W-:Y:S04]  /*c580*/  SHFL.IDX PT, R135, R135, R16, 0x1c1f ;  /* 0x001c1f1087877589 */ /* 0x000fe800000e0000 */
[----:B------:R-:W-:Y:S04]  /*c590*/  SHFL.IDX PT, R139, R139, R16, 0x1c1f ;  /* 0x001c1f108b8b7589 */ /* 0x000fe800000e0000 */
[----:B------:R-:W0:Y:S04]  /*c5a0*/  SHFL.IDX PT, R16, R17, R38, 0x1c1f ;  /* 0x001c1f2611107589 */ /* 0x000e2800000e0000 */
[----:B------:R-:W1:Y:S04]  /*c5b0*/  SHFL.IDX PT, R74, R57, R38, 0x1c1f ;  /* 0x001c1f26394a7589 */ /* 0x000e6800000e0000 */
[----:B------:R-:W2:Y:S04]  /*c5c0*/  SHFL.IDX PT, R20, R20, R38, 0x1c1f ;  /* 0x001c1f2614147589 */ /* 0x000ea800000e0000 */
[----:B------:R-:W3:Y:S01]  /*c5d0*/  SHFL.IDX PT, R52, R52, R38, 0x1c1f ;  /* 0x001c1f2634347589 */ /* 0x000ee200000e0000 */
[----:B------:R-:W-:Y:S06]  /*c5e0*/  BAR.SYNC.DEFER_BLOCKING 0x1, 0x100 ;  /* 0x0044000000007b1d */ /* 0x000fec0000010000 */
[----:B------:R-:W-:Y:S04]  /*c5f0*/  SHFL.IDX PT, R40, R21, R38, 0x1c1f ;  /* 0x001c1f2615287589 */ /* 0x000fe800000e0000 */
[----:B------:R-:W-:Y:S04]  /*c600*/  SHFL.IDX PT, R76, R5, R38, 0x1c1f ;  /* 0x001c1f26054c7589 */ /* 0x000fe800000e0000 */
[----:B------:R0:W-:Y:S04]  /*c610*/  SHFL.IDX PT, R42, R28, R38, 0x1c1f ;  /* 0x001c1f261c2a7589 */ /* 0x0001e800000e0000 */
[----:B------:R-:W-:Y:S04]  /*c620*/  SHFL.IDX PT, R78, R53, R38, 0x1c1f ;  /* 0x001c1f26354e7589 */ /* 0x000fe800000e0000 */
[----:B------:R1:W-:Y:S01]  /*c630*/  SHFL.IDX PT, R44, R29, R38, 0x1c1f ;  /* 0x001c1f261d2c7589 */ /* 0x0003e200000e0000 */
[----:B0-----:R-:W-:-:S03]  /*c640*/  SEL R28, R81, R16, P0 ;  /* 0x00000010511c7207 */ /* 0x001fc60000000000 */
[----:B------:R-:W-:Y:S04]  /*c650*/  SHFL.IDX PT, R56, R56, R38, 0x1c1f ;  /* 0x001c1f2638387589 */ /* 0x000fe800000e0000 */
[----:B------:R0:W-:Y:S01]  /*c660*/  SHFL.IDX PT, R46, R30, R38, 0x1c1f ;  /* 0x001c1f261e2e7589 */ /* 0x0001e200000e0000 */
[----:B-1----:R-:W-:-:S03]  /*c670*/  SEL R29, R115, R74, P0 ;  /* 0x0000004a731d7207 */ /* 0x002fc60000000000 */
[----:B------:R1:W-:Y:S04]  /*c680*/  SHFL.IDX PT, R48, R31, R38, 0x1c1f ;  /* 0x001c1f261f307589 */ /* 0x0003e800000e0000 */
[----:B------:R-:W4:Y:S01]  /*c690*/  SHFL.IDX PT, R60, R60, R38, 0x1c1f ;  /* 0x001c1f263c3c7589 */ /* 0x000f2200000e0000 */
[----:B0-----:R-:W-:-:S03]  /*c6a0*/  SEL R30, R16, R81, P0 ;  /* 0x00000051101e7207 */ /* 0x001fc60000000000 */
[----:B------:R2:W-:Y:S01]  /*c6b0*/  SHFL.IDX PT, R50, R32, R38, 0x1c1f ;  /* 0x001c1f2620327589 */ /* 0x0005e200000e0000 */
[----:B-1----:R-:W-:-:S03]  /*c6c0*/  SEL R31, R74, R115, P0 ;  /* 0x000000734a1f7207 */ /* 0x002fc60000000000 */
[----:B------:R-:W0:Y:S04]  /*c6d0*/  SHFL.IDX PT, R62, R62, R38, 0x1c1f ;  /* 0x001c1f263e3e7589 */ /* 0x000e2800000e0000 */
[----:B------:R3:W1:Y:S01]  /*c6e0*/  SHFL.IDX PT, R54, R33, R38, 0x1c1f ;  /* 0x001c1f2621367589 */ /* 0x00066200000e0000 */
[----:B--2---:R-:W-:-:S03]  /*c6f0*/  SEL R32, R83, R20, P0 ;  /* 0x0000001453207207 */ /* 0x004fc60000000000 */
[----:B------:R-:W-:Y:S04]  /*c700*/  SHFL.IDX PT, R64, R64, R38, 0x1c1f ;  /* 0x001c1f2640407589 */ /* 0x000fe800000e0000 */
[----:B------:R-:W2:Y:S01]  /*c710*/  SHFL.IDX PT, R80, R65, R38, 0x1c1f ;  /* 0x001c1f2641507589 */ /* 0x000ea200000e0000 */
[----:B---3--:R-:W-:-:S03]  /*c720*/  SEL R33, R119, R52, P0 ;  /* 0x0000003477217207 */ /* 0x008fc60000000000 */
[----:B------:R3:W-:Y:S01]  /*c730*/  SHFL.IDX PT, R58, R34, R38, 0x1c1f ;  /* 0x001c1f26223a7589 */ /* 0x0007e200000e0000 */
[----:B----4-:R-:W-:-:S03]  /*c740*/  SEL R39, R60, R125, P0 ;  /* 0x0000007d3c277207 */ /* 0x010fc60000000000 */
[----:B------:R4:W-:Y:S04]  /*c750*/  SHFL.IDX PT, R66, R35, R38, 0x1c1f ;  /* 0x001c1f2623427589 */ /* 0x0009e800000e0000 */
[----:B------:R-:W2:Y:S01]  /*c760*/  SHFL.IDX PT, R82, R69, R38, 0x1c1f ;  /* 0x001c1f2645527589 */ /* 0x000ea200000e0000 */
[----:B0-----:R-:W-:Y:S02]  /*c770*/  SEL R41, R127, R62, P0 ;  /* 0x0000003e7f297207 */ /* 0x001fe40000000000 */
[----:B---3--:R-:W-:Y:S01]  /*c780*/  SEL R34, R20, R83, P0 ;  /* 0x0000005314227207 */ /* 0x008fe20000000000 */
[----:B------:R0:W-:Y:S01]  /*c790*/  SHFL.IDX PT, R68, R36, R38, 0x1c1f ;  /* 0x001c1f2624447589 */ /* 0x0001e200000e0000 */
[----:B------:R-:W-:Y:S02]  /*c7a0*/  SEL R43, R62, R127, P0 ;  /* 0x0000007f3e2b7207 */ /* 0x000fe40000000000 */
[----:B----4-:R-:W-:Y:S01]  /*c7b0*/  SEL R35, R52, R119, P0 ;  /* 0x0000007734237207 */ /* 0x010fe20000000000 */
[----:B------:R-:W3:Y:S01]  /*c7c0*/  SHFL.IDX PT, R84, R71, R38, 0x1c1f ;  /* 0x001c1f2647547589 */ /* 0x000ee200000e0000 */
[----:B-1----:R-:W-:-:S02]  /*c7d0*/  SEL R52, R99, R54, P0 ;  /* 0x0000003663347207 */ /* 0x002fc40000000000 */
[----:B------:R-:W-:Y:S01]  /*c7e0*/  SEL R54, R54, R99, P0 ;  /* 0x0000006336367207 */ /* 0x000fe20000000000 */
[----:B------:R1:W-:Y:S01]  /*c7f0*/  SHFL.IDX PT, R70, R37, R38, 0x1c1f ;  /* 0x001c1f2625467589 */ /* 0x0003e200000e0000 */
[----:B--2---:R-:W-:Y:S02]  /*c800*/  SEL R53, R131, R80, P0 ;  /* 0x0000005083357207 */ /* 0x004fe40000000000 */
[----:B0-----:R-:W-:Y:S01]  /*c810*/  SEL R36, R91, R46, P0 ;  /* 0x0000002e5b247207 */ /* 0x001fe20000000000 */
[----:B------:R-:W0:Y:S04]  /*c820*/  SHFL.IDX PT, R72, R72, R38, 0x1c1f ;  /* 0x001c1f2648487589 */ /* 0x000e2800000e0000 */
[----:B------:R2:W4:Y:S01]  /*c830*/  SHFL.IDX PT, R86, R73, R38, 0x1c1f ;  /* 0x001c1f2649567589 */ /* 0x00052200000e0000 */
[----:B-1----:R-:W-:-:S03]  /*c840*/  SEL R37, R125, R60, P0 ;  /* 0x0000003c7d257207 */ /* 0x002fc60000000000 */
[----:B------:R1:W-:Y:S01]  /*c850*/  STSM.16.M88.4 [R104], R8 ;  /* 0x0000000868007844 */ /* 0x0003e20000000200 */
[----:B------:R-:W-:-:S03]  /*c860*/  SEL R57, R133, R82, P0 ;  /* 0x0000005285397207 */ /* 0x000fc60000000000 */
[----:B------:R0:W-:Y:S01]  /*c870*/  STSM.16.M88.4 [R102], R12 ;  /* 0x0000000c66007844 */ /* 0x0001e20000000200 */
[----:B--2---:R-:W-:-:S03]  /*c880*/  SEL R38, R46, R91, P0 ;  /* 0x0000005b2e267207 */ /* 0x004fc60000000000 */
[----:B------:R2:W-:Y:S01]  /*c890*/  STSM.16.M88.4 [R100], R24 ;  /* 0x0000001864007844 */ /* 0x0005e20000000200 */
[----:B---3--:R-:W-:-:S03]  /*c8a0*/  SEL R65, R137, R84, P0 ;  /* 0x0000005489417207 */ /* 0x008fc60000000000 */
[----:B------:R-:W-:Y:S01]  /*c8b0*/  STSM.16.M88.4 [R98], R28 ;  /* 0x0000001c62007844 */ /* 0x000fe20000000200 */
[----:B-1----:R-:W-:-:S03]  /*c8c0*/  SEL R8, R85, R40, P0 ;  /* 0x0000002855087207 */ /* 0x002fc60000000000 */
[----:B------:R-:W-:Y:S01]  /*c8d0*/  STSM.16.M88.4 [R96], R32 ;  /* 0x0000002060007844 */ /* 0x000fe20000000200 */
[----:B------:R-:W-:Y:S02]  /*c8e0*/  SEL R10, R40, R85, P0 ;  /* 0x00000055280a7207 */ /* 0x000fe40000000000 */
[----:B------:R-:W-:Y:S02]  /*c8f0*/  SEL R9, R121, R76, P0 ;  /* 0x0000004c79097207 */ /* 0x000fe40000000000 */
[----:B------:R-:W-:Y:S02]  /*c900*/  SEL R11, R76, R121, P0 ;  /* 0x000000794c0b7207 */ /* 0x000fe40000000000 */
[----:B0-----:R-:W-:Y:S02]  /*c910*/  SEL R12, R87, R42, P0 ;  /* 0x0000002a570c7207 */ /* 0x001fe40000000000 */
[----:B------:R-:W-:Y:S01]  /*c920*/  SEL R14, R42, R87, P0 ;  /* 0x000000572a0e7207 */ /* 0x000fe20000000000 */
[----:B------:R0:W-:Y:S01]  /*c930*/  STSM.16.M88.4 [R55], R8 ;  /* 0x0000000837007844 */ /* 0x0001e20000000200 */
[----:B------:R-:W-:-:S02]  /*c940*/  SEL R13, R117, R78, P0 ;  /* 0x0000004e750d7207 */ /* 0x000fc40000000000 */
[----:B------:R-:W-:Y:S02]  /*c950*/  SEL R15, R78, R117, P0 ;  /* 0x000000754e0f7207 */ /* 0x000fe40000000000 */
[----:B--2---:R-:W-:Y:S02]  /*c960*/  SEL R24, R89, R44, P0 ;  /* 0x0000002c59187207 */ /* 0x004fe40000000000 */
[----:B------:R-:W-:Y:S01]  /*c970*/  SEL R26, R44, R89, P0 ;  /* 0x000000592c1a7207 */ /* 0x000fe20000000000 */
[----:B------:R1:W-:Y:S01]  /*c980*/  STSM.16.M88.4 [R51], R12 ;  /* 0x0000000c33007844 */ /* 0x0003e20000000200 */
[----:B------:R-:W-:Y:S02]  /*c990*/  SEL R25, R123, R56, P0 ;  /* 0x000000387b197207 */ /* 0x000fe40000000000 */
[----:B------:R-:W-:Y:S02]  /*c9a0*/  SEL R27, R56, R123, P0 ;  /* 0x0000007b381b7207 */ /* 0x000fe40000000000 */
[----:B------:R-:W-:-:S02]  /*c9b0*/  SEL R40, R95, R48, P0 ;  /* 0x000000305f287207 */ /* 0x000fc40000000000 */
[----:B------:R-:W-:Y:S01]  /*c9c0*/  SEL R42, R48, R95, P0 ;  /* 0x0000005f302a7207 */ /* 0x000fe20000000000 */
[----:B------:R2:W-:Y:S01]  /*c9d0*/  STSM.16.M88.4 [R49], R24 ;  /* 0x0000001831007844 */ /* 0x0005e20000000200 */
[----:B------:R-:W-:Y:S01]  /*c9e0*/  SEL R48, R97, R50, P0 ;  /* 0x0000003261307207 */ /* 0x000fe20000000000 */
[----:B0-----:R-:W-:Y:S01]  /*c9f0*/  IMAD.U32 R8, RZ, RZ, UR4 ;  /* 0x00000004ff087e24 */ /* 0x001fe2000f8e00ff */
[----:B------:R-:W-:Y:S01]  /*ca00*/  SEL R50, R50, R97, P0 ;  /* 0x0000006132327207 */ /* 0x000fe20000000000 */
[----:B------:R0:W-:Y:S01]  /*ca10*/  STSM.16.M88.4 [R59], R36 ;  /* 0x000000243b007844 */ /* 0x0001e20000000200 */
[----:B------:R-:W-:Y:S01]  /*ca20*/  SEL R55, R80, R131, P0 ;  /* 0x0000008350377207 */ /* 0x000fe20000000000 */
[----:B------:R-:W-:Y:S01]  /*ca30*/  IMAD.U32 R9, RZ, RZ, UR5 ;  /* 0x00000005ff097e24 */ /* 0x000fe2000f8e00ff */
[----:B------:R-:W-:Y:S01]  /*ca40*/  SEL R56, R103, R58, P0 ;  /* 0x0000003a67387207 */ /* 0x000fe20000000000 */
[----:B------:R-:W-:Y:S01]  /*ca50*/  STSM.16.M88.4 [R94], R40 ;  /* 0x000000285e007844 */ /* 0x000fe20000000200 */
[----:B-1----:R-:W-:Y:S01]  /*ca60*/  SEL R51, R64, R129, P0 ;  /* 0x0000008140337207 */ /* 0x002fe20000000000 */
[----:B------:R-:W-:Y:S01]  /*ca70*/  ULDC.64 UR4, c[0x0][0xbe0] ;  /* 0x0002f80000047ab9 */ /* 0x000fe20000000a00 */
[----:B------:R-:W-:-:S02]  /*ca80*/  SEL R58, R58, R103, P0 ;  /* 0x000000673a3a7207 */ /* 0x000fc40000000000 */
[----:B------:R-:W-:Y:S02]  /*ca90*/  SEL R12, R107, R68, P0 ;  /* 0x000000446b0c7207 */ /* 0x000fe40000000000 */
[----:B------:R-:W-:Y:S02]  /*caa0*/  SEL R14, R68, R107, P0 ;  /* 0x0000006b440e7207 */ /* 0x000fe40000000000 */
[----:B--2---:R-:W-:Y:S02]  /*cab0*/  SEL R49, R129, R64, P0 ;  /* 0x0000004081317207 */ /* 0x004fe40000000000 */
[----:B------:R-:W-:Y:S02]  /*cac0*/  SEL R64, R105, R66, P0 ;  /* 0x0000004269407207 */ /* 0x000fe40000000000 */
[----:B0-----:R-:W-:Y:S01]  /*cad0*/  SEL R59, R82, R133, P0 ;  /* 0x00000085523b7207 */ /* 0x001fe20000000000 */
[----:B------:R-:W-:Y:S01]  /*cae0*/  STSM.16.M88.4 [R92], R48 ;  /* 0x000000305c007844 */ /* 0x000fe20000000200 */
[----:B------:R-:W-:-:S02]  /*caf0*/  SEL R66, R66, R105, P0 ;  /* 0x0000006942427207 */ /* 0x000fc40000000000 */
[----:B------:R-:W-:Y:S01]  /*cb00*/  SEL R13, R135, R72, P0 ;  /* 0x00000048870d7207 */ /* 0x000fe20000000000 */
[----:B------:R0:W-:Y:S01]  /*cb10*/  STSM.16.M88.4 [R67], R52 ;  /* 0x0000003443007844 */ /* 0x0001e20000000200 */
[----:B------:R-:W-:Y:S02]  /*cb20*/  SEL R15, R72, R135, P0 ;  /* 0x00000087480f7207 */ /* 0x000fe40000000000 */
[----:B------:R-:W-:Y:S01]  /*cb30*/  SEL R68, R93, R70, P0 ;  /* 0x000000465d447207 */ /* 0x000fe20000000000 */
[----:B------:R1:W-:Y:S01]  /*cb40*/  STSM.16.M88.4 [R90], R56 ;  /* 0x000000385a007844 */ /* 0x0003e20000000200 */
[----:B----4-:R-:W-:Y:S02]  /*cb50*/  SEL R69, R139, R86, P0 ;  /* 0x000000568b457207 */ /* 0x010fe40000000000 */
[----:B------:R-:W-:Y:S02]  /*cb60*/  SEL R71, R86, R139, P0 ;  /* 0x0000008b56477207 */ /* 0x000fe40000000000 */
[----:B------:R-:W-:-:S02]  /*cb70*/  SEL R70, R70, R93, P0 ;  /* 0x0000005d46467207 */ /* 0x000fc40000000000 */
[----:B0-----:R-:W-:-:S05]  /*cb80*/  SEL R67, R84, R137, P0 ;  /* 0x0000008954437207 */ /* 0x001fca0000000000 */
[----:B------:R1:W-:Y:S04]  /*cb90*/  STSM.16.M88.4 [R88], R64 ;  /* 0x0000004058007844 */ /* 0x0003e80000000200 */
[----:B------:R1:W-:Y:S04]  /*cba0*/  STSM.16.M88.4 [R47], R12 ;  /* 0x0000000c2f007844 */ /* 0x0003e80000000200 */
[----:B------:R1:W-:Y:S01]  /*cbb0*/  STSM.16.M88.4 [R45], R68 ;  /* 0x000000442d007844 */ /* 0x0003e20000000200 */
[----:B------:R-:W-:Y:S01]  /*cbc0*/  UISETP.NE.U32.AND UP1, UPT, UR4, URZ, UPT ;  /* 0x0000003f0400728c */ /* 0x000fe2000bf25070 */
[----:B------:R-:W-:Y:S03]  /*cbd0*/  BAR.SYNC.DEFER_BLOCKING 0x1, 0x100 ;  /* 0x0044000000007b1d */ /* 0x000fe60000010000 */
[----:B------:R-:W-:-:S05]  /*cbe0*/  UISETP.NE.AND.EX UP1, UPT, UR5, URZ, UPT, UP1 ;  /* 0x0000003f0500728c */ /* 0x000fca000bf25310 */
[----:B------:R-:W0:Y:S01]  /*cbf0*/  LDC R20, c[0x0][0xa88] ;  /* 0x0002a200ff147b82 */ /* 0x000e220000000800 */
[----:B------:R-:W-:Y:S01]  /*cc00*/  PLOP3.LUT P2, PT, PT, PT, UP1, 0x80, 0x0 ;  /* 0x000000000000781c */ /* 0x000fe20003f4f018 */
[----:B------:R-:W-:-:S04]  /*cc10*/  IMAD R11, R22, 0x40, R18 ;  /* 0x00000040160b7824 */ /* 0x000fc800078e0212 */
[----:B------:R-:W-:Y:S02]  /*cc20*/  @UP1 ULDC.64 UR6, c[0x0][0xbe0] ;  /* 0x0002f80000061ab9 */ /* 0x000fe40000000a00 */
[----:B------:R-:W-:Y:S01]  /*cc30*/  @UP1 UIMAD.WIDE UR6, UR36, 0x4, UR6 ;  /* 0x00000004240618a5 */ /* 0x000fe2000f8e0206 */
[----:B------:R-:W-:-:S05]  /*cc40*/  IMAD.WIDE R6, R11, 0x2, R6 ;  /* 0x000000020b067825 */ /* 0x000fca00078e0206 */
[----:B------:R-:W-:Y:S02]  /*cc50*/  IMAD.U32 R10, RZ, RZ, UR6 ;  /* 0x00000006ff0a7e24 */ /* 0x000fe4000f8e00ff */
[----:B------:R-:W-:Y:S01]  /*cc60*/  IMAD.U32 R11, RZ, RZ, UR7 ;  /* 0x00000007ff0b7e24 */ /* 0x000fe2000f8e00ff */
[----:B------:R-:W2:Y:S01]  /*cc70*/  @P1 LDG.E R5, desc[UR50][R8.64] ;  /* 0x0000003208051981 */ /* 0x000ea2000c1e1900 */
[----:B------:R-:W-:Y:S01]  /*cc80*/  UMOV UR4, URZ ;  /* 0x0000003f00047c82 */ /* 0x000fe20008000000 */
[----:B------:R-:W-:Y:S02]  /*cc90*/  IADD3 R25, P0, R6, 0x1000, RZ ;  /* 0x0000100006197810 */ /* 0x000fe40007f1e0ff */
[----:B0-----:R1:W5:Y:S01]  /*cca0*/  @P2 LDG.E R20, desc[UR50][R10.64] ;  /* 0x000000320a142981 */ /* 0x001362000c1e1900 */
[----:B--2---:R-:W-:Y:S01]  /*ccb0*/  @P1 R2UR UR4, R5 ;  /* 0x00000000050412ca */ /* 0x004fe200000e0000 */
[----:B-1----:R-:W-:-:S14]  /*ccc0*/  @P2 BRA `(.L_x_1061) ;  /* 0x0000000000102947 */ /* 0x002fdc0003800000 */
[----:B------:R-:W-:Y:S05]  /*ccd0*/  @!P1 BRA `(.L_x_1061) ;  /* 0x00000000000c9947 */ /* 0x000fea0003800000 */
[----:B------:R-:W2:Y:S04]  /*cce0*/  LDG.E R5, desc[UR50][R8.64] ;  /* 0x0000003208057981 */ /* 0x000ea8000c1e1900 */
[----:B-----5:R-:W2:Y:S02]  /*ccf0*/  LDG.E R20, desc[UR50][R8.64+0x4] ;  /* 0x0000043208147981 */ /* 0x020ea4000c1e1900 */
[----:B--2---:R-:W-:-:S07]  /*cd00*/  IMAD.IADD R20, R20, 0x1, -R5 ;  /* 0x0000000114147824 */ /* 0x004fce00078e0a05 */
.L_x_1061:
[----:B------:R-:W-:Y:S01]  /*cd10*/  USHF.R.S32.HI UR9, URZ, 0x1f, UR42 ;  /* 0x0000001f3f097899 */ /* 0x000fe2000801142a */
[----:B------:R-:W-:Y:S01]  /*cd20*/  IADD3 R9, P2, R6, 0x3000, RZ ;  /* 0x0000300006097810 */ /* 0x000fe20007f5e0ff */
[----:B------:R-:W-:Y:S01]  /*cd30*/  ULDC.64 UR10, c[0x0][0xb70] ;  /* 0x0002dc00000a7ab9 */ /* 0x000fe20000000a00 */
[----:B------:R-:W-:Y:S01]  /*cd40*/  USHF.R.S32.HI UR5, URZ, 0x1f, UR4 ;  /* 0x0000001f3f057899 */ /* 0x000fe20008011404 */
[----:B------:R-:W-:Y:S01]  /*cd50*/  IMAD R11, R19, 0x80, R193 ;  /* 0x00000080130b7824 */ /* 0x000fe200078e02c1 */
[----:B------:R-:W-:Y:S01]  /*cd60*/  UIMAD UR8, UR9, UR10, URZ ;  /* 0x0000000a090872a4 */ /* 0x000fe2000f8e023f */
[----:B------:R-:W-:Y:S01]  /*cd70*/  LOP3.LUT R8, R9, 0x380, RZ, 0xc0, !PT ;  /* 0x0000038009087812 */ /* 0x000fe200078ec0ff */
[----:B------:R-:W-:Y:S01]  /*cd80*/  USHF.R.S32.HI UR13, URZ, 0x1f, UR36 ;  /* 0x0000001f3f0d7899 */ /* 0x000fe20008011424 */
[----:B------:R-:W-:Y:S01]  /*cd90*/  LOP3.LUT R24, R25, 0x380, RZ, 0xc0, !PT ;  /* 0x0000038019187812 */ /* 0x000fe200078ec0ff */
[----:B------:R-:W-:Y:S01]  /*cda0*/  UIMAD.WIDE.U32 UR6, UR42, UR10, UR4 ;  /* 0x0000000a2a0672a5 */ /* 0x000fe2000f8e0004 */
[----:B------:R-:W-:Y:S01]  /*cdb0*/  SHF.R.U64 R8, R8, 0x3, RZ ;  /* 0x0000000308087819 */ /* 0x000fe200000012ff */
[----:B------:R-:W-:Y:S01]  /*cdc0*/  UIMAD UR8, UR42, UR11, UR8 ;  /* 0x0000000b2a0872a4 */ /* 0x000fe2000f8e0208 */
[----:B------:R-:W-:Y:S01]  /*cdd0*/  IADD3 R13, P1, R6, 0x2000, RZ ;  /* 0x00002000060d7810 */ /* 0x000fe20007f3e0ff */
[----:B------:R-:W-:Y:S01]  /*cde0*/  USEL UR13, UR13, URZ, !UP0 ;  /* 0x0000003f0d0d7287 */ /* 0x000fe2000c000000 */
[----:B------:R-:W-:Y:S01]  /*cdf0*/  LOP3.LUT R8, R8, R9, RZ, 0x3c, !PT ;  /* 0x0000000908087212 */ /* 0x000fe200078e3cff */
[----:B------:R-:W-:Y:S01]  /*ce00*/  ULDC.64 UR10, c[0x0][0xb78] ;  /* 0x0002de00000a7ab9 */ /* 0x000fe20000000a00 */
[----:B------:R-:W-:Y:S01]  /*ce10*/  UIADD3 UR7, UR7, UR8, URZ ;  /* 0x0000000807077290 */ /* 0x000fe2000fffe03f */
[----:B------:R-:W-:Y:S01]  /*ce20*/  SHF.R.S32.HI R5, RZ, 0x1f, R11 ;  /* 0x0000001fff057819 */ /* 0x000fe2000001140b */
[----:B------:R-:W-:Y:S01]  /*ce30*/  USEL UR12, UR36, URZ, !UP0 ;  /* 0x0000003f240c7287 */ /* 0x000fe2000c000000 */
[----:B------:R-:W-:Y:S01]  /*ce40*/  SHF.R.U64 R24, R24, 0x3, RZ ;  /* 0x0000000318187819 */ /* 0x000fe200000012ff */
[----:B------:R-:W-:Y:S01]  /*ce50*/  UIMAD UR8, UR13, UR10, URZ ;  /* 0x0000000a0d0872a4 */ /* 0x000fe2000f8e023f */
[----:B------:R-:W-:Y:S01]  /*ce60*/  LOP3.LUT R12, R13, 0x380, RZ, 0xc0, !PT ;  /* 0x000003800d0c7812 */ /* 0x000fe200078ec0ff */
[----:B------:R-:W-:Y:S01]  /*ce70*/  UIMAD.WIDE.U32 UR6, UR12, UR10, UR6 ;  /* 0x0000000a0c0672a5 */ /* 0x000fe2000f8e0006 */
[----:B------:R-:W-:Y:S01]  /*ce80*/  LOP3.LUT R24, R24, R25, RZ, 0x3c, !PT ;  /* 0x0000001918187212 */ /* 0x000fe200078e3cff */
[----:B------:R-:W-:Y:S01]  /*ce90*/  UIMAD UR8, UR12, UR11, UR8 ;  /* 0x0000000b0c0872a4 */ /* 0x000fe2000f8e0208 */
[----:B------:R-:W-:Y:S01]  /*cea0*/  SHF.R.U64 R12, R12, 0x3, RZ ;  /* 0x000000030c0c7819 */ /* 0x000fe200000012ff */
[----:B------:R-:W-:Y:S01]  /*ceb0*/  IMAD.X R25, RZ, RZ, R7, P0 ;  /* 0x000000ffff197224 */ /* 0x000fe200000e0607 */
[----:B------:R-:W-:-:S02]  /*cec0*/  IADD3 R77, P0, R6, 0x8000, RZ ;  /* 0x00008000064d7810 */ /* 0x000fc40007f1e0ff */
[----:B------:R-:W-:Y:S01]  /*ced0*/  IADD3 R9, P3, R11, UR6, RZ ;  /* 0x000000060b097c10 */ /* 0x000fe2000ff7e0ff */
[----:B------:R-:W-:Y:S01]  /*cee0*/  IMAD.U32 R10, RZ, RZ, UR8 ;  /* 0x00000008ff0a7e24 */ /* 0x000fe2000f8e00ff */
[----:B------:R-:W-:Y:S01]  /*cef0*/  LOP3.LUT R12, R12, R13, RZ, 0x3c, !PT ;  /* 0x0000000d0c0c7212 */ /* 0x000fe200078e3cff */
[----:B------:R-:W-:Y:S01]  /*cf00*/  IMAD.X R13, RZ, RZ, R7, P1 ;  /* 0x000000ffff0d7224 */ /* 0x000fe200008e0607 */
[C---:B------:R-:W-:Y:S02]  /*cf10*/  IADD3 R69, P6, R6.reuse, 0x4000, RZ ;  /* 0x0000400006457810 */ /* 0x040fe40007fde0ff */
[----:B------:R-:W-:Y:S01]  /*cf20*/  IADD3.X R10, R5, UR7, R10, P3, !PT ;  /* 0x00000007050a7c10 */ /* 0x000fe20009ffe40a */
[----:B------:R-:W-:Y:S01]  /*cf30*/  ULDC.64 UR6, c[0x0][0xb40] ;  /* 0x0002d00000067ab9 */ /* 0x000fe20000000a00 */
[----:B------:R-:W-:Y:S01]  /*cf40*/  IADD3 R53, P5, R6, 0x5000, RZ ;  /* 0x0000500006357810 */ /* 0x000fe20007fbe0ff */
[----:B------:R-:W-:Y:S01]  /*cf50*/  VIADD R5, R11, 0x8 ;  /* 0x000000080b057836 */ /* 0x000fe20000000000 */
[----:B------:R-:W-:-:S02]  /*cf60*/  LEA R16, P3, R9, UR6, 0x2 ;  /* 0x0000000609107c11 */ /* 0x000fc4000f8610ff */
[C---:B------:R-:W-:Y:S02]  /*cf70*/  IADD3 R37, P4, R6.reuse, 0x6000, RZ ;  /* 0x0000600006257810 */ /* 0x040fe40007f9e0ff */
[----:B------:R-:W-:Y:S01]  /*cf80*/  LEA.HI.X R17, R9, UR7, R10, 0x2, P3 ;  /* 0x0000000709117c11 */ /* 0x000fe200098f140a */
[----:B------:R-:W-:Y:S01]  /*cf90*/  IMAD.X R9, RZ, RZ, R7, P2 ;  /* 0x000000ffff097224 */ /* 0x000fe200010e0607 */
[C---:B------:R-:W-:Y:S01]  /*cfa0*/  IADD3 R29, P3, R6.reuse, 0x7000, RZ ;  /* 0x00007000061d7810 */ /* 0x040fe20007f7e0ff */
[----:B------:R-:W-:Y:S01]  /*cfb0*/  ULDC.64 UR6, c[0x0][0xaa0] ;  /* 0x0002a80000067ab9 */ /* 0x000fe20000000a00 */
[C---:B------:R-:W-:Y:S02]  /*cfc0*/  IADD3 R65, P1, R6.reuse, 0x9000, RZ ;  /* 0x0000900006417810 */ /* 0x040fe40007f3e0ff */
[----:B------:R-:W-:Y:S02]  /*cfd0*/  LOP3.LUT R76, R77, 0x380, RZ, 0xc0, !PT ;  /* 0x000003804d4c7812 */ /* 0x000fe400078ec0ff */
[----:B------:R-:W-:-:S02]  /*cfe0*/  IADD3 R49, P2, R6, 0xa000, RZ ;  /* 0x0000a00006317810 */ /* 0x000fc40007f5e0ff */
[----:B------:R-:W-:Y:S02]  /*cff0*/  LOP3.LUT R68, R69, 0x380, RZ, 0xc0, !PT ;  /* 0x0000038045447812 */ /* 0x000fe400078ec0ff */
[----:B------:R-:W-:Y:S02]  /*d000*/  LOP3.LUT R52, R53, 0x380, RZ, 0xc0, !PT ;  /* 0x0000038035347812 */ /* 0x000fe400078ec0ff */
[----:B------:R-:W-:Y:S02]  /*d010*/  LOP3.LUT R36, R37, 0x380, RZ, 0xc0, !PT ;  /* 0x0000038025247812 */ /* 0x000fe400078ec0ff */
[----:B------:R-:W-:Y:S02]  /*d020*/  LOP3.LUT R28, R29, 0x380, RZ, 0xc0, !PT ;  /* 0x000003801d1c7812 */ /* 0x000fe400078ec0ff */
[----:B------:R-:W-:Y:S02]  /*d030*/  LOP3.LUT R64, R65, 0x380, RZ, 0xc0, !PT ;  /* 0x0000038041407812 */ /* 0x000fe400078ec0ff */
[----:B------:R-:W-:-:S02]  /*d040*/  SHF.R.U64 R76, R76, 0x3, RZ ;  /* 0x000000034c4c7819 */ /* 0x000fc400000012ff */
[----:B------:R-:W-:Y:S02]  /*d050*/  LOP3.LUT R48, R49, 0x380, RZ, 0xc0, !PT ;  /* 0x0000038031307812 */ /* 0x000fe400078ec0ff */
[----:B------:R-:W-:Y:S02]  /*d060*/  SHF.R.U64 R68, R68, 0x3, RZ ;  /* 0x0000000344447819 */ /* 0x000fe400000012ff */
[----:B------:R-:W-:Y:S02]  /*d070*/  SHF.R.U64 R52, R52, 0x3, RZ ;  /* 0x0000000334347819 */ /* 0x000fe400000012ff */
[----:B------:R-:W-:Y:S02]  /*d080*/  SHF.R.U64 R36, R36, 0x3, RZ ;  /* 0x0000000324247819 */ /* 0x000fe400000012ff */
[----:B------:R-:W-:Y:S02]  /*d090*/  SHF.R.U64 R28, R28, 0x3, RZ ;  /* 0x000000031c1c7819 */ /* 0x000fe400000012ff */
[----:B------:R-:W-:-:S02]  /*d0a0*/  SHF.R.U64 R64, R64, 0x3, RZ ;  /* 0x0000000340407819 */ /* 0x000fc400000012ff */
[----:B------:R-:W-:Y:S01]  /*d0b0*/  LOP3.LUT R76, R76, R77, RZ, 0x3c, !PT ;  /* 0x0000004d4c4c7212 */ /* 0x000fe200078e3cff */
[--C-:B------:R-:W-:Y:S01]  /*d0c0*/  IMAD.X R77, RZ, RZ, R7.reuse, P0 ;  /* 0x000000ffff4d7224 */ /* 0x100fe200000e0607 */
[----:B------:R-:W-:Y:S02]  /*d0d0*/  SHF.R.U64 R48, R48, 0x3, RZ ;  /* 0x0000000330307819 */ /* 0x000fe400000012ff */
[----:B------:R-:W-:Y:S02]  /*d0e0*/  LOP3.LUT P0, RZ, R192, 0x3, RZ, 0xc0, !PT ;  /* 0x00000003c0ff7812 */ /* 0x000fe4000780c0ff */
[----:B------:R-:W-:Y:S01]  /*d0f0*/  LOP3.LUT R68, R68, R69, RZ, 0x3c, !PT ;  /* 0x0000004544447212 */ /* 0x000fe200078e3cff */
[--C-:B------:R-:W-:Y:S01]  /*d100*/  IMAD.X R69, RZ, RZ, R7.reuse, P6 ;  /* 0x000000ffff457224 */ /* 0x100fe200030e0607 */
        /* <DEDUP_REMOVED lines=9> */
[----:B------:R-:W-:Y:S01]  /*d1a0*/  IMAD.X R49, RZ, RZ, R7, P2 ;  /* 0x000000ffff317224 */ /* 0x000fe200010e0607 */
[----:B------:R-:W-:-:S02]  /*d1b0*/  IADD3 R41, P6, R6, 0xb000, RZ ;  /* 0x0000b00006297810 */ /* 0x000fc40007fde0ff */
[C---:B------:R-:W-:Y:S02]  /*d1c0*/  IADD3 R81, P5, R6.reuse, 0xc000, RZ ;  /* 0x0000c00006517810 */ /* 0x040fe40007fbe0ff */
[C---:B------:R-:W-:Y:S02]  /*d1d0*/  IADD3 R73, P4, R6.reuse, 0xd000, RZ ;  /* 0x0000d00006497810 */ /* 0x040fe40007f9e0ff */
[C---:B------:R-:W-:Y:S02]  /*d1e0*/  IADD3 R57, P3, R6.reuse, 0xe000, RZ ;  /* 0x0000e00006397810 */ /* 0x040fe40007f7e0ff */
[-C--:B-----5:R-:W-:Y:S02]  /*d1f0*/  ISETP.GE.OR P1, PT, R11, R20.reuse, P0 ;  /* 0x000000140b00720c */ /* 0x0a0fe40000726670 */
[----:B------:R-:W-:Y:S02]  /*d200*/  IADD3 R10, P2, R6, 0xf000, RZ ;  /* 0x0000f000060a7810 */ /* 0x000fe40007f5e0ff */
[----:B------:R-:W-:-:S02]  /*d210*/  ISETP.GE.OR P0, PT, R5, R20, P0 ;  /* 0x000000140500720c */ /* 0x000fc40000706670 */
[----:B------:R-:W-:Y:S01]  /*d220*/  LOP3.LUT R11, R6, 0x380, RZ, 0xc0, !PT ;  /* 0x00000380060b7812 */ /* 0x000fe200078ec0ff */
[----:B------:R-:W-:Y:S01]  /*d230*/  IMAD.X R45, RZ, RZ, R7, P2 ;  /* 0x000000ffff2d7224 */ /* 0x000fe200010e0607 */
[----:B------:R-:W-:Y:S02]  /*d240*/  LOP3.LUT R40, R41, 0x380, RZ, 0xc0, !PT ;  /* 0x0000038029287812 */ /* 0x000fe400078ec0ff */
[----:B------:R-:W-:Y:S02]  /*d250*/  LOP3.LUT R80, R81, 0x380, RZ, 0xc0, !PT ;  /* 0x0000038051507812 */ /* 0x000fe400078ec0ff */
[----:B------:R-:W-:Y:S01]  /*d260*/  LOP3.LUT R72, R73, 0x380, RZ, 0xc0, !PT ;  /* 0x0000038049487812 */ /* 0x000fe200078ec0ff */
[----:B------:R0:W-:Y:S01]  /*d270*/  @!P1 STG.E desc[UR50][R16.64], R3 ;  /* 0x0000000310009986 */ /* 0x0001e2000c101932 */
[----:B------:R-:W-:Y:S02]  /*d280*/  LOP3.LUT R56, R57, 0x380, RZ, 0xc0, !PT ;  /* 0x0000038039387812 */ /* 0x000fe400078ec0ff */
[----:B------:R-:W-:Y:S01]  /*d290*/  LOP3.LUT R5, R10, 0x380, RZ, 0xc0, !PT ;  /* 0x000003800a057812 */ /* 0x000fe200078ec0ff */
[----:B------:R1:W-:Y:S01]  /*d2a0*/  @!P0 STG.E desc[UR50][R16.64+0x20], R0 ;  /* 0x0000200010008986 */ /* 0x0003e2000c101932 */
[----:B------:R-:W-:-:S02]  /*d2b0*/  SHF.R.U64 R11, R11, 0x3, RZ ;  /* 0x000000030b0b7819 */ /* 0x000fc400000012ff */
[----:B------:R-:W-:Y:S01]  /*d2c0*/  SHF.R.U64 R40, R40, 0x3, RZ ;  /* 0x0000000328287819 */ /* 0x000fe200000012ff */
[----:B------:R-:W-:Y:S01]  /*d2d0*/  UIMAD UR5, UR5, UR6, URZ ;  /* 0x00000006050572a4 */ /* 0x000fe2000f8e023f */
[----:B------:R-:W-:Y:S01]  /*d2e0*/  SHF.R.U64 R80, R80, 0x3, RZ ;  /* 0x0000000350507819 */ /* 0x000fe200000012ff */
[----:B------:R-:W5:Y:S01]  /*d2f0*/  LD.E.128 R24, desc[UR50][R24.64] ;  /* 0x0000003218187980 */ /* 0x000f62000c101d00 */
[----:B------:R-:W-:Y:S02]  /*d300*/  SHF.R.U64 R72, R72, 0x3, RZ ;  /* 0x0000000348487819 */ /* 0x000fe400000012ff */
[----:B------:R-:W-:Y:S01]  /*d310*/  SHF.R.U64 R56, R56, 0x3, RZ ;  /* 0x0000000338387819 */ /* 0x000fe200000012ff */
[----:B0-----:R-:W-:Y:S01]  /*d320*/  IMAD.U32 R3, RZ, RZ, UR6 ;  /* 0x00000006ff037e24 */ /* 0x001fe2000f8e00ff */
[----:B------:R-:W-:Y:S01]  /*d330*/  SHF.R.U64 R5, R5, 0x3, RZ ;  /* 0x0000000305057819 */ /* 0x000fe200000012ff */
[----:B------:R-:W5:Y:S01]  /*d340*/  LD.E.128 R12, desc[UR50][R12.64] ;  /* 0x000000320c0c7980 */ /* 0x000f62000c101d00 */
[----:B------:R-:W-:-:S02]  /*d350*/  LOP3.LUT R6, R11, R6, RZ, 0x3c, !PT ;  /* 0x000000060b067212 */ /* 0x000fc400078e3cff */
        /* <DEDUP_REMOVED lines=8> */
[----:B------:R-:W-:Y:S01]  /*d3e0*/  LOP3.LUT R44, R5, R10, RZ, 0x3c, !PT ;  /* 0x0000000a052c7212 */ /* 0x000fe200078e3cff */
[----:B------:R0:W5:Y:S01]  /*d3f0*/  LD.E.128 R32, desc[UR50][R6.64] ;  /* 0x0000003206207980 */ /* 0x000162000c101d00 */
[----:B------:R-:W-:-:S03]  /*d400*/  UIMAD UR5, UR4, UR7, UR5 ;  /* 0x00000007040572a4 */ /* 0x000fc6000f8e0205 */
[----:B------:R-:W5:Y:S01]  /*d410*/  LD.E.128 R8, desc[UR50][R8.64] ;  /* 0x0000003208087980 */ /* 0x000f62000c101d00 */
[----:B------:R-:W-:-:S03]  /*d420*/  ULDC.64 UR6, c[0x0][0xae0] ;  /* 0x0002b80000067ab9 */ /* 0x000fc60000000a00 */
[----:B------:R-:W5:Y:S01]  /*d430*/  LD.E.128 R68, desc[UR50][R68.64] ;  /* 0x0000003244447980 */ /* 0x000f62000c101d00 */
[--C-:B0-----:R-:W-:Y:S01]  /*d440*/  SHF.R.S32.HI R7, RZ, 0x1f, R18.reuse ;  /* 0x0000001fff077819 */ /* 0x101fe20000011412 */
[----:B------:R-:W-:Y:S02]  /*d450*/  IMAD.MOV.U32 R6, RZ, RZ, R18 ;  /* 0x000000ffff067224 */ /* 0x000fe400078e0012 */
[----:B------:R-:W5:Y:S04]  /*d460*/  LD.E.128 R52, desc[UR50][R52.64] ;  /* 0x0000003234347980 */ /* 0x000f68000c101d00 */
[----:B------:R-:W5:Y:S01]  /*d470*/  LD.E.128 R36, desc[UR50][R36.64] ;  /* 0x0000003224247980 */ /* 0x000f62000c101d00 */
[----:B------:R-:W-:-:S03]  /*d480*/  IMAD.WIDE.U32 R6, R3, UR4, R6 ;  /* 0x0000000403067c25 */ /* 0x000fc6000f8e0006 */
        /* <DEDUP_REMOVED lines=9> */
[----:B------:R-:W-:Y:S01]  /*d520*/  UIMAD UR4, UR9, UR6, URZ ;  /* 0x00000006090472a4 */ /* 0x000fe2000f8e023f */
[----:B------:R-:W-:Y:S01]  /*d530*/  @!PT LDS RZ, [RZ] ;  /* 0x00000000fffff984 */ /* 0x000fe20000000800 */
[----:B------:R-:W-:Y:S01]  /*d540*/  @!PT LDS RZ, [RZ] ;  /* 0x00000000fffff984 */ /* 0x000fe20000000800 */
[----:B------:R-:W-:Y:S01]  /*d550*/  @!PT LDS RZ, [RZ] ;  /* 0x00000000fffff984 */ /* 0x000fe20000000800 */
[----:B------:R-:W-:Y:S01]  /*d560*/  @!PT LDS RZ, [RZ] ;  /* 0x00000000fffff984 */ /* 0x000fe20000000800 */
[----:B------:R0:W-:Y:S06]  /*d570*/  MEMBAR.ALL.CTA ;  /* 0x0000000000007992 */ /* 0x0001ec0000008000 */
[----:B0-----:R-:W0:Y:S01]  /*d580*/  FENCE.VIEW.ASYNC.S ;  /* 0x00000000000073c6 */ /* 0x001e220000000000 */
[----:B------:R-:W-:-:S02]  /*d590*/  VIADD R7, R7, UR5 ;  /* 0x0000000507077c36 */ /* 0x000fc40008000000 */
[----:B-1----:R-:W-:Y:S01]  /*d5a0*/  IMAD.U32 R17, RZ, RZ, UR6 ;  /* 0x00000006ff117e24 */ /* 0x002fe2000f8e00ff */
[----:B------:R-:W-:Y:S01]  /*d5b0*/  UIMAD UR4, UR42, UR7, UR4 ;  /* 0x000000072a0472a4 */ /* 0x000fe2000f8e0204 */
[----:B------:R-:W-:Y:S02]  /*d5c0*/  IMAD R5, R19, -0x80, R20 ;  /* 0xffffff8013057824 */ /* 0x000fe400078e0214 */
[----:B------:R-:W-:Y:S01]  /*d5d0*/  IMAD.WIDE.U32 R6, R17, UR42, R6 ;  /* 0x0000002a11067c25 */ /* 0x000fe2000f8e0006 */
[----:B------:R-:W-:Y:S02]  /*d5e0*/  ULDC.64 UR6, c[0x0][0xae8] ;  /* 0x0002ba0000067ab9 */ /* 0x000fe40000000a00 */
[----:B------:R-:W-:Y:S01]  /*d5f0*/  ISETP.GE.AND P3, PT, R22, R5, PT ;  /* 0x000000051600720c */ /* 0x000fe20003f66270 */
[----:B------:R-:W-:Y:S01]  /*d600*/  VIADD R7, R7, UR4 ;  /* 0x0000000407077c36 */ /* 0x000fe20008000000 */
[----:B------:R-:W-:Y:S01]  /*d610*/  UIMAD UR4, UR13, UR6, URZ ;  /* 0x000000060d0472a4 */ /* 0x000fe2000f8e023f */
[----:B------:R-:W-:-:S02]  /*d620*/  VIADD R4, R4, 0x28420 ;  /* 0x0002842004047836 */ /* 0x000fc40000000000 */
[----:B------:R-:W-:Y:S02]  /*d630*/  VIADD R0, R22, 0x20 ;  /* 0x0000002016007836 */ /* 0x000fe40000000000 */
[----:B------:R-:W-:Y:S01]  /*d640*/  IMAD.U32 R17, RZ, RZ, UR6 ;  /* 0x00000006ff117e24 */ /* 0x000fe2000f8e00ff */
[----:B------:R-:W-:Y:S01]  /*d650*/  SHF.R.S32.HI R23, RZ, 0x1f, R22 ;  /* 0x0000001fff177819 */ /* 0x000fe20000011416 */
[----:B------:R-:W-:Y:S01]  /*d660*/  UIMAD UR4, UR12, UR7, UR4 ;  /* 0x000000070c0472a4 */ /* 0x000fe2000f8e0204 */
[----:B------:R-:W-:Y:S01]  /*d670*/  PRMT R4, RZ, 0x654, R4 ;  /* 0x00000654ff047816 */ /* 0x000fe20000000004 */
[----:B------:R-:W-:Y:S01]  /*d680*/  IMAD.WIDE.U32 R16, R17, UR12, R6 ;  /* 0x0000000c11107c25 */ /* 0x000fe2000f8e0006 */
[----:B------:R-:W-:Y:S01]  /*d690*/  ISETP.GE.AND P0, PT, R0, R5, PT ;  /* 0x000000050000720c */ /* 0x000fe20003f06270 */
[----:B------:R-:W-:Y:S01]  /*d6a0*/  BSSY B1, `(.L_x_1062) ;  /* 0x000001f000017945 */ /* 0x000fe20003800000 */
[----:B0-----:R0:W-:Y:S01]  /*d6b0*/  SYNCS.ARRIVE.TRANS64.RED.A1T0 RZ, [R4+URZ], RZ ;  /* 0x000000ff04ff79a7 */ /* 0x0011e2000810043f */
[----:B------:R-:W-:-:S02]  /*d6c0*/  VIADD R0, R22, 0x40 ;  /* 0x0000004016007836 */ /* 0x000fc40000000000 */
[----:B------:R-:W-:Y:S02]  /*d6d0*/  VIADD R3, R22, 0x60 ;  /* 0x0000006016037836 */ /* 0x000fe40000000000 */
[----:B------:R-:W-:Y:S01]  /*d6e0*/  IMAD.WIDE R6, R19, 0x80, R22 ;  /* 0x0000008013067825 */ /* 0x000fe200078e0216 */
[----:B------:R-:W-:-:S03]  /*d6f0*/  ISETP.GE.AND P1, PT, R0, R5, PT ;  /* 0x000000050000720c */ /* 0x000fc60003f26270 */
[----:B------:R-:W-:Y:S01]  /*d700*/  VIADD R19, R17, UR4 ;  /* 0x0000000411137c36 */ /* 0x000fe20008000000 */
[----:B------:R-:W-:Y:S01]  /*d710*/  ISETP.GE.AND P2, PT, R3, R5, PT ;  /* 0x000000050300720c */ /* 0x000fe20003f46270 */
[----:B0-----:R-:W-:-:S12]  /*d720*/  @P3 BRA `(.L_x_1063) ;  /* 0x0000000000583947 */ /* 0x001fd80003800000 */
        /* <DEDUP_REMOVED lines=22> */
.L_x_1063:
[----:B------:R-:W-:Y:S05]  /*d890*/  BSYNC B1 ;  /* 0x0000000000017941 */ /* 0x000fea0003800000 */
.L_x_1062:
        /* <DEDUP_REMOVED lines=14> */
[----:B0-----:R-:W-:Y:S02]  /*d980*/  VIADD R20, R18, 0xc0 ;  /* 0x000000c012147836 */ /* 0x001fe40000000000 */
[----:B------:R-:W-:-:S03]  /*d990*/  IMAD.WIDE.U32 R4, R3, UR6, R4 ;  /* 0x0000000603047c25 */ /* 0x000fc6000f8e0004 */
[----:B------:R-:W-:Y:S01]  /*d9a0*/  ISETP.GE.AND P6, PT, R20, UR4, PT ;  /* 0x0000000414007c0c */ /* 0x000fe2000bfc6270 */
[----:B------:R-:W-:Y:S01]  /*d9b0*/  IMAD R3, R3, UR7, R0 ;  /* 0x0000000703037c24 */ /* 0x000fe2000f8e0200 */
[----:B------:R-:W-:Y:S02]  /*d9c0*/  ULDC.64 UR6, c[0x0][0xa80] ;  /* 0x0002a00000067ab9 */ /* 0x000fe40000000a00 */
[----:B------:R-:W-:Y:S01]  /*d9d0*/  LEA R20, P0, R4, UR6, 0x1 ;  /* 0x0000000604147c11 */ /* 0x000fe2000f8008ff */
[----:B------:R-:W-:-:S05]  /*d9e0*/  IMAD.IADD R3, R5, 0x1, R3 ;  /* 0x0000000105037824 */ /* 0x000fca00078e0203 */
[----:B------:R-:W-:-:S05]  /*d9f0*/  LEA.HI.X R21, R4, UR7, R3, 0x1, P0 ;  /* 0x0000000704157c11 */ /* 0x000fca00080f0c03 */
[----:B-----5:R1:W-:Y:S04]  /*da00*/  @!P3 STG.E.128 desc[UR50][R20.64], R24 ;  /* 0x000000181400b986 */ /* 0x0203e8000c101d32 */
[----:B------:R1:W-:Y:S04]  /*da10*/  @!P4 STG.E.128 desc[UR50][R20.64+0x80], R52 ;  /* 0x000080341400c986 */ /* 0x0003e8000c101d32 */
[----:B------:R1:W-:Y:S04]  /*da20*/  @!P5 STG.E.128 desc[UR50][R20.64+0x100], R64 ;  /* 0x000100401400d986 */ /* 0x0003e8000c101d32 */
[----:B------:R1:W-:Y:S02]  /*da30*/  @!P6 STG.E.128 desc[UR50][R20.64+0x180], R72 ;  /* 0x000180481400e986 */ /* 0x0003e4000c101d32 */
.L_x_1065:
[----:B------:R-:W-:Y:S05]  /*da40*/  BSYNC B1 ;  /* 0x0000000000017941 */ /* 0x000fea0003800000 */
.L_x_1064:
        /* <DEDUP_REMOVED lines=14> */
[----:B01----:R-:W-:Y:S02]  /*db30*/  VIADD R20, R18, 0xc0 ;  /* 0x000000c012147836 */ /* 0x003fe40000000000 */
        /* <DEDUP_REMOVED lines=11> */
.L_x_1067:
[----:B------:R-:W-:Y:S05]  /*dbf0*/  BSYNC B1 ;  /* 0x0000000000017941 */ /* 0x000fea0003800000 */
.L_x_1066:
        /* <DEDUP_REMOVED lines=21> */
[----:B-----5:R4:W-:Y:S04]  /*dd50*/  @!P1 STG.E.128 desc[UR50][R6.64], R8 ;  /* 0x0000000806009986 */ /* 0x0209e8000c101d32 */
[----:B------:R4:W-:Y:S04]  /*dd60*/  @!P2 STG.E.128 desc[UR50][R6.64+0x80], R28 ;  /* 0x0000801c0600a986 */ /* 0x0009e8000c101d32 */
[----:B------:R4:W-:Y:S02]  /*dd70*/  @!P3 STG.E.128 desc[UR50][R6.64+0x100], R40 ;  /* 0x000100280600b986 */ /* 0x0009e4000c101d32 */
[----:B------:R-:W-:Y:S05]  /*dd80*/  @P0 BRA `(.L_x_1068) ;  /* 0x0000000c000c0947 */ /* 0x000fea0003800000 */
[----:B------:R3:W-:Y:S01]  /*dd90*/  STG.E.128 desc[UR50][R6.64+0x180], R44 ;  /* 0x0001802c06007986 */ /* 0x0007e2000c101d32 */
[----:B------:R-:W-:Y:S05]  /*dda0*/  BRA `(.L_x_1068) ;  /* 0x0000000c00047947 */ /* 0x000fea0003800000 */
.L_x_1060:
        /* <DEDUP_REMOVED lines=20> */
[----:B------:R-:W-:Y:S01]  /*def0*/  USHF.R.S32.HI UR6, URZ, 0x1f, UR42 ;  /* 0x0000001f3f067899 */ /* 0x000fe2000801142a */
[----:B------:R-:W-:Y:S01]  /*df00*/  ISETP.GT.AND P0, PT, R196, 0x7f, PT ;  /* 0x0000007fc400780c */ /* 0x000fe20003f04270 */
[----:B------:R-:W-:-:S12]  /*df10*/  @P2 BRA `(.L_x_1069) ;  /* 0x0000000000102947 */ /* 0x000fd80003800000 */
[----:B------:R-:W-:Y:S05]  /*df20*/  @!P1 BRA `(.L_x_1069) ;  /* 0x00000000000c9947 */ /* 0x000fea0003800000 */
[----:B-1----:R-:W2:Y:S04]  /*df30*/  LDG.E R7, desc[UR50][R4.64] ;  /* 0x0000003204077981 */ /* 0x002ea8000c1e1900 */
[----:B-----5:R-:W2:Y:S02]  /*df40*/  LDG.E R0, desc[UR50][R4.64+0x4] ;  /* 0x0000043204007981 */ /* 0x020ea4000c1e1900 */
[----:B--2---:R-:W-:-:S07]  /*df50*/  IMAD.IADD R0, R0, 0x1, -R7 ;  /* 0x0000000100007824 */ /* 0x004fce00078e0a07 */
.L_x_1069:
        /* <DEDUP_REMOVED lines=31> */
.L_x_1071:
[----:B------:R-:W-:Y:S05]  /*e150*/  BSYNC B1 ;  /* 0x0000000000017941 */ /* 0x000fea0003800000 */
.L_x_1070:
[----:B------:R-:W-:Y:S01]  /*e160*/  ULDC.64 UR4, c[0x0][0xaa0] ;  /* 0x0002a80000047ab9 */ /* 0x000fe20000000a00 */
[----:B-1----:R-:W-:Y:S01]  /*e170*/  IMAD.MOV.U32 R4, RZ, RZ, R18 ;  /* 0x000000ffff047224 */ /* 0x002fe200078e0012 */
[----:B------:R-:W-:Y:S01]  /*e180*/  ULDC.64 UR10, c[0x0][0xae0] ;  /* 0x0002b800000a7ab9 */ /* 0x000fe20000000a00 */
[----:B0-----:R-:W-:Y:S01]  /*e190*/  IMAD.MOV.U32 R5, RZ, RZ, R9 ;  /* 0x000000ffff057224 */ /* 0x001fe200078e0009 */
[----:B------:R-:W-:Y:S01]  /*e1a0*/  SHF.R.S32.HI R9, RZ, 0x1f, R22 ;  /* 0x0000001fff097819 */ /* 0x000fe20000011416 */
[----:B------:R-:W-:Y:S01]  /*e1b0*/  IMAD R6, R8, UR4, RZ ;  /* 0x0000000408067c24 */ /* 0x000fe2000f8e02ff */
[----:B------:R-:W-:Y:S01]  /*e1c0*/  BSSY B1, `(.L_x_1072) ;  /* 0x000002f000017945 */ /* 0x000fe20003800000 */
[----:B------:R-:W-:Y:S01]  /*e1d0*/  IMAD.WIDE.U32 R4, R3, UR4, R4 ;  /* 0x0000000403047c25 */ /* 0x000fe2000f8e0004 */
[----:B------:R-:W-:-:S03]  /*e1e0*/  UIMAD UR4, UR6, UR10, URZ ;  /* 0x0000000a060472a4 */ /* 0x000fc6000f8e023f */
[----:B------:R-:W-:Y:S01]  /*e1f0*/  IMAD R3, R3, UR5, R6 ;  /* 0x0000000503037c24 */ /* 0x000fe2000f8e0206 */
[----:B------:R-:W-:Y:S01]  /*e200*/  UIMAD UR4, UR42, UR11, UR4 ;  /* 0x0000000b2a0472a4 */ /* 0x000fe2000f8e0204 */
[----:B------:R-:W-:Y:S02]  /*e210*/  IMAD R11, R19, -0x80, R0 ;  /* 0xffffff80130b7824 */ /* 0x000fe400078e0200 */
[----:B------:R-:W-:Y:S02]  /*e220*/  IMAD.IADD R5, R5, 0x1, R3 ;  /* 0x0000000105057824 */ /* 0x000fe400078e0203 */
[----:B------:R-:W-:Y:S01]  /*e230*/  IMAD.U32 R3, RZ, RZ, UR10 ;  /* 0x0000000aff037e24 */ /* 0x000fe2000f8e00ff */
[----:B------:R-:W-:Y:S01]  /*e240*/  ULDC.64 UR10, c[0x0][0xae8] ;  /* 0x0002ba00000a7ab9 */ /* 0x000fe20000000a00 */
[C---:B------:R-:W-:Y:S01]  /*e250*/  ISETP.GE.AND P2, PT, R22.reuse, R11, PT ;  /* 0x0000000b1600720c */ /* 0x040fe20003f46270 */
[----:B------:R-:W-:Y:S02]  /*e260*/  VIADD R6, R22, 0x40 ;  /* 0x0000004016067836 */ /* 0x000fe40000000000 */
[----:B------:R-:W-:-:S03]  /*e270*/  IMAD.WIDE.U32 R4, R3, UR42, R4 ;  /* 0x0000002a03047c25 */ /* 0x000fc6000f8e0004 */
[-C--:B------:R-:W-:Y:S01]  /*e280*/  ISETP.GE.AND P0, PT, R6, R11.reuse, PT ;  /* 0x0000000b0600720c */ /* 0x080fe20003f06270 */
[----:B------:R-:W-:Y:S01]  /*e290*/  VIADD R5, R5, UR4 ;  /* 0x0000000405057c36 */ /* 0x000fe20008000000 */
[----:B------:R-:W-:Y:S02]  /*e2a0*/  UIMAD UR4, UR7, UR10, URZ ;  /* 0x0000000a070472a4 */ /* 0x000fe4000f8e023f */
[----:B------:R-:W-:Y:S02]  /*e2b0*/  IMAD.U32 R7, RZ, RZ, UR10 ;  /* 0x0000000aff077e24 */ /* 0x000fe4000f8e00ff */
[----:B------:R-:W-:Y:S01]  /*e2c0*/  VIADD R0, R22, 0x20 ;  /* 0x0000002016007836 */ /* 0x000fe20000000000 */
[----:B------:R-:W-:Y:S02]  /*e2d0*/  UIMAD UR4, UR8, UR11, UR4 ;  /* 0x0000000b080472a4 */ /* 0x000fe4000f8e0204 */
[----:B------:R-:W-:Y:S02]  /*e2e0*/  IMAD.WIDE.U32 R6, R7, UR8, R4 ;  /* 0x0000000807067c25 */ /* 0x000fe4000f8e0004 */
[----:B------:R-:W-:-:S02]  /*e2f0*/  ISETP.GE.AND P1, PT, R0, R11, PT ;  /* 0x0000000b0000720c */ /* 0x000fc40003f26270 */
        /* <DEDUP_REMOVED lines=27> */
.L_x_1073:
[----:B------:R-:W-:Y:S05]  /*e4b0*/  BSYNC B1 ;  /* 0x0000000000017941 */ /* 0x000fea0003800000 */
.L_x_1072:
[----:B------:R-:W-:Y:S01]  /*e4c0*/  BSSY B1, `(.L_x_1074) ;  /* 0x000001b000017945 */ /* 0x000fe20003800000 */
[----:B------:R-:W-:-:S03]  /*e4d0*/  ISETP.GE.AND P2, PT, R0, R11, PT ;  /* 0x0000000b0000720c */ /* 0x000fc60003f46270 */
        /* <DEDUP_REMOVED lines=25> */
.L_x_1075:
[----:B------:R-:W-:Y:S05]  /*e670*/  BSYNC B1 ;  /* 0x0000000000017941 */ /* 0x000fea0003800000 */
.L_x_1074:
        /* <DEDUP_REMOVED lines=14> */
[----:B-1----:R-:W-:Y:S02]  /*e760*/  VIADD R10, R18, 0xc0 ;  /* 0x000000c0120a7836 */ /* 0x002fe40000000000 */
        /* <DEDUP_REMOVED lines=11> */
.L_x_1077:
[----:B------:R-:W-:Y:S05]  /*e820*/  BSYNC B1 ;  /* 0x0000000000017941 */ /* 0x000fea0003800000 */
.L_x_1076:
        /* <DEDUP_REMOVED lines=25> */
.L_x_1068:
[----:B------:R-:W-:Y:S05]  /*e9c0*/  BSYNC B0 ;  /* 0x0000000000007941 */ /* 0x000fea0003800000 */
.L_x_1059:
[----:B------:R-:W-:Y:S02]  /*e9d0*/  ULDC UR4, c[0x0][0xc14] ;  /* 0x0003050000047ab9 */ /* 0x000fe40000000800 */
[----:B------:R-:W-:-:S06]  /*e9e0*/  UISETP.GE.AND UP0, UPT, UR48, UR4, UPT ;  /* 0x000000043000728c */ /* 0x000fcc000bf06270 */
[----:B------:R-:W-:-:S13]  /*e9f0*/  PLOP3.LUT P0, PT, PT, PT, UP0, 0x80, 0x0 ;  /* 0x000000000000781c */ /* 0x000fda0003f0f008 */
[----:B------:R-:W-:Y:S05]  /*ea00*/  @!P0 BRA `(.L_x_1078) ;  /* 0xffffff2000e08947 */ /* 0x000fea000383ffff */
[----:B------:R-:W-:Y:S05]  /*ea10*/  EXIT ;  /* 0x000000000000794d */ /* 0x000fea0003800000 */
.L_x_973:
[----:B------:R-:W-:-:S08]  /*ea20*/  NOP ;  /* 0x0000000000007918 */ /* 0x000fd00000000000 */
[----:B------:R-:W0:-:S00]  /*ea30*/  USETMAXREG.DEALLOC.CTAPOOL 0x18 ;  /* 0x00000018000079c8 */ /* 0x000e0000080e0500 */
[----:B0-----:R-:W2:Y:S01]  /*ea40*/  LDL.LU R2, [R1+0x2c] ;  /* 0x00002c0001027983 */ /* 0x001ea20000300800 */
[----:B------:R-:W-:Y:S01]  /*ea50*/  LOP3.LUT R0, R0, 0x3, RZ, 0xc0, !PT ;  /* 0x0000000300007812 */ /* 0x000fe200078ec0ff */
[----:B------:R-:W-:-:S05]  /*ea60*/  IMAD.MOV.U32 R6, RZ, RZ, RZ ;  /* 0x000000ffff067224 */ /* 0x000fca00078e00ff */
[----:B------:R-:W0:Y:S02]  /*ea70*/  SHFL.IDX PT, R0, R0, RZ, 0x1f ;  /* 0x00001fff00007589 */ /* 0x000e2400000e0000 */
[----:B0-----:R-:W-:Y:S02]  /*ea80*/  ISETP.NE.AND P0, PT, R0, RZ, PT ;  /* 0x000000ff0000720c */ /* 0x001fe40003f05270 */
        /* <DEDUP_REMOVED lines=15> */
.L_x_1079:
[----:B------:R-:W1:Y:S01]  /*eb80*/  S2R R0, SR_TID.X ;  /* 0x0000000000007919 */ /* 0x000e620000002100 */
[----:B------:R-:W-:Y:S01]  /*eb90*/  ULDC UR4, c[0x0][0xc14] ;  /* 0x0003050000047ab9 */ /* 0x000fe20000000800 */
[----:B-1----:R-:W-:-:S04]  /*eba0*/  LOP3.LUT R5, R0, 0x1f, RZ, 0xc0, !PT ;  /* 0x0000001f00057812 */ /* 0x002fc800078ec0ff */
[----:B------:R-:W-:-:S04]  /*ebb0*/  ISETP.NE.AND P0, PT, R5, 0x1f, PT ;  /* 0x0000001f0500780c */ /* 0x000fc80003f05270 */
[----:B------:R-:W-:-:S13]  /*ebc0*/  ISETP.GE.OR P1, PT, R5, UR4, !P0 ;  /* 0x0000000405007c0c */ /* 0x000fda000c726670 */
[----:B0-----:R-:W0:Y:S02]  /*ebd0*/  @!P1 LDC.64 R2, c[0x0][0xc58] ;  /* 0x00031600ff029b82 */ /* 0x001e240000000a00 */
        /* <DEDUP_REMOVED lines=18> */
[----:B------:R-:W1:Y:S02]  /*ed00*/  SHFL.UP PT, R2, R3, 0x8, RZ ;  /* 0x0500000003027989 */ /* 0x000e6400000e00ff */
[----:B-1----:R-:W-:-:S05]  /*ed10*/  SEL R2, R2, RZ, P4 ;  /* 0x000000ff02027207 */ /* 0x002fca0002000000 */
[----:B------:R-:W-:-:S05]  /*ed20*/  IMAD.IADD R2, R3, 0x1, R2 ;  /* 0x0000000103027824 */ /* 0x000fca00078e0202 */
[----:B------:R-:W1:Y:S02]  /*ed30*/  SHFL.UP PT, R4, R2, 0x10, RZ ;  /* 0x0600000002047989 */ /* 0x000e6400000e00ff */
[----:B-1----:R-:W-:-:S05]  /*ed40*/  SEL R7, R4, RZ, P5 ;  /* 0x000000ff04077207 */ /* 0x002fca0002800000 */
[----:B------:R-:W-:Y:S02]  /*ed50*/  IMAD.IADD R10, R2, 0x1, R7 ;  /* 0x00000001020a7824 */ /* 0x000fe400078e0207 */
[----:B------:R-:W1:Y:S03]  /*ed60*/  LDC R7, c[0x0][0xc10] ;  /* 0x00030400ff077b82 */ /* 0x000e660000000800 */
        /* <DEDUP_REMOVED lines=10> */
.L_x_1085:
        /* <DEDUP_REMOVED lines=14> */
.L_x_1084:
[----:B------:R-:W-:Y:S05]  /*eef0*/  BSYNC B0 ;  /* 0x0000000000007941 */ /* 0x000fea0003800000 */
.L_x_1083:
        /* <DEDUP_REMOVED lines=22> */
.L_x_1081:
[----:B------:R-:W-:Y:S01]  /*f060*/  IMAD.IADD R11, R9, 0x1, -R8 ;  /* 0x00000001090b7824 */ /* 0x000fe200078e0a08 */
[----:B------:R-:W-:-:S03]  /*f070*/  ULDC.64 UR4, c[0x0][0xc68] ;  /* 0x00031a0000047ab9 */ /* 0x000fc60000000a00 */
[----:B------:R-:W-:-:S05]  /*f080*/  IMAD R3, R10, R7, R11 ;  /* 0x000000070a037224 */ /* 0x000fca00078e020b */
[----:B------:R-:W-:-:S13]  /*f090*/  ISETP.GT.AND P0, PT, R3, R0, PT ;  /* 0x000000000300720c */ /* 0x000fda0003f04270 */
[----:B------:R-:W-:Y:S02]  /*f0a0*/  VOTEU.ANY UR7, UPT, !P0 ;  /* 0x0000000000077886 */ /* 0x000fe400040e0100 */
[----:B------:R-:W-:-:S04]  /*f0b0*/  UPOPC UR6, UR7 ;  /* 0x00000007000672bf */ /* 0x000fc80008000000 */
[----:B------:R-:W-:-:S04]  /*f0c0*/  UIADD3 UR45, UR6, UR45, URZ ;  /* 0x0000002d062d7290 */ /* 0x000fc8000fffe03f */
[----:B------:R-:W-:-:S06]  /*f0d0*/  UIMAD.WIDE UR4, UR45, 0x4, UR4 ;  /* 0x000000042d0478a5 */ /* 0x000fcc000f8e0204 */
[----:B------:R-:W-:Y:S02]  /*f0e0*/  IMAD.U32 R2, RZ, RZ, UR4 ;  /* 0x00000004ff027e24 */ /* 0x000fe4000f8e00ff */
[----:B------:R-:W-:-:S05]  /*f0f0*/  IMAD.U32 R3, RZ, RZ, UR5 ;  /* 0x00000005ff037e24 */ /* 0x000fca000f8e00ff */
[----:B------:R-:W2:Y:S01]  /*f100*/  LDG.E R9, desc[UR50][R2.64] ;  /* 0x0000003202097981 */ /* 0x000ea2000c1e1900 */
[----:B------:R-:W-:Y:S01]  /*f110*/  IMAD.U32 R15, RZ, RZ, UR6 ;  /* 0x00000006ff0f7e24 */ /* 0x000fe2000f8e00ff */
[----:B------:R-:W-:-:S04]  /*f120*/  ISETP.NE.AND P0, PT, RZ, UR7, PT ;  /* 0x00000007ff007c0c */ /* 0x000fc8000bf05270 */
[----:B------:R-:W2:Y:S02]  /*f130*/  SHFL.IDX PT, R6, R6, R15, 0x1f ;  /* 0x00001f0f06067589 */ /* 0x000ea400000e0000 */
[----:B--2---:R-:W-:-:S05]  /*f140*/  IMAD R8, R6, R9, RZ ;  /* 0x0000000906087224 */ /* 0x004fca00078e02ff */
[----:B------:R-:W-:-:S04]  /*f150*/  IABS R12, R8 ;  /* 0x00000008000c7213 */ /* 0x000fc80000000000 */
[----:B------:R-:W0:Y:S08]  /*f160*/  I2F.RP R13, R12 ;  /* 0x0000000c000d7306 */ /* 0x000e300000209400 */
[----:B0-----:R-:W0:Y:S02]  /*f170*/  MUFU.RCP R13, R13 ;  /* 0x0000000d000d7308 */ /* 0x001e240000001000 */
[----:B0-----:R-:W-:-:S06]  /*f180*/  VIADD R14, R13, 0xffffffe ;  /* 0x0ffffffe0d0e7836 */ /* 0x001fcc0000000000 */
[----:B------:R-:W0:Y:S02]  /*f190*/  F2I.FTZ.U32.TRUNC.NTZ R3, R14 ;  /* 0x0000000e00037305 */ /* 0x000e24000021f000 */
[----:B0-----:R-:W-:Y:S01]  /*f1a0*/  IMAD.MOV R17, RZ, RZ, -R3 ;  /* 0x000000ffff117224 */ /* 0x001fe200078e0a03 */
[----:B------:R-:W-:Y:S06]  /*f1b0*/  @!P0 BRA `(.L_x_1086) ;  /* 0x00000000000c8947 */ /* 0x000fec0003800000 */
[----:B------:R-:W-:-:S06]  /*f1c0*/  UIADD3 UR4, UR6, -0x1, URZ ;  /* 0xffffffff06047890 */ /* 0x000fcc000fffe03f */
[----:B------:R-:W-:-:S05]  /*f1d0*/  IMAD.U32 R13, RZ, RZ, UR4 ;  /* 0x00000004ff0d7e24 */ /* 0x000fca000f8e00ff */
[----:B------:R0:W1:Y:S02]  /*f1e0*/  SHFL.IDX PT, R4, R10, R13, 0x1f ;  /* 0x00001f0d0a047589 */ /* 0x00006400000e0000 */
.L_x_1086:
[----:B-1----:R-:W-:Y:S02]  /*f1f0*/  IMAD R4, R4, R7, R11 ;  /* 0x0000000704047224 */ /* 0x002fe400078e020b */
        /* <DEDUP_REMOVED lines=19> */
[----:B------:R-:W-:-:S05]  /*f330*/  @!P1 LOP3.LUT R2, RZ, R8, RZ, 0x33, !PT ;  /* 0x00000008ff029212 */ /* 0x000fca00078e33ff */
[----:B------:R-:W-:Y:S02]  /*f340*/  IMAD R0, R9, R2, RZ ;  /* 0x0000000209007224 */ /* 0x000fe400078e02ff */
[----:B------:R-:W-:Y:S02]  /*f350*/  IMAD.MOV R2, RZ, RZ, -R2 ;  /* 0x000000ffff027224 */ /* 0x000fe400078e0a02 */
[----:B-1----:R-:W-:Y:S02]  /*f360*/  IMAD.MOV R4, RZ, RZ, -R0 ;  /* 0x000000ffff047224 */ /* 0x002fe400078e0a00 */
[----:B------:R-:W-:Y:S02]  /*f370*/  IMAD R8, R8, R2, R11 ;  /* 0x0000000208087224 */ /* 0x000fe400078e020b */
[----:B------:R-:W-:Y:S01]  /*f380*/  IMAD.MOV.U32 R2, RZ, RZ, RZ ;  /* 0x000000ffff027224 */ /* 0x000fe200078e00ff */
[----:B------:R-:W-:-:S04]  /*f390*/  VIADDMNMX R7, R4, R7, R9, PT ;  /* 0x0000000704077246 */ /* 0x000fc80003800109 */
[-C--:B------:R-:W-:Y:S02]  /*f3a0*/  IABS R4, R7.reuse ;  /* 0x0000000700047213 */ /* 0x080fe40000000000 */
[----:B0-----:R-:W-:Y:S02]  /*f3b0*/  IABS R10, R7 ;  /* 0x00000007000a7213 */ /* 0x001fe40000000000 */
[----:B------:R-:W0:Y:S08]  /*f3c0*/  I2F.RP R9, R4 ;  /* 0x0000000400097306 */ /* 0x000e300000209400 */
[----:B0-----:R-:W0:Y:S02]  /*f3d0*/  MUFU.RCP R9, R9 ;  /* 0x0000000900097308 */ /* 0x001e240000001000 */
[----:B0-----:R-:W-:Y:S01]  /*f3e0*/  VIADD R3, R9, 0xffffffe ;  /* 0x0ffffffe09037836 */ /* 0x001fe20000000000 */
[----:B------:R-:W-:-:S05]  /*f3f0*/  IABS R9, R8 ;  /* 0x0000000800097213 */ /* 0x000fca0000000000 */
[----:B------:R-:W0:Y:S02]  /*f400*/  F2I.FTZ.U32.TRUNC.NTZ R3, R3 ;  /* 0x0000000300037305 */ /* 0x000e24000021f000 */
[----:B0-----:R-:W-:-:S04]  /*f410*/  IMAD.MOV R11, RZ, RZ, -R3 ;  /* 0x000000ffff0b7224 */ /* 0x001fc800078e0a03 */
[----:B------:R-:W-:-:S04]  /*f420*/  IMAD R11, R11, R4, RZ ;  /* 0x000000040b0b7224 */ /* 0x000fc800078e02ff */
[----:B------:R-:W-:-:S04]  /*f430*/  IMAD.HI.U32 R2, R3, R11, R2 ;  /* 0x0000000b03027227 */ /* 0x000fc800078e0002 */
[----:B------:R-:W-:Y:S02]  /*f440*/  IMAD.MOV R3, RZ, RZ, -R10 ;  /* 0x000000ffff037224 */ /* 0x000fe400078e0a0a */
        /* <DEDUP_REMOVED lines=8> */
[----:B------:R-:W-:Y:S01]  /*f4d0*/  ISETP.GE.AND P2, PT, R3, RZ, PT ;  /* 0x000000ff0300720c */ /* 0x000fe20003f46270 */
[----:B------:R-:W-:-:S06]  /*f4e0*/  IMAD.IADD R3, R8, 0x1, R0 ;  /* 0x0000000108037824 */ /* 0x000fcc00078e0200 */
[----:B------:R-:W-:-:S06]  /*f4f0*/  @P0 VIADD R2, R2, 0x1 ;  /* 0x0000000102020836 */ /* 0x000fcc0000000000 */
[----:B------:R-:W-:Y:S01]  /*f500*/  @!P2 IMAD.MOV R2, RZ, RZ, -R2 ;  /* 0x000000ffff02a224 */ /* 0x000fe200078e0a02 */
[----:B------:R-:W-:Y:S01]  /*f510*/  @!P1 LOP3.LUT R2, RZ, R7, RZ, 0x33, !PT ;  /* 0x00000007ff029212 */ /* 0x000fe200078e33ff */
[----:B------:R-:W-:-:S04]  /*f520*/  IMAD.MOV R7, RZ, RZ, -R7 ;  /* 0x000000ffff077224 */ /* 0x000fc800078e0a07 */
[----:B------:R-:W-:-:S05]  /*f530*/  IMAD R3, R2, R7, R3 ;  /* 0x0000000702037224 */ /* 0x000fca00078e0203 */
[----:B------:R-:W-:Y:S02]  /*f540*/  R2UR UR38, R3 ;  /* 0x00000000032672ca */ /* 0x000fe400000e0000 */
[----:B------:R-:W-:-:S05]  /*f550*/  LOP3.LUT R3, RZ, R2, RZ, 0x33, !PT ;  /* 0x00000002ff037212 */ /* 0x000fca00078e33ff */
[----:B------:R-:W-:-:S05]  /*f560*/  IMAD.IADD R0, R6, 0x1, R3 ;  /* 0x0000000106007824 */ /* 0x000fca00078e0203 */
[----:B------:R1:W-:Y:S01]  /*f570*/  STL [R1+0x1c], R0 ;  /* 0x00001c0001007387 */ /* 0x0003e20000100800 */
[----:B------:R-:W-:Y:S05]  /*f580*/  BRA `(.L_x_1087) ;  /* 0x00000000000c7947 */ /* 0x000fea0003800000 */
.L_x_1082:
[----:B------:R0:W-:Y:S01]  /*f590*/  STL [R1+0x18], R0 ;  /* 0x0000180001007387 */ /* 0x0001e20000100800 */
[----:B------:R-:W-:-:S03]  /*f5a0*/  UMOV UR38, URZ ;  /* 0x0000003f00267c82 */ /* 0x000fc60008000000 */
[----:B------:R0:W-:Y:S02]  /*f5b0*/  STL [R1+0x1c], RZ ;  /* 0x00001cff01007387 */ /* 0x0001e40000100800 */
.L_x_1087:
[----:B------:R-:W2:Y:S04]  /*f5c0*/  LDL R2, [R1+0x1c] ;  /* 0x00001c0001027983 */ /* 0x000ea80000100800 */
[----:B------:R-:W3:Y:S01]  /*f5d0*/  LDL R4, [R1+0x18] ;  /* 0x0000180001047983 */ /* 0x000ee20000100800 */
[----:B------:R-:W-:-:S13]  /*f5e0*/  ISETP.NE.AND P0, PT, R5, RZ, PT ;  /* 0x000000ff0500720c */ /* 0x000fda0003f05270 */
[----:B------:R-:W4:Y:S01]  /*f5f0*/  @!P0 S2R R3, SR_CgaCtaId ;  /* 0x0000000000038919 */ /* 0x000f220000008800 */
[----:B01----:R-:W-:Y:S01]  /*f600*/  @!P0 MOV R0, 0x400 ;  /* 0x0000040000008802 */ /* 0x003fe20000000f00 */
[----:B------:R-:W-:Y:S02]  /*f610*/  IMAD.U32 R6, RZ, RZ, UR38 ;  /* 0x00000026ff067e24 */ /* 0x000fe4000f8e00ff */
[----:B------:R-:W-:Y:S01]  /*f620*/  IMAD.U32 R7, RZ, RZ, UR45 ;  /* 0x0000002dff077e24 */ /* 0x000fe2000f8e00ff */
[----:B----4-:R-:W-:Y:S01]  /*f630*/  @!P0 LEA R0, R3, R0, 0x18 ;  /* 0x0000000003008211 */ /* 0x010fe200078ec0ff */
[----:B--2---:R-:W-:-:S05]  /*f640*/  IMAD.MOV.U32 R5, RZ, RZ, R2 ;  /* 0x000000ffff057224 */ /* 0x004fca00078e0002 */
[----:B---3--:R2:W-:Y:S01]  /*f650*/  @!P0 STS.128 [R0+0x284d0], R4 ;  /* 0x0284d00400008388 */ /* 0x0085e20000000c00 */
[----:B------:R-:W-:Y:S06]  /*f660*/  BAR.ARV 0x5, 0x180 ;  /* 0x0146000000007b1d */ /* 0x000fec0000002000 */
.L_x_1080:
        /* <DEDUP_REMOVED lines=8> */
[----:B-1----:R-:W1:Y:S01]  /*f6f0*/  S2R R4, SR_TID.X ;  /* 0x0000000000047919 */ /* 0x002e620000002100 */
        /* <DEDUP_REMOVED lines=9> */
[----:B0-----:R-:W-:-:S04]  /*f790*/  LOP3.LUT R2, R0, 0x180, RZ, 0xc0, !PT ;  /* 0x0000018000027812 */ /* 0x001fc800078ec0ff */
        /* <DEDUP_REMOVED lines=8> */
[----:B------:R0:W-:Y:S01]  /*f820*/  STL [R1+0x14], R5 ;  /* 0x0000140501007387 */ /* 0x0001e20000100800 */
        /* <DEDUP_REMOVED lines=9> */
[----:B------:R0:W-:Y:S01]  /*f8c0*/  STL [R1+0x8], R4 ;  /* 0x0000080401007387 */ /* 0x0001e20000100800 */
[----:B------:R-:W-:-:S03]  /*f8d0*/  IMAD.MOV.U32 R0, RZ, RZ, 0x1 ;  /* 0x00000001ff007424 */ /* 0x000fc600078e00ff */
[----:B------:R0:W-:Y:S04]  /*f8e0*/  STL [R1+0x30], RZ ;  /* 0x000030ff01007387 */ /* 0x0001e80000100800 */
[----:B------:R0:W-:Y:S04]  /*f8f0*/  STL [R1+0x28], R2 ;  /* 0x0000280201007387 */ /* 0x0001e80000100800 */
[----:B------:R0:W-:Y:S04]  /*f900*/  STL [R1+0xc], R0 ;  /* 0x00000c0001007387 */ /* 0x0001e80000100800 */
[----:B------:R0:W-:Y:S02]  /*f910*/  STL [R1+0x4], RZ ;  /* 0x000004ff01007387 */ /* 0x0001e40000100800 */
.L_x_1156:
[----:B------:R-:W-:Y:S01]  /*f920*/  ULDC.64 UR4, c[0x0][0xa00] ;  /* 0x0002800000047ab9 */ /* 0x000fe20000000a00 */
[----:B------:R-:W-:Y:S01]  /*f930*/  ULDC.64 UR10, c[0x0][0xa08] ;  /* 0x00028200000a7ab9 */ /* 0x000fe20000000a00 */
[----:B------:R-:W-:Y:S01]  /*f940*/  ISETP.NE.U32.AND P0, PT, RZ, UR4, PT ;  /* 0x00000004ff007c0c */ /* 0x000fe2000bf05070 */
[----:B------:R-:W-:Y:S01]  /*f950*/  ULDC.64 UR6, c[0x0][0xa00] ;  /* 0x0002800000067ab9 */ /* 0x000fe20000000a00 */
[----:B------:R-:W-:Y:S01]  /*f960*/  ISETP.NE.U32.AND P1, PT, RZ, UR10, PT ;  /* 0x0000000aff007c0c */ /* 0x000fe2000bf25070 */
[----:B------:R-:W-:Y:S01]  /*f970*/  UIMAD.WIDE UR6, UR45, 0x4, UR6 ;  /* 0x000000042d0678a5 */ /* 0x000fe2000f8e0206 */
[----:B------:R-:W-:Y:S01]  /*f980*/  ISETP.NE.AND.EX P0, PT, RZ, UR5, PT, P0 ;  /* 0x00000005ff007c0c */ /* 0x000fe2000bf05300 */
[----:B------:R-:W-:Y:S01]  /*f990*/  ULDC.64 UR4, c[0x0][0xa28] ;  /* 0x00028a0000047ab9 */ /* 0x000fe20000000a00 */
[----:B------:R-:W-:Y:S01]  /*f9a0*/  ULDC.64 UR8, c[0x0][0xa08] ;  /* 0x0002820000087ab9 */ /* 0x000fe20000000a00 */
[----:B------:R-:W-:Y:S01]  /*f9b0*/  UISETP.NE.U32.AND UP0, UPT, UR4, URZ, UPT ;  /* 0x0000003f0400728c */ /* 0x000fe2000bf05070 */
[----:B------:R-:W-:Y:S01]  /*f9c0*/  ISETP.NE.AND.EX P1, PT, RZ, UR11, PT, P1 ;  /* 0x0000000bff007c0c */ /* 0x000fe2000bf25310 */
[----:B------:R-:W-:Y:S01]  /*f9d0*/  ULDC.64 UR10, c[0x0][0xa18] ;  /* 0x00028600000a7ab9 */ /* 0x000fe20000000a00 */
[----:B------:R-:W-:Y:S01]  /*f9e0*/  IMAD.MOV.U32 R18, RZ, RZ, RZ ;  /* 0x000000ffff127224 */ /* 0x000fe200078e00ff */
[----:B------:R-:W-:Y:S01]  /*f9f0*/  UISETP.NE.AND.EX UP0, UPT, UR5, URZ, UPT, UP0 ;  /* 0x0000003f0500728c */ /* 0x000fe2000bf05300 */
[----:B0-----:R-:W-:Y:S01]  /*fa00*/  IMAD.U32 R2, RZ, RZ, UR6 ;  /* 0x00000006ff027e24 */ /* 0x001fe2000f8e00ff */
[----:B------:R-:W-:Y:S01]  /*fa10*/  UISETP.NE.U32.AND UP1, UPT, UR10, URZ, UPT ;  /* 0x0000003f0a00728c */ /* 0x000fe2000bf25070 */
[----:B------:R-:W-:Y:S01]  /*fa20*/  IMAD.U32 R3, RZ, RZ, UR7 ;  /* 0x00000007ff037e24 */ /* 0x000fe2000f8e00ff */
[----:B------:R-:W-:Y:S01]  /*fa30*/  UIMAD.WIDE UR8, UR45, 0x4, UR8 ;  /* 0x000000042d0878a5 */ /* 0x000fe2000f8e0208 */
[----:B--2---:R-:W0:Y:S01]  /*fa40*/  LDC R0, c[0x0][0x288] ;  /* 0x0000a200ff007b82 */ /* 0x004e220000000800 */
[----:B------:R-:W-:Y:S01]  /*fa50*/  UISETP.NE.AND.EX UP1, UPT, UR11, URZ, UPT, UP1 ;  /* 0x0000003f0b00728c */ /* 0x000fe2000bf25310 */
[----:B-1----:R-:W-:Y:S01]  /*fa60*/  CS2R R4, SRZ ;  /* 0x0000000000047805 */ /* 0x002fe2000001ff00 */
[----:B------:R1:W5:Y:S03]  /*fa70*/  @P0 LDG.E R18, desc[UR50][R2.64] ;  /* 0x0000003202120981 */ /* 0x000366000c1e1900 */
[----:B------:R-:W-:Y:S01]  /*fa80*/  @UP0 ULDC.64 UR4, c[0x0][0xa28] ;  /* 0x00028a0000040ab9 */ /* 0x000fe20000000a00 */
[----:B------:R-:W-:Y:S01]  /*fa90*/  PLOP3.LUT P2, PT, PT, PT, UP0, 0x80, 0x0 ;  /* 0x000000000000781c */ /* 0x000fe20003f4f008 */
[----:B------:R-:W-:Y:S01]  /*faa0*/  @UP0 UIMAD.WIDE UR4, UR45, 0x4, UR4 ;  /* 0x000000042d0408a5 */ /* 0x000fe2000f8e0204 */
[----:B------:R-:W2:Y:S01]  /*fab0*/  LDC R6, c[0x0][0x404] ;  /* 0x00010100ff067b82 */ /* 0x000ea20000000800 */
[----:B-1----:R-:W-:-:S02]  /*fac0*/  IMAD.U32 R2, RZ, RZ, UR8 ;  /* 0x00000008ff027e24 */ /* 0x002fc4000f8e00ff */
[----:B------:R-:W-:Y:S01]  /*fad0*/  IMAD.U32 R3, RZ, RZ, UR9 ;  /* 0x00000009ff037e24 */ /* 0x000fe2000f8e00ff */
[----:B------:R-:W-:-:S04]  /*fae0*/  PLOP3.LUT P4, PT, PT, PT, UP1, 0x80, 0x0 ;  /* 0x000000000000781c */ /* 0x000fc80003f8f018 */
[----:B------:R-:W1:Y:S01]  /*faf0*/  LDC R7, c[0x0][0x2e0] ;  /* 0x0000b800ff077b82 */ /* 0x000e620000000800 */
[----:B------:R3:W5:Y:S02]  /*fb00*/  @P1 LDG.E R5, desc[UR50][R2.64] ;  /* 0x0000003202051981 */ /* 0x000764000c1e1900 */
[----:B---3--:R-:W-:Y:S02]  /*fb10*/  IMAD.U32 R2, RZ, RZ, UR4 ;  /* 0x00000004ff027e24 */ /* 0x008fe4000f8e00ff */
[----:B------:R-:W-:Y:S01]  /*fb20*/  IMAD.U32 R3, RZ, RZ, UR5 ;  /* 0x00000005ff037e24 */ /* 0x000fe2000f8e00ff */
[----:B------:R-:W-:Y:S02]  /*fb30*/  @UP1 ULDC.64 UR4, c[0x0][0xa18] ;  /* 0x0002860000041ab9 */ /* 0x000fe40000000a00 */
[----:B------:R-:W-:Y:S02]  /*fb40*/  @UP1 UIMAD.WIDE UR4, UR45, 0x4, UR4 ;  /* 0x000000042d0418a5 */ /* 0x000fe4000f8e0204 */
[----:B------:R3:W5:Y:S04]  /*fb50*/  @P2 LDG.E R4, desc[UR50][R2.64] ;  /* 0x0000003202042981 */ /* 0x000768000c1e1900 */
[----:B---3--:R-:W-:-:S02]  /*fb60*/  IMAD.U32 R2, RZ, RZ, UR4 ;  /* 0x00000004ff027e24 */ /* 0x008fc4000f8e00ff */
[----:B------:R-:W-:Y:S01]  /*fb70*/  IMAD.U32 R3, RZ, RZ, UR5 ;  /* 0x00000005ff037e24 */ /* 0x000fe2000f8e00ff */
[----:B------:R-:W-:-:S04]  /*fb80*/  ULDC.64 UR4, c[0x0][0xa20] ;  /* 0x0002880000047ab9 */ /* 0x000fc80000000a00 */
[----:B0-----:R0:W5:Y:S01]  /*fb90*/  @P4 LDG.E R0, desc[UR50][R2.64] ;  /* 0x0000003202004981 */ /* 0x001162000c1e1900 */
[----:B------:R-:W-:-:S04]  /*fba0*/  ISETP.NE.U32.AND P3, PT, RZ, UR4, PT ;  /* 0x00000004ff007c0c */ /* 0x000fc8000bf65070 */
[----:B------:R-:W-:Y:S01]  /*fbb0*/  ISETP.NE.AND.EX P3, PT, RZ, UR5, PT, P3 ;  /* 0x00000005ff007c0c */ /* 0x000fe2000bf65330 */
[----:B0-----:R-:W0:Y:S02]  /*fbc0*/  LDC.64 R2, c[0x0][0x3f8] ;  /* 0x0000fe00ff027b82 */ /* 0x001e240000000a00 */
[----:B0-----:R-:W-:-:S04]  /*fbd0*/  ISETP.NE.U32.AND P2, PT, R2, RZ, PT ;  /* 0x000000ff0200720c */ /* 0x001fc80003f45070 */
[----:B------:R-:W-:-:S04]  /*fbe0*/  ISETP.NE.AND.EX P2, PT, R3, RZ, PT, P2 ;  /* 0x000000ff0300720c */ /* 0x000fc80003f45320 */
[----:B--2---:R-:W-:-:S05]  /*fbf0*/  SEL R6, R6, 0x1, P2 ;  /* 0x0000000106067807 */ /* 0x004fca0001000000 */
[----:B-1----:R-:W-:Y:S01]  /*fc00*/  IMAD R6, R6, R7, RZ ;  /* 0x0000000706067224 */ /* 0x002fe200078e02ff */
[----:B------:R-:W-:Y:S06]  /*fc10*/  @P4 BRA `(.L_x_1089) ;  /* 0x0000000000184947 */ /* 0x000fec0003800000 */
[----:B------:R-:W-:Y:S05]  /*fc20*/  @!P0 BRA `(.L_x_1089) ;  /* 0x0000000000148947 */ /* 0x000fea0003800000 */
[----:B------:R-:W-:Y:S02]  /*fc30*/  IMAD.U32 R2, RZ, RZ, UR6 ;  /* 0x00000006ff027e24 */ /* 0x000fe4000f8e00ff */
[----:B------:R-:W-:-:S05]  /*fc40*/  IMAD.U32 R3, RZ, RZ, UR7 ;  /* 0x00000007ff037e24 */ /* 0x000fca000f8e00ff */
[----:B------:R-:W2:Y:S04]  /*fc50*/  LDG.E R7, desc[UR50][R2.64] ;  /* 0x0000003202077981 */ /* 0x000ea8000c1e1900 */
[----:B-----5:R-:W2:Y:S02]  /*fc60*/  LDG.E R0, desc[UR50][R2.64+0x4] ;  /* 0x0000043202007981 */ /* 0x020ea4000c1e1900 */
[----:B--2---:R-:W-:-:S07]  /*fc70*/  IMAD.IADD R0, R0, 0x1, -R7 ;  /* 0x0000000100007824 */ /* 0x004fce00078e0a07 */
.L_x_1089:
[----:B-----5:R-:W-:-:S05]  /*fc80*/  IMAD.IADD R2, R5, 0x1, R4 ;  /* 0x0000000105027824 */ /* 0x020fca00078e0204 */
[----:B------:R0:W-:Y:S01]  /*fc90*/  STL [R1+0x24], R2 ;  /* 0x0000240201007387 */ /* 0x0001e20000100800 */
[----:B------:R-:W-:Y:S05]  /*fca0*/  @!P3 BRA `(.L_x_1090) ;  /* 0x000000000018b947 */ /* 0x000fea0003800000 */
[----:B------:R-:W-:Y:S02]  /*fcb0*/  ULDC.64 UR4, c[0x0][0xa20] ;  /* 0x0002880000047ab9 */ /* 0x000fe40000000a00 */
[----:B------:R-:W-:-:S06]  /*fcc0*/  UIMAD.WIDE UR4, UR45, 0x4, UR4 ;  /* 0x000000042d0478a5 */ /* 0x000fcc000f8e0204 */
[----:B0-----:R-:W-:Y:S02]  /*fcd0*/  IMAD.U32 R2, RZ, RZ, UR4 ;  /* 0x00000004ff027e24 */ /* 0x001fe4000f8e00ff */
[----:B------:R-:W-:-:S05]  /*fce0*/  IMAD.U32 R3, RZ, RZ, UR5 ;  /* 0x00000005ff037e24 */ /* 0x000fca000f8e00ff */
[----:B------:R0:W5:Y:S01]  /*fcf0*/  LDG.E R6, desc[UR50][R2.64] ;  /* 0x0000003202067981 */ /* 0x000162000c1e1900 */
[----:B------:R-:W-:Y:S05]  /*fd00*/  BRA `(.L_x_1091) ;  /* 0x0000000000187947 */ /* 0x000fea0003800000 */
.L_x_1090:
[----:B------:R-:W-:Y:S05]  /*fd10*/  @!P1 BRA `(.L_x_1091) ;  /* 0x0000000000149947 */ /* 0x000fea0003800000 */
[----:B0-----:R-:W-:Y:S02]  /*fd20*/  IMAD.U32 R2, RZ, RZ, UR8 ;  /* 0x00000008ff027e24 */ /* 0x001fe4000f8e00ff */
[----:B------:R-:W-:-:S05]  /*fd30*/  IMAD.U32 R3, RZ, RZ, UR9 ;  /* 0x00000009ff037e24 */ /* 0x000fca000f8e00ff */
[----:B------:R-:W2:Y:S04]  /*fd40*/  LDG.E R5, desc[UR50][R2.64] ;  /* 0x0000003202057981 */ /* 0x000ea8000c1e1900 */
[----:B------:R-:W2:Y:S02]  /*fd50*/  LDG.E R6, desc[UR50][R2.64+0x4] ;  /* 0x0000043202067981 */ /* 0x000ea4000c1e1900 */
[----:B--2---:R-:W-:-:S07]  /*fd60*/  IMAD.IADD R6, R6, 0x1, -R5 ;  /* 0x0000000106067824 */ /* 0x004fce00078e0a05 */
.L_x_1091:
[----:B------:R-:W2:Y:S01]  /*fd70*/  LDL R9, [R1+0x1c] ;  /* 0x00001c0001097983 */ /* 0x000ea20000100800 */
[----:B0-----:R-:W0:Y:S01]  /*fd80*/  LDC.64 R2, c[0x0][0x9e0] ;  /* 0x00027800ff027b82 */ /* 0x001e220000000a00 */
[----:B-----5:R-:W-:Y:S01]  /*fd90*/  IMAD.IADD R6, R6, 0x1, -R4 ;  /* 0x0000000106067824 */ /* 0x020fe200078e0a04 */
[----:B0-----:R-:W-:Y:S02]  /*fda0*/  ISETP.GE.AND P1, PT, R3, 0x1, PT ;  /* 0x000000010300780c */ /* 0x001fe40003f26270 */
[----:B--2---:R-:W-:-:S04]  /*fdb0*/  LEA R7, R9, 0x80, 0x7 ;  /* 0x0000008009077811 */ /* 0x004fc800078e38ff */
[----:B------:R-:W-:-:S05]  /*fdc0*/  IADD3 R7, R6, R7, -R0 ;  /* 0x0000000706077210 */ /* 0x000fca0007ffe800 */
[----:B------:R-:W-:Y:S02]  /*fdd0*/  IMAD.IADD R2, R7, 0x1, R2 ;  /* 0x0000000107027824 */ /* 0x000fe400078e0202 */
[----:B------:R-:W-:Y:S05]  /*fde0*/  @!P1 BRA `(.L_x_1092) ;  /* 0x0000000000409947 */ /* 0x000fea0003800000 */
        /* <DEDUP_REMOVED lines=10> */
.L_x_1093:
[----:B------:R-:W-:-:S13]  /*fe90*/  ISETP.NE.AND P0, PT, R3, 0x1, PT ;  /* 0x000000010300780c */ /* 0x000fda0003f05270 */
[----:B------:R-:W0:Y:S02]  /*fea0*/  @P0 LDC.64 R4, c[0x0][0x9e8] ;  /* 0x00027a00ff040b82 */ /* 0x000e240000000a00 */
[----:B0-----:R-:W-:-:S05]  /*feb0*/  @P0 IMAD.HI.U32 R4, R8, R4, RZ ;  /* 0x0000000408040227 */ /* 0x001fca00078e00ff */
[----:B------:R-:W-:-:S07]  /*fec0*/  @P0 SHF.R.U32.HI R8, RZ, R5, R4 ;  /* 0x00000005ff080219 */ /* 0x000fce0000011604 */
.L_x_1094:
[----:B------:R-:W-:-:S05]  /*fed0*/  IMAD R5, R8, R3, R3 ;  /* 0x0000000308057224 */ /* 0x000fca00078e0203 */
[----:B------:R-:W-:-:S07]  /*fee0*/  VIMNMX R2, R2, R5, PT ;  /* 0x0000000502027248 */ /* 0x000fce0003fe0100 */
.L_x_1092:
[----:B------:R-:W-:Y:S01]  /*fef0*/  IMAD R5, R9, 0x80, -R0 ;  /* 0x0000008009057824 */ /* 0x000fe200078e0a00 */
[----:B------:R-:W-:Y:S01]  /*ff00*/  ULDC UR4, c[0x0][0x9dc] ;  /* 0x0002770000047ab9 */ /* 0x000fe20000000800 */
[----:B------:R-:W-:Y:S02]  /*ff10*/  VIADD R0, R2, 0x3f ;  /* 0x0000003f02007836 */ /* 0x000fe40000000000 */
[C---:B------:R-:W-:Y:S02]  /*ff20*/  IMAD.IADD R2, R6.reuse, 0x1, R5 ;  /* 0x0000000106027824 */ /* 0x040fe400078e0205 */
[----:B------:R-:W-:Y:S01]  /*ff30*/  VIADD R6, R6, 0x3f ;  /* 0x0000003f06067836 */ /* 0x000fe20000000000 */
[----:B------:R-:W-:-:S04]  /*ff40*/  SHF.R.S32.HI R5, RZ, 0x1f, R0 ;  /* 0x0000001fff057819 */ /* 0x000fc80000011400 */
[----:B------:R-:W-:Y:S02]  /*ff50*/  LEA.HI R0, R5, R0, RZ, 0x6 ;  /* 0x0000000005007211 */ /* 0x000fe400078f30ff */
[----:B------:R-:W-:Y:S02]  /*ff60*/  SHF.R.S32.HI R5, RZ, 0x1f, R6 ;  /* 0x0000001fff057819 */ /* 0x000fe40000011406 */
[----:B------:R-:W-:Y:S02]  /*ff70*/  SHF.R.S32.HI R0, RZ, 0x6, R0 ;  /* 0x00000006ff007819 */ /* 0x000fe40000011400 */
[----:B------:R-:W-:-:S04]  /*ff80*/  LEA.HI R5, R5, R6, RZ, 0x6 ;  /* 0x0000000605057211 */ /* 0x000fc800078f30ff */
[----:B------:R-:W-:-:S04]  /*ff90*/  SHF.R.S32.HI R5, RZ, 0x6, R5 ;  /* 0x00000006ff057819 */ /* 0x000fc80000011405 */
[----:B------:R-:W-:Y:S01]  /*ffa0*/  VIMNMX R16, R5, R0, PT ;  /* 0x0000000005107248 */ /* 0x000fe20003fe0100 */
[----:B------:R-:W-:Y:S01]  /*ffb0*/  VIADD R0, R2, -UR4 ;  /* 0x8000000402007c36 */ /* 0x000fe20008000000 */
[----:B------:R-:W-:Y:S06]  /*ffc0*/  @!P1 BRA `(.L_x_1095) ;  /* 0x00000000003c9947 */ /* 0x000fec0003800000 */
        /* <DEDUP_REMOVED lines=9> */
.L_x_1096:
[----:B------:R-:W-:-:S13]  /*10060*/  ISETP.NE.AND P0, PT, R3, 0x1, PT ;  /* 0x000000010300780c */ /* 0x000fda0003f05270 */
[----:B------:R-:W0:Y:S02]  /*10070*/  @P0 LDC.64 R4, c[0x0][0x9e8] ;  /* 0x00027a00ff040b82 */ /* 0x000e240000000a00 */
[----:B0-----:R-:W-:-:S05]  /*10080*/  @P0 IMAD.HI.U32 R4, R2, R4, RZ ;  /* 0x0000000402040227 */ /* 0x001fca00078e00ff */
[----:B------:R-:W-:-:S07]  /*10090*/  @P0 SHF.R.U32.HI R2, RZ, R5, R4 ;  /* 0x00000005ff020219 */ /* 0x000fce0000011604 */
.L_x_1097:
[----:B------:R-:W-:-:S05]  /*100a0*/  IMAD R3, R2, R3, RZ ;  /* 0x0000000302037224 */ /* 0x000fca00078e02ff */
[----:B------:R-:W-:-:S07]  /*100b0*/  VIMNMX R0, R0, R3, !PT ;  /* 0x0000000300007248 */ /* 0x000fce0007fe0100 */
.L_x_1095:
[----:B------:R-:W-:Y:S01]  /*100c0*/  SHF.R.S32.HI R3, RZ, 0x1f, R0 ;  /* 0x0000001fff037819 */ /* 0x000fe20000011400 */
[----:B------:R-:W-:Y:S03]  /*100d0*/  BSSY B6, `(.L_x_1098) ;  /* 0x00002b4000067945 */ /* 0x000fe60003800000 */
[----:B------:R-:W-:-:S04]  /*100e0*/  LEA.HI R3, R3, R0, RZ, 0x6 ;  /* 0x0000000003037211 */ /* 0x000fc800078f30ff */
[----:B------:R-:W-:-:S04]  /*100f0*/  SHF.R.S32.HI R3, RZ, 0x6, R3 ;  /* 0x00000006ff037819 */ /* 0x000fc80000011403 */
[----:B------:R-:W-:-:S04]  /*10100*/  VIMNMX R2, RZ, R3, !PT ;  /* 0x00000003ff027248 */ /* 0x000fc80007fe0100 */
[----:B------:R-:W-:Y:S01]  /*10110*/  ISETP.GT.AND P0, PT, R16, R2, PT ;  /* 0x000000021000720c */ /* 0x000fe20003f04270 */
[----:B------:R0:W-:-:S12]  /*10120*/  STL [R1+0x20], R2 ;  /* 0x0000200201007387 */ /* 0x0001d80000100800 */
        /* <DEDUP_REMOVED lines=19> */
.L_x_1099:
        /* <DEDUP_REMOVED lines=23> */
.L_x_1101:
        /* <DEDUP_REMOVED lines=24> */
.L_x_1102:
        /* <DEDUP_REMOVED lines=20> */
.L_x_1103:
        /* <DEDUP_REMOVED lines=18> */
.L_x_1104:
        /* <DEDUP_REMOVED lines=8> */
[----:B------:R-:W-:-:S11]  /*10830*/  UISETP.NE.AND.EX UP0, UPT, UR5, URZ, UPT, UP0 ;  /* 0x0000003f0500728c */ /* 0x000fd6000bf05300 */
[----:B------:R-:W-:Y:S02]  /*10840*/  @UP0 ULDC.64 UR4, c[0x0][0x9f8] ;  /* 0x00027e0000040ab9 */ /* 0x000fe40000000a00 */
[----:B------:R-:W-:Y:S01]  /*10850*/  @UP0 UIMAD.WIDE UR4, UR45, 0x4, UR4 ;  /* 0x000000042d0408a5 */ /* 0x000fe2000f8e0204 */
[----:B-1----:R-:W-:-:S13]  /*10860*/  ISETP.NE.AND P0, PT, R0, 0x1, PT ;  /* 0x000000010000780c */ /* 0x002fda0003f05270 */
[----:B0-----:R-:W0:Y:S01]  /*10870*/  @P0 LDC R2, c[0x0][0x42c] ;  /* 0x00010b00ff020b82 */ /* 0x001e220000000800 */
[----:B---3--:R-:W-:-:S07]  /*10880*/  LOP3.LUT R17, R4, 0x7f, RZ, 0xc0, !PT ;  /* 0x0000007f04117812 */ /* 0x008fce00078ec0ff */
[----:B------:R-:W1:Y:S01]  /*10890*/  @P0 LDC R0, c[0x0][0x430] ;  /* 0x00010c00ff000b82 */ /* 0x000e620000000800 */
[----:B0-----:R-:W-:-:S05]  /*108a0*/  @P0 IMAD.HI.U32 R2, R2, UR38, RZ ;  /* 0x0000002602020c27 */ /* 0x001fca000f8e00ff */
[----:B-1----:R-:W-:Y:S01]  /*108b0*/  @P0 SHF.R.U32.HI R3, RZ, R0, R2 ;  /* 0x00000000ff030219 */ /* 0x002fe20000011602 */
[----:B------:R-:W-:Y:S01]  /*108c0*/  IMAD.U32 R2, RZ, RZ, UR4 ;  /* 0x00000004ff027e24 */ /* 0x000fe2000f8e00ff */
[----:B------:R-:W-:-:S03]  /*108d0*/  PLOP3.LUT P0, PT, PT, PT, UP0, 0x80, 0x0 ;  /* 0x000000000000781c */ /* 0x000fc60003f0f008 */
[----:B------:R0:W-:Y:S02]  /*108e0*/  STL [R1], R3 ;  /* 0x0000000301007387 */ /* 0x0001e40000100800 */
[----:B0-----:R-:W-:Y:S01]  /*108f0*/  IMAD.U32 R3, RZ, RZ, UR5 ;  /* 0x00000005ff037e24 */ /* 0x001fe2000f8e00ff */
[----:B------:R-:W-:Y:S01]  /*10900*/  ISETP.NE.AND P1, PT, R17, RZ, PT ;  /* 0x000000ff1100720c */ /* 0x000fe20003f25270 */
[----:B------:R-:W-:-:S06]  /*10910*/  ULDC.64 UR4, c[0x0][0xa00] ;  /* 0x0002800000047ab9 */ /* 0x000fcc0000000a00 */
[----:B------:R0:W3:Y:S01]  /*10920*/  @P0 LDG.E R10, desc[UR50][R2.64] ;  /* 0x00000032020a0981 */ /* 0x0000e2000c1e1900 */
[----:B------:R-:W-:Y:S01]  /*10930*/  ISETP.NE.U32.AND P0, PT, RZ, UR4, PT ;  /* 0x00000004ff007c0c */ /* 0x000fe2000bf05070 */
[----:B------:R-:W-:Y:S01]  /*10940*/  UMOV UR36, URZ ;  /* 0x0000003f00247c82 */ /* 0x000fe20008000000 */
[----:B------:R-:W-:Y:S01]  /*10950*/  UMOV UR8, 0x80 ;  /* 0x0000008000087882 */ /* 0x000fe20000000000 */
[----:B------:R-:W-:Y:S01]  /*10960*/  UMOV UR10, UR38 ;  /* 0x00000026000a7c82 */ /* 0x000fe20008000000 */
[----:B------:R-:W-:Y:S02]  /*10970*/  ISETP.NE.AND.EX P0, PT, RZ, UR5, PT, P0 ;  /* 0x00000005ff007c0c */ /* 0x000fe4000bf05300 */
[----:B------:R-:W-:Y:S02]  /*10980*/  SHF.R.U32.HI R4, RZ, 0x5, R4 ;  /* 0x00000005ff047819 */ /* 0x000fe40000011604 */
[----:B------:R-:W-:Y:S01]  /*10990*/  SEL R8, RZ, UR45, P0 ;  /* 0x0000002dff087c07 */ /* 0x000fe20008000000 */
[----:B0-----:R-:W0:Y:S01]  /*109a0*/  LDC.64 R2, c[0x0][0x3f8] ;  /* 0x0000fe00ff027b82 */ /* 0x001e220000000a00 */
[----:B------:R-:W-:Y:S01]  /*109b0*/  VOTEU.ALL UP1, P1 ;  /* 0x00000000003f7886 */ /* 0x000fe20000820000 */
[----:B------:R-:W-:-:S02]  /*109c0*/  LOP3.LUT R4, R4, 0x3, RZ, 0xc0, !PT ;  /* 0x0000000304047812 */ /* 0x000fc400078ec0ff */
[----:B------:R-:W-:Y:S02]  /*109d0*/  R2UR UR39, R8 ;  /* 0x00000000082772ca */ /* 0x000fe400000e0000 */
[----:B------:R-:W-:-:S04]  /*109e0*/  @!UP1 UIADD3 UR4, UP0, UR46, 0x270, URZ ;  /* 0x000002702e049890 */ /* 0x000fc8000ff1e03f */
[----:B------:R-:W-:-:S07]  /*109f0*/  @!UP1 UIADD3.X UR5, URZ, UR47, URZ, UP0, !UPT ;  /* 0x0000002f3f059290 */ /* 0x000fce00087fe43f */
        /* <DEDUP_REMOVED lines=15> */
.L_x_1175:
[----:B--2---:R-:W-:Y:S02]  /*10af0*/  ISETP.NE.AND P0, PT, R14, RZ, PT ;  /* 0x000000ff0e00720c */ /* 0x004fe40003f05270 */
[----:B------:R-:W-:-:S11]  /*10b00*/  PLOP3.LUT P6, PT, PT, PT, PT, 0x8, 0x0 ;  /* 0x000000000000781c */ /* 0x000fd60003fce170 */
[----:B------:R-:W-:Y:S05]  /*10b10*/  @P0 BRA `(.L_x_1106) ;  /* 0x0000000400d80947 */ /* 0x000fea0003800000 */
[----:B0-----:R-:W-:Y:S01]  /*10b20*/  UMOV UR4, 0xffffffff ;  /* 0xffffffff00047882 */ /* 0x001fe20000000000 */
[----:B------:R-:W-:Y:S02]  /*10b30*/  VIADD R6, R16, 0xffffffff ;  /* 0xffffffff10067836 */ /* 0x000fe40000000000 */
[----:B------:R-:W-:Y:S05]  /*10b40*/  BRA.DIV UR4, `(.L_x_1107) ;  /* 0x0000003604547947 */ /* 0x000fea000b800000 */
[----:B------:R-:W-:-:S13]  /*10b50*/  ELECT P6, URZ, PT ;  /* 0x00000000003f782f */ /* 0x000fda00038c0000 */
.L_x_1178:
        /* <DEDUP_REMOVED lines=8> */
[----:B-1----:R-:W0:Y:S02]  /*10be0*/  @P0 LDC.64 R4, c[0x0][0x420] ;  /* 0x00010800ff040b82 */ /* 0x002e240000000a00 */
        /* <DEDUP_REMOVED lines=13> */
.L_x_1109:
[----:B0-----:R-:W1:Y:S04]  /*10cc0*/  LDL R3, [R1+0x4] ;  /* 0x0000040001037983 */ /* 0x001e680000100800 */
[----:B------:R-:W2:Y:S01]  /*10cd0*/  LDL R2, [R1+0xc] ;  /* 0x00000c0001027983 */ /* 0x000ea20000100800 */
[----:B------:R-:W-:Y:S02]  /*10ce0*/  ISETP.NE.AND P0, PT, R17, RZ, PT ;  /* 0x000000ff1100720c */ /* 0x000fe40003f05270 */
[----:B-1----:R-:W-:Y:S02]  /*10cf0*/  LEA R4, R3, UR41, 0x3 ;  /* 0x0000002903047c11 */ /* 0x002fe4000f8e18ff */
[----:B--2---:R-:W-:-:S04]  /*10d00*/  SHF.L.U32 R3, R2, 0x1f, RZ ;  /* 0x0000001f02037819 */ /* 0x004fc800000006ff */
[----:B------:R-:W0:Y:S02]  /*10d10*/  SYNCS.PHASECHK.TRANS64.TRYWAIT P2, [R4+URZ+0x28480], R3 ;  /* 0x02848003040075a7 */ /* 0x000e24000804017f */
[----:B0-----:R-:W-:Y:S05]  /*10d20*/  @!P2 BRA `(.L_x_1110) ;  /* 0x0000003000fca947 */ /* 0x001fea0003800000 */
.L_x_1179:
        /* <DEDUP_REMOVED lines=8> */
.L_x_1111:
[----:B------:R-:W2:Y:S04]  /*10db0*/  LDL R2, [R1+0x4] ;  /* 0x0000040001027983 */ /* 0x000ea80000100800 */
[----:B------:R-:W3:Y:S04]  /*10dc0*/  LDL R9, [R1+0x24] ;  /* 0x0000240001097983 */ /* 0x000ee80000100800 */
[----:B------:R-:W4:Y:S01]  /*10dd0*/  LDL R5, [R1] ;  /* 0x0000000001057983 */ /* 0x000f220000100800 */
        /* <DEDUP_REMOVED lines=22> */
.L_x_1180:
        /* <DEDUP_REMOVED lines=8> */
.L_x_1113:
[----:B01----:R-:W2:Y:S01]  /*10fc0*/  LDL R3, [R1] ;  /* 0x0000000001037983 */ /* 0x003ea20000100800 */
        /* <DEDUP_REMOVED lines=19> */
.L_x_1108:
        /* <DEDUP_REMOVED lines=24> */
.L_x_1106:
        /* <DEDUP_REMOVED lines=10> */
.L_x_1181:
[----:B0-----:R-:W-:Y:S05]  /*11320*/  BSYNC B0 ;  /* 0x0000000000007941 */ /* 0x001fea0003800000 */
.L_x_1114:
[----:B-1----:R-:W3:Y:S01]  /*11330*/  LDL R4, [R1+0x20] ;  /* 0x0000200001047983 */ /* 0x002ee20000100800 */
[----:B------:R-:W-:-:S05]  /*11340*/  VIADD R3, R16, 0xfffffffe ;  /* 0xfffffffe10037836 */ /* 0x000fca0000000000 */
[----:B---3--:R-:W-:-:S13]  /*11350*/  ISETP.GE.AND P0, PT, R3, R4, PT ;  /* 0x000000040300720c */ /* 0x008fda0003f06270 */
[----:B------:R-:W-:Y:S05]  /*11360*/  @!P0 BRA `(.L_x_1116) ;  /* 0x0000001000108947 */ /* 0x000fea0003800000 */
[----:B--2---:R0:W5:Y:S04]  /*11370*/  LDL.LU R2, [R1+0x4] ;  /* 0x0000040001027983 */ /* 0x0041680000300800 */
[----:B------:R0:W5:Y:S02]  /*11380*/  LDL.LU R8, [R1+0xc] ;  /* 0x00000c0001087983 */ /* 0x0001640000300800 */
.L_x_1138:
[----:B-1---5:R-:W-:Y:S01]  /*11390*/  VIADD R5, R2, 0x1 ;  /* 0x0000000102057836 */ /* 0x022fe20000000000 */
        /* <DEDUP_REMOVED lines=33> */
.L_x_1119:
[----:B--2---:R-:W-:Y:S01]  /*115b0*/  LEA R6, R11, UR41, 0x3 ;  /* 0x000000290b067c11 */ /* 0x004fe2000f8e18ff */
[----:B------:R-:W2:Y:S01]  /*115c0*/  S2R R4, SR_TID.X ;  /* 0x0000000000047919 */ /* 0x000ea20000002100 */
[----:B------:R-:W-:Y:S01]  /*115d0*/  SHF.L.U32 R5, R10, 0x1f, RZ ;  /* 0x0000001f0a057819 */ /* 0x000fe200000006ff */
[----:B------:R-:W-:Y:S03]  /*115e0*/  BSSY B1, `(.L_x_1120) ;  /* 0x0000005000017945 */ /* 0x000fe60003800000 */
[----:B------:R-:W3:Y:S01]  /*115f0*/  SYNCS.PHASECHK.TRANS64.TRYWAIT P0, [R6+URZ+0x28480], R5 ;  /* 0x02848005060075a7 */ /* 0x000ee2000800017f */
[----:B--2---:R-:W-:-:S04]  /*11600*/  LOP3.LUT R4, R4, 0x7f, RZ, 0xc0, !PT ;  /* 0x0000007f04047812 */ /* 0x004fc800078ec0ff */
[----:B------:R-:W-:Y:S01]  /*11610*/  ISETP.NE.AND P2, PT, R4, RZ, PT ;  /* 0x000000ff0400720c */ /* 0x000fe20003f45270 */
[----:B---3--:R-:W-:-:S12]  /*11620*/  @!P0 BRA `(.L_x_1121) ;  /* 0x0000002800f88947 */ /* 0x008fd80003800000 */
.L_x_1182:
[----:B------:R-:W-:Y:S05]  /*11630*/  BSYNC B1 ;  /* 0x0000000000017941 */ /* 0x000fea0003800000 */
.L_x_1120:
        /* <DEDUP_REMOVED lines=9> */
.L_x_1123:
[----:B------:R-:W-:Y:S05]  /*116d0*/  BSYNC B1 ;  /* 0x0000000000017941 */ /* 0x000fea0003800000 */
.L_x_1122:
[----:B------:R-:W3:Y:S04]  /*116e0*/  LDL R4, [R1+0x4] ;  /* 0x0000040001047983 */ /* 0x000ee80000100800 */
[----:B-1----:R-:W4:Y:S04]  /*116f0*/  LDL R10, [R1] ;  /* 0x00000000010a7983 */ /* 0x002f280000100800 */
[----:B------:R-:W2:Y:S01]  /*11700*/  LDL R7, [R1+0x24] ;  /* 0x0000240001077983 */ /* 0x000ea20000100800 */
        /* <DEDUP_REMOVED lines=8> */
[----:B----4-:R-:W-:-:S03]  /*11790*/  R2UR UR12, R10 ;  /* 0x000000000a0c72ca */ /* 0x010fc600000e0000 */
[----:B------:R-:W-:Y:S02]  /*117a0*/  VIADD R10, R4, 0x10000 ;  /* 0x00010000040a7836 */ /* 0x000fe40000000000 */
[----:B--2---:R-:W-:Y:S02]  /*117b0*/  IMAD R9, R9, 0x40, R7 ;  /* 0x0000004009097824 */ /* 0x004fe400078e0207 */
[----:B------:R-:W-:-:S08]  /*117c0*/  VIADD R7, R6, 0x28470 ;  /* 0x0002847006077836 */ /* 0x000fd00000000000 */
.L_x_1124:
        /* <DEDUP_REMOVED lines=17> */
.L_x_1125:
        /* <DEDUP_REMOVED lines=12> */
.L_x_1183:
[----:B------:R-:W-:Y:S05]  /*119a0*/  BSYNC B1 ;  /* 0x0000000000017941 */ /* 0x000fea0003800000 */
.L_x_1126:
        /* <DEDUP_REMOVED lines=9> */
[----:B---3--:R-:W-:Y:S05]  /*11a40*/  @!P0 BRA `(.L_x_1129) ;  /* 0x0000000000048947 */ /* 0x008fea0003800000 */
[----:B------:R-:W-:Y:S01]  /*11a50*/  BPT.TRAP 0x1 ;  /* 0x000000040000795c */ /* 0x000fe20000300000 */
.L_x_1129:
[----:B------:R-:W-:Y:S05]  /*11a60*/  BSYNC B1 ;  /* 0x0000000000017941 */ /* 0x000fea0003800000 */
.L_x_1128:
[----:B-1----:R-:W2:Y:S01]  /*11a70*/  LDL R5, [R1] ;  /* 0x0000000001057983 */ /* 0x002ea20000100800 */
        /* <DEDUP_REMOVED lines=9> */
.L_x_1130:
        /* <DEDUP_REMOVED lines=16> */
.L_x_1131:
        /* <DEDUP_REMOVED lines=9> */
.L_x_1118:
[----:B------:R-:W-:Y:S05]  /*11ca0*/  BSYNC B0 ;  /* 0x0000000000007941 */ /* 0x000fea0003800000 */
.L_x_1117:
[----:B------:R-:W-:-:S06]  /*11cb0*/  UISETP.NE.AND UP0, UPT, UR42, 0x3, UPT ;  /* 0x000000032a00788c */ /* 0x000fcc000bf05270 */
[----:B------:R-:W-:-:S13]  /*11cc0*/  PLOP3.LUT P0, PT, PT, PT, UP0, 0x80, 0x0 ;  /* 0x000000000000781c */ /* 0x000fda0003f0f008 */
[----:B------:R-:W-:Y:S05]  /*11cd0*/  @!P0 BRA `(.L_x_1132) ;  /* 0x0000000000048947 */ /* 0x000fea0003800000 */
[----:B------:R-:W-:Y:S01]  /*11ce0*/  BPT.TRAP 0x1 ;  /* 0x000000040000795c */ /* 0x000fe20000300000 */
.L_x_1132:
[----:B------:R-:W-:Y:S01]  /*11cf0*/  IMAD.U32 R4, RZ, RZ, UR44 ;  /* 0x0000002cff047e24 */ /* 0x000fe2000f8e00ff */
[----:B------:R-:W-:Y:S01]  /*11d00*/  LEA R21, R2, UR41, 0x3 ;  /* 0x0000002902157c11 */ /* 0x000fe2000f8e18ff */
[----:B------:R-:W-:Y:S03]  /*11d10*/  BSSY B0, `(.L_x_1133) ;  /* 0x0000006000007945 */ /* 0x000fe60003800000 */
[----:B------:R-:W-:Y:S02]  /*11d20*/  ISETP.NE.AND P0, PT, R4, 0x3, PT ;  /* 0x000000030400780c */ /* 0x000fe40003f05270 */
[----:B------:R-:W-:-:S04]  /*11d30*/  LOP3.LUT R4, R8, 0x1, RZ, 0x3c, !PT ;  /* 0x0000000108047812 */ /* 0x000fc800078e3cff */
[----:B------:R-:W-:-:S04]  /*11d40*/  SHF.L.U32 R4, R4, 0x1f, RZ ;  /* 0x0000001f04047819 */ /* 0x000fc800000006ff */
[----:B------:R-:W2:Y:S02]  /*11d50*/  SYNCS.PHASECHK.TRANS64.TRYWAIT P2, [R21+URZ+0x28470], R4 ;  /* 0x02847004150075a7 */ /* 0x000ea4000804017f */
[----:B--2---:R-:W-:Y:S05]  /*11d60*/  @!P2 BRA `(.L_x_1134) ;  /* 0x000000240050a947 */ /* 0x004fea0003800000 */
.L_x_1184:
[----:B------:R-:W-:Y:S05]  /*11d70*/  BSYNC B0 ;  /* 0x0000000000007941 */ /* 0x000fea0003800000 */
.L_x_1133:
[----:B------:R-:W-:Y:S05]  /*11d80*/  @!P0 BRA `(.L_x_1135) ;  /* 0x0000000000048947 */ /* 0x000fea0003800000 */
[----:B------:R-:W-:Y:S01]  /*11d90*/  BPT.TRAP 0x1 ;  /* 0x000000040000795c */ /* 0x000fe20000300000 */
.L_x_1135:
[----:B--2---:R-:W-:Y:S01]  /*11da0*/  SHF.L.U32 R4, R8, 0x1f, RZ ;  /* 0x0000001f08047819 */ /* 0x004fe200000006ff */
[----:B------:R-:W-:-:S03]  /*11db0*/  IMAD.SHL.U32 R2, R2, 0x4000, RZ ;  /* 0x0000400002027824 */ /* 0x000fc600078e00ff */
[----:B------:R-:W2:Y:S02]  /*11dc0*/  SYNCS.PHASECHK.TRANS64.TRYWAIT P2, [R21+URZ+0x28460], R4 ;  /* 0x02846004150075a7 */ /* 0x000ea4000804017f */
[----:B--2---:R-:W-:Y:S05]  /*11dd0*/  @!P2 BRA `(.L_x_1136) ;  /* 0x000000240048a947 */ /* 0x004fea0003800000 */
.L_x_1185:
[----:B------:R-:W3:Y:S04]  /*11de0*/  LDL R17, [R1+0x8] ;  /* 0x0000080001117983 */ /* 0x000ee80000100800 */
[----:B------:R-:W4:Y:S04]  /*11df0*/  LDL R13, [R1+0x28] ;  /* 0x00002800010d7983 */ /* 0x000f280000100800 */
[----:B------:R-:W5:Y:S01]  /*11e00*/  LDL R18, [R1+0x14] ;  /* 0x0000140001127983 */ /* 0x000f620000100800 */
[----:B------:R-:W-:Y:S05]  /*11e10*/  WARPSYNC.ALL ;  /* 0x0000000000007948 */ /* 0x000fea0003800000 */
[----:B------:R-:W-:-:S04]  /*11e20*/  IMAD.U32 R12, RZ, RZ, UR41 ;  /* 0x00000029ff0c7e24 */ /* 0x000fc8000f8e00ff */
[----:B------:R-:W-:Y:S01]  /*11e30*/  VIADD R12, R12, 0x8000 ;  /* 0x000080000c0c7836 */ /* 0x000fe20000000000 */
[----:B---3--:R-:W-:-:S06]  /*11e40*/  LOP3.LUT R8, R2, R17, RZ, 0xfc, !PT ;  /* 0x0000001102087212 */ /* 0x008fcc00078efcff */
[----:B-1----:R-:W2:Y:S01]  /*11e50*/  LDSM.16.MT88.4 R8, [R8+UR41+0x10000] ;  /* 0x010000290808783b */ /* 0x002ea20008004200 */
[----:B----4-:R-:W-:Y:S02]  /*11e60*/  IADD3 R16, R13, UR41, R2 ;  /* 0x000000290d107c10 */ /* 0x010fe4000fffe002 */
[C-C-:B--2---:R-:W-:Y:S02]  /*11e70*/  PRMT R4, R8.reuse, 0x6420, R9.reuse ;  /* 0x0000642008047816 */ /* 0x144fe40000000009 */
[----:B------:R-:W-:Y:S02]  /*11e80*/  PRMT R5, R8, 0x7531, R9 ;  /* 0x0000753108057816 */ /* 0x000fe40000000009 */
[C-C-:B------:R-:W-:Y:S02]  /*11e90*/  PRMT R6, R10.reuse, 0x6420, R11.reuse ;  /* 0x000064200a067816 */ /* 0x140fe4000000000b */
[----:B------:R-:W-:Y:S02]  /*11ea0*/  PRMT R7, R10, 0x7531, R11 ;  /* 0x000075310a077816 */ /* 0x000fe4000000000b */
[----:B------:R-:W1:Y:S01]  /*11eb0*/  LDSM.16.MT88.4 R8, [R16+0x10000] ;  /* 0x010000001008783b */ /* 0x000e620000004200 */
[----:B-----5:R-:W-:-:S05]  /*11ec0*/  IADD3 R20, R12, R2, R18 ;  /* 0x000000020c147210 */ /* 0x020fca0007ffe012 */
[----:B------:R2:W-:Y:S02]  /*11ed0*/  STSM.16.M88.4 [R20], R4 ;  /* 0x0000000414007844 */ /* 0x0005e40000000200 */
[----:B--2---:R-:W-:Y:S01]  /*11ee0*/  VIADD R4, R2, 0x2000 ;  /* 0x0000200002047836 */ /* 0x004fe20000000000 */
[C-C-:B-1----:R-:W-:Y:S02]  /*11ef0*/  PRMT R12, R8.reuse, 0x6420, R9.reuse ;  /* 0x00006420080c7816 */ /* 0x142fe40000000009 */
[----:B------:R-:W-:Y:S02]  /*11f00*/  PRMT R13, R8, 0x7531, R9 ;  /* 0x00007531080d7816 */ /* 0x000fe40000000009 */
[C-C-:B------:R-:W-:Y:S02]  /*11f10*/  PRMT R14, R10.reuse, 0x6420, R11.reuse ;  /* 0x000064200a0e7816 */ /* 0x140fe4000000000b */
[----:B------:R-:W-:-:S05]  /*11f20*/  PRMT R15, R10, 0x7531, R11 ;  /* 0x000075310a0f7816 */ /* 0x000fca000000000b */
[----:B------:R1:W-:Y:S02]  /*11f30*/  STSM.16.M88.4 [R20+0x1000], R12 ;  /* 0x0010000c14007844 */ /* 0x0003e40000000200 */
        /* <DEDUP_REMOVED lines=9> */
[----:B------:R2:W-:Y:S01]  /*11fd0*/  STSM.16.M88.4 [R20+0x2000], R4 ;  /* 0x0020000414007844 */ /* 0x0005e20000000200 */
[----:B------:R-:W-:-:S02]  /*11fe0*/  IMAD.MOV.U32 R12, RZ, RZ, R18 ;  /* 0x000000ffff0c7224 */ /* 0x000fc400078e0012 */
[----:B--2---:R-:W-:-:S05]  /*11ff0*/  VIADD R4, R2, 0x1000 ;  /* 0x0000100002047836 */ /* 0x004fca0000000000 */
[----:B------:R-:W-:Y:S01]  /*12000*/  LOP3.LUT R4, R4, R14, RZ, 0xfc, !PT ;  /* 0x0000000e04047212 */ /* 0x000fe200078efcff */
[----:B------:R-:W2:Y:S01]  /*12010*/  S2R R7, SR_TID.X ;  /* 0x0000000000077919 */ /* 0x000ea20000002100 */
[C-C-:B-1----:R-:W-:Y:S02]  /*12020*/  PRMT R16, R8.reuse, 0x6420, R9.reuse ;  /* 0x0000642008107816 */ /* 0x142fe40000000009 */
[----:B------:R-:W-:Y:S02]  /*12030*/  PRMT R17, R8, 0x7531, R9 ;  /* 0x0000753108117816 */ /* 0x000fe40000000009 */
[C-C-:B------:R-:W-:Y:S02]  /*12040*/  PRMT R18, R10.reuse, 0x6420, R11.reuse ;  /* 0x000064200a127816 */ /* 0x140fe4000000000b */
[----:B------:R-:W-:-:S05]  /*12050*/  PRMT R19, R10, 0x7531, R11 ;  /* 0x000075310a137816 */ /* 0x000fca000000000b */
[----:B------:R1:W-:Y:S04]  /*12060*/  STSM.16.M88.4 [R20+0x3000], R16 ;  /* 0x0030001014007844 */ /* 0x0003e80000000200 */
[----:B------:R-:W3:Y:S01]  /*12070*/  LDSM.16.MT88.4 R8, [R4+UR41+0x10000] ;  /* 0x010000290408783b */ /* 0x000ee20008004200 */
[----:B--2---:R-:W-:Y:S01]  /*12080*/  LOP3.LUT P2, RZ, R7, 0x4, RZ, 0xc0, !PT ;  /* 0x0000000407ff7812 */ /* 0x004fe2000784c0ff */
[----:B------:R-:W-:Y:S02]  /*12090*/  IMAD.U32 R13, RZ, RZ, UR41 ;  /* 0x00000029ff0d7e24 */ /* 0x000fe4000f8e00ff */
[----:B-1----:R-:W-:Y:S01]  /*120a0*/  IMAD.MOV.U32 R19, RZ, RZ, 0x20 ;  /* 0x00000020ff137424 */ /* 0x002fe200078e00ff */
[C-C-:B---3--:R-:W-:Y:S02]  /*120b0*/  PRMT R4, R8.reuse, 0x6420, R9.reuse ;  /* 0x0000642008047816 */ /* 0x148fe40000000009 */
[----:B------:R-:W-:-:S02]  /*120c0*/  PRMT R5, R8, 0x7531, R9 ;  /* 0x0000753108057816 */ /* 0x000fc40000000009 */
[C-C-:B------:R-:W-:Y:S02]  /*120d0*/  PRMT R6, R10.reuse, 0x6420, R11.reuse ;  /* 0x000064200a067816 */ /* 0x140fe4000000000b */
[----:B------:R-:W-:Y:S02]  /*120e0*/  PRMT R7, R10, 0x7531, R11 ;  /* 0x000075310a077816 */ /* 0x000fe4000000000b */
[----:B------:R-:W1:Y:S01]  /*120f0*/  LDSM.16.MT88.4 R8, [R15+0x11000] ;  /* 0x011000000f08783b */ /* 0x000e620000004200 */
[----:B------:R-:W-:Y:S01]  /*12100*/  SEL R19, R19, 0xffffffe0, !P2 ;  /* 0xffffffe013137807 */ /* 0x000fe20005000000 */
[----:B------:R-:W-:-:S03]  /*12110*/  VIADD R13, R13, 0x8000 ;  /* 0x000080000d0d7836 */ /* 0x000fc60000000000 */
[----:B------:R-:W-:Y:S01]  /*12120*/  IADD3 R12, R12, R2, R19 ;  /* 0x000000020c0c7210 */ /* 0x000fe20007ffe013 */
        /* <DEDUP_REMOVED lines=29> */
.L_x_1137:
[----:B------:R-:W3:Y:S01]  /*12300*/  LDL R2, [R1+0x20] ;  /* 0x0000200001027983 */ /* 0x000ee20000100800 */
[----:B--2---:R2:W-:Y:S03]  /*12310*/  SYNCS.ARRIVE.TRANS64.A1T0 RZ, [R21+URZ+0x28450], RZ ;  /* 0x028450ff15ff79a7 */ /* 0x0045e6000810003f */
[----:B------:R4:W5:Y:S01]  /*12320*/  LDL R8, [R1+0xc] ;  /* 0x00000c0001087983 */ /* 0x0009620000100800 */
[----:B--2---:R-:W-:-:S05]  /*12330*/  @!P1 VIADD R21, R21, 0x28480 ;  /* 0x0002848015159836 */ /* 0x004fca0000000000 */
[----:B------:R-:W-:Y:S01]  /*12340*/  @!P1 PRMT R21, RZ, 0x654, R21 ;  /* 0x00000654ff159816 */ /* 0x000fe20000000015 */
[----:B------:R-:W-:Y:S06]  /*12350*/  BAR.SYNC.DEFER_BLOCKING 0x2, 0x80 ;  /* 0x0082000000007b1d */ /* 0x000fec0000010000 */
[----:B------:R4:W-:Y:S01]  /*12360*/  @!P1 SYNCS.ARRIVE.TRANS64.RED.A1T0 RZ, [R21+URZ], RZ ;  /* 0x000000ff15ff99a7 */ /* 0x0009e2000810043f */
[C---:B---3--:R-:W-:Y:S01]  /*12370*/  ISETP.GT.AND P0, PT, R3.reuse, R2, PT ;  /* 0x000000020300720c */ /* 0x048fe20003f04270 */
[----:B------:R-:W-:Y:S01]  /*12380*/  VIADD R3, R3, 0xffffffff ;  /* 0xffffffff03037836 */ /* 0x000fe20000000000 */
[----:B------:R4:W5:Y:S11]  /*12390*/  LDL R2, [R1+0x4] ;  /* 0x0000040001027983 */ /* 0x0009760000100800 */
[----:B----4-:R-:W-:Y:S05]  /*123a0*/  @P0 BRA `(.L_x_1138) ;  /* 0xffffffec00f80947 */ /* 0x010fea000383ffff */
.L_x_1116:
[----:B------:R-:W-:Y:S04]  /*123b0*/  BSSY B0, `(.L_x_1139) ;  /* 0x000000f000007945 */ /* 0x000fe80003800000 */
[----:B------:R-:W-:Y:S05]  /*123c0*/  @P1 BRA `(.L_x_1140) ;  /* 0x0000000000341947 */ /* 0x000fea0003800000 */
[----:B-1----:R-:W1:Y:S01]  /*123d0*/  S2R R5, SR_LANEID ;  /* 0x0000000000057919 */ /* 0x002e620000000000 */
[----:B------:R-:W-:Y:S01]  /*123e0*/  VOTEU.ANY UR4, UPT, PT ;  /* 0x0000000000047886 */ /* 0x000fe200038e0100 */
[----:B--2--5:R-:W2:Y:S01]  /*123f0*/  LDC.64 R2, c[0x0][0xc38] ;  /* 0x00030e00ff027b82 */ /* 0x024ea20000000a00 */
        /* <DEDUP_REMOVED lines=9> */
[----:B------:R3:W-:Y:S02]  /*12490*/  STL [R1+0x18], R0 ;  /* 0x0000180001007387 */ /* 0x0007e40000100800 */
.L_x_1140:
[----:B------:R-:W-:Y:S05]  /*124a0*/  BSYNC B0 ;  /* 0x0000000000007941 */ /* 0x000fea0003800000 */
.L_x_1139:
[----:B------:R-:W-:-:S06]  /*124b0*/  UISETP.NE.AND UP0, UPT, UR42, 0x3, UPT ;  /* 0x000000032a00788c */ /* 0x000fcc000bf05270 */
[----:B------:R-:W-:-:S13]  /*124c0*/  PLOP3.LUT P0, PT, PT, PT, UP0, 0x80, 0x0 ;  /* 0x000000000000781c */ /* 0x000fda0003f0f008 */
[----:B------:R-:W-:Y:S05]  /*124d0*/  @!P0 BRA `(.L_x_1141) ;  /* 0x0000000000048947 */ /* 0x000fea0003800000 */
[----:B------:R-:W-:Y:S01]  /*124e0*/  BPT.TRAP 0x1 ;  /* 0x000000040000795c */ /* 0x000fe20000300000 */
.L_x_1141:
[----:B--2--5:R-:W2:Y:S04]  /*124f0*/  LDL R2, [R1+0xc] ;  /* 0x00000c0001027983 */ /* 0x024ea80000100800 */
[----:B---3--:R-:W3:Y:S01]  /*12500*/  LDL R0, [R1+0x4] ;  /* 0x0000040001007983 */ /* 0x008ee20000100800 */
[----:B------:R-:W-:Y:S01]  /*12510*/  BSSY B0, `(.L_x_1142) ;  /* 0x0000008000007945 */ /* 0x000fe20003800000 */
[----:B--2---:R-:W-:-:S04]  /*12520*/  LOP3.LUT R3, R2, 0x1, RZ, 0x3c, !PT ;  /* 0x0000000102037812 */ /* 0x004fc800078e3cff */
[----:B------:R-:W-:Y:S02]  /*12530*/  SHF.L.U32 R3, R3, 0x1f, RZ ;  /* 0x0000001f03037819 */ /* 0x000fe400000006ff */
[----:B---3--:R-:W-:-:S04]  /*12540*/  LEA R2, R0, UR41, 0x3 ;  /* 0x0000002900027c11 */ /* 0x008fc8000f8e18ff */
[----:B------:R-:W2:Y:S01]  /*12550*/  SYNCS.PHASECHK.TRANS64.TRYWAIT P0, [R2+URZ+0x28470], R3 ;  /* 0x02847003020075a7 */ /* 0x000ea2000800017f */
[----:B------:R-:W-:-:S05]  /*12560*/  IMAD.U32 R0, RZ, RZ, UR44 ;  /* 0x0000002cff007e24 */ /* 0x000fca000f8e00ff */
[----:B------:R-:W-:Y:S01]  /*12570*/  ISETP.NE.AND P2, PT, R0, 0x3, PT ;  /* 0x000000030000780c */ /* 0x000fe20003f45270 */
[----:B--2---:R-:W-:-:S12]  /*12580*/  @!P0 BRA `(.L_x_1143) ;  /* 0x0000001c00708947 */ /* 0x004fd80003800000 */
.L_x_1186:
[----:B------:R-:W-:Y:S05]  /*12590*/  BSYNC B0 ;  /* 0x0000000000007941 */ /* 0x000fea0003800000 */
.L_x_1142:
[----:B------:R-:W-:Y:S05]  /*125a0*/  @!P2 BRA `(.L_x_1144) ;  /* 0x000000000004a947 */ /* 0x000fea0003800000 */
[----:B------:R-:W-:Y:S01]  /*125b0*/  BPT.TRAP 0x1 ;  /* 0x000000040000795c */ /* 0x000fe20000300000 */
.L_x_1144:
[----:B------:R-:W2:Y:S02]  /*125c0*/  LDL R0, [R1+0xc] ;  /* 0x00000c0001007983 */ /* 0x000ea40000100800 */
[----:B--2---:R-:W-:-:S04]  /*125d0*/  SHF.L.U32 R3, R0, 0x1f, RZ ;  /* 0x0000001f00037819 */ /* 0x004fc800000006ff */
[----:B------:R-:W2:Y:S02]  /*125e0*/  SYNCS.PHASECHK.TRANS64.TRYWAIT P0, [R2+URZ+0x28460], R3 ;  /* 0x02846003020075a7 */ /* 0x000ea4000800017f */
[----:B--2---:R-:W-:Y:S05]  /*125f0*/  @!P0 BRA `(.L_x_1145) ;  /* 0x0000001c00688947 */ /* 0x004fea0003800000 */
.L_x_1187:
[----:B------:R-:W3:Y:S04]  /*12600*/  LDL R0, [R1+0x4] ;  /* 0x0000040001007983 */ /* 0x000ee80000100800 */
[----:B------:R-:W1:Y:S04]  /*12610*/  LDL R17, [R1+0x8] ;  /* 0x0000080001117983 */ /* 0x000e680000100800 */
[----:B------:R-:W2:Y:S04]  /*12620*/  LDL R13, [R1+0x28] ;  /* 0x00002800010d7983 */ /* 0x000ea80000100800 */
[----:B------:R-:W4:Y:S01]  /*12630*/  LDL R18, [R1+0x14] ;  /* 0x0000140001127983 */ /* 0x000f220000100800 */
[----:B------:R-:W-:Y:S05]  /*12640*/  WARPSYNC.ALL ;  /* 0x0000000000007948 */ /* 0x000fea0003800000 */
[----:B---3--:R-:W-:-:S05]  /*12650*/  IMAD.SHL.U32 R20, R0, 0x4000, RZ ;  /* 0x0000400000147824 */ /* 0x008fca00078e00ff */
[----:B-1----:R-:W-:-:S05]  /*12660*/  LOP3.LUT R12, R20, R17, RZ, 0xfc, !PT ;  /* 0x00000011140c7212 */ /* 0x002fca00078efcff */
[----:B------:R-:W1:Y:S01]  /*12670*/  LDSM.16.MT88.4 R4, [R12+UR41+0x10000] ;  /* 0x010000290c04783b */ /* 0x000e620008004200 */
[----:B--2---:R-:W-:Y:S01]  /*12680*/  IADD3 R3, R13, UR41, R20 ;  /* 0x000000290d037c10 */ /* 0x004fe2000fffe014 */
[----:B------:R-:W-:-:S04]  /*12690*/  IMAD.U32 R0, RZ, RZ, UR41 ;  /* 0x00000029ff007e24 */ /* 0x000fc8000f8e00ff */
[----:B------:R-:W-:Y:S01]  /*126a0*/  VIADD R0, R0, 0x8000 ;  /* 0x0000800000007836 */ /* 0x000fe20000000000 */
[C-C-:B-1----:R-:W-:Y:S02]  /*126b0*/  PRMT R8, R4.reuse, 0x6420, R5.reuse ;  /* 0x0000642004087816 */ /* 0x142fe40000000005 */
[----:B------:R-:W-:Y:S02]  /*126c0*/  PRMT R9, R4, 0x7531, R5 ;  /* 0x0000753104097816 */ /* 0x000fe40000000005 */
[C-C-:B------:R-:W-:Y:S02]  /*126d0*/  PRMT R10, R6.reuse, 0x6420, R7.reuse ;  /* 0x00006420060a7816 */ /* 0x140fe40000000007 */
[----:B------:R-:W-:Y:S02]  /*126e0*/  PRMT R11, R6, 0x7531, R7 ;  /* 0x00007531060b7816 */ /* 0x000fe40000000007 */
[----:B------:R-:W1:Y:S01]  /*126f0*/  LDSM.16.MT88.4 R4, [R3+0x10000] ;  /* 0x010000000304783b */ /* 0x000e620000004200 */
[----:B----4-:R-:W-:-:S05]  /*12700*/  IADD3 R0, R0, R20, R18 ;  /* 0x0000001400007210 */ /* 0x010fca0007ffe012 */
[----:B------:R1:W-:Y:S02]  /*12710*/  STSM.16.M88.4 [R0], R8 ;  /* 0x0000000800007844 */ /* 0x0003e40000000200 */
[C-C-:B-1----:R-:W-:Y:S02]  /*12720*/  PRMT R8, R4.reuse, 0x6420, R5.reuse ;  /* 0x0000642004087816 */ /* 0x142fe40000000005 */
[----:B------:R-:W-:Y:S01]  /*12730*/  PRMT R9, R4, 0x7531, R5 ;  /* 0x0000753104097816 */ /* 0x000fe20000000005 */
[----:B------:R-:W-:Y:S01]  /*12740*/  VIADD R4, R20, 0x2000 ;  /* 0x0000200014047836 */ /* 0x000fe20000000000 */
[C-C-:B------:R-:W-:Y:S02]  /*12750*/  PRMT R10, R6.reuse, 0x6420, R7.reuse ;  /* 0x00006420060a7816 */ /* 0x140fe40000000007 */
        /* <DEDUP_REMOVED lines=10> */
[----:B--2---:R-:W-:Y:S02]  /*12800*/  IMAD.MOV.U32 R15, RZ, RZ, R17 ;  /* 0x000000ffff0f7224 */ /* 0x004fe400078e0011 */
[----:B------:R-:W-:-:S02]  /*12810*/  IMAD.MOV.U32 R13, RZ, RZ, R18 ;  /* 0x000000ffff0d7224 */ /* 0x000fc400078e0012 */
[----:B------:R-:W2:Y:S01]  /*12820*/  S2R R18, SR_TID.X ;  /* 0x0000000000127919 */ /* 0x000ea20000002100 */
[C-C-:B-1----:R-:W-:Y:S02]  /*12830*/  PRMT R8, R4.reuse, 0x6420, R5.reuse ;  /* 0x0000642004087816 */ /* 0x142fe40000000005 */
[----:B------:R-:W-:Y:S01]  /*12840*/  PRMT R9, R4, 0x7531, R5 ;  /* 0x0000753104097816 */ /* 0x000fe20000000005 */
[----:B------:R-:W-:Y:S01]  /*12850*/  VIADD R4, R20, 0x1000 ;  /* 0x0000100014047836 */ /* 0x000fe20000000000 */
[C-C-:B------:R-:W-:Y:S02]  /*12860*/  PRMT R10, R6.reuse, 0x6420, R7.reuse ;  /* 0x00006420060a7816 */ /* 0x140fe40000000007 */
[----:B------:R-:W-:Y:S02]  /*12870*/  PRMT R11, R6, 0x7531, R7 ;  /* 0x00007531060b7816 */ /* 0x000fe40000000007 */
[----:B------:R-:W-:-:S03]  /*12880*/  LOP3.LUT R21, R4, R15, RZ, 0xfc, !PT ;  /* 0x0000000f04157212 */ /* 0x000fc600078efcff */
[----:B------:R-:W-:Y:S04]  /*12890*/  STSM.16.M88.4 [R0+0x3000], R8 ;  /* 0x0030000800007844 */ /* 0x000fe80000000200 */
[----:B------:R-:W1:Y:S01]  /*128a0*/  LDSM.16.MT88.4 R4, [R21+UR41+0x10000] ;  /* 0x010000291504783b */ /* 0x000e620008004200 */
[----:B------:R-:W-:Y:S01]  /*128b0*/  IMAD.MOV.U32 R12, RZ, RZ, 0x20 ;  /* 0x00000020ff0c7424 */ /* 0x000fe200078e00ff */
[----:B--2---:R-:W-:Y:S01]  /*128c0*/  LOP3.LUT P0, RZ, R18, 0x4, RZ, 0xc0, !PT ;  /* 0x0000000412ff7812 */ /* 0x004fe2000780c0ff */
[----:B------:R-:W-:-:S03]  /*128d0*/  IMAD.U32 R14, RZ, RZ, UR41 ;  /* 0x00000029ff0e7e24 */ /* 0x000fc6000f8e00ff */
[----:B------:R-:W-:Y:S01]  /*128e0*/  SEL R12, R12, 0xffffffe0, !P0 ;  /* 0xffffffe00c0c7807 */ /* 0x000fe20004000000 */
[----:B------:R-:W-:Y:S01]  /*128f0*/  VIADD R14, R14, 0x8000 ;  /* 0x000080000e0e7836 */ /* 0x000fe20000000000 */
[C-C-:B-1----:R-:W-:Y:S02]  /*12900*/  PRMT R16, R4.reuse, 0x6420, R5.reuse ;  /* 0x0000642004107816 */ /* 0x142fe40000000005 */
[----:B------:R-:W-:Y:S02]  /*12910*/  PRMT R17, R4, 0x7531, R5 ;  /* 0x0000753104117816 */ /* 0x000fe40000000005 */
[----:B------:R-:W-:Y:S02]  /*12920*/  IADD3 R4, R13, R20, R12 ;  /* 0x000000140d047210 */ /* 0x000fe40007ffe00c */
[C-C-:B------:R-:W-:Y:S02]  /*12930*/  PRMT R18, R6.reuse, 0x6420, R7.reuse ;  /* 0x0000642006127816 */ /* 0x140fe40000000007 */
[----:B------:R-:W-:Y:S01]  /*12940*/  PRMT R19, R6, 0x7531, R7 ;  /* 0x0000753106137816 */ /* 0x000fe20000000007 */
[----:B------:R-:W-:-:S02]  /*12950*/  IMAD.IADD R0, R14, 0x1, R4 ;  /* 0x000000010e007824 */ /* 0x000fc400078e0204 */
        /* <DEDUP_REMOVED lines=29> */
.L_x_1146:
        /* <DEDUP_REMOVED lines=14> */
.L_x_1100:
[----:B------:R-:W-:Y:S05]  /*12c10*/  BSYNC B6 ;  /* 0x0000000000067941 */ /* 0x000fea0003800000 */
.L_x_1098:
        /* <DEDUP_REMOVED lines=15> */
.L_x_1147:
[----:B------:R-:W1:Y:S01]  /*12d10*/  S2R R2, SR_TID.X ;  /* 0x0000000000027919 */ /* 0x000e620000002100 */
[----:B------:R-:W-:Y:S01]  /*12d20*/  ULDC UR4, c[0x0][0xc14] ;  /* 0x0003050000047ab9 */ /* 0x000fe20000000800 */
[----:B------:R-:W2:Y:S01]  /*12d30*/  LDL.LU R0, [R1+0x18] ;  /* 0x0000180001007983 */ /* 0x000ea20000300800 */
[----:B-1----:R-:W-:-:S04]  /*12d40*/  LOP3.LUT R8, R2, 0x1f, RZ, 0xc0, !PT ;  /* 0x0000001f02087812 */ /* 0x002fc800078ec0ff */
[C---:B------:R-:W-:Y:S01]  /*12d50*/  ISETP.NE.AND P0, PT, R8.reuse, 0x1f, PT ;  /* 0x0000001f0800780c */ /* 0x040fe20003f05270 */
[----:B------:R-:W-:-:S05]  /*12d60*/  VIADD R5, R8, UR45 ;  /* 0x0000002d08057c36 */ /* 0x000fca0008000000 */
[----:B------:R-:W-:Y:S01]  /*12d70*/  ISETP.GE.OR P1, PT, R5, UR4, !P0 ;  /* 0x0000000405007c0c */ /* 0x000fe2000c726670 */
[----:B------:R-:W-:-:S12]  /*12d80*/  ULDC UR4, c[0x0][0xc14] ;  /* 0x0003050000047ab9 */ /* 0x000fd80000000800 */
[----:B------:R-:W1:Y:S02]  /*12d90*/  @!P1 LDC.64 R2, c[0x0][0xc58] ;  /* 0x00031600ff029b82 */ /* 0x000e640000000a00 */
[----:B-1----:R-:W-:-:S04]  /*12da0*/  @!P1 IMAD.WIDE R2, R5, 0x4, R2 ;  /* 0x0000000405029825 */ /* 0x002fc800078e0202 */
[----:B------:R-:W-:-:S06]  /*12db0*/  IMAD.MOV.U32 R5, RZ, RZ, RZ ;  /* 0x000000ffff057224 */ /* 0x000fcc00078e00ff */
        /* <DEDUP_REMOVED lines=30> */
.L_x_1153:
        /* <DEDUP_REMOVED lines=14> */
.L_x_1152:
[----:B------:R-:W-:Y:S05]  /*13080*/  BSYNC B0 ;  /* 0x0000000000007941 */ /* 0x000fea0003800000 */
.L_x_1151:
[----:B-1---5:R-:W1:Y:S02]  /*13090*/  SHFL.UP PT, R2, R5, 0x1, RZ ;  /* 0x0420000005027989 */ /* 0x022e6400000e00ff */
        /* <DEDUP_REMOVED lines=16> */
[----:B-1----:R-:W-:-:S04]  /*131a0*/  IMAD R2, R11, R4, RZ ;  /* 0x000000040b027224 */ /* 0x002fc800078e02ff */
[----:B------:R-:W-:-:S05]  /*131b0*/  IMAD.IADD R7, R2, 0x1, R7 ;  /* 0x0000000102077824 */ /* 0x000fca00078e0207 */
[----:B------:R-:W-:-:S13]  /*131c0*/  ISETP.GT.AND P6, PT, R7, R0, PT ;  /* 0x000000000700720c */ /* 0x000fda0003fc4270 */
[----:B------:R-:W-:Y:S05]  /*131d0*/  @!P6 BRA `(.L_x_1153) ;  /* 0xfffffffc0070e947 */ /* 0x000fea000383ffff */
.L_x_1149:
        /* <DEDUP_REMOVED lines=10> */
[----:B------:R1:W2:Y:S01]  /*13280*/  LDG.E R9, desc[UR50][R2.64] ;  /* 0x0000003202097981 */ /* 0x0002a2000c1e1900 */
[----:B------:R-:W-:Y:S01]  /*13290*/  IMAD.U32 R12, RZ, RZ, UR6 ;  /* 0x00000006ff0c7e24 */ /* 0x000fe2000f8e00ff */
[----:B------:R-:W-:-:S04]  /*132a0*/  ISETP.NE.AND P0, PT, RZ, UR7, PT ;  /* 0x00000007ff007c0c */ /* 0x000fc8000bf05270 */
[----:B------:R-:W2:Y:S01]  /*132b0*/  SHFL.IDX PT, R5, R5, R12, 0x1f ;  /* 0x00001f0c05057589 */ /* 0x000ea200000e0000 */
[----:B-1----:R-:W-:Y:S02]  /*132c0*/  IMAD.MOV.U32 R2, RZ, RZ, RZ ;  /* 0x000000ffff027224 */ /* 0x002fe400078e00ff */
[----:B--2---:R-:W-:-:S05]  /*132d0*/  IMAD R6, R5, R9, RZ ;  /* 0x0000000905067224 */ /* 0x004fca00078e02ff */
[----:B------:R-:W-:Y:S01]  /*132e0*/  IABS R10, R6 ;  /* 0x00000006000a7213 */ /* 0x000fe20000000000 */
[----:B------:R-:W-:Y:S06]  /*132f0*/  @!P0 BRA `(.L_x_1154) ;  /* 0x00000000000c8947 */ /* 0x000fec0003800000 */
[----:B------:R-:W-:-:S06]  /*13300*/  UIADD3 UR4, UR6, -0x1, URZ ;  /* 0xffffffff06047890 */ /* 0x000fcc000fffe03f */
[----:B------:R-:W-:-:S05]  /*13310*/  IMAD.U32 R3, RZ, RZ, UR4 ;  /* 0x00000004ff037e24 */ /* 0x000fca000f8e00ff */
[----:B------:R1:W2:Y:S02]  /*13320*/  SHFL.IDX PT, R2, R8, R3, 0x1f ;  /* 0x00001f0308027589 */ /* 0x0002a400000e0000 */
.L_x_1154:
[----:B-1----:R-:W1:Y:S01]  /*13330*/  I2F.RP R8, R10 ;  /* 0x0000000a00087306 */ /* 0x002e620000209400 */
[----:B--2---:R-:W-:Y:S02]  /*13340*/  IMAD R12, R2, R4, R7 ;  /* 0x00000004020c7224 */ /* 0x004fe400078e0207 */
[----:B------:R-:W-:-:S03]  /*13350*/  IMAD.MOV.U32 R2, RZ, RZ, RZ ;  /* 0x000000ffff027224 */ /* 0x000fc600078e00ff */
[----:B------:R2:W-:Y:S02]  /*13360*/  STL [R1+0x18], R12 ;  /* 0x0000180c01007387 */ /* 0x0005e40000100800 */
[----:B-1----:R-:W1:Y:S02]  /*13370*/  MUFU.RCP R8, R8 ;  /* 0x0000000800087308 */ /* 0x002e640000001000 */
[----:B-1----:R-:W-:-:S06]  /*13380*/  VIADD R11, R8, 0xffffffe ;  /* 0x0ffffffe080b7836 */ /* 0x002fcc0000000000 */
[----:B------:R-:W1:Y:S02]  /*13390*/  F2I.FTZ.U32.TRUNC.NTZ R3, R11 ;  /* 0x0000000b00037305 */ /* 0x000e64000021f000 */
[----:B-1----:R-:W-:-:S04]  /*133a0*/  IMAD.MOV R7, RZ, RZ, -R3 ;  /* 0x000000ffff077224 */ /* 0x002fc800078e0a03 */
[----:B------:R-:W-:-:S04]  /*133b0*/  IMAD R7, R7, R10, RZ ;  /* 0x0000000a07077224 */ /* 0x000fc800078e02ff */
        /* <DEDUP_REMOVED lines=19> */
[----:B------:R-:W-:Y:S02]  /*134f0*/  IMAD.MOV R3, RZ, RZ, -R0 ;  /* 0x000000ffff037224 */ /* 0x000fe400078e0a00 */
[----:B------:R-:W-:Y:S02]  /*13500*/  IMAD R7, R6, R2, R7 ;  /* 0x0000000206077224 */ /* 0x000fe400078e0207 */
[----:B------:R-:W-:Y:S01]  /*13510*/  IMAD.MOV.U32 R2, RZ, RZ, RZ ;  /* 0x000000ffff027224 */ /* 0x000fe200078e00ff */
[----:B------:R-:W-:-:S04]  /*13520*/  VIADDMNMX R4, R3, R4, R9, PT ;  /* 0x0000000403047246 */ /* 0x000fc80003800109 */
[-C--:B------:R-:W-:Y:S02]  /*13530*/  IABS R8, R4.reuse ;  /* 0x0000000400087213 */ /* 0x080fe40000000000 */
[----:B------:R-:W-:Y:S02]  /*13540*/  IABS R6, R4 ;  /* 0x0000000400067213 */ /* 0x000fe40000000000 */
[----:B------:R-:W1:Y:S03]  /*13550*/  I2F.RP R9, R8 ;  /* 0x0000000800097306 */ /* 0x000e660000209400 */
[----:B------:R-:W-:-:S05]  /*13560*/  IMAD.MOV R6, RZ, RZ, -R6 ;  /* 0x000000ffff067224 */ /* 0x000fca00078e0a06 */
[----:B-1----:R-:W1:Y:S02]  /*13570*/  MUFU.RCP R9, R9 ;  /* 0x0000000900097308 */ /* 0x002e640000001000 */
[----:B-1----:R-:W-:-:S06]  /*13580*/  VIADD R10, R9, 0xffffffe ;  /* 0x0ffffffe090a7836 */ /* 0x002fcc0000000000 */
[----:B------:R-:W1:Y:S02]  /*13590*/  F2I.FTZ.U32.TRUNC.NTZ R3, R10 ;  /* 0x0000000a00037305 */ /* 0x000e64000021f000 */
[----:B-1----:R-:W-:-:S04]  /*135a0*/  IMAD.MOV R11, RZ, RZ, -R3 ;  /* 0x000000ffff0b7224 */ /* 0x002fc800078e0a03 */
[----:B------:R-:W-:-:S04]  /*135b0*/  IMAD R11, R11, R8, RZ ;  /* 0x000000080b0b7224 */ /* 0x000fc800078e02ff */
[----:B------:R-:W-:Y:S01]  /*135c0*/  IMAD.HI.U32 R2, R3, R11, R2 ;  /* 0x0000000b03027227 */ /* 0x000fe200078e0002 */
[----:B------:R-:W-:-:S05]  /*135d0*/  IABS R3, R7 ;  /* 0x0000000700037213 */ /* 0x000fca0000000000 */
[----:B------:R-:W-:-:S04]  /*135e0*/  IMAD.HI.U32 R2, R2, R3, RZ ;  /* 0x0000000302027227 */ /* 0x000fc800078e00ff */
[----:B------:R-:W-:-:S05]  /*135f0*/  IMAD R3, R2, R6, R3 ;  /* 0x0000000602037224 */ /* 0x000fca00078e0203 */
[----:B------:R-:W-:-:S13]  /*13600*/  ISETP.GT.U32.AND P1, PT, R8, R3, PT ;  /* 0x000000030800720c */ /* 0x000fda0003f24070 */
[----:B------:R-:W-:Y:S02]  /*13610*/  @!P1 IMAD.IADD R3, R3, 0x1, -R8 ;  /* 0x0000000103039824 */ /* 0x000fe400078e0a08 */
[----:B------:R-:W-:Y:S01]  /*13620*/  @!P1 VIADD R2, R2, 0x1 ;  /* 0x0000000102029836 */ /* 0x000fe20000000000 */
[----:B------:R-:W-:Y:S02]  /*13630*/  ISETP.NE.AND P1, PT, R4, RZ, PT ;  /* 0x000000ff0400720c */ /* 0x000fe40003f25270 */
[----:B------:R-:W-:Y:S02]  /*13640*/  ISETP.GE.U32.AND P0, PT, R3, R8, PT ;  /* 0x000000080300720c */ /* 0x000fe40003f06070 */
[C---:B------:R-:W-:Y:S01]  /*13650*/  LOP3.LUT R3, R7.reuse, R4, RZ, 0x3c, !PT ;  /* 0x0000000407037212 */ /* 0x040fe200078e3cff */
[----:B------:R-:W-:-:S03]  /*13660*/  IMAD.IADD R7, R7, 0x1, R0 ;  /* 0x0000000107077824 */ /* 0x000fc600078e0200 */
[----:B------:R-:W-:-:S07]  /*13670*/  ISETP.GE.AND P2, PT, R3, RZ, PT ;  /* 0x000000ff0300720c */ /* 0x000fce0003f46270 */
[----:B------:R-:W-:-:S06]  /*13680*/  @P0 VIADD R2, R2, 0x1 ;  /* 0x0000000102020836 */ /* 0x000fcc0000000000 */
[----:B------:R-:W-:Y:S01]  /*13690*/  @!P2 IMAD.MOV R2, RZ, RZ, -R2 ;  /* 0x000000ffff02a224 */ /* 0x000fe200078e0a02 */
[----:B------:R-:W-:Y:S01]  /*136a0*/  @!P1 LOP3.LUT R2, RZ, R4, RZ, 0x33, !PT ;  /* 0x00000004ff029212 */ /* 0x000fe200078e33ff */
[----:B------:R-:W-:-:S04]  /*136b0*/  IMAD.MOV R4, RZ, RZ, -R4 ;  /* 0x000000ffff047224 */ /* 0x000fc800078e0a04 */
[----:B------:R-:W-:Y:S01]  /*136c0*/  IMAD R4, R2, R4, R7 ;  /* 0x0000000402047224 */ /* 0x000fe200078e0207 */
[----:B------:R-:W-:-:S04]  /*136d0*/  LOP3.LUT R2, RZ, R2, RZ, 0x33, !PT ;  /* 0x00000002ff027212 */ /* 0x000fc800078e33ff */
[----:B------:R-:W-:Y:S01]  /*136e0*/  R2UR UR38, R4 ;  /* 0x00000000042672ca */ /* 0x000fe200000e0000 */
[----:B------:R-:W-:-:S05]  /*136f0*/  IMAD.IADD R0, R5, 0x1, R2 ;  /* 0x0000000105007824 */ /* 0x000fca00078e0202 */
[----:B------:R2:W-:Y:S01]  /*13700*/  STL [R1+0x1c], R0 ;  /* 0x00001c0001007387 */ /* 0x0005e20000100800 */
[----:B------:R-:W-:Y:S08]  /*13710*/  BRA `(.L_x_1155) ;  /* 0x0000000000107947 */ /* 0x000ff00003800000 */
.L_x_1150:
[----:B------:R1:W-:Y:S01]  /*13720*/  STL [R1+0x18], R0 ;  /* 0x0000180001007387 */ /* 0x0003e20000100800 */
[----:B------:R-:W-:Y:S01]  /*13730*/  ULDC UR45, c[0x0][0xc14] ;  /* 0x00030500002d7ab9 */ /* 0x000fe20000000800 */
[----:B------:R-:W-:Y:S02]  /*13740*/  UMOV UR38, URZ ;  /* 0x0000003f00267c82 */ /* 0x000fe40008000000 */
[----:B------:R1:W-:Y:S03]  /*13750*/  STL [R1+0x1c], RZ ;  /* 0x00001cff01007387 */ /* 0x0003e60000100800 */
.L_x_1155:
[----:B------:R-:W3:Y:S04]  /*13760*/  LDL R3, [R1+0x18] ;  /* 0x0000180001037983 */ /* 0x000ee80000100800 */
[----:B------:R-:W4:Y:S01]  /*13770*/  LDL R2, [R1+0x1c] ;  /* 0x00001c0001027983 */ /* 0x000f220000100800 */
[----:B------:R-:W-:Y:S02]  /*13780*/  IMAD.U32 R6, RZ, RZ, UR38 ;  /* 0x00000026ff067e24 */ /* 0x000fe4000f8e00ff */
[----:B------:R-:W-:Y:S01]  /*13790*/  IMAD.U32 R7, RZ, RZ, UR45 ;  /* 0x0000002dff077e24 */ /* 0x000fe2000f8e00ff */
[----:B-12---:R-:W1:Y:S02]  /*137a0*/  S2R R0, SR_TID.X ;  /* 0x0000000000007919 */ /* 0x006e640000002100 */
[----:B-1----:R-:W-:Y:S01]  /*137b0*/  LOP3.LUT R0, R0, 0x1f, RZ, 0xc0, !PT ;  /* 0x0000001f00007812 */ /* 0x002fe200078ec0ff */
[----:B------:R-:W-:Y:S03]  /*137c0*/  BAR.SYNC.DEFER_BLOCKING 0x4, 0x180 ;  /* 0x0106000000007b1d */ /* 0x000fe60000010000 */
[----:B------:R-:W-:-:S13]  /*137d0*/  ISETP.NE.AND P0, PT, R0, RZ, PT ;  /* 0x000000ff0000720c */ /* 0x000fda0003f05270 */
[----:B------:R-:W-:Y:S01]  /*137e0*/  @!P0 MOV R0, 0x400 ;  /* 0x0000040000008802 */ /* 0x000fe20000000f00 */
[----:B---3--:R-:W-:Y:S02]  /*137f0*/  IMAD.MOV.U32 R4, RZ, RZ, R3 ;  /* 0x000000ffff047224 */ /* 0x008fe400078e0003 */
[----:B------:R-:W1:Y:S01]  /*13800*/  @!P0 S2R R3, SR_CgaCtaId ;  /* 0x0000000000038919 */ /* 0x000e620000008800 */
[----:B----4-:R-:W-:Y:S01]  /*13810*/  IMAD.MOV.U32 R5, RZ, RZ, R2 ;  /* 0x000000ffff057224 */ /* 0x010fe200078e0002 */
[----:B-1----:R-:W-:-:S05]  /*13820*/  @!P0 LEA R0, R3, R0, 0x18 ;  /* 0x0000000003008211 */ /* 0x002fca00078ec0ff */
[----:B------:R2:W-:Y:S01]  /*13830*/  @!P0 STS.128 [R0+0x284d0], R4 ;  /* 0x0284d00400008388 */ /* 0x0005e20000000c00 */
[----:B------:R-:W-:Y:S06]  /*13840*/  BAR.ARV 0x5, 0x180 ;  /* 0x0146000000007b1d */ /* 0x000fec0000002000 */
.L_x_1148:
[----:B------:R-:W-:Y:S02]  /*13850*/  ULDC UR4, c[0x0][0xc14] ;  /* 0x0003050000047ab9 */ /* 0x000fe40000000800 */
[----:B------:R-:W-:-:S06]  /*13860*/  UISETP.GE.AND UP0, UPT, UR45, UR4, UPT ;  /* 0x000000042d00728c */ /* 0x000fcc000bf06270 */
[----:B------:R-:W-:-:S13]  /*13870*/  PLOP3.LUT P0, PT, PT, PT, UP0, 0x80, 0x0 ;  /* 0x000000000000781c */ /* 0x000fda0003f0f008 */
[----:B------:R-:W-:Y:S05]  /*13880*/  @!P0 BRA `(.L_x_1156) ;  /* 0xffffffc000248947 */ /* 0x000fea000383ffff */
.L_x_1088:
[----:B--2---:R-:W2:Y:S01]  /*13890*/  LDL.LU R0, [R1+0x30] ;  /* 0x0000300001007983 */ /* 0x004ea20000300800 */
[----:B------:R-:W-:Y:S01]  /*138a0*/  BSSY B0, `(.L_x_1157) ;  /* 0x000000b000007945 */ /* 0x000fe20003800000 */
[----:B-1----:R-:W1:Y:S01]  /*138b0*/  S2R R5, SR_CgaCtaId ;  /* 0x0000000000057919 */ /* 0x002e620000008800 */
[----:B--2---:R-:W-:-:S05]  /*138c0*/  VIADD R0, R0, 0x1 ;  /* 0x0000000100007836 */ /* 0x004fca0000000000 */
        /* <DEDUP_REMOVED lines=8> */
.L_x_1188:
[----:B------:R-:W-:Y:S05]  /*13950*/  BSYNC B0 ;  /* 0x0000000000007941 */ /* 0x000fea0003800000 */
.L_x_1157:
[----:B------:R-:W-:-:S03]  /*13960*/  UMOV UR4, 0xffffffff ;  /* 0xffffffff00047882 */ /* 0x000fc60000000000 */
[----:B------:R-:W-:Y:S05]  /*13970*/  BRA.DIV UR4, `(.L_x_1159) ;  /* 0x0000000a04b07947 */ /* 0x000fea000b800000 */
[----:B------:R-:W1:Y:S02]  /*13980*/  S2R R2, SR_TID.X ;  /* 0x0000000000027919 */ /* 0x000e640000002100 */
[----:B-1----:R-:W-:-:S04]  /*13990*/  SHF.R.U32.HI R2, RZ, 0x5, R2 ;  /* 0x00000005ff027819 */ /* 0x002fc80000011602 */
[----:B------:R-:W-:-:S05]  /*139a0*/  LOP3.LUT R2, R2, 0x3, RZ, 0xc0, !PT ;  /* 0x0000000302027812 */ /* 0x000fca00078ec0ff */
[----:B------:R1:W2:Y:S02]  /*139b0*/  SHFL.IDX PT, R14, R2, RZ, 0x1f ;  /* 0x00001fff020e7589 */ /* 0x0002a400000e0000 */
.L_x_1191:
[----:B--2---:R-:W-:Y:S01]  /*139c0*/  ISETP.NE.AND P0, PT, R14, RZ, PT ;  /* 0x000000ff0e00720c */ /* 0x004fe20003f05270 */
[----:B------:R-:W-:-:S12]  /*139d0*/  BSSY B0, `(.L_x_1160) ;  /* 0x000002e000007945 */ /* 0x000fd80003800000 */
[----:B------:R-:W-:Y:S05]  /*139e0*/  @P0 BRA `(.L_x_1161) ;  /* 0x0000000000b00947 */ /* 0x000fea0003800000 */
[----:B------:R-:W-:-:S03]  /*139f0*/  UMOV UR4, 0xffffffff ;  /* 0xffffffff00047882 */ /* 0x000fc60000000000 */
[----:B------:R-:W-:Y:S05]  /*13a00*/  BRA.DIV UR4, `(.L_x_1162) ;  /* 0x0000000a04c07947 */ /* 0x000fea000b800000 */
[----:B------:R-:W-:-:S13]  /*13a10*/  ELECT P6, URZ, PT ;  /* 0x00000000003f782f */ /* 0x000fda00038c0000 */
.L_x_1194:
[----:B------:R-:W-:Y:S05]  /*13a20*/  @!P6 BRA `(.L_x_1161) ;  /* 0x0000000000a0e947 */ /* 0x000fea0003800000 */
[----:B------:R-:W-:-:S06]  /*13a30*/  ULOP3.LUT UR4, UR40, 0x2, URZ, 0xfc, !UPT ;  /* 0x0000000228047892 */ /* 0x000fcc000f8efc3f */
[----:B-1----:R-:W-:-:S05]  /*13a40*/  IMAD.U32 R2, RZ, RZ, UR4 ;  /* 0x00000004ff027e24 */ /* 0x002fca000f8e00ff */
[----:B------:R-:W-:-:S13]  /*13a50*/  ISETP.NE.AND P0, PT, R2, 0x3, PT ;  /* 0x000000030200780c */ /* 0x000fda0003f05270 */
[----:B------:R-:W-:Y:S05]  /*13a60*/  @!P0 BRA `(.L_x_1163) ;  /* 0x0000000000048947 */ /* 0x000fea0003800000 */
[----:B------:R-:W-:Y:S01]  /*13a70*/  BPT.TRAP 0x1 ;  /* 0x000000040000795c */ /* 0x000fe20000300000 */
.L_x_1163:
        /* <DEDUP_REMOVED lines=14> */
.L_x_1195:
[----:B------:R-:W1:Y:S02]  /*13b60*/  SYNCS.PHASECHK.TRANS64.TRYWAIT P1, [R7+URZ], R2 ;  /* 0x00000002070075a7 */ /* 0x000e64000802017f */
[----:B-1----:R-:W-:Y:S05]  /*13b70*/  @!P1 BRA `(.L_x_1165) ;  /* 0x0000000800989947 */ /* 0x002fea0003800000 */
.L_x_1196:
[----:B------:R-:W-:Y:S05]  /*13b80*/  @!P0 BRA `(.L_x_1166) ;  /* 0x0000000000048947 */ /* 0x000fea0003800000 */
[----:B------:R-:W-:Y:S01]  /*13b90*/  BPT.TRAP 0x1 ;  /* 0x000000040000795c */ /* 0x000fe20000300000 */
.L_x_1166:
[----:B------:R-:W2:Y:S02]  /*13ba0*/  LDL.LU R4, [R1+0x4] ;  /* 0x0000040001047983 */ /* 0x000ea40000300800 */
[----:B--2---:R-:W-:-:S04]  /*13bb0*/  IMAD R4, R4, 0x8, R0 ;  /* 0x0000000804047824 */ /* 0x004fc800078e0200 */
[----:B------:R-:W2:Y:S02]  /*13bc0*/  SYNCS.PHASECHK.TRANS64.TRYWAIT P1, [R4+URZ+0x28460], R5 ;  /* 0x02846005040075a7 */ /* 0x000ea4000802017f */
[----:B--2---:R-:W-:Y:S05]  /*13bd0*/  @!P1 BRA `(.L_x_1167) ;  /* 0x0000000800949947 */ /* 0x004fea0003800000 */
.L_x_1197:
[----:B------:R-:W-:Y:S05]  /*13be0*/  @!P0 BRA `(.L_x_1168) ;  /* 0x0000000000048947 */ /* 0x000fea0003800000 */
[----:B------:R-:W-:Y:S01]  /*13bf0*/  BPT.TRAP 0x1 ;  /* 0x000000040000795c */ /* 0x000fe20000300000 */
.L_x_1168:
[----:B------:R-:W-:-:S04]  /*13c00*/  IMAD R3, R3, 0x8, R0 ;  /* 0x0000000803037824 */ /* 0x000fc800078e0200 */
[----:B------:R-:W3:Y:S02]  /*13c10*/  SYNCS.PHASECHK.TRANS64.TRYWAIT P1, [R3+URZ+0x28460], R2 ;  /* 0x02846002030075a7 */ /* 0x000ee4000802017f */
[----:B---3--:R-:W-:Y:S05]  /*13c20*/  @!P1 BRA `(.L_x_1169) ;  /* 0x0000000800949947 */ /* 0x008fea0003800000 */
.L_x_1198:
[----:B------:R-:W-:Y:S05]  /*13c30*/  @!P0 BRA `(.L_x_1170) ;  /* 0x0000000000048947 */ /* 0x000fea0003800000 */
[----:B------:R-:W-:Y:S01]  /*13c40*/  BPT.TRAP 0x1 ;  /* 0x000000040000795c */ /* 0x000fe20000300000 */
.L_x_1170:
[----:B------:R-:W4:Y:S02]  /*13c50*/  SYNCS.PHASECHK.TRANS64.TRYWAIT P0, [R4+URZ+0x28480], R5 ;  /* 0x02848005040075a7 */ /* 0x000f24000800017f */
[----:B----4-:R-:W-:Y:S05]  /*13c60*/  @!P0 BRA `(.L_x_1171) ;  /* 0x0000000800988947 */ /* 0x010fea0003800000 */
.L_x_1172:
[----:B------:R0:W0:Y:S02]  /*13c70*/  SYNCS.PHASECHK.TRANS64.TRYWAIT P0, [R3+URZ+0x28480], R2 ;  /* 0x02848002030075a7 */ /* 0x000024000800017f */
[----:B0-----:R-:W-:Y:S05]  /*13c80*/  @!P0 NANOSLEEP.SYNCS 0x989680 ;  /* 0x009896800000895d */ /* 0x001fea0003900000 */
[----:B------:R-:W0:Y:S02]  /*13c90*/  @!P0 SYNCS.PHASECHK.TRANS64 P0, [R3+URZ+0x28480], R2 ;  /* 0x02848002030085a7 */ /* 0x000e24000800007f */
[----:B0-----:R-:W-:Y:S05]  /*13ca0*/  @!P0 BRA `(.L_x_1172) ;  /* 0xfffffffc00f08947 */ /* 0x001fea000383ffff */
.L_x_1161:
[----:B------:R-:W-:Y:S05]  /*13cb0*/  BSYNC B0 ;  /* 0x0000000000007941 */ /* 0x000fea0003800000 */
.L_x_1160:
[----:B------:R-:W-:Y:S05]  /*13cc0*/  EXIT ;  /* 0x000000000000794d */ /* 0x000fea0003800000 */
.L_x_986:
[----:B0-----:R-:W-:-:S04]  /*13cd0*/  IMAD.U32 R3, RZ, RZ, UR41 ;  /* 0x00000029ff037e24 */ /* 0x001fc8000f8e00ff */
[----:B------:R0:W1:Y:S03]  /*13ce0*/  SYNCS.PHASECHK.TRANS64.TRYWAIT P1, [R3+URZ+0x28400], R0 ;  /* 0x02840000030075a7 */ /* 0x000066000802017f */
[----:B-1----:R-:W-:Y:S05]  /*13cf0*/  @!P1 NANOSLEEP.SYNCS 0x989680 ;  /* 0x009896800000995d */ /* 0x002fea0003900000 */
[----:B------:R-:W1:Y:S02]  /*13d00*/  @!P1 SYNCS.PHASECHK.TRANS64 P1, [R3+URZ+0x28400], R0 ;  /* 0x02840000030095a7 */ /* 0x000e64000802007f */
[----:B-1----:R-:W-:Y:S05]  /*13d10*/  @!P1 BRA `(.L_x_986) ;  /* 0xfffffffc00ec9947 */ /* 0x002fea000383ffff */
[----:B------:R-:W-:Y:S05]  /*13d20*/  BRA `(.L_x_1173) ;  /* 0xfffffee000ac7947 */ /* 0x000fea000383ffff */
.L_x_990:
[----:B-1----:R1:W2:Y:S02]  /*13d30*/  SYNCS.PHASECHK.TRANS64.TRYWAIT P2, [R5+URZ+0x28430], R0 ;  /* 0x02843000050075a7 */ /* 0x0022a4000804017f */
[----:B--2---:R-:W-:Y:S05]  /*13d40*/  @!P2 NANOSLEEP.SYNCS 0x989680 ;  /* 0x009896800000a95d */ /* 0x004fea0003900000 */
[----:B------:R-:W2:Y:S02]  /*13d50*/  @!P2 SYNCS.PHASECHK.TRANS64 P2, [R5+URZ+0x28430], R0 ;  /* 0x028430000500a5a7 */ /* 0x000ea4000804007f */
[----:B--2---:R-:W-:Y:S05]  /*13d60*/  @!P2 BRA `(.L_x_990) ;  /* 0xfffffffc00f0a947 */ /* 0x004fea000383ffff */
[----:B------:R-:W-:Y:S05]  /*13d70*/  BRA `(.L_x_989) ;  /* 0xfffffee000d07947 */ /* 0x000fea000383ffff */
.L_x_1006:
[----:B-1----:R-:W-:-:S04]  /*13d80*/  IMAD.U32 R21, RZ, RZ, UR6 ;  /* 0x00000006ff157e24 */ /* 0x002fc8000f8e00ff */
[----:B------:R1:W2:Y:S03]  /*13d90*/  SYNCS.PHASECHK.TRANS64.TRYWAIT P2, [R21+URZ+0x28430], R8 ;  /* 0x02843008150075a7 */ /* 0x0002a6000804017f */
[----:B--2---:R-:W-:Y:S05]  /*13da0*/  @!P2 NANOSLEEP.SYNCS 0x989680 ;  /* 0x009896800000a95d */ /* 0x004fea0003900000 */
[----:B------:R-:W2:Y:S02]  /*13db0*/  @!P2 SYNCS.PHASECHK.TRANS64 P2, [R21+URZ+0x28430], R8 ;  /* 0x028430081500a5a7 */ /* 0x000ea4000804007f */
[----:B--2---:R-:W-:Y:S05]  /*13dc0*/  @!P2 BRA `(.L_x_1006) ;  /* 0xfffffffc00eca947 */ /* 0x004fea000383ffff */
[----:B------:R-:W-:Y:S05]  /*13dd0*/  BRA `(.L_x_1003) ;  /* 0xffffff0400407947 */ /* 0x000fea000383ffff */
.L_x_1010:
[----:B-1----:R-:W-:-:S04]  /*13de0*/  IMAD.U32 R21, RZ, RZ, UR6 ;  /* 0x00000006ff157e24 */ /* 0x002fc8000f8e00ff */
[----:B------:R1:W2:Y:S03]  /*13df0*/  SYNCS.PHASECHK.TRANS64.TRYWAIT P2, [R21+URZ+0x28450], R8 ;  /* 0x02845008150075a7 */ /* 0x0002a6000804017f */
[----:B--2---:R-:W-:Y:S05]  /*13e00*/  @!P2 NANOSLEEP.SYNCS 0x989680 ;  /* 0x009896800000a95d */ /* 0x004fea0003900000 */
[----:B------:R-:W2:Y:S02]  /*13e10*/  @!P2 SYNCS.PHASECHK.TRANS64 P2, [R21+URZ+0x28450], R8 ;  /* 0x028450081500a5a7 */ /* 0x000ea4000804007f */
[----:B--2---:R-:W-:Y:S05]  /*13e20*/  @!P2 BRA `(.L_x_1010) ;  /* 0xfffffffc00eca947 */ /* 0x004fea000383ffff */
[----:B------:R-:W-:Y:S05]  /*13e30*/  BRA `(.L_x_1007) ;  /* 0xffffff0800087947 */ /* 0x000fea000383ffff */
.L_x_1028:
[----:B-1----:R-:W-:-:S04]  /*13e40*/  IMAD.U32 R6, RZ, RZ, UR6 ;  /* 0x00000006ff067e24 */ /* 0x002fc8000f8e00ff */
[----:B------:R1:W2:Y:S03]  /*13e50*/  SYNCS.PHASECHK.TRANS64.TRYWAIT P2, [R6+URZ+0x28430], R5 ;  /* 0x02843005060075a7 */ /* 0x0002a6000804017f */
[----:B--2---:R-:W-:Y:S05]  /*13e60*/  @!P2 NANOSLEEP.SYNCS 0x989680 ;  /* 0x009896800000a95d */ /* 0x004fea0003900000 */
[----:B------:R-:W2:Y:S02]  /*13e70*/  @!P2 SYNCS.PHASECHK.TRANS64 P2, [R6+URZ+0x28430], R5 ;  /* 0x028430050600a5a7 */ /* 0x000ea4000804007f */
[----:B--2---:R-:W-:Y:S05]  /*13e80*/  @!P2 BRA `(.L_x_1028) ;  /* 0xfffffffc00eca947 */ /* 0x004fea000383ffff */
[----:B------:R-:W-:Y:S05]  /*13e90*/  BRA `(.L_x_1025) ;  /* 0xffffff28007c7947 */ /* 0x000fea000383ffff */
.L_x_1032:
[----:B-1----:R-:W-:-:S04]  /*13ea0*/  IMAD.U32 R6, RZ, RZ, UR6 ;  /* 0x00000006ff067e24 */ /* 0x002fc8000f8e00ff */
[----:B------:R1:W2:Y:S03]  /*13eb0*/  SYNCS.PHASECHK.TRANS64.TRYWAIT P2, [R6+URZ+0x28450], R5 ;  /* 0x02845005060075a7 */ /* 0x0002a6000804017f */
[----:B--2---:R-:W-:Y:S05]  /*13ec0*/  @!P2 NANOSLEEP.SYNCS 0x989680 ;  /* 0x009896800000a95d */ /* 0x004fea0003900000 */
[----:B------:R-:W2:Y:S02]  /*13ed0*/  @!P2 SYNCS.PHASECHK.TRANS64 P2, [R6+URZ+0x28450], R5 ;  /* 0x028450050600a5a7 */ /* 0x000ea4000804007f */
[----:B--2---:R-:W-:Y:S05]  /*13ee0*/  @!P2 BRA `(.L_x_1032) ;  /* 0xfffffffc00eca947 */ /* 0x004fea000383ffff */
[----:B------:R-:W-:Y:S05]  /*13ef0*/  BRA `(.L_x_1029) ;  /* 0xffffff2c00507947 */ /* 0x000fea000383ffff */
.L_x_1039:
[----:B-1----:R-:W-:-:S04]  /*13f00*/  IMAD.U32 R6, RZ, RZ, UR6 ;  /* 0x00000006ff067e24 */ /* 0x002fc8000f8e00ff */
[----:B------:R1:W2:Y:S03]  /*13f10*/  SYNCS.PHASECHK.TRANS64.TRYWAIT P2, [R6+URZ+0x28430], R5 ;  /* 0x02843005060075a7 */ /* 0x0002a6000804017f */
[----:B--2---:R-:W-:Y:S05]  /*13f20*/  @!P2 NANOSLEEP.SYNCS 0x989680 ;  /* 0x009896800000a95d */ /* 0x004fea0003900000 */
[----:B------:R-:W2:Y:S02]  /*13f30*/  @!P2 SYNCS.PHASECHK.TRANS64 P2, [R6+URZ+0x28430], R5 ;  /* 0x028430050600a5a7 */ /* 0x000ea4000804007f */
[----:B--2---:R-:W-:Y:S05]  /*13f40*/  @!P2 BRA `(.L_x_1039) ;  /* 0xfffffffc00eca947 */ /* 0x004fea000383ffff */
[----:B------:R-:W-:Y:S05]  /*13f50*/  BRA `(.L_x_1036) ;  /* 0xffffff4000d07947 */ /* 0x000fea000383ffff */
.L_x_1043:
[----:B-1----:R-:W-:-:S04]  /*13f60*/  IMAD.U32 R6, RZ, RZ, UR6 ;  /* 0x00000006ff067e24 */ /* 0x002fc8000f8e00ff */
[----:B------:R1:W2:Y:S03]  /*13f70*/  SYNCS.PHASECHK.TRANS64.TRYWAIT P2, [R6+URZ+0x28450], R5 ;  /* 0x02845005060075a7 */ /* 0x0002a6000804017f */
[----:B--2---:R-:W-:Y:S05]  /*13f80*/  @!P2 NANOSLEEP.SYNCS 0x989680 ;  /* 0x009896800000a95d */ /* 0x004fea0003900000 */
[----:B------:R-:W2:Y:S02]  /*13f90*/  @!P2 SYNCS.PHASECHK.TRANS64 P2, [R6+URZ+0x28450], R5 ;  /* 0x028450050600a5a7 */ /* 0x000ea4000804007f */
[----:B--2---:R-:W-:Y:S05]  /*13fa0*/  @!P2 BRA `(.L_x_1043) ;  /* 0xfffffffc00eca947 */ /* 0x004fea000383ffff */
[----:B------:R-:W-:Y:S05]  /*13fb0*/  BRA `(.L_x_1040) ;  /* 0xffffff4400a47947 */ /* 0x000fea000383ffff */
.L_x_1057:
[----:B-1----:R-:W-:-:S04]  /*13fc0*/  IMAD.U32 R7, RZ, RZ, UR12 ;  /* 0x0000000cff077e24 */ /* 0x002fc8000f8e00ff */
[----:B------:R1:W2:Y:S03]  /*13fd0*/  SYNCS.PHASECHK.TRANS64.TRYWAIT P1, [R7+URZ+0x28450], R0 ;  /* 0x02845000070075a7 */ /* 0x0002a6000802017f */
[----:B--2---:R-:W-:Y:S05]  /*13fe0*/  @!P1 NANOSLEEP.SYNCS 0x989680 ;  /* 0x009896800000995d */ /* 0x004fea0003900000 */
[----:B------:R-:W2:Y:S02]  /*13ff0*/  @!P1 SYNCS.PHASECHK.TRANS64 P1, [R7+URZ+0x28450], R0 ;  /* 0x02845000070095a7 */ /* 0x000ea4000802007f */
[----:B--2---:R-:W-:Y:S05]  /*14000*/  @!P1 BRA `(.L_x_1057) ;  /* 0xfffffffc00ec9947 */ /* 0x004fea000383ffff */
[----:B------:R-:W-:Y:S05]  /*14010*/  BRA `(.L_x_1056) ;  /* 0xffffff6400607947 */ /* 0x000fea000383ffff */
.L_x_1105:
[----:B------:R-:W-:Y:S02]  /*14020*/  IMAD.MOV.U32 R13, RZ, RZ, R4 ;  /* 0x000000ffff0d7224 */ /* 0x000fe400078e0004 */
[----:B------:R-:W-:Y:S02]  /*14030*/  IMAD.MOV.U32 R12, RZ, RZ, RZ ;  /* 0x000000ffff0c7224 */ /* 0x000fe400078e00ff */
[----:B------:R-:W-:Y:S02]  /*14040*/  IMAD.MOV.U32 R11, RZ, RZ, 0x1f ;  /* 0x0000001fff0b7424 */ /* 0x000fe400078e00ff */
[----:B------:R-:W-:-:S07]  /*14050*/  IMAD.MOV.U32 R15, RZ, RZ, -0x1 ;  /* 0xffffffffff0f7424 */ /* 0x000fce00078e00ff */
[----:B0-----:R-:W-:Y:S05]  /*14060*/  WARPSYNC.COLLECTIVE R15, `(.L_x_1174) ;  /* 0x000000000f087348 */ /* 0x001fea0003c00000 */
[----:B------:R1:W2:Y:S02]  /*14070*/  SHFL.IDX P6, R14, R13, R12, R11 ;  /* 0x0000000c0d0e7389 */ /* 0x0002a400000c000b */
[----:B012---:R-:W-:Y:S01]  /*14080*/  ENDCOLLECTIVE ;  /* 0x000000000000791b */ /* 0x007fe20003800000 */
.L_x_1174:
[----:B------:R-:W-:Y:S05]  /*14090*/  BRA `(.L_x_1175) ;  /* 0xffffffc800947947 */ /* 0x000fea000383ffff */
.L_x_1107:
[----:B------:R-:W-:Y:S01]  /*140a0*/  BSSY B0, `(.L_x_1176) ;  /* 0x0000006000007945 */ /* 0x000fe20003800000 */
[----:B------:R-:W-:-:S07]  /*140b0*/  IMAD.MOV.U32 R15, RZ, RZ, -0x1 ;  /* 0xffffffffff0f7424 */ /* 0x000fce00078e00ff */
[----:B-1----:R-:W-:Y:S05]  /*140c0*/  WARPSYNC.COLLECTIVE R15, `(.L_x_1177) ;  /* 0x000000000f0c7348 */ /* 0x002fea0003c00000 */
[----:B------:R-:W-:Y:S02]  /*140d0*/  ELECT P6, UR62, PT ;  /* 0x00000000003e782f */ /* 0x000fe400038c0000 */
[----:B------:R-:W-:Y:S01]  /*140e0*/  MOV R14, UR62 ;  /* 0x0000003e000e7c02 */ /* 0x000fe20008000f00 */
[----:B-1----:R-:W-:Y:S10]  /*140f0*/  ENDCOLLECTIVE ;  /* 0x000000000000791b */ /* 0x002ff40003800000 */
.L_x_1177:
[----:B------:R-:W-:Y:S05]  /*14100*/  BSYNC B0 ;  /* 0x0000000000007941 */ /* 0x000fea0003800000 */
.L_x_1176:
[----:B------:R-:W-:Y:S05]  /*14110*/  BRA `(.L_x_1178) ;  /* 0xffffffc800907947 */ /* 0x000fea000383ffff */
.L_x_1110:
[----:B0-----:R0:W1:Y:S02]  /*14120*/  SYNCS.PHASECHK.TRANS64.TRYWAIT P2, [R4+URZ+0x28480], R3 ;  /* 0x02848003040075a7 */ /* 0x001064000804017f */
[----:B-1----:R-:W-:Y:S05]  /*14130*/  @!P2 NANOSLEEP.SYNCS 0x989680 ;  /* 0x009896800000a95d */ /* 0x002fea0003900000 */
[----:B------:R-:W1:Y:S02]  /*14140*/  @!P2 SYNCS.PHASECHK.TRANS64 P2, [R4+URZ+0x28480], R3 ;  /* 0x028480030400a5a7 */ /* 0x000e64000804007f */
[----:B-1----:R-:W-:Y:S05]  /*14150*/  @!P2 BRA `(.L_x_1110) ;  /* 0xfffffffc00f0a947 */ /* 0x002fea000383ffff */
[----:B------:R-:W-:Y:S05]  /*14160*/  BRA `(.L_x_1179) ;  /* 0xffffffc800f07947 */ /* 0x000fea000383ffff */
.L_x_1112:
[----:B-1----:R1:W2:Y:S02]  /*14170*/  SYNCS.PHASECHK.TRANS64.TRYWAIT P2, [R4+URZ+0x28440], R3 ;  /* 0x02844003040075a7 */ /* 0x0022a4000804017f */
[----:B--2---:R-:W-:Y:S05]  /*14180*/  @!P2 NANOSLEEP.SYNCS 0x989680 ;  /* 0x009896800000a95d */ /* 0x004fea0003900000 */
[----:B------:R-:W2:Y:S02]  /*14190*/  @!P2 SYNCS.PHASECHK.TRANS64 P2, [R4+URZ+0x28440], R3 ;  /* 0x028440030400a5a7 */ /* 0x000ea4000804007f */
[----:B--2---:R-:W-:Y:S05]  /*141a0*/  @!P2 BRA `(.L_x_1112) ;  /* 0xfffffffc00f0a947 */ /* 0x004fea000383ffff */
[----:B------:R-:W-:Y:S05]  /*141b0*/  BRA `(.L_x_1180) ;  /* 0xffffffcc00607947 */ /* 0x000fea000383ffff */
.L_x_1115:
[----:B--2---:R2:W3:Y:S02]  /*141c0*/  SYNCS.PHASECHK.TRANS64.TRYWAIT P0, [R19+URZ+0x28420], R2 ;  /* 0x02842002130075a7 */ /* 0x0044e4000800017f */
[----:B---3--:R-:W-:Y:S05]  /*141d0*/  @!P0 NANOSLEEP.SYNCS 0x989680 ;  /* 0x009896800000895d */ /* 0x008fea0003900000 */
[----:B------:R-:W3:Y:S02]  /*141e0*/  @!P0 SYNCS.PHASECHK.TRANS64 P0, [R19+URZ+0x28420], R2 ;  /* 0x02842002130085a7 */ /* 0x000ee4000800007f */
[----:B---3--:R-:W-:Y:S05]  /*141f0*/  @!P0 BRA `(.L_x_1115) ;  /* 0xfffffffc00f08947 */ /* 0x008fea000383ffff */
[----:B------:R-:W-:Y:S05]  /*14200*/  BRA `(.L_x_1181) ;  /* 0xffffffd000447947 */ /* 0x000fea000383ffff */
.L_x_1121:
[----:B--2---:R2:W3:Y:S02]  /*14210*/  SYNCS.PHASECHK.TRANS64.TRYWAIT P0, [R6+URZ+0x28480], R5 ;  /* 0x02848005060075a7 */ /* 0x0044e4000800017f */
[----:B---3--:R-:W-:Y:S05]  /*14220*/  @!P0 NANOSLEEP.SYNCS 0x989680 ;  /* 0x009896800000895d */ /* 0x008fea0003900000 */
[----:B------:R-:W3:Y:S02]  /*14230*/  @!P0 SYNCS.PHASECHK.TRANS64 P0, [R6+URZ+0x28480], R5 ;  /* 0x02848005060085a7 */ /* 0x000ee4000800007f */
[----:B---3--:R-:W-:Y:S05]  /*14240*/  @!P0 BRA `(.L_x_1121) ;  /* 0xfffffffc00f08947 */ /* 0x008fea000383ffff */
[----:B------:R-:W-:Y:S05]  /*14250*/  BRA `(.L_x_1182) ;  /* 0xffffffd000f47947 */ /* 0x000fea000383ffff */
.L_x_1127:
[----:B-1----:R1:W2:Y:S02]  /*14260*/  SYNCS.PHASECHK.TRANS64.TRYWAIT P0, [R6+URZ+0x28440], R5 ;  /* 0x02844005060075a7 */ /* 0x0022a4000800017f */
[----:B--2---:R-:W-:Y:S05]  /*14270*/  @!P0 NANOSLEEP.SYNCS 0x989680 ;  /* 0x009896800000895d */ /* 0x004fea0003900000 */
[----:B------:R-:W2:Y:S02]  /*14280*/  @!P0 SYNCS.PHASECHK.TRANS64 P0, [R6+URZ+0x28440], R5 ;  /* 0x02844005060085a7 */ /* 0x000ea4000800007f */
[----:B--2---:R-:W-:Y:S05]  /*14290*/  @!P0 BRA `(.L_x_1127) ;  /* 0xfffffffc00f08947 */ /* 0x004fea000383ffff */
[----:B------:R-:W-:Y:S05]  /*142a0*/  BRA `(.L_x_1183) ;  /* 0xffffffd400bc7947 */ /* 0x000fea000383ffff */
.L_x_1134:
[----:B--2---:R2:W3:Y:S02]  /*142b0*/  SYNCS.PHASECHK.TRANS64.TRYWAIT P2, [R21+URZ+0x28470], R4 ;  /* 0x02847004150075a7 */ /* 0x0044e4000804017f */
[----:B---3--:R-:W-:Y:S05]  /*142c0*/  @!P2 NANOSLEEP.SYNCS 0x989680 ;  /* 0x009896800000a95d */ /* 0x008fea0003900000 */
[----:B------:R-:W3:Y:S02]  /*142d0*/  @!P2 SYNCS.PHASECHK.TRANS64 P2, [R21+URZ+0x28470], R4 ;  /* 0x028470041500a5a7 */ /* 0x000ee4000804007f */
[----:B---3--:R-:W-:Y:S05]  /*142e0*/  @!P2 BRA `(.L_x_1134) ;  /* 0xfffffffc00f0a947 */ /* 0x008fea000383ffff */
[----:B------:R-:W-:Y:S05]  /*142f0*/  BRA `(.L_x_1184) ;  /* 0xffffffd8009c7947 */ /* 0x000fea000383ffff */
.L_x_1136:
[----:B--2---:R2:W3:Y:S02]  /*14300*/  SYNCS.PHASECHK.TRANS64.TRYWAIT P2, [R21+URZ+0x28460], R4 ;  /* 0x02846004150075a7 */ /* 0x0044e4000804017f */
[----:B---3--:R-:W-:Y:S05]  /*14310*/  @!P2 NANOSLEEP.SYNCS 0x989680 ;  /* 0x009896800000a95d */ /* 0x008fea0003900000 */
[----:B------:R-:W3:Y:S02]  /*14320*/  @!P2 SYNCS.PHASECHK.TRANS64 P2, [R21+URZ+0x28460], R4 ;  /* 0x028460041500a5a7 */ /* 0x000ee4000804007f */
[----:B---3--:R-:W-:Y:S05]  /*14330*/  @!P2 BRA `(.L_x_1136) ;  /* 0xfffffffc00f0a947 */ /* 0x008fea000383ffff */
[----:B------:R-:W-:Y:S05]  /*14340*/  BRA `(.L_x_1185) ;  /* 0xffffffd800a47947 */ /* 0x000fea000383ffff */
.L_x_1143:
[----:B--2---:R2:W3:Y:S02]  /*14350*/  SYNCS.PHASECHK.TRANS64.TRYWAIT P0, [R2+URZ+0x28470], R3 ;  /* 0x02847003020075a7 */ /* 0x0044e4000800017f */
[----:B---3--:R-:W-:Y:S05]  /*14360*/  @!P0 NANOSLEEP.SYNCS 0x989680 ;  /* 0x009896800000895d */ /* 0x008fea0003900000 */
[----:B------:R-:W3:Y:S02]  /*14370*/  @!P0 SYNCS.PHASECHK.TRANS64 P0, [R2+URZ+0x28470], R3 ;  /* 0x02847003020085a7 */ /* 0x000ee4000800007f */
[----:B---3--:R-:W-:Y:S05]  /*14380*/  @!P0 BRA `(.L_x_1143) ;  /* 0xfffffffc00f08947 */ /* 0x008fea000383ffff */
[----:B------:R-:W-:Y:S05]  /*14390*/  BRA `(.L_x_1186) ;  /* 0xffffffe0007c7947 */ /* 0x000fea000383ffff */
.L_x_1145:
[----:B--2---:R2:W3:Y:S02]  /*143a0*/  SYNCS.PHASECHK.TRANS64.TRYWAIT P0, [R2+URZ+0x28460], R3 ;  /* 0x02846003020075a7 */ /* 0x0044e4000800017f */
[----:B---3--:R-:W-:Y:S05]  /*143b0*/  @!P0 NANOSLEEP.SYNCS 0x989680 ;  /* 0x009896800000895d */ /* 0x008fea0003900000 */
[----:B------:R-:W3:Y:S02]  /*143c0*/  @!P0 SYNCS.PHASECHK.TRANS64 P0, [R2+URZ+0x28460], R3 ;  /* 0x02846003020085a7 */ /* 0x000ee4000800007f */
[----:B---3--:R-:W-:Y:S05]  /*143d0*/  @!P0 BRA `(.L_x_1145) ;  /* 0xfffffffc00f08947 */ /* 0x008fea000383ffff */
[----:B------:R-:W-:Y:S05]  /*143e0*/  BRA `(.L_x_1187) ;  /* 0xffffffe000847947 */ /* 0x000fea000383ffff */
.L_x_1158:
[----:B0-----:R0:W1:Y:S02]  /*143f0*/  SYNCS.PHASECHK.TRANS64.TRYWAIT P0, [R0+URZ+0x28420], R3 ;  /* 0x02842003000075a7 */ /* 0x001064000800017f */
[----:B-1----:R-:W-:Y:S05]  /*14400*/  @!P0 NANOSLEEP.SYNCS 0x989680 ;  /* 0x009896800000895d */ /* 0x002fea0003900000 */
[----:B------:R-:W1:Y:S02]  /*14410*/  @!P0 SYNCS.PHASECHK.TRANS64 P0, [R0+URZ+0x28420], R3 ;  /* 0x02842003000085a7 */ /* 0x000e64000800007f */
[----:B-1----:R-:W-:Y:S05]  /*14420*/  @!P0 BRA `(.L_x_1158) ;  /* 0xfffffffc00f08947 */ /* 0x002fea000383ffff */
[----:B------:R-:W-:Y:S05]  /*14430*/  BRA `(.L_x_1188) ;  /* 0xfffffff400447947 */ /* 0x000fea000383ffff */
.L_x_1159:
        /* <DEDUP_REMOVED lines=11> */
.L_x_1190:
[----:B------:R-:W-:Y:S05]  /*144f0*/  BSYNC B0 ;  /* 0x0000000000007941 */ /* 0x000fea0003800000 */
.L_x_1189:
[----:B------:R-:W-:Y:S05]  /*14500*/  BRA `(.L_x_1191) ;  /* 0xfffffff4002c7947 */ /* 0x000fea000383ffff */
.L_x_1162:
[----:B------:R-:W-:Y:S01]  /*14510*/  BSSY B1, `(.L_x_1192) ;  /* 0x0000006000017945 */ /* 0x000fe20003800000 */
[----:B------:R-:W-:-:S07]  /*14520*/  IMAD.MOV.U32 R15, RZ, RZ, -0x1 ;  /* 0xffffffffff0f7424 */ /* 0x000fce00078e00ff */
[----:B01----:R-:W-:Y:S05]  /*14530*/  WARPSYNC.COLLECTIVE R15, `(.L_x_1193) ;  /* 0x000000000f0c7348 */ /* 0x003fea0003c00000 */
[----:B------:R-:W-:Y:S02]  /*14540*/  ELECT P6, UR62, PT ;  /* 0x00000000003e782f */ /* 0x000fe400038c0000 */
[----:B------:R-:W-:Y:S01]  /*14550*/  MOV R14, UR62 ;  /* 0x0000003e000e7c02 */ /* 0x000fe20008000f00 */
[----:B01----:R-:W-:Y:S10]  /*14560*/  ENDCOLLECTIVE ;  /* 0x000000000000791b */ /* 0x003ff40003800000 */
.L_x_1193:
[----:B------:R-:W-:Y:S05]  /*14570*/  BSYNC B1 ;  /* 0x0000000000017941 */ /* 0x000fea0003800000 */
.L_x_1192:
[----:B------:R-:W-:Y:S05]  /*14580*/  BRA `(.L_x_1194) ;  /* 0xfffffff400247947 */ /* 0x000fea000383ffff */
.L_x_1164:
[----:B0-----:R0:W1:Y:S02]  /*14590*/  SYNCS.PHASECHK.TRANS64.TRYWAIT P1, [R6+URZ], R5 ;  /* 0x00000005060075a7 */ /* 0x001064000802017f */
[----:B-1----:R-:W-:Y:S05]  /*145a0*/  @!P1 NANOSLEEP.SYNCS 0x989680 ;  /* 0x009896800000995d */ /* 0x002fea0003900000 */
[----:B------:R-:W1:Y:S02]  /*145b0*/  @!P1 SYNCS.PHASECHK.TRANS64 P1, [R6+URZ], R5 ;  /* 0x00000005060095a7 */ /* 0x000e64000802007f */
[----:B-1----:R-:W-:Y:S05]  /*145c0*/  @!P1 BRA `(.L_x_1164) ;  /* 0xfffffffc00f09947 */ /* 0x002fea000383ffff */
[----:B------:R-:W-:Y:S05]  /*145d0*/  BRA `(.L_x_1195) ;  /* 0xfffffff400607947 */ /* 0x000fea000383ffff */
.L_x_1165:
[----:B-1----:R1:W2:Y:S02]  /*145e0*/  SYNCS.PHASECHK.TRANS64.TRYWAIT P1, [R7+URZ], R2 ;  /* 0x00000002070075a7 */ /* 0x0022a4000802017f */
[----:B--2---:R-:W-:Y:S05]  /*145f0*/  @!P1 NANOSLEEP.SYNCS 0x989680 ;  /* 0x009896800000995d */ /* 0x004fea0003900000 */
[----:B------:R-:W2:Y:S02]  /*14600*/  @!P1 SYNCS.PHASECHK.TRANS64 P1, [R7+URZ], R2 ;  /* 0x00000002070095a7 */ /* 0x000ea4000802007f */
[----:B--2---:R-:W-:Y:S05]  /*14610*/  @!P1 BRA `(.L_x_1165) ;  /* 0xfffffffc00f09947 */ /* 0x004fea000383ffff */
[----:B------:R-:W-:Y:S05]  /*14620*/  BRA `(.L_x_1196) ;  /* 0xfffffff400547947 */ /* 0x000fea000383ffff */
.L_x_1167:
[----:B--2---:R2:W3:Y:S02]  /*14630*/  SYNCS.PHASECHK.TRANS64.TRYWAIT P1, [R4+URZ+0x28460], R5 ;  /* 0x02846005040075a7 */ /* 0x0044e4000802017f */
[----:B---3--:R-:W-:Y:S05]  /*14640*/  @!P1 NANOSLEEP.SYNCS 0x989680 ;  /* 0x009896800000995d */ /* 0x008fea0003900000 */
[----:B------:R-:W3:Y:S02]  /*14650*/  @!P1 SYNCS.PHASECHK.TRANS64 P1, [R4+URZ+0x28460], R5 ;  /* 0x02846005040095a7 */ /* 0x000ee4000802007f */
[----:B---3--:R-:W-:Y:S05]  /*14660*/  @!P1 BRA `(.L_x_1167) ;  /* 0xfffffffc00f09947 */ /* 0x008fea000383ffff */
[----:B------:R-:W-:Y:S05]  /*14670*/  BRA `(.L_x_1197) ;  /* 0xfffffff400587947 */ /* 0x000fea000383ffff */
.L_x_1169:
[----:B---3--:R3:W4:Y:S02]  /*14680*/  SYNCS.PHASECHK.TRANS64.TRYWAIT P1, [R3+URZ+0x28460], R2 ;  /* 0x02846002030075a7 */ /* 0x008724000802017f */
[----:B----4-:R-:W-:Y:S05]  /*14690*/  @!P1 NANOSLEEP.SYNCS 0x989680 ;  /* 0x009896800000995d */ /* 0x010fea0003900000 */
[----:B------:R-:W4:Y:S02]  /*146a0*/  @!P1 SYNCS.PHASECHK.TRANS64 P1, [R3+URZ+0x28460], R2 ;  /* 0x02846002030095a7 */ /* 0x000f24000802007f */
[----:B----4-:R-:W-:Y:S05]  /*146b0*/  @!P1 BRA `(.L_x_1169) ;  /* 0xfffffffc00f09947 */ /* 0x010fea000383ffff */
[----:B------:R-:W-:Y:S05]  /*146c0*/  BRA `(.L_x_1198) ;  /* 0xfffffff400587947 */ /* 0x000fea000383ffff */
.L_x_1171:
[----:B----4-:R4:W0:Y:S02]  /*146d0*/  SYNCS.PHASECHK.TRANS64.TRYWAIT P0, [R4+URZ+0x28480], R5 ;  /* 0x02848005040075a7 */ /* 0x010824000800017f */
[----:B0-----:R-:W-:Y:S05]  /*146e0*/  @!P0 NANOSLEEP.SYNCS 0x989680 ;  /* 0x009896800000895d */ /* 0x001fea0003900000 */
[----:B------:R-:W0:Y:S02]  /*146f0*/  @!P0 SYNCS.PHASECHK.TRANS64 P0, [R4+URZ+0x28480], R5 ;  /* 0x02848005040085a7 */ /* 0x000e24000800007f */
[----:B0-----:R-:W-:Y:S05]  /*14700*/  @!P0 BRA `(.L_x_1171) ;  /* 0xfffffffc00f08947 */ /* 0x001fea000383ffff */
[----:B------:R-:W-:Y:S05]  /*14710*/  BRA `(.L_x_1172) ;  /* 0xfffffff400547947 */ /* 0x000fea000383ffff */
.L_x_1199:
        /* <DEDUP_REMOVED lines=14> */
.L_x_12354:


//--------------------- .text._ZN7cutlass13device_kernelIN5flash11enable_sm90INS1_16FlashAttnFwdSm90INS1_25CollectiveMainloopFwdSm90ILi2EN4cute5tupleIJNS5_1CILi1EEES8_S8_EEENS6_IJNS7_ILi128EEENS7_ILi64EEENS7_ILi256EEEEEELi256ENS_12float_e4m3_tEfNS_4arch4Sm90ELb0ELb1ELb0ELb1ELb0ELb1ELb0ELb1ELb1ELb0ELb0ELb0EEENS1_21CollectiveEpilogueFwdINS6_IJSA_SC_SB_EEES9_NS_10bfloat16_tESG_Li256ELb1ELb0ELb0ELb1EEENS1_36VarlenDynamicPersistentTileSchedulerILi128ELi64ELi256ELi128ELb0ELb0ELb1ELb1ELb0ELb1EEEEEEEEEvNT_6ParamsE --------------------------
	.section	.text._ZN7cutlass13device_kernelIN5flash11enable_sm90INS1_16FlashAttnFwdSm90INS1_25CollectiveMainloopFwdSm90ILi2EN4cute5tupleIJNS5_1CILi1EEES8_S8_EEENS6_IJNS7_ILi128EEENS7_ILi64EEENS7_ILi256EEEEEELi256ENS_12float_e4m3_tEfNS_4arch4Sm90ELb0ELb1ELb0ELb1ELb0ELb1ELb0ELb1ELb1ELb0ELb0ELb0EEENS1_21CollectiveEpilogueFwdINS6_IJSA_SC_SB_EEES9_NS_10bfloat16_tESG_Li256ELb1ELb0ELb0ELb1EEENS1_36VarlenDynamicPersistentTileSchedulerILi128ELi64ELi256ELi128ELb0ELb0ELb1ELb1ELb0ELb1EEEEEEEEEvNT_6ParamsE,"ax",@progbits
	.align	128
.text._ZN7cutlass13device_kernelIN5flash11enable_sm90INS1_16FlashAttnFwdSm90INS1_25CollectiveMainloopFwdSm90ILi2EN4cute5tupleIJNS5_1CILi1EEES8_S8_EEENS6_IJNS7_ILi128EEENS7_ILi64EEENS7_ILi256EEEEEELi256ENS_12float_e4m3_tEfNS_4arch4Sm90ELb0ELb1ELb0ELb1ELb0ELb1ELb0ELb1ELb1ELb0ELb0ELb0EEENS1_21CollectiveEpilogueFwdINS6_IJSA_SC_SB_EEES9_NS_10bfloat16_tESG_Li256ELb1ELb0ELb0ELb1EEENS1_36VarlenDynamicPersistentTileSchedulerILi128ELi64ELi256ELi128ELb0ELb0ELb1ELb1ELb0ELb1EEEEEEEEEvNT_6ParamsE:
        .type           _ZN7cutlass13device_kernelIN5flash11enable_sm90INS1_16FlashAttnFwdSm90INS1_25CollectiveMainloopFwdSm90ILi2EN4cute5tupleIJNS5_1CILi1EEES8_S8_EEENS6_IJNS7_ILi128EEENS7_ILi64EEENS7_ILi256EEEEEELi256ENS_12float_e4m3_tEfNS_4arch4Sm90ELb0ELb1ELb0ELb1ELb0ELb1ELb0ELb1ELb1ELb0ELb0ELb0EEENS1_21CollectiveEpilogueFwdINS6_IJSA_SC_SB_EEES9_NS_10bfloat16_tESG_Li256ELb1ELb0ELb0ELb1EEENS1_36VarlenDynamicPersistentTileSchedulerILi128ELi64ELi256ELi128ELb0ELb0ELb1ELb1ELb0ELb1EEEEEEEEEvNT_6ParamsE,@function
        .size           _ZN7cutlass13device_kernelIN5flash11enable_sm90INS1_16FlashAttnFwdSm90INS1_25CollectiveMainloopFwdSm90ILi2EN4cute5tupleIJNS5_1CILi1EEES8_S8_EEENS6_IJNS7_ILi128EEENS7_ILi64EEENS7_ILi256EEEEEELi256ENS_12float_e4m3_tEfNS_4arch4Sm90ELb0ELb1ELb0ELb1ELb0ELb1ELb0ELb1ELb1ELb0ELb0ELb0EEENS1_21CollectiveEpilogueFwdINS6_IJSA_SC_SB_EEES9_NS_10bfloat16_tESG_Li256ELb1ELb0ELb0ELb1EEENS1_36VarlenDynamicPersistentTileSchedulerILi128ELi64ELi256ELi128ELb0ELb0ELb1ELb1ELb0ELb1EEEEEEEEEvNT_6ParamsE,(.L_x_12355 - _ZN7cutlass13device_kernelIN5flash11enable_sm90INS1_16FlashAttnFwdSm90INS1_25CollectiveMainloopFwdSm90ILi2EN4cute5tupleIJNS5_1CILi1EEES8_S8_EEENS6_IJNS7_ILi128EEENS7_ILi64EEENS7_ILi256EEEEEELi256ENS_12float_e4m3_tEfNS_4arch4Sm90ELb0ELb1ELb0ELb1ELb0ELb1ELb0ELb1ELb1ELb0ELb0ELb0EEENS1_21CollectiveEpilogueFwdINS6_IJSA_SC_SB_EEES9_NS_10bfloat16_tESG_Li256ELb1ELb0ELb0ELb1EEENS1_36VarlenDynamicPersistentTileSchedulerILi128ELi64ELi256ELi128ELb0ELb0ELb1ELb1ELb0ELb1EEEEEEEEEvNT_6ParamsE)
        .other          _ZN7cutlass13device_kernelIN5flash11enable_sm90INS1_16FlashAttnFwdSm90INS1_25CollectiveMainloopFwdSm90ILi2EN4cute5tupleIJNS5_1CILi1EEES8_S8_EEENS6_IJNS7_ILi128EEENS7_ILi64EEENS7_ILi256EEEEEELi256ENS_12float_e4m3_tEfNS_4arch4Sm90ELb0ELb1ELb0ELb1ELb0ELb1ELb0ELb1ELb1ELb0ELb0ELb0EEENS1_21CollectiveEpilogueFwdINS6_IJSA_SC_SB_EEES9_NS_10bfloat16_tESG_Li256ELb1ELb0ELb0ELb1EEENS1_36VarlenDynamicPersistentTileSchedulerILi128ELi64ELi256ELi128ELb0ELb0ELb1ELb1ELb0ELb1EEEEEEEEEvNT_6ParamsE,@"STO_CUDA_ENTRY STV_DEFAULT"
_ZN7cutlass13device_kernelIN5flash11enable_sm90INS1_16FlashAttnFwdSm90INS1_25CollectiveMainloopFwdSm90ILi2EN4cute5tupleIJNS5_1CILi1EEES8_S8_EEENS6_IJNS7_ILi128EEENS7_ILi64EEENS7_ILi256EEEEEELi256ENS_12float_e4m3_tEfNS_4arch4Sm90ELb0ELb1ELb0ELb1ELb0ELb1ELb0ELb1ELb1ELb0ELb0ELb0EEENS1_21CollectiveEpilogueFwdINS6_IJSA_SC_SB_EEES9_NS_10bfloat16_tESG_Li256ELb1ELb0ELb0ELb1EEENS1_36VarlenDynamicPersistentTileSchedulerILi128ELi64ELi256ELi128ELb0ELb0ELb1ELb1ELb0ELb1EEEEEEEEEvNT_6ParamsE:
        /* <DEDUP_REMOVED lines=27> */
.L_x_1201:
[----:B------:R-:W-:Y:S05]  /*01b0*/  BSYNC B0 ;  /* 0x0000000000007941 */ /* 0x000fea0003800000 */
.L_x_1200:
        /* <DEDUP_REMOVED lines=41> */
.L_x_1202:
        /* <DEDUP_REMOVED lines=22> */
.L_x_1203:
        /* <DEDUP_REMOVED lines=18> */
.L_x_1204:
        /* <DEDUP_REMOVED lines=22> */
.L_x_1205:
        /* <DEDUP_REMOVED lines=22> */
.L_x_1206:
        /* <DEDUP_REMOVED lines=8> */
.L_x_1209:
        /* <DEDUP_REMOVED lines=22> */
[----:B------:R-:W-:Y:S01]  /*0b70*/  CS2R R200, SRZ ;  /* 0x0000000000c87805 */ /* 0x000fe2000001ff00 */
[----:B------:R-:W-:Y:S01]  /*0b80*/  IMAD.MOV.U32 R194, RZ, RZ, RZ ;  /* 0x000000ffffc27224 */ /* 0x000fe200078e00ff */
[----:B------:R-:W-:Y:S01]  /*0b90*/  ULOP3.LUT UR45, UR40, 0x1, URZ, 0xfc, !UPT ;  /* 0x00000001282d7892 */ /* 0x000fe2000f8efc3f */
[----:B------:R-:W-:-:S08]  /*0ba0*/  UMOV UR43, URZ ;  /* 0x0000003f002b7c82 */ /* 0x000fd00008000000 */
[----:B------:R-:W-:Y:S01]  /*0bb0*/  UIADD3 UR44, UR44, 0x18000, URZ ;  /* 0x000180002c2c7890 */ /* 0x000fe2000fffe03f */
[----:B0-----:R-:W-:-:S05]  /*0bc0*/  VIADD R236, R0, 0xffffff80 ;  /* 0xffffff8000ec7836 */ /* 0x001fca0000000000 */
[----:B------:R-:W-:-:S04]  /*0bd0*/  SHF.R.S32.HI R3, RZ, 0x1f, R236 ;  /* 0x0000001fff037819 */ /* 0x000fc800000114ec */
[CC--:B------:R-:W-:Y:S02]  /*0be0*/  LEA.HI R5, R3.reuse, R236.reuse, RZ, 0x7 ;  /* 0x000000ec03057211 */ /* 0x0c0fe400078f38ff */
[-C--:B------:R-:W-:Y:S02]  /*0bf0*/  LEA.HI R0, R3, R236.reuse, RZ, 0x4 ;  /* 0x000000ec03007211 */ /* 0x080fe400078f20ff */
[----:B------:R-:W-:Y:S02]  /*0c00*/  LOP3.LUT R223, R5, 0xffffff80, RZ, 0xc0, !PT ;  /* 0xffffff8005df7812 */ /* 0x000fe400078ec0ff */
[----:B------:R-:W-:Y:S02]  /*0c10*/  LEA.HI R2, R3, R236, RZ, 0x5 ;  /* 0x000000ec03027211 */ /* 0x000fe400078f28ff */
[----:B------:R-:W-:Y:S01]  /*0c20*/  SHF.R.S32.HI R230, RZ, 0x7, R5 ;  /* 0x00000007ffe67819 */ /* 0x000fe20000011405 */
[----:B------:R-:W-:Y:S02]  /*0c30*/  IMAD.IADD R223, R236, 0x1, -R223 ;  /* 0x00000001ecdf7824 */ /* 0x000fe400078e0adf */
[----:B------:R-:W-:Y:S01]  /*0c40*/  IMAD.SHL.U32 R2, R2, 0x20, RZ ;  /* 0x0000002002027824 */ /* 0x000fe200078e00ff */
[----:B------:R-:W-:-:S02]  /*0c50*/  LEA.HI R5, R5, R230, RZ, 0x1 ;  /* 0x000000e605057211 */ /* 0x000fc400078f08ff */
[----:B------:R-:W-:Y:S02]  /*0c60*/  SHF.R.S32.HI R4, RZ, 0x1f, R223 ;  /* 0x0000001fff047819 */ /* 0x000fe400000114df */
[----:B------:R-:W-:Y:S02]  /*0c70*/  LOP3.LUT R2, R2, 0xfffffc00, RZ, 0xc0, !PT ;  /* 0xfffffc0002027812 */ /* 0x000fe400078ec0ff */
[CC--:B------:R-:W-:Y:S02]  /*0c80*/  LEA.HI R6, R4.reuse, R223.reuse, RZ, 0x2 ;  /* 0x000000df04067211 */ /* 0x0c0fe400078f10ff */
[----:B------:R-:W-:Y:S02]  /*0c90*/  LEA.HI R4, R4, R223, RZ, 0x5 ;  /* 0x000000df04047211 */ /* 0x000fe400078f28ff */
[--C-:B------:R-:W-:Y:S02]  /*0ca0*/  SHF.R.S32.HI R8, RZ, 0x2, R6.reuse ;  /* 0x00000002ff087819 */ /* 0x100fe40000011406 */
[----:B------:R-:W-:-:S02]  /*0cb0*/  SHF.R.S32.HI R7, RZ, 0x1f, R6 ;  /* 0x0000001fff077819 */ /* 0x000fc40000011406 */
[----:B------:R-:W-:Y:S02]  /*0cc0*/  SHF.R.S32.HI R4, RZ, 0x5, R4 ;  /* 0x00000005ff047819 */ /* 0x000fe40000011404 */
[----:B------:R-:W-:Y:S02]  /*0cd0*/  LEA.HI R7, R7, R8, RZ, 0x3 ;  /* 0x0000000807077211 */ /* 0x000fe400078f18ff */
[----:B------:R-:W-:Y:S02]  /*0ce0*/  LOP3.LUT R5, R5, 0x3fffffe, RZ, 0xc0, !PT ;  /* 0x03fffffe05057812 */ /* 0x000fe400078ec0ff */
[----:B------:R-:W-:Y:S02]  /*0cf0*/  LOP3.LUT R9, R7, 0xfffffff8, RZ, 0xc0, !PT ;  /* 0xfffffff807097812 */ /* 0x000fe400078ec0ff */
[----:B------:R-:W-:Y:S01]  /*0d00*/  LOP3.LUT R7, R0, 0x3fffff0, RZ, 0xc0, !PT ;  /* 0x03fffff000077812 */ /* 0x000fe200078ec0ff */
[----:B------:R-:W-:Y:S01]  /*0d10*/  IMAD.IADD R5, R230, 0x1, -R5 ;  /* 0x00000001e6057824 */ /* 0x000fe200078e0a05 */
[----:B------:R-:W-:Y:S01]  /*0d20*/  LOP3.LUT R196, R6, 0x7ffffffc, RZ, 0xc0, !PT ;  /* 0x7ffffffc06c47812 */ /* 0x000fe200078ec0ff */
[----:B------:R-:W-:Y:S01]  /*0d30*/  IMAD.IADD R11, R8, 0x1, -R9 ;  /* 0x00000001080b7824 */ /* 0x000fe200078e0a09 */
[----:B------:R-:W-:Y:S01]  /*0d40*/  SHF.R.S32.HI R9, RZ, 0x4, R0 ;  /* 0x00000004ff097819 */ /* 0x000fe20000011400 */
[----:B------:R-:W-:-:S02]  /*0d50*/  IMAD.IADD R7, R236, 0x1, -R7 ;  /* 0x00000001ec077824 */ /* 0x000fc400078e0a07 */
[----:B------:R-:W-:Y:S01]  /*0d60*/  IMAD R4, R4, 0x10, R11 ;  /* 0x0000001004047824 */ /* 0x000fe200078e020b */
[----:B------:R-:W-:Y:S01]  /*0d70*/  LEA.HI R0, R0, R9, RZ, 0x1 ;  /* 0x0000000900007211 */ /* 0x000fe200078f08ff */
[----:B------:R-:W-:Y:S02]  /*0d80*/  IMAD R7, R7, 0x40, R2 ;  /* 0x0000004007077824 */ /* 0x000fe400078e0202 */
[----:B------:R-:W-:Y:S01]  /*0d90*/  IMAD R227, R5, 0x40, R4 ;  /* 0x0000004005e37824 */ /* 0x000fe200078e0204 */
[----:B------:R-:W-:Y:S01]  /*0da0*/  LOP3.LUT R0, R0, 0x1ffffffe, RZ, 0xc0, !PT ;  /* 0x1ffffffe00007812 */ /* 0x000fe200078ec0ff */
[----:B------:R-:W-:-:S04]  /*0db0*/  IMAD.IADD R196, R223, 0x1, -R196 ;  /* 0x00000001dfc47824 */ /* 0x000fc800078e0ac4 */
[----:B------:R-:W-:-:S04]  /*0dc0*/  IMAD.IADD R0, R9, 0x1, -R0 ;  /* 0x0000000109007824 */ /* 0x000fc800078e0a00 */
[----:B------:R-:W-:Y:S01]  /*0dd0*/  IMAD R235, R0, 0x8, R7 ;  /* 0x0000000800eb7824 */ /* 0x000fe200078e0207 */
[CC--:B------:R-:W-:Y:S02]  /*0de0*/  LEA.HI R0, R3.reuse, R236.reuse, RZ, 0x6 ;  /* 0x000000ec03007211 */ /* 0x0c0fe400078f30ff */
[----:B------:R-:W-:-:S03]  /*0df0*/  LEA.HI R3, R3, R236, RZ, 0x3 ;  /* 0x000000ec03037211 */ /* 0x000fc600078f18ff */
[----:B------:R-:W-:Y:S01]  /*0e00*/  IMAD.SHL.U32 R0, R0, 0x10, RZ ;  /* 0x0000001000007824 */ /* 0x000fe200078e00ff */
[----:B------:R-:W-:Y:S02]  /*0e10*/  SHF.R.S32.HI R18, RZ, 0x3, R3 ;  /* 0x00000003ff127819 */ /* 0x000fe40000011403 */
[----:B------:R-:W-:Y:S02]  /*0e20*/  LOP3.LUT R5, R3, 0xfffffff8, RZ, 0xc0, !PT ;  /* 0xfffffff803057812 */ /* 0x000fe400078ec0ff */
[----:B------:R-:W-:Y:S01]  /*0e30*/  LOP3.LUT R213, R0, 0xfffffc00, RZ, 0xc0, !PT ;  /* 0xfffffc0000d57812 */ /* 0x000fe200078ec0ff */
[C---:B------:R-:W-:Y:S01]  /*0e40*/  VIADD R195, R18.reuse, 0x20 ;  /* 0x0000002012c37836 */ /* 0x040fe20000000000 */
[----:B------:R-:W-:Y:S01]  /*0e50*/  SHF.R.S32.HI R19, RZ, 0x1f, R18 ;  /* 0x0000001fff137819 */ /* 0x000fe20000011412 */
[C---:B------:R-:W-:Y:S02]  /*0e60*/  VIADD R222, R18.reuse, 0x40 ;  /* 0x0000004012de7836 */ /* 0x040fe40000000000 */
[----:B------:R-:W-:Y:S01]  /*0e70*/  VIADD R221, R18, 0x60 ;  /* 0x0000006012dd7836 */ /* 0x000fe20000000000 */
[----:B------:R-:W-:Y:S01]  /*0e80*/  SHF.R.S32.HI R0, RZ, 0x1f, R195 ;  /* 0x0000001fff007819 */ /* 0x000fe200000114c3 */
[----:B------:R-:W-:Y:S01]  /*0e90*/  IMAD.IADD R218, R236, 0x1, -R5 ;  /* 0x00000001ecda7824 */ /* 0x000fe200078e0a05 */
[----:B------:R-:W-:Y:S01]  /*0ea0*/  SHF.R.S32.HI R3, RZ, 0x1f, R222 ;  /* 0x0000001fff037819 */ /* 0x000fe200000114de */
[----:B------:R-:W-:Y:S01]  /*0eb0*/  IMAD.SHL.U32 R209, R18, 0x80, RZ ;  /* 0x0000008012d17824 */ /* 0x000fe200078e00ff */
[----:B------:R-:W-:Y:S01]  /*0ec0*/  SHF.R.S32.HI R2, RZ, 0x1f, R221 ;  /* 0x0000001fff027819 */ /* 0x000fe200000114dd */
[----:B------:R-:W-:Y:S01]  /*0ed0*/  IMAD.SHL.U32 R229, R222, 0x80, RZ ;  /* 0x00000080dee57824 */ /* 0x000fe200078e00ff */
[----:B------:R-:W-:Y:S01]  /*0ee0*/  LEA.HI R0, R0, R195, RZ, 0x3 ;  /* 0x000000c300007211 */ /* 0x000fe200078f18ff */
[----:B------:R-:W-:Y:S01]  /*0ef0*/  IMAD.SHL.U32 R228, R221, 0x80, RZ ;  /* 0x00000080dde47824 */ /* 0x000fe200078e00ff */
[----:B------:R-:W-:Y:S01]  /*0f00*/  LEA.HI R3, R3, R222, RZ, 0x3 ;  /* 0x000000de03037211 */ /* 0x000fe200078f18ff */
[----:B------:R-:W-:Y:S01]  /*0f10*/  IMAD.SHL.U32 R192, R218, 0x10, RZ ;  /* 0x00000010dac07824 */ /* 0x000fe200078e00ff */
[----:B------:R-:W-:Y:S01]  /*0f20*/  LEA.HI R2, R2, R221, RZ, 0x3 ;  /* 0x000000dd02027211 */ /* 0x000fe200078f18ff */
[----:B------:R-:W-:Y:S01]  /*0f30*/  IMAD.SHL.U32 R0, R0, 0x80, RZ ;  /* 0x0000008000007824 */ /* 0x000fe200078e00ff */
[----:B------:R-:W-:Y:S01]  /*0f40*/  SHF.L.U32 R208, R195, 0x7, RZ ;  /* 0x00000007c3d07819 */ /* 0x000fe200000006ff */
[----:B------:R-:W-:Y:S01]  /*0f50*/  IMAD.SHL.U32 R3, R3, 0x80, RZ ;  /* 0x0000008003037824 */ /* 0x000fe200078e00ff */
[----:B------:R-:W-:Y:S01]  /*0f60*/  LOP3.LUT R209, R209, 0x380, RZ, 0xc0, !PT ;  /* 0x00000380d1d17812 */ /* 0x000fe200078ec0ff */
[----:B------:R-:W-:Y:S01]  /*0f70*/  IMAD.SHL.U32 R232, R2, 0x80, RZ ;  /* 0x0000008002e87824 */ /* 0x000fe200078e00ff */
[----:B------:R-:W-:Y:S01]  /*0f80*/  LOP3.LUT R208, R208, 0x380, RZ, 0xc0, !PT ;  /* 0x00000380d0d07812 */ /* 0x000fe200078ec0ff */
[----:B------:R-:W-:Y:S01]  /*0f90*/  IMAD.SHL.U32 R22, R218, 0x8, RZ ;  /* 0x00000008da167824 */ /* 0x000fe200078e00ff */
[----:B------:R-:W-:-:S02]  /*0fa0*/  LOP3.LUT R229, R229, 0x380, RZ, 0xc0, !PT ;  /* 0x00000380e5e57812 */ /* 0x000fc400078ec0ff */
[----:B------:R-:W-:Y:S01]  /*0fb0*/  LOP3.LUT R228, R228, 0x380, RZ, 0xc0, !PT ;  /* 0x00000380e4e47812 */ /* 0x000fe200078ec0ff */
[----:B------:R-:W-:Y:S01]  /*0fc0*/  VIADD R199, R22, 0x40 ;  /* 0x0000004016c77836 */ /* 0x000fe20000000000 */
[----:B------:R-:W-:Y:S02]  /*0fd0*/  LOP3.LUT R215, R209, 0x70, R192, 0xf8, !PT ;  /* 0x00000070d1d77812 */ /* 0x000fe400078ef8c0 */
[----:B------:R-:W-:Y:S02]  /*0fe0*/  SHF.R.U32.HI R212, RZ, 0x3, R209 ;  /* 0x00000003ffd47819 */ /* 0x000fe400000116d1 */
[----:B------:R-:W-:Y:S02]  /*0ff0*/  SHF.R.U32.HI R210, RZ, 0x3, R208 ;  /* 0x00000003ffd27819 */ /* 0x000fe400000116d0 */
[--C-:B------:R-:W-:Y:S02]  /*1000*/  LOP3.LUT R2, R208, 0x70, R192.reuse, 0xf8, !PT ;  /* 0x00000070d0027812 */ /* 0x100fe400078ef8c0 */
[----:B------:R-:W-:-:S02]  /*1010*/  LOP3.LUT R4, R229, 0x70, R192, 0xf8, !PT ;  /* 0x00000070e5047812 */ /* 0x000fc400078ef8c0 */
[----:B------:R-:W-:Y:S02]  /*1020*/  SHF.R.U32.HI R233, RZ, 0x3, R229 ;  /* 0x00000003ffe97819 */ /* 0x000fe400000116e5 */
[----:B------:R-:W-:Y:S02]  /*1030*/  LOP3.LUT R5, R228, 0x70, R192, 0xf8, !PT ;  /* 0x00000070e4057812 */ /* 0x000fe400078ef8c0 */
[----:B------:R-:W-:Y:S02]  /*1040*/  SHF.R.U32.HI R231, RZ, 0x3, R228 ;  /* 0x00000003ffe77819 */ /* 0x000fe400000116e4 */
[----:B------:R-:W-:Y:S02]  /*1050*/  LOP3.LUT R211, R0, 0xfffffc00, RZ, 0xc0, !PT ;  /* 0xfffffc0000d37812 */ /* 0x000fe400078ec0ff */
[----:B------:R-:W-:Y:S02]  /*1060*/  LOP3.LUT R234, R3, 0xfffffc00, RZ, 0xc0, !PT ;  /* 0xfffffc0003ea7812 */ /* 0x000fe400078ec0ff */
[----:B------:R-:W-:-:S02]  /*1070*/  LOP3.LUT R232, R232, 0xfffffc00, RZ, 0xc0, !PT ;  /* 0xfffffc00e8e87812 */ /* 0x000fc400078ec0ff */
[----:B------:R-:W-:Y:S02]  /*1080*/  LOP3.LUT R215, R213, R215, R212, 0xf6, !PT ;  /* 0x000000d7d5d77212 */ /* 0x000fe400078ef6d4 */
[----:B------:R-:W-:Y:S02]  /*1090*/  LOP3.LUT R3, R211, R2, R210, 0xf6, !PT ;  /* 0x00000002d3037212 */ /* 0x000fe400078ef6d2 */
[----:B------:R-:W-:Y:S01]  /*10a0*/  LOP3.LUT R225, R234, R4, R233, 0xf6, !PT ;  /* 0x00000004eae17212 */ /* 0x000fe200078ef6e9 */
[----:B------:R-:W-:Y:S01]  /*10b0*/  IMAD.IADD R214, R16, 0x1, R215 ;  /* 0x0000000110d67824 */ /* 0x000fe200078e02d7 */
[----:B------:R-:W-:Y:S01]  /*10c0*/  LOP3.LUT R5, R232, R5, R231, 0xf6, !PT ;  /* 0x00000005e8057212 */ /* 0x000fe200078ef6e7 */
[C---:B------:R-:W-:Y:S01]  /*10d0*/  IMAD.IADD R226, R16.reuse, 0x1, R3 ;  /* 0x0000000110e27824 */ /* 0x040fe200078e0203 */
[----:B------:R-:W-:Y:S01]  /*10e0*/  SHF.R.S32.HI R216, RZ, 0x1f, R195 ;  /* 0x0000001fffd87819 */ /* 0x000fe200000114c3 */
[C---:B------:R-:W-:Y:S01]  /*10f0*/  IMAD.IADD R225, R16.reuse, 0x1, R225 ;  /* 0x0000000110e17824 */ /* 0x040fe200078e02e1 */
[----:B------:R-:W-:Y:S01]  /*1100*/  SHF.R.S32.HI R193, RZ, 0x1f, R192 ;  /* 0x0000001fffc17819 */ /* 0x000fe200000114c0 */
[----:B------:R-:W-:Y:S01]  /*1110*/  IMAD.IADD R224, R16, 0x1, R5 ;  /* 0x0000000110e07824 */ /* 0x000fe200078e0205 */
[----:B------:R-:W-:-:S07]  /*1120*/  SHF.R.S32.HI R23, RZ, 0x1f, R22 ;  /* 0x0000001fff177819 */ /* 0x000fce0000011416 */
.L_x_1457:
[----:B------:R-:W-:Y:S05]  /*1130*/  YIELD ;  /* 0x0000000000007946 */ /* 0x000fea0003800000 */
[----:B------:R-:W-:Y:S01]  /*1140*/  ULDC.64 UR4, c[0x0][0xa28] ;  /* 0x00028a0000047ab9 */ /* 0x000fe20000000a00 */
[----:B0-2345:R-:W0:Y:S01]  /*1150*/  LDC.64 R4, c[0x0][0xa08] ;  /* 0x00028200ff047b82 */ /* 0x03de220000000a00 */
[----:B------:R-:W-:Y:S01]  /*1160*/  ISETP.NE.U32.AND P1, PT, RZ, UR4, PT ;  /* 0x00000004ff007c0c */ /* 0x000fe2000bf25070 */
[----:B------:R-:W-:Y:S02]  /*1170*/  IMAD.MOV.U32 R11, RZ, RZ, RZ ;  /* 0x000000ffff0b7224 */ /* 0x000fe400078e00ff */
[----:B------:R-:W-:Y:S01]  /*1180*/  IMAD.MOV.U32 R25, RZ, RZ, RZ ;  /* 0x000000ffff197224 */ /* 0x000fe200078e00ff */
[----:B------:R-:W-:Y:S01]  /*1190*/  ISETP.NE.AND.EX P1, PT, RZ, UR5, PT, P1 ;  /* 0x00000005ff007c0c */ /* 0x000fe2000bf25310 */
[----:B------:R-:W-:-:S02]  /*11a0*/  ULDC.64 UR4, c[0x0][0xa18] ;  /* 0x0002860000047ab9 */ /* 0x000fc40000000a00 */
[----:B------:R-:W-:-:S04]  /*11b0*/  ISETP.NE.U32.AND P2, PT, RZ, UR4, PT ;  /* 0x00000004ff007c0c */ /* 0x000fc8000bf45070 */
[----:B------:R-:W-:Y:S01]  /*11c0*/  ISETP.NE.AND.EX P2, PT, RZ, UR5, PT, P2 ;  /* 0x00000005ff007c0c */ /* 0x000fe2000bf45320 */
[----:B------:R-:W-:Y:S02]  /*11d0*/  ULDC.64 UR4, c[0x0][0xa08] ;  /* 0x0002820000047ab9 */ /* 0x000fe40000000a00 */
[----:B------:R-:W-:-:S03]  /*11e0*/  ISETP.NE.U32.AND P0, PT, RZ, UR4, PT ;  /* 0x00000004ff007c0c */ /* 0x000fc6000bf05070 */
[----:B------:R-:W1:Y:S01]  /*11f0*/  @P1 LDC.64 R2, c[0x0][0xa28] ;  /* 0x00028a00ff021b82 */ /* 0x000e620000000a00 */
[----:B------:R-:W-:Y:S01]  /*1200*/  ISETP.NE.AND.EX P0, PT, RZ, UR5, PT, P0 ;  /* 0x00000005ff007c0c */ /* 0x000fe2000bf05300 */
[----:B0-----:R-:W-:-:S06]  /*1210*/  IMAD.WIDE R8, R207, 0x4, R4 ;  /* 0x00000004cf087825 */ /* 0x001fcc00078e0204 */
[----:B------:R-:W0:Y:S01]  /*1220*/  @P2 LDC.64 R6, c[0x0][0xa18] ;  /* 0x00028600ff062b82 */ /* 0x000e220000000a00 */
[----:B------:R-:W-:Y:S02]  /*1230*/  ULDC UR4, c[0x0][0x288] ;  /* 0x0000a20000047ab9 */ /* 0x000fe40000000800 */
[----:B------:R-:W-:Y:S01]  /*1240*/  IMAD.U32 R198, RZ, RZ, UR4 ;  /* 0x00000004ffc67e24 */ /* 0x000fe2000f8e00ff */
[----:B------:R-:W-:Y:S02]  /*1250*/  ULDC.64 UR4, c[0x0][0x3f8] ;  /* 0x0000fe0000047ab9 */ /* 0x000fe40000000a00 */
[----:B------:R2:W5:Y:S01]  /*1260*/  @P0 LDG.E R25, desc[UR46][R8.64] ;  /* 0x0000002e08190981 */ /* 0x000562000c1e1900 */
[----:B-1----:R-:W-:-:S05]  /*1270*/  @P1 IMAD.WIDE R2, R207, 0x4, R2 ;  /* 0x00000004cf021825 */ /* 0x002fca00078e0202 */
[----:B------:R2:W5:Y:S01]  /*1280*/  @P1 LDG.E R11, desc[UR46][R2.64] ;  /* 0x0000002e020b1981 */ /* 0x000562000c1e1900 */
[----:B0-----:R-:W-:-:S05]  /*1290*/  @P2 IMAD.WIDE R4, R207, 0x4, R6 ;  /* 0x00000004cf042825 */ /* 0x001fca00078e0206 */
        /* <DEDUP_REMOVED lines=10> */
[----:B--2---:R-:W-:Y:S06]  /*1340*/  @P2 BRA `(.L_x_1211) ;  /* 0x0000000000242947 */ /* 0x004fec0003800000 */
        /* <DEDUP_REMOVED lines=9> */
.L_x_1211:
[----:B------:R-:W-:Y:S01]  /*13e0*/  ULDC.64 UR4, c[0x0][0xa20] ;  /* 0x0002880000047ab9 */ /* 0x000fe20000000a00 */
[----:B------:R-:W-:Y:S01]  /*13f0*/  IMAD.MOV.U32 R220, RZ, RZ, R205 ;  /* 0x000000ffffdc7224 */ /* 0x000fe200078e00cd */
[----:B------:R-:W-:Y:S01]  /*1400*/  ISETP.NE.U32.AND P1, PT, RZ, UR4, PT ;  /* 0x00000004ff007c0c */ /* 0x000fe2000bf25070 */
[----:B------:R-:W-:Y:S01]  /*1410*/  IMAD.MOV.U32 R219, RZ, RZ, R207 ;  /* 0x000000ffffdb7224 */ /* 0x000fe200078e00cf */
[----:B------:R-:W-:Y:S02]  /*1420*/  MOV R217, R206 ;  /* 0x000000ce00d97202 */ /* 0x000fe40000000f00 */
[----:B------:R-:W-:-:S13]  /*1430*/  ISETP.NE.AND.EX P1, PT, RZ, UR5, PT, P1 ;  /* 0x00000005ff007c0c */ /* 0x000fda000bf25310 */
[----:B------:R-:W-:Y:S05]  /*1440*/  @!P1 BRA `(.L_x_1212) ;  /* 0x0000000000109947 */ /* 0x000fea0003800000 */
[----:B------:R-:W0:Y:S02]  /*1450*/  LDC.64 R2, c[0x0][0xa20] ;  /* 0x00028800ff027b82 */ /* 0x000e240000000a00 */
[----:B0-----:R-:W-:-:S05]  /*1460*/  IMAD.WIDE R2, R207, 0x4, R2 ;  /* 0x00000004cf027825 */ /* 0x001fca00078e0202 */
[----:B------:R0:W5:Y:S01]  /*1470*/  LDG.E R24, desc[UR46][R2.64] ;  /* 0x0000002e02187981 */ /* 0x000162000c1e1900 */
[----:B------:R-:W-:Y:S05]  /*1480*/  BRA `(.L_x_1213) ;  /* 0x0000000000107947 */ /* 0x000fea0003800000 */
.L_x_1212:
[----:B------:R-:W-:Y:S05]  /*1490*/  @!P0 BRA `(.L_x_1213) ;  /* 0x00000000000c8947 */ /* 0x000fea0003800000 */
[----:B------:R-:W2:Y:S04]  /*14a0*/  LDG.E R3, desc[UR46][R8.64] ;  /* 0x0000002e08037981 */ /* 0x000ea8000c1e1900 */
[----:B------:R-:W2:Y:S02]  /*14b0*/  LDG.E R24, desc[UR46][R8.64+0x4] ;  /* 0x0000042e08187981 */ /* 0x000ea4000c1e1900 */
[----:B--2---:R-:W-:-:S07]  /*14c0*/  IMAD.IADD R24, R24, 0x1, -R3 ;  /* 0x0000000118187824 */ /* 0x004fce00078e0a03 */
.L_x_1213:
[----:B------:R-:W-:Y:S01]  /*14d0*/  ULDC.64 UR4, c[0x0][0xa10] ;  /* 0x0002840000047ab9 */ /* 0x000fe20000000a00 */
[----:B------:R-:W1:Y:S01]  /*14e0*/  LDC.64 R8, c[0x0][0x9e0] ;  /* 0x00027800ff087b82 */ /* 0x000e620000000a00 */
[----:B------:R-:W-:-:S04]  /*14f0*/  ISETP.NE.U32.AND P0, PT, RZ, UR4, PT ;  /* 0x00000004ff007c0c */ /* 0x000fc8000bf05070 */
[----:B------:R-:W-:Y:S01]  /*1500*/  ISETP.NE.AND.EX P0, PT, RZ, UR5, PT, P0 ;  /* 0x00000005ff007c0c */ /* 0x000fe2000bf05300 */
[----:B------:R-:W-:Y:S02]  /*1510*/  ULDC.64 UR4, c[0x0][0xa30] ;  /* 0x00028c0000047ab9 */ /* 0x000fe40000000a00 */
[----:B------:R-:W-:-:S04]  /*1520*/  ISETP.NE.U32.AND P1, PT, RZ, UR4, PT ;  /* 0x00000004ff007c0c */ /* 0x000fc8000bf25070 */
[----:B------:R-:W-:-:S06]  /*1530*/  ISETP.NE.AND.EX P1, PT, RZ, UR5, PT, P1 ;  /* 0x00000005ff007c0c */ /* 0x000fcc000bf25310 */
[----:B0-----:R-:W0:Y:S08]  /*1540*/  @P0 LDC.64 R2, c[0x0][0xa10] ;  /* 0x00028400ff020b82 */ /* 0x001e300000000a00 */
[----:B------:R-:W2:Y:S01]  /*1550*/  @P1 LDC.64 R4, c[0x0][0xa30] ;  /* 0x00028c00ff041b82 */ /* 0x000ea20000000a00 */
[----:B0-----:R-:W-:-:S05]  /*1560*/  @P0 IMAD.WIDE R2, R207, 0x4, R2 ;  /* 0x00000004cf020825 */ /* 0x001fca00078e0202 */
[----:B------:R-:W3:Y:S04]  /*1570*/  @P0 LDG.E R0, desc[UR46][R2.64] ;  /* 0x0000002e02000981 */ /* 0x000ee8000c1e1900 */
[----:B------:R-:W3:Y:S01]  /*1580*/  @P0 LDG.E R7, desc[UR46][R2.64+0x4] ;  /* 0x0000042e02070981 */ /* 0x000ee2000c1e1900 */
[----:B-----5:R-:W-:Y:S02]  /*1590*/  IMAD.MOV.U32 R27, RZ, RZ, R24 ;  /* 0x000000ffff1b7224 */ /* 0x020fe400078e0018 */
[----:B--2---:R-:W-:-:S04]  /*15a0*/  @P1 IMAD.WIDE R4, R207, 0x4, R4 ;  /* 0x00000004cf041825 */ /* 0x004fc800078e0204 */
[----:B------:R-:W-:Y:S01]  /*15b0*/  IMAD.IADD R11, R24, 0x1, -R11 ;  /* 0x00000001180b7824 */ /* 0x000fe200078e0a0b */
[----:B------:R0:W5:Y:S01]  /*15c0*/  @P1 LDG.E R27, desc[UR46][R4.64] ;  /* 0x0000002e041b1981 */ /* 0x000162000c1e1900 */
[----:B-1----:R-:W-:Y:S02]  /*15d0*/  ISETP.GE.AND P1, PT, R9, 0x1, PT ;  /* 0x000000010900780c */ /* 0x002fe40003f26270 */
[----:B------:R-:W-:Y:S01]  /*15e0*/  LEA R6, R205, 0x80, 0x7 ;  /* 0x00000080cd067811 */ /* 0x000fe200078e38ff */
[----:B---3--:R-:W-:-:S04]  /*15f0*/  @P0 IMAD.IADD R48, R7, 0x1, -R0 ;  /* 0x0000000107300824 */ /* 0x008fc800078e0a00 */
[----:B------:R-:W-:-:S04]  /*1600*/  IMAD.IADD R197, R11, 0x1, R48 ;  /* 0x000000010bc57824 */ /* 0x000fc800078e0230 */
[C---:B------:R-:W-:Y:S01]  /*1610*/  VIADD R0, R197.reuse, 0x3f ;  /* 0x0000003fc5007836 */ /* 0x040fe20000000000 */
[----:B------:R-:W-:-:S04]  /*1620*/  IADD3 R3, R197, R6, -R198 ;  /* 0x00000006c5037210 */ /* 0x000fc80007ffe8c6 */
[----:B------:R-:W-:-:S04]  /*1630*/  SHF.R.S32.HI R7, RZ, 0x1f, R0 ;  /* 0x0000001fff077819 */ /* 0x000fc80000011400 */
[----:B------:R-:W-:Y:S01]  /*1640*/  LEA.HI R7, R7, R0, RZ, 0x6 ;  /* 0x0000000007077211 */ /* 0x000fe200078f30ff */
[----:B------:R-:W-:-:S03]  /*1650*/  IMAD.IADD R0, R3, 0x1, R8 ;  /* 0x0000000103007824 */ /* 0x000fc600078e0208 */
[----:B------:R-:W-:Y:S01]  /*1660*/  SHF.R.S32.HI R56, RZ, 0x6, R7 ;  /* 0x00000006ff387819 */ /* 0x000fe20000011407 */
[----:B0-----:R-:W-:Y:S06]  /*1670*/  @!P1 BRA `(.L_x_1214) ;  /* 0x0000000000489947 */ /* 0x001fec0003800000 */
[C---:B------:R-:W-:Y:S01]  /*1680*/  ISETP.GT.AND P0, PT, R3.reuse, RZ, PT ;  /* 0x000000ff0300720c */ /* 0x040fe20003f04270 */
[----:B------:R-:W-:Y:S01]  /*1690*/  BSSY B0, `(.L_x_1215) ;  /* 0x000000e000007945 */ /* 0x000fe20003800000 */
[----:B------:R-:W-:-:S11]  /*16a0*/  VIADD R2, R3, 0xffffffff ;  /* 0xffffffff03027836 */ /* 0x000fd60000000000 */
        /* <DEDUP_REMOVED lines=8> */
.L_x_1216:
[----:B------:R-:W-:-:S13]  /*1730*/  ISETP.NE.AND P0, PT, R9, 0x1, PT ;  /* 0x000000010900780c */ /* 0x000fda0003f05270 */
[----:B------:R-:W0:Y:S02]  /*1740*/  @P0 LDC.64 R4, c[0x0][0x9e8] ;  /* 0x00027a00ff040b82 */ /* 0x000e240000000a00 */
[----:B0-----:R-:W-:-:S05]  /*1750*/  @P0 IMAD.HI.U32 R4, R2, R4, RZ ;  /* 0x0000000402040227 */ /* 0x001fca00078e00ff */
[----:B------:R-:W-:-:S07]  /*1760*/  @P0 SHF.R.U32.HI R2, RZ, R5, R4 ;  /* 0x00000005ff020219 */ /* 0x000fce0000011604 */
.L_x_1217:
[----:B------:R-:W-:Y:S05]  /*1770*/  BSYNC B0 ;  /* 0x0000000000007941 */ /* 0x000fea0003800000 */
.L_x_1215:
[----:B------:R-:W-:-:S05]  /*1780*/  IMAD R3, R2, R9, R9 ;  /* 0x0000000902037224 */ /* 0x000fca00078e0209 */
[----:B------:R-:W-:-:S07]  /*1790*/  VIMNMX R0, R0, R3, PT ;  /* 0x0000000300007248 */ /* 0x000fce0003fe0100 */
.L_x_1214:
[----:B------:R-:W-:Y:S01]  /*17a0*/  IMAD R2, R205, 0x80, -R198 ;  /* 0x00000080cd027824 */ /* 0x000fe200078e0ac6 */
[----:B------:R-:W-:-:S03]  /*17b0*/  ULDC UR4, c[0x0][0x9dc] ;  /* 0x0002770000047ab9 */ /* 0x000fc60000000800 */
[----:B------:R-:W-:-:S04]  /*17c0*/  IMAD.IADD R2, R197, 0x1, R2 ;  /* 0x00000001c5027824 */ /* 0x000fc800078e0202 */
[----:B------:R-:W-:Y:S01]  /*17d0*/  VIADD R3, R2, -UR4 ;  /* 0x8000000402037c36 */ /* 0x000fe20008000000 */
[----:B------:R-:W-:Y:S06]  /*17e0*/  @!P1 BRA `(.L_x_1218) ;  /* 0x0000000000449947 */ /* 0x000fec0003800000 */
[----:B------:R-:W-:Y:S01]  /*17f0*/  ISETP.GT.AND P0, PT, R2, -0x1, PT ;  /* 0xffffffff0200780c */ /* 0x000fe20003f04270 */
[----:B------:R-:W-:-:S12]  /*1800*/  BSSY B0, `(.L_x_1219) ;  /* 0x000000d000007945 */ /* 0x000fd80003800000 */
        /* <DEDUP_REMOVED lines=8> */
.L_x_1220:
[----:B------:R-:W-:-:S13]  /*1890*/  ISETP.NE.AND P0, PT, R9, 0x1, PT ;  /* 0x000000010900780c */ /* 0x000fda0003f05270 */
[----:B------:R-:W0:Y:S02]  /*18a0*/  @P0 LDC.64 R4, c[0x0][0x9e8] ;  /* 0x00027a00ff040b82 */ /* 0x000e240000000a00 */
[----:B0-----:R-:W-:-:S05]  /*18b0*/  @P0 IMAD.HI.U32 R4, R2, R4, RZ ;  /* 0x0000000402040227 */ /* 0x001fca00078e00ff */
[----:B------:R-:W-:-:S07]  /*18c0*/  @P0 SHF.R.U32.HI R2, RZ, R5, R4 ;  /* 0x00000005ff020219 */ /* 0x000fce0000011604 */
.L_x_1221:
[----:B------:R-:W-:Y:S05]  /*18d0*/  BSYNC B0 ;  /* 0x0000000000007941 */ /* 0x000fea0003800000 */
.L_x_1219:
[----:B------:R-:W-:-:S05]  /*18e0*/  IMAD R2, R2, R9, RZ ;  /* 0x0000000902027224 */ /* 0x000fca00078e02ff */
[----:B------:R-:W-:-:S07]  /*18f0*/  VIMNMX R3, R3, R2, !PT ;  /* 0x0000000203037248 */ /* 0x000fce0007fe0100 */
.L_x_1218:
[----:B------:R-:W-:Y:S01]  /*1900*/  VIADD R0, R0, 0x3f ;  /* 0x0000003f00007836 */ /* 0x000fe20000000000 */
[----:B------:R-:W-:-:S04]  /*1910*/  SHF.R.S32.HI R2, RZ, 0x1f, R3 ;  /* 0x0000001fff027819 */ /* 0x000fc80000011403 */
[----:B------:R-:W-:Y:S02]  /*1920*/  SHF.R.S32.HI R5, RZ, 0x1f, R0 ;  /* 0x0000001fff057819 */ /* 0x000fe40000011400 */
[----:B------:R-:W-:Y:S02]  /*1930*/  LEA.HI R2, R2, R3, RZ, 0x6 ;  /* 0x0000000302027211 */ /* 0x000fe400078f30ff */
[----:B------:R-:W-:Y:S02]  /*1940*/  LEA.HI R5, R5, R0, RZ, 0x6 ;  /* 0x0000000005057211 */ /* 0x000fe400078f30ff */
[----:B------:R-:W-:Y:S02]  /*1950*/  SHF.R.S32.HI R2, RZ, 0x6, R2 ;  /* 0x00000006ff027819 */ /* 0x000fe40000011402 */
[----:B------:R-:W-:Y:S02]  /*1960*/  SHF.R.S32.HI R5, RZ, 0x6, R5 ;  /* 0x00000006ff057819 */ /* 0x000fe40000011405 */
[----:B------:R-:W-:-:S02]  /*1970*/  VIMNMX R2, RZ, R2, !PT ;  /* 0x00000002ff027248 */ /* 0x000fc40007fe0100 */
[----:B------:R-:W-:-:S03]  /*1980*/  VIMNMX R5, R56, R5, PT ;  /* 0x0000000538057248 */ /* 0x000fc60003fe0100 */
[--C-:B------:R-:W-:Y:S02]  /*1990*/  IMAD R2, R2, 0x40, -R11.reuse ;  /* 0x0000004002027824 */ /* 0x100fe400078e0a0b */
[----:B------:R-:W-:-:S03]  /*19a0*/  IMAD R5, R5, 0x40, -R11 ;  /* 0x0000004005057824 */ /* 0x000fc600078e0a0b */
[----:B------:R-:W-:Y:S02]  /*19b0*/  VIMNMX R2, RZ, R2, !PT ;  /* 0x00000002ff027248 */ /* 0x000fe40007fe0100 */
[----:B------:R-:W-:Y:S02]  /*19c0*/  VIMNMX R5, R5, R48, PT ;  /* 0x0000003005057248 */ /* 0x000fe40003fe0100 */
[----:B------:R-:W-:Y:S02]  /*19d0*/  SHF.R.U32.HI R26, RZ, 0x6, R2 ;  /* 0x00000006ff1a7819 */ /* 0x000fe40000011602 */
[----:B------:R-:W-:-:S03]  /*19e0*/  ISETP.GT.AND P0, PT, R5, R2, PT ;  /* 0x000000020500720c */ /* 0x000fc60003f04270 */
[----:B------:R-:W-:-:S10]  /*19f0*/  IMAD.MOV.U32 R49, RZ, RZ, R26 ;  /* 0x000000ffff317224 */ /* 0x000fd400078e001a */
[----:B------:R-:W-:-:S05]  /*1a00*/  @P0 VIADD R0, R5, 0x3f ;  /* 0x0000003f05000836 */ /* 0x000fca0000000000 */
[----:B------:R-:W-:-:S04]  /*1a10*/  @P0 SHF.R.S32.HI R3, RZ, 0x1f, R0 ;  /* 0x0000001fff030819 */ /* 0x000fc80000011400 */
[----:B------:R-:W-:-:S04]  /*1a20*/  @P0 LEA.HI R3, R3, R0, RZ, 0x6 ;  /* 0x0000000003030211 */ /* 0x000fc800078f30ff */
[----:B------:R-:W-:Y:S02]  /*1a30*/  @P0 SHF.R.S32.HI R49, RZ, 0x6, R3 ;  /* 0x00000006ff310819 */ /* 0x000fe40000011403 */
[----:B------:R-:W-:Y:S02]  /*1a40*/  PLOP3.LUT P0, PT, PT, PT, PT, 0x80, 0x0 ;  /* 0x000000000000781c */ /* 0x000fe40003f0f070 */
[----:B------:R-:W-:-:S13]  /*1a50*/  ISETP.GT.AND P1, PT, R49, R26, PT ;  /* 0x0000001a3100720c */ /* 0x000fda0003f24270 */
[----:B------:R-:W-:Y:S05]  /*1a60*/  @!P1 BRA `(.L_x_1222) ;  /* 0x0000005800349947 */ /* 0x000fea0003800000 */
        /* <DEDUP_REMOVED lines=19> */
[----:B-1---5:R-:W-:Y:S05]  /*1ba0*/  CALL.ABS.NOINC R2 ;  /* 0x0000000002007343 */ /* 0x022fea0003c00000 */
.L_x_1224:
[----:B------:R-:W-:Y:S05]  /*1bb0*/  BSYNC B6 ;  /* 0x0000000000067941 */ /* 0x000fea0003800000 */
.L_x_1223:
        /* <DEDUP_REMOVED lines=20> */
.L_x_1226:
[----:B------:R-:W-:Y:S05]  /*1d00*/  BSYNC B6 ;  /* 0x0000000000067941 */ /* 0x000fea0003800000 */
.L_x_1225:
[----:B------:R-:W-:Y:S01]  /*1d10*/  ULDC.64 UR4, c[0x0][0x9f8] ;  /* 0x00027e0000047ab9 */ /* 0x000fe20000000a00 */
[----:B------:R-:W-:Y:S01]  /*1d20*/  IMAD.MOV.U32 R4, RZ, RZ, R207 ;  /* 0x000000ffff047224 */ /* 0x000fe200078e00cf */
[----:B------:R-:W-:Y:S01]  /*1d30*/  ISETP.NE.U32.AND P0, PT, RZ, UR4, PT ;  /* 0x00000004ff007c0c */ /* 0x000fe2000bf05070 */
[----:B------:R-:W0:Y:S08]  /*1d40*/  LDC R0, c[0x0][0x428] ;  /* 0x00010a00ff007b82 */ /* 0x000e300000000800 */
[----:B------:R-:W1:Y:S01]  /*1d50*/  LDC.64 R66, c[0x0][0x2f0] ;  /* 0x0000bc00ff427b82 */ /* 0x000e620000000a00 */
[----:B------:R-:W-:Y:S01]  /*1d60*/  ISETP.NE.AND.EX P0, PT, RZ, UR5, PT, P0 ;  /* 0x00000005ff007c0c */ /* 0x000fe2000bf05300 */
[----:B------:R-:W2:Y:S01]  /*1d70*/  S2R R21, SR_TID.X ;  /* 0x0000000000157919 */ /* 0x000ea20000002100 */
[----:B------:R-:W-:Y:S01]  /*1d80*/  IMAD.IADD R47, R25, 0x1, R24 ;  /* 0x00000001192f7824 */ /* 0x000fe200078e0218 */
[----:B------:R-:W-:Y:S01]  /*1d90*/  ULDC.64 UR6, c[0x0][0xa08] ;  /* 0x0002820000067ab9 */ /* 0x000fe20000000a00 */
[----:B------:R-:W-:-:S03]  /*1da0*/  ULDC.64 UR4, c[0x0][0x2f8] ;  /* 0x0000be0000047ab9 */ /* 0x000fc60000000a00 */
[----:B------:R-:W3:Y:S08]  /*1db0*/  LDC.64 R70, c[0x0][0x3e8] ;  /* 0x0000fa00ff467b82 */ /* 0x000ef00000000a00 */
[----:B------:R-:W4:Y:S08]  /*1dc0*/  @P0 LDC.64 R2, c[0x0][0x9f8] ;  /* 0x00027e00ff020b82 */ /* 0x000f300000000a00 */
[----:B------:R-:W3:Y:S08]  /*1dd0*/  LDC R13, c[0x0][0x3d4] ;  /* 0x0000f500ff0d7b82 */ /* 0x000ef00000000800 */
[----:B------:R-:W3:Y:S01]  /*1de0*/  LDC.64 R74, c[0x0][0x3d8] ;  /* 0x0000f600ff4a7b82 */ /* 0x000ee20000000a00 */
[----:B----4-:R-:W-:-:S05]  /*1df0*/  @P0 IMAD.WIDE R2, R207, 0x4, R2 ;  /* 0x00000004cf020825 */ /* 0x010fca00078e0202 */
[----:B------:R4:W3:Y:S01]  /*1e00*/  @P0 LDG.E R4, desc[UR46][R2.64] ;  /* 0x0000002e02040981 */ /* 0x0008e2000c1e1900 */
[----:B0-----:R-:W-:Y:S01]  /*1e10*/  ISETP.NE.AND P0, PT, R0, 0x1, PT ;  /* 0x000000010000780c */ /* 0x001fe20003f05270 */
[-C--:B-1----:R-:W-:Y:S01]  /*1e20*/  IMAD.WIDE.U32 R60, R18, R66.reuse, R192 ;  /* 0x00000042123c7225 */ /* 0x082fe200078e00c0 */
[----:B------:R-:W-:Y:S02]  /*1e30*/  SHF.R.S32.HI R15, RZ, 0x1f, R47 ;  /* 0x0000001fff0f7819 */ /* 0x000fe4000001142f */
[----:B--2---:R-:W-:Y:S01]  /*1e40*/  SHF.R.U32.HI R28, RZ, 0x7, R21 ;  /* 0x00000007ff1c7819 */ /* 0x004fe20000011615 */
[----:B------:R-:W-:Y:S01]  /*1e50*/  VIADD R100, R192, 0x80 ;  /* 0x00000080c0647836 */ /* 0x000fe20000000000 */
[----:B------:R-:W-:Y:S01]  /*1e60*/  IADD3 R46, P1, R18, R47, RZ ;  /* 0x0000002f122e7210 */ /* 0x000fe20007f3e0ff */
[-C--:B------:R-:W-:Y:S01]  /*1e70*/  IMAD R6, R15, R66.reuse, RZ ;  /* 0x000000420f067224 */ /* 0x080fe200078e02ff */
[----:B------:R-:W-:Y:S01]  /*1e80*/  ISETP.NE.AND P6, PT, R28, 0x1, PT ;  /* 0x000000011c00780c */ /* 0x000fe20003fc5270 */
[----:B----4-:R-:W-:Y:S01]  /*1e90*/  IMAD.WIDE.U32 R2, R47, R66, RZ ;  /* 0x000000422f027225 */ /* 0x010fe200078e00ff */
[----:B------:R-:W-:-:S02]  /*1ea0*/  SHF.L.U64.HI R63, R66, 0x5, R67 ;  /* 0x00000005423f7819 */ /* 0x000fc40000010243 */
[----:B---3--:R-:W-:Y:S01]  /*1eb0*/  SHF.L.U64.HI R68, R70, 0x6, R71 ;  /* 0x0000000646447819 */ /* 0x008fe20000010247 */
[----:B------:R-:W0:Y:S01]  /*1ec0*/  @P0 LDC R5, c[0x0][0x42c] ;  /* 0x00010b00ff050b82 */ /* 0x000e220000000800 */
[----:B------:R-:W-:Y:S01]  /*1ed0*/  IMAD.SHL.U32 R65, R66, 0x40, RZ ;  /* 0x0000004042417824 */ /* 0x000fe200078e00ff */
[----:B------:R-:W-:Y:S01]  /*1ee0*/  SHF.L.U64.HI R72, R74, 0x6, R75 ;  /* 0x000000064a487819 */ /* 0x000fe2000001024b */
[----:B------:R-:W-:Y:S02]  /*1ef0*/  IMAD.SHL.U32 R69, R70, 0x20, RZ ;  /* 0x0000002046457824 */ /* 0x000fe400078e00ff */
[----:B------:R-:W-:Y:S02]  /*1f00*/  IMAD.SHL.U32 R73, R74, 0x20, RZ ;  /* 0x000000204a497824 */ /* 0x000fe400078e00ff */
[----:B------:R-:W-:Y:S01]  /*1f10*/  IMAD.SHL.U32 R76, R13, 0x2, RZ ;  /* 0x000000020d4c7824 */ /* 0x000fe200078e00ff */
[----:B------:R-:W1:Y:S01]  /*1f20*/  @P0 LDC R7, c[0x0][0x430] ;  /* 0x00010c00ff070b82 */ /* 0x000e620000000800 */
[----:B0-----:R-:W-:-:S04]  /*1f30*/  @P0 IMAD.HI.U32 R0, R206, R5, RZ ;  /* 0x00000005ce000227 */ /* 0x001fc800078e00ff */
[----:B------:R-:W-:Y:S01]  /*1f40*/  IMAD.MOV.U32 R5, RZ, RZ, R206 ;  /* 0x000000ffff057224 */ /* 0x000fe200078e00ce */
[----:B-1----:R-:W-:Y:S01]  /*1f50*/  @P0 SHF.R.U32.HI R5, RZ, R7, R0 ;  /* 0x00000007ff050219 */ /* 0x002fe20000011600 */
[----:B------:R-:W-:Y:S01]  /*1f60*/  IMAD R7, R47, R67, R6 ;  /* 0x000000432f077224 */ /* 0x000fe200078e0206 */
[----:B------:R-:W-:Y:S02]  /*1f70*/  ISETP.NE.U32.AND P0, PT, RZ, UR6, PT ;  /* 0x00000006ff007c0c */ /* 0x000fe4000bf05070 */
[----:B------:R-:W-:Y:S02]  /*1f80*/  SHF.R.S32.HI R8, RZ, 0x1f, R5 ;  /* 0x0000001fff087819 */ /* 0x000fe40000011405 */
[----:B------:R-:W-:Y:S02]  /*1f90*/  IADD3 R3, R3, R7, RZ ;  /* 0x0000000703037210 */ /* 0x000fe40007ffe0ff */
[----:B------:R-:W-:Y:S01]  /*1fa0*/  ISETP.NE.AND.EX P0, PT, RZ, UR7, PT, P0 ;  /* 0x00000007ff007c0c */ /* 0x000fe2000bf05300 */
[----:B------:R-:W-:Y:S01]  /*1fb0*/  IMAD R6, R8, UR4, RZ ;  /* 0x0000000408067c24 */ /* 0x000fe2000f8e02ff */
[----:B------:R-:W-:Y:S01]  /*1fc0*/  IADD3.X R47, R19, R15, RZ, P1, !PT ;  /* 0x0000000f132f7210 */ /* 0x000fe20000ffe4ff */
[----:B------:R-:W-:-:S04]  /*1fd0*/  IMAD.WIDE.U32 R2, R5, UR4, R2 ;  /* 0x0000000405027c25 */ /* 0x000fc8000f8e0002 */
[----:B------:R-:W-:Y:S01]  /*1fe0*/  IMAD R7, R5, UR5, R6 ;  /* 0x0000000505077c24 */ /* 0x000fe2000f8e0206 */
[----:B------:R-:W-:Y:S01]  /*1ff0*/  ULDC.64 UR4, c[0x0][0x300] ;  /* 0x0000c00000047ab9 */ /* 0x000fe20000000a00 */
[----:B------:R-:W-:Y:S02]  /*2000*/  IMAD R6, R19, R70, RZ ;  /* 0x0000004613067224 */ /* 0x000fe400078e02ff */
[----:B------:R-:W-:Y:S01]  /*2010*/  IMAD.IADD R3, R3, 0x1, R7 ;  /* 0x0000000103037824 */ /* 0x000fe200078e0207 */
[----:B------:R-:W-:Y:S02]  /*2020*/  SHF.R.S32.HI R0, RZ, 0x1f, R4 ;  /* 0x0000001fff007819 */ /* 0x000fe40000011404 */
[----:B------:R-:W-:Y:S02]  /*2030*/  SEL R25, R4, RZ, !P0 ;  /* 0x000000ff04197207 */ /* 0x000fe40004000000 */
[----:B------:R-:W-:-:S03]  /*2040*/  SEL R10, R0, RZ, !P0 ;  /* 0x000000ff000a7207 */ /* 0x000fc60004000000 */
[----:B------:R-:W-:-:S04]  /*2050*/  IMAD.WIDE.U32 R40, R25, UR4, R2 ;  /* 0x0000000419287c25 */ /* 0x000fc8000f8e0002 */
[----:B------:R-:W-:Y:S01]  /*2060*/  IMAD R0, R10, UR4, RZ ;  /* 0x000000040a007c24 */ /* 0x000fe2000f8e02ff */
[----:B------:R-:W-:-:S03]  /*2070*/  IADD3 R57, P0, R40, R60, RZ ;  /* 0x0000003c28397210 */ /* 0x000fc60007f1e0ff */
[----:B------:R-:W-:Y:S01]  /*2080*/  IMAD R7, R25, UR5, R0 ;  /* 0x0000000519077c24 */ /* 0x000fe2000f8e0200 */
[----:B------:R-:W-:Y:S05]  /*2090*/  @!P6 WARPSYNC.ALL ;  /* 0x000000000000e948 */ /* 0x000fea0003800000 */
[----:B------:R-:W-:Y:S01]  /*20a0*/  ULDC.64 UR4, c[0x0][0x320] ;  /* 0x0000c80000047ab9 */ /* 0x000fe20000000a00 */
[----:B------:R-:W-:Y:S02]  /*20b0*/  IMAD R0, R19, R66, RZ ;  /* 0x0000004213007224 */ /* 0x000fe400078e02ff */
[----:B------:R-:W-:Y:S02]  /*20c0*/  IMAD R2, R8, UR4, RZ ;  /* 0x0000000408027c24 */ /* 0x000fe4000f8e02ff */
[----:B------:R-:W-:-:S02]  /*20d0*/  IMAD R3, R18, R67, R0 ;  /* 0x0000004312037224 */ /* 0x000fc400078e0200 */
[----:B------:R-:W-:Y:S02]  /*20e0*/  IMAD R9, R5, UR5, R2 ;  /* 0x0000000505097c24 */ /* 0x000fe4000f8e0202 */
[----:B------:R-:W-:Y:S02]  /*20f0*/  IMAD.IADD R0, R41, 0x1, R7 ;  /* 0x0000000129007824 */ /* 0x000fe400078e0207 */
[----:B------:R-:W-:Y:S01]  /*2100*/  IMAD.WIDE.U32 R4, R5, UR4, R192 ;  /* 0x0000000405047c25 */ /* 0x000fe2000f8e00c0 */
[----:B------:R-:W-:Y:S02]  /*2110*/  ULDC.64 UR4, c[0x0][0x328] ;  /* 0x0000ca0000047ab9 */ /* 0x000fe40000000a00 */
[----:B------:R-:W-:Y:S01]  /*2120*/  IADD3.X R60, R0, R61, R3, P0, !PT ;  /* 0x0000003d003c7210 */ /* 0x000fe200007fe403 */
[----:B------:R-:W-:Y:S01]  /*2130*/  IMAD.IADD R5, R5, 0x1, R9 ;  /* 0x0000000105057824 */ /* 0x000fe200078e0209 */
[----:B------:R-:W-:Y:S01]  /*2140*/  @!P6 BAR.SYNC.DEFER_BLOCKING 0x9, 0x100 ;  /* 0x024400000000eb1d */ /* 0x000fe20000010000 */
[----:B------:R-:W-:Y:S01]  /*2150*/  IMAD.WIDE.U32 R2, R18, R70, R22 ;  /* 0x0000004612027225 */ /* 0x000fe200078e0016 */
[----:B------:R-:W-:-:S02]  /*2160*/  ISETP.GE.AND P0, PT, R192, R13, PT ;  /* 0x0000000dc000720c */ /* 0x000fc40003f06270 */
[----:B------:R-:W-:Y:S01]  /*2170*/  SHF.L.U64.HI R61, R66, 0x6, R67 ;  /* 0x00000006423d7819 */ /* 0x000fe20000010243 */
[----:B------:R-:W-:Y:S01]  /*2180*/  IMAD R9, R18, R71, R6 ;  /* 0x0000004712097224 */ /* 0x000fe200078e0206 */
[----:B------:R-:W-:Y:S01]  /*2190*/  SHF.L.U64.HI R67, R70, 0x5, R71 ;  /* 0x0000000546437819 */ /* 0x000fe20000010247 */
[----:B------:R-:W-:Y:S02]  /*21a0*/  IMAD R8, R10, UR4, RZ ;  /* 0x000000040a087c24 */ /* 0x000fe4000f8e02ff */
[----:B------:R-:W-:Y:S01]  /*21b0*/  IMAD.IADD R21, R3, 0x1, R9 ;  /* 0x0000000103157824 */ /* 0x000fe200078e0209 */
[----:B------:R-:W-:Y:S01]  /*21c0*/  SEL R3, R13, RZ, P0 ;  /* 0x000000ff0d037207 */ /* 0x000fe20000000000 */
[----:B------:R-:W-:Y:S02]  /*21d0*/  IMAD R83, R25, UR5, R8 ;  /* 0x0000000519537c24 */ /* 0x000fe4000f8e0208 */
[----:B------:R-:W-:-:S04]  /*21e0*/  IMAD.WIDE.U32 R6, R18, R70, R192 ;  /* 0x0000004612067225 */ /* 0x000fc800078e00c0 */
[----:B------:R-:W-:Y:S02]  /*21f0*/  IMAD.IADD R8, R192, 0x1, R3 ;  /* 0x00000001c0087824 */ /* 0x000fe400078e0203 */
[----:B------:R-:W-:Y:S02]  /*2200*/  IMAD.IADD R7, R9, 0x1, R7 ;  /* 0x0000000109077824 */ /* 0x000fe400078e0207 */
[----:B------:R-:W-:Y:S01]  /*2210*/  IMAD.WIDE.U32 R24, R25, UR4, R4 ;  /* 0x0000000419187c25 */ /* 0x000fe2000f8e0004 */
[----:B------:R-:W-:Y:S01]  /*2220*/  SHF.R.S32.HI R9, RZ, 0x1f, R8 ;  /* 0x0000001fff097819 */ /* 0x000fe20000011408 */
[----:B------:R-:W-:Y:S02]  /*2230*/  ULDC UR4, c[0x0][0x2e4] ;  /* 0x0000b90000047ab9 */ /* 0x000fe40000000800 */
[----:B------:R-:W-:Y:S01]  /*2240*/  IMAD R4, R19, R74, RZ ;  /* 0x0000004a13047224 */ /* 0x000fe200078e02ff */
[CC--:B------:R-:W-:Y:S01]  /*2250*/  LEA.HI R10, R9.reuse, R8.reuse, RZ, 0x7 ;  /* 0x00000008090a7211 */ /* 0x0c0fe200078f38ff */
[----:B------:R-:W-:Y:S01]  /*2260*/  IMAD.MOV.U32 R20, RZ, RZ, R2 ;  /* 0x000000ffff147224 */ /* 0x000fe200078e0002 */
[----:B------:R-:W-:Y:S01]  /*2270*/  LEA.HI R8, R9, R8, RZ, 0x4 ;  /* 0x0000000809087211 */ /* 0x000fe200078f20ff */
[----:B------:R-:W-:Y:S01]  /*2280*/  IMAD.WIDE.U32 R2, R18, R74, R22 ;  /* 0x0000004a12027225 */ /* 0x000fe200078e0016 */
[----:B------:R-:W-:-:S02]  /*2290*/  ISETP.GE.AND P1, PT, R192, UR4, PT ;  /* 0x00000004c0007c0c */ /* 0x000fc4000bf26270 */
[----:B------:R-:W-:Y:S01]  /*22a0*/  LOP3.LUT R9, R208, 0x70, R8, 0xf8, !PT ;  /* 0x00000070d0097812 */ /* 0x000fe200078ef808 */
[----:B------:R-:W-:Y:S01]  /*22b0*/  IMAD R11, R18, R75, R4 ;  /* 0x0000004b120b7224 */ /* 0x000fe200078e0204 */
[----:B------:R-:W-:Y:S01]  /*22c0*/  LOP3.LUT R77, R8, 0xfffffff0, RZ, 0xc0, !PT ;  /* 0xfffffff0084d7812 */ /* 0x000fe200078ec0ff */
[----:B------:R-:W-:Y:S01]  /*22d0*/  IMAD.WIDE.U32 R4, R18, R74, R192 ;  /* 0x0000004a12047225 */ /* 0x000fe200078e00c0 */
[----:B------:R-:W-:Y:S02]  /*22e0*/  LOP3.LUT R9, R9, R210, RZ, 0x3c, !PT ;  /* 0x000000d209097212 */ /* 0x000fe400078e3cff */
[----:B------:R-:W-:Y:S01]  /*22f0*/  ISETP.GE.AND P2, PT, R100, UR4, PT ;  /* 0x0000000464007c0c */ /* 0x000fe2000bf46270 */
[----:B------:R-:W-:Y:S01]  /*2300*/  IMAD.IADD R43, R3, 0x1, R11 ;  /* 0x00000001032b7824 */ /* 0x000fe200078e020b */
[--C-:B------:R-:W-:Y:S01]  /*2310*/  LOP3.LUT R3, R209, 0x70, R8.reuse, 0xf8, !PT ;  /* 0x00000070d1037812 */ /* 0x100fe200078ef808 */
[----:B------:R-:W-:Y:S01]  /*2320*/  IMAD.SHL.U32 R10, R10, 0x40, RZ ;  /* 0x000000400a0a7824 */ /* 0x000fe200078e00ff */
[----:B------:R-:W-:Y:S01]  /*2330*/  SHF.R.S32.HI R79, RZ, 0x4, R8 ;  /* 0x00000004ff4f7819 */ /* 0x000fe20000011408 */
[----:B------:R-:W-:Y:S01]  /*2340*/  IMAD.IADD R5, R11, 0x1, R5 ;  /* 0x000000010b057824 */ /* 0x000fe200078e0205 */
[----:B-----5:R-:W-:Y:S01]  /*2350*/  SHF.R.S32.HI R11, RZ, 0x1f, R27 ;  /* 0x0000001fff0b7819 */ /* 0x020fe2000001141b */
[----:B------:R-:W-:Y:S01]  /*2360*/  IMAD.MOV.U32 R42, RZ, RZ, R2 ;  /* 0x000000ffff2a7224 */ /* 0x000fe200078e0002 */
[----:B------:R-:W-:Y:S01]  /*2370*/  LOP3.LUT R10, R10, 0xffffe000, RZ, 0xc0, !PT ;  /* 0xffffe0000a0a7812 */ /* 0x000fe200078ec0ff */
[----:B------:R-:W-:Y:S01]  /*2380*/  IMAD.WIDE.U32 R20, R27, R70, R20 ;  /* 0x000000461b147225 */ /* 0x000fe200078e0014 */
[----:B------:R-:W-:-:S02]  /*2390*/  LOP3.LUT R3, R3, R212, RZ, 0x3c, !PT ;  /* 0x000000d403037212 */ /* 0x000fc400078e3cff */
[----:B------:R-:W-:Y:S01]  /*23a0*/  IADD3 R64, R9, R10, R211 ;  /* 0x0000000a09407210 */ /* 0x000fe20007ffe0d3 */
[----:B------:R-:W-:Y:S01]  /*23b0*/  IMAD R2, R11, R70, RZ ;  /* 0x000000460b027224 */ /* 0x000fe200078e02ff */
[----:B------:R-:W-:Y:S01]  /*23c0*/  IADD3 R62, R3, R10, R213 ;  /* 0x0000000a033e7210 */ /* 0x000fe20007ffe0d5 */
[----:B------:R-:W-:Y:S01]  /*23d0*/  IMAD R10, R11, R74, RZ ;  /* 0x0000004a0b0a7224 */ /* 0x000fe200078e02ff */
[----:B------:R-:W-:Y:S01]  /*23e0*/  SHF.R.S32.HI R81, RZ, 0x1f, R77 ;  /* 0x0000001fff517819 */ /* 0x000fe2000001144d */
[C---:B------:R-:W-:Y:S01]  /*23f0*/  IMAD R9, R27.reuse, R71, R2 ;  /* 0x000000471b097224 */ /* 0x040fe200078e0202 */
[----:B------:R-:W-:Y:S01]  /*2400*/  SHF.L.U64.HI R71, R74, 0x5, R75 ;  /* 0x000000054a477819 */ /* 0x000fe2000001024b */
[----:B------:R-:W-:-:S04]  /*2410*/  IMAD.WIDE.U32 R2, R27, R70, R6 ;  /* 0x000000461b027225 */ /* 0x000fc800078e0006 */
[C---:B------:R-:W-:Y:S02]  /*2420*/  IMAD R7, R27.reuse, R75, R10 ;  /* 0x0000004b1b077224 */ /* 0x040fe400078e020a */
[----:B------:R-:W-:-:S04]  /*2430*/  IMAD.WIDE.U32 R42, R27, R74, R42 ;  /* 0x0000004a1b2a7225 */ /* 0x000fc800078e002a */
[----:B------:R-:W-:-:S04]  /*2440*/  IMAD.WIDE.U32 R44, R27, R74, R4 ;  /* 0x0000004a1b2c7225 */ /* 0x000fc800078e0004 */
[----:B------:R-:W-:Y:S02]  /*2450*/  IMAD.SHL.U32 R66, R66, 0x20, RZ ;  /* 0x0000002042427824 */ /* 0x000fe400078e00ff */
[----:B------:R-:W-:Y:S02]  /*2460*/  IMAD.SHL.U32 R70, R70, 0x40, RZ ;  /* 0x0000004046467824 */ /* 0x000fe400078e00ff */
[----:B------:R-:W-:Y:S02]  /*2470*/  IMAD.SHL.U32 R74, R74, 0x40, RZ ;  /* 0x000000404a4a7824 */ /* 0x000fe400078e00ff */
[----:B------:R-:W-:Y:S02]  /*2480*/  VIADD R75, R28, 0x8 ;  /* 0x000000081c4b7836 */ /* 0x000fe40000000000 */
[----:B------:R-:W-:Y:S02]  /*2490*/  IMAD.IADD R78, R21, 0x1, R9 ;  /* 0x00000001154e7824 */ /* 0x000fe400078e0209 */
[----:B------:R-:W-:-:S02]  /*24a0*/  IMAD.IADD R80, R9, 0x1, R3 ;  /* 0x0000000109507824 */ /* 0x000fc400078e0203 */
[----:B------:R-:W-:Y:S02]  /*24b0*/  IMAD.IADD R82, R43, 0x1, R7 ;  /* 0x000000012b527824 */ /* 0x000fe400078e0207 */
[----:B------:R-:W-:Y:S02]  /*24c0*/  IMAD.IADD R84, R7, 0x1, R45 ;  /* 0x0000000107547824 */ /* 0x000fe400078e022d */
[----:B------:R-:W-:-:S07]  /*24d0*/  IMAD.IADD R83, R25, 0x1, R83 ;  /* 0x0000000119537824 */ /* 0x000fce00078e0253 */
.L_x_1274:
[----:B------:R-:W0:Y:S01]  /*24e0*/  LDC.64 R50, c[0x0][0x2d8] ;  /* 0x0000b600ff327b82 */ /* 0x000e220000000a00 */
[----:B------:R-:W-:Y:S01]  /*24f0*/  VIADD R49, R49, 0xffffffff ;  /* 0xffffffff31317836 */ /* 0x000fe20000000000 */
[----:B------:R-:W-:Y:S05]  /*2500*/  YIELD ;  /* 0x0000000000007946 */ /* 0x000fea0003800000 */
[----:B--23--:R-:W-:Y:S01]  /*2510*/  SHF.R.S32.HI R11, RZ, 0x1f, R49 ;  /* 0x0000001fff0b7819 */ /* 0x00cfe20000011431 */
[----:B------:R-:W1:Y:S01]  /*2520*/  LDC R37, c[0x0][0x3d4] ;  /* 0x0000f500ff257b82 */ /* 0x000e620000000800 */
[-C--:B------:R-:W-:Y:S01]  /*2530*/  IMAD R4, R61, R49.reuse, RZ ;  /* 0x000000313d047224 */ /* 0x080fe200078e02ff */
[----:B------:R-:W-:Y:S01]  /*2540*/  BSSY B0, `(.L_x_1227) ;  /* 0x000048b000007945 */ /* 0x000fe20003800000 */
[----:B------:R-:W-:-:S04]  /*2550*/  IMAD.WIDE.U32 R54, R65, R49, RZ ;  /* 0x0000003141367225 */ /* 0x000fc800078e00ff */
[----:B------:R-:W-:Y:S01]  /*2560*/  IMAD R5, R11, R65, R4 ;  /* 0x000000410b057224 */ /* 0x000fe200078e0204 */
[----:B------:R-:W-:-:S03]  /*2570*/  IADD3 R13, P3, P4, R57, R54, R66 ;  /* 0x00000036390d7210 */ /* 0x000fc60007c7e042 */
[----:B------:R-:W-:Y:S02]  /*2580*/  IMAD.IADD R59, R55, 0x1, R5 ;  /* 0x00000001373b7824 */ /* 0x000fe400078e0205 */
[----:B------:R-:W-:-:S03]  /*2590*/  IMAD R5, R17, 0x4000, R215 ;  /* 0x0000400011057824 */ /* 0x000fc600078e02d7 */
[----:B------:R-:W-:Y:S01]  /*25a0*/  IADD3.X R4, R60, R59, R63, P3, P4 ;  /* 0x0000003b3c047210 */ /* 0x000fe20001fe843f */
[----:B------:R-:W-:Y:S01]  /*25b0*/  IMAD.IADD R86, R16, 0x1, R5 ;  /* 0x0000000110567824 */ /* 0x000fe200078e0205 */
[-C--:B0-----:R-:W-:Y:S02]  /*25c0*/  IADD3 R14, P4, P5, R54, R50.reuse, R57 ;  /* 0x00000032360e7210 */ /* 0x081fe40007d9e039 */
[----:B------:R-:W-:Y:S02]  /*25d0*/  IADD3 R12, P3, R13, R50, RZ ;  /* 0x000000320d0c7210 */ /* 0x000fe40007f7e0ff */
[----:B------:R-:W-:Y:S02]  /*25e0*/  IADD3.X R15, R59, R51, R60, P4, P5 ;  /* 0x000000333b0f7210 */ /* 0x000fe400027ea43c */
[----:B-1----:R-:W-:Y:S01]  /*25f0*/  ISETP.GE.AND P4, PT, R37, 0x1, PT ;  /* 0x000000012500780c */ /* 0x002fe20003f86270 */
[----:B------:R-:W-:Y:S01]  /*2600*/  IMAD.X R13, R4, 0x1, R51, P3 ;  /* 0x00000001040d7824 */ /* 0x000fe200018e0633 */
[----:B------:R-:W-:-:S04]  /*2610*/  ISETP.GT.AND P5, PT, R49, R26, PT ;  /* 0x0000001a3100720c */ /* 0x000fc80003fa4270 */
[----:B------:R-:W-:-:S07]  /*2620*/  P2R R101, PR, RZ, 0x20 ;  /* 0x00000020ff657803 */ /* 0x000fce0000000000 */
[----:B----4-:R-:W-:Y:S05]  /*2630*/  @!P4 BRA `(.L_x_1228) ;  /* 0x000000440084c947 */ /* 0x010fea0003800000 */
[----:B------:R-:W-:Y:S01]  /*2640*/  ULDC.U8 UR4, c[0x0][0x3f0] ;  /* 0x0000fc0000047ab9 */ /* 0x000fe20000000000 */
[-C--:B------:R-:W-:Y:S01]  /*2650*/  IMAD R5, R72, R49.reuse, RZ ;  /* 0x0000003148057224 */ /* 0x080fe200078e02ff */
[----:B------:R-:W-:Y:S01]  /*2660*/  ISETP.NE.AND P3, PT, RZ, UR4, PT ;  /* 0x00000004ff007c0c */ /* 0x000fe2000bf65270 */
[-C--:B------:R-:W-:Y:S02]  /*2670*/  IMAD R7, R68, R49.reuse, RZ ;  /* 0x0000003144077224 */ /* 0x080fe400078e02ff */
[C---:B------:R-:W-:Y:S02]  /*2680*/  IMAD R9, R11.reuse, R74, R5 ;  /* 0x0000004a0b097224 */ /* 0x040fe400078e0205 */
[----:B------:R-:W-:Y:S02]  /*2690*/  IMAD R11, R11, R70, R7 ;  /* 0x000000460b0b7224 */ /* 0x000fe400078e0207 */
[----:B------:R-:W-:Y:S02]  /*26a0*/  IMAD R87, R49, -0x40, R48 ;  /* 0xffffffc031577824 */ /* 0x000fe400078e0230 */
[----:B------:R-:W-:-:S03]  /*26b0*/  IMAD.WIDE.U32 R6, R74, R49, RZ ;  /* 0x000000314a067225 */ /* 0x000fc600078e00ff */
[----:B------:R-:W-:Y:S01]  /*26c0*/  VIMNMX R87, R87, 0x40, PT ;  /* 0x0000004057577848 */ /* 0x000fe20003fe0100 */
        /* <DEDUP_REMOVED lines=28> */
.L_x_1231:
[----:B------:R-:W-:Y:S05]  /*2890*/  BSYNC B1 ;  /* 0x0000000000017941 */ /* 0x000fea0003800000 */
.L_x_1230:
[----:B------:R-:W-:Y:S01]  /*28a0*/  ISETP.GE.AND P5, PT, R195, R87, PT ;  /* 0x00000057c300720c */ /* 0x000fe20003fa6270 */
[----:B------:R-:W-:Y:S01]  /*28b0*/  BSSY B1, `(.L_x_1232) ;  /* 0x000001b000017945 */ /* 0x000fe20003800000 */
[----:B------:R-:W-:Y:S02]  /*28c0*/  CS2R R30, SRZ ;  /* 0x00000000001e7805 */ /* 0x000fe4000001ff00 */
[----:B0-----:R-:W-:Y:S01]  /*28d0*/  CS2R R10, SRZ ;  /* 0x00000000000a7805 */ /* 0x001fe2000001ff00 */
[----:B-----5:R-:W-:Y:S01]  /*28e0*/  IMAD.MOV.U32 R36, RZ, RZ, R32 ;  /* 0x000000ffff247224 */ /* 0x020fe200078e0020 */
[----:B------:R-:W-:Y:S01]  /*28f0*/  CS2R R28, SRZ ;  /* 0x00000000001c7805 */ /* 0x000fe2000001ff00 */
[----:B------:R-:W-:-:S06]  /*2900*/  IMAD.MOV.U32 R99, RZ, RZ, R58 ;  /* 0x000000ffff637224 */ /* 0x000fcc00078e003a */
[----:B------:R-:W-:Y:S05]  /*2910*/  @P5 BRA `(.L_x_1233) ;  /* 0x0000000000505947 */ /* 0x000fea0003800000 */
        /* <DEDUP_REMOVED lines=20> */
.L_x_1233:
[----:B------:R-:W-:Y:S05]  /*2a60*/  BSYNC B1 ;  /* 0x0000000000017941 */ /* 0x000fea0003800000 */
.L_x_1232:
[----:B------:R-:W-:Y:S01]  /*2a70*/  UISETP.NE.AND UP0, UPT, UR45, 0x3, UPT ;  /* 0x000000032d00788c */ /* 0x000fe2000bf05270 */
[----:B------:R-:W-:Y:S02]  /*2a80*/  IMAD.MOV.U32 R54, RZ, RZ, R34 ;  /* 0x000000ffff367224 */ /* 0x000fe400078e0022 */
[----:B------:R-:W-:Y:S02]  /*2a90*/  IMAD.MOV.U32 R96, RZ, RZ, R38 ;  /* 0x000000ffff607224 */ /* 0x000fe400078e0026 */
[----:B-----5:R-:W-:Y:S01]  /*2aa0*/  IMAD.MOV.U32 R50, RZ, RZ, R8 ;  /* 0x000000ffff327224 */ /* 0x020fe200078e0008 */
[----:B------:R-:W-:Y:S01]  /*2ab0*/  PLOP3.LUT P3, PT, PT, PT, UP0, 0x80, 0x0 ;  /* 0x000000000000781c */ /* 0x000fe20003f6f008 */
[----:B------:R-:W-:Y:S02]  /*2ac0*/  IMAD.MOV.U32 R52, RZ, RZ, R30 ;  /* 0x000000ffff347224 */ /* 0x000fe400078e001e */
[----:B------:R-:W-:Y:S02]  /*2ad0*/  IMAD.MOV.U32 R51, RZ, RZ, R10 ;  /* 0x000000ffff337224 */ /* 0x000fe400078e000a */
[----:B------:R-:W-:-:S08]  /*2ae0*/  IMAD.MOV.U32 R53, RZ, RZ, R28 ;  /* 0x000000ffff357224 */ /* 0x000fd000078e001c */
[----:B------:R-:W-:Y:S05]  /*2af0*/  @!P3 BRA `(.L_x_1234) ;  /* 0x000000000004b947 */ /* 0x000fea0003800000 */
[----:B------:R-:W-:Y:S01]  /*2b00*/  BPT.TRAP 0x1 ;  /* 0x000000040000795c */ /* 0x000fe20000300000 */
.L_x_1234:
[----:B------:R-:W-:Y:S01]  /*2b10*/  LEA R85, R17, R16, 0x3 ;  /* 0x0000001011557211 */ /* 0x000fe200078e18ff */
[----:B------:R-:W-:Y:S01]  /*2b20*/  BSSY B1, `(.L_x_1235) ;  /* 0x0000004000017945 */ /* 0x000fe20003800000 */
[----:B------:R-:W-:-:S04]  /*2b30*/  SHF.L.U32 R88, R201, 0x1f, RZ ;  /* 0x0000001fc9587819 */ /* 0x000fc800000006ff */
[----:B------:R-:W1:Y:S02]  /*2b40*/  SYNCS.PHASECHK.TRANS64.TRYWAIT P6, [R85+URZ+0x28490], R88 ;  /* 0x02849058550075a7 */ /* 0x000e6400080c017f */
[----:B-1----:R-:W-:Y:S05]  /*2b50*/  @!P6 BRA `(.L_x_1236) ;  /* 0x0000022400f8e947 */ /* 0x002fea0003800000 */
.L_x_1602:
[----:B------:R-:W-:Y:S05]  /*2b60*/  BSYNC B1 ;  /* 0x0000000000017941 */ /* 0x000fea0003800000 */
.L_x_1235:
[----:B------:R-:W-:Y:S04]  /*2b70*/  BSSY B1, `(.L_x_1237) ;  /* 0x00000ea000017945 */ /* 0x000fe80003800000 */
[----:B------:R-:W-:Y:S05]  /*2b80*/  @P4 BRA `(.L_x_1238) ;  /* 0x0000000c00a04947 */ /* 0x000fea0003800000 */
[----:B------:R-:W-:Y:S04]  /*2b90*/  BSSY B2, `(.L_x_1239) ;  /* 0x0000074000027945 */ /* 0x000fe80003800000 */
[----:B------:R-:W-:Y:S05]  /*2ba0*/  @P1 BRA `(.L_x_1240) ;  /* 0x0000000400c81947 */ /* 0x000fea0003800000 */
[----:B0-----:R0:W2:Y:S01]  /*2bb0*/  LDS.128 R4, [R86+0x20000] ;  /* 0x0200000056047984 */ /* 0x0010a20000000c00 */
[----:B------:R-:W-:Y:S01]  /*2bc0*/  ISETP.GE.AND P4, PT, R22, R37, PT ;  /* 0x000000251600720c */ /* 0x000fe20003f86270 */
[----:B------:R-:W-:-:S12]  /*2bd0*/  BSSY B3, `(.L_x_1241) ;  /* 0x000006e000037945 */ /* 0x000fd80003800000 */
[----:B0-----:R-:W-:Y:S05]  /*2be0*/  @P4 BRA `(.L_x_1242) ;  /* 0x0000000400b04947 */ /* 0x001fea0003800000 */
[----:B------:R-:W-:Y:S01]  /*2bf0*/  SHF.R.U32.HI R93, RZ, 0x10, R59 ;  /* 0x00000010ff5d7819 */ /* 0x000fe2000001163b */
[----:B--2---:R-:W-:Y:S01]  /*2c00*/  IMAD.MOV.U32 R55, RZ, RZ, R7 ;  /* 0x000000ffff377224 */ /* 0x004fe200078e0007 */
[--C-:B------:R-:W-:Y:S02]  /*2c10*/  SHF.R.U32.HI R92, RZ, 0x8, R59.reuse ;  /* 0x00000008ff5c7819 */ /* 0x100fe4000001163b */
[----:B------:R-:W-:Y:S02]  /*2c20*/  LOP3.LUT R38, R59, 0xff, RZ, 0xc0, !PT ;  /* 0x000000ff3b267812 */ /* 0x000fe400078ec0ff */
[----:B------:R-:W-:Y:S02]  /*2c30*/  SHF.R.U32.HI R91, RZ, 0x18, R59 ;  /* 0x00000018ff5b7819 */ /* 0x000fe4000001163b */
[----:B------:R-:W-:Y:S02]  /*2c40*/  SHF.R.U32.HI R89, RZ, 0x8, R39 ;  /* 0x00000008ff597819 */ /* 0x000fe40000011627 */
[----:B------:R-:W-:-:S02]  /*2c50*/  LOP3.LUT R58, R39, 0xff, RZ, 0xc0, !PT ;  /* 0x000000ff273a7812 */ /* 0x000fc400078ec0ff */
[--C-:B------:R-:W-:Y:S02]  /*2c60*/  SHF.R.U32.HI R59, RZ, 0x18, R39.reuse ;  /* 0x00000018ff3b7819 */ /* 0x100fe40000011627 */
[----:B------:R-:W-:Y:S01]  /*2c70*/  SHF.R.U32.HI R90, RZ, 0x10, R39 ;  /* 0x00000010ff5a7819 */ /* 0x000fe20000011627 */
[----:B------:R-:W-:Y:S01]  /*2c80*/  IMAD.MOV.U32 R39, RZ, RZ, R6 ;  /* 0x000000ffff277224 */ /* 0x000fe200078e0006 */
[----:B------:R-:W-:Y:S01]  /*2c90*/  PRMT R59, R59, 0x654, R58 ;  /* 0x000006543b3b7816 */ /* 0x000fe2000000003a */
[----:B------:R-:W-:Y:S01]  /*2ca0*/  IMAD.SHL.U32 R58, R89, 0x100, RZ ;  /* 0x00000100593a7824 */ /* 0x000fe200078e00ff */
[----:B------:R-:W-:Y:S01]  /*2cb0*/  PRMT R7, R91, 0x654, R38 ;  /* 0x000006545b077816 */ /* 0x000fe20000000026 */
[----:B------:R-:W-:-:S03]  /*2cc0*/  IMAD.SHL.U32 R6, R92, 0x100, RZ ;  /* 0x000001005c067824 */ /* 0x000fc600078e00ff */
[----:B------:R-:W-:Y:S01]  /*2cd0*/  LOP3.LUT R91, R59, 0xff00, R58, 0xf8, !PT ;  /* 0x0000ff003b5b7812 */ /* 0x000fe200078ef83a */
[----:B------:R-:W-:Y:S01]  /*2ce0*/  IMAD.U32 R58, R90, 0x10000, RZ ;  /* 0x000100005a3a7824 */ /* 0x000fe200078e00ff */
[----:B------:R-:W-:Y:S01]  /*2cf0*/  LOP3.LUT R38, R7, 0xff00, R6, 0xf8, !PT ;  /* 0x0000ff0007267812 */ /* 0x000fe200078ef806 */
[----:B------:R-:W-:Y:S01]  /*2d00*/  IMAD.U32 R7, R93, 0x10000, RZ ;  /* 0x000100005d077824 */ /* 0x000fe200078e00ff */
[----:B------:R-:W-:Y:S02]  /*2d10*/  F2FP.F16.E4M3.UNPACK_B R59, R96.H1 ;  /* 0x00000060ff3b723e */ /* 0x000fe400030006ff */
[-C--:B------:R-:W-:Y:S02]  /*2d20*/  F2FP.F16.E4M3.UNPACK_B R6, R5.reuse ;  /* 0x00000005ff06723e */ /* 0x080fe400020006ff */
[----:B------:R-:W-:Y:S01]  /*2d30*/  F2FP.F16.E4M3.UNPACK_B R5, R5.H1 ;  /* 0x00000005ff05723e */ /* 0x000fe200030006ff */
[--C-:B------:R-:W-:Y:S01]  /*2d40*/  HADD2.F32 R90, -RZ, R59.reuse.H0_H0 ;  /* 0x2000003bff5a7230 */ /* 0x100fe20000004100 */
[----:B------:R-:W-:Y:S01]  /*2d50*/  LOP3.LUT R92, R91, 0xff0000, R58, 0xf8, !PT ;  /* 0x00ff00005b5c7812 */ /* 0x000fe200078ef83a */
[----:B------:R-:W-:Y:S01]  /*2d60*/  HADD2.F32 R91, -RZ, R59.H1_H1 ;  /* 0x3000003bff5b7230 */ /* 0x000fe20000004100 */
[----:B------:R-:W-:Y:S01]  /*2d70*/  LOP3.LUT R89, R38, 0xff0000, R7, 0xf8, !PT ;  /* 0x00ff000026597812 */ /* 0x000fe200078ef807 */
[----:B------:R-:W-:Y:S01]  /*2d80*/  HADD2.F32 R7, -RZ, R6.H1_H1 ;  /* 0x30000006ff077230 */ /* 0x000fe20000004100 */
[----:B------:R-:W-:Y:S01]  /*2d90*/  F2FP.F16.E4M3.UNPACK_B R58, R99.H1 ;  /* 0x00000063ff3a723e */ /* 0x000fe200030006ff */
[----:B------:R-:W-:-:S02]  /*2da0*/  HADD2.F32 R38, -RZ, R5.H1_H1 ;  /* 0x30000005ff267230 */ /* 0x000fc40000004100 */
[----:B------:R-:W-:Y:S02]  /*2db0*/  HADD2.F32 R6, -RZ, R6.H0_H0 ;  /* 0x20000006ff067230 */ /* 0x000fe40000004100 */
[-C--:B------:R-:W-:Y:S01]  /*2dc0*/  FMUL.FTZ R93, R7, R90.reuse ;  /* 0x0000005a075d7220 */ /* 0x080fe20000410000 */
[--C-:B------:R-:W-:Y:S02]  /*2dd0*/  HADD2.F32 R59, -RZ, R58.reuse.H0_H0 ;  /* 0x2000003aff3b7230 */ /* 0x100fe40000004100 */
[----:B------:R-:W-:Y:S01]  /*2de0*/  FMUL.FTZ R94, R38, R91 ;  /* 0x0000005b265e7220 */ /* 0x000fe20000410000 */
[----:B------:R-:W-:Y:S02]  /*2df0*/  HADD2.F32 R5, -RZ, R5.H0_H0 ;  /* 0x20000005ff057230 */ /* 0x000fe40000004100 */
[C---:B------:R-:W-:Y:S01]  /*2e00*/  FMUL.FTZ R90, R6.reuse, R90 ;  /* 0x0000005a065a7220 */ /* 0x040fe20000410000 */
[----:B------:R-:W-:Y:S02]  /*2e10*/  HADD2.F32 R58, -RZ, R58.H1_H1 ;  /* 0x3000003aff3a7230 */ /* 0x000fe40000004100 */
[----:B------:R-:W-:Y:S01]  /*2e20*/  FFMA.FTZ R95, R6, R59, -R93 ;  /* 0x0000003b065f7223 */ /* 0x000fe2000001085d */
[----:B------:R-:W-:Y:S01]  /*2e30*/  F2FP.F16.E4M3.UNPACK_B R6, R96 ;  /* 0x00000060ff06723e */ /* 0x000fe200020006ff */
[----:B------:R-:W-:Y:S01]  /*2e40*/  FMUL.FTZ R91, R5, R91 ;  /* 0x0000005b055b7220 */ /* 0x000fe20000410000 */
[----:B------:R-:W-:Y:S01]  /*2e50*/  FFMA.FTZ R96, R7, R59, R90 ;  /* 0x0000003b07607223 */ /* 0x000fe2000001005a */
[----:B------:R-:W-:Y:S01]  /*2e60*/  FFMA.FTZ R97, R5, R58, -R94 ;  /* 0x0000003a05617223 */ /* 0x000fe2000001085e */
[----:B------:R-:W-:Y:S01]  /*2e70*/  F2FP.F16.E4M3.UNPACK_B R5, R4.H1 ;  /* 0x00000004ff05723e */ /* 0x000fe200030006ff */
[----:B------:R-:W-:Y:S01]  /*2e80*/  FFMA.FTZ R98, R38, R58, R91 ;  /* 0x0000003a26627223 */ /* 0x000fe2000001005b */
[----:B------:R-:W-:Y:S01]  /*2e90*/  F2FP.F16.E4M3.UNPACK_B R4, R4 ;  /* 0x00000004ff04723e */ /* 0x000fe200020006ff */
[--C-:B------:R-:W-:Y:S01]  /*2ea0*/  HADD2.F32 R90, -RZ, R6.reuse.H1_H1 ;  /* 0x30000006ff5a7230 */ /* 0x100fe20000004100 */
[----:B------:R-:W-:Y:S01]  /*2eb0*/  F2FP.F16.E4M3.UNPACK_B R38, R99 ;  /* 0x00000063ff26723e */ /* 0x000fe200020006ff */
[----:B------:R-:W-:Y:S01]  /*2ec0*/  HADD2.F32 R59, -RZ, R6.H0_H0 ;  /* 0x20000006ff3b7230 */ /* 0x000fe20000004100 */
[----:B------:R-:W-:Y:S01]  /*2ed0*/  F2FP.SATFINITE.E4M3.F32.PACK_AB_MERGE_C R102, R98, R97, RZ ;  /* 0x000000616266723e */ /* 0x000fe200048070ff */
[----:B------:R-:W-:-:S02]  /*2ee0*/  HADD2.F32 R6, -RZ, R5.H0_H0 ;  /* 0x20000005ff067230 */ /* 0x000fc40000004100 */
[----:B------:R-:W-:Y:S02]  /*2ef0*/  HADD2.F32 R7, -RZ, R5.H1_H1 ;  /* 0x30000005ff077230 */ /* 0x000fe40000004100 */
[--C-:B------:R-:W-:Y:S02]  /*2f00*/  HADD2.F32 R5, -RZ, R4.reuse.H0_H0 ;  /* 0x20000004ff057230 */ /* 0x100fe40000004100 */
[-C--:B------:R-:W-:Y:S01]  /*2f10*/  FMUL.FTZ R94, R6, R90.reuse ;  /* 0x0000005a065e7220 */ /* 0x080fe20000410000 */
[----:B------:R-:W-:Y:S02]  /*2f20*/  HADD2.F32 R4, -RZ, R4.H1_H1 ;  /* 0x30000004ff047230 */ /* 0x000fe40000004100 */
[----:B------:R-:W-:Y:S01]  /*2f30*/  FMUL.FTZ R91, R7, R90 ;  /* 0x0000005a075b7220 */ /* 0x000fe20000410000 */
[--C-:B------:R-:W-:Y:S02]  /*2f40*/  HADD2.F32 R58, -RZ, R38.reuse.H1_H1 ;  /* 0x30000026ff3a7230 */ /* 0x100fe40000004100 */
[----:B------:R-:W-:-:S02]  /*2f50*/  HADD2.F32 R38, -RZ, R38.H0_H0 ;  /* 0x20000026ff267230 */ /* 0x000fc40000004100 */
[-C--:B------:R-:W-:Y:S01]  /*2f60*/  FMUL.FTZ R90, R4, R59.reuse ;  /* 0x0000003b045a7220 */ /* 0x080fe20000410000 */
[----:B------:R-:W-:Y:S01]  /*2f70*/  FMUL.FTZ R59, R5, R59 ;  /* 0x0000003b053b7220 */ /* 0x000fe20000410000 */
[-C--:B------:R-:W-:Y:S01]  /*2f80*/  FFMA.FTZ R91, R6, R58.reuse, -R91 ;  /* 0x0000003a065b7223 */ /* 0x080fe2000001085b */
[----:B------:R-:W-:Y:S01]  /*2f90*/  FFMA.FTZ R58, R7, R58, R94 ;  /* 0x0000003a073a7223 */ /* 0x000fe2000001005e */
[-C--:B------:R-:W-:Y:S01]  /*2fa0*/  FFMA.FTZ R93, R5, R38.reuse, -R90 ;  /* 0x00000026055d7223 */ /* 0x080fe2000001085a */
[----:B------:R-:W-:Y:S01]  /*2fb0*/  FFMA.FTZ R94, R4, R38, R59 ;  /* 0x00000026045e7223 */ /* 0x000fe2000001003b */
[----:B------:R-:W-:Y:S02]  /*2fc0*/  F2FP.F16.E4M3.UNPACK_B R5, R55.H1 ;  /* 0x00000037ff05723e */ /* 0x000fe400030006ff */
[-C--:B------:R-:W-:Y:S02]  /*2fd0*/  F2FP.F16.E4M3.UNPACK_B R59, R92.reuse.H1 ;  /* 0x0000005cff3b723e */ /* 0x080fe400030006ff */
[----:B------:R-:W-:Y:S01]  /*2fe0*/  F2FP.SATFINITE.E4M3.F32.PACK_AB_MERGE_C R99, R58, R91, RZ ;  /* 0x0000005b3a63723e */ /* 0x000fe200048070ff */
[----:B------:R-:W-:Y:S01]  /*2ff0*/  HADD2.F32 R7, -RZ, R5.H1_H1 ;  /* 0x30000005ff077230 */ /* 0x000fe20000004100 */
        /* <DEDUP_REMOVED lines=15> */
[-C--:B------:R-:W-:Y:S01]  /*30f0*/  FMUL.FTZ R91, R5, R90.reuse ;  /* 0x0000005a055b7220 */ /* 0x080fe20000410000 */
[----:B------:R-:W-:Y:S01]  /*3100*/  F2FP.F16.E4M3.UNPACK_B R55, R55 ;  /* 0x00000037ff37723e */ /* 0x000fe200020006ff */
[----:B------:R-:W-:Y:S01]  /*3110*/  FMUL.FTZ R90, R4, R90 ;  /* 0x0000005a045a7220 */ /* 0x000fe20000410000 */
[----:B------:R-:W-:-:S02]  /*3120*/  HADD2.F32 R92, -RZ, R92.H0_H0 ;  /* 0x2000005cff5c7230 */ /* 0x000fc40000004100 */
[-C--:B------:R-:W-:Y:S01]  /*3130*/  FFMA.FTZ R91, R4, R6.reuse, -R91 ;  /* 0x00000006045b7223 */ /* 0x080fe2000001085b */
[----:B------:R-:W-:Y:S02]  /*3140*/  HADD2.F32 R4, -RZ, R39.H0_H0 ;  /* 0x20000027ff047230 */ /* 0x000fe40000004100 */
[----:B------:R-:W-:Y:S01]  /*3150*/  FFMA.FTZ R90, R5, R6, R90 ;  /* 0x00000006055a7223 */ /* 0x000fe2000001005a */
[----:B------:R-:W-:Y:S02]  /*3160*/  HADD2.F32 R5, -RZ, R55.H0_H0 ;  /* 0x20000037ff057230 */ /* 0x000fe40000004100 */
[----:B------:R-:W-:Y:S01]  /*3170*/  FFMA.FTZ R98, R7, R58, R98 ;  /* 0x0000003a07627223 */ /* 0x000fe20000010062 */
[----:B------:R-:W-:Y:S02]  /*3180*/  HADD2.F32 R39, -RZ, R39.H1_H1 ;  /* 0x30000027ff277230 */ /* 0x000fe40000004100 */
[----:B------:R-:W-:Y:S01]  /*3190*/  HADD2.F32 R55, -RZ, R55.H1_H1 ;  /* 0x30000037ff377230 */ /* 0x000fe20000004100 */
[----:B------:R-:W-:Y:S01]  /*31a0*/  F2FP.SATFINITE.E4M3.F32.PACK_AB_MERGE_C R90, R90, R91, RZ ;  /* 0x0000005b5a5a723e */ /* 0x000fe200048070ff */
[----:B------:R-:W-:-:S02]  /*31b0*/  HADD2.F32 R6, -RZ, R59.H0_H0 ;  /* 0x2000003bff067230 */ /* 0x000fc40000004100 */
[-C--:B------:R-:W-:Y:S01]  /*31c0*/  FMUL.FTZ R7, R39, R92.reuse ;  /* 0x0000005c27077220 */ /* 0x080fe20000410000 */
[----:B------:R-:W-:Y:S02]  /*31d0*/  HADD2.F32 R89, -RZ, R89.H0_H0 ;  /* 0x20000059ff597230 */ /* 0x000fe40000004100 */
[C---:B------:R-:W-:Y:S01]  /*31e0*/  FMUL.FTZ R92, R4.reuse, R92 ;  /* 0x0000005c045c7220 */ /* 0x040fe20000410000 */
        /* <DEDUP_REMOVED lines=12> */
.L_x_1242:
[----:B------:R-:W-:Y:S05]  /*32b0*/  BSYNC B3 ;  /* 0x0000000000037941 */ /* 0x000fea0003800000 */
.L_x_1241:
[----:B--2---:R2:W-:Y:S02]  /*32c0*/  STG.E.128 desc[UR46][R14.64], R4 ;  /* 0x000000040e007986 */ /* 0x0045e4000c101d2e */
.L_x_1240:
[----:B------:R-:W-:Y:S05]  /*32d0*/  BSYNC B2 ;  /* 0x0000000000027941 */ /* 0x000fea0003800000 */
.L_x_1239:
[----:B------:R-:W-:Y:S05]  /*32e0*/  @P2 BRA `(.L_x_1238) ;  /* 0x0000000400c82947 */ /* 0x000fea0003800000 */
[----:B0-2---:R0:W2:Y:S01]  /*32f0*/  LDS.128 R4, [R86+0x22000] ;  /* 0x0220000056047984 */ /* 0x0050a20000000c00 */
[----:B------:R-:W-:Y:S01]  /*3300*/  ISETP.GE.AND P4, PT, R199, R37, PT ;  /* 0x00000025c700720c */ /* 0x000fe20003f86270 */
[----:B------:R-:W-:-:S12]  /*3310*/  BSSY B2, `(.L_x_1243) ;  /* 0x000006e000027945 */ /* 0x000fd80003800000 */
[----:B0-----:R-:W-:Y:S05]  /*3320*/  @P4 BRA `(.L_x_1244) ;  /* 0x0000000400b04947 */ /* 0x001fea0003800000 */
        /* <DEDUP_REMOVED lines=34> */
[----:B------:R-:W-:Y:S01]  /*3550*/  FFMA.FTZ R89, R6, R38, -R89 ;  /* 0x0000002606597223 */ /* 0x000fe20000010859 */
[----:B------:R-:W-:Y:S02]  /*3560*/  HADD2.F32 R35, -RZ, R35.H1_H1 ;  /* 0x30000023ff237230 */ /* 0x000fe40000004100 */
[C---:B------:R-:W-:Y:S01]  /*3570*/  FMUL.FTZ R6, R32.reuse, R58 ;  /* 0x0000003a20067220 */ /* 0x040fe20000410000 */
        /* <DEDUP_REMOVED lines=13> */
[----:B------:R-:W-:Y:S02]  /*3650*/  HADD2.F32 R54, -RZ, R54.H0_H0 ;  /* 0x20000036ff367230 */ /* 0x000fe40000004100 */
[----:B------:R-:W-:Y:S01]  /*3660*/  FMUL.FTZ R55, R7, R35 ;  /* 0x0000002307377220 */ /* 0x000fe20000410000 */
[----:B------:R-:W-:-:S02]  /*3670*/  HADD2.F32 R4, -RZ, R4.H1_H1 ;  /* 0x30000004ff047230 */ /* 0x000fc40000004100 */
[--C-:B------:R-:W-:Y:S02]  /*3680*/  HADD2.F32 R32, -RZ, R36.reuse.H1_H1 ;  /* 0x30000024ff207230 */ /* 0x100fe40000004100 */
[-C--:B------:R-:W-:Y:S01]  /*3690*/  FMUL.FTZ R35, R5, R54.reuse ;  /* 0x0000003605237220 */ /* 0x080fe20000410000 */
[----:B------:R-:W-:Y:S02]  /*36a0*/  HADD2.F32 R36, -RZ, R36.H0_H0 ;  /* 0x20000024ff247230 */ /* 0x000fe40000004100 */
[----:B------:R-:W-:Y:S01]  /*36b0*/  FMUL.FTZ R38, R4, R54 ;  /* 0x0000003604267220 */ /* 0x000fe20000410000 */
[-C--:B------:R-:W-:Y:S01]  /*36c0*/  FFMA.FTZ R6, R6, R32.reuse, -R55 ;  /* 0x0000002006067223 */ /* 0x080fe20000010837 */
[----:B------:R-:W-:Y:S02]  /*36d0*/  FFMA.FTZ R7, R7, R32, R58 ;  /* 0x0000002007077223 */ /* 0x000fe4000001003a */
[-C--:B------:R-:W-:Y:S01]  /*36e0*/  FFMA.FTZ R55, R5, R36.reuse, -R38 ;  /* 0x0000002405377223 */ /* 0x080fe20000010826 */
[----:B------:R-:W-:Y:S01]  /*36f0*/  FFMA.FTZ R58, R4, R36, R35 ;  /* 0x00000024043a7223 */ /* 0x000fe20000010023 */
[----:B------:R-:W-:-:S02]  /*3700*/  F2FP.F16.E4M3.UNPACK_B R5, R34.H1 ;  /* 0x00000022ff05723e */ /* 0x000fc400030006ff */
[----:B------:R-:W-:Y:S02]  /*3710*/  F2FP.F16.E4M3.UNPACK_B R36, R59.H1 ;  /* 0x0000003bff24723e */ /* 0x000fe400030006ff */
        /* <DEDUP_REMOVED lines=24> */
[--C-:B------:R-:W-:Y:S02]  /*38a0*/  HADD2.F32 R5, -RZ, R34.reuse.H0_H0 ;  /* 0x20000022ff057230 */ /* 0x100fe40000004100 */
[----:B------:R-:W-:Y:S01]  /*38b0*/  FFMA.FTZ R93, R7, R35, R54 ;  /* 0x00000023075d7223 */ /* 0x000fe20000010036 */
[----:B------:R-:W-:Y:S02]  /*38c0*/  HADD2.F32 R33, -RZ, R33.H1_H1 ;  /* 0x30000021ff217230 */ /* 0x000fe40000004100 */
[----:B------:R-:W-:Y:S01]  /*38d0*/  FMUL.FTZ R6, R4, R59 ;  /* 0x0000003b04067220 */ /* 0x000fe20000410000 */
[----:B------:R-:W-:Y:S01]  /*38e0*/  HADD2.F32 R34, -RZ, R34.H1_H1 ;  /* 0x30000022ff227230 */ /* 0x000fe20000004100 */
[----:B------:R-:W-:Y:S01]  /*38f0*/  F2FP.SATFINITE.E4M3.F32.PACK_AB_MERGE_C R38, R38, R91, RZ ;  /* 0x0000005b2626723e */ /* 0x000fe200048070ff */
        /* <DEDUP_REMOVED lines=15> */
.L_x_1244:
[----:B------:R-:W-:Y:S05]  /*39f0*/  BSYNC B2 ;  /* 0x0000000000027941 */ /* 0x000fea0003800000 */
.L_x_1243:
[----:B--2---:R3:W-:Y:S02]  /*3a00*/  STG.E.128 desc[UR46][R14.64+0x80], R4 ;  /* 0x000080040e007986 */ /* 0x0047e4000c101d2e */
.L_x_1238:
[----:B------:R-:W-:Y:S05]  /*3a10*/  BSYNC B1 ;  /* 0x0000000000017941 */ /* 0x000fea0003800000 */
.L_x_1237:
[----:B------:R-:W-:Y:S05]  /*3a20*/  @P5 BRA `(.L_x_1245) ;  /* 0x0000003000f05947 */ /* 0x000fea0003800000 */
[----:B------:R-:W-:Y:S04]  /*3a30*/  BSSY B1, `(.L_x_1246) ;  /* 0x0000075000017945 */ /* 0x000fe80003800000 */
[----:B------:R-:W-:Y:S05]  /*3a40*/  @P1 BRA `(.L_x_1247) ;  /* 0x0000000400cc1947 */ /* 0x000fea0003800000 */
[----:B0-23--:R0:W2:Y:S01]  /*3a50*/  LDS.128 R4, [R86+0x21000] ;  /* 0x0210000056047984 */ /* 0x00d0a20000000c00 */
[----:B------:R-:W-:Y:S01]  /*3a60*/  ISETP.GE.AND P4, PT, R22, R37, PT ;  /* 0x000000251600720c */ /* 0x000fe20003f86270 */
[----:B------:R-:W-:-:S12]  /*3a70*/  BSSY B2, `(.L_x_1248) ;  /* 0x000006f000027945 */ /* 0x000fd80003800000 */
[----:B0-----:R-:W-:Y:S05]  /*3a80*/  @P4 BRA `(.L_x_1249) ;  /* 0x0000000400b44947 */ /* 0x001fea0003800000 */
[----:B------:R-:W-:Y:S01]  /*3a90*/  SHF.R.U32.HI R39, RZ, 0x18, R31 ;  /* 0x00000018ff277819 */ /* 0x000fe2000001161f */
[----:B--2---:R-:W-:Y:S01]  /*3aa0*/  IMAD.MOV.U32 R28, RZ, RZ, R7 ;  /* 0x000000ffff1c7224 */ /* 0x004fe200078e0007 */
[----:B------:R-:W-:Y:S01]  /*3ab0*/  LOP3.LUT R14, R31, 0xff, RZ, 0xc0, !PT ;  /* 0x000000ff1f0e7812 */ /* 0x000fe200078ec0ff */
[----:B------:R-:W-:Y:S01]  /*3ac0*/  IMAD.MOV.U32 R15, RZ, RZ, R6 ;  /* 0x000000ffff0f7224 */ /* 0x000fe200078e0006 */
[--C-:B------:R-:W-:Y:S02]  /*3ad0*/  SHF.R.U32.HI R35, RZ, 0x8, R31.reuse ;  /* 0x00000008ff237819 */ /* 0x100fe4000001161f */
[----:B------:R-:W-:Y:S02]  /*3ae0*/  SHF.R.U32.HI R34, RZ, 0x10, R31 ;  /* 0x00000010ff227819 */ /* 0x000fe4000001161f */
[--C-:B------:R-:W-:Y:S01]  /*3af0*/  SHF.R.U32.HI R31, RZ, 0x8, R29.reuse ;  /* 0x00000008ff1f7819 */ /* 0x100fe2000001161d */
[----:B------:R-:W-:Y:S01]  /*3b00*/  IMAD.SHL.U32 R7, R35, 0x100, RZ ;  /* 0x0000010023077824 */ /* 0x000fe200078e00ff */
[----:B------:R-:W-:-:S02]  /*3b10*/  SHF.R.U32.HI R33, RZ, 0x18, R29 ;  /* 0x00000018ff217819 */ /* 0x000fc4000001161d */
[----:B------:R-:W-:Y:S02]  /*3b20*/  LOP3.LUT R30, R29, 0xff, RZ, 0xc0, !PT ;  /* 0x000000ff1d1e7812 */ /* 0x000fe400078ec0ff */
[----:B------:R-:W-:Y:S01]  /*3b30*/  SHF.R.U32.HI R32, RZ, 0x10, R29 ;  /* 0x00000010ff207819 */ /* 0x000fe2000001161d */
[----:B------:R-:W-:Y:S01]  /*3b40*/  IMAD.SHL.U32 R29, R31, 0x100, RZ ;  /* 0x000001001f1d7824 */ /* 0x000fe200078e00ff */
[----:B------:R-:W-:Y:S02]  /*3b50*/  PRMT R14, R39, 0x654, R14 ;  /* 0x00000654270e7816 */ /* 0x000fe4000000000e */
[----:B------:R-:W-:Y:S01]  /*3b60*/  PRMT R30, R33, 0x654, R30 ;  /* 0x00000654211e7816 */ /* 0x000fe2000000001e */
[----:B------:R-:W-:Y:S01]  /*3b70*/  IMAD.U32 R32, R32, 0x10000, RZ ;  /* 0x0001000020207824 */ /* 0x000fe200078e00ff */
        /* <DEDUP_REMOVED lines=94> */
.L_x_1249:
[----:B------:R-:W-:Y:S05]  /*4160*/  BSYNC B2 ;  /* 0x0000000000027941 */ /* 0x000fea0003800000 */
.L_x_1248:
[----:B--2---:R4:W-:Y:S02]  /*4170*/  STG.E.128 desc[UR46][R12.64], R4 ;  /* 0x000000040c007986 */ /* 0x0049e4000c101d2e */
.L_x_1247:
[----:B------:R-:W-:Y:S05]  /*4180*/  BSYNC B1 ;  /* 0x0000000000017941 */ /* 0x000fea0003800000 */
.L_x_1246:
[----:B------:R-:W-:Y:S05]  /*4190*/  @P2 BRA `(.L_x_1245) ;  /* 0x0000002c00142947 */ /* 0x000fea0003800000 */
[----:B0-234-:R0:W2:Y:S01]  /*41a0*/  LDS.128 R4, [R86+0x23000] ;  /* 0x0230000056047984 */ /* 0x01d0a20000000c00 */
[----:B------:R-:W-:Y:S01]  /*41b0*/  ISETP.GE.AND P4, PT, R199, R37, PT ;  /* 0x00000025c700720c */ /* 0x000fe20003f86270 */
[----:B------:R-:W-:-:S12]  /*41c0*/  BSSY B1, `(.L_x_1250) ;  /* 0x000006d000017945 */ /* 0x000fd80003800000 */
[----:B0-----:R-:W-:Y:S05]  /*41d0*/  @P4 BRA `(.L_x_1251) ;  /* 0x0000000400ac4947 */ /* 0x001fea0003800000 */
[----:B------:R-:W-:Y:S01]  /*41e0*/  SHF.R.U32.HI R15, RZ, 0x8, R11 ;  /* 0x00000008ff0f7819 */ /* 0x000fe2000001160b */
[----:B--2---:R-:W-:Y:S01]  /*41f0*/  IMAD.MOV.U32 R10, RZ, RZ, R7 ;  /* 0x000000ffff0a7224 */ /* 0x004fe200078e0007 */
[--C-:B------:R-:W-:Y:S02]  /*4200*/  SHF.R.U32.HI R28, RZ, 0x8, R9.reuse ;  /* 0x00000008ff1c7819 */ /* 0x100fe40000011609 */
[----:B------:R-:W-:Y:S02]  /*4210*/  LOP3.LUT R8, R9, 0xff, RZ, 0xc0, !PT ;  /* 0x000000ff09087812 */ /* 0x000fe400078ec0ff */
[--C-:B------:R-:W-:Y:S02]  /*4220*/  SHF.R.U32.HI R31, RZ, 0x18, R9.reuse ;  /* 0x00000018ff1f7819 */ /* 0x100fe40000011609 */
[----:B------:R-:W-:Y:S02]  /*4230*/  SHF.R.U32.HI R30, RZ, 0x10, R9 ;  /* 0x00000010ff1e7819 */ /* 0x000fe40000011609 */
[----:B------:R-:W-:-:S02]  /*4240*/  SHF.R.U32.HI R29, RZ, 0x10, R11 ;  /* 0x00000010ff1d7819 */ /* 0x000fc4000001160b */
[----:B------:R-:W-:Y:S01]  /*4250*/  LOP3.LUT R14, R11, 0xff0000ff, RZ, 0xc0, !PT ;  /* 0xff0000ff0b0e7812 */ /* 0x000fe200078ec0ff */
[----:B------:R-:W-:Y:S01]  /*4260*/  IMAD.SHL.U32 R11, R15, 0x100, RZ ;  /* 0x000001000f0b7824 */ /* 0x000fe200078e00ff */
[----:B------:R-:W-:Y:S01]  /*4270*/  MOV R9, R6 ;  /* 0x0000000600097202 */ /* 0x000fe20000000f00 */
[----:B------:R-:W-:Y:S01]  /*4280*/  IMAD.SHL.U32 R6, R28, 0x100, RZ ;  /* 0x000001001c067824 */ /* 0x000fe200078e00ff */
[----:B------:R-:W-:Y:S02]  /*4290*/  PRMT R7, R31, 0x654, R8 ;  /* 0x000006541f077816 */ /* 0x000fe40000000008 */
[----:B------:R-:W-:Y:S01]  /*42a0*/  LOP3.LUT R28, R14, 0xff00, R11, 0xf8, !PT ;  /* 0x0000ff000e1c7812 */ /* 0x000fe200078ef80b */
[----:B------:R-:W-:Y:S01]  /*42b0*/  IMAD.U32 R11, R29, 0x10000, RZ ;  /* 0x000100001d0b7824 */ /* 0x000fe200078e00ff */
[----:B------:R-:W-:Y:S01]  /*42c0*/  LOP3.LUT R8, R7, 0xff00, R6, 0xf8, !PT ;  /* 0x0000ff0007087812 */ /* 0x000fe200078ef806 */
[----:B------:R-:W-:Y:S01]  /*42d0*/  IMAD.U32 R7, R30, 0x10000, RZ ;  /* 0x000100001e077824 */ /* 0x000fe200078e00ff */
[----:B------:R-:W-:-:S02]  /*42e0*/  F2FP.F16.E4M3.UNPACK_B R14, R51.H1 ;  /* 0x00000033ff0e723e */ /* 0x000fc400030006ff */
        /* <DEDUP_REMOVED lines=90> */
.L_x_1251:
[----:B------:R-:W-:Y:S05]  /*4890*/  BSYNC B1 ;  /* 0x0000000000017941 */ /* 0x000fea0003800000 */
.L_x_1250:
[----:B--2---:R0:W-:Y:S01]  /*48a0*/  STG.E.128 desc[UR46][R12.64+0x80], R4 ;  /* 0x000080040c007986 */ /* 0x0041e2000c101d2e */
[----:B------:R-:W-:Y:S05]  /*48b0*/  BRA `(.L_x_1245) ;  /* 0x00000024004c7947 */ /* 0x000fea0003800000 */
.L_x_1229:
[----:B------:R-:W-:Y:S02]  /*48c0*/  ISETP.GE.AND P3, PT, R195, R87, PT ;  /* 0x00000057c300720c */ /* 0x000fe40003f66270 */
[----:B------:R-:W-:Y:S02]  /*48d0*/  CS2R R14, SRZ ;  /* 0x00000000000e7805 */ /* 0x000fe4000001ff00 */
[----:B------:R-:W-:Y:S02]  /*48e0*/  CS2R R12, SRZ ;  /* 0x00000000000c7805 */ /* 0x000fe4000001ff00 */
[----:B------:R-:W-:Y:S02]  /*48f0*/  CS2R R30, SRZ ;  /* 0x00000000001e7805 */ /* 0x000fe4000001ff00 */
[----:B------:R-:W-:Y:S02]  /*4900*/  ISETP.GE.OR P3, PT, R192, R37, P3 ;  /* 0x00000025c000720c */ /* 0x000fe40001f66670 */
[----:B------:R-:W-:-:S11]  /*4910*/  CS2R R28, SRZ ;  /* 0x00000000001c7805 */ /* 0x000fd6000001ff00 */
[----:B------:R-:W-:-:S04]  /*4920*/  @!P3 IADD3 R39, P4, P5, R44, R6, R73 ;  /* 0x000000062c27b210 */ /* 0x000fc80007d9e049 */
[----:B------:R-:W-:Y:S02]  /*4930*/  @!P3 IADD3.X R8, R84, R53, R71, P4, P5 ;  /* 0x000000355408b210 */ /* 0x000fe400027ea447 */
[----:B------:R-:W-:-:S04]  /*4940*/  ISETP.GE.AND P4, PT, R18, R87, PT ;  /* 0x000000571200720c */ /* 0x000fc80003f86270 */
[----:B------:R-:W-:-:S13]  /*4950*/  ISETP.GE.OR P4, PT, R192, R37, P4 ;  /* 0x00000025c000720c */ /* 0x000fda0002786670 */
[----:B------:R-:W0:Y:S08]  /*4960*/  @!P4 LDC.64 R32, c[0x0][0x3c8] ;  /* 0x0000f200ff20cb82 */ /* 0x000e300000000a00 */
[----:B------:R-:W1:Y:S01]  /*4970*/  @!P4 LDC.64 R34, c[0x0][0x3e0] ;  /* 0x0000f800ff22cb82 */ /* 0x000e620000000a00 */
[----:B0-----:R-:W-:-:S07]  /*4980*/  @!P4 IADD3 R32, P5, P6, R44, R32, R6 ;  /* 0x000000202c20c210 */ /* 0x001fce0007ebe006 */
[----:B------:R-:W0:Y:S01]  /*4990*/  @!P3 LDC.64 R6, c[0x0][0x3c8] ;  /* 0x0000f200ff06bb82 */ /* 0x000e220000000a00 */
[----:B------:R-:W-:Y:S02]  /*49a0*/  @!P4 IADD3.X R33, R84, R33, R53, P5, P6 ;  /* 0x000000215421c210 */ /* 0x000fe40002fec435 */
[----:B-1----:R-:W-:-:S03]  /*49b0*/  @!P4 IADD3 R34, P5, P6, R2, R34, R4 ;  /* 0x000000220222c210 */ /* 0x002fc60007ebe004 */
[----:B------:R-:W2:Y:S02]  /*49c0*/  @!P4 LDG.E.128 R12, desc[UR46][R32.64] ;  /* 0x0000002e200cc981 */ /* 0x000ea4000c1e1d00 */
[----:B------:R-:W1:Y:S01]  /*49d0*/  @!P3 LDC.64 R52, c[0x0][0x3e0] ;  /* 0x0000f800ff34bb82 */ /* 0x000e620000000a00 */
[----:B------:R-:W-:Y:S02]  /*49e0*/  @!P4 IADD3.X R35, R80, R35, R85, P5, P6 ;  /* 0x000000235023c210 */ /* 0x000fe40002fec455 */
[----:B------:R-:W-:-:S03]  /*49f0*/  @!P3 IADD3 R5, P5, P6, R2, R4, R69 ;  /* 0x000000040205b210 */ /* 0x000fc60007ebe045 */
[----:B------:R-:W3:Y:S01]  /*4a00*/  @!P4 LDG.E.128 R28, desc[UR46][R34.64] ;  /* 0x0000002e221cc981 */ /* 0x000ee2000c1e1d00 */
[----:B------:R-:W-:Y:S02]  /*4a10*/  @!P3 IADD3.X R4, R80, R85, R67, P5, P6 ;  /* 0x000000555004b210 */ /* 0x000fe40002fec443 */
[----:B0-----:R-:W-:-:S05]  /*4a20*/  @!P3 IADD3 R38, P4, R39, R6, RZ ;  /* 0x000000062726b210 */ /* 0x001fca0007f9e0ff */
[----:B------:R-:W-:Y:S01]  /*4a30*/  @!P3 IMAD.X R39, R8, 0x1, R7, P4 ;  /* 0x000000010827b824 */ /* 0x000fe200020e0607 */
[----:B-1----:R-:W-:Y:S02]  /*4a40*/  @!P3 IADD3 R52, P4, R5, R52, RZ ;  /* 0x000000340534b210 */ /* 0x002fe40007f9e0ff */
[----:B------:R-:W-:Y:S02]  /*4a50*/  CS2R R6, SRZ ;  /* 0x0000000000067805 */ /* 0x000fe4000001ff00 */
[----:B------:R-:W-:Y:S02]  /*4a60*/  CS2R R10, SRZ ;  /* 0x00000000000a7805 */ /* 0x000fe4000001ff00 */
[----:B------:R-:W-:Y:S01]  /*4a70*/  CS2R R8, SRZ ;  /* 0x0000000000087805 */ /* 0x000fe2000001ff00 */
[----:B------:R-:W-:Y:S01]  /*4a80*/  @!P3 IMAD.X R53, R4, 0x1, R53, P4 ;  /* 0x000000010435b824 */ /* 0x000fe200020e0635 */
[----:B------:R-:W-:-:S04]  /*4a90*/  CS2R R4, SRZ ;  /* 0x0000000000047805 */ /* 0x000fc8000001ff00 */
[----:B------:R-:W4:Y:S04]  /*4aa0*/  @!P3 LDG.E.128 R8, desc[UR46][R52.64] ;  /* 0x0000002e3408b981 */ /* 0x000f28000c1e1d00 */
[----:B------:R-:W5:Y:S01]  /*4ab0*/  @!P3 LDG.E.128 R4, desc[UR46][R38.64] ;  /* 0x0000002e2604b981 */ /* 0x000f62000c1e1d00 */
[----:B------:R-:W-:-:S06]  /*4ac0*/  UISETP.NE.AND UP0, UPT, UR45, 0x3, UPT ;  /* 0x000000032d00788c */ /* 0x000fcc000bf05270 */
[----:B------:R-:W-:Y:S02]  /*4ad0*/  PLOP3.LUT P3, PT, PT, PT, UP0, 0x80, 0x0 ;  /* 0x000000000000781c */ /* 0x000fe40003f6f008 */
[----:B------:R-:W-:Y:S01]  /*4ae0*/  ISETP.GE.AND P4, PT, R192, R37, PT ;  /* 0x00000025c000720c */ /* 0x000fe20003f86270 */
[----:B--2---:R-:W-:Y:S02]  /*4af0*/  IMAD.MOV.U32 R98, RZ, RZ, R14 ;  /* 0x000000ffff627224 */ /* 0x004fe400078e000e */
[----:B------:R-:W-:Y:S02]  /*4b00*/  IMAD.MOV.U32 R114, RZ, RZ, R12 ;  /* 0x000000ffff727224 */ /* 0x000fe400078e000c */
[----:B---3--:R-:W-:Y:S02]  /*4b10*/  IMAD.MOV.U32 R102, RZ, RZ, R30 ;  /* 0x000000ffff667224 */ /* 0x008fe400078e001e */
[----:B------:R-:W-:Y:S02]  /*4b20*/  IMAD.MOV.U32 R115, RZ, RZ, R28 ;  /* 0x000000ffff737224 */ /* 0x000fe400078e001c */
[----:B----4-:R-:W-:-:S02]  /*4b30*/  IMAD.MOV.U32 R91, RZ, RZ, R10 ;  /* 0x000000ffff5b7224 */ /* 0x010fc400078e000a */
[----:B------:R-:W-:Y:S02]  /*4b40*/  IMAD.MOV.U32 R92, RZ, RZ, R8 ;  /* 0x000000ffff5c7224 */ /* 0x000fe400078e0008 */
[----:B-----5:R-:W-:Y:S02]  /*4b50*/  IMAD.MOV.U32 R89, RZ, RZ, R6 ;  /* 0x000000ffff597224 */ /* 0x020fe400078e0006 */
[----:B------:R-:W-:Y:S01]  /*4b60*/  IMAD.MOV.U32 R90, RZ, RZ, R4 ;  /* 0x000000ffff5a7224 */ /* 0x000fe200078e0004 */
[----:B------:R-:W-:Y:S06]  /*4b70*/  @!P3 BRA `(.L_x_1252) ;  /* 0x000000000004b947 */ /* 0x000fec0003800000 */
[----:B------:R-:W-:Y:S01]  /*4b80*/  BPT.TRAP 0x1 ;  /* 0x000000040000795c */ /* 0x000fe20000300000 */
.L_x_1252:
[----:B------:R-:W-:Y:S01]  /*4b90*/  IMAD R85, R17, 0x8, R16 ;  /* 0x0000000811557824 */ /* 0x000fe200078e0210 */
[----:B------:R-:W-:Y:S01]  /*4ba0*/  SHF.L.U32 R88, R201, 0x1f, RZ ;  /* 0x0000001fc9587819 */ /* 0x000fe200000006ff */
[----:B------:R-:W0:Y:S01]  /*4bb0*/  LDC R93, c[0x0][0x2e4] ;  /* 0x0000b900ff5d7b82 */ /* 0x000e220000000800 */
[----:B------:R-:W-:Y:S01]  /*4bc0*/  BSSY B1, `(.L_x_1253) ;  /* 0x0000006000017945 */ /* 0x000fe20003800000 */
[----:B------:R-:W-:Y:S01]  /*4bd0*/  IMAD.MOV.U32 R55, RZ, RZ, R59 ;  /* 0x000000ffff377224 */ /* 0x000fe200078e003b */
[----:B------:R-:W1:Y:S05]  /*4be0*/  SYNCS.PHASECHK.TRANS64.TRYWAIT P5, [R85+URZ+0x28490], R88 ;  /* 0x02849058550075a7 */ /* 0x000e6a00080a017f */
[----:B------:R-:W2:Y:S01]  /*4bf0*/  LDC.64 R52, c[0x0][0x2f0] ;  /* 0x0000bc00ff347b82 */ /* 0x000ea20000000a00 */
[----:B0-----:R-:W-:Y:S01]  /*4c00*/  IMAD.IADD R95, R93, 0x1, -R76 ;  /* 0x000000015d5f7824 */ /* 0x001fe200078e0a4c */
[----:B-1----:R-:W-:Y:S06]  /*4c10*/  @!P5 BRA `(.L_x_1254) ;  /* 0x0000020400dcd947 */ /* 0x002fec0003800000 */
.L_x_1603:
[----:B------:R-:W-:Y:S05]  /*4c20*/  BSYNC B1 ;  /* 0x0000000000017941 */ /* 0x000fea0003800000 */
.L_x_1253:
[----:B------:R-:W-:Y:S01]  /*4c30*/  ISETP.GE.OR P5, PT, R18, R87, P1 ;  /* 0x000000571200720c */ /* 0x000fe20000fa6670 */
[----:B------:R-:W-:-:S12]  /*4c40*/  BSSY B1, `(.L_x_1255) ;  /* 0x0000100000017945 */ /* 0x000fd80003800000 */
[----:B------:R-:W-:Y:S05]  /*4c50*/  @P5 BRA `(.L_x_1256) ;  /* 0x0000000c00f85947 */ /* 0x000fea0003800000 */
[-C--:B--2---:R-:W-:Y:S01]  /*4c60*/  IMAD R32, R19, R52.reuse, RZ ;  /* 0x0000003413207224 */ /* 0x084fe200078e02ff */
[----:B------:R-:W-:Y:S01]  /*4c70*/  BSSY B2, `(.L_x_1257) ;  /* 0x00000f0000027945 */ /* 0x000fe20003800000 */
[----:B------:R-:W-:-:S04]  /*4c80*/  IMAD.WIDE.U32 R58, R18, R52, R54 ;  /* 0x00000034123a7225 */ /* 0x000fc800078e0036 */
[----:B------:R-:W-:Y:S01]  /*4c90*/  IMAD R97, R18, R53, R32 ;  /* 0x0000003512617224 */ /* 0x000fe200078e0220 */
[----:B------:R-:W-:Y:S02]  /*4ca0*/  SEL R32, R76, R95, !P0 ;  /* 0x0000005f4c207207 */ /* 0x000fe40004000000 */
[----:B------:R-:W-:Y:S01]  /*4cb0*/  IADD3 R99, P5, P6, R40, R58, R77 ;  /* 0x0000003a28637210 */ /* 0x000fe20007ebe04d */
        /* <DEDUP_REMOVED lines=12> */
[----:B------:R-:W-:Y:S01]  /*4d80*/  IADD3 R32, R33, R32, R213 ;  /* 0x0000002021207210 */ /* 0x000fe20007ffe0d5 */
[----:B------:R-:W-:-:S04]  /*4d90*/  IMAD R33, R17, 0x4000, R62 ;  /* 0x0000400011217824 */ /* 0x000fc800078e023e */
[----:B------:R-:W-:Y:S02]  /*4da0*/  IMAD R35, R17, 0x4000, R32 ;  /* 0x0000400011237824 */ /* 0x000fe400078e0220 */
[C---:B------:R-:W-:Y:S02]  /*4db0*/  IMAD.IADD R33, R16.reuse, 0x1, R33 ;  /* 0x0000000110217824 */ /* 0x040fe400078e0221 */
[----:B------:R-:W-:-:S04]  /*4dc0*/  IMAD.IADD R36, R16, 0x1, R35 ;  /* 0x0000000110247824 */ /* 0x000fc800078e0223 */
        /* <DEDUP_REMOVED lines=12> */
[--C-:B------:R-:W-:Y:S02]  /*4e90*/  SHF.R.U32.HI R28, RZ, 0x18, R29.reuse ;  /* 0x00000018ff1c7819 */ /* 0x100fe4000001161d */
[----:B------:R-:W-:Y:S02]  /*4ea0*/  LOP3.LUT R15, R29, 0xff, RZ, 0xc0, !PT ;  /* 0x000000ff1d0f7812 */ /* 0x000fe400078ec0ff */
[----:B------:R-:W-:Y:S02]  /*4eb0*/  PRMT R12, R113, 0x654, R12 ;  /* 0x00000654710c7816 */ /* 0x000fe4000000000c */
[----:B------:R-:W-:-:S02]  /*4ec0*/  SHF.R.U32.HI R104, RZ, 0x8, R29 ;  /* 0x00000008ff687819 */ /* 0x000fc4000001161d */
[----:B------:R-:W-:Y:S02]  /*4ed0*/  SHF.R.U32.HI R108, RZ, 0x10, R29 ;  /* 0x00000010ff6c7819 */ /* 0x000fe4000001161d */
[--C-:B------:R-:W-:Y:S02]  /*4ee0*/  SHF.R.U32.HI R103, RZ, 0x8, R31.reuse ;  /* 0x00000008ff677819 */ /* 0x100fe4000001161f */
[----:B------:R-:W-:Y:S01]  /*4ef0*/  SHF.R.U32.HI R30, RZ, 0x18, R31 ;  /* 0x00000018ff1e7819 */ /* 0x000fe2000001161f */
[----:B------:R-:W-:Y:S01]  /*4f00*/  IMAD.U32 R108, R108, 0x10000, RZ ;  /* 0x000100006c6c7824 */ /* 0x000fe200078e00ff */
        /* <DEDUP_REMOVED lines=9> */
[----:B------:R-:W-:Y:S01]  /*4fa0*/  IMAD.SHL.U32 R29, R104, 0x100, RZ ;  /* 0x00000100681d7824 */ /* 0x000fe200078e00ff */
[----:B------:R-:W-:Y:S01]  /*4fb0*/  LOP3.LUT R15, R14, 0xff00, R15, 0xf8, !PT ;  /* 0x0000ff000e0f7812 */ /* 0x000fe200078ef80f */
[----:B------:R-:W-:Y:S01]  /*4fc0*/  IMAD.U32 R110, R110, 0x10000, RZ ;  /* 0x000100006e6e7824 */ /* 0x000fe200078e00ff */
[----:B------:R-:W-:Y:S01]  /*4fd0*/  LOP3.LUT R14, R12, 0xff0000, R13, 0xf8, !PT ;  /* 0x00ff00000c0e7812 */ /* 0x000fe200078ef80d */
[----:B------:R-:W-:Y:S01]  /*4fe0*/  IMAD.U32 R12, R105, 0x10000, RZ ;  /* 0x00010000690c7824 */ /* 0x000fe200078e00ff */
[----:B------:R-:W-:Y:S02]  /*4ff0*/  LOP3.LUT R109, R30, 0xff00, R31, 0xf8, !PT ;  /* 0x0000ff001e6d7812 */ /* 0x000fe400078ef81f */
[----:B------:R-:W-:Y:S02]  /*5000*/  LOP3.LUT R107, R28, 0xff00, R29, 0xf8, !PT ;  /* 0x0000ff001c6b7812 */ /* 0x000fe400078ef81d */
[----:B------:R-:W-:-:S02]  /*5010*/  F2FP.F16.E4M3.UNPACK_B R105, R115.H1 ;  /* 0x00000073ff69723e */ /* 0x000fc400030006ff */
[----:B--2---:R-:W-:Y:S02]  /*5020*/  F2FP.F16.E4M3.UNPACK_B R30, R36.H1 ;  /* 0x00000024ff1e723e */ /* 0x004fe400030006ff */
[----:B-1----:R-:W-:Y:S01]  /*5030*/  F2FP.F16.E4M3.UNPACK_B R28, R32.H1 ;  /* 0x00000020ff1c723e */ /* 0x002fe200030006ff */
[----:B------:R-:W-:Y:S01]  /*5040*/  HADD2.F32 R106, -RZ, R105.H0_H0 ;  /* 0x20000069ff6a7230 */ /* 0x000fe20000004100 */
[----:B------:R-:W-:Y:S01]  /*5050*/  F2FP.F16.E4M3.UNPACK_B R103, R114.H1 ;  /* 0x00000072ff67723e */ /* 0x000fe200030006ff */
[----:B------:R-:W-:Y:S01]  /*5060*/  HADD2.F32 R31, -RZ, R30.H0_H0 ;  /* 0x2000001eff1f7230 */ /* 0x000fe20000004100 */
[----:B------:R-:W-:Y:S01]  /*5070*/  LOP3.LUT R13, R109, 0xff0000, R110, 0xf8, !PT ;  /* 0x00ff00006d0d7812 */ /* 0x000fe200078ef86e */
[--C-:B------:R-:W-:Y:S01]  /*5080*/  HADD2.F32 R29, -RZ, R28.reuse.H0_H0 ;  /* 0x2000001cff1d7230 */ /* 0x100fe20000004100 */
[----:B------:R-:W-:Y:S01]  /*5090*/  F2FP.F16.E4M3.UNPACK_B R36, R36 ;  /* 0x00000024ff24723e */ /* 0x000fe200020006ff */
[----:B------:R-:W-:Y:S02]  /*50a0*/  HADD2.F32 R104, -RZ, R103.H0_H0 ;  /* 0x20000067ff687230 */ /* 0x000fe40000004100 */
[----:B------:R-:W-:Y:S01]  /*50b0*/  FMUL.FTZ R112, R31, R106 ;  /* 0x0000006a1f707220 */ /* 0x000fe20000410000 */
[----:B------:R-:W-:Y:S01]  /*50c0*/  F2FP.F16.E4M3.UNPACK_B R32, R32 ;  /* 0x00000020ff20723e */ /* 0x000fe200020006ff */
[----:B------:R-:W-:Y:S01]  /*50d0*/  FMUL.FTZ R106, R29, R106 ;  /* 0x0000006a1d6a7220 */ /* 0x000fe20000410000 */
[----:B------:R-:W-:Y:S01]  /*50e0*/  LOP3.LUT R12, R15, 0xff0000, R12, 0xf8, !PT ;  /* 0x00ff00000f0c7812 */ /* 0x000fe200078ef80c */
[----:B------:R-:W-:Y:S01]  /*50f0*/  FFMA.FTZ R112, R29, R104, -R112 ;  /* 0x000000681d707223 */ /* 0x000fe20000010870 */
[----:B------:R-:W-:-:S02]  /*5100*/  HADD2.F32 R29, -RZ, R28.H1_H1 ;  /* 0x3000001cff1d7230 */ /* 0x000fc40000004100 */
[----:B------:R-:W-:Y:S01]  /*5110*/  FFMA.FTZ R110, R31, R104, R106 ;  /* 0x000000681f6e7223 */ /* 0x000fe2000001006a */
[----:B------:R-:W-:Y:S01]  /*5120*/  HADD2.F32 R106, -RZ, R105.H1_H1 ;  /* 0x30000069ff6a7230 */ /* 0x000fe20000004100 */
[----:B------:R-:W-:Y:S01]  /*5130*/  F2FP.F16.E4M3.UNPACK_B R105, R115 ;  /* 0x00000073ff69723e */ /* 0x000fe200020006ff */
[----:B------:R-:W-:Y:S01]  /*5140*/  HADD2.F32 R31, -RZ, R30.H1_H1 ;  /* 0x3000001eff1f7230 */ /* 0x000fe20000004100 */
[----:B------:R-:W-:Y:S01]  /*5150*/  LOP3.LUT R15, R107, 0xff0000, R108, 0xf8, !PT ;  /* 0x00ff00006b0f7812 */ /* 0x000fe200078ef86c */
[----:B------:R-:W-:Y:S01]  /*5160*/  HADD2.F32 R104, -RZ, R103.H1_H1 ;  /* 0x30000067ff687230 */ /* 0x000fe20000004100 */
[----:B------:R-:W-:Y:S01]  /*5170*/  F2FP.F16.E4M3.UNPACK_B R103, R114 ;  /* 0x00000072ff67723e */ /* 0x000fe200020006ff */
[----:B------:R-:W-:Y:S02]  /*5180*/  HADD2.F32 R107, -RZ, R105.H0_H0 ;  /* 0x20000069ff6b7230 */ /* 0x000fe40000004100 */
        /* <DEDUP_REMOVED lines=28> */
[----:B------:R-:W-:Y:S01]  /*5350*/  FMUL.FTZ R114, R31, R104 ;  /* 0x000000681f727220 */ /* 0x000fe20000410000 */
[----:B------:R-:W-:Y:S01]  /*5360*/  HADD2.F32 R36, -RZ, R32.H0_H0 ;  /* 0x20000020ff247230 */ /* 0x000fe20000004100 */
[----:B------:R-:W-:Y:S01]  /*5370*/  F2FP.F16.E4M3.UNPACK_B R102, R102 ;  /* 0x00000066ff66723e */ /* 0x000fe200020006ff */
[----:B------:R-:W-:Y:S02]  /*5380*/  HADD2.F32 R30, -RZ, R30.H1_H1 ;  /* 0x3000001eff1e7230 */ /* 0x000fe40000004100 */
[----:B------:R-:W-:Y:S01]  /*5390*/  FMUL.FTZ R104, R29, R104 ;  /* 0x000000681d687220 */ /* 0x000fe20000410000 */
[----:B------:R-:W-:-:S02]  /*53a0*/  HADD2.F32 R28, -RZ, R28.H1_H1 ;  /* 0x3000001cff1c7230 */ /* 0x000fc40000004100 */
[----:B------:R-:W-:Y:S01]  /*53b0*/  FFMA.FTZ R114, R29, R36, -R114 ;  /* 0x000000241d727223 */ /* 0x000fe20000010872 */
[----:B------:R-:W-:Y:S02]  /*53c0*/  HADD2.F32 R29, -RZ, R32.H1_H1 ;  /* 0x30000020ff1d7230 */ /* 0x000fe40000004100 */
[-C--:B------:R-:W-:Y:S01]  /*53d0*/  FMUL.FTZ R109, R30, R103.reuse ;  /* 0x000000671e6d7220 */ /* 0x080fe20000410000 */
[----:B------:R-:W-:Y:S01]  /*53e0*/  F2FP.F16.E4M3.UNPACK_B R34, R34 ;  /* 0x00000022ff22723e */ /* 0x000fe200020006ff */
[C---:B------:R-:W-:Y:S01]  /*53f0*/  FMUL.FTZ R103, R28.reuse, R103 ;  /* 0x000000671c677220 */ /* 0x040fe20000410000 */
[----:B------:R-:W-:Y:S02]  /*5400*/  HADD2.F32 R32, -RZ, R102.H0_H0 ;  /* 0x20000066ff207230 */ /* 0x000fe40000004100 */
[-C--:B------:R-:W-:Y:S01]  /*5410*/  FFMA.FTZ R117, R28, R29.reuse, -R109 ;  /* 0x0000001d1c757223 */ /* 0x080fe2000001086d */
[----:B------:R-:W-:Y:S01]  /*5420*/  F2FP.F16.E4M3.UNPACK_B R98, R98 ;  /* 0x00000062ff62723e */ /* 0x000fe200020006ff */
[----:B------:R-:W-:Y:S01]  /*5430*/  FFMA.FTZ R119, R30, R29, R103 ;  /* 0x0000001d1e777223 */ /* 0x000fe20000010067 */
[----:B------:R-:W-:-:S02]  /*5440*/  HADD2.F32 R29, -RZ, R38.H0_H0 ;  /* 0x20000026ff1d7230 */ /* 0x000fc40000004100 */
[----:B------:R-:W-:Y:S01]  /*5450*/  FFMA.FTZ R104, R31, R36, R104 ;  /* 0x000000241f687223 */ /* 0x000fe20000010068 */
[----:B------:R-:W-:Y:S01]  /*5460*/  HADD2.F32 R103, -RZ, R102.H1_H1 ;  /* 0x30000066ff677230 */ /* 0x000fe20000004100 */
[----:B------:R-:W-:Y:S01]  /*5470*/  F2FP.SATFINITE.E4M3.F32.PACK_AB_MERGE_C R114, R117, R114, RZ ;  /* 0x000000727572723e */ /* 0x000fe200048070ff */
[----:B------:R-:W-:Y:S02]  /*5480*/  HADD2.F32 R28, -RZ, R34.H0_H0 ;  /* 0x20000022ff1c7230 */ /* 0x000fe40000004100 */
[----:B------:R-:W-:Y:S01]  /*5490*/  FMUL.FTZ R109, R29, R32 ;  /* 0x000000201d6d7220 */ /* 0x000fe20000410000 */
[----:B------:R-:W-:Y:S01]  /*54a0*/  HADD2.F32 R38, -RZ, R38.H1_H1 ;  /* 0x30000026ff267230 */ /* 0x000fe20000004100 */
[----:B------:R-:W-:Y:S01]  /*54b0*/  F2FP.SATFINITE.E4M3.F32.PACK_AB_MERGE_C R104, R119, R104, RZ ;  /* 0x000000687768723e */ /* 0x000fe200048070ff */
[----:B------:R-:W-:Y:S02]  /*54c0*/  HADD2.F32 R34, -RZ, R34.H1_H1 ;  /* 0x30000022ff227230 */ /* 0x000fe40000004100 */
[----:B------:R-:W-:Y:S01]  /*54d0*/  FMUL.FTZ R32, R28, R32 ;  /* 0x000000201c207220 */ /* 0x000fe20000410000 */
[----:B------:R-:W-:-:S02]  /*54e0*/  HADD2.F32 R30, -RZ, R98.H0_H0 ;  /* 0x20000062ff1e7230 */ /* 0x000fc40000004100 */
[-C--:B------:R-:W-:Y:S01]  /*54f0*/  FMUL.FTZ R115, R38, R103.reuse ;  /* 0x0000006726737220 */ /* 0x080fe20000410000 */
[----:B------:R-:W-:Y:S02]  /*5500*/  HADD2.F32 R31, -RZ, R98.H1_H1 ;  /* 0x30000062ff1f7230 */ /* 0x000fe40000004100 */
[----:B------:R-:W-:Y:S01]  /*5510*/  FMUL.FTZ R103, R34, R103 ;  /* 0x0000006722677220 */ /* 0x000fe20000410000 */
[----:B------:R-:W-:Y:S01]  /*5520*/  F2FP.SATFINITE.E4M3.F32.PACK_AB_MERGE_C R110, R113, R110, RZ ;  /* 0x0000006e716e723e */ /* 0x000fe200048070ff */
[-C--:B------:R-:W-:Y:S01]  /*5530*/  FFMA.FTZ R109, R28, R30.reuse, -R109 ;  /* 0x0000001e1c6d7223 */ /* 0x080fe2000001086d */
[----:B------:R-:W-:Y:S01]  /*5540*/  FFMA.FTZ R36, R29, R30, R32 ;  /* 0x0000001e1d247223 */ /* 0x000fe20000010020 */
[----:B------:R-:W-:Y:S01]  /*5550*/  FFMA.FTZ R103, R38, R31, R103 ;  /* 0x0000001f26677223 */ /* 0x000fe20000010067 */
[----:B------:R-:W-:Y:S01]  /*5560*/  F2FP.F16.E4M3.UNPACK_B R30, R37 ;  /* 0x00000025ff1e723e */ /* 0x000fe200020006ff */
[----:B------:R-:W-:Y:S01]  /*5570*/  FFMA.FTZ R102, R34, R31, -R115 ;  /* 0x0000001f22667223 */ /* 0x000fe20000010873 */
[----:B------:R-:W-:-:S02]  /*5580*/  F2FP.F16.E4M3.UNPACK_B R38, R15 ;  /* 0x0000000fff26723e */ /* 0x000fc400020006ff */
[----:B------:R-:W-:Y:S01]  /*5590*/  F2FP.F16.E4M3.UNPACK_B R28, R33 ;  /* 0x00000021ff1c723e */ /* 0x000fe200020006ff */
[----:B------:R-:W-:Y:S01]  /*55a0*/  HADD2.F32 R31, -RZ, R30.H0_H0 ;  /* 0x2000001eff1f7230 */ /* 0x000fe20000004100 */
[----:B------:R-:W-:Y:S01]  /*55b0*/  F2FP.F16.E4M3.UNPACK_B R34, R14 ;  /* 0x0000000eff22723e */ /* 0x000fe200020006ff */
[----:B------:R-:W-:Y:S01]  /*55c0*/  HADD2.F32 R98, -RZ, R38.H0_H0 ;  /* 0x20000026ff627230 */ /* 0x000fe20000004100 */
[----:B------:R-:W-:Y:S01]  /*55d0*/  F2FP.SATFINITE.E4M3.F32.PACK_AB_MERGE_C R32, R111, R112, RZ ;  /* 0x000000706f20723e */ /* 0x000fe200048070ff */
[----:B------:R-:W-:Y:S01]  /*55e0*/  HADD2.F32 R29, -RZ, R28.H0_H0 ;  /* 0x2000001cff1d7230 */ /* 0x000fe20000004100 */
[----:B------:R-:W-:Y:S01]  /*55f0*/  F2FP.SATFINITE.E4M3.F32.PACK_AB_MERGE_C R112, R103, R36, R104 ;  /* 0x000000246770723e */ /* 0x000fe20004807068 */
[----:B------:R-:W-:Y:S01]  /*5600*/  HADD2.F32 R36, -RZ, R34.H0_H0 ;  /* 0x20000022ff247230 */ /* 0x000fe20000004100 */
[----:B------:R-:W-:Y:S01]  /*5610*/  F2FP.SATFINITE.E4M3.F32.PACK_AB_MERGE_C R114, R102, R109, R114 ;  /* 0x0000006d6672723e */ /* 0x000fe20004807072 */
        /* <DEDUP_REMOVED lines=8> */
[-C--:B------:R-:W-:Y:S01]  /*56a0*/  FMUL.FTZ R31, R30, R103.reuse ;  /* 0x000000671e1f7220 */ /* 0x080fe20000410000 */
[----:B------:R-:W-:Y:S01]  /*56b0*/  F2FP.SATFINITE.E4M3.F32.PACK_AB_MERGE_C R32, R105, R106, R32 ;  /* 0x0000006a6920723e */ /* 0x000fe20004807020 */
[C---:B------:R-:W-:Y:S01]  /*56c0*/  FMUL.FTZ R103, R28.reuse, R103 ;  /* 0x000000671c677220 */ /* 0x040fe20000410000 */
[----:B------:R-:W-:Y:S01]  /*56d0*/  F2FP.F16.E4M3.UNPACK_B R33, R33.H1 ;  /* 0x00000021ff21723e */ /* 0x000fe200030006ff */
[----:B------:R-:W-:Y:S01]  /*56e0*/  FFMA.FTZ R105, R28, R29, -R31 ;  /* 0x0000001d1c697223 */ /* 0x000fe2000001081f */
[----:B------:R-:W-:-:S02]  /*56f0*/  F2FP.F16.E4M3.UNPACK_B R37, R37.H1 ;  /* 0x00000025ff25723e */ /* 0x000fc400030006ff */
[----:B------:R-:W-:Y:S01]  /*5700*/  F2FP.F16.E4M3.UNPACK_B R31, R15.H1 ;  /* 0x0000000fff1f723e */ /* 0x000fe200030006ff */
[----:B------:R-:W-:Y:S01]  /*5710*/  HADD2.F32 R15, -RZ, R33.H0_H0 ;  /* 0x20000021ff0f7230 */ /* 0x000fe20000004100 */
[----:B------:R-:W-:Y:S01]  /*5720*/  F2FP.SATFINITE.E4M3.F32.PACK_AB_MERGE_C R110, R108, R107, R110 ;  /* 0x0000006b6c6e723e */ /* 0x000fe2000480706e */
[----:B------:R-:W-:Y:S01]  /*5730*/  FFMA.FTZ R107, R30, R29, R103 ;  /* 0x0000001d1e6b7223 */ /* 0x000fe20000010067 */
[----:B------:R-:W-:Y:S01]  /*5740*/  HADD2.F32 R28, -RZ, R37.H0_H0 ;  /* 0x20000025ff1c7230 */ /* 0x000fe20000004100 */
[----:B------:R-:W-:Y:S01]  /*5750*/  F2FP.F16.E4M3.UNPACK_B R14, R14.H1 ;  /* 0x0000000eff0e723e */ /* 0x000fe200030006ff */
[----:B------:R-:W-:Y:S02]  /*5760*/  HADD2.F32 R30, -RZ, R31.H0_H0 ;  /* 0x2000001fff1e7230 */ /* 0x000fe40000004100 */
[----:B------:R-:W-:Y:S02]  /*5770*/  HADD2.F32 R37, -RZ, R37.H1_H1 ;  /* 0x30000025ff257230 */ /* 0x000fe40000004100 */
[----:B------:R-:W-:-:S02]  /*5780*/  HADD2.F32 R34, -RZ, R31.H1_H1 ;  /* 0x3000001fff227230 */ /* 0x000fc40000004100 */
[CC--:B------:R-:W-:Y:S01]  /*5790*/  FMUL.FTZ R36, R28.reuse, R30.reuse ;  /* 0x0000001e1c247220 */ /* 0x0c0fe20000410000 */
[----:B------:R-:W-:Y:S02]  /*57a0*/  HADD2.F32 R33, -RZ, R33.H1_H1 ;  /* 0x30000021ff217230 */ /* 0x000fe40000004100 */
[----:B------:R-:W-:Y:S01]  /*57b0*/  FMUL.FTZ R31, R15, R30 ;  /* 0x0000001e0f1f7220 */ /* 0x000fe20000410000 */
[--C-:B------:R-:W-:Y:S02]  /*57c0*/  HADD2.F32 R29, -RZ, R14.reuse.H0_H0 ;  /* 0x2000000eff1d7230 */ /* 0x100fe40000004100 */
[----:B------:R-:W-:Y:S02]  /*57d0*/  HADD2.F32 R30, -RZ, R14.H1_H1 ;  /* 0x3000000eff1e7230 */ /* 0x000fe40000004100 */
[-C--:B------:R-:W-:Y:S01]  /*57e0*/  FMUL.FTZ R14, R37, R34.reuse ;  /* 0x00000022250e7220 */ /* 0x080fe20000410000 */
[----:B------:R-:W-:Y:S01]  /*57f0*/  FMUL.FTZ R34, R33, R34 ;  /* 0x0000002221227220 */ /* 0x000fe20000410000 */
[-C--:B------:R-:W-:Y:S01]  /*5800*/  FFMA.FTZ R104, R15, R29.reuse, -R36 ;  /* 0x0000001d0f687223 */ /* 0x080fe20000010824 */
[----:B------:R-:W-:Y:S01]  /*5810*/  FFMA.FTZ R106, R28, R29, R31 ;  /* 0x0000001d1c6a7223 */ /* 0x000fe2000001001f */
[-C--:B------:R-:W-:Y:S01]  /*5820*/  FFMA.FTZ R109, R33, R30.reuse, -R14 ;  /* 0x0000001e216d7223 */ /* 0x080fe2000001080e */
[----:B------:R-:W-:Y:S01]  /*5830*/  F2FP.F16.E4M3.UNPACK_B R29, R39 ;  /* 0x00000027ff1d723e */ /* 0x000fe200020006ff */
[----:B------:R-:W-:Y:S01]  /*5840*/  FFMA.FTZ R111, R37, R30, R34 ;  /* 0x0000001e256f7223 */ /* 0x000fe20000010022 */
[----:B------:R-:W-:-:S02]  /*5850*/  F2FP.F16.E4M3.UNPACK_B R14, R35 ;  /* 0x00000023ff0e723e */ /* 0x000fc400020006ff */
[----:B------:R-:W-:Y:S01]  /*5860*/  F2FP.F16.E4M3.UNPACK_B R39, R39.H1 ;  /* 0x00000027ff27723e */ /* 0x000fe200030006ff */
[--C-:B------:R-:W-:Y:S01]  /*5870*/  HADD2.F32 R30, -RZ, R29.reuse.H0_H0 ;  /* 0x2000001dff1e7230 */ /* 0x100fe20000004100 */
[----:B------:R-:W-:Y:S01]  /*5880*/  F2FP.F16.E4M3.UNPACK_B R36, R13.H1 ;  /* 0x0000000dff24723e */ /* 0x000fe200030006ff */
[----:B------:R-:W-:Y:S01]  /*5890*/  HADD2.F32 R15, -RZ, R14.H0_H0 ;  /* 0x2000000eff0f7230 */ /* 0x000fe20000004100 */
[----:B------:R-:W-:Y:S01]  /*58a0*/  F2FP.F16.E4M3.UNPACK_B R35, R35.H1 ;  /* 0x00000023ff23723e */ /* 0x000fe200030006ff */
[----:B------:R-:W-:Y:S01]  /*58b0*/  HADD2.F32 R29, -RZ, R29.H1_H1 ;  /* 0x3000001dff1d7230 */ /* 0x000fe20000004100 */
[----:B------:R-:W-:Y:S01]  /*58c0*/  F2FP.F16.E4M3.UNPACK_B R34, R13 ;  /* 0x0000000dff22723e */ /* 0x000fe200020006ff */
[----:B------:R-:W-:Y:S01]  /*58d0*/  HADD2.F32 R103, -RZ, R36.H0_H0 ;  /* 0x20000024ff677230 */ /* 0x000fe20000004100 */
[-C--:B------:R-:W-:Y:S01]  /*58e0*/  F2FP.F16.E4M3.UNPACK_B R13, R12.reuse ;  /* 0x0000000cff0d723e */ /* 0x080fe200020006ff */
[----:B------:R-:W-:Y:S01]  /*58f0*/  HADD2.F32 R28, -RZ, R35.H0_H0 ;  /* 0x20000023ff1c7230 */ /* 0x000fe20000004100 */
[----:B------:R-:W-:Y:S01]  /*5900*/  F2FP.F16.E4M3.UNPACK_B R31, R12.H1 ;  /* 0x0000000cff1f723e */ /* 0x000fe200030006ff */
[----:B------:R-:W-:Y:S01]  /*5910*/  HADD2.F32 R12, -RZ, R39.H0_H0 ;  /* 0x20000027ff0c7230 */ /* 0x000fe20000004100 */
[----:B------:R-:W-:Y:S01]  /*5920*/  F2FP.SATFINITE.E4M3.F32.PACK_AB_MERGE_C R104, R109, R104, RZ ;  /* 0x000000686d68723e */ /* 0x000fe200048070ff */
[----:B------:R-:W-:Y:S01]  /*5930*/  HADD2.F32 R38, -RZ, R34.H0_H0 ;  /* 0x20000022ff267230 */ /* 0x000fe20000004100 */
[----:B------:R-:W-:Y:S01]  /*5940*/  F2FP.SATFINITE.E4M3.F32.PACK_AB_MERGE_C R106, R111, R106, RZ ;  /* 0x0000006a6f6a723e */ /* 0x000fe200048070ff */
[----:B------:R-:W-:-:S02]  /*5950*/  HADD2.F32 R37, -RZ, R31.H0_H0 ;  /* 0x2000001fff257230 */ /* 0x000fc40000004100 */
[-C--:B------:R-:W-:Y:S01]  /*5960*/  FMUL.FTZ R115, R12, R103.reuse ;  /* 0x000000670c737220 */ /* 0x080fe20000410000 */
[----:B------:R-:W-:Y:S01]  /*5970*/  FMUL.FTZ R103, R28, R103 ;  /* 0x000000671c677220 */ /* 0x000fe20000410000 */
[----:B------:R-:W-:Y:S02]  /*5980*/  HADD2.F32 R39, -RZ, R39.H1_H1 ;  /* 0x30000027ff277230 */ /* 0x000fe40000004100 */
[----:B------:R-:W-:Y:S01]  /*5990*/  FMUL.FTZ R108, R30, R38 ;  /* 0x000000261e6c7220 */ /* 0x000fe20000410000 */
[----:B------:R-:W-:Y:S02]  /*59a0*/  HADD2.F32 R36, -RZ, R36.H1_H1 ;  /* 0x30000024ff247230 */ /* 0x000fe40000004100 */
[-C--:B------:R-:W-:Y:S01]  /*59b0*/  FFMA.FTZ R115, R28, R37.reuse, -R115 ;  /* 0x000000251c737223 */ /* 0x080fe20000010873 */
[----:B------:R-:W-:Y:S02]  /*59c0*/  HADD2.F32 R35, -RZ, R35.H1_H1 ;  /* 0x30000023ff237230 */ /* 0x000fe40000004100 */
[----:B------:R-:W-:Y:S01]  /*59d0*/  FFMA.FTZ R103, R12, R37, R103 ;  /* 0x000000250c677223 */ /* 0x000fe20000010067 */
[----:B------:R-:W-:-:S02]  /*59e0*/  HADD2.F32 R33, -RZ, R13.H0_H0 ;  /* 0x2000000dff217230 */ /* 0x000fc40000004100 */
[-C--:B------:R-:W-:Y:S01]  /*59f0*/  FMUL.FTZ R28, R39, R36.reuse ;  /* 0x00000024271c7220 */ /* 0x080fe20000410000 */
[----:B------:R-:W-:Y:S02]  /*5a00*/  HADD2.F32 R34, -RZ, R34.H1_H1 ;  /* 0x30000022ff227230 */ /* 0x000fe40000004100 */
[----:B------:R-:W-:Y:S01]  /*5a10*/  FMUL.FTZ R36, R35, R36 ;  /* 0x0000002423247220 */ /* 0x000fe20000410000 */
[----:B------:R-:W-:Y:S02]  /*5a20*/  HADD2.F32 R14, -RZ, R14.H1_H1 ;  /* 0x3000000eff0e7230 */ /* 0x000fe40000004100 */
[C---:B------:R-:W-:Y:S01]  /*5a30*/  FMUL.FTZ R113, R15.reuse, R38 ;  /* 0x000000260f717220 */ /* 0x040fe20000410000 */
[----:B------:R-:W-:Y:S02]  /*5a40*/  HADD2.F32 R12, -RZ, R31.H1_H1 ;  /* 0x3000001fff0c7230 */ /* 0x000fe40000004100 */
[----:B------:R-:W-:Y:S01]  /*5a50*/  FFMA.FTZ R108, R15, R33, -R108 ;  /* 0x000000210f6c7223 */ /* 0x000fe2000001086c */
[----:B------:R-:W-:-:S02]  /*5a60*/  HADD2.F32 R13, -RZ, R13.H1_H1 ;  /* 0x3000000dff0d7230 */ /* 0x000fc40000004100 */
[-C--:B------:R-:W-:Y:S01]  /*5a70*/  FMUL.FTZ R15, R29, R34.reuse ;  /* 0x000000221d0f7220 */ /* 0x080fe20000410000 */
[----:B------:R-:W-:Y:S01]  /*5a80*/  FMUL.FTZ R34, R14, R34 ;  /* 0x000000220e227220 */ /* 0x000fe20000410000 */
[-C--:B------:R-:W-:Y:S01]  /*5a90*/  FFMA.FTZ R36, R39, R12.reuse, R36 ;  /* 0x0000000c27247223 */ /* 0x080fe20000010024 */
[----:B------:R-:W-:Y:S01]  /*5aa0*/  FFMA.FTZ R28, R35, R12, -R28 ;  /* 0x0000000c231c7223 */ /* 0x000fe2000001081c */
[----:B------:R-:W-:Y:S01]  /*5ab0*/  FFMA.FTZ R113, R30, R33, R113 ;  /* 0x000000211e717223 */ /* 0x000fe20000010071 */
[-C--:B------:R-:W-:Y:S01]  /*5ac0*/  FFMA.FTZ R34, R29, R13.reuse, R34 ;  /* 0x0000000d1d227223 */ /* 0x080fe20000010022 */
[----:B------:R-:W-:Y:S01]  /*5ad0*/  FFMA.FTZ R15, R14, R13, -R15 ;  /* 0x0000000d0e0f7223 */ /* 0x000fe2000001080f */
[----:B------:R-:W-:Y:S01]  /*5ae0*/  F2FP.SATFINITE.E4M3.F32.PACK_AB_MERGE_C R36, R36, R103, RZ ;  /* 0x000000672424723e */ /* 0x000fe200048070ff */
[----:B------:R-:W-:Y:S01]  /*5af0*/  IMAD.MOV.U32 R38, RZ, RZ, R112 ;  /* 0x000000ffff267224 */ /* 0x000fe200078e0070 */
[----:B------:R-:W-:Y:S02]  /*5b00*/  F2FP.SATFINITE.E4M3.F32.PACK_AB_MERGE_C R28, R28, R115, RZ ;  /* 0x000000731c1c723e */ /* 0x000fe400048070ff */
[----:B------:R-:W-:Y:S01]  /*5b10*/  F2FP.SATFINITE.E4M3.F32.PACK_AB_MERGE_C R39, R34, R113, R36 ;  /* 0x000000712227723e */ /* 0x000fe20004807024 */
[----:B------:R-:W-:Y:S01]  /*5b20*/  IMAD.MOV.U32 R36, RZ, RZ, R110 ;  /* 0x000000ffff247224 */ /* 0x000fe200078e006e */
[----:B------:R-:W-:Y:S01]  /*5b30*/  F2FP.SATFINITE.E4M3.F32.PACK_AB_MERGE_C R33, R105, R102, R104 ;  /* 0x000000666921723e */ /* 0x000fe20004807068 */
[----:B------:R-:W-:Y:S01]  /*5b40*/  IMAD.MOV.U32 R34, RZ, RZ, R114 ;  /* 0x000000ffff227224 */ /* 0x000fe200078e0072 */
[----:B------:R-:W-:-:S02]  /*5b50*/  F2FP.SATFINITE.E4M3.F32.PACK_AB_MERGE_C R35, R15, R108, R28 ;  /* 0x0000006c0f23723e */ /* 0x000fc4000480701c */
[----:B------:R-:W-:-:S07]  /*5b60*/  F2FP.SATFINITE.E4M3.F32.PACK_AB_MERGE_C R37, R107, R98, R106 ;  /* 0x000000626b25723e */ /* 0x000fce000480706a */
.L_x_1258:
[----:B------:R-:W-:Y:S05]  /*5b70*/  BSYNC B2 ;  /* 0x0000000000027941 */ /* 0x000fea0003800000 */
.L_x_1257:
[----:B------:R-:W-:Y:S02]  /*5b80*/  ISETP.GE.AND P5, PT, R96, R93, PT ;  /* 0x0000005d6000720c */ /* 0x000fe40003fa6270 */
[----:B------:R-:W-:-:S11]  /*5b90*/  P2R R13, PR, RZ, 0x1 ;  /* 0x00000001ff0d7803 */ /* 0x000fd60000000000 */
[--C-:B------:R-:W-:Y:S02]  /*5ba0*/  @!P5 SHF.R.S32.HI R12, RZ, 0x1f, R96.reuse ;  /* 0x0000001fff0cd819 */ /* 0x100fe40000011460 */
[----:B------:R-:W-:-:S04]  /*5bb0*/  @!P5 IADD3 R15, P0, P6, R40, R58, R96 ;  /* 0x0000003a280fd210 */ /* 0x000fc80007e1e060 */
[----:B------:R-:W-:Y:S02]  /*5bc0*/  @!P5 IADD3.X R28, R0, R97, R12, P0, P6 ;  /* 0x00000061001cd210 */ /* 0x000fe400007ec40c */
[----:B------:R-:W-:Y:S02]  /*5bd0*/  IADD3 R12, P6, R99, R50, RZ ;  /* 0x00000032630c7210 */ /* 0x000fe40007fde0ff */
[----:B------:R-:W-:-:S03]  /*5be0*/  ISETP.NE.AND P0, PT, R13, RZ, PT ;  /* 0x000000ff0d00720c */ /* 0x000fc60003f05270 */
[----:B------:R-:W-:Y:S01]  /*5bf0*/  IMAD.X R13, R94, 0x1, R51, P6 ;  /* 0x000000015e0d7824 */ /* 0x000fe200030e0633 */
[----:B------:R-:W-:-:S04]  /*5c00*/  @!P5 IADD3 R14, P6, R15, R50, RZ ;  /* 0x000000320f0ed210 */ /* 0x000fc80007fde0ff */
[----:B-1----:R1:W-:Y:S01]  /*5c10*/  STG.E.128 desc[UR46][R12.64], R32 ;  /* 0x000000200c007986 */ /* 0x0023e2000c101d2e */
[----:B------:R-:W-:-:S05]  /*5c20*/  @!P5 IMAD.X R15, R28, 0x1, R51, P6 ;  /* 0x000000011c0fd824 */ /* 0x000fca00030e0633 */
[----:B--2---:R1:W-:Y:S03]  /*5c30*/  @!P5 STG.E.128 desc[UR46][R14.64], R36 ;  /* 0x000000240e00d986 */ /* 0x0043e6000c101d2e */
.L_x_1256:
[----:B------:R-:W-:Y:S05]  /*5c40*/  BSYNC B1 ;  /* 0x0000000000017941 */ /* 0x000fea0003800000 */
.L_x_1255:
[C---:B------:R-:W-:Y:S01]  /*5c50*/  ISETP.GE.OR P5, PT, R195.reuse, R87, P1 ;  /* 0x00000057c300720c */ /* 0x040fe20000fa6670 */
[-C--:B-12---:R-:W-:Y:S02]  /*5c60*/  IMAD R12, R216, R52.reuse, RZ ;  /* 0x00000034d80c7224 */ /* 0x086fe400078e02ff */
[----:B------:R-:W-:-:S04]  /*5c70*/  IMAD.WIDE.U32 R54, R195, R52, R54 ;  /* 0x00000034c3367225 */ /* 0x000fc800078e0036 */
[----:B------:R-:W-:-:S06]  /*5c80*/  IMAD R35, R195, R53, R12 ;  /* 0x00000035c3237224 */ /* 0x000fcc00078e020c */
[----:B------:R-:W-:Y:S05]  /*5c90*/  @P5 BRA `(.L_x_1245) ;  /* 0x0000001000545947 */ /* 0x000fea0003800000 */
[----:B------:R-:W-:Y:S01]  /*5ca0*/  IMAD.IADD R35, R55, 0x1, R35 ;  /* 0x0000000137237824 */ /* 0x000fe200078e0223 */
[----:B------:R-:W-:Y:S01]  /*5cb0*/  IADD3 R33, P5, P6, R40, R54, R77 ;  /* 0x0000003628217210 */ /* 0x000fe20007ebe04d */
[----:B------:R-:W-:Y:S01]  /*5cc0*/  BSSY B1, `(.L_x_1259) ;  /* 0x00000ee000017945 */ /* 0x000fe20003800000 */
[----:B------:R-:W-:Y:S02]  /*5cd0*/  SEL R95, R76, R95, !P0 ;  /* 0x0000005f4c5f7207 */ /* 0x000fe40004000000 */
[----:B------:R-:W-:Y:S02]  /*5ce0*/  IADD3.X R12, R0, R35, R81, P5, P6 ;  /* 0x00000023000c7210 */ /* 0x000fe40002fec451 */
[----:B------:R-:W-:-:S05]  /*5cf0*/  IADD3 R32, P5, R33, R50, RZ ;  /* 0x0000003221207210 */ /* 0x000fca0007fbe0ff */
[----:B------:R-:W-:Y:S01]  /*5d00*/  IMAD.X R33, R12, 0x1, R51, P5 ;  /* 0x000000010c217824 */ /* 0x000fe200028e0633 */
[----:B------:R-:W-:-:S04]  /*5d10*/  SHF.R.S32.HI R12, RZ, 0x1f, R95 ;  /* 0x0000001fff0c7819 */ /* 0x000fc8000001145f */
[----:B------:R-:W-:-:S04]  /*5d20*/  LEA.HI R12, R12, R95, RZ, 0x5 ;  /* 0x0000005f0c0c7211 */ /* 0x000fc800078f28ff */
[----:B------:R-:W-:-:S04]  /*5d30*/  LEA.HI.SX32 R12, R12, R79, 0x1b ;  /* 0x0000004f0c0c7211 */ /* 0x000fc800078fdaff */
[----:B------:R-:W-:Y:S01]  /*5d40*/  SHF.R.S32.HI R13, RZ, 0x1f, R12 ;  /* 0x0000001fff0d7819 */ /* 0x000fe2000001140c */
[----:B------:R-:W-:-:S03]  /*5d50*/  IMAD.SHL.U32 R37, R12, 0x10, RZ ;  /* 0x000000100c257824 */ /* 0x000fc600078e00ff */
[----:B------:R-:W-:Y:S02]  /*5d60*/  LEA.HI R12, R13, R12, RZ, 0x3 ;  /* 0x0000000c0d0c7211 */ /* 0x000fe400078f18ff */
[----:B------:R-:W-:Y:S02]  /*5d70*/  LOP3.LUT R13, R208, 0x70, R37, 0xf8, !PT ;  /* 0x00000070d00d7812 */ /* 0x000fe400078ef825 */
[----:B------:R-:W-:Y:S02]  /*5d80*/  SHF.L.U32 R14, R12, 0xa, RZ ;  /* 0x0000000a0c0e7819 */ /* 0x000fe400000006ff */
[----:B------:R-:W-:Y:S01]  /*5d90*/  LOP3.LUT R12, R13, R210, RZ, 0x3c, !PT ;  /* 0x000000d20d0c7212 */ /* 0x000fe200078e3cff */
[----:B------:R-:W-:Y:S01]  /*5da0*/  IMAD R13, R17, 0x4000, R64 ;  /* 0x00004000110d7824 */ /* 0x000fe200078e0240 */
[----:B------:R-:W-:-:S03]  /*5db0*/  LOP3.LUT R14, R14, 0xffffe000, RZ, 0xc0, !PT ;  /* 0xffffe0000e0e7812 */ /* 0x000fc600078ec0ff */
[----:B------:R-:W-:Y:S01]  /*5dc0*/  IMAD.IADD R13, R16, 0x1, R13 ;  /* 0x00000001100d7824 */ /* 0x000fe200078e020d */
[----:B------:R-:W-:-:S05]  /*5dd0*/  IADD3 R12, R12, R14, R211 ;  /* 0x0000000e0c0c7210 */ /* 0x000fca0007ffe0d3 */
[----:B------:R-:W-:-:S04]  /*5de0*/  IMAD R15, R17, 0x4000, R12 ;  /* 0x00004000110f7824 */ /* 0x000fc800078e020c */
[----:B------:R-:W-:Y:S02]  /*5df0*/  IMAD.IADD R28, R16, 0x1, R15 ;  /* 0x00000001101c7824 */ /* 0x000fe400078e020f */
[----:B------:R-:W1:Y:S04]  /*5e00*/  LDS.128 R12, [R13+0x20000] ;  /* 0x020000000d0c7984 */ /* 0x000e680000000c00 */
[----:B------:R-:W2:Y:S01]  /*5e10*/  LDS.128 R28, [R28+0x20000] ;  /* 0x020000001c1c7984 */ /* 0x000ea20000000c00 */
[----:B------:R-:W-:Y:S05]  /*5e20*/  @P4 BRA `(.L_x_1260) ;  /* 0x0000000c005c4947 */ /* 0x000fea0003800000 */
[--C-:B------:R-:W-:Y:S02]  /*5e30*/  SHF.R.U32.HI R58, RZ, 0x10, R5.reuse ;  /* 0x00000010ff3a7819 */ /* 0x100fe40000011605 */
[--C-:B------:R-:W-:Y:S02]  /*5e40*/  SHF.R.U32.HI R53, RZ, 0x8, R5.reuse ;  /* 0x00000008ff357819 */ /* 0x100fe40000011605 */
[----:B------:R-:W-:Y:S02]  /*5e50*/  LOP3.LUT R4, R5, 0xff, RZ, 0xc0, !PT ;  /* 0x000000ff05047812 */ /* 0x000fe400078ec0ff */
[----:B------:R-:W-:Y:S02]  /*5e60*/  SHF.R.U32.HI R5, RZ, 0x18, R5 ;  /* 0x00000018ff057819 */ /* 0x000fe40000011605 */
[--C-:B------:R-:W-:Y:S02]  /*5e70*/  SHF.R.U32.HI R39, RZ, 0x10, R9.reuse ;  /* 0x00000010ff277819 */ /* 0x100fe40000011609 */
[----:B------:R-:W-:-:S02]  /*5e80*/  SHF.R.U32.HI R34, RZ, 0x8, R9 ;  /* 0x00000008ff227819 */ /* 0x000fc40000011609 */
[----:B------:R-:W-:Y:S02]  /*5e90*/  LOP3.LUT R8, R9, 0xff, RZ, 0xc0, !PT ;  /* 0x000000ff09087812 */ /* 0x000fe400078ec0ff */
[----:B------:R-:W-:Y:S02]  /*5ea0*/  SHF.R.U32.HI R10, RZ, 0x8, R11 ;  /* 0x00000008ff0a7819 */ /* 0x000fe4000001160b */
[----:B------:R-:W-:Y:S02]  /*5eb0*/  SHF.R.U32.HI R9, RZ, 0x18, R9 ;  /* 0x00000018ff097819 */ /* 0x000fe40000011609 */
[----:B------:R-:W-:Y:S01]  /*5ec0*/  PRMT R5, R5, 0x654, R4 ;  /* 0x0000065405057816 */ /* 0x000fe20000000004 */
[----:B------:R-:W-:Y:S01]  /*5ed0*/  IMAD.SHL.U32 R4, R53, 0x100, RZ ;  /* 0x0000010035047824 */ /* 0x000fe200078e00ff */
[--C-:B------:R-:W-:Y:S01]  /*5ee0*/  SHF.R.U32.HI R38, RZ, 0x8, R7.reuse ;  /* 0x00000008ff267819 */ /* 0x100fe20000011607 */
[----:B------:R-:W-:Y:S01]  /*5ef0*/  IMAD.SHL.U32 R10, R10, 0x100, RZ ;  /* 0x000001000a0a7824 */ /* 0x000fe200078e00ff */
[----:B------:R-:W-:-:S02]  /*5f00*/  SHF.R.U32.HI R52, RZ, 0x10, R7 ;  /* 0x00000010ff347819 */ /* 0x000fc40000011607 */
[----:B------:R-:W-:Y:S02]  /*5f10*/  LOP3.LUT R6, R7, 0xff, RZ, 0xc0, !PT ;  /* 0x000000ff07067812 */ /* 0x000fe400078ec0ff */
[----:B------:R-:W-:Y:S02]  /*5f20*/  SHF.R.U32.HI R7, RZ, 0x18, R7 ;  /* 0x00000018ff077819 */ /* 0x000fe40000011607 */
[----:B------:R-:W-:Y:S02]  /*5f30*/  SHF.R.U32.HI R36, RZ, 0x10, R11 ;  /* 0x00000010ff247819 */ /* 0x000fe4000001160b */
[----:B------:R-:W-:Y:S01]  /*5f40*/  PRMT R9, R9, 0x654, R8 ;  /* 0x0000065409097816 */ /* 0x000fe20000000008 */
[----:B------:R-:W-:Y:S01]  /*5f50*/  IMAD.SHL.U32 R8, R34, 0x100, RZ ;  /* 0x0000010022087824 */ /* 0x000fe200078e00ff */
[----:B------:R-:W-:Y:S02]  /*5f60*/  LOP3.LUT R11, R11, 0xff0000ff, RZ, 0xc0, !PT ;  /* 0xff0000ff0b0b7812 */ /* 0x000fe400078ec0ff */
[----:B------:R-:W-:Y:S01]  /*5f70*/  LOP3.LUT R5, R5, 0xff00, R4, 0xf8, !PT ;  /* 0x0000ff0005057812 */ /* 0x000fe200078ef804 */
[----:B------:R-:W-:Y:S01]  /*5f80*/  IMAD.SHL.U32 R4, R38, 0x100, RZ ;  /* 0x0000010026047824 */ /* 0x000fe200078e00ff */
[----:B------:R-:W-:Y:S01]  /*5f90*/  PRMT R7, R7, 0x654, R6 ;  /* 0x0000065407077816 */ /* 0x000fe20000000006 */
[----:B------:R-:W-:Y:S01]  /*5fa0*/  IMAD.U32 R6, R58, 0x10000, RZ ;  /* 0x000100003a067824 */ /* 0x000fe200078e00ff */
[----:B------:R-:W-:-:S02]  /*5fb0*/  LOP3.LUT R94, R11, 0xff00, R10, 0xf8, !PT ;  /* 0x0000ff000b5e7812 */ /* 0x000fc400078ef80a */
[----:B------:R-:W-:Y:S02]  /*5fc0*/  LOP3.LUT R58, R9, 0xff00, R8, 0xf8, !PT ;  /* 0x0000ff00093a7812 */ /* 0x000fe400078ef808 */
[----:B------:R-:W-:Y:S02]  /*5fd0*/  F2FP.F16.E4M3.UNPACK_B R38, R92.H1 ;  /* 0x0000005cff26723e */ /* 0x000fe400030006ff */
[----:B--2---:R-:W-:Y:S02]  /*5fe0*/  F2FP.F16.E4M3.UNPACK_B R10, R28.H1 ;  /* 0x0000001cff0a723e */ /* 0x004fe400030006ff */
[----:B-1----:R-:W-:Y:S02]  /*5ff0*/  F2FP.F16.E4M3.UNPACK_B R8, R12.H1 ;  /* 0x0000000cff08723e */ /* 0x002fe400030006ff */
[----:B------:R-:W-:Y:S01]  /*6000*/  LOP3.LUT R7, R7, 0xff00, R4, 0xf8, !PT ;  /* 0x0000ff0007077812 */ /* 0x000fe200078ef804 */
[----:B------:R-:W-:Y:S01]  /*6010*/  IMAD.U32 R4, R52, 0x10000, RZ ;  /* 0x0001000034047824 */ /* 0x000fe200078e00ff */
[----:B------:R-:W-:Y:S01]  /*6020*/  F2FP.F16.E4M3.UNPACK_B R34, R90.H1 ;  /* 0x0000005aff22723e */ /* 0x000fe200030006ff */
[----:B------:R-:W-:Y:S01]  /*6030*/  HADD2.F32 R52, -RZ, R38.H0_H0 ;  /* 0x20000026ff347230 */ /* 0x000fe20000004100 */
[----:B------:R-:W-:Y:S01]  /*6040*/  LOP3.LUT R6, R5, 0xff0000, R6, 0xf8, !PT ;  /* 0x00ff000005067812 */ /* 0x000fe200078ef806 */
[----:B------:R-:W-:Y:S01]  /*6050*/  HADD2.F32 R11, -RZ, R10.H0_H0 ;  /* 0x2000000aff0b7230 */ /* 0x000fe20000004100 */
[----:B------:R-:W-:Y:S01]  /*6060*/  LOP3.LUT R4, R7, 0xff0000, R4, 0xf8, !PT ;  /* 0x00ff000007047812 */ /* 0x000fe200078ef804 */
[----:B------:R-:W-:Y:S01]  /*6070*/  HADD2.F32 R9, -RZ, R8.H0_H0 ;  /* 0x20000008ff097230 */ /* 0x000fe20000004100 */
[----:B------:R-:W-:Y:S01]  /*6080*/  F2FP.F16.E4M3.UNPACK_B R92, R92 ;  /* 0x0000005cff5c723e */ /* 0x000fe200020006ff */
[----:B------:R-:W-:-:S02]  /*6090*/  IMAD.U32 R7, R39, 0x10000, RZ ;  /* 0x0001000027077824 */ /* 0x000fc400078e00ff */
[-C--:B------:R-:W-:Y:S01]  /*60a0*/  FMUL.FTZ R96, R11, R52.reuse ;  /* 0x000000340b607220 */ /* 0x080fe20000410000 */
[----:B------:R-:W-:Y:S02]  /*60b0*/  IMAD.U32 R5, R36, 0x10000, RZ ;  /* 0x0001000024057824 */ /* 0x000fe400078e00ff */
[----:B------:R-:W-:Y:S01]  /*60c0*/  FMUL.FTZ R52, R9, R52 ;  /* 0x0000003409347220 */ /* 0x000fe20000410000 */
[----:B------:R-:W-:Y:S01]  /*60d0*/  HADD2.F32 R36, -RZ, R34.H0_H0 ;  /* 0x20000022ff247230 */ /* 0x000fe20000004100 */
[----:B------:R-:W-:Y:S01]  /*60e0*/  LOP3.LUT R7, R58, 0xff0000, R7, 0xf8, !PT ;  /* 0x00ff00003a077812 */ /* 0x000fe200078ef807 */
[----:B------:R-:W-:Y:S01]  /*60f0*/  HADD2.F32 R38, -RZ, R38.H1_H1 ;  /* 0x30000026ff267230 */ /* 0x000fe20000004100 */
[----:B------:R-:W-:Y:S01]  /*6100*/  F2FP.F16.E4M3.UNPACK_B R28, R28 ;  /* 0x0000001cff1c723e */ /* 0x000fe200020006ff */
[----:B------:R-:W-:Y:S02]  /*6110*/  HADD2.F32 R34, -RZ, R34.H1_H1 ;  /* 0x30000022ff227230 */ /* 0x000fe40000004100 */
[----:B------:R-:W-:Y:S01]  /*6120*/  FFMA.FTZ R58, R11, R36, R52 ;  /* 0x000000240b3a7223 */ /* 0x000fe20000010034 */
[----:B------:R-:W-:-:S02]  /*6130*/  HADD2.F32 R11, -RZ, R10.H1_H1 ;  /* 0x3000000aff0b7230 */ /* 0x000fc40000004100 */
[----:B------:R-:W-:Y:S01]  /*6140*/  FFMA.FTZ R96, R9, R36, -R96 ;  /* 0x0000002409607223 */ /* 0x000fe20000010860 */
[----:B------:R-:W-:Y:S01]  /*6150*/  F2FP.F16.E4M3.UNPACK_B R12, R12 ;  /* 0x0000000cff0c723e */ /* 0x000fe200020006ff */
[----:B------:R-:W-:Y:S01]  /*6160*/  HADD2.F32 R9, -RZ, R8.H1_H1 ;  /* 0x30000008ff097230 */ /* 0x000fe20000004100 */
[----:B------:R-:W-:Y:S01]  /*6170*/  F2FP.F16.E4M3.UNPACK_B R90, R90 ;  /* 0x0000005aff5a723e */ /* 0x000fe200020006ff */
[----:B------:R-:W-:Y:S02]  /*6180*/  HADD2.F32 R39, -RZ, R92.H0_H0 ;  /* 0x2000005cff277230 */ /* 0x000fe40000004100 */
[-C--:B------:R-:W-:Y:S01]  /*6190*/  FMUL.FTZ R36, R11, R38.reuse ;  /* 0x000000260b247220 */ /* 0x080fe20000410000 */
[----:B------:R-:W-:Y:S02]  /*61a0*/  HADD2.F32 R10, -RZ, R28.H0_H0 ;  /* 0x2000001cff0a7230 */ /* 0x000fe40000004100 */
[----:B------:R-:W-:Y:S01]  /*61b0*/  FMUL.FTZ R38, R9, R38 ;  /* 0x0000002609267220 */ /* 0x000fe20000410000 */
[----:B------:R-:W-:-:S02]  /*61c0*/  HADD2.F32 R8, -RZ, R12.H0_H0 ;  /* 0x2000000cff087230 */ /* 0x000fc40000004100 */
[-C--:B------:R-:W-:Y:S01]  /*61d0*/  FFMA.FTZ R95, R9, R34.reuse, -R36 ;  /* 0x00000022095f7223 */ /* 0x080fe20000010824 */
[----:B------:R-:W-:Y:S02]  /*61e0*/  HADD2.F32 R9, -RZ, R90.H0_H0 ;  /* 0x2000005aff097230 */ /* 0x000fe40000004100 */
[-C--:B------:R-:W-:Y:S01]  /*61f0*/  FMUL.FTZ R53, R10, R39.reuse ;  /* 0x000000270a357220 */ /* 0x080fe20000410000 */
[----:B------:R-:W-:Y:S01]  /*6200*/  FFMA.FTZ R97, R11, R34, R38 ;  /* 0x000000220b617223 */ /* 0x000fe20000010026 */
[C---:B------:R-:W-:Y:S01]  /*6210*/  FMUL.FTZ R39, R8.reuse, R39 ;  /* 0x0000002708277220 */ /* 0x040fe20000410000 */
[----:B------:R-:W-:Y:S02]  /*6220*/  HADD2.F32 R11, -RZ, R92.H1_H1 ;  /* 0x3000005cff0b7230 */ /* 0x000fe40000004100 */
[-C--:B------:R-:W-:Y:S01]  /*6230*/  FFMA.FTZ R53, R8, R9.reuse, -R53 ;  /* 0x0000000908357223 */ /* 0x080fe20000010835 */
[----:B------:R-:W-:Y:S02]  /*6240*/  HADD2.F32 R28, -RZ, R28.H1_H1 ;  /* 0x3000001cff1c7230 */ /* 0x000fe40000004100 */
[----:B------:R-:W-:Y:S01]  /*6250*/  FFMA.FTZ R38, R10, R9, R39 ;  /* 0x000000090a267223 */ /* 0x000fe20000010027 */
[----:B------:R-:W-:Y:S01]  /*6260*/  HADD2.F32 R12, -RZ, R12.H1_H1 ;  /* 0x3000000cff0c7230 */ /* 0x000fe20000004100 */
[----:B------:R-:W-:Y:S01]  /*6270*/  F2FP.F16.E4M3.UNPACK_B R34, R91.H1 ;  /* 0x0000005bff22723e */ /* 0x000fe200030006ff */
[----:B------:R-:W-:-:S02]  /*6280*/  HADD2.F32 R9, -RZ, R90.H1_H1 ;  /* 0x3000005aff097230 */ /* 0x000fc40000004100 */
[-C--:B------:R-:W-:Y:S01]  /*6290*/  FMUL.FTZ R39, R28, R11.reuse ;  /* 0x0000000b1c277220 */ /* 0x080fe20000410000 */
[----:B------:R-:W-:Y:S01]  /*62a0*/  F2FP.F16.E4M3.UNPACK_B R10, R30.H1 ;  /* 0x0000001eff0a723e */ /* 0x000fe200030006ff */
[C---:B------:R-:W-:Y:S01]  /*62b0*/  FMUL.FTZ R59, R12.reuse, R11 ;  /* 0x0000000b0c3b7220 */ /* 0x040fe20000410000 */
[-C--:B------:R-:W-:Y:S01]  /*62c0*/  F2FP.F16.E4M3.UNPACK_B R8, R14.reuse.H1 ;  /* 0x0000000eff08723e */ /* 0x080fe200030006ff */
[----:B------:R-:W-:Y:S01]  /*62d0*/  FFMA.FTZ R52, R12, R9, -R39 ;  /* 0x000000090c347223 */ /* 0x000fe20000010827 */
[----:B------:R-:W-:Y:S01]  /*62e0*/  F2FP.F16.E4M3.UNPACK_B R12, R89.H1 ;  /* 0x00000059ff0c723e */ /* 0x000fe200030006ff */
[----:B------:R-:W-:Y:S02]  /*62f0*/  HADD2.F32 R36, -RZ, R34.H0_H0 ;  /* 0x20000022ff247230 */ /* 0x000fe40000004100 */
[----:B------:R-:W-:Y:S01]  /*6300*/  FFMA.FTZ R59, R28, R9, R59 ;  /* 0x000000091c3b7223 */ /* 0x000fe2000001003b */
[----:B------:R-:W-:Y:S01]  /*6310*/  HADD2.F32 R11, -RZ, R10.H0_H0 ;  /* 0x2000000aff0b7230 */ /* 0x000fe20000004100 */
[----:B------:R-:W-:Y:S01]  /*6320*/  F2FP.F16.E4M3.UNPACK_B R91, R91 ;  /* 0x0000005bff5b723e */ /* 0x000fe200020006ff */
[----:B------:R-:W-:Y:S01]  /*6330*/  HADD2.F32 R9, -RZ, R8.H0_H0 ;  /* 0x20000008ff097230 */ /* 0x000fe20000004100 */
[----:B------:R-:W-:Y:S01]  /*6340*/  F2FP.F16.E4M3.UNPACK_B R14, R14 ;  /* 0x0000000eff0e723e */ /* 0x000fe200020006ff */
[----:B------:R-:W-:-:S02]  /*6350*/  HADD2.F32 R39, -RZ, R34.H1_H1 ;  /* 0x30000022ff277230 */ /* 0x000fc40000004100 */
[-C--:B------:R-:W-:Y:S01]  /*6360*/  FMUL.FTZ R34, R11, R36.reuse ;  /* 0x000000240b227220 */ /* 0x080fe20000410000 */
[----:B------:R-:W-:Y:S02]  /*6370*/  HADD2.F32 R28, -RZ, R12.H0_H0 ;  /* 0x2000000cff1c7230 */ /* 0x000fe40000004100 */
[C---:B------:R-:W-:Y:S01]  /*6380*/  FMUL.FTZ R90, R9.reuse, R36 ;  /* 0x00000024095a7220 */ /* 0x040fe20000410000 */
[----:B------:R-:W-:Y:S01]  /*6390*/  HADD2.F32 R10, -RZ, R10.H1_H1 ;  /* 0x3000000aff0a7230 */ /* 0x000fe20000004100 */
[----:B------:R-:W-:Y:S01]  /*63a0*/  F2FP.F16.E4M3.UNPACK_B R30, R30 ;  /* 0x0000001eff1e723e */ /* 0x000fe200020006ff */
[----:B------:R-:W-:Y:S02]  /*63b0*/  HADD2.F32 R8, -RZ, R8.H1_H1 ;  /* 0x30000008ff087230 */ /* 0x000fe40000004100 */
[-C--:B------:R-:W-:Y:S01]  /*63c0*/  FFMA.FTZ R36, R9, R28.reuse, -R34 ;  /* 0x0000001c09247223 */ /* 0x080fe20000010822 */
[----:B------:R-:W-:Y:S02]  /*63d0*/  HADD2.F32 R9, -RZ, R12.H1_H1 ;  /* 0x3000000cff097230 */ /* 0x000fe40000004100 */
[-C--:B------:R-:W-:Y:S01]  /*63e0*/  FMUL.FTZ R99, R10, R39.reuse ;  /* 0x000000270a637220 */ /* 0x080fe20000410000 */
[----:B------:R-:W-:Y:S01]  /*63f0*/  FFMA.FTZ R90, R11, R28, R90 ;  /* 0x0000001c0b5a7223 */ /* 0x000fe2000001005a */
[C---:B------:R-:W-:Y:S01]  /*6400*/  FMUL.FTZ R39, R8.reuse, R39 ;  /* 0x0000002708277220 */ /* 0x040fe20000410000 */
[----:B------:R-:W-:Y:S01]  /*6410*/  F2FP.F16.E4M3.UNPACK_B R89, R89 ;  /* 0x00000059ff59723e */ /* 0x000fe200020006ff */
[----:B------:R-:W-:Y:S01]  /*6420*/  FFMA.FTZ R99, R8, R9, -R99 ;  /* 0x0000000908637223 */ /* 0x000fe20000010863 */
        /* <DEDUP_REMOVED lines=8> */
[----:B------:R-:W-:Y:S02]  /*64b0*/  HADD2.F32 R30, -RZ, R30.H1_H1 ;  /* 0x3000001eff1e7230 */ /* 0x000fe40000004100 */
[----:B------:R-:W-:Y:S01]  /*64c0*/  FMUL.FTZ R39, R9, R11 ;  /* 0x0000000b09277220 */ /* 0x000fe20000410000 */
[----:B------:R-:W-:Y:S01]  /*64d0*/  HADD2.F32 R10, -RZ, R89.H0_H0 ;  /* 0x20000059ff0a7230 */ /* 0x000fe20000004100 */
[----:B------:R-:W-:Y:S01]  /*64e0*/  F2FP.SATFINITE.E4M3.F32.PACK_AB_MERGE_C R103, R103, R90, RZ ;  /* 0x0000005a6767723e */ /* 0x000fe200048070ff */
[----:B------:R-:W-:-:S02]  /*64f0*/  HADD2.F32 R14, -RZ, R14.H1_H1 ;  /* 0x3000000eff0e7230 */ /* 0x000fc40000004100 */
[-C--:B------:R-:W-:Y:S01]  /*6500*/  FMUL.FTZ R11, R30, R91.reuse ;  /* 0x0000005b1e0b7220 */ /* 0x080fe20000410000 */
[----:B------:R-:W-:Y:S02]  /*6510*/  HADD2.F32 R89, -RZ, R89.H1_H1 ;  /* 0x30000059ff597230 */ /* 0x000fe40000004100 */
[-C--:B------:R-:W-:Y:S01]  /*6520*/  FFMA.FTZ R39, R8, R10.reuse, -R39 ;  /* 0x0000000a08277223 */ /* 0x080fe20000010827 */
[----:B------:R-:W-:Y:S01]  /*6530*/  FFMA.FTZ R34, R9, R10, R12 ;  /* 0x0000000a09227223 */ /* 0x000fe2000001000c */
[C---:B------:R-:W-:Y:S01]  /*6540*/  FMUL.FTZ R91, R14.reuse, R91 ;  /* 0x0000005b0e5b7220 */ /* 0x040fe20000410000 */
[----:B------:R-:W-:Y:S01]  /*6550*/  F2FP.F16.E4M3.UNPACK_B R10, R29 ;  /* 0x0000001dff0a723e */ /* 0x000fe200020006ff */
[----:B------:R-:W-:Y:S01]  /*6560*/  FFMA.FTZ R14, R14, R89, -R11 ;  /* 0x000000590e0e7223 */ /* 0x000fe2000001080b */
[----:B------:R-:W-:Y:S01]  /*6570*/  F2FP.F16.E4M3.UNPACK_B R8, R13 ;  /* 0x0000000dff08723e */ /* 0x000fe200020006ff */
[----:B------:R-:W-:Y:S01]  /*6580*/  FFMA.FTZ R91, R30, R89, R91 ;  /* 0x000000591e5b7223 */ /* 0x000fe2000001005b */
[----:B------:R-:W-:Y:S01]  /*6590*/  F2FP.F16.E4M3.UNPACK_B R12, R6 ;  /* 0x00000006ff0c723e */ /* 0x000fe200020006ff */
[----:B------:R-:W-:Y:S01]  /*65a0*/  HADD2.F32 R11, -RZ, R10.H0_H0 ;  /* 0x2000000aff0b7230 */ /* 0x000fe20000004100 */
[----:B------:R-:W-:Y:S01]  /*65b0*/  F2FP.SATFINITE.E4M3.F32.PACK_AB_MERGE_C R90, R14, R39, R36 ;  /* 0x000000270e5a723e */ /* 0x000fe20004807024 */
[----:B------:R-:W-:Y:S01]  /*65c0*/  HADD2.F32 R30, -RZ, R28.H0_H0 ;  /* 0x2000001cff1e7230 */ /* 0x000fe20000004100 */
[----:B------:R-:W-:Y:S01]  /*65d0*/  F2FP.SATFINITE.E4M3.F32.PACK_AB_MERGE_C R103, R91, R34, R103 ;  /* 0x000000225b67723e */ /* 0x000fe20004807067 */
[----:B------:R-:W-:Y:S01]  /*65e0*/  HADD2.F32 R9, -RZ, R8.H0_H0 ;  /* 0x20000008ff097230 */ /* 0x000fe20000004100 */
[----:B------:R-:W-:Y:S01]  /*65f0*/  F2FP.SATFINITE.E4M3.F32.PACK_AB_MERGE_C R95, R95, R96, RZ ;  /* 0x000000605f5f723e */ /* 0x000fe200048070ff */
[----:B------:R-:W-:-:S02]  /*6600*/  HADD2.F32 R14, -RZ, R12.H0_H0 ;  /* 0x2000000cff0e7230 */ /* 0x000fc40000004100 */
[-C--:B------:R-:W-:Y:S01]  /*6610*/  FMUL.FTZ R34, R11, R30.reuse ;  /* 0x0000001e0b227220 */ /* 0x080fe20000410000 */
[----:B------:R-:W-:Y:S02]  /*6620*/  HADD2.F32 R10, -RZ, R10.H1_H1 ;  /* 0x3000000aff0a7230 */ /* 0x000fe40000004100 */
[C---:B------:R-:W-:Y:S01]  /*6630*/  FMUL.FTZ R30, R9.reuse, R30 ;  /* 0x0000001e091e7220 */ /* 0x040fe20000410000 */
[----:B------:R-:W-:Y:S02]  /*6640*/  HADD2.F32 R39, -RZ, R28.H1_H1 ;  /* 0x3000001cff277230 */ /* 0x000fe40000004100 */
[-C--:B------:R-:W-:Y:S01]  /*6650*/  FFMA.FTZ R34, R9, R14.reuse, -R34 ;  /* 0x0000000e09227223 */ /* 0x080fe20000010822 */
[----:B------:R-:W-:Y:S02]  /*6660*/  HADD2.F32 R8, -RZ, R8.H1_H1 ;  /* 0x30000008ff087230 */ /* 0x000fe40000004100 */
[----:B------:R-:W-:Y:S01]  /*6670*/  FFMA.FTZ R30, R11, R14, R30 ;  /* 0x0000000e0b1e7223 */ /* 0x000fe2000001001e */
[----:B------:R-:W-:-:S02]  /*6680*/  HADD2.F32 R9, -RZ, R12.H1_H1 ;  /* 0x3000000cff097230 */ /* 0x000fc40000004100 */
[-C--:B------:R-:W-:Y:S01]  /*6690*/  FMUL.FTZ R11, R10, R39.reuse ;  /* 0x000000270a0b7220 */ /* 0x080fe20000410000 */
[----:B------:R-:W-:Y:S01]  /*66a0*/  F2FP.SATFINITE.E4M3.F32.PACK_AB_MERGE_C R97, R97, R58, RZ ;  /* 0x0000003a6161723e */ /* 0x000fe200048070ff */
[----:B------:R-:W-:Y:S01]  /*66b0*/  FMUL.FTZ R39, R8, R39 ;  /* 0x0000002708277220 */ /* 0x000fe20000410000 */
[----:B------:R-:W-:Y:S01]  /*66c0*/  F2FP.SATFINITE.E4M3.F32.PACK_AB_MERGE_C R58, R52, R53, R95 ;  /* 0x00000035343a723e */ /* 0x000fe2000480705f */
[----:B------:R-:W-:Y:S01]  /*66d0*/  FFMA.FTZ R53, R8, R9, -R11 ;  /* 0x0000000908357223 */ /* 0x000fe2000001080b */
[----:B------:R-:W-:Y:S02]  /*66e0*/  F2FP.F16.E4M3.UNPACK_B R13, R13.H1 ;  /* 0x0000000dff0d723e */ /* 0x000fe400030006ff */
[----:B------:R-:W-:Y:S02]  /*66f0*/  F2FP.F16.E4M3.UNPACK_B R29, R29.H1 ;  /* 0x0000001dff1d723e */ /* 0x000fe400030006ff */
[----:B------:R-:W-:Y:S01]  /*6700*/  F2FP.F16.E4M3.UNPACK_B R11, R7.H1 ;  /* 0x00000007ff0b723e */ /* 0x000fe200030006ff */
[----:B------:R-:W-:Y:S01]  /*6710*/  HADD2.F32 R7, -RZ, R13.H0_H0 ;  /* 0x2000000dff077230 */ /* 0x000fe20000004100 */
[----:B------:R-:W-:Y:S01]  /*6720*/  F2FP.SATFINITE.E4M3.F32.PACK_AB_MERGE_C R97, R59, R38, R97 ;  /* 0x000000263b61723e */ /* 0x000fe20004807061 */
[----:B------:R-:W-:Y:S01]  /*6730*/  FFMA.FTZ R59, R10, R9, R39 ;  /* 0x000000090a3b7223 */ /* 0x000fe20000010027 */
[----:B------:R-:W-:Y:S01]  /*6740*/  HADD2.F32 R8, -RZ, R29.H0_H0 ;  /* 0x2000001dff087230 */ /* 0x000fe20000004100 */
[----:B------:R-:W-:Y:S01]  /*6750*/  F2FP.F16.E4M3.UNPACK_B R6, R6.H1 ;  /* 0x00000006ff06723e */ /* 0x000fe200030006ff */
[----:B------:R-:W-:Y:S01]  /*6760*/  HADD2.F32 R10, -RZ, R11.H0_H0 ;  /* 0x2000000bff0a7230 */ /* 0x000fe20000004100 */
[----:B------:R-:W-:Y:S01]  /*6770*/  LOP3.LUT R5, R94, 0xff0000, R5, 0xf8, !PT ;  /* 0x00ff00005e057812 */ /* 0x000fe200078ef805 */
[----:B------:R-:W-:-:S02]  /*6780*/  HADD2.F32 R29, -RZ, R29.H1_H1 ;  /* 0x3000001dff1d7230 */ /* 0x000fc40000004100 */
[----:B------:R-:W-:Y:S02]  /*6790*/  HADD2.F32 R12, -RZ, R11.H1_H1 ;  /* 0x3000000bff0c7230 */ /* 0x000fe40000004100 */
[CC--:B------:R-:W-:Y:S01]  /*67a0*/  FMUL.FTZ R14, R8.reuse, R10.reuse ;  /* 0x0000000a080e7220 */ /* 0x0c0fe20000410000 */
[--C-:B------:R-:W-:Y:S02]  /*67b0*/  HADD2.F32 R9, -RZ, R6.reuse.H0_H0 ;  /* 0x20000006ff097230 */ /* 0x100fe40000004100 */
[----:B------:R-:W-:Y:S01]  /*67c0*/  FMUL.FTZ R11, R7, R10 ;  /* 0x0000000a070b7220 */ /* 0x000fe20000410000 */
[----:B------:R-:W-:Y:S01]  /*67d0*/  HADD2.F32 R13, -RZ, R13.H1_H1 ;  /* 0x3000000dff0d7230 */ /* 0x000fe20000004100 */
[----:B------:R-:W-:Y:S01]  /*67e0*/  F2FP.F16.E4M3.UNPACK_B R28, R5.H1 ;  /* 0x00000005ff1c723e */ /* 0x000fe200030006ff */
[----:B------:R-:W-:Y:S02]  /*67f0*/  HADD2.F32 R10, -RZ, R6.H1_H1 ;  /* 0x30000006ff0a7230 */ /* 0x000fe40000004100 */
[----:B------:R-:W-:Y:S01]  /*6800*/  FMUL.FTZ R6, R29, R12 ;  /* 0x0000000c1d067220 */ /* 0x000fe20000410000 */
[-C--:B------:R-:W-:Y:S01]  /*6810*/  FFMA.FTZ R36, R7, R9.reuse, -R14 ;  /* 0x0000000907247223 */ /* 0x080fe2000001080e */
[----:B------:R-:W-:Y:S01]  /*6820*/  FFMA.FTZ R38, R8, R9, R11 ;  /* 0x0000000908267223 */ /* 0x000fe2000001000b */
[----:B------:R-:W-:Y:S01]  /*6830*/  F2FP.F16.E4M3.UNPACK_B R9, R31 ;  /* 0x0000001fff09723e */ /* 0x000fe200020006ff */
[C---:B------:R-:W-:Y:S01]  /*6840*/  FFMA.FTZ R89, R13.reuse, R10, -R6 ;  /* 0x0000000a0d597223 */ /* 0x040fe20000010806 */
[----:B------:R-:W-:Y:S01]  /*6850*/  F2FP.F16.E4M3.UNPACK_B R6, R15 ;  /* 0x0000000fff06723e */ /* 0x000fe200020006ff */
[----:B------:R-:W-:Y:S01]  /*6860*/  FMUL.FTZ R12, R13, R12 ;  /* 0x0000000c0d0c7220 */ /* 0x000fe20000410000 */
[----:B------:R-:W-:Y:S01]  /*6870*/  F2FP.F16.E4M3.UNPACK_B R31, R31.H1 ;  /* 0x0000001fff1f723e */ /* 0x000fe200030006ff */
[----:B------:R-:W-:Y:S01]  /*6880*/  HADD2.F32 R39, -RZ, R28.H0_H0 ;  /* 0x2000001cff277230 */ /* 0x000fe20000004100 */
        /* <DEDUP_REMOVED lines=22> */
[----:B------:R-:W-:Y:S02]  /*69f0*/  HADD2.F32 R12, -RZ, R5.H0_H0 ;  /* 0x20000005ff0c7230 */ /* 0x000fe40000004100 */
[----:B------:R-:W-:Y:S01]  /*6a00*/  FMUL.FTZ R28, R15, R28 ;  /* 0x0000001c0f1c7220 */ /* 0x000fe20000410000 */
[----:B------:R-:W-:Y:S02]  /*6a10*/  HADD2.F32 R9, -RZ, R9.H1_H1 ;  /* 0x30000009ff097230 */ /* 0x000fe40000004100 */
[C---:B------:R-:W-:Y:S01]  /*6a20*/  FMUL.FTZ R29, R7.reuse, R29 ;  /* 0x0000001d071d7220 */ /* 0x040fe20000410000 */
[----:B------:R-:W-:Y:S02]  /*6a30*/  HADD2.F32 R14, -RZ, R14.H1_H1 ;  /* 0x3000000eff0e7230 */ /* 0x000fe40000004100 */
[----:B------:R-:W-:Y:S01]  /*6a40*/  FFMA.FTZ R52, R7, R12, -R52 ;  /* 0x0000000c07347223 */ /* 0x000fe20000010834 */
[----:B------:R-:W-:-:S02]  /*6a50*/  HADD2.F32 R6, -RZ, R6.H1_H1 ;  /* 0x30000006ff067230 */ /* 0x000fc40000004100 */
[----:B------:R-:W-:Y:S01]  /*6a60*/  FFMA.FTZ R29, R10, R12, R29 ;  /* 0x0000000c0a1d7223 */ /* 0x000fe2000001001d */
[----:B------:R-:W-:Y:S02]  /*6a70*/  HADD2.F32 R4, -RZ, R11.H1_H1 ;  /* 0x3000000bff047230 */ /* 0x000fe40000004100 */
[-C--:B------:R-:W-:Y:S01]  /*6a80*/  FMUL.FTZ R7, R9, R14.reuse ;  /* 0x0000000e09077220 */ /* 0x080fe20000410000 */
[----:B------:R-:W-:Y:S02]  /*6a90*/  HADD2.F32 R5, -RZ, R5.H1_H1 ;  /* 0x30000005ff057230 */ /* 0x000fe40000004100 */
[C---:B------:R-:W-:Y:S01]  /*6aa0*/  FMUL.FTZ R14, R6.reuse, R14 ;  /* 0x0000000e060e7220 */ /* 0x040fe20000410000 */
[----:B------:R-:W-:Y:S01]  /*6ab0*/  F2FP.SATFINITE.E4M3.F32.PACK_AB_MERGE_C R30, R59, R30, R38 ;  /* 0x0000001e3b1e723e */ /* 0x000fe20004807026 */
[-C--:B------:R-:W-:Y:S01]  /*6ac0*/  FFMA.FTZ R28, R31, R4.reuse, R28 ;  /* 0x000000041f1c7223 */ /* 0x080fe2000001001c */
[----:B------:R-:W-:Y:S01]  /*6ad0*/  FFMA.FTZ R8, R15, R4, -R8 ;  /* 0x000000040f087223 */ /* 0x000fe20000010808 */
[-C--:B------:R-:W-:Y:S01]  /*6ae0*/  FFMA.FTZ R14, R9, R5.reuse, R14 ;  /* 0x00000005090e7223 */ /* 0x080fe2000001000e */
[----:B------:R-:W-:Y:S01]  /*6af0*/  FFMA.FTZ R7, R6, R5, -R7 ;  /* 0x0000000506077223 */ /* 0x000fe20000010807 */
[----:B------:R-:W-:Y:S01]  /*6b00*/  F2FP.SATFINITE.E4M3.F32.PACK_AB_MERGE_C R13, R53, R34, R36 ;  /* 0x00000022350d723e */ /* 0x000fe20004807024 */
[----:B------:R-:W-:Y:S01]  /*6b10*/  IMAD.MOV.U32 R12, RZ, RZ, R58 ;  /* 0x000000ffff0c7224 */ /* 0x000fe200078e003a */
[----:B------:R-:W-:-:S02]  /*6b20*/  F2FP.SATFINITE.E4M3.F32.PACK_AB_MERGE_C R28, R28, R39, RZ ;  /* 0x000000271c1c723e */ /* 0x000fc400048070ff */
[----:B------:R-:W-:Y:S02]  /*6b30*/  F2FP.SATFINITE.E4M3.F32.PACK_AB_MERGE_C R8, R8, R95, RZ ;  /* 0x0000005f0808723e */ /* 0x000fe400048070ff */
[----:B------:R-:W-:Y:S01]  /*6b40*/  F2FP.SATFINITE.E4M3.F32.PACK_AB_MERGE_C R31, R14, R29, R28 ;  /* 0x0000001d0e1f723e */ /* 0x000fe2000480701c */
[----:B------:R-:W-:Y:S01]  /*6b50*/  IMAD.MOV.U32 R29, RZ, RZ, R30 ;  /* 0x000000ffff1d7224 */ /* 0x000fe200078e001e */
[----:B------:R-:W-:Y:S01]  /*6b60*/  F2FP.SATFINITE.E4M3.F32.PACK_AB_MERGE_C R15, R7, R52, R8 ;  /* 0x00000034070f723e */ /* 0x000fe20004807008 */
[----:B------:R-:W-:Y:S02]  /*6b70*/  IMAD.MOV.U32 R28, RZ, RZ, R97 ;  /* 0x000000ffff1c7224 */ /* 0x000fe400078e0061 */
[----:B------:R-:W-:Y:S02]  /*6b80*/  IMAD.MOV.U32 R14, RZ, RZ, R90 ;  /* 0x000000ffff0e7224 */ /* 0x000fe400078e005a */
[----:B------:R-:W-:-:S07]  /*6b90*/  IMAD.MOV.U32 R30, RZ, RZ, R103 ;  /* 0x000000ffff1e7224 */ /* 0x000fce00078e0067 */
.L_x_1260:
[----:B------:R-:W-:Y:S05]  /*6ba0*/  BSYNC B1 ;  /* 0x0000000000017941 */ /* 0x000fea0003800000 */
.L_x_1259:
[----:B-1----:R1:W-:Y:S01]  /*6bb0*/  STG.E.128 desc[UR46][R32.64], R12 ;  /* 0x0000000c20007986 */ /* 0x0023e2000c101d2e */
[----:B------:R-:W-:-:S13]  /*6bc0*/  ISETP.GE.AND P4, PT, R37, R93, PT ;  /* 0x0000005d2500720c */ /* 0x000fda0003f86270 */
[----:B------:R-:W-:Y:S05]  /*6bd0*/  @P4 BRA `(.L_x_1245) ;  /* 0x0000000000844947 */ /* 0x000fea0003800000 */
[--C-:B------:R-:W-:Y:S02]  /*6be0*/  SHF.R.S32.HI R4, RZ, 0x1f, R37.reuse ;  /* 0x0000001fff047819 */ /* 0x100fe40000011425 */
[----:B------:R-:W-:-:S04]  /*6bf0*/  IADD3 R37, P4, P5, R40, R54, R37 ;  /* 0x0000003628257210 */ /* 0x000fc80007d9e025 */
[----:B------:R-:W-:Y:S02]  /*6c00*/  IADD3.X R4, R0, R35, R4, P4, P5 ;  /* 0x0000002300047210 */ /* 0x000fe400027ea404 */
[----:B------:R-:W-:-:S05]  /*6c10*/  IADD3 R50, P4, R37, R50, RZ ;  /* 0x0000003225327210 */ /* 0x000fca0007f9e0ff */
[----:B------:R-:W-:-:S05]  /*6c20*/  IMAD.X R51, R4, 0x1, R51, P4 ;  /* 0x0000000104337824 */ /* 0x000fca00020e0633 */
[----:B--2---:R2:W-:Y:S01]  /*6c30*/  STG.E.128 desc[UR46][R50.64], R28 ;  /* 0x0000001c32007986 */ /* 0x0045e2000c101d2e */
[----:B------:R-:W-:Y:S05]  /*6c40*/  BRA `(.L_x_1245) ;  /* 0x0000000000687947 */ /* 0x000fea0003800000 */
.L_x_1228:
[----:B------:R-:W-:-:S06]  /*6c50*/  UISETP.NE.AND UP0, UPT, UR45, 0x3, UPT ;  /* 0x000000032d00788c */ /* 0x000fcc000bf05270 */
[----:B------:R-:W-:-:S13]  /*6c60*/  PLOP3.LUT P3, PT, PT, PT, UP0, 0x80, 0x0 ;  /* 0x000000000000781c */ /* 0x000fda0003f6f008 */
[----:B------:R-:W-:Y:S05]  /*6c70*/  @!P3 BRA `(.L_x_1261) ;  /* 0x000000000004b947 */ /* 0x000fea0003800000 */
[----:B------:R-:W-:Y:S01]  /*6c80*/  BPT.TRAP 0x1 ;  /* 0x000000040000795c */ /* 0x000fe20000300000 */
.L_x_1261:
[----:B------:R-:W-:Y:S01]  /*6c90*/  IMAD R85, R17, 0x8, R16 ;  /* 0x0000000811557824 */ /* 0x000fe200078e0210 */
[----:B------:R-:W-:Y:S01]  /*6ca0*/  SHF.L.U32 R88, R201, 0x1f, RZ ;  /* 0x0000001fc9587819 */ /* 0x000fe200000006ff */
[----:B------:R-:W-:Y:S01]  /*6cb0*/  IMAD R87, R49, -0x40, R48 ;  /* 0xffffffc031577824 */ /* 0x000fe200078e0230 */
[----:B------:R-:W-:Y:S02]  /*6cc0*/  BSSY B1, `(.L_x_1262) ;  /* 0x0000004000017945 */ /* 0x000fe40003800000 */
[----:B------:R-:W0:Y:S02]  /*6cd0*/  SYNCS.PHASECHK.TRANS64.TRYWAIT P4, [R85+URZ+0x28490], R88 ;  /* 0x02849058550075a7 */ /* 0x000e24000808017f */
[----:B------:R-:W-:Y:S01]  /*6ce0*/  VIMNMX R87, R87, 0x40, PT ;  /* 0x0000004057577848 */ /* 0x000fe20003fe0100 */
[----:B0-----:R-:W-:Y:S06]  /*6cf0*/  @!P4 BRA `(.L_x_1263) ;  /* 0x000001e400b8c947 */ /* 0x001fec0003800000 */
.L_x_1604:
[----:B------:R-:W-:Y:S05]  /*6d00*/  BSYNC B1 ;  /* 0x0000000000017941 */ /* 0x000fea0003800000 */
.L_x_1262:
[-C--:B------:R-:W-:Y:S01]  /*6d10*/  ISETP.GE.AND P5, PT, R18, R87.reuse, PT ;  /* 0x000000571200720c */ /* 0x080fe20003fa6270 */
[----:B------:R-:W-:Y:S01]  /*6d20*/  BSSY B1, `(.L_x_1264) ;  /* 0x0000007000017945 */ /* 0x000fe20003800000 */
[----:B------:R-:W-:-:S11]  /*6d30*/  ISETP.GE.AND P4, PT, R195, R87, PT ;  /* 0x00000057c300720c */ /* 0x000fd60003f86270 */
[----:B------:R-:W-:Y:S05]  /*6d40*/  @P5 BRA `(.L_x_1265) ;  /* 0x0000000000105947 */ /* 0x000fea0003800000 */
[----:B------:R-:W1:Y:S04]  /*6d50*/  @!P1 LDS.128 R4, [R86+0x20000] ;  /* 0x0200000056049984 */ /* 0x000e680000000c00 */
[----:B------:R-:W2:Y:S04]  /*6d60*/  @!P2 LDS.128 R8, [R86+0x22000] ;  /* 0x022000005608a984 */ /* 0x000ea80000000c00 */
[----:B-1----:R1:W-:Y:S04]  /*6d70*/  @!P1 STG.E.128 desc[UR46][R14.64], R4 ;  /* 0x000000040e009986 */ /* 0x0023e8000c101d2e */
[----:B--2---:R1:W-:Y:S02]  /*6d80*/  @!P2 STG.E.128 desc[UR46][R14.64+0x80], R8 ;  /* 0x000080080e00a986 */ /* 0x0043e4000c101d2e */
.L_x_1265:
[----:B------:R-:W-:Y:S05]  /*6d90*/  BSYNC B1 ;  /* 0x0000000000017941 */ /* 0x000fea0003800000 */
.L_x_1264:
[----:B------:R-:W-:Y:S05]  /*6da0*/  @P4 BRA `(.L_x_1245) ;  /* 0x0000000000104947 */ /* 0x000fea0003800000 */
[----:B-1----:R-:W1:Y:S04]  /*6db0*/  @!P1 LDS.128 R4, [R86+0x21000] ;  /* 0x0210000056049984 */ /* 0x002e680000000c00 */
[----:B------:R-:W2:Y:S04]  /*6dc0*/  @!P2 LDS.128 R8, [R86+0x23000] ;  /* 0x023000005608a984 */ /* 0x000ea80000000c00 */
[----:B-1----:R1:W-:Y:S04]  /*6dd0*/  @!P1 STG.E.128 desc[UR46][R12.64], R4 ;  /* 0x000000040c009986 */ /* 0x0023e8000c101d2e */
[----:B--2---:R1:W-:Y:S02]  /*6de0*/  @!P2 STG.E.128 desc[UR46][R12.64+0x80], R8 ;  /* 0x000080080c00a986 */ /* 0x0043e4000c101d2e */
.L_x_1245:
[----:B------:R-:W-:Y:S05]  /*6df0*/  BSYNC B0 ;  /* 0x0000000000007941 */ /* 0x000fea0003800000 */
.L_x_1227:
[----:B01234-:R-:W0:Y:S01]  /*6e00*/  S2R R4, SR_TID.X ;  /* 0x0000000000047919 */ /* 0x01fe220000002100 */
[----:B------:R-:W-:Y:S01]  /*6e10*/  @!PT LDS RZ, [RZ] ;  /* 0x00000000fffff984 */ /* 0x000fe20000000800 */
[----:B------:R-:W-:Y:S01]  /*6e20*/  @!PT LDS RZ, [RZ] ;  /* 0x00000000fffff984 */ /* 0x000fe20000000800 */
[----:B------:R-:W-:Y:S01]  /*6e30*/  @!PT LDS RZ, [RZ] ;  /* 0x00000000fffff984 */ /* 0x000fe20000000800 */
[----:B------:R-:W-:Y:S01]  /*6e40*/  @!PT LDS RZ, [RZ] ;  /* 0x00000000fffff984 */ /* 0x000fe20000000800 */
[----:B------:R1:W-:Y:S06]  /*6e50*/  MEMBAR.ALL.CTA ;  /* 0x0000000000007992 */ /* 0x0003ec0000008000 */
[----:B-1----:R-:W1:Y:S01]  /*6e60*/  FENCE.VIEW.ASYNC.S ;  /* 0x00000000000073c6 */ /* 0x002e620000000000 */
[----:B------:R-:W-:Y:S05]  /*6e70*/  WARPSYNC.ALL ;  /* 0x0000000000007948 */ /* 0x000fea0003800000 */
[----:B------:R-:W-:Y:S01]  /*6e80*/  BSSY B0, `(.L_x_1266) ;  /* 0x0000009000007945 */ /* 0x000fe20003800000 */
[----:B0-----:R-:W-:Y:S01]  /*6e90*/  LOP3.LUT R4, R4, 0x7f, RZ, 0xc0, !PT ;  /* 0x0000007f04047812 */ /* 0x001fe200078ec0ff */
[----:B-1----:R0:W-:Y:S03]  /*6ea0*/  BAR.SYNC.DEFER_BLOCKING R75, 0x80 ;  /* 0x0002004b0000751d */ /* 0x0021e60000010000 */
[----:B------:R-:W-:-:S13]  /*6eb0*/  ISETP.NE.AND P4, PT, R4, RZ, PT ;  /* 0x000000ff0400720c */ /* 0x000fda0003f85270 */
[----:B------:R-:W-:-:S05]  /*6ec0*/  @!P4 VIADD R4, R85, 0x284a0 ;  /* 0x000284a05504c836 */ /* 0x000fca0000000000 */
[----:B------:R-:W-:-:S04]  /*6ed0*/  @!P4 PRMT R4, RZ, 0x654, R4 ;  /* 0x00000654ff04c816 */ /* 0x000fc80000000004 */
[----:B------:R0:W-:Y:S01]  /*6ee0*/  @!P4 SYNCS.ARRIVE.TRANS64.RED.A1T0 RZ, [R4+URZ], RZ ;  /* 0x000000ff04ffc9a7 */ /* 0x0001e2000810043f */
[----:B------:R-:W-:Y:S05]  /*6ef0*/  @!P3 BRA `(.L_x_1267) ;  /* 0x000000000004b947 */ /* 0x000fea0003800000 */
[----:B------:R-:W-:Y:S01]  /*6f00*/  BPT.TRAP 0x1 ;  /* 0x000000040000795c */ /* 0x000fe20000300000 */
.L_x_1267:
[----:B------:R-:W-:Y:S05]  /*6f10*/  BSYNC B0 ;  /* 0x0000000000007941 */ /* 0x000fea0003800000 */
.L_x_1266:
[----:B------:R-:W1:Y:S01]  /*6f20*/  SYNCS.PHASECHK.TRANS64.TRYWAIT P3, [R85+URZ+0x284b0], R88 ;  /* 0x0284b058550075a7 */ /* 0x000e62000806017f */
[----:B------:R-:W-:Y:S01]  /*6f30*/  ULDC UR41, c[0x0][0x2e4] ;  /* 0x0000b90000297ab9 */ /* 0x000fe20000000800 */
[----:B------:R-:W-:Y:S01]  /*6f40*/  ULDC.64 UR36, c[0x0][0x318] ;  /* 0x0000c60000247ab9 */ /* 0x000fe20000000a00 */
[----:B------:R-:W-:Y:S01]  /*6f50*/  ULDC.64 UR38, c[0x0][0x308] ;  /* 0x0000c20000267ab9 */ /* 0x000fe20000000a00 */
[----:B------:R-:W-:Y:S04]  /*6f60*/  BSSY B0, `(.L_x_1268) ;  /* 0x0000002000007945 */ /* 0x000fe80003800000 */
[----:B-1----:R-:W-:Y:S05]  /*6f70*/  @!P3 BRA `(.L_x_1269) ;  /* 0x000001e4002cb947 */ /* 0x002fea0003800000 */
.L_x_1605:
[----:B------:R-:W-:Y:S05]  /*6f80*/  BSYNC B0 ;  /* 0x0000000000007941 */ /* 0x000fea0003800000 */
.L_x_1268:
[----:B------:R-:W-:Y:S01]  /*6f90*/  ISETP.GE.AND P3, PT, R18, R87, PT ;  /* 0x000000571200720c */ /* 0x000fe20003f66270 */
[----:B------:R-:W-:Y:S01]  /*6fa0*/  BSSY B0, `(.L_x_1270) ;  /* 0x0000010000007945 */ /* 0x000fe20003800000 */
[----:B------:R-:W-:-:S11]  /*6fb0*/  IMAD.WIDE R12, R49, 0x40, R46 ;  /* 0x00000040310c7825 */ /* 0x000fd600078e022e */
[----:B------:R-:W-:Y:S05]  /*6fc0*/  @P3 BRA `(.L_x_1271) ;  /* 0x0000000000343947 */ /* 0x000fea0003800000 */
[----:B0-----:R-:W-:Y:S01]  /*6fd0*/  MOV R4, R24 ;  /* 0x0000001800047202 */ /* 0x001fe20000000f00 */
[----:B------:R-:W-:Y:S02]  /*6fe0*/  IMAD.MOV.U32 R5, RZ, RZ, R83 ;  /* 0x000000ffff057224 */ /* 0x000fe400078e0053 */
[----:B------:R-:W-:Y:S02]  /*6ff0*/  IMAD R7, R13, UR36, RZ ;  /* 0x000000240d077c24 */ /* 0x000fe4000f8e02ff */
[----:B------:R-:W-:-:S04]  /*7000*/  IMAD.WIDE.U32 R4, R12, UR36, R4 ;  /* 0x000000240c047c25 */ /* 0x000fc8000f8e0004 */
[----:B------:R-:W-:Y:S01]  /*7010*/  IMAD R7, R12, UR37, R7 ;  /* 0x000000250c077c24 */ /* 0x000fe2000f8e0207 */
[----:B------:R-:W-:-:S04]  /*7020*/  IADD3 R14, P3, R4, UR38, RZ ;  /* 0x00000026040e7c10 */ /* 0x000fc8000ff7e0ff */
[----:B------:R-:W-:Y:S02]  /*7030*/  IADD3.X R15, R5, UR39, R7, P3, !PT ;  /* 0x00000027050f7c10 */ /* 0x000fe40009ffe407 */
[----:B------:R-:W-:-:S13]  /*7040*/  ISETP.GE.AND P3, PT, R192, UR41, PT ;  /* 0x00000029c0007c0c */ /* 0x000fda000bf66270 */
[----:B------:R-:W0:Y:S04]  /*7050*/  @!P3 LDS.128 R4, [R86+0x10000] ;  /* 0x010000005604b984 */ /* 0x000e280000000c00 */
[----:B0-----:R-:W-:Y:S01]  /*7060*/  @!P3 STG.E.128 desc[UR46][R14.64], R4 ;  /* 0x000000040e00b986 */ /* 0x001fe2000c101d2e */
[----:B------:R-:W-:-:S13]  /*7070*/  ISETP.GE.AND P3, PT, R100, UR41, PT ;  /* 0x0000002964007c0c */ /* 0x000fda000bf66270 */
[----:B------:R-:W0:Y:S04]  /*7080*/  @!P3 LDS.128 R8, [R86+0x12000] ;  /* 0x012000005608b984 */ /* 0x000e280000000c00 */
[----:B0-----:R2:W-:Y:S02]  /*7090*/  @!P3 STG.E.128 desc[UR46][R14.64+0x80], R8 ;  /* 0x000080080e00b986 */ /* 0x0015e4000c101d2e */
.L_x_1271:
[----:B------:R-:W-:Y:S05]  /*70a0*/  BSYNC B0 ;  /* 0x0000000000007941 */ /* 0x000fea0003800000 */
.L_x_1270:
[----:B------:R-:W-:Y:S01]  /*70b0*/  ISETP.GE.AND P3, PT, R195, R87, PT ;  /* 0x00000057c300720c */ /* 0x000fe20003f66270 */
[----:B------:R-:W-:-:S12]  /*70c0*/  BSSY B0, `(.L_x_1272) ;  /* 0x0000011000007945 */ /* 0x000fd80003800000 */
[----:B------:R-:W-:Y:S05]  /*70d0*/  @P3 BRA `(.L_x_1273) ;  /* 0x00000000003c3947 */ /* 0x000fea0003800000 */
[----:B------:R-:W-:Y:S01]  /*70e0*/  IADD3 R7, P3, R12, 0x20, RZ ;  /* 0x000000200c077810 */ /* 0x000fe20007f7e0ff */
[----:B0-----:R-:W-:Y:S02]  /*70f0*/  IMAD.MOV.U32 R4, RZ, RZ, R24 ;  /* 0x000000ffff047224 */ /* 0x001fe400078e0018 */
[----:B------:R-:W-:Y:S02]  /*7100*/  IMAD.MOV.U32 R5, RZ, RZ, R83 ;  /* 0x000000ffff057224 */ /* 0x000fe400078e0053 */
[----:B------:R-:W-:Y:S02]  /*7110*/  IMAD.X R12, RZ, RZ, R13, P3 ;  /* 0x000000ffff0c7224 */ /* 0x000fe400018e060d */
[----:B------:R-:W-:-:S04]  /*7120*/  IMAD.WIDE.U32 R4, R7, UR36, R4 ;  /* 0x0000002407047c25 */ /* 0x000fc8000f8e0004 */
[----:B------:R-:W-:-:S04]  /*7130*/  IMAD R12, R12, UR36, RZ ;  /* 0x000000240c0c7c24 */ /* 0x000fc8000f8e02ff */
[----:B------:R-:W-:Y:S01]  /*7140*/  IMAD R7, R7, UR37, R12 ;  /* 0x0000002507077c24 */ /* 0x000fe2000f8e020c */
[----:B------:R-:W-:-:S04]  /*7150*/  IADD3 R12, P3, R4, UR38, RZ ;  /* 0x00000026040c7c10 */ /* 0x000fc8000ff7e0ff */
[----:B------:R-:W-:Y:S02]  /*7160*/  IADD3.X R13, R5, UR39, R7, P3, !PT ;  /* 0x00000027050d7c10 */ /* 0x000fe40009ffe407 */
[----:B------:R-:W-:-:S13]  /*7170*/  ISETP.GE.AND P3, PT, R192, UR41, PT ;  /* 0x00000029c0007c0c */ /* 0x000fda000bf66270 */
[----:B------:R-:W0:Y:S04]  /*7180*/  @!P3 LDS.128 R4, [R86+0x11000] ;  /* 0x011000005604b984 */ /* 0x000e280000000c00 */
[----:B0-----:R-:W-:Y:S01]  /*7190*/  @!P3 STG.E.128 desc[UR46][R12.64], R4 ;  /* 0x000000040c00b986 */ /* 0x001fe2000c101d2e */
[----:B------:R-:W-:-:S13]  /*71a0*/  ISETP.GE.AND P3, PT, R100, UR41, PT ;  /* 0x0000002964007c0c */ /* 0x000fda000bf66270 */
[----:B--2---:R-:W0:Y:S04]  /*71b0*/  @!P3 LDS.128 R8, [R86+0x13000] ;  /* 0x013000005608b984 */ /* 0x004e280000000c00 */
[----:B0-----:R3:W-:Y:S02]  /*71c0*/  @!P3 STG.E.128 desc[UR46][R12.64+0x80], R8 ;  /* 0x000080080c00b986 */ /* 0x0017e4000c101d2e */
.L_x_1273:
[----:B------:R-:W-:Y:S05]  /*71d0*/  BSYNC B0 ;  /* 0x0000000000007941 */ /* 0x000fea0003800000 */
.L_x_1272:
[----:B------:R-:W-:Y:S01]  /*71e0*/  @!PT LDS RZ, [RZ] ;  /* 0x00000000fffff984 */ /* 0x000fe20000000800 */
[----:B------:R-:W-:Y:S01]  /*71f0*/  @!PT LDS RZ, [RZ] ;  /* 0x00000000fffff984 */ /* 0x000fe20000000800 */
[----:B------:R-:W-:Y:S01]  /*7200*/  @!PT LDS RZ, [RZ] ;  /* 0x00000000fffff984 */ /* 0x000fe20000000800 */
[----:B------:R-:W-:Y:S01]  /*7210*/  @!PT LDS RZ, [RZ] ;  /* 0x00000000fffff984 */ /* 0x000fe20000000800 */
[----:B------:R4:W-:Y:S06]  /*7220*/  MEMBAR.ALL.CTA ;  /* 0x0000000000007992 */ /* 0x0009ec0000008000 */
[----:B----4-:R-:W4:Y:S02]  /*7230*/  FENCE.VIEW.ASYNC.S ;  /* 0x00000000000073c6 */ /* 0x010f240000000000 */
[----:B----4-:R4:W-:Y:S01]  /*7240*/  BAR.SYNC.DEFER_BLOCKING R75, 0x80 ;  /* 0x0002004b0000751d */ /* 0x0109e20000010000 */
[----:B------:R-:W-:Y:S01]  /*7250*/  ISETP.NE.AND P5, PT, R101, RZ, PT ;  /* 0x000000ff6500720c */ /* 0x000fe20003fa5270 */
[----:B------:R-:W-:-:S02]  /*7260*/  VIADD R17, R17, 0x1 ;  /* 0x0000000111117836 */ /* 0x000fc40000000000 */
[----:B-1----:R-:W-:-:S03]  /*7270*/  @!P4 VIADD R85, R85, 0x284c0 ;  /* 0x000284c05555c836 */ /* 0x002fc60000000000 */
[C---:B------:R-:W-:Y:S02]  /*7280*/  ISETP.NE.AND P3, PT, R17.reuse, 0x2, PT ;  /* 0x000000021100780c */ /* 0x040fe40003f65270 */
[----:B------:R-:W-:Y:S02]  /*7290*/  @!P4 PRMT R85, RZ, 0x654, R85 ;  /* 0x00000654ff55c816 */ /* 0x000fe40000000055 */
[----:B0-----:R-:W-:Y:S02]  /*72a0*/  SEL R4, RZ, 0x1, P3 ;  /* 0x00000001ff047807 */ /* 0x001fe40001800000 */
[----:B------:R-:W-:Y:S02]  /*72b0*/  SEL R17, R17, RZ, P3 ;  /* 0x000000ff11117207 */ /* 0x000fe40001800000 */
[----:B------:R-:W-:Y:S01]  /*72c0*/  LOP3.LUT R201, R201, R4, RZ, 0x3c, !PT ;  /* 0x00000004c9c97212 */ /* 0x000fe200078e3cff */
[----:B------:R4:W-:Y:S01]  /*72d0*/  @!P4 SYNCS.ARRIVE.TRANS64.RED.A1T0 RZ, [R85+URZ], RZ ;  /* 0x000000ff55ffc9a7 */ /* 0x0009e2000810043f */
[----:B------:R-:W-:Y:S05]  /*72e0*/  @P5 BRA `(.L_x_1274) ;  /* 0xffffffb0007c5947 */ /* 0x000fea000383ffff */
[----:B------:R-:W0:Y:S01]  /*72f0*/  S2R R5, SR_TID.X ;  /* 0x0000000000057919 */ /* 0x000e220000002100 */
[----:B------:R-:W-:Y:S02]  /*7300*/  PLOP3.LUT P0, PT, PT, PT, PT, 0x8, 0x0 ;  /* 0x000000000000781c */ /* 0x000fe40003f0e170 */
[----:B0-----:R-:W-:-:S04]  /*7310*/  SHF.R.U32.HI R5, RZ, 0x7, R5 ;  /* 0x00000007ff057819 */ /* 0x001fc80000011605 */
[----:B------:R-:W-:-:S13]  /*7320*/  ISETP.NE.AND P5, PT, R5, 0x1, PT ;  /* 0x000000010500780c */ /* 0x000fda0003fa5270 */
[----:B------:R-:W-:Y:S06]  /*7330*/  @!P5 BAR.ARV 0x9, 0x100 ;  /* 0x024400000000db1d */ /* 0x000fec0000002000 */
.L_x_1222:
[----:B------:R-:W0:Y:S01]  /*7340*/  LDC R0, c[0x0][0x428] ;  /* 0x00010a00ff007b82 */ /* 0x000e220000000800 */
[----:B------:R-:W-:Y:S05]  /*7350*/  @P0 BRA `(.L_x_1275) ;  /* 0x00000000000c0947 */ /* 0x000fea0003800000 */
[----:B------:R-:W1:Y:S01]  /*7360*/  FENCE.VIEW.ASYNC.G ;  /* 0x00000000000073c6 */ /* 0x000e620000000100 */
[----:B------:R-:W-:Y:S05]  /*7370*/  WARPSYNC.ALL ;  /* 0x0000000000007948 */ /* 0x000fea0003800000 */
[----:B-1----:R-:W-:Y:S06]  /*7380*/  BAR.ARV 0xc, 0x180 ;  /* 0x0306000000007b1d */ /* 0x002fec0000002000 */
.L_x_1275:
[----:B------:R-:W-:Y:S01]  /*7390*/  ULDC.64 UR4, c[0x0][0x990] ;  /* 0x0002640000047ab9 */ /* 0x000fe20000000a00 */
[----:B0-----:R-:W-:Y:S01]  /*73a0*/  ISETP.NE.AND P2, PT, R0, 0x1, PT ;  /* 0x000000010000780c */ /* 0x001fe20003f45270 */
[----:B------:R-:W-:Y:S01]  /*73b0*/  ULDC.64 UR6, c[0x0][0x998] ;  /* 0x0002660000067ab9 */ /* 0x000fe20000000a00 */
[----:B------:R-:W-:Y:S01]  /*73c0*/  ISETP.NE.U32.AND P0, PT, RZ, UR4, PT ;  /* 0x00000004ff007c0c */ /* 0x000fe2000bf05070 */
[----:B------:R-:W-:Y:S01]  /*73d0*/  IMAD.MOV.U32 R7, RZ, RZ, R206 ;  /* 0x000000ffff077224 */ /* 0x000fe200078e00ce */
[----:B------:R-:W-:Y:S02]  /*73e0*/  ISETP.NE.U32.AND P1, PT, RZ, UR6, PT ;  /* 0x00000006ff007c0c */ /* 0x000fe4000bf25070 */
[----:B------:R-:W-:Y:S02]  /*73f0*/  ISETP.NE.AND.EX P0, PT, RZ, UR5, PT, P0 ;  /* 0x00000005ff007c0c */ /* 0x000fe4000bf05300 */
[----:B------:R-:W-:-:S05]  /*7400*/  ISETP.NE.AND.EX P1, PT, RZ, UR7, PT, P1 ;  /* 0x00000007ff007c0c */ /* 0x000fca000bf25310 */
[----:B------:R-:W0:Y:S06]  /*7410*/  @P2 LDC R5, c[0x0][0x42c] ;  /* 0x00010b00ff052b82 */ /* 0x000e2c0000000800 */
[--C-:B------:R-:W-:Y:S02]  /*7420*/  @P0 SHF.R.S32.HI R3, RZ, 0x1f, R207.reuse ;  /* 0x0000001fff030819 */ /* 0x100fe400000114cf */
[----:B--23--:R-:W1:Y:S01]  /*7430*/  @P0 LDC.64 R10, c[0x0][0x9a8] ;  /* 0x00026a00ff0a0b82 */ /* 0x00ce620000000a00 */
[----:B------:R-:W-:-:S07]  /*7440*/  @P1 SHF.R.S32.HI R9, RZ, 0x1f, R207 ;  /* 0x0000001fff091819 */ /* 0x000fce00000114cf */
[----:B------:R-:W2:Y:S08]  /*7450*/  @P2 LDC R2, c[0x0][0x430] ;  /* 0x00010c00ff022b82 */ /* 0x000eb00000000800 */
[----:B------:R-:W3:Y:S01]  /*7460*/  @P1 LDC.64 R12, c[0x0][0x9b8] ;  /* 0x00026e00ff0c1b82 */ /* 0x000ee20000000a00 */
[----:B0-----:R-:W-:-:S07]  /*7470*/  @P2 IMAD.HI.U32 R5, R206, R5, RZ ;  /* 0x00000005ce052227 */ /* 0x001fce00078e00ff */
[----:B------:R-:W0:Y:S01]  /*7480*/  @P0 LDC.64 R14, c[0x0][0x9b0] ;  /* 0x00026c00ff0e0b82 */ /* 0x000e220000000a00 */
[----:B-1----:R-:W-:-:S04]  /*7490*/  @P0 IMAD R0, R3, R10, RZ ;  /* 0x0000000a03000224 */ /* 0x002fc800078e02ff */
[----:B------:R-:W-:-:S03]  /*74a0*/  @P0 IMAD R11, R207, R11, R0 ;  /* 0x0000000bcf0b0224 */ /* 0x000fc600078e0200 */
[----:B------:R-:W1:Y:S01]  /*74b0*/  @P1 LDC.64 R20, c[0x0][0x9c0] ;  /* 0x00027000ff141b82 */ /* 0x000e620000000a00 */
[----:B--2---:R-:W-:Y:S01]  /*74c0*/  @P2 SHF.R.U32.HI R7, RZ, R2, R5 ;  /* 0x00000002ff072219 */ /* 0x004fe20000011605 */
[----:B------:R-:W-:-:S04]  /*74d0*/  @P0 IMAD.WIDE.U32 R2, R207, R10, RZ ;  /* 0x0000000acf020225 */ /* 0x000fc800078e00ff */
[----:B------:R-:W-:Y:S01]  /*74e0*/  @P0 IMAD.IADD R3, R3, 0x1, R11 ;  /* 0x0000000103030824 */ /* 0x000fe200078e020b */
[--C-:B------:R-:W-:Y:S01]  /*74f0*/  @P1 SHF.R.S32.HI R11, RZ, 0x1f, R7.reuse ;  /* 0x0000001fff0b1819 */ /* 0x100fe20000011407 */
[----:B---3--:R-:W-:Y:S01]  /*7500*/  @P1 IMAD R4, R9, R12, RZ ;  /* 0x0000000c09041224 */ /* 0x008fe200078e02ff */
[----:B------:R-:W-:-:S03]  /*7510*/  @P0 SHF.R.S32.HI R9, RZ, 0x1f, R7 ;  /* 0x0000001fff090819 */ /* 0x000fc60000011407 */
[C---:B------:R-:W-:Y:S02]  /*7520*/  @P1 IMAD R13, R207.reuse, R13, R4 ;  /* 0x0000000dcf0d1224 */ /* 0x040fe400078e0204 */
[----:B------:R-:W-:-:S04]  /*7530*/  @P1 IMAD.WIDE.U32 R4, R207, R12, RZ ;  /* 0x0000000ccf041225 */ /* 0x000fc800078e00ff */
[----:B0-----:R-:W-:Y:S02]  /*7540*/  @P0 IMAD R0, R9, R14, RZ ;  /* 0x0000000e09000224 */ /* 0x001fe400078e02ff */
[----:B------:R-:W-:Y:S02]  /*7550*/  @P1 IMAD.IADD R5, R5, 0x1, R13 ;  /* 0x0000000105051824 */ /* 0x000fe400078e020d */
[----:B------:R-:W-:Y:S02]  /*7560*/  @P0 IMAD R9, R7, R15, R0 ;  /* 0x0000000f07090224 */ /* 0x000fe400078e0200 */
[----:B-1----:R-:W-:Y:S02]  /*7570*/  @P1 IMAD R6, R11, R20, RZ ;  /* 0x000000140b061224 */ /* 0x002fe400078e02ff */
[----:B------:R-:W-:-:S04]  /*7580*/  @P0 IMAD.WIDE.U32 R2, R7, R14, R2 ;  /* 0x0000000e07020225 */ /* 0x000fc800078e0002 */
[C---:B------:R-:W-:Y:S02]  /*7590*/  @P1 IMAD R11, R7.reuse, R21, R6 ;  /* 0x00000015070b1224 */ /* 0x040fe400078e0206 */
[----:B------:R-:W-:Y:S01]  /*75a0*/  @P1 IMAD.WIDE.U32 R6, R7, R20, R4 ;  /* 0x0000001407061225 */ /* 0x000fe200078e0004 */
[----:B------:R-:W-:Y:S01]  /*75b0*/  @P0 LEA R4, P3, R2, UR4, 0x2 ;  /* 0x0000000402040c11 */ /* 0x000fe2000f8610ff */
[----:B------:R-:W-:Y:S02]  /*75c0*/  ULDC UR4, c[0x0][0x988] ;  /* 0x0002620000047ab9 */ /* 0x000fe40000000800 */
[----:B------:R-:W-:Y:S01]  /*75d0*/  @P0 IMAD.IADD R5, R3, 0x1, R9 ;  /* 0x0000000103050824 */ /* 0x000fe200078e0209 */
[----:B------:R-:W-:Y:S01]  /*75e0*/  @P1 LEA R8, P4, R6, UR6, 0x2 ;  /* 0x0000000606081c11 */ /* 0x000fe2000f8810ff */
[----:B------:R-:W-:Y:S02]  /*75f0*/  @P1 IMAD.IADD R3, R7, 0x1, R11 ;  /* 0x0000000107031824 */ /* 0x000fe400078e020b */
[----:B------:R-:W-:Y:S01]  /*7600*/  IMAD.MOV.U32 R0, RZ, RZ, 0x3f800000 ;  /* 0x3f800000ff007424 */ /* 0x000fe200078e00ff */
[----:B------:R-:W-:Y:S01]  /*7610*/  @P0 LEA.HI.X R5, R2, UR5, R5, 0x2, P3 ;  /* 0x0000000502050c11 */ /* 0x000fe200098f1405 */
[----:B------:R-:W0:Y:S01]  /*7620*/  LDC.64 R10, c[0x0][0x9e0] ;  /* 0x00027800ff0a7b82 */ /* 0x000e220000000a00 */
[----:B------:R-:W-:Y:S01]  /*7630*/  @P1 LEA.HI.X R9, R6, UR7, R3, 0x2, P4 ;  /* 0x0000000706091c11 */ /* 0x000fe2000a0f1403 */
[----:B------:R-:W-:-:S04]  /*7640*/  IMAD.MOV.U32 R3, RZ, RZ, 0x3f800000 ;  /* 0x3f800000ff037424 */ /* 0x000fc800078e00ff */
[----:B------:R-:W2:Y:S02]  /*7650*/  @P1 LDG.E R0, desc[UR46][R8.64] ;  /* 0x0000002e08001981 */ /* 0x000ea4000c1e1900 */
[----:B------:R-:W1:Y:S02]  /*7660*/  @P2 LDC R7, c[0x0][0x42c] ;  /* 0x00010b00ff072b82 */ /* 0x000e640000000800 */
[----:B------:R-:W2:Y:S06]  /*7670*/  @P0 LDG.E R3, desc[UR46][R4.64] ;  /* 0x0000002e04030981 */ /* 0x000eac000c1e1900 */
[----:B------:R-:W3:Y:S01]  /*7680*/  @P2 LDC R2, c[0x0][0x430] ;  /* 0x00010c00ff022b82 */ /* 0x000ee20000000800 */
[----:B------:R-:W-:-:S02]  /*7690*/  IADD3 R204, R197, 0x80, -R198 ;  /* 0x00000080c5cc7810 */ /* 0x000fc40007ffe8c6 */
[----:B0-----:R-:W-:-:S03]  /*76a0*/  ISETP.GE.AND P1, PT, R11, 0x1, PT ;  /* 0x000000010b00780c */ /* 0x001fc60003f26270 */
[----:B------:R-:W-:Y:S02]  /*76b0*/  IMAD R204, R205, 0x80, R204 ;  /* 0x00000080cdcc7824 */ /* 0x000fe400078e02cc */
[----:B-1----:R-:W-:-:S05]  /*76c0*/  @P2 IMAD.HI.U32 R7, R206, R7, RZ ;  /* 0x00000007ce072227 */ /* 0x002fca00078e00ff */
[----:B---3--:R-:W-:Y:S01]  /*76d0*/  @P2 SHF.R.U32.HI R206, RZ, R2, R7 ;  /* 0x00000002ffce2219 */ /* 0x008fe20000011607 */
[----:B--2---:R-:W-:Y:S01]  /*76e0*/  FMUL.FTZ R0, R3, R0 ;  /* 0x0000000003007220 */ /* 0x004fe20000410000 */
[----:B------:R-:W-:-:S03]  /*76f0*/  IMAD.IADD R3, R204, 0x1, R10 ;  /* 0x00000001cc037824 */ /* 0x000fc600078e020a */
[----:B------:R-:W-:Y:S01]  /*7700*/  FMUL.FTZ R2, R0, UR4 ;  /* 0x0000000400027c20 */ /* 0x000fe20008410000 */
[----:B------:R-:W-:Y:S06]  /*7710*/  @!P1 BRA `(.L_x_1276) ;  /* 0x0000000000489947 */ /* 0x000fec0003800000 */
        /* <DEDUP_REMOVED lines=11> */
.L_x_1278:
[----:B------:R-:W-:-:S13]  /*77d0*/  ISETP.NE.AND P0, PT, R11, 0x1, PT ;  /* 0x000000010b00780c */ /* 0x000fda0003f05270 */
[----:B------:R-:W0:Y:S02]  /*77e0*/  @P0 LDC.64 R4, c[0x0][0x9e8] ;  /* 0x00027a00ff040b82 */ /* 0x000e240000000a00 */
[----:B0-----:R-:W-:-:S05]  /*77f0*/  @P0 IMAD.HI.U32 R4, R0, R4, RZ ;  /* 0x0000000400040227 */ /* 0x001fca00078e00ff */
[----:B------:R-:W-:-:S07]  /*7800*/  @P0 SHF.R.U32.HI R0, RZ, R5, R4 ;  /* 0x00000005ff000219 */ /* 0x000fce0000011604 */
.L_x_1279:
[----:B------:R-:W-:Y:S05]  /*7810*/  BSYNC B0 ;  /* 0x0000000000007941 */ /* 0x000fea0003800000 */
.L_x_1277:
[----:B------:R-:W-:-:S05]  /*7820*/  IMAD R0, R0, R11, R11 ;  /* 0x0000000b00007224 */ /* 0x000fca00078e020b */
[----:B------:R-:W-:-:S07]  /*7830*/  VIMNMX R3, R3, R0, PT ;  /* 0x0000000003037248 */ /* 0x000fce0003fe0100 */
.L_x_1276:
[----:B------:R-:W-:Y:S01]  /*7840*/  VIADD R3, R3, 0x3f ;  /* 0x0000003f03037836 */ /* 0x000fe20000000000 */
[----:B------:R-:W-:Y:S01]  /*7850*/  ULDC UR4, c[0x0][0x9dc] ;  /* 0x0002770000047ab9 */ /* 0x000fe20000000800 */
[----:B------:R-:W-:-:S03]  /*7860*/  IMAD.IADD R152, R197, 0x1, -R198 ;  /* 0x00000001c5987824 */ /* 0x000fc600078e0ac6 */
[----:B------:R-:W-:Y:S01]  /*7870*/  SHF.R.S32.HI R0, RZ, 0x1f, R3 ;  /* 0x0000001fff007819 */ /* 0x000fe20000011403 */
[----:B------:R-:W-:-:S03]  /*7880*/  IMAD R57, R205, 0x80, R152 ;  /* 0x00000080cd397824 */ /* 0x000fc600078e0298 */
[----:B------:R-:W-:-:S04]  /*7890*/  LEA.HI R0, R0, R3, RZ, 0x6 ;  /* 0x0000000300007211 */ /* 0x000fc800078f30ff */
[----:B------:R-:W-:Y:S02]  /*78a0*/  SHF.R.S32.HI R3, RZ, 0x6, R0 ;  /* 0x00000006ff037819 */ /* 0x000fe40000011400 */
[----:B------:R-:W-:Y:S02]  /*78b0*/  IADD3 R0, R57, -UR4, RZ ;  /* 0x8000000439007c10 */ /* 0x000fe4000fffe0ff */
[----:B------:R-:W-:Y:S01]  /*78c0*/  VIMNMX R56, R56, R3, PT ;  /* 0x0000000338387248 */ /* 0x000fe20003fe0100 */
        /* <DEDUP_REMOVED lines=11> */
.L_x_1282:
[----:B------:R-:W-:Y:S01]  /*7980*/  ISETP.NE.AND P0, PT, R11, 0x1, PT ;  /* 0x000000010b00780c */ /* 0x000fe20003f05270 */
[----:B------:R-:W-:-:S12]  /*7990*/  IMAD.MOV.U32 R4, RZ, RZ, R57 ;  /* 0x000000ffff047224 */ /* 0x000fd800078e0039 */
[----:B------:R-:W0:Y:S02]  /*79a0*/  @P0 LDC.64 R6, c[0x0][0x9e8] ;  /* 0x00027a00ff060b82 */ /* 0x000e240000000a00 */
[----:B0-----:R-:W-:-:S05]  /*79b0*/  @P0 IMAD.HI.U32 R6, R57, R6, RZ ;  /* 0x0000000639060227 */ /* 0x001fca00078e00ff */
[----:B------:R-:W-:-:S07]  /*79c0*/  @P0 SHF.R.U32.HI R4, RZ, R7, R6 ;  /* 0x00000007ff040219 */ /* 0x000fce0000011606 */
.L_x_1283:
[----:B------:R-:W-:Y:S05]  /*79d0*/  BSYNC B0 ;  /* 0x0000000000007941 */ /* 0x000fea0003800000 */
.L_x_1281:
[----:B------:R-:W-:-:S05]  /*79e0*/  IMAD R3, R4, R11, RZ ;  /* 0x0000000b04037224 */ /* 0x000fca00078e02ff */
[----:B------:R-:W-:-:S07]  /*79f0*/  VIMNMX R0, R0, R3, !PT ;  /* 0x0000000300007248 */ /* 0x000fce0007fe0100 */
.L_x_1280:
[----:B------:R-:W-:Y:S01]  /*7a00*/  SHF.R.S32.HI R5, RZ, 0x1f, R0 ;  /* 0x0000001fff057819 */ /* 0x000fe20000011400 */
[----:B------:R-:W-:Y:S01]  /*7a10*/  IMAD.MOV.U32 R3, RZ, RZ, RZ ;  /* 0x000000ffff037224 */ /* 0x000fe200078e00ff */
[----:B------:R-:W-:Y:S01]  /*7a20*/  PLOP3.LUT P0, PT, PT, PT, PT, 0x80, 0x0 ;  /* 0x000000000000781c */ /* 0x000fe20003f0f070 */
[----:B------:R-:W-:Y:S01]  /*7a30*/  IMAD.MOV.U32 R134, RZ, RZ, RZ ;  /* 0x000000ffff867224 */ /* 0x000fe200078e00ff */
[----:B------:R-:W-:Y:S01]  /*7a40*/  LEA.HI R5, R5, R0, RZ, 0x6 ;  /* 0x0000000005057211 */ /* 0x000fe200078f30ff */
[----:B------:R-:W-:Y:S01]  /*7a50*/  IMAD.MOV.U32 R0, RZ, RZ, RZ ;  /* 0x000000ffff007224 */ /* 0x000fe200078e00ff */
[----:B------:R-:W-:Y:S02]  /*7a60*/  CS2R R146, SRZ ;  /* 0x0000000000927805 */ /* 0x000fe4000001ff00 */
[----:B------:R-:W-:Y:S02]  /*7a70*/  CS2R R100, SRZ ;  /* 0x0000000000647805 */ /* 0x000fe4000001ff00 */
[----:B------:R-:W-:-:S02]  /*7a80*/  SHF.R.S32.HI R5, RZ, 0x6, R5 ;  /* 0x00000006ff057819 */ /* 0x000fc40000011405 */
[----:B------:R-:W-:Y:S01]  /*7a90*/  CS2R R144, SRZ ;  /* 0x0000000000907805 */ /* 0x000fe2000001ff00 */
[----:B------:R-:W-:Y:S01]  /*7aa0*/  IMAD.MOV.U32 R141, RZ, RZ, RZ ;  /* 0x000000ffff8d7224 */ /* 0x000fe200078e00ff */
[----:B------:R-:W-:Y:S02]  /*7ab0*/  CS2R R108, SRZ ;  /* 0x00000000006c7805 */ /* 0x000fe4000001ff00 */
[----:B------:R-:W-:Y:S02]  /*7ac0*/  VIMNMX R203, RZ, R5, !PT ;  /* 0x00000005ffcb7248 */ /* 0x000fe40007fe0100 */
[----:B------:R-:W-:Y:S02]  /*7ad0*/  CS2R R132, SRZ ;  /* 0x0000000000847805 */ /* 0x000fe4000001ff00 */
[----:B------:R-:W-:Y:S02]  /*7ae0*/  CS2R R138, SRZ ;  /* 0x00000000008a7805 */ /* 0x000fe4000001ff00 */
[----:B------:R-:W-:-:S02]  /*7af0*/  CS2R R92, SRZ ;  /* 0x00000000005c7805 */ /* 0x000fc4000001ff00 */
[----:B------:R-:W-:Y:S02]  /*7b00*/  ISETP.GT.AND P1, PT, R56, R203, PT ;  /* 0x000000cb3800720c */ /* 0x000fe40003f24270 */
[----:B------:R-:W-:Y:S02]  /*7b10*/  CS2R R136, SRZ ;  /* 0x0000000000887805 */ /* 0x000fe4000001ff00 */
[----:B------:R-:W-:Y:S02]  /*7b20*/  CS2R R126, SRZ ;  /* 0x00000000007e7805 */ /* 0x000fe4000001ff00 */
[----:B------:R-:W-:Y:S02]  /*7b30*/  CS2R R130, SRZ ;  /* 0x0000000000827805 */ /* 0x000fe4000001ff00 */
[----:B----4-:R-:W-:Y:S02]  /*7b40*/  CS2R R84, SRZ ;  /* 0x0000000000547805 */ /* 0x010fe4000001ff00 */
        /* <DEDUP_REMOVED lines=37> */
[----:B------:R-:W-:Y:S01]  /*7da0*/  IMAD.MOV.U32 R12, RZ, RZ, RZ ;  /* 0x000000ffff0c7224 */ /* 0x000fe200078e00ff */
        /* <DEDUP_REMOVED lines=14> */
[----:B------:R-:W-:Y:S01]  /*7e90*/  CS2R R116, SRZ ;  /* 0x0000000000747805 */ /* 0x000fe2000001ff00 */
[----:B------:R-:W-:Y:S06]  /*7ea0*/  @!P1 BRA `(.L_x_1284) ;  /* 0x0000013000189947 */ /* 0x000fec0003800000 */
[----:B------:R-:W-:-:S03]  /*7eb0*/  UMOV UR4, 0xffffffff ;  /* 0xffffffff00047882 */ /* 0x000fc60000000000 */
[----:B------:R-:W-:Y:S05]  /*7ec0*/  BRA.DIV UR4, `(.L_x_1285) ;  /* 0x000001d6046c7947 */ /* 0x000fea000b800000 */
[----:B------:R0:W1:Y:S02]  /*7ed0*/  SHFL.IDX PT, R202, R230, RZ, 0x1f ;  /* 0x00001fffe6ca7589 */ /* 0x00006400000e0000 */
.L_x_1608:
[----:B-1----:R-:W-:Y:S01]  /*7ee0*/  LEA.HI R0, R202, R202, RZ, 0x1 ;  /* 0x000000caca007211 */ /* 0x002fe200078f08ff */
[----:B------:R-:W-:-:S03]  /*7ef0*/  ULOP3.LUT UP0, URZ, UR44, 0x1bf, URZ, 0xc0, !UPT ;  /* 0x000001bf2c3f7892 */ /* 0x000fc6000f80c03f */
[----:B------:R-:W-:-:S03]  /*7f00*/  LOP3.LUT R3, R0, 0x1e, RZ, 0xc0, !PT ;  /* 0x0000001e00037812 */ /* 0x000fc600078ec0ff */
[----:B------:R-:W-:Y:S02]  /*7f10*/  PLOP3.LUT P0, PT, PT, PT, UP0, 0x80, 0x0 ;  /* 0x000000000000781c */ /* 0x000fe40003f0f008 */
[----:B------:R-:W-:-:S05]  /*7f20*/  IMAD.IADD R3, R202, 0x1, -R3 ;  /* 0x00000001ca037824 */ /* 0x000fca00078e0a03 */
[----:B------:R-:W-:-:S04]  /*7f30*/  LEA R3, R3, UR44, 0xd ;  /* 0x0000002c03037c11 */ /* 0x000fc8000f8e68ff */
[----:B------:R-:W-:-:S04]  /*7f40*/  SHF.R.U32.HI R3, RZ, 0x4, R3 ;  /* 0x00000004ff037819 */ /* 0x000fc80000011603 */
[----:B------:R-:W-:Y:S01]  /*7f50*/  LOP3.LUT R52, R3, 0x3fff, RZ, 0xc0, !PT ;  /* 0x00003fff03347812 */ /* 0x000fe200078ec0ff */
[----:B------:R-:W-:Y:S06]  /*7f60*/  @!P0 BRA `(.L_x_1286) ;  /* 0x0000000000408947 */ /* 0x000fec0003800000 */
        /* <DEDUP_REMOVED lines=15> */
[----:B0-2--5:R-:W-:Y:S05]  /*8060*/  CALL.ABS.NOINC R14 ;  /* 0x000000000e007343 */ /* 0x025fea0003c00000 */
.L_x_1286:
[----:B------:R-:W-:Y:S02]  /*8070*/  ULDC UR4, c[0x0][0x3d4] ;  /* 0x0000f50000047ab9 */ /* 0x000fe40000000800 */
[----:B------:R-:W-:-:S13]  /*8080*/  ISETP.LT.AND P0, PT, RZ, UR4, PT ;  /* 0x00000004ff007c0c */ /* 0x000fda000bf01270 */
[----:B------:R-:W-:Y:S05]  /*8090*/  @P0 BRA `(.L_x_1287) ;  /* 0x0000000000400947 */ /* 0x000fea0003800000 */
[----:B------:R-:W-:-:S04]  /*80a0*/  ULEA.HI UR4, UR43, UR43, URZ, 0x1 ;  /* 0x0000002b2b047291 */ /* 0x000fc8000f8f083f */
[----:B------:R-:W-:-:S04]  /*80b0*/  ULOP3.LUT UR4, UR4, 0xfffffffe, URZ, 0xc0, !UPT ;  /* 0xfffffffe04047892 */ /* 0x000fc8000f8ec03f */
[----:B------:R-:W-:-:S06]  /*80c0*/  UIADD3 UR4, UR43, -UR4, URZ ;  /* 0x800000042b047290 */ /* 0x000fcc000fffe03f */
[----:B------:R-:W-:-:S05]  /*80d0*/  IMAD.U32 R3, RZ, RZ, UR4 ;  /* 0x00000004ff037e24 */ /* 0x000fca000f8e00ff */
[----:B------:R-:W-:-:S04]  /*80e0*/  SHF.L.U32 R3, R3, 0x1f, RZ ;  /* 0x0000001f03037819 */ /* 0x000fc800000006ff */
[----:B------:R1:W2:Y:S03]  /*80f0*/  SYNCS.PHASECHK.TRANS64.TRYWAIT P0, [R16+URZ+0x28400], R3 ;  /* 0x02840003100075a7 */ /* 0x0002a6000800017f */
[----:B--2---:R-:W-:Y:S05]  /*8100*/  @!P0 NANOSLEEP.SYNCS 0x989680 ;  /* 0x009896800000895d */ /* 0x004fea0003900000 */
[----:B------:R-:W2:Y:S01]  /*8110*/  @!P0 SYNCS.PHASECHK.TRANS64 P0, [R16+URZ+0x28400], R3 ;  /* 0x02840003100085a7 */ /* 0x000ea2000800007f */
[----:B------:R-:W-:Y:S04]  /*8120*/  BSSY B0, `(.L_x_1288) ;  /* 0x0000006000007945 */ /* 0x000fe80003800000 */
[----:B--2---:R-:W-:Y:S05]  /*8130*/  @P0 BRA `(.L_x_1289) ;  /* 0x0000000000100947 */ /* 0x004fea0003800000 */
.L_x_1290:
[----:B--2---:R2:W3:Y:S02]  /*8140*/  SYNCS.PHASECHK.TRANS64.TRYWAIT P0, [R16+URZ+0x28400], R3 ;  /* 0x02840003100075a7 */ /* 0x0044e4000800017f */
[----:B---3--:R-:W-:Y:S05]  /*8150*/  @!P0 NANOSLEEP.SYNCS 0x989680 ;  /* 0x009896800000895d */ /* 0x008fea0003900000 */
[----:B------:R-:W3:Y:S02]  /*8160*/  @!P0 SYNCS.PHASECHK.TRANS64 P0, [R16+URZ+0x28400], R3 ;  /* 0x02840003100085a7 */ /* 0x000ee4000800007f */
[----:B---3--:R-:W-:Y:S05]  /*8170*/  @!P0 BRA `(.L_x_1290) ;  /* 0xfffffffc00f08947 */ /* 0x008fea000383ffff */
.L_x_1289:
[----:B------:R-:W-:Y:S05]  /*8180*/  BSYNC B0 ;  /* 0x0000000000007941 */ /* 0x000fea0003800000 */
.L_x_1288:
[----:B------:R-:W-:Y:S05]  /*8190*/  BRA `(.L_x_1291) ;  /* 0x0000009400a87947 */ /* 0x000fea0003800000 */
.L_x_1287:
[----:B------:R-:W1:Y:S01]  /*81a0*/  LDC.64 R12, c[0x0][0x3d8] ;  /* 0x0000f600ff0c7b82 */ /* 0x000e620000000a00 */
[----:B-----5:R-:W-:Y:S01]  /*81b0*/  SHF.R.S32.HI R3, RZ, 0x1f, R27 ;  /* 0x0000001fff037819 */ /* 0x020fe2000001141b */
[----:B------:R-:W-:Y:S01]  /*81c0*/  IMAD.MOV.U32 R4, RZ, RZ, R22 ;  /* 0x000000ffff047224 */ /* 0x000fe200078e0016 */
[----:B------:R-:W-:Y:S01]  /*81d0*/  ULOP3.LUT UP0, URZ, UR44, 0x3ff, URZ, 0xc0, !UPT ;  /* 0x000003ff2c3f7892 */ /* 0x000fe2000f80c03f */
[----:B------:R-:W-:Y:S02]  /*81e0*/  IMAD.MOV.U32 R5, RZ, RZ, R23 ;  /* 0x000000ffff057224 */ /* 0x000fe400078e0017 */
[----:B------:R-:W-:Y:S02]  /*81f0*/  IMAD.MOV.U32 R9, RZ, RZ, R193 ;  /* 0x000000ffff097224 */ /* 0x000fe400078e00c1 */
[----:B------:R-:W2:Y:S01]  /*8200*/  LDC.64 R14, c[0x0][0x3e8] ;  /* 0x0000fa00ff0e7b82 */ /* 0x000ea20000000a00 */
[-C--:B-1----:R-:W-:Y:S02]  /*8210*/  IMAD R8, R19, R12.reuse, RZ ;  /* 0x0000000c13087224 */ /* 0x082fe400078e02ff */
[----:B------:R-:W-:-:S02]  /*8220*/  IMAD R0, R3, R12, RZ ;  /* 0x0000000c03007224 */ /* 0x000fc400078e02ff */
[----:B------:R-:W-:Y:S02]  /*8230*/  IMAD R24, R18, R13, R8 ;  /* 0x0000000d12187224 */ /* 0x000fe400078e0208 */
[----:B------:R-:W-:Y:S02]  /*8240*/  IMAD.MOV.U32 R8, RZ, RZ, R192 ;  /* 0x000000ffff087224 */ /* 0x000fe400078e00c0 */
[----:B------:R-:W-:Y:S01]  /*8250*/  IMAD.WIDE.U32 R54, R27, R12, RZ ;  /* 0x0000000c1b367225 */ /* 0x000fe200078e00ff */
[----:B--2---:R-:W-:-:S03]  /*8260*/  SHF.L.U64.HI R31, R14, 0x5, R15 ;  /* 0x000000050e1f7819 */ /* 0x004fc6000001020f */
[----:B------:R-:W-:-:S04]  /*8270*/  IMAD.WIDE.U32 R6, R18, R12, R4 ;  /* 0x0000000c12067225 */ /* 0x000fc800078e0004 */
[----:B------:R-:W-:Y:S01]  /*8280*/  IMAD R53, R27, R13, R0 ;  /* 0x0000000d1b357224 */ /* 0x000fe200078e0200 */
[----:B------:R-:W-:Y:S01]  /*8290*/  IADD3 R63, P0, R6, R54, RZ ;  /* 0x00000036063f7210 */ /* 0x000fe20007f1e0ff */
[----:B------:R-:W-:-:S03]  /*82a0*/  IMAD.WIDE.U32 R10, R18, R12, R8 ;  /* 0x0000000c120a7225 */ /* 0x000fc600078e0008 */
[----:B------:R-:W-:Y:S01]  /*82b0*/  IADD3 R53, R53, R55, RZ ;  /* 0x0000003735357210 */ /* 0x000fe20007ffe0ff */
[----:B------:R-:W-:Y:S01]  /*82c0*/  IMAD R0, R3, R14, RZ ;  /* 0x0000000e03007224 */ /* 0x000fe200078e02ff */
[----:B------:R-:W-:Y:S01]  /*82d0*/  IADD3 R25, P1, R10, R54, RZ ;  /* 0x000000360a197210 */ /* 0x000fe20007f3e0ff */
[----:B------:R-:W-:Y:S01]  /*82e0*/  IMAD.WIDE.U32 R4, R18, R14, R4 ;  /* 0x0000000e12047225 */ /* 0x000fe200078e0004 */
[C---:B------:R-:W-:Y:S02]  /*82f0*/  IADD3.X R62, R53.reuse, R7, R24, P0, !PT ;  /* 0x00000007353e7210 */ /* 0x040fe400007fe418 */
[----:B------:R-:W-:Y:S01]  /*8300*/  IADD3.X R24, R53, R24, R11, P1, !PT ;  /* 0x0000001835187210 */ /* 0x000fe20000ffe40b */
[-C--:B------:R-:W-:Y:S01]  /*8310*/  IMAD R3, R19, R14.reuse, RZ ;  /* 0x0000000e13037224 */ /* 0x080fe200078e02ff */
[----:B------:R-:W-:Y:S01]  /*8320*/  PLOP3.LUT P1, PT, PT, PT, UP0, 0x80, 0x0 ;  /* 0x000000000000781c */ /* 0x000fe20003f2f008 */
[C---:B------:R-:W-:Y:S02]  /*8330*/  IMAD R61, R27.reuse, R15, R0 ;  /* 0x0000000f1b3d7224 */ /* 0x040fe400078e0200 */
[----:B------:R-:W-:Y:S01]  /*8340*/  IMAD.WIDE.U32 R58, R27, R14, RZ ;  /* 0x0000000e1b3a7225 */ /* 0x000fe200078e00ff */
[----:B------:R-:W-:-:S03]  /*8350*/  SHF.L.U64.HI R27, R12, 0x5, R13 ;  /* 0x000000050c1b7819 */ /* 0x000fc6000001020d */
[----:B------:R-:W-:Y:S01]  /*8360*/  IMAD.WIDE.U32 R8, R18, R14, R8 ;  /* 0x0000000e12087225 */ /* 0x000fe200078e0008 */
[----:B------:R-:W-:-:S03]  /*8370*/  IADD3 R65, P0, R4, R58, RZ ;  /* 0x0000003a04417210 */ /* 0x000fc60007f1e0ff */
[----:B------:R-:W-:Y:S01]  /*8380*/  IMAD R3, R18, R15, R3 ;  /* 0x0000000f12037224 */ /* 0x000fe200078e0203 */
[----:B------:R-:W-:Y:S01]  /*8390*/  IADD3 R73, P2, R8, R58, RZ ;  /* 0x0000003a08497210 */ /* 0x000fe20007f5e0ff */
[----:B------:R-:W-:Y:S02]  /*83a0*/  IMAD.IADD R61, R61, 0x1, R59 ;  /* 0x000000013d3d7824 */ /* 0x000fe400078e023b */
[----:B------:R-:W-:Y:S02]  /*83b0*/  IMAD.SHL.U32 R30, R12, 0x20, RZ ;  /* 0x000000200c1e7824 */ /* 0x000fe400078e00ff */
[----:B------:R-:W-:Y:S01]  /*83c0*/  IMAD.SHL.U32 R32, R14, 0x20, RZ ;  /* 0x000000200e207824 */ /* 0x000fe200078e00ff */
[C---:B------:R-:W-:Y:S02]  /*83d0*/  IADD3.X R67, R61.reuse, R5, R3, P0, !PT ;  /* 0x000000053d437210 */ /* 0x040fe400007fe403 */
[----:B------:R-:W-:Y:S01]  /*83e0*/  IADD3.X R26, R61, R3, R9, P2, !PT ;  /* 0x000000033d1a7210 */ /* 0x000fe200017fe409 */
        /* <DEDUP_REMOVED lines=16> */
[----:B0-2---:R-:W-:Y:S05]  /*84f0*/  CALL.ABS.NOINC R14 ;  /* 0x000000000e007343 */ /* 0x005fea0003c00000 */
.L_x_1292:
[----:B------:R-:W1:Y:S01]  /*8500*/  LDC.64 R12, c[0x0][0x3d8] ;  /* 0x0000f600ff0c7b82 */ /* 0x000e620000000a00 */
[----:B------:R-:W-:Y:S01]  /*8510*/  SHF.R.S32.HI R3, RZ, 0x1f, R205 ;  /* 0x0000001fff037819 */ /* 0x000fe200000114cd */
[----:B------:R-:W-:Y:S01]  /*8520*/  ULDC.U8 UR4, c[0x0][0x3f0] ;  /* 0x0000fc0000047ab9 */ /* 0x000fe20000000000 */
[----:B------:R-:W-:Y:S01]  /*8530*/  BSSY B0, `(.L_x_1293) ;  /* 0x0000928000007945 */ /* 0x000fe20003800000 */
[----:B------:R-:W-:-:S04]  /*8540*/  ISETP.NE.AND P0, PT, RZ, UR4, PT ;  /* 0x00000004ff007c0c */ /* 0x000fc8000bf05270 */
[----:B------:R-:W2:Y:S01]  /*8550*/  LDC.64 R10, c[0x0][0x3e8] ;  /* 0x0000fa00ff0a7b82 */ /* 0x000ea20000000a00 */
[-C--:B-1----:R-:W-:Y:S02]  /*8560*/  IMAD R0, R3, R12.reuse, RZ ;  /* 0x0000000c03007224 */ /* 0x082fe400078e02ff */
[----:B------:R-:W-:-:S04]  /*8570*/  IMAD.WIDE.U32 R4, R205, R12, RZ ;  /* 0x0000000ccd047225 */ /* 0x000fc800078e00ff */
[-C--:B--2---:R-:W-:Y:S02]  /*8580*/  IMAD R6, R3, R10.reuse, RZ ;  /* 0x0000000a03067224 */ /* 0x084fe400078e02ff */
[C---:B------:R-:W-:Y:S02]  /*8590*/  IMAD R3, R205.reuse, R13, R0 ;  /* 0x0000000dcd037224 */ /* 0x040fe400078e0200 */
[----:B------:R-:W-:-:S04]  /*85a0*/  IMAD.WIDE.U32 R8, R205, R10, RZ ;  /* 0x0000000acd087225 */ /* 0x000fc800078e00ff */
[----:B------:R-:W-:Y:S02]  /*85b0*/  IMAD R7, R205, R11, R6 ;  /* 0x0000000bcd077224 */ /* 0x000fe400078e0206 */
[----:B------:R-:W-:Y:S02]  /*85c0*/  IMAD.IADD R5, R5, 0x1, R3 ;  /* 0x0000000105057824 */ /* 0x000fe400078e0203 */
[----:B------:R-:W-:Y:S02]  /*85d0*/  IMAD R0, R205, -0x80, R198 ;  /* 0xffffff80cd007824 */ /* 0x000fe400078e02c6 */
[----:B------:R-:W-:Y:S01]  /*85e0*/  IMAD.IADD R3, R9, 0x1, R7 ;  /* 0x0000000109037824 */ /* 0x000fe200078e0207 */
[C---:B------:R-:W-:Y:S01]  /*85f0*/  SHF.L.U64.HI R7, R4.reuse, 0x7, R5 ;  /* 0x0000000704077819 */ /* 0x040fe20000010205 */
[----:B------:R-:W-:Y:S01]  /*8600*/  IMAD.SHL.U32 R6, R4, 0x80, RZ ;  /* 0x0000008004067824 */ /* 0x000fe200078e00ff */
[----:B------:R-:W-:Y:S01]  /*8610*/  VIMNMX R74, R0, 0x80, PT ;  /* 0x00000080004a7848 */ /* 0x000fe20003fe0100 */
[C---:B------:R-:W-:Y:S01]  /*8620*/  IMAD.SHL.U32 R4, R8.reuse, 0x80, RZ ;  /* 0x0000008008047824 */ /* 0x040fe200078e00ff */
[----:B------:R-:W-:Y:S01]  /*8630*/  SHF.L.U64.HI R5, R8, 0x7, R3 ;  /* 0x0000000708057819 */ /* 0x000fe20000010203 */
[----:B------:R-:W-:Y:S06]  /*8640*/  @!P0 BRA `(.L_x_1294) ;  /* 0x0000004800648947 */ /* 0x000fec0003800000 */
[----:B------:R-:W1:Y:S01]  /*8650*/  LDC R0, c[0x0][0x428] ;  /* 0x00010a00ff007b82 */ /* 0x000e620000000800 */
[----:B------:R-:W-:Y:S01]  /*8660*/  ISETP.GE.AND P0, PT, R18, R74, PT ;  /* 0x0000004a1200720c */ /* 0x000fe20003f06270 */
[----:B------:R-:W-:Y:S01]  /*8670*/  BSSY B1, `(.L_x_1295) ;  /* 0x000001c000017945 */ /* 0x000fe20003800000 */
[----:B------:R-:W-:Y:S01]  /*8680*/  IMAD R3, R205, 0x80, R18 ;  /* 0x00000080cd037824 */ /* 0x000fe200078e0212 */
[----:B------:R-:W-:Y:S02]  /*8690*/  CS2R R28, SRZ ;  /* 0x00000000001c7805 */ /* 0x000fe4000001ff00 */
[----:B------:R-:W-:Y:S02]  /*86a0*/  CS2R R44, SRZ ;  /* 0x00000000002c7805 */ /* 0x000fe4000001ff00 */
[----:B------:R-:W-:Y:S02]  /*86b0*/  CS2R R48, SRZ ;  /* 0x0000000000307805 */ /* 0x000fe4000001ff00 */
[----:B------:R-:W-:-:S02]  /*86c0*/  CS2R R46, SRZ ;  /* 0x00000000002e7805 */ /* 0x000fc4000001ff00 */
[----:B------:R-:W-:Y:S02]  /*86d0*/  CS2R R50, SRZ ;  /* 0x0000000000327805 */ /* 0x000fe4000001ff00 */
[----:B-1----:R-:W-:-:S13]  /*86e0*/  ISETP.NE.AND P1, PT, R0, 0x1, PT ;  /* 0x000000010000780c */ /* 0x002fda0003f25270 */
[----:B------:R-:W1:Y:S08]  /*86f0*/  @P1 LDC R0, c[0x0][0x42c] ;  /* 0x00010b00ff001b82 */ /* 0x000e700000000800 */
[----:B------:R-:W2:Y:S01]  /*8700*/  @P1 LDC R21, c[0x0][0x430] ;  /* 0x00010c00ff151b82 */ /* 0x000ea20000000800 */
[----:B------:R-:W-:Y:S05]  /*8710*/  @P0 BRA `(.L_x_1296) ;  /* 0x0000000000440947 */ /* 0x000fea0003800000 */
[----:B------:R-:W-:Y:S01]  /*8720*/  ULDC.64 UR6, c[0x0][0x3c8] ;  /* 0x0000f20000067ab9 */ /* 0x000fe20000000a00 */
[----:B------:R-:W-:Y:S01]  /*8730*/  ULDC UR4, c[0x0][0x3d4] ;  /* 0x0000f50000047ab9 */ /* 0x000fe20000000800 */
[----:B------:R-:W-:Y:S01]  /*8740*/  IADD3 R8, P4, P5, R63, UR6, R6 ;  /* 0x000000063f087c10 */ /* 0x000fe2000fd9e006 */
[----:B------:R-:W-:Y:S01]  /*8750*/  ULDC.64 UR8, c[0x0][0x3e0] ;  /* 0x0000f80000087ab9 */ /* 0x000fe20000000a00 */
[----:B------:R-:W-:Y:S02]  /*8760*/  ISETP.GE.AND P3, PT, R22, UR4, PT ;  /* 0x0000000416007c0c */ /* 0x000fe4000bf66270 */
[----:B------:R-:W-:Y:S02]  /*8770*/  CS2R R48, SRZ ;  /* 0x0000000000307805 */ /* 0x000fe4000001ff00 */
[----:B------:R-:W-:Y:S02]  /*8780*/  ISETP.GE.AND P2, PT, R199, UR4, PT ;  /* 0x00000004c7007c0c */ /* 0x000fe4000bf46270 */
[----:B------:R-:W-:-:S02]  /*8790*/  CS2R R44, SRZ ;  /* 0x00000000002c7805 */ /* 0x000fc4000001ff00 */
[----:B------:R-:W-:Y:S02]  /*87a0*/  IADD3.X R9, R62, UR7, R7, P4, P5 ;  /* 0x000000073e097c10 */ /* 0x000fe4000a7ea407 */
[----:B------:R-:W-:Y:S02]  /*87b0*/  CS2R R50, SRZ ;  /* 0x0000000000327805 */ /* 0x000fe4000001ff00 */
[----:B------:R-:W-:Y:S02]  /*87c0*/  IADD3 R14, P4, P5, R65, UR8, R4 ;  /* 0x00000008410e7c10 */ /* 0x000fe4000fd9e004 */
[----:B------:R-:W-:Y:S02]  /*87d0*/  CS2R R46, SRZ ;  /* 0x00000000002e7805 */ /* 0x000fe4000001ff00 */
[----:B------:R-:W-:Y:S01]  /*87e0*/  IADD3.X R15, R67, UR9, R5, P4, P5 ;  /* 0x00000009430f7c10 */ /* 0x000fe2000a7ea405 */
[----:B------:R3:W5:Y:S04]  /*87f0*/  @!P3 LDG.E.64 R48, desc[UR46][R8.64] ;  /* 0x0000002e0830b981 */ /* 0x000768000c1e1b00 */
[----:B------:R3:W5:Y:S04]  /*8800*/  @!P2 LDG.E.64 R44, desc[UR46][R8.64+0x40] ;  /* 0x0000402e082ca981 */ /* 0x000768000c1e1b00 */
[----:B------:R3:W5:Y:S04]  /*8810*/  @!P3 LDG.E.64 R50, desc[UR46][R14.64] ;  /* 0x0000002e0e32b981 */ /* 0x000768000c1e1b00 */
[----:B------:R3:W5:Y:S02]  /*8820*/  @!P2 LDG.E.64 R46, desc[UR46][R14.64+0x40] ;  /* 0x0000402e0e2ea981 */ /* 0x000764000c1e1b00 */
.L_x_1296:
[----:B------:R-:W-:Y:S05]  /*8830*/  BSYNC B1 ;  /* 0x0000000000017941 */ /* 0x000fea0003800000 */
.L_x_1295:
[----:B------:R-:W-:Y:S01]  /*8840*/  ISETP.GE.AND P2, PT, R195, R74, PT ;  /* 0x0000004ac300720c */ /* 0x000fe20003f46270 */
[----:B------:R-:W-:Y:S01]  /*8850*/  IMAD R3, R218, 0x20, R3 ;  /* 0x00000020da037824 */ /* 0x000fe200078e0203 */
[----:B------:R-:W-:Y:S01]  /*8860*/  BSSY B1, `(.L_x_1297) ;  /* 0x000001b000017945 */ /* 0x000fe20003800000 */
[----:B------:R-:W-:Y:S02]  /*8870*/  CS2R R40, SRZ ;  /* 0x0000000000287805 */ /* 0x000fe4000001ff00 */
[----:B------:R-:W-:Y:S01]  /*8880*/  CS2R R34, SRZ ;  /* 0x0000000000227805 */ /* 0x000fe2000001ff00 */
[----:B-1----:R-:W-:Y:S01]  /*8890*/  @P1 IMAD.HI.U32 R0, R3, R0, RZ ;  /* 0x0000000003001227 */ /* 0x002fe200078e00ff */
[----:B------:R-:W-:-:S06]  /*88a0*/  CS2R R42, SRZ ;  /* 0x00000000002a7805 */ /* 0x000fcc000001ff00 */
[----:B------:R-:W-:Y:S05]  /*88b0*/  @P2 BRA `(.L_x_1298) ;  /* 0x0000000000542947 */ /* 0x000fea0003800000 */
[----:B---3--:R-:W-:Y:S01]  /*88c0*/  IADD3 R8, P3, P4, R63, R30, R6 ;  /* 0x0000001e3f087210 */ /* 0x008fe20007c7e006 */
[----:B------:R-:W-:Y:S01]  /*88d0*/  ULDC.64 UR6, c[0x0][0x3c8] ;  /* 0x0000f20000067ab9 */ /* 0x000fe20000000a00 */
[----:B------:R-:W-:Y:S01]  /*88e0*/  ULDC UR4, c[0x0][0x3d4] ;  /* 0x0000f50000047ab9 */ /* 0x000fe20000000800 */
[----:B------:R-:W-:Y:S01]  /*88f0*/  ULDC.64 UR8, c[0x0][0x3e0] ;  /* 0x0000f80000087ab9 */ /* 0x000fe20000000a00 */
[----:B------:R-:W-:Y:S02]  /*8900*/  IADD3.X R9, R62, R27, R7, P3, P4 ;  /* 0x0000001b3e097210 */ /* 0x000fe40001fe8407 */
[----:B------:R-:W-:Y:S02]  /*8910*/  CS2R R40, SRZ ;  /* 0x0000000000287805 */ /* 0x000fe4000001ff00 */
[----:B------:R-:W-:Y:S02]  /*8920*/  IADD3 R14, P4, P5, R65, R32, R4 ;  /* 0x00000020410e7210 */ /* 0x000fe40007d9e004 */
[----:B------:R-:W-:-:S02]  /*8930*/  CS2R R28, SRZ ;  /* 0x00000000001c7805 */ /* 0x000fc4000001ff00 */
[----:B------:R-:W-:Y:S02]  /*8940*/  IADD3 R8, P3, R8, UR6, RZ ;  /* 0x0000000608087c10 */ /* 0x000fe4000ff7e0ff */
[----:B------:R-:W-:Y:S02]  /*8950*/  CS2R R42, SRZ ;  /* 0x00000000002a7805 */ /* 0x000fe4000001ff00 */
[----:B------:R-:W-:Y:S02]  /*8960*/  IADD3.X R15, R67, R31, R5, P4, P5 ;  /* 0x0000001f430f7210 */ /* 0x000fe400027ea405 */
[----:B------:R-:W-:Y:S02]  /*8970*/  CS2R R34, SRZ ;  /* 0x0000000000227805 */ /* 0x000fe4000001ff00 */
[----:B------:R-:W-:Y:S02]  /*8980*/  ISETP.GE.AND P5, PT, R22, UR4, PT ;  /* 0x0000000416007c0c */ /* 0x000fe4000bfa6270 */
[----:B------:R-:W-:-:S02]  /*8990*/  ISETP.GE.AND P4, PT, R199, UR4, PT ;  /* 0x00000004c7007c0c */ /* 0x000fc4000bf86270 */
[----:B------:R-:W-:Y:S02]  /*89a0*/  IADD3.X R9, R9, UR7, RZ, P3, !PT ;  /* 0x0000000709097c10 */ /* 0x000fe40009ffe4ff */
[----:B------:R-:W-:-:S04]  /*89b0*/  IADD3 R14, P3, R14, UR8, RZ ;  /* 0x000000080e0e7c10 */ /* 0x000fc8000ff7e0ff */
[----:B------:R-:W-:-:S03]  /*89c0*/  IADD3.X R15, R15, UR9, RZ, P3, !PT ;  /* 0x000000090f0f7c10 */ /* 0x000fc60009ffe4ff */
[----:B------:R1:W5:Y:S04]  /*89d0*/  @!P5 LDG.E.64 R40, desc[UR46][R8.64] ;  /* 0x0000002e0828d981 */ /* 0x000368000c1e1b00 */
[----:B------:R1:W5:Y:S04]  /*89e0*/  @!P4 LDG.E.64 R28, desc[UR46][R8.64+0x40] ;  /* 0x0000402e081cc981 */ /* 0x000368000c1e1b00 */
[----:B------:R1:W5:Y:S04]  /*89f0*/  @!P5 LDG.E.64 R42, desc[UR46][R14.64] ;  /* 0x0000002e0e2ad981 */ /* 0x000368000c1e1b00 */
[----:B------:R1:W5:Y:S02]  /*8a00*/  @!P4 LDG.E.64 R34, desc[UR46][R14.64+0x40] ;  /* 0x0000402e0e22c981 */ /* 0x000364000c1e1b00 */
.L_x_1298:
[----:B------:R-:W-:Y:S05]  /*8a10*/  BSYNC B1 ;  /* 0x0000000000017941 */ /* 0x000fea0003800000 */
.L_x_1297:
[-C--:B------:R-:W-:Y:S01]  /*8a20*/  ISETP.GE.AND P3, PT, R222, R74.reuse, PT ;  /* 0x0000004ade00720c */ /* 0x080fe20003f66270 */
[----:B------:R-:W-:Y:S01]  /*8a30*/  BSSY B1, `(.L_x_1299) ;  /* 0x0000024000017945 */ /* 0x000fe20003800000 */
[----:B--2---:R-:W-:Y:S01]  /*8a40*/  @P1 SHF.R.U32.HI R3, RZ, R21, R0 ;  /* 0x00000015ff031219 */ /* 0x004fe20000011600 */
[----:B------:R-:W-:Y:S01]  /*8a50*/  IMAD.MOV.U32 R60, RZ, RZ, R58 ;  /* 0x000000ffff3c7224 */ /* 0x000fe200078e003a */
[----:B------:R-:W-:Y:S02]  /*8a60*/  MOV R55, R53 ;  /* 0x0000003500377202 */ /* 0x000fe40000000f00 */
[----:B-1-3--:R-:W-:Y:S02]  /*8a70*/  CS2R R8, SRZ ;  /* 0x0000000000087805 */ /* 0x00afe4000001ff00 */
[----:B------:R-:W-:Y:S02]  /*8a80*/  ISETP.GE.AND P4, PT, R221, R74, PT ;  /* 0x0000004add00720c */ /* 0x000fe40003f86270 */
[----:B------:R-:W-:-:S02]  /*8a90*/  CS2R R30, SRZ ;  /* 0x00000000001e7805 */ /* 0x000fc4000001ff00 */
[----:B------:R-:W-:Y:S02]  /*8aa0*/  CS2R R36, SRZ ;  /* 0x0000000000247805 */ /* 0x000fe4000001ff00 */
[----:B------:R-:W-:Y:S02]  /*8ab0*/  CS2R R32, SRZ ;  /* 0x0000000000207805 */ /* 0x000fe4000001ff00 */
[----:B------:R-:W-:Y:S02]  /*8ac0*/  CS2R R26, SRZ ;  /* 0x00000000001a7805 */ /* 0x000fe4000001ff00 */
[----:B------:R-:W-:Y:S02]  /*8ad0*/  CS2R R20, SRZ ;  /* 0x0000000000147805 */ /* 0x000fe4000001ff00 */
[----:B------:R-:W-:Y:S02]  /*8ae0*/  CS2R R24, SRZ ;  /* 0x0000000000187805 */ /* 0x000fe4000001ff00 */
[----:B------:R-:W-:-:S02]  /*8af0*/  SHF.R.S32.HI R53, RZ, 0x1f, R3 ;  /* 0x0000001fff357819 */ /* 0x000fc40000011403 */
[----:B------:R-:W-:Y:S01]  /*8b00*/  CS2R R38, SRZ ;  /* 0x0000000000267805 */ /* 0x000fe2000001ff00 */
[----:B------:R-:W-:Y:S06]  /*8b10*/  @P3 BRA `(.L_x_1300) ;  /* 0x0000000000543947 */ /* 0x000fec0003800000 */
[----:B------:R-:W-:Y:S01]  /*8b20*/  LEA R14, P1, R12, R6, 0x6 ;  /* 0x000000060c0e7211 */ /* 0x000fe200078230ff */
[----:B------:R-:W-:Y:S01]  /*8b30*/  ULDC.64 UR4, c[0x0][0x3c8] ;  /* 0x0000f20000047ab9 */ /* 0x000fe20000000a00 */
[----:B------:R-:W-:Y:S01]  /*8b40*/  LEA R58, P5, R10, R4, 0x6 ;  /* 0x000000040a3a7211 */ /* 0x000fe200078a30ff */
[----:B------:R-:W-:Y:S01]  /*8b50*/  ULDC.64 UR6, c[0x0][0x3e0] ;  /* 0x0000f80000067ab9 */ /* 0x000fe20000000a00 */
[----:B------:R-:W-:Y:S02]  /*8b60*/  LEA.HI.X R15, R12, R7, R13, 0x6, P1 ;  /* 0x000000070c0f7211 */ /* 0x000fe400008f340d */
[----:B------:R-:W-:Y:S02]  /*8b70*/  CS2R R36, SRZ ;  /* 0x0000000000247805 */ /* 0x000fe4000001ff00 */
[----:B------:R-:W-:Y:S02]  /*8b80*/  LEA.HI.X R0, R10, R5, R11, 0x6, P5 ;  /* 0x000000050a007211 */ /* 0x000fe400028f340b */
[----:B------:R-:W-:-:S02]  /*8b90*/  CS2R R30, SRZ ;  /* 0x00000000001e7805 */ /* 0x000fc4000001ff00 */
[----:B------:R-:W-:Y:S01]  /*8ba0*/  IADD3 R14, P1, P5, R63, UR4, R14 ;  /* 0x000000043f0e7c10 */ /* 0x000fe2000fd3e00e */
[----:B------:R-:W-:Y:S01]  /*8bb0*/  ULDC UR4, c[0x0][0x3d4] ;  /* 0x0000f50000047ab9 */ /* 0x000fe20000000800 */
[----:B------:R-:W-:Y:S02]  /*8bc0*/  CS2R R38, SRZ ;  /* 0x0000000000267805 */ /* 0x000fe4000001ff00 */
[----:B------:R-:W-:Y:S02]  /*8bd0*/  CS2R R32, SRZ ;  /* 0x0000000000207805 */ /* 0x000fe4000001ff00 */
[----:B------:R-:W-:Y:S02]  /*8be0*/  IADD3.X R15, R62, UR5, R15, P1, P5 ;  /* 0x000000053e0f7c10 */ /* 0x000fe40008fea40f */
[----:B------:R-:W-:-:S04]  /*8bf0*/  IADD3 R58, P1, P5, R65, UR6, R58 ;  /* 0x00000006413a7c10 */ /* 0x000fc8000fd3e03a */
[----:B------:R-:W-:Y:S02]  /*8c00*/  IADD3.X R59, R67, UR7, R0, P1, P5 ;  /* 0x00000007433b7c10 */ /* 0x000fe40008fea400 */
[----:B------:R-:W-:Y:S02]  /*8c10*/  ISETP.GE.AND P1, PT, R22, UR4, PT ;  /* 0x0000000416007c0c */ /* 0x000fe4000bf26270 */
[----:B------:R-:W-:-:S11]  /*8c20*/  ISETP.GE.AND P5, PT, R199, UR4, PT ;  /* 0x00000004c7007c0c */ /* 0x000fd6000bfa6270 */
[----:B------:R1:W5:Y:S04]  /*8c30*/  @!P1 LDG.E.64 R36, desc[UR46][R14.64] ;  /* 0x0000002e0e249981 */ /* 0x000368000c1e1b00 */
[----:B------:R1:W5:Y:S04]  /*8c40*/  @!P5 LDG.E.64 R30, desc[UR46][R14.64+0x40] ;  /* 0x0000402e0e1ed981 */ /* 0x000368000c1e1b00 */
[----:B------:R1:W5:Y:S04]  /*8c50*/  @!P1 LDG.E.64 R38, desc[UR46][R58.64] ;  /* 0x0000002e3a269981 */ /* 0x000368000c1e1b00 */
[----:B------:R1:W5:Y:S02]  /*8c60*/  @!P5 LDG.E.64 R32, desc[UR46][R58.64+0x40] ;  /* 0x0000402e3a20d981 */ /* 0x000364000c1e1b00 */
.L_x_1300:
[----:B------:R-:W-:Y:S05]  /*8c70*/  BSYNC B1 ;  /* 0x0000000000017941 */ /* 0x000fea0003800000 */
.L_x_1299:
[----:B------:R-:W-:Y:S04]  /*8c80*/  BSSY B1, `(.L_x_1301) ;  /* 0x0000019000017945 */ /* 0x000fe80003800000 */
[----:B------:R-:W-:Y:S05]  /*8c90*/  @P4 BRA `(.L_x_1302) ;  /* 0x00000000005c4947 */ /* 0x000fea0003800000 */
[----:B------:R-:W-:Y:S01]  /*8ca0*/  IMAD R9, R13, 0x60, RZ ;  /* 0x000000600d097824 */ /* 0x000fe200078e02ff */
[----:B------:R-:W-:Y:S01]  /*8cb0*/  ULDC.64 UR4, c[0x0][0x3c8] ;  /* 0x0000f20000047ab9 */ /* 0x000fe20000000a00 */
[----:B------:R-:W-:Y:S01]  /*8cc0*/  IMAD.WIDE.U32 R6, R12, 0x60, R6 ;  /* 0x000000600c067825 */ /* 0x000fe200078e0006 */
[----:B------:R-:W-:Y:S01]  /*8cd0*/  ULDC.64 UR6, c[0x0][0x3e0] ;  /* 0x0000f80000067ab9 */ /* 0x000fe20000000a00 */
[----:B------:R-:W-:Y:S02]  /*8ce0*/  CS2R R26, SRZ ;  /* 0x00000000001a7805 */ /* 0x000fe4000001ff00 */
[----:B------:R-:W-:Y:S01]  /*8cf0*/  CS2R R24, SRZ ;  /* 0x0000000000187805 */ /* 0x000fe2000001ff00 */
[----:B------:R-:W-:Y:S01]  /*8d00*/  IMAD.IADD R7, R7, 0x1, R9 ;  /* 0x0000000107077824 */ /* 0x000fe200078e0209 */
[----:B------:R-:W-:Y:S01]  /*8d10*/  IADD3 R6, P1, P5, R63, UR4, R6 ;  /* 0x000000043f067c10 */ /* 0x000fe2000fd3e006 */
[----:B-1----:R-:W-:Y:S01]  /*8d20*/  IMAD R15, R11, 0x60, RZ ;  /* 0x000000600b0f7824 */ /* 0x002fe200078e02ff */
[----:B------:R-:W-:Y:S01]  /*8d30*/  ULDC UR4, c[0x0][0x3d4] ;  /* 0x0000f50000047ab9 */ /* 0x000fe20000000800 */
[----:B------:R-:W-:Y:S01]  /*8d40*/  IMAD.WIDE.U32 R4, R10, 0x60, R4 ;  /* 0x000000600a047825 */ /* 0x000fe200078e0004 */
[----:B------:R-:W-:-:S02]  /*8d50*/  IADD3.X R7, R62, UR5, R7, P1, P5 ;  /* 0x000000053e077c10 */ /* 0x000fc40008fea407 */
[----:B------:R-:W-:Y:S02]  /*8d60*/  CS2R R8, SRZ ;  /* 0x0000000000087805 */ /* 0x000fe4000001ff00 */
[----:B------:R-:W-:Y:S01]  /*8d70*/  CS2R R20, SRZ ;  /* 0x0000000000147805 */ /* 0x000fe2000001ff00 */
[----:B------:R-:W-:Y:S01]  /*8d80*/  IMAD.IADD R0, R5, 0x1, R15 ;  /* 0x0000000105007824 */ /* 0x000fe200078e020f */
        /* <DEDUP_REMOVED lines=8> */
.L_x_1302:
[----:B------:R-:W-:Y:S05]  /*8e10*/  BSYNC B1 ;  /* 0x0000000000017941 */ /* 0x000fea0003800000 */
.L_x_1301:
[----:B------:R-:W-:Y:S01]  /*8e20*/  IMAD R0, R53, R12, RZ ;  /* 0x0000000c35007224 */ /* 0x000fe200078e02ff */
[----:B------:R-:W-:Y:S01]  /*8e30*/  ULDC.64 UR4, c[0x0][0x3c8] ;  /* 0x0000f20000047ab9 */ /* 0x000fe20000000a00 */
[----:B--2---:R-:W-:Y:S01]  /*8e40*/  IMAD.WIDE.U32 R6, R3, R10, R60 ;  /* 0x0000000a03067225 */ /* 0x004fe200078e003c */
[----:B------:R-:W-:-:S03]  /*8e50*/  ULDC.64 UR6, c[0x0][0x3e0] ;  /* 0x0000f80000067ab9 */ /* 0x000fc60000000a00 */
[----:B------:R-:W-:-:S04]  /*8e60*/  IMAD.WIDE.U32 R4, R3, R12, R54 ;  /* 0x0000000c03047225 */ /* 0x000fc800078e0036 */
[----:B------:R-:W-:Y:S01]  /*8e70*/  IMAD R10, R53, R10, RZ ;  /* 0x0000000a350a7224 */ /* 0x000fe200078e02ff */
[----:B------:R-:W-:Y:S01]  /*8e80*/  IADD3 R4, P1, R4, UR4, RZ ;  /* 0x0000000404047c10 */ /* 0x000fe2000ff3e0ff */
[C---:B------:R-:W-:Y:S01]  /*8e90*/  IMAD R13, R3.reuse, R13, R0 ;  /* 0x0000000d030d7224 */ /* 0x040fe200078e0200 */
[----:B------:R-:W-:Y:S01]  /*8ea0*/  IADD3 R0, P5, R6, UR6, RZ ;  /* 0x0000000606007c10 */ /* 0x000fe2000ffbe0ff */
[----:B------:R-:W-:Y:S01]  /*8eb0*/  IMAD R3, R3, R11, R10 ;  /* 0x0000000b03037224 */ /* 0x000fe200078e020a */
[----:B------:R-:W-:Y:S02]  /*8ec0*/  UMOV UR4, 0xffffffff ;  /* 0xffffffff00047882 */ /* 0x000fe40000000000 */
[----:B------:R-:W-:Y:S02]  /*8ed0*/  IADD3.X R5, R5, UR5, R13, P1, !PT ;  /* 0x0000000505057c10 */ /* 0x000fe40008ffe40d */
[----:B------:R-:W-:Y:S01]  /*8ee0*/  IADD3.X R3, R7, UR7, R3, P5, !PT ;  /* 0x0000000707037c10 */ /* 0x000fe2000affe403 */
[----:B------:R-:W-:Y:S06]  /*8ef0*/  BRA.DIV UR4, `(.L_x_1303) ;  /* 0x000001c6048c7947 */ /* 0x000fec000b800000 */
.L_x_1611:
[----:B------:R-:W-:-:S03]  /*8f00*/  UMOV UR4, 0xffffffff ;  /* 0xffffffff00047882 */ /* 0x000fc60000000000 */
[----:B------:R-:W-:Y:S05]  /*8f10*/  BRA.DIV UR4, `(.L_x_1304) ;  /* 0x000001c604ac7947 */ /* 0x000fea000b800000 */
.L_x_1614:
[----:B------:R-:W-:-:S03]  /*8f20*/  UMOV UR4, 0xffffffff ;  /* 0xffffffff00047882 */ /* 0x000fc60000000000 */
[----:B------:R-:W-:Y:S05]  /*8f30*/  BRA.DIV UR4, `(.L_x_1305) ;  /* 0x000001c604cc7947 */ /* 0x000fea000b800000 */
.L_x_1617:
[----:B------:R-:W-:-:S03]  /*8f40*/  UMOV UR4, 0xffffffff ;  /* 0xffffffff00047882 */ /* 0x000fc60000000000 */
[----:B------:R-:W-:Y:S05]  /*8f50*/  BRA.DIV UR4, `(.L_x_1306) ;  /* 0x000001c604ec7947 */ /* 0x000fea000b800000 */
.L_x_1620:
[----:B------:R-:W-:-:S03]  /*8f60*/  UMOV UR4, 0xffffffff ;  /* 0xffffffff00047882 */ /* 0x000fc60000000000 */
[----:B------:R-:W-:Y:S05]  /*8f70*/  BRA.DIV UR4, `(.L_x_1307) ;  /* 0x000001ca040c7947 */ /* 0x000fea000b800000 */
.L_x_1623:
[----:B------:R-:W-:-:S03]  /*8f80*/  UMOV UR4, 0xffffffff ;  /* 0xffffffff00047882 */ /* 0x000fc60000000000 */
[----:B------:R-:W-:Y:S05]  /*8f90*/  BRA.DIV UR4, `(.L_x_1308) ;  /* 0x000001ca042c7947 */ /* 0x000fea000b800000 */
.L_x_1626:
[----:B------:R-:W-:-:S03]  /*8fa0*/  UMOV UR4, 0xffffffff ;  /* 0xffffffff00047882 */ /* 0x000fc60000000000 */
[----:B------:R-:W-:Y:S05]  /*8fb0*/  BRA.DIV UR4, `(.L_x_1309) ;  /* 0x000001ca044c7947 */ /* 0x000fea000b800000 */
.L_x_1629:
[----:B------:R-:W-:-:S03]  /*8fc0*/  UMOV UR4, 0xffffffff ;  /* 0xffffffff00047882 */ /* 0x000fc60000000000 */
[----:B------:R-:W-:Y:S05]  /*8fd0*/  BRA.DIV UR4, `(.L_x_1310) ;  /* 0x000001ca046c7947 */ /* 0x000fea000b800000 */
.L_x_1632:
[----:B------:R-:W-:-:S03]  /*8fe0*/  UMOV UR4, 0xffffffff ;  /* 0xffffffff00047882 */ /* 0x000fc60000000000 */
[----:B------:R-:W-:Y:S05]  /*8ff0*/  BRA.DIV UR4, `(.L_x_1311) ;  /* 0x000001ca048c7947 */ /* 0x000fea000b800000 */
.L_x_1635:
[----:B------:R-:W-:-:S03]  /*9000*/  UMOV UR4, 0xffffffff ;  /* 0xffffffff00047882 */ /* 0x000fc60000000000 */
[----:B------:R-:W-:Y:S05]  /*9010*/  BRA.DIV UR4, `(.L_x_1312) ;  /* 0x000001ca04ac7947 */ /* 0x000fea000b800000 */
.L_x_1638:
[----:B------:R-:W-:-:S03]  /*9020*/  UMOV UR4, 0xffffffff ;  /* 0xffffffff00047882 */ /* 0x000fc60000000000 */
[----:B------:R-:W-:Y:S05]  /*9030*/  BRA.DIV UR4, `(.L_x_1313) ;  /* 0x000001ca04cc7947 */ /* 0x000fea000b800000 */
.L_x_1641:
[----:B------:R-:W-:-:S03]  /*9040*/  UMOV UR4, 0xffffffff ;  /* 0xffffffff00047882 */ /* 0x000fc60000000000 */
[----:B------:R-:W-:Y:S05]  /*9050*/  BRA.DIV UR4, `(.L_x_1314) ;  /* 0x000001ca04ec7947 */ /* 0x000fea000b800000 */
.L_x_1644:
[----:B------:R-:W-:-:S03]  /*9060*/  UMOV UR4, 0xffffffff ;  /* 0xffffffff00047882 */ /* 0x000fc60000000000 */
[----:B------:R-:W-:Y:S05]  /*9070*/  BRA.DIV UR4, `(.L_x_1315) ;  /* 0x000001ce040c7947 */ /* 0x000fea000b800000 */
.L_x_1647:
[----:B------:R-:W-:-:S03]  /*9080*/  UMOV UR4, 0xffffffff ;  /* 0xffffffff00047882 */ /* 0x000fc60000000000 */
[----:B------:R-:W-:Y:S05]  /*9090*/  BRA.DIV UR4, `(.L_x_1316) ;  /* 0x000001ce042c7947 */ /* 0x000fea000b800000 */
.L_x_1650:
[----:B------:R-:W-:-:S03]  /*90a0*/  UMOV UR4, 0xffffffff ;  /* 0xffffffff00047882 */ /* 0x000fc60000000000 */
[----:B------:R-:W-:Y:S05]  /*90b0*/  BRA.DIV UR4, `(.L_x_1317) ;  /* 0x000001ce044c7947 */ /* 0x000fea000b800000 */
.L_x_1653:
[----:B------:R-:W-:-:S03]  /*90c0*/  UMOV UR4, 0xffffffff ;  /* 0xffffffff00047882 */ /* 0x000fc60000000000 */
[----:B------:R-:W-:Y:S05]  /*90d0*/  BRA.DIV UR4, `(.L_x_1318) ;  /* 0x000001ce046c7947 */ /* 0x000fea000b800000 */
.L_x_1656:
[----:B------:R-:W-:Y:S01]  /*90e0*/  ULEA.HI UR4, UR43, UR43, URZ, 0x1 ;  /* 0x0000002b2b047291 */ /* 0x000fe2000f8f083f */
[----:B------:R-:W-:Y:S03]  /*90f0*/  BSSY B1, `(.L_x_1319) ;  /* 0x0000007000017945 */ /* 0x000fe60003800000 */
[----:B------:R-:W-:-:S04]  /*9100*/  ULOP3.LUT UR4, UR4, 0xfffffffe, URZ, 0xc0, !UPT ;  /* 0xfffffffe04047892 */ /* 0x000fc8000f8ec03f */
[----:B------:R-:W-:-:S06]  /*9110*/  UIADD3 UR4, UR43, -UR4, URZ ;  /* 0x800000042b047290 */ /* 0x000fcc000fffe03f */
[----:B------:R-:W-:-:S05]  /*9120*/  IMAD.U32 R3, RZ, RZ, UR4 ;  /* 0x00000004ff037e24 */ /* 0x000fca000f8e00ff */
[----:B------:R-:W-:-:S04]  /*9130*/  SHF.L.U32 R3, R3, 0x1f, RZ ;  /* 0x0000001f03037819 */ /* 0x000fc800000006ff */
[----:B------:R-:W2:Y:S02]  /*9140*/  SYNCS.PHASECHK.TRANS64.TRYWAIT P1, [R16+URZ+0x28400], R3 ;  /* 0x02840003100075a7 */ /* 0x000ea4000802017f */
[----:B--2---:R-:W-:Y:S05]  /*9150*/  @!P1 BRA `(.L_x_1320) ;  /* 0x000001cc00749947 */ /* 0x004fea0003800000 */
.L_x_1657:
[----:B------:R-:W-:Y:S05]  /*9160*/  BSYNC B1 ;  /* 0x0000000000017941 */ /* 0x000fea0003800000 */
.L_x_1319:
[----:B------:R-:W-:Y:S04]  /*9170*/  BSSY B1, `(.L_x_1321) ;  /* 0x00000f9000017945 */ /* 0x000fe80003800000 */
[----:B------:R-:W-:Y:S05]  /*9180*/  @P0 BRA `(.L_x_1322) ;  /* 0x0000000c00dc0947 */ /* 0x000fea0003800000 */
[----:B------:R-:W3:Y:S01]  /*9190*/  LDC R0, c[0x0][0x3d4] ;  /* 0x0000f500ff007b82 */ /* 0x000ee20000000800 */
[----:B------:R-:W-:Y:S01]  /*91a0*/  BSSY B2, `(.L_x_1323) ;  /* 0x000007a000027945 */ /* 0x000fe20003800000 */
[-C--:B---3--:R-:W-:Y:S02]  /*91b0*/  ISETP.GE.AND P0, PT, R22, R0.reuse, PT ;  /* 0x000000001600720c */ /* 0x088fe40003f06270 */
[----:B------:R-:W-:-:S11]  /*91c0*/  ISETP.GE.AND P1, PT, R199, R0, PT ;  /* 0x00000000c700720c */ /* 0x000fd60003f26270 */
[----:B------:R-:W-:Y:S05]  /*91d0*/  @P0 BRA `(.L_x_1324) ;  /* 0x0000000400d80947 */ /* 0x000fea0003800000 */
[----:B------:R-:W3:Y:S01]  /*91e0*/  LDS.128 R4, [R214+0x18000] ;  /* 0x01800000d6047984 */ /* 0x000ee20000000c00 */
[----:B-----5:R-:W-:Y:S02]  /*91f0*/  SHF.R.U32.HI R10, RZ, 0x8, R49 ;  /* 0x00000008ff0a7819 */ /* 0x020fe40000011631 */
[----:B------:R-:W-:Y:S02]  /*9200*/  LOP3.LUT R11, R49, 0xff, RZ, 0xc0, !PT ;  /* 0x000000ff310b7812 */ /* 0x000fe400078ec0ff */
[----:B------:R-:W-:Y:S02]  /*9210*/  LOP3.LUT R10, R10, 0xff, RZ, 0xc0, !PT ;  /* 0x000000ff0a0a7812 */ /* 0x000fe400078ec0ff */
[----:B------:R-:W-:Y:S02]  /*9220*/  SHF.R.U32.HI R12, RZ, 0x8, R51 ;  /* 0x00000008ff0c7819 */ /* 0x000fe40000011633 */
[----:B------:R-:W-:Y:S02]  /*9230*/  SHF.R.U32.HI R0, RZ, 0x8, R48 ;  /* 0x00000008ff007819 */ /* 0x000fe40000011630 */
[----:B------:R-:W-:-:S02]  /*9240*/  PRMT R10, R10, 0x7604, R11 ;  /* 0x000076040a0a7816 */ /* 0x000fc4000000000b */
[----:B-1----:R-:W-:Y:S02]  /*9250*/  LOP3.LUT R15, R51, 0xff, RZ, 0xc0, !PT ;  /* 0x000000ff330f7812 */ /* 0x002fe400078ec0ff */
[----:B------:R-:W-:Y:S02]  /*9260*/  LOP3.LUT R12, R12, 0xff, RZ, 0xc0, !PT ;  /* 0x000000ff0c0c7812 */ /* 0x000fe400078ec0ff */
[----:B------:R-:W-:Y:S02]  /*9270*/  SHF.R.U32.HI R14, RZ, 0x10, R51 ;  /* 0x00000010ff0e7819 */ /* 0x000fe40000011633 */
[----:B------:R-:W-:Y:S02]  /*9280*/  SHF.R.U32.HI R11, RZ, 0x10, R49 ;  /* 0x00000010ff0b7819 */ /* 0x000fe40000011631 */
[----:B--2---:R-:W-:Y:S02]  /*9290*/  LOP3.LUT R3, R48, 0xff, RZ, 0xc0, !PT ;  /* 0x000000ff30037812 */ /* 0x004fe400078ec0ff */
[----:B------:R-:W-:Y:S01]  /*92a0*/  LOP3.LUT R0, R0, 0xff, RZ, 0xc0, !PT ;  /* 0x000000ff00007812 */ /* 0x000fe200078ec0ff */
[----:B------:R-:W-:Y:S01]  /*92b0*/  IMAD.U32 R11, R11, 0x10000, RZ ;  /* 0x000100000b0b7824 */ /* 0x000fe200078e00ff */
[----:B------:R-:W-:Y:S01]  /*92c0*/  PRMT R12, R12, 0x7604, R15 ;  /* 0x000076040c0c7816 */ /* 0x000fe2000000000f */
[----:B------:R-:W-:Y:S01]  /*92d0*/  IMAD.U32 R15, R14, 0x10000, RZ ;  /* 0x000100000e0f7824 */ /* 0x000fe200078e00ff */
[----:B------:R-:W-:-:S02]  /*92e0*/  PRMT R3, R0, 0x7604, R3 ;  /* 0x0000760400037816 */ /* 0x000fc40000000003 */
[----:B------:R-:W-:Y:S02]  /*92f0*/  SHF.R.U32.HI R0, RZ, 0x8, R50 ;  /* 0x00000008ff007819 */ /* 0x000fe40000011632 */
[----:B------:R-:W-:Y:S02]  /*9300*/  LOP3.LUT R3, R3, 0xff0000, R48, 0xf8, !PT ;  /* 0x00ff000003037812 */ /* 0x000fe400078ef830 */
[----:B------:R-:W-:Y:S02]  /*9310*/  LOP3.LUT R15, R12, 0xff0000, R15, 0xf8, !PT ;  /* 0x00ff00000c0f7812 */ /* 0x000fe400078ef80f */
[----:B------:R-:W-:Y:S02]  /*9320*/  LOP3.LUT R11, R10, 0xff0000, R11, 0xf8, !PT ;  /* 0x00ff00000a0b7812 */ /* 0x000fe400078ef80b */
[----:B------:R-:W-:Y:S02]  /*9330*/  LOP3.LUT R13, R50, 0xff, RZ, 0xc0, !PT ;  /* 0x000000ff320d7812 */ /* 0x000fe400078ec0ff */
[----:B------:R-:W-:-:S02]  /*9340*/  LOP3.LUT R0, R0, 0xff, RZ, 0xc0, !PT ;  /* 0x000000ff00007812 */ /* 0x000fc400078ec0ff */
[----:B------:R-:W-:Y:S02]  /*9350*/  LOP3.LUT R14, R3, 0xff000000, R48, 0xf8, !PT ;  /* 0xff000000030e7812 */ /* 0x000fe400078ef830 */
[----:B------:R-:W-:Y:S02]  /*9360*/  LOP3.LUT R51, R15, 0xff000000, R51, 0xf8, !PT ;  /* 0xff0000000f337812 */ /* 0x000fe400078ef833 */
[----:B------:R-:W-:Y:S02]  /*9370*/  LOP3.LUT R48, R11, 0xff000000, R49, 0xf8, !PT ;  /* 0xff0000000b307812 */ /* 0x000fe400078ef831 */
[----:B------:R-:W-:Y:S02]  /*9380*/  PRMT R13, R0, 0x7604, R13 ;  /* 0x00007604000d7816 */ /* 0x000fe4000000000d */
[----:B---3--:R-:W-:Y:S02]  /*9390*/  F2FP.F16.E4M3.UNPACK_B R0, R6.H1 ;  /* 0x00000006ff00723e */ /* 0x008fe400030006ff */
[----:B------:R-:W-:-:S02]  /*93a0*/  F2FP.F16.E4M3.UNPACK_B R53, R51 ;  /* 0x00000033ff35723e */ /* 0x000fc400020006ff */
[----:B------:R-:W-:Y:S01]  /*93b0*/  F2FP.F16.E4M3.UNPACK_B R15, R48 ;  /* 0x00000030ff0f723e */ /* 0x000fe200020006ff */
[--C-:B------:R-:W-:Y:S01]  /*93c0*/  HADD2.F32 R11, -RZ, R0.reuse.H1_H1 ;  /* 0x30000000ff0b7230 */ /* 0x100fe20000004100 */
[--C-:B------:R-:W-:Y:S01]  /*93d0*/  LOP3.LUT R13, R13, 0xff0000, R50.reuse, 0xf8, !PT ;  /* 0x00ff00000d0d7812 */ /* 0x100fe200078ef832 */
[----:B------:R-:W-:Y:S01]  /*93e0*/  HADD2.F32 R54, -RZ, R53.H1_H1 ;  /* 0x30000035ff367230 */ /* 0x000fe20000004100 */
[----:B------:R-:W-:Y:S01]  /*93f0*/  F2FP.F16.E4M3.UNPACK_B R3, R6 ;  /* 0x00000006ff03723e */ /* 0x000fe200020006ff */
[----:B------:R-:W-:Y:S01]  /*9400*/  HADD2.F32 R49, -RZ, R15.H1_H1 ;  /* 0x3000000fff317230 */ /* 0x000fe20000004100 */
[----:B------:R-:W-:Y:S01]  /*9410*/  LOP3.LUT R50, R13, 0xff000000, R50, 0xf8, !PT ;  /* 0xff0000000d327812 */ /* 0x000fe200078ef832 */
[----:B------:R-:W-:Y:S02]  /*9420*/  HADD2.F32 R10, -RZ, R0.H0_H0 ;  /* 0x20000000ff0a7230 */ /* 0x000fe40000004100 */
[CC--:B------:R-:W-:Y:S01]  /*9430*/  FMUL.FTZ R55, R11.reuse, R54.reuse ;  /* 0x000000360b377220 */ /* 0x0c0fe20000410000 */
[----:B------:R-:W-:Y:S01]  /*9440*/  F2FP.F16.E4M3.UNPACK_B R12, R7 ;  /* 0x00000007ff0c723e */ /* 0x000fe200020006ff */
[----:B------:R-:W-:Y:S01]  /*9450*/  FMUL.FTZ R11, R11, R49 ;  /* 0x000000310b0b7220 */ /* 0x000fe20000410000 */
[----:B------:R-:W-:Y:S01]  /*9460*/  F2FP.F16.E4M3.UNPACK_B R13, R7.H1 ;  /* 0x00000007ff0d723e */ /* 0x000fe200030006ff */
[C---:B------:R-:W-:Y:S01]  /*9470*/  FFMA.FTZ R55, R10.reuse, R49, -R55 ;  /* 0x000000310a377223 */ /* 0x040fe20000010837 */
[-C--:B------:R-:W-:Y:S01]  /*9480*/  F2FP.F16.E4M3.UNPACK_B R6, R5.reuse ;  /* 0x00000005ff06723e */ /* 0x080fe200020006ff */
[----:B------:R-:W-:Y:S01]  /*9490*/  FFMA.FTZ R60, R10, R54, R11 ;  /* 0x000000360a3c7223 */ /* 0x000fe2000001000b */
[----:B------:R-:W-:Y:S01]  /*94a0*/  F2FP.F16.E4M3.UNPACK_B R7, R5.H1 ;  /* 0x00000005ff07723e */ /* 0x000fe200030006ff */
[----:B------:R-:W-:Y:S01]  /*94b0*/  HADD2.F32 R54, -RZ, R53.H0_H0 ;  /* 0x20000035ff367230 */ /* 0x000fe20000004100 */
[----:B------:R-:W-:Y:S01]  /*94c0*/  F2FP.F16.E4M3.UNPACK_B R51, R51.H1 ;  /* 0x00000033ff33723e */ /* 0x000fe200030006ff */
[----:B------:R-:W-:Y:S01]  /*94d0*/  HADD2.F32 R5, -RZ, R3.H1_H1 ;  /* 0x30000003ff057230 */ /* 0x000fe20000004100 */
[----:B------:R-:W-:Y:S01]  /*94e0*/  F2FP.F16.E4M3.UNPACK_B R48, R48.H1 ;  /* 0x00000030ff30723e */ /* 0x000fe200030006ff */
[----:B------:R-:W-:Y:S01]  /*94f0*/  HADD2.F32 R10, -RZ, R15.H0_H0 ;  /* 0x2000000fff0a7230 */ /* 0x000fe20000004100 */
[----:B------:R-:W-:Y:S01]  /*9500*/  F2FP.F16.E4M3.UNPACK_B R0, R4 ;  /* 0x00000004ff00723e */ /* 0x000fe200020006ff */
[----:B------:R-:W-:-:S02]  /*9510*/  HADD2.F32 R3, -RZ, R3.H0_H0 ;  /* 0x20000003ff037230 */ /* 0x000fc40000004100 */
[C---:B------:R-:W-:Y:S01]  /*9520*/  FMUL.FTZ R58, R5.reuse, R54 ;  /* 0x00000036053a7220 */ /* 0x040fe20000410000 */
[----:B------:R-:W-:Y:S02]  /*9530*/  HADD2.F32 R11, -RZ, R51.H0_H0 ;  /* 0x20000033ff0b7230 */ /* 0x000fe40000004100 */
[-C--:B------:R-:W-:Y:S01]  /*9540*/  FMUL.FTZ R15, R5, R10.reuse ;  /* 0x0000000a050f7220 */ /* 0x080fe20000410000 */
[----:B------:R-:W-:Y:S02]  /*9550*/  HADD2.F32 R5, -RZ, R12.H1_H1 ;  /* 0x3000000cff057230 */ /* 0x000fe40000004100 */
[C---:B------:R-:W-:Y:S01]  /*9560*/  FFMA.FTZ R58, R3.reuse, R10, -R58 ;  /* 0x0000000a033a7223 */ /* 0x040fe2000001083a */
[----:B------:R-:W-:Y:S02]  /*9570*/  HADD2.F32 R10, -RZ, R48.H0_H0 ;  /* 0x20000030ff0a7230 */ /* 0x000fe40000004100 */
[----:B------:R-:W-:Y:S01]  /*9580*/  FFMA.FTZ R53, R3, R54, R15 ;  /* 0x0000003603357223 */ /* 0x000fe2000001000f */
[----:B------:R-:W-:-:S02]  /*9590*/  HADD2.F32 R12, -RZ, R12.H0_H0 ;  /* 0x2000000cff0c7230 */ /* 0x000fc40000004100 */
[CC--:B------:R-:W-:Y:S01]  /*95a0*/  FMUL.FTZ R15, R5.reuse, R11.reuse ;  /* 0x0000000b050f7220 */ /* 0x0c0fe20000410000 */
[----:B------:R-:W-:Y:S02]  /*95b0*/  HADD2.F32 R54, -RZ, R51.H1_H1 ;  /* 0x30000033ff367230 */ /* 0x000fe40000004100 */
[-C--:B------:R-:W-:Y:S01]  /*95c0*/  FMUL.FTZ R5, R5, R10.reuse ;  /* 0x0000000a05057220 */ /* 0x080fe20000410000 */
[--C-:B------:R-:W-:Y:S02]  /*95d0*/  HADD2.F32 R3, -RZ, R13.reuse.H1_H1 ;  /* 0x3000000dff037230 */ /* 0x100fe40000004100 */
[C---:B------:R-:W-:Y:S01]  /*95e0*/  FFMA.FTZ R51, R12.reuse, R10, -R15 ;  /* 0x0000000a0c337223 */ /* 0x040fe2000001080f */
[----:B------:R-:W-:Y:S02]  /*95f0*/  HADD2.F32 R48, -RZ, R48.H1_H1 ;  /* 0x30000030ff307230 */ /* 0x000fe40000004100 */
[----:B------:R-:W-:Y:S01]  /*9600*/  FFMA.FTZ R62, R12, R11, R5 ;  /* 0x0000000b0c3e7223 */ /* 0x000fe20000010005 */
[----:B------:R-:W-:-:S02]  /*9610*/  HADD2.F32 R13, -RZ, R13.H0_H0 ;  /* 0x2000000dff0d7230 */ /* 0x000fc40000004100 */
[C---:B------:R-:W-:Y:S01]  /*9620*/  FMUL.FTZ R10, R3.reuse, R54 ;  /* 0x00000036030a7220 */ /* 0x040fe20000410000 */
[----:B------:R-:W-:Y:S01]  /*9630*/  F2FP.F16.E4M3.UNPACK_B R11, R50 ;  /* 0x00000032ff0b723e */ /* 0x000fe200020006ff */
[----:B------:R-:W-:Y:S01]  /*9640*/  FMUL.FTZ R12, R3, R48 ;  /* 0x00000030030c7220 */ /* 0x000fe20000410000 */
[----:B------:R-:W-:Y:S01]  /*9650*/  F2FP.F16.E4M3.UNPACK_B R4, R4.H1 ;  /* 0x00000004ff04723e */ /* 0x000fe200030006ff */
[C---:B------:R-:W-:Y:S01]  /*9660*/  FFMA.FTZ R59, R13.reuse, R48, -R10 ;  /* 0x000000300d3b7223 */ /* 0x040fe2000001080a */
[----:B------:R-:W-:Y:S01]  /*9670*/  F2FP.F16.E4M3.UNPACK_B R10, R14 ;  /* 0x0000000eff0a723e */ /* 0x000fe200020006ff */
[----:B------:R-:W-:Y:S01]  /*9680*/  FFMA.FTZ R54, R13, R54, R12 ;  /* 0x000000360d367223 */ /* 0x000fe2000001000c */
[--C-:B------:R-:W-:Y:S01]  /*9690*/  HADD2.F32 R15, -RZ, R11.reuse.H1_H1 ;  /* 0x3000000bff0f7230 */ /* 0x100fe20000004100 */
[----:B------:R-:W-:Y:S01]  /*96a0*/  F2FP.F16.E4M3.UNPACK_B R14, R14.H1 ;  /* 0x0000000eff0e723e */ /* 0x000fe200030006ff */
[----:B------:R-:W-:Y:S01]  /*96b0*/  HADD2.F32 R12, -RZ, R11.H0_H0 ;  /* 0x2000000bff0c7230 */ /* 0x000fe20000004100 */
[----:B------:R-:W-:Y:S01]  /*96c0*/  F2FP.F16.E4M3.UNPACK_B R50, R50.H1 ;  /* 0x00000032ff32723e */ /* 0x000fe200030006ff */
[----:B------:R-:W-:-:S02]  /*96d0*/  HADD2.F32 R5, -RZ, R4.H1_H1 ;  /* 0x30000004ff057230 */ /* 0x000fc40000004100 */
[----:B------:R-:W-:Y:S02]  /*96e0*/  HADD2.F32 R11, -RZ, R10.H1_H1 ;  /* 0x3000000aff0b7230 */ /* 0x000fe40000004100 */
[----:B------:R-:W-:Y:S02]  /*96f0*/  HADD2.F32 R3, -RZ, R0.H1_H1 ;  /* 0x30000000ff037230 */ /* 0x000fe40000004100 */
[C---:B------:R-:W-:Y:S01]  /*9700*/  FMUL.FTZ R13, R5.reuse, R15 ;  /* 0x0000000f050d7220 */ /* 0x040fe20000410000 */
[----:B------:R-:W-:Y:S02]  /*9710*/  HADD2.F32 R10, -RZ, R10.H0_H0 ;  /* 0x2000000aff0a7230 */ /* 0x000fe40000004100 */
[----:B------:R-:W-:Y:S01]  /*9720*/  FMUL.FTZ R49, R5, R11 ;  /* 0x0000000b05317220 */ /* 0x000fe20000410000 */
[----:B------:R-:W-:Y:S02]  /*9730*/  HADD2.F32 R4, -RZ, R4.H0_H0 ;  /* 0x20000004ff047230 */ /* 0x000fe40000004100 */
[----:B------:R-:W-:Y:S01]  /*9740*/  FMUL.FTZ R5, R3, R12 ;  /* 0x0000000c03057220 */ /* 0x000fe20000410000 */
[----:B------:R-:W-:-:S02]  /*9750*/  HADD2.F32 R0, -RZ, R0.H0_H0 ;  /* 0x20000000ff007230 */ /* 0x000fc40000004100 */
[-C--:B------:R-:W-:Y:S01]  /*9760*/  FMUL.FTZ R3, R3, R10.reuse ;  /* 0x0000000a03037220 */ /* 0x080fe20000410000 */
[C---:B------:R-:W-:Y:S01]  /*9770*/  FFMA.FTZ R48, R4.reuse, R11, -R13 ;  /* 0x0000000b04307223 */ /* 0x040fe2000001080d */
[----:B------:R-:W-:Y:S01]  /*9780*/  FFMA.FTZ R49, R4, R15, R49 ;  /* 0x0000000f04317223 */ /* 0x000fe20000010031 */
[C---:B------:R-:W-:Y:S01]  /*9790*/  FFMA.FTZ R13, R0.reuse, R10, -R5 ;  /* 0x0000000a000d7223 */ /* 0x040fe20000010805 */
[----:B------:R-:W-:Y:S01]  /*97a0*/  FFMA.FTZ R12, R0, R12, R3 ;  /* 0x0000000c000c7223 */ /* 0x000fe20000010003 */
[----:B------:R-:W-:Y:S02]  /*97b0*/  HADD2.F32 R4, -RZ, R14.H1_H1 ;  /* 0x3000000eff047230 */ /* 0x000fe40000004100 */
[----:B------:R-:W-:Y:S02]  /*97c0*/  HADD2.F32 R3, -RZ, R7.H1_H1 ;  /* 0x30000007ff037230 */ /* 0x000fe40000004100 */
[--C-:B------:R-:W-:Y:S02]  /*97d0*/  HADD2.F32 R10, -RZ, R50.reuse.H1_H1 ;  /* 0x30000032ff0a7230 */ /* 0x100fe40000004100 */
[----:B------:R-:W-:-:S02]  /*97e0*/  HADD2.F32 R11, -RZ, R50.H0_H0 ;  /* 0x20000032ff0b7230 */ /* 0x000fc40000004100 */
[C---:B------:R-:W-:Y:S01]  /*97f0*/  FMUL.FTZ R15, R3.reuse, R4 ;  /* 0x00000004030f7220 */ /* 0x040fe20000410000 */
[----:B------:R-:W-:Y:S02]  /*9800*/  HADD2.F32 R0, -RZ, R6.H1_H1 ;  /* 0x30000006ff007230 */ /* 0x000fe40000004100 */
[----:B------:R-:W-:Y:S02]  /*9810*/  HADD2.F32 R5, -RZ, R14.H0_H0 ;  /* 0x2000000eff057230 */ /* 0x000fe40000004100 */
[----:B------:R-:W-:Y:S01]  /*9820*/  FMUL.FTZ R14, R3, R10 ;  /* 0x0000000a030e7220 */ /* 0x000fe20000410000 */
[----:B------:R-:W-:Y:S02]  /*9830*/  HADD2.F32 R7, -RZ, R7.H0_H0 ;  /* 0x20000007ff077230 */ /* 0x000fe40000004100 */
[C---:B------:R-:W-:Y:S01]  /*9840*/  FMUL.FTZ R3, R0.reuse, R11 ;  /* 0x0000000b00037220 */ /* 0x040fe20000410000 */
[----:B------:R-:W-:Y:S02]  /*9850*/  HADD2.F32 R6, -RZ, R6.H0_H0 ;  /* 0x20000006ff067230 */ /* 0x000fe40000004100 */
[-C--:B------:R-:W-:Y:S01]  /*9860*/  FMUL.FTZ R0, R0, R5.reuse ;  /* 0x0000000500007220 */ /* 0x080fe20000410000 */
[C---:B------:R-:W-:Y:S01]  /*9870*/  FFMA.FTZ R14, R7.reuse, R4, -R14 ;  /* 0x00000004070e7223 */ /* 0x040fe2000001080e */
[----:B------:R-:W-:Y:S01]  /*9880*/  FFMA.FTZ R15, R7, R10, R15 ;  /* 0x0000000a070f7223 */ /* 0x000fe2000001000f */
[C---:B------:R-:W-:Y:S01]  /*9890*/  FFMA.FTZ R5, R6.reuse, R5, -R3 ;  /* 0x0000000506057223 */ /* 0x040fe20000010803 */
[----:B------:R-:W-:Y:S01]  /*98a0*/  FFMA.FTZ R0, R6, R11, R0 ;  /* 0x0000000b06007223 */ /* 0x000fe20000010000 */
[----:B------:R-:W-:-:S02]  /*98b0*/  F2FP.SATFINITE.E4M3.F32.PACK_AB_MERGE_C R6, R60, R55, RZ ;  /* 0x000000373c06723e */ /* 0x000fc400048070ff */
[----:B------:R-:W-:Y:S02]  /*98c0*/  F2FP.SATFINITE.E4M3.F32.PACK_AB_MERGE_C R7, R54, R59, RZ ;  /* 0x0000003b3607723e */ /* 0x000fe400048070ff */
[----:B------:R-:W-:Y:S02]  /*98d0*/  F2FP.SATFINITE.E4M3.F32.PACK_AB_MERGE_C R4, R49, R48, RZ ;  /* 0x000000303104723e */ /* 0x000fe400048070ff */
[----:B------:R-:W-:Y:S02]  /*98e0*/  F2FP.SATFINITE.E4M3.F32.PACK_AB_MERGE_C R14, R15, R14, RZ ;  /* 0x0000000e0f0e723e */ /* 0x000fe400048070ff */
[----:B------:R-:W-:Y:S02]  /*98f0*/  F2FP.SATFINITE.E4M3.F32.PACK_AB_MERGE_C R6, R53, R58, R6 ;  /* 0x0000003a3506723e */ /* 0x000fe40004807006 */
[----:B------:R-:W-:Y:S02]  /*9900*/  F2FP.SATFINITE.E4M3.F32.PACK_AB_MERGE_C R7, R62, R51, R7 ;  /* 0x000000333e07723e */ /* 0x000fe40004807007 */
[----:B------:R-:W-:-:S02]  /*9910*/  F2FP.SATFINITE.E4M3.F32.PACK_AB_MERGE_C R4, R12, R13, R4 ;  /* 0x0000000d0c04723e */ /* 0x000fc40004807004 */
[----:B------:R-:W-:-:S05]  /*9920*/  F2FP.SATFINITE.E4M3.F32.PACK_AB_MERGE_C R5, R0, R5, R14 ;  /* 0x000000050005723e */ /* 0x000fca000480700e */
[----:B------:R3:W-:Y:S02]  /*9930*/  STS.128 [R214+0x18000], R4 ;  /* 0x01800004d6007388 */ /* 0x0007e40000000c00 */
.L_x_1324:
[----:B------:R-:W-:Y:S05]  /*9940*/  BSYNC B2 ;  /* 0x0000000000027941 */ /* 0x000fea0003800000 */
.L_x_1323:
[----:B------:R-:W-:Y:S05]  /*9950*/  @P1 BRA `(.L_x_1322) ;  /* 0x0000000400e81947 */ /* 0x000fea0003800000 */
[----:B---3--:R-:W3:Y:S01]  /*9960*/  LDS.128 R4, [R214+0x1c000] ;  /* 0x01c00000d6047984 */ /* 0x008ee20000000c00 */
[----:B--2--5:R-:W-:Y:S02]  /*9970*/  SHF.R.U32.HI R3, RZ, 0x8, R44 ;  /* 0x00000008ff037819 */ /* 0x024fe4000001162c */
[----:B------:R-:W-:Y:S02]  /*9980*/  SHF.R.U32.HI R11, RZ, 0x8, R45 ;  /* 0x00000008ff0b7819 */ /* 0x000fe4000001162d */
[----:B-1----:R-:W-:Y:S02]  /*9990*/  SHF.R.U32.HI R15, RZ, 0x8, R47 ;  /* 0x00000008ff0f7819 */ /* 0x002fe4000001162f */
        /* <DEDUP_REMOVED lines=8> */
[----:B------:R-:W-:-:S02]  /*9a20*/  PRMT R15, R15, 0x7604, R14 ;  /* 0x000076040f0f7816 */ /* 0x000fc4000000000e */
[----:B------:R-:W-:Y:S02]  /*9a30*/  SHF.R.U32.HI R0, RZ, 0x10, R44 ;  /* 0x00000010ff007819 */ /* 0x000fe4000001162c */
[----:B------:R-:W-:Y:S02]  /*9a40*/  SHF.R.U32.HI R10, RZ, 0x10, R45 ;  /* 0x00000010ff0a7819 */ /* 0x000fe4000001162d */
[----:B------:R-:W-:Y:S02]  /*9a50*/  SHF.R.U32.HI R14, RZ, 0x10, R47 ;  /* 0x00000010ff0e7819 */ /* 0x000fe4000001162f */
[----:B------:R-:W-:Y:S02]  /*9a60*/  LOP3.LUT R0, R0, 0xff, RZ, 0xc0, !PT ;  /* 0x000000ff00007812 */ /* 0x000fe400078ec0ff */
[----:B------:R-:W-:Y:S02]  /*9a70*/  LOP3.LUT R10, R10, 0xff, RZ, 0xc0, !PT ;  /* 0x000000ff0a0a7812 */ /* 0x000fe400078ec0ff */
[----:B------:R-:W-:-:S02]  /*9a80*/  LOP3.LUT R14, R14, 0xff, RZ, 0xc0, !PT ;  /* 0x000000ff0e0e7812 */ /* 0x000fc400078ec0ff */
[----:B------:R-:W-:Y:S02]  /*9a90*/  SHF.R.U32.HI R13, RZ, 0x8, R46 ;  /* 0x00000008ff0d7819 */ /* 0x000fe4000001162e */
[----:B------:R-:W-:Y:S02]  /*9aa0*/  PRMT R3, R0, 0x7054, R3 ;  /* 0x0000705400037816 */ /* 0x000fe40000000003 */
[----:B------:R-:W-:Y:S02]  /*9ab0*/  PRMT R11, R10, 0x7054, R11 ;  /* 0x000070540a0b7816 */ /* 0x000fe4000000000b */
[----:B------:R-:W-:Y:S02]  /*9ac0*/  PRMT R15, R14, 0x7054, R15 ;  /* 0x000070540e0f7816 */ /* 0x000fe4000000000f */
[----:B------:R-:W-:Y:S02]  /*9ad0*/  LOP3.LUT R12, R46, 0xff, RZ, 0xc0, !PT ;  /* 0x000000ff2e0c7812 */ /* 0x000fe400078ec0ff */
[----:B------:R-:W-:-:S02]  /*9ae0*/  LOP3.LUT R13, R13, 0xff, RZ, 0xc0, !PT ;  /* 0x000000ff0d0d7812 */ /* 0x000fc400078ec0ff */
[----:B------:R-:W-:Y:S02]  /*9af0*/  LOP3.LUT R14, R3, 0xff000000, R44, 0xf8, !PT ;  /* 0xff000000030e7812 */ /* 0x000fe400078ef82c */
[----:B------:R-:W-:Y:S02]  /*9b00*/  LOP3.LUT R47, R15, 0xff000000, R47, 0xf8, !PT ;  /* 0xff0000000f2f7812 */ /* 0x000fe400078ef82f */
[----:B------:R-:W-:Y:S02]  /*9b10*/  LOP3.LUT R44, R11, 0xff000000, R45, 0xf8, !PT ;  /* 0xff0000000b2c7812 */ /* 0x000fe400078ef82d */
[----:B------:R-:W-:Y:S02]  /*9b20*/  PRMT R13, R13, 0x7604, R12 ;  /* 0x000076040d0d7816 */ /* 0x000fe4000000000c */
[----:B------:R-:W-:Y:S02]  /*9b30*/  SHF.R.U32.HI R12, RZ, 0x10, R46 ;  /* 0x00000010ff0c7819 */ /* 0x000fe4000001162e */
[----:B---3--:R-:W-:-:S02]  /*9b40*/  F2FP.F16.E4M3.UNPACK_B R0, R6.H1 ;  /* 0x00000006ff00723e */ /* 0x008fc400030006ff */
[----:B------:R-:W-:Y:S02]  /*9b50*/  F2FP.F16.E4M3.UNPACK_B R48, R47 ;  /* 0x0000002fff30723e */ /* 0x000fe400020006ff */
[----:B------:R-:W-:Y:S01]  /*9b60*/  F2FP.F16.E4M3.UNPACK_B R15, R44 ;  /* 0x0000002cff0f723e */ /* 0x000fe200020006ff */
[----:B------:R-:W-:Y:S01]  /*9b70*/  HADD2.F32 R11, -RZ, R0.H1_H1 ;  /* 0x30000000ff0b7230 */ /* 0x000fe20000004100 */
[----:B------:R-:W-:Y:S01]  /*9b80*/  LOP3.LUT R12, R12, 0xff, RZ, 0xc0, !PT ;  /* 0x000000ff0c0c7812 */ /* 0x000fe200078ec0ff */
[----:B------:R-:W-:Y:S01]  /*9b90*/  HADD2.F32 R49, -RZ, R48.H1_H1 ;  /* 0x30000030ff317230 */ /* 0x000fe20000004100 */
[----:B------:R-:W-:Y:S01]  /*9ba0*/  F2FP.F16.E4M3.UNPACK_B R3, R6 ;  /* 0x00000006ff03723e */ /* 0x000fe200020006ff */
[----:B------:R-:W-:Y:S01]  /*9bb0*/  HADD2.F32 R45, -RZ, R15.H1_H1 ;  /* 0x3000000fff2d7230 */ /* 0x000fe20000004100 */
[----:B------:R-:W-:Y:S01]  /*9bc0*/  PRMT R13, R12, 0x7054, R13 ;  /* 0x000070540c0d7816 */ /* 0x000fe2000000000d */
[----:B------:R-:W-:Y:S02]  /*9bd0*/  HADD2.F32 R10, -RZ, R0.H0_H0 ;  /* 0x20000000ff0a7230 */ /* 0x000fe40000004100 */
[C---:B------:R-:W-:Y:S01]  /*9be0*/  FMUL.FTZ R51, R11.reuse, R49 ;  /* 0x000000310b337220 */ /* 0x040fe20000410000 */
[----:B------:R-:W-:Y:S01]  /*9bf0*/  F2FP.F16.E4M3.UNPACK_B R12, R7 ;  /* 0x00000007ff0c723e */ /* 0x000fe200020006ff */
[-C--:B------:R-:W-:Y:S01]  /*9c00*/  FMUL.FTZ R50, R11, R45.reuse ;  /* 0x0000002d0b327220 */ /* 0x080fe20000410000 */
[----:B------:R-:W-:Y:S01]  /*9c10*/  LOP3.LUT R46, R13, 0xff000000, R46, 0xf8, !PT ;  /* 0xff0000000d2e7812 */ /* 0x000fe200078ef82e */
[C---:B------:R-:W-:Y:S01]  /*9c20*/  FFMA.FTZ R51, R10.reuse, R45, -R51 ;  /* 0x0000002d0a337223 */ /* 0x040fe20000010833 */
[----:B------:R-:W-:Y:S01]  /*9c30*/  F2FP.F16.E4M3.UNPACK_B R13, R7.H1 ;  /* 0x00000007ff0d723e */ /* 0x000fe200030006ff */
[----:B------:R-:W-:Y:S01]  /*9c40*/  FFMA.FTZ R54, R10, R49, R50 ;  /* 0x000000310a367223 */ /* 0x000fe20000010032 */
[-C--:B------:R-:W-:Y:S01]  /*9c50*/  F2FP.F16.E4M3.UNPACK_B R6, R5.reuse ;  /* 0x00000005ff06723e */ /* 0x080fe200020006ff */
[----:B------:R-:W-:Y:S01]  /*9c60*/  HADD2.F32 R48, -RZ, R48.H0_H0 ;  /* 0x20000030ff307230 */ /* 0x000fe20000004100 */
[----:B------:R-:W-:Y:S01]  /*9c70*/  F2FP.F16.E4M3.UNPACK_B R7, R5.H1 ;  /* 0x00000005ff07723e */ /* 0x000fe200030006ff */
[----:B------:R-:W-:Y:S01]  /*9c80*/  HADD2.F32 R5, -RZ, R3.H1_H1 ;  /* 0x30000003ff057230 */ /* 0x000fe20000004100 */
[----:B------:R-:W-:Y:S01]  /*9c90*/  F2FP.F16.E4M3.UNPACK_B R47, R47.H1 ;  /* 0x0000002fff2f723e */ /* 0x000fe200030006ff */
[----:B------:R-:W-:Y:S01]  /*9ca0*/  HADD2.F32 R10, -RZ, R15.H0_H0 ;  /* 0x2000000fff0a7230 */ /* 0x000fe20000004100 */
[----:B------:R-:W-:Y:S01]  /*9cb0*/  F2FP.F16.E4M3.UNPACK_B R44, R44.H1 ;  /* 0x0000002cff2c723e */ /* 0x000fe200030006ff */
        /* <DEDUP_REMOVED lines=20> */
[----:B------:R-:W-:Y:S01]  /*9e00*/  F2FP.F16.E4M3.UNPACK_B R11, R46 ;  /* 0x0000002eff0b723e */ /* 0x000fe200020006ff */
[C---:B------:R-:W-:Y:S01]  /*9e10*/  FFMA.FTZ R53, R13.reuse, R44, -R10 ;  /* 0x0000002c0d357223 */ /* 0x040fe2000001080a */
[----:B------:R-:W-:Y:S01]  /*9e20*/  F2FP.F16.E4M3.UNPACK_B R4, R4.H1 ;  /* 0x00000004ff04723e */ /* 0x000fe200030006ff */
[----:B------:R-:W-:Y:S01]  /*9e30*/  FFMA.FTZ R48, R13, R48, R12 ;  /* 0x000000300d307223 */ /* 0x000fe2000001000c */
[-C--:B------:R-:W-:Y:S01]  /*9e40*/  F2FP.F16.E4M3.UNPACK_B R10, R14.reuse ;  /* 0x0000000eff0a723e */ /* 0x080fe200020006ff */
        /* <DEDUP_REMOVED lines=43> */
.L_x_1322:
[----:B------:R-:W-:Y:S05]  /*a100*/  BSYNC B1 ;  /* 0x0000000000017941 */ /* 0x000fea0003800000 */
.L_x_1321:
[----:B------:R-:W-:Y:S04]  /*a110*/  BSSY B1, `(.L_x_1325) ;  /* 0x00000f9000017945 */ /* 0x000fe80003800000 */
[----:B------:R-:W-:Y:S05]  /*a120*/  @P2 BRA `(.L_x_1326) ;  /* 0x0000000c00dc2947 */ /* 0x000fea0003800000 */
[----:B------:R-:W0:Y:S01]  /*a130*/  LDC R0, c[0x0][0x3d4] ;  /* 0x0000f500ff007b82 */ /* 0x000e220000000800 */
[----:B------:R-:W-:Y:S01]  /*a140*/  BSSY B2, `(.L_x_1327) ;  /* 0x000007e000027945 */ /* 0x000fe20003800000 */
[-C--:B0-----:R-:W-:Y:S02]  /*a150*/  ISETP.GE.AND P0, PT, R22, R0.reuse, PT ;  /* 0x000000001600720c */ /* 0x081fe40003f06270 */
[----:B------:R-:W-:-:S11]  /*a160*/  ISETP.GE.AND P1, PT, R199, R0, PT ;  /* 0x00000000c700720c */ /* 0x000fd60003f26270 */
[----:B------:R-:W-:Y:S05]  /*a170*/  @P0 BRA `(.L_x_1328) ;  /* 0x0000000400e80947 */ /* 0x000fea0003800000 */
[----:B---34-:R-:W0:Y:S01]  /*a180*/  LDS.128 R4, [R214+0x19000] ;  /* 0x01900000d6047984 */ /* 0x018e220000000c00 */
        /* <DEDUP_REMOVED lines=29> */
[----:B0-----:R-:W-:-:S02]  /*a360*/  F2FP.F16.E4M3.UNPACK_B R0, R6.H1 ;  /* 0x00000006ff00723e */ /* 0x001fc400030006ff */
        /* <DEDUP_REMOVED lines=91> */
.L_x_1328:
[----:B------:R-:W-:Y:S05]  /*a920*/  BSYNC B2 ;  /* 0x0000000000027941 */ /* 0x000fea0003800000 */
.L_x_1327:
[----:B------:R-:W-:Y:S05]  /*a930*/  @P1 BRA `(.L_x_1326) ;  /* 0x0000000400d81947 */ /* 0x000fea0003800000 */
[----:B0--34-:R-:W0:Y:S01]  /*a940*/  LDS.128 R4, [R214+0x1d000] ;  /* 0x01d00000d6047984 */ /* 0x019e220000000c00 */
[----:B-----5:R-:W-:Y:S02]  /*a950*/  SHF.R.U32.HI R10, RZ, 0x8, R29 ;  /* 0x00000008ff0a7819 */ /* 0x020fe4000001161d */
[----:B------:R-:W-:Y:S02]  /*a960*/  LOP3.LUT R11, R29, 0xff, RZ, 0xc0, !PT ;  /* 0x000000ff1d0b7812 */ /* 0x000fe400078ec0ff */
[----:B------:R-:W-:Y:S02]  /*a970*/  LOP3.LUT R10, R10, 0xff, RZ, 0xc0, !PT ;  /* 0x000000ff0a0a7812 */ /* 0x000fe400078ec0ff */
[----:B------:R-:W-:Y:S02]  /*a980*/  SHF.R.U32.HI R12, RZ, 0x8, R35 ;  /* 0x00000008ff0c7819 */ /* 0x000fe40000011623 */
[----:B------:R-:W-:Y:S02]  /*a990*/  SHF.R.U32.HI R0, RZ, 0x8, R28 ;  /* 0x00000008ff007819 */ /* 0x000fe4000001161c */
[----:B------:R-:W-:-:S02]  /*a9a0*/  PRMT R10, R10, 0x7604, R11 ;  /* 0x000076040a0a7816 */ /* 0x000fc4000000000b */
[----:B------:R-:W-:Y:S02]  /*a9b0*/  SHF.R.U32.HI R11, RZ, 0x10, R29 ;  /* 0x00000010ff0b7819 */ /* 0x000fe4000001161d */
[----:B-1----:R-:W-:Y:S02]  /*a9c0*/  LOP3.LUT R15, R35, 0xff, RZ, 0xc0, !PT ;  /* 0x000000ff230f7812 */ /* 0x002fe400078ec0ff */
[----:B------:R-:W-:Y:S01]  /*a9d0*/  LOP3.LUT R12, R12, 0xff, RZ, 0xc0, !PT ;  /* 0x000000ff0c0c7812 */ /* 0x000fe200078ec0ff */
[----:B------:R-:W-:Y:S01]  /*a9e0*/  IMAD.U32 R11, R11, 0x10000, RZ ;  /* 0x000100000b0b7824 */ /* 0x000fe200078e00ff */
[----:B------:R-:W-:Y:S02]  /*a9f0*/  SHF.R.U32.HI R14, RZ, 0x10, R35 ;  /* 0x00000010ff0e7819 */ /* 0x000fe40000011623 */
[----:B--2---:R-:W-:Y:S02]  /*aa00*/  LOP3.LUT R3, R28, 0xff, RZ, 0xc0, !PT ;  /* 0x000000ff1c037812 */ /* 0x004fe400078ec0ff */
[----:B------:R-:W-:-:S02]  /*aa10*/  LOP3.LUT R0, R0, 0xff, RZ, 0xc0, !PT ;  /* 0x000000ff00007812 */ /* 0x000fc400078ec0ff */
[----:B------:R-:W-:Y:S01]  /*aa20*/  PRMT R12, R12, 0x7604, R15 ;  /* 0x000076040c0c7816 */ /* 0x000fe2000000000f */
[----:B------:R-:W-:Y:S01]  /*aa30*/  IMAD.U32 R15, R14, 0x10000, RZ ;  /* 0x000100000e0f7824 */ /* 0x000fe200078e00ff */
[----:B------:R-:W-:Y:S02]  /*aa40*/  PRMT R3, R0, 0x7604, R3 ;  /* 0x0000760400037816 */ /* 0x000fe40000000003 */
[----:B------:R-:W-:Y:S02]  /*aa50*/  SHF.R.U32.HI R0, RZ, 0x8, R34 ;  /* 0x00000008ff007819 */ /* 0x000fe40000011622 */
[----:B------:R-:W-:Y:S02]  /*aa60*/  LOP3.LUT R3, R3, 0xff0000, R28, 0xf8, !PT ;  /* 0x00ff000003037812 */ /* 0x000fe400078ef81c */
[----:B------:R-:W-:Y:S02]  /*aa70*/  LOP3.LUT R11, R10, 0xff0000, R11, 0xf8, !PT ;  /* 0x00ff00000a0b7812 */ /* 0x000fe400078ef80b */
[----:B------:R-:W-:-:S02]  /*aa80*/  LOP3.LUT R15, R12, 0xff0000, R15, 0xf8, !PT ;  /* 0x00ff00000c0f7812 */ /* 0x000fc400078ef80f */
[----:B------:R-:W-:Y:S02]  /*aa90*/  LOP3.LUT R13, R34, 0xff, RZ, 0xc0, !PT ;  /* 0x000000ff220d7812 */ /* 0x000fe400078ec0ff */
[----:B------:R-:W-:Y:S02]  /*aaa0*/  LOP3.LUT R0, R0, 0xff, RZ, 0xc0, !PT ;  /* 0x000000ff00007812 */ /* 0x000fe400078ec0ff */
[----:B------:R-:W-:Y:S02]  /*aab0*/  LOP3.LUT R14, R3, 0xff000000, R28, 0xf8, !PT ;  /* 0xff000000030e7812 */ /* 0x000fe400078ef81c */
[----:B------:R-:W-:Y:S02]  /*aac0*/  LOP3.LUT R35, R15, 0xff000000, R35, 0xf8, !PT ;  /* 0xff0000000f237812 */ /* 0x000fe400078ef823 */
[----:B------:R-:W-:Y:S02]  /*aad0*/  LOP3.LUT R28, R11, 0xff000000, R29, 0xf8, !PT ;  /* 0xff0000000b1c7812 */ /* 0x000fe400078ef81d */
[----:B------:R-:W-:-:S02]  /*aae0*/  PRMT R13, R0, 0x7604, R13 ;  /* 0x00007604000d7816 */ /* 0x000fc4000000000d */
[----:B0-----:R-:W-:Y:S02]  /*aaf0*/  F2FP.F16.E4M3.UNPACK_B R0, R6.H1 ;  /* 0x00000006ff00723e */ /* 0x001fe400030006ff */
[----:B------:R-:W-:Y:S02]  /*ab00*/  F2FP.F16.E4M3.UNPACK_B R40, R35 ;  /* 0x00000023ff28723e */ /* 0x000fe400020006ff */
[----:B------:R-:W-:Y:S01]  /*ab10*/  F2FP.F16.E4M3.UNPACK_B R15, R28 ;  /* 0x0000001cff0f723e */ /* 0x000fe200020006ff */
[----:B------:R-:W-:Y:S01]  /*ab20*/  HADD2.F32 R11, -RZ, R0.H1_H1 ;  /* 0x30000000ff0b7230 */ /* 0x000fe20000004100 */
[--C-:B------:R-:W-:Y:S01]  /*ab30*/  LOP3.LUT R13, R13, 0xff0000, R34.reuse, 0xf8, !PT ;  /* 0x00ff00000d0d7812 */ /* 0x100fe200078ef822 */
[----:B------:R-:W-:Y:S01]  /*ab40*/  HADD2.F32 R41, -RZ, R40.H1_H1 ;  /* 0x30000028ff297230 */ /* 0x000fe20000004100 */
[----:B------:R-:W-:Y:S01]  /*ab50*/  F2FP.F16.E4M3.UNPACK_B R3, R6 ;  /* 0x00000006ff03723e */ /* 0x000fe200020006ff */
[----:B------:R-:W-:Y:S01]  /*ab60*/  HADD2.F32 R29, -RZ, R15.H1_H1 ;  /* 0x3000000fff1d7230 */ /* 0x000fe20000004100 */
[----:B------:R-:W-:Y:S01]  /*ab70*/  LOP3.LUT R34, R13, 0xff000000, R34, 0xf8, !PT ;  /* 0xff0000000d227812 */ /* 0x000fe200078ef822 */
        /* <DEDUP_REMOVED lines=82> */
.L_x_1326:
[----:B------:R-:W-:Y:S05]  /*b0a0*/  BSYNC B1 ;  /* 0x0000000000017941 */ /* 0x000fea0003800000 */
.L_x_1325:
        /* <DEDUP_REMOVED lines=45> */
[-C--:B------:R-:W-:Y:S01]  /*b380*/  F2FP.F16.E4M3.UNPACK_B R12, R7.reuse ;  /* 0x00000007ff0c723e */ /* 0x080fe200020006ff */
[-C--:B------:R-:W-:Y:S01]  /*b390*/  FMUL.FTZ R40, R11, R28.reuse ;  /* 0x0000001c0b287220 */ /* 0x080fe20000410000 */
        /* <DEDUP_REMOVED lines=78> */
.L_x_1332:
[----:B------:R-:W-:Y:S05]  /*b880*/  BSYNC B2 ;  /* 0x0000000000027941 */ /* 0x000fea0003800000 */
.L_x_1331:
[----:B------:R-:W-:Y:S05]  /*b890*/  @P1 BRA `(.L_x_1330) ;  /* 0x0000000400e81947 */ /* 0x000fea0003800000 */
[----:B0--34-:R-:W0:Y:S01]  /*b8a0*/  LDS.128 R4, [R214+0x1e000] ;  /* 0x01e00000d6047984 */ /* 0x019e220000000c00 */
[----:B--2--5:R-:W-:Y:S02]  /*b8b0*/  SHF.R.U32.HI R3, RZ, 0x8, R30 ;  /* 0x00000008ff037819 */ /* 0x024fe4000001161e */
[----:B-1----:R-:W-:Y:S02]  /*b8c0*/  SHF.R.U32.HI R15, RZ, 0x8, R33 ;  /* 0x00000008ff0f7819 */ /* 0x002fe40000011621 */
        /* <DEDUP_REMOVED lines=30> */
[--C-:B------:R-:W-:Y:S01]  /*bab0*/  HADD2.F32 R11, -RZ, R0.reuse.H1_H1 ;  /* 0x30000000ff0b7230 */ /* 0x100fe20000004100 */
[----:B------:R-:W-:Y:S01]  /*bac0*/  LOP3.LUT R12, R12, 0xff, RZ, 0xc0, !PT ;  /* 0x000000ff0c0c7812 */ /* 0x000fe200078ec0ff */
[----:B------:R-:W-:Y:S01]  /*bad0*/  HADD2.F32 R33, -RZ, R31.H1_H1 ;  /* 0x3000001fff217230 */ /* 0x000fe20000004100 */
[----:B------:R-:W-:Y:S01]  /*bae0*/  F2FP.F16.E4M3.UNPACK_B R3, R6 ;  /* 0x00000006ff03723e */ /* 0x000fe200020006ff */
[----:B------:R-:W-:Y:S01]  /*baf0*/  HADD2.F32 R28, -RZ, R15.H1_H1 ;  /* 0x3000000fff1c7230 */ /* 0x000fe20000004100 */
[----:B------:R-:W-:Y:S01]  /*bb00*/  PRMT R13, R12, 0x7054, R13 ;  /* 0x000070540c0d7816 */ /* 0x000fe2000000000d */
[----:B------:R-:W-:Y:S02]  /*bb10*/  HADD2.F32 R10, -RZ, R0.H0_H0 ;  /* 0x20000000ff0a7230 */ /* 0x000fe40000004100 */
[C---:B------:R-:W-:Y:S01]  /*bb20*/  FMUL.FTZ R35, R11.reuse, R33 ;  /* 0x000000210b237220 */ /* 0x040fe20000410000 */
[-C--:B------:R-:W-:Y:S01]  /*bb30*/  F2FP.F16.E4M3.UNPACK_B R12, R7.reuse ;  /* 0x00000007ff0c723e */ /* 0x080fe200020006ff */
        /* <DEDUP_REMOVED lines=80> */
.L_x_1330:
[----:B------:R-:W-:Y:S05]  /*c040*/  BSYNC B1 ;  /* 0x0000000000017941 */ /* 0x000fea0003800000 */
.L_x_1329:
[----:B------:R-:W-:Y:S05]  /*c050*/  @P4 BRA `(.L_x_1333) ;  /* 0x0000005400d44947 */ /* 0x000fea0003800000 */
[----:B------:R-:W1:Y:S01]  /*c060*/  LDC R0, c[0x0][0x3d4] ;  /* 0x0000f500ff007b82 */ /* 0x000e620000000800 */
[----:B------:R-:W-:Y:S01]  /*c070*/  BSSY B1, `(.L_x_1334) ;  /* 0x000007e000017945 */ /* 0x000fe20003800000 */
[-C--:B-1----:R-:W-:Y:S02]  /*c080*/  ISETP.GE.AND P0, PT, R22, R0.reuse, PT ;  /* 0x000000001600720c */ /* 0x082fe40003f06270 */
[----:B------:R-:W-:-:S11]  /*c090*/  ISETP.GE.AND P1, PT, R199, R0, PT ;  /* 0x00000000c700720c */ /* 0x000fd60003f26270 */
[----:B------:R-:W-:Y:S05]  /*c0a0*/  @P0 BRA `(.L_x_1335) ;  /* 0x0000000400e80947 */ /* 0x000fea0003800000 */
[----:B0--34-:R-:W0:Y:S01]  /*c0b0*/  LDS.128 R4, [R214+0x1b000] ;  /* 0x01b00000d6047984 */ /* 0x019e220000000c00 */
[----:B--2--5:R-:W-:Y:S02]  /*c0c0*/  SHF.R.U32.HI R3, RZ, 0x8, R26 ;  /* 0x00000008ff037819 */ /* 0x024fe4000001161a */
[----:B------:R-:W-:Y:S02]  /*c0d0*/  SHF.R.U32.HI R15, RZ, 0x8, R25 ;  /* 0x00000008ff0f7819 */ /* 0x000fe40000011619 */
        /* <DEDUP_REMOVED lines=10> */
[----:B------:R-:W-:Y:S02]  /*c180*/  PRMT R11, R11, 0x7604, R10 ;  /* 0x000076040b0b7816 */ /* 0x000fe4000000000a */
[----:B------:R-:W-:Y:S02]  /*c190*/  SHF.R.U32.HI R0, RZ, 0x10, R26 ;  /* 0x00000010ff007819 */ /* 0x000fe4000001161a */
[----:B------:R-:W-:Y:S02]  /*c1a0*/  SHF.R.U32.HI R14, RZ, 0x10, R25 ;  /* 0x00000010ff0e7819 */ /* 0x000fe40000011619 */
[----:B------:R-:W-:Y:S02]  /*c1b0*/  SHF.R.U32.HI R10, RZ, 0x10, R27 ;  /* 0x00000010ff0a7819 */ /* 0x000fe4000001161b */
        /* <DEDUP_REMOVED lines=9> */
[----:B------:R-:W-:Y:S02]  /*c250*/  PRMT R11, R10, 0x7054, R11 ;  /* 0x000070540a0b7816 */ /* 0x000fe4000000000b */
[----:B------:R-:W-:Y:S02]  /*c260*/  LOP3.LUT R14, R3, 0xff000000, R26, 0xf8, !PT ;  /* 0xff000000030e7812 */ /* 0x000fe400078ef81a */
[----:B------:R-:W-:Y:S02]  /*c270*/  LOP3.LUT R28, R15, 0xff000000, R25, 0xf8, !PT ;  /* 0xff0000000f1c7812 */ /* 0x000fe400078ef819 */
[----:B------:R-:W-:Y:S02]  /*c280*/  LOP3.LUT R12, R12, 0xff, RZ, 0xc0, !PT ;  /* 0x000000ff0c0c7812 */ /* 0x000fe400078ec0ff */
[----:B------:R-:W-:-:S02]  /*c290*/  LOP3.LUT R26, R11, 0xff000000, R27, 0xf8, !PT ;  /* 0xff0000000b1a7812 */ /* 0x000fc400078ef81b */
[----:B0-----:R-:W-:Y:S02]  /*c2a0*/  F2FP.F16.E4M3.UNPACK_B R0, R6.H1 ;  /* 0x00000006ff00723e */ /* 0x001fe400030006ff */
[----:B------:R-:W-:Y:S02]  /*c2b0*/  F2FP.F16.E4M3.UNPACK_B R27, R28 ;  /* 0x0000001cff1b723e */ /* 0x000fe400020006ff */
[----:B------:R-:W-:Y:S01]  /*c2c0*/  PRMT R13, R12, 0x7054, R13 ;  /* 0x000070540c0d7816 */ /* 0x000fe2000000000d */
[--C-:B------:R-:W-:Y:S01]  /*c2d0*/  HADD2.F32 R11, -RZ, R0.reuse.H1_H1 ;  /* 0x30000000ff0b7230 */ /* 0x100fe20000004100 */
[----:B------:R-:W-:Y:S01]  /*c2e0*/  F2FP.F16.E4M3.UNPACK_B R15, R26 ;  /* 0x0000001aff0f723e */ /* 0x000fe200020006ff */
[----:B------:R-:W-:Y:S01]  /*c2f0*/  HADD2.F32 R29, -RZ, R27.H1_H1 ;  /* 0x3000001bff1d7230 */ /* 0x000fe20000004100 */
[----:B------:R-:W-:Y:S01]  /*c300*/  LOP3.LUT R25, R13, 0xff000000, R24, 0xf8, !PT ;  /* 0xff0000000d197812 */ /* 0x000fe200078ef818 */
[----:B------:R-:W-:Y:S01]  /*c310*/  HADD2.F32 R10, -RZ, R0.H0_H0 ;  /* 0x20000000ff0a7230 */ /* 0x000fe20000004100 */
[----:B------:R-:W-:Y:S01]  /*c320*/  F2FP.F16.E4M3.UNPACK_B R3, R6 ;  /* 0x00000006ff03723e */ /* 0x000fe200020006ff */
[----:B------:R-:W-:-:S02]  /*c330*/  HADD2.F32 R24, -RZ, R15.H1_H1 ;  /* 0x3000000fff187230 */ /* 0x000fc40000004100 */
[C---:B------:R-:W-:Y:S01]  /*c340*/  FMUL.FTZ R31, R11.reuse, R29 ;  /* 0x0000001d0b1f7220 */ /* 0x040fe20000410000 */
[-C--:B------:R-:W-:Y:S02]  /*c350*/  F2FP.F16.E4M3.UNPACK_B R12, R7.reuse ;  /* 0x00000007ff0c723e */ /* 0x080fe400020006ff */
[----:B------:R-:W-:Y:S01]  /*c360*/  F2FP.F16.E4M3.UNPACK_B R13, R7.H1 ;  /* 0x00000007ff0d723e */ /* 0x000fe200030006ff */
[-C--:B------:R-:W-:Y:S01]  /*c370*/  FMUL.FTZ R30, R11, R24.reuse ;  /* 0x000000180b1e7220 */ /* 0x080fe20000410000 */
[-C--:B------:R-:W-:Y:S01]  /*c380*/  F2FP.F16.E4M3.UNPACK_B R6, R5.reuse ;  /* 0x00000005ff06723e */ /* 0x080fe200020006ff */
[C---:B------:R-:W-:Y:S01]  /*c390*/  FFMA.FTZ R31, R10.reuse, R24, -R31 ;  /* 0x000000180a1f7223 */ /* 0x040fe2000001081f */
[----:B------:R-:W-:Y:S01]  /*c3a0*/  F2FP.F16.E4M3.UNPACK_B R7, R5.H1 ;  /* 0x00000005ff07723e */ /* 0x000fe200030006ff */
[----:B------:R-:W-:Y:S01]  /*c3b0*/  FFMA.FTZ R32, R10, R29, R30 ;  /* 0x0000001d0a207223 */ /* 0x000fe2000001001e */
        /* <DEDUP_REMOVED lines=24> */
[-C--:B------:R-:W-:Y:S01]  /*c540*/  F2FP.F16.E4M3.UNPACK_B R11, R25.reuse ;  /* 0x00000019ff0b723e */ /* 0x080fe200020006ff */
        /* <DEDUP_REMOVED lines=48> */
.L_x_1335:
[----:B------:R-:W-:Y:S05]  /*c850*/  BSYNC B1 ;  /* 0x0000000000017941 */ /* 0x000fea0003800000 */
.L_x_1334:
[----:B------:R-:W-:Y:S05]  /*c860*/  @P1 BRA `(.L_x_1333) ;  /* 0x0000004c00d01947 */ /* 0x000fea0003800000 */
[----:B01-34-:R-:W0:Y:S01]  /*c870*/  LDS.128 R4, [R214+0x1f000] ;  /* 0x01f00000d6047984 */ /* 0x01be220000000c00 */
[----:B-----5:R-:W-:Y:S02]  /*c880*/  SHF.R.U32.HI R10, RZ, 0x8, R9 ;  /* 0x00000008ff0a7819 */ /* 0x020fe40000011609 */
[----:B------:R-:W-:Y:S02]  /*c890*/  SHF.R.U32.HI R0, RZ, 0x8, R8 ;  /* 0x00000008ff007819 */ /* 0x000fe40000011608 */
[----:B------:R-:W-:Y:S02]  /*c8a0*/  LOP3.LUT R11, R9, 0xff, RZ, 0xc0, !PT ;  /* 0x000000ff090b7812 */ /* 0x000fe400078ec0ff */
[----:B------:R-:W-:Y:S02]  /*c8b0*/  LOP3.LUT R10, R10, 0xff, RZ, 0xc0, !PT ;  /* 0x000000ff0a0a7812 */ /* 0x000fe400078ec0ff */
[----:B------:R-:W-:Y:S02]  /*c8c0*/  SHF.R.U32.HI R12, RZ, 0x8, R21 ;  /* 0x00000008ff0c7819 */ /* 0x000fe40000011615 */
[----:B--2---:R-:W-:-:S02]  /*c8d0*/  LOP3.LUT R3, R8, 0xff, RZ, 0xc0, !PT ;  /* 0x000000ff08037812 */ /* 0x004fc400078ec0ff */
[----:B------:R-:W-:Y:S02]  /*c8e0*/  LOP3.LUT R0, R0, 0xff, RZ, 0xc0, !PT ;  /* 0x000000ff00007812 */ /* 0x000fe400078ec0ff */
[----:B------:R-:W-:Y:S02]  /*c8f0*/  PRMT R10, R10, 0x7604, R11 ;  /* 0x000076040a0a7816 */ /* 0x000fe4000000000b */
[----:B------:R-:W-:Y:S02]  /*c900*/  LOP3.LUT R15, R21, 0xff, RZ, 0xc0, !PT ;  /* 0x000000ff150f7812 */ /* 0x000fe400078ec0ff */
[----:B------:R-:W-:Y:S02]  /*c910*/  LOP3.LUT R12, R12, 0xff, RZ, 0xc0, !PT ;  /* 0x000000ff0c0c7812 */ /* 0x000fe400078ec0ff */
[----:B------:R-:W-:Y:S02]  /*c920*/  SHF.R.U32.HI R14, RZ, 0x10, R21 ;  /* 0x00000010ff0e7819 */ /* 0x000fe40000011615 */
[----:B------:R-:W-:-:S02]  /*c930*/  PRMT R3, R0, 0x7604, R3 ;  /* 0x0000760400037816 */ /* 0x000fc40000000003 */
[----:B------:R-:W-:Y:S02]  /*c940*/  SHF.R.U32.HI R11, RZ, 0x10, R9 ;  /* 0x00000010ff0b7819 */ /* 0x000fe40000011609 */
[----:B------:R-:W-:Y:S02]  /*c950*/  SHF.R.U32.HI R0, RZ, 0x8, R20 ;  /* 0x00000008ff007819 */ /* 0x000fe40000011614 */
[----:B------:R-:W-:Y:S01]  /*c960*/  PRMT R12, R12, 0x7604, R15 ;  /* 0x000076040c0c7816 */ /* 0x000fe2000000000f */
[----:B------:R-:W-:Y:S01]  /*c970*/  IMAD.U32 R15, R14, 0x10000, RZ ;  /* 0x000100000e0f7824 */ /* 0x000fe200078e00ff */
[----:B------:R-:W-:Y:S01]  /*c980*/  LOP3.LUT R13, R20, 0xff, RZ, 0xc0, !PT ;  /* 0x000000ff140d7812 */ /* 0x000fe200078ec0ff */
[----:B------:R-:W-:Y:S01]  /*c990*/  IMAD.U32 R11, R11, 0x10000, RZ ;  /* 0x000100000b0b7824 */ /* 0x000fe200078e00ff */
[----:B------:R-:W-:Y:S02]  /*c9a0*/  LOP3.LUT R0, R0, 0xff, RZ, 0xc0, !PT ;  /* 0x000000ff00007812 */ /* 0x000fe400078ec0ff */
[----:B------:R-:W-:-:S02]  /*c9b0*/  LOP3.LUT R25, R12, 0xff0000, R15, 0xf8, !PT ;  /* 0x00ff00000c197812 */ /* 0x000fc400078ef80f */
[----:B------:R-:W-:Y:S02]  /*c9c0*/  PRMT R13, R0, 0x7604, R13 ;  /* 0x00007604000d7816 */ /* 0x000fe4000000000d */
[----:B------:R-:W-:Y:S02]  /*c9d0*/  LOP3.LUT R11, R10, 0xff0000, R11, 0xf8, !PT ;  /* 0x00ff00000a0b7812 */ /* 0x000fe400078ef80b */
[----:B------:R-:W-:Y:S02]  /*c9e0*/  LOP3.LUT R15, R13, 0xff0000, R20, 0xf8, !PT ;  /* 0x00ff00000d0f7812 */ /* 0x000fe400078ef814 */
[----:B------:R-:W-:Y:S02]  /*c9f0*/  LOP3.LUT R25, R25, 0xff000000, R21, 0xf8, !PT ;  /* 0xff00000019197812 */ /* 0x000fe400078ef815 */
[----:B------:R-:W-:Y:S02]  /*ca00*/  LOP3.LUT R13, R11, 0xff000000, R9, 0xf8, !PT ;  /* 0xff0000000b0d7812 */ /* 0x000fe400078ef809 */
[----:B0-----:R-:W-:-:S02]  /*ca10*/  F2FP.F16.E4M3.UNPACK_B R0, R6.H1 ;  /* 0x00000006ff00723e */ /* 0x001fc400030006ff */
[----:B------:R-:W-:Y:S02]  /*ca20*/  F2FP.F16.E4M3.UNPACK_B R21, R25 ;  /* 0x00000019ff15723e */ /* 0x000fe400020006ff */
[----:B------:R-:W-:Y:S01]  /*ca30*/  F2FP.F16.E4M3.UNPACK_B R14, R13 ;  /* 0x0000000dff0e723e */ /* 0x000fe200020006ff */
[----:B------:R-:W-:Y:S01]  /*ca40*/  HADD2.F32 R9, -RZ, R0.H1_H1 ;  /* 0x30000000ff097230 */ /* 0x000fe20000004100 */
[----:B------:R-:W-:Y:S01]  /*ca50*/  LOP3.LUT R3, R3, 0xff0000, R8, 0xf8, !PT ;  /* 0x00ff000003037812 */ /* 0x000fe200078ef808 */
[--C-:B------:R-:W-:Y:S01]  /*ca60*/  HADD2.F32 R24, -RZ, R21.reuse.H1_H1 ;  /* 0x30000015ff187230 */ /* 0x100fe20000004100 */
[----:B------:R-:W-:Y:S01]  /*ca70*/  LOP3.LUT R20, R15, 0xff000000, R20, 0xf8, !PT ;  /* 0xff0000000f147812 */ /* 0x000fe200078ef814 */
[----:B------:R-:W-:Y:S01]  /*ca80*/  HADD2.F32 R15, -RZ, R14.H1_H1 ;  /* 0x3000000eff0f7230 */ /* 0x000fe20000004100 */
[----:B------:R-:W-:Y:S01]  /*ca90*/  LOP3.LUT R12, R3, 0xff000000, R8, 0xf8, !PT ;  /* 0xff000000030c7812 */ /* 0x000fe200078ef808 */
[----:B------:R-:W-:Y:S02]  /*caa0*/  HADD2.F32 R8, -RZ, R0.H0_H0 ;  /* 0x20000000ff087230 */ /* 0x000fe40000004100 */
        /* <DEDUP_REMOVED lines=8> */
[----:B------:R-:W-:Y:S01]  /*cb30*/  HADD2.F32 R8, -RZ, R21.H0_H0 ;  /* 0x20000015ff087230 */ /* 0x000fe20000004100 */
[----:B------:R-:W-:Y:S01]  /*cb40*/  F2FP.F16.E4M3.UNPACK_B R7, R5.H1 ;  /* 0x00000005ff07723e */ /* 0x000fe200030006ff */
[--C-:B------:R-:W-:Y:S01]  /*cb50*/  HADD2.F32 R5, -RZ, R3.reuse.H1_H1 ;  /* 0x30000003ff057230 */ /* 0x100fe20000004100 */
[----:B------:R-:W-:Y:S01]  /*cb60*/  F2FP.F16.E4M3.UNPACK_B R25, R25.H1 ;  /* 0x00000019ff19723e */ /* 0x000fe200030006ff */
[----:B------:R-:W-:Y:S01]  /*cb70*/  HADD2.F32 R14, -RZ, R14.H0_H0 ;  /* 0x2000000eff0e7230 */ /* 0x000fe20000004100 */
[----:B------:R-:W-:Y:S01]  /*cb80*/  F2FP.F16.E4M3.UNPACK_B R13, R13.H1 ;  /* 0x0000000dff0d723e */ /* 0x000fe200030006ff */
[----:B------:R-:W-:-:S02]  /*cb90*/  HADD2.F32 R3, -RZ, R3.H0_H0 ;  /* 0x20000003ff037230 */ /* 0x000fc40000004100 */
[C---:B------:R-:W-:Y:S01]  /*cba0*/  FMUL.FTZ R24, R5.reuse, R8 ;  /* 0x0000000805187220 */ /* 0x040fe20000410000 */
[----:B------:R-:W-:Y:S02]  /*cbb0*/  HADD2.F32 R9, -RZ, R25.H0_H0 ;  /* 0x20000019ff097230 */ /* 0x000fe40000004100 */
[-C--:B------:R-:W-:Y:S01]  /*cbc0*/  FMUL.FTZ R15, R5, R14.reuse ;  /* 0x0000000e050f7220 */ /* 0x080fe20000410000 */
[--C-:B------:R-:W-:Y:S02]  /*cbd0*/  HADD2.F32 R5, -RZ, R10.reuse.H1_H1 ;  /* 0x3000000aff057230 */ /* 0x100fe40000004100 */
[C---:B------:R-:W-:Y:S01]  /*cbe0*/  FFMA.FTZ R24, R3.reuse, R14, -R24 ;  /* 0x0000000e03187223 */ /* 0x040fe20000010818 */
[----:B------:R-:W-:Y:S02]  /*cbf0*/  HADD2.F32 R10, -RZ, R10.H0_H0 ;  /* 0x2000000aff0a7230 */ /* 0x000fe40000004100 */
[----:B------:R-:W-:Y:S01]  /*cc00*/  FFMA.FTZ R21, R3, R8, R15 ;  /* 0x0000000803157223 */ /* 0x000fe2000001000f */
[----:B------:R-:W-:-:S02]  /*cc10*/  HADD2.F32 R8, -RZ, R13.H0_H0 ;  /* 0x2000000dff087230 */ /* 0x000fc40000004100 */
[CC--:B------:R-:W-:Y:S01]  /*cc20*/  FMUL.FTZ R15, R5.reuse, R9.reuse ;  /* 0x00000009050f7220 */ /* 0x0c0fe20000410000 */
[----:B------:R-:W-:Y:S01]  /*cc30*/  HADD2.F32 R14, -RZ, R25.H1_H1 ;  /* 0x30000019ff0e7230 */ /* 0x000fe20000004100 */
[----:B------:R-:W-:Y:S01]  /*cc40*/  F2FP.F16.E4M3.UNPACK_B R0, R4 ;  /* 0x00000004ff00723e */ /* 0x000fe200020006ff */
[----:B------:R-:W-:Y:S02]  /*cc50*/  HADD2.F32 R3, -RZ, R11.H1_H1 ;  /* 0x3000000bff037230 */ /* 0x000fe40000004100 */
[-C--:B------:R-:W-:Y:S01]  /*cc60*/  FMUL.FTZ R5, R5, R8.reuse ;  /* 0x0000000805057220 */ /* 0x080fe20000410000 */
[C---:B------:R-:W-:Y:S01]  /*cc70*/  FFMA.FTZ R25, R10.reuse, R8, -R15 ;  /* 0x000000080a197223 */ /* 0x040fe2000001080f */
[----:B------:R-:W-:Y:S01]  /*cc80*/  HADD2.F32 R8, -RZ, R13.H1_H1 ;  /* 0x3000000dff087230 */ /* 0x000fe20000004100 */
[----:B------:R-:W-:Y:S01]  /*cc90*/  F2FP.F16.E4M3.UNPACK_B R4, R4.H1 ;  /* 0x00000004ff04723e */ /* 0x000fe200030006ff */
[----:B------:R-:W-:Y:S02]  /*cca0*/  HADD2.F32 R11, -RZ, R11.H0_H0 ;  /* 0x2000000bff0b7230 */ /* 0x000fe40000004100 */
[C---:B------:R-:W-:Y:S01]  /*ccb0*/  FMUL.FTZ R30, R3.reuse, R14 ;  /* 0x0000000e031e7220 */ /* 0x040fe20000410000 */
[----:B------:R-:W-:Y:S01]  /*ccc0*/  FFMA.FTZ R28, R10, R9, R5 ;  /* 0x000000090a1c7223 */ /* 0x000fe20000010005 */
[----:B------:R-:W-:Y:S01]  /*ccd0*/  F2FP.F16.E4M3.UNPACK_B R9, R20 ;  /* 0x00000014ff09723e */ /* 0x000fe200020006ff */
[-C--:B------:R-:W-:Y:S01]  /*cce0*/  FMUL.FTZ R10, R3, R8.reuse ;  /* 0x00000008030a7220 */ /* 0x080fe20000410000 */
[----:B------:R-:W-:Y:S01]  /*ccf0*/  FFMA.FTZ R30, R11, R8, -R30 ;  /* 0x000000080b1e7223 */ /* 0x000fe2000001081e */
[----:B------:R-:W-:Y:S01]  /*cd00*/  F2FP.F16.E4M3.UNPACK_B R8, R12 ;  /* 0x0000000cff08723e */ /* 0x000fe200020006ff */
[----:B------:R-:W-:-:S02]  /*cd10*/  HADD2.F32 R5, -RZ, R4.H1_H1 ;  /* 0x30000004ff057230 */ /* 0x000fc40000004100 */
[----:B------:R-:W-:Y:S01]  /*cd20*/  FFMA.FTZ R29, R11, R14, R10 ;  /* 0x0000000e0b1d7223 */ /* 0x000fe2000001000a */
[--C-:B------:R-:W-:Y:S01]  /*cd30*/  HADD2.F32 R13, -RZ, R9.reuse.H1_H1 ;  /* 0x30000009ff0d7230 */ /* 0x100fe20000004100 */
[----:B------:R-:W-:Y:S01]  /*cd40*/  F2FP.F16.E4M3.UNPACK_B R12, R12.H1 ;  /* 0x0000000cff0c723e */ /* 0x000fe200030006ff */
[----:B------:R-:W-:Y:S01]  /*cd50*/  HADD2.F32 R10, -RZ, R9.H0_H0 ;  /* 0x20000009ff0a7230 */ /* 0x000fe20000004100 */
[----:B------:R-:W-:Y:S01]  /*cd60*/  F2FP.F16.E4M3.UNPACK_B R20, R20.H1 ;  /* 0x00000014ff14723e */ /* 0x000fe200030006ff */
[----:B------:R-:W-:Y:S02]  /*cd70*/  HADD2.F32 R9, -RZ, R8.H1_H1 ;  /* 0x30000008ff097230 */ /* 0x000fe40000004100 */
[----:B------:R-:W-:Y:S01]  /*cd80*/  FMUL.FTZ R11, R5, R13 ;  /* 0x0000000d050b7220 */ /* 0x000fe20000410000 */
[----:B------:R-:W-:Y:S02]  /*cd90*/  HADD2.F32 R3, -RZ, R0.H1_H1 ;  /* 0x30000000ff037230 */ /* 0x000fe40000004100 */
[----:B------:R-:W-:-:S02]  /*cda0*/  HADD2.F32 R8, -RZ, R8.H0_H0 ;  /* 0x20000008ff087230 */ /* 0x000fc40000004100 */
[-C--:B------:R-:W-:Y:S01]  /*cdb0*/  FMUL.FTZ R15, R5, R9.reuse ;  /* 0x00000009050f7220 */ /* 0x080fe20000410000 */
        /* <DEDUP_REMOVED lines=8> */
[----:B------:R-:W-:-:S02]  /*ce40*/  HADD2.F32 R4, -RZ, R12.H1_H1 ;  /* 0x3000000cff047230 */ /* 0x000fc40000004100 */
[--C-:B------:R-:W-:Y:S02]  /*ce50*/  HADD2.F32 R3, -RZ, R7.reuse.H1_H1 ;  /* 0x30000007ff037230 */ /* 0x100fe40000004100 */
[--C-:B------:R-:W-:Y:S02]  /*ce60*/  HADD2.F32 R8, -RZ, R20.reuse.H1_H1 ;  /* 0x30000014ff087230 */ /* 0x100fe40000004100 */
[----:B------:R-:W-:Y:S02]  /*ce70*/  HADD2.F32 R9, -RZ, R20.H0_H0 ;  /* 0x20000014ff097230 */ /* 0x000fe40000004100 */
[C---:B------:R-:W-:Y:S01]  /*ce80*/  FMUL.FTZ R13, R3.reuse, R4 ;  /* 0x00000004030d7220 */ /* 0x040fe20000410000 */
[----:B------:R-:W-:Y:S02]  /*ce90*/  HADD2.F32 R0, -RZ, R6.H1_H1 ;  /* 0x30000006ff007230 */ /* 0x000fe40000004100 */
[----:B------:R-:W-:Y:S02]  /*cea0*/  HADD2.F32 R5, -RZ, R12.H0_H0 ;  /* 0x2000000cff057230 */ /* 0x000fe40000004100 */
[----:B------:R-:W-:Y:S01]  /*ceb0*/  FMUL.FTZ R12, R3, R8 ;  /* 0x00000008030c7220 */ /* 0x000fe20000410000 */
[----:B------:R-:W-:-:S02]  /*cec0*/  HADD2.F32 R7, -RZ, R7.H0_H0 ;  /* 0x20000007ff077230 */ /* 0x000fc40000004100 */
[C---:B------:R-:W-:Y:S01]  /*ced0*/  FMUL.FTZ R3, R0.reuse, R9 ;  /* 0x0000000900037220 */ /* 0x040fe20000410000 */
[----:B------:R-:W-:Y:S02]  /*cee0*/  HADD2.F32 R6, -RZ, R6.H0_H0 ;  /* 0x20000006ff067230 */ /* 0x000fe40000004100 */
        /* <DEDUP_REMOVED lines=9> */
[----:B------:R-:W-:Y:S02]  /*cf80*/  F2FP.SATFINITE.E4M3.F32.PACK_AB_MERGE_C R6, R21, R24, R6 ;  /* 0x000000181506723e */ /* 0x000fe40004807006 */
[----:B------:R-:W-:Y:S02]  /*cf90*/  F2FP.SATFINITE.E4M3.F32.PACK_AB_MERGE_C R7, R28, R25, R7 ;  /* 0x000000191c07723e */ /* 0x000fe40004807007 */
[----:B------:R-:W-:Y:S02]  /*cfa0*/  F2FP.SATFINITE.E4M3.F32.PACK_AB_MERGE_C R4, R10, R11, R4 ;  /* 0x0000000b0a04723e */ /* 0x000fe40004807004 */
[----:B------:R-:W-:-:S05]  /*cfb0*/  F2FP.SATFINITE.E4M3.F32.PACK_AB_MERGE_C R5, R0, R5, R12 ;  /* 0x000000050005723e */ /* 0x000fca000480700c */
[----:B------:R0:W-:Y:S01]  /*cfc0*/  STS.128 [R214+0x1f000], R4 ;  /* 0x01f00004d6007388 */ /* 0x0001e20000000c00 */
[----:B------:R-:W-:Y:S05]  /*cfd0*/  BRA `(.L_x_1333) ;  /* 0x0000004400f47947 */ /* 0x000fea0003800000 */
.L_x_1294:
[----:B------:R-:W1:Y:S01]  /*cfe0*/  LDC R21, c[0x0][0x3d4] ;  /* 0x0000f500ff157b82 */ /* 0x000e620000000800 */
[-C--:B------:R-:W-:Y:S01]  /*cff0*/  ISETP.GE.AND P0, PT, R222, R74.reuse, PT ;  /* 0x0000004ade00720c */ /* 0x080fe20003f06270 */
[----:B------:R-:W-:Y:S01]  /*d000*/  ULDC.64 UR4, c[0x0][0x3c8] ;  /* 0x0000f20000047ab9 */ /* 0x000fe20000000a00 */
[-C--:B------:R-:W-:Y:S01]  /*d010*/  ISETP.GE.AND P1, PT, R221, R74.reuse, PT ;  /* 0x0000004add00720c */ /* 0x080fe20003f26270 */
[----:B------:R-:W-:Y:S01]  /*d020*/  ULDC.64 UR6, c[0x0][0x3e0] ;  /* 0x0000f80000067ab9 */ /* 0x000fe20000000a00 */
[-C--:B------:R-:W-:Y:S02]  /*d030*/  ISETP.GE.AND P2, PT, R195, R74.reuse, PT ;  /* 0x0000004ac300720c */ /* 0x080fe40003f46270 */
[----:B------:R-:W-:Y:S02]  /*d040*/  ISETP.GE.AND P3, PT, R18, R74, PT ;  /* 0x0000004a1200720c */ /* 0x000fe40003f66270 */
[CC--:B-1----:R-:W-:Y:S02]  /*d050*/  ISETP.GE.OR P0, PT, R192.reuse, R21.reuse, P0 ;  /* 0x00000015c000720c */ /* 0x0c2fe40000706670 */
[----:B------:R-:W-:-:S02]  /*d060*/  ISETP.GE.OR P1, PT, R192, R21, P1 ;  /* 0x00000015c000720c */ /* 0x000fc40000f26670 */
[CC--:B------:R-:W-:Y:S02]  /*d070*/  ISETP.GE.OR P2, PT, R192.reuse, R21.reuse, P2 ;  /* 0x00000015c000720c */ /* 0x0c0fe40001746670 */
[----:B------:R-:W-:-:S07]  /*d080*/  ISETP.GE.OR P3, PT, R192, R21, P3 ;  /* 0x00000015c000720c */ /* 0x000fce0001f66670 */
[----:B------:R-:W1:Y:S01]  /*d090*/  @!P0 LDC.64 R8, c[0x0][0x3c8] ;  /* 0x0000f200ff088b82 */ /* 0x000e620000000a00 */
[C---:B------:R-:W-:Y:S01]  /*d0a0*/  @!P0 LEA R66, P4, R12.reuse, R6, 0x6 ;  /* 0x000000060c428211 */ /* 0x040fe200078830ff */
[----:B------:R-:W-:Y:S02]  /*d0b0*/  @!P1 IMAD R3, R13, 0x60, RZ ;  /* 0x000000600d039824 */ /* 0x000fe400078e02ff */
[C---:B------:R-:W-:Y:S01]  /*d0c0*/  @!P1 IMAD.WIDE.U32 R70, R12.reuse, 0x60, R6 ;  /* 0x000000600c469825 */ /* 0x040fe200078e0006 */
[----:B------:R-:W-:-:S03]  /*d0d0*/  @!P0 LEA.HI.X R0, R12, R7, R13, 0x6, P4 ;  /* 0x000000070c008211 */ /* 0x000fc600020f340d */
[----:B------:R-:W2:Y:S01]  /*d0e0*/  @!P1 LDC.64 R14, c[0x0][0x3c8] ;  /* 0x0000f200ff0e9b82 */ /* 0x000ea20000000a00 */
[----:B------:R-:W-:-:S07]  /*d0f0*/  @!P1 IMAD.IADD R3, R71, 0x1, R3 ;  /* 0x0000000147039824 */ /* 0x000fce00078e0203 */
[----:B------:R-:W3:Y:S01]  /*d100*/  @!P0 LDC.64 R34, c[0x0][0x3e0] ;  /* 0x0000f800ff228b82 */ /* 0x000ee20000000a00 */
[----:B-1----:R-:W-:-:S07]  /*d110*/  @!P0 IADD3 R66, P4, P5, R25, R8, R66 ;  /* 0x0000000819428210 */ /* 0x002fce0007d9e042 */
[----:B------:R-:W1:Y:S01]  /*d120*/  @!P2 LDC.64 R28, c[0x0][0x3e0] ;  /* 0x0000f800ff1cab82 */ /* 0x000e620000000a00 */
[----:B------:R-:W-:Y:S02]  /*d130*/  @!P0 IADD3.X R67, R24, R9, R0, P4, P5 ;  /* 0x0000000918438210 */ /* 0x000fe400027ea400 */
[----:B------:R-:W-:-:S04]  /*d140*/  @!P2 IADD3 R63, P4, P5, R25, R30, R6 ;  /* 0x0000001e193fa210 */ /* 0x000fc80007d9e006 */
[----:B------:R-:W-:Y:S02]  /*d150*/  @!P2 IADD3.X R20, R24, R27, R7, P4, P5 ;  /* 0x0000001b1814a210 */ /* 0x000fe400027ea407 */
[----:B------:R-:W-:-:S04]  /*d160*/  @!P3 IADD3 R8, P4, P5, R25, UR4, R6 ;  /* 0x000000041908bc10 */ /* 0x000fc8000fd9e006 */
[C---:B------:R-:W-:Y:S02]  /*d170*/  @!P3 IADD3.X R9, R24.reuse, UR5, R7, P4, P5 ;  /* 0x000000051809bc10 */ /* 0x040fe4000a7ea407 */
[----:B--2---:R-:W-:Y:S01]  /*d180*/  @!P1 IADD3 R70, P4, P5, R25, R14, R70 ;  /* 0x0000000e19469210 */ /* 0x004fe20007d9e046 */
[----:B------:R-:W2:Y:S01]  /*d190*/  @!P2 LDC.64 R6, c[0x0][0x3c8] ;  /* 0x0000f200ff06ab82 */ /* 0x000ea20000000a00 */
[----:B------:R-:W-:Y:S02]  /*d1a0*/  @!P1 IMAD R25, R11, 0x60, RZ ;  /* 0x000000600b199824 */ /* 0x000fe400078e02ff */
[----:B------:R-:W-:Y:S02]  /*d1b0*/  @!P1 IADD3.X R71, R24, R15, R3, P4, P5 ;  /* 0x0000000f18479210 */ /* 0x000fe400027ea403 */
[----:B------:R-:W-:-:S03]  /*d1c0*/  @!P2 IADD3 R65, P4, P5, R73, R32, R4 ;  /* 0x000000204941a210 */ /* 0x000fc60007d9e004 */
[----:B------:R-:W4:Y:S01]  /*d1d0*/  @!P1 LDC.64 R32, c[0x0][0x3e0] ;  /* 0x0000f800ff209b82 */ /* 0x000f220000000a00 */
[----:B------:R-:W-:Y:S02]  /*d1e0*/  @!P2 IADD3.X R0, R26, R31, R5, P4, P5 ;  /* 0x0000001f1a00a210 */ /* 0x000fe400027ea405 */
[----:B------:R-:W-:-:S04]  /*d1f0*/  @!P3 IADD3 R14, P4, P5, R73, UR6, R4 ;  /* 0x00000006490ebc10 */ /* 0x000fc8000fd9e004 */
[----:B------:R-:W-:Y:S02]  /*d200*/  @!P3 IADD3.X R15, R26, UR7, R5, P4, P5 ;  /* 0x000000071a0fbc10 */ /* 0x000fe4000a7ea405 */
[----:B------:R-:W-:-:S04]  /*d210*/  @!P0 LEA R68, P4, R10, R4, 0x6 ;  /* 0x000000040a448211 */ /* 0x000fc800078830ff */
[C---:B------:R-:W-:Y:S01]  /*d220*/  @!P0 LEA.HI.X R3, R10.reuse, R5, R11, 0x6, P4 ;  /* 0x000000050a038211 */ /* 0x040fe200020f340b */
[----:B------:R-:W-:Y:S01]  /*d230*/  @!P1 IMAD.WIDE.U32 R4, R10, 0x60, R4 ;  /* 0x000000600a049825 */ /* 0x000fe200078e0004 */
[----:B---3--:R-:W-:-:S03]  /*d240*/  @!P0 IADD3 R68, P4, P5, R73, R34, R68 ;  /* 0x0000002249448210 */ /* 0x008fc60007d9e044 */
[----:B------:R-:W-:Y:S01]  /*d250*/  @!P1 IMAD.IADD R25, R5, 0x1, R25 ;  /* 0x0000000105199824 */ /* 0x000fe200078e0219 */
[C---:B------:R-:W-:Y:S02]  /*d260*/  @!P0 IADD3.X R69, R26.reuse, R35, R3, P4, P5 ;  /* 0x000000231a458210 */ /* 0x040fe400027ea403 */
[----:B----4-:R-:W-:Y:S02]  /*d270*/  @!P1 IADD3 R72, P4, P5, R73, R32, R4 ;  /* 0x0000002049489210 */ /* 0x010fe40007d9e004 */
[----:B------:R-:W-:Y:S02]  /*d280*/  CS2R R44, SRZ ;  /* 0x00000000002c7805 */ /* 0x000fe4000001ff00 */
[----:B------:R-:W-:Y:S02]  /*d290*/  CS2R R46, SRZ ;  /* 0x00000000002e7805 */ /* 0x000fe4000001ff00 */
[----:B------:R-:W-:Y:S02]  /*d2a0*/  CS2R R48, SRZ ;  /* 0x0000000000307805 */ /* 0x000fe4000001ff00 */
[----:B------:R-:W-:-:S02]  /*d2b0*/  @!P1 IADD3.X R73, R26, R33, R25, P4, P5 ;  /* 0x000000211a499210 */ /* 0x000fc400027ea419 */
[----:B------:R-:W-:Y:S02]  /*d2c0*/  CS2R R50, SRZ ;  /* 0x0000000000327805 */ /* 0x000fe4000001ff00 */
[----:B--2---:R-:W-:Y:S02]  /*d2d0*/  @!P2 IADD3 R62, P4, R63, R6, RZ ;  /* 0x000000063f3ea210 */ /* 0x004fe40007f9e0ff */
[----:B------:R-:W-:Y:S02]  /*d2e0*/  CS2R R30, SRZ ;  /* 0x00000000001e7805 */ /* 0x000fe4000001ff00 */
[----:B------:R-:W-:Y:S02]  /*d2f0*/  CS2R R36, SRZ ;  /* 0x0000000000247805 */ /* 0x000fe4000001ff00 */
[----:B------:R-:W-:Y:S02]  /*d300*/  CS2R R38, SRZ ;  /* 0x0000000000267805 */ /* 0x000fe4000001ff00 */
[----:B------:R-:W-:Y:S01]  /*d310*/  CS2R R4, SRZ ;  /* 0x0000000000047805 */ /* 0x000fe2000001ff00 */
[----:B------:R-:W-:Y:S01]  /*d320*/  @!P2 IMAD.X R63, R20, 0x1, R7, P4 ;  /* 0x00000001143fa824 */ /* 0x000fe200020e0607 */
[----:B-1----:R-:W-:-:S02]  /*d330*/  @!P2 IADD3 R64, P4, R65, R28, RZ ;  /* 0x0000001c4140a210 */ /* 0x002fc40007f9e0ff */
[----:B------:R-:W-:Y:S01]  /*d340*/  CS2R R6, SRZ ;  /* 0x0000000000067805 */ /* 0x000fe2000001ff00 */
[----:B------:R-:W-:Y:S01]  /*d350*/  IMAD R3, R205, 0x80, R18 ;  /* 0x00000080cd037824 */ /* 0x000fe200078e0212 */
[----:B------:R-:W5:Y:S01]  /*d360*/  @!P0 LDG.E.128 R36, desc[UR46][R68.64] ;  /* 0x0000002e44248981 */ /* 0x000f62000c1e1d00 */
[----:B------:R-:W-:Y:S01]  /*d370*/  CS2R R24, SRZ ;  /* 0x0000000000187805 */ /* 0x000fe2000001ff00 */
[----:B------:R-:W-:Y:S01]  /*d380*/  @!P2 IMAD.X R65, R0, 0x1, R29, P4 ;  /* 0x000000010041a824 */ /* 0x000fe200020e061d */
[----:B------:R-:W-:Y:S01]  /*d390*/  CS2R R26, SRZ ;  /* 0x00000000001a7805 */ /* 0x000fe2000001ff00 */
[----:B------:R-:W5:Y:S01]  /*d3a0*/  @!P2 LDG.E.128 R44, desc[UR46][R62.64] ;  /* 0x0000002e3e2ca981 */ /* 0x000f62000c1e1d00 */
[----:B------:R-:W1:Y:S03]  /*d3b0*/  LDC R0, c[0x0][0x428] ;  /* 0x00010a00ff007b82 */ /* 0x000e660000000800 */
[----:B------:R-:W5:Y:S01]  /*d3c0*/  @!P2 LDG.E.128 R48, desc[UR46][R64.64] ;  /* 0x0000002e4030a981 */ /* 0x000f62000c1e1d00 */
[----:B------:R-:W-:-:S03]  /*d3d0*/  CS2R R28, SRZ ;  /* 0x00000000001c7805 */ /* 0x000fc6000001ff00 */
[----:B------:R2:W5:Y:S04]  /*d3e0*/  @!P3 LDG.E.128 R4, desc[UR46][R8.64] ;  /* 0x0000002e0804b981 */ /* 0x000568000c1e1d00 */
[----:B------:R-:W5:Y:S01]  /*d3f0*/  @!P0 LDG.E.128 R28, desc[UR46][R66.64] ;  /* 0x0000002e421c8981 */ /* 0x000f62000c1e1d00 */
[----:B------:R-:W-:Y:S01]  /*d400*/  IMAD R3, R218, 0x20, R3 ;  /* 0x00000020da037824 */ /* 0x000fe200078e0203 */
[----:B------:R-:W-:Y:S02]  /*d410*/  MOV R60, R58 ;  /* 0x0000003a003c7202 */ /* 0x000fe40000000f00 */
[----:B------:R3:W5:Y:S01]  /*d420*/  @!P3 LDG.E.128 R24, desc[UR46][R14.64] ;  /* 0x0000002e0e18b981 */ /* 0x000762000c1e1d00 */
[----:B------:R-:W-:Y:S02]  /*d430*/  CS2R R32, SRZ ;  /* 0x0000000000207805 */ /* 0x000fe4000001ff00 */
[----:B------:R-:W-:Y:S01]  /*d440*/  CS2R R34, SRZ ;  /* 0x0000000000227805 */ /* 0x000fe2000001ff00 */
[----:B--2---:R-:W-:Y:S01]  /*d450*/  IMAD.MOV.U32 R8, RZ, RZ, R54 ;  /* 0x000000ffff087224 */ /* 0x004fe200078e0036 */
[----:B------:R-:W-:-:S02]  /*d460*/  CS2R R40, SRZ ;  /* 0x0000000000287805 */ /* 0x000fc4000001ff00 */
[----:B------:R-:W-:Y:S02]  /*d470*/  CS2R R42, SRZ ;  /* 0x00000000002a7805 */ /* 0x000fe4000001ff00 */
[----:B------:R2:W5:Y:S01]  /*d480*/  @!P1 LDG.E.128 R32, desc[UR46][R70.64] ;  /* 0x0000002e46209981 */ /* 0x000562000c1e1d00 */
[----:B-1----:R-:W-:-:S03]  /*d490*/  ISETP.NE.AND P0, PT, R0, 0x1, PT ;  /* 0x000000010000780c */ /* 0x002fc60003f05270 */
[----:B------:R2:W5:Y:S10]  /*d4a0*/  @!P1 LDG.E.128 R40, desc[UR46][R72.64] ;  /* 0x0000002e48289981 */ /* 0x000574000c1e1d00 */
[----:B------:R-:W1:Y:S08]  /*d4b0*/  @P0 LDC R0, c[0x0][0x42c] ;  /* 0x00010b00ff000b82 */ /* 0x000e700000000800 */
[----:B------:R-:W4:Y:S01]  /*d4c0*/  @P0 LDC R9, c[0x0][0x430] ;  /* 0x00010c00ff090b82 */ /* 0x000f220000000800 */
[----:B-1----:R-:W-:-:S05]  /*d4d0*/  @P0 IMAD.HI.U32 R0, R3, R0, RZ ;  /* 0x0000000003000227 */ /* 0x002fca00078e00ff */
[----:B----4-:R-:W-:Y:S01]  /*d4e0*/  @P0 SHF.R.U32.HI R3, RZ, R9, R0 ;  /* 0x00000009ff030219 */ /* 0x010fe20000011600 */
[----:B------:R-:W-:-:S03]  /*d4f0*/  IMAD.MOV.U32 R9, RZ, RZ, R53 ;  /* 0x000000ffff097224 */ /* 0x000fc600078e0035 */
[----:B---3--:R-:W-:Y:S01]  /*d500*/  SHF.R.S32.HI R15, RZ, 0x1f, R3 ;  /* 0x0000001fff0f7819 */ /* 0x008fe20000011403 */
[----:B------:R-:W-:-:S04]  /*d510*/  IMAD.WIDE.U32 R8, R3, R12, R8 ;  /* 0x0000000c03087225 */ /* 0x000fc800078e0008 */
[C---:B------:R-:W-:Y:S02]  /*d520*/  IMAD R12, R15.reuse, R12, RZ ;  /* 0x0000000c0f0c7224 */ /* 0x040fe400078e02ff */
[-C--:B------:R-:W-:Y:S02]  /*d530*/  IMAD R0, R15, R10.reuse, RZ ;  /* 0x0000000a0f007224 */ /* 0x080fe400078e02ff */
[----:B------:R-:W-:Y:S01]  /*d540*/  IMAD.WIDE.U32 R14, R3, R10, R60 ;  /* 0x0000000a030e7225 */ /* 0x000fe200078e003c */
[----:B------:R-:W-:-:S03]  /*d550*/  IADD3 R8, P0, R8, UR4, RZ ;  /* 0x0000000408087c10 */ /* 0x000fc6000ff1e0ff */
[C---:B------:R-:W-:Y:S02]  /*d560*/  IMAD R13, R3.reuse, R13, R12 ;  /* 0x0000000d030d7224 */ /* 0x040fe400078e020c */
[----:B------:R-:W-:Y:S01]  /*d570*/  IMAD R3, R3, R11, R0 ;  /* 0x0000000b03037224 */ /* 0x000fe200078e0200 */
[----:B------:R-:W-:Y:S01]  /*d580*/  IADD3 R0, P1, R14, UR6, RZ ;  /* 0x000000060e007c10 */ /* 0x000fe2000ff3e0ff */
[----:B------:R-:W-:Y:S01]  /*d590*/  UMOV UR4, 0xffffffff ;  /* 0xffffffff00047882 */ /* 0x000fe20000000000 */
[----:B------:R-:W-:Y:S02]  /*d5a0*/  IADD3.X R9, R9, UR5, R13, P0, !PT ;  /* 0x0000000509097c10 */ /* 0x000fe400087fe40d */
[----:B------:R-:W-:Y:S01]  /*d5b0*/  IADD3.X R3, R15, UR7, R3, P1, !PT ;  /* 0x000000070f037c10 */ /* 0x000fe20008ffe403 */
[----:B--2---:R-:W-:Y:S08]  /*d5c0*/  BRA.DIV UR4, `(.L_x_1336) ;  /* 0x0000018a046c7947 */ /* 0x004ff0000b800000 */
.L_x_1660:
[----:B------:R-:W-:-:S03]  /*d5d0*/  UMOV UR4, 0xffffffff ;  /* 0xffffffff00047882 */ /* 0x000fc60000000000 */
[----:B------:R-:W-:Y:S05]  /*d5e0*/  BRA.DIV UR4, `(.L_x_1337) ;  /* 0x0000018a048c7947 */ /* 0x000fea000b800000 */
.L_x_1663:
[----:B------:R-:W-:-:S03]  /*d5f0*/  UMOV UR4, 0xffffffff ;  /* 0xffffffff00047882 */ /* 0x000fc60000000000 */
[----:B------:R-:W-:Y:S05]  /*d600*/  BRA.DIV UR4, `(.L_x_1338) ;  /* 0x0000018a04ac7947 */ /* 0x000fea000b800000 */
.L_x_1666:
[----:B------:R-:W-:-:S03]  /*d610*/  UMOV UR4, 0xffffffff ;  /* 0xffffffff00047882 */ /* 0x000fc60000000000 */
[----:B------:R-:W-:Y:S05]  /*d620*/  BRA.DIV UR4, `(.L_x_1339) ;  /* 0x0000018a04cc7947 */ /* 0x000fea000b800000 */
.L_x_1669:
[----:B------:R-:W-:-:S03]  /*d630*/  UMOV UR4, 0xffffffff ;  /* 0xffffffff00047882 */ /* 0x000fc60000000000 */
[----:B------:R-:W-:Y:S05]  /*d640*/  BRA.DIV UR4, `(.L_x_1340) ;  /* 0x0000018a04ec7947 */ /* 0x000fea000b800000 */
.L_x_1672:
[----:B------:R-:W-:-:S03]  /*d650*/  UMOV UR4, 0xffffffff ;  /* 0xffffffff00047882 */ /* 0x000fc60000000000 */
[----:B------:R-:W-:Y:S05]  /*d660*/  BRA.DIV UR4, `(.L_x_1341) ;  /* 0x0000018e040c7947 */ /* 0x000fea000b800000 */
.L_x_1675:
[----:B------:R-:W-:-:S03]  /*d670*/  UMOV UR4, 0xffffffff ;  /* 0xffffffff00047882 */ /* 0x000fc60000000000 */
[----:B------:R-:W-:Y:S05]  /*d680*/  BRA.DIV UR4, `(.L_x_1342) ;  /* 0x0000018e042c7947 */ /* 0x000fea000b800000 */
.L_x_1678:
[----:B------:R-:W-:-:S03]  /*d690*/  UMOV UR4, 0xffffffff ;  /* 0xffffffff00047882 */ /* 0x000fc60000000000 */
[----:B------:R-:W-:Y:S05]  /*d6a0*/  BRA.DIV UR4, `(.L_x_1343) ;  /* 0x0000018e044c7947 */ /* 0x000fea000b800000 */
.L_x_1681:
[----:B------:R-:W-:-:S03]  /*d6b0*/  UMOV UR4, 0xffffffff ;  /* 0xffffffff00047882 */ /* 0x000fc60000000000 */
[----:B------:R-:W-:Y:S05]  /*d6c0*/  BRA.DIV UR4, `(.L_x_1344) ;  /* 0x0000018e046c7947 */ /* 0x000fea000b800000 */
.L_x_1684:
[----:B------:R-:W-:-:S03]  /*d6d0*/  UMOV UR4, 0xffffffff ;  /* 0xffffffff00047882 */ /* 0x000fc60000000000 */
[----:B------:R-:W-:Y:S05]  /*d6e0*/  BRA.DIV UR4, `(.L_x_1345) ;  /* 0x0000018e048c7947 */ /* 0x000fea000b800000 */
.L_x_1687:
[----:B------:R-:W-:-:S03]  /*d6f0*/  UMOV UR4, 0xffffffff ;  /* 0xffffffff00047882 */ /* 0x000fc60000000000 */
[----:B------:R-:W-:Y:S05]  /*d700*/  BRA.DIV UR4, `(.L_x_1346) ;  /* 0x0000018e04ac7947 */ /* 0x000fea000b800000 */
.L_x_1690:
[----:B------:R-:W-:-:S03]  /*d710*/  UMOV UR4, 0xffffffff ;  /* 0xffffffff00047882 */ /* 0x000fc60000000000 */
[----:B------:R-:W-:Y:S05]  /*d720*/  BRA.DIV UR4, `(.L_x_1347) ;  /* 0x0000018e04cc7947 */ /* 0x000fea000b800000 */
.L_x_1693:
[----:B------:R-:W-:-:S03]  /*d730*/  UMOV UR4, 0xffffffff ;  /* 0xffffffff00047882 */ /* 0x000fc60000000000 */
[----:B------:R-:W-:Y:S05]  /*d740*/  BRA.DIV UR4, `(.L_x_1348) ;  /* 0x0000018e04ec7947 */ /* 0x000fea000b800000 */
.L_x_1696:
[----:B------:R-:W-:-:S03]  /*d750*/  UMOV UR4, 0xffffffff ;  /* 0xffffffff00047882 */ /* 0x000fc60000000000 */
[----:B------:R-:W-:Y:S05]  /*d760*/  BRA.DIV UR4, `(.L_x_1349) ;  /* 0x00000192040c7947 */ /* 0x000fea000b800000 */
.L_x_1699:
[----:B------:R-:W-:-:S03]  /*d770*/  UMOV UR4, 0xffffffff ;  /* 0xffffffff00047882 */ /* 0x000fc60000000000 */
[----:B------:R-:W-:Y:S05]  /*d780*/  BRA.DIV UR4, `(.L_x_1350) ;  /* 0x00000192042c7947 */ /* 0x000fea000b800000 */
.L_x_1702:
[----:B------:R-:W-:-:S03]  /*d790*/  UMOV UR4, 0xffffffff ;  /* 0xffffffff00047882 */ /* 0x000fc60000000000 */
[----:B------:R-:W-:Y:S05]  /*d7a0*/  BRA.DIV UR4, `(.L_x_1351) ;  /* 0x00000192044c7947 */ /* 0x000fea000b800000 */
.L_x_1705:
[----:B------:R-:W-:Y:S01]  /*d7b0*/  ULEA.HI UR4, UR43, UR43, URZ, 0x1 ;  /* 0x0000002b2b047291 */ /* 0x000fe2000f8f083f */
[----:B------:R-:W-:Y:S01]  /*d7c0*/  ISETP.GE.AND P0, PT, R192, R21, PT ;  /* 0x00000015c000720c */ /* 0x000fe20003f06270 */
[----:B------:R-:W-:Y:S02]  /*d7d0*/  BSSY B1, `(.L_x_1352) ;  /* 0x000000b000017945 */ /* 0x000fe40003800000 */
[----:B------:R-:W-:Y:S01]  /*d7e0*/  ULOP3.LUT UR4, UR4, 0xfffffffe, URZ, 0xc0, !UPT ;  /* 0xfffffffe04047892 */ /* 0x000fe2000f8ec03f */
[-C--:B------:R-:W-:Y:S02]  /*d7f0*/  ISETP.GE.OR P3, PT, R18, R74.reuse, P0 ;  /* 0x0000004a1200720c */ /* 0x080fe40000766670 */
[-C--:B------:R-:W-:Y:S01]  /*d800*/  ISETP.GE.OR P2, PT, R195, R74.reuse, P0 ;  /* 0x0000004ac300720c */ /* 0x080fe20000746670 */
[----:B------:R-:W-:Y:S01]  /*d810*/  UIADD3 UR4, UR43, -UR4, URZ ;  /* 0x800000042b047290 */ /* 0x000fe2000fffe03f */
[-C--:B------:R-:W-:Y:S02]  /*d820*/  ISETP.GE.OR P1, PT, R222, R74.reuse, P0 ;  /* 0x0000004ade00720c */ /* 0x080fe40000726670 */
[----:B------:R-:W-:-:S03]  /*d830*/  ISETP.GE.OR P0, PT, R221, R74, P0 ;  /* 0x0000004add00720c */ /* 0x000fc60000706670 */
[----:B------:R-:W-:-:S05]  /*d840*/  IMAD.U32 R3, RZ, RZ, UR4 ;  /* 0x00000004ff037e24 */ /* 0x000fca000f8e00ff */
[----:B------:R-:W-:-:S04]  /*d850*/  SHF.L.U32 R3, R3, 0x1f, RZ ;  /* 0x0000001f03037819 */ /* 0x000fc800000006ff */
[----:B------:R-:W1:Y:S02]  /*d860*/  SYNCS.PHASECHK.TRANS64.TRYWAIT P4, [R16+URZ+0x28400], R3 ;  /* 0x02840003100075a7 */ /* 0x000e64000808017f */
[----:B-1----:R-:W-:Y:S05]  /*d870*/  @!P4 BRA `(.L_x_1353) ;  /* 0x000001900040c947 */ /* 0x002fea0003800000 */
.L_x_1706:
[----:B------:R-:W-:Y:S05]  /*d880*/  BSYNC B1 ;  /* 0x0000000000017941 */ /* 0x000fea0003800000 */
.L_x_1352:
[----:B------:R-:W-:Y:S04]  /*d890*/  BSSY B1, `(.L_x_1354) ;  /* 0x0000100000017945 */ /* 0x000fe80003800000 */
[----:B------:R-:W-:Y:S05]  /*d8a0*/  @P3 BRA `(.L_x_1355) ;  /* 0x0000000c00f83947 */ /* 0x000fea0003800000 */
[----:B-----5:R-:W-:Y:S02]  /*d8b0*/  SHF.R.U32.HI R0, RZ, 0x8, R4 ;  /* 0x00000008ff007819 */ /* 0x020fe40000011604 */
[----:B-1----:R-:W-:Y:S02]  /*d8c0*/  LOP3.LUT R3, R4, 0xff, RZ, 0xc0, !PT ;  /* 0x000000ff04037812 */ /* 0x002fe400078ec0ff */
[----:B------:R-:W-:Y:S02]  /*d8d0*/  LOP3.LUT R8, R0, 0xff, RZ, 0xc0, !PT ;  /* 0x000000ff00087812 */ /* 0x000fe400078ec0ff */
[----:B------:R-:W-:Y:S02]  /*d8e0*/  LEA.HI R0, R21, R218, RZ, 0x1c ;  /* 0x000000da15007211 */ /* 0x000fe400078fe0ff */
[----:B------:R-:W-:Y:S02]  /*d8f0*/  PRMT R20, R8, 0x7604, R3 ;  /* 0x0000760408147816 */ /* 0x000fe40000000003 */
[----:B------:R-:W-:-:S02]  /*d900*/  SHF.R.S32.HI R3, RZ, 0x1f, R0 ;  /* 0x0000001fff037819 */ /* 0x000fc40000011400 */
[----:B------:R-:W-:Y:S02]  /*d910*/  SHF.R.U32.HI R13, RZ, 0x8, R24 ;  /* 0x00000008ff0d7819 */ /* 0x000fe40000011618 */
[----:B------:R-:W-:Y:S01]  /*d920*/  LEA.HI R8, R3, R0, RZ, 0x3 ;  /* 0x0000000003087211 */ /* 0x000fe200078f18ff */
[----:B------:R-:W-:Y:S01]  /*d930*/  IMAD.SHL.U32 R0, R0, 0x10, RZ ;  /* 0x0000001000007824 */ /* 0x000fe200078e00ff */
[----:B------:R-:W-:Y:S02]  /*d940*/  SHF.R.U32.HI R10, RZ, 0x8, R5 ;  /* 0x00000008ff0a7819 */ /* 0x000fe40000011605 */
[----:B------:R-:W-:Y:S01]  /*d950*/  SHF.R.U32.HI R14, RZ, 0x8, R7 ;  /* 0x00000008ff0e7819 */ /* 0x000fe20000011607 */
[----:B------:R-:W-:Y:S01]  /*d960*/  IMAD.SHL.U32 R8, R8, 0x800, RZ ;  /* 0x0000080008087824 */ /* 0x000fe200078e00ff */
[----:B------:R-:W-:Y:S02]  /*d970*/  LOP3.LUT R12, R24, 0xff, RZ, 0xc0, !PT ;  /* 0x000000ff180c7812 */ /* 0x000fe400078ec0ff */
[----:B------:R-:W-:-:S02]  /*d980*/  LOP3.LUT R13, R13, 0xff, RZ, 0xc0, !PT ;  /* 0x000000ff0d0d7812 */ /* 0x000fc400078ec0ff */
[----:B------:R-:W-:Y:S02]  /*d990*/  LOP3.LUT R3, R209, 0x70, R0, 0xf8, !PT ;  /* 0x00000070d1037812 */ /* 0x000fe400078ef800 */
[----:B------:R-:W-:Y:S02]  /*d9a0*/  LOP3.LUT R9, R5, 0xff, RZ, 0xc0, !PT ;  /* 0x000000ff05097812 */ /* 0x000fe400078ec0ff */
[----:B------:R-:W-:Y:S02]  /*d9b0*/  LOP3.LUT R10, R10, 0xff, RZ, 0xc0, !PT ;  /* 0x000000ff0a0a7812 */ /* 0x000fe400078ec0ff */
[----:B------:R-:W-:Y:S02]  /*d9c0*/  LOP3.LUT R11, R7, 0xff, RZ, 0xc0, !PT ;  /* 0x000000ff070b7812 */ /* 0x000fe400078ec0ff */
[----:B------:R-:W-:Y:S02]  /*d9d0*/  LOP3.LUT R0, R14, 0xff, RZ, 0xc0, !PT ;  /* 0x000000ff0e007812 */ /* 0x000fe400078ec0ff */
[----:B------:R-:W-:-:S02]  /*d9e0*/  PRMT R61, R13, 0x7604, R12 ;  /* 0x000076040d3d7816 */ /* 0x000fc4000000000c */
[----:B------:R-:W-:Y:S02]  /*d9f0*/  LOP3.LUT R3, R3, R212, RZ, 0x3c, !PT ;  /* 0x000000d403037212 */ /* 0x000fe400078e3cff */
[----:B------:R-:W-:Y:S02]  /*da00*/  LOP3.LUT R8, R8, 0xffffc000, RZ, 0xc0, !PT ;  /* 0xffffc00008087812 */ /* 0x000fe400078ec0ff */
[----:B------:R-:W-:Y:S02]  /*da10*/  SHF.R.U32.HI R13, RZ, 0x8, R25 ;  /* 0x00000008ff0d7819 */ /* 0x000fe40000011619 */
[----:B------:R-:W-:Y:S02]  /*da20*/  PRMT R54, R10, 0x7604, R9 ;  /* 0x000076040a367816 */ /* 0x000fe40000000009 */
[----:B------:R-:W-:Y:S02]  /*da30*/  SHF.R.U32.HI R10, RZ, 0x8, R6 ;  /* 0x00000008ff0a7819 */ /* 0x000fe40000011606 */
[----:B------:R-:W-:-:S02]  /*da40*/  PRMT R60, R0, 0x7604, R11 ;  /* 0x00007604003c7816 */ /* 0x000fc4000000000b */
[----:B------:R-:W-:Y:S02]  /*da50*/  SHF.R.U32.HI R14, RZ, 0x8, R26 ;  /* 0x00000008ff0e7819 */ /* 0x000fe4000001161a */
[----:B------:R-:W-:Y:S02]  /*da60*/  IADD3 R3, R3, R8, R213 ;  /* 0x0000000803037210 */ /* 0x000fe40007ffe0d5 */
[----:B------:R-:W-:Y:S02]  /*da70*/  LOP3.LUT R0, R25, 0xff, RZ, 0xc0, !PT ;  /* 0x000000ff19007812 */ /* 0x000fe400078ec0ff */
[----:B------:R-:W-:Y:S02]  /*da80*/  LOP3.LUT R13, R13, 0xff, RZ, 0xc0, !PT ;  /* 0x000000ff0d0d7812 */ /* 0x000fe400078ec0ff */
[----:B------:R-:W-:Y:S02]  /*da90*/  SHF.R.U32.HI R53, RZ, 0x8, R27 ;  /* 0x00000008ff357819 */ /* 0x000fe4000001161b */
[----:B------:R-:W-:-:S02]  /*daa0*/  LOP3.LUT R9, R6, 0xff, RZ, 0xc0, !PT ;  /* 0x000000ff06097812 */ /* 0x000fc400078ec0ff */
[----:B------:R-:W-:Y:S02]  /*dab0*/  LOP3.LUT R10, R10, 0xff, RZ, 0xc0, !PT ;  /* 0x000000ff0a0a7812 */ /* 0x000fe400078ec0ff */
[----:B------:R-:W-:Y:S02]  /*dac0*/  LOP3.LUT R15, R14, 0xff, RZ, 0xc0, !PT ;  /* 0x000000ff0e0f7812 */ /* 0x000fe400078ec0ff */
[----:B------:R-:W-:Y:S02]  /*dad0*/  LOP3.LUT R12, R26, 0xff, RZ, 0xc0, !PT ;  /* 0x000000ff1a0c7812 */ /* 0x000fe400078ec0ff */
[----:B------:R-:W-:Y:S02]  /*dae0*/  LOP3.LUT R14, R27, 0xff, RZ, 0xc0, !PT ;  /* 0x000000ff1b0e7812 */ /* 0x000fe400078ec0ff */
[----:B------:R-:W-:Y:S01]  /*daf0*/  PRMT R65, R13, 0x7604, R0 ;  /* 0x000076040d417816 */ /* 0x000fe20000000000 */
[----:B------:R-:W-:Y:S01]  /*db00*/  IMAD.IADD R0, R16, 0x1, R3 ;  /* 0x0000000110007824 */ /* 0x000fe200078e0203 */
[----:B------:R-:W-:-:S02]  /*db10*/  LOP3.LUT R53, R53, 0xff, RZ, 0xc0, !PT ;  /* 0x000000ff35357812 */ /* 0x000fc400078ec0ff */
[----:B------:R-:W-:Y:S02]  /*db20*/  PRMT R58, R10, 0x7604, R9 ;  /* 0x000076040a3a7816 */ /* 0x000fe40000000009 */
[----:B------:R-:W1:Y:S01]  /*db30*/  LDS.128 R8, [R214+0x18000] ;  /* 0x01800000d6087984 */ /* 0x000e620000000c00 */
[----:B------:R-:W-:Y:S02]  /*db40*/  PRMT R67, R15, 0x7604, R12 ;  /* 0x000076040f437816 */ /* 0x000fe4000000000c */
[----:B------:R-:W-:Y:S02]  /*db50*/  PRMT R69, R53, 0x7604, R14 ;  /* 0x0000760435457816 */ /* 0x000fe4000000000e */
[----:B------:R-:W2:Y:S01]  /*db60*/  LDS.128 R12, [R0+0x18000] ;  /* 0x01800000000c7984 */ /* 0x000ea20000000c00 */
[----:B------:R-:W-:Y:S02]  /*db70*/  SHF.R.U32.HI R53, RZ, 0x10, R5 ;  /* 0x00000010ff357819 */ /* 0x000fe40000011605 */
[----:B------:R-:W-:-:S02]  /*db80*/  SHF.R.U32.HI R59, RZ, 0x10, R7 ;  /* 0x00000010ff3b7819 */ /* 0x000fc40000011607 */
[----:B------:R-:W-:Y:S02]  /*db90*/  SHF.R.U32.HI R55, RZ, 0x10, R6 ;  /* 0x00000010ff377819 */ /* 0x000fe40000011606 */
[----:B------:R-:W-:Y:S02]  /*dba0*/  SHF.R.U32.HI R3, RZ, 0x10, R4 ;  /* 0x00000010ff037819 */ /* 0x000fe40000011604 */
[----:B------:R-:W-:Y:S02]  /*dbb0*/  LOP3.LUT R53, R53, 0xff, RZ, 0xc0, !PT ;  /* 0x000000ff35357812 */ /* 0x000fe400078ec0ff */
[----:B------:R-:W-:Y:S02]  /*dbc0*/  LOP3.LUT R59, R59, 0xff, RZ, 0xc0, !PT ;  /* 0x000000ff3b3b7812 */ /* 0x000fe400078ec0ff */
[----:B------:R-:W-:Y:S02]  /*dbd0*/  LOP3.LUT R55, R55, 0xff, RZ, 0xc0, !PT ;  /* 0x000000ff37377812 */ /* 0x000fe400078ec0ff */
[----:B------:R-:W-:-:S02]  /*dbe0*/  LOP3.LUT R3, R3, 0xff, RZ, 0xc0, !PT ;  /* 0x000000ff03037812 */ /* 0x000fc400078ec0ff */
[----:B------:R-:W-:Y:S02]  /*dbf0*/  PRMT R53, R53, 0x7054, R54 ;  /* 0x0000705435357816 */ /* 0x000fe40000000036 */
[----:B------:R-:W-:Y:S02]  /*dc00*/  PRMT R59, R59, 0x7054, R60 ;  /* 0x000070543b3b7816 */ /* 0x000fe4000000003c */
[----:B------:R-:W-:Y:S02]  /*dc10*/  SHF.R.U32.HI R54, RZ, 0x10, R25 ;  /* 0x00000010ff367819 */ /* 0x000fe40000011619 */
[----:B------:R-:W-:Y:S02]  /*dc20*/  SHF.R.U32.HI R60, RZ, 0x10, R27 ;  /* 0x00000010ff3c7819 */ /* 0x000fe4000001161b */
[----:B------:R-:W-:Y:S02]  /*dc30*/  PRMT R55, R55, 0x7054, R58 ;  /* 0x0000705437377816 */ /* 0x000fe4000000003a */
[----:B------:R-:W-:-:S02]  /*dc40*/  PRMT R3, R3, 0x7054, R20 ;  /* 0x0000705403037816 */ /* 0x000fc40000000014 */
        /* <DEDUP_REMOVED lines=8> */
[----:B------:R-:W-:Y:S02]  /*dcd0*/  PRMT R67, R58, 0x7054, R67 ;  /* 0x000070543a437816 */ /* 0x000fe40000000043 */
[----:B------:R-:W-:Y:S02]  /*dce0*/  PRMT R63, R20, 0x7054, R61 ;  /* 0x00007054143f7816 */ /* 0x000fe4000000003d */
[----:B------:R-:W-:Y:S02]  /*dcf0*/  LOP3.LUT R65, R65, 0xff000000, R25, 0xf8, !PT ;  /* 0xff00000041417812 */ /* 0x000fe400078ef819 */
[----:B------:R-:W-:-:S02]  /*dd00*/  LOP3.LUT R60, R3, 0xff000000, R4, 0xf8, !PT ;  /* 0xff000000033c7812 */ /* 0x000fc400078ef804 */
[----:B------:R-:W-:Y:S02]  /*dd10*/  LOP3.LUT R61, R53, 0xff000000, R5, 0xf8, !PT ;  /* 0xff000000353d7812 */ /* 0x000fe400078ef805 */
[----:B------:R-:W-:Y:S02]  /*dd20*/  LOP3.LUT R70, R69, 0xff000000, R27, 0xf8, !PT ;  /* 0xff00000045467812 */ /* 0x000fe400078ef81b */
[----:B------:R-:W-:Y:S02]  /*dd30*/  LOP3.LUT R4, R55, 0xff000000, R6, 0xf8, !PT ;  /* 0xff00000037047812 */ /* 0x000fe400078ef806 */
[-C--:B-1----:R-:W-:Y:S02]  /*dd40*/  F2FP.F16.E4M3.UNPACK_B R27, R11.reuse ;  /* 0x0000000bff1b723e */ /* 0x082fe400020006ff */
[----:B------:R-:W-:Y:S02]  /*dd50*/  F2FP.F16.E4M3.UNPACK_B R53, R11.H1 ;  /* 0x0000000bff35723e */ /* 0x000fe400030006ff */
[----:B------:R-:W-:-:S02]  /*dd60*/  LOP3.LUT R6, R67, 0xff000000, R26, 0xf8, !PT ;  /* 0xff00000043067812 */ /* 0x000fc400078ef81a */
[-C--:B------:R-:W-:Y:S02]  /*dd70*/  F2FP.F16.E4M3.UNPACK_B R11, R8.reuse ;  /* 0x00000008ff0b723e */ /* 0x080fe400020006ff */
[----:B------:R-:W-:Y:S02]  /*dd80*/  F2FP.F16.E4M3.UNPACK_B R20, R8.H1 ;  /* 0x00000008ff14723e */ /* 0x000fe400030006ff */
[----:B------:R-:W-:Y:S02]  /*dd90*/  F2FP.F16.E4M3.UNPACK_B R67, R65 ;  /* 0x00000041ff43723e */ /* 0x000fe400020006ff */
[----:B--2---:R-:W-:Y:S02]  /*dda0*/  F2FP.F16.E4M3.UNPACK_B R8, R13 ;  /* 0x0000000dff08723e */ /* 0x004fe400020006ff */
[----:B------:R-:W-:Y:S01]  /*ddb0*/  F2FP.F16.E4M3.UNPACK_B R62, R61 ;  /* 0x0000003dff3e723e */ /* 0x000fe200020006ff */
[--C-:B------:R-:W-:Y:S01]  /*ddc0*/  HADD2.F32 R68, -RZ, R67.reuse.H0_H0 ;  /* 0x20000043ff447230 */ /* 0x100fe20000004100 */
[----:B------:R-:W-:Y:S01]  /*ddd0*/  LOP3.LUT R66, R63, 0xff000000, R24, 0xf8, !PT ;  /* 0xff0000003f427812 */ /* 0x000fe200078ef818 */
[--C-:B------:R-:W-:Y:S01]  /*dde0*/  HADD2.F32 R5, -RZ, R8.reuse.H0_H0 ;  /* 0x20000008ff057230 */ /* 0x100fe20000004100 */
[----:B------:R-:W-:Y:S01]  /*ddf0*/  F2FP.F16.E4M3.UNPACK_B R24, R9 ;  /* 0x00000009ff18723e */ /* 0x000fe200020006ff */
[----:B------:R-:W-:Y:S01]  /*de00*/  HADD2.F32 R67, -RZ, R67.H1_H1 ;  /* 0x30000043ff437230 */ /* 0x000fe20000004100 */
[-C--:B------:R-:W-:Y:S01]  /*de10*/  F2FP.F16.E4M3.UNPACK_B R3, R10.reuse ;  /* 0x0000000aff03723e */ /* 0x080fe200020006ff */
[----:B------:R-:W-:Y:S01]  /*de20*/  HADD2.F32 R8, -RZ, R8.H1_H1 ;  /* 0x30000008ff087230 */ /* 0x000fe20000004100 */
[----:B------:R-:W-:Y:S01]  /*de30*/  F2FP.F16.E4M3.UNPACK_B R26, R10.H1 ;  /* 0x0000000aff1a723e */ /* 0x000fe200030006ff */
[----:B------:R-:W-:Y:S01]  /*de40*/  HADD2.F32 R10, -RZ, R62.H0_H0 ;  /* 0x2000003eff0a7230 */ /* 0x000fe20000004100 */
[----:B------:R-:W-:-:S02]  /*de50*/  LOP3.LUT R64, R59, 0xff000000, R7, 0xf8, !PT ;  /* 0xff0000003b407812 */ /* 0x000fc400078ef807 */
[----:B------:R-:W-:Y:S01]  /*de60*/  F2FP.F16.E4M3.UNPACK_B R25, R9.H1 ;  /* 0x00000009ff19723e */ /* 0x000fe200030006ff */
[--C-:B------:R-:W-:Y:S01]  /*de70*/  HADD2.F32 R9, -RZ, R24.reuse.H0_H0 ;  /* 0x20000018ff097230 */ /* 0x100fe20000004100 */
[----:B------:R-:W-:Y:S01]  /*de80*/  F2FP.F16.E4M3.UNPACK_B R54, R13.H1 ;  /* 0x0000000dff36723e */ /* 0x000fe200030006ff */
[C---:B------:R-:W-:Y:S01]  /*de90*/  FMUL.FTZ R63, R5.reuse, R10 ;  /* 0x0000000a053f7220 */ /* 0x040fe20000410000 */
[-C--:B------:R-:W-:Y:S01]  /*dea0*/  F2FP.F16.E4M3.UNPACK_B R58, R15.reuse ;  /* 0x0000000fff3a723e */ /* 0x080fe200020006ff */
[----:B------:R-:W-:Y:S01]  /*deb0*/  HADD2.F32 R24, -RZ, R24.H1_H1 ;  /* 0x30000018ff187230 */ /* 0x000fe20000004100 */
[----:B------:R-:W-:Y:S01]  /*dec0*/  F2FP.F16.E4M3.UNPACK_B R59, R15.H1 ;  /* 0x0000000fff3b723e */ /* 0x000fe200030006ff */
[----:B------:R-:W-:Y:S01]  /*ded0*/  FMUL.FTZ R71, R8, R67 ;  /* 0x0000004308477220 */ /* 0x000fe20000410000 */
[-C--:B------:R-:W-:Y:S02]  /*dee0*/  F2FP.F16.E4M3.UNPACK_B R13, R12.reuse ;  /* 0x0000000cff0d723e */ /* 0x080fe400020006ff */
[----:B------:R-:W-:Y:S01]  /*def0*/  F2FP.F16.E4M3.UNPACK_B R15, R12.H1 ;  /* 0x0000000cff0f723e */ /* 0x000fe200030006ff */
[----:B------:R-:W-:Y:S01]  /*df00*/  FMUL.FTZ R12, R5, R68 ;  /* 0x00000044050c7220 */ /* 0x000fe20000410000 */
[----:B------:R-:W-:-:S02]  /*df10*/  F2FP.F16.E4M3.UNPACK_B R7, R14 ;  /* 0x0000000eff07723e */ /* 0x000fc400020006ff */
[----:B------:R-:W-:Y:S01]  /*df20*/  F2FP.F16.E4M3.UNPACK_B R55, R14.H1 ;  /* 0x0000000eff37723e */ /* 0x000fe200030006ff */
[C---:B------:R-:W-:Y:S01]  /*df30*/  FFMA.FTZ R5, R9.reuse, R10, -R12 ;  /* 0x0000000a09057223 */ /* 0x040fe2000001080c */
[----:B------:R-:W-:Y:S01]  /*df40*/  F2FP.F16.E4M3.UNPACK_B R14, R65.H1 ;  /* 0x00000041ff0e723e */ /* 0x000fe200030006ff */
[----:B------:R-:W-:Y:S01]  /*df50*/  FFMA.FTZ R9, R9, R68, R63 ;  /* 0x0000004409097223 */ /* 0x000fe2000001003f */
[----:B------:R-:W-:Y:S01]  /*df60*/  F2FP.F16.E4M3.UNPACK_B R61, R61.H1 ;  /* 0x0000003dff3d723e */ /* 0x000fe200030006ff */
[----:B------:R-:W-:Y:S02]  /*df70*/  HADD2.F32 R10, -RZ, R54.H0_H0 ;  /* 0x20000036ff0a7230 */ /* 0x000fe40000004100 */
[----:B------:R-:W-:Y:S02]  /*df80*/  HADD2.F32 R69, -RZ, R14.H0_H0 ;  /* 0x2000000eff457230 */ /* 0x000fe40000004100 */
[----:B------:R-:W-:Y:S02]  /*df90*/  HADD2.F32 R63, -RZ, R62.H1_H1 ;  /* 0x3000003eff3f7230 */ /* 0x000fe40000004100 */
[----:B------:R-:W-:-:S02]  /*dfa0*/  HADD2.F32 R65, -RZ, R61.H0_H0 ;  /* 0x2000003dff417230 */ /* 0x000fc40000004100 */
[----:B------:R-:W-:Y:S01]  /*dfb0*/  FMUL.FTZ R73, R10, R69 ;  /* 0x000000450a497220 */ /* 0x000fe20000410000 */
[----:B------:R-:W-:Y:S02]  /*dfc0*/  HADD2.F32 R12, -RZ, R25.H0_H0 ;  /* 0x20000019ff0c7230 */ /* 0x000fe40000004100 */
[-C--:B------:R-:W-:Y:S01]  /*dfd0*/  FMUL.FTZ R62, R8, R63.reuse ;  /* 0x0000003f083e7220 */ /* 0x080fe20000410000 */
[----:B------:R-:W-:Y:S01]  /*dfe0*/  FFMA.FTZ R8, R24, R63, -R71 ;  /* 0x0000003f18087223 */ /* 0x000fe20000010847 */
[-C--:B------:R-:W-:Y:S01]  /*dff0*/  FMUL.FTZ R68, R10, R65.reuse ;  /* 0x000000410a447220 */ /* 0x080fe20000410000 */
[----:B------:R-:W-:Y:S02]  /*e000*/  HADD2.F32 R54, -RZ, R54.H1_H1 ;  /* 0x30000036ff367230 */ /* 0x000fe40000004100 */
[----:B------:R-:W-:Y:S01]  /*e010*/  FFMA.FTZ R73, R12, R65, -R73 ;  /* 0x000000410c497223 */ /* 0x000fe20000010849 */
[----:B------:R-:W-:Y:S01]  /*e020*/  FFMA.FTZ R10, R24, R67, R62 ;  /* 0x00000043180a7223 */ /* 0x000fe2000001003e */
[----:B------:R-:W-:Y:S01]  /*e030*/  F2FP.F16.E4M3.UNPACK_B R65, R70 ;  /* 0x00000046ff41723e */ /* 0x000fe200020006ff */
[----:B------:R-:W-:Y:S01]  /*e040*/  HADD2.F32 R62, -RZ, R14.H1_H1 ;  /* 0x3000000eff3e7230 */ /* 0x000fe20000004100 */
[----:B------:R-:W-:Y:S01]  /*e050*/  F2FP.F16.E4M3.UNPACK_B R24, R64 ;  /* 0x00000040ff18723e */ /* 0x000fe200020006ff */
[----:B------:R-:W-:-:S02]  /*e060*/  HADD2.F32 R14, -RZ, R58.H0_H0 ;  /* 0x2000003aff0e7230 */ /* 0x000fc40000004100 */
[----:B------:R-:W-:Y:S01]  /*e070*/  FFMA.FTZ R68, R12, R69, R68 ;  /* 0x000000450c447223 */ /* 0x000fe20000010044 */
[----:B------:R-:W-:Y:S02]  /*e080*/  HADD2.F32 R67, -RZ, R65.H0_H0 ;  /* 0x20000041ff437230 */ /* 0x000fe40000004100 */
[----:B------:R-:W-:Y:S01]  /*e090*/  FMUL.FTZ R72, R54, R62 ;  /* 0x0000003e36487220 */ /* 0x000fe20000410000 */
[----:B------:R-:W-:Y:S01]  /*e0a0*/  HADD2.F32 R63, -RZ, R24.H0_H0 ;  /* 0x20000018ff3f7230 */ /* 0x000fe20000004100 */
[----:B------:R-:W-:Y:S01]  /*e0b0*/  F2FP.F16.E4M3.UNPACK_B R70, R70.H1 ;  /* 0x00000046ff46723e */ /* 0x000fe200030006ff */
[----:B------:R-:W-:Y:S02]  /*e0c0*/  HADD2.F32 R61, -RZ, R61.H1_H1 ;  /* 0x3000003dff3d7230 */ /* 0x000fe40000004100 */
[C---:B------:R-:W-:Y:S01]  /*e0d0*/  FMUL.FTZ R71, R14.reuse, R67 ;  /* 0x000000430e477220 */ /* 0x040fe20000410000 */
[----:B------:R-:W-:Y:S02]  /*e0e0*/  HADD2.F32 R25, -RZ, R25.H1_H1 ;  /* 0x30000019ff197230 */ /* 0x000fe40000004100 */
[----:B------:R-:W-:Y:S01]  /*e0f0*/  FMUL.FTZ R14, R14, R63 ;  /* 0x0000003f0e0e7220 */ /* 0x000fe20000410000 */
[----:B------:R-:W-:-:S02]  /*e100*/  HADD2.F32 R12, -RZ, R27.H0_H0 ;  /* 0x2000001bff0c7230 */ /* 0x000fc40000004100 */
[-C--:B------:R-:W-:Y:S01]  /*e110*/  FMUL.FTZ R69, R54, R61.reuse ;  /* 0x0000003d36457220 */ /* 0x080fe20000410000 */
[----:B------:R-:W-:Y:S01]  /*e120*/  HADD2.F32 R65, -RZ, R65.H1_H1 ;  /* 0x30000041ff417230 */ /* 0x000fe20000004100 */
[----:B------:R-:W-:Y:S01]  /*e130*/  F2FP.F16.E4M3.UNPACK_B R64, R64.H1 ;  /* 0x00000040ff40723e */ /* 0x000fe200030006ff */
[----:B------:R-:W-:Y:S02]  /*e140*/  HADD2.F32 R58, -RZ, R58.H1_H1 ;  /* 0x3000003aff3a7230 */ /* 0x000fe40000004100 */
[C---:B------:R-:W-:Y:S01]  /*e150*/  FFMA.FTZ R72, R25.reuse, R61, -R72 ;  /* 0x0000003d19487223 */ /* 0x040fe20000010848 */
[----:B------:R-:W-:Y:S02]  /*e160*/  HADD2.F32 R24, -RZ, R24.H1_H1 ;  /* 0x30000018ff187230 */ /* 0x000fe40000004100 */
[----:B------:R-:W-:Y:S01]  /*e170*/  FFMA.FTZ R67, R12, R67, R14 ;  /* 0x000000430c437223 */ /* 0x000fe2000001000e */
[----:B------:R-:W-:Y:S01]  /*e180*/  FFMA.FTZ R69, R25, R62, R69 ;  /* 0x0000003e19457223 */ /* 0x000fe20000010045 */
[----:B------:R-:W-:-:S02]  /*e190*/  HADD2.F32 R27, -RZ, R27.H1_H1 ;  /* 0x3000001bff1b7230 */ /* 0x000fc40000004100 */
[C---:B------:R-:W-:Y:S01]  /*e1a0*/  FMUL.FTZ R54, R58.reuse, R65 ;  /* 0x000000413a367220 */ /* 0x040fe20000410000 */
[----:B------:R-:W-:Y:S02]  /*e1b0*/  HADD2.F32 R61, -RZ, R70.H0_H0 ;  /* 0x20000046ff3d7230 */ /* 0x000fe40000004100 */
[-C--:B------:R-:W-:Y:S01]  /*e1c0*/  FMUL.FTZ R58, R58, R24.reuse ;  /* 0x000000183a3a7220 */ /* 0x080fe20000410000 */
[----:B------:R-:W-:Y:S02]  /*e1d0*/  HADD2.F32 R14, -RZ, R59.H0_H0 ;  /* 0x2000003bff0e7230 */ /* 0x000fe40000004100 */
[----:B------:R-:W-:Y:S01]  /*e1e0*/  FFMA.FTZ R71, R12, R63, -R71 ;  /* 0x0000003f0c477223 */ /* 0x000fe20000010847 */
[----:B------:R-:W-:Y:S02]  /*e1f0*/  HADD2.F32 R25, -RZ, R64.H0_H0 ;  /* 0x20000040ff197230 */ /* 0x000fe40000004100 */
[----:B------:R-:W-:Y:S01]  /*e200*/  FFMA.FTZ R74, R27, R24, -R54 ;  /* 0x000000181b4a7223 */ /* 0x000fe20000010836 */
[----:B------:R-:W-:-:S02]  /*e210*/  HADD2.F32 R12, -RZ, R53.H0_H0 ;  /* 0x20000035ff0c7230 */ /* 0x000fc40000004100 */
[C---:B------:R-:W-:Y:S01]  /*e220*/  FMUL.FTZ R63, R14.reuse, R61 ;  /* 0x0000003d0e3f7220 */ /* 0x040fe20000410000 */
[----:B------:R-:W-:Y:S01]  /*e230*/  FFMA.FTZ R76, R27, R65, R58 ;  /* 0x000000411b4c7223 */ /* 0x000fe2000001003a */
[----:B------:R-:W-:Y:S01]  /*e240*/  FMUL.FTZ R14, R14, R25 ;  /* 0x000000190e0e7220 */ /* 0x000fe20000410000 */
[----:B------:R-:W-:Y:S01]  /*e250*/  F2FP.F16.E4M3.UNPACK_B R27, R66.H1 ;  /* 0x00000042ff1b723e */ /* 0x000fe200030006ff */
[----:B------:R-:W-:Y:S01]  /*e260*/  HADD2.F32 R64, -RZ, R64.H1_H1 ;  /* 0x30000040ff407230 */ /* 0x000fe20000004100 */
[----:B------:R-:W-:Y:S01]  /*e270*/  F2FP.F16.E4M3.UNPACK_B R24, R60.H1 ;  /* 0x0000003cff18723e */ /* 0x000fe200030006ff */
[C---:B------:R-:W-:Y:S01]  /*e280*/  FFMA.FTZ R75, R12.reuse, R61, R14 ;  /* 0x0000003d0c4b7223 */ /* 0x040fe2000001000e */
[----:B------:R-:W-:Y:S02]  /*e290*/  HADD2.F32 R70, -RZ, R70.H1_H1 ;  /* 0x30000046ff467230 */ /* 0x000fe40000004100 */
[----:B------:R-:W-:Y:S01]  /*e2a0*/  FFMA.FTZ R65, R12, R25, -R63 ;  /* 0x000000190c417223 */ /* 0x000fe2000001083f */
[----:B------:R-:W-:Y:S01]  /*e2b0*/  HADD2.F32 R59, -RZ, R59.H1_H1 ;  /* 0x3000003bff3b7230 */ /* 0x000fe20000004100 */
[----:B------:R-:W-:Y:S01]  /*e2c0*/  F2FP.F16.E4M3.UNPACK_B R66, R66 ;  /* 0x00000042ff42723e */ /* 0x000fe200020006ff */
[----:B------:R-:W-:Y:S01]  /*e2d0*/  HADD2.F32 R61, -RZ, R27.H0_H0 ;  /* 0x2000001bff3d7230 */ /* 0x000fe20000004100 */
[----:B------:R-:W-:Y:S01]  /*e2e0*/  F2FP.F16.E4M3.UNPACK_B R60, R60 ;  /* 0x0000003cff3c723e */ /* 0x000fe200020006ff */
[----:B------:R-:W-:-:S02]  /*e2f0*/  HADD2.F32 R14, -RZ, R15.H0_H0 ;  /* 0x2000000fff0e7230 */ /* 0x000fc40000004100 */
[C---:B------:R-:W-:Y:S01]  /*e300*/  FMUL.FTZ R54, R59.reuse, R70 ;  /* 0x000000463b367220 */ /* 0x040fe20000410000 */
[----:B------:R-:W-:Y:S02]  /*e310*/  HADD2.F32 R25, -RZ, R24.H0_H0 ;  /* 0x20000018ff197230 */ /* 0x000fe40000004100 */
[----:B------:R-:W-:Y:S01]  /*e320*/  FMUL.FTZ R63, R59, R64 ;  /* 0x000000403b3f7220 */ /* 0x000fe20000410000 */
[----:B------:R-:W-:Y:S02]  /*e330*/  HADD2.F32 R12, -RZ, R20.H0_H0 ;  /* 0x20000014ff0c7230 */ /* 0x000fe40000004100 */
[C---:B------:R-:W-:Y:S01]  /*e340*/  FMUL.FTZ R59, R14.reuse, R61 ;  /* 0x0000003d0e3b7220 */ /* 0x040fe20000410000 */
[----:B------:R-:W-:Y:S02]  /*e350*/  HADD2.F32 R15, -RZ, R15.H1_H1 ;  /* 0x3000000fff0f7230 */ /* 0x000fe40000004100 */
[----:B------:R-:W-:Y:S01]  /*e360*/  FMUL.FTZ R14, R14, R25 ;  /* 0x000000190e0e7220 */ /* 0x000fe20000410000 */
[----:B------:R-:W-:-:S02]  /*e370*/  HADD2.F32 R24, -RZ, R24.H1_H1 ;  /* 0x30000018ff187230 */ /* 0x000fc40000004100 */
[C---:B------:R-:W-:Y:S01]  /*e380*/  FFMA.FTZ R59, R12.reuse, R25, -R59 ;  /* 0x000000190c3b7223 */ /* 0x040fe2000001083b */
[----:B------:R-:W-:Y:S02]  /*e390*/  HADD2.F32 R53, -RZ, R53.H1_H1 ;  /* 0x30000035ff357230 */ /* 0x000fe40000004100 */
[----:B------:R-:W-:Y:S01]  /*e3a0*/  FFMA.FTZ R61, R12, R61, R14 ;  /* 0x0000003d0c3d7223 */ /* 0x000fe2000001000e */
[----:B------:R-:W-:Y:S02]  /*e3b0*/  HADD2.F32 R27, -RZ, R27.H1_H1 ;  /* 0x3000001bff1b7230 */ /* 0x000fe40000004100 */
[----:B------:R-:W-:Y:S01]  /*e3c0*/  FMUL.FTZ R12, R15, R24 ;  /* 0x000000180f0c7220 */ /* 0x000fe20000410000 */
[----:B------:R-:W-:Y:S02]  /*e3d0*/  HADD2.F32 R20, -RZ, R20.H1_H1 ;  /* 0x30000014ff147230 */ /* 0x000fe40000004100 */
[----:B------:R-:W-:Y:S01]  /*e3e0*/  FFMA.FTZ R64, R53, R64, -R54 ;  /* 0x0000004035407223 */ /* 0x000fe20000010836 */
[----:B------:R-:W-:-:S02]  /*e3f0*/  HADD2.F32 R25, -RZ, R66.H0_H0 ;  /* 0x20000042ff197230 */ /* 0x000fc40000004100 */
[----:B------:R-:W-:Y:S01]  /*e400*/  FFMA.FTZ R70, R53, R70, R63 ;  /* 0x0000004635467223 */ /* 0x000fe2000001003f */
[----:B------:R-:W-:Y:S02]  /*e410*/  HADD2.F32 R14, -RZ, R13.H0_H0 ;  /* 0x2000000dff0e7230 */ /* 0x000fe40000004100 */
[-C--:B------:R-:W-:Y:S01]  /*e420*/  FMUL.FTZ R53, R15, R27.reuse ;  /* 0x0000001b0f357220 */ /* 0x080fe20000410000 */
[----:B------:R-:W-:Y:S01]  /*e430*/  FFMA.FTZ R54, R20, R27, R12 ;  /* 0x0000001b14367223 */ /* 0x000fe2000001000c */
[----:B------:R-:W-:Y:S01]  /*e440*/  HADD2.F32 R15, -RZ, R60.H0_H0 ;  /* 0x2000003cff0f7230 */ /* 0x000fe20000004100 */
[----:B------:R-:W-:Y:S01]  /*e450*/  F2FP.SATFINITE.E4M3.F32.PACK_AB_MERGE_C R72, R72, R73, RZ ;  /* 0x000000494848723e */ /* 0x000fe200048070ff */
[----:B------:R-:W-:Y:S02]  /*e460*/  HADD2.F32 R12, -RZ, R11.H0_H0 ;  /* 0x2000000bff0c7230 */ /* 0x000fe40000004100 */
[----:B------:R-:W-:Y:S01]  /*e470*/  FMUL.FTZ R27, R14, R25 ;  /* 0x000000190e1b7220 */ /* 0x000fe20000410000 */
[----:B------:R-:W-:-:S02]  /*e480*/  HADD2.F32 R66, -RZ, R66.H1_H1 ;  /* 0x30000042ff427230 */ /* 0x000fc40000004100 */
[----:B------:R-:W-:Y:S01]  /*e490*/  FFMA.FTZ R24, R20, R24, -R53 ;  /* 0x0000001814187223 */ /* 0x000fe20000010835 */
[----:B------:R-:W-:Y:S02]  /*e4a0*/  HADD2.F32 R13, -RZ, R13.H1_H1 ;  /* 0x3000000dff0d7230 */ /* 0x000fe40000004100 */
[-C--:B------:R-:W-:Y:S01]  /*e4b0*/  FMUL.FTZ R53, R14, R15.reuse ;  /* 0x0000000f0e357220 */ /* 0x080fe20000410000 */
[----:B------:R-:W-:Y:S02]  /*e4c0*/  HADD2.F32 R60, -RZ, R60.H1_H1 ;  /* 0x3000003cff3c7230 */ /* 0x000fe40000004100 */
[C---:B------:R-:W-:Y:S01]  /*e4d0*/  FFMA.FTZ R27, R12.reuse, R15, -R27 ;  /* 0x0000000f0c1b7223 */ /* 0x040fe2000001081b */
[----:B------:R-:W-:Y:S01]  /*e4e0*/  HADD2.F32 R11, -RZ, R11.H1_H1 ;  /* 0x3000000bff0b7230 */ /* 0x000fe20000004100 */
[----:B------:R-:W-:Y:S01]  /*e4f0*/  F2FP.F16.E4M3.UNPACK_B R15, R6.H1 ;  /* 0x00000006ff0f723e */ /* 0x000fe200030006ff */
[C---:B------:R-:W-:Y:S01]  /*e500*/  FMUL.FTZ R20, R13.reuse, R66 ;  /* 0x000000420d147220 */ /* 0x040fe20000410000 */
[----:B------:R-:W-:Y:S01]  /*e510*/  FMUL.FTZ R13, R13, R60 ;  /* 0x0000003c0d0d7220 */ /* 0x000fe20000410000 */
[----:B------:R-:W-:Y:S01]  /*e520*/  FFMA.FTZ R53, R12, R25, R53 ;  /* 0x000000190c357223 */ /* 0x000fe20000010035 */
[----:B------:R-:W-:Y:S01]  /*e530*/  F2FP.F16.E4M3.UNPACK_B R14, R4.H1 ;  /* 0x00000004ff0e723e */ /* 0x000fe200030006ff */
[----:B------:R-:W-:Y:S01]  /*e540*/  FFMA.FTZ R60, R11, R60, -R20 ;  /* 0x0000003c0b3c7223 */ /* 0x000fe20000010814 */
[----:B------:R-:W-:-:S02]  /*e550*/  HADD2.F32 R20, -RZ, R15.H0_H0 ;  /* 0x2000000fff147230 */ /* 0x000fc40000004100 */
[----:B------:R-:W-:Y:S01]  /*e560*/  FFMA.FTZ R66, R11, R66, R13 ;  /* 0x000000420b427223 */ /* 0x000fe2000001000d */
[--C-:B------:R-:W-:Y:S01]  /*e570*/  HADD2.F32 R12, -RZ, R55.reuse.H0_H0 ;  /* 0x20000037ff0c7230 */ /* 0x100fe20000004100 */
[----:B------:R-:W-:Y:S01]  /*e580*/  F2FP.F16.E4M3.UNPACK_B R4, R4 ;  /* 0x00000004ff04723e */ /* 0x000fe200020006ff */
[----:B------:R-:W-:Y:S01]  /*e590*/  HADD2.F32 R13, -RZ, R14.H0_H0 ;  /* 0x2000000eff0d7230 */ /* 0x000fe20000004100 */
[----:B------:R-:W-:Y:S01]  /*e5a0*/  F2FP.SATFINITE.E4M3.F32.PACK_AB_MERGE_C R68, R69, R68, RZ ;  /* 0x000000444544723e */ /* 0x000fe200048070ff */
[----:B------:R-:W-:Y:S02]  /*e5b0*/  HADD2.F32 R11, -RZ, R26.H0_H0 ;  /* 0x2000001aff0b7230 */ /* 0x000fe40000004100 */
[C---:B------:R-:W-:Y:S01]  /*e5c0*/  FMUL.FTZ R58, R12.reuse, R20 ;  /* 0x000000140c3a7220 */ /* 0x040fe20000410000 */
[----:B------:R-:W-:Y:S02]  /*e5d0*/  HADD2.F32 R14, -RZ, R14.H1_H1 ;  /* 0x3000000eff0e7230 */ /* 0x000fe40000004100 */
[----:B------:R-:W-:Y:S01]  /*e5e0*/  FMUL.FTZ R12, R12, R13 ;  /* 0x0000000d0c0c7220 */ /* 0x000fe20000410000 */
[----:B------:R-:W-:-:S02]  /*e5f0*/  HADD2.F32 R55, -RZ, R55.H1_H1 ;  /* 0x30000037ff377230 */ /* 0x000fc40000004100 */
[----:B------:R-:W-:Y:S01]  /*e600*/  FFMA.FTZ R58, R11, R13, -R58 ;  /* 0x0000000d0b3a7223 */ /* 0x000fe2000001083a */
[----:B------:R-:W-:Y:S01]  /*e610*/  HADD2.F32 R15, -RZ, R15.H1_H1 ;  /* 0x3000000fff0f7230 */ /* 0x000fe20000004100 */
[----:B------:R-:W-:Y:S01]  /*e620*/  F2FP.F16.E4M3.UNPACK_B R13, R6 ;  /* 0x00000006ff0d723e */ /* 0x000fe200020006ff */
[----:B------:R-:W-:Y:S02]  /*e630*/  HADD2.F32 R26, -RZ, R26.H1_H1 ;  /* 0x3000001aff1a7230 */ /* 0x000fe40000004100 */
[C---:B------:R-:W-:Y:S01]  /*e640*/  FMUL.FTZ R62, R55.reuse, R14 ;  /* 0x0000000e373e7220 */ /* 0x040fe20000410000 */
[----:B------:R-:W-:Y:S02]  /*e650*/  HADD2.F32 R6, -RZ, R7.H0_H0 ;  /* 0x20000007ff067230 */ /* 0x000fe40000004100 */
[-C--:B------:R-:W-:Y:S01]  /*e660*/  FMUL.FTZ R63, R55, R15.reuse ;  /* 0x0000000f373f7220 */ /* 0x080fe20000410000 */
[----:B------:R-:W-:Y:S01]  /*e670*/  FFMA.FTZ R25, R11, R20, R12 ;  /* 0x000000140b197223 */ /* 0x000fe2000001000c */
[----:B------:R-:W-:Y:S01]  /*e680*/  FFMA.FTZ R62, R26, R15, R62 ;  /* 0x0000000f1a3e7223 */ /* 0x000fe2000001003e */
[----:B------:R-:W-:-:S02]  /*e690*/  HADD2.F32 R15, -RZ, R13.H0_H0 ;  /* 0x2000000dff0f7230 */ /* 0x000fc40000004100 */
[----:B------:R-:W-:Y:S01]  /*e6a0*/  FFMA.FTZ R63, R26, R14, -R63 ;  /* 0x0000000e1a3f7223 */ /* 0x000fe2000001083f */
[----:B------:R-:W-:Y:S01]  /*e6b0*/  HADD2.F32 R14, -RZ, R13.H1_H1 ;  /* 0x3000000dff0e7230 */ /* 0x000fe20000004100 */
[----:B------:R-:W-:Y:S01]  /*e6c0*/  F2FP.SATFINITE.E4M3.F32.PACK_AB_MERGE_C R54, R54, R61, RZ ;  /* 0x0000003d3636723e */ /* 0x000fe200048070ff */
[----:B------:R-:W-:Y:S02]  /*e6d0*/  HADD2.F32 R7, -RZ, R7.H1_H1 ;  /* 0x30000007ff077230 */ /* 0x000fe40000004100 */
[----:B------:R-:W-:Y:S01]  /*e6e0*/  FMUL.FTZ R13, R6, R15 ;  /* 0x0000000f060d7220 */ /* 0x000fe20000410000 */
[--C-:B------:R-:W-:Y:S01]  /*e6f0*/  HADD2.F32 R11, -RZ, R4.reuse.H0_H0 ;  /* 0x20000004ff0b7230 */ /* 0x100fe20000004100 */
[----:B------:R-:W-:Y:S01]  /*e700*/  F2FP.SATFINITE.E4M3.F32.PACK_AB_MERGE_C R58, R63, R58, RZ ;  /* 0x0000003a3f3a723e */ /* 0x000fe200048070ff */
[----:B------:R-:W-:Y:S02]  /*e710*/  HADD2.F32 R12, -RZ, R4.H1_H1 ;  /* 0x30000004ff0c7230 */ /* 0x000fe40000004100 */
[----:B------:R-:W-:Y:S01]  /*e720*/  FMUL.FTZ R26, R7, R14 ;  /* 0x0000000e071a7220 */ /* 0x000fe20000410000 */
[----:B------:R-:W-:-:S02]  /*e730*/  HADD2.F32 R4, -RZ, R3.H0_H0 ;  /* 0x20000003ff047230 */ /* 0x000fc40000004100 */
[----:B------:R-:W-:Y:S01]  /*e740*/  FMUL.FTZ R20, R6, R11 ;  /* 0x0000000b06147220 */ /* 0x000fe20000410000 */
[----:B------:R-:W-:Y:S02]  /*e750*/  HADD2.F32 R3, -RZ, R3.H1_H1 ;  /* 0x30000003ff037230 */ /* 0x000fe40000004100 */
[-C--:B------:R-:W-:Y:S01]  /*e760*/  FMUL.FTZ R7, R7, R12.reuse ;  /* 0x0000000c07077220 */ /* 0x080fe20000410000 */
[----:B------:R-:W-:Y:S01]  /*e770*/  F2FP.SATFINITE.E4M3.F32.PACK_AB_MERGE_C R25, R62, R25, RZ ;  /* 0x000000193e19723e */ /* 0x000fe200048070ff */
[C---:B------:R-:W-:Y:S01]  /*e780*/  FFMA.FTZ R6, R4.reuse, R11, -R13 ;  /* 0x0000000b04067223 */ /* 0x040fe2000001080d */
[----:B------:R-:W-:Y:S01]  /*e790*/  FFMA.FTZ R20, R4, R15, R20 ;  /* 0x0000000f04147223 */ /* 0x000fe20000010014 */
[C---:B------:R-:W-:Y:S01]  /*e7a0*/  FFMA.FTZ R13, R3.reuse, R12, -R26 ;  /* 0x0000000c030d7223 */ /* 0x040fe2000001081a */
[----:B------:R-:W-:Y:S01]  /*e7b0*/  FFMA.FTZ R3, R3, R14, R7 ;  /* 0x0000000e03037223 */ /* 0x000fe20000010007 */
[----:B------:R-:W-:Y:S02]  /*e7c0*/  F2FP.SATFINITE.E4M3.F32.PACK_AB_MERGE_C R7, R64, R65, RZ ;  /* 0x000000414007723e */ /* 0x000fe400048070ff */
        /* <DEDUP_REMOVED lines=12> */
.L_x_1355:
[----:B------:R-:W-:Y:S05]  /*e890*/  BSYNC B1 ;  /* 0x0000000000017941 */ /* 0x000fea0003800000 */
.L_x_1354:
[----:B------:R-:W-:Y:S04]  /*e8a0*/  BSSY B1, `(.L_x_1356) ;  /* 0x00000f8000017945 */ /* 0x000fe80003800000 */
[----:B------:R-:W-:Y:S05]  /*e8b0*/  @P2 BRA `(.L_x_1357) ;  /* 0x0000000c00d82947 */ /* 0x000fea0003800000 */
[----:B--2--5:R-:W-:Y:S02]  /*e8c0*/  SHF.R.U32.HI R0, RZ, 0x8, R44 ;  /* 0x00000008ff007819 */ /* 0x024fe4000001162c */
[----:B-1----:R-:W-:Y:S02]  /*e8d0*/  LOP3.LUT R3, R44, 0xff, RZ, 0xc0, !PT ;  /* 0x000000ff2c037812 */ /* 0x002fe400078ec0ff */
[----:B------:R-:W-:Y:S02]  /*e8e0*/  SHF.R.U32.HI R6, RZ, 0x8, R46 ;  /* 0x00000008ff067819 */ /* 0x000fe4000001162e */
[----:B------:R-:W-:Y:S02]  /*e8f0*/  LOP3.LUT R0, R0, 0xff, RZ, 0xc0, !PT ;  /* 0x000000ff00007812 */ /* 0x000fe400078ec0ff */
[----:B------:R-:W-:Y:S02]  /*e900*/  LEA.HI R8, R21, R218, RZ, 0x1c ;  /* 0x000000da15087211 */ /* 0x000fe400078fe0ff */
[----:B------:R-:W-:-:S02]  /*e910*/  LOP3.LUT R7, R46, 0xff, RZ, 0xc0, !PT ;  /* 0x000000ff2e077812 */ /* 0x000fc400078ec0ff */
[----:B------:R-:W-:Y:S02]  /*e920*/  LOP3.LUT R6, R6, 0xff, RZ, 0xc0, !PT ;  /* 0x000000ff06067812 */ /* 0x000fe400078ec0ff */
[----:B------:R-:W-:Y:S02]  /*e930*/  PRMT R13, R0, 0x7604, R3 ;  /* 0x00007604000d7816 */ /* 0x000fe40000000003 */
[----:B------:R-:W-:Y:S02]  /*e940*/  SHF.R.S32.HI R3, RZ, 0x1f, R8 ;  /* 0x0000001fff037819 */ /* 0x000fe40000011408 */
[----:B------:R-:W-:Y:S02]  /*e950*/  PRMT R15, R6, 0x7604, R7 ;  /* 0x00007604060f7816 */ /* 0x000fe40000000007 */
[----:B------:R-:W-:Y:S01]  /*e960*/  LEA.HI R6, R3, R8, RZ, 0x3 ;  /* 0x0000000803067211 */ /* 0x000fe200078f18ff */
[----:B------:R-:W-:Y:S01]  /*e970*/  IMAD.SHL.U32 R3, R8, 0x10, RZ ;  /* 0x0000001008037824 */ /* 0x000fe200078e00ff */
[----:B------:R-:W-:-:S02]  /*e980*/  SHF.R.U32.HI R0, RZ, 0x8, R48 ;  /* 0x00000008ff007819 */ /* 0x000fc40000011630 */
[----:B------:R-:W-:Y:S01]  /*e990*/  SHF.R.U32.HI R4, RZ, 0x8, R45 ;  /* 0x00000008ff047819 */ /* 0x000fe2000001162d */
[----:B------:R-:W-:Y:S01]  /*e9a0*/  IMAD.SHL.U32 R8, R6, 0x800, RZ ;  /* 0x0000080006087824 */ /* 0x000fe200078e00ff */
[----:B------:R-:W-:Y:S02]  /*e9b0*/  LOP3.LUT R3, R208, 0x70, R3, 0xf8, !PT ;  /* 0x00000070d0037812 */ /* 0x000fe400078ef803 */
[----:B------:R-:W-:Y:S02]  /*e9c0*/  LOP3.LUT R6, R0, 0xff, RZ, 0xc0, !PT ;  /* 0x000000ff00067812 */ /* 0x000fe400078ec0ff */
[----:B------:R-:W-:Y:S02]  /*e9d0*/  LOP3.LUT R0, R3, R210, RZ, 0x3c, !PT ;  /* 0x000000d203007212 */ /* 0x000fe400078e3cff */
[----:B------:R-:W-:Y:S02]  /*e9e0*/  LOP3.LUT R3, R8, 0xffffc000, RZ, 0xc0, !PT ;  /* 0xffffc00008037812 */ /* 0x000fe400078ec0ff */
[----:B------:R-:W-:-:S02]  /*e9f0*/  LOP3.LUT R5, R45, 0xff, RZ, 0xc0, !PT ;  /* 0x000000ff2d057812 */ /* 0x000fc400078ec0ff */
[----:B------:R-:W-:Y:S02]  /*ea00*/  LOP3.LUT R4, R4, 0xff, RZ, 0xc0, !PT ;  /* 0x000000ff04047812 */ /* 0x000fe400078ec0ff */
[----:B------:R-:W-:Y:S02]  /*ea10*/  IADD3 R3, R0, R3, R211 ;  /* 0x0000000300037210 */ /* 0x000fe40007ffe0d3 */
[----:B------:R-:W-:Y:S02]  /*ea20*/  PRMT R12, R4, 0x7604, R5 ;  /* 0x00007604040c7816 */ /* 0x000fe40000000005 */
[----:B------:R-:W-:Y:S01]  /*ea30*/  SHF.R.U32.HI R4, RZ, 0x8, R47 ;  /* 0x00000008ff047819 */ /* 0x000fe2000001162f */
[----:B------:R-:W-:Y:S01]  /*ea40*/  IMAD.IADD R0, R16, 0x1, R3 ;  /* 0x0000000110007824 */ /* 0x000fe200078e0203 */
[----:B------:R-:W-:Y:S02]  /*ea50*/  SHF.R.U32.HI R8, RZ, 0x8, R49 ;  /* 0x00000008ff087819 */ /* 0x000fe40000011631 */
[----:B------:R-:W-:-:S02]  /*ea60*/  LOP3.LUT R5, R47, 0xff, RZ, 0xc0, !PT ;  /* 0x000000ff2f057812 */ /* 0x000fc400078ec0ff */
[----:B------:R-:W-:Y:S02]  /*ea70*/  LOP3.LUT R7, R48, 0xff, RZ, 0xc0, !PT ;  /* 0x000000ff30077812 */ /* 0x000fe400078ec0ff */
[----:B------:R-:W-:Y:S02]  /*ea80*/  LOP3.LUT R4, R4, 0xff, RZ, 0xc0, !PT ;  /* 0x000000ff04047812 */ /* 0x000fe400078ec0ff */
[----:B------:R-:W-:Y:S02]  /*ea90*/  LOP3.LUT R3, R8, 0xff, RZ, 0xc0, !PT ;  /* 0x000000ff08037812 */ /* 0x000fe400078ec0ff */
[----:B------:R-:W1:Y:S01]  /*eaa0*/  LDS.128 R8, [R0+0x18000] ;  /* 0x0180000000087984 */ /* 0x000e620000000c00 */
[----:B------:R-:W-:Y:S02]  /*eab0*/  PRMT R14, R4, 0x7604, R5 ;  /* 0x00007604040e7816 */ /* 0x000fe40000000005 */
[----:B------:R-:W-:Y:S02]  /*eac0*/  PRMT R27, R6, 0x7604, R7 ;  /* 0x00007604061b7816 */ /* 0x000fe40000000007 */
[----:B------:R-:W2:Y:S01]  /*ead0*/  LDS.128 R4, [R226+0x18000] ;  /* 0x01800000e2047984 */ /* 0x000ea20000000c00 */
[----:B------:R-:W-:-:S02]  /*eae0*/  SHF.R.U32.HI R26, RZ, 0x8, R51 ;  /* 0x00000008ff1a7819 */ /* 0x000fc40000011633 */
[----:B------:R-:W-:Y:S02]  /*eaf0*/  SHF.R.U32.HI R24, RZ, 0x8, R50 ;  /* 0x00000008ff187819 */ /* 0x000fe40000011632 */
[----:B------:R-:W-:Y:S02]  /*eb00*/  LOP3.LUT R53, R51, 0xff, RZ, 0xc0, !PT ;  /* 0x000000ff33357812 */ /* 0x000fe400078ec0ff */
        /* <DEDUP_REMOVED lines=8> */
[----:B------:R-:W-:Y:S01]  /*eb90*/  PRMT R55, R24, 0x7604, R25 ;  /* 0x0000760418377816 */ /* 0x000fe20000000019 */
[----:B------:R-:W-:Y:S01]  /*eba0*/  IMAD.U32 R53, R53, 0x10000, RZ ;  /* 0x0001000035357824 */ /* 0x000fe200078e00ff */
[----:B------:R-:W-:Y:S01]  /*ebb0*/  SHF.R.U32.HI R25, RZ, 0x10, R47 ;  /* 0x00000010ff197819 */ /* 0x000fe2000001162f */
[----:B------:R-:W-:Y:S01]  /*ebc0*/  IMAD.U32 R3, R3, 0x10000, RZ ;  /* 0x0001000003037824 */ /* 0x000fe200078e00ff */
[----:B------:R-:W-:-:S02]  /*ebd0*/  SHF.R.U32.HI R61, RZ, 0x10, R51 ;  /* 0x00000010ff3d7819 */ /* 0x000fc40000011633 */
[----:B------:R-:W-:Y:S01]  /*ebe0*/  LOP3.LUT R59, R20, 0xff0000, R53, 0xf8, !PT ;  /* 0x00ff0000143b7812 */ /* 0x000fe200078ef835 */
[----:B------:R-:W-:Y:S01]  /*ebf0*/  IMAD.U32 R25, R25, 0x10000, RZ ;  /* 0x0001000019197824 */ /* 0x000fe200078e00ff */
[----:B------:R-:W-:Y:S01]  /*ec00*/  LOP3.LUT R3, R12, 0xff0000, R3, 0xf8, !PT ;  /* 0x00ff00000c037812 */ /* 0x000fe200078ef803 */
[----:B------:R-:W-:Y:S01]  /*ec10*/  IMAD.U32 R61, R61, 0x10000, RZ ;  /* 0x000100003d3d7824 */ /* 0x000fe200078e00ff */
[----:B------:R-:W-:Y:S02]  /*ec20*/  LOP3.LUT R59, R59, 0xff000000, R49, 0xf8, !PT ;  /* 0xff0000003b3b7812 */ /* 0x000fe400078ef831 */
[----:B------:R-:W-:Y:S02]  /*ec30*/  LOP3.LUT R25, R14, 0xff0000, R25, 0xf8, !PT ;  /* 0x00ff00000e197812 */ /* 0x000fe400078ef819 */
[----:B------:R-:W-:Y:S02]  /*ec40*/  LOP3.LUT R54, R3, 0xff000000, R45, 0xf8, !PT ;  /* 0xff00000003367812 */ /* 0x000fe400078ef82d */
[----:B------:R-:W-:-:S02]  /*ec50*/  LOP3.LUT R3, R55, 0xff0000, R50, 0xf8, !PT ;  /* 0x00ff000037037812 */ /* 0x000fc400078ef832 */
[----:B------:R-:W-:Y:S02]  /*ec60*/  LOP3.LUT R13, R13, 0xff0000, R44, 0xf8, !PT ;  /* 0x00ff00000d0d7812 */ /* 0x000fe400078ef82c */
[----:B------:R-:W-:Y:S02]  /*ec70*/  LOP3.LUT R55, R25, 0xff000000, R47, 0xf8, !PT ;  /* 0xff00000019377812 */ /* 0x000fe400078ef82f */
[----:B------:R-:W-:Y:S02]  /*ec80*/  F2FP.F16.E4M3.UNPACK_B R49, R59 ;  /* 0x0000003bff31723e */ /* 0x000fe400020006ff */
[----:B-1----:R-:W-:Y:S02]  /*ec90*/  F2FP.F16.E4M3.UNPACK_B R25, R9 ;  /* 0x00000009ff19723e */ /* 0x002fe400020006ff */
[----:B------:R-:W-:Y:S02]  /*eca0*/  LOP3.LUT R27, R27, 0xff0000, R48, 0xf8, !PT ;  /* 0x00ff00001b1b7812 */ /* 0x000fe400078ef830 */
[----:B------:R-:W-:-:S02]  /*ecb0*/  F2FP.F16.E4M3.UNPACK_B R47, R54 ;  /* 0x00000036ff2f723e */ /* 0x000fc400020006ff */
[----:B------:R-:W-:Y:S02]  /*ecc0*/  LOP3.LUT R15, R15, 0xff0000, R46, 0xf8, !PT ;  /* 0x00ff00000f0f7812 */ /* 0x000fe400078ef82e */
[----:B------:R-:W-:Y:S02]  /*ecd0*/  LOP3.LUT R53, R13, 0xff000000, R44, 0xf8, !PT ;  /* 0xff0000000d357812 */ /* 0x000fe400078ef82c */
[----:B------:R-:W-:Y:S01]  /*ece0*/  LOP3.LUT R60, R3, 0xff000000, R50, 0xf8, !PT ;  /* 0xff000000033c7812 */ /* 0x000fe200078ef832 */
[----:B------:R-:W-:Y:S01]  /*ecf0*/  HADD2.F32 R50, -RZ, R49.H0_H0 ;  /* 0x20000031ff327230 */ /* 0x000fe20000004100 */
[-C--:B--2---:R-:W-:Y:S02]  /*ed00*/  F2FP.F16.E4M3.UNPACK_B R13, R5.reuse ;  /* 0x00000005ff0d723e */ /* 0x084fe400020006ff */
[----:B------:R-:W-:Y:S01]  /*ed10*/  F2FP.F16.E4M3.UNPACK_B R14, R5.H1 ;  /* 0x00000005ff0e723e */ /* 0x000fe200030006ff */
[----:B------:R-:W-:Y:S01]  /*ed20*/  HADD2.F32 R5, -RZ, R25.H0_H0 ;  /* 0x20000019ff057230 */ /* 0x000fe20000004100 */
[----:B------:R-:W-:Y:S01]  /*ed30*/  LOP3.LUT R58, R27, 0xff000000, R48, 0xf8, !PT ;  /* 0xff0000001b3a7812 */ /* 0x000fe200078ef830 */
[----:B------:R-:W-:Y:S01]  /*ed40*/  HADD2.F32 R48, -RZ, R47.H0_H0 ;  /* 0x2000002fff307230 */ /* 0x000fe20000004100 */
[----:B------:R-:W-:Y:S01]  /*ed50*/  LOP3.LUT R61, R26, 0xff0000, R61, 0xf8, !PT ;  /* 0x00ff00001a3d7812 */ /* 0x000fe200078ef83d */
[----:B------:R-:W-:Y:S01]  /*ed60*/  HADD2.F32 R25, -RZ, R25.H1_H1 ;  /* 0x30000019ff197230 */ /* 0x000fe20000004100 */
[----:B------:R-:W-:-:S02]  /*ed70*/  LOP3.LUT R12, R15, 0xff000000, R46, 0xf8, !PT ;  /* 0xff0000000f0c7812 */ /* 0x000fc400078ef82e */
[-C--:B------:R-:W-:Y:S02]  /*ed80*/  F2FP.F16.E4M3.UNPACK_B R3, R6.reuse ;  /* 0x00000006ff03723e */ /* 0x080fe400020006ff */
[----:B------:R-:W-:Y:S01]  /*ed90*/  F2FP.F16.E4M3.UNPACK_B R15, R6.H1 ;  /* 0x00000006ff0f723e */ /* 0x000fe200030006ff */
[----:B------:R-:W-:Y:S01]  /*eda0*/  HADD2.F32 R6, -RZ, R13.H0_H0 ;  /* 0x2000000dff067230 */ /* 0x000fe20000004100 */
[----:B------:R-:W-:Y:S01]  /*edb0*/  F2FP.F16.E4M3.UNPACK_B R26, R9.H1 ;  /* 0x00000009ff1a723e */ /* 0x000fe200030006ff */
[----:B------:R-:W-:Y:S01]  /*edc0*/  FMUL.FTZ R9, R5, R50 ;  /* 0x0000003205097220 */ /* 0x000fe20000410000 */
[----:B------:R-:W-:Y:S01]  /*edd0*/  LOP3.LUT R61, R61, 0xff000000, R51, 0xf8, !PT ;  /* 0xff0000003d3d7812 */ /* 0x000fe200078ef833 */
[-C--:B------:R-:W-:Y:S01]  /*ede0*/  FMUL.FTZ R51, R5, R48.reuse ;  /* 0x0000003005337220 */ /* 0x080fe20000410000 */
[----:B------:R-:W-:Y:S01]  /*edf0*/  F2FP.F16.E4M3.UNPACK_B R59, R59.H1 ;  /* 0x0000003bff3b723e */ /* 0x000fe200030006ff */
[C---:B------:R-:W-:Y:S01]  /*ee00*/  FFMA.FTZ R5, R6.reuse, R48, -R9 ;  /* 0x0000003006057223 */ /* 0x040fe20000010809 */
[----:B------:R-:W-:Y:S01]  /*ee10*/  F2FP.F16.E4M3.UNPACK_B R54, R54.H1 ;  /* 0x00000036ff36723e */ /* 0x000fe200030006ff */
[----:B------:R-:W-:Y:S01]  /*ee20*/  FFMA.FTZ R9, R6, R50, R51 ;  /* 0x0000003206097223 */ /* 0x000fe20000010033 */
[----:B------:R-:W-:Y:S01]  /*ee30*/  HADD2.F32 R50, -RZ, R49.H1_H1 ;  /* 0x30000031ff327230 */ /* 0x000fe20000004100 */
[-C--:B------:R-:W-:Y:S01]  /*ee40*/  F2FP.F16.E4M3.UNPACK_B R27, R10.reuse ;  /* 0x0000000aff1b723e */ /* 0x080fe200020006ff */
[----:B------:R-:W-:Y:S01]  /*ee50*/  HADD2.F32 R48, -RZ, R47.H1_H1 ;  /* 0x3000002fff307230 */ /* 0x000fe20000004100 */
[----:B------:R-:W-:Y:S01]  /*ee60*/  F2FP.F16.E4M3.UNPACK_B R44, R10.H1 ;  /* 0x0000000aff2c723e */ /* 0x000fe200030006ff */
[----:B------:R-:W-:-:S02]  /*ee70*/  HADD2.F32 R13, -RZ, R13.H1_H1 ;  /* 0x3000000dff0d7230 */ /* 0x000fc40000004100 */
[C---:B------:R-:W-:Y:S01]  /*ee80*/  FMUL.FTZ R62, R25.reuse, R50 ;  /* 0x00000032193e7220 */ /* 0x040fe20000410000 */
[----:B------:R-:W-:Y:S02]  /*ee90*/  HADD2.F32 R49, -RZ, R59.H0_H0 ;  /* 0x2000003bff317230 */ /* 0x000fe40000004100 */
[-C--:B------:R-:W-:Y:S01]  /*eea0*/  FMUL.FTZ R25, R25, R48.reuse ;  /* 0x0000003019197220 */ /* 0x080fe20000410000 */
[----:B------:R-:W-:Y:S02]  /*eeb0*/  HADD2.F32 R10, -RZ, R26.H0_H0 ;  /* 0x2000001aff0a7230 */ /* 0x000fe40000004100 */
[C---:B------:R-:W-:Y:S01]  /*eec0*/  FFMA.FTZ R62, R13.reuse, R48, -R62 ;  /* 0x000000300d3e7223 */ /* 0x040fe2000001083e */
[----:B------:R-:W-:Y:S01]  /*eed0*/  HADD2.F32 R47, -RZ, R54.H0_H0 ;  /* 0x20000036ff2f7230 */ /* 0x000fe20000004100 */
[----:B------:R-:W-:Y:S01]  /*eee0*/  F2FP.F16.E4M3.UNPACK_B R45, R11 ;  /* 0x0000000bff2d723e */ /* 0x000fe200020006ff */
[----:B------:R-:W-:Y:S02]  /*eef0*/  HADD2.F32 R6, -RZ, R14.H0_H0 ;  /* 0x2000000eff067230 */ /* 0x000fe40000004100 */
[C---:B------:R-:W-:Y:S01]  /*ef00*/  FMUL.FTZ R51, R10.reuse, R49 ;  /* 0x000000310a337220 */ /* 0x040fe20000410000 */
[----:B------:R-:W-:Y:S01]  /*ef10*/  FFMA.FTZ R50, R13, R50, R25 ;  /* 0x000000320d327223 */ /* 0x000fe20000010019 */
[----:B------:R-:W-:Y:S01]  /*ef20*/  FMUL.FTZ R10, R10, R47 ;  /* 0x0000002f0a0a7220 */ /* 0x000fe20000410000 */
[----:B------:R-:W-:Y:S01]  /*ef30*/  F2FP.F16.E4M3.UNPACK_B R48, R61 ;  /* 0x0000003dff30723e */ /* 0x000fe200020006ff */
[C---:B------:R-:W-:Y:S01]  /*ef40*/  FFMA.FTZ R63, R6.reuse, R47, -R51 ;  /* 0x0000002f063f7223 */ /* 0x040fe20000010833 */
[----:B------:R-:W-:Y:S01]  /*ef50*/  F2FP.F16.E4M3.UNPACK_B R25, R55 ;  /* 0x00000037ff19723e */ /* 0x000fe200020006ff */
[----:B------:R-:W-:Y:S01]  /*ef60*/  FFMA.FTZ R64, R6, R49, R10 ;  /* 0x0000003106407223 */ /* 0x000fe2000001000a */
[----:B------:R-:W-:Y:S01]  /*ef70*/  F2FP.F16.E4M3.UNPACK_B R20, R7 ;  /* 0x00000007ff14723e */ /* 0x000fe200020006ff */
[----:B------:R-:W-:Y:S01]  /*ef80*/  HADD2.F32 R13, -RZ, R54.H1_H1 ;  /* 0x30000036ff0d7230 */ /* 0x000fe20000004100 */
[----:B------:R-:W-:Y:S01]  /*ef90*/  F2FP.F16.E4M3.UNPACK_B R46, R11.H1 ;  /* 0x0000000bff2e723e */ /* 0x000fe200030006ff */
[----:B------:R-:W-:Y:S01]  /*efa0*/  HADD2.F32 R26, -RZ, R26.H1_H1 ;  /* 0x3000001aff1a7230 */ /* 0x000fe20000004100 */
[----:B------:R-:W-:Y:S01]  /*efb0*/  F2FP.F16.E4M3.UNPACK_B R61, R61.H1 ;  /* 0x0000003dff3d723e */ /* 0x000fe200030006ff */
[----:B------:R-:W-:Y:S01]  /*efc0*/  HADD2.F32 R49, -RZ, R48.H0_H0 ;  /* 0x20000030ff317230 */ /* 0x000fe20000004100 */
[----:B------:R-:W-:Y:S01]  /*efd0*/  F2FP.F16.E4M3.UNPACK_B R24, R7.H1 ;  /* 0x00000007ff18723e */ /* 0x000fe200030006ff */
[----:B------:R-:W-:-:S02]  /*efe0*/  HADD2.F32 R10, -RZ, R45.H0_H0 ;  /* 0x2000002dff0a7230 */ /* 0x000fc40000004100 */
[----:B------:R-:W-:Y:S01]  /*eff0*/  FMUL.FTZ R54, R26, R13 ;  /* 0x0000000d1a367220 */ /* 0x000fe20000410000 */
[----:B------:R-:W-:Y:S01]  /*f000*/  HADD2.F32 R47, -RZ, R25.H0_H0 ;  /* 0x20000019ff2f7230 */ /* 0x000fe20000004100 */
[----:B------:R-:W-:Y:S01]  /*f010*/  F2FP.F16.E4M3.UNPACK_B R55, R55.H1 ;  /* 0x00000037ff37723e */ /* 0x000fe200030006ff */
[----:B------:R-:W-:Y:S02]  /*f020*/  HADD2.F32 R59, -RZ, R59.H1_H1 ;  /* 0x3000003bff3b7230 */ /* 0x000fe40000004100 */
[C---:B------:R-:W-:Y:S01]  /*f030*/  FMUL.FTZ R65, R10.reuse, R49 ;  /* 0x000000310a417220 */ /* 0x040fe20000410000 */
[----:B------:R-:W-:Y:S02]  /*f040*/  HADD2.F32 R14, -RZ, R14.H1_H1 ;  /* 0x3000000eff0e7230 */ /* 0x000fe40000004100 */
[----:B------:R-:W-:Y:S01]  /*f050*/  FMUL.FTZ R10, R10, R47 ;  /* 0x0000002f0a0a7220 */ /* 0x000fe20000410000 */
[----:B------:R-:W-:Y:S02]  /*f060*/  HADD2.F32 R6, -RZ, R20.H0_H0 ;  /* 0x20000014ff067230 */ /* 0x000fe40000004100 */
[----:B------:R-:W-:Y:S01]  /*f070*/  FMUL.FTZ R51, R26, R59 ;  /* 0x0000003b1a337220 */ /* 0x000fe20000410000 */
[----:B------:R-:W-:-:S02]  /*f080*/  HADD2.F32 R48, -RZ, R48.H1_H1 ;  /* 0x30000030ff307230 */ /* 0x000fc40000004100 */
[----:B------:R-:W-:Y:S01]  /*f090*/  FFMA.FTZ R59, R14, R59, R54 ;  /* 0x0000003b0e3b7223 */ /* 0x000fe20000010036 */
[----:B------:R-:W-:Y:S02]  /*f0a0*/  HADD2.F32 R45, -RZ, R45.H1_H1 ;  /* 0x3000002dff2d7230 */ /* 0x000fe40000004100 */
[C---:B------:R-:W-:Y:S01]  /*f0b0*/  FFMA.FTZ R65, R6.reuse, R47, -R65 ;  /* 0x0000002f06417223 */ /* 0x040fe20000010841 */
[----:B------:R-:W-:Y:S01]  /*f0c0*/  FFMA.FTZ R54, R6, R49, R10 ;  /* 0x0000003106367223 */ /* 0x000fe2000001000a */
[----:B------:R-:W-:Y:S02]  /*f0d0*/  HADD2.F32 R47, -RZ, R61.H0_H0 ;  /* 0x2000003dff2f7230 */ /* 0x000fe40000004100 */
[----:B------:R-:W-:Y:S01]  /*f0e0*/  FFMA.FTZ R26, R14, R13, -R51 ;  /* 0x0000000d0e1a7223 */ /* 0x000fe20000010833 */
[----:B------:R-:W-:Y:S01]  /*f0f0*/  HADD2.F32 R10, -RZ, R46.H0_H0 ;  /* 0x2000002eff0a7230 */ /* 0x000fe20000004100 */
[----:B------:R-:W-:Y:S01]  /*f100*/  F2FP.F16.E4M3.UNPACK_B R11, R8 ;  /* 0x00000008ff0b723e */ /* 0x000fe200020006ff */
[----:B------:R-:W-:-:S02]  /*f110*/  HADD2.F32 R25, -RZ, R25.H1_H1 ;  /* 0x30000019ff197230 */ /* 0x000fc40000004100 */
[C---:B------:R-:W-:Y:S01]  /*f120*/  FMUL.FTZ R49, R45.reuse, R48 ;  /* 0x000000302d317220 */ /* 0x040fe20000410000 */
[----:B------:R-:W-:Y:S02]  /*f130*/  HADD2.F32 R13, -RZ, R55.H0_H0 ;  /* 0x20000037ff0d7230 */ /* 0x000fe40000004100 */
[C---:B------:R-:W-:Y:S01]  /*f140*/  FMUL.FTZ R51, R10.reuse, R47 ;  /* 0x0000002f0a337220 */ /* 0x040fe20000410000 */
[----:B------:R-:W-:Y:S01]  /*f150*/  HADD2.F32 R6, -RZ, R24.H0_H0 ;  /* 0x20000018ff067230 */ /* 0x000fe20000004100 */
[----:B------:R-:W-:Y:S01]  /*f160*/  F2FP.F16.E4M3.UNPACK_B R8, R8.H1 ;  /* 0x00000008ff08723e */ /* 0x000fe200030006ff */
[----:B------:R-:W-:Y:S02]  /*f170*/  HADD2.F32 R20, -RZ, R20.H1_H1 ;  /* 0x30000014ff147230 */ /* 0x000fe40000004100 */
[----:B------:R-:W-:Y:S01]  /*f180*/  FMUL.FTZ R45, R45, R25 ;  /* 0x000000192d2d7220 */ /* 0x000fe20000410000 */
[-C--:B------:R-:W-:Y:S01]  /*f190*/  FMUL.FTZ R10, R10, R13.reuse ;  /* 0x0000000d0a0a7220 */ /* 0x080fe20000410000 */
[----:B------:R-:W-:Y:S01]  /*f1a0*/  FFMA.FTZ R68, R6, R13, -R51 ;  /* 0x0000000d06447223 */ /* 0x000fe20000010833 */
[----:B------:R-:W-:Y:S01]  /*f1b0*/  F2FP.F16.E4M3.UNPACK_B R14, R58.H1 ;  /* 0x0000003aff0e723e */ /* 0x000fe200030006ff */
[----:B------:R-:W-:Y:S01]  /*f1c0*/  FFMA.FTZ R67, R20, R48, R45 ;  /* 0x0000003014437223 */ /* 0x000fe2000001002d */
[----:B------:R-:W-:Y:S01]  /*f1d0*/  F2FP.F16.E4M3.UNPACK_B R13, R53.H1 ;  /* 0x00000035ff0d723e */ /* 0x000fe200030006ff */
[----:B------:R-:W-:Y:S01]  /*f1e0*/  FFMA.FTZ R69, R6, R47, R10 ;  /* 0x0000002f06457223 */ /* 0x000fe2000001000a */
[-C--:B------:R-:W-:Y:S01]  /*f1f0*/  F2FP.F16.E4M3.UNPACK_B R7, R4.reuse ;  /* 0x00000004ff07723e */ /* 0x080fe200020006ff */
[----:B------:R-:W-:Y:S01]  /*f200*/  HADD2.F32 R61, -RZ, R61.H1_H1 ;  /* 0x3000003dff3d7230 */ /* 0x000fe20000004100 */
[----:B------:R-:W-:Y:S01]  /*f210*/  F2FP.F16.E4M3.UNPACK_B R4, R4.H1 ;  /* 0x00000004ff04723e */ /* 0x000fe200030006ff */
[----:B------:R-:W-:-:S02]  /*f220*/  HADD2.F32 R46, -RZ, R46.H1_H1 ;  /* 0x3000002eff2e7230 */ /* 0x000fc40000004100 */
        /* <DEDUP_REMOVED lines=8> */
[----:B------:R-:W-:Y:S01]  /*f2b0*/  F2FP.F16.E4M3.UNPACK_B R53, R53 ;  /* 0x00000035ff35723e */ /* 0x000fe200020006ff */
[----:B------:R-:W-:-:S02]  /*f2c0*/  HADD2.F32 R24, -RZ, R24.H1_H1 ;  /* 0x30000018ff187230 */ /* 0x000fc40000004100 */
[C---:B------:R-:W-:Y:S01]  /*f2d0*/  FMUL.FTZ R47, R10.reuse, R45 ;  /* 0x0000002d0a2f7220 */ /* 0x040fe20000410000 */
[----:B------:R-:W-:Y:S02]  /*f2e0*/  HADD2.F32 R6, -RZ, R4.H0_H0 ;  /* 0x20000004ff067230 */ /* 0x000fe40000004100 */
[----:B------:R-:W-:Y:S01]  /*f2f0*/  FMUL.FTZ R10, R10, R25 ;  /* 0x000000190a0a7220 */ /* 0x000fe20000410000 */
[----:B------:R-:W-:Y:S02]  /*f300*/  HADD2.F32 R8, -RZ, R8.H1_H1 ;  /* 0x30000008ff087230 */ /* 0x000fe40000004100 */
[C---:B------:R-:W-:Y:S01]  /*f310*/  FFMA.FTZ R55, R24.reuse, R55, -R49 ;  /* 0x0000003718377223 */ /* 0x040fe20000010831 */
[----:B------:R-:W-:Y:S01]  /*f320*/  FFMA.FTZ R70, R24, R61, R46 ;  /* 0x0000003d18467223 */ /* 0x000fe2000001002e */
[C---:B------:R-:W-:Y:S01]  /*f330*/  FFMA.FTZ R24, R6.reuse, R45, R10 ;  /* 0x0000002d06187223 */ /* 0x040fe2000001000a */
[----:B------:R-:W-:Y:S02]  /*f340*/  HADD2.F32 R45, -RZ, R14.H1_H1 ;  /* 0x3000000eff2d7230 */ /* 0x000fe40000004100 */
[----:B------:R-:W-:Y:S01]  /*f350*/  FFMA.FTZ R20, R6, R25, -R47 ;  /* 0x0000001906147223 */ /* 0x000fe2000001082f */
[----:B------:R-:W-:Y:S01]  /*f360*/  HADD2.F32 R13, -RZ, R13.H1_H1 ;  /* 0x3000000dff0d7230 */ /* 0x000fe20000004100 */
[----:B------:R-:W-:Y:S01]  /*f370*/  F2FP.F16.E4M3.UNPACK_B R10, R60.H1 ;  /* 0x0000003cff0a723e */ /* 0x000fe200030006ff */
[----:B------:R-:W-:-:S02]  /*f380*/  HADD2.F32 R4, -RZ, R4.H1_H1 ;  /* 0x30000004ff047230 */ /* 0x000fc40000004100 */
[C---:B------:R-:W-:Y:S01]  /*f390*/  FMUL.FTZ R47, R8.reuse, R45 ;  /* 0x0000002d082f7220 */ /* 0x040fe20000410000 */
[--C-:B------:R-:W-:Y:S02]  /*f3a0*/  HADD2.F32 R25, -RZ, R58.reuse.H0_H0 ;  /* 0x2000003aff197230 */ /* 0x100fe40000004100 */
[-C--:B------:R-:W-:Y:S01]  /*f3b0*/  FMUL.FTZ R8, R8, R13.reuse ;  /* 0x0000000d08087220 */ /* 0x080fe20000410000 */
[----:B------:R-:W-:Y:S02]  /*f3c0*/  HADD2.F32 R6, -RZ, R11.H0_H0 ;  /* 0x2000000bff067230 */ /* 0x000fe40000004100 */
[C---:B------:R-:W-:Y:S01]  /*f3d0*/  FFMA.FTZ R49, R4.reuse, R13, -R47 ;  /* 0x0000000d04317223 */ /* 0x040fe2000001082f */
[----:B------:R-:W-:Y:S02]  /*f3e0*/  HADD2.F32 R13, -RZ, R53.H0_H0 ;  /* 0x20000035ff0d7230 */ /* 0x000fe40000004100 */
[----:B------:R-:W-:Y:S01]  /*f3f0*/  FFMA.FTZ R51, R4, R45, R8 ;  /* 0x0000002d04337223 */ /* 0x000fe20000010008 */
[----:B------:R-:W-:-:S02]  /*f400*/  HADD2.F32 R58, -RZ, R58.H1_H1 ;  /* 0x3000003aff3a7230 */ /* 0x000fc40000004100 */
[C---:B------:R-:W-:Y:S01]  /*f410*/  FMUL.FTZ R45, R6.reuse, R25 ;  /* 0x00000019062d7220 */ /* 0x040fe20000410000 */
[----:B------:R-:W-:Y:S02]  /*f420*/  HADD2.F32 R11, -RZ, R11.H1_H1 ;  /* 0x3000000bff0b7230 */ /* 0x000fe40000004100 */
[-C--:B------:R-:W-:Y:S01]  /*f430*/  FMUL.FTZ R47, R6, R13.reuse ;  /* 0x0000000d062f7220 */ /* 0x080fe20000410000 */
[----:B------:R-:W-:Y:S01]  /*f440*/  HADD2.F32 R4, -RZ, R7.H0_H0 ;  /* 0x20000007ff047230 */ /* 0x000fe20000004100 */
[----:B------:R-:W-:Y:S01]  /*f450*/  F2FP.F16.E4M3.UNPACK_B R60, R60 ;  /* 0x0000003cff3c723e */ /* 0x000fe200020006ff */
[----:B------:R-:W-:Y:S02]  /*f460*/  HADD2.F32 R6, -RZ, R53.H1_H1 ;  /* 0x30000035ff067230 */ /* 0x000fe40000004100 */
[C---:B------:R-:W-:Y:S01]  /*f470*/  FMUL.FTZ R8, R11.reuse, R58 ;  /* 0x0000003a0b087220 */ /* 0x040fe20000410000 */
[----:B------:R-:W-:Y:S02]  /*f480*/  HADD2.F32 R7, -RZ, R7.H1_H1 ;  /* 0x30000007ff077230 */ /* 0x000fe40000004100 */
[C---:B------:R-:W-:Y:S01]  /*f490*/  FFMA.FTZ R45, R4.reuse, R13, -R45 ;  /* 0x0000000d042d7223 */ /* 0x040fe2000001082d */
[----:B------:R-:W-:Y:S01]  /*f4a0*/  FFMA.FTZ R47, R4, R25, R47 ;  /* 0x00000019042f7223 */ /* 0x000fe2000001002f */
[----:B------:R-:W-:Y:S01]  /*f4b0*/  F2FP.F16.E4M3.UNPACK_B R4, R12.H1 ;  /* 0x0000000cff04723e */ /* 0x000fe200030006ff */
[-C--:B------:R-:W-:Y:S01]  /*f4c0*/  FMUL.FTZ R13, R11, R6.reuse ;  /* 0x000000060b0d7220 */ /* 0x080fe20000410000 */
[----:B------:R-:W-:Y:S01]  /*f4d0*/  FFMA.FTZ R14, R7, R6, -R8 ;  /* 0x00000006070e7223 */ /* 0x000fe20000010808 */
[----:B------:R-:W-:Y:S01]  /*f4e0*/  HADD2.F32 R11, -RZ, R10.H0_H0 ;  /* 0x2000000aff0b7230 */ /* 0x000fe20000004100 */
[----:B------:R-:W-:Y:S01]  /*f4f0*/  F2FP.F16.E4M3.UNPACK_B R12, R12 ;  /* 0x0000000cff0c723e */ /* 0x000fe200020006ff */
[----:B------:R-:W-:-:S02]  /*f500*/  HADD2.F32 R6, -RZ, R44.H0_H0 ;  /* 0x2000002cff067230 */ /* 0x000fc40000004100 */
[----:B------:R-:W-:Y:S01]  /*f510*/  FFMA.FTZ R58, R7, R58, R13 ;  /* 0x0000003a073a7223 */ /* 0x000fe2000001000d */
[--C-:B------:R-:W-:Y:S01]  /*f520*/  HADD2.F32 R7, -RZ, R4.reuse.H0_H0 ;  /* 0x20000004ff077230 */ /* 0x100fe20000004100 */
[----:B------:R-:W-:Y:S01]  /*f530*/  F2FP.SATFINITE.E4M3.F32.PACK_AB_MERGE_C R26, R26, R63, RZ ;  /* 0x0000003f1a1a723e */ /* 0x000fe200048070ff */
[----:B------:R-:W-:Y:S02]  /*f540*/  HADD2.F32 R8, -RZ, R4.H1_H1 ;  /* 0x30000004ff087230 */ /* 0x000fe40000004100 */
[C---:B------:R-:W-:Y:S01]  /*f550*/  FMUL.FTZ R13, R6.reuse, R11 ;  /* 0x0000000b060d7220 */ /* 0x040fe20000410000 */
[----:B------:R-:W-:Y:S02]  /*f560*/  HADD2.F32 R4, -RZ, R15.H0_H0 ;  /* 0x2000000fff047230 */ /* 0x000fe40000004100 */
[----:B------:R-:W-:Y:S01]  /*f570*/  FMUL.FTZ R53, R6, R7 ;  /* 0x0000000706357220 */ /* 0x000fe20000410000 */
[----:B------:R-:W-:Y:S01]  /*f580*/  HADD2.F32 R10, -RZ, R10.H1_H1 ;  /* 0x3000000aff0a7230 */ /* 0x000fe20000004100 */
[----:B------:R-:W-:Y:S01]  /*f590*/  F2FP.SATFINITE.E4M3.F32.PACK_AB_MERGE_C R59, R59, R64, RZ ;  /* 0x000000403b3b723e */ /* 0x000fe200048070ff */
[----:B------:R-:W-:-:S02]  /*f5a0*/  HADD2.F32 R44, -RZ, R44.H1_H1 ;  /* 0x3000002cff2c7230 */ /* 0x000fc40000004100 */
[C---:B------:R-:W-:Y:S01]  /*f5b0*/  FFMA.FTZ R25, R4.reuse, R7, -R13 ;  /* 0x0000000704197223 */ /* 0x040fe2000001080d */
[----:B------:R-:W-:Y:S02]  /*f5c0*/  HADD2.F32 R15, -RZ, R15.H1_H1 ;  /* 0x3000000fff0f7230 */ /* 0x000fe40000004100 */
[----:B------:R-:W-:Y:S01]  /*f5d0*/  FFMA.FTZ R53, R4, R11, R53 ;  /* 0x0000000b04357223 */ /* 0x000fe20000010035 */
[--C-:B------:R-:W-:Y:S02]  /*f5e0*/  HADD2.F32 R11, -RZ, R60.reuse.H0_H0 ;  /* 0x2000003cff0b7230 */ /* 0x100fe40000004100 */
[C---:B------:R-:W-:Y:S01]  /*f5f0*/  FMUL.FTZ R6, R44.reuse, R10 ;  /* 0x0000000a2c067220 */ /* 0x040fe20000410000 */
[-C--:B------:R-:W-:Y:S01]  /*f600*/  FMUL.FTZ R7, R44, R8.reuse ;  /* 0x000000082c077220 */ /* 0x080fe20000410000 */
[----:B------:R-:W-:Y:S01]  /*f610*/  HADD2.F32 R60, -RZ, R60.H1_H1 ;  /* 0x3000003cff3c7230 */ /* 0x000fe20000004100 */
[----:B------:R-:W-:Y:S01]  /*f620*/  F2FP.SATFINITE.E4M3.F32.PACK_AB_MERGE_C R5, R62, R5, R26 ;  /* 0x000000053e05723e */ /* 0x000fe2000480701a */
[C---:B------:R-:W-:Y:S01]  /*f630*/  FFMA.FTZ R46, R15.reuse, R8, -R6 ;  /* 0x000000080f2e7223 */ /* 0x040fe20000010806 */
[----:B------:R-:W-:Y:S01]  /*f640*/  FFMA.FTZ R48, R15, R10, R7 ;  /* 0x0000000a0f307223 */ /* 0x000fe20000010007 */
[--C-:B------:R-:W-:Y:S01]  /*f650*/  HADD2.F32 R6, -RZ, R27.reuse.H0_H0 ;  /* 0x2000001bff067230 */ /* 0x100fe20000004100 */
[----:B------:R-:W-:Y:S01]  /*f660*/  F2FP.SATFINITE.E4M3.F32.PACK_AB_MERGE_C R9, R50, R9, R59 ;  /* 0x000000093209723e */ /* 0x000fe2000480703b */
[----:B------:R-:W-:Y:S01]  /*f670*/  HADD2.F32 R7, -RZ, R12.H0_H0 ;  /* 0x2000000cff077230 */ /* 0x000fe20000004100 */
[----:B------:R-:W-:Y:S01]  /*f680*/  F2FP.SATFINITE.E4M3.F32.PACK_AB_MERGE_C R25, R46, R25, RZ ;  /* 0x000000192e19723e */ /* 0x000fe200048070ff */
[----:B------:R-:W-:-:S02]  /*f690*/  HADD2.F32 R27, -RZ, R27.H1_H1 ;  /* 0x3000001bff1b7230 */ /* 0x000fc40000004100 */
[C---:B------:R-:W-:Y:S01]  /*f6a0*/  FMUL.FTZ R13, R6.reuse, R11 ;  /* 0x0000000b060d7220 */ /* 0x040fe20000410000 */
[----:B------:R-:W-:Y:S02]  /*f6b0*/  HADD2.F32 R12, -RZ, R12.H1_H1 ;  /* 0x3000000cff0c7230 */ /* 0x000fe40000004100 */
[----:B------:R-:W-:Y:S01]  /*f6c0*/  FMUL.FTZ R8, R6, R7 ;  /* 0x0000000706087220 */ /* 0x000fe20000410000 */
[--C-:B------:R-:W-:Y:S02]  /*f6d0*/  HADD2.F32 R4, -RZ, R3.reuse.H0_H0 ;  /* 0x20000003ff047230 */ /* 0x100fe40000004100 */
[C---:B------:R-:W-:Y:S01]  /*f6e0*/  FMUL.FTZ R44, R27.reuse, R60 ;  /* 0x0000003c1b2c7220 */ /* 0x040fe20000410000 */
[----:B------:R-:W-:Y:S02]  /*f6f0*/  HADD2.F32 R3, -RZ, R3.H1_H1 ;  /* 0x30000003ff037230 */ /* 0x000fe40000004100 */
[-C--:B------:R-:W-:Y:S01]  /*f700*/  FMUL.FTZ R27, R27, R12.reuse ;  /* 0x0000000c1b1b7220 */ /* 0x080fe20000410000 */
[----:B------:R-:W-:Y:S01]  /*f710*/  F2FP.SATFINITE.E4M3.F32.PACK_AB_MERGE_C R48, R48, R53, RZ ;  /* 0x000000353030723e */ /* 0x000fe200048070ff */
        /* <DEDUP_REMOVED lines=16> */
.L_x_1357:
[----:B------:R-:W-:Y:S05]  /*f820*/  BSYNC B1 ;  /* 0x0000000000017941 */ /* 0x000fea0003800000 */
.L_x_1356:
[----:B------:R-:W-:Y:S04]  /*f830*/  BSSY B1, `(.L_x_1358) ;  /* 0x0000100000017945 */ /* 0x000fe80003800000 */
[----:B------:R-:W-:Y:S05]  /*f840*/  @P1 BRA `(.L_x_1359) ;  /* 0x0000000c00f81947 */ /* 0x000fea0003800000 */
[----:B-1---5:R-:W-:Y:S02]  /*f850*/  SHF.R.U32.HI R3, RZ, 0x8, R28 ;  /* 0x00000008ff037819 */ /* 0x022fe4000001161c */
[----:B--23--:R-:W-:Y:S02]  /*f860*/  LOP3.LUT R0, R28, 0xff, RZ, 0xc0, !PT ;  /* 0x000000ff1c007812 */ /* 0x00cfe400078ec0ff */
[----:B------:R-:W-:Y:S02]  /*f870*/  LOP3.LUT R3, R3, 0xff, RZ, 0xc0, !PT ;  /* 0x000000ff03037812 */ /* 0x000fe400078ec0ff */
[----:B------:R-:W-:Y:S02]  /*f880*/  LEA.HI R8, R21, R218, RZ, 0x1c ;  /* 0x000000da15087211 */ /* 0x000fe400078fe0ff */
[----:B------:R-:W-:Y:S02]  /*f890*/  SHF.R.U32.HI R5, RZ, 0x8, R29 ;  /* 0x00000008ff057819 */ /* 0x000fe4000001161d */
[----:B------:R-:W-:Y:S01]  /*f8a0*/  PRMT R12, R3, 0x7604, R0 ;  /* 0x00007604030c7816 */ /* 0x000fe20000000000 */
[----:B------:R-:W-:Y:S01]  /*f8b0*/  IMAD.SHL.U32 R10, R8, 0x10, RZ ;  /* 0x00000010080a7824 */ /* 0x000fe200078e00ff */
[----:B------:R-:W-:-:S02]  /*f8c0*/  SHF.R.S32.HI R3, RZ, 0x1f, R8 ;  /* 0x0000001fff037819 */ /* 0x000fc40000011408 */
[----:B------:R-:W-:Y:S02]  /*f8d0*/  LOP3.LUT R4, R29, 0xff, RZ, 0xc0, !PT ;  /* 0x000000ff1d047812 */ /* 0x000fe400078ec0ff */
[----:B------:R-:W-:Y:S02]  /*f8e0*/  LOP3.LUT R5, R5, 0xff, RZ, 0xc0, !PT ;  /* 0x000000ff05057812 */ /* 0x000fe400078ec0ff */
[----:B------:R-:W-:Y:S02]  /*f8f0*/  SHF.R.U32.HI R0, RZ, 0x8, R30 ;  /* 0x00000008ff007819 */ /* 0x000fe4000001161e */
[----:B------:R-:W-:Y:S02]  /*f900*/  LEA.HI R9, R3, R8, RZ, 0x3 ;  /* 0x0000000803097211 */ /* 0x000fe400078f18ff */
[----:B------:R-:W-:Y:S02]  /*f910*/  PRMT R14, R5, 0x7604, R4 ;  /* 0x00007604050e7816 */ /* 0x000fe40000000004 */
[----:B------:R-:W-:-:S02]  /*f920*/  SHF.R.U32.HI R3, RZ, 0x8, R36 ;  /* 0x00000008ff037819 */ /* 0x000fc40000011624 */
[----:B------:R-:W-:Y:S02]  /*f930*/  LOP3.LUT R5, R0, 0xff, RZ, 0xc0, !PT ;  /* 0x000000ff00057812 */ /* 0x000fe400078ec0ff */
[----:B------:R-:W-:Y:S01]  /*f940*/  LOP3.LUT R0, R229, 0x70, R10, 0xf8, !PT ;  /* 0x00000070e5007812 */ /* 0x000fe200078ef80a */
[----:B------:R-:W-:Y:S01]  /*f950*/  IMAD.SHL.U32 R10, R9, 0x800, RZ ;  /* 0x00000800090a7824 */ /* 0x000fe200078e00ff */
[----:B------:R-:W-:Y:S02]  /*f960*/  LOP3.LUT R8, R36, 0xff, RZ, 0xc0, !PT ;  /* 0x000000ff24087812 */ /* 0x000fe400078ec0ff */
[----:B------:R-:W-:Y:S02]  /*f970*/  LOP3.LUT R9, R3, 0xff, RZ, 0xc0, !PT ;  /* 0x000000ff03097812 */ /* 0x000fe400078ec0ff */
[----:B------:R-:W-:Y:S02]  /*f980*/  LOP3.LUT R3, R0, R233, RZ, 0x3c, !PT ;  /* 0x000000e900037212 */ /* 0x000fe400078e3cff */
[----:B------:R-:W-:-:S02]  /*f990*/  LOP3.LUT R10, R10, 0xffffc000, RZ, 0xc0, !PT ;  /* 0xffffc0000a0a7812 */ /* 0x000fc400078ec0ff */
[----:B------:R-:W-:Y:S02]  /*f9a0*/  PRMT R27, R9, 0x7604, R8 ;  /* 0x00007604091b7816 */ /* 0x000fe40000000008 */
[----:B------:R-:W-:Y:S02]  /*f9b0*/  SHF.R.U32.HI R9, RZ, 0x8, R37 ;  /* 0x00000008ff097819 */ /* 0x000fe40000011625 */
[----:B------:R-:W-:Y:S02]  /*f9c0*/  IADD3 R3, R3, R10, R234 ;  /* 0x0000000a03037210 */ /* 0x000fe40007ffe0ea */
[----:B------:R-:W-:Y:S02]  /*f9d0*/  SHF.R.U32.HI R10, RZ, 0x8, R38 ;  /* 0x00000008ff0a7819 */ /* 0x000fe40000011626 */
[----:B------:R-:W-:Y:S02]  /*f9e0*/  LOP3.LUT R0, R37, 0xff, RZ, 0xc0, !PT ;  /* 0x000000ff25007812 */ /* 0x000fe400078ec0ff */
[----:B------:R-:W-:-:S02]  /*f9f0*/  LOP3.LUT R9, R9, 0xff, RZ, 0xc0, !PT ;  /* 0x000000ff09097812 */ /* 0x000fc400078ec0ff */
[----:B------:R-:W-:Y:S02]  /*fa00*/  SHF.R.U32.HI R13, RZ, 0x8, R39 ;  /* 0x00000008ff0d7819 */ /* 0x000fe40000011627 */
[----:B------:R-:W-:Y:S02]  /*fa10*/  LOP3.LUT R11, R10, 0xff, RZ, 0xc0, !PT ;  /* 0x000000ff0a0b7812 */ /* 0x000fe400078ec0ff */
[----:B------:R-:W-:Y:S02]  /*fa20*/  SHF.R.U32.HI R7, RZ, 0x8, R31 ;  /* 0x00000008ff077819 */ /* 0x000fe4000001161f */
[----:B------:R-:W-:Y:S02]  /*fa30*/  LOP3.LUT R8, R38, 0xff, RZ, 0xc0, !PT ;  /* 0x000000ff26087812 */ /* 0x000fe400078ec0ff */
[----:B------:R-:W-:Y:S02]  /*fa40*/  LOP3.LUT R10, R39, 0xff, RZ, 0xc0, !PT ;  /* 0x000000ff270a7812 */ /* 0x000fe400078ec0ff */
[----:B------:R-:W-:Y:S01]  /*fa50*/  PRMT R45, R9, 0x7604, R0 ;  /* 0x00007604092d7816 */ /* 0x000fe20000000000 */
[----:B------:R-:W-:Y:S01]  /*fa60*/  IMAD.IADD R0, R16, 0x1, R3 ;  /* 0x0000000110007824 */ /* 0x000fe200078e0203 */
[----:B------:R-:W-:-:S02]  /*fa70*/  LOP3.LUT R13, R13, 0xff, RZ, 0xc0, !PT ;  /* 0x000000ff0d0d7812 */ /* 0x000fc400078ec0ff */
[----:B------:R-:W-:Y:S02]  /*fa80*/  LOP3.LUT R4, R30, 0xff, RZ, 0xc0, !PT ;  /* 0x000000ff1e047812 */ /* 0x000fe400078ec0ff */
[----:B------:R-:W-:Y:S02]  /*fa90*/  LOP3.LUT R6, R31, 0xff, RZ, 0xc0, !PT ;  /* 0x000000ff1f067812 */ /* 0x000fe400078ec0ff */
[----:B------:R-:W-:Y:S02]  /*faa0*/  LOP3.LUT R7, R7, 0xff, RZ, 0xc0, !PT ;  /* 0x000000ff07077812 */ /* 0x000fe400078ec0ff */
[----:B------:R-:W-:Y:S02]  /*fab0*/  PRMT R47, R11, 0x7604, R8 ;  /* 0x000076040b2f7816 */ /* 0x000fe40000000008 */
[----:B------:R-:W-:Y:S02]  /*fac0*/  PRMT R53, R13, 0x7604, R10 ;  /* 0x000076040d357816 */ /* 0x000fe4000000000a */
[----:B------:R-:W1:Y:S01]  /*fad0*/  LDS.128 R8, [R0+0x18000] ;  /* 0x0180000000087984 */ /* 0x000e620000000c00 */
[----:B------:R-:W-:-:S02]  /*fae0*/  PRMT R20, R5, 0x7604, R4 ;  /* 0x0000760405147816 */ /* 0x000fc40000000004 */
[----:B------:R-:W-:Y:S02]  /*faf0*/  PRMT R25, R7, 0x7604, R6 ;  /* 0x0000760407197816 */ /* 0x000fe40000000006 */
[----:B------:R-:W2:Y:S01]  /*fb00*/  LDS.128 R4, [R225+0x18000] ;  /* 0x01800000e1047984 */ /* 0x000ea20000000c00 */
[----:B------:R-:W-:Y:S02]  /*fb10*/  SHF.R.U32.HI R13, RZ, 0x10, R29 ;  /* 0x00000010ff0d7819 */ /* 0x000fe4000001161d */
[----:B------:R-:W-:Y:S02]  /*fb20*/  SHF.R.U32.HI R24, RZ, 0x10, R31 ;  /* 0x00000010ff187819 */ /* 0x000fe4000001161f */
[----:B------:R-:W-:Y:S02]  /*fb30*/  LOP3.LUT R13, R13, 0xff, RZ, 0xc0, !PT ;  /* 0x000000ff0d0d7812 */ /* 0x000fe400078ec0ff */
[----:B------:R-:W-:Y:S02]  /*fb40*/  SHF.R.U32.HI R15, RZ, 0x10, R30 ;  /* 0x00000010ff0f7819 */ /* 0x000fe4000001161e */
        /* <DEDUP_REMOVED lines=14> */
[----:B------:R-:W-:Y:S02]  /*fc30*/  LOP3.LUT R24, R24, 0xff, RZ, 0xc0, !PT ;  /* 0x000000ff18187812 */ /* 0x000fe400078ec0ff */
[----:B------:R-:W-:Y:S02]  /*fc40*/  LOP3.LUT R20, R20, 0xff, RZ, 0xc0, !PT ;  /* 0x000000ff14147812 */ /* 0x000fe400078ec0ff */
[----:B------:R-:W-:Y:S02]  /*fc50*/  LOP3.LUT R49, R49, 0xff000000, R37, 0xf8, !PT ;  /* 0xff00000031317812 */ /* 0x000fe400078ef825 */
[----:B------:R-:W-:Y:S02]  /*fc60*/  LOP3.LUT R45, R13, 0xff000000, R29, 0xf8, !PT ;  /* 0xff0000000d2d7812 */ /* 0x000fe400078ef81d */
[----:B------:R-:W-:-:S02]  /*fc70*/  LOP3.LUT R12, R12, 0xff, RZ, 0xc0, !PT ;  /* 0x000000ff0c0c7812 */ /* 0x000fc400078ec0ff */
[----:B------:R-:W-:Y:S02]  /*fc80*/  PRMT R53, R24, 0x7054, R53 ;  /* 0x0000705418357816 */ /* 0x000fe40000000035 */
[----:B------:R-:W-:Y:S02]  /*fc90*/  PRMT R51, R20, 0x7054, R47 ;  /* 0x0000705414337816 */ /* 0x000fe4000000002f */
[----:B------:R-:W-:Y:S02]  /*fca0*/  LOP3.LUT R46, R15, 0xff000000, R30, 0xf8, !PT ;  /* 0xff0000000f2e7812 */ /* 0x000fe400078ef81e */
[----:B------:R-:W-:Y:S02]  /*fcb0*/  F2FP.F16.E4M3.UNPACK_B R37, R49 ;  /* 0x00000031ff25723e */ /* 0x000fe400020006ff */
[----:B-1----:R-:W-:Y:S02]  /*fcc0*/  F2FP.F16.E4M3.UNPACK_B R24, R9 ;  /* 0x00000009ff18723e */ /* 0x002fe400020006ff */
[----:B------:R-:W-:-:S02]  /*fcd0*/  F2FP.F16.E4M3.UNPACK_B R30, R45 ;  /* 0x0000002dff1e723e */ /* 0x000fc400020006ff */
[----:B------:R-:W-:Y:S02]  /*fce0*/  PRMT R27, R12, 0x7054, R27 ;  /* 0x000070540c1b7816 */ /* 0x000fe4000000001b */
[----:B------:R-:W-:Y:S01]  /*fcf0*/  LOP3.LUT R48, R51, 0xff000000, R38, 0xf8, !PT ;  /* 0xff00000033307812 */ /* 0x000fe200078ef826 */
[----:B------:R-:W-:Y:S01]  /*fd00*/  HADD2.F32 R38, -RZ, R37.H0_H0 ;  /* 0x20000025ff267230 */ /* 0x000fe20000004100 */
[-C--:B--2---:R-:W-:Y:S02]  /*fd10*/  F2FP.F16.E4M3.UNPACK_B R12, R5.reuse ;  /* 0x00000005ff0c723e */ /* 0x084fe400020006ff */
[----:B------:R-:W-:Y:S01]  /*fd20*/  F2FP.F16.E4M3.UNPACK_B R13, R5.H1 ;  /* 0x00000005ff0d723e */ /* 0x000fe200030006ff */
[----:B------:R-:W-:Y:S01]  /*fd30*/  HADD2.F32 R5, -RZ, R24.H0_H0 ;  /* 0x20000018ff057230 */ /* 0x000fe20000004100 */
[----:B------:R-:W-:Y:S01]  /*fd40*/  LOP3.LUT R47, R25, 0xff000000, R31, 0xf8, !PT ;  /* 0xff000000192f7812 */ /* 0x000fe200078ef81f */
[----:B------:R-:W-:Y:S01]  /*fd50*/  HADD2.F32 R31, -RZ, R30.H0_H0 ;  /* 0x2000001eff1f7230 */ /* 0x000fe20000004100 */
[-C--:B------:R-:W-:Y:S01]  /*fd60*/  F2FP.F16.E4M3.UNPACK_B R15, R7.reuse ;  /* 0x00000007ff0f723e */ /* 0x080fe200020006ff */
[----:B------:R-:W-:Y:S01]  /*fd70*/  HADD2.F32 R24, -RZ, R24.H1_H1 ;  /* 0x30000018ff187230 */ /* 0x000fe20000004100 */
[----:B------:R-:W-:-:S02]  /*fd80*/  F2FP.F16.E4M3.UNPACK_B R20, R7.H1 ;  /* 0x00000007ff14723e */ /* 0x000fc400030006ff */
[-C--:B------:R-:W-:Y:S02]  /*fd90*/  F2FP.F16.E4M3.UNPACK_B R7, R6.reuse ;  /* 0x00000006ff07723e */ /* 0x080fe400020006ff */
[----:B------:R-:W-:Y:S01]  /*fda0*/  F2FP.F16.E4M3.UNPACK_B R14, R6.H1 ;  /* 0x00000006ff0e723e */ /* 0x000fe200030006ff */
[----:B------:R-:W-:Y:S01]  /*fdb0*/  HADD2.F32 R6, -RZ, R12.H0_H0 ;  /* 0x2000000cff067230 */ /* 0x000fe20000004100 */
[----:B------:R-:W-:Y:S01]  /*fdc0*/  F2FP.F16.E4M3.UNPACK_B R25, R9.H1 ;  /* 0x00000009ff19723e */ /* 0x000fe200030006ff */
[-C--:B------:R-:W-:Y:S01]  /*fdd0*/  FMUL.FTZ R9, R5, R38.reuse ;  /* 0x0000002605097220 */ /* 0x080fe20000410000 */
[----:B------:R-:W-:Y:S01]  /*fde0*/  LOP3.LUT R53, R53, 0xff000000, R39, 0xf8, !PT ;  /* 0xff00000035357812 */ /* 0x000fe200078ef827 */
[----:B------:R-:W-:Y:S01]  /*fdf0*/  FMUL.FTZ R39, R5, R31 ;  /* 0x0000001f05277220 */ /* 0x000fe20000410000 */
[----:B------:R-:W-:Y:S01]  /*fe00*/  F2FP.F16.E4M3.UNPACK_B R49, R49.H1 ;  /* 0x00000031ff31723e */ /* 0x000fe200030006ff */
[C---:B------:R-:W-:Y:S01]  /*fe10*/  FFMA.FTZ R5, R6.reuse, R31, -R9 ;  /* 0x0000001f06057223 */ /* 0x040fe20000010809 */
[----:B------:R-:W-:Y:S01]  /*fe20*/  LOP3.LUT R36, R27, 0xff000000, R36, 0xf8, !PT ;  /* 0xff0000001b247812 */ /* 0x000fe200078ef824 */
[----:B------:R-:W-:Y:S01]  /*fe30*/  FFMA.FTZ R9, R6, R38, R39 ;  /* 0x0000002606097223 */ /* 0x000fe20000010027 */
[-C--:B------:R-:W-:Y:S01]  /*fe40*/  F2FP.F16.E4M3.UNPACK_B R26, R10.reuse ;  /* 0x0000000aff1a723e */ /* 0x080fe200020006ff */
[----:B------:R-:W-:Y:S01]  /*fe50*/  HADD2.F32 R39, -RZ, R37.H1_H1 ;  /* 0x30000025ff277230 */ /* 0x000fe20000004100 */
[----:B------:R-:W-:Y:S01]  /*fe60*/  F2FP.F16.E4M3.UNPACK_B R27, R10.H1 ;  /* 0x0000000aff1b723e */ /* 0x000fe200030006ff */
[----:B------:R-:W-:Y:S01]  /*fe70*/  HADD2.F32 R51, -RZ, R49.H0_H0 ;  /* 0x20000031ff337230 */ /* 0x000fe20000004100 */
[----:B------:R-:W-:Y:S01]  /*fe80*/  F2FP.F16.E4M3.UNPACK_B R45, R45.H1 ;  /* 0x0000002dff2d723e */ /* 0x000fe200030006ff */
[----:B------:R-:W-:-:S02]  /*fe90*/  HADD2.F32 R10, -RZ, R25.H0_H0 ;  /* 0x20000019ff0a7230 */ /* 0x000fc40000004100 */
[----:B------:R-:W-:Y:S01]  /*fea0*/  FMUL.FTZ R55, R24, R39 ;  /* 0x0000002718377220 */ /* 0x000fe20000410000 */
[----:B------:R-:W-:Y:S01]  /*feb0*/  HADD2.F32 R31, -RZ, R30.H1_H1 ;  /* 0x3000001eff1f7230 */ /* 0x000fe20000004100 */
[----:B------:R-:W-:Y:S01]  /*fec0*/  LOP3.LUT R44, R3, 0xff000000, R28, 0xf8, !PT ;  /* 0xff000000032c7812 */ /* 0x000fe200078ef81c */
[----:B------:R-:W-:Y:S02]  /*fed0*/  HADD2.F32 R37, -RZ, R45.H0_H0 ;  /* 0x2000002dff257230 */ /* 0x000fe40000004100 */
[----:B------:R-:W-:Y:S01]  /*fee0*/  FMUL.FTZ R59, R10, R51 ;  /* 0x000000330a3b7220 */ /* 0x000fe20000410000 */
[----:B------:R-:W-:Y:S02]  /*fef0*/  HADD2.F32 R6, -RZ, R13.H0_H0 ;  /* 0x2000000dff067230 */ /* 0x000fe40000004100 */
[----:B------:R-:W-:Y:S01]  /*ff00*/  FMUL.FTZ R24, R24, R31 ;  /* 0x0000001f18187220 */ /* 0x000fe20000410000 */
[----:B------:R-:W-:Y:S02]  /*ff10*/  HADD2.F32 R12, -RZ, R12.H1_H1 ;  /* 0x3000000cff0c7230 */ /* 0x000fe40000004100 */
[----:B------:R-:W-:Y:S01]  /*ff20*/  FMUL.FTZ R10, R10, R37 ;  /* 0x000000250a0a7220 */ /* 0x000fe20000410000 */
[----:B------:R-:W-:Y:S01]  /*ff30*/  F2FP.F16.E4M3.UNPACK_B R28, R11 ;  /* 0x0000000bff1c723e */ /* 0x000fe200020006ff */
[----:B------:R-:W-:Y:S01]  /*ff40*/  FFMA.FTZ R59, R6, R37, -R59 ;  /* 0x00000025063b7223 */ /* 0x000fe2000001083b */
[----:B------:R-:W-:Y:S01]  /*ff50*/  F2FP.F16.E4M3.UNPACK_B R37, R53 ;  /* 0x00000035ff25723e */ /* 0x000fe200020006ff */
[----:B------:R-:W-:Y:S01]  /*ff60*/  FFMA.FTZ R50, R12, R39, R24 ;  /* 0x000000270c327223 */ /* 0x000fe20000010018 */
[----:B------:R-:W-:Y:S01]  /*ff70*/  F2FP.F16.E4M3.UNPACK_B R24, R47 ;  /* 0x0000002fff18723e */ /* 0x000fe200020006ff */
[----:B------:R-:W-:Y:S01]  /*ff80*/  FFMA.FTZ R51, R6, R51, R10 ;  /* 0x0000003306337223 */ /* 0x000fe2000001000a */
[----:B------:R-:W-:Y:S01]  /*ff90*/  FFMA.FTZ R38, R12, R31, -R55 ;  /* 0x0000001f0c267223 */ /* 0x000fe20000010837 */
[----:B------:R-:W-:Y:S01]  /*ffa0*/  HADD2.F32 R30, -RZ, R49.H1_H1 ;  /* 0x30000031ff1e7230 */ /* 0x000fe20000004100 */
[----:B------:R-:W-:Y:S01]  /*ffb0*/  F2FP.F16.E4M3.UNPACK_B R29, R11.H1 ;  /* 0x0000000bff1d723e */ /* 0x000fe200030006ff */
[----:B------:R-:W-:Y:S01]  /*ffc0*/  HADD2.F32 R25, -RZ, R25.H1_H1 ;  /* 0x30000019ff197230 */ /* 0x000fe20000004100 */
[----:B------:R-:W-:Y:S01]  /*ffd0*/  F2FP.F16.E4M3.UNPACK_B R53, R53.H1 ;  /* 0x00000035ff35723e */ /* 0x000fe200030006ff */
[----:B------:R-:W-:Y:S01]  /*ffe0*/  HADD2.F32 R39, -RZ, R37.H0_H0 ;  /* 0x20000025ff277230 */ /* 0x000fe20000004100 */
[----:B------:R-:W-:Y:S01]  /*fff0*/  F2FP.F16.E4M3.UNPACK_B R47, R47.H1 ;  /* 0x0000002fff2f723e */ /* 0x000fe200030006ff */
[----:B------:R-:W-:-:S02]  /*10000*/  HADD2.F32 R10, -RZ, R28.H0_H0 ;  /* 0x2000001cff0a7230 */ /* 0x000fc40000004100 */
[C---:B------:R-:W-:Y:S01]  /*10010*/  FMUL.FTZ R54, R25.reuse, R30 ;  /* 0x0000001e19367220 */ /* 0x040fe20000410000 */
[----:B------:R-:W-:Y:S01]  /*10020*/  HADD2.F32 R12, -RZ, R45.H1_H1 ;  /* 0x3000002dff0c7230 */ /* 0x000fe20000004100 */
[----:B------:R-:W-:Y:S01]  /*10030*/  F2FP.F16.E4M3.UNPACK_B R11, R8 ;  /* 0x00000008ff0b723e */ /* 0x000fe200020006ff */
[--C-:B------:R-:W-:Y:S02]  /*10040*/  HADD2.F32 R31, -RZ, R24.reuse.H0_H0 ;  /* 0x20000018ff1f7230 */ /* 0x100fe40000004100 */
[C---:B------:R-:W-:Y:S01]  /*10050*/  FMUL.FTZ R45, R10.reuse, R39 ;  /* 0x000000270a2d7220 */ /* 0x040fe20000410000 */
[----:B------:R-:W-:Y:S02]  /*10060*/  HADD2.F32 R13, -RZ, R13.H1_H1 ;  /* 0x3000000dff0d7230 */ /* 0x000fe40000004100 */
[----:B------:R-:W-:Y:S01]  /*10070*/  FMUL.FTZ R25, R25, R12 ;  /* 0x0000000c19197220 */ /* 0x000fe20000410000 */
[----:B------:R-:W-:Y:S02]  /*10080*/  HADD2.F32 R6, -RZ, R15.H0_H0 ;  /* 0x2000000fff067230 */ /* 0x000fe40000004100 */
[----:B------:R-:W-:Y:S01]  /*10090*/  FMUL.FTZ R10, R10, R31 ;  /* 0x0000001f0a0a7220 */ /* 0x000fe20000410000 */
[----:B------:R-:W-:-:S02]  /*100a0*/  HADD2.F32 R24, -RZ, R24.H1_H1 ;  /* 0x30000018ff187230 */ /* 0x000fc40000004100 */
[C---:B------:R-:W-:Y:S01]  /*100b0*/  FFMA.FTZ R30, R13.reuse, R30, R25 ;  /* 0x0000001e0d1e7223 */ /* 0x040fe20000010019 */
[----:B------:R-:W-:Y:S02]  /*100c0*/  HADD2.F32 R37, -RZ, R37.H1_H1 ;  /* 0x30000025ff257230 */ /* 0x000fe40000004100 */
[C---:B------:R-:W-:Y:S01]  /*100d0*/  FFMA.FTZ R49, R6.reuse, R39, R10 ;  /* 0x0000002706317223 */ /* 0x040fe2000001000a */
[----:B------:R-:W-:Y:S02]  /*100e0*/  HADD2.F32 R28, -RZ, R28.H1_H1 ;  /* 0x3000001cff1c7230 */ /* 0x000fe40000004100 */
[----:B------:R-:W-:Y:S01]  /*100f0*/  FFMA.FTZ R54, R13, R12, -R54 ;  /* 0x0000000c0d367223 */ /* 0x000fe20000010836 */
[----:B------:R-:W-:Y:S02]  /*10100*/  HADD2.F32 R15, -RZ, R15.H1_H1 ;  /* 0x3000000fff0f7230 */ /* 0x000fe40000004100 */
[----:B------:R-:W-:Y:S01]  /*10110*/  FFMA.FTZ R45, R6, R31, -R45 ;  /* 0x0000001f062d7223 */ /* 0x000fe2000001082d */
[----:B------:R-:W-:-:S02]  /*10120*/  HADD2.F32 R25, -RZ, R53.H0_H0 ;  /* 0x20000035ff197230 */ /* 0x000fc40000004100 */
[C---:B------:R-:W-:Y:S01]  /*10130*/  FMUL.FTZ R12, R28.reuse, R37 ;  /* 0x000000251c0c7220 */ /* 0x040fe20000410000 */
[----:B------:R-:W-:Y:S02]  /*10140*/  HADD2.F32 R10, -RZ, R29.H0_H0 ;  /* 0x2000001dff0a7230 */ /* 0x000fe40000004100 */
[-C--:B------:R-:W-:Y:S01]  /*10150*/  FMUL.FTZ R58, R28, R24.reuse ;  /* 0x000000181c3a7220 */ /* 0x080fe20000410000 */
[--C-:B------:R-:W-:Y:S02]  /*10160*/  HADD2.F32 R13, -RZ, R47.reuse.H0_H0 ;  /* 0x2000002fff0d7230 */ /* 0x100fe40000004100 */
[C---:B------:R-:W-:Y:S01]  /*10170*/  FFMA.FTZ R28, R15.reuse, R24, -R12 ;  /* 0x000000180f1c7223 */ /* 0x040fe2000001080c */
[----:B------:R-:W-:Y:S02]  /*10180*/  HADD2.F32 R6, -RZ, R20.H0_H0 ;  /* 0x20000014ff067230 */ /* 0x000fe40000004100 */
[C---:B------:R-:W-:Y:S01]  /*10190*/  FMUL.FTZ R31, R10.reuse, R25 ;  /* 0x000000190a1f7220 */ /* 0x040fe20000410000 */
[----:B------:R-:W-:Y:S01]  /*101a0*/  FFMA.FTZ R58, R15, R37, R58 ;  /* 0x000000250f3a7223 */ /* 0x000fe2000001003a */
[----:B------:R-:W-:Y:S01]  /*101b0*/  F2FP.F16.E4M3.UNPACK_B R8, R8.H1 ;  /* 0x00000008ff08723e */ /* 0x000fe200030006ff */
[----:B------:R-:W-:Y:S01]  /*101c0*/  FMUL.FTZ R10, R10, R13 ;  /* 0x0000000d0a0a7220 */ /* 0x000fe20000410000 */
[----:B------:R-:W-:Y:S01]  /*101d0*/  F2FP.F16.E4M3.UNPACK_B R15, R36.H1 ;  /* 0x00000024ff0f723e */ /* 0x000fe200030006ff */
[----:B------:R-:W-:Y:S01]  /*101e0*/  HADD2.F32 R47, -RZ, R47.H1_H1 ;  /* 0x3000002fff2f7230 */ /* 0x000fe20000004100 */
[----:B------:R-:W-:Y:S01]  /*101f0*/  F2FP.F16.E4M3.UNPACK_B R12, R44.H1 ;  /* 0x0000002cff0c723e */ /* 0x000fe200030006ff */
[----:B------:R-:W-:Y:S01]  /*10200*/  FFMA.FTZ R60, R6, R25, R10 ;  /* 0x00000019063c7223 */ /* 0x000fe2000001000a */
[-C--:B------:R-:W-:Y:S01]  /*10210*/  F2FP.F16.E4M3.UNPACK_B R3, R4.reuse ;  /* 0x00000004ff03723e */ /* 0x080fe200020006ff */
[----:B------:R-:W-:Y:S01]  /*10220*/  HADD2.F32 R53, -RZ, R53.H1_H1 ;  /* 0x30000035ff357230 */ /* 0x000fe20000004100 */
[----:B------:R-:W-:Y:S01]  /*10230*/  F2FP.F16.E4M3.UNPACK_B R4, R4.H1 ;  /* 0x00000004ff04723e */ /* 0x000fe200030006ff */
[----:B------:R-:W-:-:S02]  /*10240*/  HADD2.F32 R29, -RZ, R29.H1_H1 ;  /* 0x3000001dff1d7230 */ /* 0x000fc40000004100 */
[----:B------:R-:W-:Y:S01]  /*10250*/  FFMA.FTZ R55, R6, R13, -R31 ;  /* 0x0000000d06377223 */ /* 0x000fe2000001081f */
[----:B------:R-:W-:Y:S01]  /*10260*/  HADD2.F32 R25, -RZ, R15.H0_H0 ;  /* 0x2000000fff197230 */ /* 0x000fe20000004100 */
[----:B------:R-:W-:Y:S01]  /*10270*/  F2FP.F16.E4M3.UNPACK_B R36, R36 ;  /* 0x00000024ff24723e */ /* 0x000fe200020006ff */
[----:B------:R-:W-:Y:S02]  /*10280*/  HADD2.F32 R10, -RZ, R8.H0_H0 ;  /* 0x20000008ff0a7230 */ /* 0x000fe40000004100 */
[C---:B------:R-:W-:Y:S01]  /*10290*/  FMUL.FTZ R31, R29.reuse, R53 ;  /* 0x000000351d1f7220 */ /* 0x040fe20000410000 */
[----:B------:R-:W-:Y:S02]  /*102a0*/  HADD2.F32 R13, -RZ, R12.H0_H0 ;  /* 0x2000000cff0d7230 */ /* 0x000fe40000004100 */
[----:B------:R-:W-:Y:S01]  /*102b0*/  FMUL.FTZ R24, R29, R47 ;  /* 0x0000002f1d187220 */ /* 0x000fe20000410000 */
[----:B------:R-:W-:Y:S02]  /*102c0*/  HADD2.F32 R20, -RZ, R20.H1_H1 ;  /* 0x30000014ff147230 */ /* 0x000fe40000004100 */
[----:B------:R-:W-:Y:S01]  /*102d0*/  FMUL.FTZ R29, R10, R25 ;  /* 0x000000190a1d7220 */ /* 0x000fe20000410000 */
[----:B------:R-:W-:-:S02]  /*102e0*/  HADD2.F32 R6, -RZ, R4.H0_H0 ;  /* 0x20000004ff067230 */ /* 0x000fc40000004100 */
[----:B------:R-:W-:Y:S01]  /*102f0*/  FMUL.FTZ R10, R10, R13 ;  /* 0x0000000d0a0a7220 */ /* 0x000fe20000410000 */
[----:B------:R-:W-:Y:S02]  /*10300*/  HADD2.F32 R8, -RZ, R8.H1_H1 ;  /* 0x30000008ff087230 */ /* 0x000fe40000004100 */
[C---:B------:R-:W-:Y:S01]  /*10310*/  FFMA.FTZ R53, R20.reuse, R53, R24 ;  /* 0x0000003514357223 */ /* 0x040fe20000010018 */
[----:B------:R-:W-:Y:S01]  /*10320*/  FFMA.FTZ R62, R20, R47, -R31 ;  /* 0x0000002f143e7223 */ /* 0x000fe2000001081f */
[C---:B------:R-:W-:Y:S01]  /*10330*/  FFMA.FTZ R24, R6.reuse, R25, R10 ;  /* 0x0000001906187223 */ /* 0x040fe2000001000a */
[----:B------:R-:W-:Y:S02]  /*10340*/  HADD2.F32 R25, -RZ, R15.H1_H1 ;  /* 0x3000000fff197230 */ /* 0x000fe40000004100 */
[----:B------:R-:W-:Y:S01]  /*10350*/  FFMA.FTZ R20, R6, R13, -R29 ;  /* 0x0000000d06147223 */ /* 0x000fe2000001081d */
[----:B------:R-:W-:Y:S01]  /*10360*/  HADD2.F32 R13, -RZ, R12.H1_H1 ;  /* 0x3000000cff0d7230 */ /* 0x000fe20000004100 */
[----:B------:R-:W-:Y:S01]  /*10370*/  F2FP.F16.E4M3.UNPACK_B R44, R44 ;  /* 0x0000002cff2c723e */ /* 0x000fe200020006ff */
[----:B------:R-:W-:-:S02]  /*10380*/  HADD2.F32 R4, -RZ, R4.H1_H1 ;  /* 0x30000004ff047230 */ /* 0x000fc40000004100 */
[C---:B------:R-:W-:Y:S01]  /*10390*/  FMUL.FTZ R29, R8.reuse, R25 ;  /* 0x00000019081d7220 */ /* 0x040fe20000410000 */
[----:B------:R-:W-:Y:S02]  /*103a0*/  HADD2.F32 R15, -RZ, R36.H0_H0 ;  /* 0x20000024ff0f7230 */ /* 0x000fe40000004100 */
        /* <DEDUP_REMOVED lines=9> */
[--C-:B------:R-:W-:Y:S01]  /*10440*/  HADD2.F32 R4, -RZ, R3.reuse.H0_H0 ;  /* 0x20000003ff047230 */ /* 0x100fe20000004100 */
[----:B------:R-:W-:Y:S01]  /*10450*/  F2FP.F16.E4M3.UNPACK_B R10, R48.H1 ;  /* 0x00000030ff0a723e */ /* 0x000fe200030006ff */
[----:B------:R-:W-:Y:S02]  /*10460*/  HADD2.F32 R44, -RZ, R44.H1_H1 ;  /* 0x3000002cff2c7230 */ /* 0x000fe40000004100 */
[C---:B------:R-:W-:Y:S01]  /*10470*/  FMUL.FTZ R8, R11.reuse, R36 ;  /* 0x000000240b087220 */ /* 0x040fe20000410000 */
[----:B------:R-:W-:Y:S01]  /*10480*/  HADD2.F32 R3, -RZ, R3.H1_H1 ;  /* 0x30000003ff037230 */ /* 0x000fe20000004100 */
[----:B------:R-:W-:Y:S01]  /*10490*/  F2FP.F16.E4M3.UNPACK_B R6, R46.H1 ;  /* 0x0000002eff06723e */ /* 0x000fe200030006ff */
[C---:B------:R-:W-:Y:S01]  /*104a0*/  FFMA.FTZ R25, R4.reuse, R13, -R25 ;  /* 0x0000000d04197223 */ /* 0x040fe20000010819 */
[----:B------:R-:W-:Y:S01]  /*104b0*/  FFMA.FTZ R29, R4, R15, R29 ;  /* 0x0000000f041d7223 */ /* 0x000fe2000001001d */
[-C--:B------:R-:W-:Y:S01]  /*104c0*/  FMUL.FTZ R13, R11, R44.reuse ;  /* 0x0000002c0b0d7220 */ /* 0x080fe20000410000 */
[----:B------:R-:W-:Y:S01]  /*104d0*/  FFMA.FTZ R44, R3, R44, -R8 ;  /* 0x0000002c032c7223 */ /* 0x000fe20000010808 */
[----:B------:R-:W-:Y:S01]  /*104e0*/  HADD2.F32 R11, -RZ, R10.H0_H0 ;  /* 0x2000000aff0b7230 */ /* 0x000fe20000004100 */
[----:B------:R-:W-:Y:S01]  /*104f0*/  F2FP.F16.E4M3.UNPACK_B R48, R48 ;  /* 0x00000030ff30723e */ /* 0x000fe200020006ff */
[----:B------:R-:W-:-:S02]  /*10500*/  HADD2.F32 R4, -RZ, R27.H0_H0 ;  /* 0x2000001bff047230 */ /* 0x000fc40000004100 */
[----:B------:R-:W-:Y:S01]  /*10510*/  FFMA.FTZ R36, R3, R36, R13 ;  /* 0x0000002403247223 */ /* 0x000fe2000001000d */
[----:B------:R-:W-:Y:S01]  /*10520*/  HADD2.F32 R8, -RZ, R6.H0_H0 ;  /* 0x20000006ff087230 */ /* 0x000fe20000004100 */
[----:B------:R-:W-:Y:S01]  /*10530*/  F2FP.F16.E4M3.UNPACK_B R46, R46 ;  /* 0x0000002eff2e723e */ /* 0x000fe200020006ff */
[----:B------:R-:W-:Y:S02]  /*10540*/  HADD2.F32 R10, -RZ, R10.H1_H1 ;  /* 0x3000000aff0a7230 */ /* 0x000fe40000004100 */
[C---:B------:R-:W-:Y:S01]  /*10550*/  FMUL.FTZ R12, R4.reuse, R11 ;  /* 0x0000000b040c7220 */ /* 0x040fe20000410000 */
[----:B------:R-:W-:Y:S02]  /*10560*/  HADD2.F32 R27, -RZ, R27.H1_H1 ;  /* 0x3000001bff1b7230 */ /* 0x000fe40000004100 */
[----:B------:R-:W-:Y:S01]  /*10570*/  FMUL.FTZ R4, R4, R8 ;  /* 0x0000000804047220 */ /* 0x000fe20000410000 */
[----:B------:R-:W-:Y:S01]  /*10580*/  HADD2.F32 R6, -RZ, R6.H1_H1 ;  /* 0x30000006ff067230 */ /* 0x000fe20000004100 */
[----:B------:R-:W-:Y:S01]  /*10590*/  F2FP.SATFINITE.E4M3.F32.PACK_AB_MERGE_C R54, R54, R59, RZ ;  /* 0x0000003b3636723e */ /* 0x000fe200048070ff */
[----:B------:R-:W-:-:S02]  /*105a0*/  HADD2.F32 R3, -RZ, R14.H0_H0 ;  /* 0x2000000eff037230 */ /* 0x000fc40000004100 */
[C---:B------:R-:W-:Y:S01]  /*105b0*/  FMUL.FTZ R13, R27.reuse, R10 ;  /* 0x0000000a1b0d7220 */ /* 0x040fe20000410000 */
[----:B------:R-:W-:Y:S02]  /*105c0*/  HADD2.F32 R14, -RZ, R14.H1_H1 ;  /* 0x3000000eff0e7230 */ /* 0x000fe40000004100 */
[----:B------:R-:W-:Y:S01]  /*105d0*/  FMUL.FTZ R39, R27, R6 ;  /* 0x000000061b277220 */ /* 0x000fe20000410000 */
[----:B------:R-:W-:Y:S01]  /*105e0*/  F2FP.SATFINITE.E4M3.F32.PACK_AB_MERGE_C R30, R30, R51, RZ ;  /* 0x000000331e1e723e */ /* 0x000fe200048070ff */
[C---:B------:R-:W-:Y:S01]  /*105f0*/  FFMA.FTZ R12, R3.reuse, R8, -R12 ;  /* 0x00000008030c7223 */ /* 0x040fe2000001080c */
[----:B------:R-:W-:Y:S01]  /*10600*/  FFMA.FTZ R15, R3, R11, R4 ;  /* 0x0000000b030f7223 */ /* 0x000fe20000010004 */
[C---:B------:R-:W-:Y:S01]  /*10610*/  FFMA.FTZ R27, R14.reuse, R6, -R13 ;  /* 0x000000060e1b7223 */ /* 0x040fe2000001080d */
[----:B------:R-:W-:Y:S02]  /*10620*/  HADD2.F32 R8, -RZ, R48.H0_H0 ;  /* 0x20000030ff087230 */ /* 0x000fe40000004100 */
[----:B------:R-:W-:Y:S01]  /*10630*/  FFMA.FTZ R14, R14, R10, R39 ;  /* 0x0000000a0e0e7223 */ /* 0x000fe20000010027 */
[----:B------:R-:W-:Y:S01]  /*10640*/  HADD2.F32 R4, -RZ, R26.H0_H0 ;  /* 0x2000001aff047230 */ /* 0x000fe20000004100 */
[----:B------:R-:W-:Y:S01]  /*10650*/  F2FP.SATFINITE.E4M3.F32.PACK_AB_MERGE_C R5, R38, R5, R54 ;  /* 0x000000052605723e */ /* 0x000fe20004807036 */
[--C-:B------:R-:W-:Y:S01]  /*10660*/  HADD2.F32 R6, -RZ, R46.reuse.H0_H0 ;  /* 0x2000002eff067230 */ /* 0x100fe20000004100 */
[----:B------:R-:W-:Y:S01]  /*10670*/  F2FP.SATFINITE.E4M3.F32.PACK_AB_MERGE_C R12, R27, R12, RZ ;  /* 0x0000000c1b0c723e */ /* 0x000fe200048070ff */
[----:B------:R-:W-:-:S02]  /*10680*/  HADD2.F32 R46, -RZ, R46.H1_H1 ;  /* 0x3000002eff2e7230 */ /* 0x000fc40000004100 */
[C---:B------:R-:W-:Y:S01]  /*10690*/  FMUL.FTZ R10, R4.reuse, R8 ;  /* 0x00000008040a7220 */ /* 0x040fe20000410000 */
[----:B------:R-:W-:Y:S02]  /*106a0*/  HADD2.F32 R48, -RZ, R48.H1_H1 ;  /* 0x30000030ff307230 */ /* 0x000fe40000004100 */
[----:B------:R-:W-:Y:S01]  /*106b0*/  FMUL.FTZ R11, R4, R6 ;  /* 0x00000006040b7220 */ /* 0x000fe20000410000 */
[----:B------:R-:W-:Y:S01]  /*106c0*/  HADD2.F32 R26, -RZ, R26.H1_H1 ;  /* 0x3000001aff1a7230 */ /* 0x000fe20000004100 */
[----:B------:R-:W-:Y:S01]  /*106d0*/  F2FP.SATFINITE.E4M3.F32.PACK_AB_MERGE_C R14, R14, R15, RZ ;  /* 0x0000000f0e0e723e */ /* 0x000fe200048070ff */
[--C-:B------:R-:W-:Y:S01]  /*106e0*/  HADD2.F32 R3, -RZ, R7.reuse.H0_H0 ;  /* 0x20000007ff037230 */ /* 0x100fe20000004100 */
[----:B------:R-:W-:Y:S01]  /*106f0*/  F2FP.SATFINITE.E4M3.F32.PACK_AB_MERGE_C R9, R50, R9, R30 ;  /* 0x000000093209723e */ /* 0x000fe2000480701e */
[----:B------:R-:W-:Y:S02]  /*10700*/  HADD2.F32 R7, -RZ, R7.H1_H1 ;  /* 0x30000007ff077230 */ /* 0x000fe40000004100 */
[C---:B------:R-:W-:Y:S01]  /*10710*/  FMUL.FTZ R4, R26.reuse, R48 ;  /* 0x000000301a047220 */ /* 0x040fe20000410000 */
[----:B------:R-:W-:Y:S01]  /*10720*/  FMUL.FTZ R13, R26, R46 ;  /* 0x0000002e1a0d7220 */ /* 0x000fe20000410000 */
        /* <DEDUP_REMOVED lines=16> */
.L_x_1359:
[----:B------:R-:W-:Y:S05]  /*10830*/  BSYNC B1 ;  /* 0x0000000000017941 */ /* 0x000fea0003800000 */
.L_x_1358:
[----:B------:R-:W-:Y:S05]  /*10840*/  @P0 BRA `(.L_x_1333) ;  /* 0x0000000c00d80947 */ /* 0x000fea0003800000 */
[----:B--2345:R-:W-:Y:S02]  /*10850*/  SHF.R.U32.HI R0, RZ, 0x8, R32 ;  /* 0x00000008ff007819 */ /* 0x03cfe40000011620 */
        /* <DEDUP_REMOVED lines=34> */
[----:B------:R-:W-:Y:S02]  /*10a80*/  LOP3.LUT R20, R41, 0xff, RZ, 0xc0, !PT ;  /* 0x000000ff29147812 */ /* 0x000fe400078ec0ff */
[----:B------:R-:W-:Y:S02]  /*10a90*/  LOP3.LUT R27, R43, 0xff, RZ, 0xc0, !PT ;  /* 0x000000ff2b1b7812 */ /* 0x000fe400078ec0ff */
[----:B------:R-:W-:Y:S02]  /*10aa0*/  LOP3.LUT R26, R26, 0xff, RZ, 0xc0, !PT ;  /* 0x000000ff1a1a7812 */ /* 0x000fe400078ec0ff */
[----:B------:R-:W-:Y:S02]  /*10ab0*/  PRMT R20, R3, 0x7604, R20 ;  /* 0x0000760403147816 */ /* 0x000fe40000000014 */
[----:B------:R-:W-:Y:S02]  /*10ac0*/  SHF.R.U32.HI R3, RZ, 0x10, R33 ;  /* 0x00000010ff037819 */ /* 0x000fe40000011621 */
[----:B------:R-:W-:-:S02]  /*10ad0*/  SHF.R.U32.HI R21, RZ, 0x8, R42 ;  /* 0x00000008ff157819 */ /* 0x000fc4000001162a */
[----:B------:R-:W-:Y:S01]  /*10ae0*/  PRMT R26, R26, 0x7604, R27 ;  /* 0x000076041a1a7816 */ /* 0x000fe2000000001b */
[----:B------:R-:W-:Y:S01]  /*10af0*/  IMAD.U32 R3, R3, 0x10000, RZ ;  /* 0x0001000003037824 */ /* 0x000fe200078e00ff */
[----:B------:R-:W-:Y:S02]  /*10b00*/  SHF.R.U32.HI R27, RZ, 0x10, R41 ;  /* 0x00000010ff1b7819 */ /* 0x000fe40000011629 */
[----:B------:R-:W-:Y:S02]  /*10b10*/  LOP3.LUT R24, R42, 0xff, RZ, 0xc0, !PT ;  /* 0x000000ff2a187812 */ /* 0x000fe400078ec0ff */
[----:B------:R-:W-:Y:S01]  /*10b20*/  LOP3.LUT R21, R21, 0xff, RZ, 0xc0, !PT ;  /* 0x000000ff15157812 */ /* 0x000fe200078ec0ff */
[----:B------:R-:W-:Y:S01]  /*10b30*/  IMAD.U32 R27, R27, 0x10000, RZ ;  /* 0x000100001b1b7824 */ /* 0x000fe200078e00ff */
[----:B------:R-:W-:Y:S02]  /*10b40*/  LOP3.LUT R13, R13, 0xff0000, R32, 0xf8, !PT ;  /* 0x00ff00000d0d7812 */ /* 0x000fe400078ef820 */
[----:B------:R-:W-:-:S02]  /*10b50*/  PRMT R31, R21, 0x7604, R24 ;  /* 0x00007604151f7816 */ /* 0x000fc40000000018 */
[----:B------:R-:W-:Y:S02]  /*10b60*/  SHF.R.U32.HI R21, RZ, 0x10, R35 ;  /* 0x00000010ff157819 */ /* 0x000fe40000011623 */
[----:B------:R-:W-:Y:S02]  /*10b70*/  LOP3.LUT R3, R12, 0xff0000, R3, 0xf8, !PT ;  /* 0x00ff00000c037812 */ /* 0x000fe400078ef803 */
[----:B------:R-:W-:Y:S01]  /*10b80*/  LOP3.LUT R25, R25, 0xff0000, R40, 0xf8, !PT ;  /* 0x00ff000019197812 */ /* 0x000fe200078ef828 */
[----:B------:R-:W-:Y:S01]  /*10b90*/  IMAD.U32 R21, R21, 0x10000, RZ ;  /* 0x0001000015157824 */ /* 0x000fe200078e00ff */
[----:B------:R-:W-:Y:S02]  /*10ba0*/  LOP3.LUT R29, R20, 0xff0000, R27, 0xf8, !PT ;  /* 0x00ff0000141d7812 */ /* 0x000fe400078ef81b */
[----:B------:R-:W-:Y:S02]  /*10bb0*/  LOP3.LUT R27, R13, 0xff000000, R32, 0xf8, !PT ;  /* 0xff0000000d1b7812 */ /* 0x000fe400078ef820 */
[----:B------:R-:W-:-:S02]  /*10bc0*/  LOP3.LUT R32, R3, 0xff000000, R33, 0xf8, !PT ;  /* 0xff00000003207812 */ /* 0x000fc400078ef821 */
[----:B------:R-:W-:Y:S02]  /*10bd0*/  LOP3.LUT R31, R31, 0xff0000, R42, 0xf8, !PT ;  /* 0x00ff00001f1f7812 */ /* 0x000fe400078ef82a */
[----:B------:R-:W-:Y:S02]  /*10be0*/  LOP3.LUT R33, R25, 0xff000000, R40, 0xf8, !PT ;  /* 0xff00000019217812 */ /* 0x000fe400078ef828 */
[----:B------:R-:W-:Y:S02]  /*10bf0*/  LOP3.LUT R40, R29, 0xff000000, R41, 0xf8, !PT ;  /* 0xff0000001d287812 */ /* 0x000fe400078ef829 */
[----:B------:R-:W-:Y:S02]  /*10c00*/  SHF.R.U32.HI R37, RZ, 0x10, R43 ;  /* 0x00000010ff257819 */ /* 0x000fe4000001162b */
[----:B------:R-:W-:Y:S02]  /*10c10*/  LOP3.LUT R15, R15, 0xff0000, R34, 0xf8, !PT ;  /* 0x00ff00000f0f7812 */ /* 0x000fe400078ef822 */
[----:B------:R-:W-:-:S02]  /*10c20*/  LOP3.LUT R36, R31, 0xff000000, R42, 0xf8, !PT ;  /* 0xff0000001f247812 */ /* 0x000fc400078ef82a */
[----:B------:R-:W-:Y:S02]  /*10c30*/  F2FP.F16.E4M3.UNPACK_B R28, R32 ;  /* 0x00000020ff1c723e */ /* 0x000fe400020006ff */
[----:B-1----:R-:W-:Y:S02]  /*10c40*/  F2FP.F16.E4M3.UNPACK_B R20, R9 ;  /* 0x00000009ff14723e */ /* 0x002fe400020006ff */
[----:B------:R-:W-:Y:S01]  /*10c50*/  LOP3.LUT R21, R14, 0xff0000, R21, 0xf8, !PT ;  /* 0x00ff00000e157812 */ /* 0x000fe200078ef815 */
[----:B------:R-:W-:Y:S01]  /*10c60*/  HADD2.F32 R29, -RZ, R28.H0_H0 ;  /* 0x2000001cff1d7230 */ /* 0x000fe20000004100 */
[----:B------:R-:W-:Y:S01]  /*10c70*/  F2FP.F16.E4M3.UNPACK_B R31, R40 ;  /* 0x00000028ff1f723e */ /* 0x000fe200020006ff */
[--C-:B------:R-:W-:Y:S01]  /*10c80*/  HADD2.F32 R24, -RZ, R20.reuse.H0_H0 ;  /* 0x20000014ff187230 */ /* 0x100fe20000004100 */
[----:B------:R-:W-:Y:S01]  /*10c90*/  SHF.L.U32 R37, R37, 0x10, RZ ;  /* 0x0000001025257819 */ /* 0x000fe200000006ff */
[----:B------:R-:W-:Y:S01]  /*10ca0*/  HADD2.F32 R20, -RZ, R20.H1_H1 ;  /* 0x30000014ff147230 */ /* 0x000fe20000004100 */
[----:B------:R-:W-:-:S02]  /*10cb0*/  LOP3.LUT R30, R15, 0xff000000, R34, 0xf8, !PT ;  /* 0xff0000000f1e7812 */ /* 0x000fc400078ef822 */
[----:B--2---:R-:W-:Y:S01]  /*10cc0*/  F2FP.F16.E4M3.UNPACK_B R12, R5 ;  /* 0x00000005ff0c723e */ /* 0x004fe200020006ff */
[----:B------:R-:W-:Y:S01]  /*10cd0*/  FMUL.FTZ R44, R24, R29 ;  /* 0x0000001d182c7220 */ /* 0x000fe20000410000 */
[----:B------:R-:W-:Y:S01]  /*10ce0*/  LOP3.LUT R34, R21, 0xff000000, R35, 0xf8, !PT ;  /* 0xff00000015227812 */ /* 0x000fe200078ef823 */
[----:B------:R-:W-:Y:S01]  /*10cf0*/  HADD2.F32 R35, -RZ, R31.H0_H0 ;  /* 0x2000001fff237230 */ /* 0x000fe20000004100 */
[----:B------:R-:W-:Y:S02]  /*10d00*/  LOP3.LUT R37, R26, 0xff0000, R37, 0xf8, !PT ;  /* 0x00ff00001a257812 */ /* 0x000fe400078ef825 */
[-C--:B------:R-:W-:Y:S02]  /*10d10*/  F2FP.F16.E4M3.UNPACK_B R14, R7.reuse ;  /* 0x00000007ff0e723e */ /* 0x080fe400020006ff */
[----:B------:R-:W-:Y:S02]  /*10d20*/  F2FP.F16.E4M3.UNPACK_B R15, R7.H1 ;  /* 0x00000007ff0f723e */ /* 0x000fe400030006ff */
[----:B------:R-:W-:-:S02]  /*10d30*/  F2FP.F16.E4M3.UNPACK_B R7, R6 ;  /* 0x00000006ff07723e */ /* 0x000fc400020006ff */
[----:B------:R-:W-:Y:S01]  /*10d40*/  F2FP.F16.E4M3.UNPACK_B R13, R6.H1 ;  /* 0x00000006ff0d723e */ /* 0x000fe200030006ff */
[--C-:B------:R-:W-:Y:S01]  /*10d50*/  HADD2.F32 R6, -RZ, R12.reuse.H0_H0 ;  /* 0x2000000cff067230 */ /* 0x100fe20000004100 */
[----:B------:R-:W-:Y:S01]  /*10d60*/  LOP3.LUT R42, R37, 0xff000000, R43, 0xf8, !PT ;  /* 0xff000000252a7812 */ /* 0x000fe200078ef82b */
[----:B------:R-:W-:Y:S01]  /*10d70*/  FMUL.FTZ R37, R24, R35 ;  /* 0x0000002318257220 */ /* 0x000fe20000410000 */
[----:B------:R-:W-:Y:S01]  /*10d80*/  F2FP.F16.E4M3.UNPACK_B R21, R9.H1 ;  /* 0x00000009ff15723e */ /* 0x000fe200030006ff */
[----:B------:R-:W-:Y:S02]  /*10d90*/  HADD2.F32 R12, -RZ, R12.H1_H1 ;  /* 0x3000000cff0c7230 */ /* 0x000fe40000004100 */
[C---:B------:R-:W-:Y:S01]  /*10da0*/  FFMA.FTZ R44, R6.reuse, R35, R44 ;  /* 0x00000023062c7223 */ /* 0x040fe2000001002c */
[----:B------:R-:W-:Y:S01]  /*10db0*/  FFMA.FTZ R38, R6, R29, -R37 ;  /* 0x0000001d06267223 */ /* 0x000fe20000010825 */
[----:B------:R-:W-:Y:S01]  /*10dc0*/  F2FP.F16.E4M3.UNPACK_B R40, R40.H1 ;  /* 0x00000028ff28723e */ /* 0x000fe200030006ff */
[----:B------:R-:W-:Y:S01]  /*10dd0*/  HADD2.F32 R35, -RZ, R31.H1_H1 ;  /* 0x3000001fff237230 */ /* 0x000fe20000004100 */
[----:B------:R-:W-:Y:S01]  /*10de0*/  F2FP.F16.E4M3.UNPACK_B R32, R32.H1 ;  /* 0x00000020ff20723e */ /* 0x000fe200030006ff */
[----:B------:R-:W-:Y:S01]  /*10df0*/  HADD2.F32 R29, -RZ, R28.H1_H1 ;  /* 0x3000001cff1d7230 */ /* 0x000fe20000004100 */
[-C--:B------:R-:W-:Y:S01]  /*10e00*/  F2FP.F16.E4M3.UNPACK_B R25, R11.reuse ;  /* 0x0000000bff19723e */ /* 0x080fe200020006ff */
[----:B------:R-:W-:Y:S01]  /*10e10*/  HADD2.F32 R37, -RZ, R40.H0_H0 ;  /* 0x20000028ff257230 */ /* 0x000fe20000004100 */
[----:B------:R-:W-:Y:S01]  /*10e20*/  F2FP.F16.E4M3.UNPACK_B R26, R11.H1 ;  /* 0x0000000bff1a723e */ /* 0x000fe200030006ff */
[C---:B------:R-:W-:Y:S01]  /*10e30*/  FMUL.FTZ R39, R20.reuse, R35 ;  /* 0x0000002314277220 */ /* 0x040fe20000410000 */
[-C--:B------:R-:W-:Y:S01]  /*10e40*/  F2FP.F16.E4M3.UNPACK_B R11, R10.reuse ;  /* 0x0000000aff0b723e */ /* 0x080fe200020006ff */
[----:B------:R-:W-:Y:S01]  /*10e50*/  HADD2.F32 R31, -RZ, R32.H0_H0 ;  /* 0x20000020ff1f7230 */ /* 0x000fe20000004100 */
[----:B------:R-:W-:Y:S01]  /*10e60*/  F2FP.F16.E4M3.UNPACK_B R24, R10.H1 ;  /* 0x0000000aff18723e */ /* 0x000fe200030006ff */
[----:B------:R-:W-:Y:S01]  /*10e70*/  HADD2.F32 R10, -RZ, R21.H0_H0 ;  /* 0x20000015ff0a7230 */ /* 0x000fe20000004100 */
[----:B------:R-:W-:Y:S01]  /*10e80*/  F2FP.F16.E4M3.UNPACK_B R5, R5.H1 ;  /* 0x00000005ff05723e */ /* 0x000fe200030006ff */
[-C--:B------:R-:W-:Y:S01]  /*10e90*/  FMUL.FTZ R20, R20, R29.reuse ;  /* 0x0000001d14147220 */ /* 0x080fe20000410000 */
[----:B------:R-:W-:Y:S01]  /*10ea0*/  FFMA.FTZ R39, R12, R29, -R39 ;  /* 0x0000001d0c277223 */ /* 0x000fe20000010827 */
[----:B------:R-:W-:-:S02]  /*10eb0*/  HADD2.F32 R40, -RZ, R40.H1_H1 ;  /* 0x30000028ff287230 */ /* 0x000fc40000004100 */
[----:B------:R-:W-:Y:S01]  /*10ec0*/  FMUL.FTZ R41, R10, R37 ;  /* 0x000000250a297220 */ /* 0x000fe20000410000 */
[----:B------:R-:W-:Y:S02]  /*10ed0*/  HADD2.F32 R6, -RZ, R5.H0_H0 ;  /* 0x20000005ff067230 */ /* 0x000fe40000004100 */
[----:B------:R-:W-:Y:S01]  /*10ee0*/  FFMA.FTZ R35, R12, R35, R20 ;  /* 0x000000230c237223 */ /* 0x000fe20000010014 */
[-C--:B------:R-:W-:Y:S01]  /*10ef0*/  FMUL.FTZ R10, R10, R31.reuse ;  /* 0x0000001f0a0a7220 */ /* 0x080fe20000410000 */
[----:B------:R-:W-:Y:S01]  /*10f00*/  F2FP.F16.E4M3.UNPACK_B R20, R42 ;  /* 0x0000002aff14723e */ /* 0x000fe200020006ff */
[----:B------:R-:W-:Y:S01]  /*10f10*/  HADD2.F32 R21, -RZ, R21.H1_H1 ;  /* 0x30000015ff157230 */ /* 0x000fe20000004100 */
[----:B------:R-:W-:Y:S01]  /*10f20*/  F2FP.F16.E4M3.UNPACK_B R12, R34 ;  /* 0x00000022ff0c723e */ /* 0x000fe200020006ff */
[C---:B------:R-:W-:Y:S01]  /*10f30*/  FFMA.FTZ R41, R6.reuse, R31, -R41 ;  /* 0x0000001f06297223 */ /* 0x040fe20000010829 */
[----:B------:R-:W-:Y:S01]  /*10f40*/  FFMA.FTZ R37, R6, R37, R10 ;  /* 0x0000002506257223 */ /* 0x000fe2000001000a */
[----:B------:R-:W-:-:S02]  /*10f50*/  HADD2.F32 R31, -RZ, R20.H0_H0 ;  /* 0x20000014ff1f7230 */ /* 0x000fc40000004100 */
[C---:B------:R-:W-:Y:S01]  /*10f60*/  FMUL.FTZ R28, R21.reuse, R40 ;  /* 0x00000028151c7220 */ /* 0x040fe20000410000 */
[----:B------:R-:W-:Y:S01]  /*10f70*/  HADD2.F32 R10, -RZ, R25.H0_H0 ;  /* 0x20000019ff0a7230 */ /* 0x000fe20000004100 */
[----:B------:R-:W-:Y:S01]  /*10f80*/  F2FP.F16.E4M3.UNPACK_B R42, R42.H1 ;  /* 0x0000002aff2a723e */ /* 0x000fe200030006ff */
[----:B------:R-:W-:Y:S01]  /*10f90*/  HADD2.F32 R32, -RZ, R32.H1_H1 ;  /* 0x30000020ff207230 */ /* 0x000fe20000004100 */
[----:B------:R-:W-:Y:S01]  /*10fa0*/  F2FP.F16.E4M3.UNPACK_B R34, R34.H1 ;  /* 0x00000022ff22723e */ /* 0x000fe200030006ff */
[----:B------:R-:W-:Y:S02]  /*10fb0*/  HADD2.F32 R29, -RZ, R12.H0_H0 ;  /* 0x2000000cff1d7230 */ /* 0x000fe40000004100 */
[----:B------:R-:W-:Y:S01]  /*10fc0*/  FMUL.FTZ R43, R10, R31 ;  /* 0x0000001f0a2b7220 */ /* 0x000fe20000410000 */
[----:B------:R-:W-:Y:S02]  /*10fd0*/  HADD2.F32 R5, -RZ, R5.H1_H1 ;  /* 0x30000005ff057230 */ /* 0x000fe40000004100 */
[----:B------:R-:W-:Y:S01]  /*10fe0*/  FMUL.FTZ R21, R21, R32 ;  /* 0x0000002015157220 */ /* 0x000fe20000410000 */
[----:B------:R-:W-:-:S02]  /*10ff0*/  HADD2.F32 R6, -RZ, R14.H0_H0 ;  /* 0x2000000eff067230 */ /* 0x000fc40000004100 */
[-C--:B------:R-:W-:Y:S01]  /*11000*/  FMUL.FTZ R10, R10, R29.reuse ;  /* 0x0000001d0a0a7220 */ /* 0x080fe20000410000 */
[----:B------:R-:W-:Y:S02]  /*11010*/  HADD2.F32 R20, -RZ, R20.H1_H1 ;  /* 0x30000014ff147230 */ /* 0x000fe40000004100 */
[C---:B------:R-:W-:Y:S01]  /*11020*/  FFMA.FTZ R40, R5.reuse, R40, R21 ;  /* 0x0000002805287223 */ /* 0x040fe20000010015 */
[----:B------:R-:W-:Y:S02]  /*11030*/  HADD2.F32 R21, -RZ, R42.H0_H0 ;  /* 0x2000002aff157230 */ /* 0x000fe40000004100 */
[C---:B------:R-:W-:Y:S01]  /*11040*/  FFMA.FTZ R43, R6.reuse, R29, -R43 ;  /* 0x0000001d062b7223 */ /* 0x040fe2000001082b */
[----:B------:R-:W-:Y:S01]  /*11050*/  FFMA.FTZ R45, R6, R31, R10 ;  /* 0x0000001f062d7223 */ /* 0x000fe2000001000a */
[----:B------:R-:W-:Y:S02]  /*11060*/  HADD2.F32 R6, -RZ, R26.H0_H0 ;  /* 0x2000001aff067230 */ /* 0x000fe40000004100 */
[----:B------:R-:W-:Y:S01]  /*11070*/  FFMA.FTZ R32, R5, R32, -R28 ;  /* 0x0000002005207223 */ /* 0x000fe2000001081c */
[----:B------:R-:W-:Y:S01]  /*11080*/  HADD2.F32 R25, -RZ, R25.H1_H1 ;  /* 0x30000019ff197230 */ /* 0x000fe20000004100 */
[----:B------:R-:W-:Y:S01]  /*11090*/  F2FP.F16.E4M3.UNPACK_B R9, R8 ;  /* 0x00000008ff09723e */ /* 0x000fe200020006ff */
[----:B------:R-:W-:-:S02]  /*110a0*/  HADD2.F32 R12, -RZ, R12.H1_H1 ;  /* 0x3000000cff0c7230 */ /* 0x000fc40000004100 */
[C---:B------:R-:W-:Y:S01]  /*110b0*/  FMUL.FTZ R28, R6.reuse, R21 ;  /* 0x00000015061c7220 */ /* 0x040fe20000410000 */
[----:B------:R-:W-:Y:S02]  /*110c0*/  HADD2.F32 R10, -RZ, R34.H0_H0 ;  /* 0x20000022ff0a7230 */ /* 0x000fe40000004100 */
[C---:B------:R-:W-:Y:S01]  /*110d0*/  FMUL.FTZ R29, R25.reuse, R20 ;  /* 0x00000014191d7220 */ /* 0x040fe20000410000 */
[----:B------:R-:W-:Y:S02]  /*110e0*/  HADD2.F32 R5, -RZ, R15.H0_H0 ;  /* 0x2000000fff057230 */ /* 0x000fe40000004100 */
[----:B------:R-:W-:Y:S01]  /*110f0*/  FMUL.FTZ R25, R25, R12 ;  /* 0x0000000c19197220 */ /* 0x000fe20000410000 */
[----:B------:R-:W-:Y:S02]  /*11100*/  HADD2.F32 R14, -RZ, R14.H1_H1 ;  /* 0x3000000eff0e7230 */ /* 0x000fe40000004100 */
[----:B------:R-:W-:Y:S01]  /*11110*/  FMUL.FTZ R6, R6, R10 ;  /* 0x0000000a06067220 */ /* 0x000fe20000410000 */
[----:B------:R-:W-:Y:S01]  /*11120*/  F2FP.F16.E4M3.UNPACK_B R8, R8.H1 ;  /* 0x00000008ff08723e */ /* 0x000fe200030006ff */
[C---:B------:R-:W-:Y:S01]  /*11130*/  FFMA.FTZ R47, R5.reuse, R10, -R28 ;  /* 0x0000000a052f7223 */ /* 0x040fe2000001081c */
[----:B------:R-:W-:Y:S01]  /*11140*/  F2FP.F16.E4M3.UNPACK_B R10, R27.H1 ;  /* 0x0000001bff0a723e */ /* 0x000fe200030006ff */
[C---:B------:R-:W-:Y:S01]  /*11150*/  FFMA.FTZ R46, R14.reuse, R12, -R29 ;  /* 0x0000000c0e2e7223 */ /* 0x040fe2000001081d */
[----:B------:R-:W-:Y:S01]  /*11160*/  F2FP.F16.E4M3.UNPACK_B R3, R4 ;  /* 0x00000004ff03723e */ /* 0x000fe200020006ff */
[----:B------:R-:W-:Y:S01]  /*11170*/  FFMA.FTZ R48, R14, R20, R25 ;  /* 0x000000140e307223 */ /* 0x000fe20000010019 */
[----:B------:R-:W-:Y:S01]  /*11180*/  F2FP.F16.E4M3.UNPACK_B R4, R4.H1 ;  /* 0x00000004ff04723e */ /* 0x000fe200030006ff */
[----:B------:R-:W-:Y:S01]  /*11190*/  FFMA.FTZ R49, R5, R21, R6 ;  /* 0x0000001505317223 */ /* 0x000fe20000010006 */
[----:B------:R-:W-:Y:S01]  /*111a0*/  HADD2.F32 R34, -RZ, R34.H1_H1 ;  /* 0x30000022ff227230 */ /* 0x000fe20000004100 */
[-C--:B------:R-:W-:Y:S01]  /*111b0*/  F2FP.F16.E4M3.UNPACK_B R14, R33.reuse.H1 ;  /* 0x00000021ff0e723e */ /* 0x080fe200030006ff */
[----:B------:R-:W-:Y:S01]  /*111c0*/  HADD2.F32 R26, -RZ, R26.H1_H1 ;  /* 0x3000001aff1a7230 */ /* 0x000fe20000004100 */
[----:B------:R-:W-:Y:S01]  /*111d0*/  F2FP.F16.E4M3.UNPACK_B R33, R33 ;  /* 0x00000021ff21723e */ /* 0x000fe200020006ff */
[----:B------:R-:W-:Y:S01]  /*111e0*/  HADD2.F32 R42, -RZ, R42.H1_H1 ;  /* 0x3000002aff2a7230 */ /* 0x000fe20000004100 */
[----:B------:R-:W-:Y:S01]  /*111f0*/  F2FP.F16.E4M3.UNPACK_B R27, R27 ;  /* 0x0000001bff1b723e */ /* 0x000fe200020006ff */
[----:B------:R-:W-:-:S02]  /*11200*/  HADD2.F32 R6, -RZ, R8.H0_H0 ;  /* 0x20000008ff067230 */ /* 0x000fc40000004100 */
[C---:B------:R-:W-:Y:S01]  /*11210*/  FMUL.FTZ R25, R26.reuse, R34 ;  /* 0x000000221a197220 */ /* 0x040fe20000410000 */
[----:B------:R-:W-:Y:S02]  /*11220*/  HADD2.F32 R12, -RZ, R10.H0_H0 ;  /* 0x2000000aff0c7230 */ /* 0x000fe40000004100 */
[----:B------:R-:W-:Y:S01]  /*11230*/  FMUL.FTZ R28, R26, R42 ;  /* 0x0000002a1a1c7220 */ /* 0x000fe20000410000 */
[----:B------:R-:W-:Y:S02]  /*11240*/  HADD2.F32 R15, -RZ, R15.H1_H1 ;  /* 0x3000000fff0f7230 */ /* 0x000fe40000004100 */
[----:B------:R-:W-:Y:S02]  /*11250*/  HADD2.F32 R20, -RZ, R14.H0_H0 ;  /* 0x2000000eff147230 */ /* 0x000fe40000004100 */
[----:B------:R-:W-:Y:S01]  /*11260*/  FMUL.FTZ R21, R6, R12 ;  /* 0x0000000c06157220 */ /* 0x000fe20000410000 */
[----:B------:R-:W-:Y:S02]  /*11270*/  HADD2.F32 R5, -RZ, R4.H0_H0 ;  /* 0x20000004ff057230 */ /* 0x000fe40000004100 */
[C---:B------:R-:W-:Y:S01]  /*11280*/  FFMA.FTZ R42, R15.reuse, R42, R25 ;  /* 0x0000002a0f2a7223 */ /* 0x040fe20000010019 */
[----:B------:R-:W-:Y:S01]  /*11290*/  FFMA.FTZ R50, R15, R34, -R28 ;  /* 0x000000220f327223 */ /* 0x000fe2000001081c */
[----:B------:R-:W-:-:S02]  /*112a0*/  HADD2.F32 R8, -RZ, R8.H1_H1 ;  /* 0x30000008ff087230 */ /* 0x000fc40000004100 */
[-C--:B------:R-:W-:Y:S01]  /*112b0*/  FMUL.FTZ R26, R6, R20.reuse ;  /* 0x00000014061a7220 */ /* 0x080fe20000410000 */
[C---:B------:R-:W-:Y:S01]  /*112c0*/  FFMA.FTZ R25, R5.reuse, R20, R21 ;  /* 0x0000001405197223 */ /* 0x040fe20000010015 */
[----:B------:R-:W-:Y:S02]  /*112d0*/  HADD2.F32 R21, -RZ, R14.H1_H1 ;  /* 0x3000000eff157230 */ /* 0x000fe40000004100 */
[----:B------:R-:W-:Y:S02]  /*112e0*/  HADD2.F32 R15, -RZ, R10.H1_H1 ;  /* 0x3000000aff0f7230 */ /* 0x000fe40000004100 */
[----:B------:R-:W-:Y:S01]  /*112f0*/  FFMA.FTZ R26, R5, R12, -R26 ;  /* 0x0000000c051a7223 */ /* 0x000fe2000001081a */
[----:B------:R-:W-:Y:S02]  /*11300*/  HADD2.F32 R4, -RZ, R4.H1_H1 ;  /* 0x30000004ff047230 */ /* 0x000fe40000004100 */
[----:B------:R-:W-:Y:S01]  /*11310*/  FMUL.FTZ R29, R8, R21 ;  /* 0x00000015081d7220 */ /* 0x000fe20000410000 */
[----:B------:R-:W-:-:S02]  /*11320*/  HADD2.F32 R5, -RZ, R9.H0_H0 ;  /* 0x20000009ff057230 */ /* 0x000fc40000004100 */
[-C--:B------:R-:W-:Y:S01]  /*11330*/  FMUL.FTZ R6, R8, R15.reuse ;  /* 0x0000000f08067220 */ /* 0x080fe20000410000 */
[--C-:B------:R-:W-:Y:S02]  /*11340*/  HADD2.F32 R8, -RZ, R33.reuse.H0_H0 ;  /* 0x20000021ff087230 */ /* 0x100fe40000004100 */
[C---:B------:R-:W-:Y:S01]  /*11350*/  FFMA.FTZ R29, R4.reuse, R15, -R29 ;  /* 0x0000000f041d7223 */ /* 0x040fe2000001081d */
[----:B------:R-:W-:Y:S02]  /*11360*/  HADD2.F32 R10, -RZ, R33.H1_H1 ;  /* 0x30000021ff0a7230 */ /* 0x000fe40000004100 */
[----:B------:R-:W-:Y:S01]  /*11370*/  FFMA.FTZ R28, R4, R21, R6 ;  /* 0x00000015041c7223 */ /* 0x000fe20000010006 */
[----:B------:R-:W-:Y:S02]  /*11380*/  HADD2.F32 R6, -RZ, R27.H0_H0 ;  /* 0x2000001bff067230 */ /* 0x000fe40000004100 */
[----:B------:R-:W-:Y:S01]  /*11390*/  FMUL.FTZ R15, R5, R8 ;  /* 0x00000008050f7220 */ /* 0x000fe20000410000 */
[----:B------:R-:W-:Y:S01]  /*113a0*/  HADD2.F32 R4, -RZ, R3.H0_H0 ;  /* 0x20000003ff047230 */ /* 0x000fe20000004100 */
[----:B------:R-:W-:Y:S01]  /*113b0*/  F2FP.F16.E4M3.UNPACK_B R12, R36.H1 ;  /* 0x00000024ff0c723e */ /* 0x000fe200030006ff */
[----:B------:R-:W-:-:S02]  /*113c0*/  HADD2.F32 R9, -RZ, R9.H1_H1 ;  /* 0x30000009ff097230 */ /* 0x000fc40000004100 */
[-C--:B------:R-:W-:Y:S01]  /*113d0*/  FMUL.FTZ R5, R5, R6.reuse ;  /* 0x0000000605057220 */ /* 0x080fe20000410000 */
[----:B------:R-:W-:Y:S02]  /*113e0*/  HADD2.F32 R3, -RZ, R3.H1_H1 ;  /* 0x30000003ff037230 */ /* 0x000fe40000004100 */
[C---:B------:R-:W-:Y:S01]  /*113f0*/  FFMA.FTZ R15, R4.reuse, R6, -R15 ;  /* 0x00000006040f7223 */ /* 0x040fe2000001080f */
[----:B------:R-:W-:Y:S02]  /*11400*/  HADD2.F32 R6, -RZ, R27.H1_H1 ;  /* 0x3000001bff067230 */ /* 0x000fe40000004100 */
[C---:B------:R-:W-:Y:S01]  /*11410*/  FMUL.FTZ R20, R9.reuse, R10 ;  /* 0x0000000a09147220 */ /* 0x040fe20000410000 */
[----:B------:R-:W-:Y:S01]  /*11420*/  FFMA.FTZ R14, R4, R8, R5 ;  /* 0x00000008040e7223 */ /* 0x000fe20000010005 */
[----:B------:R-:W-:Y:S01]  /*11430*/  F2FP.F16.E4M3.UNPACK_B R5, R30.H1 ;  /* 0x0000001eff05723e */ /* 0x000fe200030006ff */
[----:B------:R-:W-:Y:S02]  /*11440*/  HADD2.F32 R8, -RZ, R12.H0_H0 ;  /* 0x2000000cff087230 */ /* 0x000fe40000004100 */
[----:B------:R-:W-:Y:S01]  /*11450*/  FMUL.FTZ R9, R9, R6 ;  /* 0x0000000609097220 */ /* 0x000fe20000410000 */
[----:B------:R-:W-:-:S02]  /*11460*/  HADD2.F32 R4, -RZ, R24.H0_H0 ;  /* 0x20000018ff047230 */ /* 0x000fc40000004100 */
[C---:B------:R-:W-:Y:S01]  /*11470*/  FFMA.FTZ R20, R3.reuse, R6, -R20 ;  /* 0x0000000603147223 */ /* 0x040fe20000010814 */
[----:B------:R-:W-:Y:S02]  /*11480*/  HADD2.F32 R6, -RZ, R5.H0_H0 ;  /* 0x20000005ff067230 */ /* 0x000fe40000004100 */
[----:B------:R-:W-:Y:S01]  /*11490*/  FFMA.FTZ R21, R3, R10, R9 ;  /* 0x0000000a03157223 */ /* 0x000fe20000010009 */
[----:B------:R-:W-:Y:S02]  /*114a0*/  HADD2.F32 R3, -RZ, R13.H0_H0 ;  /* 0x2000000dff037230 */ /* 0x000fe40000004100 */
[C---:B------:R-:W-:Y:S01]  /*114b0*/  FMUL.FTZ R10, R4.reuse, R8 ;  /* 0x00000008040a7220 */ /* 0x040fe20000410000 */
[----:B------:R-:W-:Y:S02]  /*114c0*/  HADD2.F32 R12, -RZ, R12.H1_H1 ;  /* 0x3000000cff0c7230 */ /* 0x000fe40000004100 */
[----:B------:R-:W-:Y:S01]  /*114d0*/  FMUL.FTZ R4, R4, R6 ;  /* 0x0000000604047220 */ /* 0x000fe20000410000 */
[----:B------:R-:W-:-:S02]  /*114e0*/  HADD2.F32 R24, -RZ, R24.H1_H1 ;  /* 0x30000018ff187230 */ /* 0x000fc40000004100 */
[C---:B------:R-:W-:Y:S01]  /*114f0*/  FFMA.FTZ R27, R3.reuse, R6, -R10 ;  /* 0x00000006031b7223 */ /* 0x040fe2000001080a */
[----:B------:R-:W-:Y:S01]  /*11500*/  HADD2.F32 R5, -RZ, R5.H1_H1 ;  /* 0x30000005ff057230 */ /* 0x000fe20000004100 */
[----:B------:R-:W-:Y:S01]  /*11510*/  F2FP.F16.E4M3.UNPACK_B R30, R30 ;  /* 0x0000001eff1e723e */ /* 0x000fe200020006ff */
[----:B------:R-:W-:Y:S02]  /*11520*/  HADD2.F32 R13, -RZ, R13.H1_H1 ;  /* 0x3000000dff0d7230 */ /* 0x000fe40000004100 */
[C---:B------:R-:W-:Y:S01]  /*11530*/  FMUL.FTZ R6, R24.reuse, R12 ;  /* 0x0000000c18067220 */ /* 0x040fe20000410000 */
[----:B------:R-:W-:Y:S01]  /*11540*/  F2FP.F16.E4M3.UNPACK_B R36, R36 ;  /* 0x00000024ff24723e */ /* 0x000fe200020006ff */
[-C--:B------:R-:W-:Y:S01]  /*11550*/  FMUL.FTZ R9, R24, R5.reuse ;  /* 0x0000000518097220 */ /* 0x080fe20000410000 */
[----:B------:R-:W-:Y:S01]  /*11560*/  FFMA.FTZ R24, R3, R8, R4 ;  /* 0x0000000803187223 */ /* 0x000fe20000010004 */
[----:B------:R-:W-:Y:S01]  /*11570*/  FFMA.FTZ R34, R13, R5, -R6 ;  /* 0x000000050d227223 */ /* 0x000fe20000010806 */
[----:B------:R-:W-:-:S02]  /*11580*/  HADD2.F32 R5, -RZ, R30.H0_H0 ;  /* 0x2000001eff057230 */ /* 0x000fc40000004100 */
[----:B------:R-:W-:Y:S01]  /*11590*/  FFMA.FTZ R31, R13, R12, R9 ;  /* 0x0000000c0d1f7223 */ /* 0x000fe20000010009 */
[--C-:B------:R-:W-:Y:S02]  /*115a0*/  HADD2.F32 R6, -RZ, R36.reuse.H0_H0 ;  /* 0x20000024ff067230 */ /* 0x100fe40000004100 */
[--C-:B------:R-:W-:Y:S02]  /*115b0*/  HADD2.F32 R4, -RZ, R11.reuse.H0_H0 ;  /* 0x2000000bff047230 */ /* 0x100fe40000004100 */
[----:B------:R-:W-:Y:S01]  /*115c0*/  HADD2.F32 R36, -RZ, R36.H1_H1 ;  /* 0x30000024ff247230 */ /* 0x000fe20000004100 */
[----:B------:R-:W-:Y:S01]  /*115d0*/  F2FP.SATFINITE.E4M3.F32.PACK_AB_MERGE_C R24, R31, R24, RZ ;  /* 0x000000181f18723e */ /* 0x000fe200048070ff */
[----:B------:R-:W-:Y:S02]  /*115e0*/  HADD2.F32 R11, -RZ, R11.H1_H1 ;  /* 0x3000000bff0b7230 */ /* 0x000fe40000004100 */
[----:B------:R-:W-:Y:S01]  /*115f0*/  FMUL.FTZ R8, R4, R6 ;  /* 0x0000000604087220 */ /* 0x000fe20000410000 */
[----:B------:R-:W-:-:S02]  /*11600*/  HADD2.F32 R30, -RZ, R30.H1_H1 ;  /* 0x3000001eff1e7230 */ /* 0x000fc40000004100 */
[-C--:B------:R-:W-:Y:S01]  /*11610*/  FMUL.FTZ R9, R4, R5.reuse ;  /* 0x0000000504097220 */ /* 0x080fe20000410000 */
[--C-:B------:R-:W-:Y:S02]  /*11620*/  HADD2.F32 R3, -RZ, R7.reuse.H0_H0 ;  /* 0x20000007ff037230 */ /* 0x100fe40000004100 */
[C---:B------:R-:W-:Y:S01]  /*11630*/  FMUL.FTZ R4, R11.reuse, R36 ;  /* 0x000000240b047220 */ /* 0x040fe20000410000 */
[----:B------:R-:W-:Y:S02]  /*11640*/  HADD2.F32 R7, -RZ, R7.H1_H1 ;  /* 0x30000007ff077230 */ /* 0x000fe40000004100 */
        /* <DEDUP_REMOVED lines=9> */
[----:B------:R-:W-:Y:S02]  /*116e0*/  F2FP.SATFINITE.E4M3.F32.PACK_AB_MERGE_C R9, R40, R37, RZ ;  /* 0x000000252809723e */ /* 0x000fe400048070ff */
[----:B------:R-:W-:Y:S02]  /*116f0*/  F2FP.SATFINITE.E4M3.F32.PACK_AB_MERGE_C R11, R42, R49, RZ ;  /* 0x000000312a0b723e */ /* 0x000fe400048070ff */
[----:B------:R-:W-:-:S02]  /*11700*/  F2FP.SATFINITE.E4M3.F32.PACK_AB_MERGE_C R8, R28, R25, RZ ;  /* 0x000000191c08723e */ /* 0x000fc400048070ff */
[----:B------:R-:W-:Y:S02]  /*11710*/  F2FP.SATFINITE.E4M3.F32.PACK_AB_MERGE_C R5, R39, R38, R5 ;  /* 0x000000262705723e */ /* 0x000fe40004807005 */
        /* <DEDUP_REMOVED lines=9> */
.L_x_1333:
[----:B------:R-:W-:Y:S05]  /*117b0*/  BSYNC B0 ;  /* 0x0000000000007941 */ /* 0x000fea0003800000 */
.L_x_1293:
[----:B------:R-:W-:Y:S01]  /*117c0*/  @!PT LDS RZ, [RZ] ;  /* 0x00000000fffff984 */ /* 0x000fe20000000800 */
[----:B------:R-:W-:Y:S01]  /*117d0*/  @!PT LDS RZ, [RZ] ;  /* 0x00000000fffff984 */ /* 0x000fe20000000800 */
[----:B------:R-:W-:Y:S01]  /*117e0*/  @!PT LDS RZ, [RZ] ;  /* 0x00000000fffff984 */ /* 0x000fe20000000800 */
[----:B------:R-:W-:Y:S01]  /*117f0*/  @!PT LDS RZ, [RZ] ;  /* 0x00000000fffff984 */ /* 0x000fe20000000800 */
[----:B------:R2:W-:Y:S06]  /*11800*/  MEMBAR.ALL.CTA ;  /* 0x0000000000007992 */ /* 0x0005ec0000008000 */
[----:B--2---:R-:W2:Y:S01]  /*11810*/  FENCE.VIEW.ASYNC.S ;  /* 0x00000000000073c6 */ /* 0x004ea20000000000 */
[----:B------:R-:W-:Y:S05]  /*11820*/  WARPSYNC.ALL ;  /* 0x0000000000007948 */ /* 0x000fea0003800000 */
[----:B--2---:R-:W-:Y:S06]  /*11830*/  BAR.SYNC.DEFER_BLOCKING 0xd, 0x100 ;  /* 0x0344000000007b1d */ /* 0x004fec0000010000 */
.L_x_1291:
[----:B-1-34-:R-:W-:-:S05]  /*11840*/  IMAD.U32 R0, RZ, RZ, UR45 ;  /* 0x0000002dff007e24 */ /* 0x01afca000f8e00ff */
[----:B------:R-:W-:-:S13]  /*11850*/  ISETP.NE.AND P0, PT, R0, 0x3, PT ;  /* 0x000000030000780c */ /* 0x000fda0003f05270 */
[----:B------:R-:W-:Y:S05]  /*11860*/  @!P0 BRA `(.L_x_1360) ;  /* 0x0000000000048947 */ /* 0x000fea0003800000 */
[----:B------:R-:W-:Y:S01]  /*11870*/  BPT.TRAP 0x1 ;  /* 0x000000040000795c */ /* 0x000fe20000300000 */
.L_x_1360:
[----:B-----5:R-:W-:Y:S01]  /*11880*/  IMAD R9, R200, 0x8, R16 ;  /* 0x00000008c8097824 */ /* 0x020fe200078e0210 */
[----:B------:R-:W-:-:S04]  /*11890*/  SHF.L.U32 R0, R194, 0x1f, RZ ;  /* 0x0000001fc2007819 */ /* 0x000fc800000006ff */
[----:B------:R1:W3:Y:S01]  /*118a0*/  SYNCS.PHASECHK.TRANS64.TRYWAIT P2, [R9+URZ+0x28430], R0 ;  /* 0x02843000090075a7 */ /* 0x0002e2000804017f */
[----:B------:R-:W-:Y:S05]  /*118b0*/  @!P0 BRA `(.L_x_1361) ;  /* 0x0000000000048947 */ /* 0x000fea0003800000 */
[----:B------:R-:W-:Y:S01]  /*118c0*/  BPT.TRAP 0x1 ;  /* 0x000000040000795c */ /* 0x000fe20000300000 */
.L_x_1361:
[----:B--2---:R-:W2:Y:S02]  /*118d0*/  S2R R3, SR_TID.X ;  /* 0x0000000000037919 */ /* 0x004ea40000002100 */
[----:B--2---:R-:W-:-:S04]  /*118e0*/  LOP3.LUT R3, R3, 0x7f, RZ, 0xc0, !PT ;  /* 0x0000007f03037812 */ /* 0x004fc800078ec0ff */
[----:B------:R-:W-:Y:S01]  /*118f0*/  ISETP.NE.AND P1, PT, R3, RZ, PT ;  /* 0x000000ff0300720c */ /* 0x000fe20003f25270 */
[----:B---3--:R-:W-:-:S12]  /*11900*/  @P2 BRA `(.L_x_1362) ;  /* 0x0000000000082947 */ /* 0x008fd80003800000 */
[----:B------:R-:W2:Y:S02]  /*11910*/  SYNCS.PHASECHK.TRANS64.TRYWAIT P2, [R9+URZ+0x28430], R0 ;  /* 0x02843000090075a7 */ /* 0x000ea4000804017f */
[----:B--2---:R-:W-:Y:S05]  /*11920*/  @!P2 BRA `(.L_x_1363) ;  /* 0x000001500028a947 */ /* 0x004fea0003800000 */
.L_x_1362:
[----:B------:R-:W-:Y:S05]  /*11930*/  WARPSYNC.ALL ;  /* 0x0000000000007948 */ /* 0x000fea0003800000 */
[----:B-12---:R-:W-:Y:S01]  /*11940*/  VIADD R0, R16, 0x20000 ;  /* 0x0002000010007836 */ /* 0x006fe20000000000 */
[----:B------:R-:W-:Y:S01]  /*11950*/  R2UR UR12, R52 ;  /* 0x00000000340c72ca */ /* 0x000fe200000e0000 */
[----:B0-----:R-:W-:Y:S01]  /*11960*/  IMAD.MOV.U32 R7, RZ, RZ, 0x40000040 ;  /* 0x40000040ff077424 */ /* 0x001fe200078e00ff */
[----:B------:R-:W-:Y:S01]  /*11970*/  WARPGROUP.ARRIVE ;  /* 0x00000000000079c5 */ /* 0x000fe20000000000 */
        /* <DEDUP_REMOVED lines=9> */
[----:B------:R-:W-:Y:S01]  /*11a10*/  LOP3.LUT R5, R0, 0x10000, RZ, 0xfc, !PT ;  /* 0x0001000000057812 */ /* 0x000fe200078efcff */
        /* <DEDUP_REMOVED lines=8> */
[C---:B------:R-:W-:Y:S01]  /*11aa0*/  VIADD R10, R6.reuse, 0x2 ;  /* 0x00000002060a7836 */ /* 0x040fe20000000000 */
[----:B------:R-:W-:Y:S01]  /*11ab0*/  R2UR UR14, R6 ;  /* 0x00000000060e72ca */ /* 0x000fe200000e0000 */
[----:B------:R-:W-:Y:S01]  /*11ac0*/  UIADD3 UR16, UR12, 0x6, URZ ;  /* 0x000000060c107890 */ /* 0x000fe2000fffe03f */
[----:B------:R-:W-:Y:S01]  /*11ad0*/  R2UR UR19, R11 ;  /* 0x000000000b1372ca */ /* 0x000fe200000e0000 */
[----:B------:R-:W-:Y:S01]  /*11ae0*/  IMAD.MOV.U32 R11, RZ, RZ, 0x40000040 ;  /* 0x40000040ff0b7424 */ /* 0x000fe200078e00ff */
[----:B------:R-:W-:Y:S01]  /*11af0*/  R2UR UR10, R10 ;  /* 0x000000000a0a72ca */ /* 0x000fe200000e0000 */
[----:B------:R-:W-:Y:S01]  /*11b00*/  VIADD R10, R6, 0x4 ;  /* 0x00000004060a7836 */ /* 0x000fe20000000000 */
[----:B------:R-:W-:Y:S01]  /*11b10*/  UIADD3 UR20, UR12, 0x400, URZ ;  /* 0x000004000c147890 */ /* 0x000fe2000fffe03f */
[----:B------:R-:W-:Y:S01]  /*11b20*/  R2UR UR35, R7 ;  /* 0x00000000072372ca */ /* 0x000fe200000e0000 */
[----:B------:R-:W-:Y:S01]  /*11b30*/  UMOV UR21, 0x40000040 ;  /* 0x4000004000157882 */ /* 0x000fe20000000000 */
[----:B------:R-:W-:Y:S01]  /*11b40*/  R2UR UR23, R11 ;  /* 0x000000000b1772ca */ /* 0x000fe200000e0000 */
[----:B------:R-:W-:Y:S01]  /*11b50*/  IMAD.MOV.U32 R11, RZ, RZ, 0x40000040 ;  /* 0x40000040ff0b7424 */ /* 0x000fe200078e00ff */
[----:B------:R-:W-:Y:S01]  /*11b60*/  R2UR UR6, R10 ;  /* 0x000000000a0672ca */ /* 0x000fe200000e0000 */
[----:B------:R-:W-:Y:S01]  /*11b70*/  VIADD R10, R6, 0x6 ;  /* 0x00000006060a7836 */ /* 0x000fe20000000000 */
[----:B------:R-:W-:Y:S01]  /*11b80*/  QGMMA.64x64x32.F32.E4M3.E4M3 R24, gdesc[UR12], RZ, !UPT, gsb0 ;  /* 0x00e000000c1879f3 */ /* 0x000fe2000c0008ff */
[----:B------:R-:W-:Y:S01]  /*11b90*/  UIADD3 UR24, UR12, 0x402, URZ ;  /* 0x000004020c187890 */ /* 0x000fe2000fffe03f */
[----:B------:R-:W-:Y:S01]  /*11ba0*/  R2UR UR27, R11 ;  /* 0x000000000b1b72ca */ /* 0x000fe200000e0000 */
[----:B------:R-:W-:Y:S01]  /*11bb0*/  UMOV UR25, 0x40000040 ;  /* 0x4000004000197882 */ /* 0x000fe20000000000 */
[----:B------:R-:W-:Y:S01]  /*11bc0*/  R2UR UR18, R10 ;  /* 0x000000000a1272ca */ /* 0x000fe200000e0000 */
[----:B------:R-:W-:Y:S01]  /*11bd0*/  VIADD R10, R6, 0x200 ;  /* 0x00000200060a7836 */ /* 0x000fe20000000000 */
[----:B------:R-:W-:Y:S01]  /*11be0*/  UIADD3 UR28, UR12, 0x404, URZ ;  /* 0x000004040c1c7890 */ /* 0x000fe2000fffe03f */
[----:B------:R-:W-:Y:S01]  /*11bf0*/  IMAD.MOV.U32 R11, RZ, RZ, 0x40000040 ;  /* 0x40000040ff0b7424 */ /* 0x000fe200078e00ff */
[----:B------:R-:W-:Y:S01]  /*11c00*/  UMOV UR29, 0x40000040 ;  /* 0x40000040001d7882 */ /* 0x000fe20000000000 */
[----:B------:R-:W-:Y:S01]  /*11c10*/  UIADD3 UR32, UR12, 0x406, URZ ;  /* 0x000004060c207890 */ /* 0x000fe2000fffe03f */
[----:B------:R-:W-:Y:S01]  /*11c20*/  R2UR UR22, R10 ;  /* 0x000000000a1672ca */ /* 0x000fe200000e0000 */
[----:B------:R-:W-:Y:S01]  /*11c30*/  VIADD R10, R6, 0x202 ;  /* 0x00000202060a7836 */ /* 0x000fe20000000000 */
[----:B------:R-:W-:Y:S01]  /*11c40*/  R2UR UR31, R11 ;  /* 0x000000000b1f72ca */ /* 0x000fe200000e0000 */
[----:B------:R-:W-:Y:S01]  /*11c50*/  UMOV UR33, 0x40000040 ;  /* 0x4000004000217882 */ /* 0x000fe20000000000 */
[----:B------:R-:W-:Y:S01]  /*11c60*/  IMAD.MOV.U32 R3, RZ, RZ, -0x40 ;  /* 0xffffffc0ff037424 */ /* 0x000fe200078e00ff */
[----:B------:R-:W-:-:S02]  /*11c70*/  @!P1 IADD3 R0, R9, 0x28440, RZ ;  /* 0x0002844009009810 */ /* 0x000fc40007ffe0ff */
[----:B------:R-:W-:Y:S01]  /*11c80*/  R2UR UR26, R10 ;  /* 0x000000000a1a72ca */ /* 0x000fe200000e0000 */
[C---:B------:R-:W-:Y:S01]  /*11c90*/  VIADD R10, R6.reuse, 0x204 ;  /* 0x00000204060a7836 */ /* 0x040fe20000000000 */
[----:B------:R-:W-:Y:S01]  /*11ca0*/  @!P1 PRMT R0, RZ, 0x654, R0 ;  /* 0x00000654ff009816 */ /* 0x000fe20000000000 */
[----:B------:R-:W-:Y:S01]  /*11cb0*/  VIADD R6, R6, 0x206 ;  /* 0x0000020606067836 */ /* 0x000fe20000000000 */
[C---:B------:R-:W-:Y:S01]  /*11cc0*/  LEA R12, R56.reuse, 0xffffffc0, 0x6 ;  /* 0xffffffc0380c7811 */ /* 0x040fe200078e30ff */
[----:B------:R-:W-:Y:S01]  /*11cd0*/  IMAD R14, R56, R3, 0x40 ;  /* 0x00000040380e7424 */ /* 0x000fe200078e0203 */
[----:B------:R-:W-:Y:S02]  /*11ce0*/  R2UR UR30, R10 ;  /* 0x000000000a1e72ca */ /* 0x000fe400000e0000 */
[----:B------:R-:W-:Y:S01]  /*11cf0*/  R2UR UR34, R6 ;  /* 0x00000000062272ca */ /* 0x000fe200000e0000 */
[----:B------:R-:W0:Y:S01]  /*11d00*/  LDC.64 R10, c[0x0][0x9e0] ;  /* 0x00027800ff0a7b82 */ /* 0x000e220000000a00 */
[----:B------:R-:W-:-:S04]  /*11d10*/  IMAD.IADD R3, R197, 0x1, R14 ;  /* 0x00000001c5037824 */ /* 0x000fc800078e020e */
[--C-:B------:R-:W-:Y:S01]  /*11d20*/  IMAD R13, R196, -0x2, R3.reuse ;  /* 0xfffffffec40d7824 */ /* 0x100fe200078e0203 */
[----:B------:R-:W-:-:S05]  /*11d30*/  IADD3 R9, -R198, 0x1, R3 ;  /* 0x00000001c6097810 */ /* 0x000fca0007ffe103 */
[----:B------:R-:W-:Y:S01]  /*11d40*/  IMAD R9, R196, -0x2, R9 ;  /* 0xfffffffec4097824 */ /* 0x000fe200078e0209 */
[----:B0-----:R-:W-:-:S03]  /*11d50*/  ISETP.GE.AND P2, PT, R11, 0x1, PT ;  /* 0x000000010b00780c */ /* 0x001fc60003f46270 */
[----:B------:R-:W-:Y:S01]  /*11d60*/  IMAD.IADD R20, R9, 0x1, R10 ;  /* 0x0000000109147824 */ /* 0x000fe200078e020a */
[----:B------:R-:W-:Y:S02]  /*11d70*/  WARPGROUP.DEPBAR.LE gsb0, 0x0 ;  /* 0x00008000000079c5 */ /* 0x000fe40000010000 */
[----:B------:R-:W-:-:S06]  /*11d80*/  WARPGROUP.ARRIVE ;  /* 0x00000000000079c5 */ /* 0x000fcc0000000000 */
[----:B------:R-:W-:Y:S03]  /*11d90*/  QGMMA.64x64x32.F32.E4M3.E4M3 R24, gdesc[UR8], R24, gsb0 ;  /* 0x00e00000081879f3 */ /* 0x000fe60008000818 */
[----:B------:R-:W-:Y:S02]  /*11da0*/  WARPGROUP.DEPBAR.LE gsb0, 0x0 ;  /* 0x00008000000079c5 */ /* 0x000fe40000010000 */
[----:B------:R-:W-:-:S06]  /*11db0*/  WARPGROUP.ARRIVE ;  /* 0x00000000000079c5 */ /* 0x000fcc0000000000 */
[----:B------:R-:W-:Y:S01]  /*11dc0*/  QGMMA.64x64x32.F32.E4M3.E4M3 R24, gdesc[UR4], R24, gsb0 ;  /* 0x00e00000041879f3 */ /* 0x000fe20008000818 */
[----:B------:R-:W-:Y:S02]  /*11dd0*/  ULDC UR6, c[0x0][0x9dc] ;  /* 0x0002770000067ab9 */ /* 0x000fe40000000800 */
[----:B------:R-:W-:-:S05]  /*11de0*/  IMAD.U32 R7, RZ, RZ, UR6 ;  /* 0x00000006ff077e24 */ /* 0x000fca000f8e00ff */
[----:B------:R-:W-:-:S05]  /*11df0*/  LOP3.LUT R4, RZ, R7, RZ, 0x33, !PT ;  /* 0x00000007ff047212 */ /* 0x000fca00078e33ff */
        /* <DEDUP_REMOVED lines=21> */
[----:B------:R-:W-:Y:S06]  /*11f50*/  @!P2 BRA `(.L_x_1364) ;  /* 0x000000000050a947 */ /* 0x000fec0003800000 */
[----:B------:R-:W-:Y:S01]  /*11f60*/  IADD3 R6, -R198, R197, R0 ;  /* 0x000000c5c6067210 */ /* 0x000fe20007ffe100 */
[----:B------:R-:W-:Y:S03]  /*11f70*/  BSSY B0, `(.L_x_1365) ;  /* 0x000000e000007945 */ /* 0x000fe60003800000 */
        /* <DEDUP_REMOVED lines=9> */
.L_x_1366:
[----:B------:R-:W-:-:S13]  /*12010*/  ISETP.NE.AND P3, PT, R11, 0x1, PT ;  /* 0x000000010b00780c */ /* 0x000fda0003f65270 */
[----:B------:R-:W0:Y:S02]  /*12020*/  @P3 LDC.64 R8, c[0x0][0x9e8] ;  /* 0x00027a00ff083b82 */ /* 0x000e240000000a00 */
[----:B0-----:R-:W-:-:S05]  /*12030*/  @P3 IMAD.HI.U32 R8, R6, R8, RZ ;  /* 0x0000000806083227 */ /* 0x001fca00078e00ff */
[----:B------:R-:W-:-:S07]  /*12040*/  @P3 SHF.R.U32.HI R6, RZ, R9, R8 ;  /* 0x00000009ff063219 */ /* 0x000fce0000011608 */
.L_x_1367:
[----:B------:R-:W-:Y:S05]  /*12050*/  BSYNC B0 ;  /* 0x0000000000007941 */ /* 0x000fea0003800000 */
.L_x_1365:
[----:B------:R-:W-:-:S04]  /*12060*/  IMAD R9, R6, R11, -R12 ;  /* 0x0000000b06097224 */ /* 0x000fc800078e0a0c */
[----:B------:R-:W-:-:S05]  /*12070*/  IMAD R6, R196, -0x2, R9 ;  /* 0xfffffffec4067824 */ /* 0x000fca00078e0209 */
[----:B------:R-:W-:Y:S02]  /*12080*/  VIMNMX R3, R3, R6, !PT ;  /* 0x0000000603037248 */ /* 0x000fe40007fe0100 */
[----:B------:R-:W-:-:S07]  /*12090*/  VIADDMNMX R4, R6, R11, R4, PT ;  /* 0x0000000b06047246 */ /* 0x000fce0003800104 */
.L_x_1364:
[C---:B------:R-:W-:Y:S02]  /*120a0*/  ISETP.GE.AND P3, PT, R14.reuse, 0x2, PT ;  /* 0x000000020e00780c */ /* 0x040fe40003f66270 */
[----:B------:R-:W-:Y:S02]  /*120b0*/  ISETP.GE.AND P6, PT, R14, 0xa, PT ;  /* 0x0000000a0e00780c */ /* 0x000fe40003fc6270 */
[----:B------:R-:W-:Y:S02]  /*120c0*/  ISETP.GT.AND P4, PT, R3, 0x1, !P3 ;  /* 0x000000010300780c */ /* 0x000fe40005f84270 */
[----:B------:R-:W-:Y:S02]  /*120d0*/  P2R R21, PR, RZ, 0x40 ;  /* 0x00000040ff157803 */ /* 0x000fe40000000000 */
[----:B------:R-:W-:Y:S02]  /*120e0*/  ISETP.LT.OR P5, PT, R4, 0x2, P4 ;  /* 0x000000020400780c */ /* 0x000fe400027a1670 */
[----:B------:R-:W-:-:S02]  /*120f0*/  ISETP.GE.AND P4, PT, R14, 0x9, PT ;  /* 0x000000090e00780c */ /* 0x000fc40003f86270 */
[----:B------:R-:W-:Y:S02]  /*12100*/  FSEL R59, R25, -INF , !P5 ;  /* 0xff800000193b7808 */ /* 0x000fe40006800000 */
[----:B------:R-:W-:-:S04]  /*12110*/  ISETP.GT.AND P5, PT, R3, 0x8, !P4 ;  /* 0x000000080300780c */ /* 0x000fc800067a4270 */
[----:B------:R-:W-:-:S04]  /*12120*/  ISETP.LT.OR P5, PT, R4, 0x9, P5 ;  /* 0x000000090400780c */ /* 0x000fc80002fa1670 */
[----:B------:R-:W-:Y:S02]  /*12130*/  FSEL R61, R28, -INF , !P5 ;  /* 0xff8000001c3d7808 */ /* 0x000fe40006800000 */
[----:B------:R-:W-:Y:S02]  /*12140*/  ISETP.GT.AND P5, PT, R3, 0x9, !P6 ;  /* 0x000000090300780c */ /* 0x000fe400077a4270 */
[----:B------:R-:W-:Y:S02]  /*12150*/  ISETP.GE.AND P6, PT, R14, 0x11, PT ;  /* 0x000000110e00780c */ /* 0x000fe40003fc6270 */
[----:B------:R-:W-:Y:S02]  /*12160*/  ISETP.LT.OR P5, PT, R4, 0xa, P5 ;  /* 0x0000000a0400780c */ /* 0x000fe40002fa1670 */
[----:B------:R-:W-:Y:S02]  /*12170*/  P2R R25, PR, RZ, 0x40 ;  /* 0x00000040ff197803 */ /* 0x000fe40000000000 */
[----:B------:R-:W-:-:S02]  /*12180*/  FSEL R63, R29, -INF , !P5 ;  /* 0xff8000001d3f7808 */ /* 0x000fc40006800000 */
[C---:B------:R-:W-:Y:S02]  /*12190*/  ISETP.GT.AND P5, PT, R3.reuse, 0x10, !P6 ;  /* 0x000000100300780c */ /* 0x040fe400077a4270 */
[----:B------:R-:W-:Y:S02]  /*121a0*/  ISETP.GE.AND P6, PT, R14, 0x12, PT ;  /* 0x000000120e00780c */ /* 0x000fe40003fc6270 */
[----:B------:R-:W-:Y:S02]  /*121b0*/  ISETP.LT.OR P5, PT, R4, 0x11, P5 ;  /* 0x000000110400780c */ /* 0x000fe40002fa1670 */
[----:B------:R-:W-:Y:S02]  /*121c0*/  P2R R29, PR, RZ, 0x40 ;  /* 0x00000040ff1d7803 */ /* 0x000fe40000000000 */
[----:B------:R-:W-:Y:S02]  /*121d0*/  FSEL R32, R32, -INF , !P5 ;  /* 0xff80000020207808 */ /* 0x000fe40006800000 */
[----:B------:R-:W-:-:S02]  /*121e0*/  ISETP.GT.AND P5, PT, R3, 0x11, !P6 ;  /* 0x000000110300780c */ /* 0x000fc400077a4270 */
[----:B------:R-:W-:Y:S02]  /*121f0*/  ISETP.GE.AND P6, PT, R14, 0x19, PT ;  /* 0x000000190e00780c */ /* 0x000fe40003fc6270 */
[----:B------:R-:W-:-:S04]  /*12200*/  ISETP.LT.OR P5, PT, R4, 0x12, P5 ;  /* 0x000000120400780c */ /* 0x000fc80002fa1670 */
        /* <DEDUP_REMOVED lines=51> */
[----:B------:R-:W-:Y:S01]  /*12540*/  ISETP.GT.AND P6, PT, R3, 0x39, !P6 ;  /* 0x000000390300780c */ /* 0x000fe200077c4270 */
[----:B------:R-:W-:-:S03]  /*12550*/  VIADD R3, R0, 0x8 ;  /* 0x0000000800037836 */ /* 0x000fc60000000000 */
[----:B------:R-:W-:Y:S02]  /*12560*/  ISETP.LT.OR P6, PT, R4, 0x3a, P6 ;  /* 0x0000003a0400780c */ /* 0x000fe400037c1670 */
[----:B------:R-:W-:Y:S02]  /*12570*/  VIADDMNMX R4, R3, R20, R13, PT ;  /* 0x0000001403047246 */ /* 0x000fe4000380010d */
[----:B------:R-:W-:Y:S02]  /*12580*/  FSEL R66, R53, -INF , !P6 ;  /* 0xff80000035427808 */ /* 0x000fe40007000000 */
[----:B------:R-:W-:Y:S01]  /*12590*/  IADD3 R3, R15, 0x8, R0 ;  /* 0x000000080f037810 */ /* 0x000fe20007ffe000 */
[----:B------:R-:W-:Y:S06]  /*125a0*/  @!P2 BRA `(.L_x_1368) ;  /* 0x000000000054a947 */ /* 0x000fec0003800000 */
[----:B------:R-:W-:Y:S01]  /*125b0*/  IADD3 R9, R197, 0x8, R0 ;  /* 0x00000008c5097810 */ /* 0x000fe20007ffe000 */
[----:B------:R-:W-:Y:S04]  /*125c0*/  BSSY B0, `(.L_x_1369) ;  /* 0x000000f000007945 */ /* 0x000fe80003800000 */
[----:B------:R-:W-:-:S05]  /*125d0*/  IMAD.IADD R9, R9, 0x1, -R198 ;  /* 0x0000000109097824 */ /* 0x000fca00078e0ac6 */
        /* <DEDUP_REMOVED lines=9> */
.L_x_1370:
[----:B------:R-:W-:-:S13]  /*12670*/  ISETP.NE.AND P6, PT, R11, 0x1, PT ;  /* 0x000000010b00780c */ /* 0x000fda0003fc5270 */
[----:B------:R-:W0:Y:S02]  /*12680*/  @P6 LDC.64 R14, c[0x0][0x9e8] ;  /* 0x00027a00ff0e6b82 */ /* 0x000e240000000a00 */
[----:B0-----:R-:W-:-:S05]  /*12690*/  @P6 IMAD.HI.U32 R6, R9, R14, RZ ;  /* 0x0000000e09066227 */ /* 0x001fca00078e00ff */
[----:B------:R-:W-:-:S07]  /*126a0*/  @P6 SHF.R.U32.HI R9, RZ, R15, R6 ;  /* 0x0000000fff096219 */ /* 0x000fce0000011606 */
.L_x_1371:
[----:B------:R-:W-:Y:S05]  /*126b0*/  BSYNC B0 ;  /* 0x0000000000007941 */ /* 0x000fea0003800000 */
.L_x_1369:
[----:B------:R-:W-:-:S04]  /*126c0*/  IMAD R9, R9, R11, -R12 ;  /* 0x0000000b09097224 */ /* 0x000fc800078e0a0c */
[----:B------:R-:W-:-:S05]  /*126d0*/  IMAD R6, R196, -0x2, R9 ;  /* 0xfffffffec4067824 */ /* 0x000fca00078e0209 */
[----:B------:R-:W-:Y:S02]  /*126e0*/  VIMNMX R3, R3, R6, !PT ;  /* 0x0000000603037248 */ /* 0x000fe40007fe0100 */
[----:B------:R-:W-:-:S07]  /*126f0*/  VIADDMNMX R4, R6, R11, R4, PT ;  /* 0x0000000b06047246 */ /* 0x000fce0003800104 */
.L_x_1368:
[----:B------:R-:W-:Y:S01]  /*12700*/  ISETP.GT.AND P3, PT, R3, 0x1, !P3 ;  /* 0x000000010300780c */ /* 0x000fe20005f64270 */
[----:B------:R-:W-:Y:S01]  /*12710*/  IMAD.IADD R10, R57, 0x1, R10 ;  /* 0x00000001390a7824 */ /* 0x000fe200078e020a */
        /* <DEDUP_REMOVED lines=33> */
[----:B------:R-:W-:Y:S02]  /*12930*/  FMNMX.FTZ R12, R66, R6, !PT ;  /* 0x00000006420c7209 */ /* 0x000fe40007810000 */
[----:B------:R-:W-:-:S02]  /*12940*/  ISETP.GT.AND P3, PT, R3, 0x19, !P3 ;  /* 0x000000190300780c */ /* 0x000fc40005f64270 */
[----:B------:R-:W-:Y:S02]  /*12950*/  ISETP.GT.AND P4, PT, R3, 0x8, !P4 ;  /* 0x000000080300780c */ /* 0x000fe40006784270 */
[C---:B------:R-:W-:Y:S02]  /*12960*/  ISETP.LT.OR P3, PT, R4.reuse, 0x1a, P3 ;  /* 0x0000001a0400780c */ /* 0x040fe40001f61670 */
[----:B------:R-:W-:Y:S02]  /*12970*/  ISETP.LT.OR P4, PT, R4, 0x9, P4 ;  /* 0x000000090400780c */ /* 0x000fe40002781670 */
[----:B------:R-:W-:Y:S02]  /*12980*/  FSEL R39, R39, -INF , !P3 ;  /* 0xff80000027277808 */ /* 0x000fe40005800000 */
[----:B------:R-:W-:Y:S02]  /*12990*/  ISETP.NE.AND P3, PT, R37, RZ, PT ;  /* 0x000000ff2500720c */ /* 0x000fe40003f65270 */
[----:B------:R-:W0:Y:S01]  /*129a0*/  SHFL.BFLY PT, R37, R12, 0x2, 0x1f ;  /* 0x0c401f000c257f89 */ /* 0x000e2200000e0000 */
[----:B------:R-:W-:-:S02]  /*129b0*/  FSEL R13, R30, -INF , !P4 ;  /* 0xff8000001e0d7808 */ /* 0x000fc40006000000 */
[----:B------:R-:W-:Y:S02]  /*129c0*/  ISETP.GT.AND P3, PT, R3, 0x20, !P3 ;  /* 0x000000200300780c */ /* 0x000fe40005f64270 */
[----:B------:R-:W-:Y:S02]  /*129d0*/  ISETP.NE.AND P4, PT, R45, RZ, PT ;  /* 0x000000ff2d00720c */ /* 0x000fe40003f85270 */
[----:B------:R-:W-:Y:S02]  /*129e0*/  ISETP.LT.OR P3, PT, R4, 0x21, P3 ;  /* 0x000000210400780c */ /* 0x000fe40001f61670 */
[----:B------:R-:W-:Y:S02]  /*129f0*/  ISETP.NE.AND P6, PT, R8, RZ, PT ;  /* 0x000000ff0800720c */ /* 0x000fe40003fc5270 */
[----:B------:R-:W-:Y:S02]  /*12a00*/  FSEL R25, R42, -INF , !P3 ;  /* 0xff8000002a197808 */ /* 0x000fe40005800000 */
[----:B------:R-:W-:-:S02]  /*12a10*/  ISETP.NE.AND P3, PT, R67, RZ, PT ;  /* 0x000000ff4300720c */ /* 0x000fc40003f65270 */
[C---:B------:R-:W-:Y:S02]  /*12a20*/  ISETP.GT.AND P5, PT, R3.reuse, 0x38, !P5 ;  /* 0x000000380300780c */ /* 0x040fe40006fa4270 */
[----:B------:R-:W-:Y:S02]  /*12a30*/  ISETP.GT.AND P3, PT, R3, 0x21, !P3 ;  /* 0x000000210300780c */ /* 0x000fe40005f64270 */
[C---:B------:R-:W-:Y:S02]  /*12a40*/  ISETP.LT.OR P5, PT, R4.reuse, 0x39, P5 ;  /* 0x000000390400780c */ /* 0x040fe40002fa1670 */
[----:B------:R-:W-:Y:S02]  /*12a50*/  ISETP.LT.OR P3, PT, R4, 0x22, P3 ;  /* 0x000000220400780c */ /* 0x000fe40001f61670 */
[----:B0-----:R-:W-:Y:S02]  /*12a60*/  FMNMX.FTZ R37, R12, R37, !PT ;  /* 0x000000250c257209 */ /* 0x001fe40007810000 */
[----:B------:R-:W-:-:S02]  /*12a70*/  FSEL R43, R43, -INF , !P3 ;  /* 0xff8000002b2b7808 */ /* 0x000fc40005800000 */
[----:B------:R-:W-:Y:S01]  /*12a80*/  ISETP.NE.AND P3, PT, R41, RZ, PT ;  /* 0x000000ff2900720c */ /* 0x000fe20003f65270 */
[----:B------:R-:W0:Y:S03]  /*12a90*/  SHFL.BFLY PT, R6, R37, 0x1, 0x1f ;  /* 0x0c201f0025067f89 */ /* 0x000e2600000e0000 */
[----:B------:R-:W-:-:S04]  /*12aa0*/  ISETP.GT.AND P3, PT, R3, 0x28, !P3 ;  /* 0x000000280300780c */ /* 0x000fc80005f64270 */
[----:B------:R-:W-:-:S04]  /*12ab0*/  ISETP.LT.OR P3, PT, R4, 0x29, P3 ;  /* 0x000000290400780c */ /* 0x000fc80001f61670 */
[----:B------:R-:W-:Y:S02]  /*12ac0*/  FSEL R29, R46, -INF , !P3 ;  /* 0xff8000002e1d7808 */ /* 0x000fe40005800000 */
[----:B------:R-:W-:-:S04]  /*12ad0*/  ISETP.NE.AND P3, PT, R68, RZ, PT ;  /* 0x000000ff4400720c */ /* 0x000fc80003f65270 */
[----:B------:R-:W-:-:S04]  /*12ae0*/  ISETP.GT.AND P3, PT, R3, 0x29, !P3 ;  /* 0x000000290300780c */ /* 0x000fc80005f64270 */
[----:B------:R-:W-:Y:S02]  /*12af0*/  ISETP.LT.OR P3, PT, R4, 0x2a, P3 ;  /* 0x0000002a0400780c */ /* 0x000fe40001f61670 */
[----:B0-----:R-:W-:Y:S02]  /*12b00*/  FMNMX.FTZ R6, R37, R6, !PT ;  /* 0x0000000625067209 */ /* 0x001fe40007810000 */
[----:B------:R-:W-:Y:S02]  /*12b10*/  FSEL R47, R47, -INF , !P3 ;  /* 0xff8000002f2f7808 */ /* 0x000fe40005800000 */
[----:B------:R-:W-:Y:S01]  /*12b20*/  ISETP.GT.AND P3, PT, R3, 0x30, !P4 ;  /* 0x000000300300780c */ /* 0x000fe20006764270 */
[----:B------:R-:W-:-:S01]  /*12b30*/  FFMA.FTZ R8, R2, R6, -8 ;  /* 0xc100000002087423 */ /* 0x000fc20000010006 */
[----:B------:R-:W-:Y:S02]  /*12b40*/  ISETP.NE.AND P4, PT, R69, RZ, PT ;  /* 0x000000ff4500720c */ /* 0x000fe40003f85270 */
[----:B------:R-:W-:-:S04]  /*12b50*/  ISETP.LT.OR P3, PT, R4, 0x31, P3 ;  /* 0x000000310400780c */ /* 0x000fc80001f61670 */
[----:B------:R-:W-:Y:S02]  /*12b60*/  FSEL R33, R50, -INF , !P3 ;  /* 0xff80000032217808 */ /* 0x000fe40005800000 */
[----:B------:R-:W-:Y:S02]  /*12b70*/  ISETP.GT.AND P3, PT, R3, RZ, !P6 ;  /* 0x000000ff0300720c */ /* 0x000fe40007764270 */
[----:B------:R-:W-:Y:S02]  /*12b80*/  ISETP.NE.AND P6, PT, R49, RZ, PT ;  /* 0x000000ff3100720c */ /* 0x000fe40003fc5270 */
[----:B------:R-:W-:-:S04]  /*12b90*/  ISETP.LT.OR P3, PT, R4, 0x1, P3 ;  /* 0x000000010400780c */ /* 0x000fc80001f61670 */
[----:B------:R-:W-:Y:S02]  /*12ba0*/  FSEL R9, R26, -INF , !P3 ;  /* 0xff8000001a097808 */ /* 0x000fe40005800000 */
[----:B------:R-:W-:-:S04]  /*12bb0*/  FSETP.NEU.FTZ.AND P3, PT, R6, -INF , PT ;  /* 0xff8000000600780b */ /* 0x000fc80003f7d000 */
[----:B------:R-:W-:Y:S02]  /*12bc0*/  FSEL R41, R8, RZ, P3 ;  /* 0x000000ff08297208 */ /* 0x000fe40001800000 */
[----:B------:R-:W-:Y:S02]  /*12bd0*/  FMNMX.FTZ R8, R9, R27, !PT ;  /* 0x0000001b09087209 */ /* 0x000fe40007810000 */
[----:B------:R-:W-:Y:S01]  /*12be0*/  ISETP.GT.AND P3, PT, R3, 0x31, !P4 ;  /* 0x000000310300780c */ /* 0x000fe20006764270 */
[----:B------:R-:W-:-:S01]  /*12bf0*/  FFMA.FTZ R20, R2, R63, -R41 ;  /* 0x0000003f02147223 */ /* 0x000fc20000010829 */
[----:B------:R-:W-:Y:S01]  /*12c00*/  FMNMX.FTZ R8, R13, R8, !PT ;  /* 0x000000080d087209 */ /* 0x000fe20007810000 */
[----:B------:R-:W-:-:S01]  /*12c10*/  FFMA.FTZ R12, R2, R24, -R41 ;  /* 0x00000018020c7223 */ /* 0x000fc20000010829 */
[----:B------:R-:W-:Y:S01]  /*12c20*/  ISETP.LT.OR P3, PT, R4, 0x32, P3 ;  /* 0x000000320400780c */ /* 0x000fe20001f61670 */
[----:B------:R0:W-:Y:S01]  /*12c30*/  MUFU.EX2 R49, R20 ;  /* 0x0000001400317308 */ /* 0x0001e20000000800 */
[----:B------:R-:W-:Y:S01]  /*12c40*/  FMNMX.FTZ R8, R31, R8, !PT ;  /* 0x000000081f087209 */ /* 0x000fe20007810000 */
[C-C-:B------:R-:W-:Y:S01]  /*12c50*/  FFMA.FTZ R24, R2.reuse, R32, -R41.reuse ;  /* 0x0000002002187223 */ /* 0x140fe20000010829 */
[----:B------:R-:W-:Y:S01]  /*12c60*/  ISETP.GT.AND P4, PT, R3, 0x39, !P6 ;  /* 0x000000390300780c */ /* 0x000fe20007784270 */
[C-C-:B------:R-:W-:Y:S01]  /*12c70*/  FFMA.FTZ R32, R2.reuse, R62, -R41.reuse ;  /* 0x0000003e02207223 */ /* 0x140fe20000010829 */
[----:B------:R-:W-:Y:S01]  /*12c80*/  FMNMX.FTZ R8, R15, R8, !PT ;  /* 0x000000080f087209 */ /* 0x000fe20007810000 */
[C-C-:B------:R-:W-:Y:S01]  /*12c90*/  FFMA.FTZ R14, R2.reuse, R59, -R41.reuse ;  /* 0x0000003b020e7223 */ /* 0x140fe20000010829 */
[----:B------:R-:W-:Y:S01]  /*12ca0*/  FSEL R51, R51, -INF , !P3 ;  /* 0xff80000033337808 */ /* 0x000fe20005800000 */
[----:B------:R-:W-:Y:S01]  /*12cb0*/  MUFU.EX2 R12, R12 ;  /* 0x0000000c000c7308 */ /* 0x000fe20000000800 */
[----:B------:R-:W-:Y:S01]  /*12cc0*/  FMNMX.FTZ R8, R35, R8, !PT ;  /* 0x0000000823087209 */ /* 0x000fe20007810000 */
[--C-:B0-----:R-:W-:Y:S01]  /*12cd0*/  FFMA.FTZ R20, R2, R60, -R41.reuse ;  /* 0x0000003c02147223 */ /* 0x101fe20000010829 */
[----:B------:R-:W-:Y:S01]  /*12ce0*/  ISETP.LT.OR P4, PT, R4, 0x3a, P4 ;  /* 0x0000003a0400780c */ /* 0x000fe20002781670 */
[C-C-:B------:R-:W-:Y:S01]  /*12cf0*/  FFMA.FTZ R4, R2.reuse, R61, -R41.reuse ;  /* 0x0000003d02047223 */ /* 0x140fe20000010829 */
[----:B------:R-:W-:Y:S01]  /*12d00*/  FMNMX.FTZ R8, R21, R8, !PT ;  /* 0x0000000815087209 */ /* 0x000fe20007810000 */
[--C-:B------:R-:W-:Y:S01]  /*12d10*/  FFMA.FTZ R34, R2, R64, -R41.reuse ;  /* 0x0000004002227223 */ /* 0x100fe20000010829 */
[----:B------:R-:W-:Y:S01]  /*12d20*/  FSEL R3, R54, -INF , !P5 ;  /* 0xff80000036037808 */ /* 0x000fe20006800000 */
[----:B------:R-:W-:Y:S01]  /*12d30*/  MUFU.EX2 R61, R20 ;  /* 0x00000014003d7308 */ /* 0x000fe20000000800 */
[----:B------:R-:W-:Y:S01]  /*12d40*/  FMNMX.FTZ R8, R39, R8, !PT ;  /* 0x0000000827087209 */ /* 0x000fe20007810000 */
[C-C-:B------:R-:W-:Y:S01]  /*12d50*/  FFMA.FTZ R26, R2.reuse, R36, -R41.reuse ;  /* 0x00000024021a7223 */ /* 0x140fe20000010829 */
[----:B------:R-:W-:Y:S01]  /*12d60*/  FSEL R55, R55, -INF , !P4 ;  /* 0xff80000037377808 */ /* 0x000fe20006000000 */
[C-C-:B------:R-:W-:Y:S01]  /*12d70*/  FFMA.FTZ R30, R2.reuse, R40, -R41.reuse ;  /* 0x00000028021e7223 */ /* 0x140fe20000010829 */
[----:B------:R-:W-:Y:S01]  /*12d80*/  FMNMX.FTZ R8, R25, R8, !PT ;  /* 0x0000000819087209 */ /* 0x000fe20007810000 */
[----:B------:R-:W-:-:S02]  /*12d90*/  FFMA.FTZ R36, R2, R52, -R41 ;  /* 0x0000003402247223 */ /* 0x000fc40000010829 */
[----:B------:R0:W1:Y:S01]  /*12da0*/  MUFU.EX2 R45, R14 ;  /* 0x0000000e002d7308 */ /* 0x0000620000000800 */
[----:B------:R-:W-:-:S04]  /*12db0*/  FMNMX.FTZ R8, R43, R8, !PT ;  /* 0x000000082b087209 */ /* 0x000fc80007810000 */
[----:B------:R-:W-:-:S03]  /*12dc0*/  FMNMX.FTZ R8, R29, R8, !PT ;  /* 0x000000081d087209 */ /* 0x000fc60007810000 */
[----:B------:R-:W-:Y:S01]  /*12dd0*/  MUFU.EX2 R63, R32 ;  /* 0x00000020003f7308 */ /* 0x000fe20000000800 */
[----:B------:R-:W-:Y:S01]  /*12de0*/  FMNMX.FTZ R8, R47, R8, !PT ;  /* 0x000000082f087209 */ /* 0x000fe20007810000 */
[C-C-:B0-----:R-:W-:Y:S01]  /*12df0*/  FFMA.FTZ R14, R2.reuse, R28, -R41.reuse ;  /* 0x0000001c020e7223 */ /* 0x141fe20000010829 */
[----:B------:R-:W-:-:S02]  /*12e00*/  FFMA.FTZ R28, R2, R58, -R41 ;  /* 0x0000003a021c7223 */ /* 0x000fc40000010829 */
[----:B------:R-:W-:-:S03]  /*12e10*/  FMNMX.FTZ R8, R33, R8, !PT ;  /* 0x0000000821087209 */ /* 0x000fc60007810000 */
[----:B------:R-:W0:Y:S01]  /*12e20*/  MUFU.EX2 R4, R4 ;  /* 0x0000000400047308 */ /* 0x000e220000000800 */
[----:B------:R-:W-:-:S04]  /*12e30*/  FMNMX.FTZ R8, R51, R8, !PT ;  /* 0x0000000833087209 */ /* 0x000fc80007810000 */
[----:B------:R-:W-:-:S03]  /*12e40*/  FMNMX.FTZ R8, R3, R8, !PT ;  /* 0x0000000803087209 */ /* 0x000fc60007810000 */
[----:B------:R-:W-:Y:S01]  /*12e50*/  MUFU.EX2 R65, R34 ;  /* 0x0000002200417308 */ /* 0x000fe20000000800 */
[----:B------:R-:W-:-:S05]  /*12e60*/  FMNMX.FTZ R8, R55, R8, !PT ;  /* 0x0000000837087209 */ /* 0x000fca0007810000 */
[----:B------:R-:W2:Y:S02]  /*12e70*/  SHFL.BFLY PT, R37, R8, 0x2, 0x1f ;  /* 0x0c401f0008257f89 */ /* 0x000ea400000e0000 */
[----:B------:R-:W-:Y:S08]  /*12e80*/  MUFU.EX2 R24, R24 ;  /* 0x0000001800187308 */ /* 0x000ff00000000800 */
[----:B------:R3:W-:Y:S08]  /*12e90*/  MUFU.EX2 R53, R14 ;  /* 0x0000000e00357308 */ /* 0x0007f00000000800 */
[----:B------:R4:W-:Y:S01]  /*12ea0*/  MUFU.EX2 R59, R28 ;  /* 0x0000001c003b7308 */ /* 0x0009e20000000800 */
[----:B---3--:R-:W-:-:S01]  /*12eb0*/  FFMA.FTZ R14, R2, R44, -R41 ;  /* 0x0000002c020e7223 */ /* 0x008fc20000010829 */
[----:B--2---:R-:W-:-:S06]  /*12ec0*/  FMNMX.FTZ R37, R8, R37, !PT ;  /* 0x0000002508257209 */ /* 0x004fcc0007810000 */
[----:B------:R-:W-:Y:S01]  /*12ed0*/  MUFU.EX2 R26, R26 ;  /* 0x0000001a001a7308 */ /* 0x000fe20000000800 */
[----:B----4-:R-:W-:-:S01]  /*12ee0*/  FFMA.FTZ R28, R2, R48, -R41 ;  /* 0x00000030021c7223 */ /* 0x010fc20000010829 */
[----:B------:R-:W-:Y:S01]  /*12ef0*/  FFMA.FTZ R41, R2, R66, -R41 ;  /* 0x0000004202297223 */ /* 0x000fe20000010829 */
[----:B------:R-:W2:Y:S05]  /*12f00*/  SHFL.BFLY PT, R8, R37, 0x1, 0x1f ;  /* 0x0c201f0025087f89 */ /* 0x000eaa00000e0000 */
[----:B------:R-:W-:Y:S08]  /*12f10*/  MUFU.EX2 R30, R30 ;  /* 0x0000001e001e7308 */ /* 0x000ff00000000800 */
[----:B------:R-:W-:Y:S08]  /*12f20*/  MUFU.EX2 R14, R14 ;  /* 0x0000000e000e7308 */ /* 0x000ff00000000800 */
[----:B------:R-:W-:Y:S01]  /*12f30*/  MUFU.EX2 R36, R36 ;  /* 0x0000002400247308 */ /* 0x000fe20000000800 */
[----:B--2---:R-:W-:-:S04]  /*12f40*/  FMNMX.FTZ R8, R37, R8, !PT ;  /* 0x0000000825087209 */ /* 0x004fc80007810000 */
[----:B------:R-:W-:Y:S01]  /*12f50*/  FSETP.NEU.FTZ.AND P3, PT, R8, -INF , PT ;  /* 0xff8000000800780b */ /* 0x000fe20003f7d000 */
[----:B------:R-:W-:-:S02]  /*12f60*/  FFMA.FTZ R20, R2, R8, -8 ;  /* 0xc100000002147423 */ /* 0x000fc40000010008 */
[----:B------:R-:W-:Y:S03]  /*12f70*/  MUFU.EX2 R41, R41 ;  /* 0x0000002900297308 */ /* 0x000fe60000000800 */
[----:B------:R-:W-:-:S05]  /*12f80*/  FSEL R20, R20, RZ, P3 ;  /* 0x000000ff14147208 */ /* 0x000fca0001800000 */
[----:B------:R-:W-:Y:S01]  /*12f90*/  MUFU.EX2 R28, R28 ;  /* 0x0000001c001c7308 */ /* 0x000fe20000000800 */
[----:B------:R-:W-:-:S01]  /*12fa0*/  FFMA.FTZ R9, R2, R9, -R20 ;  /* 0x0000000902097223 */ /* 0x000fc20000010814 */
        /* <DEDUP_REMOVED lines=14> */
[----:B------:R1:W2:Y:S01]  /*13090*/  MUFU.EX2 R32, R27 ;  /* 0x0000001b00207308 */ /* 0x0002a20000000800 */
[----:B------:R-:W-:-:S01]  /*130a0*/  FFMA.FTZ R3, R2, R3, -R20 ;  /* 0x0000000302037223 */ /* 0x000fc20000010814 */
[----:B------:R-:W-:-:S06]  /*130b0*/  FFMA.FTZ R20, R2, R55, -R20 ;  /* 0x0000003702147223 */ /* 0x000fcc0000010814 */
[----:B------:R-:W3:Y:S01]  /*130c0*/  MUFU.EX2 R13, R13 ;  /* 0x0000000d000d7308 */ /* 0x000ee20000000800 */
[----:B-1----:R-:W-:-:S04]  /*130d0*/  FADD.FTZ R27, R12, R45 ;  /* 0x0000002d0c1b7221 */ /* 0x002fc80000010000 */
[----:B0-----:R-:W-:-:S03]  /*130e0*/  FADD.FTZ R48, R4, R27 ;  /* 0x0000001b04307221 */ /* 0x001fc60000010000 */
[----:B------:R0:W1:Y:S01]  /*130f0*/  MUFU.EX2 R34, R31 ;  /* 0x0000001f00227308 */ /* 0x0000620000000800 */
[----:B--2---:R-:W-:-:S07]  /*13100*/  FADD.FTZ R46, R9, R32 ;  /* 0x00000020092e7221 */ /* 0x004fce0000010000 */
[----:B------:R-:W2:Y:S01]  /*13110*/  MUFU.EX2 R15, R15 ;  /* 0x0000000f000f7308 */ /* 0x000ea20000000800 */
[----:B---3--:R-:W-:-:S01]  /*13120*/  FADD.FTZ R27, R13, R46 ;  /* 0x0000002e0d1b7221 */ /* 0x008fc20000010000 */
[C---:B0-----:R-:W-:Y:S01]  /*13130*/  FADD.FTZ R31, R49.reuse, R48 ;  /* 0x00000030311f7221 */ /* 0x041fe20000010000 */
[----:B------:R-:W-:-:S03]  /*13140*/  F2FP.SATFINITE.E4M3.F32.PACK_AB_MERGE_C R49, R49, R4, RZ ;  /* 0x000000043131723e */ /* 0x000fc600048070ff */
[----:B------:R-:W-:Y:S01]  /*13150*/  FADD.FTZ R48, R24, R31 ;  /* 0x0000001f18307221 */ /* 0x000fe20000010000 */
[----:B------:R-:W-:Y:S01]  /*13160*/  F2FP.SATFINITE.E4M3.F32.PACK_AB_MERGE_C R188, R45, R12, R49 ;  /* 0x0000000c2dbc723e */ /* 0x000fe20004807031 */
[----:B------:R-:W0:Y:S01]  /*13170*/  MUFU.EX2 R38, R35 ;  /* 0x0000002300267308 */ /* 0x000e220000000800 */
[----:B-1----:R-:W-:-:S01]  /*13180*/  FADD.FTZ R46, R34, R27 ;  /* 0x0000001b222e7221 */ /* 0x002fc20000010000 */
[----:B------:R-:W-:Y:S01]  /*13190*/  FADD.FTZ R31, R53, R48 ;  /* 0x00000030351f7221 */ /* 0x000fe20000010000 */
[----:B------:R-:W-:Y:S02]  /*131a0*/  F2FP.SATFINITE.E4M3.F32.PACK_AB_MERGE_C R34, R34, R13, RZ ;  /* 0x0000000d2222723e */ /* 0x000fe400048070ff */
[----:B------:R-:W-:Y:S01]  /*131b0*/  F2FP.SATFINITE.E4M3.F32.PACK_AB_MERGE_C R13, R41, R36, RZ ;  /* 0x00000024290d723e */ /* 0x000fe200048070ff */
[----:B------:R-:W-:-:S01]  /*131c0*/  FADD.FTZ R12, R26, R31 ;  /* 0x0000001f1a0c7221 */ /* 0x000fc20000010000 */
[----:B------:R-:W-:Y:S01]  /*131d0*/  F2FP.SATFINITE.E4M3.F32.PACK_AB_MERGE_C R26, R59, R26, RZ ;  /* 0x0000001a3b1a723e */ /* 0x000fe200048070ff */
[----:B------:R-:W1:Y:S01]  /*131e0*/  MUFU.EX2 R21, R21 ;  /* 0x0000001500157308 */ /* 0x000e620000000800 */
[----:B--2---:R-:W-:-:S01]  /*131f0*/  FADD.FTZ R27, R15, R46 ;  /* 0x0000002e0f1b7221 */ /* 0x004fc20000010000 */
[----:B------:R-:W-:Y:S01]  /*13200*/  FADD.FTZ R59, R59, R12 ;  /* 0x0000000c3b3b7221 */ /* 0x000fe20000010000 */
[----:B------:R-:W-:-:S02]  /*13210*/  F2FP.SATFINITE.E4M3.F32.PACK_AB_MERGE_C R190, R53, R24, R26 ;  /* 0x0000001835be723e */ /* 0x000fc4000480701a */
[----:B------:R-:W-:Y:S01]  /*13220*/  F2FP.SATFINITE.E4M3.F32.PACK_AB_MERGE_C R26, R63, R14, RZ ;  /* 0x0000000e3f1a723e */ /* 0x000fe200048070ff */
[----:B------:R-:W-:-:S01]  /*13230*/  FADD.FTZ R24, R30, R59 ;  /* 0x0000003b1e187221 */ /* 0x000fc20000010000 */
[----:B------:R-:W-:Y:S01]  /*13240*/  F2FP.SATFINITE.E4M3.F32.PACK_AB_MERGE_C R186, R65, R28, R13 ;  /* 0x0000001c41ba723e */ /* 0x000fe2000480700d */
[----:B------:R-:W2:Y:S01]  /*13250*/  MUFU.EX2 R40, R39 ;  /* 0x0000002700287308 */ /* 0x000ea20000000800 */
[----:B0-----:R-:W-:-:S01]  /*13260*/  FADD.FTZ R46, R38, R27 ;  /* 0x0000001b262e7221 */ /* 0x001fc20000010000 */
[C---:B------:R-:W-:Y:S01]  /*13270*/  FADD.FTZ R31, R61.reuse, R24 ;  /* 0x000000183d1f7221 */ /* 0x040fe20000010000 */
[----:B------:R-:W-:Y:S02]  /*13280*/  F2FP.SATFINITE.E4M3.F32.PACK_AB_MERGE_C R189, R32, R9, R34 ;  /* 0x0000000920bd723e */ /* 0x000fe40004807022 */
[----:B------:R-:W-:Y:S01]  /*13290*/  F2FP.SATFINITE.E4M3.F32.PACK_AB_MERGE_C R184, R61, R30, R26 ;  /* 0x0000001e3db8723e */ /* 0x000fe2000480701a */
[----:B------:R-:W-:-:S02]  /*132a0*/  FADD.FTZ R14, R14, R31 ;  /* 0x0000001f0e0e7221 */ /* 0x000fc40000010000 */
[----:B------:R-:W0:Y:S01]  /*132b0*/  MUFU.EX2 R25, R25 ;  /* 0x0000001900197308 */ /* 0x000e220000000800 */
[----:B-1----:R-:W-:-:S01]  /*132c0*/  FADD.FTZ R27, R21, R46 ;  /* 0x0000002e151b7221 */ /* 0x002fc20000010000 */
[----:B------:R-:W-:-:S04]  /*132d0*/  FADD.FTZ R63, R63, R14 ;  /* 0x0000000e3f3f7221 */ /* 0x000fc80000010000 */
[----:B------:R-:W-:Y:S02]  /*132e0*/  FADD.FTZ R28, R28, R63 ;  /* 0x0000003f1c1c7221 */ /* 0x000fe40000010000 */
[----:B------:R-:W1:Y:S01]  /*132f0*/  MUFU.EX2 R42, R43 ;  /* 0x0000002b002a7308 */ /* 0x000e620000000800 */
[----:B--2---:R-:W-:-:S01]  /*13300*/  FADD.FTZ R12, R40, R27 ;  /* 0x0000001b280c7221 */ /* 0x004fc20000010000 */
[----:B------:R-:W-:Y:S01]  /*13310*/  FADD.FTZ R65, R65, R28 ;  /* 0x0000001c41417221 */ /* 0x000fe20000010000 */
[----:B------:R-:W-:-:S03]  /*13320*/  F2FP.SATFINITE.E4M3.F32.PACK_AB_MERGE_C R21, R40, R21, RZ ;  /* 0x000000152815723e */ /* 0x000fc600048070ff */
[----:B------:R-:W-:Y:S01]  /*13330*/  FADD.FTZ R36, R36, R65 ;  /* 0x0000004124247221 */ /* 0x000fe20000010000 */
[----:B------:R-:W-:Y:S01]  /*13340*/  F2FP.SATFINITE.E4M3.F32.PACK_AB_MERGE_C R191, R38, R15, R21 ;  /* 0x0000000f26bf723e */ /* 0x000fe20004807015 */
        /* <DEDUP_REMOVED lines=8> */
[----:B------:R-:W-:-:S04]  /*133d0*/  F2FP.SATFINITE.E4M3.F32.PACK_AB_MERGE_C R29, R44, R29, RZ ;  /* 0x0000001d2c1d723e */ /* 0x000fc800048070ff */
[----:B------:R-:W-:Y:S02]  /*133e0*/  F2FP.SATFINITE.E4M3.F32.PACK_AB_MERGE_C R185, R42, R25, R29 ;  /* 0x000000192ab9723e */ /* 0x000fe4000480701d */
[----:B------:R-:W-:Y:S01]  /*133f0*/  MUFU.EX2 R3, R3 ;  /* 0x0000000300037308 */ /* 0x000fe20000000800 */
[----:B-1----:R-:W-:-:S07]  /*13400*/  FADD.FTZ R13, R33, R12 ;  /* 0x0000000c210d7221 */ /* 0x002fce0000010000 */
[----:B------:R-:W0:Y:S01]  /*13410*/  MUFU.EX2 R20, R20 ;  /* 0x0000001400147308 */ /* 0x000e220000000800 */
[----:B--2---:R-:W-:-:S01]  /*13420*/  FADD.FTZ R12, R4, R13 ;  /* 0x0000000d040c7221 */ /* 0x004fc20000010000 */
[----:B0-----:R-:W-:-:S03]  /*13430*/  F2FP.SATFINITE.E4M3.F32.PACK_AB_MERGE_C R9, R20, R3, RZ ;  /* 0x000000031409723e */ /* 0x001fc600048070ff */
[----:B------:R-:W-:Y:S01]  /*13440*/  FADD.FTZ R3, R3, R12 ;  /* 0x0000000c03037221 */ /* 0x000fe20000010000 */
[----:B------:R-:W-:Y:S01]  /*13450*/  F2FP.SATFINITE.E4M3.F32.PACK_AB_MERGE_C R187, R4, R33, R9 ;  /* 0x0000002104bb723e */ /* 0x000fe20004807009 */
[----:B------:R-:W-:Y:S02]  /*13460*/  FADD.FTZ R4, R41, R36 ;  /* 0x0000002429047221 */ /* 0x000fe40000010000 */
[----:B------:R-:W-:-:S01]  /*13470*/  FADD.FTZ R3, R20, R3 ;  /* 0x0000000314037221 */ /* 0x000fc20000010000 */
[----:B------:R-:W-:Y:S01]  /*13480*/  VIADD R9, R56, 0xfffffffe ;  /* 0xfffffffe38097836 */ /* 0x000fe20000000000 */
        /* <DEDUP_REMOVED lines=12> */
.L_x_1374:
[----:B------:R-:W-:-:S13]  /*13550*/  ISETP.NE.AND P3, PT, R11, 0x1, PT ;  /* 0x000000010b00780c */ /* 0x000fda0003f65270 */
[----:B------:R-:W0:Y:S02]  /*13560*/  @P3 LDC.64 R14, c[0x0][0x9e8] ;  /* 0x00027a00ff0e3b82 */ /* 0x000e240000000a00 */
[----:B0-----:R-:W-:-:S05]  /*13570*/  @P3 IMAD.HI.U32 R14, R12, R14, RZ ;  /* 0x0000000e0c0e3227 */ /* 0x001fca00078e00ff */
[----:B------:R-:W-:-:S07]  /*13580*/  @P3 SHF.R.U32.HI R12, RZ, R15, R14 ;  /* 0x0000000fff0c3219 */ /* 0x000fce000001160e */
.L_x_1375:
[----:B------:R-:W-:Y:S05]  /*13590*/  BSYNC B0 ;  /* 0x0000000000007941 */ /* 0x000fea0003800000 */
.L_x_1373:
[----:B------:R-:W-:-:S05]  /*135a0*/  IMAD R11, R12, R11, R11 ;  /* 0x0000000b0c0b7224 */ /* 0x000fca00078e020b */
[----:B------:R-:W-:-:S07]  /*135b0*/  VIMNMX R10, R10, R11, PT ;  /* 0x0000000b0a0a7248 */ /* 0x000fce0003fe0100 */
.L_x_1372:
[----:B------:R-:W-:Y:S01]  /*135c0*/  SHF.R.S32.HI R11, RZ, 0x1f, R10 ;  /* 0x0000001fff0b7819 */ /* 0x000fe2000001140a */
[----:B------:R-:W-:Y:S01]  /*135d0*/  ULDC UR49, c[0x0][0x9e4] ;  /* 0x0002790000317ab9 */ /* 0x000fe20000000800 */
[----:B------:R-:W-:Y:S01]  /*135e0*/  ULDC UR48, c[0x0][0x9e4] ;  /* 0x0002790000307ab9 */ /* 0x000fe20000000800 */
[----:B------:R-:W-:Y:S01]  /*135f0*/  ULDC UR50, c[0x0][0x9dc] ;  /* 0x0002770000327ab9 */ /* 0x000fe20000000800 */
[----:B------:R-:W-:Y:S01]  /*13600*/  LEA.HI R11, R11, R10, RZ, 0x6 ;  /* 0x0000000a0b0b7211 */ /* 0x000fe200078f30ff */
[----:B------:R-:W-:Y:S01]  /*13610*/  ULDC UR52, c[0x0][0x9dc] ;  /* 0x0002770000347ab9 */ /* 0x000fe20000000800 */
[----:B------:R-:W-:Y:S01]  /*13620*/  ULDC UR53, c[0x0][0x9e0] ;  /* 0x0002780000357ab9 */ /* 0x000fe20000000800 */
[----:B------:R-:W-:Y:S01]  /*13630*/  ULDC UR51, c[0x0][0x9e0] ;  /* 0x0002780000337ab9 */ /* 0x000fe20000000800 */
[----:B------:R-:W-:Y:S02]  /*13640*/  SHF.R.S32.HI R12, RZ, 0x6, R11 ;  /* 0x00000006ff0c7819 */ /* 0x000fe4000001140b */
[----:B------:R-:W-:-:S02]  /*13650*/  CS2R R150, SRZ ;  /* 0x0000000000967805 */ /* 0x000fc4000001ff00 */
[----:B------:R-:W-:Y:S02]  /*13660*/  CS2R R148, SRZ ;  /* 0x0000000000947805 */ /* 0x000fe4000001ff00 */
[----:B------:R-:W-:Y:S02]  /*13670*/  CS2R R146, SRZ ;  /* 0x0000000000927805 */ /* 0x000fe4000001ff00 */
[----:B------:R-:W-:Y:S02]  /*13680*/  VIMNMX R12, R203, R12, !PT ;  /* 0x0000000ccb0c7248 */ /* 0x000fe40007fe0100 */
[----:B------:R-:W-:Y:S02]  /*13690*/  CS2R R144, SRZ ;  /* 0x0000000000907805 */ /* 0x000fe4000001ff00 */
[----:B------:R-:W-:Y:S02]  /*136a0*/  CS2R R142, SRZ ;  /* 0x00000000008e7805 */ /* 0x000fe4000001ff00 */
[----:B------:R-:W-:-:S02]  /*136b0*/  CS2R R140, SRZ ;  /* 0x00000000008c7805 */ /* 0x000fc4000001ff00 */
[----:B------:R-:W-:Y:S02]  /*136c0*/  ISETP.GE.AND P3, PT, R9, R12, PT ;  /* 0x0000000c0900720c */ /* 0x000fe40003f66270 */
        /* <DEDUP_REMOVED lines=57> */
[----:B------:R-:W-:Y:S01]  /*13a60*/  CS2R R24, SRZ ;  /* 0x0000000000187805 */ /* 0x000fe2000001ff00 */
[----:B------:R-:W-:Y:S06]  /*13a70*/  @!P3 BRA `(.L_x_1376) ;  /* 0x000000240030b947 */ /* 0x000fec0003800000 */
[----:B------:R-:W-:Y:S02]  /*13a80*/  IMAD.IADD R13, R152, 0x1, R0 ;  /* 0x00000001980d7824 */ /* 0x000fe400078e0200 */
[----:B------:R-:W-:Y:S02]  /*13a90*/  IMAD.MOV.U32 R151, RZ, RZ, RZ ;  /* 0x000000ffff977224 */ /* 0x000fe400078e00ff */
[----:B------:R-:W-:-:S07]  /*13aa0*/  VIADD R14, R13, 0x8 ;  /* 0x000000080d0e7836 */ /* 0x000fce0000000000 */
.L_x_1395:
[----:B------:R-:W-:Y:S01]  /*13ab0*/  ISETP.NE.AND P3, PT, R202, RZ, PT ;  /* 0x000000ffca00720c */ /* 0x000fe20003f65270 */
[----:B------:R-:W-:Y:S01]  /*13ac0*/  VIADD R15, R200, 0x1 ;  /* 0x00000001c80f7836 */ /* 0x000fe20000000000 */
[----:B------:R-:W-:Y:S05]  /*13ad0*/  YIELD ;  /* 0x0000000000007946 */ /* 0x000fea0003800000 */
[----:B------:R-:W-:-:S04]  /*13ae0*/  ISETP.NE.AND P4, PT, R15, 0x2, PT ;  /* 0x000000020f00780c */ /* 0x000fc80003f85270 */
[----:B------:R-:W-:Y:S02]  /*13af0*/  SEL R7, RZ, 0x1, P4 ;  /* 0x00000001ff077807 */ /* 0x000fe40002000000 */
[----:B------:R-:W-:Y:S02]  /*13b00*/  SEL R15, R15, RZ, P4 ;  /* 0x000000ff0f0f7207 */ /* 0x000fe40002000000 */
[----:B------:R-:W-:Y:S01]  /*13b10*/  LOP3.LUT R20, R194, R7, RZ, 0x3c, !PT ;  /* 0x00000007c2147212 */ /* 0x000fe200078e3cff */
[----:B------:R-:W-:Y:S06]  /*13b20*/  @P3 BRA `(.L_x_1377) ;  /* 0x0000000000303947 */ /* 0x000fec0003800000 */
[----:B------:R-:W-:Y:S05]  /*13b30*/  @!P0 BRA `(.L_x_1378) ;  /* 0x0000000000048947 */ /* 0x000fea0003800000 */
[----:B------:R-:W-:Y:S01]  /*13b40*/  BPT.TRAP 0x1 ;  /* 0x000000040000795c */ /* 0x000fe20000300000 */
.L_x_1378:
[----:B------:R-:W-:Y:S01]  /*13b50*/  IMAD R10, R15, 0x8, R16 ;  /* 0x000000080f0a7824 */ /* 0x000fe200078e0210 */
[----:B------:R-:W-:-:S04]  /*13b60*/  SHF.L.U32 R7, R20, 0x1f, RZ ;  /* 0x0000001f14077819 */ /* 0x000fc800000006ff */
[----:B------:R0:W1:Y:S01]  /*13b70*/  SYNCS.PHASECHK.TRANS64.TRYWAIT P4, [R10+URZ+0x28430], R7 ;  /* 0x028430070a0075a7 */ /* 0x000062000808017f */
[----:B------:R-:W-:Y:S05]  /*13b80*/  @!P0 BRA `(.L_x_1379) ;  /* 0x0000000000048947 */ /* 0x000fea0003800000 */
[----:B------:R-:W-:Y:S01]  /*13b90*/  BPT.TRAP 0x1 ;  /* 0x000000040000795c */ /* 0x000fe20000300000 */
.L_x_1379:
[----:B------:R-:W-:Y:S04]  /*13ba0*/  BSSY B0, `(.L_x_1377) ;  /* 0x0000004000007945 */ /* 0x000fe80003800000 */
[----:B-1----:R-:W-:Y:S05]  /*13bb0*/  @P4 BRA `(.L_x_1380) ;  /* 0x0000000000084947 */ /* 0x002fea0003800000 */
[----:B------:R-:W1:Y:S02]  /*13bc0*/  SYNCS.PHASECHK.TRANS64.TRYWAIT P4, [R10+URZ+0x28430], R7 ;  /* 0x028430070a0075a7 */ /* 0x000e64000808017f */
[----:B-1----:R-:W-:Y:S05]  /*13bd0*/  @!P4 BRA `(.L_x_1381) ;  /* 0x0000012c0090c947 */ /* 0x002fea0003800000 */
.L_x_1380:
[----:B------:R-:W-:Y:S05]  /*13be0*/  BSYNC B0 ;  /* 0x0000000000007941 */ /* 0x000fea0003800000 */
.L_x_1377:
[----:B01----:R-:W0:Y:S01]  /*13bf0*/  S2R R7, SR_TID.X ;  /* 0x0000000000077919 */ /* 0x003e220000002100 */
[----:B------:R-:W-:Y:S05]  /*13c00*/  WARPSYNC.ALL ;  /* 0x0000000000007948 */ /* 0x000fea0003800000 */
[----:B------:R-:W-:Y:S02]  /*13c10*/  IMAD R10, R15, 0x400, R5 ;  /* 0x000004000f0a7824 */ /* 0x000fe400078e0205 */
[----:B------:R-:W-:Y:S02]  /*13c20*/  IMAD.MOV.U32 R11, RZ, RZ, 0x40000040 ;  /* 0x40000040ff0b7424 */ /* 0x000fe400078e00ff */
[C---:B------:R-:W-:Y:S01]  /*13c30*/  VIADD R154, R10.reuse, 0x2 ;  /* 0x000000020a9a7836 */ /* 0x040fe20000000000 */
[C---:B------:R-:W-:Y:S01]  /*13c40*/  IADD3 R156, R10.reuse, 0x4, RZ ;  /* 0x000000040a9c7810 */ /* 0x040fe20007ffe0ff */
[C---:B------:R-:W-:Y:S01]  /*13c50*/  VIADD R152, R10.reuse, 0x6 ;  /* 0x000000060a987836 */ /* 0x040fe20000000000 */
[----:B------:R-:W-:Y:S01]  /*13c60*/  R2UR UR14, R10 ;  /* 0x000000000a0e72ca */ /* 0x000fe200000e0000 */
[----:B------:R-:W-:Y:S01]  /*13c70*/  IMAD.MOV.U32 R155, RZ, RZ, 0x40000040 ;  /* 0x40000040ff9b7424 */ /* 0x000fe200078e00ff */
[----:B------:R-:W-:Y:S01]  /*13c80*/  R2UR UR15, R11 ;  /* 0x000000000b0f72ca */ /* 0x000fe200000e0000 */
[----:B------:R-:W-:Y:S01]  /*13c90*/  IMAD.MOV.U32 R157, RZ, RZ, 0x40000040 ;  /* 0x40000040ff9d7424 */ /* 0x000fe200078e00ff */
[----:B------:R-:W-:Y:S01]  /*13ca0*/  R2UR UR10, R154 ;  /* 0x000000009a0a72ca */ /* 0x000fe200000e0000 */
[----:B------:R-:W-:Y:S01]  /*13cb0*/  VIADD R154, R10, 0x200 ;  /* 0x000002000a9a7836 */ /* 0x000fe20000000000 */
[----:B------:R-:W-:Y:S01]  /*13cc0*/  R2UR UR6, R156 ;  /* 0x000000009c0672ca */ /* 0x000fe200000e0000 */
[----:B------:R-:W-:Y:S01]  /*13cd0*/  IMAD.MOV.U32 R153, RZ, RZ, 0x40000040 ;  /* 0x40000040ff997424 */ /* 0x000fe200078e00ff */
[----:B------:R-:W-:Y:S01]  /*13ce0*/  R2UR UR18, R152 ;  /* 0x00000000981272ca */ /* 0x000fe200000e0000 */
[C---:B------:R-:W-:Y:S01]  /*13cf0*/  VIADD R152, R10.reuse, 0x202 ;  /* 0x000002020a987836 */ /* 0x040fe20000000000 */
[----:B------:R-:W-:Y:S01]  /*13d00*/  R2UR UR11, R155 ;  /* 0x000000009b0b72ca */ /* 0x000fe200000e0000 */
[C---:B------:R-:W-:Y:S01]  /*13d10*/  VIADD R156, R10.reuse, 0x204 ;  /* 0x000002040a9c7836 */ /* 0x040fe20000000000 */
[----:B------:R-:W-:Y:S01]  /*13d20*/  R2UR UR7, R157 ;  /* 0x000000009d0772ca */ /* 0x000fe200000e0000 */
[----:B------:R-:W-:Y:S01]  /*13d30*/  VIADD R10, R10, 0x206 ;  /* 0x000002060a0a7836 */ /* 0x000fe20000000000 */
[----:B------:R-:W-:-:S02]  /*13d40*/  R2UR UR19, R153 ;  /* 0x00000000991372ca */ /* 0x000fc400000e0000 */
[----:B------:R-:W-:Y:S02]  /*13d50*/  R2UR UR22, R154 ;  /* 0x000000009a1672ca */ /* 0x000fe400000e0000 */
[----:B------:R-:W-:Y:S02]  /*13d60*/  R2UR UR23, R155 ;  /* 0x000000009b1772ca */ /* 0x000fe400000e0000 */
[----:B0-----:R-:W-:Y:S02]  /*13d70*/  SHF.R.U32.HI R7, RZ, 0x7, R7 ;  /* 0x00000007ff077819 */ /* 0x001fe40000011607 */
[----:B------:R-:W-:Y:S02]  /*13d80*/  R2UR UR26, R152 ;  /* 0x00000000981a72ca */ /* 0x000fe400000e0000 */
[----:B------:R-:W-:Y:S01]  /*13d90*/  R2UR UR27, R153 ;  /* 0x00000000991b72ca */ /* 0x000fe200000e0000 */
[----:B------:R-:W-:Y:S01]  /*13da0*/  VIADD R7, R7, 0x8 ;  /* 0x0000000807077836 */ /* 0x000fe20000000000 */
[----:B------:R-:W-:-:S02]  /*13db0*/  R2UR UR30, R156 ;  /* 0x000000009c1e72ca */ /* 0x000fc400000e0000 */
[----:B------:R-:W-:Y:S02]  /*13dc0*/  R2UR UR31, R157 ;  /* 0x000000009d1f72ca */ /* 0x000fe400000e0000 */
[----:B------:R0:W-:Y:S01]  /*13dd0*/  BAR.SYNC.DEFER_BLOCKING R7, 0x100 ;  /* 0x000400070000751d */ /* 0x0001e20000010000 */
[----:B------:R-:W-:Y:S02]  /*13de0*/  R2UR UR34, R10 ;  /* 0x000000000a2272ca */ /* 0x000fe400000e0000 */
[----:B------:R-:W-:-:S03]  /*13df0*/  R2UR UR35, R11 ;  /* 0x000000000b2372ca */ /* 0x000fc600000e0000 */
        /* <DEDUP_REMOVED lines=27> */
.L_x_1383:
[----:B------:R-:W-:Y:S01]  /*13fb0*/  SHF.L.U32 R7, R194, 0x1f, RZ ;  /* 0x0000001fc2077819 */ /* 0x000fe200000006ff */
[----:B------:R-:W-:-:S04]  /*13fc0*/  IMAD R10, R200, 0x8, R16 ;  /* 0x00000008c80a7824 */ /* 0x000fc800078e0210 */
[----:B------:R0:W1:Y:S01]  /*13fd0*/  SYNCS.PHASECHK.TRANS64.TRYWAIT P3, [R10+URZ+0x28450], R7 ;  /* 0x028450070a0075a7 */ /* 0x000062000806017f */
[----:B------:R-:W-:Y:S05]  /*13fe0*/  @!P0 BRA `(.L_x_1384) ;  /* 0x0000000000048947 */ /* 0x000fea0003800000 */
[----:B------:R-:W-:Y:S01]  /*13ff0*/  BPT.TRAP 0x1 ;  /* 0x000000040000795c */ /* 0x000fe20000300000 */
.L_x_1384:
[----:B-1----:R-:W-:Y:S05]  /*14000*/  @P3 BRA `(.L_x_1382) ;  /* 0x0000000000083947 */ /* 0x002fea0003800000 */
[----:B------:R-:W1:Y:S02]  /*14010*/  SYNCS.PHASECHK.TRANS64.TRYWAIT P3, [R10+URZ+0x28450], R7 ;  /* 0x028450070a0075a7 */ /* 0x000e64000806017f */
[----:B-1----:R-:W-:Y:S05]  /*14020*/  @!P3 BRA `(.L_x_1385) ;  /* 0x000001280090b947 */ /* 0x002fea0003800000 */
.L_x_1382:
[----:B01----:R-:W-:Y:S01]  /*14030*/  VIADD R7, R16, 0x8000 ;  /* 0x0000800010077836 */ /* 0x003fe20000000000 */
[----:B------:R-:W-:Y:S05]  /*14040*/  WARPSYNC.ALL ;  /* 0x0000000000007948 */ /* 0x000fea0003800000 */
[----:B------:R-:W-:Y:S01]  /*14050*/  SHF.R.U32.HI R7, RZ, 0x4, R7 ;  /* 0x00000004ff077819 */ /* 0x000fe20000011607 */
[----:B------:R-:W-:Y:S01]  /*14060*/  IMAD.MOV.U32 R11, RZ, RZ, -0x7fffffe0 ;  /* 0x80000020ff0b7424 */ /* 0x000fe200078e00ff */
[----:B------:R-:W-:-:S06]  /*14070*/  WARPGROUP.ARRIVE ;  /* 0x00000000000079c5 */ /* 0x000fcc0000000000 */
[----:B------:R-:W0:Y:S01]  /*14080*/  S2R R21, SR_TID.X ;  /* 0x0000000000157919 */ /* 0x000e220000002100 */
[----:B------:R-:W-:Y:S02]  /*14090*/  LOP3.LUT R7, R7, 0x3fff, RZ, 0xc0, !PT ;  /* 0x00003fff07077812 */ /* 0x000fe400078ec0ff */
[----:B------:R-:W-:Y:S01]  /*140a0*/  R2UR UR7, R11 ;  /* 0x000000000b0772ca */ /* 0x000fe200000e0000 */
[----:B------:R-:W-:Y:S01]  /*140b0*/  IMAD.MOV.U32 R11, RZ, RZ, -0x7fffffe0 ;  /* 0x80000020ff0b7424 */ /* 0x000fe200078e00ff */
[----:B------:R-:W-:-:S05]  /*140c0*/  LOP3.LUT R7, R7, 0x10000, RZ, 0xfc, !PT ;  /* 0x0001000007077812 */ /* 0x000fca00078efcff */
[----:B------:R-:W-:Y:S02]  /*140d0*/  IMAD R10, R200, 0x400, R7 ;  /* 0x00000400c80a7824 */ /* 0x000fe400078e0207 */
[----:B------:R-:W-:-:S03]  /*140e0*/  @!P1 IMAD R7, R15, 0x8, R16 ;  /* 0x000000080f079824 */ /* 0x000fc600078e0210 */
[C---:B------:R-:W-:Y:S01]  /*140f0*/  R2UR UR6, R10.reuse ;  /* 0x000000000a0672ca */ /* 0x040fe200000e0000 */
[----:B------:R-:W-:Y:S02]  /*14100*/  VIADD R10, R10, 0x2 ;  /* 0x000000020a0a7836 */ /* 0x000fe40000000000 */
[----:B------:R-:W-:-:S05]  /*14110*/  @!P1 VIADD R7, R7, 0x28440 ;  /* 0x0002844007079836 */ /* 0x000fca0000000000 */
[----:B------:R-:W-:-:S05]  /*14120*/  @!P1 PRMT R7, RZ, 0x654, R7 ;  /* 0x00000654ff079816 */ /* 0x000fca0000000007 */
[----:B------:R-:W-:Y:S01]  /*14130*/  QGMMA.64x256x32.F32.E4M3.E4M3 R24, R188, gdesc[UR4], R24, gsb0 ;  /* 0x03e00004bc187df3 */ /* 0x000fe20008000818 */
[----:B------:R-:W-:Y:S02]  /*14140*/  R2UR UR6, R10 ;  /* 0x000000000a0672ca */ /* 0x000fe400000e0000 */
[----:B------:R-:W-:Y:S02]  /*14150*/  R2UR UR7, R11 ;  /* 0x000000000b0772ca */ /* 0x000fe400000e0000 */
[----:B0-----:R-:W-:-:S04]  /*14160*/  SHF.R.U32.HI R21, RZ, 0x7, R21 ;  /* 0x00000007ff157819 */ /* 0x001fc80000011615 */
[----:B------:R-:W-:Y:S01]  /*14170*/  IADD3 R10, -R21, 0xb, RZ ;  /* 0x0000000b150a7810 */ /* 0x000fe20007ffe1ff */
[----:B------:R-:W-:Y:S02]  /*14180*/  WARPGROUP.DEPBAR.LE gsb0, 0x0 ;  /* 0x00008000000079c5 */ /* 0x000fe40000010000 */
[----:B------:R-:W-:-:S15]  /*14190*/  WARPGROUP.ARRIVE ;  /* 0x00000000000079c5 */ /* 0x000fde0000000000 */
[----:B------:R-:W-:-:S01]  /*141a0*/  NOP ;  /* 0x0000000000007918 */ /* 0x000fc20000000000 */
[----:B------:R-:W-:Y:S03]  /*141b0*/  QGMMA.64x256x32.F32.E4M3.E4M3 R24, R184, gdesc[UR4], R24, gsb0 ;  /* 0x03e00004b8187df3 */ /* 0x000fe60008000818 */
[----:B------:R-:W-:Y:S02]  /*141c0*/  WARPGROUP.DEPBAR.LE gsb0, 0x0 ;  /* 0x00008000000079c5 */ /* 0x000fe40000010000 */
[----:B------:R-:W-:Y:S01]  /*141d0*/  IMAD.SHL.U32 R184, R9, 0x40, RZ ;  /* 0x0000004009b87824 */ /* 0x000fe200078e00ff */
[----:B------:R0:W-:Y:S06]  /*141e0*/  BAR.ARV R10, 0x100 ;  /* 0x0004000a0000751d */ /* 0x0001ec0000002000 */
[----:B------:R1:W-:Y:S02]  /*141f0*/  @!P1 SYNCS.ARRIVE.TRANS64.RED.A1T0 RZ, [R7+URZ], RZ ;  /* 0x000000ff07ff99a7 */ /* 0x0003e4000810043f */
[----:B-1----:R-:W-:-:S05]  /*14200*/  IADD3 R7, R197, 0x1, -R184 ;  /* 0x00000001c5077810 */ /* 0x002fca0007ffe8b8 */
[----:B------:R-:W-:Y:S02]  /*14210*/  IMAD.IADD R11, R7, 0x1, -R198 ;  /* 0x00000001070b7824 */ /* 0x000fe400078e0ac6 */
[----:B------:R-:W-:Y:S02]  /*14220*/  IMAD.U32 R7, RZ, RZ, UR50 ;  /* 0x00000032ff077e24 */ /* 0x000fe4000f8e00ff */
[----:B------:R-:W-:-:S03]  /*14230*/  IMAD R11, R196, -0x2, R11 ;  /* 0xfffffffec40b7824 */ /* 0x000fc600078e020b */
[----:B------:R-:W-:Y:S01]  /*14240*/  LOP3.LUT R186, RZ, R7, RZ, 0x33, !PT ;  /* 0x00000007ffba7212 */ /* 0x000fe200078e33ff */
[----:B------:R-:W-:-:S03]  /*14250*/  VIADD R187, R11, UR53 ;  /* 0x000000350bbb7c36 */ /* 0x000fc60008000000 */
[----:B------:R-:W-:Y:S01]  /*14260*/  IADD3 R189, R186, R11, RZ ;  /* 0x0000000bbabd7210 */ /* 0x000fe20007ffe0ff */
[----:B------:R-:W-:-:S04]  /*14270*/  IMAD.IADD R185, R0, 0x1, R187 ;  /* 0x0000000100b97824 */ /* 0x000fc800078e02bb */
[----:B------:R-:W-:Y:S01]  /*14280*/  IMAD.IADD R21, R0, 0x1, R189 ;  /* 0x0000000100157824 */ /* 0x000fe200078e02bd */
[----:B0-----:R-:W-:Y:S06]  /*14290*/  @!P2 BRA `(.L_x_1386) ;  /* 0x000000000058a947 */ /* 0x001fec0003800000 */
[----:B------:R-:W-:Y:S01]  /*142a0*/  IADD3 R191, R0, R197, -R198 ;  /* 0x000000c500bf7210 */ /* 0x000fe20007ffe8c6 */
[----:B------:R-:W-:Y:S03]  /*142b0*/  BSSY B0, `(.L_x_1387) ;  /* 0x0000010000007945 */ /* 0x000fe60003800000 */
[----:B------:R-:W-:-:S13]  /*142c0*/  ISETP.GT.AND P3, PT, R191, -0x1, PT ;  /* 0xffffffffbf00780c */ /* 0x000fda0003f64270 */
[----:B------:R-:W-:Y:S05]  /*142d0*/  @P3 BRA `(.L_x_1388) ;  /* 0x0000000000203947 */ /* 0x000fea0003800000 */
[----:B------:R-:W-:Y:S01]  /*142e0*/  IMAD.U32 R186, RZ, RZ, UR49 ;  /* 0x00000031ffba7e24 */ /* 0x000fe2000f8e00ff */
[----:B------:R-:W-:-:S04]  /*142f0*/  LOP3.LUT R191, RZ, R191, RZ, 0x33, !PT ;  /* 0x000000bfffbf7212 */ /* 0x000fc800078e33ff */
[----:B------:R-:W-:-:S13]  /*14300*/  ISETP.NE.AND P3, PT, R186, 0x1, PT ;  /* 0x00000001ba00780c */ /* 0x000fda0003f65270 */
[----:B------:R-:W0:Y:S02]  /*14310*/  @P3 LDC.64 R10, c[0x0][0x9e8] ;  /* 0x00027a00ff0a3b82 */ /* 0x000e240000000a00 */
[----:B0-----:R-:W-:-:S05]  /*14320*/  @P3 IMAD.HI.U32 R10, R191, R10, RZ ;  /* 0x0000000abf0a3227 */ /* 0x001fca00078e00ff */
[----:B------:R-:W-:-:S04]  /*14330*/  @P3 SHF.R.U32.HI R191, RZ, R11, R10 ;  /* 0x0000000bffbf3219 */ /* 0x000fc8000001160a */
[----:B------:R-:W-:Y:S01]  /*14340*/  LOP3.LUT R191, RZ, R191, RZ, 0x33, !PT ;  /* 0x000000bfffbf7212 */ /* 0x000fe200078e33ff */
[----:B------:R-:W-:Y:S06]  /*14350*/  BRA `(.L_x_1389) ;  /* 0x0000000000147947 */ /* 0x000fec0003800000 */
.L_x_1388:
[----:B------:R-:W-:-:S05]  /*14360*/  IMAD.U32 R186, RZ, RZ, UR49 ;  /* 0x00000031ffba7e24 */ /* 0x000fca000f8e00ff */
[----:B------:R-:W-:-:S13]  /*14370*/  ISETP.NE.AND P3, PT, R186, 0x1, PT ;  /* 0x00000001ba00780c */ /* 0x000fda0003f65270 */
[----:B------:R-:W0:Y:S02]  /*14380*/  @P3 LDC.64 R10, c[0x0][0x9e8] ;  /* 0x00027a00ff0a3b82 */ /* 0x000e240000000a00 */
[----:B0-----:R-:W-:-:S05]  /*14390*/  @P3 IMAD.HI.U32 R10, R191, R10, RZ ;  /* 0x0000000abf0a3227 */ /* 0x001fca00078e00ff */
[----:B------:R-:W-:-:S07]  /*143a0*/  @P3 SHF.R.U32.HI R191, RZ, R11, R10 ;  /* 0x0000000bffbf3219 */ /* 0x000fce000001160a */
.L_x_1389:
[----:B------:R-:W-:Y:S05]  /*143b0*/  BSYNC B0 ;  /* 0x0000000000007941 */ /* 0x000fea0003800000 */
.L_x_1387:
[----:B------:R-:W-:-:S04]  /*143c0*/  IMAD R191, R191, R186, -R184 ;  /* 0x000000babfbf7224 */ /* 0x000fc800078e0ab8 */
[----:B------:R-:W-:-:S05]  /*143d0*/  IMAD R10, R196, -0x2, R191 ;  /* 0xfffffffec40a7824 */ /* 0x000fca00078e02bf */
[----:B------:R-:W-:Y:S02]  /*143e0*/  VIADDMNMX R185, R10, R186, R185, PT ;  /* 0x000000ba0ab97246 */ /* 0x000fe400038001b9 */
[----:B------:R-:W-:-:S07]  /*143f0*/  VIMNMX R21, R21, R10, !PT ;  /* 0x0000000a15157248 */ /* 0x000fce0007fe0100 */
.L_x_1386:
[----:B------:R-:W-:Y:S02]  /*14400*/  ISETP.GT.AND P3, PT, R9, -0x1, PT ;  /* 0xffffffff0900780c */ /* 0x000fe40003f64270 */
[----:B------:R-:W-:Y:S02]  /*14410*/  IADD3 R187, R187, 0x8, R0 ;  /* 0x00000008bbbb7810 */ /* 0x000fe40007ffe000 */
[C---:B------:R-:W-:Y:S02]  /*14420*/  ISETP.GT.AND P5, PT, R21.reuse, RZ, P3 ;  /* 0x000000ff1500720c */ /* 0x040fe40001fa4270 */
[----:B------:R-:W-:Y:S02]  /*14430*/  ISETP.GT.AND P4, PT, R21, 0x1, P3 ;  /* 0x000000011500780c */ /* 0x000fe40001f84270 */
[C---:B------:R-:W-:Y:S02]  /*14440*/  ISETP.LT.OR P5, PT, R185.reuse, 0x1, P5 ;  /* 0x00000001b900780c */ /* 0x040fe40002fa1670 */
[----:B------:R-:W-:-:S02]  /*14450*/  ISETP.LT.OR P4, PT, R185, 0x2, P4 ;  /* 0x00000002b900780c */ /* 0x000fc40002781670 */
[----:B------:R-:W-:Y:S02]  /*14460*/  FSEL R191, R152, -INF , !P5 ;  /* 0xff80000098bf7808 */ /* 0x000fe40006800000 */
[----:B------:R-:W-:Y:S02]  /*14470*/  FSEL R153, R153, -INF , !P4 ;  /* 0xff80000099997808 */ /* 0x000fe40006000000 */
[C---:B------:R-:W-:Y:S02]  /*14480*/  ISETP.GT.AND P5, PT, R21.reuse, 0x8, P3 ;  /* 0x000000081500780c */ /* 0x040fe40001fa4270 */
        /* <DEDUP_REMOVED lines=39> */
[----:B------:R-:W-:Y:S02]  /*14700*/  IADD3 R189, R189, 0x8, R0 ;  /* 0x00000008bdbd7810 */ /* 0x000fe40007ffe000 */
[----:B------:R-:W-:Y:S02]  /*14710*/  FSEL R21, R180, -INF , !P5 ;  /* 0xff800000b4157808 */ /* 0x000fe40006800000 */
[----:B------:R-:W-:Y:S01]  /*14720*/  FSEL R181, R181, -INF , !P4 ;  /* 0xff800000b5b57808 */ /* 0x000fe20006000000 */
[----:B------:R-:W-:Y:S06]  /*14730*/  @!P2 BRA `(.L_x_1390) ;  /* 0x00000000005ca947 */ /* 0x000fec0003800000 */
[----:B------:R-:W-:Y:S01]  /*14740*/  ISETP.GT.AND P4, PT, R14, -0x1, PT ;  /* 0xffffffff0e00780c */ /* 0x000fe20003f84270 */
[----:B------:R-:W-:-:S12]  /*14750*/  BSSY B0, `(.L_x_1391) ;  /* 0x0000011000007945 */ /* 0x000fd80003800000 */
[----:B------:R-:W-:Y:S05]  /*14760*/  @P4 BRA `(.L_x_1392) ;  /* 0x0000000000244947 */ /* 0x000fea0003800000 */
[----:B------:R-:W-:Y:S02]  /*14770*/  IMAD.U32 R152, RZ, RZ, UR49 ;  /* 0x00000031ff987e24 */ /* 0x000fe4000f8e00ff */
[----:B------:R-:W-:-:S03]  /*14780*/  VIADD R185, R13, 0x8 ;  /* 0x000000080db97836 */ /* 0x000fc60000000000 */
[----:B------:R-:W-:Y:S02]  /*14790*/  ISETP.NE.AND P4, PT, R152, 0x1, PT ;  /* 0x000000019800780c */ /* 0x000fe40003f85270 */
[----:B------:R-:W-:-:S11]  /*147a0*/  LOP3.LUT R185, RZ, R185, RZ, 0x33, !PT ;  /* 0x000000b9ffb97212 */ /* 0x000fd600078e33ff */
[----:B------:R-:W0:Y:S02]  /*147b0*/  @P4 LDC.64 R10, c[0x0][0x9e8] ;  /* 0x00027a00ff0a4b82 */ /* 0x000e240000000a00 */
[----:B0-----:R-:W-:-:S05]  /*147c0*/  @P4 IMAD.HI.U32 R10, R185, R10, RZ ;  /* 0x0000000ab90a4227 */ /* 0x001fca00078e00ff */
[----:B------:R-:W-:-:S04]  /*147d0*/  @P4 SHF.R.U32.HI R185, RZ, R11, R10 ;  /* 0x0000000bffb94219 */ /* 0x000fc8000001160a */
[----:B------:R-:W-:Y:S01]  /*147e0*/  LOP3.LUT R185, RZ, R185, RZ, 0x33, !PT ;  /* 0x000000b9ffb97212 */ /* 0x000fe200078e33ff */
[----:B------:R-:W-:Y:S06]  /*147f0*/  BRA `(.L_x_1393) ;  /* 0x0000000000187947 */ /* 0x000fec0003800000 */
.L_x_1392:
[----:B------:R-:W-:Y:S02]  /*14800*/  IMAD.U32 R152, RZ, RZ, UR49 ;  /* 0x00000031ff987e24 */ /* 0x000fe4000f8e00ff */
[----:B------:R-:W-:-:S03]  /*14810*/  IMAD.MOV.U32 R185, RZ, RZ, R14 ;  /* 0x000000ffffb97224 */ /* 0x000fc600078e000e */
[----:B------:R-:W-:-:S13]  /*14820*/  ISETP.NE.AND P4, PT, R152, 0x1, PT ;  /* 0x000000019800780c */ /* 0x000fda0003f85270 */
[----:B------:R-:W0:Y:S02]  /*14830*/  @P4 LDC.64 R10, c[0x0][0x9e8] ;  /* 0x00027a00ff0a4b82 */ /* 0x000e240000000a00 */
[----:B0-----:R-:W-:-:S05]  /*14840*/  @P4 IMAD.HI.U32 R10, R14, R10, RZ ;  /* 0x0000000a0e0a4227 */ /* 0x001fca00078e00ff */
[----:B------:R-:W-:-:S07]  /*14850*/  @P4 SHF.R.U32.HI R185, RZ, R11, R10 ;  /* 0x0000000bffb94219 */ /* 0x000fce000001160a */
.L_x_1393:
[----:B------:R-:W-:Y:S05]  /*14860*/  BSYNC B0 ;  /* 0x0000000000007941 */ /* 0x000fea0003800000 */
.L_x_1391:
[----:B------:R-:W-:-:S04]  /*14870*/  IMAD R11, R185, R152, -R184 ;  /* 0x00000098b90b7224 */ /* 0x000fc800078e0ab8 */
[----:B------:R-:W-:-:S05]  /*14880*/  IMAD R10, R196, -0x2, R11 ;  /* 0xfffffffec40a7824 */ /* 0x000fca00078e020b */
[----:B------:R-:W-:Y:S02]  /*14890*/  VIADDMNMX R187, R10, R152, R187, PT ;  /* 0x000000980abb7246 */ /* 0x000fe400038001bb */
[----:B------:R-:W-:-:S07]  /*148a0*/  VIMNMX R189, R189, R10, !PT ;  /* 0x0000000abdbd7248 */ /* 0x000fce0007fe0100 */
.L_x_1390:
[----:B------:R-:W-:Y:S02]  /*148b0*/  FMNMX.FTZ R10, R191, R6, !PT ;  /* 0x00000006bf0a7209 */ /* 0x000fe40007810000 */
[----:B------:R-:W-:Y:S02]  /*148c0*/  ISETP.GT.AND P4, PT, R189, 0x1, P3 ;  /* 0x00000001bd00780c */ /* 0x000fe40001f84270 */
[----:B------:R-:W-:Y:S02]  /*148d0*/  FMNMX.FTZ R10, R153, R10, !PT ;  /* 0x0000000a990a7209 */ /* 0x000fe40007810000 */
[----:B------:R-:W-:Y:S02]  /*148e0*/  ISETP.LT.OR P5, PT, R187, 0x2, P4 ;  /* 0x00000002bb00780c */ /* 0x000fe400027a1670 */
[----:B------:R-:W-:Y:S02]  /*148f0*/  FMNMX.FTZ R10, R205, R10, !PT ;  /* 0x0000000acd0a7209 */ /* 0x000fe40007810000 */
[----:B------:R-:W-:-:S02]  /*14900*/  FSEL R155, R155, -INF , !P5 ;  /* 0xff8000009b9b7808 */ /* 0x000fc40006800000 */
[----:B------:R-:W-:Y:S02]  /*14910*/  FMNMX.FTZ R10, R157, R10, !PT ;  /* 0x0000000a9d0a7209 */ /* 0x000fe40007810000 */
[----:B------:R-:W-:Y:S02]  /*14920*/  ISETP.GT.AND P5, PT, R189, 0x9, P3 ;  /* 0x00000009bd00780c */ /* 0x000fe40001fa4270 */
[----:B------:R-:W-:Y:S02]  /*14930*/  FMNMX.FTZ R10, R237, R10, !PT ;  /* 0x0000000aed0a7209 */ /* 0x000fe40007810000 */
[----:B------:R-:W-:Y:S02]  /*14940*/  ISETP.LT.OR P5, PT, R187, 0xa, P5 ;  /* 0x0000000abb00780c */ /* 0x000fe40002fa1670 */
        /* <DEDUP_REMOVED lines=27> */
[C---:B------:R-:W-:Y:S02]  /*14b00*/  ISETP.LT.OR P4, PT, R187.reuse, 0x19, P4 ;  /* 0x00000019bb00780c */ /* 0x040fe40002781670 */
[----:B------:R-:W-:Y:S02]  /*14b10*/  ISETP.LT.OR P5, PT, R187, 0x22, P5 ;  /* 0x00000022bb00780c */ /* 0x000fe40002fa1670 */
[----:B------:R-:W-:Y:S02]  /*14b20*/  FSEL R166, R166, -INF , !P4 ;  /* 0xff800000a6a67808 */ /* 0x000fe40006000000 */
[----:B------:R-:W-:Y:S02]  /*14b30*/  ISETP.GT.AND P4, PT, R189, 0x20, P3 ;  /* 0x00000020bd00780c */ /* 0x000fe40001f84270 */
[----:B------:R-:W-:Y:S02]  /*14b40*/  FSEL R171, R171, -INF , !P5 ;  /* 0xff800000abab7808 */ /* 0x000fe40006800000 */
[----:B------:R-:W-:-:S02]  /*14b50*/  ISETP.GT.AND P5, PT, R189, RZ, P3 ;  /* 0x000000ffbd00720c */ /* 0x000fc40001fa4270 */
[C---:B------:R-:W-:Y:S02]  /*14b60*/  ISETP.LT.OR P4, PT, R187.reuse, 0x21, P4 ;  /* 0x00000021bb00780c */ /* 0x040fe40002781670 */
[----:B------:R-:W-:Y:S02]  /*14b70*/  ISETP.LT.OR P5, PT, R187, 0x1, P5 ;  /* 0x00000001bb00780c */ /* 0x000fe40002fa1670 */
[----:B------:R-:W-:Y:S02]  /*14b80*/  FSEL R170, R170, -INF , !P4 ;  /* 0xff800000aaaa7808 */ /* 0x000fe40006000000 */
[----:B0-----:R-:W-:Y:S02]  /*14b90*/  FMNMX.FTZ R167, R152, R156, !PT ;  /* 0x0000009c98a77209 */ /* 0x001fe40007810000 */
[----:B------:R-:W-:Y:S02]  /*14ba0*/  ISETP.GT.AND P4, PT, R189, 0x28, P3 ;  /* 0x00000028bd00780c */ /* 0x000fe40001f84270 */
[----:B------:R-:W-:Y:S01]  /*14bb0*/  FSEL R154, R154, -INF , !P5 ;  /* 0xff8000009a9a7808 */ /* 0x000fe20006800000 */
[----:B------:R-:W0:Y:S01]  /*14bc0*/  SHFL.BFLY PT, R156, R167, 0x1, 0x1f ;  /* 0x0c201f00a79c7f89 */ /* 0x000e2200000e0000 */
[----:B------:R-:W-:-:S02]  /*14bd0*/  ISETP.LT.OR P4, PT, R187, 0x29, P4 ;  /* 0x00000029bb00780c */ /* 0x000fc40002781670 */
[----:B------:R-:W-:Y:S02]  /*14be0*/  FMNMX.FTZ R152, R154, R8, !PT ;  /* 0x000000089a987209 */ /* 0x000fe40007810000 */
[----:B------:R-:W-:Y:S02]  /*14bf0*/  FSEL R174, R174, -INF , !P4 ;  /* 0xff800000aeae7808 */ /* 0x000fe40006000000 */
[----:B------:R-:W-:Y:S02]  /*14c00*/  FMNMX.FTZ R152, R155, R152, !PT ;  /* 0x000000989b987209 */ /* 0x000fe40007810000 */
[C---:B------:R-:W-:Y:S02]  /*14c10*/  ISETP.GT.AND P4, PT, R189.reuse, 0x29, P3 ;  /* 0x00000029bd00780c */ /* 0x040fe40001f84270 */
[----:B------:R-:W-:Y:S02]  /*14c20*/  ISETP.GT.AND P5, PT, R189, 0x30, P3 ;  /* 0x00000030bd00780c */ /* 0x000fe40001fa4270 */
[----:B------:R-:W-:-:S02]  /*14c30*/  FMNMX.FTZ R152, R11, R152, !PT ;  /* 0x000000980b987209 */ /* 0x000fc40007810000 */
[C---:B------:R-:W-:Y:S02]  /*14c40*/  ISETP.LT.OR P4, PT, R187.reuse, 0x2a, P4 ;  /* 0x0000002abb00780c */ /* 0x040fe40002781670 */
[----:B------:R-:W-:Y:S02]  /*14c50*/  ISETP.LT.OR P5, PT, R187, 0x31, P5 ;  /* 0x00000031bb00780c */ /* 0x000fe40002fa1670 */
[----:B------:R-:W-:Y:S02]  /*14c60*/  FMNMX.FTZ R152, R159, R152, !PT ;  /* 0x000000989f987209 */ /* 0x000fe40007810000 */
[----:B------:R-:W-:Y:S02]  /*14c70*/  FSEL R175, R175, -INF , !P4 ;  /* 0xff800000afaf7808 */ /* 0x000fe40006000000 */
[----:B------:R-:W-:Y:S02]  /*14c80*/  FSEL R178, R178, -INF , !P5 ;  /* 0xff800000b2b27808 */ /* 0x000fe40006800000 */
[----:B------:R-:W-:-:S02]  /*14c90*/  ISETP.GT.AND P4, PT, R189, 0x31, P3 ;  /* 0x00000031bd00780c */ /* 0x000fc40001f84270 */
[C---:B------:R-:W-:Y:S02]  /*14ca0*/  ISETP.GT.AND P5, PT, R189.reuse, 0x38, P3 ;  /* 0x00000038bd00780c */ /* 0x040fe40001fa4270 */
[----:B------:R-:W-:Y:S02]  /*14cb0*/  ISETP.GT.AND P3, PT, R189, 0x39, P3 ;  /* 0x00000039bd00780c */ /* 0x000fe40001f64270 */
[----:B------:R-:W-:Y:S02]  /*14cc0*/  FMNMX.FTZ R152, R185, R152, !PT ;  /* 0x00000098b9987209 */ /* 0x000fe40007810000 */
[C---:B------:R-:W-:Y:S02]  /*14cd0*/  ISETP.LT.OR P4, PT, R187.reuse, 0x32, P4 ;  /* 0x00000032bb00780c */ /* 0x040fe40002781670 */
[C---:B------:R-:W-:Y:S02]  /*14ce0*/  ISETP.LT.OR P5, PT, R187.reuse, 0x39, P5 ;  /* 0x00000039bb00780c */ /* 0x040fe40002fa1670 */
[----:B------:R-:W-:-:S02]  /*14cf0*/  ISETP.LT.OR P3, PT, R187, 0x3a, P3 ;  /* 0x0000003abb00780c */ /* 0x000fc40001f61670 */
[----:B0-----:R-:W-:Y:S02]  /*14d00*/  FMNMX.FTZ R167, R167, R156, !PT ;  /* 0x0000009ca7a77209 */ /* 0x001fe40007810000 */
[----:B------:R-:W-:Y:S02]  /*14d10*/  FMNMX.FTZ R187, R163, R152, !PT ;  /* 0x00000098a3bb7209 */ /* 0x000fe40007810000 */
[----:B------:R-:W-:Y:S01]  /*14d20*/  FSEL R179, R179, -INF , !P4 ;  /* 0xff800000b3b37808 */ /* 0x000fe20006000000 */
[----:B------:R-:W-:-:S01]  /*14d30*/  FFMA.FTZ R189, R2, R167, -8 ;  /* 0xc100000002bd7423 */ /* 0x000fc200000100a7 */
[----:B------:R-:W-:Y:S02]  /*14d40*/  FMNMX.FTZ R187, R166, R187, !PT ;  /* 0x000000bba6bb7209 */ /* 0x000fe40007810000 */
[----:B------:R-:W-:Y:S02]  /*14d50*/  FSETP.NEU.FTZ.AND P4, PT, R167, -INF , PT ;  /* 0xff800000a700780b */ /* 0x000fe40003f9d000 */
[----:B------:R-:W-:-:S02]  /*14d60*/  FMNMX.FTZ R187, R10, R187, !PT ;  /* 0x000000bb0abb7209 */ /* 0x000fc40007810000 */
[----:B------:R-:W-:Y:S02]  /*14d70*/  FSEL R189, R189, RZ, P4 ;  /* 0x000000ffbdbd7208 */ /* 0x000fe40002000000 */
[----:B------:R-:W-:Y:S02]  /*14d80*/  FMNMX.FTZ R152, R170, R187, !PT ;  /* 0x000000bbaa987209 */ /* 0x000fe40007810000 */
[----:B------:R-:W-:Y:S01]  /*14d90*/  FSEL R183, R183, -INF , !P3 ;  /* 0xff800000b7b77808 */ /* 0x000fe20005800000 */
[C-C-:B------:R-:W-:Y:S01]  /*14da0*/  FFMA.FTZ R158, R2.reuse, R191, -R189.reuse ;  /* 0x000000bf029e7223 */ /* 0x140fe200000108bd */
[----:B------:R-:W-:Y:S01]  /*14db0*/  FMNMX.FTZ R191, R171, R152, !PT ;  /* 0x00000098abbf7209 */ /* 0x000fe20007810000 */
[C-C-:B------:R-:W-:Y:S01]  /*14dc0*/  FFMA.FTZ R152, R2.reuse, R153, -R189.reuse ;  /* 0x0000009902987223 */ /* 0x140fe200000108bd */
[----:B------:R-:W-:-:S01]  /*14dd0*/  FFMA.FTZ R160, R2, R205, -R189 ;  /* 0x000000cd02a07223 */ /* 0x000fc200000108bd */
[--C-:B------:R-:W-:Y:S01]  /*14de0*/  FFMA.FTZ R162, R2, R157, -R189.reuse ;  /* 0x0000009d02a27223 */ /* 0x100fe200000108bd */
[----:B------:R-:W-:Y:S01]  /*14df0*/  FMNMX.FTZ R156, R174, R191, !PT ;  /* 0x000000bfae9c7209 */ /* 0x000fe20007810000 */
[----:B------:R0:W-:Y:S01]  /*14e00*/  MUFU.EX2 R187, R158 ;  /* 0x0000009e00bb7308 */ /* 0x0001e20000000800 */
[----:B------:R-:W-:Y:S01]  /*14e10*/  FSEL R191, R182, -INF , !P5 ;  /* 0xff800000b6bf7808 */ /* 0x000fe20006800000 */
[----:B------:R-:W-:Y:S01]  /*14e20*/  FFMA.FTZ R157, R2, R237, -R189 ;  /* 0x000000ed029d7223 */ /* 0x000fe200000108bd */
[----:B------:R-:W-:-:S04]  /*14e30*/  FMNMX.FTZ R153, R175, R156, !PT ;  /* 0x0000009caf997209 */ /* 0x000fc80007810000 */
[----:B------:R-:W-:Y:S01]  /*14e40*/  FMNMX.FTZ R156, R178, R153, !PT ;  /* 0x00000099b29c7209 */ /* 0x000fe20007810000 */
[----:B------:R-:W-:Y:S01]  /*14e50*/  MUFU.EX2 R152, R152 ;  /* 0x0000009800987308 */ /* 0x000fe20000000800 */
[----:B0-----:R-:W-:-:S01]  /*14e60*/  FFMA.FTZ R158, R2, R161, -R189 ;  /* 0x000000a1029e7223 */ /* 0x001fc200000108bd */
[C-C-:B------:R-:W-:Y:S01]  /*14e70*/  FFMA.FTZ R161, R2.reuse, R165, -R189.reuse ;  /* 0x000000a502a17223 */ /* 0x140fe200000108bd */
[----:B------:R-:W-:Y:S01]  /*14e80*/  FMNMX.FTZ R156, R179, R156, !PT ;  /* 0x0000009cb39c7209 */ /* 0x000fe20007810000 */
[C-C-:B------:R-:W-:Y:S01]  /*14e90*/  FFMA.FTZ R165, R2.reuse, R169, -R189.reuse ;  /* 0x000000a902a57223 */ /* 0x140fe200000108bd */
[----:B------:R-:W-:-:S01]  /*14ea0*/  FFMA.FTZ R169, R2, R173, -R189 ;  /* 0x000000ad02a97223 */ /* 0x000fc200000108bd */
[----:B------:R-:W-:Y:S01]  /*14eb0*/  FFMA.FTZ R173, R2, R177, -R189 ;  /* 0x000000b102ad7223 */ /* 0x000fe200000108bd */
[----:B------:R-:W-:Y:S01]  /*14ec0*/  FMNMX.FTZ R180, R191, R156, !PT ;  /* 0x0000009cbfb47209 */ /* 0x000fe20007810000 */
[----:B------:R0:W-:Y:S01]  /*14ed0*/  MUFU.EX2 R153, R160 ;  /* 0x000000a000997308 */ /* 0x0001e20000000800 */
[----:B------:R-:W-:-:S02]  /*14ee0*/  FSEL R177, R167, RZ, P4 ;  /* 0x000000ffa7b17208 */ /* 0x000fc40002000000 */
[----:B------:R-:W-:-:S05]  /*14ef0*/  FMNMX.FTZ R180, R183, R180, !PT ;  /* 0x000000b4b7b47209 */ /* 0x000fca0007810000 */
[----:B------:R-:W1:Y:S01]  /*14f00*/  SHFL.BFLY PT, R205, R180, 0x2, 0x1f ;  /* 0x0c401f00b4cd7f89 */ /* 0x000e6200000e0000 */
[----:B0-----:R-:W-:-:S01]  /*14f10*/  FFMA.FTZ R160, R2, R164, -R189 ;  /* 0x000000a402a07223 */ /* 0x001fc200000108bd */
[C-C-:B------:R-:W-:Y:S01]  /*14f20*/  FFMA.FTZ R164, R2.reuse, R172, -R189.reuse ;  /* 0x000000ac02a47223 */ /* 0x140fe200000108bd */
[----:B------:R0:W-:Y:S08]  /*14f30*/  MUFU.EX2 R156, R162 ;  /* 0x000000a2009c7308 */ /* 0x0001f00000000800 */
[----:B------:R-:W-:Y:S01]  /*14f40*/  MUFU.EX2 R157, R157 ;  /* 0x0000009d009d7308 */ /* 0x000fe20000000800 */
[----:B0-----:R-:W-:-:S01]  /*14f50*/  FFMA.FTZ R162, R2, R168, -R189 ;  /* 0x000000a802a27223 */ /* 0x001fc200000108bd */
[C-C-:B------:R-:W-:Y:S01]  /*14f60*/  FFMA.FTZ R168, R2.reuse, R176, -R189.reuse ;  /* 0x000000b002a87223 */ /* 0x140fe200000108bd */
[----:B------:R-:W-:-:S01]  /*14f70*/  FFMA.FTZ R176, R2, R21, -R189 ;  /* 0x0000001502b07223 */ /* 0x000fc200000108bd */
[----:B------:R-:W-:Y:S01]  /*14f80*/  FFMA.FTZ R189, R2, R181, -R189 ;  /* 0x000000b502bd7223 */ /* 0x000fe200000108bd */
[----:B------:R-:W-:-:S03]  /*14f90*/  FADD.FTZ R181, -R177, R6 ;  /* 0x00000006b1b57221 */ /* 0x000fc60000010100 */
[----:B------:R-:W-:Y:S01]  /*14fa0*/  MUFU.EX2 R158, R158 ;  /* 0x0000009e009e7308 */ /* 0x000fe20000000800 */
[----:B------:R-:W-:Y:S01]  /*14fb0*/  FMUL.FTZ R6, R2, R181 ;  /* 0x000000b502067220 */ /* 0x000fe20000410000 */
[----:B-1----:R-:W-:-:S06]  /*14fc0*/  FMNMX.FTZ R205, R180, R205, !PT ;  /* 0x000000cdb4cd7209 */ /* 0x002fcc0007810000 */
[----:B------:R-:W0:Y:S01]  /*14fd0*/  MUFU.EX2 R6, R6 ;  /* 0x0000000600067308 */ /* 0x000e220000000800 */
[----:B------:R-:W1:Y:S07]  /*14fe0*/  SHFL.BFLY PT, R172, R205, 0x1, 0x1f ;  /* 0x0c201f00cdac7f89 */ /* 0x000e6e00000e0000 */
[----:B------:R-:W-:Y:S08]  /*14ff0*/  MUFU.EX2 R160, R160 ;  /* 0x000000a000a07308 */ /* 0x000ff00000000800 */
[----:B------:R-:W-:Y:S08]  /*15000*/  MUFU.EX2 R161, R161 ;  /* 0x000000a100a17308 */ /* 0x000ff00000000800 */
[----:B------:R-:W-:Y:S01]  /*15010*/  MUFU.EX2 R162, R162 ;  /* 0x000000a200a27308 */ /* 0x000fe20000000800 */
[----:B-1----:R-:W-:-:S04]  /*15020*/  FMNMX.FTZ R21, R205, R172, !PT ;  /* 0x000000accd157209 */ /* 0x002fc80007810000 */
[----:B------:R-:W-:Y:S01]  /*15030*/  FSETP.NEU.FTZ.AND P3, PT, R21, -INF , PT ;  /* 0xff8000001500780b */ /* 0x000fe20003f7d000 */
[----:B------:R-:W-:-:S02]  /*15040*/  FFMA.FTZ R180, R2, R21, -8 ;  /* 0xc100000002b47423 */ /* 0x000fc40000010015 */
[----:B------:R1:W-:Y:S03]  /*15050*/  MUFU.EX2 R172, R176 ;  /* 0x000000b000ac7308 */ /* 0x0003e60000000800 */
[----:B------:R-:W-:-:S05]  /*15060*/  FSEL R181, R180, RZ, P3 ;  /* 0x000000ffb4b57208 */ /* 0x000fca0001800000 */
[----:B------:R-:W-:Y:S01]  /*15070*/  MUFU.EX2 R165, R165 ;  /* 0x000000a500a57308 */ /* 0x000fe20000000800 */
[----:B-1----:R-:W-:-:S01]  /*15080*/  FFMA.FTZ R176, R2, R159, -R181 ;  /* 0x0000009f02b07223 */ /* 0x002fc200000108b5 */
[C-C-:B------:R-:W-:Y:S01]  /*15090*/  FFMA.FTZ R159, R2.reuse, R185, -R181.reuse ;  /* 0x000000b9029f7223 */ /* 0x140fe200000108b5 */
[----:B------:R-:W-:Y:S01]  /*150a0*/  FSEL R185, R21, RZ, P3 ;  /* 0x000000ff15b97208 */ /* 0x000fe20001800000 */
[C-C-:B------:R-:W-:Y:S01]  /*150b0*/  FFMA.FTZ R154, R2.reuse, R154, -R181.reuse ;  /* 0x0000009a029a7223 */ /* 0x140fe200000108b5 */
[----:B------:R-:W-:-:S01]  /*150c0*/  FFMA.FTZ R155, R2, R155, -R181 ;  /* 0x0000009b029b7223 */ /* 0x000fc200000108b5 */
[C-C-:B------:R-:W-:Y:S01]  /*150d0*/  FFMA.FTZ R11, R2.reuse, R11, -R181.reuse ;  /* 0x0000000b020b7223 */ /* 0x140fe200000108b5 */
[----:B------:R-:W-:-:S01]  /*150e0*/  FFMA.FTZ R180, R2, R163, -R181 ;  /* 0x000000a302b47223 */ /* 0x000fc200000108b5 */
[----:B------:R-:W-:Y:S01]  /*150f0*/  FADD.FTZ R185, -R185, R8 ;  /* 0x00000008b9b97221 */ /* 0x000fe20000010100 */
[----:B------:R-:W-:Y:S01]  /*15100*/  MUFU.EX2 R176, R176 ;  /* 0x000000b000b07308 */ /* 0x000fe20000000800 */
[----:B------:R-:W-:-:S01]  /*15110*/  FFMA.FTZ R163, R2, R166, -R181 ;  /* 0x000000a602a37223 */ /* 0x000fc200000108b5 */
[C-C-:B------:R-:W-:Y:S01]  /*15120*/  FFMA.FTZ R8, R2.reuse, R10, -R181.reuse ;  /* 0x0000000a02087223 */ /* 0x140fe200000108b5 */
[C---:B------:R-:W-:Y:S01]  /*15130*/  FMUL.FTZ R185, R2.reuse, R185 ;  /* 0x000000b902b97220 */ /* 0x040fe20000410000 */
        /* <DEDUP_REMOVED lines=8> */
[----:B------:R-:W-:Y:S01]  /*151c0*/  FFMA.FTZ R181, R2, R183, -R181 ;  /* 0x000000b702b57223 */ /* 0x000fe200000108b5 */
[----:B0-----:R-:W-:-:S03]  /*151d0*/  FFMA.FTZ R183, R6, R4, R187 ;  /* 0x0000000406b77223 */ /* 0x001fc600000100bb */
[----:B------:R-:W0:Y:S01]  /*151e0*/  MUFU.EX2 R185, R185 ;  /* 0x000000b900b97308 */ /* 0x000e220000000800 */
[----:B------:R-:W-:-:S07]  /*151f0*/  FADD.FTZ R170, R152, R183 ;  /* 0x000000b798aa7221 */ /* 0x000fce0000010000 */
[----:B------:R-:W1:Y:S08]  /*15200*/  MUFU.EX2 R155, R155 ;  /* 0x0000009b009b7308 */ /* 0x000e700000000800 */
[----:B------:R-:W2:Y:S01]  /*15210*/  MUFU.EX2 R11, R11 ;  /* 0x0000000b000b7308 */ /* 0x000ea20000000800 */
[----:B0-----:R-:W-:-:S01]  /*15220*/  FFMA.FTZ R4, R185, R3, R154 ;  /* 0x00000003b9047223 */ /* 0x001fc2000001009a */
[----:B------:R-:W-:-:S06]  /*15230*/  FADD.FTZ R3, R153, R170 ;  /* 0x000000aa99037221 */ /* 0x000fcc0000010000 */
[----:B------:R-:W0:Y:S01]  /*15240*/  MUFU.EX2 R159, R159 ;  /* 0x0000009f009f7308 */ /* 0x000e220000000800 */
[----:B-1----:R-:W-:-:S07]  /*15250*/  FADD.FTZ R4, R155, R4 ;  /* 0x000000049b047221 */ /* 0x002fce0000010000 */
[----:B------:R-:W1:Y:S01]  /*15260*/  MUFU.EX2 R180, R180 ;  /* 0x000000b400b47308 */ /* 0x000e620000000800 */
[----:B--2---:R-:W-:-:S01]  /*15270*/  FADD.FTZ R183, R11, R4 ;  /* 0x000000040bb77221 */ /* 0x004fc20000010000 */
[----:B------:R-:W-:-:S03]  /*15280*/  FADD.FTZ R4, R156, R3 ;  /* 0x000000039c047221 */ /* 0x000fc60000010000 */
[----:B------:R-:W-:Y:S01]  /*15290*/  FADD.FTZ R170, R176, R183 ;  /* 0x000000b7b0aa7221 */ /* 0x000fe20000010000 */
[----:B------:R-:W-:-:S02]  /*152a0*/  FADD.FTZ R3, R157, R4 ;  /* 0x000000049d037221 */ /* 0x000fc40000010000 */
[----:B------:R-:W2:Y:S01]  /*152b0*/  MUFU.EX2 R163, R163 ;  /* 0x000000a300a37308 */ /* 0x000ea20000000800 */
[----:B0-----:R-:W-:-:S01]  /*152c0*/  FADD.FTZ R183, R159, R170 ;  /* 0x000000aa9fb77221 */ /* 0x001fc20000010000 */
[----:B------:R-:W-:-:S04]  /*152d0*/  FADD.FTZ R3, R158, R3 ;  /* 0x000000039e037221 */ /* 0x000fc80000010000 */
[----:B------:R-:W-:Y:S02]  /*152e0*/  FADD.FTZ R170, R160, R3 ;  /* 0x00000003a0aa7221 */ /* 0x000fe40000010000 */
[----:B------:R-:W0:Y:S01]  /*152f0*/  MUFU.EX2 R8, R8 ;  /* 0x0000000800087308 */ /* 0x000e220000000800 */
[----:B-1----:R-:W-:-:S01]  /*15300*/  FADD.FTZ R4, R180, R183 ;  /* 0x000000b7b4047221 */ /* 0x002fc20000010000 */
[----:B------:R-:W-:-:S06]  /*15310*/  FADD.FTZ R183, R161, R170 ;  /* 0x000000aaa1b77221 */ /* 0x000fcc0000010000 */
[----:B------:R-:W1:Y:S01]  /*15320*/  MUFU.EX2 R10, R10 ;  /* 0x0000000a000a7308 */ /* 0x000e620000000800 */
[----:B--2---:R-:W-:-:S01]  /*15330*/  FADD.FTZ R3, R163, R4 ;  /* 0x00000004a3037221 */ /* 0x004fc20000010000 */
[----:B------:R-:W-:-:S06]  /*15340*/  FADD.FTZ R4, R162, R183 ;  /* 0x000000b7a2047221 */ /* 0x000fcc0000010000 */
[----:B------:R-:W2:Y:S01]  /*15350*/  MUFU.EX2 R171, R171 ;  /* 0x000000ab00ab7308 */ /* 0x000ea20000000800 */
[----:B0-----:R-:W-:-:S07]  /*15360*/  FADD.FTZ R3, R8, R3 ;  /* 0x0000000308037221 */ /* 0x001fce0000010000 */
        /* <DEDUP_REMOVED lines=18> */
[----:B0-----:R-:W-:-:S04]  /*15490*/  FADD.FTZ R3, R173, R4 ;  /* 0x00000004ad037221 */ /* 0x001fc80000010000 */
[----:B------:R-:W-:-:S03]  /*154a0*/  FADD.FTZ R4, R172, R3 ;  /* 0x00000003ac047221 */ /* 0x000fc60000010000 */
[----:B------:R-:W0:Y:S01]  /*154b0*/  MUFU.EX2 R177, R189 ;  /* 0x000000bd00b17308 */ /* 0x000e220000000800 */
[----:B-1----:R-:W-:-:S07]  /*154c0*/  FADD.FTZ R174, R179, R174 ;  /* 0x000000aeb3ae7221 */ /* 0x002fce0000010000 */
[----:B------:R-:W1:Y:S01]  /*154d0*/  MUFU.EX2 R170, R181 ;  /* 0x000000b500aa7308 */ /* 0x000e620000000800 */
[----:B--2---:R-:W-:-:S01]  /*154e0*/  FADD.FTZ R3, R191, R174 ;  /* 0x000000aebf037221 */ /* 0x004fc20000010000 */
[----:B0-----:R-:W-:-:S03]  /*154f0*/  FADD.FTZ R4, R177, R4 ;  /* 0x00000004b1047221 */ /* 0x001fc60000010000 */
[----:B-1----:R-:W-:Y:S01]  /*15500*/  FADD.FTZ R3, R170, R3 ;  /* 0x00000003aa037221 */ /* 0x002fe20000010000 */
[----:B------:R-:W-:Y:S06]  /*15510*/  @!P0 BRA `(.L_x_1394) ;  /* 0x0000000000048947 */ /* 0x000fec0003800000 */
[----:B------:R-:W-:Y:S01]  /*15520*/  BPT.TRAP 0x1 ;  /* 0x000000040000795c */ /* 0x000fe20000300000 */
.L_x_1394:
[----:B------:R-:W-:Y:S01]  /*15530*/  F2FP.SATFINITE.E4M3.F32.PACK_AB_MERGE_C R11, R176, R11, RZ ;  /* 0x0000000bb00b723e */ /* 0x000fe200048070ff */
[----:B------:R-:W-:Y:S01]  /*15540*/  FMUL.FTZ R24, R24, R6 ;  /* 0x0000000618187220 */ /* 0x000fe20000410000 */
[----:B------:R-:W-:Y:S01]  /*15550*/  F2FP.SATFINITE.E4M3.F32.PACK_AB_MERGE_C R163, R8, R163, RZ ;  /* 0x000000a308a3723e */ /* 0x000fe200048070ff */
[----:B------:R-:W-:Y:S01]  /*15560*/  IMAD R8, R200, 0x8, R16 ;  /* 0x00000008c8087824 */ /* 0x000fe200078e0210 */
[----:B------:R-:W-:Y:S01]  /*15570*/  ISETP.GT.AND P3, PT, R9, R12, PT ;  /* 0x0000000c0900720c */ /* 0x000fe20003f64270 */
[----:B------:R-:W-:Y:S01]  /*15580*/  FMUL.FTZ R25, R25, R6 ;  /* 0x0000000619197220 */ /* 0x000fe20000410000 */
[----:B------:R-:W-:Y:S01]  /*15590*/  F2FP.SATFINITE.E4M3.F32.PACK_AB_MERGE_C R189, R155, R154, R11 ;  /* 0x0000009a9bbd723e */ /* 0x000fe2000480700b */
[----:B------:R-:W-:Y:S01]  /*155a0*/  IMAD.U32 R11, RZ, RZ, UR42 ;  /* 0x0000002aff0b7e24 */ /* 0x000fe2000f8e00ff */
[----:B------:R-:W-:Y:S01]  /*155b0*/  F2FP.SATFINITE.E4M3.F32.PACK_AB_MERGE_C R166, R175, R166, RZ ;  /* 0x000000a6afa6723e */ /* 0x000fe200048070ff */
[----:B------:R-:W-:Y:S01]  /*155c0*/  VIADD R8, R8, 0x28460 ;  /* 0x0002846008087836 */ /* 0x000fe20000000000 */
[----:B------:R-:W-:Y:S01]  /*155d0*/  F2FP.SATFINITE.E4M3.F32.PACK_AB_MERGE_C R188, R156, R153, RZ ;  /* 0x000000999cbc723e */ /* 0x000fe200048070ff */
[----:B------:R-:W-:Y:S01]  /*155e0*/  FMUL.FTZ R28, R28, R6 ;  /* 0x000000061c1c7220 */ /* 0x000fe20000410000 */
[----:B------:R-:W-:Y:S01]  /*155f0*/  F2FP.SATFINITE.E4M3.F32.PACK_AB_MERGE_C R166, R171, R10, R166 ;  /* 0x0000000aaba6723e */ /* 0x000fe200048070a6 */
[-C--:B------:R-:W-:Y:S01]  /*15600*/  FMUL.FTZ R29, R29, R6.reuse ;  /* 0x000000061d1d7220 */ /* 0x080fe20000410000 */
[----:B------:R-:W-:Y:S01]  /*15610*/  PRMT R8, R11, 0x654, R8 ;  /* 0x000006540b087816 */ /* 0x000fe20000000008 */
[----:B------:R-:W-:Y:S01]  /*15620*/  FMUL.FTZ R32, R32, R6 ;  /* 0x0000000620207220 */ /* 0x000fe20000410000 */
[----:B------:R-:W-:Y:S01]  /*15630*/  F2FP.SATFINITE.E4M3.F32.PACK_AB_MERGE_C R160, R161, R160, RZ ;  /* 0x000000a0a1a0723e */ /* 0x000fe200048070ff */
[----:B------:R-:W-:Y:S01]  /*15640*/  FMUL.FTZ R33, R33, R6 ;  /* 0x0000000621217220 */ /* 0x000fe20000410000 */
[----:B------:R-:W-:Y:S01]  /*15650*/  F2FP.SATFINITE.E4M3.F32.PACK_AB_MERGE_C R164, R169, R164, RZ ;  /* 0x000000a4a9a4723e */ /* 0x000fe200048070ff */
[----:B------:R0:W-:Y:S01]  /*15660*/  SYNCS.ARRIVE.TRANS64.RED.A1T0 RZ, [R8+URZ], RZ ;  /* 0x000000ff08ff79a7 */ /* 0x0001e2000810043f */
[----:B------:R-:W-:Y:S01]  /*15670*/  F2FP.SATFINITE.E4M3.F32.PACK_AB_MERGE_C R172, R177, R172, RZ ;  /* 0x000000acb1ac723e */ /* 0x000fe200048070ff */
[-C--:B------:R-:W-:Y:S01]  /*15680*/  FMUL.FTZ R36, R36, R6.reuse ;  /* 0x0000000624247220 */ /* 0x080fe20000410000 */
[----:B------:R-:W-:Y:S01]  /*15690*/  F2FP.SATFINITE.E4M3.F32.PACK_AB_MERGE_C R170, R170, R191, RZ ;  /* 0x000000bfaaaa723e */ /* 0x000fe200048070ff */
        /* <DEDUP_REMOVED lines=125> */
[----:B0-----:R-:W-:Y:S01]  /*15e70*/  IMAD.MOV.U32 R8, RZ, RZ, R21 ;  /* 0x000000ffff087224 */ /* 0x001fe200078e0015 */
[----:B------:R-:W-:Y:S01]  /*15e80*/  F2FP.SATFINITE.E4M3.F32.PACK_AB_MERGE_C R184, R165, R162, R164 ;  /* 0x000000a2a5b8723e */ /* 0x000fe200048070a4 */
[----:B------:R-:W-:Y:S01]  /*15e90*/  IMAD.MOV.U32 R6, RZ, RZ, R167 ;  /* 0x000000ffff067224 */ /* 0x000fe200078e00a7 */
[----:B------:R-:W-:Y:S01]  /*15ea0*/  F2FP.SATFINITE.E4M3.F32.PACK_AB_MERGE_C R186, R173, R168, R172 ;  /* 0x000000a8adba723e */ /* 0x000fe200048070ac */
[----:B------:R-:W-:Y:S01]  /*15eb0*/  IMAD.MOV.U32 R194, RZ, RZ, R20 ;  /* 0x000000ffffc27224 */ /* 0x000fe200078e0014 */
[----:B------:R-:W-:Y:S01]  /*15ec0*/  F2FP.SATFINITE.E4M3.F32.PACK_AB_MERGE_C R187, R179, R178, R170 ;  /* 0x000000b2b3bb723e */ /* 0x000fe200048070aa */
[----:B------:R-:W-:-:S02]  /*15ed0*/  IMAD.MOV.U32 R200, RZ, RZ, R15 ;  /* 0x000000ffffc87224 */ /* 0x000fc400078e000f */
[----:B------:R-:W-:Y:S01]  /*15ee0*/  IMAD.MOV.U32 R185, RZ, RZ, R166 ;  /* 0x000000ffffb97224 */ /* 0x000fe200078e00a6 */
[----:B------:R-:W-:Y:S06]  /*15ef0*/  @P3 BRA `(.L_x_1395) ;  /* 0xffffffd800ec3947 */ /* 0x000fec000383ffff */
[----:B------:R-:W-:Y:S01]  /*15f00*/  IMAD.MOV.U32 R8, RZ, RZ, R21 ;  /* 0x000000ffff087224 */ /* 0x000fe200078e0015 */
[----:B------:R-:W-:Y:S01]  /*15f10*/  MOV R200, R15 ;  /* 0x0000000f00c87202 */ /* 0x000fe20000000f00 */
[----:B------:R-:W-:Y:S02]  /*15f20*/  IMAD.MOV.U32 R6, RZ, RZ, R167 ;  /* 0x000000ffff067224 */ /* 0x000fe400078e00a7 */
[----:B------:R-:W-:-:S07]  /*15f30*/  IMAD.MOV.U32 R194, RZ, RZ, R20 ;  /* 0x000000ffffc27224 */ /* 0x000fce00078e0014 */
.L_x_1376:
[----:B------:R-:W0:Y:S01]  /*15f40*/  LDC R15, c[0x0][0x9e4] ;  /* 0x00027900ff0f7b82 */ /* 0x000e220000000800 */
[----:B------:R-:W-:Y:S01]  /*15f50*/  IMAD.IADD R7, R204, 0x1, -R7 ;  /* 0x00000001cc077824 */ /* 0x000fe200078e0a07 */
[----:B0-----:R-:W-:-:S13]  /*15f60*/  ISETP.GE.AND P5, PT, R15, 0x1, PT ;  /* 0x000000010f00780c */ /* 0x001fda0003fa6270 */
[----:B------:R-:W-:Y:S05]  /*15f70*/  @!P5 BRA `(.L_x_1396) ;  /* 0x000000000044d947 */ /* 0x000fea0003800000 */
        /* <DEDUP_REMOVED lines=10> */
.L_x_1398:
[----:B------:R-:W-:-:S13]  /*16020*/  ISETP.NE.AND P2, PT, R15, 0x1, PT ;  /* 0x000000010f00780c */ /* 0x000fda0003f45270 */
[----:B------:R-:W0:Y:S02]  /*16030*/  @P2 LDC.64 R10, c[0x0][0x9e8] ;  /* 0x00027a00ff0a2b82 */ /* 0x000e240000000a00 */
[----:B0-----:R-:W-:-:S05]  /*16040*/  @P2 IMAD.HI.U32 R10, R204, R10, RZ ;  /* 0x0000000acc0a2227 */ /* 0x001fca00078e00ff */
[----:B------:R-:W-:-:S07]  /*16050*/  @P2 SHF.R.U32.HI R204, RZ, R11, R10 ;  /* 0x0000000bffcc2219 */ /* 0x000fce000001160a */
.L_x_1399:
[----:B------:R-:W-:Y:S05]  /*16060*/  BSYNC B0 ;  /* 0x0000000000007941 */ /* 0x000fea0003800000 */
.L_x_1397:
[----:B------:R-:W-:-:S05]  /*16070*/  IMAD R204, R204, R15, RZ ;  /* 0x0000000fcccc7224 */ /* 0x000fca00078e02ff */
[----:B------:R-:W-:-:S07]  /*16080*/  VIMNMX R7, R7, R204, !PT ;  /* 0x000000cc07077248 */ /* 0x000fce0007fe0100 */
.L_x_1396:
[----:B------:R-:W-:-:S05]  /*16090*/  VIADD R7, R7, 0x3f ;  /* 0x0000003f07077836 */ /* 0x000fca0000000000 */
[----:B------:R-:W-:-:S04]  /*160a0*/  SHF.R.S32.HI R10, RZ, 0x1f, R7 ;  /* 0x0000001fff0a7819 */ /* 0x000fc80000011407 */
[----:B------:R-:W-:-:S04]  /*160b0*/  LEA.HI R10, R10, R7, RZ, 0x6 ;  /* 0x000000070a0a7211 */ /* 0x000fc800078f30ff */
[----:B------:R-:W-:-:S04]  /*160c0*/  SHF.R.S32.HI R10, RZ, 0x6, R10 ;  /* 0x00000006ff0a7819 */ /* 0x000fc8000001140a */
[----:B------:R-:W-:-:S04]  /*160d0*/  VIMNMX R12, R203, R10, !PT ;  /* 0x0000000acb0c7248 */ /* 0x000fc80007fe0100 */
[----:B------:R-:W-:-:S13]  /*160e0*/  ISETP.GE.AND P2, PT, R9, R12, PT ;  /* 0x0000000c0900720c */ /* 0x000fda0003f46270 */
[----:B------:R-:W-:Y:S05]  /*160f0*/  @!P2 BRA `(.L_x_1400) ;  /* 0x0000001800bca947 */ /* 0x000fea0003800000 */
[----:B------:R-:W-:Y:S02]  /*16100*/  IMAD.MOV.U32 R11, RZ, RZ, R8 ;  /* 0x000000ffff0b7224 */ /* 0x000fe400078e0008 */
[----:B------:R-:W-:Y:S02]  /*16110*/  IMAD.MOV.U32 R10, RZ, RZ, R6 ;  /* 0x000000ffff0a7224 */ /* 0x000fe400078e0006 */
[----:B------:R-:W-:Y:S02]  /*16120*/  IMAD.MOV.U32 R13, RZ, RZ, R9 ;  /* 0x000000ffff0d7224 */ /* 0x000fe400078e0009 */
[----:B------:R-:W-:-:S07]  /*16130*/  IMAD.MOV.U32 R15, RZ, RZ, R194 ;  /* 0x000000ffff0f7224 */ /* 0x000fce00078e00c2 */
.L_x_1411:
[----:B------:R-:W-:Y:S01]  /*16140*/  ISETP.NE.AND P2, PT, R200, 0x1, PT ;  /* 0x00000001c800780c */ /* 0x000fe20003f45270 */
[----:B------:R-:W-:Y:S05]  /*16150*/  YIELD ;  /* 0x0000000000007946 */ /* 0x000fea0003800000 */
[----:B------:R-:W-:Y:S02]  /*16160*/  SEL R194, RZ, 0x1, P2 ;  /* 0x00000001ffc27807 */ /* 0x000fe40001000000 */
[----:B------:R-:W-:Y:S02]  /*16170*/  ISETP.NE.AND P2, PT, R202, RZ, PT ;  /* 0x000000ffca00720c */ /* 0x000fe40003f45270 */
[----:B------:R-:W-:-:S11]  /*16180*/  LOP3.LUT R194, R15, R194, RZ, 0x3c, !PT ;  /* 0x000000c20fc27212 */ /* 0x000fd600078e3cff */
[----:B------:R-:W-:Y:S05]  /*16190*/  @P2 BRA `(.L_x_1401) ;  /* 0x00000000003c2947 */ /* 0x000fea0003800000 */
[----:B------:R-:W-:Y:S05]  /*161a0*/  @!P0 BRA `(.L_x_1402) ;  /* 0x0000000000048947 */ /* 0x000fea0003800000 */
[----:B------:R-:W-:Y:S01]  /*161b0*/  BPT.TRAP 0x1 ;  /* 0x000000040000795c */ /* 0x000fe20000300000 */
.L_x_1402:
[----:B------:R-:W-:-:S05]  /*161c0*/  VIADD R6, R200, 0x1 ;  /* 0x00000001c8067836 */ /* 0x000fca0000000000 */
[----:B------:R-:W-:-:S04]  /*161d0*/  ISETP.NE.AND P3, PT, R6, 0x2, PT ;  /* 0x000000020600780c */ /* 0x000fc80003f65270 */
[----:B------:R-:W-:Y:S02]  /*161e0*/  SEL R7, R6, RZ, P3 ;  /* 0x000000ff06077207 */ /* 0x000fe40001800000 */
[----:B------:R-:W-:-:S03]  /*161f0*/  SHF.L.U32 R6, R194, 0x1f, RZ ;  /* 0x0000001fc2067819 */ /* 0x000fc600000006ff */
[----:B------:R-:W-:-:S04]  /*16200*/  IMAD R7, R7, 0x8, R16 ;  /* 0x0000000807077824 */ /* 0x000fc800078e0210 */
[----:B------:R0:W1:Y:S01]  /*16210*/  SYNCS.PHASECHK.TRANS64.TRYWAIT P3, [R7+URZ+0x28430], R6 ;  /* 0x02843006070075a7 */ /* 0x000062000806017f */
[----:B------:R-:W-:Y:S05]  /*16220*/  @!P0 BRA `(.L_x_1403) ;  /* 0x0000000000048947 */ /* 0x000fea0003800000 */
[----:B------:R-:W-:Y:S01]  /*16230*/  BPT.TRAP 0x1 ;  /* 0x000000040000795c */ /* 0x000fe20000300000 */
.L_x_1403:
[----:B------:R-:W-:Y:S04]  /*16240*/  BSSY B0, `(.L_x_1401) ;  /* 0x0000004000007945 */ /* 0x000fe80003800000 */
[----:B-1----:R-:W-:Y:S05]  /*16250*/  @P3 BRA `(.L_x_1404) ;  /* 0x0000000000083947 */ /* 0x002fea0003800000 */
[----:B------:R-:W1:Y:S02]  /*16260*/  SYNCS.PHASECHK.TRANS64.TRYWAIT P3, [R7+URZ+0x28430], R6 ;  /* 0x02843006070075a7 */ /* 0x000e64000806017f */
[----:B-1----:R-:W-:Y:S05]  /*16270*/  @!P3 BRA `(.L_x_1405) ;  /* 0x000001080010b947 */ /* 0x002fea0003800000 */
.L_x_1404:
[----:B------:R-:W-:Y:S05]  /*16280*/  BSYNC B0 ;  /* 0x0000000000007941 */ /* 0x000fea0003800000 */
.L_x_1401:
[----:B------:R-:W2:Y:S01]  /*16290*/  S2R R8, SR_TID.X ;  /* 0x0000000000087919 */ /* 0x000ea20000002100 */
[----:B01----:R-:W-:Y:S01]  /*162a0*/  IMAD.MOV.U32 R7, RZ, RZ, 0x40000040 ;  /* 0x40000040ff077424 */ /* 0x003fe200078e00ff */
[----:B------:R-:W-:Y:S05]  /*162b0*/  WARPSYNC.ALL ;  /* 0x0000000000007948 */ /* 0x000fea0003800000 */
[----:B------:R-:W-:Y:S01]  /*162c0*/  R2UR UR15, R7 ;  /* 0x00000000070f72ca */ /* 0x000fe200000e0000 */
[----:B------:R-:W-:Y:S02]  /*162d0*/  VIADD R14, R200, 0x1 ;  /* 0x00000001c80e7836 */ /* 0x000fe40000000000 */
[----:B------:R-:W-:-:S03]  /*162e0*/  IMAD.MOV.U32 R9, RZ, RZ, 0x40000040 ;  /* 0x40000040ff097424 */ /* 0x000fc600078e00ff */
[C---:B------:R-:W-:Y:S02]  /*162f0*/  ISETP.NE.AND P3, PT, R14.reuse, 0x2, PT ;  /* 0x000000020e00780c */ /* 0x040fe40003f65270 */
[----:B------:R-:W-:Y:S01]  /*16300*/  R2UR UR11, R9 ;  /* 0x00000000090b72ca */ /* 0x000fe200000e0000 */
[----:B------:R-:W-:Y:S01]  /*16310*/  IMAD.MOV.U32 R9, RZ, RZ, 0x40000040 ;  /* 0x40000040ff097424 */ /* 0x000fe200078e00ff */
[----:B------:R-:W-:-:S04]  /*16320*/  SEL R14, R14, RZ, P3 ;  /* 0x000000ff0e0e7207 */ /* 0x000fc80001800000 */
[----:B------:R-:W-:Y:S01]  /*16330*/  R2UR UR7, R9 ;  /* 0x00000000090772ca */ /* 0x000fe200000e0000 */
[----:B------:R-:W-:Y:S02]  /*16340*/  IMAD R6, R14, 0x400, R5 ;  /* 0x000004000e067824 */ /* 0x000fe400078e0205 */
[----:B------:R-:W-:-:S03]  /*16350*/  IMAD.MOV.U32 R9, RZ, RZ, 0x40000040 ;  /* 0x40000040ff097424 */ /* 0x000fc600078e00ff */
[----:B------:R-:W-:Y:S02]  /*16360*/  R2UR UR14, R6 ;  /* 0x00000000060e72ca */ /* 0x000fe400000e0000 */
[----:B------:R-:W-:Y:S02]  /*16370*/  R2UR UR19, R9 ;  /* 0x00000000091372ca */ /* 0x000fe400000e0000 */
[----:B------:R-:W-:Y:S02]  /*16380*/  MOV R9, 0x40000040 ;  /* 0x4000004000097802 */ /* 0x000fe40000000f00 */
[----:B--2---:R-:W-:Y:S02]  /*16390*/  SHF.R.U32.HI R8, RZ, 0x7, R8 ;  /* 0x00000007ff087819 */ /* 0x004fe40000011608 */
[----:B------:R-:W-:Y:S01]  /*163a0*/  R2UR UR23, R9 ;  /* 0x00000000091772ca */ /* 0x000fe200000e0000 */
[----:B------:R-:W-:Y:S02]  /*163b0*/  IMAD.MOV.U32 R9, RZ, RZ, 0x40000040 ;  /* 0x40000040ff097424 */ /* 0x000fe400078e00ff */
[----:B------:R-:W-:-:S02]  /*163c0*/  VIADD R7, R8, 0x8 ;  /* 0x0000000808077836 */ /* 0x000fc40000000000 */
[----:B------:R-:W-:Y:S01]  /*163d0*/  VIADD R8, R6, 0x2 ;  /* 0x0000000206087836 */ /* 0x000fe20000000000 */
[----:B------:R-:W-:Y:S01]  /*163e0*/  R2UR UR27, R9 ;  /* 0x00000000091b72ca */ /* 0x000fe200000e0000 */
[----:B------:R-:W-:Y:S01]  /*163f0*/  IMAD.MOV.U32 R9, RZ, RZ, 0x40000040 ;  /* 0x40000040ff097424 */ /* 0x000fe200078e00ff */
[----:B------:R0:W-:Y:S02]  /*16400*/  BAR.SYNC.DEFER_BLOCKING R7, 0x100 ;  /* 0x000400070000751d */ /* 0x0001e40000010000 */
[----:B------:R-:W-:Y:S01]  /*16410*/  R2UR UR10, R8 ;  /* 0x00000000080a72ca */ /* 0x000fe200000e0000 */
[----:B------:R-:W-:Y:S01]  /*16420*/  VIADD R8, R6, 0x4 ;  /* 0x0000000406087836 */ /* 0x000fe20000000000 */
[----:B------:R-:W-:-:S04]  /*16430*/  R2UR UR31, R9 ;  /* 0x00000000091f72ca */ /* 0x000fc800000e0000 */
[----:B------:R-:W-:Y:S01]  /*16440*/  R2UR UR6, R8 ;  /* 0x00000000080672ca */ /* 0x000fe200000e0000 */
[----:B------:R-:W-:Y:S02]  /*16450*/  VIADD R8, R6, 0x6 ;  /* 0x0000000606087836 */ /* 0x000fe40000000000 */
[----:B0-----:R-:W-:-:S03]  /*16460*/  IMAD.MOV.U32 R7, RZ, RZ, 0x40000040 ;  /* 0x40000040ff077424 */ /* 0x001fc600078e00ff */
[----:B------:R-:W-:Y:S01]  /*16470*/  R2UR UR18, R8 ;  /* 0x00000000081272ca */ /* 0x000fe200000e0000 */
[----:B------:R-:W-:Y:S01]  /*16480*/  VIADD R8, R6, 0x200 ;  /* 0x0000020006087836 */ /* 0x000fe20000000000 */
[----:B------:R-:W-:-:S04]  /*16490*/  R2UR UR35, R7 ;  /* 0x00000000072372ca */ /* 0x000fc800000e0000 */
[----:B------:R-:W-:Y:S01]  /*164a0*/  R2UR UR22, R8 ;  /* 0x00000000081672ca */ /* 0x000fe200000e0000 */
[----:B------:R-:W-:Y:S01]  /*164b0*/  VIADD R8, R6, 0x202 ;  /* 0x0000020206087836 */ /* 0x000fe20000000000 */
[----:B------:R-:W-:-:S04]  /*164c0*/  WARPGROUP.ARRIVE ;  /* 0x00000000000079c5 */ /* 0x000fc80000000000 */
[----:B------:R-:W-:Y:S01]  /*164d0*/  R2UR UR26, R8 ;  /* 0x00000000081a72ca */ /* 0x000fe200000e0000 */
[C---:B------:R-:W-:Y:S02]  /*164e0*/  VIADD R8, R6.reuse, 0x204 ;  /* 0x0000020406087836 */ /* 0x040fe40000000000 */
[----:B------:R-:W-:Y:S01]  /*164f0*/  VIADD R6, R6, 0x206 ;  /* 0x0000020606067836 */ /* 0x000fe20000000000 */
[----:B------:R-:W-:Y:S02]  /*16500*/  QGMMA.64x64x32.F32.E4M3.E4M3 R152, gdesc[UR12], RZ, !UPT, gsb0 ;  /* 0x00e000000c9879f3 */ /* 0x000fe4000c0008ff */
[----:B------:R-:W-:Y:S02]  /*16510*/  R2UR UR30, R8 ;  /* 0x00000000081e72ca */ /* 0x000fe400000e0000 */
[----:B------:R-:W-:Y:S01]  /*16520*/  R2UR UR34, R6 ;  /* 0x00000000062272ca */ /* 0x000fe200000e0000 */
        /* <DEDUP_REMOVED lines=22> */
[----:B------:R-:W-:Y:S05]  /*16690*/  @P2 BRA `(.L_x_1406) ;  /* 0x0000000000282947 */ /* 0x000fea0003800000 */
[----:B------:R-:W-:Y:S05]  /*166a0*/  @!P0 BRA `(.L_x_1407) ;  /* 0x0000000000048947 */ /* 0x000fea0003800000 */
[----:B------:R-:W-:Y:S01]  /*166b0*/  BPT.TRAP 0x1 ;  /* 0x000000040000795c */ /* 0x000fe20000300000 */
.L_x_1407:
[----:B------:R-:W-:Y:S01]  /*166c0*/  SHF.L.U32 R6, R15, 0x1f, RZ ;  /* 0x0000001f0f067819 */ /* 0x000fe200000006ff */
[----:B------:R-:W-:-:S04]  /*166d0*/  IMAD R7, R200, 0x8, R16 ;  /* 0x00000008c8077824 */ /* 0x000fc800078e0210 */
[----:B------:R0:W1:Y:S01]  /*166e0*/  SYNCS.PHASECHK.TRANS64.TRYWAIT P2, [R7+URZ+0x28450], R6 ;  /* 0x02845006070075a7 */ /* 0x000062000804017f */
[----:B------:R-:W-:Y:S05]  /*166f0*/  @!P0 BRA `(.L_x_1408) ;  /* 0x0000000000048947 */ /* 0x000fea0003800000 */
[----:B------:R-:W-:Y:S01]  /*16700*/  BPT.TRAP 0x1 ;  /* 0x000000040000795c */ /* 0x000fe20000300000 */
.L_x_1408:
[----:B-1----:R-:W-:Y:S05]  /*16710*/  @P2 BRA `(.L_x_1406) ;  /* 0x0000000000082947 */ /* 0x002fea0003800000 */
[----:B------:R-:W1:Y:S02]  /*16720*/  SYNCS.PHASECHK.TRANS64.TRYWAIT P2, [R7+URZ+0x28450], R6 ;  /* 0x02845006070075a7 */ /* 0x000e64000804017f */
[----:B-1----:R-:W-:Y:S05]  /*16730*/  @!P2 BRA `(.L_x_1409) ;  /* 0x0000010000f4a947 */ /* 0x002fea0003800000 */
.L_x_1406:
[----:B01----:R-:W-:Y:S01]  /*16740*/  VIADD R6, R16, 0x8000 ;  /* 0x0000800010067836 */ /* 0x003fe20000000000 */
[----:B------:R-:W-:Y:S05]  /*16750*/  WARPSYNC.ALL ;  /* 0x0000000000007948 */ /* 0x000fea0003800000 */
[----:B------:R-:W-:Y:S01]  /*16760*/  SHF.R.U32.HI R6, RZ, 0x4, R6 ;  /* 0x00000004ff067819 */ /* 0x000fe20000011606 */
[----:B------:R-:W-:Y:S01]  /*16770*/  WARPGROUP.ARRIVE ;  /* 0x00000000000079c5 */ /* 0x000fe20000000000 */
[----:B------:R-:W-:-:S05]  /*16780*/  FMNMX.FTZ R8, R152, R10, !PT ;  /* 0x0000000a98087209 */ /* 0x000fca0007810000 */
[----:B------:R-:W0:Y:S01]  /*16790*/  S2R R204, SR_TID.X ;  /* 0x0000000000cc7919 */ /* 0x000e220000002100 */
[----:B------:R-:W-:-:S04]  /*167a0*/  LOP3.LUT R6, R6, 0x3fff, RZ, 0xc0, !PT ;  /* 0x00003fff06067812 */ /* 0x000fc800078ec0ff */
[----:B------:R-:W-:-:S05]  /*167b0*/  LOP3.LUT R7, R6, 0x10000, RZ, 0xfc, !PT ;  /* 0x0001000006077812 */ /* 0x000fca00078efcff */
[----:B------:R-:W-:Y:S02]  /*167c0*/  IMAD R6, R200, 0x400, R7 ;  /* 0x00000400c8067824 */ /* 0x000fe400078e0207 */
[----:B------:R-:W-:-:S03]  /*167d0*/  IMAD.MOV.U32 R7, RZ, RZ, -0x7fffffe0 ;  /* 0x80000020ff077424 */ /* 0x000fc600078e00ff */
[C---:B------:R-:W-:Y:S01]  /*167e0*/  R2UR UR6, R6.reuse ;  /* 0x00000000060672ca */ /* 0x040fe200000e0000 */
[----:B------:R-:W-:Y:S01]  /*167f0*/  VIADD R6, R6, 0x2 ;  /* 0x0000000206067836 */ /* 0x000fe20000000000 */
[----:B------:R-:W-:Y:S02]  /*16800*/  R2UR UR7, R7 ;  /* 0x00000000070772ca */ /* 0x000fe400000e0000 */
[----:B------:R-:W-:Y:S02]  /*16810*/  FMNMX.FTZ R7, R153, R8, !PT ;  /* 0x0000000899077209 */ /* 0x000fe40007810000 */
[----:B------:R-:W-:-:S04]  /*16820*/  FMNMX.FTZ R8, R154, R11, !PT ;  /* 0x0000000b9a087209 */ /* 0x000fc80007810000 */
[----:B------:R-:W-:Y:S02]  /*16830*/  FMNMX.FTZ R9, R155, R8, !PT ;  /* 0x000000089b097209 */ /* 0x000fe40007810000 */
[----:B------:R-:W-:Y:S02]  /*16840*/  FMNMX.FTZ R8, R156, R7, !PT ;  /* 0x000000079c087209 */ /* 0x000fe40007810000 */
[----:B------:R-:W-:Y:S01]  /*16850*/  FMNMX.FTZ R20, R158, R9, !PT ;  /* 0x000000099e147209 */ /* 0x000fe20007810000 */
[----:B------:R-:W-:Y:S01]  /*16860*/  QGMMA.64x256x32.F32.E4M3.E4M3 R24, R188, gdesc[UR4], R24, gsb0 ;  /* 0x03e00004bc187df3 */ /* 0x000fe20008000818 */
        /* <DEDUP_REMOVED lines=25> */
[----:B------:R-:W-:Y:S02]  /*16a00*/  R2UR UR6, R6 ;  /* 0x00000000060672ca */ /* 0x000fe400000e0000 */
[----:B------:R-:W-:Y:S01]  /*16a10*/  FMNMX.FTZ R20, R183, R20, !PT ;  /* 0x00000014b7147209 */ /* 0x000fe20007810000 */
[----:B------:R-:W1:Y:S01]  /*16a20*/  SHFL.BFLY PT, R7, R8, 0x2, 0x1f ;  /* 0x0c401f0008077f89 */ /* 0x000e6200000e0000 */
[----:B0-----:R-:W-:-:S03]  /*16a30*/  SHF.R.U32.HI R204, RZ, 0x7, R204 ;  /* 0x00000007ffcc7819 */ /* 0x001fc600000116cc */
[----:B------:R-:W0:Y:S01]  /*16a40*/  SHFL.BFLY PT, R15, R20, 0x2, 0x1f ;  /* 0x0c401f00140f7f89 */ /* 0x000e2200000e0000 */
[----:B-1----:R-:W-:Y:S01]  /*16a50*/  FMNMX.FTZ R9, R8, R7, !PT ;  /* 0x0000000708097209 */ /* 0x002fe20007810000 */
[----:B------:R-:W-:Y:S01]  /*16a60*/  IMAD.MOV.U32 R7, RZ, RZ, -0x7fffffe0 ;  /* 0x80000020ff077424 */ /* 0x000fe200078e00ff */
[----:B0-----:R-:W-:-:S03]  /*16a70*/  FMNMX.FTZ R15, R20, R15, !PT ;  /* 0x0000000f140f7209 */ /* 0x001fc60007810000 */
[----:B------:R-:W0:Y:S01]  /*16a80*/  SHFL.BFLY PT, R6, R9, 0x1, 0x1f ;  /* 0x0c201f0009067f89 */ /* 0x000e2200000e0000 */
[----:B------:R-:W-:Y:S02]  /*16a90*/  R2UR UR7, R7 ;  /* 0x00000000070772ca */ /* 0x000fe400000e0000 */
[----:B0-----:R-:W-:-:S05]  /*16aa0*/  FMNMX.FTZ R6, R9, R6, !PT ;  /* 0x0000000609067209 */ /* 0x001fca0007810000 */
[----:B------:R-:W-:Y:S01]  /*16ab0*/  FFMA.FTZ R9, R2, R6, -8 ;  /* 0xc100000002097423 */ /* 0x000fe20000010006 */
[----:B------:R-:W-:-:S03]  /*16ac0*/  FADD.FTZ R7, -R6, R10 ;  /* 0x0000000a06077221 */ /* 0x000fc60000010100 */
[C-C-:B------:R-:W-:Y:S01]  /*16ad0*/  FFMA.FTZ R20, R2.reuse, R152, -R9.reuse ;  /* 0x0000009802147223 */ /* 0x140fe20000010809 */
[----:B------:R-:W-:-:S01]  /*16ae0*/  FFMA.FTZ R21, R2, R160, -R9 ;  /* 0x000000a002157223 */ /* 0x000fc20000010809 */
[C-C-:B------:R-:W-:Y:S01]  /*16af0*/  FFMA.FTZ R152, R2.reuse, R157, -R9.reuse ;  /* 0x0000009d02987223 */ /* 0x140fe20000010809 */
[----:B------:R-:W-:-:S01]  /*16b00*/  FFMA.FTZ R160, R2, R165, -R9 ;  /* 0x000000a502a07223 */ /* 0x000fc20000010809 */
[C-C-:B------:R-:W-:Y:S01]  /*16b10*/  FFMA.FTZ R157, R2.reuse, R168, -R9.reuse ;  /* 0x000000a8029d7223 */ /* 0x140fe20000010809 */
[----:B------:R-:W-:-:S01]  /*16b20*/  FFMA.FTZ R165, R2, R176, -R9 ;  /* 0x000000b002a57223 */ /* 0x000fc20000010809 */
[C-C-:B------:R-:W-:Y:S01]  /*16b30*/  FFMA.FTZ R168, R2.reuse, R173, -R9.reuse ;  /* 0x000000ad02a87223 */ /* 0x140fe20000010809 */
[----:B------:R-:W-:-:S01]  /*16b40*/  FFMA.FTZ R176, R2, R181, -R9 ;  /* 0x000000b502b07223 */ /* 0x000fc20000010809 */
[----:B------:R-:W-:Y:S01]  /*16b50*/  FMUL.FTZ R7, R2, R7 ;  /* 0x0000000702077220 */ /* 0x000fe20000410000 */
[----:B------:R-:W-:Y:S08]  /*16b60*/  MUFU.EX2 R20, R20 ;  /* 0x0000001400147308 */ /* 0x000ff00000000800 */
[----:B------:R-:W0:Y:S08]  /*16b70*/  MUFU.EX2 R7, R7 ;  /* 0x0000000700077308 */ /* 0x000e300000000800 */
[----:B------:R-:W-:Y:S08]  /*16b80*/  MUFU.EX2 R152, R152 ;  /* 0x0000009800987308 */ /* 0x000ff00000000800 */
[----:B------:R-:W-:Y:S01]  /*16b90*/  MUFU.EX2 R21, R21 ;  /* 0x0000001500157308 */ /* 0x000fe20000000800 */
[----:B0-----:R-:W-:-:S07]  /*16ba0*/  FFMA.FTZ R4, R7, R4, R20 ;  /* 0x0000000407047223 */ /* 0x001fce0000010014 */
[----:B------:R-:W-:Y:S08]  /*16bb0*/  MUFU.EX2 R160, R160 ;  /* 0x000000a000a07308 */ /* 0x000ff00000000800 */
[----:B------:R-:W-:Y:S08]  /*16bc0*/  MUFU.EX2 R157, R157 ;  /* 0x0000009d009d7308 */ /* 0x000ff00000000800 */
[----:B------:R-:W-:Y:S08]  /*16bd0*/  MUFU.EX2 R168, R168 ;  /* 0x000000a800a87308 */ /* 0x000ff00000000800 */
[----:B------:R-:W-:Y:S08]  /*16be0*/  MUFU.EX2 R165, R165 ;  /* 0x000000a500a57308 */ /* 0x000ff00000000800 */
[----:B------:R-:W-:Y:S01]  /*16bf0*/  MUFU.EX2 R176, R176 ;  /* 0x000000b000b07308 */ /* 0x000fe20000000800 */
[----:B------:R-:W-:-:S02]  /*16c00*/  WARPGROUP.DEPBAR.LE gsb0, 0x0 ;  /* 0x00008000000079c5 */ /* 0x000fc40000010000 */
[----:B------:R-:W-:Y:S01]  /*16c10*/  WARPGROUP.ARRIVE ;  /* 0x00000000000079c5 */ /* 0x000fe20000000000 */
[----:B------:R-:W0:Y:S05]  /*16c20*/  SHFL.BFLY PT, R188, R15, 0x1, 0x1f ;  /* 0x0c201f000fbc7f89 */ /* 0x000e2a00000e0000 */
[----:B------:R-:W-:Y:S01]  /*16c30*/  QGMMA.64x256x32.F32.E4M3.E4M3 R24, R184, gdesc[UR4], R24, gsb0 ;  /* 0x03e00004b8187df3 */ /* 0x000fe20008000818 */
[----:B0-----:R-:W-:Y:S01]  /*16c40*/  FMNMX.FTZ R8, R15, R188, !PT ;  /* 0x000000bc0f087209 */ /* 0x001fe20007810000 */
[C-C-:B------:R-:W-:Y:S01]  /*16c50*/  FFMA.FTZ R15, R2.reuse, R156, -R9.reuse ;  /* 0x0000009c020f7223 */ /* 0x140fe20000010809 */
[----:B------:R-:W-:-:S01]  /*16c60*/  FFMA.FTZ R156, R2, R161, -R9 ;  /* 0x000000a1029c7223 */ /* 0x000fc20000010809 */
[C-C-:B------:R-:W-:Y:S01]  /*16c70*/  FFMA.FTZ R161, R2.reuse, R172, -R9.reuse ;  /* 0x000000ac02a17223 */ /* 0x140fe20000010809 */
[----:B------:R-:W-:-:S01]  /*16c80*/  FFMA.FTZ R172, R2, R177, -R9 ;  /* 0x000000b102ac7223 */ /* 0x000fc20000010809 */
[----:B------:R-:W-:-:S02]  /*16c90*/  FADD.FTZ R11, -R8, R11 ;  /* 0x0000000b080b7221 */ /* 0x000fc40000010100 */
[----:B------:R-:W-:Y:S02]  /*16ca0*/  MUFU.EX2 R15, R15 ;  /* 0x0000000f000f7308 */ /* 0x000fe40000000800 */
[C---:B------:R-:W-:Y:S01]  /*16cb0*/  FMUL.FTZ R10, R2.reuse, R11 ;  /* 0x0000000b020a7220 */ /* 0x040fe20000410000 */
[C-C-:B------:R-:W-:Y:S01]  /*16cc0*/  FFMA.FTZ R11, R2.reuse, R153, -R9.reuse ;  /* 0x00000099020b7223 */ /* 0x140fe20000010809 */
[----:B------:R-:W-:-:S01]  /*16cd0*/  FFMA.FTZ R153, R2, R164, -R9 ;  /* 0x000000a402997223 */ /* 0x000fc20000010809 */
[C-C-:B------:R-:W-:Y:S01]  /*16ce0*/  FFMA.FTZ R164, R2.reuse, R169, -R9.reuse ;  /* 0x000000a902a47223 */ /* 0x140fe20000010809 */
[----:B------:R-:W-:-:S01]  /*16cf0*/  FFMA.FTZ R169, R2, R180, -R9 ;  /* 0x000000b402a97223 */ /* 0x000fc20000010809 */
[----:B------:R-:W-:Y:S01]  /*16d00*/  FFMA.FTZ R9, R2, R8, -8 ;  /* 0xc100000002097423 */ /* 0x000fe20000010008 */
[----:B------:R-:W-:Y:S01]  /*16d10*/  MUFU.EX2 R10, R10 ;  /* 0x0000000a000a7308 */ /* 0x000fe20000000800 */
[----:B------:R-:W-:Y:S02]  /*16d20*/  IADD3 R180, -R204, 0xb, RZ ;  /* 0x0000000bccb47810 */ /* 0x000fe40007ffe1ff */
[C-C-:B------:R-:W-:Y:S01]  /*16d30*/  FFMA.FTZ R173, R2.reuse, R154, -R9.reuse ;  /* 0x0000009a02ad7223 */ /* 0x140fe20000010809 */
[----:B------:R-:W-:-:S01]  /*16d40*/  FFMA.FTZ R154, R2, R155, -R9 ;  /* 0x0000009b029a7223 */ /* 0x000fc20000010809 */
[C-C-:B------:R-:W-:Y:S01]  /*16d50*/  FFMA.FTZ R155, R2.reuse, R158, -R9.reuse ;  /* 0x0000009e029b7223 */ /* 0x140fe20000010809 */
[----:B------:R-:W-:-:S01]  /*16d60*/  FFMA.FTZ R158, R2, R159, -R9 ;  /* 0x0000009f029e7223 */ /* 0x000fc20000010809 */
[C-C-:B------:R-:W-:Y:S01]  /*16d70*/  FFMA.FTZ R159, R2.reuse, R162, -R9.reuse ;  /* 0x000000a2029f7223 */ /* 0x140fe20000010809 */
[----:B------:R-:W0:Y:S01]  /*16d80*/  MUFU.EX2 R11, R11 ;  /* 0x0000000b000b7308 */ /* 0x000e220000000800 */
[----:B------:R-:W-:-:S01]  /*16d90*/  FFMA.FTZ R162, R2, R163, -R9 ;  /* 0x000000a302a27223 */ /* 0x000fc20000010809 */
[C-C-:B------:R-:W-:Y:S01]  /*16da0*/  FFMA.FTZ R163, R2.reuse, R166, -R9.reuse ;  /* 0x000000a602a37223 */ /* 0x140fe20000010809 */
[----:B------:R-:W-:-:S01]  /*16db0*/  FFMA.FTZ R166, R2, R167, -R9 ;  /* 0x000000a702a67223 */ /* 0x000fc20000010809 */
[----:B------:R-:W-:-:S02]  /*16dc0*/  @!P1 IMAD R167, R14, 0x8, R16 ;  /* 0x000000080ea79824 */ /* 0x000fc400078e0210 */
[----:B------:R-:W-:-:S01]  /*16dd0*/  FFMA.FTZ R177, R2, R170, -R9 ;  /* 0x000000aa02b17223 */ /* 0x000fc20000010809 */
[C-C-:B------:R-:W-:Y:S01]  /*16de0*/  FFMA.FTZ R178, R2.reuse, R178, -R9.reuse ;  /* 0x000000b202b27223 */ /* 0x140fe20000010809 */
[----:B------:R-:W-:-:S01]  /*16df0*/  FFMA.FTZ R179, R2, R179, -R9 ;  /* 0x000000b302b37223 */ /* 0x000fc20000010809 */
[----:B------:R-:W1:Y:S01]  /*16e00*/  MUFU.EX2 R173, R173 ;  /* 0x000000ad00ad7308 */ /* 0x000e620000000800 */
[----:B------:R-:W-:Y:S02]  /*16e10*/  @!P1 VIADD R167, R167, 0x28440 ;  /* 0x00028440a7a79836 */ /* 0x000fe40000000000 */
[----:B------:R-:W-:-:S03]  /*16e20*/  FFMA.FTZ R182, R2, R182, -R9 ;  /* 0x000000b602b67223 */ /* 0x000fc60000010809 */
[----:B------:R-:W-:Y:S02]  /*16e30*/  @!P1 PRMT R170, RZ, 0x654, R167 ;  /* 0x00000654ffaa9816 */ /* 0x000fe400000000a7 */
[----:B------:R-:W2:Y:S01]  /*16e40*/  MUFU.EX2 R154, R154 ;  /* 0x0000009a009a7308 */ /* 0x000ea20000000800 */
[----:B0-----:R-:W-:-:S07]  /*16e50*/  FADD.FTZ R4, R11, R4 ;  /* 0x000000040b047221 */ /* 0x001fce0000010000 */
[----:B------:R-:W0:Y:S01]  /*16e60*/  MUFU.EX2 R155, R155 ;  /* 0x0000009b009b7308 */ /* 0x000e220000000800 */
[----:B-1----:R-:W-:-:S07]  /*16e70*/  FFMA.FTZ R3, R10, R3, R173 ;  /* 0x000000030a037223 */ /* 0x002fce00000100ad */
[----:B------:R-:W1:Y:S08]  /*16e80*/  MUFU.EX2 R158, R158 ;  /* 0x0000009e009e7308 */ /* 0x000e700000000800 */
[----:B------:R-:W-:Y:S08]  /*16e90*/  MUFU.EX2 R159, R159 ;  /* 0x0000009f009f7308 */ /* 0x000ff00000000800 */
[----:B------:R-:W3:Y:S08]  /*16ea0*/  MUFU.EX2 R156, R156 ;  /* 0x0000009c009c7308 */ /* 0x000ef00000000800 */
[----:B------:R-:W-:Y:S08]  /*16eb0*/  MUFU.EX2 R162, R162 ;  /* 0x000000a200a27308 */ /* 0x000ff00000000800 */
[----:B------:R-:W4:Y:S08]  /*16ec0*/  MUFU.EX2 R153, R153 ;  /* 0x0000009900997308 */ /* 0x000f300000000800 */
[----:B------:R-:W5:Y:S08]  /*16ed0*/  MUFU.EX2 R163, R163 ;  /* 0x000000a300a37308 */ /* 0x000f700000000800 */
[----:B------:R-:W5:Y:S08]  /*16ee0*/  MUFU.EX2 R166, R166 ;  /* 0x000000a600a67308 */ /* 0x000f700000000800 */
[----:B------:R-:W-:Y:S08]  /*16ef0*/  MUFU.EX2 R167, R177 ;  /* 0x000000b100a77308 */ /* 0x000ff00000000800 */
[----:B------:R-:W5:Y:S08]  /*16f00*/  MUFU.EX2 R164, R164 ;  /* 0x000000a400a47308 */ /* 0x000f700000000800 */
[----:B------:R-:W5:Y:S08]  /*16f10*/  MUFU.EX2 R161, R161 ;  /* 0x000000a100a17308 */ /* 0x000f700000000800 */
[----:B------:R-:W-:Y:S08]  /*16f20*/  MUFU.EX2 R178, R178 ;  /* 0x000000b200b27308 */ /* 0x000ff00000000800 */
[----:B------:R-:W-:Y:S08]  /*16f30*/  MUFU.EX2 R172, R172 ;  /* 0x000000ac00ac7308 */ /* 0x000ff00000000800 */
[----:B------:R-:W-:Y:S08]  /*16f40*/  MUFU.EX2 R179, R179 ;  /* 0x000000b300b37308 */ /* 0x000ff00000000800 */
[----:B------:R-:W-:Y:S08]  /*16f50*/  MUFU.EX2 R169, R169 ;  /* 0x000000a900a97308 */ /* 0x000ff00000000800 */
[----:B------:R-:W-:Y:S01]  /*16f60*/  MUFU.EX2 R182, R182 ;  /* 0x000000b600b67308 */ /* 0x000fe20000000800 */
[----:B------:R-:W-:-:S02]  /*16f70*/  WARPGROUP.DEPBAR.LE gsb0, 0x0 ;  /* 0x00008000000079c5 */ /* 0x000fc40000010000 */
[----:B------:R2:W-:Y:S06]  /*16f80*/  BAR.ARV R180, 0x100 ;  /* 0x000400b40000751d */ /* 0x0005ec0000002000 */
[----:B------:R0:W-:Y:S01]  /*16f90*/  @!P1 SYNCS.ARRIVE.TRANS64.RED.A1T0 RZ, [R170+URZ], RZ ;  /* 0x000000ffaaff99a7 */ /* 0x0001e2000810043f */
[----:B--2---:R-:W-:-:S01]  /*16fa0*/  FADD.FTZ R180, R154, R3 ;  /* 0x000000039ab47221 */ /* 0x004fc20000010000 */
[----:B------:R-:W-:-:S04]  /*16fb0*/  FADD.FTZ R3, R15, R4 ;  /* 0x000000040f037221 */ /* 0x000fc80000010000 */
[----:B------:R-:W-:Y:S01]  /*16fc0*/  FADD.FTZ R4, R152, R3 ;  /* 0x0000000398047221 */ /* 0x000fe20000010000 */
[----:B0-----:R-:W-:-:S01]  /*16fd0*/  FFMA.FTZ R170, R2, R171, -R9 ;  /* 0x000000ab02aa7223 */ /* 0x001fc20000010809 */
[C-C-:B------:R-:W-:Y:S01]  /*16fe0*/  FFMA.FTZ R171, R2.reuse, R174, -R9.reuse ;  /* 0x000000ae02ab7223 */ /* 0x140fe20000010809 */
[----:B------:R-:W-:-:S01]  /*16ff0*/  FFMA.FTZ R174, R2, R175, -R9 ;  /* 0x000000af02ae7223 */ /* 0x000fc20000010809 */
[----:B------:R-:W-:Y:S01]  /*17000*/  FADD.FTZ R175, R155, R180 ;  /* 0x000000b49baf7221 */ /* 0x000fe20000010000 */
[----:B------:R-:W-:-:S01]  /*17010*/  FADD.FTZ R3, R21, R4 ;  /* 0x0000000415037221 */ /* 0x000fc20000010000 */
[----:B------:R-:W-:Y:S01]  /*17020*/  FFMA.FTZ R9, R2, R183, -R9 ;  /* 0x000000b702097223 */ /* 0x000fe20000010809 */
[----:B------:R-:W0:Y:S01]  /*17030*/  MUFU.EX2 R170, R170 ;  /* 0x000000aa00aa7308 */ /* 0x000e220000000800 */
[----:B-1----:R-:W-:-:S01]  /*17040*/  FADD.FTZ R180, R158, R175 ;  /* 0x000000af9eb47221 */ /* 0x002fc20000010000 */
[----:B---3--:R-:W-:-:S03]  /*17050*/  FADD.FTZ R4, R156, R3 ;  /* 0x000000039c047221 */ /* 0x008fc60000010000 */
[----:B------:R-:W-:Y:S01]  /*17060*/  FADD.FTZ R175, R159, R180 ;  /* 0x000000b49faf7221 */ /* 0x000fe20000010000 */
[----:B----4-:R-:W-:-:S02]  /*17070*/  FADD.FTZ R3, R153, R4 ;  /* 0x0000000499037221 */ /* 0x010fc40000010000 */
[----:B------:R-:W1:Y:S01]  /*17080*/  MUFU.EX2 R171, R171 ;  /* 0x000000ab00ab7308 */ /* 0x000e620000000800 */
[----:B------:R-:W-:-:S01]  /*17090*/  FADD.FTZ R180, R162, R175 ;  /* 0x000000afa2b47221 */ /* 0x000fc20000010000 */
[----:B------:R-:W-:-:S03]  /*170a0*/  FADD.FTZ R4, R160, R3 ;  /* 0x00000003a0047221 */ /* 0x000fc60000010000 */
[----:B-----5:R-:W-:Y:S01]  /*170b0*/  FADD.FTZ R175, R163, R180 ;  /* 0x000000b4a3af7221 */ /* 0x020fe20000010000 */
[----:B------:R-:W-:-:S02]  /*170c0*/  FADD.FTZ R3, R157, R4 ;  /* 0x000000049d037221 */ /* 0x000fc40000010000 */
[----:B------:R-:W2:Y:S01]  /*170d0*/  MUFU.EX2 R174, R174 ;  /* 0x000000ae00ae7308 */ /* 0x000ea20000000800 */
[----:B------:R-:W-:-:S01]  /*170e0*/  FADD.FTZ R180, R166, R175 ;  /* 0x000000afa6b47221 */ /* 0x000fc20000010000 */
[----:B------:R-:W-:-:S03]  /*170f0*/  FADD.FTZ R4, R164, R3 ;  /* 0x00000003a4047221 */ /* 0x000fc60000010000 */
[----:B------:R-:W-:Y:S01]  /*17100*/  FADD.FTZ R175, R167, R180 ;  /* 0x000000b4a7af7221 */ /* 0x000fe20000010000 */
[----:B------:R-:W-:-:S02]  /*17110*/  FADD.FTZ R3, R161, R4 ;  /* 0x00000004a1037221 */ /* 0x000fc40000010000 */
[----:B------:R-:W3:Y:S01]  /*17120*/  MUFU.EX2 R9, R9 ;  /* 0x0000000900097308 */ /* 0x000ee20000000800 */
[----:B0-----:R-:W-:-:S01]  /*17130*/  FADD.FTZ R180, R170, R175 ;  /* 0x000000afaab47221 */ /* 0x001fc20000010000 */
[----:B------:R-:W-:-:S03]  /*17140*/  FADD.FTZ R4, R168, R3 ;  /* 0x00000003a8047221 */ /* 0x000fc60000010000 */
[----:B-1----:R-:W-:Y:S01]  /*17150*/  FADD.FTZ R175, R171, R180 ;  /* 0x000000b4abaf7221 */ /* 0x002fe20000010000 */
[----:B------:R-:W-:-:S03]  /*17160*/  FADD.FTZ R3, R165, R4 ;  /* 0x00000004a5037221 */ /* 0x000fc60000010000 */
[----:B--2---:R-:W-:Y:S01]  /*17170*/  FADD.FTZ R175, R174, R175 ;  /* 0x000000afaeaf7221 */ /* 0x004fe20000010000 */
[----:B------:R-:W-:-:S03]  /*17180*/  FADD.FTZ R180, R172, R3 ;  /* 0x00000003acb47221 */ /* 0x000fc60000010000 */
[----:B------:R-:W-:Y:S01]  /*17190*/  FADD.FTZ R4, R178, R175 ;  /* 0x000000afb2047221 */ /* 0x000fe20000010000 */
[----:B------:R-:W-:-:S03]  /*171a0*/  FADD.FTZ R175, R169, R180 ;  /* 0x000000b4a9af7221 */ /* 0x000fc60000010000 */
[----:B------:R-:W-:Y:S01]  /*171b0*/  FADD.FTZ R3, R179, R4 ;  /* 0x00000004b3037221 */ /* 0x000fe20000010000 */
[----:B------:R-:W-:-:S03]  /*171c0*/  FADD.FTZ R4, R176, R175 ;  /* 0x000000afb0047221 */ /* 0x000fc60000010000 */
[----:B------:R-:W-:-:S04]  /*171d0*/  FADD.FTZ R180, R182, R3 ;  /* 0x00000003b6b47221 */ /* 0x000fc80000010000 */
[----:B---3--:R-:W-:Y:S01]  /*171e0*/  FADD.FTZ R3, R9, R180 ;  /* 0x000000b409037221 */ /* 0x008fe20000010000 */
[----:B------:R-:W-:Y:S06]  /*171f0*/  @!P0 BRA `(.L_x_1410) ;  /* 0x0000000000048947 */ /* 0x000fec0003800000 */
[----:B------:R-:W-:Y:S01]  /*17200*/  BPT.TRAP 0x1 ;  /* 0x000000040000795c */ /* 0x000fe20000300000 */
.L_x_1410:
[----:B------:R-:W-:Y:S01]  /*17210*/  F2FP.SATFINITE.E4M3.F32.PACK_AB_MERGE_C R15, R152, R15, RZ ;  /* 0x0000000f980f723e */ /* 0x000fe200048070ff */
[----:B------:R-:W-:Y:S01]  /*17220*/  FMUL.FTZ R26, R26, R10 ;  /* 0x0000000a1a1a7220 */ /* 0x000fe20000410000 */
[----:B------:R-:W-:Y:S01]  /*17230*/  F2FP.SATFINITE.E4M3.F32.PACK_AB_MERGE_C R182, R9, R182, RZ ;  /* 0x000000b609b6723e */ /* 0x000fe200048070ff */
[----:B------:R-:W-:Y:S01]  /*17240*/  IMAD R9, R200, 0x8, R16 ;  /* 0x00000008c8097824 */ /* 0x000fe200078e0210 */
[----:B------:R-:W-:Y:S01]  /*17250*/  F2FP.SATFINITE.E4M3.F32.PACK_AB_MERGE_C R188, R11, R20, R15 ;  /* 0x000000140bbc723e */ /* 0x000fe2000480700f */
[----:B------:R-:W-:Y:S01]  /*17260*/  IMAD.U32 R20, RZ, RZ, UR42 ;  /* 0x0000002aff147e24 */ /* 0x000fe2000f8e00ff */
[----:B------:R-:W-:Y:S01]  /*17270*/  ISETP.GT.AND P2, PT, R13, R12, PT ;  /* 0x0000000c0d00720c */ /* 0x000fe20003f44270 */
[----:B------:R-:W-:Y:S01]  /*17280*/  VIADD R9, R9, 0x28460 ;  /* 0x0002846009097836 */ /* 0x000fe20000000000 */
[----:B------:R-:W-:Y:S01]  /*17290*/  F2FP.SATFINITE.E4M3.F32.PACK_AB_MERGE_C R155, R158, R155, RZ ;  /* 0x0000009b9e9b723e */ /* 0x000fe200048070ff */
[-C--:B------:R-:W-:Y:S01]  /*172a0*/  FMUL.FTZ R27, R27, R10.reuse ;  /* 0x0000000a1b1b7220 */ /* 0x080fe20000410000 */
[----:B------:R-:W-:Y:S01]  /*172b0*/  F2FP.SATFINITE.E4M3.F32.PACK_AB_MERGE_C R153, R160, R153, RZ ;  /* 0x00000099a099723e */ /* 0x000fe200048070ff */
[-C--:B------:R-:W-:Y:S01]  /*172c0*/  FMUL.FTZ R30, R30, R10.reuse ;  /* 0x0000000a1e1e7220 */ /* 0x080fe20000410000 */
[----:B------:R-:W-:Y:S01]  /*172d0*/  PRMT R9, R20, 0x654, R9 ;  /* 0x0000065414097816 */ /* 0x000fe20000000009 */
[-C--:B------:R-:W-:Y:S01]  /*172e0*/  FMUL.FTZ R31, R31, R10.reuse ;  /* 0x0000000a1f1f7220 */ /* 0x080fe20000410000 */
[----:B------:R-:W-:Y:S01]  /*172f0*/  F2FP.SATFINITE.E4M3.F32.PACK_AB_MERGE_C R163, R166, R163, RZ ;  /* 0x000000a3a6a3723e */ /* 0x000fe200048070ff */
[-C--:B------:R-:W-:Y:S01]  /*17300*/  FMUL.FTZ R34, R34, R10.reuse ;  /* 0x0000000a22227220 */ /* 0x080fe20000410000 */
[----:B------:R0:W-:Y:S01]  /*17310*/  SYNCS.ARRIVE.TRANS64.RED.A1T0 RZ, [R9+URZ], RZ ;  /* 0x000000ff09ff79a7 */ /* 0x0001e2000810043f */
[----:B------:R-:W-:Y:S01]  /*17320*/  F2FP.SATFINITE.E4M3.F32.PACK_AB_MERGE_C R161, R168, R161, RZ ;  /* 0x000000a1a8a1723e */ /* 0x000fe200048070ff */
[-C--:B------:R-:W-:Y:S01]  /*17330*/  FMUL.FTZ R35, R35, R10.reuse ;  /* 0x0000000a23237220 */ /* 0x080fe20000410000 */
[----:B------:R-:W-:Y:S01]  /*17340*/  F2FP.SATFINITE.E4M3.F32.PACK_AB_MERGE_C R171, R174, R171, RZ ;  /* 0x000000abaeab723e */ /* 0x000fe200048070ff */
[-C--:B------:R-:W-:Y:S01]  /*17350*/  FMUL.FTZ R38, R38, R10.reuse ;  /* 0x0000000a26267220 */ /* 0x080fe20000410000 */
[----:B------:R-:W-:Y:S01]  /*17360*/  F2FP.SATFINITE.E4M3.F32.PACK_AB_MERGE_C R169, R176, R169, RZ ;  /* 0x000000a9b0a9723e */ /* 0x000fe200048070ff */
[-C--:B------:R-:W-:Y:S01]  /*17370*/  FMUL.FTZ R39, R39, R10.reuse ;  /* 0x0000000a27277220 */ /* 0x080fe20000410000 */
[----:B------:R-:W-:Y:S01]  /*17380*/  FMUL.FTZ R42, R42, R10 ;  /* 0x0000000a2a2a7220 */ /* 0x000fe20000410000 */
[----:B0-----:R-:W-:-:S02]  /*17390*/  VIADD R9, R13, 0xffffffff ;  /* 0xffffffff0d097836 */ /* 0x001fc40000000000 */
        /* <DEDUP_REMOVED lines=126> */
[----:B------:R-:W-:Y:S01]  /*17b80*/  IMAD.MOV.U32 R11, RZ, RZ, R8 ;  /* 0x000000ffff0b7224 */ /* 0x000fe200078e0008 */
[----:B------:R-:W-:Y:S01]  /*17b90*/  MOV R15, R194 ;  /* 0x000000c2000f7202 */ /* 0x000fe20000000f00 */
[----:B------:R-:W-:-:S02]  /*17ba0*/  IMAD.MOV.U32 R10, RZ, RZ, R6 ;  /* 0x000000ffff0a7224 */ /* 0x000fc400078e0006 */
[----:B------:R-:W-:Y:S02]  /*17bb0*/  IMAD.MOV.U32 R13, RZ, RZ, R9 ;  /* 0x000000ffff0d7224 */ /* 0x000fe400078e0009 */
[----:B------:R-:W-:Y:S01]  /*17bc0*/  IMAD.MOV.U32 R200, RZ, RZ, R14 ;  /* 0x000000ffffc87224 */ /* 0x000fe200078e000e */
[----:B------:R-:W-:Y:S06]  /*17bd0*/  @P2 BRA `(.L_x_1411) ;  /* 0xffffffe400582947 */ /* 0x000fec000383ffff */
[----:B------:R-:W-:-:S07]  /*17be0*/  IMAD.MOV.U32 R200, RZ, RZ, R14 ;  /* 0x000000ffffc87224 */ /* 0x000fce00078e000e */
.L_x_1400:
[----:B------:R-:W-:-:S13]  /*17bf0*/  ISETP.GE.AND P2, PT, R9, R203, PT ;  /* 0x000000cb0900720c */ /* 0x000fda0003f46270 */
[----:B------:R-:W-:Y:S05]  /*17c00*/  @!P2 BRA `(.L_x_1412) ;  /* 0x00000024004ca947 */ /* 0x000fea0003800000 */
[----:B------:R-:W-:Y:S02]  /*17c10*/  VIADD R14, R0, 0x8 ;  /* 0x00000008000e7836 */ /* 0x000fe40000000000 */
[----:B------:R-:W-:Y:S02]  /*17c20*/  IMAD.MOV.U32 R13, RZ, RZ, R8 ;  /* 0x000000ffff0d7224 */ /* 0x000fe400078e0008 */
[----:B------:R-:W-:Y:S01]  /*17c30*/  IMAD.MOV.U32 R12, RZ, RZ, R6 ;  /* 0x000000ffff0c7224 */ /* 0x000fe200078e0006 */
[----:B------:R-:W-:Y:S01]  /*17c40*/  IADD3 R14, R14, R197, -R198 ;  /* 0x000000c50e0e7210 */ /* 0x000fe20007ffe8c6 */
[----:B------:R-:W-:-:S07]  /*17c50*/  IMAD.MOV.U32 R20, RZ, RZ, R194 ;  /* 0x000000ffff147224 */ /* 0x000fce00078e00c2 */
.L_x_1431:
        /* <DEDUP_REMOVED lines=8> */
.L_x_1414:
        /* <DEDUP_REMOVED lines=8> */
.L_x_1415:
[----:B------:R-:W-:Y:S04]  /*17d60*/  BSSY B0, `(.L_x_1413) ;  /* 0x0000004000007945 */ /* 0x000fe80003800000 */
[----:B-1----:R-:W-:Y:S05]  /*17d70*/  @P3 BRA `(.L_x_1416) ;  /* 0x0000000000083947 */ /* 0x002fea0003800000 */
[----:B------:R-:W1:Y:S02]  /*17d80*/  SYNCS.PHASECHK.TRANS64.TRYWAIT P3, [R7+URZ+0x28430], R6 ;  /* 0x02843006070075a7 */ /* 0x000e64000806017f */
[----:B-1----:R-:W-:Y:S05]  /*17d90*/  @!P3 BRA `(.L_x_1417) ;  /* 0x000000ec0070b947 */ /* 0x002fea0003800000 */
.L_x_1416:
[----:B------:R-:W-:Y:S05]  /*17da0*/  BSYNC B0 ;  /* 0x0000000000007941 */ /* 0x000fea0003800000 */
.L_x_1413:
[----:B------:R-:W2:Y:S01]  /*17db0*/  S2R R8, SR_TID.X ;  /* 0x0000000000087919 */ /* 0x000ea20000002100 */
[----:B01----:R-:W-:Y:S01]  /*17dc0*/  IMAD.MOV.U32 R7, RZ, RZ, 0x40000040 ;  /* 0x40000040ff077424 */ /* 0x003fe200078e00ff */
[----:B------:R-:W-:Y:S05]  /*17dd0*/  WARPSYNC.ALL ;  /* 0x0000000000007948 */ /* 0x000fea0003800000 */
[----:B------:R-:W-:Y:S01]  /*17de0*/  R2UR UR15, R7 ;  /* 0x00000000070f72ca */ /* 0x000fe200000e0000 */
[----:B------:R-:W-:Y:S02]  /*17df0*/  VIADD R15, R200, 0x1 ;  /* 0x00000001c80f7836 */ /* 0x000fe40000000000 */
[----:B------:R-:W-:-:S03]  /*17e00*/  IMAD.MOV.U32 R11, RZ, RZ, 0x40000040 ;  /* 0x40000040ff0b7424 */ /* 0x000fc600078e00ff */
[----:B------:R-:W-:Y:S02]  /*17e10*/  ISETP.NE.AND P3, PT, R15, 0x2, PT ;  /* 0x000000020f00780c */ /* 0x000fe40003f65270 */
[----:B------:R-:W-:Y:S01]  /*17e20*/  R2UR UR11, R11 ;  /* 0x000000000b0b72ca */ /* 0x000fe200000e0000 */
[----:B------:R-:W-:Y:S01]  /*17e30*/  IMAD.MOV.U32 R11, RZ, RZ, 0x40000040 ;  /* 0x40000040ff0b7424 */ /* 0x000fe200078e00ff */
[----:B------:R-:W-:-:S04]  /*17e40*/  SEL R15, R15, RZ, P3 ;  /* 0x000000ff0f0f7207 */ /* 0x000fc80001800000 */
[----:B------:R-:W-:Y:S01]  /*17e50*/  R2UR UR7, R11 ;  /* 0x000000000b0772ca */ /* 0x000fe200000e0000 */
[----:B------:R-:W-:Y:S02]  /*17e60*/  IMAD R6, R15, 0x400, R5 ;  /* 0x000004000f067824 */ /* 0x000fe400078e0205 */
[----:B------:R-:W-:Y:S02]  /*17e70*/  IMAD.MOV.U32 R11, RZ, RZ, 0x40000040 ;  /* 0x40000040ff0b7424 */ /* 0x000fe400078e00ff */
[C---:B------:R-:W-:Y:S01]  /*17e80*/  VIADD R10, R6.reuse, 0x2 ;  /* 0x00000002060a7836 */ /* 0x040fe20000000000 */
[----:B------:R-:W-:Y:S02]  /*17e90*/  R2UR UR14, R6 ;  /* 0x00000000060e72ca */ /* 0x000fe400000e0000 */
[----:B------:R-:W-:Y:S02]  /*17ea0*/  R2UR UR19, R11 ;  /* 0x000000000b1372ca */ /* 0x000fe400000e0000 */
[----:B------:R-:W-:Y:S01]  /*17eb0*/  R2UR UR10, R10 ;  /* 0x000000000a0a72ca */ /* 0x000fe200000e0000 */
[----:B------:R-:W-:Y:S01]  /*17ec0*/  VIADD R10, R6, 0x4 ;  /* 0x00000004060a7836 */ /* 0x000fe20000000000 */
[----:B--2---:R-:W-:-:S02]  /*17ed0*/  SHF.R.U32.HI R8, RZ, 0x7, R8 ;  /* 0x00000007ff087819 */ /* 0x004fc40000011608 */
[----:B------:R-:W-:Y:S02]  /*17ee0*/  MOV R11, 0x40000040 ;  /* 0x40000040000b7802 */ /* 0x000fe40000000f00 */
[----:B------:R-:W-:Y:S01]  /*17ef0*/  R2UR UR6, R10 ;  /* 0x000000000a0672ca */ /* 0x000fe200000e0000 */
[----:B------:R-:W-:Y:S01]  /*17f00*/  VIADD R7, R8, 0x8 ;  /* 0x0000000808077836 */ /* 0x000fe20000000000 */
[----:B------:R-:W-:Y:S01]  /*17f10*/  R2UR UR23, R11 ;  /* 0x000000000b1772ca */ /* 0x000fe200000e0000 */
[----:B------:R-:W-:Y:S02]  /*17f20*/  VIADD R10, R6, 0x6 ;  /* 0x00000006060a7836 */ /* 0x000fe40000000000 */
[----:B------:R-:W-:Y:S01]  /*17f30*/  IMAD.MOV.U32 R11, RZ, RZ, 0x40000040 ;  /* 0x40000040ff0b7424 */ /* 0x000fe200078e00ff */
[----:B------:R0:W-:Y:S02]  /*17f40*/  BAR.SYNC.DEFER_BLOCKING R7, 0x100 ;  /* 0x000400070000751d */ /* 0x0001e40000010000 */
[----:B------:R-:W-:Y:S01]  /*17f50*/  R2UR UR18, R10 ;  /* 0x000000000a1272ca */ /* 0x000fe200000e0000 */
[----:B------:R-:W-:Y:S01]  /*17f60*/  VIADD R10, R6, 0x200 ;  /* 0x00000200060a7836 */ /* 0x000fe20000000000 */
[----:B------:R-:W-:Y:S01]  /*17f70*/  R2UR UR27, R11 ;  /* 0x000000000b1b72ca */ /* 0x000fe200000e0000 */
[----:B------:R-:W-:-:S03]  /*17f80*/  IMAD.MOV.U32 R11, RZ, RZ, 0x40000040 ;  /* 0x40000040ff0b7424 */ /* 0x000fc600078e00ff */
[----:B------:R-:W-:Y:S01]  /*17f90*/  R2UR UR22, R10 ;  /* 0x000000000a1672ca */ /* 0x000fe200000e0000 */
[----:B------:R-:W-:Y:S01]  /*17fa0*/  VIADD R10, R6, 0x202 ;  /* 0x00000202060a7836 */ /* 0x000fe20000000000 */
[----:B------:R-:W-:Y:S01]  /*17fb0*/  R2UR UR31, R11 ;  /* 0x000000000b1f72ca */ /* 0x000fe200000e0000 */
[----:B0-----:R-:W-:-:S03]  /*17fc0*/  IMAD.MOV.U32 R7, RZ, RZ, 0x40000040 ;  /* 0x40000040ff077424 */ /* 0x001fc600078e00ff */
[----:B------:R-:W-:Y:S01]  /*17fd0*/  R2UR UR26, R10 ;  /* 0x000000000a1a72ca */ /* 0x000fe200000e0000 */
[C---:B------:R-:W-:Y:S01]  /*17fe0*/  VIADD R10, R6.reuse, 0x204 ;  /* 0x00000204060a7836 */ /* 0x040fe20000000000 */
[----:B------:R-:W-:Y:S01]  /*17ff0*/  R2UR UR35, R7 ;  /* 0x00000000072372ca */ /* 0x000fe200000e0000 */
[----:B------:R-:W-:-:S03]  /*18000*/  VIADD R6, R6, 0x206 ;  /* 0x0000020606067836 */ /* 0x000fc60000000000 */
[----:B------:R-:W-:Y:S02]  /*18010*/  R2UR UR30, R10 ;  /* 0x000000000a1e72ca */ /* 0x000fe400000e0000 */
[----:B------:R-:W-:Y:S01]  /*18020*/  R2UR UR34, R6 ;  /* 0x00000000062272ca */ /* 0x000fe200000e0000 */
        /* <DEDUP_REMOVED lines=27> */
.L_x_1419:
[----:B------:R-:W-:Y:S01]  /*181e0*/  SHF.L.U32 R6, R20, 0x1f, RZ ;  /* 0x0000001f14067819 */ /* 0x000fe200000006ff */
[----:B------:R-:W-:-:S04]  /*181f0*/  IMAD R7, R200, 0x8, R16 ;  /* 0x00000008c8077824 */ /* 0x000fc800078e0210 */
[----:B------:R0:W1:Y:S01]  /*18200*/  SYNCS.PHASECHK.TRANS64.TRYWAIT P2, [R7+URZ+0x28450], R6 ;  /* 0x02845006070075a7 */ /* 0x000062000804017f */
[----:B------:R-:W-:Y:S05]  /*18210*/  @!P0 BRA `(.L_x_1420) ;  /* 0x0000000000048947 */ /* 0x000fea0003800000 */
[----:B------:R-:W-:Y:S01]  /*18220*/  BPT.TRAP 0x1 ;  /* 0x000000040000795c */ /* 0x000fe20000300000 */
.L_x_1420:
[----:B-1----:R-:W-:Y:S05]  /*18230*/  @P2 BRA `(.L_x_1418) ;  /* 0x0000000000082947 */ /* 0x002fea0003800000 */
[----:B------:R-:W1:Y:S02]  /*18240*/  SYNCS.PHASECHK.TRANS64.TRYWAIT P2, [R7+URZ+0x28450], R6 ;  /* 0x02845006070075a7 */ /* 0x000e64000804017f */
[----:B-1----:R-:W-:Y:S05]  /*18250*/  @!P2 BRA `(.L_x_1421) ;  /* 0x000000e80054a947 */ /* 0x002fea0003800000 */
.L_x_1418:
[----:B01----:R-:W-:Y:S01]  /*18260*/  VIADD R6, R16, 0x8000 ;  /* 0x0000800010067836 */ /* 0x003fe20000000000 */
[----:B------:R-:W-:Y:S05]  /*18270*/  WARPSYNC.ALL ;  /* 0x0000000000007948 */ /* 0x000fea0003800000 */
[----:B------:R-:W-:Y:S01]  /*18280*/  SHF.R.U32.HI R6, RZ, 0x4, R6 ;  /* 0x00000004ff067819 */ /* 0x000fe20000011606 */
[----:B------:R-:W-:-:S06]  /*18290*/  WARPGROUP.ARRIVE ;  /* 0x00000000000079c5 */ /* 0x000fcc0000000000 */
[----:B------:R-:W0:Y:S01]  /*182a0*/  S2R R8, SR_TID.X ;  /* 0x0000000000087919 */ /* 0x000e220000002100 */
[----:B------:R-:W-:-:S04]  /*182b0*/  LOP3.LUT R6, R6, 0x3fff, RZ, 0xc0, !PT ;  /* 0x00003fff06067812 */ /* 0x000fc800078ec0ff */
[----:B------:R-:W-:-:S05]  /*182c0*/  LOP3.LUT R7, R6, 0x10000, RZ, 0xfc, !PT ;  /* 0x0001000006077812 */ /* 0x000fca00078efcff */
[----:B------:R-:W-:Y:S02]  /*182d0*/  IMAD R6, R200, 0x400, R7 ;  /* 0x00000400c8067824 */ /* 0x000fe400078e0207 */
[----:B------:R-:W-:-:S03]  /*182e0*/  IMAD.MOV.U32 R7, RZ, RZ, -0x7fffffe0 ;  /* 0x80000020ff077424 */ /* 0x000fc600078e00ff */
[C---:B------:R-:W-:Y:S01]  /*182f0*/  R2UR UR6, R6.reuse ;  /* 0x00000000060672ca */ /* 0x040fe200000e0000 */
[----:B------:R-:W-:Y:S01]  /*18300*/  VIADD R6, R6, 0x2 ;  /* 0x0000000206067836 */ /* 0x000fe20000000000 */
[----:B------:R-:W-:Y:S01]  /*18310*/  R2UR UR7, R7 ;  /* 0x00000000070772ca */ /* 0x000fe200000e0000 */
[----:B------:R-:W-:-:S12]  /*18320*/  IMAD.MOV.U32 R7, RZ, RZ, -0x7fffffe0 ;  /* 0x80000020ff077424 */ /* 0x000fd800078e00ff */
[----:B------:R-:W-:Y:S01]  /*18330*/  QGMMA.64x256x32.F32.E4M3.E4M3 R24, R188, gdesc[UR4], R24, gsb0 ;  /* 0x03e00004bc187df3 */ /* 0x000fe20008000818 */
[----:B------:R-:W-:Y:S01]  /*18340*/  R2UR UR6, R6 ;  /* 0x00000000060672ca */ /* 0x000fe200000e0000 */
[----:B------:R-:W-:Y:S01]  /*18350*/  @!P1 IMAD R6, R15, 0x8, R16 ;  /* 0x000000080f069824 */ /* 0x000fe200078e0210 */
[----:B------:R-:W-:Y:S02]  /*18360*/  R2UR UR7, R7 ;  /* 0x00000000070772ca */ /* 0x000fe400000e0000 */
[----:B0-----:R-:W-:Y:S01]  /*18370*/  SHF.R.U32.HI R8, RZ, 0x7, R8 ;  /* 0x00000007ff087819 */ /* 0x001fe20000011608 */
[----:B------:R-:W-:-:S03]  /*18380*/  @!P1 VIADD R6, R6, 0x28440 ;  /* 0x0002844006069836 */ /* 0x000fc60000000000 */
[----:B------:R-:W-:Y:S01]  /*18390*/  IADD3 R11, -R8, 0xb, RZ ;  /* 0x0000000b080b7810 */ /* 0x000fe20007ffe1ff */
[----:B------:R-:W-:Y:S01]  /*183a0*/  IMAD.SHL.U32 R8, R9, 0x40, RZ ;  /* 0x0000004009087824 */ /* 0x000fe200078e00ff */
[----:B------:R-:W-:-:S04]  /*183b0*/  @!P1 PRMT R6, RZ, 0x654, R6 ;  /* 0x00000654ff069816 */ /* 0x000fc80000000006 */
[----:B------:R-:W-:-:S05]  /*183c0*/  IADD3 R7, R197, 0x1, -R8 ;  /* 0x00000001c5077810 */ /* 0x000fca0007ffe808 */
[----:B------:R-:W-:-:S04]  /*183d0*/  IMAD.IADD R7, R7, 0x1, -R198 ;  /* 0x0000000107077824 */ /* 0x000fc800078e0ac6 */
[----:B------:R-:W-:Y:S01]  /*183e0*/  IMAD R7, R196, -0x2, R7 ;  /* 0xfffffffec4077824 */ /* 0x000fe200078e0207 */
[----:B------:R-:W-:Y:S02]  /*183f0*/  WARPGROUP.DEPBAR.LE gsb0, 0x0 ;  /* 0x00008000000079c5 */ /* 0x000fe40000010000 */
[----:B------:R-:W-:-:S06]  /*18400*/  WARPGROUP.ARRIVE ;  /* 0x00000000000079c5 */ /* 0x000fcc0000000000 */
[----:B------:R-:W-:Y:S01]  /*18410*/  QGMMA.64x256x32.F32.E4M3.E4M3 R24, R184, gdesc[UR4], R24, gsb0 ;  /* 0x03e00004b8187df3 */ /* 0x000fe20008000818 */
[----:B------:R-:W-:-:S06]  /*18420*/  ULOP3.LUT UR6, URZ, UR52, URZ, 0x33, !UPT ;  /* 0x000000343f067292 */ /* 0x000fcc000f8e333f */
[----:B------:R-:W-:-:S04]  /*18430*/  VIADD R21, R7, UR6 ;  /* 0x0000000607157c36 */ /* 0x000fc80008000000 */
[C---:B------:R-:W-:Y:S01]  /*18440*/  IMAD.IADD R10, R0.reuse, 0x1, R21 ;  /* 0x00000001000a7824 */ /* 0x040fe200078e0215 */
[----:B------:R-:W-:Y:S02]  /*18450*/  WARPGROUP.DEPBAR.LE gsb0, 0x0 ;  /* 0x00008000000079c5 */ /* 0x000fe40000010000 */
[----:B------:R0:W-:Y:S06]  /*18460*/  BAR.ARV R11, 0x100 ;  /* 0x0004000b0000751d */ /* 0x0001ec0000002000 */
[----:B------:R-:W-:Y:S01]  /*18470*/  VIADD R185, R7, UR51 ;  /* 0x0000003307b97c36 */ /* 0x000fe20008000000 */
[----:B------:R0:W-:Y:S03]  /*18480*/  @!P1 SYNCS.ARRIVE.TRANS64.RED.A1T0 RZ, [R6+URZ], RZ ;  /* 0x000000ff06ff99a7 */ /* 0x0001e6000810043f */
[----:B------:R-:W-:Y:S01]  /*18490*/  IMAD.IADD R20, R0, 0x1, R185 ;  /* 0x0000000100147824 */ /* 0x000fe200078e02b9 */
[----:B------:R-:W-:Y:S06]  /*184a0*/  @!P5 BRA `(.L_x_1422) ;  /* 0x000000000060d947 */ /* 0x000fec0003800000 */
[----:B------:R-:W-:Y:S01]  /*184b0*/  IADD3 R187, R0, R197, -R198 ;  /* 0x000000c500bb7210 */ /* 0x000fe20007ffe8c6 */
[----:B------:R-:W-:Y:S03]  /*184c0*/  BSSY B0, `(.L_x_1423) ;  /* 0x0000012000007945 */ /* 0x000fe60003800000 */
[----:B------:R-:W-:-:S13]  /*184d0*/  ISETP.GT.AND P2, PT, R187, -0x1, PT ;  /* 0xffffffffbb00780c */ /* 0x000fda0003f44270 */
[----:B------:R-:W-:Y:S05]  /*184e0*/  @P2 BRA `(.L_x_1424) ;  /* 0x0000000000242947 */ /* 0x000fea0003800000 */
[----:B0-----:R-:W-:Y:S02]  /*184f0*/  MOV R11, UR48 ;  /* 0x00000030000b7c02 */ /* 0x001fe40008000f00 */
[----:B------:R-:W-:Y:S02]  /*18500*/  LOP3.LUT R187, RZ, R187, RZ, 0x33, !PT ;  /* 0x000000bbffbb7212 */ /* 0x000fe400078e33ff */
[----:B------:R-:W-:-:S13]  /*18510*/  ISETP.NE.AND P2, PT, R11, 0x1, PT ;  /* 0x000000010b00780c */ /* 0x000fda0003f45270 */
[----:B------:R-:W0:Y:S02]  /*18520*/  @P2 LDC.64 R6, c[0x0][0x9e8] ;  /* 0x00027a00ff062b82 */ /* 0x000e240000000a00 */
[----:B0-----:R-:W-:-:S04]  /*18530*/  @P2 IMAD.HI.U32 R184, R187, R6, RZ ;  /* 0x00000006bbb82227 */ /* 0x001fc800078e00ff */
[----:B------:R-:W-:Y:S01]  /*18540*/  IMAD.MOV.U32 R6, RZ, RZ, R187 ;  /* 0x000000ffff067224 */ /* 0x000fe200078e00bb */
[----:B------:R-:W-:-:S04]  /*18550*/  @P2 SHF.R.U32.HI R6, RZ, R7, R184 ;  /* 0x00000007ff062219 */ /* 0x000fc800000116b8 */
[----:B------:R-:W-:Y:S01]  /*18560*/  LOP3.LUT R6, RZ, R6, RZ, 0x33, !PT ;  /* 0x00000006ff067212 */ /* 0x000fe200078e33ff */
[----:B------:R-:W-:Y:S06]  /*18570*/  BRA `(.L_x_1425) ;  /* 0x0000000000187947 */ /* 0x000fec0003800000 */
.L_x_1424:
[----:B0-----:R-:W-:-:S05]  /*18580*/  IMAD.U32 R11, RZ, RZ, UR48 ;  /* 0x00000030ff0b7e24 */ /* 0x001fca000f8e00ff */
[----:B------:R-:W-:-:S13]  /*18590*/  ISETP.NE.AND P2, PT, R11, 0x1, PT ;  /* 0x000000010b00780c */ /* 0x000fda0003f45270 */
[----:B------:R-:W0:Y:S02]  /*185a0*/  @P2 LDC.64 R6, c[0x0][0x9e8] ;  /* 0x00027a00ff062b82 */ /* 0x000e240000000a00 */
[----:B0-----:R-:W-:-:S04]  /*185b0*/  @P2 IMAD.HI.U32 R184, R187, R6, RZ ;  /* 0x00000006bbb82227 */ /* 0x001fc800078e00ff */
[----:B------:R-:W-:Y:S01]  /*185c0*/  IMAD.MOV.U32 R6, RZ, RZ, R187 ;  /* 0x000000ffff067224 */ /* 0x000fe200078e00bb */
[----:B------:R-:W-:-:S07]  /*185d0*/  @P2 SHF.R.U32.HI R6, RZ, R7, R184 ;  /* 0x00000007ff062219 */ /* 0x000fce00000116b8 */
.L_x_1425:
[----:B------:R-:W-:Y:S05]  /*185e0*/  BSYNC B0 ;  /* 0x0000000000007941 */ /* 0x000fea0003800000 */
.L_x_1423:
[----:B------:R-:W-:-:S04]  /*185f0*/  IMAD R7, R6, R11, -R8 ;  /* 0x0000000b06077224 */ /* 0x000fc800078e0a08 */
[----:B------:R-:W-:-:S05]  /*18600*/  IMAD R7, R196, -0x2, R7 ;  /* 0xfffffffec4077824 */ /* 0x000fca00078e0207 */
[----:B------:R-:W-:Y:S02]  /*18610*/  VIADDMNMX R20, R7, R11, R20, PT ;  /* 0x0000000b07147246 */ /* 0x000fe40003800114 */
[----:B------:R-:W-:-:S07]  /*18620*/  VIMNMX R10, R10, R7, !PT ;  /* 0x000000070a0a7248 */ /* 0x000fce0007fe0100 */
.L_x_1422:
[----:B------:R-:W-:Y:S02]  /*18630*/  ISETP.GT.AND P2, PT, R9, -0x1, PT ;  /* 0xffffffff0900780c */ /* 0x000fe40003f44270 */
[----:B------:R-:W-:Y:S02]  /*18640*/  IADD3 R185, R185, 0x8, R0 ;  /* 0x00000008b9b97810 */ /* 0x000fe40007ffe000 */
[C---:B------:R-:W-:Y:S02]  /*18650*/  ISETP.GT.AND P4, PT, R10.reuse, RZ, P2 ;  /* 0x000000ff0a00720c */ /* 0x040fe40001784270 */
[----:B------:R-:W-:Y:S02]  /*18660*/  ISETP.GT.AND P3, PT, R10, 0x1, P2 ;  /* 0x000000010a00780c */ /* 0x000fe40001764270 */
[C---:B------:R-:W-:Y:S02]  /*18670*/  ISETP.LT.OR P4, PT, R20.reuse, 0x1, P4 ;  /* 0x000000011400780c */ /* 0x040fe40002781670 */
[----:B------:R-:W-:-:S02]  /*18680*/  ISETP.LT.OR P3, PT, R20, 0x2, P3 ;  /* 0x000000021400780c */ /* 0x000fc40001f61670 */
[----:B0-----:R-:W-:Y:S02]  /*18690*/  FSEL R11, R152, -INF , !P4 ;  /* 0xff800000980b7808 */ /* 0x001fe40006000000 */
        /* <DEDUP_REMOVED lines=51> */
[----:B------:R-:W-:-:S04]  /*189d0*/  IADD3 R152, R152, R197, -R198 ;  /* 0x000000c598987210 */ /* 0x000fc80007ffe8c6 */
[----:B------:R-:W-:-:S07]  /*189e0*/  LOP3.LUT R152, RZ, R152, RZ, 0x33, !PT ;  /* 0x00000098ff987212 */ /* 0x000fce00078e33ff */
[----:B------:R-:W0:Y:S02]  /*189f0*/  @P3 LDC.64 R6, c[0x0][0x9e8] ;  /* 0x00027a00ff063b82 */ /* 0x000e240000000a00 */
[----:B0-----:R-:W-:-:S05]  /*18a00*/  @P3 IMAD.HI.U32 R6, R152, R6, RZ ;  /* 0x0000000698063227 */ /* 0x001fca00078e00ff */
[----:B------:R-:W-:-:S04]  /*18a10*/  @P3 SHF.R.U32.HI R152, RZ, R7, R6 ;  /* 0x00000007ff983219 */ /* 0x000fc80000011606 */
[----:B------:R-:W-:Y:S01]  /*18a20*/  LOP3.LUT R6, RZ, R152, RZ, 0x33, !PT ;  /* 0x00000098ff067212 */ /* 0x000fe200078e33ff */
[----:B------:R-:W-:Y:S06]  /*18a30*/  BRA `(.L_x_1429) ;  /* 0x0000000000187947 */ /* 0x000fec0003800000 */
.L_x_1428:
[----:B------:R-:W-:-:S05]  /*18a40*/  IMAD.U32 R20, RZ, RZ, UR48 ;  /* 0x00000030ff147e24 */ /* 0x000fca000f8e00ff */
[----:B------:R-:W-:-:S13]  /*18a50*/  ISETP.NE.AND P3, PT, R20, 0x1, PT ;  /* 0x000000011400780c */ /* 0x000fda0003f65270 */
[----:B------:R-:W0:Y:S02]  /*18a60*/  @P3 LDC.64 R6, c[0x0][0x9e8] ;  /* 0x00027a00ff063b82 */ /* 0x000e240000000a00 */
[----:B0-----:R-:W-:-:S04]  /*18a70*/  @P3 IMAD.HI.U32 R152, R14, R6, RZ ;  /* 0x000000060e983227 */ /* 0x001fc800078e00ff */
[----:B------:R-:W-:Y:S01]  /*18a80*/  IMAD.MOV.U32 R6, RZ, RZ, R14 ;  /* 0x000000ffff067224 */ /* 0x000fe200078e000e */
[----:B------:R-:W-:-:S07]  /*18a90*/  @P3 SHF.R.U32.HI R6, RZ, R7, R152 ;  /* 0x00000007ff063219 */ /* 0x000fce0000011698 */
.L_x_1429:
[----:B------:R-:W-:Y:S05]  /*18aa0*/  BSYNC B0 ;  /* 0x0000000000007941 */ /* 0x000fea0003800000 */
.L_x_1427:
[----:B------:R-:W-:-:S04]  /*18ab0*/  IMAD R7, R6, R20, -R8 ;  /* 0x0000001406077224 */ /* 0x000fc800078e0a08 */
[----:B------:R-:W-:-:S05]  /*18ac0*/  IMAD R7, R196, -0x2, R7 ;  /* 0xfffffffec4077824 */ /* 0x000fca00078e0207 */
[----:B------:R-:W-:Y:S02]  /*18ad0*/  VIADDMNMX R185, R7, R20, R185, PT ;  /* 0x0000001407b97246 */ /* 0x000fe400038001b9 */
[----:B------:R-:W-:-:S07]  /*18ae0*/  VIMNMX R10, R10, R7, !PT ;  /* 0x000000070a0a7248 */ /* 0x000fce0007fe0100 */
.L_x_1426:
[----:B------:R-:W-:Y:S02]  /*18af0*/  FMNMX.FTZ R6, R11, R12, !PT ;  /* 0x0000000c0b067209 */ /* 0x000fe40007810000 */
[----:B------:R-:W-:Y:S02]  /*18b00*/  ISETP.GT.AND P3, PT, R10, 0x1, P2 ;  /* 0x000000010a00780c */ /* 0x000fe40001764270 */
[----:B------:R-:W-:Y:S02]  /*18b10*/  FMNMX.FTZ R6, R153, R6, !PT ;  /* 0x0000000699067209 */ /* 0x000fe40007810000 */
[----:B------:R-:W-:Y:S02]  /*18b20*/  ISETP.LT.OR P4, PT, R185, 0x2, P3 ;  /* 0x00000002b900780c */ /* 0x000fe40001f81670 */
        /* <DEDUP_REMOVED lines=27> */
[----:B------:R-:W-:Y:S02]  /*18ce0*/  FSEL R162, R162, -INF , !P3 ;  /* 0xff800000a2a27808 */ /* 0x000fe40005800000 */
[----:B------:R-:W-:Y:S01]  /*18cf0*/  ISETP.GT.AND P3, PT, R10, 0x18, P2 ;  /* 0x000000180a00780c */ /* 0x000fe20001764270 */
[----:B------:R-:W0:Y:S01]  /*18d00*/  SHFL.BFLY PT, R8, R6, 0x2, 0x1f ;  /* 0x0c401f0006087f89 */ /* 0x000e2200000e0000 */
[C---:B------:R-:W-:Y:S02]  /*18d10*/  ISETP.LT.OR P4, PT, R185.reuse, 0x1a, P4 ;  /* 0x0000001ab900780c */ /* 0x040fe40002781670 */
[----:B------:R-:W-:Y:S02]  /*18d20*/  ISETP.LT.OR P3, PT, R185, 0x19, P3 ;  /* 0x00000019b900780c */ /* 0x000fe40001f61670 */
[----:B------:R-:W-:-:S02]  /*18d30*/  FSEL R167, R167, -INF , !P4 ;  /* 0xff800000a7a77808 */ /* 0x000fc40006000000 */
[----:B------:R-:W-:Y:S02]  /*18d40*/  FSEL R166, R166, -INF , !P3 ;  /* 0xff800000a6a67808 */ /* 0x000fe40005800000 */
[C---:B------:R-:W-:Y:S02]  /*18d50*/  ISETP.GT.AND P3, PT, R10.reuse, 0x20, P2 ;  /* 0x000000200a00780c */ /* 0x040fe40001764270 */
[----:B------:R-:W-:Y:S02]  /*18d60*/  ISETP.GT.AND P4, PT, R10, 0x21, P2 ;  /* 0x000000210a00780c */ /* 0x000fe40001784270 */
[C---:B------:R-:W-:Y:S02]  /*18d70*/  ISETP.LT.OR P3, PT, R185.reuse, 0x21, P3 ;  /* 0x00000021b900780c */ /* 0x040fe40001f61670 */
[----:B------:R-:W-:Y:S02]  /*18d80*/  ISETP.LT.OR P4, PT, R185, 0x22, P4 ;  /* 0x00000022b900780c */ /* 0x000fe40002781670 */
[----:B------:R-:W-:-:S02]  /*18d90*/  FSEL R170, R170, -INF , !P3 ;  /* 0xff800000aaaa7808 */ /* 0x000fc40005800000 */
[----:B------:R-:W-:Y:S02]  /*18da0*/  FSEL R171, R171, -INF , !P4 ;  /* 0xff800000abab7808 */ /* 0x000fe40006000000 */
[C---:B------:R-:W-:Y:S02]  /*18db0*/  ISETP.GT.AND P3, PT, R10.reuse, 0x28, P2 ;  /* 0x000000280a00780c */ /* 0x040fe40001764270 */
[----:B------:R-:W-:Y:S02]  /*18dc0*/  ISETP.GT.AND P4, PT, R10, RZ, P2 ;  /* 0x000000ff0a00720c */ /* 0x000fe40001784270 */
[----:B0-----:R-:W-:Y:S02]  /*18dd0*/  FMNMX.FTZ R8, R6, R8, !PT ;  /* 0x0000000806087209 */ /* 0x001fe40007810000 */
[C---:B------:R-:W-:Y:S02]  /*18de0*/  ISETP.LT.OR P3, PT, R185.reuse, 0x29, P3 ;  /* 0x00000029b900780c */ /* 0x040fe40001f61670 */
[----:B------:R-:W-:Y:S01]  /*18df0*/  ISETP.LT.OR P4, PT, R185, 0x1, P4 ;  /* 0x00000001b900780c */ /* 0x000fe20002781670 */
[----:B------:R-:W0:Y:S01]  /*18e00*/  SHFL.BFLY PT, R20, R8, 0x1, 0x1f ;  /* 0x0c201f0008147f89 */ /* 0x000e2200000e0000 */
[----:B------:R-:W-:-:S02]  /*18e10*/  FSEL R174, R174, -INF , !P3 ;  /* 0xff800000aeae7808 */ /* 0x000fc40005800000 */
[----:B------:R-:W-:Y:S02]  /*18e20*/  FSEL R154, R154, -INF , !P4 ;  /* 0xff8000009a9a7808 */ /* 0x000fe40006000000 */
[C---:B------:R-:W-:Y:S02]  /*18e30*/  ISETP.GT.AND P3, PT, R10.reuse, 0x29, P2 ;  /* 0x000000290a00780c */ /* 0x040fe40001764270 */
[----:B------:R-:W-:Y:S02]  /*18e40*/  ISETP.GT.AND P4, PT, R10, 0x30, P2 ;  /* 0x000000300a00780c */ /* 0x000fe40001784270 */
[----:B------:R-:W-:Y:S02]  /*18e50*/  FMNMX.FTZ R6, R154, R13, !PT ;  /* 0x0000000d9a067209 */ /* 0x000fe40007810000 */
[C---:B------:R-:W-:Y:S02]  /*18e60*/  ISETP.LT.OR P3, PT, R185.reuse, 0x2a, P3 ;  /* 0x0000002ab900780c */ /* 0x040fe40001f61670 */
[----:B------:R-:W-:-:S02]  /*18e70*/  ISETP.LT.OR P4, PT, R185, 0x31, P4 ;  /* 0x00000031b900780c */ /* 0x000fc40002781670 */
[----:B------:R-:W-:Y:S02]  /*18e80*/  FMNMX.FTZ R6, R155, R6, !PT ;  /* 0x000000069b067209 */ /* 0x000fe40007810000 */
[----:B------:R-:W-:Y:S02]  /*18e90*/  FSEL R175, R175, -INF , !P3 ;  /* 0xff800000afaf7808 */ /* 0x000fe40005800000 */
[----:B------:R-:W-:Y:S02]  /*18ea0*/  FSEL R178, R178, -INF , !P4 ;  /* 0xff800000b2b27808 */ /* 0x000fe40006000000 */
[C---:B------:R-:W-:Y:S02]  /*18eb0*/  ISETP.GT.AND P3, PT, R10.reuse, 0x31, P2 ;  /* 0x000000310a00780c */ /* 0x040fe40001764270 */
[C---:B------:R-:W-:Y:S02]  /*18ec0*/  ISETP.GT.AND P4, PT, R10.reuse, 0x38, P2 ;  /* 0x000000380a00780c */ /* 0x040fe40001784270 */
[----:B------:R-:W-:-:S02]  /*18ed0*/  ISETP.GT.AND P2, PT, R10, 0x39, P2 ;  /* 0x000000390a00780c */ /* 0x000fc40001744270 */
[----:B------:R-:W-:Y:S02]  /*18ee0*/  FMNMX.FTZ R6, R7, R6, !PT ;  /* 0x0000000607067209 */ /* 0x000fe40007810000 */
[C---:B------:R-:W-:Y:S02]  /*18ef0*/  ISETP.LT.OR P3, PT, R185.reuse, 0x32, P3 ;  /* 0x00000032b900780c */ /* 0x040fe40001f61670 */
[C---:B------:R-:W-:Y:S02]  /*18f00*/  ISETP.LT.OR P4, PT, R185.reuse, 0x39, P4 ;  /* 0x00000039b900780c */ /* 0x040fe40002781670 */
[----:B------:R-:W-:Y:S02]  /*18f10*/  ISETP.LT.OR P2, PT, R185, 0x3a, P2 ;  /* 0x0000003ab900780c */ /* 0x000fe40001741670 */
[----:B------:R-:W-:Y:S02]  /*18f20*/  FMNMX.FTZ R185, R159, R6, !PT ;  /* 0x000000069fb97209 */ /* 0x000fe40007810000 */
[----:B0-----:R-:W-:-:S02]  /*18f30*/  FMNMX.FTZ R6, R8, R20, !PT ;  /* 0x0000001408067209 */ /* 0x001fc40007810000 */
[----:B------:R-:W-:Y:S02]  /*18f40*/  FMNMX.FTZ R8, R162, R185, !PT ;  /* 0x000000b9a2087209 */ /* 0x000fe40007810000 */
[----:B------:R-:W-:Y:S02]  /*18f50*/  FSEL R179, R179, -INF , !P3 ;  /* 0xff800000b3b37808 */ /* 0x000fe40005800000 */
[----:B------:R-:W-:Y:S01]  /*18f60*/  FMNMX.FTZ R185, R163, R8, !PT ;  /* 0x00000008a3b97209 */ /* 0x000fe20007810000 */
[----:B------:R-:W-:-:S01]  /*18f70*/  FFMA.FTZ R8, R2, R6, -8 ;  /* 0xc100000002087423 */ /* 0x000fc20000010006 */
[----:B------:R-:W-:Y:S02]  /*18f80*/  FSETP.NEU.FTZ.AND P3, PT, R6, -INF , PT ;  /* 0xff8000000600780b */ /* 0x000fe40003f7d000 */
[----:B------:R-:W-:Y:S02]  /*18f90*/  FMNMX.FTZ R10, R166, R185, !PT ;  /* 0x000000b9a60a7209 */ /* 0x000fe40007810000 */
[----:B------:R-:W-:-:S02]  /*18fa0*/  FSEL R8, R8, RZ, P3 ;  /* 0x000000ff08087208 */ /* 0x000fc40001800000 */
[----:B------:R-:W-:Y:S02]  /*18fb0*/  FMNMX.FTZ R185, R167, R10, !PT ;  /* 0x0000000aa7b97209 */ /* 0x000fe40007810000 */
[----:B------:R-:W-:Y:S01]  /*18fc0*/  FSEL R183, R183, -INF , !P2 ;  /* 0xff800000b7b77808 */ /* 0x000fe20005000000 */
[----:B------:R-:W-:-:S01]  /*18fd0*/  FFMA.FTZ R11, R2, R11, -R8 ;  /* 0x0000000b020b7223 */ /* 0x000fc20000010808 */
[----:B------:R-:W-:Y:S01]  /*18fe0*/  FMNMX.FTZ R10, R170, R185, !PT ;  /* 0x000000b9aa0a7209 */ /* 0x000fe20007810000 */
[----:B------:R-:W-:-:S01]  /*18ff0*/  FFMA.FTZ R157, R2, R157, -R8 ;  /* 0x0000009d029d7223 */ /* 0x000fc20000010808 */
[C-C-:B------:R-:W-:Y:S01]  /*19000*/  FFMA.FTZ R161, R2.reuse, R161, -R8.reuse ;  /* 0x000000a102a17223 */ /* 0x140fe20000010808 */
        /* <DEDUP_REMOVED lines=15> */
[----:B------:R-:W-:Y:S01]  /*19100*/  FSEL R153, R182, -INF , !P4 ;  /* 0xff800000b6997808 */ /* 0x000fe20006000000 */
[----:B------:R-:W-:Y:S01]  /*19110*/  MUFU.EX2 R11, R11 ;  /* 0x0000000b000b7308 */ /* 0x000fe20000000800 */
[----:B------:R-:W-:-:S02]  /*19120*/  FMNMX.FTZ R152, R179, R152, !PT ;  /* 0x00000098b3987209 */ /* 0x000fc40007810000 */
[----:B------:R-:W-:Y:S02]  /*19130*/  FSEL R181, R6, RZ, P3 ;  /* 0x000000ff06b57208 */ /* 0x000fe40001800000 */
[----:B------:R-:W-:-:S03]  /*19140*/  FMNMX.FTZ R152, R153, R152, !PT ;  /* 0x0000009899987209 */ /* 0x000fc60007810000 */
[----:B------:R-:W-:Y:S01]  /*19150*/  FADD.FTZ R181, -R181, R12 ;  /* 0x0000000cb5b57221 */ /* 0x000fe20000010100 */
[----:B------:R-:W-:Y:S01]  /*19160*/  FMNMX.FTZ R160, R183, R152, !PT ;  /* 0x00000098b7a07209 */ /* 0x000fe20007810000 */
[--C-:B------:R-:W-:Y:S01]  /*19170*/  FFMA.FTZ R152, R2, R189, -R8.reuse ;  /* 0x000000bd02987223 */ /* 0x100fe20000010808 */
[----:B------:R0:W-:Y:S03]  /*19180*/  MUFU.EX2 R12, R172 ;  /* 0x000000ac000c7308 */ /* 0x0001e60000000800 */
[----:B------:R-:W1:Y:S05]  /*19190*/  SHFL.BFLY PT, R185, R160, 0x2, 0x1f ;  /* 0x0c401f00a0b97f89 */ /* 0x000e6a00000e0000 */
[----:B------:R-:W-:Y:S08]  /*191a0*/  MUFU.EX2 R10, R10 ;  /* 0x0000000a000a7308 */ /* 0x000ff00000000800 */
[----:B------:R-:W-:Y:S08]  /*191b0*/  MUFU.EX2 R20, R20 ;  /* 0x0000001400147308 */ /* 0x000ff00000000800 */
[----:B------:R-:W-:Y:S01]  /*191c0*/  MUFU.EX2 R157, R157 ;  /* 0x0000009d009d7308 */ /* 0x000fe20000000800 */
[----:B-1----:R-:W-:Y:S01]  /*191d0*/  FMNMX.FTZ R168, R160, R185, !PT ;  /* 0x000000b9a0a87209 */ /* 0x002fe20007810000 */
[----:B------:R-:W-:-:S04]  /*191e0*/  FFMA.FTZ R160, R2, R237, -R8 ;  /* 0x000000ed02a07223 */ /* 0x000fc80000010808 */
[----:B------:R-:W1:Y:S02]  /*191f0*/  SHFL.BFLY PT, R185, R168, 0x1, 0x1f ;  /* 0x0c201f00a8b97f89 */ /* 0x000e6400000e0000 */
[----:B------:R-:W-:Y:S08]  /*19200*/  MUFU.EX2 R152, R152 ;  /* 0x0000009800987308 */ /* 0x000ff00000000800 */
[----:B------:R-:W-:Y:S08]  /*19210*/  MUFU.EX2 R161, R161 ;  /* 0x000000a100a17308 */ /* 0x000ff00000000800 */
[----:B------:R-:W-:Y:S01]  /*19220*/  MUFU.EX2 R156, R156 ;  /* 0x0000009c009c7308 */ /* 0x000fe20000000800 */
[----:B-1----:R-:W-:Y:S01]  /*19230*/  FMNMX.FTZ R8, R168, R185, !PT ;  /* 0x000000b9a8087209 */ /* 0x002fe20007810000 */
[----:B------:R-:W-:-:S06]  /*19240*/  FMUL.FTZ R168, R2, R181 ;  /* 0x000000b502a87220 */ /* 0x000fcc0000410000 */
[----:B------:R-:W-:Y:S01]  /*19250*/  MUFU.EX2 R165, R165 ;  /* 0x000000a500a57308 */ /* 0x000fe20000000800 */
[----:B------:R-:W-:Y:S01]  /*19260*/  FSETP.NEU.FTZ.AND P2, PT, R8, -INF , PT ;  /* 0xff8000000800780b */ /* 0x000fe20003f5d000 */
[----:B------:R-:W-:-:S05]  /*19270*/  FFMA.FTZ R176, R2, R8, -8 ;  /* 0xc100000002b07423 */ /* 0x000fca0000010008 */
[----:B------:R-:W-:Y:S01]  /*19280*/  FSEL R181, R176, RZ, P2 ;  /* 0x000000ffb0b57208 */ /* 0x000fe20001000000 */
[----:B------:R-:W1:Y:S04]  /*19290*/  MUFU.EX2 R168, R168 ;  /* 0x000000a800a87308 */ /* 0x000e680000000800 */
[----:B0-----:R-:W-:-:S01]  /*192a0*/  FFMA.FTZ R172, R2, R159, -R181 ;  /* 0x0000009f02ac7223 */ /* 0x001fc200000108b5 */
[C-C-:B------:R-:W-:Y:S01]  /*192b0*/  FFMA.FTZ R159, R2.reuse, R162, -R181.reuse ;  /* 0x000000a2029f7223 */ /* 0x140fe200000108b5 */
[----:B------:R-:W-:-:S01]  /*192c0*/  FFMA.FTZ R162, R2, R163, -R181 ;  /* 0x000000a302a27223 */ /* 0x000fc200000108b5 */
[--C-:B------:R-:W-:Y:S01]  /*192d0*/  FFMA.FTZ R163, R2, R166, -R181.reuse ;  /* 0x000000a602a37223 */ /* 0x100fe200000108b5 */
[----:B------:R-:W-:Y:S01]  /*192e0*/  FSEL R166, R8, RZ, P2 ;  /* 0x000000ff08a67208 */ /* 0x000fe20001000000 */
[C-C-:B------:R-:W-:Y:S01]  /*192f0*/  FFMA.FTZ R154, R2.reuse, R154, -R181.reuse ;  /* 0x0000009a029a7223 */ /* 0x140fe200000108b5 */
[----:B------:R-:W-:-:S01]  /*19300*/  FFMA.FTZ R155, R2, R155, -R181 ;  /* 0x0000009b029b7223 */ /* 0x000fc200000108b5 */
[----:B------:R-:W-:Y:S01]  /*19310*/  FFMA.FTZ R7, R2, R7, -R181 ;  /* 0x0000000702077223 */ /* 0x000fe200000108b5 */
[----:B------:R-:W-:Y:S01]  /*19320*/  MUFU.EX2 R172, R172 ;  /* 0x000000ac00ac7308 */ /* 0x000fe20000000800 */
[----:B------:R-:W-:-:S01]  /*19330*/  FADD.FTZ R13, -R166, R13 ;  /* 0x0000000da60d7221 */ /* 0x000fc20000010100 */
[C-C-:B------:R-:W-:Y:S01]  /*19340*/  FFMA.FTZ R166, R2.reuse, R167, -R181.reuse ;  /* 0x000000a702a67223 */ /* 0x140fe200000108b5 */
[----:B------:R-:W-:-:S01]  /*19350*/  FFMA.FTZ R167, R2, R170, -R181 ;  /* 0x000000aa02a77223 */ /* 0x000fc200000108b5 */
[C-C-:B------:R-:W-:Y:S01]  /*19360*/  FFMA.FTZ R170, R2.reuse, R171, -R181.reuse ;  /* 0x000000ab02aa7223 */ /* 0x140fe200000108b5 */
[C---:B------:R-:W-:Y:S01]  /*19370*/  FMUL.FTZ R13, R2.reuse, R13 ;  /* 0x0000000d020d7220 */ /* 0x040fe20000410000 */
[C-C-:B------:R-:W-:Y:S01]  /*19380*/  FFMA.FTZ R171, R2.reuse, R174, -R181.reuse ;  /* 0x000000ae02ab7223 */ /* 0x140fe200000108b5 */
[----:B------:R-:W-:-:S01]  /*19390*/  FFMA.FTZ R174, R2, R175, -R181 ;  /* 0x000000af02ae7223 */ /* 0x000fc200000108b5 */
[----:B------:R-:W-:Y:S01]  /*193a0*/  MUFU.EX2 R154, R154 ;  /* 0x0000009a009a7308 */ /* 0x000fe20000000800 */
[----:B-1----:R-:W-:-:S01]  /*193b0*/  FFMA.FTZ R175, R168, R4, R11 ;  /* 0x00000004a8af7223 */ /* 0x002fc2000001000b */
[C-C-:B------:R-:W-:Y:S01]  /*193c0*/  FFMA.FTZ R178, R2.reuse, R178, -R181.reuse ;  /* 0x000000b202b27223 */ /* 0x140fe200000108b5 */
[----:B------:R-:W-:-:S01]  /*193d0*/  FFMA.FTZ R179, R2, R179, -R181 ;  /* 0x000000b302b37223 */ /* 0x000fc200000108b5 */
[----:B------:R-:W-:Y:S01]  /*193e0*/  FFMA.FTZ R153, R2, R153, -R181 ;  /* 0x0000009902997223 */ /* 0x000fe200000108b5 */
[----:B------:R-:W-:-:S01]  /*193f0*/  FADD.FTZ R175, R10, R175 ;  /* 0x000000af0aaf7221 */ /* 0x000fc20000010000 */
[----:B------:R-:W-:-:S02]  /*19400*/  FFMA.FTZ R181, R2, R183, -R181 ;  /* 0x000000b702b57223 */ /* 0x000fc400000108b5 */
[----:B------:R-:W0:Y:S01]  /*19410*/  MUFU.EX2 R13, R13 ;  /* 0x0000000d000d7308 */ /* 0x000e220000000800 */
[----:B------:R-:W-:-:S04]  /*19420*/  FADD.FTZ R176, R20, R175 ;  /* 0x000000af14b07221 */ /* 0x000fc80000010000 */
[----:B------:R-:W-:-:S03]  /*19430*/  FADD.FTZ R175, R157, R176 ;  /* 0x000000b09daf7221 */ /* 0x000fc60000010000 */
[----:B------:R-:W1:Y:S01]  /*19440*/  MUFU.EX2 R155, R155 ;  /* 0x0000009b009b7308 */ /* 0x000e620000000800 */
[----:B------:R-:W-:-:S04]  /*19450*/  FADD.FTZ R176, R152, R175 ;  /* 0x000000af98b07221 */ /* 0x000fc80000010000 */
[----:B------:R-:W-:-:S03]  /*19460*/  FADD.FTZ R175, R161, R176 ;  /* 0x000000b0a1af7221 */ /* 0x000fc60000010000 */
[----:B------:R-:W2:Y:S01]  /*19470*/  MUFU.EX2 R7, R7 ;  /* 0x0000000700077308 */ /* 0x000ea20000000800 */
[----:B0-----:R-:W-:-:S01]  /*19480*/  FFMA.FTZ R4, R13, R3, R154 ;  /* 0x000000030d047223 */ /* 0x001fc2000001009a */
[----:B------:R-:W-:-:S04]  /*19490*/  FADD.FTZ R176, R156, R175 ;  /* 0x000000af9cb07221 */ /* 0x000fc80000010000 */
[----:B------:R-:W-:Y:S02]  /*194a0*/  FADD.FTZ R175, R165, R176 ;  /* 0x000000b0a5af7221 */ /* 0x000fe40000010000 */
[----:B------:R-:W0:Y:S01]  /*194b0*/  MUFU.EX2 R159, R159 ;  /* 0x0000009f009f7308 */ /* 0x000e220000000800 */
[----:B-1----:R-:W-:-:S07]  /*194c0*/  FADD.FTZ R4, R155, R4 ;  /* 0x000000049b047221 */ /* 0x002fce0000010000 */
[----:B------:R-:W1:Y:S01]  /*194d0*/  MUFU.EX2 R162, R162 ;  /* 0x000000a200a27308 */ /* 0x000e620000000800 */
[----:B--2---:R-:W-:-:S04]  /*194e0*/  FADD.FTZ R3, R7, R4 ;  /* 0x0000000407037221 */ /* 0x004fc80000010000 */
[----:B------:R-:W-:-:S03]  /*194f0*/  FADD.FTZ R4, R172, R3 ;  /* 0x00000003ac047221 */ /* 0x000fc60000010000 */
        /* <DEDUP_REMOVED lines=33> */
[----:B-1----:R-:W-:-:S04]  /*19710*/  FADD.FTZ R3, R21, R4 ;  /* 0x0000000415037221 */ /* 0x002fc80000010000 */
[----:B------:R-:W-:Y:S01]  /*19720*/  FADD.FTZ R4, R12, R3 ;  /* 0x000000030c047221 */ /* 0x000fe20000010000 */
[----:B--2---:R-:W-:-:S04]  /*19730*/  FADD.FTZ R175, R153, R180 ;  /* 0x000000b499af7221 */ /* 0x004fc80000010000 */
[----:B0-----:R-:W-:Y:S01]  /*19740*/  FADD.FTZ R3, R176, R175 ;  /* 0x000000afb0037221 */ /* 0x001fe20000010000 */
[----:B------:R-:W-:Y:S06]  /*19750*/  @!P0 BRA `(.L_x_1430) ;  /* 0x0000000000048947 */ /* 0x000fec0003800000 */
[----:B------:R-:W-:Y:S01]  /*19760*/  BPT.TRAP 0x1 ;  /* 0x000000040000795c */ /* 0x000fe20000300000 */
.L_x_1430:
[----:B------:R-:W-:Y:S01]  /*19770*/  F2FP.SATFINITE.E4M3.F32.PACK_AB_MERGE_C R20, R157, R20, RZ ;  /* 0x000000149d14723e */ /* 0x000fe200048070ff */
[----:B------:R-:W-:Y:S01]  /*19780*/  FMUL.FTZ R26, R26, R13 ;  /* 0x0000000d1a1a7220 */ /* 0x000fe20000410000 */
        /* <DEDUP_REMOVED lines=8> */
[----:B------:R-:W-:Y:S01]  /*19810*/  F2FP.SATFINITE.E4M3.F32.PACK_AB_MERGE_C R189, R155, R154, R7 ;  /* 0x0000009a9bbd723e */ /* 0x000fe20004807007 */
[----:B------:R-:W-:Y:S01]  /*19820*/  VIADD R7, R21, 0x28460 ;  /* 0x0002846015077836 */ /* 0x000fe20000000000 */
[----:B------:R-:W-:Y:S01]  /*19830*/  F2FP.SATFINITE.E4M3.F32.PACK_AB_MERGE_C R156, R165, R156, RZ ;  /* 0x0000009ca59c723e */ /* 0x000fe200048070ff */
        /* <DEDUP_REMOVED lines=139> */
[----:B------:R-:W-:Y:S02]  /*1a0f0*/  IMAD.MOV.U32 R12, RZ, RZ, R6 ;  /* 0x000000ffff0c7224 */ /* 0x000fe400078e0006 */
[----:B------:R-:W-:Y:S02]  /*1a100*/  IMAD.MOV.U32 R20, RZ, RZ, R194 ;  /* 0x000000ffff147224 */ /* 0x000fe400078e00c2 */
[----:B------:R-:W-:Y:S01]  /*1a110*/  IMAD.MOV.U32 R200, RZ, RZ, R15 ;  /* 0x000000ffffc87224 */ /* 0x000fe200078e000f */
[----:B0-----:R-:W-:Y:S06]  /*1a120*/  @P2 BRA `(.L_x_1431) ;  /* 0xffffffd800cc2947 */ /* 0x001fec000383ffff */
[----:B------:R-:W-:-:S07]  /*1a130*/  IMAD.MOV.U32 R200, RZ, RZ, R15 ;  /* 0x000000ffffc87224 */ /* 0x000fce00078e000f */
.L_x_1412:
[----:B------:R-:W-:Y:S05]  /*1a140*/  WARPSYNC.ALL ;  /* 0x0000000000007948 */ /* 0x000fea0003800000 */
[----:B------:R-:W-:Y:S06]  /*1a150*/  BAR.ARV 0x8, 0x120 ;  /* 0x0204800000007b1d */ /* 0x000fec0000002000 */
[----:B------:R-:W-:Y:S05]  /*1a160*/  @!P0 BRA `(.L_x_1432) ;  /* 0x0000000000048947 */ /* 0x000fea0003800000 */
[----:B------:R-:W-:Y:S01]  /*1a170*/  BPT.TRAP 0x1 ;  /* 0x000000040000795c */ /* 0x000fe20000300000 */
.L_x_1432:
[----:B------:R-:W-:Y:S01]  /*1a180*/  IMAD R5, R200, 0x8, R16 ;  /* 0x00000008c8057824 */ /* 0x000fe200078e0210 */
[----:B------:R-:W-:-:S04]  /*1a190*/  SHF.L.U32 R0, R194, 0x1f, RZ ;  /* 0x0000001fc2007819 */ /* 0x000fc800000006ff */
[----:B------:R0:W1:Y:S01]  /*1a1a0*/  SYNCS.PHASECHK.TRANS64.TRYWAIT P1, [R5+URZ+0x28450], R0 ;  /* 0x02845000050075a7 */ /* 0x000062000802017f */
[----:B------:R-:W-:Y:S05]  /*1a1b0*/  @!P0 BRA `(.L_x_1433) ;  /* 0x0000000000048947 */ /* 0x000fea0003800000 */
[----:B------:R-:W-:Y:S01]  /*1a1c0*/  BPT.TRAP 0x1 ;  /* 0x000000040000795c */ /* 0x000fe20000300000 */
.L_x_1433:
[----:B-1----:R-:W-:Y:S05]  /*1a1d0*/  @P1 BRA `(.L_x_1434) ;  /* 0x0000000000081947 */ /* 0x002fea0003800000 */
[----:B------:R-:W1:Y:S02]  /*1a1e0*/  SYNCS.PHASECHK.TRANS64.TRYWAIT P1, [R5+URZ+0x28450], R0 ;  /* 0x02845000050075a7 */ /* 0x000e64000802017f */
[----:B-1----:R-:W-:Y:S05]  /*1a1f0*/  @!P1 BRA `(.L_x_1435) ;  /* 0x000000c800809947 */ /* 0x002fea0003800000 */
.L_x_1434:
[----:B------:R-:W-:Y:S05]  /*1a200*/  WARPSYNC.ALL ;  /* 0x0000000000007948 */ /* 0x000fea0003800000 */
[----:B------:R-:W-:Y:S01]  /*1a210*/  ULDC.64 UR4, c[0x0][0x9a0] ;  /* 0x0002680000047ab9 */ /* 0x000fe20000000a00 */
[----:B------:R-:W-:Y:S01]  /*1a220*/  VIADD R16, R16, 0x8000 ;  /* 0x0000800010107836 */ /* 0x000fe20000000000 */
[----:B------:R-:W-:Y:S01]  /*1a230*/  ISETP.NE.U32.AND P1, PT, RZ, UR4, PT ;  /* 0x00000004ff007c0c */ /* 0x000fe2000bf25070 */
[----:B------:R-:W-:-:S03]  /*1a240*/  WARPGROUP.ARRIVE ;  /* 0x00000000000079c5 */ /* 0x000fc60000000000 */
[----:B------:R-:W-:Y:S02]  /*1a250*/  ISETP.NE.AND.EX P1, PT, RZ, UR5, PT, P1 ;  /* 0x00000005ff007c0c */ /* 0x000fe4000bf25310 */
[----:B------:R-:W-:-:S04]  /*1a260*/  SHF.R.U32.HI R16, RZ, 0x4, R16 ;  /* 0x00000004ff107819 */ /* 0x000fc80000011610 */
[----:B------:R-:W-:-:S04]  /*1a270*/  LOP3.LUT R16, R16, 0x3fff, RZ, 0xc0, !PT ;  /* 0x00003fff10107812 */ /* 0x000fc800078ec0ff */
[----:B------:R-:W-:-:S03]  /*1a280*/  LOP3.LUT R15, R16, 0x10000, RZ, 0xfc, !PT ;  /* 0x00010000100f7812 */ /* 0x000fc600078efcff */
[----:B------:R-:W0:Y:S01]  /*1a290*/  @P1 LDC.64 R10, c[0x0][0x9c8] ;  /* 0x00027200ff0a1b82 */ /* 0x000e220000000a00 */
[----:B------:R-:W-:Y:S01]  /*1a2a0*/  @P1 SHF.R.S32.HI R7, RZ, 0x1f, R207 ;  /* 0x0000001fff071819 */ /* 0x000fe200000114cf */
[----:B------:R-:W-:Y:S02]  /*1a2b0*/  IMAD R14, R200, 0x400, R15 ;  /* 0x00000400c80e7824 */ /* 0x000fe400078e020f */
[----:B------:R-:W-:-:S03]  /*1a2c0*/  IMAD.MOV.U32 R15, RZ, RZ, -0x7fffffe0 ;  /* 0x80000020ff0f7424 */ /* 0x000fc600078e00ff */
[----:B------:R-:W-:Y:S01]  /*1a2d0*/  R2UR UR6, R14 ;  /* 0x000000000e0672ca */ /* 0x000fe200000e0000 */
[----:B------:R-:W2:Y:S01]  /*1a2e0*/  @P1 LDC.64 R12, c[0x0][0x9d0] ;  /* 0x00027400ff0c1b82 */ /* 0x000ea20000000a00 */
[----:B------:R-:W-:-:S13]  /*1a2f0*/  R2UR UR7, R15 ;  /* 0x000000000f0772ca */ /* 0x000fda00000e0000 */
[----:B------:R-:W-:Y:S01]  /*1a300*/  QGMMA.64x256x32.F32.E4M3.E4M3 R24, R188, gdesc[UR4], R24, gsb0 ;  /* 0x03e00004bc187df3 */ /* 0x000fe20008000818 */
[----:B01----:R-:W-:Y:S01]  /*1a310*/  @P1 IMAD R0, R7, R10, RZ ;  /* 0x0000000a07001224 */ /* 0x003fe200078e02ff */
[----:B------:R-:W-:-:S03]  /*1a320*/  @P1 SHF.R.S32.HI R7, RZ, 0x1f, R206 ;  /* 0x0000001fff071819 */ /* 0x000fc600000114ce */
[C---:B------:R-:W-:Y:S02]  /*1a330*/  @P1 IMAD R9, R207.reuse, R11, R0 ;  /* 0x0000000bcf091224 */ /* 0x040fe400078e0200 */
[----:B------:R-:W-:-:S04]  /*1a340*/  @P1 IMAD.WIDE.U32 R10, R207, R10, RZ ;  /* 0x0000000acf0a1225 */ /* 0x000fc800078e00ff */
[----:B--2---:R-:W-:Y:S01]  /*1a350*/  @P1 IMAD R7, R7, R12, RZ ;  /* 0x0000000c07071224 */ /* 0x004fe200078e02ff */
[----:B------:R-:W-:-:S03]  /*1a360*/  @P1 IADD3 R11, R11, R9, RZ ;  /* 0x000000090b0b1210 */ /* 0x000fc60007ffe0ff */
[C---:B------:R-:W-:Y:S02]  /*1a370*/  @P1 IMAD R7, R206.reuse, R13, R7 ;  /* 0x0000000dce071224 */ /* 0x040fe400078e0207 */
[----:B------:R-:W-:-:S04]  /*1a380*/  @P1 IMAD.WIDE.U32 R12, R206, R12, R10 ;  /* 0x0000000cce0c1225 */ /* 0x000fc800078e000a */
[----:B------:R-:W-:Y:S01]  /*1a390*/  @P1 IMAD.IADD R7, R13, 0x1, R7 ;  /* 0x000000010d071824 */ /* 0x000fe200078e0207 */
[----:B------:R-:W-:Y:S01]  /*1a3a0*/  @P1 LEA R10, P2, R12, UR4, 0x2 ;  /* 0x000000040c0a1c11 */ /* 0x000fe2000f8410ff */
[----:B------:R-:W-:-:S03]  /*1a3b0*/  IMAD.MOV.U32 R13, RZ, RZ, 0x3f800000 ;  /* 0x3f800000ff0d7424 */ /* 0x000fc600078e00ff */
[----:B------:R-:W-:-:S05]  /*1a3c0*/  @P1 LEA.HI.X R11, R12, UR5, R7, 0x2, P2 ;  /* 0x000000050c0b1c11 */ /* 0x000fca00090f1407 */
[----:B------:R0:W2:Y:S01]  /*1a3d0*/  @P1 LDG.E R13, desc[UR46][R10.64] ;  /* 0x0000002e0a0d1981 */ /* 0x0000a2000c1e1900 */
[----:B------:R-:W-:Y:S02]  /*1a3e0*/  VIADD R14, R14, 0x2 ;  /* 0x000000020e0e7836 */ /* 0x000fe40000000000 */
[----:B------:R-:W-:-:S03]  /*1a3f0*/  IMAD.MOV.U32 R15, RZ, RZ, -0x7fffffe0 ;  /* 0x80000020ff0f7424 */ /* 0x000fc600078e00ff */
[----:B------:R-:W-:Y:S02]  /*1a400*/  R2UR UR6, R14 ;  /* 0x000000000e0672ca */ /* 0x000fe400000e0000 */
[----:B------:R-:W-:Y:S01]  /*1a410*/  R2UR UR7, R15 ;  /* 0x000000000f0772ca */ /* 0x000fe200000e0000 */
[----:B------:R-:W1:Y:S04]  /*1a420*/  SHFL.BFLY PT, R7, R4, 0x2, 0x1f ;  /* 0x0c401f0004077f89 */ /* 0x000e6800000e0000 */
[----:B------:R-:W3:Y:S01]  /*1a430*/  SHFL.BFLY PT, R12, R3, 0x2, 0x1f ;  /* 0x0c401f00030c7f89 */ /* 0x000ee200000e0000 */
[----:B-1----:R-:W-:-:S01]  /*1a440*/  FADD.FTZ R7, R7, R4 ;  /* 0x0000000407077221 */ /* 0x002fc20000010000 */
[----:B---3--:R-:W-:-:S04]  /*1a450*/  FADD.FTZ R12, R12, R3 ;  /* 0x000000030c0c7221 */ /* 0x008fc80000010000 */
[----:B------:R-:W1:Y:S04]  /*1a460*/  SHFL.BFLY PT, R0, R7, 0x1, 0x1f ;  /* 0x0c201f0007007f89 */ /* 0x000e6800000e0000 */
[----:B------:R-:W3:Y:S01]  /*1a470*/  SHFL.BFLY PT, R9, R12, 0x1, 0x1f ;  /* 0x0c201f000c097f89 */ /* 0x000ee200000e0000 */
[----:B------:R-:W-:Y:S02]  /*1a480*/  IMAD.MOV.U32 R4, RZ, RZ, RZ ;  /* 0x000000ffff047224 */ /* 0x000fe400078e00ff */
[----:B-1----:R-:W-:Y:S01]  /*1a490*/  FADD.FTZ R14, R7, R0 ;  /* 0x00000000070e7221 */ /* 0x002fe20000010000 */
        /* <DEDUP_REMOVED lines=8> */
[----:B0-----:R-:W-:-:S06]  /*1a520*/  IMAD.MOV.U32 R10, RZ, RZ, RZ ;  /* 0x000000ffff0a7224 */ /* 0x001fcc00078e00ff */
[----:B------:R-:W0:Y:S01]  /*1a530*/  @P2 MUFU.LG2 R9, R16 ;  /* 0x0000001000092308 */ /* 0x000e220000000c00 */
[----:B------:R-:W-:Y:S02]  /*1a540*/  WARPGROUP.DEPBAR.LE gsb0, 0x0 ;  /* 0x00008000000079c5 */ /* 0x000fe40000010000 */
[----:B------:R-:W-:-:S06]  /*1a550*/  WARPGROUP.ARRIVE ;  /* 0x00000000000079c5 */ /* 0x000fcc0000000000 */
[----:B------:R-:W-:Y:S01]  /*1a560*/  QGMMA.64x256x32.F32.E4M3.E4M3 R24, R184, gdesc[UR4], R24, gsb0 ;  /* 0x03e00004b8187df3 */ /* 0x000fe20008000818 */
[----:B------:R-:W1:Y:S08]  /*1a570*/  @P3 MUFU.LG2 R11, R20 ;  /* 0x00000014000b3308 */ /* 0x000e700000000c00 */
[----:B------:R-:W3:Y:S01]  /*1a580*/  @P1 MUFU.RCP R10, R15 ;  /* 0x0000000f000a1308 */ /* 0x000ee20000001000 */
[C---:B------:R-:W-:Y:S01]  /*1a590*/  @P2 FMUL.FTZ R7, R2.reuse, 0.69314718246459960938 ;  /* 0x3f31721802072820 */ /* 0x040fe20000410000 */
[----:B------:R-:W-:Y:S01]  /*1a5a0*/  @P3 FMUL.FTZ R12, R2, 0.69314718246459960938 ;  /* 0x3f317218020c3820 */ /* 0x000fe20000410000 */
[----:B0-----:R-:W-:Y:S01]  /*1a5b0*/  @P2 FMUL.FTZ R2, R9, 0.69314718246459960938 ;  /* 0x3f31721809022820 */ /* 0x001fe20000410000 */
[----:B------:R-:W-:-:S02]  /*1a5c0*/  IMAD.MOV.U32 R0, RZ, RZ, -0x800000 ;  /* 0xff800000ff007424 */ /* 0x000fc400078e00ff */
[----:B------:R-:W-:Y:S02]  /*1a5d0*/  IMAD.MOV.U32 R3, RZ, RZ, -0x800000 ;  /* 0xff800000ff037424 */ /* 0x000fe400078e00ff */
[----:B------:R-:W-:Y:S01]  /*1a5e0*/  @P2 FFMA.FTZ R0, R7, R6, R2 ;  /* 0x0000000607002223 */ /* 0x000fe20000010002 */
[----:B-1----:R-:W-:-:S04]  /*1a5f0*/  @P3 FMUL.FTZ R11, R11, 0.69314718246459960938 ;  /* 0x3f3172180b0b3820 */ /* 0x002fc80000410000 */
[----:B------:R-:W-:Y:S01]  /*1a600*/  @P3 FFMA.FTZ R3, R12, R8, R11 ;  /* 0x000000080c033223 */ /* 0x000fe2000001000b */
[-C--:B--2---:R-:W-:Y:S01]  /*1a610*/  FMUL.FTZ R2, R4, R13.reuse ;  /* 0x0000000d04027220 */ /* 0x084fe20000410000 */
[----:B---3--:R-:W-:Y:S01]  /*1a620*/  FMUL.FTZ R13, R10, R13 ;  /* 0x0000000d0a0d7220 */ /* 0x008fe20000410000 */
[----:B------:R-:W-:Y:S02]  /*1a630*/  WARPGROUP.DEPBAR.LE gsb0, 0x0 ;  /* 0x00008000000079c5 */ /* 0x000fe40000010000 */
[----:B------:R-:W-:Y:S05]  /*1a640*/  @!P0 BRA `(.L_x_1436) ;  /* 0x0000000000048947 */ /* 0x000fea0003800000 */
[----:B------:R-:W-:Y:S01]  /*1a650*/  BPT.TRAP 0x1 ;  /* 0x000000040000795c */ /* 0x000fe20000300000 */
.L_x_1436:
[----:B------:R-:W-:Y:S02]  /*1a660*/  VIADD R16, R5, 0x28460 ;  /* 0x0002846005107836 */ /* 0x000fe40000000000 */
[-C--:B------:R-:W-:Y:S01]  /*1a670*/  FMUL.FTZ R4, R29, R2.reuse ;  /* 0x000000021d047220 */ /* 0x080fe20000410000 */
[----:B------:R-:W-:Y:S02]  /*1a680*/  IMAD.U32 R5, RZ, RZ, UR42 ;  /* 0x0000002aff057e24 */ /* 0x000fe4000f8e00ff */
[-C--:B------:R-:W-:Y:S01]  /*1a690*/  FMUL.FTZ R29, R76, R2.reuse ;  /* 0x000000024c1d7220 */ /* 0x080fe20000410000 */
[----:B------:R-:W-:Y:S01]  /*1a6a0*/  FMUL.FTZ R76, R125, R2 ;  /* 0x000000027d4c7220 */ /* 0x000fe20000410000 */
[-C--:B------:R-:W-:Y:S01]  /*1a6b0*/  FMUL.FTZ R125, R38, R13.reuse ;  /* 0x0000000d267d7220 */ /* 0x080fe20000410000 */
[-C--:B------:R-:W-:Y:S01]  /*1a6c0*/  FMUL.FTZ R38, R47, R13.reuse ;  /* 0x0000000d2f267220 */ /* 0x080fe20000410000 */
[----:B------:R-:W-:Y:S01]  /*1a6d0*/  PRMT R16, R5, 0x654, R16 ;  /* 0x0000065405107816 */ /* 0x000fe20000000010 */
[-C--:B------:R-:W-:Y:S01]  /*1a6e0*/  FMUL.FTZ R47, R54, R13.reuse ;  /* 0x0000000d362f7220 */ /* 0x080fe20000410000 */
[-C--:B------:R-:W-:Y:S01]  /*1a6f0*/  FMUL.FTZ R54, R63, R13.reuse ;  /* 0x0000000d3f367220 */ /* 0x080fe20000410000 */
[----:B------:R-:W-:Y:S01]  /*1a700*/  FMUL.FTZ R63, R70, R13 ;  /* 0x0000000d463f7220 */ /* 0x000fe20000410000 */
[----:B------:R0:W-:Y:S01]  /*1a710*/  SYNCS.ARRIVE.TRANS64.RED.A1T0 RZ, [R16+URZ], RZ ;  /* 0x000000ff10ff79a7 */ /* 0x0001e2000810043f */
[----:B------:R-:W-:-:S02]  /*1a720*/  VIADD R200, R200, 0x1 ;  /* 0x00000001c8c87836 */ /* 0x000fc40000000000 */
[-C--:B------:R-:W-:Y:S01]  /*1a730*/  FMUL.FTZ R70, R79, R13.reuse ;  /* 0x0000000d4f467220 */ /* 0x080fe20000410000 */
[-C--:B------:R-:W-:Y:S01]  /*1a740*/  FMUL.FTZ R79, R86, R13.reuse ;  /* 0x0000000d564f7220 */ /* 0x080fe20000410000 */
[-C--:B------:R-:W-:Y:S01]  /*1a750*/  FMUL.FTZ R86, R87, R13.reuse ;  /* 0x0000000d57567220 */ /* 0x080fe20000410000 */
[-C--:B------:R-:W-:Y:S01]  /*1a760*/  FMUL.FTZ R87, R94, R13.reuse ;  /* 0x0000000d5e577220 */ /* 0x080fe20000410000 */
[-C--:B------:R-:W-:Y:S01]  /*1a770*/  FMUL.FTZ R21, R68, R2.reuse ;  /* 0x0000000244157220 */ /* 0x080fe20000410000 */
[-C--:B------:R-:W-:Y:S01]  /*1a780*/  FMUL.FTZ R94, R95, R13.reuse ;  /* 0x0000000d5f5e7220 */ /* 0x080fe20000410000 */
[----:B------:R-:W-:Y:S01]  /*1a790*/  ISETP.NE.AND P1, PT, R200, 0x2, PT ;  /* 0x00000002c800780c */ /* 0x000fe20003f25270 */
        /* <DEDUP_REMOVED lines=13> */
[----:B------:R-:W-:Y:S01]  /*1a870*/  SEL R27, RZ, 0x1, P1 ;  /* 0x00000001ff1b7807 */ /* 0x000fe20000800000 */
        /* <DEDUP_REMOVED lines=102> */
[----:B------:R-:W-:Y:S01]  /*1aee0*/  LOP3.LUT R194, R194, R27, RZ, 0x3c, !PT ;  /* 0x0000001bc2c27212 */ /* 0x000fe200078e3cff */
[----:B------:R-:W-:Y:S01]  /*1aef0*/  UIADD3 UR43, UR43, 0x1, URZ ;  /* 0x000000012b2b7890 */ /* 0x000fe2000fffe03f */
[----:B0-----:R-:W-:-:S11]  /*1af00*/  SEL R200, R200, RZ, P1 ;  /* 0x000000ffc8c87207 */ /* 0x001fd60000800000 */
.L_x_1284:
[----:B------:R-:W-:Y:S05]  /*1af10*/  WARPSYNC.ALL ;  /* 0x0000000000007948 */ /* 0x000fea0003800000 */
[----:B------:R-:W0:Y:S08]  /*1af20*/  S2UR UR42, SR_CgaCtaId ;  /* 0x00000000002a79c3 */ /* 0x000e300000008800 */
[----:B------:R-:W-:Y:S06]  /*1af30*/  BAR.SYNC.DEFER_BLOCKING 0x5, 0x180 ;  /* 0x0146000000007b1d */ /* 0x000fec0000010000 */
[----:B------:R-:W-:Y:S01]  /*1af40*/  UMOV UR4, 0x400 ;  /* 0x0000040000047882 */ /* 0x000fe20000000000 */
[----:B------:R-:W-:Y:S01]  /*1af50*/  BSSY B0, `(.L_x_1437) ;  /* 0x000034c000007945 */ /* 0x000fe20003800000 */
[----:B0-----:R-:W-:-:S06]  /*1af60*/  ULEA UR4, UR42, UR4, 0x18 ;  /* 0x000000042a047291 */ /* 0x001fcc000f8ec03f */
[----:B------:R-:W-:-:S05]  /*1af70*/  IMAD.U32 R16, RZ, RZ, UR4 ;  /* 0x00000004ff107e24 */ /* 0x000fca000f8e00ff */
[----:B------:R0:W1:Y:S01]  /*1af80*/  LDS.128 R204, [R16+0x284d0] ;  /* 0x0284d00010cc7984 */ /* 0x0000620000000c00 */
[----:B------:R-:W-:Y:S06]  /*1af90*/  BAR.ARV 0x4, 0x180 ;  /* 0x0106000000007b1d */ /* 0x000fec0000002000 */
[----:B------:R-:W-:Y:S05]  /*1afa0*/  @P0 BRA `(.L_x_1438) ;  /* 0x0000002800580947 */ /* 0x000fea0003800000 */
[----:B------:R-:W2:Y:S01]  /*1afb0*/  S2R R140, SR_TID.X ;  /* 0x00000000008c7919 */ /* 0x000ea20000002100 */
[----:B------:R-:W-:Y:S01]  /*1afc0*/  ULDC.64 UR4, c[0x4][0x110] ;  /* 0x0100440000047ab9 */ /* 0x000fe20000000a00 */
[----:B------:R-:W3:Y:S01]  /*1afd0*/  S2R R13, SR_SWINHI ;  /* 0x00000000000d7919 */ /* 0x000ee20000002f00 */
[----:B------:R-:W-:Y:S02]  /*1afe0*/  F2FP.BF16.F32.PACK_AB R56, R77, R112 ;  /* 0x000000704d38723e */ /* 0x000fe400000010ff */
[----:B------:R-:W-:Y:S02]  /*1aff0*/  F2FP.BF16.F32.PACK_AB R121, R76, R121 ;  /* 0x000000794c79723e */ /* 0x000fe400000010ff */
[----:B------:R-:W-:Y:S02]  /*1b000*/  F2FP.BF16.F32.PACK_AB R71, R71, R74 ;  /* 0x0000004a4747723e */ /* 0x000fe400000010ff */
[----:B------:R-:W-:Y:S02]  /*1b010*/  F2FP.BF16.F32.PACK_AB R70, R70, R75 ;  /* 0x0000004b4646723e */ /* 0x000fe400000010ff */
[----:B------:R-:W-:Y:S01]  /*1b020*/  F2FP.BF16.F32.PACK_AB R5, R5, R24 ;  /* 0x000000180505723e */ /* 0x000fe200000010ff */
[----:B--2---:R-:W-:-:S05]  /*1b030*/  IMAD.SHL.U32 R2, R140, 0x4, RZ ;  /* 0x000000048c027824 */ /* 0x004fca00078e00ff */
[----:B------:R-:W-:Y:S02]  /*1b040*/  LOP3.LUT R2, R2, 0xc, RZ, 0xc0, !PT ;  /* 0x0000000c02027812 */ /* 0x000fe400078ec0ff */
[----:B------:R-:W-:Y:S02]  /*1b050*/  MOV R76, R16 ;  /* 0x00000010004c7202 */ /* 0x000fe40000000f00 */
[----:B---3--:R-:W-:Y:S02]  /*1b060*/  MOV R77, R13 ;  /* 0x0000000d004d7202 */ /* 0x008fe40000000f00 */
[----:B------:R-:W-:Y:S01]  /*1b070*/  IADD3 R26, P0, R2, UR4, RZ ;  /* 0x00000004021a7c10 */ /* 0x000fe2000ff1e0ff */
[----:B------:R-:W-:-:S04]  /*1b080*/  IMAD.WIDE R74, R235, 0x2, R76 ;  /* 0x00000002eb4a7825 */ /* 0x000fc800078e024c */
[----:B-----5:R-:W-:Y:S01]  /*1b090*/  IMAD.X R27, RZ, RZ, UR5, P0 ;  /* 0x00000005ff1b7e24 */ /* 0x020fe200080e06ff */
[----:B------:R-:W-:Y:S02]  /*1b0a0*/  F2FP.BF16.F32.PACK_AB R24, R11, R48 ;  /* 0x000000300b18723e */ /* 0x000fe400000010ff */
[----:B------:R-:W-:Y:S02]  /*1b0b0*/  F2FP.BF16.F32.PACK_AB R78, R117, R116 ;  /* 0x00000074754e723e */ /* 0x000fe400000010ff */
[----:B------:R2:W5:Y:S01]  /*1b0c0*/  LDG.E.CONSTANT R2, desc[UR46][R26.64] ;  /* 0x0000002e1a027981 */ /* 0x000562000c1e9900 */
[----:B------:R-:W-:Y:S01]  /*1b0d0*/  F2FP.BF16.F32.PACK_AB R34, R125, R34 ;  /* 0x000000227d22723e */ /* 0x000fe200000010ff */
[----:B------:R-:W-:Y:S01]  /*1b0e0*/  UMOV UR4, 0xffffffff ;  /* 0xffffffff00047882 */ /* 0x000fe20000000000 */
[----:B------:R-:W-:Y:S02]  /*1b0f0*/  F2FP.BF16.F32.PACK_AB R11, R46, R51 ;  /* 0x000000332e0b723e */ /* 0x000fe400000010ff */
[----:B------:R-:W-:-:S02]  /*1b100*/  F2FP.BF16.F32.PACK_AB R105, R60, R105 ;  /* 0x000000693c69723e */ /* 0x000fc400000010ff */
[----:B------:R-:W-:Y:S02]  /*1b110*/  F2FP.BF16.F32.PACK_AB R117, R86, R83 ;  /* 0x000000535675723e */ /* 0x000fe400000010ff */
[----:B------:R-:W-:Y:S02]  /*1b120*/  F2FP.BF16.F32.PACK_AB R51, R44, R89 ;  /* 0x000000592c33723e */ /* 0x000fe400000010ff */
[----:B--2---:R-:W-:Y:S02]  /*1b130*/  F2FP.BF16.F32.PACK_AB R26, R87, R90 ;  /* 0x0000005a571a723e */ /* 0x004fe400000010ff */
[----:B------:R-:W-:Y:S02]  /*1b140*/  F2FP.BF16.F32.PACK_AB R125, R94, R91 ;  /* 0x0000005b5e7d723e */ /* 0x000fe400000010ff */
[----:B------:R-:W-:Y:S02]  /*1b150*/  F2FP.BF16.F32.PACK_AB R60, R85, R120 ;  /* 0x00000078553c723e */ /* 0x000fe400000010ff */
[----:B------:R-:W-:-:S02]  /*1b160*/  IADD3 R85, P3, R74, 0xc060, RZ ;  /* 0x0000c0604a557810 */ /* 0x000fc40007f7e0ff */
[C---:B------:R-:W-:Y:S02]  /*1b170*/  IADD3 R83, P2, R74.reuse, 0xc040, RZ ;  /* 0x0000c0404a537810 */ /* 0x040fe40007f5e0ff */
[C---:B------:R-:W-:Y:S02]  /*1b180*/  IADD3 R91, P1, R74.reuse, 0xc020, RZ ;  /* 0x0000c0204a5b7810 */ /* 0x040fe40007f3e0ff */
[C---:B------:R-:W-:Y:S02]  /*1b190*/  IADD3 R89, P5, R74.reuse, 0xc000, RZ ;  /* 0x0000c0004a597810 */ /* 0x040fe40007fbe0ff */
[----:B------:R-:W-:Y:S02]  /*1b1a0*/  IADD3 R87, P4, R74, 0x8060, RZ ;  /* 0x000080604a577810 */ /* 0x000fe40007f9e0ff */
[----:B------:R-:W-:Y:S02]  /*1b1b0*/  F2FP.BF16.F32.PACK_AB R33, R6, R33 ;  /* 0x000000210621723e */ /* 0x000fe400000010ff */
[----:B------:R-:W-:-:S02]  /*1b1c0*/  F2FP.BF16.F32.PACK_AB R49, R10, R49 ;  /* 0x000000310a31723e */ /* 0x000fc400000010ff */
[----:B------:R-:W-:Y:S02]  /*1b1d0*/  F2FP.BF16.F32.PACK_AB R10, R79, R82 ;  /* 0x000000524f0a723e */ /* 0x000fe400000010ff */
[----:B------:R-:W-:Y:S02]  /*1b1e0*/  F2FP.BF16.F32.PACK_AB R6, R45, R88 ;  /* 0x000000582d06723e */ /* 0x000fe400000010ff */
[----:B------:R-:W-:Y:S02]  /*1b1f0*/  F2FP.BF16.F32.PACK_AB R129, R84, R129 ;  /* 0x000000815481723e */ /* 0x000fe400000010ff */
[----:B------:R-:W-:Y:S02]  /*1b200*/  LOP3.LUT R84, R85, 0x380, RZ, 0xc0, !PT ;  /* 0x0000038055547812 */ /* 0x000fe400078ec0ff */
[----:B------:R-:W-:Y:S02]  /*1b210*/  LOP3.LUT R82, R83, 0x380, RZ, 0xc0, !PT ;  /* 0x0000038053527812 */ /* 0x000fe400078ec0ff */
[----:B------:R-:W-:-:S02]  /*1b220*/  LOP3.LUT R90, R91, 0x380, RZ, 0xc0, !PT ;  /* 0x000003805b5a7812 */ /* 0x000fc400078ec0ff */
[----:B------:R-:W-:Y:S02]  /*1b230*/  LOP3.LUT R88, R89, 0x380, RZ, 0xc0, !PT ;  /* 0x0000038059587812 */ /* 0x000fe400078ec0ff */
[----:B------:R-:W-:Y:S02]  /*1b240*/  LOP3.LUT R86, R87, 0x380, RZ, 0xc0, !PT ;  /* 0x0000038057567812 */ /* 0x000fe400078ec0ff */
[----:B------:R-:W-:Y:S02]  /*1b250*/  SHF.R.U64 R84, R84, 0x3, RZ ;  /* 0x0000000354547819 */ /* 0x000fe400000012ff */
[----:B------:R-:W-:Y:S02]  /*1b260*/  SHF.R.U64 R82, R82, 0x3, RZ ;  /* 0x0000000352527819 */ /* 0x000fe400000012ff */
[----:B------:R-:W-:Y:S02]  /*1b270*/  SHF.R.U64 R90, R90, 0x3, RZ ;  /* 0x000000035a5a7819 */ /* 0x000fe400000012ff */
[----:B------:R-:W-:-:S02]  /*1b280*/  SHF.R.U64 R88, R88, 0x3, RZ ;  /* 0x0000000358587819 */ /* 0x000fc400000012ff */
[----:B------:R-:W-:Y:S02]  /*1b290*/  SHF.R.U64 R86, R86, 0x3, RZ ;  /* 0x0000000356567819 */ /* 0x000fe400000012ff */
        /* <DEDUP_REMOVED lines=10> */
[----:B------:R-:W-:-:S02]  /*1b340*/  F2FP.BF16.F32.PACK_AB R50, R47, R50 ;  /* 0x000000322f32723e */ /* 0x000fc400000010ff */
[----:B------:R-:W-:Y:S02]  /*1b350*/  F2FP.BF16.F32.PACK_AB R58, R55, R58 ;  /* 0x0000003a373a723e */ /* 0x000fe400000010ff */
[----:B------:R-:W-:Y:S02]  /*1b360*/  F2FP.BF16.F32.PACK_AB R66, R63, R66 ;  /* 0x000000423f42723e */ /* 0x000fe400000010ff */
[----:B------:R-:W-:Y:S02]  /*1b370*/  F2FP.BF16.F32.PACK_AB R48, R53, R96 ;  /* 0x000000603530723e */ /* 0x000fe400000010ff */
[----:B------:R-:W-:Y:S02]  /*1b380*/  F2FP.BF16.F32.PACK_AB R104, R69, R104 ;  /* 0x000000684568723e */ /* 0x000fe400000010ff */
[C---:B------:R-:W-:Y:S02]  /*1b390*/  IADD3 R69, P3, R74.reuse, 0x8040, RZ ;  /* 0x000080404a457810 */ /* 0x040fe40007f7e0ff */
[----:B------:R-:W-:-:S02]  /*1b3a0*/  IADD3 R63, P2, R74, 0x8020, RZ ;  /* 0x000080204a3f7810 */ /* 0x000fc40007f5e0ff */
[C---:B------:R-:W-:Y:S02]  /*1b3b0*/  IADD3 R55, P1, R74.reuse, 0x8000, RZ ;  /* 0x000080004a377810 */ /* 0x040fe40007f3e0ff */
[C---:B------:R-:W-:Y:S02]  /*1b3c0*/  IADD3 R53, P5, R74.reuse, 0x4060, RZ ;  /* 0x000040604a357810 */ /* 0x040fe40007fbe0ff */
[----:B------:R-:W-:Y:S02]  /*1b3d0*/  IADD3 R47, P4, R74, 0x4040, RZ ;  /* 0x000040404a2f7810 */ /* 0x000fe40007f9e0ff */
[----:B------:R-:W-:Y:S02]  /*1b3e0*/  F2FP.BF16.F32.PACK_AB R12, R15, R12 ;  /* 0x0000000c0f0c723e */ /* 0x000fe400000010ff */
[----:B------:R-:W-:Y:S02]  /*1b3f0*/  F2FP.BF16.F32.PACK_AB R15, R54, R59 ;  /* 0x0000003b360f723e */ /* 0x000fe400000010ff */
[----:B------:R-:W-:-:S02]  /*1b400*/  F2FP.BF16.F32.PACK_AB R67, R62, R67 ;  /* 0x000000433e43723e */ /* 0x000fc400000010ff */
[----:B------:R-:W-:Y:S02]  /*1b410*/  F2FP.BF16.F32.PACK_AB R59, R52, R97 ;  /* 0x00000061343b723e */ /* 0x000fe400000010ff */
[----:B------:R-:W-:Y:S02]  /*1b420*/  F2FP.BF16.F32.PACK_AB R113, R68, R113 ;  /* 0x000000714471723e */ /* 0x000fe400000010ff */
[----:B------:R-:W-:Y:S02]  /*1b430*/  LOP3.LUT R68, R69, 0x380, RZ, 0xc0, !PT ;  /* 0x0000038045447812 */ /* 0x000fe400078ec0ff */
[----:B------:R-:W-:Y:S02]  /*1b440*/  LOP3.LUT R62, R63, 0x380, RZ, 0xc0, !PT ;  /* 0x000003803f3e7812 */ /* 0x000fe400078ec0ff */
[----:B------:R-:W-:Y:S02]  /*1b450*/  LOP3.LUT R54, R55, 0x380, RZ, 0xc0, !PT ;  /* 0x0000038037367812 */ /* 0x000fe400078ec0ff */
[----:B------:R-:W-:-:S02]  /*1b460*/  LOP3.LUT R52, R53, 0x380, RZ, 0xc0, !PT ;  /* 0x0000038035347812 */ /* 0x000fc400078ec0ff */
[----:B------:R-:W-:Y:S02]  /*1b470*/  LOP3.LUT R46, R47, 0x380, RZ, 0xc0, !PT ;  /* 0x000003802f2e7812 */ /* 0x000fe400078ec0ff */
[----:B------:R-:W-:Y:S02]  /*1b480*/  SHF.R.U64 R68, R68, 0x3, RZ ;  /* 0x0000000344447819 */ /* 0x000fe400000012ff */
[----:B------:R-:W-:Y:S02]  /*1b490*/  SHF.R.U64 R62, R62, 0x3, RZ ;  /* 0x000000033e3e7819 */ /* 0x000fe400000012ff */
[----:B------:R-:W-:Y:S02]  /*1b4a0*/  SHF.R.U64 R54, R54, 0x3, RZ ;  /* 0x0000000336367819 */ /* 0x000fe400000012ff */
[----:B------:R-:W-:Y:S02]  /*1b4b0*/  SHF.R.U64 R52, R52, 0x3, RZ ;  /* 0x0000000334347819 */ /* 0x000fe400000012ff */
[----:B------:R-:W-:-:S02]  /*1b4c0*/  SHF.R.U64 R46, R46, 0x3, RZ ;  /* 0x000000032e2e7819 */ /* 0x000fc400000012ff */
[----:B------:R-:W-:Y:S02]  /*1b4d0*/  F2FP.BF16.F32.PACK_AB R41, R8, R41 ;  /* 0x000000290829723e */ /* 0x000fe400000010ff */
[----:B------:R-:W-:Y:S02]  /*1b4e0*/  LOP3.LUT P0, R8, R140, 0x3, RZ, 0xc0, !PT ;  /* 0x000000038c087812 */ /* 0x000fe4000780c0ff */
        /* <DEDUP_REMOVED lines=13> */
[----:B------:R-:W-:Y:S02]  /*1b5c0*/  IADD3.X R63, RZ, R75, RZ, P2, !PT ;  /* 0x0000004bff3f7210 */ /* 0x000fe400017fe4ff */
[----:B------:R-:W-:Y:S02]  /*1b5d0*/  F2FP.BF16.F32.PACK_AB R4, R4, R25 ;  /* 0x000000190404723e */ /* 0x000fe400000010ff */
[----:B------:R-:W-:-:S02]  /*1b5e0*/  ISETP.EQ.OR P0, PT, R8, 0x3, !P0 ;  /* 0x000000030800780c */ /* 0x000fc40004702670 */
[C---:B------:R-:W-:Y:S02]  /*1b5f0*/  IADD3 R45, P3, R74.reuse, 0x4020, RZ ;  /* 0x000040204a2d7810 */ /* 0x040fe40007f7e0ff */
[C---:B------:R-:W-:Y:S02]  /*1b600*/  IADD3 R39, P2, R74.reuse, 0x4000, RZ ;  /* 0x000040004a277810 */ /* 0x040fe40007f5e0ff */
[C---:B------:R-:W-:Y:S02]  /*1b610*/  IADD3 R37, P1, R74.reuse, 0x60, RZ ;  /* 0x000000604a257810 */ /* 0x040fe40007f3e0ff */
[C---:B------:R-:W-:Y:S02]  /*1b620*/  IADD3 R29, P5, R74.reuse, 0x40, RZ ;  /* 0x000000404a1d7810 */ /* 0x040fe40007fbe0ff */
[----:B------:R-:W-:Y:S02]  /*1b630*/  IADD3 R21, P4, R74, 0x20, RZ ;  /* 0x000000204a157810 */ /* 0x000fe40007f9e0ff */
        /* <DEDUP_REMOVED lines=8> */
[----:B------:R-:W-:Y:S02]  /*1b6c0*/  LOP3.LUT R44, R45, 0x380, RZ, 0xc0, !PT ;  /* 0x000003802d2c7812 */ /* 0x000fe400078ec0ff */
[----:B------:R-:W-:Y:S02]  /*1b6d0*/  LOP3.LUT R38, R39, 0x380, RZ, 0xc0, !PT ;  /* 0x0000038027267812 */ /* 0x000fe400078ec0ff */
[----:B------:R-:W-:Y:S02]  /*1b6e0*/  LOP3.LUT R36, R37, 0x380, RZ, 0xc0, !PT ;  /* 0x0000038025247812 */ /* 0x000fe400078ec0ff */
[----:B------:R-:W-:Y:S02]  /*1b6f0*/  LOP3.LUT R28, R29, 0x380, RZ, 0xc0, !PT ;  /* 0x000003801d1c7812 */ /* 0x000fe400078ec0ff */
[----:B------:R-:W-:-:S02]  /*1b700*/  LOP3.LUT R20, R21, 0x380, RZ, 0xc0, !PT ;  /* 0x0000038015147812 */ /* 0x000fc400078ec0ff */
[----:B------:R-:W-:Y:S02]  /*1b710*/  SEL R4, R4, R5, P0 ;  /* 0x0000000504047207 */ /* 0x000fe40000000000 */
[----:B------:R-:W-:Y:S02]  /*1b720*/  LOP3.LUT R5, R74, 0x380, RZ, 0xc0, !PT ;  /* 0x000003804a057812 */ /* 0x000fe400078ec0ff */
[----:B------:R-:W-:Y:S02]  /*1b730*/  SHF.R.U64 R44, R44, 0x3, RZ ;  /* 0x000000032c2c7819 */ /* 0x000fe400000012ff */
[----:B------:R-:W-:Y:S02]  /*1b740*/  SHF.R.U64 R38, R38, 0x3, RZ ;  /* 0x0000000326267819 */ /* 0x000fe400000012ff */
[----:B------:R-:W-:Y:S02]  /*1b750*/  SHF.R.U64 R36, R36, 0x3, RZ ;  /* 0x0000000324247819 */ /* 0x000fe400000012ff */
[----:B------:R-:W-:-:S02]  /*1b760*/  SHF.R.U64 R28, R28, 0x3, RZ ;  /* 0x000000031c1c7819 */ /* 0x000fc400000012ff */
[----:B------:R-:W-:Y:S02]  /*1b770*/  SHF.R.U64 R20, R20, 0x3, RZ ;  /* 0x0000000314147819 */ /* 0x000fe400000012ff */
        /* <DEDUP_REMOVED lines=11> */
[----:B------:R-:W-:-:S02]  /*1b830*/  LOP3.LUT R74, R5, R74, RZ, 0x3c, !PT ;  /* 0x0000004a054a7212 */ /* 0x000fc400078e3cff */
        /* <DEDUP_REMOVED lines=9> */
[----:B------:R-:W-:Y:S02]  /*1b8d0*/  MOV R79, R88 ;  /* 0x00000058004f7202 */ /* 0x000fe40000000f00 */
[----:B------:R-:W-:Y:S02]  /*1b8e0*/  MOV R99, R86 ;  /* 0x0000005600637202 */ /* 0x000fe40000000f00 */
        /* <DEDUP_REMOVED lines=25> */
[----:B------:R-:W-:Y:S01]  /*1ba80*/  MOV R73, R20 ;  /* 0x0000001400497202 */ /* 0x000fe20000000f00 */
        /* <DEDUP_REMOVED lines=8> */
[----:B-----5:R-:W-:Y:S01]  /*1bb10*/  SHFL.IDX PT, R25, R25, R2, 0x1c1f ;  /* 0x001c1f0219197589 */ /* 0x020fe200000e0000 */
[----:B------:R-:W-:Y:S02]  /*1bb20*/  SEL R36, R35, R72, P0 ;  /* 0x0000004823247207 */ /* 0x000fe40000000000 */
[----:B------:R-:W-:Y:S01]  /*1bb30*/  SEL R35, R80, R43, P0 ;  /* 0x0000002b50237207 */ /* 0x000fe20000000000 */
[----:B------:R-:W-:Y:S01]  /*1bb40*/  SHFL.IDX PT, R38, R33, R2, 0x1c1f ;  /* 0x001c1f0221267589 */ /* 0x000fe200000e0000 */
[----:B------:R-:W-:Y:S02]  /*1bb50*/  SEL R40, R43, R80, P0 ;  /* 0x000000502b287207 */ /* 0x000fe40000000000 */
[----:B------:R-:W-:Y:S02]  /*1bb60*/  SEL R37, R6, R51, P0 ;  /* 0x0000003306257207 */ /* 0x000fe40000000000 */
[----:B------:R-:W-:-:S02]  /*1bb70*/  SEL R44, R51, R6, P0 ;  /* 0x00000006332c7207 */ /* 0x000fc40000000000 */
[----:B------:R-:W-:Y:S01]  /*1bb80*/  SEL R49, R101, R92, P0 ;  /* 0x0000005c65317207 */ /* 0x000fe20000000000 */
[----:B------:R-:W-:Y:S01]  /*1bb90*/  SHFL.IDX PT, R46, R37, R2, 0x1c1f ;  /* 0x001c1f02252e7589 */ /* 0x000fe200000e0000 */
[----:B------:R-:W-:Y:S02]  /*1bba0*/  SEL R68, R92, R101, P0 ;  /* 0x000000655c447207 */ /* 0x000fe40000000000 */
[----:B------:R-:W-:Y:S01]  /*1bbb0*/  SEL R29, R12, R61, P0 ;  /* 0x0000003d0c1d7207 */ /* 0x000fe20000000000 */
[----:B------:R-:W-:Y:S01]  /*1bbc0*/  SHFL.IDX PT, R6, R13, R2, 0x1c1f ;  /* 0x001c1f020d067589 */ /* 0x000fe200000e0000 */
[----:B------:R-:W-:Y:S02]  /*1bbd0*/  SEL R31, R64, R65, P0 ;  /* 0x00000041401f7207 */ /* 0x000fe40000000000 */
[----:B------:R-:W-:Y:S02]  /*1bbe0*/  SEL R32, R65, R64, P0 ;  /* 0x0000004041207207 */ /* 0x000fe40000000000 */
[----:B------:R-:W-:-:S02]  /*1bbf0*/  SEL R39, R48, R59, P0 ;  /* 0x0000003b30277207 */ /* 0x000fc40000000000 */
        /* <DEDUP_REMOVED lines=26> */
[----:B------:R-:W-:Y:S01]  /*1bda0*/  SEL R65, R71, R70, P0 ;  /* 0x0000004647417207 */ /* 0x000fe20000000000 */
[----:B------:R-:W-:Y:S01]  /*1bdb0*/  SHFL.IDX PT, R66, R47, R2, 0x1c1f ;  /* 0x001c1f022f427589 */ /* 0x000fe200000e0000 */
[----:B------:R-:W-:Y:S02]  /*1bdc0*/  SEL R90, R70, R71, P0 ;  /* 0x00000047465a7207 */ /* 0x000fe40000000000 */
[----:B------:R-:W-:Y:S01]  /*1bdd0*/  SEL R106, R107, R106, P0 ;  /* 0x0000006a6b6a7207 */ /* 0x000fe20000000000 */
[----:B------:R-:W-:Y:S01]  /*1bde0*/  SHFL.IDX PT, R70, R49, R2, 0x1c1f ;  /* 0x001c1f0231467589 */ /* 0x000fe200000e0000 */
[----:B------:R-:W-:Y:S02]  /*1bdf0*/  LOP3.LUT R7, R2, 0x2, RZ, 0x3c, !PT ;  /* 0x0000000202077812 */ /* 0x000fe400078e3cff */
        /* <DEDUP_REMOVED lines=13> */
[----:B------:R-:W2:Y:S01]  /*1bed0*/  SHFL.IDX PT, R9, R4, R7, 0x1c1f ;  /* 0x001c1f0704097589 */ /* 0x000ea200000e0000 */
        /* <DEDUP_REMOVED lines=8> */
[----:B------:R-:W3:Y:S01]  /*1bf60*/  SHFL.IDX PT, R27, R24, R7, 0x1c1f ;  /* 0x001c1f07181b7589 */ /* 0x000ee200000e0000 */
[----:B------:R-:W-:Y:S02]  /*1bf70*/  SEL R109, R114, R139, P0 ;  /* 0x0000008b726d7207 */ /* 0x000fe40000000000 */
[----:B------:R-:W-:Y:S01]  /*1bf80*/  SEL R108, R115, R108, P0 ;  /* 0x0000006c736c7207 */ /* 0x000fe20000000000 */
[----:B------:R-:W4:Y:S01]  /*1bf90*/  SHFL.IDX PT, R29, R28, R7, 0x1c1f ;  /* 0x001c1f071c1d7589 */ /* 0x000f2200000e0000 */
[----:B------:R-:W-:Y:S02]  /*1bfa0*/  SEL R110, R123, R110, P0 ;  /* 0x0000006e7b6e7207 */ /* 0x000fe40000000000 */
[----:B------:R-:W-:Y:S01]  /*1bfb0*/  SEL R112, R131, R112, P0 ;  /* 0x0000007083707207 */ /* 0x000fe20000000000 */
[----:B------:R-:W0:Y:S01]  /*1bfc0*/  SHFL.IDX PT, R31, R32, R7, 0x1c1f ;  /* 0x001c1f07201f7589 */ /* 0x000e2200000e0000 */
[----:B------:R-:W-:-:S02]  /*1bfd0*/  SEL R114, R139, R114, P0 ;  /* 0x000000728b727207 */ /* 0x000fc40000000000 */
[----:B------:R-:W-:Y:S01]  /*1bfe0*/  SEL R75, R141, R134, P0 ;  /* 0x000000868d4b7207 */ /* 0x000fe20000000000 */
[----:B------:R-:W1:Y:S01]  /*1bff0*/  SHFL.IDX PT, R33, R36, R7, 0x1c1f ;  /* 0x001c1f0724217589 */ /* 0x000e6200000e0000 */
[----:B------:R-:W-:Y:S02]  /*1c000*/  SEL R5, R134, R141, P0 ;  /* 0x0000008d86057207 */ /* 0x000fe40000000000 */
[----:B--2---:R-:W-:Y:S01]  /*1c010*/  SEL R4, R6, R9, P0 ;  /* 0x0000000906047207 */ /* 0x004fe20000000000 */
[----:B------:R-:W2:Y:S01]  /*1c020*/  SHFL.IDX PT, R35, R40, R7, 0x1c1f ;  /* 0x001c1f0728237589 */ /* 0x000ea200000e0000 */
[----:B------:R-:W-:-:S03]  /*1c030*/  SEL R6, R9, R6, P0 ;  /* 0x0000000609067207 */ /* 0x000fc60000000000 */
[----:B------:R-:W2:Y:S04]  /*1c040*/  SHFL.IDX PT, R37, R44, R7, 0x1c1f ;  /* 0x001c1f072c257589 */ /* 0x000ea800000e0000 */
[----:B------:R-:W2:Y:S01]  /*1c050*/  SHFL.IDX PT, R39, R48, R7, 0x1c1f ;  /* 0x001c1f0730277589 */ /* 0x000ea200000e0000 */
[----:B---3--:R-:W-:Y:S02]  /*1c060*/  SEL R24, R26, R27, P0 ;  /* 0x0000001b1a187207 */ /* 0x008fe40000000000 */
[----:B------:R-:W-:Y:S01]  /*1c070*/  SEL R26, R27, R26, P0 ;  /* 0x0000001a1b1a7207 */ /* 0x000fe20000000000 */
[----:B------:R-:W3:Y:S01]  /*1c080*/  SHFL.IDX PT, R41, R52, R7, 0x1c1f ;  /* 0x001c1f0734297589 */ /* 0x000ee200000e0000 */
[----:B----4-:R-:W-:Y:S02]  /*1c090*/  SEL R28, R30, R29, P0 ;  /* 0x0000001d1e1c7207 */ /* 0x010fe40000000000 */
[----:B------:R-:W-:Y:S01]  /*1c0a0*/  SEL R30, R29, R30, P0 ;  /* 0x0000001e1d1e7207 */ /* 0x000fe20000000000 */
[----:B------:R-:W4:Y:S01]  /*1c0b0*/  SHFL.IDX PT, R43, R56, R7, 0x1c1f ;  /* 0x001c1f07382b7589 */ /* 0x000f2200000e0000 */
[----:B0-----:R-:W-:-:S02]  /*1c0c0*/  SEL R32, R34, R31, P0 ;  /* 0x0000001f22207207 */ /* 0x001fc40000000000 */
[----:B------:R-:W-:Y:S01]  /*1c0d0*/  SEL R34, R31, R34, P0 ;  /* 0x000000221f227207 */ /* 0x000fe20000000000 */
[----:B------:R-:W0:Y:S01]  /*1c0e0*/  SHFL.IDX PT, R45, R60, R7, 0x1c1f ;  /* 0x001c1f073c2d7589 */ /* 0x000e2200000e0000 */
[----:B-1----:R-:W-:Y:S02]  /*1c0f0*/  SEL R36, R38, R33, P0 ;  /* 0x0000002126247207 */ /* 0x002fe40000000000 */
[----:B------:R-:W-:Y:S01]  /*1c100*/  SEL R38, R33, R38, P0 ;  /* 0x0000002621267207 */ /* 0x000fe20000000000 */
[----:B------:R-:W1:Y:S01]  /*1c110*/  SHFL.IDX PT, R47, R64, R7, 0x1c1f ;  /* 0x001c1f07402f7589 */ /* 0x000e6200000e0000 */
[----:B--2---:R-:W-:Y:S02]  /*1c120*/  SEL R40, R42, R35, P0 ;  /* 0x000000232a287207 */ /* 0x004fe40000000000 */
[----:B------:R-:W-:Y:S01]  /*1c130*/  SEL R42, R35, R42, P0 ;  /* 0x0000002a232a7207 */ /* 0x000fe20000000000 */
[----:B------:R-:W2:Y:S01]  /*1c140*/  SHFL.IDX PT, R49, R68, R7, 0x1c1f ;  /* 0x001c1f0744317589 */ /* 0x000ea200000e0000 */
[----:B------:R-:W-:-:S02]  /*1c150*/  SEL R44, R46, R37, P0 ;  /* 0x000000252e2c7207 */ /* 0x000fc40000000000 */
[----:B------:R-:W-:Y:S01]  /*1c160*/  SEL R46, R37, R46, P0 ;  /* 0x0000002e252e7207 */ /* 0x000fe20000000000 */
[----:B------:R-:W2:Y:S01]  /*1c170*/  SHFL.IDX PT, R51, R72, R7, 0x1c1f ;  /* 0x001c1f0748337589 */ /* 0x000ea200000e0000 */
[----:B------:R-:W-:Y:S02]  /*1c180*/  SEL R48, R50, R39, P0 ;  /* 0x0000002732307207 */ /* 0x000fe40000000000 */
[----:B------:R-:W-:Y:S01]  /*1c190*/  SEL R50, R39, R50, P0 ;  /* 0x0000003227327207 */ /* 0x000fe20000000000 */
[----:B------:R-:W-:Y:S01]  /*1c1a0*/  SHFL.IDX PT, R10, R21, R2, 0x1c1f ;  /* 0x001c1f02150a7589 */ /* 0x000fe200000e0000 */
[----:B---3--:R-:W-:Y:S02]  /*1c1b0*/  SEL R52, R54, R41, P0 ;  /* 0x0000002936347207 */ /* 0x008fe40000000000 */
[----:B------:R-:W-:Y:S01]  /*1c1c0*/  SEL R54, R41, R54, P0 ;  /* 0x0000003629367207 */ /* 0x000fe20000000000 */
[----:B------:R-:W3:Y:S01]  /*1c1d0*/  SHFL.IDX PT, R20, R20, R7, 0x1c1f ;  /* 0x001c1f0714147589 */ /* 0x000ee200000e0000 */
[----:B----4-:R-:W-:-:S02]  /*1c1e0*/  SEL R56, R58, R43, P0 ;  /* 0x0000002b3a387207 */ /* 0x010fc40000000000 */
[----:B------:R-:W-:Y:S01]  /*1c1f0*/  SEL R58, R43, R58, P0 ;  /* 0x0000003a2b3a7207 */ /* 0x000fe20000000000 */
[----:B------:R-:W-:Y:S01]  /*1c200*/  SHFL.IDX PT, R57, R57, R2, 0x1c1f ;  /* 0x001c1f0239397589 */ /* 0x000fe200000e0000 */
[----:B0-----:R-:W-:Y:S02]  /*1c210*/  SEL R60, R62, R45, P0 ;  /* 0x0000002d3e3c7207 */ /* 0x001fe40000000000 */
[----:B------:R-:W-:Y:S01]  /*1c220*/  SEL R62, R45, R62, P0 ;  /* 0x0000003e2d3e7207 */ /* 0x000fe20000000000 */
[----:B------:R-:W-:Y:S01]  /*1c230*/  SHFL.IDX PT, R59, R59, R2, 0x1c1f ;  /* 0x001c1f023b3b7589 */ /* 0x000fe200000e0000 */
[----:B-1----:R-:W-:Y:S02]  /*1c240*/  SEL R64, R66, R47, P0 ;  /* 0x0000002f42407207 */ /* 0x002fe40000000000 */
[----:B------:R-:W-:Y:S01]  /*1c250*/  SEL R66, R47, R66, P0 ;  /* 0x000000422f427207 */ /* 0x000fe20000000000 */
[----:B------:R-:W-:Y:S01]  /*1c260*/  SHFL.IDX PT, R61, R61, R2, 0x1c1f ;  /* 0x001c1f023d3d7589 */ /* 0x000fe200000e0000 */
[----:B--2---:R-:W-:-:S02]  /*1c270*/  SEL R68, R70, R49, P0 ;  /* 0x0000003146447207 */ /* 0x004fc40000000000 */
[----:B------:R-:W-:Y:S01]  /*1c280*/  SEL R70, R49, R70, P0 ;  /* 0x0000004631467207 */ /* 0x000fe20000000000 */
[----:B------:R-:W-:Y:S01]  /*1c290*/  SHFL.IDX PT, R65, R65, R2, 0x1c1f ;  /* 0x001c1f0241417589 */ /* 0x000fe200000e0000 */
[----:B------:R-:W-:Y:S02]  /*1c2a0*/  SEL R72, R74, R51, P0 ;  /* 0x000000334a487207 */ /* 0x000fe40000000000 */
[----:B------:R-:W-:Y:S01]  /*1c2b0*/  SEL R74, R51, R74, P0 ;  /* 0x0000004a334a7207 */ /* 0x000fe20000000000 */
[----:B------:R-:W-:Y:S04]  /*1c2c0*/  SHFL.IDX PT, R67, R67, R2, 0x1c1f ;  /* 0x001c1f0243437589 */ /* 0x000fe800000e0000 */
[----:B------:R-:W-:Y:S01]  /*1c2d0*/  SHFL.IDX PT, R69, R69, R2, 0x1c1f ;  /* 0x001c1f0245457589 */ /* 0x000fe200000e0000 */
[----:B---3--:R-:W-:-:S02]  /*1c2e0*/  SEL R12, R25, R20, P0 ;  /* 0x00000014190c7207 */ /* 0x008fc40000000000 */
[----:B------:R-:W-:Y:S01]  /*1c2f0*/  SEL R14, R20, R25, P0 ;  /* 0x00000019140e7207 */ /* 0x000fe20000000000 */
[----:B------:R-:W-:Y:S01]  /*1c300*/  SHFL.IDX PT, R71, R71, R2, 0x1c1f ;  /* 0x001c1f0247477589 */ /* 0x000fe200000e0000 */
[----:B------:R-:W-:-:S03]  /*1c310*/  IMAD.MOV.U32 R20, RZ, RZ, RZ ;  /* 0x000000ffff147224 */ /* 0x000fc600078e00ff */
[----:B------:R-:W0:Y:S04]  /*1c320*/  SHFL.IDX PT, R21, R8, R7, 0x1c1f ;  /* 0x001c1f0708157589 */ /* 0x000e2800000e0000 */
[----:B------:R-:W-:Y:S04]  /*1c330*/  SHFL.IDX PT, R78, R78, R7, 0x1c1f ;  /* 0x001c1f074e4e7589 */ /* 0x000fe800000e0000 */
[----:B------:R-:W1:Y:S04]  /*1c340*/  SHFL.IDX PT, R80, R80, R7, 0x1c1f ;  /* 0x001c1f0750507589 */ /* 0x000e6800000e0000 */
[----:B------:R-:W2:Y:S04]  /*1c350*/  SHFL.IDX PT, R82, R82, R7, 0x1c1f ;  /* 0x001c1f0752527589 */ /* 0x000ea800000e0000 */
[----:B------:R-:W3:Y:S04]  /*1c360*/  SHFL.IDX PT, R84, R84, R7, 0x1c1f ;  /* 0x001c1f0754547589 */ /* 0x000ee800000e0000 */
[----:B------:R-:W4:Y:S04]  /*1c370*/  SHFL.IDX PT, R86, R86, R7, 0x1c1f ;  /* 0x001c1f0756567589 */ /* 0x000f2800000e0000 */
[----:B------:R-:W4:Y:S01]  /*1c380*/  SHFL.IDX PT, R88, R88, R7, 0x1c1f ;  /* 0x001c1f0758587589 */ /* 0x000f2200000e0000 */
[----:B0-----:R-:W-:-:S02]  /*1c390*/  SEL R8, R10, R21, P0 ;  /* 0x000000150a087207 */ /* 0x001fc40000000000 */
[----:B------:R-:W-:Y:S01]  /*1c3a0*/  SEL R10, R21, R10, P0 ;  /* 0x0000000a150a7207 */ /* 0x000fe20000000000 */
[----:B------:R-:W0:Y:S04]  /*1c3b0*/  SHFL.IDX PT, R90, R90, R7, 0x1c1f ;  /* 0x001c1f075a5a7589 */ /* 0x000e2800000e0000 */
[----:B------:R-:W0:Y:S01]  /*1c3c0*/  SHFL.IDX PT, R92, R92, R7, 0x1c1f ;  /* 0x001c1f075c5c7589 */ /* 0x000e2200000e0000 */
[----:B-1----:R-:W-:Y:S02]  /*1c3d0*/  SEL R9, R55, R80, P0 ;  /* 0x0000005037097207 */ /* 0x002fe40000000000 */
[----:B------:R-:W-:Y:S01]  /*1c3e0*/  SEL R11, R80, R55, P0 ;  /* 0x00000037500b7207 */ /* 0x000fe20000000000 */
[----:B------:R-:W1:Y:S01]  /*1c3f0*/  SHFL.IDX PT, R102, R102, R7, 0x1c1f ;  /* 0x001c1f0766667589 */ /* 0x000e6200000e0000 */
[----:B--2---:R-:W-:-:S02]  /*1c400*/  SEL R13, R57, R82, P0 ;  /* 0x00000052390d7207 */ /* 0x004fc40000000000 */
[----:B------:R-:W-:Y:S01]  /*1c410*/  SEL R15, R82, R57, P0 ;  /* 0x00000039520f7207 */ /* 0x000fe20000000000 */
[----:B------:R-:W2:Y:S01]  /*1c420*/  SHFL.IDX PT, R104, R104, R7, 0x1c1f ;  /* 0x001c1f0768687589 */ /* 0x000ea200000e0000 */
[----:B---3--:R-:W-:Y:S02]  /*1c430*/  SEL R25, R59, R84, P0 ;  /* 0x000000543b197207 */ /* 0x008fe40000000000 */
[----:B------:R-:W-:Y:S01]  /*1c440*/  SEL R27, R84, R59, P0 ;  /* 0x0000003b541b7207 */ /* 0x000fe20000000000 */
[----:B------:R-:W-:Y:S01]  /*1c450*/  SHFL.IDX PT, R103, R103, R2, 0x1c1f ;  /* 0x001c1f0267677589 */ /* 0x000fe200000e0000 */
[----:B----4-:R-:W-:Y:S02]  /*1c460*/  SEL R29, R61, R86, P0 ;  /* 0x000000563d1d7207 */ /* 0x010fe40000000000 */
[----:B------:R-:W-:Y:S01]  /*1c470*/  SEL R31, R86, R61, P0 ;  /* 0x0000003d561f7207 */ /* 0x000fe20000000000 */
[----:B------:R-:W-:Y:S01]  /*1c480*/  SHFL.IDX PT, R105, R105, R2, 0x1c1f ;  /* 0x001c1f0269697589 */ /* 0x000fe200000e0000 */
[----:B------:R-:W-:-:S02]  /*1c490*/  SEL R33, R63, R88, P0 ;  /* 0x000000583f217207 */ /* 0x000fc40000000000 */
[----:B------:R-:W-:Y:S01]  /*1c4a0*/  SEL R35, R88, R63, P0 ;  /* 0x0000003f58237207 */ /* 0x000fe20000000000 */
[----:B------:R-:W-:Y:S01]  /*1c4b0*/  SHFL.IDX PT, R107, R107, R2, 0x1c1f ;  /* 0x001c1f026b6b7589 */ /* 0x000fe200000e0000 */
[----:B0-----:R-:W-:Y:S02]  /*1c4c0*/  SEL R37, R65, R90, P0 ;  /* 0x0000005a41257207 */ /* 0x001fe40000000000 */
[----:B------:R-:W-:Y:S01]  /*1c4d0*/  SEL R39, R90, R65, P0 ;  /* 0x000000415a277207 */ /* 0x000fe20000000000 */
[----:B------:R-:W-:Y:S01]  /*1c4e0*/  SHFL.IDX PT, R109, R109, R2, 0x1c1f ;  /* 0x001c1f026d6d7589 */ /* 0x000fe200000e0000 */
[----:B------:R-:W-:Y:S02]  /*1c4f0*/  SEL R41, R67, R92, P0 ;  /* 0x0000005c43297207 */ /* 0x000fe40000000000 */
[----:B------:R-:W-:Y:S01]  /*1c500*/  SEL R43, R92, R67, P0 ;  /* 0x000000435c2b7207 */ /* 0x000fe20000000000 */
[----:B------:R-:W0:Y:S01]  /*1c510*/  SHFL.IDX PT, R106, R106, R7, 0x1c1f ;  /* 0x001c1f076a6a7589 */ /* 0x000e2200000e0000 */
[----:B-1----:R-:W-:-:S02]  /*1c520*/  SEL R45, R69, R102, P0 ;  /* 0x00000066452d7207 */ /* 0x002fc40000000000 */
[----:B------:R-:W-:Y:S01]  /*1c530*/  SEL R47, R102, R69, P0 ;  /* 0x00000045662f7207 */ /* 0x000fe20000000000 */
[----:B------:R-:W1:Y:S01]  /*1c540*/  SHFL.IDX PT, R108, R108, R7, 0x1c1f ;  /* 0x001c1f076c6c7589 */ /* 0x000e6200000e0000 */
[----:B--2---:R-:W-:Y:S02]  /*1c550*/  SEL R49, R71, R104, P0 ;  /* 0x0000006847317207 */ /* 0x004fe40000000000 */
[----:B------:R-:W-:Y:S01]  /*1c560*/  SEL R51, R104, R71, P0 ;  /* 0x0000004768337207 */ /* 0x000fe20000000000 */
[----:B------:R-:W2:Y:S04]  /*1c570*/  SHFL.IDX PT, R110, R110, R7, 0x1c1f ;  /* 0x001c1f076e6e7589 */ /* 0x000ea800000e0000 */
[----:B------:R-:W3:Y:S04]  /*1c580*/  SHFL.IDX PT, R112, R112, R7, 0x1c1f ;  /* 0x001c1f0770707589 */ /* 0x000ee800000e0000 */
[----:B------:R-:W4:Y:S04]  /*1c590*/  SHFL.IDX PT, R114, R114, R7, 0x1c1f ;  /* 0x001c1f0772727589 */ /* 0x000f2800000e0000 */
[----:B------:R-:W4:Y:S04]  /*1c5a0*/  SHFL.IDX PT, R75, R75, R2, 0x1c1f ;  /* 0x001c1f024b4b7589 */ /* 0x000f2800000e0000 */
[----:B------:R2:W4:Y:S01]  /*1c5b0*/  SHFL.IDX PT, R2, R5, R7, 0x1c1f ;  /* 0x001c1f0705027589 */ /* 0x00052200000e0000 */
[----:B0-----:R-:W-:-:S02]  /*1c5c0*/  SEL R55, R106, R101, P0 ;  /* 0x000000656a377207 */ /* 0x001fc40000000000 */
[----:B-1----:R-:W-:Y:S02]  /*1c5d0*/  SEL R57, R103, R108, P0 ;  /* 0x0000006c67397207 */ /* 0x002fe40000000000 */
[----:B------:R-:W-:Y:S02]  /*1c5e0*/  SEL R59, R108, R103, P0 ;  /* 0x000000676c3b7207 */ /* 0x000fe40000000000 */
[----:B--2---:R-:W-:Y:S02]  /*1c5f0*/  SEL R61, R105, R110, P0 ;  /* 0x0000006e693d7207 */ /* 0x004fe40000000000 */
[----:B------:R-:W-:Y:S02]  /*1c600*/  SEL R5, R53, R78, P0 ;  /* 0x0000004e35057207 */ /* 0x000fe40000000000 */
[----:B------:R-:W-:Y:S02]  /*1c610*/  SEL R7, R78, R53, P0 ;  /* 0x000000354e077207 */ /* 0x000fe40000000000 */
[----:B------:R-:W-:-:S02]  /*1c620*/  SEL R53, R101, R106, P0 ;  /* 0x0000006a65357207 */ /* 0x000fc40000000000 */
[----:B------:R-:W-:Y:S02]  /*1c630*/  SEL R63, R110, R105, P0 ;  /* 0x000000696e3f7207 */ /* 0x000fe40000000000 */
[----:B---3--:R-:W-:Y:S02]  /*1c640*/  SEL R65, R107, R112, P0 ;  /* 0x000000706b417207 */ /* 0x008fe40000000000 */
[----:B------:R-:W-:Y:S02]  /*1c650*/  SEL R67, R112, R107, P0 ;  /* 0x0000006b70437207 */ /* 0x000fe40000000000 */
[----:B----4-:R-:W-:Y:S02]  /*1c660*/  SEL R69, R109, R114, P0 ;  /* 0x000000726d457207 */ /* 0x010fe40000000000 */
[----:B------:R-:W-:-:S07]  /*1c670*/  SEL R71, R114, R109, P0 ;  /* 0x0000006d72477207 */ /* 0x000fce0000000000 */
.L_x_1771:
[----:B------:R-:W-:Y:S05]  /*1c680*/  WARPSYNC.ALL ;  /* 0x0000000000007948 */ /* 0x000fea0003800000 */
[----:B------:R-:W-:Y:S06]  /*1c690*/  BAR.SYNC.DEFER_BLOCKING 0x1, 0x100 ;  /* 0x0044000000007b1d */ /* 0x000fec0000010000 */
[----:B------:R-:W-:-:S02]  /*1c6a0*/  ULDC.64 UR4, c[0x0][0xbd8] ;  /* 0x0002f60000047ab9 */ /* 0x000fc40000000a00 */
[----:B------:R-:W0:Y:S01]  /*1c6b0*/  LDC.64 R102, c[0x0][0xbd8] ;  /* 0x0002f600ff667b82 */ /* 0x000e220000000a00 */
[----:B------:R-:W-:-:S04]  /*1c6c0*/  ISETP.NE.U32.AND P1, PT, RZ, UR4, PT ;  /* 0x00000004ff007c0c */ /* 0x000fc8000bf25070 */
[----:B------:R-:W-:Y:S01]  /*1c6d0*/  ISETP.NE.AND.EX P1, PT, RZ, UR5, PT, P1 ;  /* 0x00000005ff007c0c */ /* 0x000fe2000bf25310 */
[----:B------:R-:W-:Y:S01]  /*1c6e0*/  ULDC.64 UR4, c[0x0][0xbe0] ;  /* 0x0002f80000047ab9 */ /* 0x000fe20000000a00 */
[----:B------:R-:W-:Y:S04]  /*1c6f0*/  STSM.16.M88.4 [R100], R4 ;  /* 0x0000000464007844 */ /* 0x000fe80000000200 */
[----:B------:R1:W-:Y:S01]  /*1c700*/  STSM.16.M88.4 [R73], R8 ;  /* 0x0000000849007844 */ /* 0x0003e20000000200 */
[----:B0-----:R-:W-:-:S03]  /*1c710*/  IMAD.WIDE R102, R219, 0x4, R102 ;  /* 0x00000004db667825 */ /* 0x001fc600078e0266 */
[----:B------:R-:W-:Y:S04]  /*1c720*/  STSM.16.M88.4 [R87], R12 ;  /* 0x0000000c57007844 */ /* 0x000fe80000000200 */
[----:B------:R-:W-:Y:S04]  /*1c730*/  STSM.16.M88.4 [R89], R24 ;  /* 0x0000001859007844 */ /* 0x000fe80000000200 */
[----:B------:R-:W-:Y:S01]  /*1c740*/  STSM.16.M88.4 [R91], R28 ;  /* 0x0000001c5b007844 */ /* 0x000fe20000000200 */
[----:B-1----:R-:W-:-:S03]  /*1c750*/  SEL R73, R75, R2, P0 ;  /* 0x000000024b497207 */ /* 0x002fc60000000000 */
[----:B------:R-:W-:Y:S01]  /*1c760*/  STSM.16.M88.4 [R93], R32 ;  /* 0x000000205d007844 */ /* 0x000fe20000000200 */
[----:B------:R-:W-:Y:S02]  /*1c770*/  SEL R75, R2, R75, P0 ;  /* 0x0000004b024b7207 */ /* 0x000fe40000000000 */
[----:B------:R-:W-:Y:S01]  /*1c780*/  ISETP.NE.U32.AND P0, PT, RZ, UR4, PT ;  /* 0x00000004ff007c0c */ /* 0x000fe2000bf05070 */
[----:B------:R-:W-:Y:S03]  /*1c790*/  STSM.16.M88.4 [R94], R36 ;  /* 0x000000245e007844 */ /* 0x000fe60000000200 */
[----:B------:R-:W-:Y:S01]  /*1c7a0*/  ISETP.NE.AND.EX P0, PT, RZ, UR5, PT, P0 ;  /* 0x00000005ff007c0c */ /* 0x000fe2000bf05300 */
[----:B------:R-:W-:Y:S04]  /*1c7b0*/  STSM.16.M88.4 [R95], R40 ;  /* 0x000000285f007844 */ /* 0x000fe80000000200 */
[----:B------:R-:W-:Y:S04]  /*1c7c0*/  STSM.16.M88.4 [R96], R44 ;  /* 0x0000002c60007844 */ /* 0x000fe80000000200 */
[----:B------:R-:W-:Y:S04]  /*1c7d0*/  STSM.16.M88.4 [R97], R48 ;  /* 0x0000003061007844 */ /* 0x000fe80000000200 */
[----:B------:R-:W-:Y:S01]  /*1c7e0*/  STSM.16.M88.4 [R98], R52 ;  /* 0x0000003462007844 */ /* 0x000fe20000000200 */
[----:B------:R-:W0:Y:S03]  /*1c7f0*/  @P0 LDC.64 R4, c[0x0][0xbe0] ;  /* 0x0002f800ff040b82 */ /* 0x000e260000000a00 */
[----:B------:R-:W-:Y:S04]  /*1c800*/  STSM.16.M88.4 [R99], R56 ;  /* 0x0000003863007844 */ /* 0x000fe80000000200 */
[----:B------:R1:W-:Y:S04]  /*1c810*/  STSM.16.M88.4 [R79], R60 ;  /* 0x0000003c4f007844 */ /* 0x0003e80000000200 */
[----:B------:R2:W-:Y:S04]  /*1c820*/  STSM.16.M88.4 [R81], R64 ;  /* 0x0000004051007844 */ /* 0x0005e80000000200 */
[----:B------:R2:W-:Y:S04]  /*1c830*/  STSM.16.M88.4 [R83], R68 ;  /* 0x0000004453007844 */ /* 0x0005e80000000200 */
[----:B------:R2:W-:Y:S01]  /*1c840*/  STSM.16.M88.4 [R85], R72 ;  /* 0x0000004855007844 */ /* 0x0005e20000000200 */
[----:B------:R-:W-:Y:S01]  /*1c850*/  BAR.SYNC.DEFER_BLOCKING 0x1, 0x100 ;  /* 0x0044000000007b1d */ /* 0x000fe20000010000 */
[----:B0-----:R-:W-:-:S05]  /*1c860*/  @P0 IMAD.WIDE R4, R219, 0x4, R4 ;  /* 0x00000004db040825 */ /* 0x001fca00078e0204 */
[----:B------:R-:W-:Y:S02]  /*1c870*/  ULDC UR4, c[0x0][0xa88] ;  /* 0x0002a20000047ab9 */ /* 0x000fe40000000800 */
[----:B-1----:R-:W-:Y:S01]  /*1c880*/  IMAD.U32 R79, RZ, RZ, UR4 ;  /* 0x00000004ff4f7e24 */ /* 0x002fe2000f8e00ff */
[----:B------:R2:W5:Y:S01]  /*1c890*/  @P1 LDG.E R20, desc[UR46][R102.64] ;  /* 0x0000002e66141981 */ /* 0x000562000c1e1900 */
[----:B------:R-:W-:-:S04]  /*1c8a0*/  IMAD R7, R18, 0x40, R22 ;  /* 0x0000004012077824 */ /* 0x000fc800078e0216 */
[----:B------:R2:W5:Y:S01]  /*1c8b0*/  @P0 LDG.E R79, desc[UR46][R4.64] ;  /* 0x0000002e044f0981 */ /* 0x000562000c1e1900 */
[----:B------:R-:W-:-:S03]  /*1c8c0*/  IMAD.WIDE R76, R7, 0x2, R76 ;  /* 0x00000002074c7825 */ /* 0x000fc600078e024c */
[----:B------:R-:W-:Y:S01]  /*1c8d0*/  IADD3 R9, P4, R76, 0x1000, RZ ;  /* 0x000010004c097810 */ /* 0x000fe20007f9e0ff */
[----:B------:R-:W-:-:S12]  /*1c8e0*/  @P0 BRA `(.L_x_1440) ;  /* 0x0000000000100947 */ /* 0x000fd80003800000 */
[----:B------:R-:W-:Y:S05]  /*1c8f0*/  @!P1 BRA `(.L_x_1440) ;  /* 0x00000000000c9947 */ /* 0x000fea0003800000 */
[----:B------:R-:W3:Y:S04]  /*1c900*/  LDG.E R2, desc[UR46][R102.64] ;  /* 0x0000002e66027981 */ /* 0x000ee8000c1e1900 */
[----:B-----5:R-:W3:Y:S02]  /*1c910*/  LDG.E R79, desc[UR46][R102.64+0x4] ;  /* 0x0000042e664f7981 */ /* 0x020ee4000c1e1900 */
[----:B---3--:R-:W-:-:S07]  /*1c920*/  IMAD.IADD R79, R79, 0x1, -R2 ;  /* 0x000000014f4f7824 */ /* 0x008fce00078e0a02 */
.L_x_1440:
[----:B------:R-:W-:Y:S01]  /*1c930*/  SHF.R.S32.HI R78, RZ, 0x1f, R217 ;  /* 0x0000001fff4e7819 */ /* 0x000fe200000114d9 */
[----:B------:R-:W-:Y:S01]  /*1c940*/  ULDC.64 UR4, c[0x0][0xb70] ;  /* 0x0002dc0000047ab9 */ /* 0x000fe20000000a00 */
[--C-:B-----5:R-:W-:Y:S01]  /*1c950*/  SHF.R.S32.HI R21, RZ, 0x1f, R20.reuse ;  /* 0x0000001fff157819 */ /* 0x120fe20000011414 */
[----:B------:R-:W-:Y:S01]  /*1c960*/  IMAD R10, R220, 0x80, R227 ;  /* 0x00000080dc0a7824 */ /* 0x000fe200078e02e3 */
[----:B------:R-:W-:Y:S01]  /*1c970*/  SHF.R.S32.HI R80, RZ, 0x1f, R219 ;  /* 0x0000001fff507819 */ /* 0x000fe200000114db */
[----:B------:R-:W-:Y:S01]  /*1c980*/  IMAD R2, R78, UR4, RZ ;  /* 0x000000044e027c24 */ /* 0x000fe2000f8e02ff */
[----:B--2---:R-:W-:Y:S01]  /*1c990*/  SEL R81, R219, RZ, !P1 ;  /* 0x000000ffdb517207 */ /* 0x004fe20004800000 */
[C---:B------:R-:W-:Y:S01]  /*1c9a0*/  IMAD.WIDE.U32 R4, R217.reuse, UR4, R20 ;  /* 0x00000004d9047c25 */ /* 0x040fe2000f8e0014 */
[----:B------:R-:W-:Y:S02]  /*1c9b0*/  SEL R80, R80, RZ, !P1 ;  /* 0x000000ff50507207 */ /* 0x000fe40004800000 */
[C---:B------:R-:W-:Y:S01]  /*1c9c0*/  IADD3 R25, P0, R76.reuse, 0x3000, RZ ;  /* 0x000030004c197810 */ /* 0x040fe20007f1e0ff */
[----:B------:R-:W-:Y:S01]  /*1c9d0*/  IMAD R7, R217, UR5, R2 ;  /* 0x00000005d9077c24 */ /* 0x000fe2000f8e0202 */
[----:B------:R-:W-:Y:S01]  /*1c9e0*/  ULDC.64 UR4, c[0x0][0xb78] ;  /* 0x0002de0000047ab9 */ /* 0x000fe20000000a00 */
[----:B------:R-:W-:Y:S01]  /*1c9f0*/  IADD3 R13, P3, R76, 0x2000, RZ ;  /* 0x000020004c0d7810 */ /* 0x000fe20007f7e0ff */
[----:B------:R-:W-:Y:S01]  /*1ca00*/  IMAD R2, R80, UR4, RZ ;  /* 0x0000000450027c24 */ /* 0x000fe2000f8e02ff */
[C---:B------:R-:W-:Y:S01]  /*1ca10*/  IADD3 R33, P2, R76.reuse, 0x5000, RZ ;  /* 0x000050004c217810 */ /* 0x040fe20007f5e0ff */
[----:B------:R-:W-:Y:S01]  /*1ca20*/  IMAD.IADD R5, R5, 0x1, R7 ;  /* 0x0000000105057824 */ /* 0x000fe200078e0207 */
[----:B------:R-:W-:Y:S01]  /*1ca30*/  IADD3 R29, P1, R76, 0x4000, RZ ;  /* 0x000040004c1d7810 */ /* 0x000fe20007f3e0ff */
[----:B------:R-:W-:Y:S01]  /*1ca40*/  IMAD R6, R81, UR5, R2 ;  /* 0x0000000551067c24 */ /* 0x000fe2000f8e0202 */
[----:B------:R-:W-:Y:S01]  /*1ca50*/  LOP3.LUT R24, R25, 0x380, RZ, 0xc0, !PT ;  /* 0x0000038019187812 */ /* 0x000fe200078ec0ff */
[----:B------:R-:W-:Y:S01]  /*1ca60*/  IMAD.WIDE.U32 R4, R81, UR4, R4 ;  /* 0x0000000451047c25 */ /* 0x000fe2000f8e0004 */
[----:B------:R-:W-:Y:S01]  /*1ca70*/  LOP3.LUT R8, R9, 0x380, RZ, 0xc0, !PT ;  /* 0x0000038009087812 */ /* 0x000fe200078ec0ff */
[----:B------:R-:W-:Y:S01]  /*1ca80*/  ULDC.64 UR4, c[0x0][0xb40] ;  /* 0x0002d00000047ab9 */ /* 0x000fe20000000a00 */
[----:B------:R-:W-:-:S02]  /*1ca90*/  LOP3.LUT R12, R13, 0x380, RZ, 0xc0, !PT ;  /* 0x000003800d0c7812 */ /* 0x000fc400078ec0ff */
[----:B------:R-:W-:Y:S02]  /*1caa0*/  SHF.R.S32.HI R7, RZ, 0x1f, R10 ;  /* 0x0000001fff077819 */ /* 0x000fe4000001140a */
[----:B------:R-:W-:Y:S02]  /*1cab0*/  IADD3 R2, P5, R10, R4, RZ ;  /* 0x000000040a027210 */ /* 0x000fe40007fbe0ff */
[----:B------:R-:W-:Y:S02]  /*1cac0*/  LOP3.LUT R32, R33, 0x380, RZ, 0xc0, !PT ;  /* 0x0000038021207812 */ /* 0x000fe400078ec0ff */
[----:B------:R-:W-:Y:S02]  /*1cad0*/  LOP3.LUT R28, R29, 0x380, RZ, 0xc0, !PT ;  /* 0x000003801d1c7812 */ /* 0x000fe400078ec0ff */
[----:B------:R-:W-:Y:S02]  /*1cae0*/  SHF.R.U64 R24, R24, 0x3, RZ ;  /* 0x0000000318187819 */ /* 0x000fe400000012ff */
[----:B------:R-:W-:-:S02]  /*1caf0*/  SHF.R.U64 R8, R8, 0x3, RZ ;  /* 0x0000000308087819 */ /* 0x000fc400000012ff */
[----:B------:R-:W-:Y:S02]  /*1cb00*/  SHF.R.U64 R12, R12, 0x3, RZ ;  /* 0x000000030c0c7819 */ /* 0x000fe400000012ff */
[----:B------:R-:W-:Y:S02]  /*1cb10*/  IADD3.X R7, R7, R5, R6, P5, !PT ;  /* 0x0000000507077210 */ /* 0x000fe40002ffe406 */
[----:B------:R-:W-:Y:S02]  /*1cb20*/  SHF.R.U64 R32, R32, 0x3, RZ ;  /* 0x0000000320207819 */ /* 0x000fe400000012ff */
[----:B------:R-:W-:Y:S02]  /*1cb30*/  LEA R54, P5, R2, UR4, 0x2 ;  /* 0x0000000402367c11 */ /* 0x000fe4000f8a10ff */
        /* <DEDUP_REMOVED lines=9> */
[----:B------:R-:W-:Y:S01]  /*1cbd0*/  LEA.HI.X R55, R2, UR5, R7, 0x2, P5 ;  /* 0x0000000502377c11 */ /* 0x000fe2000a8f1407 */
[----:B------:R-:W-:Y:S01]  /*1cbe0*/  VIADD R2, R10, 0x8 ;  /* 0x000000080a027836 */ /* 0x000fe20000000000 */
[C---:B------:R-:W-:Y:S01]  /*1cbf0*/  IADD3 R49, P0, R76.reuse, 0x9000, RZ ;  /* 0x000090004c317810 */ /* 0x040fe20007f1e0ff */
[----:B------:R-:W-:Y:S01]  /*1cc00*/  ULDC.64 UR4, c[0x0][0xaa0] ;  /* 0x0002a80000047ab9 */ /* 0x000fe20000000a00 */
[----:B------:R-:W-:-:S02]  /*1cc10*/  IADD3 R37, P5, R76, 0x6000, RZ ;  /* 0x000060004c257810 */ /* 0x000fc40007fbe0ff */
[C---:B------:R-:W-:Y:S02]  /*1cc20*/  IADD3 R41, P4, R76.reuse, 0x7000, RZ ;  /* 0x000070004c297810 */ /* 0x040fe40007f9e0ff */
[----:B------:R-:W-:Y:S02]  /*1cc30*/  IADD3 R45, P3, R76, 0x8000, RZ ;  /* 0x000080004c2d7810 */ /* 0x000fe40007f7e0ff */
[----:B------:R-:W-:Y:S01]  /*1cc40*/  LOP3.LUT R28, R28, R29, RZ, 0x3c, !PT ;  /* 0x0000001d1c1c7212 */ /* 0x000fe200078e3cff */
[----:B------:R-:W-:Y:S01]  /*1cc50*/  IMAD.X R29, RZ, RZ, R77, P1 ;  /* 0x000000ffff1d7224 */ /* 0x000fe200008e064d */
[C---:B------:R-:W-:Y:S02]  /*1cc60*/  IADD3 R57, P2, R76.reuse, 0xb000, RZ ;  /* 0x0000b0004c397810 */ /* 0x040fe40007f5e0ff */
[----:B------:R-:W-:Y:S02]  /*1cc70*/  LOP3.LUT R48, R49, 0x380, RZ, 0xc0, !PT ;  /* 0x0000038031307812 */ /* 0x000fe400078ec0ff */
[----:B------:R-:W-:-:S02]  /*1cc80*/  IADD3 R53, P1, R76, 0xa000, RZ ;  /* 0x0000a0004c357810 */ /* 0x000fc40007f3e0ff */
[----:B------:R-:W-:Y:S02]  /*1cc90*/  LOP3.LUT R36, R37, 0x380, RZ, 0xc0, !PT ;  /* 0x0000038025247812 */ /* 0x000fe400078ec0ff */
[----:B------:R-:W-:Y:S02]  /*1cca0*/  LOP3.LUT R40, R41, 0x380, RZ, 0xc0, !PT ;  /* 0x0000038029287812 */ /* 0x000fe400078ec0ff */
[----:B------:R-:W-:Y:S02]  /*1ccb0*/  LOP3.LUT R44, R45, 0x380, RZ, 0xc0, !PT ;  /* 0x000003802d2c7812 */ /* 0x000fe400078ec0ff */
[----:B------:R-:W-:Y:S02]  /*1ccc0*/  LOP3.LUT R56, R57, 0x380, RZ, 0xc0, !PT ;  /* 0x0000038039387812 */ /* 0x000fe400078ec0ff */
[----:B------:R-:W-:Y:S02]  /*1ccd0*/  SHF.R.U64 R48, R48, 0x3, RZ ;  /* 0x0000000330307819 */ /* 0x000fe400000012ff */
[----:B------:R-:W-:-:S02]  /*1cce0*/  LOP3.LUT R52, R53, 0x380, RZ, 0xc0, !PT ;  /* 0x0000038035347812 */ /* 0x000fc400078ec0ff */
[----:B------:R-:W-:Y:S02]  /*1ccf0*/  SHF.R.U64 R36, R36, 0x3, RZ ;  /* 0x0000000324247819 */ /* 0x000fe400000012ff */
[----:B------:R-:W-:Y:S02]  /*1cd00*/  SHF.R.U64 R40, R40, 0x3, RZ ;  /* 0x0000000328287819 */ /* 0x000fe400000012ff */
[----:B------:R-:W-:Y:S02]  /*1cd10*/  SHF.R.U64 R44, R44, 0x3, RZ ;  /* 0x000000032c2c7819 */ /* 0x000fe400000012ff */
[----:B------:R-:W-:Y:S02]  /*1cd20*/  SHF.R.U64 R56, R56, 0x3, RZ ;  /* 0x0000000338387819 */ /* 0x000fe400000012ff */
[----:B------:R-:W-:Y:S01]  /*1cd30*/  LOP3.LUT R48, R48, R49, RZ, 0x3c, !PT ;  /* 0x0000003130307212 */ /* 0x000fe200078e3cff */
[----:B------:R-:W-:Y:S01]  /*1cd40*/  IMAD.X R49, RZ, RZ, R77, P0 ;  /* 0x000000ffff317224 */ /* 0x000fe200000e064d */
[----:B------:R-:W-:-:S02]  /*1cd50*/  SHF.R.U64 R52, R52, 0x3, RZ ;  /* 0x0000000334347819 */ /* 0x000fc400000012ff */
[----:B------:R-:W-:Y:S01]  /*1cd60*/  LOP3.LUT R36, R36, R37, RZ, 0x3c, !PT ;  /* 0x0000002524247212 */ /* 0x000fe200078e3cff */
[--C-:B------:R-:W-:Y:S01]  /*1cd70*/  IMAD.X R37, RZ, RZ, R77.reuse, P5 ;  /* 0x000000ffff257224 */ /* 0x100fe200028e064d */
[----:B------:R-:W-:Y:S02]  /*1cd80*/  LOP3.LUT R40, R40, R41, RZ, 0x3c, !PT ;  /* 0x0000002928287212 */ /* 0x000fe400078e3cff */
[----:B------:R-:W-:Y:S01]  /*1cd90*/  LOP3.LUT R44, R44, R45, RZ, 0x3c, !PT ;  /* 0x0000002d2c2c7212 */ /* 0x000fe200078e3cff */
[--C-:B------:R-:W-:Y:S01]  /*1cda0*/  IMAD.X R45, RZ, RZ, R77.reuse, P3 ;  /* 0x000000ffff2d7224 */ /* 0x100fe200018e064d */
[----:B------:R-:W-:Y:S02]  /*1cdb0*/  IADD3.X R41, RZ, R77, RZ, P4, !PT ;  /* 0x0000004dff297210 */ /* 0x000fe400027fe4ff */
[----:B------:R-:W-:Y:S01]  /*1cdc0*/  LOP3.LUT R56, R56, R57, RZ, 0x3c, !PT ;  /* 0x0000003938387212 */ /* 0x000fe200078e3cff */
[----:B------:R-:W-:Y:S01]  /*1cdd0*/  IMAD.X R57, RZ, RZ, R77, P2 ;  /* 0x000000ffff397224 */ /* 0x000fe200010e064d */
[----:B------:R-:W-:-:S02]  /*1cde0*/  LOP3.LUT P0, RZ, R223, 0x3, RZ, 0xc0, !PT ;  /* 0x00000003dfff7812 */ /* 0x000fc4000780c0ff */
[C---:B------:R-:W-:Y:S02]  /*1cdf0*/  IADD3 R61, P5, R76.reuse, 0xc000, RZ ;  /* 0x0000c0004c3d7810 */ /* 0x040fe40007fbe0ff */
[C---:B------:R-:W-:Y:S02]  /*1ce00*/  IADD3 R65, P4, R76.reuse, 0xd000, RZ ;  /* 0x0000d0004c417810 */ /* 0x040fe40007f9e0ff */
[----:B------:R-:W-:Y:S02]  /*1ce10*/  IADD3 R69, P3, R76, 0xe000, RZ ;  /* 0x0000e0004c457810 */ /* 0x000fe40007f7e0ff */
[----:B------:R-:W-:Y:S01]  /*1ce20*/  LOP3.LUT R52, R52, R53, RZ, 0x3c, !PT ;  /* 0x0000003534347212 */ /* 0x000fe200078e3cff */
[----:B------:R-:W-:Y:S01]  /*1ce30*/  IMAD.X R53, RZ, RZ, R77, P1 ;  /* 0x000000ffff357224 */ /* 0x000fe200008e064d */
[----:B------:R-:W-:Y:S02]  /*1ce40*/  IADD3 R5, P2, R76, 0xf000, RZ ;  /* 0x0000f0004c057810 */ /* 0x000fe40007f5e0ff */
[----:B------:R-:W-:-:S02]  /*1ce50*/  ISETP.GE.OR P1, PT, R10, R79, P0 ;  /* 0x0000004f0a00720c */ /* 0x000fc40000726670 */
[----:B------:R-:W-:Y:S01]  /*1ce60*/  LOP3.LUT R60, R61, 0x380, RZ, 0xc0, !PT ;  /* 0x000003803d3c7812 */ /* 0x000fe200078ec0ff */
[----:B------:R-:W-:Y:S01]  /*1ce70*/  IMAD.X R73, RZ, RZ, R77, P2 ;  /* 0x000000ffff497224 */ /* 0x000fe200010e064d */
[----:B------:R-:W-:Y:S02]  /*1ce80*/  LOP3.LUT R64, R65, 0x380, RZ, 0xc0, !PT ;  /* 0x0000038041407812 */ /* 0x000fe400078ec0ff */
[----:B------:R-:W-:Y:S02]  /*1ce90*/  LOP3.LUT R68, R69, 0x380, RZ, 0xc0, !PT ;  /* 0x0000038045447812 */ /* 0x000fe400078ec0ff */
[----:B------:R-:W-:Y:S02]  /*1cea0*/  ISETP.GE.OR P0, PT, R2, R79, P0 ;  /* 0x0000004f0200720c */ /* 0x000fe40000706670 */
[----:B------:R-:W-:Y:S02]  /*1ceb0*/  LOP3.LUT R2, R5, 0x380, RZ, 0xc0, !PT ;  /* 0x0000038005027812 */ /* 0x000fe400078ec0ff */
[----:B------:R-:W-:Y:S01]  /*1cec0*/  LOP3.LUT R7, R76, 0x380, RZ, 0xc0, !PT ;  /* 0x000003804c077812 */ /* 0x000fe200078ec0ff */
[----:B------:R-:W-:Y:S01]  /*1ced0*/  @!P1 STG.E desc[UR46][R54.64], R0 ;  /* 0x0000000036009986 */ /* 0x000fe2000c10192e */
[----:B------:R-:W-:-:S02]  /*1cee0*/  SHF.R.U64 R60, R60, 0x3, RZ ;  /* 0x000000033c3c7819 */ /* 0x000fc400000012ff */
[----:B------:R-:W-:Y:S02]  /*1cef0*/  SHF.R.U64 R64, R64, 0x3, RZ ;  /* 0x0000000340407819 */ /* 0x000fe400000012ff */
[----:B------:R-:W-:Y:S02]  /*1cf00*/  SHF.R.U64 R68, R68, 0x3, RZ ;  /* 0x0000000344447819 */ /* 0x000fe400000012ff */
[----:B------:R-:W-:Y:S01]  /*1cf10*/  SHF.R.U64 R2, R2, 0x3, RZ ;  /* 0x0000000302027819 */ /* 0x000fe200000012ff */
[----:B------:R0:W-:Y:S01]  /*1cf20*/  @!P0 STG.E desc[UR46][R54.64+0x20], R3 ;  /* 0x0000200336008986 */ /* 0x0001e2000c10192e */
[----:B------:R-:W-:Y:S02]  /*1cf30*/  SHF.R.U64 R7, R7, 0x3, RZ ;  /* 0x0000000307077819 */ /* 0x000fe400000012ff */
[----:B------:R-:W-:Y:S01]  /*1cf40*/  LOP3.LUT R60, R60, R61, RZ, 0x3c, !PT ;  /* 0x0000003d3c3c7212 */ /* 0x000fe200078e3cff */
[--C-:B------:R-:W-:Y:S01]  /*1cf50*/  IMAD.X R61, RZ, RZ, R77.reuse, P5 ;  /* 0x000000ffff3d7224 */ /* 0x100fe200028e064d */
[----:B------:R-:W-:Y:S01]  /*1cf60*/  LOP3.LUT R64, R64, R65, RZ, 0x3c, !PT ;  /* 0x0000004140407212 */ /* 0x000fe200078e3cff */
[--C-:B------:R-:W-:Y:S01]  /*1cf70*/  IMAD.X R65, RZ, RZ, R77.reuse, P4 ;  /* 0x000000ffff417224 */ /* 0x100fe200020e064d */
[----:B------:R-:W-:Y:S01]  /*1cf80*/  LOP3.LUT R68, R68, R69, RZ, 0x3c, !PT ;  /* 0x0000004544447212 */ /* 0x000fe200078e3cff */
[----:B------:R-:W-:Y:S01]  /*1cf90*/  IMAD.X R69, RZ, RZ, R77, P3 ;  /* 0x000000ffff457224 */ /* 0x000fe200018e064d */
[----:B------:R-:W-:Y:S01]  /*1cfa0*/  LOP3.LUT R72, R2, R5, RZ, 0x3c, !PT ;  /* 0x0000000502487212 */ /* 0x000fe200078e3cff */
[----:B------:R-:W5:Y:S01]  /*1cfb0*/  LD.E.128 R8, desc[UR46][R8.64] ;  /* 0x0000002e08087980 */ /* 0x000f62000c101d00 */
[----:B------:R-:W-:-:S03]  /*1cfc0*/  LOP3.LUT R76, R7, R76, RZ, 0x3c, !PT ;  /* 0x0000004c074c7212 */ /* 0x000fc600078e3cff */
[----:B------:R-:W5:Y:S04]  /*1cfd0*/  LD.E.128 R12, desc[UR46][R12.64] ;  /* 0x0000002e0c0c7980 */ /* 0x000f68000c101d00 */
[----:B------:R1:W5:Y:S04]  /*1cfe0*/  LD.E.128 R4, desc[UR46][R76.64] ;  /* 0x0000002e4c047980 */ /* 0x000368000c101d00 */
[----:B------:R-:W5:Y:S04]  /*1cff0*/  LD.E.128 R24, desc[UR46][R24.64] ;  /* 0x0000002e18187980 */ /* 0x000f68000c101d00 */
[----:B------:R-:W5:Y:S04]  /*1d000*/  LD.E.128 R28, desc[UR46][R28.64] ;  /* 0x0000002e1c1c7980 */ /* 0x000f68000c101d00 */
[----:B------:R-:W5:Y:S04]  /*1d010*/  LD.E.128 R32, desc[UR46][R32.64] ;  /* 0x0000002e20207980 */ /* 0x000f68000c101d00 */
[----:B------:R-:W5:Y:S04]  /*1d020*/  LD.E.128 R36, desc[UR46][R36.64] ;  /* 0x0000002e24247980 */ /* 0x000f68000c101d00 */
[----:B------:R-:W5:Y:S04]  /*1d030*/  LD.E.128 R40, desc[UR46][R40.64] ;  /* 0x0000002e28287980 */ /* 0x000f68000c101d00 */
[----:B------:R-:W5:Y:S04]  /*1d040*/  LD.E.128 R44, desc[UR46][R44.64] ;  /* 0x0000002e2c2c7980 */ /* 0x000f68000c101d00 */
[----:B------:R-:W5:Y:S04]  /*1d050*/  LD.E.128 R48, desc[UR46][R48.64] ;  /* 0x0000002e30307980 */ /* 0x000f68000c101d00 */
[----:B0-----:R-:W5:Y:S04]  /*1d060*/  LD.E.128 R52, desc[UR46][R52.64] ;  /* 0x0000002e34347980 */ /* 0x001f68000c101d00 */
[----:B------:R-:W5:Y:S04]  /*1d070*/  LD.E.128 R56, desc[UR46][R56.64] ;  /* 0x0000002e38387980 */ /* 0x000f68000c101d00 */
[----:B------:R-:W5:Y:S04]  /*1d080*/  LD.E.128 R60, desc[UR46][R60.64] ;  /* 0x0000002e3c3c7980 */ /* 0x000f68000c101d00 */
[----:B------:R-:W5:Y:S04]  /*1d090*/  LD.E.128 R64, desc[UR46][R64.64] ;  /* 0x0000002e40407980 */ /* 0x000f68000c101d00 */
[----:B------:R-:W5:Y:S04]  /*1d0a0*/  LD.E.128 R68, desc[UR46][R68.64] ;  /* 0x0000002e44447980 */ /* 0x000f68000c101d00 */
[----:B------:R-:W5:Y:S01]  /*1d0b0*/  LD.E.128 R72, desc[UR46][R72.64] ;  /* 0x0000002e48487980 */ /* 0x000f62000c101d00 */
[----:B------:R-:W-:Y:S01]  /*1d0c0*/  IMAD R21, R21, UR4, RZ ;  /* 0x0000000415157c24 */ /* 0x000fe2000f8e02ff */
[----:B------:R-:W-:Y:S01]  /*1d0d0*/  @!PT LDS RZ, [RZ] ;  /* 0x00000000fffff984 */ /* 0x000fe20000000800 */
[----:B------:R-:W-:Y:S01]  /*1d0e0*/  @!PT LDS RZ, [RZ] ;  /* 0x00000000fffff984 */ /* 0x000fe20000000800 */
[----:B------:R-:W-:Y:S01]  /*1d0f0*/  @!PT LDS RZ, [RZ] ;  /* 0x00000000fffff984 */ /* 0x000fe20000000800 */
[----:B------:R-:W-:Y:S01]  /*1d100*/  @!PT LDS RZ, [RZ] ;  /* 0x00000000fffff984 */ /* 0x000fe20000000800 */
[----:B------:R0:W-:Y:S06]  /*1d110*/  MEMBAR.ALL.CTA ;  /* 0x0000000000007992 */ /* 0x0001ec0000008000 */
[----:B0-----:R-:W0:Y:S01]  /*1d120*/  FENCE.VIEW.ASYNC.S ;  /* 0x00000000000073c6 */ /* 0x001e220000000000 */
[----:B------:R-:W-:-:S02]  /*1d130*/  IMAD.MOV.U32 R2, RZ, RZ, R22 ;  /* 0x000000ffff027224 */ /* 0x000fc400078e0016 */
[----:B------:R-:W-:Y:S02]  /*1d140*/  IMAD.MOV.U32 R3, RZ, RZ, R23 ;  /* 0x000000ffff037224 */ /* 0x000fe400078e0017 */
[C---:B------:R-:W-:Y:S02]  /*1d150*/  IMAD R21, R20.reuse, UR5, R21 ;  /* 0x0000000514157c24 */ /* 0x040fe4000f8e0215 */
[----:B------:R-:W-:Y:S01]  /*1d160*/  IMAD.WIDE.U32 R2, R20, UR4, R2 ;  /* 0x0000000414027c25 */ /* 0x000fe2000f8e0002 */
[----:B------:R-:W-:-:S03]  /*1d170*/  ULDC.64 UR4, c[0x0][0xae0] ;  /* 0x0002b80000047ab9 */ /* 0x000fc60000000a00 */
[----:B------:R-:W-:Y:S02]  /*1d180*/  IMAD R79, R220, -0x80, R79 ;  /* 0xffffff80dc4f7824 */ /* 0x000fe400078e024f */
[----:B------:R-:W-:Y:S02]  /*1d190*/  IMAD R0, R78, UR4, RZ ;  /* 0x000000044e007c24 */ /* 0x000fe4000f8e02ff */
[----:B------:R-:W-:Y:S01]  /*1d1a0*/  IMAD.IADD R3, R3, 0x1, R21 ;  /* 0x0000000103037824 */ /* 0x000fe200078e0215 */
[----:B------:R-:W-:Y:S01]  /*1d1b0*/  ISETP.GE.AND P3, PT, R18, R79, PT ;  /* 0x0000004f1200720c */ /* 0x000fe20003f66270 */
[C---:B------:R-:W-:Y:S02]  /*1d1c0*/  IMAD R21, R217.reuse, UR5, R0 ;  /* 0x00000005d9157c24 */ /* 0x040fe4000f8e0200 */
[----:B------:R-:W-:Y:S01]  /*1d1d0*/  IMAD.WIDE.U32 R2, R217, UR4, R2 ;  /* 0x00000004d9027c25 */ /* 0x000fe2000f8e0002 */
[----:B------:R-:W-:-:S03]  /*1d1e0*/  ULDC.64 UR4, c[0x0][0xae8] ;  /* 0x0002ba0000047ab9 */ /* 0x000fc60000000a00 */
[----:B------:R-:W-:Y:S02]  /*1d1f0*/  VIADD R0, R16, 0x28420 ;  /* 0x0002842010007836 */ /* 0x000fe40000000000 */
[----:B------:R-:W-:Y:S02]  /*1d200*/  IMAD R20, R80, UR4, RZ ;  /* 0x0000000450147c24 */ /* 0x000fe4000f8e02ff */
[----:B------:R-:W-:Y:S01]  /*1d210*/  IMAD.IADD R3, R3, 0x1, R21 ;  /* 0x0000000103037824 */ /* 0x000fe200078e0215 */
[----:B------:R-:W-:Y:S02]  /*1d220*/  PRMT R0, RZ, 0x654, R0 ;  /* 0x00000654ff007816 */ /* 0x000fe40000000000 */
[-C--:B------:R-:W-:Y:S01]  /*1d230*/  ISETP.GE.AND P2, PT, R195, R79.reuse, PT ;  /* 0x0000004fc300720c */ /* 0x080fe20003f46270 */
[----:B-1----:R-:W-:Y:S01]  /*1d240*/  IMAD.WIDE.U32 R76, R81, UR4, R2 ;  /* 0x00000004514c7c25 */ /* 0x002fe2000f8e0002 */
[-C--:B------:R-:W-:Y:S01]  /*1d250*/  ISETP.GE.AND P0, PT, R222, R79.reuse, PT ;  /* 0x0000004fde00720c */ /* 0x080fe20003f06270 */
[----:B0-----:R0:W-:Y:S01]  /*1d260*/  SYNCS.ARRIVE.TRANS64.RED.A1T0 RZ, [R0+URZ], RZ ;  /* 0x000000ff00ff79a7 */ /* 0x0011e2000810043f */
[----:B------:R-:W-:Y:S01]  /*1d270*/  ISETP.GE.AND P1, PT, R221, R79, PT ;  /* 0x0000004fdd00720c */ /* 0x000fe20003f26270 */
[----:B------:R-:W-:Y:S01]  /*1d280*/  IMAD R79, R81, UR5, R20 ;  /* 0x00000005514f7c24 */ /* 0x000fe2000f8e0214 */
[----:B------:R-:W-:Y:S01]  /*1d290*/  BSSY B1, `(.L_x_1441) ;  /* 0x0000019000017945 */ /* 0x000fe20003800000 */
[----:B------:R-:W-:-:S04]  /*1d2a0*/  IMAD.WIDE R20, R220, 0x80, R18 ;  /* 0x00000080dc147825 */ /* 0x000fc800078e0212 */
[----:B------:R-:W-:Y:S01]  /*1d2b0*/  IMAD.IADD R81, R77, 0x1, R79 ;  /* 0x000000014d517824 */ /* 0x000fe200078e024f */
[----:B0-----:R-:W-:Y:S06]  /*1d2c0*/  @P3 BRA `(.L_x_1442) ;  /* 0x0000000000543947 */ /* 0x001fec0003800000 */
[----:B------:R-:W-:Y:S01]  /*1d2d0*/  ULDC.64 UR6, c[0x0][0xad8] ;  /* 0x0002b60000067ab9 */ /* 0x000fe20000000a00 */
[----:B------:R-:W-:Y:S01]  /*1d2e0*/  IMAD.MOV.U32 R2, RZ, RZ, R76 ;  /* 0x000000ffff027224 */ /* 0x000fe200078e004c */
[----:B------:R-:W-:Y:S01]  /*1d2f0*/  ULDC UR4, c[0x0][0xa8c] ;  /* 0x0002a30000047ab9 */ /* 0x000fe20000000800 */
[----:B------:R-:W-:Y:S01]  /*1d300*/  IMAD R79, R21, UR6, RZ ;  /* 0x00000006154f7c24 */ /* 0x000fe2000f8e02ff */
[----:B------:R-:W-:Y:S01]  /*1d310*/  ISETP.GE.AND P5, PT, R22, UR4, PT ;  /* 0x0000000416007c0c */ /* 0x000fe2000bfa6270 */
[----:B------:R-:W-:Y:S01]  /*1d320*/  IMAD.MOV.U32 R3, RZ, RZ, R81 ;  /* 0x000000ffff037224 */ /* 0x000fe200078e0051 */
[----:B------:R-:W-:Y:S01]  /*1d330*/  ISETP.GE.AND P4, PT, R199, UR4, PT ;  /* 0x00000004c7007c0c */ /* 0x000fe2000bf86270 */
[C---:B------:R-:W-:Y:S02]  /*1d340*/  IMAD R79, R20.reuse, UR7, R79 ;  /* 0x00000007144f7c24 */ /* 0x040fe4000f8e024f */
        /* <DEDUP_REMOVED lines=13> */
.L_x_1442:
[----:B------:R-:W-:Y:S05]  /*1d420*/  BSYNC B1 ;  /* 0x0000000000017941 */ /* 0x000fea0003800000 */
.L_x_1441:
        /* <DEDUP_REMOVED lines=16> */
[----:B------:R-:W-:Y:S01]  /*1d530*/  ISETP.GE.AND P4, PT, R22, UR4, PT ;  /* 0x0000000416007c0c */ /* 0x000fe2000bf86270 */
[----:B------:R-:W-:Y:S01]  /*1d540*/  IMAD.IADD R3, R3, 0x1, R5 ;  /* 0x0000000103037824 */ /* 0x000fe200078e0205 */
[----:B------:R-:W-:-:S04]  /*1d550*/  ISETP.GE.AND P3, PT, R199, UR4, PT ;  /* 0x00000004c7007c0c */ /* 0x000fc8000bf66270 */
[----:B------:R-:W-:Y:S02]  /*1d560*/  LEA.HI.X R5, R2, UR7, R3, 0x1, P5 ;  /* 0x0000000702057c11 */ /* 0x000fe4000a8f0c03 */
[----:B------:R-:W-:-:S03]  /*1d570*/  ISETP.GE.AND P5, PT, R0, UR4, PT ;  /* 0x0000000400007c0c */ /* 0x000fc6000bfa6270 */
[----:B------:R1:W-:Y:S04]  /*1d580*/  @!P2 STG.E.128 desc[UR46][R4.64+0x100], R48 ;  /* 0x000100300400a986 */ /* 0x0003e8000c101d2e */
[----:B------:R1:W-:Y:S04]  /*1d590*/  @!P4 STG.E.128 desc[UR46][R4.64], R8 ;  /* 0x000000080400c986 */ /* 0x0003e8000c101d2e */
[----:B------:R1:W-:Y:S04]  /*1d5a0*/  @!P3 STG.E.128 desc[UR46][R4.64+0x80], R32 ;  /* 0x000080200400b986 */ /* 0x0003e8000c101d2e */
[----:B------:R1:W-:Y:S02]  /*1d5b0*/  @!P5 STG.E.128 desc[UR46][R4.64+0x180], R64 ;  /* 0x000180400400d986 */ /* 0x0003e4000c101d2e */
.L_x_1444:
[----:B------:R-:W-:Y:S05]  /*1d5c0*/  BSYNC B1 ;  /* 0x0000000000017941 */ /* 0x000fea0003800000 */
.L_x_1443:
[----:B------:R-:W-:Y:S04]  /*1d5d0*/  BSSY B1, `(.L_x_1445) ;  /* 0x0000019000017945 */ /* 0x000fe80003800000 */
[----:B------:R-:W-:Y:S05]  /*1d5e0*/  @P0 BRA `(.L_x_1446) ;  /* 0x00000000005c0947 */ /* 0x000fea0003800000 */
[----:B01---5:R-:W-:Y:S01]  /*1d5f0*/  IADD3 R5, P0, R20, 0x40, RZ ;  /* 0x0000004014057810 */ /* 0x023fe20007f1e0ff */
        /* <DEDUP_REMOVED lines=22> */
.L_x_1446:
[----:B------:R-:W-:Y:S05]  /*1d760*/  BSYNC B1 ;  /* 0x0000000000017941 */ /* 0x000fea0003800000 */
.L_x_1445:
[----:B------:R-:W-:Y:S05]  /*1d770*/  @P1 BRA `(.L_x_1447) ;  /* 0x0000000c00241947 */ /* 0x000fea0003800000 */
[----:B012--5:R-:W-:Y:S01]  /*1d780*/  IADD3 R5, P0, R20, 0x60, RZ ;  /* 0x0000006014057810 */ /* 0x027fe20007f1e0ff */
[----:B------:R-:W-:Y:S01]  /*1d790*/  ULDC.64 UR6, c[0x0][0xad8] ;  /* 0x0002b60000067ab9 */ /* 0x000fe20000000a00 */
[----:B------:R-:W-:Y:S01]  /*1d7a0*/  IMAD.MOV.U32 R2, RZ, RZ, R76 ;  /* 0x000000ffff027224 */ /* 0x000fe200078e004c */
[----:B------:R-:W-:Y:S01]  /*1d7b0*/  ULDC UR4, c[0x0][0xa8c] ;  /* 0x0002a30000047ab9 */ /* 0x000fe20000000800 */
[----:B------:R-:W-:Y:S01]  /*1d7c0*/  IMAD.MOV.U32 R3, RZ, RZ, R81 ;  /* 0x000000ffff037224 */ /* 0x000fe200078e0051 */
[C---:B------:R-:W-:Y:S01]  /*1d7d0*/  ISETP.GE.AND P1, PT, R22.reuse, UR4, PT ;  /* 0x0000000416007c0c */ /* 0x040fe2000bf26270 */
[----:B------:R-:W-:Y:S01]  /*1d7e0*/  IMAD.X R20, RZ, RZ, R21, P0 ;  /* 0x000000ffff147224 */ /* 0x000fe200000e0615 */
[----:B------:R-:W-:Y:S01]  /*1d7f0*/  ISETP.GE.AND P2, PT, R199, UR4, PT ;  /* 0x00000004c7007c0c */ /* 0x000fe2000bf46270 */
[----:B------:R-:W-:Y:S02]  /*1d800*/  VIADD R0, R22, 0x80 ;  /* 0x0000008016007836 */ /* 0x000fe40000000000 */
[----:B------:R-:W-:-:S02]  /*1d810*/  IMAD R20, R20, UR6, RZ ;  /* 0x0000000614147c24 */ /* 0x000fc4000f8e02ff */
[----:B------:R-:W-:Y:S01]  /*1d820*/  IMAD.WIDE.U32 R2, R5, UR6, R2 ;  /* 0x0000000605027c25 */ /* 0x000fe2000f8e0002 */
[----:B------:R-:W-:-:S03]  /*1d830*/  ISETP.GE.AND P3, PT, R0, UR4, PT ;  /* 0x0000000400007c0c */ /* 0x000fc6000bf66270 */
        /* <DEDUP_REMOVED lines=13> */
.L_x_1438:
[----:B------:R-:W-:Y:S01]  /*1d910*/  ULDC.64 UR4, c[0x0][0xbd8] ;  /* 0x0002f60000047ab9 */ /* 0x000fe20000000a00 */
[----:B------:R-:W2:Y:S01]  /*1d920*/  LDC.64 R2, c[0x0][0xbd8] ;  /* 0x0002f600ff027b82 */ /* 0x000ea20000000a00 */
[----:B------:R-:W-:Y:S01]  /*1d930*/  ISETP.NE.U32.AND P0, PT, RZ, UR4, PT ;  /* 0x00000004ff007c0c */ /* 0x000fe2000bf05070 */
[----:B------:R-:W-:-:S03]  /*1d940*/  IMAD.MOV.U32 R9, RZ, RZ, RZ ;  /* 0x000000ffff097224 */ /* 0x000fc600078e00ff */
[----:B------:R-:W-:Y:S01]  /*1d950*/  ISETP.NE.AND.EX P0, PT, RZ, UR5, PT, P0 ;  /* 0x00000005ff007c0c */ /* 0x000fe2000bf05300 */
[----:B------:R-:W-:Y:S02]  /*1d960*/  ULDC.64 UR4, c[0x0][0xbe0] ;  /* 0x0002f80000047ab9 */ /* 0x000fe40000000a00 */
[----:B------:R-:W-:-:S04]  /*1d970*/  ISETP.NE.U32.AND P1, PT, RZ, UR4, PT ;  /* 0x00000004ff007c0c */ /* 0x000fc8000bf25070 */
[----:B------:R-:W-:Y:S01]  /*1d980*/  ISETP.NE.AND.EX P1, PT, RZ, UR5, PT, P1 ;  /* 0x00000005ff007c0c */ /* 0x000fe2000bf25310 */
[----:B--2---:R-:W-:-:S12]  /*1d990*/  IMAD.WIDE R2, R219, 0x4, R2 ;  /* 0x00000004db027825 */ /* 0x004fd800078e0202 */
[----:B------:R-:W2:Y:S01]  /*1d9a0*/  @P1 LDC.64 R4, c[0x0][0xbe0] ;  /* 0x0002f800ff041b82 */ /* 0x000ea20000000a00 */
[----:B------:R-:W-:Y:S02]  /*1d9b0*/  ULDC UR4, c[0x0][0xa88] ;  /* 0x0002a20000047ab9 */ /* 0x000fe40000000800 */
[----:B------:R-:W-:Y:S01]  /*1d9c0*/  IMAD.U32 R7, RZ, RZ, UR4 ;  /* 0x00000004ff077e24 */ /* 0x000fe2000f8e00ff */
[----:B------:R3:W5:Y:S01]  /*1d9d0*/  @P0 LDG.E R9, desc[UR46][R2.64] ;  /* 0x0000002e02090981 */ /* 0x000762000c1e1900 */
[----:B--2---:R-:W-:-:S05]  /*1d9e0*/  @P1 IMAD.WIDE R4, R219, 0x4, R4 ;  /* 0x00000004db041825 */ /* 0x004fca00078e0204 */
[----:B------:R3:W5:Y:S01]  /*1d9f0*/  @P1 LDG.E R7, desc[UR46][R4.64] ;  /* 0x0000002e04071981 */ /* 0x000762000c1e1900 */
[----:B------:R-:W-:Y:S02]  /*1da00*/  ISETP.GT.AND P2, PT, R236, 0x7f, PT ;  /* 0x0000007fec00780c */ /* 0x000fe40003f44270 */
[----:B------:R-:W-:Y:S01]  /*1da10*/  SHF.R.S32.HI R6, RZ, 0x1f, R219 ;  /* 0x0000001fff067819 */ /* 0x000fe200000114db */
[----:B------:R-:W-:Y:S10]  /*1da20*/  @P1 BRA `(.L_x_1448) ;  /* 0x0000000000101947 */ /* 0x000ff40003800000 */
[----:B------:R-:W-:Y:S05]  /*1da30*/  @!P0 BRA `(.L_x_1448) ;  /* 0x00000000000c8947 */ /* 0x000fea0003800000 */
[----:B------:R-:W2:Y:S04]  /*1da40*/  LDG.E R0, desc[UR46][R2.64] ;  /* 0x0000002e02007981 */ /* 0x000ea8000c1e1900 */
[----:B-----5:R-:W2:Y:S02]  /*1da50*/  LDG.E R7, desc[UR46][R2.64+0x4] ;  /* 0x0000042e02077981 */ /* 0x020ea4000c1e1900 */
[----:B--2---:R-:W-:-:S07]  /*1da60*/  IMAD.IADD R7, R7, 0x1, -R0 ;  /* 0x0000000107077824 */ /* 0x004fce00078e0a00 */
.L_x_1448:
[----:B------:R-:W-:Y:S01]  /*1da70*/  BSSY B1, `(.L_x_1449) ;  /* 0x000001c000017945 */ /* 0x000fe20003800000 */
[----:B------:R-:W-:Y:S02]  /*1da80*/  SEL R10, R6, RZ, !P0 ;  /* 0x000000ff060a7207 */ /* 0x000fe40004000000 */
[----:B------:R-:W-:Y:S02]  /*1da90*/  SHF.R.S32.HI R8, RZ, 0x1f, R217 ;  /* 0x0000001fff087819 */ /* 0x000fe400000114d9 */
[----:B------:R-:W-:Y:S02]  /*1daa0*/  SEL R11, R219, RZ, !P0 ;  /* 0x000000ffdb0b7207 */ /* 0x000fe40004000000 */
[----:B-----5:R-:W-:Y:S01]  /*1dab0*/  SHF.R.S32.HI R6, RZ, 0x1f, R9 ;  /* 0x0000001fff067819 */ /* 0x020fe20000011409 */
[----:B------:R-:W-:Y:S06]  /*1dac0*/  @P2 BRA `(.L_x_1450) ;  /* 0x0000000000582947 */ /* 0x000fec0003800000 */
[----:B------:R-:W2:Y:S02]  /*1dad0*/  S2R R0, SR_TID.X ;  /* 0x0000000000007919 */ /* 0x000ea40000002100 */
[----:B--2---:R-:W-:-:S05]  /*1dae0*/  LEA R0, R220, R0, 0x7 ;  /* 0x00000000dc007211 */ /* 0x004fca00078e38ff */
[----:B------:R-:W-:-:S05]  /*1daf0*/  VIADD R0, R0, 0xffffff80 ;  /* 0xffffff8000007836 */ /* 0x000fca0000000000 */
[----:B------:R-:W-:-:S13]  /*1db00*/  ISETP.GE.AND P0, PT, R0, R7, PT ;  /* 0x000000070000720c */ /* 0x000fda0003f06270 */
[----:B------:R-:W-:Y:S05]  /*1db10*/  @P0 BRA `(.L_x_1450) ;  /* 0x0000000000440947 */ /* 0x000fea0003800000 */
[----:B---3--:R-:W-:Y:S01]  /*1db20*/  IADD3 R2, P0, R0, R9, RZ ;  /* 0x0000000900027210 */ /* 0x008fe20007f1e0ff */
[----:B------:R-:W-:-:S03]  /*1db30*/  ULDC.64 UR4, c[0x0][0xb70] ;  /* 0x0002dc0000047ab9 */ /* 0x000fc60000000a00 */
[----:B------:R-:W-:Y:S01]  /*1db40*/  LEA.HI.X.SX32 R3, R0, R6, 0x1, P0 ;  /* 0x0000000600037211 */ /* 0x000fe200000f0eff */
[----:B------:R-:W-:-:S04]  /*1db50*/  IMAD R0, R8, UR4, RZ ;  /* 0x0000000408007c24 */ /* 0x000fc8000f8e02ff */
        /* <DEDUP_REMOVED lines=13> */
.L_x_1450:
[----:B------:R-:W-:Y:S05]  /*1dc30*/  BSYNC B1 ;  /* 0x0000000000017941 */ /* 0x000fea0003800000 */
.L_x_1449:
[----:B------:R-:W-:Y:S01]  /*1dc40*/  ULDC.64 UR4, c[0x0][0xaa0] ;  /* 0x0002a80000047ab9 */ /* 0x000fe20000000a00 */
[----:B---3--:R-:W-:Y:S01]  /*1dc50*/  IMAD.MOV.U32 R2, RZ, RZ, R22 ;  /* 0x000000ffff027224 */ /* 0x008fe200078e0016 */
[----:B------:R-:W-:Y:S01]  /*1dc60*/  BSSY B1, `(.L_x_1451) ;  /* 0x000002c000017945 */ /* 0x000fe20003800000 */
[----:B--2---:R-:W-:Y:S02]  /*1dc70*/  IMAD.MOV.U32 R3, RZ, RZ, R23 ;  /* 0x000000ffff037224 */ /* 0x004fe400078e0017 */
[----:B------:R-:W-:Y:S02]  /*1dc80*/  IMAD R0, R6, UR4, RZ ;  /* 0x0000000406007c24 */ /* 0x000fe4000f8e02ff */
[----:B------:R-:W-:-:S04]  /*1dc90*/  IMAD.WIDE.U32 R2, R9, UR4, R2 ;  /* 0x0000000409027c25 */ /* 0x000fc8000f8e0002 */
[----:B------:R-:W-:Y:S01]  /*1dca0*/  IMAD R9, R9, UR5, R0 ;  /* 0x0000000509097c24 */ /* 0x000fe2000f8e0200 */
[----:B------:R-:W-:Y:S02]  /*1dcb0*/  ULDC.64 UR4, c[0x0][0xae0] ;  /* 0x0002b80000047ab9 */ /* 0x000fe40000000a00 */
[----:B------:R-:W-:Y:S02]  /*1dcc0*/  IMAD R0, R8, UR4, RZ ;  /* 0x0000000408007c24 */ /* 0x000fe4000f8e02ff */
[----:B------:R-:W-:Y:S02]  /*1dcd0*/  IMAD R8, R220, -0x80, R7 ;  /* 0xffffff80dc087824 */ /* 0x000fe400078e0207 */
[----:B------:R-:W-:Y:S02]  /*1dce0*/  IMAD.IADD R3, R3, 0x1, R9 ;  /* 0x0000000103037824 */ /* 0x000fe400078e0209 */
[C---:B------:R-:W-:Y:S01]  /*1dcf0*/  IMAD R5, R217.reuse, UR5, R0 ;  /* 0x00000005d9057c24 */ /* 0x040fe2000f8e0200 */
[-C--:B------:R-:W-:Y:S01]  /*1dd00*/  ISETP.GE.AND P1, PT, R18, R8.reuse, PT ;  /* 0x000000081200720c */ /* 0x080fe20003f26270 */
[----:B------:R-:W-:Y:S01]  /*1dd10*/  IMAD.WIDE.U32 R2, R217, UR4, R2 ;  /* 0x00000004d9027c25 */ /* 0x000fe2000f8e0002 */
[----:B------:R-:W-:Y:S01]  /*1dd20*/  ULDC.64 UR4, c[0x0][0xae8] ;  /* 0x0002ba0000047ab9 */ /* 0x000fe20000000a00 */
[----:B------:R-:W-:-:S02]  /*1dd30*/  ISETP.GE.AND P0, PT, R195, R8, PT ;  /* 0x00000008c300720c */ /* 0x000fc40003f06270 */
[----:B------:R-:W-:Y:S02]  /*1dd40*/  IMAD.IADD R3, R3, 0x1, R5 ;  /* 0x0000000103037824 */ /* 0x000fe400078e0205 */
[----:B------:R-:W-:Y:S02]  /*1dd50*/  IMAD R0, R10, UR4, RZ ;  /* 0x000000040a007c24 */ /* 0x000fe4000f8e02ff */
[----:B------:R-:W-:-:S04]  /*1dd60*/  IMAD.WIDE.U32 R4, R11, UR4, R2 ;  /* 0x000000040b047c25 */ /* 0x000fc8000f8e0002 */
[----:B------:R-:W-:Y:S02]  /*1dd70*/  IMAD R9, R11, UR5, R0 ;  /* 0x000000050b097c24 */ /* 0x000fe4000f8e0200 */
[----:B------:R-:W-:Y:S02]  /*1dd80*/  IMAD.MOV.U32 R2, RZ, RZ, R18 ;  /* 0x000000ffff027224 */ /* 0x000fe400078e0012 */
[----:B------:R-:W-:Y:S02]  /*1dd90*/  IMAD.MOV.U32 R3, RZ, RZ, R19 ;  /* 0x000000ffff037224 */ /* 0x000fe400078e0013 */
[----:B------:R-:W-:Y:S02]  /*1dda0*/  IMAD.IADD R11, R5, 0x1, R9 ;  /* 0x00000001050b7824 */ /* 0x000fe400078e0209 */
[----:B------:R-:W-:Y:S01]  /*1ddb0*/  IMAD.WIDE R6, R220, 0x80, R2 ;  /* 0x00000080dc067825 */ /* 0x000fe200078e0202 */
[----:B------:R-:W-:Y:S06]  /*1ddc0*/  @P1 BRA `(.L_x_1452) ;  /* 0x0000000000541947 */ /* 0x000fec0003800000 */
[C---:B------:R-:W-:Y:S01]  /*1ddd0*/  VIADD R2, R22.reuse, 0xc0 ;  /* 0x000000c016027836 */ /* 0x040fe20000000000 */
[----:B------:R-:W-:Y:S01]  /*1dde0*/  ULDC UR4, c[0x0][0xa8c] ;  /* 0x0002a30000047ab9 */ /* 0x000fe20000000800 */
[----:B------:R-:W-:Y:S01]  /*1ddf0*/  ULDC.64 UR6, c[0x0][0xad8] ;  /* 0x0002b60000067ab9 */ /* 0x000fe20000000a00 */
[C---:B------:R-:W-:Y:S01]  /*1de00*/  VIADD R0, R22.reuse, 0x80 ;  /* 0x0000008016007836 */ /* 0x040fe20000000000 */
        /* <DEDUP_REMOVED lines=17> */
.L_x_1452:
[----:B------:R-:W-:Y:S05]  /*1df20*/  BSYNC B1 ;  /* 0x0000000000017941 */ /* 0x000fea0003800000 */
.L_x_1451:
        /* <DEDUP_REMOVED lines=19> */
[----:B--2---:R-:W-:Y:S01]  /*1e060*/  LEA R12, P0, R2, UR6, 0x1 ;  /* 0x00000006020c7c11 */ /* 0x004fe2000f8008ff */
[----:B------:R-:W-:-:S05]  /*1e070*/  IMAD.IADD R3, R3, 0x1, R9 ;  /* 0x0000000103037824 */ /* 0x000fca00078e0209 */
[----:B------:R-:W-:-:S05]  /*1e080*/  LEA.HI.X R13, R2, UR7, R3, 0x1, P0 ;  /* 0x00000007020d7c11 */ /* 0x000fca00080f0c03 */
[----:B------:R3:W-:Y:S04]  /*1e090*/  @!P2 STG.E.128 desc[UR46][R12.64], RZ ;  /* 0x000000ff0c00a986 */ /* 0x0007e8000c101d2e */
[----:B------:R3:W-:Y:S04]  /*1e0a0*/  @!P3 STG.E.128 desc[UR46][R12.64+0x80], RZ ;  /* 0x000080ff0c00b986 */ /* 0x0007e8000c101d2e */
[----:B------:R3:W-:Y:S04]  /*1e0b0*/  @!P4 STG.E.128 desc[UR46][R12.64+0x100], RZ ;  /* 0x000100ff0c00c986 */ /* 0x0007e8000c101d2e */
[----:B------:R3:W-:Y:S02]  /*1e0c0*/  @!P5 STG.E.128 desc[UR46][R12.64+0x180], RZ ;  /* 0x000180ff0c00d986 */ /* 0x0007e4000c101d2e */
.L_x_1454:
[----:B------:R-:W-:Y:S05]  /*1e0d0*/  BSYNC B1 ;  /* 0x0000000000017941 */ /* 0x000fea0003800000 */
.L_x_1453:
        /* <DEDUP_REMOVED lines=26> */
.L_x_1456:
[----:B------:R-:W-:Y:S05]  /*1e280*/  BSYNC B1 ;  /* 0x0000000000017941 */ /* 0x000fea0003800000 */
.L_x_1455:
[----:B------:R-:W-:Y:S05]  /*1e290*/  @P0 BRA `(.L_x_1447) ;  /* 0x00000000005c0947 */ /* 0x000fea0003800000 */
[----:B------:R-:W-:Y:S01]  /*1e2a0*/  IADD3 R5, P0, R6, 0x60, RZ ;  /* 0x0000006006057810 */ /* 0x000fe20007f1e0ff */
[----:B------:R-:W-:Y:S01]  /*1e2b0*/  ULDC.64 UR6, c[0x0][0xad8] ;  /* 0x0002b60000067ab9 */ /* 0x000fe20000000a00 */
[----:B------:R-:W-:Y:S01]  /*1e2c0*/  IMAD.MOV.U32 R2, RZ, RZ, R4 ;  /* 0x000000ffff027224 */ /* 0x000fe200078e0004 */
[----:B------:R-:W-:Y:S01]  /*1e2d0*/  ULDC UR4, c[0x0][0xa8c] ;  /* 0x0002a30000047ab9 */ /* 0x000fe20000000800 */
[----:B------:R-:W-:Y:S01]  /*1e2e0*/  IMAD.MOV.U32 R3, RZ, RZ, R11 ;  /* 0x000000ffff037224 */ /* 0x000fe200078e000b */
[C---:B------:R-:W-:Y:S01]  /*1e2f0*/  ISETP.GE.AND P1, PT, R22.reuse, UR4, PT ;  /* 0x0000000416007c0c */ /* 0x040fe2000bf26270 */
[----:B------:R-:W-:Y:S01]  /*1e300*/  IMAD.X R6, RZ, RZ, R7, P0 ;  /* 0x000000ffff067224 */ /* 0x000fe200000e0607 */
[----:B------:R-:W-:Y:S01]  /*1e310*/  ISETP.GE.AND P2, PT, R199, UR4, PT ;  /* 0x00000004c7007c0c */ /* 0x000fe2000bf46270 */
[C---:B------:R-:W-:Y:S02]  /*1e320*/  VIADD R0, R22.reuse, 0x80 ;  /* 0x0000008016007836 */ /* 0x040fe40000000000 */
[----:B------:R-:W-:-:S02]  /*1e330*/  VIADD R4, R22, 0xc0 ;  /* 0x000000c016047836 */ /* 0x000fc40000000000 */
[----:B------:R-:W-:Y:S01]  /*1e340*/  IMAD R6, R6, UR6, RZ ;  /* 0x0000000606067c24 */ /* 0x000fe2000f8e02ff */
[----:B------:R-:W-:Y:S01]  /*1e350*/  ISETP.GE.AND P3, PT, R0, UR4, PT ;  /* 0x0000000400007c0c */ /* 0x000fe2000bf66270 */
[----:B------:R-:W-:Y:S01]  /*1e360*/  IMAD.WIDE.U32 R2, R5, UR6, R2 ;  /* 0x0000000605027c25 */ /* 0x000fe2000f8e0002 */
[----:B------:R-:W-:-:S03]  /*1e370*/  ISETP.GE.AND P4, PT, R4, UR4, PT ;  /* 0x0000000404007c0c */ /* 0x000fc6000bf86270 */
        /* <DEDUP_REMOVED lines=9> */
.L_x_1447:
[----:B------:R-:W-:Y:S05]  /*1e410*/  BSYNC B0 ;  /* 0x0000000000007941 */ /* 0x000fea0003800000 */
.L_x_1437:
[----:B------:R-:W-:Y:S02]  /*1e420*/  ULDC UR4, c[0x0][0xc14] ;  /* 0x0003050000047ab9 */ /* 0x000fe40000000800 */
[----:B-1----:R-:W-:-:S13]  /*1e430*/  ISETP.GE.AND P0, PT, R207, UR4, PT ;  /* 0x00000004cf007c0c */ /* 0x002fda000bf06270 */
[----:B------:R-:W-:Y:S05]  /*1e440*/  @!P0 BRA `(.L_x_1457) ;  /* 0xfffffe2c00388947 */ /* 0x000fea000383ffff */
[----:B------:R-:W-:Y:S05]  /*1e450*/  BRA `(.L_x_1210) ;  /* 0x0000006c00b07947 */ /* 0x000fea0003800000 */
.L_x_1208:
        /* <DEDUP_REMOVED lines=20> */
.L_x_1458:
[----:B------:R-:W1:Y:S01]  /*1e5a0*/  S2R R0, SR_TID.X ;  /* 0x0000000000007919 */ /* 0x000e620000002100 */
[----:B------:R-:W-:Y:S01]  /*1e5b0*/  ULDC UR4, c[0x0][0xc14] ;  /* 0x0003050000047ab9 */ /* 0x000fe20000000800 */
[----:B------:R-:W2:Y:S01]  /*1e5c0*/  S2UR UR6, SR_CTAID.X ;  /* 0x00000000000679c3 */ /* 0x000ea20000002500 */
[----:B------:R-:W-:Y:S01]  /*1e5d0*/  ULDC UR5, c[0x0][0xc10] ;  /* 0x0003040000057ab9 */ /* 0x000fe20000000800 */
[----:B-1----:R-:W-:-:S04]  /*1e5e0*/  LOP3.LUT R0, R0, 0x1f, RZ, 0xc0, !PT ;  /* 0x0000001f00007812 */ /* 0x002fc800078ec0ff */
[----:B------:R-:W-:-:S04]  /*1e5f0*/  ISETP.NE.AND P0, PT, R0, 0x1f, PT ;  /* 0x0000001f0000780c */ /* 0x000fc80003f05270 */
[----:B------:R-:W-:-:S13]  /*1e600*/  ISETP.GE.OR P1, PT, R0, UR4, !P0 ;  /* 0x0000000400007c0c */ /* 0x000fda000c726670 */
[----:B0-----:R-:W0:Y:S02]  /*1e610*/  @!P1 LDC.64 R2, c[0x0][0xc58] ;  /* 0x00031600ff029b82 */ /* 0x001e240000000a00 */
[----:B0-----:R-:W-:-:S05]  /*1e620*/  @!P1 IMAD.WIDE.U32 R2, R0, 0x4, R2 ;  /* 0x0000000400029825 */ /* 0x001fca00078e0002 */
[----:B------:R-:W3:Y:S01]  /*1e630*/  @!P1 LDG.E R5, desc[UR46][R2.64] ;  /* 0x0000002e02059981 */ /* 0x000ee2000c1e1900 */
[C---:B------:R-:W-:Y:S01]  /*1e640*/  ISETP.NE.AND P1, PT, R0.reuse, RZ, PT ;  /* 0x000000ff0000720c */ /* 0x040fe20003f25270 */
[----:B------:R-:W-:Y:S01]  /*1e650*/  UMOV UR4, URZ ;  /* 0x0000003f00047c82 */ /* 0x000fe20008000000 */
[C---:B------:R-:W-:Y:S02]  /*1e660*/  ISETP.GE.U32.AND P2, PT, R0.reuse, 0x2, PT ;  /* 0x000000020000780c */ /* 0x040fe40003f46070 */
[C---:B------:R-:W-:Y:S02]  /*1e670*/  ISETP.GE.U32.AND P3, PT, R0.reuse, 0x4, PT ;  /* 0x000000040000780c */ /* 0x040fe40003f66070 */
[C---:B------:R-:W-:Y:S02]  /*1e680*/  ISETP.GE.U32.AND P4, PT, R0.reuse, 0x8, PT ;  /* 0x000000080000780c */ /* 0x040fe40003f86070 */
[----:B------:R-:W-:Y:S01]  /*1e690*/  ISETP.GE.U32.AND P5, PT, R0, 0x10, PT ;  /* 0x000000100000780c */ /* 0x000fe20003fa6070 */
[----:B---3--:R-:W0:Y:S02]  /*1e6a0*/  SHFL.UP PT, R4, R5, 0x1, RZ ;  /* 0x0420000005047989 */ /* 0x008e2400000e00ff */
        /* <DEDUP_REMOVED lines=14> */
[----:B------:R-:W-:-:S03]  /*1e790*/  IMAD.MOV.U32 R4, RZ, RZ, RZ ;  /* 0x000000ffff047224 */ /* 0x000fc600078e00ff */
[----:B------:R-:W0:Y:S02]  /*1e7a0*/  SHFL.IDX PT, R7, R6, 0x1f, 0x1f ;  /* 0x03e01f0006077f89 */ /* 0x000e2400000e0000 */
[----:B0-----:R-:W-:-:S05]  /*1e7b0*/  IMAD R7, R7, UR5, RZ ;  /* 0x0000000507077c24 */ /* 0x001fca000f8e02ff */
[----:B--2---:R-:W-:Y:S02]  /*1e7c0*/  ISETP.GT.AND P6, PT, R7, UR6, PT ;  /* 0x0000000607007c0c */ /* 0x004fe4000bfc4270 */
[----:B------:R-:W-:-:S11]  /*1e7d0*/  MOV R2, R7 ;  /* 0x0000000700027202 */ /* 0x000fd60000000f00 */
[----:B------:R-:W-:Y:S05]  /*1e7e0*/  @P6 BRA `(.L_x_1460) ;  /* 0x0000000000a06947 */ /* 0x000fea0003800000 */
[----:B------:R-:W0:Y:S01]  /*1e7f0*/  LDC R6, c[0x0][0xc14] ;  /* 0x00030500ff067b82 */ /* 0x000e220000000800 */
[----:B------:R-:W-:Y:S01]  /*1e800*/  IMAD.MOV.U32 R7, RZ, RZ, R2 ;  /* 0x000000ffff077224 */ /* 0x000fe200078e0002 */
[----:B------:R-:W-:Y:S01]  /*1e810*/  UMOV UR4, URZ ;  /* 0x0000003f00047c82 */ /* 0x000fe20008000000 */
[----:B------:R-:W-:Y:S01]  /*1e820*/  ULDC UR7, c[0x0][0xc14] ;  /* 0x0003050000077ab9 */ /* 0x000fe20000000800 */
[----:B------:R-:W-:-:S05]  /*1e830*/  ULDC UR5, c[0x0][0xc10] ;  /* 0x0003040000057ab9 */ /* 0x000fca0000000800 */
.L_x_1464:
[----:B------:R-:W-:Y:S01]  /*1e840*/  IMAD.U32 R2, RZ, RZ, UR7 ;  /* 0x00000007ff027e24 */ /* 0x000fe2000f8e00ff */
[----:B------:R-:W-:-:S04]  /*1e850*/  UIADD3 UR4, UR4, 0x1f, URZ ;  /* 0x0000001f04047890 */ /* 0x000fc8000fffe03f */
[----:B------:R1:W-:Y:S02]  /*1e860*/  STL [R1+0xc], R2 ;  /* 0x00000c0201007387 */ /* 0x0003e40000100800 */
[----:B0-----:R-:W-:-:S13]  /*1e870*/  ISETP.LE.AND P6, PT, R6, UR4, PT ;  /* 0x0000000406007c0c */ /* 0x001fda000bfc3270 */
[----:B-1----:R-:W-:Y:S05]  /*1e880*/  @P6 BRA `(.L_x_1461) ;  /* 0x0000000400b86947 */ /* 0x002fea0003800000 */
[----:B------:R-:W-:Y:S01]  /*1e890*/  VIADD R9, R0, UR4 ;  /* 0x0000000400097c36 */ /* 0x000fe20008000000 */
[----:B------:R-:W-:Y:S01]  /*1e8a0*/  BSSY B0, `(.L_x_1462) ;  /* 0x0000007000007945 */ /* 0x000fe20003800000 */
[----:B------:R-:W-:-:S03]  /*1e8b0*/  IMAD.MOV.U32 R5, RZ, RZ, RZ ;  /* 0x000000ffff057224 */ /* 0x000fc600078e00ff */
[----:B------:R-:W-:-:S13]  /*1e8c0*/  ISETP.GE.OR P6, PT, R9, R6, !P0 ;  /* 0x000000060900720c */ /* 0x000fda00047c6670 */
[----:B------:R-:W-:Y:S05]  /*1e8d0*/  @P6 BRA `(.L_x_1463) ;  /* 0x00000000000c6947 */ /* 0x000fea0003800000 */
[----:B------:R-:W0:Y:S02]  /*1e8e0*/  LDC.64 R2, c[0x0][0xc58] ;  /* 0x00031600ff027b82 */ /* 0x000e240000000a00 */
[----:B0-----:R-:W-:-:S05]  /*1e8f0*/  IMAD.WIDE R2, R9, 0x4, R2 ;  /* 0x0000000409027825 */ /* 0x001fca00078e0202 */
[----:B------:R0:W5:Y:S02]  /*1e900*/  LDG.E R5, desc[UR46][R2.64] ;  /* 0x0000002e02057981 */ /* 0x000164000c1e1900 */
.L_x_1463:
[----:B------:R-:W-:Y:S05]  /*1e910*/  BSYNC B0 ;  /* 0x0000000000007941 */ /* 0x000fea0003800000 */
.L_x_1462:
        /* <DEDUP_REMOVED lines=20> */
[----:B------:R-:W-:-:S07]  /*1ea60*/  IMAD.MOV.U32 R6, RZ, RZ, R10 ;  /* 0x000000ffff067224 */ /* 0x000fce00078e000a */
.L_x_1460:
[----:B------:R-:W-:-:S04]  /*1ea70*/  IMAD.IADD R7, R7, 0x1, -R2 ;  /* 0x0000000107077824 */ /* 0x000fc800078e0a02 */
[----:B------:R-:W-:-:S05]  /*1ea80*/  IMAD R2, R6, UR5, R7 ;  /* 0x0000000506027c24 */ /* 0x000fca000f8e0207 */
[----:B------:R-:W-:Y:S02]  /*1ea90*/  ISETP.GT.AND P0, PT, R2, UR6, PT ;  /* 0x0000000602007c0c */ /* 0x000fe4000bf04270 */
[----:B------:R-:W0:Y:S11]  /*1eaa0*/  LDC.64 R2, c[0x0][0xc68] ;  /* 0x00031a00ff027b82 */ /* 0x000e360000000a00 */
[----:B------:R-:W-:-:S04]  /*1eab0*/  VOTE.ANY R12, PT, !P0 ;  /* 0x00000000000c7806 */ /* 0x000fc800040e0100 */
[----:B------:R-:W1:Y:S02]  /*1eac0*/  POPC R8, R12 ;  /* 0x0000000c00087309 */ /* 0x000e640000000000 */
[----:B-1----:R-:W-:-:S04]  /*1ead0*/  VIADD R9, R8, UR4 ;  /* 0x0000000408097c36 */ /* 0x002fc80008000000 */
[----:B0-----:R-:W-:Y:S01]  /*1eae0*/  IMAD.WIDE R2, R9, 0x4, R2 ;  /* 0x0000000409027825 */ /* 0x001fe200078e0202 */
[----:B------:R-:W0:Y:S04]  /*1eaf0*/  SHFL.IDX PT, R5, R5, R8, 0x1f ;  /* 0x00001f0805057589 */ /* 0x000e2800000e0000 */
[----:B------:R-:W0:Y:S04]  /*1eb00*/  LDG.E R10, desc[UR46][R2.64] ;  /* 0x0000002e020a7981 */ /* 0x000e28000c1e1900 */
[----:B------:R0:W-:Y:S01]  /*1eb10*/  STL [R1+0xc], R9 ;  /* 0x00000c0901007387 */ /* 0x0001e20000100800 */
[----:B------:R-:W-:Y:S01]  /*1eb20*/  ISETP.NE.AND P0, PT, R12, RZ, PT ;  /* 0x000000ff0c00720c */ /* 0x000fe20003f05270 */
[----:B0-----:R-:W-:-:S05]  /*1eb30*/  IMAD R9, R5, R10, RZ ;  /* 0x0000000a05097224 */ /* 0x001fca00078e02ff */
[----:B------:R-:W-:-:S04]  /*1eb40*/  IABS R11, R9 ;  /* 0x00000009000b7213 */ /* 0x000fc80000000000 */
[----:B------:R-:W0:Y:S08]  /*1eb50*/  I2F.RP R13, R11 ;  /* 0x0000000b000d7306 */ /* 0x000e300000209400 */
[----:B0-----:R-:W0:Y:S02]  /*1eb60*/  MUFU.RCP R13, R13 ;  /* 0x0000000d000d7308 */ /* 0x001e240000001000 */
[----:B0-----:R-:W-:-:S06]  /*1eb70*/  VIADD R14, R13, 0xffffffe ;  /* 0x0ffffffe0d0e7836 */ /* 0x001fcc0000000000 */
[----:B------:R0:W1:Y:S01]  /*1eb80*/  F2I.FTZ.U32.TRUNC.NTZ R3, R14 ;  /* 0x0000000e00037305 */ /* 0x000062000021f000 */
[----:B------:R-:W-:Y:S05]  /*1eb90*/  @!P0 BRA `(.L_x_1465) ;  /* 0x0000000000088947 */ /* 0x000fea0003800000 */
[----:B------:R-:W-:-:S05]  /*1eba0*/  VIADD R13, R8, 0xffffffff ;  /* 0xffffffff080d7836 */ /* 0x000fca0000000000 */
[----:B------:R2:W3:Y:S02]  /*1ebb0*/  SHFL.IDX PT, R4, R6, R13, 0x1f ;  /* 0x00001f0d06047589 */ /* 0x0004e400000e0000 */
.L_x_1465:
[----:B-1----:R-:W-:Y:S01]  /*1ebc0*/  IMAD.MOV R2, RZ, RZ, -R3 ;  /* 0x000000ffff027224 */ /* 0x002fe200078e0a03 */
[----:B--2---:R-:W-:Y:S01]  /*1ebd0*/  IABS R6, R9 ;  /* 0x0000000900067213 */ /* 0x004fe20000000000 */
[----:B---3--:R-:W-:Y:S02]  /*1ebe0*/  IMAD R4, R4, UR5, R7 ;  /* 0x0000000504047c24 */ /* 0x008fe4000f8e0207 */
[----:B------:R-:W-:Y:S02]  /*1ebf0*/  IMAD R7, R2, R11, RZ ;  /* 0x0000000b02077224 */ /* 0x000fe400078e02ff */
[----:B------:R-:W-:Y:S01]  /*1ec00*/  IMAD.MOV.U32 R2, RZ, RZ, RZ ;  /* 0x000000ffff027224 */ /* 0x000fe200078e00ff */
[----:B------:R1:W-:Y:S01]  /*1ec10*/  STL [R1], R4 ;  /* 0x0000000401007387 */ /* 0x0003e20000100800 */
[----:B------:R-:W-:Y:S02]  /*1ec20*/  IMAD.MOV R6, RZ, RZ, -R6 ;  /* 0x000000ffff067224 */ /* 0x000fe400078e0a06 */
[----:B------:R-:W-:Y:S01]  /*1ec30*/  IMAD.HI.U32 R3, R3, R7, R2 ;  /* 0x0000000703037227 */ /* 0x000fe200078e0002 */
[----:B------:R-:W-:-:S04]  /*1ec40*/  IADD3 R2, -R4, UR6, RZ ;  /* 0x0000000604027c10 */ /* 0x000fc8000fffe1ff */
[----:B-1----:R-:W-:-:S05]  /*1ec50*/  IABS R4, R2 ;  /* 0x0000000200047213 */ /* 0x002fca0000000000 */
[----:B------:R-:W-:Y:S01]  /*1ec60*/  IMAD.HI.U32 R7, R3, R4, RZ ;  /* 0x0000000403077227 */ /* 0x000fe200078e00ff */
[----:B------:R-:W-:-:S03]  /*1ec70*/  LOP3.LUT R3, R2, R9, RZ, 0x3c, !PT ;  /* 0x0000000902037212 */ /* 0x000fc600078e3cff */
[----:B------:R-:W-:Y:S01]  /*1ec80*/  IMAD R4, R7, R6, R4 ;  /* 0x0000000607047224 */ /* 0x000fe200078e0204 */
[----:B------:R-:W-:-:S04]  /*1ec90*/  ISETP.GE.AND P2, PT, R3, RZ, PT ;  /* 0x000000ff0300720c */ /* 0x000fc80003f46270 */
[----:B------:R-:W-:-:S13]  /*1eca0*/  ISETP.GT.U32.AND P1, PT, R11, R4, PT ;  /* 0x000000040b00720c */ /* 0x000fda0003f24070 */
[----:B------:R-:W-:Y:S02]  /*1ecb0*/  @!P1 IMAD.IADD R4, R4, 0x1, -R11 ;  /* 0x0000000104049824 */ /* 0x000fe400078e0a0b */
[----:B------:R-:W-:Y:S01]  /*1ecc0*/  @!P1 VIADD R7, R7, 0x1 ;  /* 0x0000000107079836 */ /* 0x000fe20000000000 */
[----:B------:R-:W-:Y:S02]  /*1ecd0*/  ISETP.NE.AND P1, PT, R9, RZ, PT ;  /* 0x000000ff0900720c */ /* 0x000fe40003f25270 */
[----:B------:R-:W-:-:S13]  /*1ece0*/  ISETP.GE.U32.AND P0, PT, R4, R11, PT ;  /* 0x0000000b0400720c */ /* 0x000fda0003f06070 */
[----:B------:R-:W-:-:S05]  /*1ecf0*/  @P0 IADD3 R7, R7, 0x1, RZ ;  /* 0x0000000107070810 */ /* 0x000fca0007ffe0ff */
[----:B------:R-:W-:Y:S01]  /*1ed00*/  @!P2 IMAD.MOV R7, RZ, RZ, -R7 ;  /* 0x000000ffff07a224 */ /* 0x000fe200078e0a07 */
[----:B------:R-:W-:-:S05]  /*1ed10*/  @!P1 LOP3.LUT R7, RZ, R9, RZ, 0x33, !PT ;  /* 0x00000009ff079212 */ /* 0x000fca00078e33ff */
[----:B------:R-:W-:Y:S02]  /*1ed20*/  IMAD R4, R10, R7, RZ ;  /* 0x000000070a047224 */ /* 0x000fe400078e02ff */
[----:B------:R-:W-:Y:S02]  /*1ed30*/  IMAD.MOV R7, RZ, RZ, -R7 ;  /* 0x000000ffff077224 */ /* 0x000fe400078e0a07 */
[----:B------:R-:W-:Y:S02]  /*1ed40*/  IMAD.MOV R3, RZ, RZ, -R4 ;  /* 0x000000ffff037224 */ /* 0x000fe400078e0a04 */
[----:B------:R-:W-:Y:S02]  /*1ed50*/  IMAD R9, R9, R7, R2 ;  /* 0x0000000709097224 */ /* 0x000fe400078e0202 */
[----:B------:R-:W-:Y:S01]  /*1ed60*/  IMAD.MOV.U32 R2, RZ, RZ, RZ ;  /* 0x000000ffff027224 */ /* 0x000fe200078e00ff */
[----:B------:R-:W-:-:S04]  /*1ed70*/  VIADDMNMX R10, R3, UR5, R10, PT ;  /* 0x00000005030a7c46 */ /* 0x000fc8000b80010a */
[----:B------:R-:W-:-:S04]  /*1ed80*/  IABS R6, R10 ;  /* 0x0000000a00067213 */ /* 0x000fc80000000000 */
[----:B------:R-:W1:Y:S08]  /*1ed90*/  I2F.RP R8, R6 ;  /* 0x0000000600087306 */ /* 0x000e700000209400 */
[----:B-1----:R-:W1:Y:S02]  /*1eda0*/  MUFU.RCP R8, R8 ;  /* 0x0000000800087308 */ /* 0x002e640000001000 */
[----:B-1----:R-:W-:Y:S01]  /*1edb0*/  VIADD R3, R8, 0xffffffe ;  /* 0x0ffffffe08037836 */ /* 0x002fe20000000000 */
[----:B------:R-:W-:-:S05]  /*1edc0*/  IABS R8, R10 ;  /* 0x0000000a00087213 */ /* 0x000fca0000000000 */
[----:B------:R-:W1:Y:S02]  /*1edd0*/  F2I.FTZ.U32.TRUNC.NTZ R3, R3 ;  /* 0x0000000300037305 */ /* 0x000e64000021f000 */
[----:B-1----:R-:W-:-:S04]  /*1ede0*/  IMAD.MOV R7, RZ, RZ, -R3 ;  /* 0x000000ffff077224 */ /* 0x002fc800078e0a03 */
[----:B------:R-:W-:-:S04]  /*1edf0*/  IMAD R7, R7, R6, RZ ;  /* 0x0000000607077224 */ /* 0x000fc800078e02ff */
[----:B------:R-:W-:Y:S01]  /*1ee00*/  IMAD.HI.U32 R2, R3, R7, R2 ;  /* 0x0000000703027227 */ /* 0x000fe200078e0002 */
[----:B------:R-:W-:-:S03]  /*1ee10*/  IABS R7, R9 ;  /* 0x0000000900077213 */ /* 0x000fc60000000000 */
        /* <DEDUP_REMOVED lines=17> */
[----:B------:R1:W-:Y:S01]  /*1ef30*/  STL [R1+0x8], R3 ;  /* 0x0000080301007387 */ /* 0x0003e20000100800 */
[----:B------:R-:W-:-:S05]  /*1ef40*/  IMAD.IADD R2, R5, 0x1, R2 ;  /* 0x0000000105027824 */ /* 0x000fca00078e0202 */
[----:B------:R1:W-:Y:S01]  /*1ef50*/  STL [R1+0x4], R2 ;  /* 0x0000040201007387 */ /* 0x0003e20000100800 */
[----:B------:R-:W-:Y:S05]  /*1ef60*/  BRA `(.L_x_1466) ;  /* 0x0000000000107947 */ /* 0x000fea0003800000 */
.L_x_1461:
[----:B------:R-:W-:Y:S01]  /*1ef70*/  IMAD.U32 R2, RZ, RZ, UR6 ;  /* 0x00000006ff027e24 */ /* 0x000fe2000f8e00ff */
[----:B------:R0:W-:Y:S04]  /*1ef80*/  STL [R1+0x4], RZ ;  /* 0x000004ff01007387 */ /* 0x0001e80000100800 */
[----:B------:R0:W-:Y:S04]  /*1ef90*/  STL [R1+0x8], RZ ;  /* 0x000008ff01007387 */ /* 0x0001e80000100800 */
[----:B------:R0:W-:Y:S02]  /*1efa0*/  STL [R1], R2 ;  /* 0x0000000201007387 */ /* 0x0001e40000100800 */
.L_x_1466:
[----:B------:R-:W2:Y:S04]  /*1efb0*/  LDL R4, [R1] ;  /* 0x0000000001047983 */ /* 0x000ea80000100800 */
[----:B------:R-:W2:Y:S04]  /*1efc0*/  LDL R5, [R1+0x4] ;  /* 0x0000040001057983 */ /* 0x000ea80000100800 */
[----:B------:R-:W2:Y:S04]  /*1efd0*/  LDL R6, [R1+0x8] ;  /* 0x0000080001067983 */ /* 0x000ea80000100800 */
[----:B------:R-:W2:Y:S01]  /*1efe0*/  LDL R7, [R1+0xc] ;  /* 0x00000c0001077983 */ /* 0x000ea20000100800 */
[----:B------:R-:W-:-:S13]  /*1eff0*/  ISETP.NE.AND P0, PT, R0, RZ, PT ;  /* 0x000000ff0000720c */ /* 0x000fda0003f05270 */
[----:B-1----:R-:W1:Y:S01]  /*1f000*/  @!P0 S2R R3, SR_CgaCtaId ;  /* 0x0000000000038919 */ /* 0x002e620000008800 */
[----:B------:R-:W-:-:S04]  /*1f010*/  @!P0 MOV R0, 0x400 ;  /* 0x0000040000008802 */ /* 0x000fc80000000f00 */
[----:B-1----:R-:W-:-:S05]  /*1f020*/  @!P0 LEA R0, R3, R0, 0x18 ;  /* 0x0000000003008211 */ /* 0x002fca00078ec0ff */
[----:B--2---:R1:W-:Y:S01]  /*1f030*/  @!P0 STS.128 [R0+0x284d0], R4 ;  /* 0x0284d00400008388 */ /* 0x0043e20000000c00 */
[----:B------:R-:W-:Y:S06]  /*1f040*/  BAR.ARV 0x5, 0x180 ;  /* 0x0146000000007b1d */ /* 0x000fec0000002000 */
.L_x_1459:
[----:B-1----:R-:W3:Y:S01]  /*1f050*/  LDL R0, [R1+0xc] ;  /* 0x00000c0001007983 */ /* 0x002ee20000100800 */
[----:B------:R-:W-:-:S03]  /*1f060*/  ULDC UR4, c[0x0][0xc14] ;  /* 0x0003050000047ab9 */ /* 0x000fc60000000800 */
[----:B------:R1:W-:Y:S01]  /*1f070*/  STL [R1+0x14], RZ ;  /* 0x000014ff01007387 */ /* 0x0003e20000100800 */
[----:B---3--:R-:W-:Y:S01]  /*1f080*/  ISETP.GE.AND P0, PT, R0, UR4, PT ;  /* 0x0000000400007c0c */ /* 0x008fe2000bf06270 */
[----:B------:R-:W-:-:S05]  /*1f090*/  IMAD.MOV.U32 R0, RZ, RZ, 0x1 ;  /* 0x00000001ff007424 */ /* 0x000fca00078e00ff */
[----:B------:R1:W-:Y:S04]  /*1f0a0*/  STL [R1+0x20], R0 ;  /* 0x0000200001007387 */ /* 0x0003e80000100800 */
[----:B------:R1:W-:Y:S03]  /*1f0b0*/  STL [R1+0x50], RZ ;  /* 0x000050ff01007387 */ /* 0x0003e60000100800 */
[----:B------:R-:W-:Y:S05]  /*1f0c0*/  @P0 BRA `(.L_x_1467) ;  /* 0x0000005c00900947 */ /* 0x000fea0003800000 */
[----:B-1----:R-:W1:Y:S01]  /*1f0d0*/  S2R R0, SR_TID.X ;  /* 0x0000000000007919 */ /* 0x002e620000002100 */
[----:B------:R-:W-:Y:S01]  /*1f0e0*/  BSSY B7, `(.L_x_1467) ;  /* 0x00005e2000077945 */ /* 0x000fe20003800000 */
[----:B------:R-:W-:Y:S01]  /*1f0f0*/  ULDC.64 UR42, c[0x0][0x198] ;  /* 0x00006600002a7ab9 */ /* 0x000fe20000000a00 */
[----:B------:R-:W-:Y:S01]  /*1f100*/  ULOP3.LUT UR36, UR40, 0x1, URZ, 0xfc, !UPT ;  /* 0x0000000128247892 */ /* 0x000fe2000f8efc3f */
[----:B--2---:R-:W2:Y:S01]  /*1f110*/  S2R R6, SR_TID.X ;  /* 0x0000000000067919 */ /* 0x004ea20000002100 */
[----:B------:R-:W-:Y:S01]  /*1f120*/  ULOP3.LUT UR38, UR40, 0x2, URZ, 0xfc, !UPT ;  /* 0x0000000228267892 */ /* 0x000fe2000f8efc3f */
[----:B------:R-:W-:Y:S01]  /*1f130*/  ULDC UR37, c[0x0][0xc] ;  /* 0x0000030000257ab9 */ /* 0x000fe20000000800 */
[----:B-1----:R-:W-:Y:S01]  /*1f140*/  LOP3.LUT R0, R0, 0x7f, RZ, 0xc0, !PT ;  /* 0x0000007f00007812 */ /* 0x002fe200078ec0ff */
[C---:B--2---:R-:W-:Y:S01]  /*1f150*/  IMAD.SHL.U32 R4, R6.reuse, 0x40, RZ ;  /* 0x0000004006047824 */ /* 0x044fe200078e00ff */
[----:B------:R-:W-:-:S03]  /*1f160*/  LOP3.LUT P0, RZ, R6, 0x4, RZ, 0xc0, !PT ;  /* 0x0000000406ff7812 */ /* 0x000fc6000780c0ff */
[----:B------:R-:W-:-:S05]  /*1f170*/  IMAD.SHL.U32 R0, R0, 0x20, RZ ;  /* 0x0000002000007824 */ /* 0x000fca00078e00ff */
[----:B------:R-:W-:Y:S01]  /*1f180*/  LOP3.LUT R3, R0, 0xc00, RZ, 0xc0, !PT ;  /* 0x00000c0000037812 */ /* 0x000fe200078ec0ff */
[----:B------:R-:W-:-:S03]  /*1f190*/  IMAD.SHL.U32 R0, R6, 0x80, RZ ;  /* 0x0000008006007824 */ /* 0x000fc600078e00ff */
[----:B------:R-:W-:Y:S02]  /*1f1a0*/  LOP3.LUT R5, R3, 0x40, R4, 0xf8, !PT ;  /* 0x0000004003057812 */ /* 0x000fe400078ef804 */
[----:B------:R-:W-:Y:S02]  /*1f1b0*/  SHF.R.U32.HI R3, RZ, 0x1, R6 ;  /* 0x00000001ff037819 */ /* 0x000fe40000011606 */
[----:B0-----:R-:W-:Y:S02]  /*1f1c0*/  LOP3.LUT R2, R0, 0x380, RZ, 0xc0, !PT ;  /* 0x0000038000027812 */ /* 0x001fe400078ec0ff */
[----:B------:R-:W-:Y:S02]  /*1f1d0*/  LOP3.LUT R7, R5, 0x200, R4, 0xf8, !PT ;  /* 0x0000020005077812 */ /* 0x000fe400078ef804 */
[----:B------:R-:W-:Y:S01]  /*1f1e0*/  LOP3.LUT R2, R2, 0x30, R3, 0xf8, !PT ;  /* 0x0000003002027812 */ /* 0x000fe200078ef803 */
[----:B------:R-:W-:Y:S01]  /*1f1f0*/  IMAD.SHL.U32 R3, R6, 0x10, RZ ;  /* 0x0000001006037824 */ /* 0x000fe200078e00ff */
[----:B------:R-:W-:-:S02]  /*1f200*/  LOP3.LUT R4, R4, 0x180, RZ, 0xc0, !PT ;  /* 0x0000018004047812 */ /* 0x000fc400078ec0ff */
[----:B------:R-:W-:Y:S02]  /*1f210*/  SHF.L.U32 R5, R6, 0x3, RZ ;  /* 0x0000000306057819 */ /* 0x000fe400000006ff */
[----:B------:R-:W-:Y:S02]  /*1f220*/  LOP3.LUT R3, R2, 0x70, R3, 0x78, !PT ;  /* 0x0000007002037812 */ /* 0x000fe400078e7803 */
[----:B------:R-:W-:Y:S02]  /*1f230*/  LOP3.LUT R4, R4, 0x10, R6, 0xf8, !PT ;  /* 0x0000001004047812 */ /* 0x000fe400078ef806 */
[----:B------:R-:W-:Y:S01]  /*1f240*/  LOP3.LUT R8, R3, 0xc00, R0, 0xf8, !PT ;  /* 0x00000c0003087812 */ /* 0x000fe200078ef800 */
[----:B------:R-:W-:Y:S01]  /*1f250*/  IMAD.MOV.U32 R0, RZ, RZ, 0x20 ;  /* 0x00000020ff007424 */ /* 0x000fe200078e00ff */
[----:B------:R-:W-:-:S03]  /*1f260*/  LOP3.LUT R4, R4, 0x30, R5, 0x78, !PT ;  /* 0x0000003004047812 */ /* 0x000fc600078e7805 */
[C---:B------:R-:W-:Y:S01]  /*1f270*/  VIADD R2, R8.reuse, 0x40 ;  /* 0x0000004008027836 */ /* 0x040fe20000000000 */
[----:B------:R-:W-:Y:S01]  /*1f280*/  LOP3.LUT R6, R7, R4, RZ, 0xfc, !PT ;  /* 0x0000000407067212 */ /* 0x000fe200078efcff */
[----:B------:R-:W-:Y:S01]  /*1f290*/  @P0 VIADD R2, R8, 0xffffffc0 ;  /* 0xffffffc008020836 */ /* 0x000fe20000000000 */
[----:B------:R-:W-:Y:S01]  /*1f2a0*/  SEL R3, R0, 0xffffffe0, !P0 ;  /* 0xffffffe000037807 */ /* 0x000fe20004000000 */
[----:B------:R-:W-:Y:S01]  /*1f2b0*/  STL [R1+0x18], R8 ;  /* 0x0000180801007387 */ /* 0x000fe20000100800 */
[----:B------:R-:W-:-:S03]  /*1f2c0*/  IMAD.MOV.U32 R0, RZ, RZ, 0x1 ;  /* 0x00000001ff007424 */ /* 0x000fc600078e00ff */
[----:B------:R-:W-:Y:S04]  /*1f2d0*/  STL [R1+0x10], R6 ;  /* 0x0000100601007387 */ /* 0x000fe80000100800 */
[----:B------:R-:W-:Y:S04]  /*1f2e0*/  STL [R1+0x44], R3 ;  /* 0x0000440301007387 */ /* 0x000fe80000100800 */
[----:B------:R0:W-:Y:S04]  /*1f2f0*/  STL [R1+0x3c], R2 ;  /* 0x00003c0201007387 */ /* 0x0001e80000100800 */
[----:B------:R-:W-:Y:S04]  /*1f300*/  STL [R1+0x50], RZ ;  /* 0x000050ff01007387 */ /* 0x000fe80000100800 */
[----:B------:R1:W-:Y:S01]  /*1f310*/  STL [R1+0x24], R0 ;  /* 0x0000240001007387 */ /* 0x0003e20000100800 */
[----:B0-----:R-:W-:-:S03]  /*1f320*/  IMAD.MOV.U32 R2, RZ, RZ, 0x1 ;  /* 0x00000001ff027424 */ /* 0x001fc600078e00ff */
[----:B------:R0:W-:Y:S04]  /*1f330*/  STL [R1+0x1c], RZ ;  /* 0x00001cff01007387 */ /* 0x0001e80000100800 */
[----:B------:R0:W-:Y:S01]  /*1f340*/  STL [R1+0x14], RZ ;  /* 0x000014ff01007387 */ /* 0x0001e20000100800 */
[----:B-1----:R-:W-:-:S03]  /*1f350*/  LOP3.LUT R0, R6, 0x1000, RZ, 0xfc, !PT ;  /* 0x0000100006007812 */ /* 0x002fc600078efcff */
[----:B------:R0:W-:Y:S04]  /*1f360*/  STL [R1+0x20], R2 ;  /* 0x0000200201007387 */ /* 0x0001e80000100800 */
[----:B------:R0:W-:Y:S02]  /*1f370*/  STL [R1+0x40], R0 ;  /* 0x0000400001007387 */ /* 0x0001e40000100800 */
.L_x_1587:
[----:B------:R-:W2:Y:S01]  /*1f380*/  LDL R14, [R1+0xc] ;  /* 0x00000c00010e7983 */ /* 0x000ea20000100800 */
[----:B------:R-:W-:Y:S05]  /*1f390*/  YIELD ;  /* 0x0000000000007946 */ /* 0x000fea0003800000 */
[----:B------:R-:W-:Y:S01]  /*1f3a0*/  ULDC.64 UR4, c[0x0][0xa28] ;  /* 0x00028a0000047ab9 */ /* 0x000fe20000000a00 */
[----:B------:R-:W-:Y:S01]  /*1f3b0*/  IMAD.MOV.U32 R9, RZ, RZ, RZ ;  /* 0x000000ffff097224 */ /* 0x000fe200078e00ff */
[----:B------:R-:W-:Y:S01]  /*1f3c0*/  ISETP.NE.U32.AND P0, PT, RZ, UR4, PT ;  /* 0x00000004ff007c0c */ /* 0x000fe2000bf05070 */
[----:B------:R-:W1:Y:S01]  /*1f3d0*/  LDC.64 R12, c[0x0][0xa00] ;  /* 0x00028000ff0c7b82 */ /* 0x000e620000000a00 */
[----:B------:R-:W-:Y:S01]  /*1f3e0*/  ULDC.64 UR6, c[0x0][0xa08] ;  /* 0x0002820000067ab9 */ /* 0x000fe20000000a00 */
[----:B------:R-:W-:Y:S01]  /*1f3f0*/  ULDC.64 UR8, c[0x0][0xa10] ;  /* 0x0002840000087ab9 */ /* 0x000fe20000000a00 */
[----:B------:R-:W-:Y:S01]  /*1f400*/  ISETP.NE.AND.EX P0, PT, RZ, UR5, PT, P0 ;  /* 0x00000005ff007c0c */ /* 0x000fe2000bf05300 */
[----:B------:R-:W-:-:S04]  /*1f410*/  ULDC.64 UR4, c[0x0][0xa18] ;  /* 0x0002860000047ab9 */ /* 0x000fc80000000a00 */
[----:B0-----:R-:W3:Y:S08]  /*1f420*/  LDC.64 R4, c[0x0][0xa08] ;  /* 0x00028200ff047b82 */ /* 0x001ef00000000a00 */
[----:B0-----:R-:W2:Y:S01]  /*1f430*/  @P0 LDC.64 R2, c[0x0][0xa28] ;  /* 0x00028a00ff020b82 */ /* 0x001ea20000000a00 */
[----:B------:R-:W-:Y:S02]  /*1f440*/  ISETP.NE.U32.AND P2, PT, RZ, UR6, PT ;  /* 0x00000006ff007c0c */ /* 0x000fe4000bf45070 */
[----:B------:R-:W-:Y:S01]  /*1f450*/  ISETP.NE.U32.AND P4, PT, RZ, UR8, PT ;  /* 0x00000008ff007c0c */ /* 0x000fe2000bf85070 */
[----:B------:R-:W-:-:S02]  /*1f460*/  IMAD.MOV.U32 R19, RZ, RZ, RZ ;  /* 0x000000ffff137224 */ /* 0x000fc400078e00ff */
[----:B------:R-:W-:Y:S02]  /*1f470*/  IMAD.MOV.U32 R7, RZ, RZ, RZ ;  /* 0x000000ffff077224 */ /* 0x000fe400078e00ff */
[----:B------:R-:W-:Y:S02]  /*1f480*/  IMAD.MOV.U32 R17, RZ, RZ, RZ ;  /* 0x000000ffff117224 */ /* 0x000fe400078e00ff */
[----:B--2---:R-:W-:-:S05]  /*1f490*/  @P0 IMAD.WIDE R2, R14, 0x4, R2 ;  /* 0x000000040e020825 */ /* 0x004fca00078e0202 */
[----:B------:R0:W5:Y:S01]  /*1f4a0*/  @P0 LDG.E R9, desc[UR46][R2.64] ;  /* 0x0000002e02090981 */ /* 0x000162000c1e1900 */
[----:B------:R-:W-:Y:S01]  /*1f4b0*/  ISETP.NE.U32.AND P0, PT, RZ, UR4, PT ;  /* 0x00000004ff007c0c */ /* 0x000fe2000bf05070 */
[----:B-1----:R-:W-:-:S03]  /*1f4c0*/  IMAD.WIDE R12, R14, 0x4, R12 ;  /* 0x000000040e0c7825 */ /* 0x002fc600078e020c */
[----:B------:R-:W-:Y:S01]  /*1f4d0*/  ISETP.NE.AND.EX P0, PT, RZ, UR5, PT, P0 ;  /* 0x00000005ff007c0c */ /* 0x000fe2000bf05300 */
[----:B------:R-:W-:Y:S01]  /*1f4e0*/  ULDC.64 UR4, c[0x0][0xa00] ;  /* 0x0002800000047ab9 */ /* 0x000fe20000000a00 */
[----:B---3--:R-:W-:Y:S01]  /*1f4f0*/  IMAD.WIDE R4, R14, 0x4, R4 ;  /* 0x000000040e047825 */ /* 0x008fe200078e0204 */
[----:B------:R-:W-:Y:S01]  /*1f500*/  ISETP.NE.U32.AND P1, PT, RZ, UR4, PT ;  /* 0x00000004ff007c0c */ /* 0x000fe2000bf25070 */
[----:B0-----:R-:W0:Y:S03]  /*1f510*/  LDC.64 R2, c[0x0][0xa10] ;  /* 0x00028400ff027b82 */ /* 0x001e260000000a00 */
[----:B------:R-:W-:Y:S02]  /*1f520*/  ISETP.NE.AND.EX P3, PT, RZ, UR5, PT, P1 ;  /* 0x00000005ff007c0c */ /* 0x000fe4000bf65310 */
[----:B------:R-:W-:Y:S02]  /*1f530*/  ISETP.NE.AND.EX P1, PT, RZ, UR7, PT, P2 ;  /* 0x00000007ff007c0c */ /* 0x000fe4000bf25320 */
[----:B------:R-:W-:-:S02]  /*1f540*/  ISETP.NE.AND.EX P2, PT, RZ, UR9, PT, P4 ;  /* 0x00000009ff007c0c */ /* 0x000fc4000bf45340 */
[----:B------:R-:W1:Y:S07]  /*1f550*/  @P0 LDC.64 R10, c[0x0][0xa18] ;  /* 0x00028600ff0a0b82 */ /* 0x000e6e0000000a00 */
[----:B------:R-:W5:Y:S04]  /*1f560*/  @P3 LDG.E R19, desc[UR46][R12.64] ;  /* 0x0000002e0c133981 */ /* 0x000f68000c1e1900 */
[----:B------:R-:W5:Y:S01]  /*1f570*/  @P1 LDG.E R7, desc[UR46][R4.64] ;  /* 0x0000002e04071981 */ /* 0x000f62000c1e1900 */
[----:B0-----:R-:W-:-:S05]  /*1f580*/  IMAD.WIDE R2, R14, 0x4, R2 ;  /* 0x000000040e027825 */ /* 0x001fca00078e0202 */
[----:B------:R-:W5:Y:S01]  /*1f590*/  @P2 LDG.E R17, desc[UR46][R2.64] ;  /* 0x0000002e02112981 */ /* 0x000f62000c1e1900 */
[----:B------:R-:W-:Y:S02]  /*1f5a0*/  ULDC UR4, c[0x0][0x288] ;  /* 0x0000a20000047ab9 */ /* 0x000fe40000000800 */
[----:B------:R-:W-:Y:S01]  /*1f5b0*/  IMAD.U32 R0, RZ, RZ, UR4 ;  /* 0x00000004ff007e24 */ /* 0x000fe2000f8e00ff */
[----:B------:R-:W-:Y:S02]  /*1f5c0*/  ULDC.64 UR4, c[0x0][0x3f8] ;  /* 0x0000fe0000047ab9 */ /* 0x000fe40000000a00 */
[----:B------:R-:W-:-:S03]  /*1f5d0*/  UISETP.NE.U32.AND UP0, UPT, UR4, URZ, UPT ;  /* 0x0000003f0400728c */ /* 0x000fc6000bf05070 */
[----:B------:R-:W-:Y:S01]  /*1f5e0*/  ULDC UR4, c[0x0][0x404] ;  /* 0x0001010000047ab9 */ /* 0x000fe20000000800 */
[----:B------:R-:W-:Y:S01]  /*1f5f0*/  UISETP.NE.AND.EX UP0, UPT, UR5, URZ, UPT, UP0 ;  /* 0x0000003f0500728c */ /* 0x000fe2000bf05300 */
[----:B-1----:R-:W-:Y:S02]  /*1f600*/  @P0 IMAD.WIDE R10, R14, 0x4, R10 ;  /* 0x000000040e0a0825 */ /* 0x002fe400078e020a */
[----:B------:R-:W-:Y:S01]  /*1f610*/  ULDC UR5, c[0x0][0x2e0] ;  /* 0x0000b80000057ab9 */ /* 0x000fe20000000800 */
[----:B------:R-:W-:Y:S02]  /*1f620*/  USEL UR4, UR4, 0x1, UP0 ;  /* 0x0000000104047887 */ /* 0x000fe40008000000 */
[----:B------:R0:W5:Y:S02]  /*1f630*/  @P0 LDG.E R0, desc[UR46][R10.64] ;  /* 0x0000002e0a000981 */ /* 0x000164000c1e1900 */
[----:B------:R-:W-:-:S03]  /*1f640*/  UIMAD UR4, UR4, UR5, URZ ;  /* 0x00000005040472a4 */ /* 0x000fc6000f8e023f */
[----:B------:R-:W-:-:S03]  /*1f650*/  ULDC UR5, c[0x0][0x338] ;  /* 0x0000ce0000057ab9 */ /* 0x000fc60000000800 */
[----:B------:R-:W-:Y:S02]  /*1f660*/  IMAD.U32 R6, RZ, RZ, UR4 ;  /* 0x00000004ff067e24 */ /* 0x000fe4000f8e00ff */
[----:B0-----:R-:W-:Y:S01]  /*1f670*/  IMAD.U32 R10, RZ, RZ, UR5 ;  /* 0x00000005ff0a7e24 */ /* 0x001fe2000f8e00ff */
[----:B------:R-:W-:Y:S06]  /*1f680*/  @P0 BRA `(.L_x_1468) ;  /* 0x0000000000100947 */ /* 0x000fec0003800000 */
[----:B------:R-:W-:Y:S05]  /*1f690*/  @!P3 BRA `(.L_x_1468) ;  /* 0x00000000000cb947 */ /* 0x000fea0003800000 */
[----:B------:R-:W2:Y:S04]  /*1f6a0*/  LDG.E R8, desc[UR46][R12.64] ;  /* 0x0000002e0c087981 */ /* 0x000ea8000c1e1900 */
[----:B-----5:R-:W2:Y:S02]  /*1f6b0*/  LDG.E R0, desc[UR46][R12.64+0x4] ;  /* 0x0000042e0c007981 */ /* 0x020ea4000c1e1900 */
[----:B--2---:R-:W-:-:S07]  /*1f6c0*/  IMAD.IADD R0, R0, 0x1, -R8 ;  /* 0x0000000100007824 */ /* 0x004fce00078e0a08 */
.L_x_1468:
[----:B-----5:R-:W-:Y:S01]  /*1f6d0*/  IMAD.IADD R7, R7, 0x1, R9 ;  /* 0x0000000107077824 */ /* 0x020fe200078e0209 */
[----:B------:R-:W-:Y:S02]  /*1f6e0*/  ULDC.64 UR4, c[0x0][0xa20] ;  /* 0x0002880000047ab9 */ /* 0x000fe40000000a00 */
[----:B------:R-:W-:Y:S02]  /*1f6f0*/  ISETP.NE.U32.AND P0, PT, RZ, UR4, PT ;  /* 0x00000004ff007c0c */ /* 0x000fe4000bf05070 */
[----:B------:R0:W-:Y:S02]  /*1f700*/  STL [R1+0x38], R7 ;  /* 0x0000380701007387 */ /* 0x0001e40000100800 */
[----:B------:R-:W-:-:S13]  /*1f710*/  ISETP.NE.AND.EX P0, PT, RZ, UR5, PT, P0 ;  /* 0x00000005ff007c0c */ /* 0x000fda000bf05300 */
[----:B0-----:R-:W-:Y:S05]  /*1f720*/  @!P0 BRA `(.L_x_1469) ;  /* 0x0000000000108947 */ /* 0x001fea0003800000 */
[----:B------:R-:W0:Y:S02]  /*1f730*/  LDC.64 R6, c[0x0][0xa20] ;  /* 0x00028800ff067b82 */ /* 0x000e240000000a00 */
[----:B0-----:R-:W-:-:S06]  /*1f740*/  IMAD.WIDE R6, R14, 0x4, R6 ;  /* 0x000000040e067825 */ /* 0x001fcc00078e0206 */
[----:B------:R0:W5:Y:S01]  /*1f750*/  LDG.E R6, desc[UR46][R6.64] ;  /* 0x0000002e06067981 */ /* 0x000162000c1e1900 */
[----:B------:R-:W-:Y:S05]  /*1f760*/  BRA `(.L_x_1470) ;  /* 0x0000000000107947 */ /* 0x000fea0003800000 */
.L_x_1469:
[----:B------:R-:W-:Y:S05]  /*1f770*/  @!P1 BRA `(.L_x_1470) ;  /* 0x00000000000c9947 */ /* 0x000fea0003800000 */
[----:B------:R-:W2:Y:S04]  /*1f780*/  LDG.E R6, desc[UR46][R4.64] ;  /* 0x0000002e04067981 */ /* 0x000ea8000c1e1900 */
[----:B------:R-:W2:Y:S02]  /*1f790*/  LDG.E R4, desc[UR46][R4.64+0x4] ;  /* 0x0000042e04047981 */ /* 0x000ea4000c1e1900 */
[----:B--2---:R-:W-:-:S07]  /*1f7a0*/  IMAD.IADD R6, R4, 0x1, -R6 ;  /* 0x0000000104067824 */ /* 0x004fce00078e0a06 */
.L_x_1470:
[----:B------:R-:W2:Y:S04]  /*1f7b0*/  @P2 LDG.E R4, desc[UR46][R2.64] ;  /* 0x0000002e02042981 */ /* 0x000ea8000c1e1900 */
[----:B0-----:R-:W3:Y:S04]  /*1f7c0*/  LDL R7, [R1+0x4] ;  /* 0x0000040001077983 */ /* 0x001ee80000100800 */
[----:B------:R-:W2:Y:S01]  /*1f7d0*/  @P2 LDG.E R2, desc[UR46][R2.64+0x4] ;  /* 0x0000042e02022981 */ /* 0x000ea2000c1e1900 */
[----:B-----5:R-:W-:Y:S02]  /*1f7e0*/  IMAD.IADD R9, R6, 0x1, -R9 ;  /* 0x0000000106097824 */ /* 0x020fe400078e0a09 */
[----:B--2---:R-:W-:-:S04]  /*1f7f0*/  @P2 IMAD.IADD R10, R2, 0x1, -R4 ;  /* 0x00000001020a2824 */ /* 0x004fc800078e0a04 */
[----:B------:R-:W-:-:S04]  /*1f800*/  IMAD.IADD R6, R9, 0x1, R10 ;  /* 0x0000000109067824 */ /* 0x000fc800078e020a */
[----:B------:R-:W-:-:S05]  /*1f810*/  VIADD R2, R6, 0x3f ;  /* 0x0000003f06027836 */ /* 0x000fca0000000000 */
[----:B------:R-:W-:-:S04]  /*1f820*/  SHF.R.S32.HI R3, RZ, 0x1f, R2 ;  /* 0x0000001fff037819 */ /* 0x000fc80000011402 */
[----:B------:R-:W-:Y:S02]  /*1f830*/  LEA.HI R18, R3, R2, RZ, 0x6 ;  /* 0x0000000203127211 */ /* 0x000fe400078f30ff */
[----:B------:R-:W0:Y:S01]  /*1f840*/  LDC.64 R2, c[0x0][0x9e0] ;  /* 0x00027800ff027b82 */ /* 0x000e220000000a00 */
[----:B---3--:R-:W-:-:S04]  /*1f850*/  LEA R16, R7, 0x80, 0x7 ;  /* 0x0000008007107811 */ /* 0x008fc800078e38ff */
[----:B------:R-:W-:Y:S02]  /*1f860*/  IADD3 R16, R6, R16, -R0 ;  /* 0x0000001006107210 */ /* 0x000fe40007ffe800 */
[----:B------:R-:W-:Y:S02]  /*1f870*/  SHF.R.S32.HI R18, RZ, 0x6, R18 ;  /* 0x00000006ff127819 */ /* 0x000fe40000011412 */
[----:B0-----:R-:W-:Y:S01]  /*1f880*/  ISETP.GE.AND P1, PT, R3, 0x1, PT ;  /* 0x000000010300780c */ /* 0x001fe20003f26270 */
[----:B------:R-:W-:-:S12]  /*1f890*/  IMAD.IADD R8, R16, 0x1, R2 ;  /* 0x0000000110087824 */ /* 0x000fd800078e0202 */
[----:B------:R-:W-:Y:S05]  /*1f8a0*/  @!P1 BRA `(.L_x_1471) ;  /* 0x0000000000489947 */ /* 0x000fea0003800000 */
[C---:B------:R-:W-:Y:S01]  /*1f8b0*/  ISETP.GT.AND P0, PT, R16.reuse, RZ, PT ;  /* 0x000000ff1000720c */ /* 0x040fe20003f04270 */
[----:B------:R-:W-:Y:S01]  /*1f8c0*/  BSSY B0, `(.L_x_1472) ;  /* 0x000000e000007945 */ /* 0x000fe20003800000 */
[----:B------:R-:W-:-:S11]  /*1f8d0*/  IADD3 R2, R16, -0x1, RZ ;  /* 0xffffffff10027810 */ /* 0x000fd60007ffe0ff */
        /* <DEDUP_REMOVED lines=8> */
.L_x_1473:
[----:B------:R-:W-:-:S13]  /*1f960*/  ISETP.NE.AND P0, PT, R3, 0x1, PT ;  /* 0x000000010300780c */ /* 0x000fda0003f05270 */
[----:B------:R-:W0:Y:S02]  /*1f970*/  @P0 LDC.64 R4, c[0x0][0x9e8] ;  /* 0x00027a00ff040b82 */ /* 0x000e240000000a00 */
[----:B0-----:R-:W-:-:S05]  /*1f980*/  @P0 IMAD.HI.U32 R4, R2, R4, RZ ;  /* 0x0000000402040227 */ /* 0x001fca00078e00ff */
[----:B------:R-:W-:-:S07]  /*1f990*/  @P0 SHF.R.U32.HI R2, RZ, R5, R4 ;  /* 0x00000005ff020219 */ /* 0x000fce0000011604 */
.L_x_1474:
[----:B------:R-:W-:Y:S05]  /*1f9a0*/  BSYNC B0 ;  /* 0x0000000000007941 */ /* 0x000fea0003800000 */
.L_x_1472:
[----:B------:R-:W-:-:S05]  /*1f9b0*/  IMAD R2, R2, R3, R3 ;  /* 0x0000000302027224 */ /* 0x000fca00078e0203 */
[----:B------:R-:W-:-:S07]  /*1f9c0*/  VIMNMX R8, R8, R2, PT ;  /* 0x0000000208087248 */ /* 0x000fce0003fe0100 */
.L_x_1471:
        /* <DEDUP_REMOVED lines=15> */
.L_x_1477:
[----:B------:R-:W-:Y:S01]  /*1fac0*/  ISETP.NE.AND P0, PT, R3, 0x1, PT ;  /* 0x000000010300780c */ /* 0x000fe20003f05270 */
[----:B------:R-:W-:-:S12]  /*1fad0*/  IMAD.MOV.U32 R2, RZ, RZ, R4 ;  /* 0x000000ffff027224 */ /* 0x000fd800078e0004 */
[----:B------:R-:W0:Y:S02]  /*1fae0*/  @P0 LDC.64 R6, c[0x0][0x9e8] ;  /* 0x00027a00ff060b82 */ /* 0x000e240000000a00 */
[----:B0-----:R-:W-:-:S05]  /*1faf0*/  @P0 IMAD.HI.U32 R6, R4, R6, RZ ;  /* 0x0000000604060227 */ /* 0x001fca00078e00ff */
[----:B------:R-:W-:-:S07]  /*1fb00*/  @P0 SHF.R.U32.HI R2, RZ, R7, R6 ;  /* 0x00000007ff020219 */ /* 0x000fce0000011606 */
.L_x_1478:
[----:B------:R-:W-:Y:S05]  /*1fb10*/  BSYNC B0 ;  /* 0x0000000000007941 */ /* 0x000fea0003800000 */
.L_x_1476:
[----:B------:R-:W-:-:S05]  /*1fb20*/  IMAD R3, R2, R3, RZ ;  /* 0x0000000302037224 */ /* 0x000fca00078e02ff */
[----:B------:R-:W-:-:S07]  /*1fb30*/  VIMNMX R0, R0, R3, !PT ;  /* 0x0000000300007248 */ /* 0x000fce0007fe0100 */
.L_x_1475:
[----:B------:R-:W-:Y:S01]  /*1fb40*/  VIADD R8, R8, 0x3f ;  /* 0x0000003f08087836 */ /* 0x000fe20000000000 */
[----:B------:R-:W-:Y:S04]  /*1fb50*/  BSSY B0, `(.L_x_1479) ;  /* 0x0000135000007945 */ /* 0x000fe80003800000 */
[----:B------:R-:W-:-:S04]  /*1fb60*/  SHF.R.S32.HI R2, RZ, 0x1f, R8 ;  /* 0x0000001fff027819 */ /* 0x000fc80000011408 */
[----:B------:R-:W-:Y:S02]  /*1fb70*/  LEA.HI R3, R2, R8, RZ, 0x6 ;  /* 0x0000000802037211 */ /* 0x000fe400078f30ff */
[----:B------:R-:W-:Y:S02]  /*1fb80*/  SHF.R.S32.HI R2, RZ, 0x1f, R0 ;  /* 0x0000001fff027819 */ /* 0x000fe40000011400 */
[----:B------:R-:W-:Y:S02]  /*1fb90*/  SHF.R.S32.HI R3, RZ, 0x6, R3 ;  /* 0x00000006ff037819 */ /* 0x000fe40000011403 */
[----:B------:R-:W-:-:S04]  /*1fba0*/  LEA.HI R0, R2, R0, RZ, 0x6 ;  /* 0x0000000002007211 */ /* 0x000fc800078f30ff */
[----:B------:R-:W-:-:S04]  /*1fbb0*/  SHF.R.S32.HI R0, RZ, 0x6, R0 ;  /* 0x00000006ff007819 */ /* 0x000fc80000011400 */
[----:B------:R-:W-:Y:S02]  /*1fbc0*/  VIMNMX R2, RZ, R0, !PT ;  /* 0x00000000ff027248 */ /* 0x000fe40007fe0100 */
[----:B------:R-:W-:-:S03]  /*1fbd0*/  VIMNMX R0, R18, R3, PT ;  /* 0x0000000312007248 */ /* 0x000fc60003fe0100 */
[--C-:B------:R-:W-:Y:S02]  /*1fbe0*/  IMAD R2, R2, 0x40, -R9.reuse ;  /* 0x0000004002027824 */ /* 0x100fe400078e0a09 */
[----:B------:R-:W-:-:S03]  /*1fbf0*/  IMAD R0, R0, 0x40, -R9 ;  /* 0x0000004000007824 */ /* 0x000fc600078e0a09 */
[----:B------:R-:W-:Y:S02]  /*1fc00*/  VIMNMX R3, RZ, R2, !PT ;  /* 0x00000002ff037248 */ /* 0x000fe40007fe0100 */
[----:B------:R-:W-:-:S04]  /*1fc10*/  VIMNMX R0, R0, R10, PT ;  /* 0x0000000a00007248 */ /* 0x000fc80003fe0100 */
        /* <DEDUP_REMOVED lines=9> */
[----:B------:R-:W-:Y:S05]  /*1fcb0*/  @!P1 BRA `(.L_x_1480) ;  /* 0x0000001000789947 */ /* 0x000fea0003800000 */
[----:B------:R-:W2:Y:S01]  /*1fcc0*/  LDL R6, [R1+0x8] ;  /* 0x0000080001067983 */ /* 0x000ea20000100800 */
[----:B------:R-:W0:Y:S01]  /*1fcd0*/  LDC R0, c[0x0][0x428] ;  /* 0x00010a00ff007b82 */ /* 0x000e220000000800 */
[----:B------:R-:W-:Y:S01]  /*1fce0*/  UMOV UR4, 0xffffffff ;  /* 0xffffffff00047882 */ /* 0x000fe20000000000 */
[----:B0-----:R-:W-:-:S13]  /*1fcf0*/  ISETP.NE.AND P0, PT, R0, 0x1, PT ;  /* 0x000000010000780c */ /* 0x001fda0003f05270 */
[----:B------:R-:W2:Y:S08]  /*1fd00*/  @P0 LDC R0, c[0x0][0x42c] ;  /* 0x00010b00ff000b82 */ /* 0x000eb00000000800 */
[----:B------:R-:W0:Y:S01]  /*1fd10*/  @P0 LDC R5, c[0x0][0x430] ;  /* 0x00010c00ff050b82 */ /* 0x000e220000000800 */
[----:B--2---:R-:W-:-:S04]  /*1fd20*/  @P0 IMAD.HI.U32 R0, R6, R0, RZ ;  /* 0x0000000006000227 */ /* 0x004fc800078e00ff */
[----:B------:R-:W-:Y:S01]  /*1fd30*/  IMAD.MOV.U32 R2, RZ, RZ, R6 ;  /* 0x000000ffff027224 */ /* 0x000fe200078e0006 */
[----:B0-----:R-:W-:Y:S02]  /*1fd40*/  @P0 SHF.R.U32.HI R2, RZ, R5, R0 ;  /* 0x00000005ff020219 */ /* 0x001fe40000011600 */
[----:B------:R-:W-:Y:S01]  /*1fd50*/  SEL R0, R14, RZ, !P2 ;  /* 0x000000ff0e007207 */ /* 0x000fe20005000000 */
[----:B------:R-:W-:Y:S06]  /*1fd60*/  BRA.DIV UR4, `(.L_x_1481) ;  /* 0x0000008e04b87947 */ /* 0x000fec000b800000 */
[----:B------:R-:W0:Y:S02]  /*1fd70*/  S2R R5, SR_TID.X ;  /* 0x0000000000057919 */ /* 0x000e240000002100 */
[----:B0-----:R-:W-:-:S04]  /*1fd80*/  SHF.R.U32.HI R5, RZ, 0x5, R5 ;  /* 0x00000005ff057819 */ /* 0x001fc80000011605 */
[----:B------:R-:W-:-:S05]  /*1fd90*/  LOP3.LUT R5, R5, 0x3, RZ, 0xc0, !PT ;  /* 0x0000000305057812 */ /* 0x000fca00078ec0ff */
[----:B------:R0:W1:Y:S02]  /*1fda0*/  SHFL.IDX PT, R14, R5, RZ, 0x1f ;  /* 0x00001fff050e7589 */ /* 0x00006400000e0000 */
.L_x_1774:
[----:B-1----:R-:W-:Y:S02]  /*1fdb0*/  ISETP.NE.AND P0, PT, R14, RZ, PT ;  /* 0x000000ff0e00720c */ /* 0x002fe40003f05270 */
[----:B------:R-:W-:-:S11]  /*1fdc0*/  PLOP3.LUT P6, PT, PT, PT, PT, 0x8, 0x0 ;  /* 0x000000000000781c */ /* 0x000fd60003fce170 */
[----:B------:R-:W-:Y:S05]  /*1fdd0*/  @P0 BRA `(.L_x_1482) ;  /* 0x00000000000c0947 */ /* 0x000fea0003800000 */
[----:B------:R-:W-:-:S03]  /*1fde0*/  UMOV UR4, 0xffffffff ;  /* 0xffffffff00047882 */ /* 0x000fc60000000000 */
[----:B------:R-:W-:Y:S05]  /*1fdf0*/  BRA.DIV UR4, `(.L_x_1483) ;  /* 0x0000008e04c87947 */ /* 0x000fea000b800000 */
[----:B------:R-:W-:-:S13]  /*1fe00*/  ELECT P6, URZ, PT ;  /* 0x00000000003f782f */ /* 0x000fda00038c0000 */
.L_x_1482:
        /* <DEDUP_REMOVED lines=12> */
.L_x_1777:
[----:B------:R-:W-:Y:S05]  /*1fed0*/  BSYNC B1 ;  /* 0x0000000000017941 */ /* 0x000fea0003800000 */
.L_x_1484:
        /* <DEDUP_REMOVED lines=12> */
.L_x_1778:
[----:B------:R-:W-:Y:S05]  /*1ffa0*/  BSYNC B2 ;  /* 0x0000000000027941 */ /* 0x000fea0003800000 */
.L_x_1488:
[----:B------:R-:W-:Y:S04]  /*1ffb0*/  BSSY B2, `(.L_x_1490) ;  /* 0x0000009000027945 */ /* 0x000fe80003800000 */
[----:B------:R-:W-:Y:S05]  /*1ffc0*/  @P1 BRA `(.L_x_1491) ;  /* 0x00000000001c1947 */ /* 0x000fea0003800000 */
[----:B0-----:R-:W0:Y:S02]  /*1ffd0*/  S2R R5, SR_TID.X ;  /* 0x0000000000057919 */ /* 0x001e240000002100 */
[----:B0-----:R-:W-:Y:S01]  /*1ffe0*/  LOP3.LUT R6, R5, 0x1f, RZ, 0xc0, !PT ;  /* 0x0000001f05067812 */ /* 0x001fe200078ec0ff */
[----:B------:R-:W-:-:S03]  /*1fff0*/  IMAD.MOV.U32 R5, RZ, RZ, 0x4000 ;  /* 0x00004000ff057424 */ /* 0x000fc600078e00ff */
[----:B------:R-:W-:Y:S01]  /*20000*/  ISETP.NE.AND P0, PT, R6, RZ, PT ;  /* 0x000000ff0600720c */ /* 0x000fe20003f05270 */
[----:B------:R2:W-:-:S12]  /*20010*/  SYNCS.ARRIVE.TRANS64 RZ, [R8+URZ+0x28490], R5 ;  /* 0x0284900508ff79a7 */ /* 0x0005d8000800003f */
[----:B--2---:R-:W-:Y:S05]  /*20020*/  @!P0 BRA `(.L_x_1491) ;  /* 0x0000000000048947 */ /* 0x004fea0003800000 */
[----:B------:R-:W-:Y:S01]  /*20030*/  BPT.TRAP 0x1 ;  /* 0x000000040000795c */ /* 0x000fe20000300000 */
.L_x_1491:
[----:B------:R-:W-:Y:S05]  /*20040*/  BSYNC B2 ;  /* 0x0000000000027941 */ /* 0x000fea0003800000 */
.L_x_1490:
[----:B0-----:R-:W2:Y:S01]  /*20050*/  LDL R5, [R1+0x1c] ;  /* 0x00001c0001057983 */ /* 0x001ea20000100800 */
[----:B------:R-:W-:Y:S01]  /*20060*/  IMAD.MOV.U32 R20, RZ, RZ, RZ ;  /* 0x000000ffff147224 */ /* 0x000fe200078e00ff */
[----:B------:R-:W-:Y:S01]  /*20070*/  UIADD3 UR4, UP0, UR42, 0x570, URZ ;  /* 0x000005702a047890 */ /* 0x000fe2000ff1e03f */
[----:B------:R-:W-:Y:S01]  /*20080*/  IMAD R6, R9, 0x40, R17 ;  /* 0x0000004009067824 */ /* 0x000fe200078e0211 */
[----:B------:R-:W-:Y:S01]  /*20090*/  PLOP3.LUT P0, PT, PT, PT, PT, 0x80, 0x0 ;  /* 0x000000000000781c */ /* 0x000fe20003f0f070 */
[----:B------:R-:W-:Y:S01]  /*200a0*/  UMOV UR6, 0x0 ;  /* 0x0000000000067882 */ /* 0x000fe20000000000 */
[----:B------:R-:W-:Y:S01]  /*200b0*/  R2UR UR10, R20 ;  /* 0x00000000140a72ca */ /* 0x000fe200000e0000 */
[----:B------:R-:W-:Y:S01]  /*200c0*/  VIADD R6, R6, 0xffffffc0 ;  /* 0xffffffc006067836 */ /* 0x000fe20000000000 */
[----:B------:R-:W-:Y:S01]  /*200d0*/  UIADD3.X UR5, URZ, UR43, URZ, UP0, !UPT ;  /* 0x0000002b3f057290 */ /* 0x000fe200087fe43f */
[----:B------:R-:W-:Y:S01]  /*200e0*/  UMOV UR7, 0x12f00000 ;  /* 0x12f0000000077882 */ /* 0x000fe20000000000 */
[----:B--2---:R-:W-:-:S02]  /*200f0*/  IMAD R10, R5, 0x4000, R12 ;  /* 0x00004000050a7824 */ /* 0x004fc400078e020c */
[----:B------:R-:W-:-:S03]  /*20100*/  VIADD R5, R8, 0x28490 ;  /* 0x0002849008057836 */ /* 0x000fc60000000000 */
[----:B------:R-:W-:-:S07]  /*20110*/  IADD3 R7, R10, 0x20000, RZ ;  /* 0x000200000a077810 */ /* 0x000fce0007ffe0ff */
.L_x_1492:
        /* <DEDUP_REMOVED lines=12> */
[----:B------:R-:W-:Y:S01]  /*201e0*/  VIADD R7, R10, 0x22000 ;  /* 0x000220000a077836 */ /* 0x000fe20000000000 */
[----:B------:R-:W-:Y:S01]  /*201f0*/  UMOV UR6, 0x0 ;  /* 0x0000000000067882 */ /* 0x000fe20000000000 */
[----:B------:R-:W-:Y:S01]  /*20200*/  UMOV UR7, 0x12f00000 ;  /* 0x12f0000000077882 */ /* 0x000fe20000000000 */
[----:B------:R-:W-:-:S15]  /*20210*/  R2UR UR10, R13 ;  /* 0x000000000d0a72ca */ /* 0x000fde00000e0000 */
.L_x_1493:
        /* <DEDUP_REMOVED lines=13> */
.L_x_1779:
[----:B------:R-:W-:Y:S05]  /*202f0*/  BSYNC B2 ;  /* 0x0000000000027941 */ /* 0x000fea0003800000 */
.L_x_1494:
[----:B------:R-:W-:Y:S01]  /*20300*/  BSSY B2, `(.L_x_1496) ;  /* 0x000000b000027945 */ /* 0x000fe20003800000 */
[----:B------:R-:W-:Y:S02]  /*20310*/  IMAD.MOV.U32 R14, RZ, RZ, 0x0 ;  /* 0x00000000ff0e7424 */ /* 0x000fe400078e00ff */
[----:B------:R-:W-:Y:S01]  /*20320*/  IMAD.MOV.U32 R15, RZ, RZ, 0x12f00000 ;  /* 0x12f00000ff0f7424 */ /* 0x000fe200078e00ff */
[----:B------:R-:W-:Y:S06]  /*20330*/  @P1 BRA `(.L_x_1497) ;  /* 0x00000000001c1947 */ /* 0x000fec0003800000 */
[----:B------:R-:W2:Y:S02]  /*20340*/  S2R R5, SR_TID.X ;  /* 0x0000000000057919 */ /* 0x000ea40000002100 */
[----:B--2---:R-:W-:Y:S01]  /*20350*/  LOP3.LUT R7, R5, 0x1f, RZ, 0xc0, !PT ;  /* 0x0000001f05077812 */ /* 0x004fe200078ec0ff */
[----:B------:R-:W-:-:S03]  /*20360*/  IMAD.MOV.U32 R5, RZ, RZ, 0x4000 ;  /* 0x00004000ff057424 */ /* 0x000fc600078e00ff */
[----:B------:R-:W-:Y:S01]  /*20370*/  ISETP.NE.AND P0, PT, R7, RZ, PT ;  /* 0x000000ff0700720c */ /* 0x000fe20003f05270 */
[----:B------:R2:W-:-:S12]  /*20380*/  SYNCS.ARRIVE.TRANS64 RZ, [R8+URZ+0x284b0], R5 ;  /* 0x0284b00508ff79a7 */ /* 0x0005d8000800003f */
[----:B--2---:R-:W-:Y:S05]  /*20390*/  @!P0 BRA `(.L_x_1497) ;  /* 0x0000000000048947 */ /* 0x004fea0003800000 */
[----:B------:R-:W-:Y:S01]  /*203a0*/  BPT.TRAP 0x1 ;  /* 0x000000040000795c */ /* 0x000fe20000300000 */
.L_x_1497:
[----:B------:R-:W-:Y:S05]  /*203b0*/  BSYNC B2 ;  /* 0x0000000000027941 */ /* 0x000fea0003800000 */
.L_x_1496:
[----:B------:R-:W-:Y:S01]  /*203c0*/  R2UR UR10, R20 ;  /* 0x00000000140a72ca */ /* 0x000fe200000e0000 */
[----:B------:R-:W-:Y:S01]  /*203d0*/  UIADD3 UR4, UP0, UR42, 0x670, URZ ;  /* 0x000006702a047890 */ /* 0x000fe2000ff1e03f */
[----:B------:R-:W-:Y:S01]  /*203e0*/  R2UR UR6, R14 ;  /* 0x000000000e0672ca */ /* 0x000fe200000e0000 */
[----:B------:R-:W-:Y:S01]  /*203f0*/  VIADD R5, R8, 0x284b0 ;  /* 0x000284b008057836 */ /* 0x000fe20000000000 */
[----:B------:R-:W-:Y:S01]  /*20400*/  R2UR UR7, R15 ;  /* 0x000000000f0772ca */ /* 0x000fe200000e0000 */
[----:B------:R-:W-:Y:S01]  /*20410*/  VIADD R7, R10, 0x10000 ;  /* 0x000100000a077836 */ /* 0x000fe20000000000 */
[----:B------:R-:W-:Y:S01]  /*20420*/  PLOP3.LUT P0, PT, PT, PT, PT, 0x80, 0x0 ;  /* 0x000000000000781c */ /* 0x000fe20003f0f070 */
[----:B------:R-:W-:-:S12]  /*20430*/  UIADD3.X UR5, URZ, UR43, URZ, UP0, !UPT ;  /* 0x0000002b3f057290 */ /* 0x000fd800087fe43f */
.L_x_1498:
        /* <DEDUP_REMOVED lines=10> */
[----:B------:R-:W-:Y:S01]  /*204e0*/  R2UR UR10, R13 ;  /* 0x000000000d0a72ca */ /* 0x000fe200000e0000 */
[----:B------:R-:W-:Y:S01]  /*204f0*/  VIADD R7, R10, 0x12000 ;  /* 0x000120000a077836 */ /* 0x000fe20000000000 */
[----:B------:R-:W-:Y:S02]  /*20500*/  R2UR UR6, R14 ;  /* 0x000000000e0672ca */ /* 0x000fe400000e0000 */
[----:B------:R-:W-:Y:S02]  /*20510*/  R2UR UR7, R15 ;  /* 0x000000000f0772ca */ /* 0x000fe400000e0000 */
[----:B------:R-:W-:-:S13]  /*20520*/  PLOP3.LUT P0, PT, PT, PT, PT, 0x80, 0x0 ;  /* 0x000000000000781c */ /* 0x000fda0003f0f070 */
.L_x_1499:
        /* <DEDUP_REMOVED lines=10> */
.L_x_1487:
[----:B------:R-:W-:Y:S05]  /*205d0*/  BSYNC B1 ;  /* 0x0000000000017941 */ /* 0x000fea0003800000 */
.L_x_1486:
[----:B------:R-:W2:Y:S04]  /*205e0*/  LDL.LU R10, [R1+0x1c] ;  /* 0x00001c00010a7983 */ /* 0x000ea80000300800 */
[----:B01----:R-:W3:Y:S01]  /*205f0*/  LDL.LU R8, [R1+0x24] ;  /* 0x0000240001087983 */ /* 0x003ee20000300800 */
[----:B------:R-:W-:Y:S01]  /*20600*/  PLOP3.LUT P0, PT, PT, PT, PT, 0x8, 0x0 ;  /* 0x000000000000781c */ /* 0x000fe20003f0e170 */
[----:B--2---:R-:W-:-:S05]  /*20610*/  VIADD R5, R10, 0x1 ;  /* 0x000000010a057836 */ /* 0x004fca0000000000 */
[----:B------:R-:W-:-:S04]  /*20620*/  ISETP.NE.AND P1, PT, R5, 0x2, PT ;  /* 0x000000020500780c */ /* 0x000fc80003f25270 */
[----:B------:R-:W-:Y:S02]  /*20630*/  SEL R6, RZ, 0x1, P1 ;  /* 0x00000001ff067807 */ /* 0x000fe40000800000 */
[----:B------:R-:W-:Y:S02]  /*20640*/  SEL R5, R5, RZ, P1 ;  /* 0x000000ff05057207 */ /* 0x000fe40000800000 */
[----:B---3--:R-:W-:Y:S01]  /*20650*/  LOP3.LUT R8, R8, R6, RZ, 0x3c, !PT ;  /* 0x0000000608087212 */ /* 0x008fe200078e3cff */
[----:B------:R-:W-:-:S04]  /*20660*/  VIADD R6, R9, 0xfffffffe ;  /* 0xfffffffe09067836 */ /* 0x000fc80000000000 */
[----:B------:R0:W-:Y:S01]  /*20670*/  STL [R1+0x24], R8 ;  /* 0x0000240801007387 */ /* 0x0001e20000100800 */
[----:B------:R-:W-:-:S03]  /*20680*/  ISETP.GE.AND P2, PT, R6, R3, PT ;  /* 0x000000030600720c */ /* 0x000fc60003f46270 */
[----:B------:R0:W-:Y:S10]  /*20690*/  STL [R1+0x1c], R5 ;  /* 0x00001c0501007387 */ /* 0x0001f40000100800 */
[----:B0-----:R-:W-:Y:S05]  /*206a0*/  @!P2 BRA `(.L_x_1480) ;  /* 0x0000000400fca947 */ /* 0x001fea0003800000 */
[C---:B------:R-:W-:Y:S02]  /*206b0*/  IMAD R17, R9.reuse, 0x40, R17 ;  /* 0x0000004009117824 */ /* 0x040fe400078e0211 */
[----:B------:R-:W-:Y:S02]  /*206c0*/  VIADD R10, R9, 0xffffffff ;  /* 0xffffffff090a7836 */ /* 0x000fe40000000000 */
[----:B------:R-:W-:-:S07]  /*206d0*/  VIADD R9, R17, 0xffffff80 ;  /* 0xffffff8011097836 */ /* 0x000fce0000000000 */
.L_x_1514:
        /* <DEDUP_REMOVED lines=8> */
[----:B------:R-:W-:Y:S01]  /*20760*/  ISETP.NE.AND P2, PT, R5, RZ, PT ;  /* 0x000000ff0500720c */ /* 0x000fe20003f45270 */
[----:B--2---:R-:W-:Y:S01]  /*20770*/  IMAD R8, R7, 0x8, R12 ;  /* 0x0000000807087824 */ /* 0x004fe200078e020c */
[----:B---3--:R-:W-:-:S04]  /*20780*/  SHF.L.U32 R7, R6, 0x1f, RZ ;  /* 0x0000001f06077819 */ /* 0x008fc800000006ff */
[----:B------:R-:W0:Y:S02]  /*20790*/  SYNCS.PHASECHK.TRANS64.TRYWAIT P1, [R8+URZ+0x284a0], R7 ;  /* 0x0284a007080075a7 */ /* 0x000e24000802017f */
[----:B0-----:R-:W-:Y:S05]  /*207a0*/  @!P1 BRA `(.L_x_1503) ;  /* 0x0000008400b89947 */ /* 0x001fea0003800000 */
.L_x_1780:
[----:B------:R-:W-:Y:S05]  /*207b0*/  BSYNC B2 ;  /* 0x0000000000027941 */ /* 0x000fea0003800000 */
.L_x_1502:
        /* <DEDUP_REMOVED lines=9> */
.L_x_1505:
[----:B------:R-:W-:Y:S05]  /*20850*/  BSYNC B2 ;  /* 0x0000000000027941 */ /* 0x000fea0003800000 */
.L_x_1504:
        /* <DEDUP_REMOVED lines=8> */
[----:B--2---:R-:W-:Y:S02]  /*208e0*/  IMAD R6, R5, 0x4000, R12 ;  /* 0x0000400005067824 */ /* 0x004fe400078e020c */
[----:B------:R-:W-:-:S02]  /*208f0*/  VIADD R5, R8, 0x28490 ;  /* 0x0002849008057836 */ /* 0x000fc40000000000 */
[----:B------:R-:W-:-:S09]  /*20900*/  VIADD R11, R6, 0x20000 ;  /* 0x00020000060b7836 */ /* 0x000fd20000000000 */
.L_x_1506:
        /* <DEDUP_REMOVED lines=16> */
.L_x_1507:
        /* <DEDUP_REMOVED lines=13> */
.L_x_1781:
[----:B------:R-:W-:Y:S05]  /*20ae0*/  BSYNC B2 ;  /* 0x0000000000027941 */ /* 0x000fea0003800000 */
.L_x_1508:
        /* <DEDUP_REMOVED lines=11> */
.L_x_1511:
[----:B------:R-:W-:Y:S05]  /*20ba0*/  BSYNC B2 ;  /* 0x0000000000027941 */ /* 0x000fea0003800000 */
.L_x_1510:
[----:B------:R-:W-:Y:S01]  /*20bb0*/  R2UR UR10, R13 ;  /* 0x000000000d0a72ca */ /* 0x000fe200000e0000 */
[----:B------:R-:W-:Y:S01]  /*20bc0*/  UIADD3 UR4, UP0, UR42, 0x670, URZ ;  /* 0x000006702a047890 */ /* 0x000fe2000ff1e03f */
[----:B------:R-:W-:Y:S01]  /*20bd0*/  R2UR UR6, R14 ;  /* 0x000000000e0672ca */ /* 0x000fe200000e0000 */
[----:B01----:R-:W-:Y:S01]  /*20be0*/  VIADD R8, R8, 0x284b0 ;  /* 0x000284b008087836 */ /* 0x003fe20000000000 */
[----:B------:R-:W-:Y:S01]  /*20bf0*/  R2UR UR7, R15 ;  /* 0x000000000f0772ca */ /* 0x000fe200000e0000 */
[----:B------:R-:W-:Y:S01]  /*20c00*/  VIADD R5, R6, 0x10000 ;  /* 0x0001000006057836 */ /* 0x000fe20000000000 */
[----:B------:R-:W-:Y:S01]  /*20c10*/  PLOP3.LUT P1, PT, PT, PT, PT, 0x80, 0x0 ;  /* 0x000000000000781c */ /* 0x000fe20003f2f070 */
[----:B------:R-:W-:-:S12]  /*20c20*/  UIADD3.X UR5, URZ, UR43, URZ, UP0, !UPT ;  /* 0x0000002b3f057290 */ /* 0x000fd800087fe43f */
.L_x_1512:
        /* <DEDUP_REMOVED lines=15> */
.L_x_1513:
        /* <DEDUP_REMOVED lines=10> */
.L_x_1501:
[----:B------:R-:W-:Y:S05]  /*20dc0*/  BSYNC B1 ;  /* 0x0000000000017941 */ /* 0x000fea0003800000 */
.L_x_1500:
[----:B------:R-:W2:Y:S04]  /*20dd0*/  LDL.LU R5, [R1+0x1c] ;  /* 0x00001c0001057983 */ /* 0x000ea80000300800 */
[----:B------:R-:W3:Y:S01]  /*20de0*/  LDL.LU R7, [R1+0x24] ;  /* 0x0000240001077983 */ /* 0x000ee20000300800 */
[----:B------:R-:W-:Y:S02]  /*20df0*/  VIADD R10, R10, 0xffffffff ;  /* 0xffffffff0a0a7836 */ /* 0x000fe40000000000 */
[----:B------:R-:W-:-:S03]  /*20e00*/  VIADD R9, R9, 0xffffffc0 ;  /* 0xffffffc009097836 */ /* 0x000fc60000000000 */
        /* <DEDUP_REMOVED lines=9> */
.L_x_1480:
[----:B------:R-:W-:Y:S05]  /*20ea0*/  BSYNC B0 ;  /* 0x0000000000007941 */ /* 0x000fea0003800000 */
.L_x_1479:
[----:B------:R-:W1:Y:S01]  /*20eb0*/  LDC.64 R2, c[0x0][0x9e0] ;  /* 0x00027800ff027b82 */ /* 0x000e620000000a00 */
[----:B------:R-:W-:Y:S07]  /*20ec0*/  @!P0 WARPSYNC.ALL ;  /* 0x0000000000008948 */ /* 0x000fee0003800000 */
[----:B------:R-:W-:Y:S01]  /*20ed0*/  @!P0 BAR.SYNC.DEFER_BLOCKING 0xc, 0x180 ;  /* 0x0306000000008b1d */ /* 0x000fe20000010000 */
[----:B-1----:R-:W-:Y:S01]  /*20ee0*/  ISETP.GE.AND P0, PT, R3, 0x1, PT ;  /* 0x000000010300780c */ /* 0x002fe20003f06270 */
[----:B------:R-:W-:-:S12]  /*20ef0*/  IMAD.IADD R2, R16, 0x1, R2 ;  /* 0x0000000110027824 */ /* 0x000fd800078e0202 */
[----:B------:R-:W-:Y:S05]  /*20f00*/  @!P0 BRA `(.L_x_1515) ;  /* 0x0000000000488947 */ /* 0x000fea0003800000 */
[C---:B------:R-:W-:Y:S01]  /*20f10*/  ISETP.GT.AND P1, PT, R16.reuse, RZ, PT ;  /* 0x000000ff1000720c */ /* 0x040fe20003f24270 */
[----:B------:R-:W-:Y:S01]  /*20f20*/  BSSY B0, `(.L_x_1516) ;  /* 0x000000e000007945 */ /* 0x000fe20003800000 */
[----:B------:R-:W-:-:S11]  /*20f30*/  VIADD R0, R16, 0xffffffff ;  /* 0xffffffff10007836 */ /* 0x000fd60000000000 */
[----:B------:R-:W-:Y:S05]  /*20f40*/  @P1 BRA `(.L_x_1517) ;  /* 0x00000000001c1947 */ /* 0x000fea0003800000 */
[----:B------:R-:W-:Y:S01]  /*20f50*/  ISETP.NE.AND P1, PT, R3, 0x1, PT ;  /* 0x000000010300780c */ /* 0x000fe20003f25270 */
[----:B------:R-:W-:-:S12]  /*20f60*/  IMAD.MOV R0, RZ, RZ, -R16 ;  /* 0x000000ffff007224 */ /* 0x000fd800078e0a10 */
[----:B0-----:R-:W0:Y:S02]  /*20f70*/  @P1 LDC.64 R6, c[0x0][0x9e8] ;  /* 0x00027a00ff061b82 */ /* 0x001e240000000a00 */
[----:B0-----:R-:W-:-:S05]  /*20f80*/  @P1 IMAD.HI.U32 R6, R0, R6, RZ ;  /* 0x0000000600061227 */ /* 0x001fca00078e00ff */
[----:B------:R-:W-:-:S04]  /*20f90*/  @P1 SHF.R.U32.HI R0, RZ, R7, R6 ;  /* 0x00000007ff001219 */ /* 0x000fc80000011606 */
[----:B------:R-:W-:Y:S01]  /*20fa0*/  LOP3.LUT R0, RZ, R0, RZ, 0x33, !PT ;  /* 0x00000000ff007212 */ /* 0x000fe200078e33ff */
[----:B------:R-:W-:Y:S06]  /*20fb0*/  BRA `(.L_x_1518) ;  /* 0x0000000000107947 */ /* 0x000fec0003800000 */
.L_x_1517:
[----:B------:R-:W-:-:S13]  /*20fc0*/  ISETP.NE.AND P1, PT, R3, 0x1, PT ;  /* 0x000000010300780c */ /* 0x000fda0003f25270 */
[----:B0-----:R-:W0:Y:S02]  /*20fd0*/  @P1 LDC.64 R6, c[0x0][0x9e8] ;  /* 0x00027a00ff061b82 */ /* 0x001e240000000a00 */
[----:B0-----:R-:W-:-:S05]  /*20fe0*/  @P1 IMAD.HI.U32 R6, R0, R6, RZ ;  /* 0x0000000600061227 */ /* 0x001fca00078e00ff */
[----:B------:R-:W-:-:S07]  /*20ff0*/  @P1 SHF.R.U32.HI R0, RZ, R7, R6 ;  /* 0x00000007ff001219 */ /* 0x000fce0000011606 */
.L_x_1518:
[----:B------:R-:W-:Y:S05]  /*21000*/  BSYNC B0 ;  /* 0x0000000000007941 */ /* 0x000fea0003800000 */
.L_x_1516:
[----:B------:R-:W-:-:S05]  /*21010*/  IMAD R0, R0, R3, R3 ;  /* 0x0000000300007224 */ /* 0x000fca00078e0203 */
[----:B------:R-:W-:-:S07]  /*21020*/  VIMNMX R2, R2, R0, PT ;  /* 0x0000000002027248 */ /* 0x000fce0003fe0100 */
.L_x_1515:
[----:B------:R-:W-:Y:S01]  /*21030*/  VIADD R2, R2, 0x3f ;  /* 0x0000003f02027836 */ /* 0x000fe20000000000 */
[----:B------:R-:W-:-:S04]  /*21040*/  ULDC UR4, c[0x0][0x9dc] ;  /* 0x0002770000047ab9 */ /* 0x000fc80000000800 */
[----:B------:R-:W-:-:S04]  /*21050*/  SHF.R.S32.HI R0, RZ, 0x1f, R2 ;  /* 0x0000001fff007819 */ /* 0x000fc80000011402 */
[----:B------:R-:W-:-:S04]  /*21060*/  LEA.HI R0, R0, R2, RZ, 0x6 ;  /* 0x0000000200007211 */ /* 0x000fc800078f30ff */
[----:B------:R-:W-:-:S04]  /*21070*/  SHF.R.S32.HI R0, RZ, 0x6, R0 ;  /* 0x00000006ff007819 */ /* 0x000fc80000011400 */
[----:B------:R-:W-:Y:S01]  /*21080*/  VIMNMX R16, R18, R0, PT ;  /* 0x0000000012107248 */ /* 0x000fe20003fe0100 */
[----:B------:R-:W-:Y:S01]  /*21090*/  VIADD R0, R4, -UR4 ;  /* 0x8000000404007c36 */ /* 0x000fe20008000000 */
[----:B------:R-:W-:Y:S06]  /*210a0*/  @!P0 BRA `(.L_x_1519) ;  /* 0x0000000000448947 */ /* 0x000fec0003800000 */
[----:B------:R-:W-:Y:S01]  /*210b0*/  ISETP.GT.AND P0, PT, R4, -0x1, PT ;  /* 0xffffffff0400780c */ /* 0x000fe20003f04270 */
[----:B------:R-:W-:-:S12]  /*210c0*/  BSSY B0, `(.L_x_1520) ;  /* 0x000000d000007945 */ /* 0x000fd80003800000 */
[----:B------:R-:W-:Y:S05]  /*210d0*/  @P0 BRA `(.L_x_1521) ;  /* 0x00000000001c0947 */ /* 0x000fea0003800000 */
[----:B------:R-:W-:Y:S02]  /*210e0*/  ISETP.NE.AND P0, PT, R3, 0x1, PT ;  /* 0x000000010300780c */ /* 0x000fe40003f05270 */
[----:B------:R-:W-:-:S11]  /*210f0*/  LOP3.LUT R4, RZ, R4, RZ, 0x33, !PT ;  /* 0x00000004ff047212 */ /* 0x000fd600078e33ff */
[----:B0-----:R-:W0:Y:S02]  /*21100*/  @P0 LDC.64 R6, c[0x0][0x9e8] ;  /* 0x00027a00ff060b82 */ /* 0x001e240000000a00 */
[----:B0-----:R-:W-:-:S05]  /*21110*/  @P0 IMAD.HI.U32 R6, R4, R6, RZ ;  /* 0x0000000604060227 */ /* 0x001fca00078e00ff */
[----:B------:R-:W-:-:S04]  /*21120*/  @P0 SHF.R.U32.HI R4, RZ, R7, R6 ;  /* 0x00000007ff040219 */ /* 0x000fc80000011606 */
[----:B------:R-:W-:Y:S01]  /*21130*/  LOP3.LUT R4, RZ, R4, RZ, 0x33, !PT ;  /* 0x00000004ff047212 */ /* 0x000fe200078e33ff */
[----:B------:R-:W-:Y:S06]  /*21140*/  BRA `(.L_x_1522) ;  /* 0x0000000000107947 */ /* 0x000fec0003800000 */
.L_x_1521:
[----:B------:R-:W-:-:S13]  /*21150*/  ISETP.NE.AND P0, PT, R3, 0x1, PT ;  /* 0x000000010300780c */ /* 0x000fda0003f05270 */
[----:B0-----:R-:W0:Y:S02]  /*21160*/  @P0 LDC.64 R6, c[0x0][0x9e8] ;  /* 0x00027a00ff060b82 */ /* 0x001e240000000a00 */
[----:B0-----:R-:W-:-:S05]  /*21170*/  @P0 IMAD.HI.U32 R6, R4, R6, RZ ;  /* 0x0000000604060227 */ /* 0x001fca00078e00ff */
[----:B------:R-:W-:-:S07]  /*21180*/  @P0 SHF.R.U32.HI R4, RZ, R7, R6 ;  /* 0x00000007ff040219 */ /* 0x000fce0000011606 */
.L_x_1522:
[----:B------:R-:W-:Y:S05]  /*21190*/  BSYNC B0 ;  /* 0x0000000000007941 */ /* 0x000fea0003800000 */
.L_x_1520:
[----:B------:R-:W-:-:S05]  /*211a0*/  IMAD R3, R4, R3, RZ ;  /* 0x0000000304037224 */ /* 0x000fca00078e02ff */
[----:B------:R-:W-:-:S07]  /*211b0*/  VIMNMX R0, R0, R3, !PT ;  /* 0x0000000300007248 */ /* 0x000fce0007fe0100 */
.L_x_1519:
[----:B------:R-:W-:Y:S01]  /*211c0*/  SHF.R.S32.HI R2, RZ, 0x1f, R0 ;  /* 0x0000001fff027819 */ /* 0x000fe20000011400 */
[----:B------:R-:W-:Y:S03]  /*211d0*/  BSSY B6, `(.L_x_1523) ;  /* 0x00002fb000067945 */ /* 0x000fe60003800000 */
[----:B------:R-:W-:-:S04]  /*211e0*/  LEA.HI R2, R2, R0, RZ, 0x6 ;  /* 0x0000000002027211 */ /* 0x000fc800078f30ff */
[----:B------:R-:W-:-:S04]  /*211f0*/  SHF.R.S32.HI R2, RZ, 0x6, R2 ;  /* 0x00000006ff027819 */ /* 0x000fc80000011402 */
[----:B------:R-:W-:-:S04]  /*21200*/  VIMNMX R3, RZ, R2, !PT ;  /* 0x00000002ff037248 */ /* 0x000fc80007fe0100 */
[----:B------:R-:W-:Y:S01]  /*21210*/  ISETP.GT.AND P0, PT, R16, R3, PT ;  /* 0x000000031000720c */ /* 0x000fe20003f04270 */
[----:B------:R1:W-:-:S12]  /*21220*/  STL [R1+0x34], R3 ;  /* 0x0000340301007387 */ /* 0x0003d80000100800 */
[----:B-1----:R-:W-:Y:S05]  /*21230*/  @P0 BRA `(.L_x_1524) ;  /* 0x0000000000480947 */ /* 0x002fea0003800000 */
[----:B------:R-:W1:Y:S02]  /*21240*/  S2R R3, SR_TID.X ;  /* 0x0000000000037919 */ /* 0x000e640000002100 */
[----:B-1----:R-:W-:-:S04]  /*21250*/  LOP3.LUT R3, R3, 0x7f, RZ, 0xc0, !PT ;  /* 0x0000007f03037812 */ /* 0x002fc800078ec0ff */
[----:B------:R-:W-:-:S13]  /*21260*/  ISETP.NE.AND P0, PT, R3, RZ, PT ;  /* 0x000000ff0300720c */ /* 0x000fda0003f05270 */
[----:B------:R-:W-:Y:S05]  /*21270*/  @P0 BRA `(.L_x_1525) ;  /* 0x0000002c00c00947 */ /* 0x000fea0003800000 */
[----:B0-----:R-:W0:Y:S01]  /*21280*/  S2R R5, SR_LANEID ;  /* 0x0000000000057919 */ /* 0x001e220000000000 */
        /* <DEDUP_REMOVED lines=13> */
.L_x_1524:
        /* <DEDUP_REMOVED lines=11> */
[----:B------:R-:W-:Y:S01]  /*21410*/  IMAD.U32 R4, RZ, RZ, UR6 ;  /* 0x00000006ff047e24 */ /* 0x000fe2000f8e00ff */
[----:B------:R-:W-:Y:S01]  /*21420*/  MOV R11, UR5 ;  /* 0x00000005000b7c02 */ /* 0x000fe20008000f00 */
[----:B------:R-:W1:Y:S01]  /*21430*/  LDC.64 R2, c[0x4][R2] ;  /* 0x0100000002027b82 */ /* 0x000e620000000a00 */
[----:B0-----:R-:W-:Y:S02]  /*21440*/  IMAD.U32 R5, RZ, RZ, UR7 ;  /* 0x00000007ff057e24 */ /* 0x001fe4000f8e00ff */
[----:B------:R-:W-:Y:S02]  /*21450*/  IMAD.U32 R6, RZ, RZ, UR8 ;  /* 0x00000008ff067e24 */ /* 0x000fe4000f8e00ff */
[----:B------:R-:W-:-:S02]  /*21460*/  IMAD.U32 R7, RZ, RZ, UR9 ;  /* 0x00000009ff077e24 */ /* 0x000fc4000f8e00ff */
[----:B------:R-:W-:Y:S02]  /*21470*/  IMAD.U32 R10, RZ, RZ, UR4 ;  /* 0x00000004ff0a7e24 */ /* 0x000fe4000f8e00ff */
[----:B------:R-:W-:Y:S02]  /*21480*/  IMAD.MOV.U32 R8, RZ, RZ, 0x70 ;  /* 0x00000070ff087424 */ /* 0x000fe400078e00ff */
[----:B------:R-:W-:Y:S02]  /*21490*/  IMAD.MOV.U32 R12, RZ, RZ, 0x1 ;  /* 0x00000001ff0c7424 */ /* 0x000fe400078e00ff */
[----:B------:R-:W-:-:S07]  /*214a0*/  IMAD.MOV.U32 R13, RZ, RZ, RZ ;  /* 0x000000ffff0d7224 */ /* 0x000fce00078e00ff */
[----:B------:R-:W-:-:S07]  /*214b0*/  LEPC R20, `(.L_x_1526) ;  /* 0x000000001014794e */ /* 0x000fce0000000000 */
[----:B-1----:R-:W-:Y:S05]  /*214c0*/  CALL.ABS.NOINC R2 ;  /* 0x0000000002007343 */ /* 0x002fea0003c00000 */
.L_x_1526:
[----:B------:R-:W2:Y:S01]  /*214d0*/  LDL.LU R2, [R1+0x4c] ;  /* 0x00004c0001027983 */ /* 0x000ea20000300800 */
[----:B------:R-:W-:-:S05]  /*214e0*/  VIADD R17, R18, 0x10000 ;  /* 0x0001000012117836 */ /* 0x000fca0000000000 */
        /* <DEDUP_REMOVED lines=11> */
[----:B0-----:R-:W-:Y:S02]  /*215a0*/  IMAD.U32 R5, RZ, RZ, UR7 ;  /* 0x00000007ff057e24 */ /* 0x001fe4000f8e00ff */
        /* <DEDUP_REMOVED lines=9> */
.L_x_1527:
[----:B------:R-:W-:-:S05]  /*21640*/  VIADD R0, R18, 0x8000 ;  /* 0x0000800012007836 */ /* 0x000fca0000000000 */
[----:B------:R2:W-:Y:S01]  /*21650*/  STL [R1+0x48], R0 ;  /* 0x0000480001007387 */ /* 0x0005e20000100800 */
[----:B------:R-:W-:-:S13]  /*21660*/  LOP3.LUT P0, RZ, R0, 0x1bf, RZ, 0xc0, !PT ;  /* 0x000001bf00ff7812 */ /* 0x000fda000780c0ff */
[----:B--2---:R-:W-:Y:S05]  /*21670*/  @!P0 BRA `(.L_x_1528) ;  /* 0x0000000000408947 */ /* 0x004fea0003800000 */
[----:B-1----:R-:W-:Y:S01]  /*21680*/  MOV R2, 0x0 ;  /* 0x0000000000027802 */ /* 0x002fe20000000f00 */
[----:B------:R-:W-:Y:S01]  /*21690*/  ULDC.64 UR6, c[0x4][0x198] ;  /* 0x0100660000067ab9 */ /* 0x000fe20000000a00 */
[----:B------:R-:W-:Y:S01]  /*216a0*/  ULDC.64 UR8, c[0x4][0x1a0] ;  /* 0x0100680000087ab9 */ /* 0x000fe20000000a00 */
[----:B------:R-:W-:Y:S01]  /*216b0*/  ULDC.64 UR4, c[0x4][0x128] ;  /* 0x01004a0000047ab9 */ /* 0x000fe20000000a00 */
[----:B------:R-:W-:Y:S01]  /*216c0*/  IMAD.U32 R4, RZ, RZ, UR6 ;  /* 0x00000006ff047e24 */ /* 0x000fe2000f8e00ff */
[----:B------:R-:W-:Y:S01]  /*216d0*/  MOV R8, 0x70 ;  /* 0x0000007000087802 */ /* 0x000fe20000000f00 */
[----:B------:R-:W1:Y:S01]  /*216e0*/  LDC.64 R2, c[0x4][R2] ;  /* 0x0100000002027b82 */ /* 0x000e620000000a00 */
[----:B0-----:R-:W-:Y:S02]  /*216f0*/  IMAD.U32 R5, RZ, RZ, UR7 ;  /* 0x00000007ff057e24 */ /* 0x001fe4000f8e00ff */
[----:B------:R-:W-:Y:S02]  /*21700*/  IMAD.U32 R6, RZ, RZ, UR8 ;  /* 0x00000008ff067e24 */ /* 0x000fe4000f8e00ff */
[----:B------:R-:W-:-:S02]  /*21710*/  IMAD.U32 R7, RZ, RZ, UR9 ;  /* 0x00000009ff077e24 */ /* 0x000fc4000f8e00ff */
[----:B------:R-:W-:Y:S02]  /*21720*/  IMAD.U32 R10, RZ, RZ, UR4 ;  /* 0x00000004ff0a7e24 */ /* 0x000fe4000f8e00ff */
[----:B------:R-:W-:Y:S02]  /*21730*/  IMAD.U32 R11, RZ, RZ, UR5 ;  /* 0x00000005ff0b7e24 */ /* 0x000fe4000f8e00ff */
[----:B------:R-:W-:Y:S02]  /*21740*/  IMAD.MOV.U32 R12, RZ, RZ, 0x1 ;  /* 0x00000001ff0c7424 */ /* 0x000fe400078e00ff */
[----:B------:R-:W-:-:S07]  /*21750*/  IMAD.MOV.U32 R13, RZ, RZ, RZ ;  /* 0x000000ffff0d7224 */ /* 0x000fce00078e00ff */
[----:B------:R-:W-:-:S07]  /*21760*/  LEPC R20, `(.L_x_1528) ;  /* 0x000000001014794e */ /* 0x000fce0000000000 */
[----:B-1----:R-:W-:Y:S05]  /*21770*/  CALL.ABS.NOINC R2 ;  /* 0x0000000002007343 */ /* 0x002fea0003c00000 */
.L_x_1528:
        /* <DEDUP_REMOVED lines=18> */
.L_x_1529:
[----:B-1----:R-:W2:Y:S01]  /*218a0*/  LDL.LU R2, [R1+0x4] ;  /* 0x0000040001027983 */ /* 0x002ea20000300800 */
[----:B------:R-:W1:Y:S01]  /*218b0*/  LDC R0, c[0x0][0x428] ;  /* 0x00010a00ff007b82 */ /* 0x000e620000000800 */
[----:B------:R-:W-:Y:S02]  /*218c0*/  ULDC.64 UR4, c[0x0][0x9f8] ;  /* 0x00027e0000047ab9 */ /* 0x000fe40000000a00 */
[----:B------:R-:W3:Y:S04]  /*218d0*/  LDL R18, [R1+0x8] ;  /* 0x0000080001127983 */ /* 0x000ee80000100800 */
[----:B------:R-:W4:Y:S01]  /*218e0*/  LDL R17, [R1+0xc] ;  /* 0x00000c0001117983 */ /* 0x000f220000100800 */
[----:B-1----:R-:W-:-:S13]  /*218f0*/  ISETP.NE.AND P0, PT, R0, 0x1, PT ;  /* 0x000000010000780c */ /* 0x002fda0003f05270 */
[----:B------:R-:W1:Y:S01]  /*21900*/  @P0 LDC R4, c[0x0][0x430] ;  /* 0x00010c00ff040b82 */ /* 0x000e620000000800 */
[----:B--2---:R-:W-:-:S07]  /*21910*/  IMAD R3, R2, 0x80, R19 ;  /* 0x0000008002037824 */ /* 0x004fce00078e0213 */
[----:B------:R-:W2:Y:S01]  /*21920*/  @P0 LDC R2, c[0x0][0x42c] ;  /* 0x00010b00ff020b82 */ /* 0x000ea20000000800 */
[----:B---3--:R-:W-:Y:S02]  /*21930*/  IMAD.MOV.U32 R0, RZ, RZ, R18 ;  /* 0x000000ffff007224 */ /* 0x008fe400078e0012 */
[----:B--2---:R-:W-:Y:S02]  /*21940*/  @P0 IMAD.HI.U32 R2, R18, R2, RZ ;  /* 0x0000000212020227 */ /* 0x004fe400078e00ff */
[----:B------:R-:W2:Y:S03]  /*21950*/  S2R R18, SR_TID.X ;  /* 0x0000000000127919 */ /* 0x000ea60000002100 */
[----:B-1----:R-:W-:Y:S01]  /*21960*/  @P0 SHF.R.U32.HI R0, RZ, R4, R2 ;  /* 0x00000004ff000219 */ /* 0x002fe20000011602 */
[----:B----4-:R-:W-:Y:S01]  /*21970*/  IMAD.MOV.U32 R2, RZ, RZ, R17 ;  /* 0x000000ffff027224 */ /* 0x010fe200078e0011 */
[----:B------:R-:W-:-:S04]  /*21980*/  ISETP.NE.U32.AND P0, PT, RZ, UR4, PT ;  /* 0x00000004ff007c0c */ /* 0x000fc8000bf05070 */
[----:B------:R-:W-:Y:S01]  /*21990*/  ISETP.NE.AND.EX P0, PT, RZ, UR5, PT, P0 ;  /* 0x00000005ff007c0c */ /* 0x000fe2000bf05300 */
[----:B------:R-:W-:-:S12]  /*219a0*/  ULDC.64 UR4, c[0x0][0xa00] ;  /* 0x0002800000047ab9 */ /* 0x000fd80000000a00 */
[----:B0-----:R-:W0:Y:S01]  /*219b0*/  @P0 LDC.64 R4, c[0x0][0x9f8] ;  /* 0x00027e00ff040b82 */ /* 0x001e220000000a00 */
[----:B--2---:R-:W-:Y:S01]  /*219c0*/  LOP3.LUT R18, R18, 0x7f, RZ, 0xc0, !PT ;  /* 0x0000007f12127812 */ /* 0x004fe200078ec0ff */
[----:B0-----:R-:W-:-:S05]  /*219d0*/  @P0 IMAD.WIDE R4, R17, 0x4, R4 ;  /* 0x0000000411040825 */ /* 0x001fca00078e0204 */
[----:B------:R0:W2:Y:S01]  /*219e0*/  @P0 LDG.E R2, desc[UR46][R4.64] ;  /* 0x0000002e04020981 */ /* 0x0000a2000c1e1900 */
[----:B------:R-:W-:Y:S02]  /*219f0*/  ISETP.NE.AND P1, PT, R18, RZ, PT ;  /* 0x000000ff1200720c */ /* 0x000fe40003f25270 */
[----:B------:R-:W-:Y:S02]  /*21a00*/  ISETP.NE.U32.AND P0, PT, RZ, UR4, PT ;  /* 0x00000004ff007c0c */ /* 0x000fe4000bf05070 */
[----:B------:R-:W-:Y:S02]  /*21a10*/  PLOP3.LUT P3, PT, P1, PT, PT, 0x8, 0x0 ;  /* 0x000000000000781c */ /* 0x000fe40000f6e170 */
[----:B------:R-:W-:-:S04]  /*21a20*/  ISETP.NE.AND.EX P2, PT, RZ, UR5, PT, P0 ;  /* 0x00000005ff007c0c */ /* 0x000fc8000bf45300 */
[----:B0-----:R-:W-:-:S03]  /*21a30*/  SEL R4, R17, RZ, !P2 ;  /* 0x000000ff11047207 */ /* 0x001fc60005000000 */
[----:B------:R-:W-:-:S05]  /*21a40*/  VOTEU.ALL UP1, P1 ;  /* 0x00000000003f7886 */ /* 0x000fca0000820000 */
[----:B------:R-:W-:-:S04]  /*21a50*/  @!UP1 UIADD3 UR8, UP0, UR42, 0x270, URZ ;  /* 0x000002702a089890 */ /* 0x000fc8000ff1e03f */
[----:B------:R-:W-:-:S03]  /*21a60*/  @!UP1 UIADD3.X UR9, URZ, UR43, URZ, UP0, !UPT ;  /* 0x0000002b3f099290 */ /* 0x000fc600087fe43f */
[----:B------:R-:W-:Y:S01]  /*21a70*/  VOTEU.ALL UP0, P1 ;  /* 0x00000000003f7886 */ /* 0x000fe20000800000 */
[----:B--2---:R0:W-:Y:S08]  /*21a80*/  STL [R1+0x28], R2 ;  /* 0x0000280201007387 */ /* 0x0041f00000100800 */
.L_x_1530:
[----:B0-----:R-:W2:Y:S01]  /*21a90*/  LDL R2, [R1+0x8] ;  /* 0x0000080001027983 */ /* 0x001ea20000100800 */
        /* <DEDUP_REMOVED lines=9> */
[----:B-1----:R-:W-:Y:S05]  /*21b30*/  @P3 BRA.U.ANY `(.L_x_1530) ;  /* 0xfffffffd00d43947 */ /* 0x002fea000393ffff */
[----:B------:R-:W-:Y:S01]  /*21b40*/  PLOP3.LUT P2, PT, P1, PT, PT, 0x8, 0x0 ;  /* 0x000000000000781c */ /* 0x000fe20000f4e170 */
[----:B------:R-:W-:Y:S01]  /*21b50*/  VOTEU.ALL UP0, P1 ;  /* 0x00000000003f7886 */ /* 0x000fe20000800000 */
[----:B------:R-:W-:-:S11]  /*21b60*/  UMOV UR4, 0x80 ;  /* 0x0000008000047882 */ /* 0x000fd60000000000 */
.L_x_1531:
        /* <DEDUP_REMOVED lines=24> */
.L_x_1784:
[----:B--2---:R-:W-:Y:S02]  /*21cf0*/  ISETP.NE.AND P0, PT, R14, RZ, PT ;  /* 0x000000ff0e00720c */ /* 0x004fe40003f05270 */
[----:B------:R-:W-:-:S11]  /*21d00*/  PLOP3.LUT P6, PT, PT, PT, PT, 0x8, 0x0 ;  /* 0x000000000000781c */ /* 0x000fd60003fce170 */
[----:B------:R-:W-:Y:S05]  /*21d10*/  @P0 BRA `(.L_x_1533) ;  /* 0x00000008000c0947 */ /* 0x000fea0003800000 */
[----:B------:R-:W-:-:S03]  /*21d20*/  UMOV UR4, 0xffffffff ;  /* 0xffffffff00047882 */ /* 0x000fc60000000000 */
[----:B------:R-:W-:Y:S05]  /*21d30*/  BRA.DIV UR4, `(.L_x_1534) ;  /* 0x0000007204b07947 */ /* 0x000fea000b800000 */
[----:B------:R-:W-:-:S13]  /*21d40*/  ELECT P6, URZ, PT ;  /* 0x00000000003f782f */ /* 0x000fda00038c0000 */
.L_x_1787:
[----:B------:R-:W-:Y:S05]  /*21d50*/  @!P6 BRA `(.L_x_1535) ;  /* 0x000000040080e947 */ /* 0x000fea0003800000 */
[----:B------:R-:W-:Y:S01]  /*21d60*/  ISETP.NE.U32.AND P0, PT, R6, RZ, PT ;  /* 0x000000ff0600720c */ /* 0x000fe20003f05070 */
[----:B------:R-:W-:-:S03]  /*21d70*/  VIADD R8, R16, 0xffffffff ;  /* 0xffffffff10087836 */ /* 0x000fc60000000000 */
[----:B------:R-:W-:-:S13]  /*21d80*/  ISETP.NE.AND.EX P0, PT, R7, RZ, PT, P0 ;  /* 0x000000ff0700720c */ /* 0x000fda0003f05300 */
[----:B------:R-:W-:Y:S05]  /*21d90*/  @!P0 BRA `(.L_x_1536) ;  /* 0x0000000000488947 */ /* 0x000fea0003800000 */
[----:B------:R-:W2:Y:S01]  /*21da0*/  LDC R9, c[0x0][0x41c] ;  /* 0x00010700ff097b82 */ /* 0x000ea20000000800 */
[----:B------:R-:W-:Y:S01]  /*21db0*/  IMAD.MOV.U32 R2, RZ, RZ, R8 ;  /* 0x000000ffff027224 */ /* 0x000fe200078e0008 */
[----:B------:R-:W-:Y:S01]  /*21dc0*/  ULDC.64 UR4, c[0x0][0x408] ;  /* 0x0001020000047ab9 */ /* 0x000fe20000000a00 */
[----:B--2---:R-:W-:-:S13]  /*21dd0*/  ISETP.NE.AND P0, PT, R9, 0x1, PT ;  /* 0x000000010900780c */ /* 0x004fda0003f05270 */
[----:B------:R-:W2:Y:S02]  /*21de0*/  @P0 LDC.64 R10, c[0x0][0x420] ;  /* 0x00010800ff0a0b82 */ /* 0x000ea40000000a00 */
[----:B--2---:R-:W-:-:S05]  /*21df0*/  @P0 IMAD.HI.U32 R10, R8, R10, RZ ;  /* 0x0000000a080a0227 */ /* 0x004fca00078e00ff */
[----:B------:R-:W-:-:S04]  /*21e00*/  @P0 SHF.R.U32.HI R2, RZ, R11, R10 ;  /* 0x0000000bff020219 */ /* 0x000fc8000001160a */
[--C-:B------:R-:W-:Y:S01]  /*21e10*/  SHF.R.S32.HI R11, RZ, 0x1f, R2.reuse ;  /* 0x0000001fff0b7819 */ /* 0x100fe20000011402 */
[--C-:B-1----:R-:W-:Y:S02]  /*21e20*/  IMAD.MOV R5, RZ, RZ, -R2.reuse ;  /* 0x000000ffff057224 */ /* 0x102fe400078e0a02 */
[----:B------:R-:W-:Y:S02]  /*21e30*/  IMAD.MOV.U32 R10, RZ, RZ, R2 ;  /* 0x000000ffff0a7224 */ /* 0x000fe400078e0002 */
        /* <DEDUP_REMOVED lines=8> */
.L_x_1536:
[----:B-1----:R-:W3:Y:S01]  /*21ec0*/  LDL R5, [R1+0x14] ;  /* 0x0000140001057983 */ /* 0x002ee20000100800 */
[----:B------:R-:W-:-:S03]  /*21ed0*/  MOV R9, 0x400 ;  /* 0x0000040000097802 */ /* 0x000fc60000000f00 */
[----:B--2---:R-:W2:Y:S01]  /*21ee0*/  LDL R7, [R1+0x20] ;  /* 0x0000200001077983 */ /* 0x004ea20000100800 */
[----:B------:R-:W1:Y:S01]  /*21ef0*/  S2R R10, SR_CgaCtaId ;  /* 0x00000000000a7919 */ /* 0x000e620000008800 */
[----:B------:R-:W4:Y:S01]  /*21f00*/  S2R R6, SR_TID.X ;  /* 0x0000000000067919 */ /* 0x000f220000002100 */
[----:B-1----:R-:W-:Y:S02]  /*21f10*/  LEA R9, R10, R9, 0x18 ;  /* 0x000000090a097211 */ /* 0x002fe400078ec0ff */
[----:B----4-:R-:W-:-:S04]  /*21f20*/  LOP3.LUT R6, R6, 0x7f, RZ, 0xc0, !PT ;  /* 0x0000007f06067812 */ /* 0x010fc800078ec0ff */
[----:B------:R-:W-:Y:S01]  /*21f30*/  ISETP.NE.AND P0, PT, R6, RZ, PT ;  /* 0x000000ff0600720c */ /* 0x000fe20003f05270 */
[----:B---3--:R-:W-:Y:S01]  /*21f40*/  IMAD R5, R5, 0x8, R9 ;  /* 0x0000000805057824 */ /* 0x008fe200078e0209 */
[----:B--2---:R-:W-:-:S04]  /*21f50*/  SHF.L.U32 R7, R7, 0x1f, RZ ;  /* 0x0000001f07077819 */ /* 0x004fc800000006ff */
[----:B------:R-:W1:Y:S02]  /*21f60*/  SYNCS.PHASECHK.TRANS64.TRYWAIT P2, [R5+URZ+0x28480], R7 ;  /* 0x02848007050075a7 */ /* 0x000e64000804017f */
[----:B-1----:R-:W-:Y:S05]  /*21f70*/  @!P2 BRA `(.L_x_1537) ;  /* 0x000000700040a947 */ /* 0x002fea0003800000 */
.L_x_1788:
        /* <DEDUP_REMOVED lines=8> */
.L_x_1538:
        /* <DEDUP_REMOVED lines=27> */
.L_x_1789:
        /* <DEDUP_REMOVED lines=8> */
.L_x_1540:
        /* <DEDUP_REMOVED lines=19> */
.L_x_1535:
        /* <DEDUP_REMOVED lines=12> */
[----:B------:R-:W-:Y:S01]  /*22420*/  R2UR UR16, R7 ;  /* 0x00000000071072ca */ /* 0x000fe200000e0000 */
[----:B------:R-:W-:Y:S01]  /*22430*/  @P0 IMAD.MOV.U32 R5, RZ, RZ, 0x8000 ;  /* 0x00008000ff050424 */ /* 0x000fe200078e00ff */
[----:B------:R-:W-:Y:S11]  /*22440*/  BAR.SYNC.DEFER_BLOCKING 0x8, 0x120 ;  /* 0x0204800000007b1d */ /* 0x000ff60000010000 */
        /* <DEDUP_REMOVED lines=16> */
.L_x_1533:
        /* <DEDUP_REMOVED lines=13> */
.L_x_1790:
[----:B------:R-:W-:Y:S05]  /*22620*/  BSYNC B0 ;  /* 0x0000000000007941 */ /* 0x000fea0003800000 */
.L_x_1541:
[----:B-1----:R-:W2:Y:S01]  /*22630*/  LDL R4, [R1+0x34] ;  /* 0x0000340001047983 */ /* 0x002ea20000100800 */
[----:B------:R-:W-:-:S05]  /*22640*/  VIADD R16, R16, 0xfffffffe ;  /* 0xfffffffe10107836 */ /* 0x000fca0000000000 */
[----:B--2---:R-:W-:-:S13]  /*22650*/  ISETP.GE.AND P0, PT, R16, R4, PT ;  /* 0x000000041000720c */ /* 0x004fda0003f06270 */
[----:B------:R-:W-:Y:S05]  /*22660*/  @!P0 BRA `(.L_x_1543) ;  /* 0x0000001000748947 */ /* 0x000fea0003800000 */
[----:B------:R1:W5:Y:S01]  /*22670*/  LDL.LU R6, [R1+0x14] ;  /* 0x0000140001067983 */ /* 0x0003620000300800 */
[----:B------:R-:W-:-:S03]  /*22680*/  IMAD.MOV.U32 R20, RZ, RZ, R16 ;  /* 0x000000ffff147224 */ /* 0x000fc600078e0010 */
[----:B------:R1:W5:Y:S04]  /*22690*/  LDL.LU R7, [R1+0x20] ;  /* 0x0000200001077983 */ /* 0x0003680000300800 */
.L_x_1565:
[----:B-----5:R-:W-:Y:S01]  /*226a0*/  VIADD R4, R6, 0x1 ;  /* 0x0000000106047836 */ /* 0x020fe20000000000 */
        /* <DEDUP_REMOVED lines=15> */
[----:B------:R-:W4:Y:S01]  /*227a0*/  LDC R5, c[0x0][0x41c] ;  /* 0x00010700ff057b82 */ /* 0x000f220000000800 */
[----:B------:R-:W-:Y:S02]  /*227b0*/  ULDC.64 UR6, c[0x0][0x408] ;  /* 0x0001020000067ab9 */ /* 0x000fe40000000a00 */
[----:B------:R-:W2:Y:S01]  /*227c0*/  LDL R11, [R1+0x28] ;  /* 0x00002800010b7983 */ /* 0x000ea20000100800 */
[----:B----4-:R-:W-:-:S13]  /*227d0*/  ISETP.NE.AND P0, PT, R5, 0x1, PT ;  /* 0x000000010500780c */ /* 0x010fda0003f05270 */
[----:B------:R-:W4:Y:S02]  /*227e0*/  @P0 LDC.64 R2, c[0x0][0x420] ;  /* 0x00010800ff020b82 */ /* 0x000f240000000a00 */
[----:B----4-:R-:W-:-:S04]  /*227f0*/  @P0 IMAD.HI.U32 R4, R20, R2, RZ ;  /* 0x0000000214040227 */ /* 0x010fc800078e00ff */
[----:B------:R-:W-:Y:S01]  /*22800*/  IMAD.MOV.U32 R2, RZ, RZ, R20 ;  /* 0x000000ffff027224 */ /* 0x000fe200078e0014 */
[----:B------:R-:W-:-:S04]  /*22810*/  @P0 SHF.R.U32.HI R2, RZ, R3, R4 ;  /* 0x00000003ff020219 */ /* 0x000fc80000011604 */
[--C-:B------:R-:W-:Y:S01]  /*22820*/  SHF.R.S32.HI R3, RZ, 0x1f, R2.reuse ;  /* 0x0000001fff037819 */ /* 0x100fe20000011402 */
[----:B------:R-:W-:-:S04]  /*22830*/  IMAD.MOV R8, RZ, RZ, -R2 ;  /* 0x000000ffff087224 */ /* 0x000fc800078e0a02 */
[----:B------:R-:W-:Y:S02]  /*22840*/  IMAD R8, R5, R8, R20 ;  /* 0x0000000805087224 */ /* 0x000fe400078e0214 */
[----:B---3--:R-:W-:-:S04]  /*22850*/  IMAD R4, R12, UR6, RZ ;  /* 0x000000060c047c24 */ /* 0x008fc8000f8e02ff */
[C---:B--2---:R-:W-:Y:S02]  /*22860*/  IMAD R4, R11.reuse, UR7, R4 ;  /* 0x000000070b047c24 */ /* 0x044fe4000f8e0204 */
[----:B------:R-:W-:-:S04]  /*22870*/  IMAD.WIDE.U32 R2, R11, UR6, R2 ;  /* 0x000000060b027c25 */ /* 0x000fc8000f8e0002 */
[----:B------:R-:W-:Y:S01]  /*22880*/  IMAD.IADD R3, R4, 0x1, R3 ;  /* 0x0000000104037824 */ /* 0x000fe200078e0203 */
[----:B------:R-:W-:-:S04]  /*22890*/  LEA R4, P0, R2, UR4, 0x2 ;  /* 0x0000000402047c11 */ /* 0x000fc8000f8010ff */
[----:B------:R-:W-:-:S05]  /*228a0*/  LEA.HI.X R5, R2, UR5, R3, 0x2, P0 ;  /* 0x0000000502057c11 */ /* 0x000fca00080f1403 */
[----:B------:R3:W5:Y:S04]  /*228b0*/  LDG.E R2, desc[UR46][R4.64] ;  /* 0x0000002e04027981 */ /* 0x000768000c1e1900 */
.L_x_1546:
[----:B---3--:R-:W3:Y:S01]  /*228c0*/  S2R R5, SR_CgaCtaId ;  /* 0x0000000000057919 */ /* 0x008ee20000008800 */
[----:B------:R-:W-:Y:S01]  /*228d0*/  MOV R4, 0x400 ;  /* 0x0000040000047802 */ /* 0x000fe20000000f00 */
[----:B------:R-:W-:Y:S01]  /*228e0*/  BSSY B1, `(.L_x_1547) ;  /* 0x0000009000017945 */ /* 0x000fe20003800000 */
[----:B------:R-:W4:Y:S02]  /*228f0*/  S2R R3, SR_TID.X ;  /* 0x0000000000037919 */ /* 0x000f240000002100 */
[----:B---3--:R-:W-:Y:S02]  /*22900*/  LEA R4, R5, R4, 0x18 ;  /* 0x0000000405047211 */ /* 0x008fe400078ec0ff */
[----:B----4-:R-:W-:-:S03]  /*22910*/  LOP3.LUT R3, R3, 0x7f, RZ, 0xc0, !PT ;  /* 0x0000007f03037812 */ /* 0x010fc600078ec0ff */
[----:B------:R-:W-:Y:S01]  /*22920*/  IMAD R5, R10, 0x8, R4 ;  /* 0x000000080a057824 */ /* 0x000fe200078e0204 */
[----:B------:R-:W-:Y:S02]  /*22930*/  SHF.L.U32 R4, R9, 0x1f, RZ ;  /* 0x0000001f09047819 */ /* 0x000fe400000006ff */
[----:B------:R-:W-:Y:S02]  /*22940*/  ISETP.NE.AND P2, PT, R3, RZ, PT ;  /* 0x000000ff0300720c */ /* 0x000fe40003f45270 */
[----:B------:R-:W3:Y:S02]  /*22950*/  SYNCS.PHASECHK.TRANS64.TRYWAIT P0, [R5+URZ+0x28480], R4 ;  /* 0x02848004050075a7 */ /* 0x000ee4000800017f */
[----:B---3--:R-:W-:Y:S09]  /*22960*/  @!P0 BRA `(.L_x_1548) ;  /* 0x00000068000c8947 */ /* 0x008ff20003800000 */
.L_x_1791:
[----:B------:R-:W-:Y:S05]  /*22970*/  BSYNC B1 ;  /* 0x0000000000017941 */ /* 0x000fea0003800000 */
.L_x_1547:
[----:B------:R-:W-:Y:S04]  /*22980*/  BSSY B1, `(.L_x_1549) ;  /* 0x0000009000017945 */ /* 0x000fe80003800000 */
[----:B------:R-:W-:Y:S05]  /*22990*/  @P2 BRA `(.L_x_1550) ;  /* 0x00000000001c2947 */ /* 0x000fea0003800000 */
[----:B------:R-:W2:Y:S02]  /*229a0*/  S2R R3, SR_TID.X ;  /* 0x0000000000037919 */ /* 0x000ea40000002100 */
[----:B--2---:R-:W-:Y:S01]  /*229b0*/  LOP3.LUT R9, R3, 0x1f, RZ, 0xc0, !PT ;  /* 0x0000001f03097812 */ /* 0x004fe200078ec0ff */
[----:B------:R-:W-:-:S03]  /*229c0*/  IMAD.MOV.U32 R3, RZ, RZ, 0x4000 ;  /* 0x00004000ff037424 */ /* 0x000fc600078e00ff */
[----:B------:R-:W-:Y:S01]  /*229d0*/  ISETP.NE.AND P0, PT, R9, RZ, PT ;  /* 0x000000ff0900720c */ /* 0x000fe20003f05270 */
[----:B------:R4:W-:-:S12]  /*229e0*/  SYNCS.ARRIVE.TRANS64 RZ, [R5+URZ+0x28470], R3 ;  /* 0x0284700305ff79a7 */ /* 0x0009d8000800003f */
[----:B----4-:R-:W-:Y:S05]  /*229f0*/  @!P0 BRA `(.L_x_1550) ;  /* 0x0000000000048947 */ /* 0x010fea0003800000 */
[----:B------:R-:W-:Y:S01]  /*22a00*/  BPT.TRAP 0x1 ;  /* 0x000000040000795c */ /* 0x000fe20000300000 */
.L_x_1550:
[----:B------:R-:W-:Y:S05]  /*22a10*/  BSYNC B1 ;  /* 0x0000000000017941 */ /* 0x000fea0003800000 */
.L_x_1549:
[----:B------:R-:W4:Y:S04]  /*22a20*/  LDL R3, [R1+0x14] ;  /* 0x0000140001037983 */ /* 0x000f280000100800 */
[----:B--2---:R-:W2:Y:S01]  /*22a30*/  LDL R9, [R1+0x38] ;  /* 0x0000380001097983 */ /* 0x004ea20000100800 */
[----:B------:R-:W-:Y:S01]  /*22a40*/  IMAD.MOV.U32 R13, RZ, RZ, RZ ;  /* 0x000000ffff0d7224 */ /* 0x000fe200078e00ff */
[----:B------:R-:W-:Y:S01]  /*22a50*/  MOV R10, 0x400 ;  /* 0x00000400000a7802 */ /* 0x000fe20000000f00 */
[----:B------:R-:W-:Y:S01]  /*22a60*/  UIADD3 UR4, UP0, UR42, 0x470, URZ ;  /* 0x000004702a047890 */ /* 0x000fe2000ff1e03f */
[----:B------:R-:W0:Y:S01]  /*22a70*/  S2R R11, SR_CgaCtaId ;  /* 0x00000000000b7919 */ /* 0x000e220000008800 */
[----:B------:R-:W-:Y:S01]  /*22a80*/  PLOP3.LUT P0, PT, PT, PT, PT, 0x80, 0x0 ;  /* 0x000000000000781c */ /* 0x000fe20003f0f070 */
[----:B------:R-:W-:Y:S01]  /*22a90*/  UMOV UR6, 0x0 ;  /* 0x0000000000067882 */ /* 0x000fe20000000000 */
[----:B------:R-:W-:Y:S01]  /*22aa0*/  R2UR UR10, R13 ;  /* 0x000000000d0a72ca */ /* 0x000fe200000e0000 */
[----:B------:R-:W-:Y:S01]  /*22ab0*/  UIADD3.X UR5, URZ, UR43, URZ, UP0, !UPT ;  /* 0x0000002b3f057290 */ /* 0x000fe200087fe43f */
[----:B------:R-:W-:Y:S01]  /*22ac0*/  UMOV UR7, 0x14f00000 ;  /* 0x14f0000000077882 */ /* 0x000fe20000000000 */
[----:B0-----:R-:W-:-:S05]  /*22ad0*/  LEA R10, R11, R10, 0x18 ;  /* 0x0000000a0b0a7211 */ /* 0x001fca00078ec0ff */
[----:B----4-:R-:W-:Y:S02]  /*22ae0*/  IMAD R3, R3, 0x4000, R10 ;  /* 0x0000400003037824 */ /* 0x010fe400078e020a */
[----:B--2---:R-:W-:Y:S02]  /*22af0*/  IMAD R9, R8, 0x40, R9 ;  /* 0x0000004008097824 */ /* 0x004fe400078e0209 */
[----:B------:R-:W-:Y:S02]  /*22b00*/  VIADD R8, R5, 0x28470 ;  /* 0x0002847005087836 */ /* 0x000fe40000000000 */
[----:B------:R-:W-:-:S07]  /*22b10*/  VIADD R10, R3, 0x10000 ;  /* 0x00010000030a7836 */ /* 0x000fce0000000000 */
.L_x_1551:
        /* <DEDUP_REMOVED lines=10> */
[----:B------:R-:W-:Y:S01]  /*22bc0*/  MOV R12, 0x80 ;  /* 0x00000080000c7802 */ /* 0x000fe20000000f00 */
[----:B------:R-:W-:Y:S01]  /*22bd0*/  VIADD R10, R3, 0x12000 ;  /* 0x00012000030a7836 */ /* 0x000fe20000000000 */
[----:B------:R-:W-:Y:S01]  /*22be0*/  PLOP3.LUT P0, PT, PT, PT, PT, 0x80, 0x0 ;  /* 0x000000000000781c */ /* 0x000fe20003f0f070 */
[----:B------:R-:W-:Y:S01]  /*22bf0*/  UMOV UR6, 0x0 ;  /* 0x0000000000067882 */ /* 0x000fe20000000000 */
[----:B------:R-:W-:Y:S01]  /*22c00*/  R2UR UR10, R12 ;  /* 0x000000000c0a72ca */ /* 0x000fe200000e0000 */
[----:B------:R-:W-:-:S14]  /*22c10*/  UMOV UR7, 0x14f00000 ;  /* 0x14f0000000077882 */ /* 0x000fdc0000000000 */
.L_x_1552:
        /* <DEDUP_REMOVED lines=13> */
.L_x_1792:
[----:B------:R-:W-:Y:S05]  /*22cf0*/  BSYNC B1 ;  /* 0x0000000000017941 */ /* 0x000fea0003800000 */
.L_x_1553:
[----:B------:R-:W-:Y:S01]  /*22d00*/  BSSY B1, `(.L_x_1555) ;  /* 0x000000b000017945 */ /* 0x000fe20003800000 */
[----:B------:R-:W-:Y:S02]  /*22d10*/  IMAD.MOV.U32 R10, RZ, RZ, 0x0 ;  /* 0x00000000ff0a7424 */ /* 0x000fe400078e00ff */
[----:B------:R-:W-:Y:S01]  /*22d20*/  IMAD.MOV.U32 R11, RZ, RZ, 0x14f00000 ;  /* 0x14f00000ff0b7424 */ /* 0x000fe200078e00ff */
[----:B------:R-:W-:Y:S06]  /*22d30*/  @P2 BRA `(.L_x_1556) ;  /* 0x00000000001c2947 */ /* 0x000fec0003800000 */
[----:B------:R-:W2:Y:S01]  /*22d40*/  S2R R8, SR_TID.X ;  /* 0x0000000000087919 */ /* 0x000ea20000002100 */
[----:B0--3--:R-:W-:-:S04]  /*22d50*/  IMAD.MOV.U32 R4, RZ, RZ, 0x4000 ;  /* 0x00004000ff047424 */ /* 0x009fc800078e00ff */
[----:B------:R4:W-:Y:S01]  /*22d60*/  SYNCS.ARRIVE.TRANS64 RZ, [R5+URZ+0x28430], R4 ;  /* 0x0284300405ff79a7 */ /* 0x0009e2000800003f */
[----:B--2---:R-:W-:-:S04]  /*22d70*/  LOP3.LUT R8, R8, 0x1f, RZ, 0xc0, !PT ;  /* 0x0000001f08087812 */ /* 0x004fc800078ec0ff */
[----:B------:R-:W-:-:S13]  /*22d80*/  ISETP.NE.AND P0, PT, R8, RZ, PT ;  /* 0x000000ff0800720c */ /* 0x000fda0003f05270 */
[----:B----4-:R-:W-:Y:S05]  /*22d90*/  @!P0 BRA `(.L_x_1556) ;  /* 0x0000000000048947 */ /* 0x010fea0003800000 */
[----:B------:R-:W-:Y:S01]  /*22da0*/  BPT.TRAP 0x1 ;  /* 0x000000040000795c */ /* 0x000fe20000300000 */
.L_x_1556:
[----:B------:R-:W-:Y:S05]  /*22db0*/  BSYNC B1 ;  /* 0x0000000000017941 */ /* 0x000fea0003800000 */
.L_x_1555:
[----:B------:R-:W-:Y:S01]  /*22dc0*/  R2UR UR10, R13 ;  /* 0x000000000d0a72ca */ /* 0x000fe200000e0000 */
[----:B------:R-:W-:Y:S01]  /*22dd0*/  UIADD3 UR4, UP0, UR42, 0x370, URZ ;  /* 0x000003702a047890 */ /* 0x000fe2000ff1e03f */
[----:B------:R-:W-:Y:S01]  /*22de0*/  R2UR UR6, R10 ;  /* 0x000000000a0672ca */ /* 0x000fe200000e0000 */
[----:B0--3--:R-:W-:Y:S01]  /*22df0*/  VIADD R5, R5, 0x28430 ;  /* 0x0002843005057836 */ /* 0x009fe20000000000 */
[----:B------:R-:W-:Y:S01]  /*22e00*/  R2UR UR7, R11 ;  /* 0x000000000b0772ca */ /* 0x000fe200000e0000 */
[----:B------:R-:W-:Y:S01]  /*22e10*/  VIADD R4, R3, 0x20000 ;  /* 0x0002000003047836 */ /* 0x000fe20000000000 */
[----:B------:R-:W-:Y:S01]  /*22e20*/  PLOP3.LUT P0, PT, PT, PT, PT, 0x80, 0x0 ;  /* 0x000000000000781c */ /* 0x000fe20003f0f070 */
[----:B------:R-:W-:-:S12]  /*22e30*/  UIADD3.X UR5, URZ, UR43, URZ, UP0, !UPT ;  /* 0x0000002b3f057290 */ /* 0x000fd800087fe43f */
.L_x_1557:
        /* <DEDUP_REMOVED lines=15> */
.L_x_1558:
        /* <DEDUP_REMOVED lines=9> */
[----:B---3--:R-:W-:Y:S05]  /*22fc0*/  @P0 BRA.U.ANY `(.L_x_1558) ;  /* 0xfffffffd00d80947 */ /* 0x008fea000393ffff */
.L_x_1545:
[----:B------:R-:W-:Y:S05]  /*22fd0*/  BSYNC B0 ;  /* 0x0000000000007941 */ /* 0x000fea0003800000 */
.L_x_1544:
[----:B------:R-:W-:-:S06]  /*22fe0*/  UISETP.NE.AND UP0, UPT, UR36, 0x3, UPT ;  /* 0x000000032400788c */ /* 0x000fcc000bf05270 */
[----:B------:R-:W-:-:S13]  /*22ff0*/  PLOP3.LUT P0, PT, PT, PT, UP0, 0x80, 0x0 ;  /* 0x000000000000781c */ /* 0x000fda0003f0f008 */
[----:B------:R-:W-:Y:S05]  /*23000*/  @!P0 BRA `(.L_x_1559) ;  /* 0x0000000000048947 */ /* 0x000fea0003800000 */
[----:B------:R-:W-:Y:S01]  /*23010*/  BPT.TRAP 0x1 ;  /* 0x000000040000795c */ /* 0x000fe20000300000 */
.L_x_1559:
[----:B------:R-:W3:Y:S01]  /*23020*/  S2R R5, SR_CgaCtaId ;  /* 0x0000000000057919 */ /* 0x000ee20000008800 */
[----:B------:R-:W-:Y:S01]  /*23030*/  IMAD.U32 R3, RZ, RZ, UR38 ;  /* 0x00000026ff037e24 */ /* 0x000fe2000f8e00ff */
[----:B------:R-:W-:Y:S01]  /*23040*/  MOV R4, 0x400 ;  /* 0x0000040000047802 */ /* 0x000fe20000000f00 */
[----:B------:R-:W-:Y:S03]  /*23050*/  BSSY B0, `(.L_x_1560) ;  /* 0x0000008000007945 */ /* 0x000fe60003800000 */
[----:B------:R-:W-:Y:S02]  /*23060*/  ISETP.NE.AND P0, PT, R3, 0x3, PT ;  /* 0x000000030300780c */ /* 0x000fe40003f05270 */
[----:B------:R-:W-:-:S04]  /*23070*/  LOP3.LUT R3, R7, 0x1, RZ, 0x3c, !PT ;  /* 0x0000000107037812 */ /* 0x000fc800078e3cff */
[----:B------:R-:W-:Y:S02]  /*23080*/  SHF.L.U32 R3, R3, 0x1f, RZ ;  /* 0x0000001f03037819 */ /* 0x000fe400000006ff */
[----:B---3--:R-:W-:-:S05]  /*23090*/  LEA R4, R5, R4, 0x18 ;  /* 0x0000000405047211 */ /* 0x008fca00078ec0ff */
[----:B------:R-:W-:-:S04]  /*230a0*/  IMAD R21, R6, 0x8, R4 ;  /* 0x0000000806157824 */ /* 0x000fc800078e0204 */
[----:B------:R-:W3:Y:S02]  /*230b0*/  SYNCS.PHASECHK.TRANS64.TRYWAIT P2, [R21+URZ+0x28470], R3 ;  /* 0x02847003150075a7 */ /* 0x000ee4000804017f */
[----:B---3--:R-:W-:Y:S05]  /*230c0*/  @!P2 BRA `(.L_x_1561) ;  /* 0x00000060005ca947 */ /* 0x008fea0003800000 */
.L_x_1793:
[----:B------:R-:W-:Y:S05]  /*230d0*/  BSYNC B0 ;  /* 0x0000000000007941 */ /* 0x000fea0003800000 */
.L_x_1560:
[----:B------:R-:W-:Y:S05]  /*230e0*/  @!P0 BRA `(.L_x_1562) ;  /* 0x0000000000048947 */ /* 0x000fea0003800000 */
[----:B------:R-:W-:Y:S01]  /*230f0*/  BPT.TRAP 0x1 ;  /* 0x000000040000795c */ /* 0x000fe20000300000 */
.L_x_1562:
[----:B------:R-:W-:Y:S01]  /*23100*/  SHF.L.U32 R4, R7, 0x1f, RZ ;  /* 0x0000001f07047819 */ /* 0x000fe200000006ff */
[----:B---3--:R-:W-:-:S03]  /*23110*/  IMAD.SHL.U32 R3, R6, 0x4000, RZ ;  /* 0x0000400006037824 */ /* 0x008fc600078e00ff */
[----:B------:R-:W3:Y:S02]  /*23120*/  SYNCS.PHASECHK.TRANS64.TRYWAIT P2, [R21+URZ+0x28460], R4 ;  /* 0x02846004150075a7 */ /* 0x000ee4000804017f */
[----:B---3--:R-:W-:Y:S05]  /*23130*/  @!P2 BRA `(.L_x_1563) ;  /* 0x000000600054a947 */ /* 0x008fea0003800000 */
.L_x_1794:
[----:B------:R-:W4:Y:S04]  /*23140*/  LDL R12, [R1+0x3c] ;  /* 0x00003c00010c7983 */ /* 0x000f280000100800 */
[----:B------:R0:W-:Y:S04]  /*23150*/  STL [R1+0x58], R2 ;  /* 0x0000580201007387 */ /* 0x0001e80000100800 */
[----:B0-----:R-:W2:Y:S01]  /*23160*/  LDL R2, [R1+0x10] ;  /* 0x0000100001027983 */ /* 0x001ea20000100800 */
[----:B------:R-:W-:-:S03]  /*23170*/  MOV R13, 0x400 ;  /* 0x00000400000d7802 */ /* 0x000fc60000000f00 */
[----:B------:R0:W-:Y:S01]  /*23180*/  STL [R1+0x54], R0 ;  /* 0x0000540001007387 */ /* 0x0001e20000100800 */
[----:B------:R-:W1:Y:S03]  /*23190*/  S2R R14, SR_CgaCtaId ;  /* 0x00000000000e7919 */ /* 0x000e660000008800 */
[----:B0-----:R-:W3:Y:S01]  /*231a0*/  LDL R0, [R1+0x18] ;  /* 0x0000180001007983 */ /* 0x001ee20000100800 */
[----:B------:R-:W-:Y:S05]  /*231b0*/  WARPSYNC.ALL ;  /* 0x0000000000007948 */ /* 0x000fea0003800000 */
[----:B-1----:R-:W-:Y:S01]  /*231c0*/  LEA R13, R14, R13, 0x18 ;  /* 0x0000000d0e0d7211 */ /* 0x002fe200078ec0ff */
[----:B------:R-:W0:Y:S01]  /*231d0*/  S2R R19, SR_CgaCtaId ;  /* 0x0000000000137919 */ /* 0x000e220000008800 */
[----:B------:R-:W-:Y:S01]  /*231e0*/  MOV R18, 0x400 ;  /* 0x0000040000127802 */ /* 0x000fe20000000f00 */
[----:B------:R-:W-:-:S03]  /*231f0*/  VIADD R16, R3, 0x1000 ;  /* 0x0000100003107836 */ /* 0x000fc60000000000 */
[----:B0-----:R-:W-:-:S05]  /*23200*/  LEA R18, R19, R18, 0x18 ;  /* 0x0000001213127211 */ /* 0x001fca00078ec0ff */
[----:B------:R-:W-:Y:S01]  /*23210*/  VIADD R18, R18, 0x8000 ;  /* 0x0000800012127836 */ /* 0x000fe20000000000 */
[----:B---3--:R-:W-:-:S05]  /*23220*/  LOP3.LUT R4, R3, R0, RZ, 0xfc, !PT ;  /* 0x0000000003047212 */ /* 0x008fca00078efcff */
[----:B------:R-:W-:-:S06]  /*23230*/  IMAD.IADD R4, R13, 0x1, R4 ;  /* 0x000000010d047824 */ /* 0x000fcc00078e0204 */
[----:B------:R-:W0:Y:S01]  /*23240*/  LDSM.16.MT88.4 R4, [R4+0x10000] ;  /* 0x010000000404783b */ /* 0x000e220000004200 */
[----:B----4-:R-:W-:Y:S02]  /*23250*/  IADD3 R17, R13, R12, R3 ;  /* 0x0000000c0d117210 */ /* 0x010fe40007ffe003 */
[----:B--2---:R-:W-:Y:S02]  /*23260*/  LOP3.LUT R12, R3, R2, RZ, 0xfc, !PT ;  /* 0x00000002030c7212 */ /* 0x004fe400078efcff */
[C-C-:B0-----:R-:W-:Y:S02]  /*23270*/  PRMT R8, R4.reuse, 0x6420, R5.reuse ;  /* 0x0000642004087816 */ /* 0x141fe40000000005 */
[----:B------:R-:W-:Y:S02]  /*23280*/  PRMT R9, R4, 0x7531, R5 ;  /* 0x0000753104097816 */ /* 0x000fe40000000005 */
[C-C-:B------:R-:W-:Y:S02]  /*23290*/  PRMT R10, R6.reuse, 0x6420, R7.reuse ;  /* 0x00006420060a7816 */ /* 0x140fe40000000007 */
[----:B------:R-:W-:-:S02]  /*232a0*/  PRMT R11, R6, 0x7531, R7 ;  /* 0x00007531060b7816 */ /* 0x000fc40000000007 */
[----:B------:R-:W0:Y:S01]  /*232b0*/  LDSM.16.MT88.4 R4, [R17+0x10000] ;  /* 0x010000001104783b */ /* 0x000e220000004200 */
[----:B------:R-:W-:-:S05]  /*232c0*/  IMAD.IADD R12, R18, 0x1, R12 ;  /* 0x00000001120c7824 */ /* 0x000fca00078e020c */
[----:B------:R0:W-:Y:S02]  /*232d0*/  STSM.16.M88.4 [R12], R8 ;  /* 0x000000080c007844 */ /* 0x0001e40000000200 */
[C-C-:B0-----:R-:W-:Y:S02]  /*232e0*/  PRMT R8, R4.reuse, 0x6420, R5.reuse ;  /* 0x0000642004087816 */ /* 0x141fe40000000005 */
[----:B------:R-:W-:Y:S02]  /*232f0*/  PRMT R9, R4, 0x7531, R5 ;  /* 0x0000753104097816 */ /* 0x000fe40000000005 */
[----:B------:R-:W-:Y:S02]  /*23300*/  LOP3.LUT R4, R16, R2, RZ, 0xfc, !PT ;  /* 0x0000000210047212 */ /* 0x000fe400078efcff */
[C-C-:B------:R-:W-:Y:S02]  /*23310*/  PRMT R10, R6.reuse, 0x6420, R7.reuse ;  /* 0x00006420060a7816 */ /* 0x140fe40000000007 */
[----:B------:R-:W-:Y:S01]  /*23320*/  PRMT R11, R6, 0x7531, R7 ;  /* 0x00007531060b7816 */ /* 0x000fe20000000007 */
[----:B------:R-:W-:-:S05]  /*23330*/  IMAD.IADD R4, R18, 0x1, R4 ;  /* 0x0000000112047824 */ /* 0x000fca00078e0204 */
[----:B------:R0:W-:Y:S02]  /*23340*/  STSM.16.M88.4 [R4], R8 ;  /* 0x0000000804007844 */ /* 0x0001e40000000200 */
[----:B0-----:R-:W-:-:S05]  /*23350*/  VIADD R8, R3, 0x2000 ;  /* 0x0000200003087836 */ /* 0x001fca0000000000 */
[----:B------:R-:W-:-:S05]  /*23360*/  LOP3.LUT R4, R8, R0, RZ, 0xfc, !PT ;  /* 0x0000000008047212 */ /* 0x000fca00078efcff */
[----:B------:R-:W-:-:S06]  /*23370*/  IMAD.IADD R4, R13, 0x1, R4 ;  /* 0x000000010d047824 */ /* 0x000fcc00078e0204 */
[----:B------:R-:W0:Y:S01]  /*23380*/  LDSM.16.MT88.4 R4, [R4+0x10000] ;  /* 0x010000000404783b */ /* 0x000e220000004200 */
[----:B------:R-:W-:-:S05]  /*23390*/  LOP3.LUT R8, R8, R2, RZ, 0xfc, !PT ;  /* 0x0000000208087212 */ /* 0x000fca00078efcff */
[----:B------:R-:W-:Y:S01]  /*233a0*/  IMAD.IADD R8, R18, 0x1, R8 ;  /* 0x0000000112087824 */ /* 0x000fe200078e0208 */
[C-C-:B0-----:R-:W-:Y:S02]  /*233b0*/  PRMT R12, R4.reuse, 0x6420, R5.reuse ;  /* 0x00006420040c7816 */ /* 0x141fe40000000005 */
[----:B------:R-:W-:Y:S02]  /*233c0*/  PRMT R13, R4, 0x7531, R5 ;  /* 0x00007531040d7816 */ /* 0x000fe40000000005 */
[C-C-:B------:R-:W-:Y:S02]  /*233d0*/  PRMT R14, R6.reuse, 0x6420, R7.reuse ;  /* 0x00006420060e7816 */ /* 0x140fe40000000007 */
[----:B------:R-:W-:Y:S02]  /*233e0*/  PRMT R15, R6, 0x7531, R7 ;  /* 0x00007531060f7816 */ /* 0x000fe40000000007 */
[----:B------:R-:W0:Y:S04]  /*233f0*/  LDSM.16.MT88.4 R4, [R17+0x12000] ;  /* 0x012000001104783b */ /* 0x000e280000004200 */
[----:B------:R1:W-:Y:S04]  /*23400*/  STSM.16.M88.4 [R8], R12 ;  /* 0x0000000c08007844 */ /* 0x0003e80000000200 */
[----:B-1----:R-:W2:Y:S01]  /*23410*/  LDL R14, [R1+0x48] ;  /* 0x00004800010e7983 */ /* 0x002ea20000100800 */
[----:B------:R-:W-:-:S03]  /*23420*/  VIADD R12, R3, 0x3000 ;  /* 0x00003000030c7836 */ /* 0x000fc60000000000 */
[----:B------:R-:W3:Y:S04]  /*23430*/  LDL R15, [R1+0x2c] ;  /* 0x00002c00010f7983 */ /* 0x000ee80000100800 */
[----:B------:R-:W4:Y:S01]  /*23440*/  LDL R13, [R1+0x40] ;  /* 0x00004000010d7983 */ /* 0x000f220000100800 */
[C-C-:B0-----:R-:W-:Y:S02]  /*23450*/  PRMT R8, R4.reuse, 0x6420, R5.reuse ;  /* 0x0000642004087816 */ /* 0x141fe40000000005 */
[----:B------:R-:W-:Y:S02]  /*23460*/  PRMT R9, R4, 0x7531, R5 ;  /* 0x0000753104097816 */ /* 0x000fe40000000005 */
[----:B------:R-:W-:Y:S02]  /*23470*/  LOP3.LUT R4, R12, R2, RZ, 0xfc, !PT ;  /* 0x000000020c047212 */ /* 0x000fe400078efcff */
[----:B------:R-:W-:-:S02]  /*23480*/  PRMT R10, R6, 0x6420, R7 ;  /* 0x00006420060a7816 */ /* 0x000fc40000000007 */
[----:B------:R-:W-:Y:S01]  /*23490*/  PRMT R11, R6, 0x7531, R7 ;  /* 0x00007531060b7816 */ /* 0x000fe20000000007 */
[----:B--2---:R-:W-:-:S05]  /*234a0*/  IMAD.IADD R4, R14, 0x1, R4 ;  /* 0x000000010e047824 */ /* 0x004fca00078e0204 */
[----:B------:R0:W-:Y:S04]  /*234b0*/  STSM.16.M88.4 [R4], R8 ;  /* 0x0000000804007844 */ /* 0x0001e80000000200 */
[----:B0-----:R-:W2:Y:S01]  /*234c0*/  LDL R10, [R1+0x44] ;  /* 0x00004400010a7983 */ /* 0x001ea20000100800 */
[-C--:B------:R-:W-:Y:S02]  /*234d0*/  LOP3.LUT R16, R16, R0.reuse, RZ, 0xfc, !PT ;  /* 0x0000000010107212 */ /* 0x080fe400078efcff */
[----:B------:R-:W-:-:S03]  /*234e0*/  LOP3.LUT R12, R12, R0, RZ, 0xfc, !PT ;  /* 0x000000000c0c7212 */ /* 0x000fc600078efcff */
[----:B---3--:R-:W-:-:S06]  /*234f0*/  IMAD.IADD R4, R15, 0x1, R16 ;  /* 0x000000010f047824 */ /* 0x008fcc00078e0210 */
[----:B------:R-:W0:Y:S01]  /*23500*/  LDSM.16.MT88.4 R4, [R4+0x10000] ;  /* 0x010000000404783b */ /* 0x000e220000004200 */
[----:B------:R-:W-:Y:S02]  /*23510*/  MOV R11, R17 ;  /* 0x00000011000b7202 */ /* 0x000fe40000000f00 */
[C-C-:B0-----:R-:W-:Y:S02]  /*23520*/  PRMT R16, R4.reuse, 0x6420, R5.reuse ;  /* 0x0000642004107816 */ /* 0x141fe40000000005 */
[----:B------:R-:W-:Y:S02]  /*23530*/  PRMT R17, R4, 0x7531, R5 ;  /* 0x0000753104117816 */ /* 0x000fe40000000005 */
[C-C-:B------:R-:W-:Y:S02]  /*23540*/  PRMT R18, R6.reuse, 0x6420, R7.reuse ;  /* 0x0000642006127816 */ /* 0x140fe40000000007 */
[----:B------:R-:W-:Y:S02]  /*23550*/  PRMT R19, R6, 0x7531, R7 ;  /* 0x0000753106137816 */ /* 0x000fe40000000007 */
[----:B------:R-:W0:Y:S01]  /*23560*/  LDSM.16.MT88.4 R4, [R11+0x11000] ;  /* 0x011000000b04783b */ /* 0x000e220000004200 */
[----:B--2---:R-:W-:-:S05]  /*23570*/  IMAD.IADD R3, R10, 0x1, R3 ;  /* 0x000000010a037824 */ /* 0x004fca00078e0203 */
[----:B------:R-:W-:Y:S02]  /*23580*/  IADD3 R8, R14, R3, R2 ;  /* 0x000000030e087210 */ /* 0x000fe40007ffe002 */
[----:B------:R1:W5:Y:S04]  /*23590*/  LDL.LU R2, [R1+0x58] ;  /* 0x0000580001027983 */ /* 0x0003680000300800 */
[----:B------:R1:W5:Y:S01]  /*235a0*/  LDL.LU R0, [R1+0x54] ;  /* 0x0000540001007983 */ /* 0x0003620000300800 */
[----:B0-----:R-:W-:-:S03]  /*235b0*/  PRMT R9, R4, 0x7531, R5 ;  /* 0x0000753104097816 */ /* 0x001fc60000000005 */
[----:B------:R0:W-:Y:S01]  /*235c0*/  STSM.16.M88.4 [R8], R16 ;  /* 0x0000001008007844 */ /* 0x0001e20000000200 */
[----:B------:R-:W-:Y:S02]  /*235d0*/  PRMT R10, R6, 0x6420, R7 ;  /* 0x00006420060a7816 */ /* 0x000fe40000000007 */
[----:B----4-:R-:W-:Y:S01]  /*235e0*/  IADD3 R3, R14, R13, R3 ;  /* 0x0000000d0e037210 */ /* 0x010fe20007ffe003 */
[----:B0-----:R-:W-:Y:S01]  /*235f0*/  IMAD.MOV.U32 R19, RZ, RZ, R8 ;  /* 0x000000ffff137224 */ /* 0x001fe200078e0008 */
[----:B------:R-:W-:Y:S01]  /*23600*/  PRMT R8, R4, 0x6420, R5 ;  /* 0x0000642004087816 */ /* 0x000fe20000000005 */
[----:B------:R-:W-:Y:S01]  /*23610*/  IMAD.MOV.U32 R18, RZ, RZ, R11 ;  /* 0x000000ffff127224 */ /* 0x000fe200078e000b */
[----:B------:R-:W-:Y:S01]  /*23620*/  PRMT R11, R6, 0x7531, R7 ;  /* 0x00007531060b7816 */ /* 0x000fe20000000007 */
[----:B------:R-:W-:-:S04]  /*23630*/  IMAD.IADD R4, R15, 0x1, R12 ;  /* 0x000000010f047824 */ /* 0x000fc800078e020c */
[----:B------:R-:W-:Y:S04]  /*23640*/  STSM.16.M88.4 [R3], R8 ;  /* 0x0000000803007844 */ /* 0x000fe80000000200 */
[----:B------:R-:W0:Y:S02]  /*23650*/  LDSM.16.MT88.4 R4, [R4+0x10000] ;  /* 0x010000000404783b */ /* 0x000e240000004200 */
[C-C-:B0-----:R-:W-:Y:S02]  /*23660*/  PRMT R12, R4.reuse, 0x6420, R5.reuse ;  /* 0x00006420040c7816 */ /* 0x141fe40000000005 */
        /* <DEDUP_REMOVED lines=15> */
[----:B0-----:R-:W0:Y:S01]  /*23760*/  FENCE.VIEW.ASYNC.S ;  /* 0x00000000000073c6 */ /* 0x001e220000000000 */
[----:B------:R-:W-:Y:S05]  /*23770*/  @!P0 BRA `(.L_x_1564) ;  /* 0x0000000000048947 */ /* 0x000fea0003800000 */
[----:B------:R-:W-:Y:S01]  /*23780*/  BPT.TRAP 0x1 ;  /* 0x000000040000795c */ /* 0x000fe20000300000 */
.L_x_1564:
[----:B-1----:R-:W2:Y:S01]  /*23790*/  LDL R3, [R1+0x34] ;  /* 0x0000340001037983 */ /* 0x002ea20000100800 */
[----:B0-----:R0:W-:Y:S03]  /*237a0*/  SYNCS.ARRIVE.TRANS64.A1T0 RZ, [R21+URZ+0x28450], RZ ;  /* 0x028450ff15ff79a7 */ /* 0x0011e6000810003f */
[----:B------:R3:W5:Y:S04]  /*237b0*/  LDL R6, [R1+0x14] ;  /* 0x0000140001067983 */ /* 0x0007680000100800 */
[----:B------:R3:W5:Y:S01]  /*237c0*/  LDL R7, [R1+0x20] ;  /* 0x0000200001077983 */ /* 0x0007620000100800 */
[----:B0-----:R-:W-:-:S05]  /*237d0*/  @!P1 VIADD R21, R21, 0x28480 ;  /* 0x0002848015159836 */ /* 0x001fca0000000000 */
[----:B------:R-:W-:Y:S01]  /*237e0*/  @!P1 PRMT R21, RZ, 0x654, R21 ;  /* 0x00000654ff159816 */ /* 0x000fe20000000015 */
[----:B------:R-:W-:Y:S06]  /*237f0*/  BAR.SYNC.DEFER_BLOCKING 0x2, 0x80 ;  /* 0x0082000000007b1d */ /* 0x000fec0000010000 */
[----:B------:R3:W-:Y:S01]  /*23800*/  @!P1 SYNCS.ARRIVE.TRANS64.RED.A1T0 RZ, [R21+URZ], RZ ;  /* 0x000000ff15ff99a7 */ /* 0x0007e2000810043f */
[C---:B--2---:R-:W-:Y:S01]  /*23810*/  ISETP.GT.AND P0, PT, R20.reuse, R3, PT ;  /* 0x000000031400720c */ /* 0x044fe20003f04270 */
[----:B------:R-:W-:-:S12]  /*23820*/  VIADD R20, R20, 0xffffffff ;  /* 0xffffffff14147836 */ /* 0x000fd80000000000 */
[----:B---3--:R-:W-:Y:S05]  /*23830*/  @P0 BRA `(.L_x_1565) ;  /* 0xffffffec00980947 */ /* 0x008fea000383ffff */
.L_x_1543:
[----:B------:R-:W-:Y:S04]  /*23840*/  BSSY B0, `(.L_x_1566) ;  /* 0x000000f000007945 */ /* 0x000fe80003800000 */
[----:B------:R-:W-:Y:S05]  /*23850*/  @P1 BRA `(.L_x_1567) ;  /* 0x0000000000341947 */ /* 0x000fea0003800000 */
[----:B------:R-:W1:Y:S01]  /*23860*/  S2R R3, SR_LANEID ;  /* 0x0000000000037919 */ /* 0x000e620000000000 */
[----:B------:R-:W-:Y:S02]  /*23870*/  VOTEU.ANY UR4, UPT, PT ;  /* 0x0000000000047886 */ /* 0x000fe400038e0100 */
[----:B-----5:R-:W1:Y:S08]  /*23880*/  FLO.U32 R0, UR4 ;  /* 0x0000000400007d00 */ /* 0x020e7000080e0000 */
[----:B------:R-:W2:Y:S01]  /*23890*/  POPC R5, UR4 ;  /* 0x0000000400057d09 */ /* 0x000ea20008000000 */
[----:B-1----:R-:W-:-:S02]  /*238a0*/  ISETP.EQ.U32.AND P0, PT, R0, R3, PT ;  /* 0x000000030000720c */ /* 0x002fc40003f02070 */
[----:B------:R-:W2:Y:S11]  /*238b0*/  LDC.64 R2, c[0x0][0xc38] ;  /* 0x00030e00ff027b82 */ /* 0x000eb60000000a00 */
[----:B--2---:R-:W2:Y:S01]  /*238c0*/  @P0 ATOMG.E.ADD.STRONG.GPU PT, R3, desc[UR46][R2.64], R5 ;  /* 0x00000005020309a8 */ /* 0x004ea200081ee1ee */
[----:B------:R-:W1:Y:S02]  /*238d0*/  S2R R4, SR_LTMASK ;  /* 0x0000000000047919 */ /* 0x000e640000003900 */
[----:B-1----:R-:W-:-:S04]  /*238e0*/  LOP3.LUT R4, R4, UR4, RZ, 0xc0, !PT ;  /* 0x0000000404047c12 */ /* 0x002fc8000f8ec0ff */
[----:B------:R-:W1:Y:S01]  /*238f0*/  POPC R7, R4 ;  /* 0x0000000400077309 */ /* 0x000e620000000000 */
[----:B--2---:R-:W1:Y:S02]  /*23900*/  SHFL.IDX PT, R0, R3, R0, 0x1f ;  /* 0x00001f0003007589 */ /* 0x004e6400000e0000 */
[----:B-1----:R-:W-:-:S05]  /*23910*/  IADD3 R0, R0, UR37, R7 ;  /* 0x0000002500007c10 */ /* 0x002fca000fffe007 */
[----:B------:R1:W-:Y:S02]  /*23920*/  STL [R1], R0 ;  /* 0x0000000001007387 */ /* 0x0003e40000100800 */
.L_x_1567:
[----:B------:R-:W-:Y:S05]  /*23930*/  BSYNC B0 ;  /* 0x0000000000007941 */ /* 0x000fea0003800000 */
.L_x_1566:
[----:B------:R-:W-:-:S06]  /*23940*/  UISETP.NE.AND UP0, UPT, UR36, 0x3, UPT ;  /* 0x000000032400788c */ /* 0x000fcc000bf05270 */
[----:B------:R-:W-:-:S13]  /*23950*/  PLOP3.LUT P0, PT, PT, PT, UP0, 0x80, 0x0 ;  /* 0x000000000000781c */ /* 0x000fda0003f0f008 */
[----:B------:R-:W-:Y:S05]  /*23960*/  @!P0 BRA `(.L_x_1568) ;  /* 0x0000000000048947 */ /* 0x000fea0003800000 */
[----:B------:R-:W-:Y:S01]  /*23970*/  BPT.TRAP 0x1 ;  /* 0x000000040000795c */ /* 0x000fe20000300000 */
.L_x_1568:
[----:B------:R-:W2:Y:S04]  /*23980*/  LDL R3, [R1+0x20] ;  /* 0x0000200001037983 */ /* 0x000ea80000100800 */
[----:B-----5:R-:W3:Y:S01]  /*23990*/  LDL R2, [R1+0x14] ;  /* 0x0000140001027983 */ /* 0x020ee20000100800 */
[----:B------:R-:W-:Y:S01]  /*239a0*/  MOV R4, 0x400 ;  /* 0x0000040000047802 */ /* 0x000fe20000000f00 */
[----:B-1----:R-:W-:Y:S01]  /*239b0*/  IMAD.U32 R0, RZ, RZ, UR38 ;  /* 0x00000026ff007e24 */ /* 0x002fe2000f8e00ff */
[----:B------:R-:W-:Y:S01]  /*239c0*/  BSSY B0, `(.L_x_1569) ;  /* 0x0000009000007945 */ /* 0x000fe20003800000 */
[----:B------:R-:W1:Y:S03]  /*239d0*/  S2R R5, SR_CgaCtaId ;  /* 0x0000000000057919 */ /* 0x000e660000008800 */
[----:B------:R-:W-:-:S02]  /*239e0*/  ISETP.NE.AND P2, PT, R0, 0x3, PT ;  /* 0x000000030000780c */ /* 0x000fc40003f45270 */
[----:B-1----:R-:W-:Y:S02]  /*239f0*/  LEA R4, R5, R4, 0x18 ;  /* 0x0000000405047211 */ /* 0x002fe400078ec0ff */
[----:B--2---:R-:W-:-:S04]  /*23a00*/  LOP3.LUT R3, R3, 0x1, RZ, 0x3c, !PT ;  /* 0x0000000103037812 */ /* 0x004fc800078e3cff */
[----:B------:R-:W-:Y:S01]  /*23a10*/  SHF.L.U32 R3, R3, 0x1f, RZ ;  /* 0x0000001f03037819 */ /* 0x000fe200000006ff */
[----:B---3--:R-:W-:-:S04]  /*23a20*/  IMAD R0, R2, 0x8, R4 ;  /* 0x0000000802007824 */ /* 0x008fc800078e0204 */
[----:B------:R-:W1:Y:S02]  /*23a30*/  SYNCS.PHASECHK.TRANS64.TRYWAIT P0, [R0+URZ+0x28470], R3 ;  /* 0x02847003000075a7 */ /* 0x000e64000800017f */
[----:B-1----:R-:W-:Y:S05]  /*23a40*/  @!P0 BRA `(.L_x_1570) ;  /* 0x0000005800248947 */ /* 0x002fea0003800000 */
.L_x_1795:
[----:B------:R-:W-:Y:S05]  /*23a50*/  BSYNC B0 ;  /* 0x0000000000007941 */ /* 0x000fea0003800000 */
.L_x_1569:
[----:B------:R-:W-:Y:S05]  /*23a60*/  @!P2 BRA `(.L_x_1571) ;  /* 0x000000000004a947 */ /* 0x000fea0003800000 */
[----:B------:R-:W-:Y:S01]  /*23a70*/  BPT.TRAP 0x1 ;  /* 0x000000040000795c */ /* 0x000fe20000300000 */
.L_x_1571:
[----:B------:R-:W1:Y:S02]  /*23a80*/  LDL R2, [R1+0x20] ;  /* 0x0000200001027983 */ /* 0x000e640000100800 */
[----:B-1----:R-:W-:-:S04]  /*23a90*/  SHF.L.U32 R3, R2, 0x1f, RZ ;  /* 0x0000001f02037819 */ /* 0x002fc800000006ff */
[----:B------:R-:W1:Y:S02]  /*23aa0*/  SYNCS.PHASECHK.TRANS64.TRYWAIT P0, [R0+URZ+0x28460], R3 ;  /* 0x02846003000075a7 */ /* 0x000e64000800017f */
[----:B-1----:R-:W-:Y:S05]  /*23ab0*/  @!P0 BRA `(.L_x_1572) ;  /* 0x00000058001c8947 */ /* 0x002fea0003800000 */
.L_x_1796:
[----:B------:R-:W2:Y:S04]  /*23ac0*/  LDL R2, [R1+0x14] ;  /* 0x0000140001027983 */ /* 0x000ea80000100800 */
[----:B------:R-:W3:Y:S04]  /*23ad0*/  LDL R14, [R1+0x18] ;  /* 0x00001800010e7983 */ /* 0x000ee80000100800 */
[----:B------:R-:W4:Y:S04]  /*23ae0*/  LDL R12, [R1+0x3c] ;  /* 0x00003c00010c7983 */ /* 0x000f280000100800 */
[----:B------:R1:W-:Y:S04]  /*23af0*/  STL [R1+0x54], R0 ;  /* 0x0000540001007387 */ /* 0x0003e80000100800 */
[----:B-1----:R-:W4:Y:S04]  /*23b00*/  LDL R0, [R1+0x10] ;  /* 0x0000100001007983 */ /* 0x002f280000100800 */
[----:B------:R-:W4:Y:S01]  /*23b10*/  LDL.LU R19, [R1+0x48] ;  /* 0x0000480001137983 */ /* 0x000f220000300800 */
[----:B0-----:R-:W0:Y:S01]  /*23b20*/  S2R R18, SR_CgaCtaId ;  /* 0x0000000000127919 */ /* 0x001e220000008800 */
[----:B------:R-:W-:Y:S01]  /*23b30*/  MOV R17, 0x400 ;  /* 0x0000040000117802 */ /* 0x000fe20000000f00 */
[----:B------:R-:W-:Y:S05]  /*23b40*/  WARPSYNC.ALL ;  /* 0x0000000000007948 */ /* 0x000fea0003800000 */
[----:B0-----:R-:W-:-:S02]  /*23b50*/  LEA R17, R18, R17, 0x18 ;  /* 0x0000001112117211 */ /* 0x001fc400078ec0ff */
[----:B------:R-:W4:Y:S01]  /*23b60*/  LDL R18, [R1+0x40] ;  /* 0x0000400001127983 */ /* 0x000f220000100800 */
[----:B--2---:R-:W-:-:S05]  /*23b70*/  IMAD.SHL.U32 R3, R2, 0x4000, RZ ;  /* 0x0000400002037824 */ /* 0x004fca00078e00ff */
[----:B---3--:R-:W-:-:S05]  /*23b80*/  LOP3.LUT R2, R3, R14, RZ, 0xfc, !PT ;  /* 0x0000000e03027212 */ /* 0x008fca00078efcff */
[----:B------:R-:W-:-:S05]  /*23b90*/  IMAD.IADD R13, R17, 0x1, R2 ;  /* 0x00000001110d7824 */ /* 0x000fca00078e0202 */
[----:B------:R-:W0:Y:S01]  /*23ba0*/  LDSM.16.MT88.4 R4, [R13+0x10000] ;  /* 0x010000000d04783b */ /* 0x000e220000004200 */
[----:B----4-:R-:W-:Y:S02]  /*23bb0*/  IADD3 R2, R17, R12, R3 ;  /* 0x0000000c11027210 */ /* 0x010fe40007ffe003 */
[----:B------:R-:W-:Y:S02]  /*23bc0*/  LOP3.LUT R12, R3, R0, RZ, 0xfc, !PT ;  /* 0x00000000030c7212 */ /* 0x000fe400078efcff */
[C-C-:B0-----:R-:W-:Y:S02]  /*23bd0*/  PRMT R8, R4.reuse, 0x6420, R5.reuse ;  /* 0x0000642004087816 */ /* 0x141fe40000000005 */
[----:B------:R-:W-:Y:S02]  /*23be0*/  PRMT R9, R4, 0x7531, R5 ;  /* 0x0000753104097816 */ /* 0x000fe40000000005 */
[C-C-:B------:R-:W-:Y:S02]  /*23bf0*/  PRMT R10, R6.reuse, 0x6420, R7.reuse ;  /* 0x00006420060a7816 */ /* 0x140fe40000000007 */
[----:B------:R-:W-:-:S02]  /*23c00*/  PRMT R11, R6, 0x7531, R7 ;  /* 0x00007531060b7816 */ /* 0x000fc40000000007 */
[----:B------:R-:W0:Y:S01]  /*23c10*/  LDSM.16.MT88.4 R4, [R2+0x10000] ;  /* 0x010000000204783b */ /* 0x000e220000004200 */
[----:B------:R-:W-:Y:S02]  /*23c20*/  IMAD.IADD R12, R19, 0x1, R12 ;  /* 0x00000001130c7824 */ /* 0x000fe400078e020c */
[----:B------:R-:W-:-:S03]  /*23c30*/  VIADD R16, R3, 0x1000 ;  /* 0x0000100003107836 */ /* 0x000fc60000000000 */
        /* <DEDUP_REMOVED lines=20> */
[----:B-1----:R-:W2:Y:S04]  /*23d80*/  LDL R14, [R1+0x44] ;  /* 0x00004400010e7983 */ /* 0x002ea80000100800 */
[----:B------:R-:W3:Y:S01]  /*23d90*/  LDL R15, [R1+0x18] ;  /* 0x00001800010f7983 */ /* 0x000ee20000100800 */
[----:B------:R-:W-:Y:S01]  /*23da0*/  VIADD R12, R3, 0x3000 ;  /* 0x00003000030c7836 */ /* 0x000fe20000000000 */
[----:B0-----:R-:W-:-:S02]  /*23db0*/  PRMT R8, R4, 0x6420, R5 ;  /* 0x0000642004087816 */ /* 0x001fc40000000005 */
[----:B------:R-:W-:Y:S02]  /*23dc0*/  PRMT R9, R4, 0x7531, R5 ;  /* 0x0000753104097816 */ /* 0x000fe40000000005 */
[----:B------:R-:W-:Y:S02]  /*23dd0*/  LOP3.LUT R4, R12, R0, RZ, 0xfc, !PT ;  /* 0x000000000c047212 */ /* 0x000fe400078efcff */
[C-C-:B------:R-:W-:Y:S02]  /*23de0*/  PRMT R10, R6.reuse, 0x6420, R7.reuse ;  /* 0x00006420060a7816 */ /* 0x140fe40000000007 */
[----:B------:R-:W-:Y:S01]  /*23df0*/  PRMT R11, R6, 0x7531, R7 ;  /* 0x00007531060b7816 */ /* 0x000fe20000000007 */
[----:B------:R-:W-:-:S05]  /*23e00*/  IMAD.IADD R4, R19, 0x1, R4 ;  /* 0x0000000113047824 */ /* 0x000fca00078e0204 */
[----:B------:R0:W-:Y:S01]  /*23e10*/  STSM.16.M88.4 [R4], R8 ;  /* 0x0000000804007844 */ /* 0x0001e20000000200 */
[----:B--2---:R-:W-:-:S04]  /*23e20*/  IADD3 R20, R14, R3, RZ ;  /* 0x000000030e147210 */ /* 0x004fc80007ffe0ff */
[----:B------:R-:W-:Y:S02]  /*23e30*/  IADD3 R3, R19, R20, R0 ;  /* 0x0000001413037210 */ /* 0x000fe40007ffe000 */
[----:B------:R1:W5:Y:S01]  /*23e40*/  LDL.LU R0, [R1+0x54] ;  /* 0x0000540001007983 */ /* 0x0003620000300800 */
[----:B---3--:R-:W-:-:S05]  /*23e50*/  LOP3.LUT R16, R16, R15, RZ, 0xfc, !PT ;  /* 0x0000000f10107212 */ /* 0x008fca00078efcff */
[----:B0-----:R-:W-:-:S06]  /*23e60*/  IMAD.IADD R4, R17, 0x1, R16 ;  /* 0x0000000111047824 */ /* 0x001fcc00078e0210 */
[----:B------:R-:W0:Y:S01]  /*23e70*/  LDSM.16.MT88.4 R4, [R4+0x10000] ;  /* 0x010000000404783b */ /* 0x000e220000004200 */
[----:B------:R-:W-:Y:S02]  /*23e80*/  LOP3.LUT R8, R12, R15, RZ, 0xfc, !PT ;  /* 0x0000000f0c087212 */ /* 0x000fe400078efcff */
[----:B------:R-:W-:-:S03]  /*23e90*/  IADD3 R20, R19, R18, R20 ;  /* 0x0000001213147210 */ /* 0x000fc60007ffe014 */
[----:B------:R-:W-:Y:S01]  /*23ea0*/  IMAD.IADD R12, R17, 0x1, R8 ;  /* 0x00000001110c7824 */ /* 0x000fe200078e0208 */
[C-C-:B0-----:R-:W-:Y:S02]  /*23eb0*/  PRMT R16, R4.reuse, 0x6420, R5.reuse ;  /* 0x0000642004107816 */ /* 0x141fe40000000005 */
[----:B------:R-:W-:Y:S02]  /*23ec0*/  PRMT R17, R4, 0x7531, R5 ;  /* 0x0000753104117816 */ /* 0x000fe40000000005 */
[C-C-:B------:R-:W-:Y:S02]  /*23ed0*/  PRMT R18, R6.reuse, 0x6420, R7.reuse ;  /* 0x0000642006127816 */ /* 0x140fe40000000007 */
[----:B------:R-:W-:Y:S02]  /*23ee0*/  PRMT R19, R6, 0x7531, R7 ;  /* 0x0000753106137816 */ /* 0x000fe40000000007 */
[----:B------:R-:W0:Y:S04]  /*23ef0*/  LDSM.16.MT88.4 R4, [R2+0x11000] ;  /* 0x011000000204783b */ /* 0x000e280000004200 */
[----:B------:R-:W-:Y:S01]  /*23f00*/  STSM.16.M88.4 [R3], R16 ;  /* 0x0000001003007844 */ /* 0x000fe20000000200 */
[----:B0-----:R-:W-:-:S02]  /*23f10*/  PRMT R8, R4, 0x6420, R5 ;  /* 0x0000642004087816 */ /* 0x001fc40000000005 */
[----:B------:R-:W-:Y:S02]  /*23f20*/  PRMT R9, R4, 0x7531, R5 ;  /* 0x0000753104097816 */ /* 0x000fe40000000005 */
[C-C-:B------:R-:W-:Y:S02]  /*23f30*/  PRMT R10, R6.reuse, 0x6420, R7.reuse ;  /* 0x00006420060a7816 */ /* 0x140fe40000000007 */
[----:B------:R-:W-:-:S05]  /*23f40*/  PRMT R11, R6, 0x7531, R7 ;  /* 0x00007531060b7816 */ /* 0x000fca0000000007 */
[----:B------:R-:W-:Y:S04]  /*23f50*/  STSM.16.M88.4 [R20], R8 ;  /* 0x0000000814007844 */ /* 0x000fe80000000200 */
[----:B------:R-:W0:Y:S04]  /*23f60*/  LDSM.16.MT88.4 R8, [R12+0x10000] ;  /* 0x010000000c08783b */ /* 0x000e280000004200 */
[----:B------:R-:W2:Y:S01]  /*23f70*/  LDSM.16.MT88.4 R4, [R2+0x13000] ;  /* 0x013000000204783b */ /* 0x000ea20000004200 */
[C-C-:B0-----:R-:W-:Y:S02]  /*23f80*/  PRMT R12, R8.reuse, 0x6420, R9.reuse ;  /* 0x00006420080c7816 */ /* 0x141fe40000000009 */
[----:B------:R-:W-:-:S02]  /*23f90*/  PRMT R13, R8, 0x7531, R9 ;  /* 0x00007531080d7816 */ /* 0x000fc40000000009 */
[C-C-:B------:R-:W-:Y:S02]  /*23fa0*/  PRMT R14, R10.reuse, 0x6420, R11.reuse ;  /* 0x000064200a0e7816 */ /* 0x140fe4000000000b */
[----:B------:R-:W-:Y:S02]  /*23fb0*/  PRMT R15, R10, 0x7531, R11 ;  /* 0x000075310a0f7816 */ /* 0x000fe4000000000b */
[C-C-:B--2---:R-:W-:Y:S02]  /*23fc0*/  PRMT R8, R4.reuse, 0x6420, R5.reuse ;  /* 0x0000642004087816 */ /* 0x144fe40000000005 */
[----:B------:R-:W-:Y:S02]  /*23fd0*/  PRMT R9, R4, 0x7531, R5 ;  /* 0x0000753104097816 */ /* 0x000fe40000000005 */
[C-C-:B------:R-:W-:Y:S02]  /*23fe0*/  PRMT R10, R6.reuse, 0x6420, R7.reuse ;  /* 0x00006420060a7816 */ /* 0x140fe40000000007 */
        /* <DEDUP_REMOVED lines=11> */
.L_x_1573:
[----:B------:R-:W2:Y:S01]  /*240a0*/  LDL.LU R4, [R1+0x14] ;  /* 0x0000140001047983 */ /* 0x000ea20000300800 */
[----:B0----5:R2:W-:Y:S03]  /*240b0*/  SYNCS.ARRIVE.TRANS64.A1T0 RZ, [R0+URZ+0x28450], RZ ;  /* 0x028450ff00ff79a7 */ /* 0x0215e6000810003f */
[----:B-1----:R-:W3:Y:S01]  /*240c0*/  LDL.LU R3, [R1+0x20] ;  /* 0x0000200001037983 */ /* 0x002ee20000300800 */
[----:B------:R-:W-:-:S05]  /*240d0*/  @!P1 VIADD R2, R0, 0x28480 ;  /* 0x0002848000029836 */ /* 0x000fca0000000000 */
        /* <DEDUP_REMOVED lines=10> */
.L_x_1525:
[----:B------:R-:W-:Y:S05]  /*24180*/  BSYNC B6 ;  /* 0x0000000000067941 */ /* 0x000fea0003800000 */
.L_x_1523:
        /* <DEDUP_REMOVED lines=13> */
.L_x_1574:
        /* <DEDUP_REMOVED lines=8> */
[----:B---3--:R-:W-:-:S05]  /*242e0*/  IMAD.IADD R5, R7, 0x1, R6 ;  /* 0x0000000107057824 */ /* 0x008fca00078e0206 */
[----:B------:R-:W-:-:S13]  /*242f0*/  ISETP.GE.OR P1, PT, R5, UR4, !P0 ;  /* 0x0000000405007c0c */ /* 0x000fda000c726670 */
[----:B------:R-:W0:Y:S02]  /*24300*/  @!P1 LDC.64 R2, c[0x0][0xc58] ;  /* 0x00031600ff029b82 */ /* 0x000e240000000a00 */
[----:B0-----:R-:W-:-:S06]  /*24310*/  @!P1 IMAD.WIDE R2, R5, 0x4, R2 ;  /* 0x0000000405029825 */ /* 0x001fcc00078e0202 */
[----:B------:R0:W3:Y:S01]  /*24320*/  @!P1 LDG.E R3, desc[UR46][R2.64] ;  /* 0x0000002e02039981 */ /* 0x0000e2000c1e1900 */
[C---:B------:R-:W-:Y:S02]  /*24330*/  ISETP.GE.U32.AND P2, PT, R6.reuse, 0x2, PT ;  /* 0x000000020600780c */ /* 0x040fe40003f46070 */
[C---:B------:R-:W-:Y:S01]  /*24340*/  ISETP.GE.U32.AND P3, PT, R6.reuse, 0x4, PT ;  /* 0x000000040600780c */ /* 0x040fe20003f66070 */
[----:B--2---:R-:W-:Y:S01]  /*24350*/  SHFL.IDX PT, R0, R4, RZ, 0x1f ;  /* 0x00001fff04007589 */ /* 0x004fe200000e0000 */
[C---:B------:R-:W-:Y:S02]  /*24360*/  ISETP.GE.U32.AND P4, PT, R6.reuse, 0x8, PT ;  /* 0x000000080600780c */ /* 0x040fe40003f86070 */
[C---:B------:R-:W-:Y:S01]  /*24370*/  ISETP.GE.U32.AND P5, PT, R6.reuse, 0x10, PT ;  /* 0x000000100600780c */ /* 0x040fe20003fa6070 */
[----:B0-----:R-:W-:Y:S02]  /*24380*/  IMAD.MOV.U32 R2, RZ, RZ, RZ ;  /* 0x000000ffff027224 */ /* 0x001fe400078e00ff */
[----:B---3--:R-:W-:Y:S01]  /*24390*/  @!P1 IMAD.MOV.U32 R2, RZ, RZ, R3 ;  /* 0x000000ffff029224 */ /* 0x008fe200078e0003 */
[----:B------:R-:W-:-:S04]  /*243a0*/  ISETP.NE.AND P1, PT, R6, RZ, PT ;  /* 0x000000ff0600720c */ /* 0x000fc80003f25270 */
[----:B------:R-:W0:Y:S02]  /*243b0*/  SHFL.UP PT, R14, R2, 0x1, RZ ;  /* 0x04200000020e7989 */ /* 0x000e2400000e00ff */
[----:B0-----:R-:W-:-:S05]  /*243c0*/  SEL R5, R14, RZ, P1 ;  /* 0x000000ff0e057207 */ /* 0x001fca0000800000 */
[----:B------:R-:W-:Y:S02]  /*243d0*/  IMAD.IADD R3, R2, 0x1, R5 ;  /* 0x0000000102037824 */ /* 0x000fe400078e0205 */
[----:B------:R-:W-:Y:S04]  /*243e0*/  SHFL.IDX PT, R5, R4, 0x1, 0x1f ;  /* 0x00201f0004057f89 */ /* 0x000fe800000e0000 */
        /* <DEDUP_REMOVED lines=12> */
[----:B------:R0:W1:Y:S02]  /*244b0*/  SHFL.IDX PT, R14, R3, 0x1f, 0x1f ;  /* 0x03e01f00030e7f89 */ /* 0x00006400000e0000 */
.L_x_1806:
[----:B------:R-:W-:Y:S02]  /*244c0*/  ULDC UR4, c[0x0][0xc10] ;  /* 0x0003040000047ab9 */ /* 0x000fe40000000800 */
[----:B------:R-:W-:-:S04]  /*244d0*/  IMAD.U32 R4, RZ, RZ, UR4 ;  /* 0x00000004ff047e24 */ /* 0x000fc8000f8e00ff */
[----:B-1----:R-:W-:-:S04]  /*244e0*/  IMAD R8, R14, R4, RZ ;  /* 0x000000040e087224 */ /* 0x002fc800078e02ff */
[----:B------:R-:W-:-:S05]  /*244f0*/  IMAD.IADD R5, R5, 0x1, R8 ;  /* 0x0000000105057824 */ /* 0x000fca00078e0208 */
[----:B------:R-:W-:-:S13]  /*24500*/  ISETP.GT.AND P6, PT, R5, R0, PT ;  /* 0x000000000500720c */ /* 0x000fda0003fc4270 */
[----:B------:R-:W-:Y:S05]  /*24510*/  @P6 BRA `(.L_x_1577) ;  /* 0x0000000000a46947 */ /* 0x000fea0003800000 */
.L_x_1582:
        /* <DEDUP_REMOVED lines=8> */
[----:B0-----:R-:W-:-:S05]  /*245a0*/  LOP3.LUT R4, R4, 0x1f, RZ, 0xc0, !PT ;  /* 0x0000001f04047812 */ /* 0x001fca00078ec0ff */
[----:B------:R-:W-:Y:S02]  /*245b0*/  IMAD.IADD R7, R2, 0x1, R4 ;  /* 0x0000000102077824 */ /* 0x000fe400078e0204 */
[----:B-1----:R-:W-:-:S03]  /*245c0*/  IMAD.MOV.U32 R2, RZ, RZ, RZ ;  /* 0x000000ffff027224 */ /* 0x002fc600078e00ff */
[----:B------:R-:W-:-:S13]  /*245d0*/  ISETP.GE.OR P6, PT, R7, R3, !P0 ;  /* 0x000000030700720c */ /* 0x000fda00047c6670 */
[----:B------:R-:W-:Y:S05]  /*245e0*/  @P6 BRA `(.L_x_1580) ;  /* 0x00000000000c6947 */ /* 0x000fea0003800000 */
[----:B------:R-:W0:Y:S02]  /*245f0*/  LDC.64 R2, c[0x0][0xc58] ;  /* 0x00031600ff027b82 */ /* 0x000e240000000a00 */
[----:B0-----:R-:W-:-:S06]  /*24600*/  IMAD.WIDE R2, R7, 0x4, R2 ;  /* 0x0000000407027825 */ /* 0x001fcc00078e0202 */
[----:B------:R0:W5:Y:S02]  /*24610*/  LDG.E R2, desc[UR46][R2.64] ;  /* 0x0000002e02027981 */ /* 0x000164000c1e1900 */
.L_x_1580:
[----:B------:R-:W-:Y:S05]  /*24620*/  BSYNC B0 ;  /* 0x0000000000007941 */ /* 0x000fea0003800000 */
.L_x_1579:
        /* <DEDUP_REMOVED lines=17> */
[----:B------:R0:W1:Y:S02]  /*24740*/  SHFL.IDX PT, R14, R3, 0x1f, 0x1f ;  /* 0x03e01f00030e7f89 */ /* 0x00006400000e0000 */
.L_x_1814:
[----:B------:R-:W-:Y:S02]  /*24750*/  ULDC UR4, c[0x0][0xc10] ;  /* 0x0003040000047ab9 */ /* 0x000fe40000000800 */
[----:B------:R-:W-:-:S04]  /*24760*/  IMAD.U32 R4, RZ, RZ, UR4 ;  /* 0x00000004ff047e24 */ /* 0x000fc8000f8e00ff */
[----:B-1----:R-:W-:-:S04]  /*24770*/  IMAD R8, R14, R4, RZ ;  /* 0x000000040e087224 */ /* 0x002fc800078e02ff */
[----:B------:R-:W-:-:S05]  /*24780*/  IMAD.IADD R5, R8, 0x1, R5 ;  /* 0x0000000108057824 */ /* 0x000fca00078e0205 */
[----:B------:R-:W-:-:S13]  /*24790*/  ISETP.GT.AND P6, PT, R5, R0, PT ;  /* 0x000000000500720c */ /* 0x000fda0003fc4270 */
[----:B------:R-:W-:Y:S05]  /*247a0*/  @!P6 BRA `(.L_x_1582) ;  /* 0xfffffffc005ce947 */ /* 0x000fea000383ffff */
.L_x_1577:
        /* <DEDUP_REMOVED lines=8> */
.L_x_1818:
[----:B------:R-:W-:Y:S01]  /*24830*/  ISETP.NE.AND P0, PT, R6, RZ, PT ;  /* 0x000000ff0600720c */ /* 0x000fe20003f05270 */
[----:B-1----:R-:W-:-:S12]  /*24840*/  IMAD.MOV.U32 R2, RZ, RZ, RZ ;  /* 0x000000ffff027224 */ /* 0x002fd800078e00ff */
[----:B------:R-:W-:Y:S05]  /*24850*/  @!P0 BRA `(.L_x_1584) ;  /* 0x0000000000108947 */ /* 0x000fea0003800000 */
[----:B------:R-:W-:Y:S01]  /*24860*/  UMOV UR4, 0xffffffff ;  /* 0xffffffff00047882 */ /* 0x000fe20000000000 */
[----:B------:R-:W-:Y:S02]  /*24870*/  VIADD R12, R5, 0xffffffff ;  /* 0xffffffff050c7836 */ /* 0x000fe40000000000 */
[----:B------:R-:W-:Y:S05]  /*24880*/  BRA.DIV UR4, `(.L_x_1585) ;  /* 0x0000005204f07947 */ /* 0x000fea000b800000 */
[----:B------:R1:W3:Y:S02]  /*24890*/  SHFL.IDX PT, R2, R3, R12, 0x1f ;  /* 0x00001f0c03027589 */ /* 0x0002e400000e0000 */
.L_x_1584:
[----:B01----:R-:W4:Y:S01]  /*248a0*/  LDL.LU R3, [R1+0xc] ;  /* 0x00000c0001037983 */ /* 0x003f220000300800 */
[----:B------:R-:W0:Y:S01]  /*248b0*/  LDC.64 R10, c[0x0][0xc68] ;  /* 0x00031a00ff0a7b82 */ /* 0x000e220000000a00 */
[----:B----4-:R-:W-:-:S04]  /*248c0*/  IMAD.IADD R3, R5, 0x1, R3 ;  /* 0x0000000105037824 */ /* 0x010fc800078e0203 */
[----:B0-----:R-:W-:Y:S01]  /*248d0*/  IMAD.WIDE R10, R3, 0x4, R10 ;  /* 0x00000004030a7825 */ /* 0x001fe200078e020a */
[----:B------:R0:W-:Y:S04]  /*248e0*/  STL [R1+0xc], R3 ;  /* 0x00000c0301007387 */ /* 0x0001e80000100800 */
[----:B------:R-:W2:Y:S01]  /*248f0*/  LDG.E R6, desc[UR46][R10.64] ;  /* 0x0000002e0a067981 */ /* 0x000ea2000c1e1900 */
[----:B---3--:R-:W-:-:S04]  /*24900*/  IMAD R12, R2, R4, R8 ;  /* 0x00000004020c7224 */ /* 0x008fc800078e0208 */
[----:B------:R-:W-:Y:S01]  /*24910*/  IMAD.IADD R0, R0, 0x1, -R12 ;  /* 0x0000000100007824 */ /* 0x000fe200078e0a0c */
[----:B------:R3:W-:Y:S01]  /*24920*/  STL [R1], R12 ;  /* 0x0000000c01007387 */ /* 0x0007e20000100800 */
[----:B--2---:R-:W-:-:S05]  /*24930*/  IMAD R5, R7, R6, RZ ;  /* 0x0000000607057224 */ /* 0x004fca00078e02ff */
[----:B------:R-:W-:-:S04]  /*24940*/  IABS R9, R5 ;  /* 0x0000000500097213 */ /* 0x000fc80000000000 */
[----:B0-----:R-:W0:Y:S08]  /*24950*/  I2F.RP R3, R9 ;  /* 0x0000000900037306 */ /* 0x001e300000209400 */
[----:B0-----:R-:W0:Y:S02]  /*24960*/  MUFU.RCP R3, R3 ;  /* 0x0000000300037308 */ /* 0x001e240000001000 */
[----:B0-----:R-:W-:-:S06]  /*24970*/  VIADD R3, R3, 0xffffffe ;  /* 0x0ffffffe03037836 */ /* 0x001fcc0000000000 */
[----:B------:R-:W0:Y:S02]  /*24980*/  F2I.FTZ.U32.TRUNC.NTZ R3, R3 ;  /* 0x0000000300037305 */ /* 0x000e24000021f000 */
[----:B0-----:R-:W-:-:S04]  /*24990*/  IMAD.MOV R2, RZ, RZ, -R3 ;  /* 0x000000ffff027224 */ /* 0x001fc800078e0a03 */
[----:B------:R-:W-:Y:S02]  /*249a0*/  IMAD R8, R2, R9, RZ ;  /* 0x0000000902087224 */ /* 0x000fe400078e02ff */
[----:B------:R-:W-:-:S04]  /*249b0*/  IMAD.MOV.U32 R2, RZ, RZ, RZ ;  /* 0x000000ffff027224 */ /* 0x000fc800078e00ff */
[----:B------:R-:W-:Y:S01]  /*249c0*/  IMAD.HI.U32 R8, R3, R8, R2 ;  /* 0x0000000803087227 */ /* 0x000fe200078e0002 */
[----:B------:R-:W-:Y:S02]  /*249d0*/  IABS R2, R0 ;  /* 0x0000000000027213 */ /* 0x000fe40000000000 */
[----:B------:R-:W-:-:S03]  /*249e0*/  IABS R3, R5 ;  /* 0x0000000500037213 */ /* 0x000fc60000000000 */
[----:B------:R-:W-:-:S04]  /*249f0*/  IMAD.HI.U32 R8, R8, R2, RZ ;  /* 0x0000000208087227 */ /* 0x000fc800078e00ff */
[----:B------:R-:W-:-:S04]  /*24a00*/  IMAD.MOV R3, RZ, RZ, -R3 ;  /* 0x000000ffff037224 */ /* 0x000fc800078e0a03 */
        /* <DEDUP_REMOVED lines=8> */
[----:B------:R-:W-:-:S04]  /*24a90*/  @P0 VIADD R8, R8, 0x1 ;  /* 0x0000000108080836 */ /* 0x000fc80000000000 */
[----:B------:R-:W-:-:S04]  /*24aa0*/  IMAD.MOV.U32 R2, RZ, RZ, R8 ;  /* 0x000000ffff027224 */ /* 0x000fc800078e0008 */
[----:B------:R-:W-:Y:S01]  /*24ab0*/  @!P2 IMAD.MOV R2, RZ, RZ, -R2 ;  /* 0x000000ffff02a224 */ /* 0x000fe200078e0a02 */
[----:B------:R-:W-:-:S05]  /*24ac0*/  @!P1 LOP3.LUT R2, RZ, R5, RZ, 0x33, !PT ;  /* 0x00000005ff029212 */ /* 0x000fca00078e33ff */
[----:B------:R-:W-:Y:S02]  /*24ad0*/  IMAD R8, R6, R2, RZ ;  /* 0x0000000206087224 */ /* 0x000fe400078e02ff */
[----:B------:R-:W-:Y:S02]  /*24ae0*/  IMAD.MOV R2, RZ, RZ, -R2 ;  /* 0x000000ffff027224 */ /* 0x000fe400078e0a02 */
[----:B------:R-:W-:Y:S02]  /*24af0*/  IMAD.MOV R3, RZ, RZ, -R8 ;  /* 0x000000ffff037224 */ /* 0x000fe400078e0a08 */
[----:B------:R-:W-:-:S03]  /*24b00*/  IMAD R0, R5, R2, R0 ;  /* 0x0000000205007224 */ /* 0x000fc600078e0200 */
[----:B------:R-:W-:-:S04]  /*24b10*/  VIADDMNMX R4, R3, R4, R6, PT ;  /* 0x0000000403047246 */ /* 0x000fc80003800106 */
[----:B------:R-:W-:-:S04]  /*24b20*/  IABS R6, R4 ;  /* 0x0000000400067213 */ /* 0x000fc80000000000 */
[----:B------:R-:W0:Y:S08]  /*24b30*/  I2F.RP R3, R6 ;  /* 0x0000000600037306 */ /* 0x000e300000209400 */
[----:B0-----:R-:W0:Y:S02]  /*24b40*/  MUFU.RCP R3, R3 ;  /* 0x0000000300037308 */ /* 0x001e240000001000 */
[----:B0-----:R-:W-:-:S06]  /*24b50*/  VIADD R3, R3, 0xffffffe ;  /* 0x0ffffffe03037836 */ /* 0x001fcc0000000000 */
[----:B------:R-:W0:Y:S02]  /*24b60*/  F2I.FTZ.U32.TRUNC.NTZ R3, R3 ;  /* 0x0000000300037305 */ /* 0x000e24000021f000 */
[----:B0-----:R-:W-:-:S04]  /*24b70*/  IMAD.MOV R2, RZ, RZ, -R3 ;  /* 0x000000ffff027224 */ /* 0x001fc800078e0a03 */
[----:B------:R-:W-:Y:S01]  /*24b80*/  IMAD R5, R2, R6, RZ ;  /* 0x0000000602057224 */ /* 0x000fe200078e02ff */
[----:B------:R-:W-:-:S05]  /*24b90*/  MOV R2, RZ ;  /* 0x000000ff00027202 */ /* 0x000fca0000000f00 */
        /* <DEDUP_REMOVED lines=24> */
.L_x_1578:
[----:B------:R-:W-:Y:S01]  /*24d20*/  UMOV UR4, URZ ;  /* 0x0000003f00047c82 */ /* 0x000fe20008000000 */
[----:B------:R-:W-:Y:S01]  /*24d30*/  ULDC UR6, c[0x0][0xc14] ;  /* 0x0003050000067ab9 */ /* 0x000fe20000000800 */
[----:B------:R-:W-:Y:S01]  /*24d40*/  UMOV UR5, URZ ;  /* 0x0000003f00057c82 */ /* 0x000fe20008000000 */
[----:B------:R0:W-:Y:S01]  /*24d50*/  STL [R1], R0 ;  /* 0x0000000001007387 */ /* 0x0001e20000100800 */
[----:B------:R-:W-:Y:S02]  /*24d60*/  IMAD.U32 R3, RZ, RZ, UR4 ;  /* 0x00000004ff037e24 */ /* 0x000fe4000f8e00ff */
[----:B------:R-:W-:-:S03]  /*24d70*/  IMAD.U32 R2, RZ, RZ, UR5 ;  /* 0x00000005ff027e24 */ /* 0x000fc6000f8e00ff */
[----:B------:R1:W-:Y:S01]  /*24d80*/  STL [R1+0x4], R3 ;  /* 0x0000040301007387 */ /* 0x0003e20000100800 */
[----:B0-----:R-:W-:-:S05]  /*24d90*/  IMAD.U32 R0, RZ, RZ, UR6 ;  /* 0x00000006ff007e24 */ /* 0x001fca000f8e00ff */
[----:B------:R1:W-:Y:S04]  /*24da0*/  STL [R1+0xc], R0 ;  /* 0x00000c0001007387 */ /* 0x0003e80000100800 */
[----:B------:R1:W-:Y:S02]  /*24db0*/  STL [R1+0x8], R2 ;  /* 0x0000080201007387 */ /* 0x0003e40000100800 */
.L_x_1586:
[----:B-1-3--:R-:W2:Y:S04]  /*24dc0*/  LDL R3, [R1+0x8] ;  /* 0x0000080001037983 */ /* 0x00aea80000100800 */
[----:B------:R-:W3:Y:S04]  /*24dd0*/  LDL R2, [R1+0xc] ;  /* 0x00000c0001027983 */ /* 0x000ee80000100800 */
[----:B------:R-:W4:Y:S04]  /*24de0*/  LDL R4, [R1] ;  /* 0x0000000001047983 */ /* 0x000f280000100800 */
[----:B------:R-:W4:Y:S01]  /*24df0*/  LDL R5, [R1+0x4] ;  /* 0x0000040001057983 */ /* 0x000f220000100800 */
[----:B------:R-:W-:Y:S05]  /*24e00*/  WARPSYNC.ALL ;  /* 0x0000000000007948 */ /* 0x000fea0003800000 */
[----:B------:R-:W0:Y:S02]  /*24e10*/  S2R R0, SR_TID.X ;  /* 0x0000000000007919 */ /* 0x000e240000002100 */
[----:B0-----:R-:W-:Y:S01]  /*24e20*/  LOP3.LUT R0, R0, 0x1f, RZ, 0xc0, !PT ;  /* 0x0000001f00007812 */ /* 0x001fe200078ec0ff */
[----:B------:R-:W-:Y:S03]  /*24e30*/  BAR.SYNC.DEFER_BLOCKING 0x4, 0x180 ;  /* 0x0106000000007b1d */ /* 0x000fe60000010000 */
[----:B------:R-:W-:-:S13]  /*24e40*/  ISETP.NE.AND P0, PT, R0, RZ, PT ;  /* 0x000000ff0000720c */ /* 0x000fda0003f05270 */
[----:B------:R-:W-:Y:S01]  /*24e50*/  @!P0 MOV R0, 0x400 ;  /* 0x0000040000008802 */ /* 0x000fe20000000f00 */
[----:B--2---:R-:W-:Y:S02]  /*24e60*/  IMAD.MOV.U32 R6, RZ, RZ, R3 ;  /* 0x000000ffff067224 */ /* 0x004fe400078e0003 */
[----:B------:R-:W0:Y:S01]  /*24e70*/  @!P0 S2R R3, SR_CgaCtaId ;  /* 0x0000000000038919 */ /* 0x000e220000008800 */
[----:B---3--:R-:W-:Y:S01]  /*24e80*/  IMAD.MOV.U32 R7, RZ, RZ, R2 ;  /* 0x000000ffff077224 */ /* 0x008fe200078e0002 */
[----:B0-----:R-:W-:-:S05]  /*24e90*/  @!P0 LEA R0, R3, R0, 0x18 ;  /* 0x0000000003008211 */ /* 0x001fca00078ec0ff */
[----:B----4-:R1:W-:Y:S01]  /*24ea0*/  @!P0 STS.128 [R0+0x284d0], R4 ;  /* 0x0284d00400008388 */ /* 0x0103e20000000c00 */
[----:B------:R-:W-:Y:S06]  /*24eb0*/  BAR.ARV 0x5, 0x180 ;  /* 0x0146000000007b1d */ /* 0x000fec0000002000 */
.L_x_1575:
[----:B-1----:R-:W2:Y:S01]  /*24ec0*/  LDL R0, [R1+0xc] ;  /* 0x00000c0001007983 */ /* 0x002ea20000100800 */
[----:B------:R-:W-:Y:S02]  /*24ed0*/  ULDC UR4, c[0x0][0xc14] ;  /* 0x0003050000047ab9 */ /* 0x000fe40000000800 */
[----:B--2---:R-:W-:-:S13]  /*24ee0*/  ISETP.GE.AND P0, PT, R0, UR4, PT ;  /* 0x0000000400007c0c */ /* 0x004fda000bf06270 */
[----:B------:R-:W-:Y:S05]  /*24ef0*/  @!P0 BRA `(.L_x_1587) ;  /* 0xffffffa400208947 */ /* 0x000fea000383ffff */
[----:B------:R-:W-:Y:S05]  /*24f00*/  BSYNC B7 ;  /* 0x0000000000077941 */ /* 0x000fea0003800000 */
.L_x_1467:
[----:B-1----:R-:W3:Y:S01]  /*24f10*/  LDL.LU R0, [R1+0x50] ;  /* 0x0000500001007983 */ /* 0x002ee20000300800 */
[----:B------:R-:W-:Y:S01]  /*24f20*/  BSSY B0, `(.L_x_1588) ;  /* 0x000000b000007945 */ /* 0x000fe20003800000 */
[----:B0-2---:R-:W0:Y:S01]  /*24f30*/  S2R R5, SR_CgaCtaId ;  /* 0x0000000000057919 */ /* 0x005e220000008800 */
[----:B---3--:R-:W-:-:S05]  /*24f40*/  VIADD R0, R0, 0x1 ;  /* 0x0000000100007836 */ /* 0x008fca0000000000 */
        /* <DEDUP_REMOVED lines=8> */
.L_x_1821:
[----:B------:R-:W-:Y:S05]  /*24fd0*/  BSYNC B0 ;  /* 0x0000000000007941 */ /* 0x000fea0003800000 */
.L_x_1588:
[----:B------:R-:W-:-:S03]  /*24fe0*/  UMOV UR4, 0xffffffff ;  /* 0xffffffff00047882 */ /* 0x000fc60000000000 */
[----:B------:R-:W-:Y:S05]  /*24ff0*/  BRA.DIV UR4, `(.L_x_1590) ;  /* 0x0000004e04507947 */ /* 0x000fea000b800000 */
[----:B------:R-:W1:Y:S02]  /*25000*/  S2R R2, SR_TID.X ;  /* 0x0000000000027919 */ /* 0x000e640000002100 */
[----:B-1----:R-:W-:-:S04]  /*25010*/  SHF.R.U32.HI R2, RZ, 0x5, R2 ;  /* 0x00000005ff027819 */ /* 0x002fc80000011602 */
[----:B------:R-:W-:-:S05]  /*25020*/  LOP3.LUT R2, R2, 0x3, RZ, 0xc0, !PT ;  /* 0x0000000302027812 */ /* 0x000fca00078ec0ff */
[----:B------:R1:W2:Y:S02]  /*25030*/  SHFL.IDX PT, R14, R2, RZ, 0x1f ;  /* 0x00001fff020e7589 */ /* 0x0002a400000e0000 */
.L_x_1824:
[----:B--2---:R-:W-:-:S13]  /*25040*/  ISETP.NE.AND P0, PT, R14, RZ, PT ;  /* 0x000000ff0e00720c */ /* 0x004fda0003f05270 */
[----:B------:R-:W-:Y:S05]  /*25050*/  @P0 BRA `(.L_x_1210) ;  /* 0x0000000000b00947 */ /* 0x000fea0003800000 */
[----:B------:R-:W-:-:S03]  /*25060*/  UMOV UR4, 0xffffffff ;  /* 0xffffffff00047882 */ /* 0x000fc60000000000 */
[----:B------:R-:W-:Y:S05]  /*25070*/  BRA.DIV UR4, `(.L_x_1591) ;  /* 0x0000004e04647947 */ /* 0x000fea000b800000 */
[----:B------:R-:W-:-:S13]  /*25080*/  ELECT P6, URZ, PT ;  /* 0x00000000003f782f */ /* 0x000fda00038c0000 */
.L_x_1827:
[----:B------:R-:W-:Y:S05]  /*25090*/  @!P6 BRA `(.L_x_1210) ;  /* 0x0000000000a0e947 */ /* 0x000fea0003800000 */
[----:B------:R-:W-:-:S06]  /*250a0*/  ULOP3.LUT UR4, UR40, 0x2, URZ, 0xfc, !UPT ;  /* 0x0000000228047892 */ /* 0x000fcc000f8efc3f */
[----:B-1----:R-:W-:-:S05]  /*250b0*/  IMAD.U32 R2, RZ, RZ, UR4 ;  /* 0x00000004ff027e24 */ /* 0x002fca000f8e00ff */
[----:B------:R-:W-:-:S13]  /*250c0*/  ISETP.NE.AND P0, PT, R2, 0x3, PT ;  /* 0x000000030200780c */ /* 0x000fda0003f05270 */
[----:B------:R-:W-:Y:S05]  /*250d0*/  @!P0 BRA `(.L_x_1592) ;  /* 0x0000000000048947 */ /* 0x000fea0003800000 */
[----:B------:R-:W-:Y:S01]  /*250e0*/  BPT.TRAP 0x1 ;  /* 0x000000040000795c */ /* 0x000fe20000300000 */
.L_x_1592:
        /* <DEDUP_REMOVED lines=14> */
.L_x_1828:
[----:B------:R-:W1:Y:S02]  /*251d0*/  SYNCS.PHASECHK.TRANS64.TRYWAIT P1, [R7+URZ], R2 ;  /* 0x00000002070075a7 */ /* 0x000e64000802017f */
[----:B-1----:R-:W-:Y:S05]  /*251e0*/  @!P1 BRA `(.L_x_1594) ;  /* 0x0000004c003c9947 */ /* 0x002fea0003800000 */
.L_x_1829:
[----:B------:R-:W-:Y:S05]  /*251f0*/  @!P0 BRA `(.L_x_1595) ;  /* 0x0000000000048947 */ /* 0x000fea0003800000 */
[----:B------:R-:W-:Y:S01]  /*25200*/  BPT.TRAP 0x1 ;  /* 0x000000040000795c */ /* 0x000fe20000300000 */
.L_x_1595:
[----:B------:R-:W2:Y:S02]  /*25210*/  LDL.LU R4, [R1+0x14] ;  /* 0x0000140001047983 */ /* 0x000ea40000300800 */
[----:B--2---:R-:W-:-:S04]  /*25220*/  LEA R4, R4, R0, 0x3 ;  /* 0x0000000004047211 */ /* 0x004fc800078e18ff */
[----:B------:R-:W2:Y:S02]  /*25230*/  SYNCS.PHASECHK.TRANS64.TRYWAIT P1, [R4+URZ+0x28460], R5 ;  /* 0x02846005040075a7 */ /* 0x000ea4000802017f */
[----:B--2---:R-:W-:Y:S05]  /*25240*/  @!P1 BRA `(.L_x_1596) ;  /* 0x0000004c00389947 */ /* 0x004fea0003800000 */
.L_x_1830:
[----:B------:R-:W-:Y:S05]  /*25250*/  @!P0 BRA `(.L_x_1597) ;  /* 0x0000000000048947 */ /* 0x000fea0003800000 */
[----:B------:R-:W-:Y:S01]  /*25260*/  BPT.TRAP 0x1 ;  /* 0x000000040000795c */ /* 0x000fe20000300000 */
.L_x_1597:
[----:B------:R-:W-:-:S04]  /*25270*/  IMAD R3, R3, 0x8, R0 ;  /* 0x0000000803037824 */ /* 0x000fc800078e0200 */
[----:B------:R-:W3:Y:S02]  /*25280*/  SYNCS.PHASECHK.TRANS64.TRYWAIT P1, [R3+URZ+0x28460], R2 ;  /* 0x02846002030075a7 */ /* 0x000ee4000802017f */
[----:B---3--:R-:W-:Y:S05]  /*25290*/  @!P1 BRA `(.L_x_1598) ;  /* 0x0000004c00389947 */ /* 0x008fea0003800000 */
.L_x_1831:
[----:B------:R-:W-:Y:S05]  /*252a0*/  @!P0 BRA `(.L_x_1599) ;  /* 0x0000000000048947 */ /* 0x000fea0003800000 */
[----:B------:R-:W-:Y:S01]  /*252b0*/  BPT.TRAP 0x1 ;  /* 0x000000040000795c */ /* 0x000fe20000300000 */
.L_x_1599:
[----:B------:R-:W4:Y:S02]  /*252c0*/  SYNCS.PHASECHK.TRANS64.TRYWAIT P0, [R4+URZ+0x28480], R5 ;  /* 0x02848005040075a7 */ /* 0x000f24000800017f */
[----:B----4-:R-:W-:Y:S05]  /*252d0*/  @!P0 BRA `(.L_x_1600) ;  /* 0x0000004c003c8947 */ /* 0x010fea0003800000 */
.L_x_1601:
[----:B------:R0:W0:Y:S02]  /*252e0*/  SYNCS.PHASECHK.TRANS64.TRYWAIT P0, [R3+URZ+0x28480], R2 ;  /* 0x02848002030075a7 */ /* 0x000024000800017f */
[----:B0-----:R-:W-:Y:S05]  /*252f0*/  @!P0 NANOSLEEP.SYNCS 0x989680 ;  /* 0x009896800000895d */ /* 0x001fea0003900000 */
[----:B------:R-:W0:Y:S02]  /*25300*/  @!P0 SYNCS.PHASECHK.TRANS64 P0, [R3+URZ+0x28480], R2 ;  /* 0x02848002030085a7 */ /* 0x000e24000800007f */
[----:B0-----:R-:W-:Y:S05]  /*25310*/  @!P0 BRA `(.L_x_1601) ;  /* 0xfffffffc00f08947 */ /* 0x001fea000383ffff */
.L_x_1210:
[----:B------:R-:W-:Y:S05]  /*25320*/  BSYNC B8 ;  /* 0x0000000000087941 */ /* 0x000fea0003800000 */
.L_x_1207:
[----:B------:R-:W-:Y:S05]  /*25330*/  EXIT ;  /* 0x000000000000794d */ /* 0x000fea0003800000 */
.L_x_1236:
[----:B-1----:R1:W2:Y:S02]  /*25340*/  SYNCS.PHASECHK.TRANS64.TRYWAIT P6, [R85+URZ+0x28490], R88 ;  /* 0x02849058550075a7 */ /* 0x0022a400080c017f */
[----:B--2---:R-:W-:Y:S05]  /*25350*/  @!P6 NANOSLEEP.SYNCS 0x989680 ;  /* 0x009896800000e95d */ /* 0x004fea0003900000 */
[----:B------:R-:W2:Y:S02]  /*25360*/  @!P6 SYNCS.PHASECHK.TRANS64 P6, [R85+URZ+0x28490], R88 ;  /* 0x028490585500e5a7 */ /* 0x000ea400080c007f */
[----:B--2---:R-:W-:Y:S05]  /*25370*/  @!P6 BRA `(.L_x_1236) ;  /* 0xfffffffc00f0e947 */ /* 0x004fea000383ffff */
[----:B------:R-:W-:Y:S05]  /*25380*/  BRA `(.L_x_1602) ;  /* 0xfffffdd400f47947 */ /* 0x000fea000383ffff */
.L_x_1254:
[----:B0-----:R0:W1:Y:S02]  /*25390*/  SYNCS.PHASECHK.TRANS64.TRYWAIT P5, [R85+URZ+0x28490], R88 ;  /* 0x02849058550075a7 */ /* 0x00106400080a017f */
[----:B-1----:R-:W-:Y:S05]  /*253a0*/  @!P5 NANOSLEEP.SYNCS 0x989680 ;  /* 0x009896800000d95d */ /* 0x002fea0003900000 */
[----:B------:R-:W1:Y:S02]  /*253b0*/  @!P5 SYNCS.PHASECHK.TRANS64 P5, [R85+URZ+0x28490], R88 ;  /* 0x028490585500d5a7 */ /* 0x000e6400080a007f */
[----:B-1----:R-:W-:Y:S05]  /*253c0*/  @!P5 BRA `(.L_x_1254) ;  /* 0xfffffffc00f0d947 */ /* 0x002fea000383ffff */
[----:B------:R-:W-:Y:S05]  /*253d0*/  BRA `(.L_x_1603) ;  /* 0xfffffdf800107947 */ /* 0x000fea000383ffff */
.L_x_1263:
[----:B0-----:R0:W1:Y:S02]  /*253e0*/  SYNCS.PHASECHK.TRANS64.TRYWAIT P4, [R85+URZ+0x28490], R88 ;  /* 0x02849058550075a7 */ /* 0x001064000808017f */
[----:B-1----:R-:W-:Y:S05]  /*253f0*/  @!P4 NANOSLEEP.SYNCS 0x989680 ;  /* 0x009896800000c95d */ /* 0x002fea0003900000 */
[----:B------:R-:W1:Y:S02]  /*25400*/  @!P4 SYNCS.PHASECHK.TRANS64 P4, [R85+URZ+0x28490], R88 ;  /* 0x028490585500c5a7 */ /* 0x000e64000808007f */
[----:B-1----:R-:W-:Y:S05]  /*25410*/  @!P4 BRA `(.L_x_1263) ;  /* 0xfffffffc00f0c947 */ /* 0x002fea000383ffff */
[----:B------:R-:W-:Y:S05]  /*25420*/  BRA `(.L_x_1604) ;  /* 0xfffffe1800347947 */ /* 0x000fea000383ffff */
.L_x_1269:
[----:B-1----:R1:W2:Y:S02]  /*25430*/  SYNCS.PHASECHK.TRANS64.TRYWAIT P3, [R85+URZ+0x284b0], R88 ;  /* 0x0284b058550075a7 */ /* 0x0022a4000806017f */
[----:B--2---:R-:W-:Y:S05]  /*25440*/  @!P3 NANOSLEEP.SYNCS 0x989680 ;  /* 0x009896800000b95d */ /* 0x004fea0003900000 */
[----:B------:R-:W2:Y:S02]  /*25450*/  @!P3 SYNCS.PHASECHK.TRANS64 P3, [R85+URZ+0x284b0], R88 ;  /* 0x0284b0585500b5a7 */ /* 0x000ea4000806007f */
[----:B--2---:R-:W-:Y:S05]  /*25460*/  @!P3 BRA `(.L_x_1269) ;  /* 0xfffffffc00f0b947 */ /* 0x004fea000383ffff */
[----:B------:R-:W-:Y:S05]  /*25470*/  BRA `(.L_x_1605) ;  /* 0xfffffe1800c07947 */ /* 0x000fea000383ffff */
.L_x_1285:
[----:B------:R-:W-:Y:S01]  /*25480*/  BSSY B0, `(.L_x_1606) ;  /* 0x0000008000007945 */ /* 0x000fe20003800000 */
[----:B------:R-:W-:Y:S02]  /*25490*/  IMAD.MOV.U32 R13, RZ, RZ, R230 ;  /* 0x000000ffff0d7224 */ /* 0x000fe400078e00e6 */
[----:B------:R-:W-:Y:S02]  /*254a0*/  IMAD.MOV.U32 R12, RZ, RZ, RZ ;  /* 0x000000ffff0c7224 */ /* 0x000fe400078e00ff */
[----:B------:R-:W-:Y:S02]  /*254b0*/  IMAD.MOV.U32 R11, RZ, RZ, 0x1f ;  /* 0x0000001fff0b7424 */ /* 0x000fe400078e00ff */
[----:B------:R-:W-:-:S07]  /*254c0*/  IMAD.MOV.U32 R15, RZ, RZ, -0x1 ;  /* 0xffffffffff0f7424 */ /* 0x000fce00078e00ff */
[----:B-----5:R-:W-:Y:S05]  /*254d0*/  WARPSYNC.COLLECTIVE R15, `(.L_x_1607) ;  /* 0x000000000f087348 */ /* 0x020fea0003c00000 */
[----:B------:R0:W1:Y:S02]  /*254e0*/  SHFL.IDX P6, R14, R13, R12, R11 ;  /* 0x0000000c0d0e7389 */ /* 0x00006400000c000b */
[----:B01---5:R-:W-:Y:S01]  /*254f0*/  ENDCOLLECTIVE ;  /* 0x000000000000791b */ /* 0x023fe20003800000 */
.L_x_1607:
[----:B------:R-:W-:Y:S05]  /*25500*/  BSYNC B0 ;  /* 0x0000000000007941 */ /* 0x000fea0003800000 */
.L_x_1606:
[----:B------:R-:W-:Y:S01]  /*25510*/  IMAD.MOV.U32 R202, RZ, RZ, R14 ;  /* 0x000000ffffca7224 */ /* 0x000fe200078e000e */
[----:B------:R-:W-:Y:S06]  /*25520*/  BRA `(.L_x_1608) ;  /* 0xfffffe28006c7947 */ /* 0x000fec000383ffff */
.L_x_1303:
[----:B------:R-:W-:Y:S01]  /*25530*/  BSSY B1, `(.L_x_1609) ;  /* 0x0000008000017945 */ /* 0x000fe20003800000 */
[----:B------:R-:W-:Y:S02]  /*25540*/  IMAD.MOV.U32 R13, RZ, RZ, R5 ;  /* 0x000000ffff0d7224 */ /* 0x000fe400078e0005 */
[----:B------:R-:W-:Y:S02]  /*25550*/  IMAD.MOV.U32 R12, RZ, RZ, RZ ;  /* 0x000000ffff0c7224 */ /* 0x000fe400078e00ff */
[----:B------:R-:W-:Y:S02]  /*25560*/  IMAD.MOV.U32 R11, RZ, RZ, 0x181f ;  /* 0x0000181fff0b7424 */ /* 0x000fe400078e00ff */
[----:B-1----:R-:W-:-:S07]  /*25570*/  IMAD.MOV.U32 R15, RZ, RZ, -0x1 ;  /* 0xffffffffff0f7424 */ /* 0x002fce00078e00ff */
[----:B0----5:R-:W-:Y:S05]  /*25580*/  WARPSYNC.COLLECTIVE R15, `(.L_x_1610) ;  /* 0x000000000f087348 */ /* 0x021fea0003c00000 */
[----:B------:R1:W2:Y:S02]  /*25590*/  SHFL.IDX P6, R14, R13, R12, R11 ;  /* 0x0000000c0d0e7389 */ /* 0x0002a400000c000b */
[----:B012--5:R-:W-:Y:S01]  /*255a0*/  ENDCOLLECTIVE ;  /* 0x000000000000791b */ /* 0x027fe20003800000 */
.L_x_1610:
[----:B------:R-:W-:Y:S05]  /*255b0*/  BSYNC B1 ;  /* 0x0000000000017941 */ /* 0x000fea0003800000 */
.L_x_1609:
[----:B------:R-:W-:Y:S05]  /*255c0*/  BRA `(.L_x_1611) ;  /* 0xfffffe38004c7947 */ /* 0x000fea000383ffff */
.L_x_1304:
        /* <DEDUP_REMOVED lines=8> */
.L_x_1613:
[----:B------:R-:W-:Y:S05]  /*25650*/  BSYNC B1 ;  /* 0x0000000000017941 */ /* 0x000fea0003800000 */
.L_x_1612:
[----:B------:R-:W-:Y:S05]  /*25660*/  BRA `(.L_x_1614) ;  /* 0xfffffe38002c7947 */ /* 0x000fea000383ffff */
.L_x_1305:
        /* <DEDUP_REMOVED lines=8> */
.L_x_1616:
[----:B------:R-:W-:Y:S05]  /*256f0*/  BSYNC B1 ;  /* 0x0000000000017941 */ /* 0x000fea0003800000 */
.L_x_1615:
[----:B------:R-:W-:Y:S05]  /*25700*/  BRA `(.L_x_1617) ;  /* 0xfffffe38000c7947 */ /* 0x000fea000383ffff */
.L_x_1306:
[----:B------:R-:W-:Y:S01]  /*25710*/  BSSY B1, `(.L_x_1618) ;  /* 0x0000008000017945 */ /* 0x000fe20003800000 */
[----:B------:R-:W-:Y:S01]  /*25720*/  IMAD.MOV.U32 R13, RZ, RZ, R0 ;  /* 0x000000ffff0d7224 */ /* 0x000fe200078e0000 */
[----:B------:R-:W-:Y:S01]  /*25730*/  MOV R11, 0x181f ;  /* 0x0000181f000b7802 */ /* 0x000fe20000000f00 */
[----:B------:R-:W-:Y:S02]  /*25740*/  IMAD.MOV.U32 R12, RZ, RZ, RZ ;  /* 0x000000ffff0c7224 */ /* 0x000fe400078e00ff */
[----:B-1----:R-:W-:-:S07]  /*25750*/  IMAD.MOV.U32 R15, RZ, RZ, -0x1 ;  /* 0xffffffffff0f7424 */ /* 0x002fce00078e00ff */
[----:B0----5:R-:W-:Y:S05]  /*25760*/  WARPSYNC.COLLECTIVE R15, `(.L_x_1619) ;  /* 0x000000000f087348 */ /* 0x021fea0003c00000 */
[----:B------:R1:W2:Y:S02]  /*25770*/  SHFL.IDX P6, R14, R13, R12, R11 ;  /* 0x0000000c0d0e7389 */ /* 0x0002a400000c000b */
[----:B012--5:R-:W-:Y:S01]  /*25780*/  ENDCOLLECTIVE ;  /* 0x000000000000791b */ /* 0x027fe20003800000 */
.L_x_1619:
[----:B------:R-:W-:Y:S05]  /*25790*/  BSYNC B1 ;  /* 0x0000000000017941 */ /* 0x000fea0003800000 */
.L_x_1618:
[----:B------:R-:W-:Y:S05]  /*257a0*/  BRA `(.L_x_1620) ;  /* 0xfffffe3400ec7947 */ /* 0x000fea000383ffff */
.L_x_1307:
[----:B------:R-:W-:Y:S01]  /*257b0*/  BSSY B1, `(.L_x_1621) ;  /* 0x0000008000017945 */ /* 0x000fe20003800000 */
[----:B------:R-:W-:Y:S02]  /*257c0*/  IMAD.MOV.U32 R13, RZ, RZ, R5 ;  /* 0x000000ffff0d7224 */ /* 0x000fe400078e0005 */
[----:B------:R-:W-:Y:S02]  /*257d0*/  IMAD.MOV.U32 R12, RZ, RZ, 0x1 ;  /* 0x00000001ff0c7424 */ /* 0x000fe400078e00ff */
[----:B------:R-:W-:Y:S02]  /*257e0*/  IMAD.MOV.U32 R11, RZ, RZ, 0x181f ;  /* 0x0000181fff0b7424 */ /* 0x000fe400078e00ff */
[----:B-1----:R-:W-:-:S07]  /*257f0*/  IMAD.MOV.U32 R15, RZ, RZ, -0x1 ;  /* 0xffffffffff0f7424 */ /* 0x002fce00078e00ff */
[----:B0----5:R-:W-:Y:S05]  /*25800*/  WARPSYNC.COLLECTIVE R15, `(.L_x_1622) ;  /* 0x000000000f087348 */ /* 0x021fea0003c00000 */
[----:B------:R1:W2:Y:S02]  /*25810*/  SHFL.IDX P6, R14, R13, R12, R11 ;  /* 0x0000000c0d0e7389 */ /* 0x0002a400000c000b */
[----:B012--5:R-:W-:Y:S01]  /*25820*/  ENDCOLLECTIVE ;  /* 0x000000000000791b */ /* 0x027fe20003800000 */
.L_x_1622:
[----:B------:R-:W-:Y:S05]  /*25830*/  BSYNC B1 ;  /* 0x0000000000017941 */ /* 0x000fea0003800000 */
.L_x_1621:
[----:B------:R-:W-:Y:S05]  /*25840*/  BRA `(.L_x_1623) ;  /* 0xfffffe3400cc7947 */ /* 0x000fea000383ffff */
.L_x_1308:
        /* <DEDUP_REMOVED lines=8> */
.L_x_1625:
[----:B------:R-:W-:Y:S05]  /*258d0*/  BSYNC B1 ;  /* 0x0000000000017941 */ /* 0x000fea0003800000 */
.L_x_1624:
[----:B------:R-:W-:Y:S05]  /*258e0*/  BRA `(.L_x_1626) ;  /* 0xfffffe3400ac7947 */ /* 0x000fea000383ffff */
.L_x_1309:
        /* <DEDUP_REMOVED lines=8> */
.L_x_1628:
[----:B------:R-:W-:Y:S05]  /*25970*/  BSYNC B1 ;  /* 0x0000000000017941 */ /* 0x000fea0003800000 */
.L_x_1627:
[----:B------:R-:W-:Y:S05]  /*25980*/  BRA `(.L_x_1629) ;  /* 0xfffffe34008c7947 */ /* 0x000fea000383ffff */
.L_x_1310:
        /* <DEDUP_REMOVED lines=8> */
.L_x_1631:
[----:B------:R-:W-:Y:S05]  /*25a10*/  BSYNC B1 ;  /* 0x0000000000017941 */ /* 0x000fea0003800000 */
.L_x_1630:
[----:B------:R-:W-:Y:S05]  /*25a20*/  BRA `(.L_x_1632) ;  /* 0xfffffe34006c7947 */ /* 0x000fea000383ffff */
.L_x_1311:
[----:B------:R-:W-:Y:S01]  /*25a30*/  BSSY B1, `(.L_x_1633) ;  /* 0x0000008000017945 */ /* 0x000fe20003800000 */
[----:B------:R-:W-:Y:S01]  /*25a40*/  IMAD.MOV.U32 R13, RZ, RZ, R5 ;  /* 0x000000ffff0d7224 */ /* 0x000fe200078e0005 */
[----:B-1----:R-:W-:Y:S01]  /*25a50*/  MOV R15, 0xffffffff ;  /* 0xffffffff000f7802 */ /* 0x002fe20000000f00 */
[----:B------:R-:W-:Y:S02]  /*25a60*/  IMAD.MOV.U32 R12, RZ, RZ, 0x2 ;  /* 0x00000002ff0c7424 */ /* 0x000fe400078e00ff */
[----:B------:R-:W-:-:S07]  /*25a70*/  IMAD.MOV.U32 R11, RZ, RZ, 0x181f ;  /* 0x0000181fff0b7424 */ /* 0x000fce00078e00ff */
[----:B0----5:R-:W-:Y:S05]  /*25a80*/  WARPSYNC.COLLECTIVE R15, `(.L_x_1634) ;  /* 0x000000000f087348 */ /* 0x021fea0003c00000 */
[----:B------:R1:W2:Y:S02]  /*25a90*/  SHFL.IDX P6, R14, R13, R12, R11 ;  /* 0x0000000c0d0e7389 */ /* 0x0002a400000c000b */
[----:B012--5:R-:W-:Y:S01]  /*25aa0*/  ENDCOLLECTIVE ;  /* 0x000000000000791b */ /* 0x027fe20003800000 */
.L_x_1634:
[----:B------:R-:W-:Y:S05]  /*25ab0*/  BSYNC B1 ;  /* 0x0000000000017941 */ /* 0x000fea0003800000 */
.L_x_1633:
[----:B------:R-:W-:Y:S05]  /*25ac0*/  BRA `(.L_x_1635) ;  /* 0xfffffe34004c7947 */ /* 0x000fea000383ffff */
.L_x_1312:
        /* <DEDUP_REMOVED lines=8> */
.L_x_1637:
[----:B------:R-:W-:Y:S05]  /*25b50*/  BSYNC B1 ;  /* 0x0000000000017941 */ /* 0x000fea0003800000 */
.L_x_1636:
[----:B------:R-:W-:Y:S05]  /*25b60*/  BRA `(.L_x_1638) ;  /* 0xfffffe34002c7947 */ /* 0x000fea000383ffff */
.L_x_1313:
        /* <DEDUP_REMOVED lines=8> */
.L_x_1640:
[----:B------:R-:W-:Y:S05]  /*25bf0*/  BSYNC B1 ;  /* 0x0000000000017941 */ /* 0x000fea0003800000 */
.L_x_1639:
[----:B------:R-:W-:Y:S05]  /*25c00*/  BRA `(.L_x_1641) ;  /* 0xfffffe34000c7947 */ /* 0x000fea000383ffff */
.L_x_1314:
        /* <DEDUP_REMOVED lines=8> */
.L_x_1643:
[----:B------:R-:W-:Y:S05]  /*25c90*/  BSYNC B1 ;  /* 0x0000000000017941 */ /* 0x000fea0003800000 */
.L_x_1642:
[----:B------:R-:W-:Y:S05]  /*25ca0*/  BRA `(.L_x_1644) ;  /* 0xfffffe3000ec7947 */ /* 0x000fea000383ffff */
.L_x_1315:
        /* <DEDUP_REMOVED lines=8> */
.L_x_1646:
[----:B------:R-:W-:Y:S05]  /*25d30*/  BSYNC B1 ;  /* 0x0000000000017941 */ /* 0x000fea0003800000 */
.L_x_1645:
[----:B------:R-:W-:Y:S05]  /*25d40*/  BRA `(.L_x_1647) ;  /* 0xfffffe3000cc7947 */ /* 0x000fea000383ffff */
.L_x_1316:
        /* <DEDUP_REMOVED lines=8> */
.L_x_1649:
[----:B------:R-:W-:Y:S05]  /*25dd0*/  BSYNC B1 ;  /* 0x0000000000017941 */ /* 0x000fea0003800000 */
.L_x_1648:
[----:B------:R-:W-:Y:S05]  /*25de0*/  BRA `(.L_x_1650) ;  /* 0xfffffe3000ac7947 */ /* 0x000fea000383ffff */
.L_x_1317:
[----:B------:R-:W-:Y:S01]  /*25df0*/  BSSY B1, `(.L_x_1651) ;  /* 0x0000008000017945 */ /* 0x000fe20003800000 */
[----:B------:R-:W-:Y:S01]  /*25e00*/  MOV R13, R3 ;  /* 0x00000003000d7202 */ /* 0x000fe20000000f00 */
[----:B------:R-:W-:Y:S02]  /*25e10*/  IMAD.MOV.U32 R12, RZ, RZ, 0x3 ;  /* 0x00000003ff0c7424 */ /* 0x000fe400078e00ff */
[----:B------:R-:W-:Y:S02]  /*25e20*/  IMAD.MOV.U32 R11, RZ, RZ, 0x181f ;  /* 0x0000181fff0b7424 */ /* 0x000fe400078e00ff */
[----:B-1----:R-:W-:-:S07]  /*25e30*/  IMAD.MOV.U32 R15, RZ, RZ, -0x1 ;  /* 0xffffffffff0f7424 */ /* 0x002fce00078e00ff */
[----:B0----5:R-:W-:Y:S05]  /*25e40*/  WARPSYNC.COLLECTIVE R15, `(.L_x_1652) ;  /* 0x000000000f087348 */ /* 0x021fea0003c00000 */
[----:B------:R1:W2:Y:S02]  /*25e50*/  SHFL.IDX P6, R14, R13, R12, R11 ;  /* 0x0000000c0d0e7389 */ /* 0x0002a400000c000b */
[----:B012--5:R-:W-:Y:S01]  /*25e60*/  ENDCOLLECTIVE ;  /* 0x000000000000791b */ /* 0x027fe20003800000 */
.L_x_1652:
[----:B------:R-:W-:Y:S05]  /*25e70*/  BSYNC B1 ;  /* 0x0000000000017941 */ /* 0x000fea0003800000 */
.L_x_1651:
[----:B------:R-:W-:Y:S05]  /*25e80*/  BRA `(.L_x_1653) ;  /* 0xfffffe30008c7947 */ /* 0x000fea000383ffff */
.L_x_1318:
        /* <DEDUP_REMOVED lines=8> */
.L_x_1655:
[----:B------:R-:W-:Y:S05]  /*25f10*/  BSYNC B1 ;  /* 0x0000000000017941 */ /* 0x000fea0003800000 */
.L_x_1654:
[----:B------:R-:W-:Y:S05]  /*25f20*/  BRA `(.L_x_1656) ;  /* 0xfffffe30006c7947 */ /* 0x000fea000383ffff */
.L_x_1320:
[----:B--2---:R2:W3:Y:S02]  /*25f30*/  SYNCS.PHASECHK.TRANS64.TRYWAIT P1, [R16+URZ+0x28400], R3 ;  /* 0x02840003100075a7 */ /* 0x0044e4000802017f */
[----:B---3--:R-:W-:Y:S05]  /*25f40*/  @!P1 NANOSLEEP.SYNCS 0x989680 ;  /* 0x009896800000995d */ /* 0x008fea0003900000 */
[----:B------:R-:W3:Y:S02]  /*25f50*/  @!P1 SYNCS.PHASECHK.TRANS64 P1, [R16+URZ+0x28400], R3 ;  /* 0x02840003100095a7 */ /* 0x000ee4000802007f */
[----:B---3--:R-:W-:Y:S05]  /*25f60*/  @!P1 BRA `(.L_x_1320) ;  /* 0xfffffffc00f09947 */ /* 0x008fea000383ffff */
[----:B------:R-:W-:Y:S05]  /*25f70*/  BRA `(.L_x_1657) ;  /* 0xfffffe3000787947 */ /* 0x000fea000383ffff */
.L_x_1336:
[----:B------:R-:W-:Y:S01]  /*25f80*/  BSSY B1, `(.L_x_1658) ;  /* 0x0000008000017945 */ /* 0x000fe20003800000 */
[----:B------:R-:W-:Y:S02]  /*25f90*/  IMAD.MOV.U32 R13, RZ, RZ, R9 ;  /* 0x000000ffff0d7224 */ /* 0x000fe400078e0009 */
[----:B------:R-:W-:Y:S02]  /*25fa0*/  IMAD.MOV.U32 R12, RZ, RZ, RZ ;  /* 0x000000ffff0c7224 */ /* 0x000fe400078e00ff */
[----:B------:R-:W-:Y:S02]  /*25fb0*/  IMAD.MOV.U32 R11, RZ, RZ, 0x181f ;  /* 0x0000181fff0b7424 */ /* 0x000fe400078e00ff */
[----:B------:R-:W-:-:S07]  /*25fc0*/  IMAD.MOV.U32 R15, RZ, RZ, -0x1 ;  /* 0xffffffffff0f7424 */ /* 0x000fce00078e00ff */
[----:B0----5:R-:W-:Y:S05]  /*25fd0*/  WARPSYNC.COLLECTIVE R15, `(.L_x_1659) ;  /* 0x000000000f087348 */ /* 0x021fea0003c00000 */
[----:B------:R1:W2:Y:S02]  /*25fe0*/  SHFL.IDX P6, R14, R13, R12, R11 ;  /* 0x0000000c0d0e7389 */ /* 0x0002a400000c000b */
[----:B012--5:R-:W-:Y:S01]  /*25ff0*/  ENDCOLLECTIVE ;  /* 0x000000000000791b */ /* 0x027fe20003800000 */
.L_x_1659:
[----:B------:R-:W-:Y:S05]  /*26000*/  BSYNC B1 ;  /* 0x0000000000017941 */ /* 0x000fea0003800000 */
.L_x_1658:
[----:B------:R-:W-:Y:S05]  /*26010*/  BRA `(.L_x_1660) ;  /* 0xfffffe74006c7947 */ /* 0x000fea000383ffff */
.L_x_1337:
        /* <DEDUP_REMOVED lines=8> */
.L_x_1662:
[----:B------:R-:W-:Y:S05]  /*260a0*/  BSYNC B1 ;  /* 0x0000000000017941 */ /* 0x000fea0003800000 */
.L_x_1661:
[----:B------:R-:W-:Y:S05]  /*260b0*/  BRA `(.L_x_1663) ;  /* 0xfffffe74004c7947 */ /* 0x000fea000383ffff */
.L_x_1338:
        /* <DEDUP_REMOVED lines=8> */
.L_x_1665:
[----:B------:R-:W-:Y:S05]  /*26140*/  BSYNC B1 ;  /* 0x0000000000017941 */ /* 0x000fea0003800000 */
.L_x_1664:
[----:B------:R-:W-:Y:S05]  /*26150*/  BRA `(.L_x_1666) ;  /* 0xfffffe74002c7947 */ /* 0x000fea000383ffff */
.L_x_1339:
[----:B------:R-:W-:Y:S01]  /*26160*/  BSSY B1, `(.L_x_1667) ;  /* 0x0000008000017945 */ /* 0x000fe20003800000 */
[----:B------:R-:W-:Y:S01]  /*26170*/  IMAD.MOV.U32 R13, RZ, RZ, R0 ;  /* 0x000000ffff0d7224 */ /* 0x000fe200078e0000 */
[----:B------:R-:W-:Y:S01]  /*26180*/  MOV R12, RZ ;  /* 0x000000ff000c7202 */ /* 0x000fe20000000f00 */
[----:B------:R-:W-:Y:S02]  /*26190*/  IMAD.MOV.U32 R11, RZ, RZ, 0x181f ;  /* 0x0000181fff0b7424 */ /* 0x000fe400078e00ff */
[----:B------:R-:W-:-:S07]  /*261a0*/  IMAD.MOV.U32 R15, RZ, RZ, -0x1 ;  /* 0xffffffffff0f7424 */ /* 0x000fce00078e00ff */
[----:B0----5:R-:W-:Y:S05]  /*261b0*/  WARPSYNC.COLLECTIVE R15, `(.L_x_1668) ;  /* 0x000000000f087348 */ /* 0x021fea0003c00000 */
[----:B------:R1:W2:Y:S02]  /*261c0*/  SHFL.IDX P6, R14, R13, R12, R11 ;  /* 0x0000000c0d0e7389 */ /* 0x0002a400000c000b */
[----:B012--5:R-:W-:Y:S01]  /*261d0*/  ENDCOLLECTIVE ;  /* 0x000000000000791b */ /* 0x027fe20003800000 */
.L_x_1668:
[----:B------:R-:W-:Y:S05]  /*261e0*/  BSYNC B1 ;  /* 0x0000000000017941 */ /* 0x000fea0003800000 */
.L_x_1667:
[----:B------:R-:W-:Y:S05]  /*261f0*/  BRA `(.L_x_1669) ;  /* 0xfffffe74000c7947 */ /* 0x000fea000383ffff */
.L_x_1340:
[----:B------:R-:W-:Y:S01]  /*26200*/  BSSY B1, `(.L_x_1670) ;  /* 0x0000008000017945 */ /* 0x000fe20003800000 */
[----:B------:R-:W-:Y:S02]  /*26210*/  IMAD.MOV.U32 R13, RZ, RZ, R9 ;  /* 0x000000ffff0d7224 */ /* 0x000fe400078e0009 */
[----:B------:R-:W-:Y:S02]  /*26220*/  IMAD.MOV.U32 R12, RZ, RZ, 0x1 ;  /* 0x00000001ff0c7424 */ /* 0x000fe400078e00ff */
[----:B------:R-:W-:Y:S02]  /*26230*/  IMAD.MOV.U32 R11, RZ, RZ, 0x181f ;  /* 0x0000181fff0b7424 */ /* 0x000fe400078e00ff */
[----:B------:R-:W-:-:S07]  /*26240*/  IMAD.MOV.U32 R15, RZ, RZ, -0x1 ;  /* 0xffffffffff0f7424 */ /* 0x000fce00078e00ff */
[----:B0----5:R-:W-:Y:S05]  /*26250*/  WARPSYNC.COLLECTIVE R15, `(.L_x_1671) ;  /* 0x000000000f087348 */ /* 0x021fea0003c00000 */
[----:B------:R1:W2:Y:S02]  /*26260*/  SHFL.IDX P6, R14, R13, R12, R11 ;  /* 0x0000000c0d0e7389 */ /* 0x0002a400000c000b */
[----:B012--5:R-:W-:Y:S01]  /*26270*/  ENDCOLLECTIVE ;  /* 0x000000000000791b */ /* 0x027fe20003800000 */
.L_x_1671:
[----:B------:R-:W-:Y:S05]  /*26280*/  BSYNC B1 ;  /* 0x0000000000017941 */ /* 0x000fea0003800000 */
.L_x_1670:
[----:B------:R-:W-:Y:S05]  /*26290*/  BRA `(.L_x_1672) ;  /* 0xfffffe7000ec7947 */ /* 0x000fea000383ffff */
.L_x_1341:
        /* <DEDUP_REMOVED lines=8> */
.L_x_1674:
[----:B------:R-:W-:Y:S05]  /*26320*/  BSYNC B1 ;  /* 0x0000000000017941 */ /* 0x000fea0003800000 */
.L_x_1673:
[----:B------:R-:W-:Y:S05]  /*26330*/  BRA `(.L_x_1675) ;  /* 0xfffffe7000cc7947 */ /* 0x000fea000383ffff */
.L_x_1342:
        /* <DEDUP_REMOVED lines=8> */
.L_x_1677:
[----:B------:R-:W-:Y:S05]  /*263c0*/  BSYNC B1 ;  /* 0x0000000000017941 */ /* 0x000fea0003800000 */
.L_x_1676:
[----:B------:R-:W-:Y:S05]  /*263d0*/  BRA `(.L_x_1678) ;  /* 0xfffffe7000ac7947 */ /* 0x000fea000383ffff */
.L_x_1343:
        /* <DEDUP_REMOVED lines=8> */
.L_x_1680:
[----:B------:R-:W-:Y:S05]  /*26460*/  BSYNC B1 ;  /* 0x0000000000017941 */ /* 0x000fea0003800000 */
.L_x_1679:
[----:B------:R-:W-:Y:S05]  /*26470*/  BRA `(.L_x_1681) ;  /* 0xfffffe70008c7947 */ /* 0x000fea000383ffff */
.L_x_1344:
[----:B------:R-:W-:Y:S01]  /*26480*/  BSSY B1, `(.L_x_1682) ;  /* 0x0000008000017945 */ /* 0x000fe20003800000 */
[----:B------:R-:W-:Y:S01]  /*26490*/  IMAD.MOV.U32 R13, RZ, RZ, R9 ;  /* 0x000000ffff0d7224 */ /* 0x000fe200078e0009 */
[----:B------:R-:W-:Y:S01]  /*264a0*/  MOV R11, 0x181f ;  /* 0x0000181f000b7802 */ /* 0x000fe20000000f00 */
[----:B------:R-:W-:Y:S02]  /*264b0*/  IMAD.MOV.U32 R12, RZ, RZ, 0x2 ;  /* 0x00000002ff0c7424 */ /* 0x000fe400078e00ff */
[----:B------:R-:W-:-:S07]  /*264c0*/  IMAD.MOV.U32 R15, RZ, RZ, -0x1 ;  /* 0xffffffffff0f7424 */ /* 0x000fce00078e00ff */
[----:B0----5:R-:W-:Y:S05]  /*264d0*/  WARPSYNC.COLLECTIVE R15, `(.L_x_1683) ;  /* 0x000000000f087348 */ /* 0x021fea0003c00000 */
[----:B------:R1:W2:Y:S02]  /*264e0*/  SHFL.IDX P6, R14, R13, R12, R11 ;  /* 0x0000000c0d0e7389 */ /* 0x0002a400000c000b */
[----:B012--5:R-:W-:Y:S01]  /*264f0*/  ENDCOLLECTIVE ;  /* 0x000000000000791b */ /* 0x027fe20003800000 */
.L_x_1683:
[----:B------:R-:W-:Y:S05]  /*26500*/  BSYNC B1 ;  /* 0x0000000000017941 */ /* 0x000fea0003800000 */
.L_x_1682:
[----:B------:R-:W-:Y:S05]  /*26510*/  BRA `(.L_x_1684) ;  /* 0xfffffe70006c7947 */ /* 0x000fea000383ffff */
.L_x_1345:
        /* <DEDUP_REMOVED lines=8> */
.L_x_1686:
[----:B------:R-:W-:Y:S05]  /*265a0*/  BSYNC B1 ;  /* 0x0000000000017941 */ /* 0x000fea0003800000 */
.L_x_1685:
[----:B------:R-:W-:Y:S05]  /*265b0*/  BRA `(.L_x_1687) ;  /* 0xfffffe70004c7947 */ /* 0x000fea000383ffff */
.L_x_1346:
        /* <DEDUP_REMOVED lines=8> */
.L_x_1689:
[----:B------:R-:W-:Y:S05]  /*26640*/  BSYNC B1 ;  /* 0x0000000000017941 */ /* 0x000fea0003800000 */
.L_x_1688:
[----:B------:R-:W-:Y:S05]  /*26650*/  BRA `(.L_x_1690) ;  /* 0xfffffe70002c7947 */ /* 0x000fea000383ffff */
.L_x_1347:
        /* <DEDUP_REMOVED lines=8> */
.L_x_1692:
[----:B------:R-:W-:Y:S05]  /*266e0*/  BSYNC B1 ;  /* 0x0000000000017941 */ /* 0x000fea0003800000 */
.L_x_1691:
[----:B------:R-:W-:Y:S05]  /*266f0*/  BRA `(.L_x_1693) ;  /* 0xfffffe70000c7947 */ /* 0x000fea000383ffff */
.L_x_1348:
        /* <DEDUP_REMOVED lines=8> */
.L_x_1695:
[----:B------:R-:W-:Y:S05]  /*26780*/  BSYNC B1 ;  /* 0x0000000000017941 */ /* 0x000fea0003800000 */
.L_x_1694:
[----:B------:R-:W-:Y:S05]  /*26790*/  BRA `(.L_x_1696) ;  /* 0xfffffe6c00ec7947 */ /* 0x000fea000383ffff */
.L_x_1349:
[----:B------:R-:W-:Y:S01]  /*267a0*/  BSSY B1, `(.L_x_1697) ;  /* 0x0000008000017945 */ /* 0x000fe20003800000 */
[----:B------:R-:W-:Y:S01]  /*267b0*/  IMAD.MOV.U32 R13, RZ, RZ, R8 ;  /* 0x000000ffff0d7224 */ /* 0x000fe200078e0008 */
[----:B------:R-:W-:Y:S01]  /*267c0*/  MOV R15, 0xffffffff ;  /* 0xffffffff000f7802 */ /* 0x000fe20000000f00 */
[----:B------:R-:W-:Y:S02]  /*267d0*/  IMAD.MOV.U32 R12, RZ, RZ, 0x3 ;  /* 0x00000003ff0c7424 */ /* 0x000fe400078e00ff */
[----:B------:R-:W-:-:S07]  /*267e0*/  IMAD.MOV.U32 R11, RZ, RZ, 0x181f ;  /* 0x0000181fff0b7424 */ /* 0x000fce00078e00ff */
[----:B0----5:R-:W-:Y:S05]  /*267f0*/  WARPSYNC.COLLECTIVE R15, `(.L_x_1698) ;  /* 0x000000000f087348 */ /* 0x021fea0003c00000 */
[----:B------:R1:W2:Y:S02]  /*26800*/  SHFL.IDX P6, R14, R13, R12, R11 ;  /* 0x0000000c0d0e7389 */ /* 0x0002a400000c000b */
[----:B012--5:R-:W-:Y:S01]  /*26810*/  ENDCOLLECTIVE ;  /* 0x000000000000791b */ /* 0x027fe20003800000 */
.L_x_1698:
[----:B------:R-:W-:Y:S05]  /*26820*/  BSYNC B1 ;  /* 0x0000000000017941 */ /* 0x000fea0003800000 */
.L_x_1697:
[----:B------:R-:W-:Y:S05]  /*26830*/  BRA `(.L_x_1699) ;  /* 0xfffffe6c00cc7947 */ /* 0x000fea000383ffff */
.L_x_1350:
        /* <DEDUP_REMOVED lines=8> */
.L_x_1701:
[----:B------:R-:W-:Y:S05]  /*268c0*/  BSYNC B1 ;  /* 0x0000000000017941 */ /* 0x000fea0003800000 */
.L_x_1700:
[----:B------:R-:W-:Y:S05]  /*268d0*/  BRA `(.L_x_1702) ;  /* 0xfffffe6c00ac7947 */ /* 0x000fea000383ffff */
.L_x_1351:
        /* <DEDUP_REMOVED lines=8> */
.L_x_1704:
[----:B------:R-:W-:Y:S05]  /*26960*/  BSYNC B1 ;  /* 0x0000000000017941 */ /* 0x000fea0003800000 */
.L_x_1703:
[----:B------:R-:W-:Y:S05]  /*26970*/  BRA `(.L_x_1705) ;  /* 0xfffffe6c008c7947 */ /* 0x000fea000383ffff */
.L_x_1353:
[----:B-1----:R1:W2:Y:S02]  /*26980*/  SYNCS.PHASECHK.TRANS64.TRYWAIT P4, [R16+URZ+0x28400], R3 ;  /* 0x02840003100075a7 */ /* 0x0022a4000808017f */
[----:B--2---:R-:W-:Y:S05]  /*26990*/  @!P4 NANOSLEEP.SYNCS 0x989680 ;  /* 0x009896800000c95d */ /* 0x004fea0003900000 */
[----:B------:R-:W2:Y:S02]  /*269a0*/  @!P4 SYNCS.PHASECHK.TRANS64 P4, [R16+URZ+0x28400], R3 ;  /* 0x028400031000c5a7 */ /* 0x000ea4000808007f */
[----:B--2---:R-:W-:Y:S05]  /*269b0*/  @!P4 BRA `(.L_x_1353) ;  /* 0xfffffffc00f0c947 */ /* 0x004fea000383ffff */
[----:B------:R-:W-:Y:S05]  /*269c0*/  BRA `(.L_x_1706) ;  /* 0xfffffe6c00ac7947 */ /* 0x000fea000383ffff */
.L_x_1363:
[----:B--2---:R2:W3:Y:S02]  /*269d0*/  SYNCS.PHASECHK.TRANS64.TRYWAIT P2, [R9+URZ+0x28430], R0 ;  /* 0x02843000090075a7 */ /* 0x0044e4000804017f */
[----:B---3--:R-:W-:Y:S05]  /*269e0*/  @!P2 NANOSLEEP.SYNCS 0x989680 ;  /* 0x009896800000a95d */ /* 0x008fea0003900000 */
[----:B------:R-:W3:Y:S02]  /*269f0*/  @!P2 SYNCS.PHASECHK.TRANS64 P2, [R9+URZ+0x28430], R0 ;  /* 0x028430000900a5a7 */ /* 0x000ee4000804007f */
[----:B---3--:R-:W-:Y:S05]  /*26a00*/  @!P2 BRA `(.L_x_1363) ;  /* 0xfffffffc00f0a947 */ /* 0x008fea000383ffff */
[----:B------:R-:W-:Y:S05]  /*26a10*/  BRA `(.L_x_1362) ;  /* 0xfffffeac00c47947 */ /* 0x000fea000383ffff */
.L_x_1381:
[----:B-1----:R1:W2:Y:S02]  /*26a20*/  SYNCS.PHASECHK.TRANS64.TRYWAIT P4, [R10+URZ+0x28430], R7 ;  /* 0x028430070a0075a7 */ /* 0x0022a4000808017f */
[----:B--2---:R-:W-:Y:S05]  /*26a30*/  @!P4 NANOSLEEP.SYNCS 0x989680 ;  /* 0x009896800000c95d */ /* 0x004fea0003900000 */
[----:B------:R-:W2:Y:S02]  /*26a40*/  @!P4 SYNCS.PHASECHK.TRANS64 P4, [R10+URZ+0x28430], R7 ;  /* 0x028430070a00c5a7 */ /* 0x000ea4000808007f */
[----:B--2---:R-:W-:Y:S05]  /*26a50*/  @!P4 BRA `(.L_x_1381) ;  /* 0xfffffffc00f0c947 */ /* 0x004fea000383ffff */
[----:B------:R-:W-:Y:S05]  /*26a60*/  BRA `(.L_x_1380) ;  /* 0xfffffed0005c7947 */ /* 0x000fea000383ffff */
.L_x_1385:
[----:B-1----:R1:W2:Y:S02]  /*26a70*/  SYNCS.PHASECHK.TRANS64.TRYWAIT P3, [R10+URZ+0x28450], R7 ;  /* 0x028450070a0075a7 */ /* 0x0022a4000806017f */
[----:B--2---:R-:W-:Y:S05]  /*26a80*/  @!P3 NANOSLEEP.SYNCS 0x989680 ;  /* 0x009896800000b95d */ /* 0x004fea0003900000 */
[----:B------:R-:W2:Y:S02]  /*26a90*/  @!P3 SYNCS.PHASECHK.TRANS64 P3, [R10+URZ+0x28450], R7 ;  /* 0x028450070a00b5a7 */ /* 0x000ea4000806007f */
[----:B--2---:R-:W-:Y:S05]  /*26aa0*/  @!P3 BRA `(.L_x_1385) ;  /* 0xfffffffc00f0b947 */ /* 0x004fea000383ffff */
[----:B------:R-:W-:Y:S05]  /*26ab0*/  BRA `(.L_x_1382) ;  /* 0xfffffed4005c7947 */ /* 0x000fea000383ffff */
.L_x_1405:
[----:B-1----:R1:W2:Y:S02]  /*26ac0*/  SYNCS.PHASECHK.TRANS64.TRYWAIT P3, [R7+URZ+0x28430], R6 ;  /* 0x02843006070075a7 */ /* 0x0022a4000806017f */
[----:B--2---:R-:W-:Y:S05]  /*26ad0*/  @!P3 NANOSLEEP.SYNCS 0x989680 ;  /* 0x009896800000b95d */ /* 0x004fea0003900000 */
[----:B------:R-:W2:Y:S02]  /*26ae0*/  @!P3 SYNCS.PHASECHK.TRANS64 P3, [R7+URZ+0x28430], R6 ;  /* 0x028430060700b5a7 */ /* 0x000ea4000806007f */
[----:B--2---:R-:W-:Y:S05]  /*26af0*/  @!P3 BRA `(.L_x_1405) ;  /* 0xfffffffc00f0b947 */ /* 0x004fea000383ffff */
[----:B------:R-:W-:Y:S05]  /*26b00*/  BRA `(.L_x_1404) ;  /* 0xfffffef400dc7947 */ /* 0x000fea000383ffff */
.L_x_1409:
[----:B-1----:R1:W2:Y:S02]  /*26b10*/  SYNCS.PHASECHK.TRANS64.TRYWAIT P2, [R7+URZ+0x28450], R6 ;  /* 0x02845006070075a7 */ /* 0x0022a4000804017f */
[----:B--2---:R-:W-:Y:S05]  /*26b20*/  @!P2 NANOSLEEP.SYNCS 0x989680 ;  /* 0x009896800000a95d */ /* 0x004fea0003900000 */
[----:B------:R-:W2:Y:S02]  /*26b30*/  @!P2 SYNCS.PHASECHK.TRANS64 P2, [R7+URZ+0x28450], R6 ;  /* 0x028450060700a5a7 */ /* 0x000ea4000804007f */
[----:B--2---:R-:W-:Y:S05]  /*26b40*/  @!P2 BRA `(.L_x_1409) ;  /* 0xfffffffc00f0a947 */ /* 0x004fea000383ffff */
[----:B------:R-:W-:Y:S05]  /*26b50*/  BRA `(.L_x_1406) ;  /* 0xfffffef800f87947 */ /* 0x000fea000383ffff */
.L_x_1417:
[----:B-1----:R1:W2:Y:S02]  /*26b60*/  SYNCS.PHASECHK.TRANS64.TRYWAIT P3, [R7+URZ+0x28430], R6 ;  /* 0x02843006070075a7 */ /* 0x0022a4000806017f */
[----:B--2---:R-:W-:Y:S05]  /*26b70*/  @!P3 NANOSLEEP.SYNCS 0x989680 ;  /* 0x009896800000b95d */ /* 0x004fea0003900000 */
[----:B------:R-:W2:Y:S02]  /*26b80*/  @!P3 SYNCS.PHASECHK.TRANS64 P3, [R7+URZ+0x28430], R6 ;  /* 0x028430060700b5a7 */ /* 0x000ea4000806007f */
[----:B--2---:R-:W-:Y:S05]  /*26b90*/  @!P3 BRA `(.L_x_1417) ;  /* 0xfffffffc00f0b947 */ /* 0x004fea000383ffff */
[----:B------:R-:W-:Y:S05]  /*26ba0*/  BRA `(.L_x_1416) ;  /* 0xffffff10007c7947 */ /* 0x000fea000383ffff */
.L_x_1421:
[----:B-1----:R1:W2:Y:S02]  /*26bb0*/  SYNCS.PHASECHK.TRANS64.TRYWAIT P2, [R7+URZ+0x28450], R6 ;  /* 0x02845006070075a7 */ /* 0x0022a4000804017f */
[----:B--2---:R-:W-:Y:S05]  /*26bc0*/  @!P2 NANOSLEEP.SYNCS 0x989680 ;  /* 0x009896800000a95d */ /* 0x004fea0003900000 */
[----:B------:R-:W2:Y:S02]  /*26bd0*/  @!P2 SYNCS.PHASECHK.TRANS64 P2, [R7+URZ+0x28450], R6 ;  /* 0x028450060700a5a7 */ /* 0x000ea4000804007f */
[----:B--2---:R-:W-:Y:S05]  /*26be0*/  @!P2 BRA `(.L_x_1421) ;  /* 0xfffffffc00f0a947 */ /* 0x004fea000383ffff */
[----:B------:R-:W-:Y:S05]  /*26bf0*/  BRA `(.L_x_1418) ;  /* 0xffffff1400987947 */ /* 0x000fea000383ffff */
.L_x_1435:
[----:B-1----:R1:W2:Y:S02]  /*26c00*/  SYNCS.PHASECHK.TRANS64.TRYWAIT P1, [R5+URZ+0x28450], R0 ;  /* 0x02845000050075a7 */ /* 0x0022a4000802017f */
[----:B--2---:R-:W-:Y:S05]  /*26c10*/  @!P1 NANOSLEEP.SYNCS 0x989680 ;  /* 0x009896800000995d */ /* 0x004fea0003900000 */
[----:B------:R-:W2:Y:S02]  /*26c20*/  @!P1 SYNCS.PHASECHK.TRANS64 P1, [R5+URZ+0x28450], R0 ;  /* 0x02845000050095a7 */ /* 0x000ea4000802007f */
[----:B--2---:R-:W-:Y:S05]  /*26c30*/  @!P1 BRA `(.L_x_1435) ;  /* 0xfffffffc00f09947 */ /* 0x004fea000383ffff */
[----:B------:R-:W-:Y:S05]  /*26c40*/  BRA `(.L_x_1434) ;  /* 0xffffff34006c7947 */ /* 0x000fea000383ffff */
.L_x_1439:
[----:B------:R-:W-:Y:S02]  /*26c50*/  SEL R39, R48, R59, P0 ;  /* 0x0000003b30277207 */ /* 0x000fe40000000000 */
[----:B------:R-:W-:Y:S02]  /*26c60*/  SEL R29, R12, R61, P0 ;  /* 0x0000003d0c1d7207 */ /* 0x000fe40000000000 */
[----:B------:R-:W-:Y:S01]  /*26c70*/  SEL R28, R61, R12, P0 ;  /* 0x0000000c3d1c7207 */ /* 0x000fe20000000000 */
[----:B-----5:R-:W-:Y:S01]  /*26c80*/  IMAD.MOV.U32 R12, RZ, RZ, R2 ;  /* 0x000000ffff0c7224 */ /* 0x020fe200078e0002 */
[----:B------:R-:W-:Y:S02]  /*26c90*/  SEL R48, R59, R48, P0 ;  /* 0x000000303b307207 */ /* 0x000fe40000000000 */
[----:B------:R-:W-:Y:S02]  /*26ca0*/  SEL R59, R50, R11, P0 ;  /* 0x0000000b323b7207 */ /* 0x000fe40000000000 */
[----:B------:R-:W-:Y:S01]  /*26cb0*/  SEL R84, R11, R50, P0 ;  /* 0x000000320b547207 */ /* 0x000fe20000000000 */
[----:B------:R-:W-:Y:S01]  /*26cc0*/  IMAD.MOV.U32 R11, RZ, RZ, 0x1c1f ;  /* 0x00001c1fff0b7424 */ /* 0x000fe200078e00ff */
[----:B------:R-:W-:-:S02]  /*26cd0*/  SEL R61, R58, R15, P0 ;  /* 0x0000000f3a3d7207 */ /* 0x000fc40000000000 */
[----:B------:R-:W-:Y:S01]  /*26ce0*/  SEL R86, R15, R58, P0 ;  /* 0x0000003a0f567207 */ /* 0x000fe20000000000 */
[----:B------:R-:W-:Y:S01]  /*26cf0*/  IMAD.MOV.U32 R15, RZ, RZ, -0x1 ;  /* 0xffffffffff0f7424 */ /* 0x000fe200078e00ff */
[----:B------:R-:W-:Y:S02]  /*26d00*/  SEL R21, R32, R33, P0 ;  /* 0x0000002120157207 */ /* 0x000fe40000000000 */
[----:B------:R-:W-:Y:S02]  /*26d10*/  SEL R8, R33, R32, P0 ;  /* 0x0000002021087207 */ /* 0x000fe40000000000 */
[----:B------:R-:W-:Y:S02]  /*26d20*/  SEL R33, R72, R35, P0 ;  /* 0x0000002348217207 */ /* 0x000fe40000000000 */
[----:B------:R-:W-:Y:S02]  /*26d30*/  SEL R36, R35, R72, P0 ;  /* 0x0000004823247207 */ /* 0x000fe40000000000 */
[----:B------:R-:W-:-:S02]  /*26d40*/  SEL R37, R6, R51, P0 ;  /* 0x0000003306257207 */ /* 0x000fc40000000000 */
[----:B------:R-:W-:Y:S02]  /*26d50*/  SEL R44, R51, R6, P0 ;  /* 0x00000006332c7207 */ /* 0x000fe40000000000 */
[----:B------:R-:W-:Y:S02]  /*26d60*/  SEL R51, R109, R14, P0 ;  /* 0x0000000e6d337207 */ /* 0x000fe40000000000 */
[----:B------:R-:W-:-:S07]  /*26d70*/  SEL R72, R14, R109, P0 ;  /* 0x0000006d0e487207 */ /* 0x000fce0000000000 */
[----:B01----:R-:W-:Y:S05]  /*26d80*/  WARPSYNC.COLLECTIVE R15, `(.L_x_1707) ;  /* 0x000000000f087348 */ /* 0x003fea0003c00000 */
[----:B------:R2:W3:Y:S02]  /*26d90*/  SHFL.IDX P6, R14, R13, R12, R11 ;  /* 0x0000000c0d0e7389 */ /* 0x0004e400000c000b */
[----:B0123--:R-:W-:Y:S01]  /*26da0*/  ENDCOLLECTIVE ;  /* 0x000000000000791b */ /* 0x00ffe20003800000 */
.L_x_1707:
[----:B------:R-:W-:Y:S02]  /*26db0*/  SEL R25, R40, R41, P0 ;  /* 0x0000002928197207 */ /* 0x000fe40000000000 */
[----:B------:R-:W-:Y:S02]  /*26dc0*/  SEL R20, R41, R40, P0 ;  /* 0x0000002829147207 */ /* 0x000fe40000000000 */
[----:B------:R-:W-:Y:S02]  /*26dd0*/  SEL R35, R80, R43, P0 ;  /* 0x0000002b50237207 */ /* 0x000fe40000000000 */
[----:B------:R-:W-:Y:S02]  /*26de0*/  SEL R40, R43, R80, P0 ;  /* 0x000000502b287207 */ /* 0x000fe40000000000 */
[----:B------:R-:W-:Y:S02]  /*26df0*/  SEL R55, R34, R7, P0 ;  /* 0x0000000722377207 */ /* 0x000fe40000000000 */
[----:B------:R-:W-:-:S02]  /*26e00*/  SEL R80, R7, R34, P0 ;  /* 0x0000002207507207 */ /* 0x000fc40000000000 */
[----:B------:R-:W-:Y:S01]  /*26e10*/  LOP3.LUT R7, R2, 0x2, RZ, 0x3c, !PT ;  /* 0x0000000202077812 */ /* 0x000fe200078e3cff */
[----:B------:R-:W-:Y:S01]  /*26e20*/  IMAD.MOV.U32 R13, RZ, RZ, R4 ;  /* 0x000000ffff0d7224 */ /* 0x000fe200078e0004 */
[----:B------:R-:W-:Y:S02]  /*26e30*/  SEL R53, R78, R57, P0 ;  /* 0x000000394e357207 */ /* 0x000fe40000000000 */
[----:B------:R-:W-:Y:S01]  /*26e40*/  SEL R78, R57, R78, P0 ;  /* 0x0000004e394e7207 */ /* 0x000fe20000000000 */
[----:B------:R-:W-:Y:S01]  /*26e50*/  IMAD.MOV.U32 R12, RZ, RZ, R7 ;  /* 0x000000ffff0c7224 */ /* 0x000fe200078e0007 */
        /* <DEDUP_REMOVED lines=8> */
.L_x_1708:
        /* <DEDUP_REMOVED lines=19> */
.L_x_1709:
        /* <DEDUP_REMOVED lines=19> */
.L_x_1710:
        /* <DEDUP_REMOVED lines=12> */
[----:B------:R-:W-:-:S07]  /*27200*/  MOV R21, R14 ;  /* 0x0000000e00157202 */ /* 0x000fce0000000f00 */
[----:B------:R-:W-:Y:S05]  /*27210*/  WARPSYNC.COLLECTIVE R15, `(.L_x_1711) ;  /* 0x000000000f087348 */ /* 0x000fea0003c00000 */
[----:B------:R0:W1:Y:S02]  /*27220*/  SHFL.IDX P6, R14, R13, R12, R11 ;  /* 0x0000000c0d0e7389 */ /* 0x00006400000c000b */
[----:B01----:R-:W-:Y:S01]  /*27230*/  ENDCOLLECTIVE ;  /* 0x000000000000791b */ /* 0x003fe20003800000 */
.L_x_1711:
[----:B------:R-:W-:Y:S02]  /*27240*/  SEL R8, R10, R21, P0 ;  /* 0x000000150a087207 */ /* 0x000fe40000000000 */
[----:B------:R-:W-:Y:S01]  /*27250*/  SEL R10, R21, R10, P0 ;  /* 0x0000000a150a7207 */ /* 0x000fe20000000000 */
[----:B------:R-:W-:Y:S02]  /*27260*/  IMAD.MOV.U32 R13, RZ, RZ, R20 ;  /* 0x000000ffff0d7224 */ /* 0x000fe400078e0014 */
[----:B------:R-:W-:Y:S02]  /*27270*/  IMAD.MOV.U32 R12, RZ, RZ, R7 ;  /* 0x000000ffff0c7224 */ /* 0x000fe400078e0007 */
[----:B------:R-:W-:-:S07]  /*27280*/  IMAD.MOV.U32 R25, RZ, RZ, R14 ;  /* 0x000000ffff197224 */ /* 0x000fce00078e000e */
[----:B------:R-:W-:Y:S05]  /*27290*/  WARPSYNC.COLLECTIVE R15, `(.L_x_1712) ;  /* 0x000000000f087348 */ /* 0x000fea0003c00000 */
[----:B------:R0:W1:Y:S02]  /*272a0*/  SHFL.IDX P6, R14, R13, R12, R11 ;  /* 0x0000000c0d0e7389 */ /* 0x00006400000c000b */
[----:B01----:R-:W-:Y:S01]  /*272b0*/  ENDCOLLECTIVE ;  /* 0x000000000000791b */ /* 0x003fe20003800000 */
.L_x_1712:
[----:B------:R-:W-:Y:S02]  /*272c0*/  IMAD.MOV.U32 R13, RZ, RZ, R27 ;  /* 0x000000ffff0d7224 */ /* 0x000fe400078e001b */
[----:B------:R-:W-:Y:S02]  /*272d0*/  IMAD.MOV.U32 R12, RZ, RZ, R2 ;  /* 0x000000ffff0c7224 */ /* 0x000fe400078e0002 */
[----:B------:R-:W-:-:S07]  /*272e0*/  IMAD.MOV.U32 R20, RZ, RZ, R14 ;  /* 0x000000ffff147224 */ /* 0x000fce00078e000e */
[----:B------:R-:W-:Y:S05]  /*272f0*/  WARPSYNC.COLLECTIVE R15, `(.L_x_1713) ;  /* 0x000000000f087348 */ /* 0x000fea0003c00000 */
[----:B------:R0:W1:Y:S02]  /*27300*/  SHFL.IDX P6, R14, R13, R12, R11 ;  /* 0x0000000c0d0e7389 */ /* 0x00006400000c000b */
[----:B01----:R-:W-:Y:S01]  /*27310*/  ENDCOLLECTIVE ;  /* 0x000000000000791b */ /* 0x003fe20003800000 */
.L_x_1713:
[----:B------:R-:W-:Y:S02]  /*27320*/  IMAD.MOV.U32 R13, RZ, RZ, R24 ;  /* 0x000000ffff0d7224 */ /* 0x000fe400078e0018 */
[----:B------:R-:W-:Y:S02]  /*27330*/  IMAD.MOV.U32 R12, RZ, RZ, R7 ;  /* 0x000000ffff0c7224 */ /* 0x000fe400078e0007 */
[----:B------:R-:W-:-:S07]  /*27340*/  IMAD.MOV.U32 R26, RZ, RZ, R14 ;  /* 0x000000ffff1a7224 */ /* 0x000fce00078e000e */
[----:B------:R-:W-:Y:S05]  /*27350*/  WARPSYNC.COLLECTIVE R15, `(.L_x_1714) ;  /* 0x000000000f087348 */ /* 0x000fea0003c00000 */
[----:B------:R0:W1:Y:S02]  /*27360*/  SHFL.IDX P6, R14, R13, R12, R11 ;  /* 0x0000000c0d0e7389 */ /* 0x00006400000c000b */
[----:B01----:R-:W-:Y:S01]  /*27370*/  ENDCOLLECTIVE ;  /* 0x000000000000791b */ /* 0x003fe20003800000 */
.L_x_1714:
[----:B------:R-:W-:Y:S02]  /*27380*/  IMAD.MOV.U32 R13, RZ, RZ, R29 ;  /* 0x000000ffff0d7224 */ /* 0x000fe400078e001d */
[----:B------:R-:W-:Y:S02]  /*27390*/  IMAD.MOV.U32 R12, RZ, RZ, R2 ;  /* 0x000000ffff0c7224 */ /* 0x000fe400078e0002 */
[----:B------:R-:W-:-:S07]  /*273a0*/  IMAD.MOV.U32 R27, RZ, RZ, R14 ;  /* 0x000000ffff1b7224 */ /* 0x000fce00078e000e */
[----:B------:R-:W-:Y:S05]  /*273b0*/  WARPSYNC.COLLECTIVE R15, `(.L_x_1715) ;  /* 0x000000000f087348 */ /* 0x000fea0003c00000 */
[----:B------:R0:W1:Y:S02]  /*273c0*/  SHFL.IDX P6, R14, R13, R12, R11 ;  /* 0x0000000c0d0e7389 */ /* 0x00006400000c000b */
[----:B01----:R-:W-:Y:S01]  /*273d0*/  ENDCOLLECTIVE ;  /* 0x000000000000791b */ /* 0x003fe20003800000 */
.L_x_1715:
        /* <DEDUP_REMOVED lines=8> */
.L_x_1716:
[----:B------:R-:W-:Y:S02]  /*27460*/  IMAD.MOV.U32 R13, RZ, RZ, R31 ;  /* 0x000000ffff0d7224 */ /* 0x000fe400078e001f */
[----:B------:R-:W-:Y:S02]  /*27470*/  IMAD.MOV.U32 R12, RZ, RZ, R2 ;  /* 0x000000ffff0c7224 */ /* 0x000fe400078e0002 */
[----:B------:R-:W-:-:S07]  /*27480*/  IMAD.MOV.U32 R29, RZ, RZ, R14 ;  /* 0x000000ffff1d7224 */ /* 0x000fce00078e000e */
[----:B------:R-:W-:Y:S05]  /*27490*/  WARPSYNC.COLLECTIVE R15, `(.L_x_1717) ;  /* 0x000000000f087348 */ /* 0x000fea0003c00000 */
[----:B------:R0:W1:Y:S02]  /*274a0*/  SHFL.IDX P6, R14, R13, R12, R11 ;  /* 0x0000000c0d0e7389 */ /* 0x00006400000c000b */
[----:B01----:R-:W-:Y:S01]  /*274b0*/  ENDCOLLECTIVE ;  /* 0x000000000000791b */ /* 0x003fe20003800000 */
.L_x_1717:
[----:B------:R-:W-:Y:S02]  /*274c0*/  SEL R28, R30, R29, P0 ;  /* 0x0000001d1e1c7207 */ /* 0x000fe40000000000 */
[----:B------:R-:W-:Y:S01]  /*274d0*/  SEL R30, R29, R30, P0 ;  /* 0x0000001e1d1e7207 */ /* 0x000fe20000000000 */
[----:B------:R-:W-:Y:S02]  /*274e0*/  IMAD.MOV.U32 R13, RZ, RZ, R32 ;  /* 0x000000ffff0d7224 */ /* 0x000fe400078e0020 */
[----:B------:R-:W-:Y:S01]  /*274f0*/  IMAD.MOV.U32 R12, RZ, RZ, R7 ;  /* 0x000000ffff0c7224 */ /* 0x000fe200078e0007 */
[----:B------:R-:W-:-:S07]  /*27500*/  MOV R34, R14 ;  /* 0x0000000e00227202 */ /* 0x000fce0000000f00 */
[----:B------:R-:W-:Y:S05]  /*27510*/  WARPSYNC.COLLECTIVE R15, `(.L_x_1718) ;  /* 0x000000000f087348 */ /* 0x000fea0003c00000 */
[----:B------:R0:W1:Y:S02]  /*27520*/  SHFL.IDX P6, R14, R13, R12, R11 ;  /* 0x0000000c0d0e7389 */ /* 0x00006400000c000b */
[----:B01----:R-:W-:Y:S01]  /*27530*/  ENDCOLLECTIVE ;  /* 0x000000000000791b */ /* 0x003fe20003800000 */
.L_x_1718:
[----:B------:R-:W-:Y:S02]  /*27540*/  IMAD.MOV.U32 R13, RZ, RZ, R33 ;  /* 0x000000ffff0d7224 */ /* 0x000fe400078e0021 */
[----:B------:R-:W-:Y:S02]  /*27550*/  IMAD.MOV.U32 R12, RZ, RZ, R2 ;  /* 0x000000ffff0c7224 */ /* 0x000fe400078e0002 */
[----:B------:R-:W-:-:S07]  /*27560*/  IMAD.MOV.U32 R31, RZ, RZ, R14 ;  /* 0x000000ffff1f7224 */ /* 0x000fce00078e000e */
[----:B------:R-:W-:Y:S05]  /*27570*/  WARPSYNC.COLLECTIVE R15, `(.L_x_1719) ;  /* 0x000000000f087348 */ /* 0x000fea0003c00000 */
[----:B------:R0:W1:Y:S02]  /*27580*/  SHFL.IDX P6, R14, R13, R12, R11 ;  /* 0x0000000c0d0e7389 */ /* 0x00006400000c000b */
[----:B01----:R-:W-:Y:S01]  /*27590*/  ENDCOLLECTIVE ;  /* 0x000000000000791b */ /* 0x003fe20003800000 */
.L_x_1719:
        /* <DEDUP_REMOVED lines=8> */
.L_x_1720:
[----:B------:R-:W-:Y:S02]  /*27620*/  IMAD.MOV.U32 R13, RZ, RZ, R35 ;  /* 0x000000ffff0d7224 */ /* 0x000fe400078e0023 */
[----:B------:R-:W-:Y:S02]  /*27630*/  IMAD.MOV.U32 R12, RZ, RZ, R2 ;  /* 0x000000ffff0c7224 */ /* 0x000fe400078e0002 */
[----:B------:R-:W-:-:S07]  /*27640*/  IMAD.MOV.U32 R33, RZ, RZ, R14 ;  /* 0x000000ffff217224 */ /* 0x000fce00078e000e */
[----:B------:R-:W-:Y:S05]  /*27650*/  WARPSYNC.COLLECTIVE R15, `(.L_x_1721) ;  /* 0x000000000f087348 */ /* 0x000fea0003c00000 */
[----:B------:R0:W1:Y:S02]  /*27660*/  SHFL.IDX P6, R14, R13, R12, R11 ;  /* 0x0000000c0d0e7389 */ /* 0x00006400000c000b */
[----:B01----:R-:W-:Y:S01]  /*27670*/  ENDCOLLECTIVE ;  /* 0x000000000000791b */ /* 0x003fe20003800000 */
.L_x_1721:
        /* <DEDUP_REMOVED lines=8> */
.L_x_1722:
[----:B------:R-:W-:Y:S02]  /*27700*/  IMAD.MOV.U32 R13, RZ, RZ, R37 ;  /* 0x000000ffff0d7224 */ /* 0x000fe400078e0025 */
[----:B------:R-:W-:Y:S02]  /*27710*/  IMAD.MOV.U32 R12, RZ, RZ, R2 ;  /* 0x000000ffff0c7224 */ /* 0x000fe400078e0002 */
[----:B------:R-:W-:-:S07]  /*27720*/  IMAD.MOV.U32 R35, RZ, RZ, R14 ;  /* 0x000000ffff237224 */ /* 0x000fce00078e000e */
[----:B------:R-:W-:Y:S05]  /*27730*/  WARPSYNC.COLLECTIVE R15, `(.L_x_1723) ;  /* 0x000000000f087348 */ /* 0x000fea0003c00000 */
[----:B------:R0:W1:Y:S02]  /*27740*/  SHFL.IDX P6, R14, R13, R12, R11 ;  /* 0x0000000c0d0e7389 */ /* 0x00006400000c000b */
[----:B01----:R-:W-:Y:S01]  /*27750*/  ENDCOLLECTIVE ;  /* 0x000000000000791b */ /* 0x003fe20003800000 */
.L_x_1723:
        /* <DEDUP_REMOVED lines=8> */
.L_x_1724:
[----:B------:R-:W-:Y:S02]  /*277e0*/  IMAD.MOV.U32 R13, RZ, RZ, R39 ;  /* 0x000000ffff0d7224 */ /* 0x000fe400078e0027 */
[----:B------:R-:W-:Y:S01]  /*277f0*/  IMAD.MOV.U32 R12, RZ, RZ, R2 ;  /* 0x000000ffff0c7224 */ /* 0x000fe200078e0002 */
[----:B------:R-:W-:-:S07]  /*27800*/  MOV R37, R14 ;  /* 0x0000000e00257202 */ /* 0x000fce0000000f00 */
[----:B------:R-:W-:Y:S05]  /*27810*/  WARPSYNC.COLLECTIVE R15, `(.L_x_1725) ;  /* 0x000000000f087348 */ /* 0x000fea0003c00000 */
[----:B------:R0:W1:Y:S02]  /*27820*/  SHFL.IDX P6, R14, R13, R12, R11 ;  /* 0x0000000c0d0e7389 */ /* 0x00006400000c000b */
[----:B01----:R-:W-:Y:S01]  /*27830*/  ENDCOLLECTIVE ;  /* 0x000000000000791b */ /* 0x003fe20003800000 */
.L_x_1725:
        /* <DEDUP_REMOVED lines=8> */
.L_x_1726:
[----:B------:R-:W-:Y:S02]  /*278c0*/  IMAD.MOV.U32 R13, RZ, RZ, R41 ;  /* 0x000000ffff0d7224 */ /* 0x000fe400078e0029 */
[----:B------:R-:W-:Y:S02]  /*278d0*/  IMAD.MOV.U32 R12, RZ, RZ, R2 ;  /* 0x000000ffff0c7224 */ /* 0x000fe400078e0002 */
[----:B------:R-:W-:-:S07]  /*278e0*/  IMAD.MOV.U32 R39, RZ, RZ, R14 ;  /* 0x000000ffff277224 */ /* 0x000fce00078e000e */
[----:B------:R-:W-:Y:S05]  /*278f0*/  WARPSYNC.COLLECTIVE R15, `(.L_x_1727) ;  /* 0x000000000f087348 */ /* 0x000fea0003c00000 */
[----:B------:R0:W1:Y:S02]  /*27900*/  SHFL.IDX P6, R14, R13, R12, R11 ;  /* 0x0000000c0d0e7389 */ /* 0x00006400000c000b */
[----:B01----:R-:W-:Y:S01]  /*27910*/  ENDCOLLECTIVE ;  /* 0x000000000000791b */ /* 0x003fe20003800000 */
.L_x_1727:
        /* <DEDUP_REMOVED lines=8> */
.L_x_1728:
[----:B------:R-:W-:Y:S02]  /*279a0*/  IMAD.MOV.U32 R13, RZ, RZ, R43 ;  /* 0x000000ffff0d7224 */ /* 0x000fe400078e002b */
[----:B------:R-:W-:Y:S02]  /*279b0*/  IMAD.MOV.U32 R12, RZ, RZ, R2 ;  /* 0x000000ffff0c7224 */ /* 0x000fe400078e0002 */
[----:B------:R-:W-:-:S07]  /*279c0*/  IMAD.MOV.U32 R41, RZ, RZ, R14 ;  /* 0x000000ffff297224 */ /* 0x000fce00078e000e */
[----:B------:R-:W-:Y:S05]  /*279d0*/  WARPSYNC.COLLECTIVE R15, `(.L_x_1729) ;  /* 0x000000000f087348 */ /* 0x000fea0003c00000 */
[----:B------:R0:W1:Y:S02]  /*279e0*/  SHFL.IDX P6, R14, R13, R12, R11 ;  /* 0x0000000c0d0e7389 */ /* 0x00006400000c000b */
[----:B01----:R-:W-:Y:S01]  /*279f0*/  ENDCOLLECTIVE ;  /* 0x000000000000791b */ /* 0x003fe20003800000 */
.L_x_1729:
        /* <DEDUP_REMOVED lines=8> */
.L_x_1730:
[----:B------:R-:W-:Y:S01]  /*27a80*/  IMAD.MOV.U32 R13, RZ, RZ, R45 ;  /* 0x000000ffff0d7224 */ /* 0x000fe200078e002d */
[----:B------:R-:W-:Y:S01]  /*27a90*/  MOV R12, R2 ;  /* 0x00000002000c7202 */ /* 0x000fe20000000f00 */
[----:B------:R-:W-:-:S07]  /*27aa0*/  IMAD.MOV.U32 R43, RZ, RZ, R14 ;  /* 0x000000ffff2b7224 */ /* 0x000fce00078e000e */
[----:B------:R-:W-:Y:S05]  /*27ab0*/  WARPSYNC.COLLECTIVE R15, `(.L_x_1731) ;  /* 0x000000000f087348 */ /* 0x000fea0003c00000 */
[----:B------:R0:W1:Y:S02]  /*27ac0*/  SHFL.IDX P6, R14, R13, R12, R11 ;  /* 0x0000000c0d0e7389 */ /* 0x00006400000c000b */
[----:B01----:R-:W-:Y:S01]  /*27ad0*/  ENDCOLLECTIVE ;  /* 0x000000000000791b */ /* 0x003fe20003800000 */
.L_x_1731:
        /* <DEDUP_REMOVED lines=8> */
.L_x_1732:
[----:B------:R-:W-:Y:S02]  /*27b60*/  IMAD.MOV.U32 R13, RZ, RZ, R47 ;  /* 0x000000ffff0d7224 */ /* 0x000fe400078e002f */
[----:B------:R-:W-:Y:S02]  /*27b70*/  IMAD.MOV.U32 R12, RZ, RZ, R2 ;  /* 0x000000ffff0c7224 */ /* 0x000fe400078e0002 */
[----:B------:R-:W-:-:S07]  /*27b80*/  IMAD.MOV.U32 R45, RZ, RZ, R14 ;  /* 0x000000ffff2d7224 */ /* 0x000fce00078e000e */
[----:B------:R-:W-:Y:S05]  /*27b90*/  WARPSYNC.COLLECTIVE R15, `(.L_x_1733) ;  /* 0x000000000f087348 */ /* 0x000fea0003c00000 */
[----:B------:R0:W1:Y:S02]  /*27ba0*/  SHFL.IDX P6, R14, R13, R12, R11 ;  /* 0x0000000c0d0e7389 */ /* 0x00006400000c000b */
[----:B01----:R-:W-:Y:S01]  /*27bb0*/  ENDCOLLECTIVE ;  /* 0x000000000000791b */ /* 0x003fe20003800000 */
.L_x_1733:
        /* <DEDUP_REMOVED lines=8> */
.L_x_1734:
[----:B------:R-:W-:Y:S02]  /*27c40*/  IMAD.MOV.U32 R13, RZ, RZ, R49 ;  /* 0x000000ffff0d7224 */ /* 0x000fe400078e0031 */
[----:B------:R-:W-:Y:S02]  /*27c50*/  IMAD.MOV.U32 R12, RZ, RZ, R2 ;  /* 0x000000ffff0c7224 */ /* 0x000fe400078e0002 */
[----:B------:R-:W-:-:S07]  /*27c60*/  IMAD.MOV.U32 R47, RZ, RZ, R14 ;  /* 0x000000ffff2f7224 */ /* 0x000fce00078e000e */
[----:B------:R-:W-:Y:S05]  /*27c70*/  WARPSYNC.COLLECTIVE R15, `(.L_x_1735) ;  /* 0x000000000f087348 */ /* 0x000fea0003c00000 */
[----:B------:R0:W1:Y:S02]  /*27c80*/  SHFL.IDX P6, R14, R13, R12, R11 ;  /* 0x0000000c0d0e7389 */ /* 0x00006400000c000b */
[----:B01----:R-:W-:Y:S01]  /*27c90*/  ENDCOLLECTIVE ;  /* 0x000000000000791b */ /* 0x003fe20003800000 */
.L_x_1735:
        /* <DEDUP_REMOVED lines=8> */
.L_x_1736:
[----:B------:R-:W-:Y:S02]  /*27d20*/  IMAD.MOV.U32 R13, RZ, RZ, R51 ;  /* 0x000000ffff0d7224 */ /* 0x000fe400078e0033 */
[----:B------:R-:W-:Y:S02]  /*27d30*/  IMAD.MOV.U32 R12, RZ, RZ, R2 ;  /* 0x000000ffff0c7224 */ /* 0x000fe400078e0002 */
[----:B------:R-:W-:-:S07]  /*27d40*/  IMAD.MOV.U32 R49, RZ, RZ, R14 ;  /* 0x000000ffff317224 */ /* 0x000fce00078e000e */
[----:B------:R-:W-:Y:S05]  /*27d50*/  WARPSYNC.COLLECTIVE R15, `(.L_x_1737) ;  /* 0x000000000f087348 */ /* 0x000fea0003c00000 */
[----:B------:R0:W1:Y:S02]  /*27d60*/  SHFL.IDX P6, R14, R13, R12, R11 ;  /* 0x0000000c0d0e7389 */ /* 0x00006400000c000b */
[----:B01----:R-:W-:Y:S01]  /*27d70*/  ENDCOLLECTIVE ;  /* 0x000000000000791b */ /* 0x003fe20003800000 */
.L_x_1737:
        /* <DEDUP_REMOVED lines=8> */
.L_x_1738:
[----:B------:R-:W-:Y:S02]  /*27e00*/  IMAD.MOV.U32 R13, RZ, RZ, R53 ;  /* 0x000000ffff0d7224 */ /* 0x000fe400078e0035 */
[----:B------:R-:W-:Y:S02]  /*27e10*/  IMAD.MOV.U32 R12, RZ, RZ, R2 ;  /* 0x000000ffff0c7224 */ /* 0x000fe400078e0002 */
[----:B------:R-:W-:-:S07]  /*27e20*/  IMAD.MOV.U32 R51, RZ, RZ, R14 ;  /* 0x000000ffff337224 */ /* 0x000fce00078e000e */
[----:B------:R-:W-:Y:S05]  /*27e30*/  WARPSYNC.COLLECTIVE R15, `(.L_x_1739) ;  /* 0x000000000f087348 */ /* 0x000fea0003c00000 */
[----:B------:R0:W1:Y:S02]  /*27e40*/  SHFL.IDX P6, R14, R13, R12, R11 ;  /* 0x0000000c0d0e7389 */ /* 0x00006400000c000b */
[----:B01----:R-:W-:Y:S01]  /*27e50*/  ENDCOLLECTIVE ;  /* 0x000000000000791b */ /* 0x003fe20003800000 */
.L_x_1739:
        /* <DEDUP_REMOVED lines=8> */
.L_x_1740:
[----:B------:R-:W-:Y:S02]  /*27ee0*/  IMAD.MOV.U32 R13, RZ, RZ, R55 ;  /* 0x000000ffff0d7224 */ /* 0x000fe400078e0037 */
[----:B------:R-:W-:Y:S02]  /*27ef0*/  IMAD.MOV.U32 R12, RZ, RZ, R2 ;  /* 0x000000ffff0c7224 */ /* 0x000fe400078e0002 */
[----:B------:R-:W-:-:S07]  /*27f00*/  IMAD.MOV.U32 R78, RZ, RZ, R14 ;  /* 0x000000ffff4e7224 */ /* 0x000fce00078e000e */
[----:B------:R-:W-:Y:S05]  /*27f10*/  WARPSYNC.COLLECTIVE R15, `(.L_x_1741) ;  /* 0x000000000f087348 */ /* 0x000fea0003c00000 */
[----:B------:R0:W1:Y:S02]  /*27f20*/  SHFL.IDX P6, R14, R13, R12, R11 ;  /* 0x0000000c0d0e7389 */ /* 0x00006400000c000b */
[----:B01----:R-:W-:Y:S01]  /*27f30*/  ENDCOLLECTIVE ;  /* 0x000000000000791b */ /* 0x003fe20003800000 */
.L_x_1741:
[----:B------:R-:W-:Y:S02]  /*27f40*/  IMAD.MOV.U32 R13, RZ, RZ, R80 ;  /* 0x000000ffff0d7224 */ /* 0x000fe400078e0050 */
[----:B------:R-:W-:Y:S02]  /*27f50*/  IMAD.MOV.U32 R12, RZ, RZ, R7 ;  /* 0x000000ffff0c7224 */ /* 0x000fe400078e0007 */
[----:B------:R-:W-:-:S07]  /*27f60*/  IMAD.MOV.U32 R55, RZ, RZ, R14 ;  /* 0x000000ffff377224 */ /* 0x000fce00078e000e */
[----:B------:R-:W-:Y:S05]  /*27f70*/  WARPSYNC.COLLECTIVE R15, `(.L_x_1742) ;  /* 0x000000000f087348 */ /* 0x000fea0003c00000 */
[----:B------:R0:W1:Y:S02]  /*27f80*/  SHFL.IDX P6, R14, R13, R12, R11 ;  /* 0x0000000c0d0e7389 */ /* 0x00006400000c000b */
[----:B01----:R-:W-:Y:S01]  /*27f90*/  ENDCOLLECTIVE ;  /* 0x000000000000791b */ /* 0x003fe20003800000 */
.L_x_1742:
[----:B------:R-:W-:Y:S02]  /*27fa0*/  IMAD.MOV.U32 R13, RZ, RZ, R57 ;  /* 0x000000ffff0d7224 */ /* 0x000fe400078e0039 */
[----:B------:R-:W-:Y:S02]  /*27fb0*/  IMAD.MOV.U32 R12, RZ, RZ, R2 ;  /* 0x000000ffff0c7224 */ /* 0x000fe400078e0002 */
[----:B------:R-:W-:-:S07]  /*27fc0*/  IMAD.MOV.U32 R80, RZ, RZ, R14 ;  /* 0x000000ffff507224 */ /* 0x000fce00078e000e */
[----:B------:R-:W-:Y:S05]  /*27fd0*/  WARPSYNC.COLLECTIVE R15, `(.L_x_1743) ;  /* 0x000000000f087348 */ /* 0x000fea0003c00000 */
[----:B------:R0:W1:Y:S02]  /*27fe0*/  SHFL.IDX P6, R14, R13, R12, R11 ;  /* 0x0000000c0d0e7389 */ /* 0x00006400000c000b */
[----:B01----:R-:W-:Y:S01]  /*27ff0*/  ENDCOLLECTIVE ;  /* 0x000000000000791b */ /* 0x003fe20003800000 */
.L_x_1743:
[----:B------:R-:W-:Y:S01]  /*28000*/  SEL R9, R55, R80, P0 ;  /* 0x0000005037097207 */ /* 0x000fe20000000000 */
[----:B------:R-:W-:Y:S02]  /*28010*/  IMAD.MOV.U32 R13, RZ, RZ, R82 ;  /* 0x000000ffff0d7224 */ /* 0x000fe400078e0052 */
[----:B------:R-:W-:Y:S02]  /*28020*/  IMAD.MOV.U32 R12, RZ, RZ, R7 ;  /* 0x000000ffff0c7224 */ /* 0x000fe400078e0007 */
[----:B------:R-:W-:-:S07]  /*28030*/  IMAD.MOV.U32 R57, RZ, RZ, R14 ;  /* 0x000000ffff397224 */ /* 0x000fce00078e000e */
[----:B------:R-:W-:Y:S05]  /*28040*/  WARPSYNC.COLLECTIVE R15, `(.L_x_1744) ;  /* 0x000000000f087348 */ /* 0x000fea0003c00000 */
[----:B------:R0:W1:Y:S02]  /*28050*/  SHFL.IDX P6, R14, R13, R12, R11 ;  /* 0x0000000c0d0e7389 */ /* 0x00006400000c000b */
[----:B01----:R-:W-:Y:S01]  /*28060*/  ENDCOLLECTIVE ;  /* 0x000000000000791b */ /* 0x003fe20003800000 */
.L_x_1744:
[----:B------:R-:W-:Y:S02]  /*28070*/  IMAD.MOV.U32 R13, RZ, RZ, R59 ;  /* 0x000000ffff0d7224 */ /* 0x000fe400078e003b */
[----:B------:R-:W-:Y:S01]  /*28080*/  IMAD.MOV.U32 R12, RZ, RZ, R2 ;  /* 0x000000ffff0c7224 */ /* 0x000fe200078e0002 */
[----:B------:R-:W-:-:S07]  /*28090*/  MOV R82, R14 ;  /* 0x0000000e00527202 */ /* 0x000fce0000000f00 */
[----:B------:R-:W-:Y:S05]  /*280a0*/  WARPSYNC.COLLECTIVE R15, `(.L_x_1745) ;  /* 0x000000000f087348 */ /* 0x000fea0003c00000 */
[----:B------:R0:W1:Y:S02]  /*280b0*/  SHFL.IDX P6, R14, R13, R12, R11 ;  /* 0x0000000c0d0e7389 */ /* 0x00006400000c000b */
[----:B01----:R-:W-:Y:S01]  /*280c0*/  ENDCOLLECTIVE ;  /* 0x000000000000791b */ /* 0x003fe20003800000 */
.L_x_1745:
[----:B------:R-:W-:Y:S02]  /*280d0*/  IMAD.MOV.U32 R13, RZ, RZ, R84 ;  /* 0x000000ffff0d7224 */ /* 0x000fe400078e0054 */
[----:B------:R-:W-:Y:S02]  /*280e0*/  IMAD.MOV.U32 R12, RZ, RZ, R7 ;  /* 0x000000ffff0c7224 */ /* 0x000fe400078e0007 */
[----:B------:R-:W-:-:S07]  /*280f0*/  IMAD.MOV.U32 R59, RZ, RZ, R14 ;  /* 0x000000ffff3b7224 */ /* 0x000fce00078e000e */
[----:B------:R-:W-:Y:S05]  /*28100*/  WARPSYNC.COLLECTIVE R15, `(.L_x_1746) ;  /* 0x000000000f087348 */ /* 0x000fea0003c00000 */
[----:B------:R0:W1:Y:S02]  /*28110*/  SHFL.IDX P6, R14, R13, R12, R11 ;  /* 0x0000000c0d0e7389 */ /* 0x00006400000c000b */
[----:B01----:R-:W-:Y:S01]  /*28120*/  ENDCOLLECTIVE ;  /* 0x000000000000791b */ /* 0x003fe20003800000 */
.L_x_1746:
[----:B------:R-:W-:Y:S02]  /*28130*/  IMAD.MOV.U32 R13, RZ, RZ, R61 ;  /* 0x000000ffff0d7224 */ /* 0x000fe400078e003d */
[----:B------:R-:W-:Y:S02]  /*28140*/  IMAD.MOV.U32 R12, RZ, RZ, R2 ;  /* 0x000000ffff0c7224 */ /* 0x000fe400078e0002 */
[----:B------:R-:W-:-:S07]  /*28150*/  IMAD.MOV.U32 R84, RZ, RZ, R14 ;  /* 0x000000ffff547224 */ /* 0x000fce00078e000e */
[----:B------:R-:W-:Y:S05]  /*28160*/  WARPSYNC.COLLECTIVE R15, `(.L_x_1747) ;  /* 0x000000000f087348 */ /* 0x000fea0003c00000 */
[----:B------:R0:W1:Y:S02]  /*28170*/  SHFL.IDX P6, R14, R13, R12, R11 ;  /* 0x0000000c0d0e7389 */ /* 0x00006400000c000b */
[----:B01----:R-:W-:Y:S01]  /*28180*/  ENDCOLLECTIVE ;  /* 0x000000000000791b */ /* 0x003fe20003800000 */
.L_x_1747:
[----:B------:R-:W-:Y:S01]  /*28190*/  SEL R27, R84, R59, P0 ;  /* 0x0000003b541b7207 */ /* 0x000fe20000000000 */
[----:B------:R-:W-:Y:S02]  /*281a0*/  IMAD.MOV.U32 R13, RZ, RZ, R86 ;  /* 0x000000ffff0d7224 */ /* 0x000fe400078e0056 */
[----:B------:R-:W-:Y:S02]  /*281b0*/  IMAD.MOV.U32 R12, RZ, RZ, R7 ;  /* 0x000000ffff0c7224 */ /* 0x000fe400078e0007 */
[----:B------:R-:W-:-:S07]  /*281c0*/  IMAD.MOV.U32 R61, RZ, RZ, R14 ;  /* 0x000000ffff3d7224 */ /* 0x000fce00078e000e */
[----:B------:R-:W-:Y:S05]  /*281d0*/  WARPSYNC.COLLECTIVE R15, `(.L_x_1748) ;  /* 0x000000000f087348 */ /* 0x000fea0003c00000 */
[----:B------:R0:W1:Y:S02]  /*281e0*/  SHFL.IDX P6, R14, R13, R12, R11 ;  /* 0x0000000c0d0e7389 */ /* 0x00006400000c000b */
[----:B01----:R-:W-:Y:S01]  /*281f0*/  ENDCOLLECTIVE ;  /* 0x000000000000791b */ /* 0x003fe20003800000 */
.L_x_1748:
[----:B------:R-:W-:Y:S02]  /*28200*/  IMAD.MOV.U32 R13, RZ, RZ, R63 ;  /* 0x000000ffff0d7224 */ /* 0x000fe400078e003f */
[----:B------:R-:W-:Y:S02]  /*28210*/  IMAD.MOV.U32 R12, RZ, RZ, R2 ;  /* 0x000000ffff0c7224 */ /* 0x000fe400078e0002 */
[----:B------:R-:W-:-:S07]  /*28220*/  IMAD.MOV.U32 R86, RZ, RZ, R14 ;  /* 0x000000ffff567224 */ /* 0x000fce00078e000e */
[----:B------:R-:W-:Y:S05]  /*28230*/  WARPSYNC.COLLECTIVE R15, `(.L_x_1749) ;  /* 0x000000000f087348 */ /* 0x000fea0003c00000 */
[----:B------:R0:W1:Y:S02]  /*28240*/  SHFL.IDX P6, R14, R13, R12, R11 ;  /* 0x0000000c0d0e7389 */ /* 0x00006400000c000b */
[----:B01----:R-:W-:Y:S01]  /*28250*/  ENDCOLLECTIVE ;  /* 0x000000000000791b */ /* 0x003fe20003800000 */
.L_x_1749:
        /* <DEDUP_REMOVED lines=8> */
.L_x_1750:
[----:B------:R-:W-:Y:S01]  /*282e0*/  IMAD.MOV.U32 R13, RZ, RZ, R65 ;  /* 0x000000ffff0d7224 */ /* 0x000fe200078e0041 */
[----:B------:R-:W-:Y:S01]  /*282f0*/  MOV R12, R2 ;  /* 0x00000002000c7202 */ /* 0x000fe20000000f00 */
[----:B------:R-:W-:-:S07]  /*28300*/  IMAD.MOV.U32 R88, RZ, RZ, R14 ;  /* 0x000000ffff587224 */ /* 0x000fce00078e000e */
[----:B------:R-:W-:Y:S05]  /*28310*/  WARPSYNC.COLLECTIVE R15, `(.L_x_1751) ;  /* 0x000000000f087348 */ /* 0x000fea0003c00000 */
[----:B------:R0:W1:Y:S02]  /*28320*/  SHFL.IDX P6, R14, R13, R12, R11 ;  /* 0x0000000c0d0e7389 */ /* 0x00006400000c000b */
[----:B01----:R-:W-:Y:S01]  /*28330*/  ENDCOLLECTIVE ;  /* 0x000000000000791b */ /* 0x003fe20003800000 */
.L_x_1751:
        /* <DEDUP_REMOVED lines=8> */
.L_x_1752:
[----:B------:R-:W-:Y:S02]  /*283c0*/  IMAD.MOV.U32 R13, RZ, RZ, R67 ;  /* 0x000000ffff0d7224 */ /* 0x000fe400078e0043 */
[----:B------:R-:W-:Y:S02]  /*283d0*/  IMAD.MOV.U32 R12, RZ, RZ, R2 ;  /* 0x000000ffff0c7224 */ /* 0x000fe400078e0002 */
[----:B------:R-:W-:-:S07]  /*283e0*/  IMAD.MOV.U32 R90, RZ, RZ, R14 ;  /* 0x000000ffff5a7224 */ /* 0x000fce00078e000e */
[----:B------:R-:W-:Y:S05]  /*283f0*/  WARPSYNC.COLLECTIVE R15, `(.L_x_1753) ;  /* 0x000000000f087348 */ /* 0x000fea0003c00000 */
[----:B------:R0:W1:Y:S02]  /*28400*/  SHFL.IDX P6, R14, R13, R12, R11 ;  /* 0x0000000c0d0e7389 */ /* 0x00006400000c000b */
[----:B01----:R-:W-:Y:S01]  /*28410*/  ENDCOLLECTIVE ;  /* 0x000000000000791b */ /* 0x003fe20003800000 */
.L_x_1753:
        /* <DEDUP_REMOVED lines=8> */
.L_x_1754:
[----:B------:R-:W-:Y:S02]  /*284a0*/  IMAD.MOV.U32 R13, RZ, RZ, R69 ;  /* 0x000000ffff0d7224 */ /* 0x000fe400078e0045 */
[----:B------:R-:W-:Y:S02]  /*284b0*/  IMAD.MOV.U32 R12, RZ, RZ, R2 ;  /* 0x000000ffff0c7224 */ /* 0x000fe400078e0002 */
[----:B------:R-:W-:-:S07]  /*284c0*/  IMAD.MOV.U32 R92, RZ, RZ, R14 ;  /* 0x000000ffff5c7224 */ /* 0x000fce00078e000e */
[----:B------:R-:W-:Y:S05]  /*284d0*/  WARPSYNC.COLLECTIVE R15, `(.L_x_1755) ;  /* 0x000000000f087348 */ /* 0x000fea0003c00000 */
[----:B------:R0:W1:Y:S02]  /*284e0*/  SHFL.IDX P6, R14, R13, R12, R11 ;  /* 0x0000000c0d0e7389 */ /* 0x00006400000c000b */
[----:B01----:R-:W-:Y:S01]  /*284f0*/  ENDCOLLECTIVE ;  /* 0x000000000000791b */ /* 0x003fe20003800000 */
.L_x_1755:
        /* <DEDUP_REMOVED lines=8> */
.L_x_1756:
[----:B------:R-:W-:Y:S02]  /*28580*/  IMAD.MOV.U32 R13, RZ, RZ, R71 ;  /* 0x000000ffff0d7224 */ /* 0x000fe400078e0047 */
[----:B------:R-:W-:Y:S02]  /*28590*/  IMAD.MOV.U32 R12, RZ, RZ, R2 ;  /* 0x000000ffff0c7224 */ /* 0x000fe400078e0002 */
[----:B------:R-:W-:-:S07]  /*285a0*/  IMAD.MOV.U32 R102, RZ, RZ, R14 ;  /* 0x000000ffff667224 */ /* 0x000fce00078e000e */
[----:B------:R-:W-:Y:S05]  /*285b0*/  WARPSYNC.COLLECTIVE R15, `(.L_x_1757) ;  /* 0x000000000f087348 */ /* 0x000fea0003c00000 */
[----:B------:R0:W1:Y:S02]  /*285c0*/  SHFL.IDX P6, R14, R13, R12, R11 ;  /* 0x0000000c0d0e7389 */ /* 0x00006400000c000b */
[----:B01----:R-:W-:Y:S01]  /*285d0*/  ENDCOLLECTIVE ;  /* 0x000000000000791b */ /* 0x003fe20003800000 */
.L_x_1757:
        /* <DEDUP_REMOVED lines=8> */
.L_x_1758:
[----:B------:R-:W-:Y:S02]  /*28660*/  IMAD.MOV.U32 R13, RZ, RZ, R101 ;  /* 0x000000ffff0d7224 */ /* 0x000fe400078e0065 */
[----:B------:R-:W-:Y:S02]  /*28670*/  IMAD.MOV.U32 R12, RZ, RZ, R2 ;  /* 0x000000ffff0c7224 */ /* 0x000fe400078e0002 */
[----:B------:R-:W-:-:S07]  /*28680*/  IMAD.MOV.U32 R104, RZ, RZ, R14 ;  /* 0x000000ffff687224 */ /* 0x000fce00078e000e */
[----:B------:R-:W-:Y:S05]  /*28690*/  WARPSYNC.COLLECTIVE R15, `(.L_x_1759) ;  /* 0x000000000f087348 */ /* 0x000fea0003c00000 */
[----:B------:R0:W1:Y:S02]  /*286a0*/  SHFL.IDX P6, R14, R13, R12, R11 ;  /* 0x0000000c0d0e7389 */ /* 0x00006400000c000b */
[----:B01----:R-:W-:Y:S01]  /*286b0*/  ENDCOLLECTIVE ;  /* 0x000000000000791b */ /* 0x003fe20003800000 */
.L_x_1759:
        /* <DEDUP_REMOVED lines=8> */
.L_x_1760:
[----:B------:R-:W-:Y:S02]  /*28740*/  IMAD.MOV.U32 R13, RZ, RZ, R103 ;  /* 0x000000ffff0d7224 */ /* 0x000fe400078e0067 */
[----:B------:R-:W-:Y:S02]  /*28750*/  IMAD.MOV.U32 R12, RZ, RZ, R2 ;  /* 0x000000ffff0c7224 */ /* 0x000fe400078e0002 */
[----:B------:R-:W-:-:S07]  /*28760*/  IMAD.MOV.U32 R106, RZ, RZ, R14 ;  /* 0x000000ffff6a7224 */ /* 0x000fce00078e000e */
[----:B------:R-:W-:Y:S05]  /*28770*/  WARPSYNC.COLLECTIVE R15, `(.L_x_1761) ;  /* 0x000000000f087348 */ /* 0x000fea0003c00000 */
[----:B------:R0:W1:Y:S02]  /*28780*/  SHFL.IDX P6, R14, R13, R12, R11 ;  /* 0x0000000c0d0e7389 */ /* 0x00006400000c000b */
[----:B01----:R-:W-:Y:S01]  /*28790*/  ENDCOLLECTIVE ;  /* 0x000000000000791b */ /* 0x003fe20003800000 */
.L_x_1761:
[----:B------:R-:W-:Y:S02]  /*287a0*/  IMAD.MOV.U32 R13, RZ, RZ, R108 ;  /* 0x000000ffff0d7224 */ /* 0x000fe400078e006c */
[----:B------:R-:W-:Y:S02]  /*287b0*/  IMAD.MOV.U32 R12, RZ, RZ, R7 ;  /* 0x000000ffff0c7224 */ /* 0x000fe400078e0007 */
[----:B------:R-:W-:-:S07]  /*287c0*/  IMAD.MOV.U32 R103, RZ, RZ, R14 ;  /* 0x000000ffff677224 */ /* 0x000fce00078e000e */
[----:B------:R-:W-:Y:S05]  /*287d0*/  WARPSYNC.COLLECTIVE R15, `(.L_x_1762) ;  /* 0x000000000f087348 */ /* 0x000fea0003c00000 */
[----:B------:R0:W1:Y:S02]  /*287e0*/  SHFL.IDX P6, R14, R13, R12, R11 ;  /* 0x0000000c0d0e7389 */ /* 0x00006400000c000b */
[----:B01----:R-:W-:Y:S01]  /*287f0*/  ENDCOLLECTIVE ;  /* 0x000000000000791b */ /* 0x003fe20003800000 */
.L_x_1762:
[----:B------:R-:W-:Y:S02]  /*28800*/  IMAD.MOV.U32 R13, RZ, RZ, R105 ;  /* 0x000000ffff0d7224 */ /* 0x000fe400078e0069 */
[----:B------:R-:W-:Y:S02]  /*28810*/  IMAD.MOV.U32 R12, RZ, RZ, R2 ;  /* 0x000000ffff0c7224 */ /* 0x000fe400078e0002 */
[----:B------:R-:W-:-:S07]  /*28820*/  IMAD.MOV.U32 R108, RZ, RZ, R14 ;  /* 0x000000ffff6c7224 */ /* 0x000fce00078e000e */
[----:B------:R-:W-:Y:S05]  /*28830*/  WARPSYNC.COLLECTIVE R15, `(.L_x_1763) ;  /* 0x000000000f087348 */ /* 0x000fea0003c00000 */
[----:B------:R0:W1:Y:S02]  /*28840*/  SHFL.IDX P6, R14, R13, R12, R11 ;  /* 0x0000000c0d0e7389 */ /* 0x00006400000c000b */
[----:B01----:R-:W-:Y:S01]  /*28850*/  ENDCOLLECTIVE ;  /* 0x000000000000791b */ /* 0x003fe20003800000 */
.L_x_1763:
[----:B------:R-:W-:Y:S02]  /*28860*/  IMAD.MOV.U32 R13, RZ, RZ, R110 ;  /* 0x000000ffff0d7224 */ /* 0x000fe400078e006e */
[----:B------:R-:W-:Y:S02]  /*28870*/  IMAD.MOV.U32 R12, RZ, RZ, R7 ;  /* 0x000000ffff0c7224 */ /* 0x000fe400078e0007 */
[----:B------:R-:W-:-:S07]  /*28880*/  IMAD.MOV.U32 R105, RZ, RZ, R14 ;  /* 0x000000ffff697224 */ /* 0x000fce00078e000e */
[----:B------:R-:W-:Y:S05]  /*28890*/  WARPSYNC.COLLECTIVE R15, `(.L_x_1764) ;  /* 0x000000000f087348 */ /* 0x000fea0003c00000 */
[----:B------:R0:W1:Y:S02]  /*288a0*/  SHFL.IDX P6, R14, R13, R12, R11 ;  /* 0x0000000c0d0e7389 */ /* 0x00006400000c000b */
[----:B01----:R-:W-:Y:S01]  /*288b0*/  ENDCOLLECTIVE ;  /* 0x000000000000791b */ /* 0x003fe20003800000 */
.L_x_1764:
[----:B------:R-:W-:Y:S02]  /*288c0*/  IMAD.MOV.U32 R13, RZ, RZ, R107 ;  /* 0x000000ffff0d7224 */ /* 0x000fe400078e006b */
[----:B------:R-:W-:Y:S01]  /*288d0*/  IMAD.MOV.U32 R12, RZ, RZ, R2 ;  /* 0x000000ffff0c7224 */ /* 0x000fe200078e0002 */
[----:B------:R-:W-:-:S07]  /*288e0*/  MOV R110, R14 ;  /* 0x0000000e006e7202 */ /* 0x000fce0000000f00 */
[----:B------:R-:W-:Y:S05]  /*288f0*/  WARPSYNC.COLLECTIVE R15, `(.L_x_1765) ;  /* 0x000000000f087348 */ /* 0x000fea0003c00000 */
[----:B------:R0:W1:Y:S02]  /*28900*/  SHFL.IDX P6, R14, R13, R12, R11 ;  /* 0x0000000c0d0e7389 */ /* 0x00006400000c000b */
[----:B01----:R-:W-:Y:S01]  /*28910*/  ENDCOLLECTIVE ;  /* 0x000000000000791b */ /* 0x003fe20003800000 */
.L_x_1765:
        /* <DEDUP_REMOVED lines=8> */
.L_x_1766:
[----:B------:R-:W-:Y:S02]  /*289a0*/  IMAD.MOV.U32 R13, RZ, RZ, R109 ;  /* 0x000000ffff0d7224 */ /* 0x000fe400078e006d */
[----:B------:R-:W-:Y:S02]  /*289b0*/  IMAD.MOV.U32 R12, RZ, RZ, R2 ;  /* 0x000000ffff0c7224 */ /* 0x000fe400078e0002 */
[----:B------:R-:W-:-:S07]  /*289c0*/  IMAD.MOV.U32 R112, RZ, RZ, R14 ;  /* 0x000000ffff707224 */ /* 0x000fce00078e000e */
[----:B------:R-:W-:Y:S05]  /*289d0*/  WARPSYNC.COLLECTIVE R15, `(.L_x_1767) ;  /* 0x000000000f087348 */ /* 0x000fea0003c00000 */
[----:B------:R0:W1:Y:S02]  /*289e0*/  SHFL.IDX P6, R14, R13, R12, R11 ;  /* 0x0000000c0d0e7389 */ /* 0x00006400000c000b */
[----:B01----:R-:W-:Y:S01]  /*289f0*/  ENDCOLLECTIVE ;  /* 0x000000000000791b */ /* 0x003fe20003800000 */
.L_x_1767:
        /* <DEDUP_REMOVED lines=8> */
.L_x_1768:
[----:B------:R-:W-:Y:S02]  /*28a80*/  IMAD.MOV.U32 R13, RZ, RZ, R75 ;  /* 0x000000ffff0d7224 */ /* 0x000fe400078e004b */
[----:B------:R-:W-:Y:S02]  /*28a90*/  IMAD.MOV.U32 R12, RZ, RZ, R2 ;  /* 0x000000ffff0c7224 */ /* 0x000fe400078e0002 */
[----:B------:R-:W-:-:S07]  /*28aa0*/  IMAD.MOV.U32 R114, RZ, RZ, R14 ;  /* 0x000000ffff727224 */ /* 0x000fce00078e000e */
[----:B------:R-:W-:Y:S05]  /*28ab0*/  WARPSYNC.COLLECTIVE R15, `(.L_x_1769) ;  /* 0x000000000f087348 */ /* 0x000fea0003c00000 */
[----:B------:R0:W1:Y:S02]  /*28ac0*/  SHFL.IDX P6, R14, R13, R12, R11 ;  /* 0x0000000c0d0e7389 */ /* 0x00006400000c000b */
[----:B01----:R-:W-:Y:S01]  /*28ad0*/  ENDCOLLECTIVE ;  /* 0x000000000000791b */ /* 0x003fe20003800000 */
.L_x_1769:
[----:B------:R-:W-:Y:S02]  /*28ae0*/  SEL R69, R109, R114, P0 ;  /* 0x000000726d457207 */ /* 0x000fe40000000000 */
[----:B------:R-:W-:Y:S01]  /*28af0*/  SEL R71, R114, R109, P0 ;  /* 0x0000006d72477207 */ /* 0x000fe20000000000 */
[----:B------:R-:W-:Y:S01]  /*28b00*/  IMAD.MOV.U32 R13, RZ, RZ, R5 ;  /* 0x000000ffff0d7224 */ /* 0x000fe200078e0005 */
[----:B------:R-:W-:Y:S01]  /*28b10*/  SEL R5, R53, R78, P0 ;  /* 0x0000004e35057207 */ /* 0x000fe20000000000 */
[----:B------:R-:W-:Y:S01]  /*28b20*/  IMAD.MOV.U32 R12, RZ, RZ, R7 ;  /* 0x000000ffff0c7224 */ /* 0x000fe200078e0007 */
[----:B------:R-:W-:Y:S02]  /*28b30*/  SEL R7, R78, R53, P0 ;  /* 0x000000354e077207 */ /* 0x000fe40000000000 */
[----:B------:R-:W-:Y:S01]  /*28b40*/  SEL R53, R101, R106, P0 ;  /* 0x0000006a65357207 */ /* 0x000fe20000000000 */
[----:B------:R-:W-:-:S07]  /*28b50*/  IMAD.MOV.U32 R75, RZ, RZ, R14 ;  /* 0x000000ffff4b7224 */ /* 0x000fce00078e000e */
[----:B------:R-:W-:Y:S05]  /*28b60*/  WARPSYNC.COLLECTIVE R15, `(.L_x_1770) ;  /* 0x000000000f087348 */ /* 0x000fea0003c00000 */
[----:B------:R0:W1:Y:S02]  /*28b70*/  SHFL.IDX P6, R14, R13, R12, R11 ;  /* 0x0000000c0d0e7389 */ /* 0x00006400000c000b */
[----:B01----:R-:W-:Y:S01]  /*28b80*/  ENDCOLLECTIVE ;  /* 0x000000000000791b */ /* 0x003fe20003800000 */
.L_x_1770:
[----:B------:R-:W-:Y:S02]  /*28b90*/  SEL R12, R25, R20, P0 ;  /* 0x00000014190c7207 */ /* 0x000fe40000000000 */
[----:B------:R-:W-:Y:S02]  /*28ba0*/  SEL R11, R80, R55, P0 ;  /* 0x00000037500b7207 */ /* 0x000fe40000000000 */
[----:B------:R-:W-:Y:S02]  /*28bb0*/  SEL R13, R57, R82, P0 ;  /* 0x00000052390d7207 */ /* 0x000fe40000000000 */
[----:B------:R-:W-:Y:S02]  /*28bc0*/  SEL R15, R82, R57, P0 ;  /* 0x00000039520f7207 */ /* 0x000fe40000000000 */
[----:B------:R-:W-:Y:S01]  /*28bd0*/  SEL R55, R106, R101, P0 ;  /* 0x000000656a377207 */ /* 0x000fe20000000000 */
[----:B------:R-:W-:Y:S01]  /*28be0*/  IMAD.MOV.U32 R2, RZ, RZ, R14 ;  /* 0x000000ffff027224 */ /* 0x000fe200078e000e */
[----:B------:R-:W-:Y:S01]  /*28bf0*/  SEL R14, R20, R25, P0 ;  /* 0x00000019140e7207 */ /* 0x000fe20000000000 */
[----:B------:R-:W-:Y:S01]  /*28c00*/  IMAD.MOV.U32 R20, RZ, RZ, RZ ;  /* 0x000000ffff147224 */ /* 0x000fe200078e00ff */
[----:B------:R-:W-:-:S02]  /*28c10*/  SEL R25, R59, R84, P0 ;  /* 0x000000543b197207 */ /* 0x000fc40000000000 */
[----:B------:R-:W-:Y:S02]  /*28c20*/  SEL R57, R103, R108, P0 ;  /* 0x0000006c67397207 */ /* 0x000fe40000000000 */
[----:B------:R-:W-:Y:S01]  /*28c30*/  SEL R59, R108, R103, P0 ;  /* 0x000000676c3b7207 */ /* 0x000fe20000000000 */
[----:B------:R-:W-:Y:S06]  /*28c40*/  BRA `(.L_x_1771) ;  /* 0xffffff38008c7947 */ /* 0x000fec000383ffff */
.L_x_1481:
[----:B------:R-:W0:Y:S01]  /*28c50*/  S2R R6, SR_TID.X ;  /* 0x0000000000067919 */ /* 0x000e220000002100 */
[----:B------:R-:W-:Y:S01]  /*28c60*/  BSSY B1, `(.L_x_1772) ;  /* 0x000000a000017945 */ /* 0x000fe20003800000 */
[----:B------:R-:W-:Y:S02]  /*28c70*/  IMAD.MOV.U32 R12, RZ, RZ, RZ ;  /* 0x000000ffff0c7224 */ /* 0x000fe400078e00ff */
[----:B------:R-:W-:Y:S02]  /*28c80*/  IMAD.MOV.U32 R11, RZ, RZ, 0x1f ;  /* 0x0000001fff0b7424 */ /* 0x000fe400078e00ff */
[----:B------:R-:W-:Y:S01]  /*28c90*/  IMAD.MOV.U32 R15, RZ, RZ, -0x1 ;  /* 0xffffffffff0f7424 */ /* 0x000fe200078e00ff */
[----:B0-----:R-:W-:-:S04]  /*28ca0*/  SHF.R.U32.HI R6, RZ, 0x5, R6 ;  /* 0x00000005ff067819 */ /* 0x001fc80000011606 */
[----:B------:R-:W-:-:S04]  /*28cb0*/  LOP3.LUT R6, R6, 0x3, RZ, 0xc0, !PT ;  /* 0x0000000306067812 */ /* 0x000fc800078ec0ff */
[----:B------:R-:W-:-:S07]  /*28cc0*/  MOV R13, R6 ;  /* 0x00000006000d7202 */ /* 0x000fce0000000f00 */
[----:B------:R-:W-:Y:S05]  /*28cd0*/  WARPSYNC.COLLECTIVE R15, `(.L_x_1773) ;  /* 0x000000000f087348 */ /* 0x000fea0003c00000 */
[----:B------:R0:W1:Y:S02]  /*28ce0*/  SHFL.IDX P6, R14, R13, R12, R11 ;  /* 0x0000000c0d0e7389 */ /* 0x00006400000c000b */
[----:B01----:R-:W-:Y:S01]  /*28cf0*/  ENDCOLLECTIVE ;  /* 0x000000000000791b */ /* 0x003fe20003800000 */
.L_x_1773:
[----:B------:R-:W-:Y:S05]  /*28d00*/  BSYNC B1 ;  /* 0x0000000000017941 */ /* 0x000fea0003800000 */
.L_x_1772:
[----:B------:R-:W-:Y:S05]  /*28d10*/  BRA `(.L_x_1774) ;  /* 0xffffff7000247947 */ /* 0x000fea000383ffff */
.L_x_1483:
[----:B------:R-:W-:Y:S01]  /*28d20*/  BSSY B1, `(.L_x_1775) ;  /* 0x0000006000017945 */ /* 0x000fe20003800000 */
[----:B------:R-:W-:-:S07]  /*28d30*/  IMAD.MOV.U32 R15, RZ, RZ, -0x1 ;  /* 0xffffffffff0f7424 */ /* 0x000fce00078e00ff */
[----:B0-----:R-:W-:Y:S05]  /*28d40*/  WARPSYNC.COLLECTIVE R15, `(.L_x_1776) ;  /* 0x000000000f0c7348 */ /* 0x001fea0003c00000 */
[----:B------:R-:W-:Y:S02]  /*28d50*/  ELECT P6, UR62, PT ;  /* 0x00000000003e782f */ /* 0x000fe400038c0000 */
[----:B------:R-:W-:Y:S01]  /*28d60*/  MOV R14, UR62 ;  /* 0x0000003e000e7c02 */ /* 0x000fe20008000f00 */
[----:B0-----:R-:W-:Y:S10]  /*28d70*/  ENDCOLLECTIVE ;  /* 0x000000000000791b */ /* 0x001ff40003800000 */
.L_x_1776:
[----:B------:R-:W-:Y:S05]  /*28d80*/  BSYNC B1 ;  /* 0x0000000000017941 */ /* 0x000fea0003800000 */
.L_x_1775:
[----:B------:R-:W-:Y:S05]  /*28d90*/  BRA `(.L_x_1482) ;  /* 0xffffff70001c7947 */ /* 0x000fea000383ffff */
.L_x_1485:
[----:B0-----:R0:W1:Y:S02]  /*28da0*/  SYNCS.PHASECHK.TRANS64.TRYWAIT P0, [R12+URZ+0x28420], R5 ;  /* 0x028420050c0075a7 */ /* 0x001064000800017f */
[----:B-1----:R-:W-:Y:S05]  /*28db0*/  @!P0 NANOSLEEP.SYNCS 0x989680 ;  /* 0x009896800000895d */ /* 0x002fea0003900000 */
[----:B------:R-:W1:Y:S02]  /*28dc0*/  @!P0 SYNCS.PHASECHK.TRANS64 P0, [R12+URZ+0x28420], R5 ;  /* 0x028420050c0085a7 */ /* 0x000e64000800007f */
[----:B-1----:R-:W-:Y:S05]  /*28dd0*/  @!P0 BRA `(.L_x_1485) ;  /* 0xfffffffc00f08947 */ /* 0x002fea000383ffff */
[----:B------:R-:W-:Y:S05]  /*28de0*/  BRA `(.L_x_1777) ;  /* 0xffffff7000387947 */ /* 0x000fea000383ffff */
.L_x_1489:
[----:B-1----:R1:W2:Y:S02]  /*28df0*/  SYNCS.PHASECHK.TRANS64.TRYWAIT P0, [R8+URZ+0x284a0], R11 ;  /* 0x0284a00b080075a7 */ /* 0x0022a4000800017f */
[----:B--2---:R-:W-:Y:S05]  /*28e00*/  @!P0 NANOSLEEP.SYNCS 0x989680 ;  /* 0x009896800000895d */ /* 0x004fea0003900000 */
[----:B------:R-:W2:Y:S02]  /*28e10*/  @!P0 SYNCS.PHASECHK.TRANS64 P0, [R8+URZ+0x284a0], R11 ;  /* 0x0284a00b080085a7 */ /* 0x000ea4000800007f */
[----:B--2---:R-:W-:Y:S05]  /*28e20*/  @!P0 BRA `(.L_x_1489) ;  /* 0xfffffffc00f08947 */ /* 0x004fea000383ffff */
[----:B------:R-:W-:Y:S05]  /*28e30*/  BRA `(.L_x_1778) ;  /* 0xffffff7000587947 */ /* 0x000fea000383ffff */
.L_x_1495:
[----:B0-----:R0:W2:Y:S02]  /*28e40*/  SYNCS.PHASECHK.TRANS64.TRYWAIT P0, [R8+URZ+0x284c0], R11 ;  /* 0x0284c00b080075a7 */ /* 0x0010a4000800017f */
[----:B--2---:R-:W-:Y:S05]  /*28e50*/  @!P0 NANOSLEEP.SYNCS 0x989680 ;  /* 0x009896800000895d */ /* 0x004fea0003900000 */
[----:B------:R-:W2:Y:S02]  /*28e60*/  @!P0 SYNCS.PHASECHK.TRANS64 P0, [R8+URZ+0x284c0], R11 ;  /* 0x0284c00b080085a7 */ /* 0x000ea4000800007f */
[----:B--2---:R-:W-:Y:S05]  /*28e70*/  @!P0 BRA `(.L_x_1495) ;  /* 0xfffffffc00f08947 */ /* 0x004fea000383ffff */
[----:B------:R-:W-:Y:S05]  /*28e80*/  BRA `(.L_x_1779) ;  /* 0xffffff7400187947 */ /* 0x000fea000383ffff */
.L_x_1503:
[----:B0-----:R0:W1:Y:S02]  /*28e90*/  SYNCS.PHASECHK.TRANS64.TRYWAIT P1, [R8+URZ+0x284a0], R7 ;  /* 0x0284a007080075a7 */ /* 0x001064000802017f */
[----:B-1----:R-:W-:Y:S05]  /*28ea0*/  @!P1 NANOSLEEP.SYNCS 0x989680 ;  /* 0x009896800000995d */ /* 0x002fea0003900000 */
[----:B------:R-:W1:Y:S02]  /*28eb0*/  @!P1 SYNCS.PHASECHK.TRANS64 P1, [R8+URZ+0x284a0], R7 ;  /* 0x0284a007080095a7 */ /* 0x000e64000802007f */
[----:B-1----:R-:W-:Y:S05]  /*28ec0*/  @!P1 BRA `(.L_x_1503) ;  /* 0xfffffffc00f09947 */ /* 0x002fea000383ffff */
[----:B------:R-:W-:Y:S05]  /*28ed0*/  BRA `(.L_x_1780) ;  /* 0xffffff7800347947 */ /* 0x000fea000383ffff */
.L_x_1509:
[----:B-1----:R1:W2:Y:S02]  /*28ee0*/  SYNCS.PHASECHK.TRANS64.TRYWAIT P1, [R8+URZ+0x284c0], R7 ;  /* 0x0284c007080075a7 */ /* 0x0022a4000802017f */
[----:B--2---:R-:W-:Y:S05]  /*28ef0*/  @!P1 NANOSLEEP.SYNCS 0x989680 ;  /* 0x009896800000995d */ /* 0x004fea0003900000 */
[----:B------:R-:W2:Y:S02]  /*28f00*/  @!P1 SYNCS.PHASECHK.TRANS64 P1, [R8+URZ+0x284c0], R7 ;  /* 0x0284c007080095a7 */ /* 0x000ea4000802007f */
[----:B--2---:R-:W-:Y:S05]  /*28f10*/  @!P1 BRA `(.L_x_1509) ;  /* 0xfffffffc00f09947 */ /* 0x004fea000383ffff */
[----:B------:R-:W-:Y:S05]  /*28f20*/  BRA `(.L_x_1781) ;  /* 0xffffff7800ec7947 */ /* 0x000fea000383ffff */
.L_x_1532:
        /* <DEDUP_REMOVED lines=11> */
.L_x_1783:
[----:B------:R-:W-:Y:S05]  /*28fe0*/  BSYNC B0 ;  /* 0x0000000000007941 */ /* 0x000fea0003800000 */
.L_x_1782:
[----:B------:R-:W-:Y:S05]  /*28ff0*/  BRA `(.L_x_1784) ;  /* 0xffffff8c003c7947 */ /* 0x000fea000383ffff */
.L_x_1534:
[----:B------:R-:W-:Y:S01]  /*29000*/  BSSY B0, `(.L_x_1785) ;  /* 0x0000006000007945 */ /* 0x000fe20003800000 */
[----:B------:R-:W-:-:S07]  /*29010*/  IMAD.MOV.U32 R15, RZ, RZ, -0x1 ;  /* 0xffffffffff0f7424 */ /* 0x000fce00078e00ff */
[----:B01----:R-:W-:Y:S05]  /*29020*/  WARPSYNC.COLLECTIVE R15, `(.L_x_1786) ;  /* 0x000000000f0c7348 */ /* 0x003fea0003c00000 */
[----:B------:R-:W-:Y:S02]  /*29030*/  ELECT P6, UR62, PT ;  /* 0x00000000003e782f */ /* 0x000fe400038c0000 */
[----:B------:R-:W-:Y:S01]  /*29040*/  MOV R14, UR62 ;  /* 0x0000003e000e7c02 */ /* 0x000fe20008000f00 */
[----:B01----:R-:W-:Y:S10]  /*29050*/  ENDCOLLECTIVE ;  /* 0x000000000000791b */ /* 0x003ff40003800000 */
.L_x_1786:
[----:B------:R-:W-:Y:S05]  /*29060*/  BSYNC B0 ;  /* 0x0000000000007941 */ /* 0x000fea0003800000 */
.L_x_1785:
[----:B------:R-:W-:Y:S05]  /*29070*/  BRA `(.L_x_1787) ;  /* 0xffffff8c00347947 */ /* 0x000fea000383ffff */
.L_x_1537:
[----:B-1----:R1:W2:Y:S02]  /*29080*/  SYNCS.PHASECHK.TRANS64.TRYWAIT P2, [R5+URZ+0x28480], R7 ;  /* 0x02848007050075a7 */ /* 0x0022a4000804017f */
[----:B--2---:R-:W-:Y:S05]  /*29090*/  @!P2 NANOSLEEP.SYNCS 0x989680 ;  /* 0x009896800000a95d */ /* 0x004fea0003900000 */
[----:B------:R-:W2:Y:S02]  /*290a0*/  @!P2 SYNCS.PHASECHK.TRANS64 P2, [R5+URZ+0x28480], R7 ;  /* 0x028480070500a5a7 */ /* 0x000ea4000804007f */
[----:B--2---:R-:W-:Y:S05]  /*290b0*/  @!P2 BRA `(.L_x_1537) ;  /* 0xfffffffc00f0a947 */ /* 0x004fea000383ffff */
[----:B------:R-:W-:Y:S05]  /*290c0*/  BRA `(.L_x_1788) ;  /* 0xffffff8c00ac7947 */ /* 0x000fea000383ffff */
.L_x_1539:
[----:B--2---:R2:W3:Y:S02]  /*290d0*/  SYNCS.PHASECHK.TRANS64.TRYWAIT P2, [R5+URZ+0x28440], R7 ;  /* 0x02844007050075a7 */ /* 0x0044e4000804017f */
[----:B---3--:R-:W-:Y:S05]  /*290e0*/  @!P2 NANOSLEEP.SYNCS 0x989680 ;  /* 0x009896800000a95d */ /* 0x008fea0003900000 */
[----:B------:R-:W3:Y:S02]  /*290f0*/  @!P2 SYNCS.PHASECHK.TRANS64 P2, [R5+URZ+0x28440], R7 ;  /* 0x028440070500a5a7 */ /* 0x000ee4000804007f */
[----:B---3--:R-:W-:Y:S05]  /*29100*/  @!P2 BRA `(.L_x_1539) ;  /* 0xfffffffc00f0a947 */ /* 0x008fea000383ffff */
[----:B------:R-:W-:Y:S05]  /*29110*/  BRA `(.L_x_1789) ;  /* 0xffffff9000247947 */ /* 0x000fea000383ffff */
.L_x_1542:
        /* <DEDUP_REMOVED lines=8> */
.L_x_1548:
[----:B---3--:R3:W4:Y:S02]  /*291a0*/  SYNCS.PHASECHK.TRANS64.TRYWAIT P0, [R5+URZ+0x28480], R4 ;  /* 0x02848004050075a7 */ /* 0x008724000800017f */
[----:B----4-:R-:W-:Y:S05]  /*291b0*/  @!P0 NANOSLEEP.SYNCS 0x989680 ;  /* 0x009896800000895d */ /* 0x010fea0003900000 */
[----:B------:R-:W4:Y:S02]  /*291c0*/  @!P0 SYNCS.PHASECHK.TRANS64 P0, [R5+URZ+0x28480], R4 ;  /* 0x02848004050085a7 */ /* 0x000f24000800007f */
[----:B----4-:R-:W-:Y:S05]  /*291d0*/  @!P0 BRA `(.L_x_1548) ;  /* 0xfffffffc00f08947 */ /* 0x010fea000383ffff */
[----:B------:R-:W-:Y:S05]  /*291e0*/  BRA `(.L_x_1791) ;  /* 0xffffff9400e07947 */ /* 0x000fea000383ffff */
.L_x_1554:
[----:B0-----:R0:W2:Y:S02]  /*291f0*/  SYNCS.PHASECHK.TRANS64.TRYWAIT P0, [R5+URZ+0x28440], R4 ;  /* 0x02844004050075a7 */ /* 0x0010a4000800017f */
[----:B--2---:R-:W-:Y:S05]  /*29200*/  @!P0 NANOSLEEP.SYNCS 0x989680 ;  /* 0x009896800000895d */ /* 0x004fea0003900000 */
[----:B------:R-:W2:Y:S02]  /*29210*/  @!P0 SYNCS.PHASECHK.TRANS64 P0, [R5+URZ+0x28440], R4 ;  /* 0x02844004050085a7 */ /* 0x000ea4000800007f */
[----:B--2---:R-:W-:Y:S05]  /*29220*/  @!P0 BRA `(.L_x_1554) ;  /* 0xfffffffc00f08947 */ /* 0x004fea000383ffff */
[----:B------:R-:W-:Y:S05]  /*29230*/  BRA `(.L_x_1792) ;  /* 0xffffff9800ac7947 */ /* 0x000fea000383ffff */
.L_x_1561:
[----:B---3--:R3:W4:Y:S02]  /*29240*/  SYNCS.PHASECHK.TRANS64.TRYWAIT P2, [R21+URZ+0x28470], R3 ;  /* 0x02847003150075a7 */ /* 0x008724000804017f */
[----:B----4-:R-:W-:Y:S05]  /*29250*/  @!P2 NANOSLEEP.SYNCS 0x989680 ;  /* 0x009896800000a95d */ /* 0x010fea0003900000 */
[----:B------:R-:W4:Y:S02]  /*29260*/  @!P2 SYNCS.PHASECHK.TRANS64 P2, [R21+URZ+0x28470], R3 ;  /* 0x028470031500a5a7 */ /* 0x000f24000804007f */
[----:B----4-:R-:W-:Y:S05]  /*29270*/  @!P2 BRA `(.L_x_1561) ;  /* 0xfffffffc00f0a947 */ /* 0x010fea000383ffff */
[----:B------:R-:W-:Y:S05]  /*29280*/  BRA `(.L_x_1793) ;  /* 0xffffff9c00907947 */ /* 0x000fea000383ffff */
.L_x_1563:
[----:B---3--:R3:W4:Y:S02]  /*29290*/  SYNCS.PHASECHK.TRANS64.TRYWAIT P2, [R21+URZ+0x28460], R4 ;  /* 0x02846004150075a7 */ /* 0x008724000804017f */
[----:B----4-:R-:W-:Y:S05]  /*292a0*/  @!P2 NANOSLEEP.SYNCS 0x989680 ;  /* 0x009896800000a95d */ /* 0x010fea0003900000 */
[----:B------:R-:W4:Y:S02]  /*292b0*/  @!P2 SYNCS.PHASECHK.TRANS64 P2, [R21+URZ+0x28460], R4 ;  /* 0x028460041500a5a7 */ /* 0x000f24000804007f */
[----:B----4-:R-:W-:Y:S05]  /*292c0*/  @!P2 BRA `(.L_x_1563) ;  /* 0xfffffffc00f0a947 */ /* 0x010fea000383ffff */
[----:B------:R-:W-:Y:S05]  /*292d0*/  BRA `(.L_x_1794) ;  /* 0xffffff9c00987947 */ /* 0x000fea000383ffff */
.L_x_1570:
[----:B-1----:R1:W2:Y:S02]  /*292e0*/  SYNCS.PHASECHK.TRANS64.TRYWAIT P0, [R0+URZ+0x28470], R3 ;  /* 0x02847003000075a7 */ /* 0x0022a4000800017f */
[----:B--2---:R-:W-:Y:S05]  /*292f0*/  @!P0 NANOSLEEP.SYNCS 0x989680 ;  /* 0x009896800000895d */ /* 0x004fea0003900000 */
[----:B------:R-:W2:Y:S02]  /*29300*/  @!P0 SYNCS.PHASECHK.TRANS64 P0, [R0+URZ+0x28470], R3 ;  /* 0x02847003000085a7 */ /* 0x000ea4000800007f */
[----:B--2---:R-:W-:Y:S05]  /*29310*/  @!P0 BRA `(.L_x_1570) ;  /* 0xfffffffc00f08947 */ /* 0x004fea000383ffff */
[----:B------:R-:W-:Y:S05]  /*29320*/  BRA `(.L_x_1795) ;  /* 0xffffffa400c87947 */ /* 0x000fea000383ffff */
.L_x_1572:
[----:B-1----:R1:W2:Y:S02]  /*29330*/  SYNCS.PHASECHK.TRANS64.TRYWAIT P0, [R0+URZ+0x28460], R3 ;  /* 0x02846003000075a7 */ /* 0x0022a4000800017f */
[----:B--2---:R-:W-:Y:S05]  /*29340*/  @!P0 NANOSLEEP.SYNCS 0x989680 ;  /* 0x009896800000895d */ /* 0x004fea0003900000 */
[----:B------:R-:W2:Y:S02]  /*29350*/  @!P0 SYNCS.PHASECHK.TRANS64 P0, [R0+URZ+0x28460], R3 ;  /* 0x02846003000085a7 */ /* 0x000ea4000800007f */
[----:B--2---:R-:W-:Y:S05]  /*29360*/  @!P0 BRA `(.L_x_1572) ;  /* 0xfffffffc00f08947 */ /* 0x004fea000383ffff */
[----:B------:R-:W-:Y:S05]  /*29370*/  BRA `(.L_x_1796) ;  /* 0xffffffa400d07947 */ /* 0x000fea000383ffff */
.L_x_1576:
[----:B------:R-:W2:Y:S01]  /*29380*/  LDL R3, [R1] ;  /* 0x0000000001037983 */ /* 0x000ea20000100800 */
[----:B------:R-:W-:Y:S01]  /*29390*/  BSSY B0, `(.L_x_1797) ;  /* 0x0000008000007945 */ /* 0x000fe20003800000 */
[----:B------:R-:W-:Y:S02]  /*293a0*/  IMAD.MOV.U32 R12, RZ, RZ, RZ ;  /* 0x000000ffff0c7224 */ /* 0x000fe400078e00ff */
[----:B------:R-:W-:Y:S02]  /*293b0*/  IMAD.MOV.U32 R11, RZ, RZ, 0x1f ;  /* 0x0000001fff0b7424 */ /* 0x000fe400078e00ff */
[----:B------:R-:W-:Y:S02]  /*293c0*/  IMAD.MOV.U32 R15, RZ, RZ, -0x1 ;  /* 0xffffffffff0f7424 */ /* 0x000fe400078e00ff */
[----:B--2---:R-:W-:-:S07]  /*293d0*/  IMAD.MOV.U32 R13, RZ, RZ, R3 ;  /* 0x000000ffff0d7224 */ /* 0x004fce00078e0003 */
[----:B------:R-:W-:Y:S05]  /*293e0*/  WARPSYNC.COLLECTIVE R15, `(.L_x_1798) ;  /* 0x000000000f087348 */ /* 0x000fea0003c00000 */
[----:B------:R0:W1:Y:S02]  /*293f0*/  SHFL.IDX P6, R14, R13, R12, R11 ;  /* 0x0000000c0d0e7389 */ /* 0x00006400000c000b */
[----:B01----:R-:W-:Y:S01]  /*29400*/  ENDCOLLECTIVE ;  /* 0x000000000000791b */ /* 0x003fe20003800000 */
.L_x_1798:
[----:B------:R-:W-:Y:S05]  /*29410*/  BSYNC B0 ;  /* 0x0000000000007941 */ /* 0x000fea0003800000 */
.L_x_1797:
[----:B------:R0:W5:Y:S01]  /*29420*/  LDL R2, [R1+0xc] ;  /* 0x00000c0001027983 */ /* 0x0001620000100800 */
[----:B------:R-:W-:Y:S02]  /*29430*/  IMAD.MOV.U32 R13, RZ, RZ, R3 ;  /* 0x000000ffff0d7224 */ /* 0x000fe400078e0003 */
[----:B------:R-:W-:Y:S02]  /*29440*/  IMAD.MOV.U32 R12, RZ, RZ, 0x1 ;  /* 0x00000001ff0c7424 */ /* 0x000fe400078e00ff */
[----:B------:R-:W-:Y:S02]  /*29450*/  IMAD.MOV.U32 R11, RZ, RZ, 0x1f ;  /* 0x0000001fff0b7424 */ /* 0x000fe400078e00ff */
[----:B------:R-:W-:Y:S02]  /*29460*/  IMAD.MOV.U32 R15, RZ, RZ, -0x1 ;  /* 0xffffffffff0f7424 */ /* 0x000fe400078e00ff */
[----:B0-----:R-:W-:-:S07]  /*29470*/  IMAD.MOV.U32 R0, RZ, RZ, R14 ;  /* 0x000000ffff007224 */ /* 0x001fce00078e000e */
[----:B-----5:R-:W-:Y:S05]  /*29480*/  WARPSYNC.COLLECTIVE R15, `(.L_x_1799) ;  /* 0x000000000f087348 */ /* 0x020fea0003c00000 */
[----:B------:R0:W1:Y:S02]  /*29490*/  SHFL.IDX P6, R14, R13, R12, R11 ;  /* 0x0000000c0d0e7389 */ /* 0x00006400000c000b */
[----:B01---5:R-:W-:Y:S01]  /*294a0*/  ENDCOLLECTIVE ;  /* 0x000000000000791b */ /* 0x023fe20003800000 */
.L_x_1799:
[----:B------:R-:W-:Y:S01]  /*294b0*/  ULDC UR4, c[0x0][0xc14] ;  /* 0x0003050000047ab9 */ /* 0x000fe20000000800 */
[----:B------:R-:W-:Y:S01]  /*294c0*/  IADD3 R7, R2, R6, RZ ;  /* 0x0000000602077210 */ /* 0x000fe20007ffe0ff */
        /* <DEDUP_REMOVED lines=10> */
[----:B0-----:R-:W-:Y:S02]  /*29570*/  IMAD.MOV.U32 R2, RZ, RZ, RZ ;  /* 0x000000ffff027224 */ /* 0x001fe400078e00ff */
[----:B--2---:R-:W-:Y:S01]  /*29580*/  @!P1 IMAD.MOV.U32 R2, RZ, RZ, R3 ;  /* 0x000000ffff029224 */ /* 0x004fe200078e0003 */
[----:B------:R-:W-:-:S03]  /*29590*/  ISETP.NE.AND P1, PT, R6, RZ, PT ;  /* 0x000000ff0600720c */ /* 0x000fc60003f25270 */
[----:B------:R-:W-:-:S10]  /*295a0*/  IMAD.MOV.U32 R13, RZ, RZ, R2 ;  /* 0x000000ffff0d7224 */ /* 0x000fd400078e0002 */
[----:B------:R-:W-:Y:S05]  /*295b0*/  WARPSYNC.COLLECTIVE R15, `(.L_x_1800) ;  /* 0x000000000f087348 */ /* 0x000fea0003c00000 */
[----:B------:R0:W1:Y:S02]  /*295c0*/  SHFL.UP P6, R14, R13, R12, R11 ;  /* 0x0400000c0d0e7389 */ /* 0x00006400000c000b */
[----:B01----:R-:W-:Y:S01]  /*295d0*/  ENDCOLLECTIVE ;  /* 0x000000000000791b */ /* 0x003fe20003800000 */
.L_x_1800:
[----:B------:R-:W-:Y:S01]  /*295e0*/  IMAD.MOV.U32 R12, RZ, RZ, 0x2 ;  /* 0x00000002ff0c7424 */ /* 0x000fe200078e00ff */
[----:B------:R-:W-:-:S05]  /*295f0*/  SEL R7, R14, RZ, P1 ;  /* 0x000000ff0e077207 */ /* 0x000fca0000800000 */
[----:B------:R-:W-:-:S04]  /*29600*/  IMAD.IADD R3, R2, 0x1, R7 ;  /* 0x0000000102037824 */ /* 0x000fc800078e0207 */
[----:B------:R-:W-:-:S07]  /*29610*/  IMAD.MOV.U32 R13, RZ, RZ, R3 ;  /* 0x000000ffff0d7224 */ /* 0x000fce00078e0003 */
[----:B------:R-:W-:Y:S05]  /*29620*/  WARPSYNC.COLLECTIVE R15, `(.L_x_1801) ;  /* 0x000000000f087348 */ /* 0x000fea0003c00000 */
[----:B------:R0:W1:Y:S02]  /*29630*/  SHFL.UP P6, R14, R13, R12, R11 ;  /* 0x0400000c0d0e7389 */ /* 0x00006400000c000b */
[----:B01----:R-:W-:Y:S01]  /*29640*/  ENDCOLLECTIVE ;  /* 0x000000000000791b */ /* 0x003fe20003800000 */
.L_x_1801:
[----:B------:R-:W-:Y:S01]  /*29650*/  IMAD.MOV.U32 R12, RZ, RZ, 0x4 ;  /* 0x00000004ff0c7424 */ /* 0x000fe200078e00ff */
[----:B------:R-:W-:-:S05]  /*29660*/  SEL R14, R14, RZ, P2 ;  /* 0x000000ff0e0e7207 */ /* 0x000fca0001000000 */
[----:B------:R-:W-:-:S04]  /*29670*/  IMAD.IADD R3, R3, 0x1, R14 ;  /* 0x0000000103037824 */ /* 0x000fc800078e020e */
[----:B------:R-:W-:-:S07]  /*29680*/  IMAD.MOV.U32 R13, RZ, RZ, R3 ;  /* 0x000000ffff0d7224 */ /* 0x000fce00078e0003 */
[----:B------:R-:W-:Y:S05]  /*29690*/  WARPSYNC.COLLECTIVE R15, `(.L_x_1802) ;  /* 0x000000000f087348 */ /* 0x000fea0003c00000 */
[----:B------:R0:W1:Y:S02]  /*296a0*/  SHFL.UP P6, R14, R13, R12, R11 ;  /* 0x0400000c0d0e7389 */ /* 0x00006400000c000b */
[----:B01----:R-:W-:Y:S01]  /*296b0*/  ENDCOLLECTIVE ;  /* 0x000000000000791b */ /* 0x003fe20003800000 */
.L_x_1802:
[----:B------:R-:W-:Y:S01]  /*296c0*/  IMAD.MOV.U32 R12, RZ, RZ, 0x8 ;  /* 0x00000008ff0c7424 */ /* 0x000fe200078e00ff */
[----:B------:R-:W-:-:S05]  /*296d0*/  SEL R14, R14, RZ, P3 ;  /* 0x000000ff0e0e7207 */ /* 0x000fca0001800000 */
[----:B------:R-:W-:-:S04]  /*296e0*/  IMAD.IADD R3, R3, 0x1, R14 ;  /* 0x0000000103037824 */ /* 0x000fc800078e020e */
[----:B------:R-:W-:-:S07]  /*296f0*/  IMAD.MOV.U32 R13, RZ, RZ, R3 ;  /* 0x000000ffff0d7224 */ /* 0x000fce00078e0003 */
[----:B------:R-:W-:Y:S05]  /*29700*/  WARPSYNC.COLLECTIVE R15, `(.L_x_1803) ;  /* 0x000000000f087348 */ /* 0x000fea0003c00000 */
[----:B------:R0:W1:Y:S02]  /*29710*/  SHFL.UP P6, R14, R13, R12, R11 ;  /* 0x0400000c0d0e7389 */ /* 0x00006400000c000b */
[----:B01----:R-:W-:Y:S01]  /*29720*/  ENDCOLLECTIVE ;  /* 0x000000000000791b */ /* 0x003fe20003800000 */
.L_x_1803:
[----:B------:R-:W-:Y:S01]  /*29730*/  IMAD.MOV.U32 R12, RZ, RZ, 0x10 ;  /* 0x00000010ff0c7424 */ /* 0x000fe200078e00ff */
[----:B------:R-:W-:-:S05]  /*29740*/  SEL R14, R14, RZ, P4 ;  /* 0x000000ff0e0e7207 */ /* 0x000fca0002000000 */
[----:B------:R-:W-:-:S04]  /*29750*/  IMAD.IADD R3, R3, 0x1, R14 ;  /* 0x0000000103037824 */ /* 0x000fc800078e020e */
[----:B------:R-:W-:-:S07]  /*29760*/  IMAD.MOV.U32 R13, RZ, RZ, R3 ;  /* 0x000000ffff0d7224 */ /* 0x000fce00078e0003 */
[----:B------:R-:W-:Y:S05]  /*29770*/  WARPSYNC.COLLECTIVE R15, `(.L_x_1804) ;  /* 0x000000000f087348 */ /* 0x000fea0003c00000 */
[----:B------:R0:W1:Y:S02]  /*29780*/  SHFL.UP P6, R14, R13, R12, R11 ;  /* 0x0400000c0d0e7389 */ /* 0x00006400000c000b */
[----:B01----:R-:W-:Y:S01]  /*29790*/  ENDCOLLECTIVE ;  /* 0x000000000000791b */ /* 0x003fe20003800000 */
.L_x_1804:
[----:B------:R-:W-:Y:S01]  /*297a0*/  IMAD.MOV.U32 R12, RZ, RZ, 0x1f ;  /* 0x0000001fff0c7424 */ /* 0x000fe200078e00ff */
[----:B------:R-:W-:Y:S02]  /*297b0*/  MOV R11, 0x1f ;  /* 0x0000001f000b7802 */ /* 0x000fe40000000f00 */
[----:B------:R-:W-:-:S05]  /*297c0*/  SEL R14, R14, RZ, P5 ;  /* 0x000000ff0e0e7207 */ /* 0x000fca0002800000 */
[----:B------:R-:W-:-:S04]  /*297d0*/  IMAD.IADD R3, R3, 0x1, R14 ;  /* 0x0000000103037824 */ /* 0x000fc800078e020e */
[----:B------:R-:W-:-:S07]  /*297e0*/  IMAD.MOV.U32 R13, RZ, RZ, R3 ;  /* 0x000000ffff0d7224 */ /* 0x000fce00078e0003 */
[----:B------:R-:W-:Y:S05]  /*297f0*/  WARPSYNC.COLLECTIVE R15, `(.L_x_1805) ;  /* 0x000000000f087348 */ /* 0x000fea0003c00000 */
[----:B------:R0:W1:Y:S02]  /*29800*/  SHFL.IDX P6, R14, R13, R12, R11 ;  /* 0x0000000c0d0e7389 */ /* 0x00006400000c000b */
[----:B01----:R-:W-:Y:S01]  /*29810*/  ENDCOLLECTIVE ;  /* 0x000000000000791b */ /* 0x003fe20003800000 */
.L_x_1805:
[----:B------:R-:W-:Y:S05]  /*29820*/  BRA `(.L_x_1806) ;  /* 0xffffffac00247947 */ /* 0x000fea000383ffff */
.L_x_1581:
[----:B------:R-:W-:Y:S01]  /*29830*/  BSSY B0, `(.L_x_1807) ;  /* 0x0000008000007945 */ /* 0x000fe20003800000 */
[----:B-----5:R-:W-:Y:S02]  /*29840*/  IMAD.MOV.U32 R13, RZ, RZ, R2 ;  /* 0x000000ffff0d7224 */ /* 0x020fe400078e0002 */
[----:B------:R-:W-:Y:S02]  /*29850*/  IMAD.MOV.U32 R12, RZ, RZ, 0x1 ;  /* 0x00000001ff0c7424 */ /* 0x000fe400078e00ff */
[----:B------:R-:W-:Y:S02]  /*29860*/  IMAD.MOV.U32 R11, RZ, RZ, RZ ;  /* 0x000000ffff0b7224 */ /* 0x000fe400078e00ff */
[----:B------:R-:W-:-:S07]  /*29870*/  IMAD.MOV.U32 R15, RZ, RZ, -0x1 ;  /* 0xffffffffff0f7424 */ /* 0x000fce00078e00ff */
[----:B0-----:R-:W-:Y:S05]  /*29880*/  WARPSYNC.COLLECTIVE R15, `(.L_x_1808) ;  /* 0x000000000f087348 */ /* 0x001fea0003c00000 */
[----:B------:R1:W2:Y:S02]  /*29890*/  SHFL.UP P6, R14, R13, R12, R11 ;  /* 0x0400000c0d0e7389 */ /* 0x0002a400000c000b */
[----:B012---:R-:W-:Y:S01]  /*298a0*/  ENDCOLLECTIVE ;  /* 0x000000000000791b */ /* 0x007fe20003800000 */
.L_x_1808:
[----:B------:R-:W-:Y:S05]  /*298b0*/  BSYNC B0 ;  /* 0x0000000000007941 */ /* 0x000fea0003800000 */
.L_x_1807:
[----:B------:R-:W-:Y:S01]  /*298c0*/  SEL R3, R14, RZ, P1 ;  /* 0x000000ff0e037207 */ /* 0x000fe20000800000 */
[----:B------:R-:W-:Y:S02]  /*298d0*/  IMAD.MOV.U32 R12, RZ, RZ, 0x2 ;  /* 0x00000002ff0c7424 */ /* 0x000fe400078e00ff */
[----:B------:R-:W-:Y:S02]  /*298e0*/  IMAD.MOV.U32 R11, RZ, RZ, RZ ;  /* 0x000000ffff0b7224 */ /* 0x000fe400078e00ff */
[----:B------:R-:W-:Y:S02]  /*298f0*/  IMAD.IADD R3, R2, 0x1, R3 ;  /* 0x0000000102037824 */ /* 0x000fe400078e0203 */
[----:B------:R-:W-:Y:S02]  /*29900*/  IMAD.MOV.U32 R15, RZ, RZ, -0x1 ;  /* 0xffffffffff0f7424 */ /* 0x000fe400078e00ff */
[----:B------:R-:W-:-:S07]  /*29910*/  IMAD.MOV.U32 R13, RZ, RZ, R3 ;  /* 0x000000ffff0d7224 */ /* 0x000fce00078e0003 */
[----:B------:R-:W-:Y:S05]  /*29920*/  WARPSYNC.COLLECTIVE R15, `(.L_x_1809) ;  /* 0x000000000f087348 */ /* 0x000fea0003c00000 */
[----:B------:R0:W1:Y:S02]  /*29930*/  SHFL.UP P6, R14, R13, R12, R11 ;  /* 0x0400000c0d0e7389 */ /* 0x00006400000c000b */
[----:B01----:R-:W-:Y:S01]  /*29940*/  ENDCOLLECTIVE ;  /* 0x000000000000791b */ /* 0x003fe20003800000 */
.L_x_1809:
[----:B------:R-:W-:Y:S01]  /*29950*/  IMAD.MOV.U32 R12, RZ, RZ, 0x4 ;  /* 0x00000004ff0c7424 */ /* 0x000fe200078e00ff */
[----:B------:R-:W-:-:S05]  /*29960*/  SEL R14, R14, RZ, P2 ;  /* 0x000000ff0e0e7207 */ /* 0x000fca0001000000 */
[----:B------:R-:W-:-:S04]  /*29970*/  IMAD.IADD R3, R3, 0x1, R14 ;  /* 0x0000000103037824 */ /* 0x000fc800078e020e */
[----:B------:R-:W-:-:S07]  /*29980*/  IMAD.MOV.U32 R13, RZ, RZ, R3 ;  /* 0x000000ffff0d7224 */ /* 0x000fce00078e0003 */
[----:B------:R-:W-:Y:S05]  /*29990*/  WARPSYNC.COLLECTIVE R15, `(.L_x_1810) ;  /* 0x000000000f087348 */ /* 0x000fea0003c00000 */
[----:B------:R0:W1:Y:S02]  /*299a0*/  SHFL.UP P6, R14, R13, R12, R11 ;  /* 0x0400000c0d0e7389 */ /* 0x00006400000c000b */
[----:B01----:R-:W-:Y:S01]  /*299b0*/  ENDCOLLECTIVE ;  /* 0x000000000000791b */ /* 0x003fe20003800000 */
.L_x_1810:
[----:B------:R-:W-:Y:S01]  /*299c0*/  IMAD.MOV.U32 R12, RZ, RZ, 0x8 ;  /* 0x00000008ff0c7424 */ /* 0x000fe200078e00ff */
[----:B------:R-:W-:-:S05]  /*299d0*/  SEL R14, R14, RZ, P3 ;  /* 0x000000ff0e0e7207 */ /* 0x000fca0001800000 */
[----:B------:R-:W-:-:S04]  /*299e0*/  IMAD.IADD R3, R3, 0x1, R14 ;  /* 0x0000000103037824 */ /* 0x000fc800078e020e */
[----:B------:R-:W-:-:S07]  /*299f0*/  IMAD.MOV.U32 R13, RZ, RZ, R3 ;  /* 0x000000ffff0d7224 */ /* 0x000fce00078e0003 */
[----:B------:R-:W-:Y:S05]  /*29a00*/  WARPSYNC.COLLECTIVE R15, `(.L_x_1811) ;  /* 0x000000000f087348 */ /* 0x000fea0003c00000 */
[----:B------:R0:W1:Y:S02]  /*29a10*/  SHFL.UP P6, R14, R13, R12, R11 ;  /* 0x0400000c0d0e7389 */ /* 0x00006400000c000b */
[----:B01----:R-:W-:Y:S01]  /*29a20*/  ENDCOLLECTIVE ;  /* 0x000000000000791b */ /* 0x003fe20003800000 */
.L_x_1811:
[----:B------:R-:W-:Y:S01]  /*29a30*/  IMAD.MOV.U32 R12, RZ, RZ, 0x10 ;  /* 0x00000010ff0c7424 */ /* 0x000fe200078e00ff */
[----:B------:R-:W-:-:S05]  /*29a40*/  SEL R14, R14, RZ, P4 ;  /* 0x000000ff0e0e7207 */ /* 0x000fca0002000000 */
[----:B------:R-:W-:-:S04]  /*29a50*/  IMAD.IADD R3, R3, 0x1, R14 ;  /* 0x0000000103037824 */ /* 0x000fc800078e020e */
[----:B------:R-:W-:-:S07]  /*29a60*/  IMAD.MOV.U32 R13, RZ, RZ, R3 ;  /* 0x000000ffff0d7224 */ /* 0x000fce00078e0003 */
[----:B------:R-:W-:Y:S05]  /*29a70*/  WARPSYNC.COLLECTIVE R15, `(.L_x_1812) ;  /* 0x000000000f087348 */ /* 0x000fea0003c00000 */
[----:B------:R0:W1:Y:S02]  /*29a80*/  SHFL.UP P6, R14, R13, R12, R11 ;  /* 0x0400000c0d0e7389 */ /* 0x00006400000c000b */
[----:B01----:R-:W-:Y:S01]  /*29a90*/  ENDCOLLECTIVE ;  /* 0x000000000000791b */ /* 0x003fe20003800000 */
.L_x_1812:
[----:B------:R-:W-:Y:S02]  /*29aa0*/  IMAD.MOV.U32 R12, RZ, RZ, 0x1f ;  /* 0x0000001fff0c7424 */ /* 0x000fe400078e00ff */
[----:B------:R-:W-:Y:S01]  /*29ab0*/  IMAD.MOV.U32 R11, RZ, RZ, 0x1f ;  /* 0x0000001fff0b7424 */ /* 0x000fe200078e00ff */
[----:B------:R-:W-:-:S05]  /*29ac0*/  SEL R14, R14, RZ, P5 ;  /* 0x000000ff0e0e7207 */ /* 0x000fca0002800000 */
[----:B------:R-:W-:-:S05]  /*29ad0*/  IMAD.IADD R3, R3, 0x1, R14 ;  /* 0x0000000103037824 */ /* 0x000fca00078e020e */
[----:B------:R-:W-:-:S07]  /*29ae0*/  MOV R13, R3 ;  /* 0x00000003000d7202 */ /* 0x000fce0000000f00 */
[----:B------:R-:W-:Y:S05]  /*29af0*/  WARPSYNC.COLLECTIVE R15, `(.L_x_1813) ;  /* 0x000000000f087348 */ /* 0x000fea0003c00000 */
[----:B------:R0:W1:Y:S02]  /*29b00*/  SHFL.IDX P6, R14, R13, R12, R11 ;  /* 0x0000000c0d0e7389 */ /* 0x00006400000c000b */
[----:B01----:R-:W-:Y:S01]  /*29b10*/  ENDCOLLECTIVE ;  /* 0x000000000000791b */ /* 0x003fe20003800000 */
.L_x_1813:
[----:B------:R-:W-:Y:S05]  /*29b20*/  BRA `(.L_x_1814) ;  /* 0xffffffac00087947 */ /* 0x000fea000383ffff */
.L_x_1583:
[----:B------:R-:W-:Y:S01]  /*29b30*/  BSSY B0, `(.L_x_1815) ;  /* 0x0000006000007945 */ /* 0x000fe20003800000 */
[----:B------:R-:W-:Y:S01]  /*29b40*/  PLOP3.LUT P6, PT, P6, PT, PT, 0x8, 0x0 ;  /* 0x000000000000781c */ /* 0x000fe200037ce170 */
[----:B------:R-:W-:-:S12]  /*29b50*/  IMAD.MOV.U32 R15, RZ, RZ, -0x1 ;  /* 0xffffffffff0f7424 */ /* 0x000fd800078e00ff */
[----:B0-----:R-:W-:Y:S05]  /*29b60*/  WARPSYNC.COLLECTIVE R15, `(.L_x_1816) ;  /* 0x000000000f087348 */ /* 0x001fea0003c00000 */
[----:B------:R-:W-:Y:S01]  /*29b70*/  VOTE.ANY R14, PT, P6 ;  /* 0x00000000000e7806 */ /* 0x000fe200030e0100 */
[----:B0-----:R-:W-:Y:S06]  /*29b80*/  ENDCOLLECTIVE ;  /* 0x000000000000791b */ /* 0x001fec0003800000 */
.L_x_1816:
[----:B------:R-:W-:Y:S05]  /*29b90*/  BSYNC B0 ;  /* 0x0000000000007941 */ /* 0x000fea0003800000 */
.L_x_1815:
[----:B------:R-:W-:Y:S02]  /*29ba0*/  IMAD.MOV.U32 R6, RZ, RZ, R14 ;  /* 0x000000ffff067224 */ /* 0x000fe400078e000e */
[----:B------:R-:W-:Y:S02]  /*29bb0*/  IMAD.MOV.U32 R13, RZ, RZ, R2 ;  /* 0x000000ffff0d7224 */ /* 0x000fe400078e0002 */
[----:B------:R-:W0:Y:S01]  /*29bc0*/  POPC R5, R6 ;  /* 0x0000000600057309 */ /* 0x000e220000000000 */
[----:B------:R-:W-:Y:S02]  /*29bd0*/  IMAD.MOV.U32 R11, RZ, RZ, 0x1f ;  /* 0x0000001fff0b7424 */ /* 0x000fe400078e00ff */
[----:B------:R-:W-:Y:S02]  /*29be0*/  IMAD.MOV.U32 R15, RZ, RZ, -0x1 ;  /* 0xffffffffff0f7424 */ /* 0x000fe400078e00ff */
[----:B0-----:R-:W-:-:S07]  /*29bf0*/  IMAD.MOV.U32 R12, RZ, RZ, R5 ;  /* 0x000000ffff0c7224 */ /* 0x001fce00078e0005 */
[----:B------:R-:W-:Y:S05]  /*29c00*/  WARPSYNC.COLLECTIVE R15, `(.L_x_1817) ;  /* 0x000000000f087348 */ /* 0x000fea0003c00000 */
[----:B------:R0:W1:Y:S02]  /*29c10*/  SHFL.IDX P6, R14, R13, R12, R11 ;  /* 0x0000000c0d0e7389 */ /* 0x00006400000c000b */
[----:B01----:R-:W-:Y:S01]  /*29c20*/  ENDCOLLECTIVE ;  /* 0x000000000000791b */ /* 0x003fe20003800000 */
.L_x_1817:
[----:B------:R-:W-:Y:S01]  /*29c30*/  IMAD.MOV.U32 R7, RZ, RZ, R14 ;  /* 0x000000ffff077224 */ /* 0x000fe200078e000e */
[----:B------:R-:W-:Y:S06]  /*29c40*/  BRA `(.L_x_1818) ;  /* 0xffffffa800f87947 */ /* 0x000fec000383ffff */
.L_x_1585:
[----:B------:R-:W-:Y:S01]  /*29c50*/  BSSY B0, `(.L_x_1819) ;  /* 0x0000007000007945 */ /* 0x000fe20003800000 */
[----:B------:R-:W-:Y:S02]  /*29c60*/  IMAD.MOV.U32 R13, RZ, RZ, R3 ;  /* 0x000000ffff0d7224 */ /* 0x000fe400078e0003 */
[----:B------:R-:W-:Y:S02]  /*29c70*/  IMAD.MOV.U32 R11, RZ, RZ, 0x1f ;  /* 0x0000001fff0b7424 */ /* 0x000fe400078e00ff */
[----:B------:R-:W-:-:S07]  /*29c80*/  IMAD.MOV.U32 R15, RZ, RZ, -0x1 ;  /* 0xffffffffff0f7424 */ /* 0x000fce00078e00ff */
[----:B0-2---:R-:W-:Y:S05]  /*29c90*/  WARPSYNC.COLLECTIVE R15, `(.L_x_1820) ;  /* 0x000000000f087348 */ /* 0x005fea0003c00000 */
[----:B------:R1:W3:Y:S02]  /*29ca0*/  SHFL.IDX P6, R14, R13, R12, R11 ;  /* 0x0000000c0d0e7389 */ /* 0x0002e400000c000b */
[----:B0123--:R-:W-:Y:S01]  /*29cb0*/  ENDCOLLECTIVE ;  /* 0x000000000000791b */ /* 0x00ffe20003800000 */
.L_x_1820:
[----:B------:R-:W-:Y:S05]  /*29cc0*/  BSYNC B0 ;  /* 0x0000000000007941 */ /* 0x000fea0003800000 */
.L_x_1819:
[----:B------:R-:W-:Y:S01]  /*29cd0*/  IMAD.MOV.U32 R2, RZ, RZ, R14 ;  /* 0x000000ffff027224 */ /* 0x000fe200078e000e */
[----:B------:R-:W-:Y:S06]  /*29ce0*/  BRA `(.L_x_1584) ;  /* 0xffffffa800ec7947 */ /* 0x000fec000383ffff */
.L_x_1589:
[----:B0-----:R0:W1:Y:S02]  /*29cf0*/  SYNCS.PHASECHK.TRANS64.TRYWAIT P0, [R0+URZ+0x28420], R3 ;  /* 0x02842003000075a7 */ /* 0x001064000800017f */
[----:B-1----:R-:W-:Y:S05]  /*29d00*/  @!P0 NANOSLEEP.SYNCS 0x989680 ;  /* 0x009896800000895d */ /* 0x002fea0003900000 */
[----:B------:R-:W1:Y:S02]  /*29d10*/  @!P0 SYNCS.PHASECHK.TRANS64 P0, [R0+URZ+0x28420], R3 ;  /* 0x02842003000085a7 */ /* 0x000e64000800007f */
[----:B-1----:R-:W-:Y:S05]  /*29d20*/  @!P0 BRA `(.L_x_1589) ;  /* 0xfffffffc00f08947 */ /* 0x002fea000383ffff */
[----:B------:R-:W-:Y:S05]  /*29d30*/  BRA `(.L_x_1821) ;  /* 0xffffffb000a47947 */ /* 0x000fea000383ffff */
.L_x_1590:
        /* <DEDUP_REMOVED lines=11> */
.L_x_1823:
[----:B------:R-:W-:Y:S05]  /*29df0*/  BSYNC B0 ;  /* 0x0000000000007941 */ /* 0x000fea0003800000 */
.L_x_1822:
[----:B------:R-:W-:Y:S05]  /*29e00*/  BRA `(.L_x_1824) ;  /* 0xffffffb0008c7947 */ /* 0x000fea000383ffff */
.L_x_1591:
[----:B------:R-:W-:Y:S01]  /*29e10*/  BSSY B0, `(.L_x_1825) ;  /* 0x0000006000007945 */ /* 0x000fe20003800000 */
[----:B------:R-:W-:-:S07]  /*29e20*/  IMAD.MOV.U32 R15, RZ, RZ, -0x1 ;  /* 0xffffffffff0f7424 */ /* 0x000fce00078e00ff */
[----:B01----:R-:W-:Y:S05]  /*29e30*/  WARPSYNC.COLLECTIVE R15, `(.L_x_1826) ;  /* 0x000000000f0c7348 */ /* 0x003fea0003c00000 */
[----:B------:R-:W-:Y:S02]  /*29e40*/  ELECT P6, UR62, PT ;  /* 0x00000000003e782f */ /* 0x000fe400038c0000 */
[----:B------:R-:W-:Y:S01]  /*29e50*/  MOV R14, UR62 ;  /* 0x0000003e000e7c02 */ /* 0x000fe20008000f00 */
[----:B01----:R-:W-:Y:S10]  /*29e60*/  ENDCOLLECTIVE ;  /* 0x000000000000791b */ /* 0x003ff40003800000 */
.L_x_1826:
[----:B------:R-:W-:Y:S05]  /*29e70*/  BSYNC B0 ;  /* 0x0000000000007941 */ /* 0x000fea0003800000 */
.L_x_1825:
[----:B------:R-:W-:Y:S05]  /*29e80*/  BRA `(.L_x_1827) ;  /* 0xffffffb000807947 */ /* 0x000fea000383ffff */
.L_x_1593:
[----:B0-----:R0:W1:Y:S02]  /*29e90*/  SYNCS.PHASECHK.TRANS64.TRYWAIT P1, [R6+URZ], R5 ;  /* 0x00000005060075a7 */ /* 0x001064000802017f */
[----:B-1----:R-:W-:Y:S05]  /*29ea0*/  @!P1 NANOSLEEP.SYNCS 0x989680 ;  /* 0x009896800000995d */ /* 0x002fea0003900000 */
[----:B------:R-:W1:Y:S02]  /*29eb0*/  @!P1 SYNCS.PHASECHK.TRANS64 P1, [R6+URZ], R5 ;  /* 0x00000005060095a7 */ /* 0x000e64000802007f */
[----:B-1----:R-:W-:Y:S05]  /*29ec0*/  @!P1 BRA `(.L_x_1593) ;  /* 0xfffffffc00f09947 */ /* 0x002fea000383ffff */
[----:B------:R-:W-:Y:S05]  /*29ed0*/  BRA `(.L_x_1828) ;  /* 0xffffffb000bc7947 */ /* 0x000fea000383ffff */
.L_x_1594:
[----:B-1----:R1:W2:Y:S02]  /*29ee0*/  SYNCS.PHASECHK.TRANS64.TRYWAIT P1, [R7+URZ], R2 ;  /* 0x00000002070075a7 */ /* 0x0022a4000802017f */
[----:B--2---:R-:W-:Y:S05]  /*29ef0*/  @!P1 NANOSLEEP.SYNCS 0x989680 ;  /* 0x009896800000995d */ /* 0x004fea0003900000 */
[----:B------:R-:W2:Y:S02]  /*29f00*/  @!P1 SYNCS.PHASECHK.TRANS64 P1, [R7+URZ], R2 ;  /* 0x00000002070095a7 */ /* 0x000ea4000802007f */
[----:B--2---:R-:W-:Y:S05]  /*29f10*/  @!P1 BRA `(.L_x_1594) ;  /* 0xfffffffc00f09947 */ /* 0x004fea000383ffff */
[----:B------:R-:W-:Y:S05]  /*29f20*/  BRA `(.L_x_1829) ;  /* 0xffffffb000b07947 */ /* 0x000fea000383ffff */
.L_x_1596:
[----:B--2---:R2:W3:Y:S02]  /*29f30*/  SYNCS.PHASECHK.TRANS64.TRYWAIT P1, [R4+URZ+0x28460], R5 ;  /* 0x02846005040075a7 */ /* 0x0044e4000802017f */
[----:B---3--:R-:W-:Y:S05]  /*29f40*/  @!P1 NANOSLEEP.SYNCS 0x989680 ;  /* 0x009896800000995d */ /* 0x008fea0003900000 */
[----:B------:R-:W3:Y:S02]  /*29f50*/  @!P1 SYNCS.PHASECHK.TRANS64 P1, [R4+URZ+0x28460], R5 ;  /* 0x02846005040095a7 */ /* 0x000ee4000802007f */
[----:B---3--:R-:W-:Y:S05]  /*29f60*/  @!P1 BRA `(.L_x_1596) ;  /* 0xfffffffc00f09947 */ /* 0x008fea000383ffff */
[----:B------:R-:W-:Y:S05]  /*29f70*/  BRA `(.L_x_1830) ;  /* 0xffffffb000b47947 */ /* 0x000fea000383ffff */
.L_x_1598:
[----:B---3--:R3:W4:Y:S02]  /*29f80*/  SYNCS.PHASECHK.TRANS64.TRYWAIT P1, [R3+URZ+0x28460], R2 ;  /* 0x02846002030075a7 */ /* 0x008724000802017f */
[----:B----4-:R-:W-:Y:S05]  /*29f90*/  @!P1 NANOSLEEP.SYNCS 0x989680 ;  /* 0x009896800000995d */ /* 0x010fea0003900000 */
[----:B------:R-:W4:Y:S02]  /*29fa0*/  @!P1 SYNCS.PHASECHK.TRANS64 P1, [R3+URZ+0x28460], R2 ;  /* 0x02846002030095a7 */ /* 0x000f24000802007f */
[----:B----4-:R-:W-:Y:S05]  /*29fb0*/  @!P1 BRA `(.L_x_1598) ;  /* 0xfffffffc00f09947 */ /* 0x010fea000383ffff */
[----:B------:R-:W-:Y:S05]  /*29fc0*/  BRA `(.L_x_1831) ;  /* 0xffffffb000b47947 */ /* 0x000fea000383ffff */
.L_x_1600:
[----:B----4-:R4:W0:Y:S02]  /*29fd0*/  SYNCS.PHASECHK.TRANS64.TRYWAIT P0, [R4+URZ+0x28480], R5 ;  /* 0x02848005040075a7 */ /* 0x010824000800017f */
[----:B0-----:R-:W-:Y:S05]  /*29fe0*/  @!P0 NANOSLEEP.SYNCS 0x989680 ;  /* 0x009896800000895d */ /* 0x001fea0003900000 */
[----:B------:R-:W0:Y:S02]  /*29ff0*/  @!P0 SYNCS.PHASECHK.TRANS64 P0, [R4+URZ+0x28480], R5 ;  /* 0x02848005040085a7 */ /* 0x000e24000800007f */
[----:B0-----:R-:W-:Y:S05]  /*2a000*/  @!P0 BRA `(.L_x_1600) ;  /* 0xfffffffc00f08947 */ /* 0x001fea000383ffff */
[----:B------:R-:W-:Y:S05]  /*2a010*/  BRA `(.L_x_1601) ;  /* 0xffffffb000b07947 */ /* 0x000fea000383ffff */
.L_x_1832:
        /* <DEDUP_REMOVED lines=14> */
.L_x_12355:


//--------------------- .text._ZN7cutlass13device_kernelIN5flash11enable_sm90INS1_16FlashAttnFwdSm90INS1_25CollectiveMainloopFwdSm90ILi2EN4cute5tupleIJNS5_1CILi1EEES8_S8_EEENS6_IJNS7_ILi128EEESA_NS7_ILi256EEEEEELi256ENS_12float_e4m3_tEfNS_4arch4Sm90ELb1ELb0ELb0ELb0ELb0ELb0ELb0ELb1ELb1ELb0ELb0ELb0EEENS1_21CollectiveEpilogueFwdINS6_IJSA_SB_SA_EEES9_NS_10bfloat16_tESF_Li256ELb0ELb0ELb0ELb1EEENS1_30DynamicPersistentTileSchedulerILi256ELi128ELb0ELb0ELb1EEEEEEEEEvNT_6ParamsE --------------------------
	.section	.text._ZN7cutlass13device_kernelIN5flash11enable_sm90INS1_16FlashAttnFwdSm90INS1_25CollectiveMainloopFwdSm90ILi2EN4cute5tupleIJNS5_1CILi1EEES8_S8_EEENS6_IJNS7_ILi128EEESA_NS7_ILi256EEEEEELi256ENS_12float_e4m3_tEfNS_4arch4Sm90ELb1ELb0ELb0ELb0ELb0ELb0ELb0ELb1ELb1ELb0ELb0ELb0EEENS1_21CollectiveEpilogueFwdINS6_IJSA_SB_SA_EEES9_NS_10bfloat16_tESF_Li256ELb0ELb0ELb0ELb1EEENS1_30DynamicPersistentTileSchedulerILi256ELi128ELb0ELb0ELb1EEEEEEEEEvNT_6ParamsE,"ax",@progbits
	.align	128
.text._ZN7cutlass13device_kernelIN5flash11enable_sm90INS1_16FlashAttnFwdSm90INS1_25CollectiveMainloopFwdSm90ILi2EN4cute5tupleIJNS5_1CILi1EEES8_S8_EEENS6_IJNS7_ILi128EEESA_NS7_ILi256EEEEEELi256ENS_12float_e4m3_tEfNS_4arch4Sm90ELb1ELb0ELb0ELb0ELb0ELb0ELb0ELb1ELb1ELb0ELb0ELb0EEENS1_21CollectiveEpilogueFwdINS6_IJSA_SB_SA_EEES9_NS_10bfloat16_tESF_Li256ELb0ELb0ELb0ELb1EEENS1_30DynamicPersistentTileSchedulerILi256ELi128ELb0ELb0ELb1EEEEEEEEEvNT_6ParamsE:
        .type           _ZN7cutlass13device_kernelIN5flash11enable_sm90INS1_16FlashAttnFwdSm90INS1_25CollectiveMainloopFwdSm90ILi2EN4cute5tupleIJNS5_1CILi1EEES8_S8_EEENS6_IJNS7_ILi128EEESA_NS7_ILi256EEEEEELi256ENS_12float_e4m3_tEfNS_4arch4Sm90ELb1ELb0ELb0ELb0ELb0ELb0ELb0ELb1ELb1ELb0ELb0ELb0EEENS1_21CollectiveEpilogueFwdINS6_IJSA_SB_SA_EEES9_NS_10bfloat16_tESF_Li256ELb0ELb0ELb0ELb1EEENS1_30DynamicPersistentTileSchedulerILi256ELi128ELb0ELb0ELb1EEEEEEEEEvNT_6ParamsE,@function
        .size           _ZN7cutlass13device_kernelIN5flash11enable_sm90INS1_16FlashAttnFwdSm90INS1_25CollectiveMainloopFwdSm90ILi2EN4cute5tupleIJNS5_1CILi1EEES8_S8_EEENS6_IJNS7_ILi128EEESA_NS7_ILi256EEEEEELi256ENS_12float_e4m3_tEfNS_4arch4Sm90ELb1ELb0ELb0ELb0ELb0ELb0ELb0ELb1ELb1ELb0ELb0ELb0EEENS1_21CollectiveEpilogueFwdINS6_IJSA_SB_SA_EEES9_NS_10bfloat16_tESF_Li256ELb0ELb0ELb0ELb1EEENS1_30DynamicPersistentTileSchedulerILi256ELi128ELb0ELb0ELb1EEEEEEEEEvNT_6ParamsE,(.L_x_12356 - _ZN7cutlass13device_kernelIN5flash11enable_sm90INS1_16FlashAttnFwdSm90INS1_25CollectiveMainloopFwdSm90ILi2EN4cute5tupleIJNS5_1CILi1EEES8_S8_EEENS6_IJNS7_ILi128EEESA_NS7_ILi256EEEEEELi256ENS_12float_e4m3_tEfNS_4arch4Sm90ELb1ELb0ELb0ELb0ELb0ELb0ELb0ELb1ELb1ELb0ELb0ELb0EEENS1_21CollectiveEpilogueFwdINS6_IJSA_SB_SA_EEES9_NS_10bfloat16_tESF_Li256ELb0ELb0ELb0ELb1EEENS1_30DynamicPersistentTileSchedulerILi256ELi128ELb0ELb0ELb1EEEEEEEEEvNT_6ParamsE)
        .other          _ZN7cutlass13device_kernelIN5flash11enable_sm90INS1_16FlashAttnFwdSm90INS1_25CollectiveMainloopFwdSm90ILi2EN4cute5tupleIJNS5_1CILi1EEES8_S8_EEENS6_IJNS7_ILi128EEESA_NS7_ILi256EEEEEELi256ENS_12float_e4m3_tEfNS_4arch4Sm90ELb1ELb0ELb0ELb0ELb0ELb0ELb0ELb1ELb1ELb0ELb0ELb0EEENS1_21CollectiveEpilogueFwdINS6_IJSA_SB_SA_EEES9_NS_10bfloat16_tESF_Li256ELb0ELb0ELb0ELb1EEENS1_30DynamicPersistentTileSchedulerILi256ELi128ELb0ELb0ELb1EEEEEEEEEvNT_6ParamsE,@"STO_CUDA_ENTRY STV_DEFAULT"
_ZN7cutlass13device_kernelIN5flash11enable_sm90INS1_16FlashAttnFwdSm90INS1_25CollectiveMainloopFwdSm90ILi2EN4cute5tupleIJNS5_1CILi1EEES8_S8_EEENS6_IJNS7_ILi128EEESA_NS7_ILi256EEEEEELi256ENS_12float_e4m3_tEfNS_4arch4Sm90ELb1ELb0ELb0ELb0ELb0ELb0ELb0ELb1ELb1ELb0ELb0ELb0EEENS1_21CollectiveEpilogueFwdINS6_IJSA_SB_SA_EEES9_NS_10bfloat16_tESF_Li256ELb0ELb0ELb0ELb1EEENS1_30DynamicPersistentTileSchedulerILi256ELi128ELb0ELb0ELb1EEEEEEEEEvNT_6ParamsE:
        /* <DEDUP_REMOVED lines=24> */
.L_x_1834:
[----:B------:R-:W-:Y:S05]  /*0180*/  BSYNC B0 ;  /* 0x0000000000007941 */ /* 0x000fea0003800000 */
.L_x_1833:
        /* <DEDUP_REMOVED lines=37> */
.L_x_1835:
        /* <DEDUP_REMOVED lines=22> */
.L_x_1836:
        /* <DEDUP_REMOVED lines=18> */
.L_x_1837:
        /* <DEDUP_REMOVED lines=22> */
.L_x_1838:
        /* <DEDUP_REMOVED lines=22> */
.L_x_1839:
[----:B-1----:R-:W-:Y:S01]  /*0920*/  UMOV UR4, 0x1 ;  /* 0x0000000100047882 */ /* 0x002fe20000000000 */
[----:B------:R-:W-:Y:S01]  /*0930*/  PLOP3.LUT P0, PT, PT, PT, UP0, 0x80, 0x0 ;  /* 0x000000000000781c */ /* 0x000fe20003f0f008 */
[----:B------:R-:W-:Y:S01]  /*0940*/  USEL UR4, UR4, 0x2, !UP0 ;  /* 0x0000000204047887 */ /* 0x000fe2000c000000 */
[----:B------:R-:W-:Y:S01]  /*0950*/  NOP ;  /* 0x0000000000007918 */ /* 0x000fe20000000000 */
[----:B------:R-:W-:-:S04]  /*0960*/  ULDC.64 UR56, c[0x0][0x208] ;  /* 0x0000820000387ab9 */ /* 0x000fc80000000a00 */
[----:B------:R-:W-:-:S05]  /*0970*/  IMAD.U32 R2, RZ, RZ, UR4 ;  /* 0x00000004ff027e24 */ /* 0x000fca000f8e00ff */
[----:B------:R1:W-:Y:S01]  /*0980*/  STL [R1+0x3c], R2 ;  /* 0x00003c0201007387 */ /* 0x0003e20000100800 */
[----:B--23--:R-:W-:Y:S06]  /*0990*/  BAR.SYNC.DEFER_BLOCKING 0x0 ;  /* 0x0000000000007b1d */ /* 0x00cfec0000010000 */
[----:B------:R-:W-:Y:S05]  /*09a0*/  @!P0 BRA `(.L_x_1840) ;  /* 0x000000c4004c8947 */ /* 0x000fea0003800000 */
.L_x_1841:
[----:B------:R-:W-:-:S08]  /*09b0*/  NOP ;  /* 0x0000000000007918 */ /* 0x000fd00000000000 */
[----:B------:R-:W2:Y:S02]  /*09c0*/  USETMAXREG.TRY_ALLOC.CTAPOOL UP0, 0xf0 ;  /* 0x000000f0000079c8 */ /* 0x000ea40008000600 */
[----:B--2---:R-:W-:-:S13]  /*09d0*/  PLOP3.LUT P0, PT, PT, PT, UP0, 0x80, 0x0 ;  /* 0x000000000000781c */ /* 0x004fda0003f0f008 */
[----:B------:R-:W-:Y:S05]  /*09e0*/  @!P0 BRA `(.L_x_1841) ;  /* 0xfffffffc00f08947 */ /* 0x000fea000383ffff */
[----:B-1----:R-:W1:Y:S01]  /*09f0*/  S2R R2, SR_TID.X ;  /* 0x0000000000027919 */ /* 0x002e620000002100 */
        /* <DEDUP_REMOVED lines=9> */
[----:B------:R-:W2:Y:S01]  /*0a90*/  LDL R3, [R1+0x3c] ;  /* 0x00003c0001037983 */ /* 0x000ea20000100800 */
[----:B------:R-:W-:Y:S01]  /*0aa0*/  VIADD R10, R2, 0xffffff80 ;  /* 0xffffff80020a7836 */ /* 0x000fe20000000000 */
[----:B------:R-:W1:Y:S01]  /*0ab0*/  S2UR UR53, SR_CgaCtaId ;  /* 0x00000000003579c3 */ /* 0x000e620000008800 */
[----:B------:R-:W-:Y:S01]  /*0ac0*/  UMOV UR38, 0x400 ;  /* 0x0000040000267882 */ /* 0x000fe20000000000 */
[----:B------:R-:W-:Y:S01]  /*0ad0*/  UMOV UR61, URZ ;  /* 0x0000003f003d7c82 */ /* 0x000fe20008000000 */
[----:B------:R-:W-:Y:S01]  /*0ae0*/  UMOV UR36, URZ ;  /* 0x0000003f00247c82 */ /* 0x000fe20008000000 */
[----:B------:R-:W-:Y:S01]  /*0af0*/  SHF.R.S32.HI R0, RZ, 0x1f, R10 ;  /* 0x0000001fff007819 */ /* 0x000fe2000001140a */
[----:B------:R-:W-:-:S03]  /*0b00*/  UMOV UR37, URZ ;  /* 0x0000003f00257c82 */ /* 0x000fc60008000000 */
[CC--:B------:R-:W-:Y:S01]  /*0b10*/  LEA.HI R2, R0.reuse, R10.reuse, RZ, 0x7 ;  /* 0x0000000a00027211 */ /* 0x0c0fe200078f38ff */
[----:B------:R-:W3:Y:S01]  /*0b20*/  S2UR UR6, SR_SWINHI ;  /* 0x00000000000679c3 */ /* 0x000ee20000002f00 */
[----:B------:R-:W-:Y:S02]  /*0b30*/  LEA.HI R236, R0, R10, RZ, 0x5 ;  /* 0x0000000a00ec7211 */ /* 0x000fe400078f28ff */
[----:B------:R-:W-:Y:S02]  /*0b40*/  LOP3.LUT R234, R2, 0xffffff80, RZ, 0xc0, !PT ;  /* 0xffffff8002ea7812 */ /* 0x000fe400078ec0ff */
[----:B------:R-:W-:Y:S02]  /*0b50*/  SHF.R.S32.HI R236, RZ, 0x5, R236 ;  /* 0x00000005ffec7819 */ /* 0x000fe400000114ec */
[----:B------:R-:W-:Y:S01]  /*0b60*/  SHF.R.S32.HI R235, RZ, 0x7, R2 ;  /* 0x00000007ffeb7819 */ /* 0x000fe20000011402 */
[----:B------:R-:W-:-:S03]  /*0b70*/  IMAD.IADD R234, R10, 0x1, -R234 ;  /* 0x000000010aea7824 */ /* 0x000fc600078e0aea */
[----:B------:R-:W-:Y:S02]  /*0b80*/  LEA.HI R2, R2, R235, RZ, 0x1 ;  /* 0x000000eb02027211 */ /* 0x000fe400078f08ff */
[----:B------:R-:W-:Y:S01]  /*0b90*/  SHF.R.S32.HI R7, RZ, 0x1f, R234 ;  /* 0x0000001fff077819 */ /* 0x000fe200000114ea */
[----:B-1----:R-:W-:Y:S01]  /*0ba0*/  ULEA UR38, UR53, UR38, 0x18 ;  /* 0x0000002635267291 */ /* 0x002fe2000f8ec03f */
[----:B------:R-:W-:-:S05]  /*0bb0*/  LOP3.LUT R2, R2, 0x3fffffe, RZ, 0xc0, !PT ;  /* 0x03fffffe02027812 */ /* 0x000fca00078ec0ff */
[----:B------:R-:W-:Y:S01]  /*0bc0*/  IMAD.IADD R23, R235, 0x1, -R2 ;  /* 0x00000001eb177824 */ /* 0x000fe200078e0a02 */
[----:B------:R-:W-:Y:S01]  /*0bd0*/  UMOV UR4, UR38 ;  /* 0x0000002600047c82 */ /* 0x000fe20008000000 */
[----:B---3--:R-:W-:Y:S01]  /*0be0*/  UMOV UR5, UR6 ;  /* 0x0000000600057c82 */ /* 0x008fe20008000000 */
[----:B------:R-:W-:Y:S01]  /*0bf0*/  IMAD.U32 R16, RZ, RZ, UR4 ;  /* 0x00000004ff107e24 */ /* 0x000fe2000f8e00ff */
[----:B------:R-:W-:Y:S01]  /*0c00*/  UMOV UR4, UR7 ;  /* 0x0000000700047c82 */ /* 0x000fe20008000000 */
[----:B------:R-:W-:Y:S01]  /*0c10*/  IMAD.U32 R17, RZ, RZ, UR5 ;  /* 0x00000005ff117e24 */ /* 0x000fe2000f8e00ff */
[----:B--2---:R-:W-:Y:S02]  /*0c20*/  R2UR UR8, R3 ;  /* 0x00000000030872ca */ /* 0x004fe400000e0000 */
[CC--:B------:R-:W-:Y:S02]  /*0c30*/  LEA.HI R3, R0.reuse, R10.reuse, RZ, 0x4 ;  /* 0x0000000a00037211 */ /* 0x0c0fe400078f20ff */
[----:B------:R-:W-:-:S02]  /*0c40*/  LEA.HI R0, R0, R10, RZ, 0x3 ;  /* 0x0000000a00007211 */ /* 0x000fc400078f18ff */
[----:B------:R-:W-:Y:S02]  /*0c50*/  SHF.R.S32.HI R4, RZ, 0x4, R3 ;  /* 0x00000004ff047819 */ /* 0x000fe40000011403 */
[----:B------:R-:W-:Y:S02]  /*0c60*/  LOP3.LUT R2, R0, 0x1ffffff8, RZ, 0xc0, !PT ;  /* 0x1ffffff800027812 */ /* 0x000fe400078ec0ff */
[C---:B------:R-:W-:Y:S02]  /*0c70*/  LEA.HI R5, R3.reuse, R4, RZ, 0x1 ;  /* 0x0000000403057211 */ /* 0x040fe400078f08ff */
[----:B------:R-:W-:Y:S01]  /*0c80*/  LOP3.LUT R3, R3, 0x3fffff0, RZ, 0xc0, !PT ;  /* 0x03fffff003037812 */ /* 0x000fe200078ec0ff */
[----:B------:R-:W-:Y:S01]  /*0c90*/  ULOP3.LUT UR5, UR8, 0x1, URZ, 0xfc, !UPT ;  /* 0x0000000108057892 */ /* 0x000fe2000f8efc3f */
[----:B------:R-:W-:Y:S01]  /*0ca0*/  LOP3.LUT R5, R5, 0x1ffffffe, RZ, 0xc0, !PT ;  /* 0x1ffffffe05057812 */ /* 0x000fe200078ec0ff */
[C---:B------:R-:W-:Y:S01]  /*0cb0*/  IMAD.IADD R2, R10.reuse, 0x1, -R2 ;  /* 0x000000010a027824 */ /* 0x040fe200078e0a02 */
[----:B------:R-:W-:Y:S01]  /*0cc0*/  SHF.R.S32.HI R232, RZ, 0x3, R0 ;  /* 0x00000003ffe87819 */ /* 0x000fe20000011400 */
[----:B------:R-:W-:-:S02]  /*0cd0*/  IMAD.IADD R3, R10, 0x1, -R3 ;  /* 0x000000010a037824 */ /* 0x000fc400078e0a03 */
[----:B------:R-:W-:Y:S01]  /*0ce0*/  IMAD.IADD R5, R4, 0x1, -R5 ;  /* 0x0000000104057824 */ /* 0x000fe200078e0a05 */
[CC--:B------:R-:W-:Y:S01]  /*0cf0*/  LEA.HI R4, R7.reuse, R234.reuse, RZ, 0x2 ;  /* 0x000000ea07047211 */ /* 0x0c0fe200078f10ff */
[----:B------:R-:W-:Y:S01]  /*0d00*/  IMAD R8, R236, 0x10, R3 ;  /* 0x00000010ec087824 */ /* 0x000fe200078e0203 */
[----:B------:R-:W-:Y:S01]  /*0d10*/  LEA.HI R7, R7, R234, RZ, 0x5 ;  /* 0x000000ea07077211 */ /* 0x000fe200078f28ff */
[----:B------:R-:W-:Y:S01]  /*0d20*/  IMAD.U32 R237, RZ, RZ, UR5 ;  /* 0x00000005ffed7e24 */ /* 0x000fe2000f8e00ff */
[--C-:B------:R-:W-:Y:S01]  /*0d30*/  SHF.R.S32.HI R6, RZ, 0x2, R4.reuse ;  /* 0x00000002ff067819 */ /* 0x100fe20000011404 */
[----:B------:R-:W-:Y:S01]  /*0d40*/  IMAD R3, R8, 0x8, R5 ;  /* 0x0000000808037824 */ /* 0x000fe200078e0205 */
[----:B------:R-:W-:Y:S01]  /*0d50*/  SHF.R.S32.HI R9, RZ, 0x1f, R4 ;  /* 0x0000001fff097819 */ /* 0x000fe20000011404 */
[----:B------:R-:W-:Y:S01]  /*0d60*/  IMAD.SHL.U32 R18, R2, 0x8, RZ ;  /* 0x0000000802127824 */ /* 0x000fe200078e00ff */
[----:B------:R-:W-:Y:S01]  /*0d70*/  SHF.R.S32.HI R7, RZ, 0x5, R7 ;  /* 0x00000005ff077819 */ /* 0x000fe20000011407 */
[----:B------:R-:W-:Y:S01]  /*0d80*/  IMAD.SHL.U32 R3, R3, 0x8, RZ ;  /* 0x0000000803037824 */ /* 0x000fe200078e00ff */
[----:B------:R-:W-:-:S03]  /*0d90*/  LEA.HI R9, R9, R6, RZ, 0x3 ;  /* 0x0000000609097211 */ /* 0x000fc600078f18ff */
[----:B------:R-:W-:Y:S01]  /*0da0*/  IMAD.WIDE R16, R3, 0x2, R16 ;  /* 0x0000000203107825 */ /* 0x000fe200078e0210 */
[----:B------:R-:W-:Y:S02]  /*0db0*/  LOP3.LUT R9, R9, 0xfffffff8, RZ, 0xc0, !PT ;  /* 0xfffffff809097812 */ /* 0x000fe400078ec0ff */
[----:B------:R-:W-:-:S03]  /*0dc0*/  LOP3.LUT R3, R4, 0x7ffffffc, RZ, 0xc0, !PT ;  /* 0x7ffffffc04037812 */ /* 0x000fc600078ec0ff */
[----:B------:R-:W-:Y:S02]  /*0dd0*/  IMAD.IADD R6, R6, 0x1, -R9 ;  /* 0x0000000106067824 */ /* 0x000fe400078e0a09 */
[----:B------:R-:W-:Y:S02]  /*0de0*/  IMAD.IADD R22, R234, 0x1, -R3 ;  /* 0x00000001ea167824 */ /* 0x000fe400078e0a03 */
[----:B------:R-:W-:-:S04]  /*0df0*/  IMAD R6, R7, 0x10, R6 ;  /* 0x0000001007067824 */ /* 0x000fc800078e0206 */
[----:B------:R-:W-:-:S07]  /*0e00*/  IMAD R23, R23, 0x40, R6 ;  /* 0x0000004017177824 */ /* 0x000fce00078e0206 */
.L_x_1891:
        /* <DEDUP_REMOVED lines=20> */
.L_x_1842:
[----:B------:R-:W-:Y:S01]  /*0f50*/  ULDC UR6, c[0x0][0xdc4] ;  /* 0x0003710000067ab9 */ /* 0x000fe20000000800 */
[----:B------:R-:W-:Y:S01]  /*0f60*/  UMOV UR54, UR7 ;  /* 0x0000000700367c82 */ /* 0x000fe20008000000 */
[----:B------:R-:W-:-:S11]  /*0f70*/  UISETP.NE.AND UP0, UPT, UR6, 0x1, UPT ;  /* 0x000000010600788c */ /* 0x000fd6000bf05270 */
[----:B------:R-:W-:Y:S02]  /*0f80*/  @UP0 ULDC.64 UR10, c[0x0][0xdc8] ;  /* 0x00037200000a0ab9 */ /* 0x000fe40000000a00 */
[----:B------:R-:W-:-:S04]  /*0f90*/  UIMAD.WIDE.U32 UR4, UR7, UR10, URZ ;  /* 0x0000000a070472a5 */ /* 0x000fc8000f8e003f */
[----:B------:R-:W-:-:S04]  /*0fa0*/  @UP0 USHF.R.U32.HI UR54, URZ, UR11, UR5 ;  /* 0x0000000b3f360299 */ /* 0x000fc80008011605 */
[----:B------:R-:W-:-:S12]  /*0fb0*/  UIMAD UR4, UR54, UR6, URZ ;  /* 0x00000006360472a4 */ /* 0x000fd8000f8e023f */
.L_x_1843:
[----:B------:R-:W-:Y:S01]  /*0fc0*/  ULDC UR43, c[0x0][0xdb8] ;  /* 0x00036e00002b7ab9 */ /* 0x000fe20000000800 */
[----:B------:R-:W-:Y:S01]  /*0fd0*/  UIADD3 UR6, UR7, -UR4, URZ ;  /* 0x8000000407067290 */ /* 0x000fe2000fffe03f */
[----:B------:R-:W-:Y:S01]  /*0fe0*/  IMAD.MOV.U32 R7, RZ, RZ, 0x3f800000 ;  /* 0x3f800000ff077424 */ /* 0x000fe200078e00ff */
[----:B------:R-:W-:Y:S01]  /*0ff0*/  UISETP.NE.AND UP1, UPT, UR43, 0x1, UPT ;  /* 0x000000012b00788c */ /* 0x000fe2000bf25270 */
[----:B------:R-:W-:Y:S01]  /*1000*/  IMAD.MOV.U32 R0, RZ, RZ, 0x3f800000 ;  /* 0x3f800000ff007424 */ /* 0x000fe200078e00ff */
[----:B------:R-:W-:Y:S01]  /*1010*/  ULDC UR12, c[0x0][0xdc4] ;  /* 0x00037100000c7ab9 */ /* 0x000fe20000000800 */
[----:B------:R-:W-:Y:S01]  /*1020*/  ULDC.64 UR4, c[0x0][0x990] ;  /* 0x0002640000047ab9 */ /* 0x000fe20000000a00 */
[----:B------:R-:W-:Y:S02]  /*1030*/  UIMAD UR12, UR8, UR12, UR6 ;  /* 0x0000000c080c72a4 */ /* 0x000fe4000f8e0206 */
[----:B------:R-:W-:Y:S01]  /*1040*/  UISETP.NE.U32.AND UP0, UPT, UR4, URZ, UPT ;  /* 0x0000003f0400728c */ /* 0x000fe2000bf05070 */
[----:B------:R-:W-:Y:S01]  /*1050*/  ULDC.64 UR6, c[0x0][0x998] ;  /* 0x0002660000067ab9 */ /* 0x000fe20000000a00 */
[----:B------:R-:W-:-:S02]  /*1060*/  ULDC UR11, c[0x0][0x428] ;  /* 0x00010a00000b7ab9 */ /* 0x000fc40000000800 */
[----:B------:R-:W-:Y:S01]  /*1070*/  UISETP.NE.AND.EX UP0, UPT, UR5, URZ, UPT, UP0 ;  /* 0x0000003f0500728c */ /* 0x000fe2000bf05300 */
[----:B------:R-:W-:Y:S01]  /*1080*/  @UP1 ULDC UR8, c[0x0][0xdbc] ;  /* 0x00036f0000081ab9 */ /* 0x000fe20000000800 */
[----:B------:R-:W-:Y:S01]  /*1090*/  @UP1 ULDC UR10, c[0x0][0xdc0] ;  /* 0x00037000000a1ab9 */ /* 0x000fe20000000800 */
[----:B------:R-:W-:Y:S02]  /*10a0*/  UIMAD.WIDE.U32 UR8, UR12, UR8, URZ ;  /* 0x000000080c0872a5 */ /* 0x000fe4000f8e003f */
[----:B------:R-:W-:Y:S01]  /*10b0*/  UMOV UR44, UR12 ;  /* 0x0000000c002c7c82 */ /* 0x000fe20008000000 */
[----:B------:R-:W-:Y:S01]  /*10c0*/  UISETP.NE.AND UP2, UPT, UR11, 0x1, UPT ;  /* 0x000000010b00788c */ /* 0x000fe2000bf45270 */
[----:B------:R-:W-:Y:S01]  /*10d0*/  PLOP3.LUT P0, PT, PT, PT, UP0, 0x80, 0x0 ;  /* 0x000000000000781c */ /* 0x000fe20003f0f008 */
[----:B------:R-:W-:Y:S02]  /*10e0*/  @UP1 USHF.R.U32.HI UR44, URZ, UR10, UR9 ;  /* 0x0000000a3f2c1299 */ /* 0x000fe40008011609 */
[----:B------:R-:W-:-:S02]  /*10f0*/  UISETP.NE.U32.AND UP1, UPT, UR6, URZ, UPT ;  /* 0x0000003f0600728c */ /* 0x000fc4000bf25070 */
[----:B------:R-:W-:Y:S02]  /*1100*/  @UP0 USHF.R.S32.HI UR8, URZ, 0x1f, UR44 ;  /* 0x0000001f3f080899 */ /* 0x000fe4000801142c */
[----:B------:R-:W-:Y:S01]  /*1110*/  UISETP.NE.AND.EX UP1, UPT, UR7, URZ, UPT, UP1 ;  /* 0x0000003f0700728c */ /* 0x000fe2000bf25310 */
[----:B------:R-:W-:Y:S01]  /*1120*/  @UP0 ULDC.64 UR14, c[0x0][0x9a8] ;  /* 0x00026a00000e0ab9 */ /* 0x000fe20000000a00 */
[----:B------:R-:W-:Y:S02]  /*1130*/  UIADD3 UR11, -UR44, URZ, URZ ;  /* 0x0000003f2c0b7290 */ /* 0x000fe4000fffe13f */
[----:B------:R-:W-:Y:S02]  /*1140*/  @UP0 UIMAD UR10, UR8, UR14, URZ ;  /* 0x0000000e080a02a4 */ /* 0x000fe4000f8e023f */
[----:B------:R-:W-:Y:S01]  /*1150*/  PLOP3.LUT P1, PT, PT, PT, UP1, 0x80, 0x0 ;  /* 0x000000000000781c */ /* 0x000fe20003f2f018 */
[----:B------:R-:W-:Y:S02]  /*1160*/  @UP0 UIMAD.WIDE.U32 UR8, UR44, UR14, URZ ;  /* 0x0000000e2c0802a5 */ /* 0x000fe4000f8e003f */
        /* <DEDUP_REMOVED lines=33> */
[----:B------:R-:W-:Y:S01]  /*1380*/  ULDC UR40, c[0x0][0x404] ;  /* 0x0001010000287ab9 */ /* 0x000fe20000000800 */
[----:B------:R-:W-:Y:S01]  /*1390*/  IMAD.U32 R3, RZ, RZ, UR5 ;  /* 0x00000005ff037e24 */ /* 0x000fe2000f8e00ff */
[----:B------:R-:W-:Y:S01]  /*13a0*/  ULDC UR5, c[0x0][0xdac] ;  /* 0x00036b0000057ab9 */ /* 0x000fe20000000800 */
[----:B------:R-:W-:Y:S01]  /*13b0*/  IMAD.U32 R5, RZ, RZ, UR7 ;  /* 0x00000007ff057e24 */ /* 0x000fe2000f8e00ff */
[----:B------:R-:W-:-:S02]  /*13c0*/  ULDC.64 UR6, c[0x0][0x3f8] ;  /* 0x0000fe0000067ab9 */ /* 0x000fc40000000a00 */
[----:B------:R1:W2:Y:S04]  /*13d0*/  @P0 LDG.E R7, desc[UR56][R2.64] ;  /* 0x0000003802070981 */ /* 0x0002a8000c1e1900 */
[----:B------:R3:W2:Y:S01]  /*13e0*/  @P1 LDG.E R0, desc[UR56][R4.64] ;  /* 0x0000003804001981 */ /* 0x0006a2000c1e1900 */
[----:B------:R-:W-:Y:S01]  /*13f0*/  UISETP.NE.U32.AND UP0, UPT, UR6, URZ, UPT ;  /* 0x0000003f0600728c */ /* 0x000fe2000bf05070 */
[----:B------:R-:W-:Y:S01]  /*1400*/  PLOP3.LUT P0, PT, PT, PT, PT, 0x80, 0x0 ;  /* 0x000000000000781c */ /* 0x000fe20003f0f070 */
[----:B------:R-:W-:Y:S01]  /*1410*/  UMOV UR60, UR43 ;  /* 0x0000002b003c7c82 */ /* 0x000fe20008000000 */
[----:B------:R-:W-:Y:S01]  /*1420*/  ULDC UR6, c[0x0][0x2e0] ;  /* 0x0000b80000067ab9 */ /* 0x000fe20000000800 */
[----:B------:R-:W-:Y:S01]  /*1430*/  UISETP.NE.AND.EX UP0, UPT, UR7, URZ, UPT, UP0 ;  /* 0x0000003f0700728c */ /* 0x000fe2000bf05300 */
[----:B-1----:R-:W-:-:S02]  /*1440*/  CS2R R2, SRZ ;  /* 0x0000000000027805 */ /* 0x002fc4000001ff00 */
[----:B------:R-:W-:Y:S01]  /*1450*/  CS2R R8, SRZ ;  /* 0x0000000000087805 */ /* 0x000fe2000001ff00 */
[----:B------:R-:W-:Y:S01]  /*1460*/  ULDC UR7, c[0x0][0x288] ;  /* 0x0000a20000077ab9 */ /* 0x000fe20000000800 */
[----:B------:R-:W-:Y:S01]  /*1470*/  USEL UR40, UR40, 0x1, UP0 ;  /* 0x0000000128287887 */ /* 0x000fe20008000000 */
[----:B---3--:R-:W-:Y:S02]  /*1480*/  CS2R R4, SRZ ;  /* 0x0000000000047805 */ /* 0x008fe4000001ff00 */
        /* <DEDUP_REMOVED lines=60> */
[----:B------:R-:W-:Y:S02]  /*1850*/  IMAD.MOV.U32 R171, RZ, RZ, RZ ;  /* 0x000000ffffab7224 */ /* 0x000fe400078e00ff */
[----:B--2---:R-:W-:Y:S01]  /*1860*/  FMUL.FTZ R0, R7, R0 ;  /* 0x0000000007007220 */ /* 0x004fe20000410000 */
[----:B------:R-:W-:-:S03]  /*1870*/  CS2R R6, SRZ ;  /* 0x0000000000067805 */ /* 0x000fc6000001ff00 */
[----:B------:R-:W-:Y:S01]  /*1880*/  FMUL.FTZ R0, R0, UR4 ;  /* 0x0000000400007c20 */ /* 0x000fe20008410000 */
[----:B------:R-:W-:-:S04]  /*1890*/  ULOP3.LUT UR4, URZ, UR54, URZ, 0x33, !UPT ;  /* 0x000000363f047292 */ /* 0x000fc8000f8e333f */
[----:B------:R-:W-:Y:S01]  /*18a0*/  UIADD3 UR4, UR4, UR5, URZ ;  /* 0x0000000504047290 */ /* 0x000fe2000fffe03f */
[----:B------:R-:W-:Y:S01]  /*18b0*/  R2UR UR39, R0 ;  /* 0x00000000002772ca */ /* 0x000fe200000e0000 */
[----:B------:R-:W-:Y:S01]  /*18c0*/  UIADD3 UR5, -UR7, 0xff, URZ ;  /* 0x000000ff07057890 */ /* 0x000fe2000fffe13f */
[----:B------:R-:W-:Y:S01]  /*18d0*/  IMAD.MOV.U32 R0, RZ, RZ, RZ ;  /* 0x000000ffff007224 */ /* 0x000fe200078e00ff */
[----:B------:R-:W-:Y:S02]  /*18e0*/  USHF.L.U32 UR42, UR4, 0x7, URZ ;  /* 0x00000007042a7899 */ /* 0x000fe4000800063f */
[----:B------:R-:W-:Y:S02]  /*18f0*/  UIMAD UR5, UR40, UR6, UR5 ;  /* 0x00000006280572a4 */ /* 0x000fe4000f8e0205 */
[----:B------:R-:W-:Y:S02]  /*1900*/  UIMAD UR4, UR40, UR6, 0x7f ;  /* 0x0000007f280474a4 */ /* 0x000fe4000f8e0206 */
[----:B------:R-:W-:-:S02]  /*1910*/  UIADD3 UR6, UR5, UR42, URZ ;  /* 0x0000002a05067290 */ /* 0x000fc4000fffe03f */
[----:B------:R-:W-:Y:S02]  /*1920*/  USHF.R.S32.HI UR5, URZ, 0x1f, UR4 ;  /* 0x0000001f3f057899 */ /* 0x000fe40008011404 */
[----:B------:R-:W-:Y:S02]  /*1930*/  USHF.R.S32.HI UR7, URZ, 0x1f, UR6 ;  /* 0x0000001f3f077899 */ /* 0x000fe40008011406 */
[----:B------:R-:W-:Y:S02]  /*1940*/  ULEA.HI UR5, UR5, UR4, URZ, 0x7 ;  /* 0x0000000405057291 */ /* 0x000fe4000f8f383f */
[----:B------:R-:W-:Y:S02]  /*1950*/  ULEA.HI UR7, UR7, UR6, URZ, 0x7 ;  /* 0x0000000607077291 */ /* 0x000fe4000f8f383f */
[----:B------:R-:W-:Y:S02]  /*1960*/  USHF.R.S32.HI UR5, URZ, 0x7, UR5 ;  /* 0x000000073f057899 */ /* 0x000fe40008011405 */
[----:B------:R-:W-:Y:S01]  /*1970*/  USHF.R.S32.HI UR7, URZ, 0x7, UR7 ;  /* 0x000000073f077899 */ /* 0x000fe20008011407 */
[----:B------:R-:W-:Y:S01]  /*1980*/  @UP2 ULDC UR4, c[0x0][0x42c] ;  /* 0x00010b0000042ab9 */ /* 0x000fe20000000800 */
[----:B------:R-:W-:-:S02]  /*1990*/  @UP2 ULDC UR6, c[0x0][0x430] ;  /* 0x00010c0000062ab9 */ /* 0x000fc40000000800 */
[----:B------:R-:W-:-:S04]  /*19a0*/  UISETP.LT.AND UP0, UPT, UR5, UR7, UPT ;  /* 0x000000070500728c */ /* 0x000fc8000bf01270 */
[----:B------:R-:W-:Y:S02]  /*19b0*/  USEL UR45, UR5, UR7, UP0 ;  /* 0x00000007052d7287 */ /* 0x000fe40008000000 */
[----:B------:R-:W-:Y:S02]  /*19c0*/  UIMAD.WIDE.U32 UR4, UR43, UR4, URZ ;  /* 0x000000042b0472a5 */ /* 0x000fe4000f8e003f */
[----:B------:R-:W-:Y:S02]  /*19d0*/  UISETP.GE.AND UP0, UPT, UR45, 0x1, UPT ;  /* 0x000000012d00788c */ /* 0x000fe4000bf06270 */
[----:B------:R-:W-:-:S04]  /*19e0*/  @UP2 USHF.R.U32.HI UR60, URZ, UR6, UR5 ;  /* 0x000000063f3c2299 */ /* 0x000fc80008011605 */
[----:B------:R-:W-:-:S13]  /*19f0*/  PLOP3.LUT P1, PT, PT, PT, UP0, 0x80, 0x0 ;  /* 0x000000000000781c */ /* 0x000fda0003f2f008 */
[----:B------:R-:W-:Y:S05]  /*1a00*/  @!P1 BRA `(.L_x_1844) ;  /* 0x0000008c008c9947 */ /* 0x000fea0003800000 */
        /* <DEDUP_REMOVED lines=28> */
.L_x_1845:
[----:B------:R-:W-:Y:S01]  /*1bd0*/  ULEA.HI UR4, UR61, UR61, URZ, 0x1 ;  /* 0x0000003d3d047291 */ /* 0x000fe2000f8f083f */
[----:B------:R-:W-:-:S03]  /*1be0*/  R2UR UR5, R237 ;  /* 0x00000000ed0572ca */ /* 0x000fc600000e0000 */
[----:B------:R-:W-:-:S04]  /*1bf0*/  ULOP3.LUT UR4, UR4, 0xfffffffe, URZ, 0xc0, !UPT ;  /* 0xfffffffe04047892 */ /* 0x000fc8000f8ec03f */
[----:B------:R-:W-:-:S06]  /*1c00*/  UIADD3 UR4, UR61, -UR4, URZ ;  /* 0x800000043d047290 */ /* 0x000fcc000fffe03f */
[----:B------:R-:W-:Y:S02]  /*1c10*/  IMAD.U32 R0, RZ, RZ, UR4 ;  /* 0x00000004ff007e24 */ /* 0x000fe4000f8e00ff */
[----:B------:R-:W-:-:S03]  /*1c20*/  IMAD.U32 R2, RZ, RZ, UR5 ;  /* 0x00000005ff027e24 */ /* 0x000fc6000f8e00ff */
[----:B------:R-:W-:Y:S02]  /*1c30*/  SHF.L.U32 R0, R0, 0x1f, RZ ;  /* 0x0000001f00007819 */ /* 0x000fe400000006ff */
[----:B------:R-:W-:Y:S02]  /*1c40*/  ISETP.NE.AND P0, PT, R2, 0x3, PT ;  /* 0x000000030200780c */ /* 0x000fe40003f05270 */
[----:B------:R-:W1:Y:S02]  /*1c50*/  SYNCS.PHASECHK.TRANS64.TRYWAIT P1, [UR38+0x38800], R0 ;  /* 0x03880000ff0075a7 */ /* 0x000e640008020166 */
[----:B-1----:R-:W-:Y:S09]  /*1c60*/  @!P1 BRA `(.L_x_1846) ;  /* 0x000000f000b49947 */ /* 0x002ff20003800000 */
.L_x_1963:
[----:B------:R-:W-:Y:S05]  /*1c70*/  @!P0 BRA `(.L_x_1847) ;  /* 0x0000000000048947 */ /* 0x000fea0003800000 */
[----:B------:R-:W-:Y:S01]  /*1c80*/  BPT.TRAP 0x1 ;  /* 0x000000040000795c */ /* 0x000fe20000300000 */
.L_x_1847:
[----:B-1----:R-:W-:Y:S02]  /*1c90*/  IMAD.U32 R3, RZ, RZ, UR37 ;  /* 0x00000025ff037e24 */ /* 0x002fe4000f8e00ff */
[----:B------:R-:W-:-:S03]  /*1ca0*/  IMAD.U32 R0, RZ, RZ, UR36 ;  /* 0x00000024ff007e24 */ /* 0x000fc6000f8e00ff */
[----:B------:R-:W-:Y:S02]  /*1cb0*/  LEA R3, R3, UR38, 0x3 ;  /* 0x0000002603037c11 */ /* 0x000fe4000f8e18ff */
[----:B------:R-:W-:-:S04]  /*1cc0*/  SHF.L.U32 R0, R0, 0x1f, RZ ;  /* 0x0000001f00007819 */ /* 0x000fc800000006ff */
[----:B------:R1:W2:Y:S01]  /*1cd0*/  SYNCS.PHASECHK.TRANS64.TRYWAIT P2, [R3+URZ+0x38830], R0 ;  /* 0x03883000030075a7 */ /* 0x0002a2000804017f */
[----:B------:R-:W-:Y:S05]  /*1ce0*/  @!P0 BRA `(.L_x_1848) ;  /* 0x0000000000048947 */ /* 0x000fea0003800000 */
[----:B------:R-:W-:Y:S01]  /*1cf0*/  BPT.TRAP 0x1 ;  /* 0x000000040000795c */ /* 0x000fe20000300000 */
.L_x_1848:
[----:B------:R-:W3:Y:S01]  /*1d00*/  S2R R2, SR_TID.X ;  /* 0x0000000000027919 */ /* 0x000ee20000002100 */
[----:B------:R-:W-:Y:S01]  /*1d10*/  IMAD.MOV.U32 R151, RZ, RZ, RZ ;  /* 0x000000ffff977224 */ /* 0x000fe200078e00ff */
[----:B---3--:R-:W-:Y:S01]  /*1d20*/  LOP3.LUT P1, RZ, R2, 0x7f, RZ, 0xc0, !PT ;  /* 0x0000007f02ff7812 */ /* 0x008fe2000782c0ff */
[----:B--2---:R-:W-:-:S12]  /*1d30*/  @P2 BRA `(.L_x_1849) ;  /* 0x0000000000082947 */ /* 0x004fd80003800000 */
[----:B------:R-:W2:Y:S02]  /*1d40*/  SYNCS.PHASECHK.TRANS64.TRYWAIT P2, [R3+URZ+0x38830], R0 ;  /* 0x03883000030075a7 */ /* 0x000ea4000804017f */
[----:B--2---:R-:W-:Y:S05]  /*1d50*/  @!P2 BRA `(.L_x_1850) ;  /* 0x000000f00090a947 */ /* 0x004fea0003800000 */
.L_x_1849:
[----:B------:R-:W-:Y:S05]  /*1d60*/  WARPSYNC.ALL ;  /* 0x0000000000007948 */ /* 0x000fea0003800000 */
[----:B------:R-:W-:Y:S01]  /*1d70*/  UIADD3 UR4, UR38, 0x28400, URZ ;  /* 0x0002840026047890 */ /* 0x000fe2000fffe03f */
[----:B------:R-:W-:Y:S01]  /*1d80*/  WARPGROUP.ARRIVE ;  /* 0x00000000000079c5 */ /* 0x000fe20000000000 */
[----:B------:R-:W-:Y:S01]  /*1d90*/  ULOP3.LUT UR32, UR41, 0x10000, URZ, 0xfc, !UPT ;  /* 0x0001000029207892 */ /* 0x000fe2000f8efc3f */
[----:B------:R-:W-:Y:S01]  /*1da0*/  VIADD R6, R23, UR42 ;  /* 0x0000002a17067c36 */ /* 0x000fe20008000000 */
[----:B------:R-:W-:Y:S01]  /*1db0*/  USHF.R.U32.HI UR4, URZ, 0x4, UR4 ;  /* 0x000000043f047899 */ /* 0x000fe20008011604 */
[----:B------:R-:W-:Y:S01]  /*1dc0*/  IMAD.U32 R15, RZ, RZ, UR39 ;  /* 0x00000027ff0f7e24 */ /* 0x000fe2000f8e00ff */
[----:B------:R-:W-:Y:S01]  /*1dd0*/  UMOV UR33, 0x40000040 ;  /* 0x4000004000217882 */ /* 0x000fe20000000000 */
[----:B------:R-:W-:Y:S01]  /*1de0*/  UMOV UR35, 0x40000040 ;  /* 0x4000004000237882 */ /* 0x000fe20000000000 */
[----:B------:R-:W-:Y:S01]  /*1df0*/  ULOP3.LUT UR4, UR4, 0x3fff, URZ, 0xc0, !UPT ;  /* 0x00003fff04047892 */ /* 0x000fe2000f8ec03f */
[----:B-12---:R-:W-:Y:S01]  /*1e00*/  @!P1 VIADD R3, R3, 0x38840 ;  /* 0x0003884003039836 */ /* 0x006fe20000000000 */
[----:B------:R-:W-:Y:S01]  /*1e10*/  UIADD3 UR28, UR32, 0x2, URZ ;  /* 0x00000002201c7890 */ /* 0x000fe2000fffe03f */
[--C-:B------:R-:W-:Y:S01]  /*1e20*/  IMAD.MOV.U32 R150, RZ, RZ, R151.reuse ;  /* 0x000000ffff967224 */ /* 0x100fe200078e0097 */
[----:B------:R-:W-:Y:S01]  /*1e30*/  ULOP3.LUT UR46, UR4, 0x10000, URZ, 0xfc, !UPT ;  /* 0x00010000042e7892 */ /* 0x000fe2000f8efc3f */
[----:B------:R-:W-:Y:S01]  /*1e40*/  IMAD.MOV.U32 R149, RZ, RZ, R151 ;  /* 0x000000ffff957224 */ /* 0x000fe200078e0097 */
[----:B------:R-:W-:Y:S01]  /*1e50*/  UMOV UR29, 0x40000040 ;  /* 0x40000040001d7882 */ /* 0x000fe20000000000 */
[----:B------:R-:W-:Y:S01]  /*1e60*/  UMOV UR31, 0x40000040 ;  /* 0x40000040001f7882 */ /* 0x000fe20000000000 */
[----:B------:R-:W-:Y:S01]  /*1e70*/  ULEA UR34, UR37, UR46, 0xb ;  /* 0x0000002e25227291 */ /* 0x000fe2000f8e583f */
[----:B------:R-:W-:Y:S01]  /*1e80*/  @!P1 PRMT R3, RZ, 0x654, R3 ;  /* 0x00000654ff039816 */ /* 0x000fe20000000003 */
[----:B------:R-:W-:Y:S01]  /*1e90*/  UIADD3 UR24, UR32, 0x4, URZ ;  /* 0x0000000420187890 */ /* 0x000fe2000fffe03f */
[--C-:B------:R-:W-:Y:S01]  /*1ea0*/  IMAD.MOV.U32 R148, RZ, RZ, R151.reuse ;  /* 0x000000ffff947224 */ /* 0x100fe200078e0097 */
[----:B------:R-:W-:Y:S01]  /*1eb0*/  UIADD3 UR30, UR34, 0x2, URZ ;  /* 0x00000002221e7890 */ /* 0x000fe2000fffe03f */
[--C-:B------:R-:W-:Y:S01]  /*1ec0*/  IMAD.MOV.U32 R147, RZ, RZ, R151.reuse ;  /* 0x000000ffff937224 */ /* 0x100fe200078e0097 */
[----:B------:R-:W-:Y:S01]  /*1ed0*/  UIADD3 UR26, UR34, 0x4, URZ ;  /* 0x00000004221a7890 */ /* 0x000fe2000fffe03f */
[--C-:B------:R-:W-:Y:S01]  /*1ee0*/  IMAD.MOV.U32 R146, RZ, RZ, R151.reuse ;  /* 0x000000ffff927224 */ /* 0x100fe200078e0097 */
[----:B------:R-:W-:Y:S01]  /*1ef0*/  UMOV UR25, 0x40000040 ;  /* 0x4000004000197882 */ /* 0x000fe20000000000 */
[----:B------:R-:W-:Y:S01]  /*1f00*/  QGMMA.64x128x32.F32.E4M3.E4M3 R24, gdesc[UR32], RZ, !UPT, gsb0 ;  /* 0x01e00000201879f3 */ /* 0x000fe2000c0008ff */
        /* <DEDUP_REMOVED lines=95> */
[----:B------:R-:W-:Y:S01]  /*2500*/  QGMMA.64x128x32.F32.E4M3.E4M3 R24, gdesc[UR8], R24, gsb0 ;  /* 0x01e00000081879f3 */ /* 0x000fe20008000818 */
[----:B------:R-:W-:Y:S02]  /*2510*/  ULDC UR10, c[0x0][0x288] ;  /* 0x0000a200000a7ab9 */ /* 0x000fe40000000800 */
[----:B------:R-:W-:Y:S02]  /*2520*/  WARPGROUP.DEPBAR.LE gsb0, 0x0 ;  /* 0x00008000000079c5 */ /* 0x000fe40000010000 */
[----:B------:R-:W-:-:S07]  /*2530*/  WARPGROUP.ARRIVE ;  /* 0x00000000000079c5 */ /* 0x000fce0000000000 */
[----:B------:R-:W-:Y:S01]  /*2540*/  QGMMA.64x128x32.F32.E4M3.E4M3 R24, gdesc[UR4], R24, gsb0 ;  /* 0x01e00000041879f3 */ /* 0x000fe20008000818 */
[----:B------:R-:W-:Y:S01]  /*2550*/  UMOV UR6, 0xffffff80 ;  /* 0xffffff8000067882 */ /* 0x000fe20000000000 */
[----:B------:R-:W-:Y:S01]  /*2560*/  ULDC UR7, c[0x0][0x2e0] ;  /* 0x0000b80000077ab9 */ /* 0x000fe20000000800 */
[----:B------:R-:W-:Y:S02]  /*2570*/  UIMAD UR6, UR45, UR6, 0x80 ;  /* 0x000000802d0674a4 */ /* 0x000fe4000f8e0206 */
[----:B------:R-:W-:Y:S02]  /*2580*/  UIADD3 UR45, UR45, -0x2, URZ ;  /* 0xfffffffe2d2d7890 */ /* 0x000fe4000fffe03f */
[----:B------:R-:W-:Y:S02]  /*2590*/  UIMAD UR6, UR40, UR7, UR6 ;  /* 0x00000007280672a4 */ /* 0x000fe4000f8e0206 */
[----:B------:R-:W-:Y:S02]  /*25a0*/  UIMAD UR40, UR40, UR7, -UR10 ;  /* 0x00000007282872a4 */ /* 0x000fe4000f8e0a0a */
[----:B------:R-:W-:-:S02]  /*25b0*/  UIADD3 UR11, UR6, 0x1, -UR10 ;  /* 0x00000001060b7890 */ /* 0x000fc4000fffe80a */
[----:B------:R-:W-:Y:S01]  /*25c0*/  IMAD.U32 R7, RZ, RZ, UR6 ;  /* 0x00000006ff077e24 */ /* 0x000fe2000f8e00ff */
[----:B------:R-:W-:-:S03]  /*25d0*/  UIADD3 UR40, UR42, UR40, URZ ;  /* 0x000000282a287290 */ /* 0x000fc6000fffe03f */
[----:B------:R-:W-:Y:S01]  /*25e0*/  IMAD.U32 R5, RZ, RZ, UR11 ;  /* 0x0000000bff057e24 */ /* 0x000fe2000f8e00ff */
[----:B------:R-:W-:Y:S01]  /*25f0*/  USHF.R.S32.HI UR6, URZ, 0x1f, UR40 ;  /* 0x0000001f3f067899 */ /* 0x000fe20008011428 */
[C---:B------:R-:W-:Y:S02]  /*2600*/  IMAD R2, R22.reuse, -0x2, R7 ;  /* 0xfffffffe16027824 */ /* 0x040fe400078e0207 */
[----:B------:R-:W-:Y:S01]  /*2610*/  IMAD R5, R22, -0x2, R5 ;  /* 0xfffffffe16057824 */ /* 0x000fe200078e0205 */
[----:B------:R-:W-:-:S04]  /*2620*/  ULEA.HI UR6, UR6, UR40, URZ, 0x7 ;  /* 0x0000002806067291 */ /* 0x000fc8000f8f383f */
[----:B------:R-:W-:Y:S01]  /*2630*/  IADD3 R7, R5, 0x8, R6 ;  /* 0x0000000805077810 */ /* 0x000fe20007ffe006 */
[----:B------:R-:W-:-:S03]  /*2640*/  USHF.R.S32.HI UR6, URZ, 0x7, UR6 ;  /* 0x000000073f067899 */ /* 0x000fc60008011406 */
[----:B------:R-:W-:Y:S01]  /*2650*/  VIMNMX R7, R2, R7, PT ;  /* 0x0000000702077248 */ /* 0x000fe20003fe0100 */
[----:B------:R-:W-:Y:S01]  /*2660*/  UISETP.LT.AND UP0, UPT, URZ, UR6, UPT ;  /* 0x000000063f00728c */ /* 0x000fe2000bf01270 */
[----:B------:R-:W-:Y:S02]  /*2670*/  VIADDMNMX R2, R6, R5, R2, PT ;  /* 0x0000000506027246 */ /* 0x000fe40003800102 */
[C---:B------:R-:W-:Y:S01]  /*2680*/  ISETP.GT.AND P2, PT, R7.reuse, RZ, PT ;  /* 0x000000ff0700720c */ /* 0x040fe20003f44270 */
[----:B------:R-:W-:Y:S01]  /*2690*/  USEL UR47, URZ, UR6, !UP0 ;  /* 0x000000063f2f7287 */ /* 0x000fe2000c000000 */
[C---:B------:R-:W-:Y:S02]  /*26a0*/  ISETP.GT.AND P3, PT, R7.reuse, 0x1, PT ;  /* 0x000000010700780c */ /* 0x040fe40003f64270 */
[----:B------:R-:W-:Y:S01]  /*26b0*/  ISETP.GT.AND P4, PT, R7, 0x8, PT ;  /* 0x000000080700780c */ /* 0x000fe20003f84270 */
[----:B------:R-:W-:Y:S01]  /*26c0*/  UISETP.GE.AND UP0, UPT, UR45, UR47, UPT ;  /* 0x0000002f2d00728c */ /* 0x000fe2000bf06270 */
[----:B------:R-:W-:-:S02]  /*26d0*/  WARPGROUP.DEPBAR.LE gsb0, 0x0 ;  /* 0x00008000000079c5 */ /* 0x000fc40000010000 */
[----:B------:R-:W-:Y:S01]  /*26e0*/  FSEL R26, R26, -INF , P2 ;  /* 0xff8000001a1a7808 */ /* 0x000fe20001000000 */
[----:B------:R1:W-:Y:S01]  /*26f0*/  @!P1 SYNCS.ARRIVE.TRANS64.RED.A1T0 RZ, [R3+URZ], RZ ;  /* 0x000000ff03ff99a7 */ /* 0x0003e2000810043f */
[----:B------:R-:W-:Y:S02]  /*2700*/  FSEL R27, R27, -INF , P3 ;  /* 0xff8000001b1b7808 */ /* 0x000fe40001800000 */
[C---:B------:R-:W-:Y:S02]  /*2710*/  ISETP.GT.AND P2, PT, R7.reuse, 0x9, PT ;  /* 0x000000090700780c */ /* 0x040fe40003f44270 */
[----:B------:R-:W-:Y:S02]  /*2720*/  FSEL R30, R30, -INF , P4 ;  /* 0xff8000001e1e7808 */ /* 0x000fe40002000000 */
[----:B------:R-:W-:Y:S02]  /*2730*/  FMNMX.FTZ R9, R26, R27, !PT ;  /* 0x0000001b1a097209 */ /* 0x000fe40007810000 */
[----:B------:R-:W-:-:S02]  /*2740*/  ISETP.GT.AND P3, PT, R7, 0x10, PT ;  /* 0x000000100700780c */ /* 0x000fc40003f64270 */
[----:B------:R-:W-:Y:S02]  /*2750*/  FSEL R31, R31, -INF , P2 ;  /* 0xff8000001f1f7808 */ /* 0x000fe40001000000 */
[----:B------:R-:W-:Y:S02]  /*2760*/  FMNMX.FTZ R0, R30, R9, !PT ;  /* 0x000000091e007209 */ /* 0x000fe40007810000 */
[----:B------:R-:W-:Y:S02]  /*2770*/  ISETP.GT.AND P2, PT, R7, 0x11, PT ;  /* 0x000000110700780c */ /* 0x000fe40003f44270 */
        /* <DEDUP_REMOVED lines=80> */
[----:B------:R-:W-:-:S02]  /*2c80*/  FSEL R87, R87, -INF , P2 ;  /* 0xff80000057577808 */ /* 0x000fc40001000000 */
[----:B------:R-:W-:Y:S02]  /*2c90*/  FMNMX.FTZ R0, R86, R7, !PT ;  /* 0x0000000756007209 */ /* 0x000fe40007810000 */
[C---:B------:R-:W-:Y:S02]  /*2ca0*/  ISETP.GT.AND P3, PT, R2.reuse, 0x1, PT ;  /* 0x000000010200780c */ /* 0x040fe40003f64270 */
[----:B------:R-:W-:Y:S02]  /*2cb0*/  FMNMX.FTZ R7, R87, R0, !PT ;  /* 0x0000000057077209 */ /* 0x000fe40007810000 */
[----:B------:R-:W-:Y:S02]  /*2cc0*/  ISETP.GT.AND P4, PT, R2, 0x8, PT ;  /* 0x000000080200780c */ /* 0x000fe40003f84270 */
[----:B------:R-:W-:Y:S01]  /*2cd0*/  FSEL R35, R25, -INF , P3 ;  /* 0xff80000019237808 */ /* 0x000fe20001800000 */
[----:B------:R-:W2:Y:S01]  /*2ce0*/  SHFL.BFLY PT, R0, R7, 0x2, 0x1f ;  /* 0x0c401f0007007f89 */ /* 0x000ea200000e0000 */
[----:B------:R-:W-:-:S02]  /*2cf0*/  FSEL R38, R28, -INF , P4 ;  /* 0xff8000001c267808 */ /* 0x000fc40002000000 */
[----:B------:R-:W-:-:S04]  /*2d00*/  ISETP.GT.AND P3, PT, R2, 0x10, PT ;  /* 0x000000100200780c */ /* 0x000fc80003f64270 */
[----:B------:R-:W-:Y:S02]  /*2d10*/  FSEL R42, R32, -INF , P3 ;  /* 0xff800000202a7808 */ /* 0x000fe40001800000 */
[----:B------:R-:W-:-:S04]  /*2d20*/  ISETP.GT.AND P3, PT, R2, 0x18, PT ;  /* 0x000000180200780c */ /* 0x000fc80003f64270 */
[----:B------:R-:W-:Y:S02]  /*2d30*/  FSEL R36, R36, -INF , P3 ;  /* 0xff80000024247808 */ /* 0x000fe40001800000 */
[----:B------:R-:W-:-:S04]  /*2d40*/  ISETP.GT.AND P3, PT, R2, 0x20, PT ;  /* 0x000000200200780c */ /* 0x000fc80003f64270 */
[----:B------:R-:W-:Y:S02]  /*2d50*/  FSEL R40, R40, -INF , P3 ;  /* 0xff80000028287808 */ /* 0x000fe40001800000 */
[----:B------:R-:W-:Y:S02]  /*2d60*/  ISETP.GT.AND P3, PT, R2, 0x28, PT ;  /* 0x000000280200780c */ /* 0x000fe40003f64270 */
[----:B--2---:R-:W-:Y:S02]  /*2d70*/  FMNMX.FTZ R13, R7, R0, !PT ;  /* 0x00000000070d7209 */ /* 0x004fe40007810000 */
[----:B------:R-:W-:Y:S02]  /*2d80*/  FSEL R44, R44, -INF , P3 ;  /* 0xff8000002c2c7808 */ /* 0x000fe40001800000 */
[----:B------:R-:W-:Y:S01]  /*2d90*/  ISETP.GT.AND P3, PT, R2, 0x30, PT ;  /* 0x000000300200780c */ /* 0x000fe20003f64270 */
[----:B------:R-:W2:Y:S03]  /*2da0*/  SHFL.BFLY PT, R0, R13, 0x1, 0x1f ;  /* 0x0c201f000d007f89 */ /* 0x000ea600000e0000 */
        /* <DEDUP_REMOVED lines=10> */
[C---:B------:R-:W-:Y:S01]  /*2e50*/  FSETP.NEU.FTZ.AND P2, PT, R0.reuse, -INF , PT ;  /* 0xff8000000000780b */ /* 0x040fe20003f5d000 */
[----:B------:R-:W-:-:S01]  /*2e60*/  FFMA.FTZ R4, R0, R15, -8 ;  /* 0xc100000000047423 */ /* 0x000fc2000001000f */
[----:B------:R-:W-:-:S04]  /*2e70*/  ISETP.GT.AND P3, PT, R2, 0x58, PT ;  /* 0x000000580200780c */ /* 0x000fc80003f64270 */
[----:B------:R-:W-:Y:S02]  /*2e80*/  FSEL R88, R4, RZ, P2 ;  /* 0x000000ff04587208 */ /* 0x000fe40001000000 */
[----:B------:R-:W-:Y:S02]  /*2e90*/  ISETP.GT.AND P2, PT, R2, RZ, PT ;  /* 0x000000ff0200720c */ /* 0x000fe40003f44270 */
[----:B------:R-:W-:Y:S01]  /*2ea0*/  FSEL R68, R68, -INF , P3 ;  /* 0xff80000044447808 */ /* 0x000fe20001800000 */
[----:B------:R-:W-:-:S01]  /*2eb0*/  FFMA.FTZ R20, R11, UR39, -R88 ;  /* 0x000000270b147c23 */ /* 0x000fc20008010858 */
[----:B------:R-:W-:Y:S01]  /*2ec0*/  FSEL R34, R24, -INF , P2 ;  /* 0xff80000018227808 */ /* 0x000fe20001000000 */
[----:B------:R-:W-:-:S01]  /*2ed0*/  FFMA.FTZ R21, R12, UR39, -R88 ;  /* 0x000000270c157c23 */ /* 0x000fc20008010858 */
[----:B------:R-:W-:Y:S01]  /*2ee0*/  ISETP.GT.AND P2, PT, R2, 0x9, PT ;  /* 0x000000090200780c */ /* 0x000fe20003f44270 */
[----:B------:R-:W-:-:S01]  /*2ef0*/  FFMA.FTZ R4, R26, UR39, -R88 ;  /* 0x000000271a047c23 */ /* 0x000fc20008010858 */
[----:B------:R-:W-:Y:S01]  /*2f00*/  FMNMX.FTZ R7, R34, R35, !PT ;  /* 0x0000002322077209 */ /* 0x000fe20007810000 */
[----:B------:R-:W-:-:S01]  /*2f10*/  FFMA.FTZ R6, R30, UR39, -R88 ;  /* 0x000000271e067c23 */ /* 0x000fc20008010858 */
[----:B------:R-:W-:Y:S01]  /*2f20*/  FSEL R39, R29, -INF , P2 ;  /* 0xff8000001d277808 */ /* 0x000fe20001000000 */
[----:B------:R-:W-:-:S01]  /*2f30*/  FFMA.FTZ R5, R27, UR39, -R88 ;  /* 0x000000271b057c23 */ /* 0x000fc20008010858 */
[----:B------:R-:W-:Y:S01]  /*2f40*/  FMNMX.FTZ R14, R38, R7, !PT ;  /* 0x00000007260e7209 */ /* 0x000fe20007810000 */
[----:B------:R-:W-:Y:S01]  /*2f50*/  MUFU.EX2 R4, R4 ;  /* 0x0000000400047308 */ /* 0x000fe20000000800 */
[----:B------:R-:W-:Y:S01]  /*2f60*/  ISETP.GT.AND P2, PT, R2, 0x11, PT ;  /* 0x000000110200780c */ /* 0x000fe20003f44270 */
[--C-:B------:R-:W-:Y:S01]  /*2f70*/  FFMA.FTZ R31, R31, UR39, -R88.reuse ;  /* 0x000000271f1f7c23 */ /* 0x100fe20008010858 */
[----:B------:R-:W-:Y:S01]  /*2f80*/  FMNMX.FTZ R13, R39, R14, !PT ;  /* 0x0000000e270d7209 */ /* 0x000fe20007810000 */
[--C-:B------:R-:W-:Y:S01]  /*2f90*/  FFMA.FTZ R8, R8, UR39, -R88.reuse ;  /* 0x0000002708087c23 */ /* 0x100fe20008010858 */
[----:B------:R-:W-:Y:S01]  /*2fa0*/  FSEL R33, R33, -INF , P2 ;  /* 0xff80000021217808 */ /* 0x000fe20001000000 */
[--C-:B------:R-:W-:Y:S01]  /*2fb0*/  FFMA.FTZ R9, R9, UR39, -R88.reuse ;  /* 0x0000002709097c23 */ /* 0x100fe20008010858 */
        /* <DEDUP_REMOVED lines=17> */
[----:B------:R-:W2:Y:S01]  /*30d0*/  MUFU.EX2 R7, R31 ;  /* 0x0000001f00077308 */ /* 0x000ea20000000800 */
        /* <DEDUP_REMOVED lines=15> */
[----:B------:R3:W-:Y:S01]  /*31d0*/  MUFU.EX2 R13, R20 ;  /* 0x00000014000d7308 */ /* 0x0007e20000000800 */
[----:B------:R-:W-:Y:S01]  /*31e0*/  ISETP.GT.AND P2, PT, R2, 0x39, PT ;  /* 0x000000390200780c */ /* 0x000fe20003f44270 */
[--C-:B------:R-:W-:Y:S01]  /*31f0*/  FFMA.FTZ R78, R78, UR39, -R88.reuse ;  /* 0x000000274e4e7c23 */ /* 0x100fe20008010858 */
[----:B------:R-:W-:Y:S01]  /*3200*/  FMNMX.FTZ R15, R49, R12, !PT ;  /* 0x0000000c310f7209 */ /* 0x000fe20007810000 */
[--C-:B------:R-:W-:Y:S01]  /*3210*/  FFMA.FTZ R12, R43, UR39, -R88.reuse ;  /* 0x000000272b0c7c23 */ /* 0x100fe20008010858 */
[----:B------:R-:W-:Y:S01]  /*3220*/  FSEL R53, R53, -INF , P2 ;  /* 0xff80000035357808 */ /* 0x000fe20001000000 */
[----:B------:R-:W-:Y:S01]  /*3230*/  IMAD.U32 R43, RZ, RZ, UR39 ;  /* 0x00000027ff2b7e24 */ /* 0x000fe2000f8e00ff */
        /* <DEDUP_REMOVED lines=8> */
[----:B---3--:R-:W-:Y:S01]  /*32c0*/  FMNMX.FTZ R20, R56, R15, !PT ;  /* 0x0000000f38147209 */ /* 0x008fe20007810000 */
[----:B------:R-:W3:Y:S01]  /*32d0*/  MUFU.EX2 R10, R10 ;  /* 0x0000000a000a7308 */ /* 0x000ee20000000800 */
[----:B------:R-:W-:Y:S01]  /*32e0*/  ISETP.GT.AND P2, PT, R2, 0x49, PT ;  /* 0x000000490200780c */ /* 0x000fe20003f44270 */
[--C-:B------:R-:W-:Y:S01]  /*32f0*/  FFMA.FTZ R87, R87, UR39, -R88.reuse ;  /* 0x0000002757577c23 */ /* 0x100fe20008010858 */
[----:B------:R-:W-:Y:S01]  /*3300*/  FMNMX.FTZ R15, R57, R20, !PT ;  /* 0x00000014390f7209 */ /* 0x000fe20007810000 */
[--C-:B------:R-:W-:Y:S01]  /*3310*/  FFMA.FTZ R31, R83, UR39, -R88.reuse ;  /* 0x00000027531f7c23 */ /* 0x100fe20008010858 */
[----:B------:R-:W-:Y:S01]  /*3320*/  FSEL R61, R61, -INF , P2 ;  /* 0xff8000003d3d7808 */ /* 0x000fe20001000000 */
[--C-:B------:R-:W-:Y:S01]  /*3330*/  IMAD.MOV.U32 R83, RZ, RZ, R151.reuse ;  /* 0x000000ffff537224 */ /* 0x100fe200078e0097 */
[----:B------:R-:W-:Y:S01]  /*3340*/  FMNMX.FTZ R20, R60, R15, !PT ;  /* 0x0000000f3c147209 */ /* 0x000fe20007810000 */
[----:B------:R4:W-:Y:S01]  /*3350*/  MUFU.EX2 R11, R21 ;  /* 0x00000015000b7308 */ /* 0x0009e20000000800 */
[----:B------:R-:W-:Y:S01]  /*3360*/  ISETP.GT.AND P2, PT, R2, 0x51, PT ;  /* 0x000000510200780c */ /* 0x000fe20003f44270 */
[--C-:B------:R-:W-:Y:S01]  /*3370*/  IMAD.MOV.U32 R82, RZ, RZ, R151.reuse ;  /* 0x000000ffff527224 */ /* 0x100fe200078e0097 */
[----:B------:R-:W-:Y:S01]  /*3380*/  FMNMX.FTZ R15, R61, R20, !PT ;  /* 0x000000143d0f7209 */ /* 0x000fe20007810000 */
[--C-:B------:R-:W-:Y:S01]  /*3390*/  IMAD.MOV.U32 R79, RZ, RZ, R151.reuse ;  /* 0x000000ffff4f7224 */ /* 0x100fe200078e0097 */
[----:B------:R-:W-:Y:S01]  /*33a0*/  FSEL R65, R65, -INF , P2 ;  /* 0xff80000041417808 */ /* 0x000fe20001000000 */
[----:B------:R-:W-:Y:S01]  /*33b0*/  IMAD.MOV.U32 R67, RZ, RZ, R151 ;  /* 0x000000ffff437224 */ /* 0x000fe200078e0097 */
[----:B------:R-:W-:Y:S01]  /*33c0*/  FMNMX.FTZ R20, R64, R15, !PT ;  /* 0x0000000f40147209 */ /* 0x000fe20007810000 */
[----:B------:R-:W-:Y:S01]  /*33d0*/  MUFU.EX2 R12, R12 ;  /* 0x0000000c000c7308 */ /* 0x000fe20000000800 */
[C---:B------:R-:W-:Y:S01]  /*33e0*/  ISETP.GT.AND P2, PT, R2.reuse, 0x59, PT ;  /* 0x000000590200780c */ /* 0x040fe20003f44270 */
[--C-:B----4-:R-:W-:Y:S01]  /*33f0*/  FFMA.FTZ R21, R47, UR39, -R88.reuse ;  /* 0x000000272f157c23 */ /* 0x110fe20008010858 */
[----:B------:R-:W-:Y:S01]  /*3400*/  FMNMX.FTZ R25, R65, R20, !PT ;  /* 0x0000001441197209 */ /* 0x000fe20007810000 */
[----:B------:R-:W-:Y:S01]  /*3410*/  FFMA.FTZ R20, R51, UR39, -R88 ;  /* 0x0000002733147c23 */ /* 0x000fe20008010858 */
[----:B------:R-:W-:-:S02]  /*3420*/  ISETP.GT.AND P3, PT, R2, 0x60, PT ;  /* 0x000000600200780c */ /* 0x000fc40003f64270 */
[----:B------:R-:W-:Y:S01]  /*3430*/  FSEL R69, R69, -INF , P2 ;  /* 0xff80000045457808 */ /* 0x000fe20001000000 */
[----:B------:R-:W-:Y:S01]  /*3440*/  MUFU.EX2 R15, R50 ;  /* 0x00000032000f7308 */ /* 0x000fe20000000800 */
[----:B------:R-:W-:Y:S02]  /*3450*/  FMNMX.FTZ R24, R68, R25, !PT ;  /* 0x0000001944187209 */ /* 0x000fe40007810000 */
[----:B------:R-:W-:Y:S02]  /*3460*/  ISETP.GT.AND P2, PT, R2, 0x61, PT ;  /* 0x000000610200780c */ /* 0x000fe40003f44270 */
[----:B------:R-:W-:Y:S02]  /*3470*/  FSEL R72, R72, -INF , P3 ;  /* 0xff80000048487808 */ /* 0x000fe40001800000 */
[----:B------:R-:W-:Y:S01]  /*3480*/  FMNMX.FTZ R25, R69, R24, !PT ;  /* 0x0000001845197209 */ /* 0x000fe20007810000 */
[----:B------:R-:W-:Y:S01]  /*3490*/  MUFU.EX2 R14, R14 ;  /* 0x0000000e000e7308 */ /* 0x000fe20000000800 */
[----:B------:R-:W-:-:S02]  /*34a0*/  ISETP.GT.AND P3, PT, R2, 0x68, PT ;  /* 0x000000680200780c */ /* 0x000fc40003f64270 */
[----:B------:R-:W-:Y:S02]  /*34b0*/  FSEL R73, R73, -INF , P2 ;  /* 0xff80000049497808 */ /* 0x000fe40001000000 */
[----:B------:R-:W-:Y:S02]  /*34c0*/  FMNMX.FTZ R24, R72, R25, !PT ;  /* 0x0000001948187209 */ /* 0x000fe40007810000 */
[----:B------:R-:W-:Y:S01]  /*34d0*/  ISETP.GT.AND P2, PT, R2, 0x69, PT ;  /* 0x000000690200780c */ /* 0x000fe20003f44270 */
[----:B------:R-:W-:Y:S01]  /*34e0*/  MUFU.EX2 R21, R21 ;  /* 0x0000001500157308 */ /* 0x000fe20000000800 */
[----:B------:R-:W-:Y:S02]  /*34f0*/  FSEL R76, R76, -INF , P3 ;  /* 0xff8000004c4c7808 */ /* 0x000fe40001800000 */
[----:B------:R-:W-:Y:S02]  /*3500*/  FMNMX.FTZ R25, R73, R24, !PT ;  /* 0x0000001849197209 */ /* 0x000fe40007810000 */
        /* <DEDUP_REMOVED lines=8> */
[----:B------:R-:W-:Y:S01]  /*3590*/  ISETP.GT.AND P3, PT, R2, 0x78, PT ;  /* 0x000000780200780c */ /* 0x000fe20003f64270 */
[----:B------:R-:W-:Y:S01]  /*35a0*/  FFMA.FTZ R24, R58, UR39, -R88 ;  /* 0x000000273a187c23 */ /* 0x000fe20008010858 */
[----:B------:R-:W-:Y:S01]  /*35b0*/  FSEL R81, R81, -INF , P2 ;  /* 0xff80000051517808 */ /* 0x000fe20001000000 */
[----:B------:R-:W-:Y:S01]  /*35c0*/  IMAD.MOV.U32 R58, RZ, RZ, R151 ;  /* 0x000000ffff3a7224 */ /* 0x000fe200078e0097 */
[----:B------:R-:W-:-:S02]  /*35d0*/  FMNMX.FTZ R26, R80, R25, !PT ;  /* 0x00000019501a7209 */ /* 0x000fc40007810000 */
[----:B------:R-:W-:Y:S01]  /*35e0*/  ISETP.GT.AND P2, PT, R2, 0x79, PT ;  /* 0x000000790200780c */ /* 0x000fe20003f44270 */
[----:B------:R-:W4:Y:S01]  /*35f0*/  MUFU.EX2 R55, R55 ;  /* 0x0000003700377308 */ /* 0x000f220000000800 */
[----:B------:R-:W-:Y:S02]  /*3600*/  FSEL R84, R84, -INF , P3 ;  /* 0xff80000054547808 */ /* 0x000fe40001800000 */
[----:B------:R-:W-:Y:S01]  /*3610*/  FMNMX.FTZ R25, R81, R26, !PT ;  /* 0x0000001a51197209 */ /* 0x000fe20007810000 */
[----:B------:R-:W-:-:S01]  /*3620*/  FFMA.FTZ R26, R66, UR39, -R88 ;  /* 0x00000027421a7c23 */ /* 0x000fc20008010858 */
[----:B------:R-:W-:Y:S01]  /*3630*/  FSEL R85, R85, -INF , P2 ;  /* 0xff80000055557808 */ /* 0x000fe20001000000 */
[----:B------:R-:W-:Y:S01]  /*3640*/  IMAD.MOV.U32 R66, RZ, RZ, R151 ;  /* 0x000000ffff427224 */ /* 0x000fe200078e0097 */
[----:B------:R-:W-:Y:S01]  /*3650*/  FMNMX.FTZ R2, R84, R25, !PT ;  /* 0x0000001954027209 */ /* 0x000fe20007810000 */
[----:B------:R-:W-:Y:S01]  /*3660*/  MUFU.EX2 R24, R24 ;  /* 0x0000001800187308 */ /* 0x000fe20000000800 */
[----:B--2---:R-:W-:-:S02]  /*3670*/  F2FP.SATFINITE.E4M3.F32.PACK_AB_MERGE_C R229, R7, R6, RZ ;  /* 0x0000000607e5723e */ /* 0x004fc400048070ff */
[----:B------:R-:W-:Y:S02]  /*3680*/  FMNMX.FTZ R2, R85, R2, !PT ;  /* 0x0000000255027209 */ /* 0x000fe40007810000 */
[----:B---3--:R-:W-:Y:S02]  /*3690*/  F2FP.SATFINITE.E4M3.F32.PACK_AB_MERGE_C R231, R13, R10, RZ ;  /* 0x0000000a0de7723e */ /* 0x008fe400048070ff */
[----:B------:R-:W-:Y:S01]  /*36a0*/  F2FP.SATFINITE.E4M3.F32.PACK_AB_MERGE_C R229, R5, R4, R229 ;  /* 0x0000000405e5723e */ /* 0x000fe200048070e5 */
[----:B------:R-:W2:Y:S01]  /*36b0*/  SHFL.BFLY PT, R29, R2, 0x2, 0x1f ;  /* 0x0c401f00021d7f89 */ /* 0x000ea200000e0000 */
[----:B------:R3:W-:Y:S01]  /*36c0*/  MUFU.EX2 R25, R59 ;  /* 0x0000003b00197308 */ /* 0x0007e20000000800 */
[----:B----4-:R-:W-:Y:S02]  /*36d0*/  F2FP.SATFINITE.E4M3.F32.PACK_AB_MERGE_C R227, R55, R54, RZ ;  /* 0x0000003637e3723e */ /* 0x010fe400048070ff */
[----:B------:R-:W-:Y:S02]  /*36e0*/  F2FP.SATFINITE.E4M3.F32.PACK_AB_MERGE_C R225, R21, R14, RZ ;  /* 0x0000000e15e1723e */ /* 0x000fe400048070ff */
[----:B------:R-:W-:-:S02]  /*36f0*/  F2FP.SATFINITE.E4M3.F32.PACK_AB_MERGE_C R231, R9, R8, R231 ;  /* 0x0000000809e7723e */ /* 0x000fc400048070e7 */
[----:B------:R-:W-:Y:S01]  /*3700*/  F2FP.SATFINITE.E4M3.F32.PACK_AB_MERGE_C R225, R12, R11, R225 ;  /* 0x0000000b0ce1723e */ /* 0x000fe200048070e1 */
[----:B------:R-:W-:Y:S01]  /*3710*/  MUFU.EX2 R62, R62 ;  /* 0x0000003e003e7308 */ /* 0x000fe20000000800 */
[----:B---3--:R-:W-:-:S01]  /*3720*/  FADD.FTZ R59, R4, R5 ;  /* 0x00000005043b7221 */ /* 0x008fc20000010000 */
[----:B------:R-:W-:-:S03]  /*3730*/  F2FP.SATFINITE.E4M3.F32.PACK_AB_MERGE_C R227, R20, R15, R227 ;  /* 0x0000000f14e3723e */ /* 0x000fc600048070e3 */
[----:B------:R-:W-:-:S03]  /*3740*/  FADD.FTZ R50, R6, R59 ;  /* 0x0000003b06327221 */ /* 0x000fc60000010000 */
[----:B------:R-:W-:Y:S01]  /*3750*/  MUFU.EX2 R63, R63 ;  /* 0x0000003f003f7308 */ /* 0x000fe20000000800 */
[----:B------:R-:W-:-:S04]  /*3760*/  FADD.FTZ R59, R7, R50 ;  /* 0x00000032073b7221 */ /* 0x000fc80000010000 */
[----:B------:R-:W-:Y:S01]  /*3770*/  FADD.FTZ R50, R8, R59 ;  /* 0x0000003b08327221 */ /* 0x000fe20000010000 */
[--C-:B------:R-:W-:Y:S01]  /*3780*/  IMAD.MOV.U32 R59, RZ, RZ, R151.reuse ;  /* 0x000000ffff3b7224 */ /* 0x100fe200078e0097 */
[----:B--2---:R-:W-:Y:S01]  /*3790*/  FMNMX.FTZ R29, R2, R29, !PT ;  /* 0x0000001d021d7209 */ /* 0x004fe20007810000 */
[----:B------:R-:W-:Y:S04]  /*37a0*/  MUFU.EX2 R26, R26 ;  /* 0x0000001a001a7308 */ /* 0x000fe80000000800 */
[----:B------:R-:W2:Y:S04]  /*37b0*/  SHFL.BFLY PT, R2, R29, 0x1, 0x1f ;  /* 0x0c201f001d027f89 */ /* 0x000ea800000e0000 */
[----:B------:R-:W-:Y:S08]  /*37c0*/  MUFU.EX2 R27, R27 ;  /* 0x0000001b001b7308 */ /* 0x000ff00000000800 */
[----:B------:R-:W-:Y:S08]  /*37d0*/  MUFU.EX2 R70, R70 ;  /* 0x0000004600467308 */ /* 0x000ff00000000800 */
[----:B------:R-:W-:Y:S01]  /*37e0*/  MUFU.EX2 R71, R71 ;  /* 0x0000004700477308 */ /* 0x000fe20000000800 */
[----:B--2---:R-:W-:Y:S01]  /*37f0*/  FMNMX.FTZ R2, R29, R2, !PT ;  /* 0x000000021d027209 */ /* 0x004fe20007810000 */
[----:B------:R-:W-:Y:S01]  /*3800*/  FFMA.FTZ R29, R86, UR39, -R88 ;  /* 0x00000027561d7c23 */ /* 0x000fe20008010858 */
[----:B------:R-:W-:-:S02]  /*3810*/  IMAD.MOV.U32 R88, RZ, RZ, R151 ;  /* 0x000000ffff587224 */ /* 0x000fc400078e0097 */
[C---:B------:R-:W-:Y:S01]  /*3820*/  FSETP.NEU.FTZ.AND P2, PT, R2.reuse, -INF , PT ;  /* 0xff8000000200780b */ /* 0x040fe20003f5d000 */
[----:B------:R-:W-:-:S02]  /*3830*/  FFMA.FTZ R30, R2, R43, -8 ;  /* 0xc1000000021e7423 */ /* 0x000fc4000001002b */
[----:B------:R-:W-:Y:S01]  /*3840*/  MUFU.EX2 R47, R78 ;  /* 0x0000004e002f7308 */ /* 0x000fe20000000800 */
[----:B------:R-:W-:Y:S02]  /*3850*/  IMAD.MOV.U32 R86, RZ, RZ, R151 ;  /* 0x000000ffff567224 */ /* 0x000fe400078e0097 */
[----:B------:R-:W-:Y:S02]  /*3860*/  FSEL R43, R30, RZ, P2 ;  /* 0x000000ff1e2b7208 */ /* 0x000fe40001000000 */
[----:B------:R-:W-:-:S03]  /*3870*/  PLOP3.LUT P2, PT, PT, PT, UP0, 0x80, 0x0 ;  /* 0x000000000000781c */ /* 0x000fc60003f4f008 */
        /* <DEDUP_REMOVED lines=38> */
[----:B------:R-:W-:-:S02]  /*3ae0*/  IMAD.MOV.U32 R85, RZ, RZ, R151 ;  /* 0x000000ffff557224 */ /* 0x000fc400078e0097 */
[----:B------:R-:W2:Y:S01]  /*3af0*/  MUFU.EX2 R42, R42 ;  /* 0x0000002a002a7308 */ /* 0x000ea20000000800 */
[----:B---3--:R-:W-:-:S01]  /*3b00*/  FADD.FTZ R46, R38, R51 ;  /* 0x00000033262e7221 */ /* 0x008fc20000010000 */
[----:B------:R-:W-:-:S06]  /*3b10*/  IMAD.MOV.U32 R78, RZ, RZ, R151 ;  /* 0x000000ffff4e7224 */ /* 0x000fcc00078e0097 */
        /* <DEDUP_REMOVED lines=12> */
[----:B------:R-:W2:Y:S01]  /*3be0*/  MUFU.EX2 R37, R37 ;  /* 0x0000002500257308 */ /* 0x000ea20000000800 */
[----:B-1----:R-:W-:-:S02]  /*3bf0*/  FADD.FTZ R3, R33, R46 ;  /* 0x0000002e21037221 */ /* 0x002fc40000010000 */
[----:B------:R-:W-:-:S04]  /*3c00*/  FADD.FTZ R50, R13, R50 ;  /* 0x000000320d327221 */ /* 0x000fc80000010000 */
[----:B------:R-:W-:Y:S01]  /*3c10*/  FADD.FTZ R51, R11, R50 ;  /* 0x000000320b337221 */ /* 0x000fe20000010000 */
[----:B------:R-:W1:Y:S01]  /*3c20*/  MUFU.EX2 R40, R40 ;  /* 0x0000002800287308 */ /* 0x000e620000000800 */
[----:B---3--:R-:W-:-:S02]  /*3c30*/  FADD.FTZ R46, R36, R3 ;  /* 0x00000003242e7221 */ /* 0x008fc40000010000 */
[----:B------:R-:W-:-:S04]  /*3c40*/  FADD.FTZ R51, R12, R51 ;  /* 0x000000330c337221 */ /* 0x000fc80000010000 */
[----:B------:R-:W-:Y:S01]  /*3c50*/  FADD.FTZ R50, R14, R51 ;  /* 0x000000330e327221 */ /* 0x000fe20000010000 */
[----:B------:R-:W3:Y:S01]  /*3c60*/  MUFU.EX2 R41, R41 ;  /* 0x0000002900297308 */ /* 0x000ee20000000800 */
[----:B--2---:R-:W-:-:S02]  /*3c70*/  FADD.FTZ R3, R37, R46 ;  /* 0x0000002e25037221 */ /* 0x004fc40000010000 */
[----:B------:R-:W-:Y:S01]  /*3c80*/  FADD.FTZ R50, R21, R50 ;  /* 0x0000003215327221 */ /* 0x000fe20000010000 */
[----:B------:R-:W-:Y:S01]  /*3c90*/  F2FP.SATFINITE.E4M3.F32.PACK_AB_MERGE_C R36, R37, R36, RZ ;  /* 0x000000242524723e */ /* 0x000fe200048070ff */
[----:B------:R-:W-:Y:S02]  /*3ca0*/  IMAD.MOV.U32 R37, RZ, RZ, R151 ;  /* 0x000000ffff257224 */ /* 0x000fe400078e0097 */
[----:B------:R-:W-:-:S01]  /*3cb0*/  FADD.FTZ R51, R15, R50 ;  /* 0x000000320f337221 */ /* 0x000fc20000010000 */
[----:B------:R-:W-:Y:S01]  /*3cc0*/  F2FP.SATFINITE.E4M3.F32.PACK_AB_MERGE_C R230, R33, R42, R36 ;  /* 0x0000002a21e6723e */ /* 0x000fe20004807024 */
[----:B------:R-:W2:Y:S01]  /*3cd0*/  MUFU.EX2 R44, R44 ;  /* 0x0000002c002c7308 */ /* 0x000ea20000000800 */
[----:B-1----:R-:W-:-:S01]  /*3ce0*/  FADD.FTZ R46, R40, R3 ;  /* 0x00000003282e7221 */ /* 0x002fc20000010000 */
[----:B------:R-:W-:Y:S01]  /*3cf0*/  FADD.FTZ R51, R20, R51 ;  /* 0x0000003314337221 */ /* 0x000fe20000010000 */
[----:B------:R-:W-:-:S02]  /*3d00*/  IMAD.MOV.U32 R50, RZ, RZ, R151 ;  /* 0x000000ffff327224 */ /* 0x000fc400078e0097 */
[----:B------:R-:W-:Y:S02]  /*3d10*/  IMAD.MOV.U32 R42, RZ, RZ, R151 ;  /* 0x000000ffff2a7224 */ /* 0x000fe400078e0097 */
[----:B------:R-:W-:-:S01]  /*3d20*/  FADD.FTZ R10, R54, R51 ;  /* 0x00000033360a7221 */ /* 0x000fc20000010000 */
[----:B------:R-:W-:Y:S01]  /*3d30*/  IMAD.MOV.U32 R54, RZ, RZ, R151 ;  /* 0x000000ffff367224 */ /* 0x000fe200078e0097 */
[----:B------:R-:W1:Y:S01]  /*3d40*/  MUFU.EX2 R45, R45 ;  /* 0x0000002d002d7308 */ /* 0x000e620000000800 */
[----:B---3--:R-:W-:-:S01]  /*3d50*/  FADD.FTZ R3, R41, R46 ;  /* 0x0000002e29037221 */ /* 0x008fc20000010000 */
[----:B------:R-:W-:Y:S01]  /*3d60*/  FADD.FTZ R55, R55, R10 ;  /* 0x0000000a37377221 */ /* 0x000fe20000010000 */
[--C-:B------:R-:W-:Y:S02]  /*3d70*/  IMAD.MOV.U32 R51, RZ, RZ, R151.reuse ;  /* 0x000000ffff337224 */ /* 0x100fe400078e0097 */
[----:B------:R-:W-:Y:S02]  /*3d80*/  IMAD.MOV.U32 R36, RZ, RZ, R151 ;  /* 0x000000ffff247224 */ /* 0x000fe400078e0097 */
[----:B------:R-:W-:-:S01]  /*3d90*/  FADD.FTZ R10, R24, R55 ;  /* 0x00000037180a7221 */ /* 0x000fc20000010000 */
[----:B------:R-:W-:Y:S01]  /*3da0*/  IMAD.MOV.U32 R55, RZ, RZ, R151 ;  /* 0x000000ffff377224 */ /* 0x000fe200078e0097 */
[----:B------:R-:W3:Y:S01]  /*3db0*/  MUFU.EX2 R48, R48 ;  /* 0x0000003000307308 */ /* 0x000ee20000000800 */
[----:B--2---:R-:W-:-:S01]  /*3dc0*/  FADD.FTZ R46, R44, R3 ;  /* 0x000000032c2e7221 */ /* 0x004fc20000010000 */
[----:B------:R-:W-:Y:S01]  /*3dd0*/  FADD.FTZ R7, R25, R10 ;  /* 0x0000000a19077221 */ /* 0x000fe20000010000 */
[----:B------:R-:W-:-:S05]  /*3de0*/  IMAD.MOV.U32 R33, RZ, RZ, R151 ;  /* 0x000000ffff217224 */ /* 0x000fca00078e0097 */
[----:B------:R-:W2:Y:S01]  /*3df0*/  MUFU.EX2 R49, R49 ;  /* 0x0000003100317308 */ /* 0x000ea20000000800 */
[----:B-1----:R-:W-:-:S01]  /*3e00*/  FADD.FTZ R3, R45, R46 ;  /* 0x0000002e2d037221 */ /* 0x002fc20000010000 */
[----:B------:R-:W-:Y:S01]  /*3e10*/  F2FP.SATFINITE.E4M3.F32.PACK_AB_MERGE_C R44, R45, R44, RZ ;  /* 0x0000002c2d2c723e */ /* 0x000fe200048070ff */
[----:B------:R-:W-:-:S03]  /*3e20*/  IMAD.MOV.U32 R45, RZ, RZ, R151 ;  /* 0x000000ffff2d7224 */ /* 0x000fc600078e0097 */
[----:B------:R-:W-:Y:S01]  /*3e30*/  F2FP.SATFINITE.E4M3.F32.PACK_AB_MERGE_C R224, R41, R40, R44 ;  /* 0x0000002829e0723e */ /* 0x000fe2000480702c */
[----:B------:R-:W-:Y:S01]  /*3e40*/  IMAD.MOV.U32 R44, RZ, RZ, R151 ;  /* 0x000000ffff2c7224 */ /* 0x000fe200078e0097 */
[----:B------:R-:W1:Y:S01]  /*3e50*/  MUFU.EX2 R52, R52 ;  /* 0x0000003400347308 */ /* 0x000e620000000800 */
[----:B---3--:R-:W-:-:S01]  /*3e60*/  FADD.FTZ R46, R48, R3 ;  /* 0x00000003302e7221 */ /* 0x008fc20000010000 */
[--C-:B------:R-:W-:Y:S02]  /*3e70*/  IMAD.MOV.U32 R41, RZ, RZ, R151.reuse ;  /* 0x000000ffff297224 */ /* 0x100fe400078e0097 */
[----:B------:R-:W-:-:S04]  /*3e80*/  IMAD.MOV.U32 R40, RZ, RZ, R151 ;  /* 0x000000ffff287224 */ /* 0x000fc800078e0097 */
[----:B------:R-:W3:Y:S01]  /*3e90*/  MUFU.EX2 R53, R53 ;  /* 0x0000003500357308 */ /* 0x000ee20000000800 */
[----:B--2---:R-:W-:-:S01]  /*3ea0*/  FADD.FTZ R3, R49, R46 ;  /* 0x0000002e31037221 */ /* 0x004fc20000010000 */
[----:B------:R-:W-:-:S06]  /*3eb0*/  IMAD.MOV.U32 R46, RZ, RZ, R151 ;  /* 0x000000ffff2e7224 */ /* 0x000fcc00078e0097 */
        /* <DEDUP_REMOVED lines=10> */
[--C-:B------:R-:W-:Y:S02]  /*3f60*/  IMAD.MOV.U32 R49, RZ, RZ, R151.reuse ;  /* 0x000000ffff317224 */ /* 0x100fe400078e0097 */
[----:B------:R-:W-:-:S04]  /*3f70*/  IMAD.MOV.U32 R48, RZ, RZ, R151 ;  /* 0x000000ffff307224 */ /* 0x000fc800078e0097 */
[----:B------:R-:W2:Y:S01]  /*3f80*/  MUFU.EX2 R61, R61 ;  /* 0x0000003d003d7308 */ /* 0x000ea20000000800 */
[----:B-1----:R-:W-:-:S01]  /*3f90*/  FADD.FTZ R3, R57, R6 ;  /* 0x0000000639037221 */ /* 0x002fc20000010000 */
[----:B------:R-:W-:Y:S01]  /*3fa0*/  FADD.FTZ R6, R62, R7 ;  /* 0x000000073e067221 */ /* 0x000fe20000010000 */
[----:B------:R-:W-:-:S03]  /*3fb0*/  F2FP.SATFINITE.E4M3.F32.PACK_AB_MERGE_C R62, R63, R62, RZ ;  /* 0x0000003e3f3e723e */ /* 0x000fc600048070ff */
[----:B------:R-:W-:Y:S01]  /*3fc0*/  FADD.FTZ R63, R63, R6 ;  /* 0x000000063f3f7221 */ /* 0x000fe20000010000 */
[----:B------:R-:W-:Y:S01]  /*3fd0*/  F2FP.SATFINITE.E4M3.F32.PACK_AB_MERGE_C R221, R25, R24, R62 ;  /* 0x0000001819dd723e */ /* 0x000fe2000480703e */
        /* <DEDUP_REMOVED lines=8> */
[C---:B--2---:R-:W-:Y:S01]  /*4060*/  F2FP.SATFINITE.E4M3.F32.PACK_AB_MERGE_C R60, R61.reuse, R60, RZ ;  /* 0x0000003c3d3c723e */ /* 0x044fe200048070ff */
[----:B------:R-:W-:Y:S01]  /*4070*/  FADD.FTZ R61, R61, R4 ;  /* 0x000000043d3d7221 */ /* 0x000fe20000010000 */
[----:B------:R-:W-:-:S01]  /*4080*/  FADD.FTZ R6, R70, R5 ;  /* 0x0000000546067221 */ /* 0x000fc20000010000 */
[----:B------:R-:W-:Y:S01]  /*4090*/  F2FP.SATFINITE.E4M3.F32.PACK_AB_MERGE_C R70, R71, R70, RZ ;  /* 0x000000464746723e */ /* 0x000fe200048070ff */
[----:B------:R-:W-:Y:S01]  /*40a0*/  IMAD.MOV.U32 R24, RZ, RZ, R151 ;  /* 0x000000ffff187224 */ /* 0x000fe200078e0097 */
[----:B------:R-:W-:Y:S01]  /*40b0*/  F2FP.SATFINITE.E4M3.F32.PACK_AB_MERGE_C R220, R57, R56, R60 ;  /* 0x0000003839dc723e */ /* 0x000fe2000480703c */
[----:B------:R-:W-:-:S01]  /*40c0*/  FADD.FTZ R71, R71, R6 ;  /* 0x0000000647477221 */ /* 0x000fc20000010000 */
[----:B------:R-:W2:Y:S01]  /*40d0*/  MUFU.EX2 R68, R68 ;  /* 0x0000004400447308 */ /* 0x000ea20000000800 */
[----:B-1----:R-:W-:-:S01]  /*40e0*/  FADD.FTZ R4, R64, R61 ;  /* 0x0000003d40047221 */ /* 0x002fc20000010000 */
[----:B------:R-:W-:Y:S01]  /*40f0*/  F2FP.SATFINITE.E4M3.F32.PACK_AB_MERGE_C R223, R27, R26, R70 ;  /* 0x0000001a1bdf723e */ /* 0x000fe20004807046 */
[----:B------:R-:W-:-:S02]  /*4100*/  IMAD.MOV.U32 R70, RZ, RZ, R151 ;  /* 0x000000ffff467224 */ /* 0x000fc400078e0097 */
[--C-:B------:R-:W-:Y:S02]  /*4110*/  IMAD.MOV.U32 R61, RZ, RZ, R151.reuse ;  /* 0x000000ffff3d7224 */ /* 0x100fe400078e0097 */
        /* <DEDUP_REMOVED lines=8> */
[----:B------:R-:W-:Y:S01]  /*41a0*/  F2FP.SATFINITE.E4M3.F32.PACK_AB_MERGE_C R3, R32, R47, RZ ;  /* 0x0000002f2003723e */ /* 0x000fe200048070ff */
[----:B------:R-:W-:-:S05]  /*41b0*/  IMAD.MOV.U32 R26, RZ, RZ, R151 ;  /* 0x000000ffff1a7224 */ /* 0x000fca00078e0097 */
[----:B------:R-:W2:Y:S01]  /*41c0*/  MUFU.EX2 R72, R72 ;  /* 0x0000004800487308 */ /* 0x000ea20000000800 */
[C---:B-1----:R-:W-:Y:S01]  /*41d0*/  F2FP.SATFINITE.E4M3.F32.PACK_AB_MERGE_C R68, R69.reuse, R68, RZ ;  /* 0x000000444544723e */ /* 0x042fe200048070ff */
[----:B------:R-:W-:-:S03]  /*41e0*/  FADD.FTZ R69, R69, R4 ;  /* 0x0000000445457221 */ /* 0x000fc60000010000 */
[----:B------:R-:W-:Y:S01]  /*41f0*/  F2FP.SATFINITE.E4M3.F32.PACK_AB_MERGE_C R222, R65, R64, R68 ;  /* 0x0000004041de723e */ /* 0x000fe20004807044 */
[----:B------:R-:W-:Y:S02]  /*4200*/  IMAD.MOV.U32 R68, RZ, RZ, R151 ;  /* 0x000000ffff447224 */ /* 0x000fe400078e0097 */
[----:B------:R-:W1:Y:S01]  /*4210*/  MUFU.EX2 R75, R75 ;  /* 0x0000004b004b7308 */ /* 0x000e620000000800 */
[----:B---3--:R-:W-:-:S01]  /*4220*/  FADD.FTZ R6, R74, R71 ;  /* 0x000000474a067221 */ /* 0x008fc20000010000 */
[--C-:B------:R-:W-:Y:S02]  /*4230*/  IMAD.MOV.U32 R71, RZ, RZ, R151.reuse ;  /* 0x000000ffff477224 */ /* 0x100fe400078e0097 */
[--C-:B------:R-:W-:Y:S02]  /*4240*/  IMAD.MOV.U32 R65, RZ, RZ, R151.reuse ;  /* 0x000000ffff417224 */ /* 0x100fe400078e0097 */
[----:B------:R-:W-:Y:S02]  /*4250*/  IMAD.MOV.U32 R64, RZ, RZ, R151 ;  /* 0x000000ffff407224 */ /* 0x000fe400078e0097 */
[----:B------:R-:W3:Y:S01]  /*4260*/  MUFU.EX2 R73, R73 ;  /* 0x0000004900497308 */ /* 0x000ee20000000800 */
[----:B--2---:R-:W-:-:S01]  /*4270*/  FADD.FTZ R4, R72, R69 ;  /* 0x0000004548047221 */ /* 0x004fc20000010000 */
[----:B------:R-:W-:-:S06]  /*4280*/  IMAD.MOV.U32 R69, RZ, RZ, R151 ;  /* 0x000000ffff457224 */ /* 0x000fcc00078e0097 */
[----:B------:R-:W2:Y:S01]  /*4290*/  MUFU.EX2 R76, R76 ;  /* 0x0000004c004c7308 */ /* 0x000ea20000000800 */
[C---:B-1----:R-:W-:Y:S01]  /*42a0*/  F2FP.SATFINITE.E4M3.F32.PACK_AB_MERGE_C R217, R75.reuse, R74, R3 ;  /* 0x0000004a4bd9723e */ /* 0x042fe20004807003 */
[----:B------:R-:W-:Y:S01]  /*42b0*/  FADD.FTZ R6, R75, R6 ;  /* 0x000000064b067221 */ /* 0x000fe20000010000 */
[--C-:B------:R-:W-:Y:S02]  /*42c0*/  IMAD.MOV.U32 R75, RZ, RZ, R151.reuse ;  /* 0x000000ffff4b7224 */ /* 0x100fe400078e0097 */
[----:B------:R-:W-:Y:S02]  /*42d0*/  IMAD.MOV.U32 R74, RZ, RZ, R151 ;  /* 0x000000ffff4a7224 */ /* 0x000fe400078e0097 */
[----:B------:R-:W-:-:S01]  /*42e0*/  FADD.FTZ R47, R47, R6 ;  /* 0x000000062f2f7221 */ /* 0x000fc20000010000 */
[----:B------:R-:W1:Y:S01]  /*42f0*/  MUFU.EX2 R77, R77 ;  /* 0x0000004d004d7308 */ /* 0x000e620000000800 */
[----:B---3--:R-:W-:-:S02]  /*4300*/  FADD.FTZ R3, R73, R4 ;  /* 0x0000000449037221 */ /* 0x008fc40000010000 */
[----:B------:R-:W-:Y:S01]  /*4310*/  FADD.FTZ R47, R32, R47 ;  /* 0x0000002f202f7221 */ /* 0x000fe20000010000 */
[----:B------:R-:W-:-:S04]  /*4320*/  IMAD.MOV.U32 R32, RZ, RZ, R151 ;  /* 0x000000ffff207224 */ /* 0x000fc800078e0097 */
[----:B------:R-:W-:Y:S01]  /*4330*/  MUFU.EX2 R29, R29 ;  /* 0x0000001d001d7308 */ /* 0x000fe20000000800 */
[----:B--2---:R-:W-:-:S07]  /*4340*/  FADD.FTZ R4, R76, R3 ;  /* 0x000000034c047221 */ /* 0x004fce0000010000 */
[----:B------:R2:W3:Y:S01]  /*4350*/  MUFU.EX2 R30, R87 ;  /* 0x00000057001e7308 */ /* 0x0004e20000000800 */
[C---:B-1----:R-:W-:Y:S01]  /*4360*/  F2FP.SATFINITE.E4M3.F32.PACK_AB_MERGE_C R76, R77.reuse, R76, RZ ;  /* 0x0000004c4d4c723e */ /* 0x042fe200048070ff */
[----:B------:R-:W-:-:S03]  /*4370*/  FADD.FTZ R77, R77, R4 ;  /* 0x000000044d4d7221 */ /* 0x000fc60000010000 */
[----:B------:R-:W-:Y:S01]  /*4380*/  F2FP.SATFINITE.E4M3.F32.PACK_AB_MERGE_C R216, R73, R72, R76 ;  /* 0x0000004849d8723e */ /* 0x000fe2000480704c */
[--C-:B------:R-:W-:Y:S02]  /*4390*/  IMAD.MOV.U32 R76, RZ, RZ, R151.reuse ;  /* 0x000000ffff4c7224 */ /* 0x100fe400078e0097 */
[----:B------:R-:W1:Y:S01]  /*43a0*/  MUFU.EX2 R28, R28 ;  /* 0x0000001c001c7308 */ /* 0x000e620000000800 */
[--C-:B--2---:R-:W-:Y:S02]  /*43b0*/  IMAD.MOV.U32 R87, RZ, RZ, R151.reuse ;  /* 0x000000ffff577224 */ /* 0x104fe400078e0097 */
[--C-:B------:R-:W-:Y:S02]  /*43c0*/  IMAD.MOV.U32 R73, RZ, RZ, R151.reuse ;  /* 0x000000ffff497224 */ /* 0x100fe400078e0097 */
[----:B------:R-:W-:-:S03]  /*43d0*/  IMAD.MOV.U32 R72, RZ, RZ, R151 ;  /* 0x000000ffff487224 */ /* 0x000fc600078e0097 */
[----:B------:R-:W2:Y:S01]  /*43e0*/  MUFU.EX2 R80, R80 ;  /* 0x0000005000507308 */ /* 0x000ea20000000800 */
[----:B---3--:R-:W-:-:S07]  /*43f0*/  F2FP.SATFINITE.E4M3.F32.PACK_AB_MERGE_C R3, R30, R29, RZ ;  /* 0x0000001d1e03723e */ /* 0x008fce00048070ff */
[----:B------:R-:W3:Y:S01]  /*4400*/  MUFU.EX2 R31, R31 ;  /* 0x0000001f001f7308 */ /* 0x000ee20000000800 */
[----:B-1----:R-:W-:-:S01]  /*4410*/  FADD.FTZ R6, R28, R47 ;  /* 0x0000002f1c067221 */ /* 0x002fc20000010000 */
[----:B------:R-:W-:-:S06]  /*4420*/  IMAD.MOV.U32 R47, RZ, RZ, R151 ;  /* 0x000000ffff2f7224 */ /* 0x000fcc00078e0097 */
[----:B------:R-:W1:Y:S01]  /*4430*/  MUFU.EX2 R81, R81 ;  /* 0x0000005100517308 */ /* 0x000e620000000800 */
[----:B--2---:R-:W-:-:S01]  /*4440*/  FADD.FTZ R4, R80, R77 ;  /* 0x0000004d50047221 */ /* 0x004fc20000010000 */
[----:B------:R-:W-:-:S06]  /*4450*/  IMAD.MOV.U32 R77, RZ, RZ, R151 ;  /* 0x000000ffff4d7224 */ /* 0x000fcc00078e0097 */
[----:B------:R-:W2:Y:S01]  /*4460*/  MUFU.EX2 R84, R84 ;  /* 0x0000005400547308 */ /* 0x000ea20000000800 */
[C---:B---3--:R-:W-:Y:S01]  /*4470*/  F2FP.SATFINITE.E4M3.F32.PACK_AB_MERGE_C R219, R31.reuse, R28, R3 ;  /* 0x0000001c1fdb723e */ /* 0x048fe20004807003 */
[----:B------:R-:W-:Y:S01]  /*4480*/  FADD.FTZ R6, R31, R6 ;  /* 0x000000061f067221 */ /* 0x000fe20000010000 */
[--C-:B------:R-:W-:Y:S02]  /*4490*/  IMAD.MOV.U32 R31, RZ, RZ, R151.reuse ;  /* 0x000000ffff1f7224 */ /* 0x100fe400078e0097 */
[----:B------:R-:W-:Y:S02]  /*44a0*/  IMAD.MOV.U32 R28, RZ, RZ, R151 ;  /* 0x000000ffff1c7224 */ /* 0x000fe400078e0097 */
[----:B------:R-:W-:-:S01]  /*44b0*/  FADD.FTZ R29, R29, R6 ;  /* 0x000000061d1d7221 */ /* 0x000fc20000010000 */
[----:B------:R-:W3:Y:S01]  /*44c0*/  MUFU.EX2 R43, R43 ;  /* 0x0000002b002b7308 */ /* 0x000ee20000000800 */
[----:B-1----:R-:W-:-:S04]  /*44d0*/  FADD.FTZ R3, R81, R4 ;  /* 0x0000000451037221 */ /* 0x002fc80000010000 */
[----:B--2---:R-:W-:Y:S01]  /*44e0*/  FADD.FTZ R4, R84, R3 ;  /* 0x0000000354047221 */ /* 0x004fe20000010000 */
[----:B------:R-:W-:-:S01]  /*44f0*/  FADD.FTZ R3, R30, R29 ;  /* 0x0000001d1e037221 */ /* 0x000fc20000010000 */
[--C-:B------:R-:W-:Y:S02]  /*4500*/  IMAD.MOV.U32 R30, RZ, RZ, R151.reuse ;  /* 0x000000ffff1e7224 */ /* 0x100fe400078e0097 */
[----:B------:R-:W-:Y:S01]  /*4510*/  IMAD.MOV.U32 R29, RZ, RZ, R151 ;  /* 0x000000ffff1d7224 */ /* 0x000fe200078e0097 */
[C---:B---3--:R-:W-:Y:S01]  /*4520*/  F2FP.SATFINITE.E4M3.F32.PACK_AB_MERGE_C R5, R43.reuse, R84, RZ ;  /* 0x000000542b05723e */ /* 0x048fe200048070ff */
        /* <DEDUP_REMOVED lines=73> */
[----:B------:R-:W-:Y:S01]  /*49c0*/  UMOV UR6, UR45 ;  /* 0x0000002d00067c82 */ /* 0x000fe20008000000 */
[----:B------:R-:W-:Y:S01]  /*49d0*/  UMOV UR45, UR36 ;  /* 0x00000024002d7c82 */ /* 0x000fe20008000000 */
[----:B------:R-:W-:Y:S01]  /*49e0*/  ULDC UR58, c[0x0][0x2e0] ;  /* 0x0000b800003a7ab9 */ /* 0x000fe20000000800 */
[----:B------:R-:W-:Y:S01]  /*49f0*/  ULDC UR55, c[0x0][0x288] ;  /* 0x0000a20000377ab9 */ /* 0x000fe20000000800 */
[----:B------:R-:W-:Y:S01]  /*4a00*/  ULDC UR59, c[0x0][0x404] ;  /* 0x00010100003b7ab9 */ /* 0x000fe20000000800 */
[----:B------:R-:W-:-:S05]  /*4a10*/  ULDC.64 UR40, c[0x0][0x3f8] ;  /* 0x0000fe0000287ab9 */ /* 0x000fca0000000a00 */
.L_x_1861:
[----:B------:R-:W-:Y:S01]  /*4a20*/  ISETP.NE.AND P3, PT, RZ, UR52, PT ;  /* 0x00000034ff007c0c */ /* 0x000fe2000bf65270 */
[----:B------:R-:W-:-:S04]  /*4a30*/  UISETP.NE.AND UP0, UPT, UR37, 0x1, UPT ;  /* 0x000000012500788c */ /* 0x000fc8000bf05270 */
[----:B------:R-:W-:-:S04]  /*4a40*/  USEL UR36, URZ, 0x1, UP0 ;  /* 0x000000013f247887 */ /* 0x000fc80008000000 */
[----:B------:R-:W-:-:S04]  /*4a50*/  ULOP3.LUT UR36, UR45, UR36, URZ, 0x3c, !UPT ;  /* 0x000000242d247292 */ /* 0x000fc8000f8e3c3f */
[----:B------:R-:W-:Y:S08]  /*4a60*/  @P3 BRA `(.L_x_1852) ;  /* 0x0000000000383947 */ /* 0x000ff00003800000 */
[----:B------:R-:W-:Y:S05]  /*4a70*/  @!P0 BRA `(.L_x_1853) ;  /* 0x0000000000048947 */ /* 0x000fea0003800000 */
[----:B------:R-:W-:Y:S01]  /*4a80*/  BPT.TRAP 0x1 ;  /* 0x000000040000795c */ /* 0x000fe20000300000 */
.L_x_1853:
        /* <DEDUP_REMOVED lines=9> */
.L_x_1854:
[----:B--2---:R-:W-:Y:S05]  /*4b20*/  @P2 BRA `(.L_x_1852) ;  /* 0x0000000000082947 */ /* 0x004fea0003800000 */
[----:B------:R-:W2:Y:S02]  /*4b30*/  SYNCS.PHASECHK.TRANS64.TRYWAIT P2, [UR7+0x38830], R0 ;  /* 0x03883000ff0075a7 */ /* 0x000ea40008040147 */
[----:B--2---:R-:W-:Y:S05]  /*4b40*/  @!P2 BRA `(.L_x_1855) ;  /* 0x000000c40028a947 */ /* 0x004fea0003800000 */
.L_x_1852:
[----:B------:R-:W3:Y:S01]  /*4b50*/  S2R R2, SR_TID.X ;  /* 0x0000000000027919 */ /* 0x000ee20000002100 */
        /* <DEDUP_REMOVED lines=11> */
[----:B------:R-:W-:Y:S02]  /*4c10*/  UMOV UR48, UR4 ;  /* 0x0000000400307c82 */ /* 0x000fe40008000000 */
[----:B------:R-:W-:Y:S02]  /*4c20*/  UIADD3 UR30, UR34, 0x2, URZ ;  /* 0x00000002221e7890 */ /* 0x000fe4000fffe03f */
[----:B------:R-:W-:Y:S02]  /*4c30*/  UIADD3 UR26, UR34, 0x4, URZ ;  /* 0x00000004221a7890 */ /* 0x000fe4000fffe03f */
[----:B------:R-:W-:Y:S02]  /*4c40*/  UIADD3 UR22, UR34, 0x6, URZ ;  /* 0x0000000622167890 */ /* 0x000fe4000fffe03f */
[----:B------:R-:W-:-:S02]  /*4c50*/  UIADD3 UR18, UR34, 0x400, URZ ;  /* 0x0000040022127890 */ /* 0x000fc4000fffe03f */
[----:B------:R-:W-:Y:S02]  /*4c60*/  UIADD3 UR14, UR34, 0x402, URZ ;  /* 0x00000402220e7890 */ /* 0x000fe4000fffe03f */
[----:B------:R-:W-:Y:S02]  /*4c70*/  UIADD3 UR10, UR34, 0x404, URZ ;  /* 0x00000404220a7890 */ /* 0x000fe4000fffe03f */
[----:B------:R-:W-:Y:S01]  /*4c80*/  UIADD3 UR50, UR34, 0x406, URZ ;  /* 0x0000040622327890 */ /* 0x000fe2000fffe03f */
[----:B------:R-:W-:Y:S01]  /*4c90*/  UMOV UR49, UR5 ;  /* 0x0000000500317c82 */ /* 0x000fe20008000000 */
[----:B---3--:R-:W-:Y:S01]  /*4ca0*/  SHF.R.U32.HI R2, RZ, 0x7, R2 ;  /* 0x00000007ff027819 */ /* 0x008fe20000011602 */
[----:B------:R-:W-:-:S04]  /*4cb0*/  UMOV UR51, 0x40000040 ;  /* 0x4000004000337882 */ /* 0x000fc80000000000 */
[----:B-12---:R-:W-:-:S05]  /*4cc0*/  VIADD R0, R2, 0x8 ;  /* 0x0000000802007836 */ /* 0x006fca0000000000 */
[----:B------:R1:W-:Y:S06]  /*4cd0*/  BAR.SYNC.DEFER_BLOCKING R0, 0x100 ;  /* 0x000400000000751d */ /* 0x0003ec0000010000 */
        /* <DEDUP_REMOVED lines=27> */
.L_x_1857:
[----:B------:R-:W-:Y:S01]  /*4e90*/  ULEA UR10, UR37, UR38, 0x3 ;  /* 0x00000026250a7291 */ /* 0x000fe2000f8e183f */
[----:B------:R-:W-:-:S05]  /*4ea0*/  IMAD.U32 R0, RZ, RZ, UR45 ;  /* 0x0000002dff007e24 */ /* 0x000fca000f8e00ff */
[----:B------:R-:W-:-:S04]  /*4eb0*/  SHF.L.U32 R0, R0, 0x1f, RZ ;  /* 0x0000001f00007819 */ /* 0x000fc800000006ff */
[----:B------:R1:W2:Y:S01]  /*4ec0*/  SYNCS.PHASECHK.TRANS64.TRYWAIT P2, [UR10+0x38850], R0 ;  /* 0x03885000ff0075a7 */ /* 0x0002a2000804014a */
[----:B------:R-:W-:Y:S05]  /*4ed0*/  @!P0 BRA `(.L_x_1858) ;  /* 0x0000000000048947 */ /* 0x000fea0003800000 */
[----:B------:R-:W-:Y:S01]  /*4ee0*/  BPT.TRAP 0x1 ;  /* 0x000000040000795c */ /* 0x000fe20000300000 */
.L_x_1858:
[----:B--2---:R-:W-:Y:S05]  /*4ef0*/  @P2 BRA `(.L_x_1856) ;  /* 0x0000000000082947 */ /* 0x004fea0003800000 */
[----:B------:R-:W2:Y:S02]  /*4f00*/  SYNCS.PHASECHK.TRANS64.TRYWAIT P2, [UR10+0x38850], R0 ;  /* 0x03885000ff0075a7 */ /* 0x000ea4000804014a */
[----:B--2---:R-:W-:Y:S05]  /*4f10*/  @!P2 BRA `(.L_x_1859) ;  /* 0x000000c0004ca947 */ /* 0x004fea0003800000 */
.L_x_1856:
[----:B------:R-:W-:Y:S01]  /*4f20*/  UIADD3 UR10, UR38, 0x400, URZ ;  /* 0x00000400260a7890 */ /* 0x000fe2000fffe03f */
[----:B------:R-:W-:Y:S01]  /*4f30*/  WARPGROUP.ARRIVE ;  /* 0x00000000000079c5 */ /* 0x000fe20000000000 */
[----:B------:R-:W-:Y:S01]  /*4f40*/  UMOV UR11, 0x40000040 ;  /* 0x40000040000b7882 */ /* 0x000fe20000000000 */
[----:B------:R-:W-:Y:S01]  /*4f50*/  UISETP.NE.U32.AND UP0, UPT, UR40, URZ, UPT ;  /* 0x0000003f2800728c */ /* 0x000fe2000bf05070 */
[----:B--2---:R-:W-:Y:S01]  /*4f60*/  IMAD.MOV.U32 R7, RZ, RZ, -0x2 ;  /* 0xfffffffeff077424 */ /* 0x004fe200078e00ff */
[----:B------:R-:W-:Y:S02]  /*4f70*/  USHF.R.U32.HI UR10, URZ, 0x4, UR10 ;  /* 0x000000043f0a7899 */ /* 0x000fe4000801160a */
[----:B------:R-:W-:Y:S02]  /*4f80*/  UISETP.NE.AND.EX UP0, UPT, UR41, URZ, UPT, UP0 ;  /* 0x0000003f2900728c */ /* 0x000fe4000bf05300 */
[----:B------:R-:W-:-:S04]  /*4f90*/  ULOP3.LUT UR10, UR10, 0x3fff, URZ, 0xc0, !UPT ;  /* 0x00003fff0a0a7892 */ /* 0x000fc8000f8ec03f */
[----:B------:R-:W-:-:S04]  /*4fa0*/  ULOP3.LUT UR10, UR10, 0x10000, URZ, 0xfc, !UPT ;  /* 0x000100000a0a7892 */ /* 0x000fc8000f8efc3f */
[----:B------:R-:W-:-:S07]  /*4fb0*/  ULEA UR14, UR37, UR10, 0xb ;  /* 0x0000000a250e7291 */ /* 0x000fce000f8e583f */
[----:B------:R-:W-:Y:S02]  /*4fc0*/  UMOV UR10, UR14 ;  /* 0x0000000e000a7c82 */ /* 0x000fe40008000000 */
[----:B------:R-:W-:Y:S01]  /*4fd0*/  QGMMA.64x256x32.F32.E4M3.E4M3 R24, R228, gdesc[UR8], R24, gsb0 ;  /* 0x03e00008e4187df3 */ /* 0x000fe20008000818 */
[----:B------:R-:W-:Y:S01]  /*4fe0*/  UMOV UR10, 0xffffff80 ;  /* 0xffffff80000a7882 */ /* 0x000fe20000000000 */
[----:B------:R-:W-:Y:S02]  /*4ff0*/  USEL UR11, UR59, 0x1, UP0 ;  /* 0x000000013b0b7887 */ /* 0x000fe40008000000 */
[----:B------:R-:W-:-:S04]  /*5000*/  UIMAD UR10, UR6, UR10, 0x1 ;  /* 0x00000001060a74a4 */ /* 0x000fc8000f8e020a */
[----:B------:R-:W-:-:S04]  /*5010*/  UIADD3 UR10, UR42, UR10, URZ ;  /* 0x0000000a2a0a7290 */ /* 0x000fc8000fffe03f */
[----:B------:R-:W-:-:S04]  /*5020*/  UIMAD UR10, UR11, UR58, UR10 ;  /* 0x0000003a0b0a72a4 */ /* 0x000fc8000f8e020a */
[----:B------:R-:W-:Y:S02]  /*5030*/  UIADD3 UR11, UR10, -UR55, URZ ;  /* 0x800000370a0b7290 */ /* 0x000fe4000fffe03f */
[----:B------:R-:W-:-:S04]  /*5040*/  UIADD3 UR10, UR14, 0x2, URZ ;  /* 0x000000020e0a7890 */ /* 0x000fc8000fffe03f */
[----:B-1----:R-:W-:Y:S01]  /*5050*/  IMAD R0, R22, R7, UR11 ;  /* 0x0000000b16007e24 */ /* 0x002fe2000f8e0207 */
[----:B------:R-:W-:-:S03]  /*5060*/  UMOV UR11, 0x40000040 ;  /* 0x40000040000b7882 */ /* 0x000fc60000000000 */
[----:B------:R-:W-:-:S05]  /*5070*/  IMAD.IADD R0, R23, 0x1, R0 ;  /* 0x0000000117007824 */ /* 0x000fca00078e0200 */
[C---:B------:R-:W-:Y:S02]  /*5080*/  ISETP.GT.AND P2, PT, R0.reuse, RZ, PT ;  /* 0x000000ff0000720c */ /* 0x040fe40003f44270 */
[----:B------:R-:W-:Y:S02]  /*5090*/  ISETP.GT.AND P3, PT, R0, 0x1, PT ;  /* 0x000000010000780c */ /* 0x000fe40003f64270 */
[----:B------:R-:W-:Y:S02]  /*50a0*/  FSEL R152, R152, -INF , P2 ;  /* 0xff80000098987808 */ /* 0x000fe40001000000 */
[----:B------:R-:W-:Y:S02]  /*50b0*/  ISETP.GT.AND P2, PT, R0, 0x8, PT ;  /* 0x000000080000780c */ /* 0x000fe40003f44270 */
[----:B------:R-:W-:Y:S02]  /*50c0*/  FSEL R153, R153, -INF , P3 ;  /* 0xff80000099997808 */ /* 0x000fe40001800000 */
[----:B------:R-:W-:-:S02]  /*50d0*/  FMNMX.FTZ R2, R152, R5, !PT ;  /* 0x0000000598027209 */ /* 0x000fc40007810000 */
[----:B------:R-:W-:Y:S02]  /*50e0*/  ISETP.GT.AND P3, PT, R0, 0x9, PT ;  /* 0x000000090000780c */ /* 0x000fe40003f64270 */
[----:B------:R-:W-:Y:S02]  /*50f0*/  FSEL R156, R156, -INF , P2 ;  /* 0xff8000009c9c7808 */ /* 0x000fe40001000000 */
[----:B------:R-:W-:Y:S02]  /*5100*/  FMNMX.FTZ R7, R153, R2, !PT ;  /* 0x0000000299077209 */ /* 0x000fe40007810000 */
        /* <DEDUP_REMOVED lines=81> */
[C---:B------:R-:W-:Y:S01]  /*5620*/  ISETP.GT.AND P3, PT, R0.reuse, 0x79, PT ;  /* 0x000000790000780c */ /* 0x040fe20003f64270 */
[----:B------:R-:W-:Y:S01]  /*5630*/  VIADD R0, R0, 0x8 ;  /* 0x0000000800007836 */ /* 0x000fe20000000000 */
[----:B------:R-:W-:Y:S02]  /*5640*/  FSEL R212, R212, -INF , P2 ;  /* 0xff800000d4d47808 */ /* 0x000fe40001000000 */
[----:B------:R-:W-:Y:S02]  /*5650*/  FMNMX.FTZ R7, R209, R2, !PT ;  /* 0x00000002d1077209 */ /* 0x000fe40007810000 */
[----:B------:R-:W-:Y:S02]  /*5660*/  FSEL R8, R213, -INF , P3 ;  /* 0xff800000d5087808 */ /* 0x000fe40001800000 */
[----:B------:R-:W-:Y:S02]  /*5670*/  FMNMX.FTZ R7, R212, R7, !PT ;  /* 0x00000007d4077209 */ /* 0x000fe40007810000 */
[----:B------:R-:W-:-:S02]  /*5680*/  ISETP.GT.AND P3, PT, R0, RZ, PT ;  /* 0x000000ff0000720c */ /* 0x000fc40003f64270 */
[----:B------:R-:W-:Y:S02]  /*5690*/  FMNMX.FTZ R10, R8, R7, !PT ;  /* 0x00000007080a7209 */ /* 0x000fe40007810000 */
[----:B------:R-:W-:Y:S02]  /*56a0*/  ISETP.GT.AND P4, PT, R0, 0x1, PT ;  /* 0x000000010000780c */ /* 0x000fe40003f84270 */
[----:B------:R-:W-:Y:S01]  /*56b0*/  FSEL R13, R154, -INF , P3 ;  /* 0xff8000009a0d7808 */ /* 0x000fe20001800000 */
[----:B------:R-:W1:Y:S01]  /*56c0*/  SHFL.BFLY PT, R7, R10, 0x2, 0x1f ;  /* 0x0c401f000a077f89 */ /* 0x000e6200000e0000 */
        /* <DEDUP_REMOVED lines=12> */
[----:B-1----:R-:W-:Y:S01]  /*5790*/  FMNMX.FTZ R11, R10, R7, !PT ;  /* 0x000000070a0b7209 */ /* 0x002fe20007810000 */
[----:B------:R-:W-:Y:S01]  /*57a0*/  IMAD.U32 R7, RZ, RZ, UR39 ;  /* 0x00000027ff077e24 */ /* 0x000fe2000f8e00ff */
[----:B------:R-:W-:Y:S02]  /*57b0*/  ISETP.GT.AND P3, PT, R0, 0x18, PT ;  /* 0x000000180000780c */ /* 0x000fe40003f64270 */
[----:B------:R-:W-:Y:S01]  /*57c0*/  FSEL R163, R163, -INF , P4 ;  /* 0xff800000a3a37808 */ /* 0x000fe20002000000 */
[----:B------:R-:W1:Y:S01]  /*57d0*/  SHFL.BFLY PT, R2, R11, 0x1, 0x1f ;  /* 0x0c201f000b027f89 */ /* 0x000e6200000e0000 */
[----:B------:R-:W-:-:S02]  /*57e0*/  FMNMX.FTZ R20, R162, R21, !PT ;  /* 0x00000015a2147209 */ /* 0x000fc40007810000 */
[----:B------:R-:W-:Y:S02]  /*57f0*/  ISETP.GT.AND P4, PT, R0, 0x19, PT ;  /* 0x000000190000780c */ /* 0x000fe40003f84270 */
[----:B------:R-:W-:Y:S02]  /*5800*/  FSEL R166, R166, -INF , P3 ;  /* 0xff800000a6a67808 */ /* 0x000fe40001800000 */
[----:B------:R-:W-:Y:S02]  /*5810*/  FMNMX.FTZ R21, R163, R20, !PT ;  /* 0x00000014a3157209 */ /* 0x000fe40007810000 */
[C---:B------:R-:W-:Y:S02]  /*5820*/  ISETP.GT.AND P3, PT, R0.reuse, 0x20, PT ;  /* 0x000000200000780c */ /* 0x040fe40003f64270 */
[----:B------:R-:W-:Y:S01]  /*5830*/  FSEL R167, R167, -INF , P4 ;  /* 0xff800000a7a77808 */ /* 0x000fe20002000000 */
[----:B------:R-:W-:Y:S02]  /*5840*/  WARPGROUP.DEPBAR.LE gsb0, 0x0 ;  /* 0x00008000000079c5 */ /* 0x000fe40000010000 */
[----:B------:R-:W-:Y:S01]  /*5850*/  WARPGROUP.ARRIVE ;  /* 0x00000000000079c5 */ /* 0x000fe20000000000 */
[----:B------:R-:W-:-:S05]  /*5860*/  ISETP.GT.AND P4, PT, R0, 0x21, PT ;  /* 0x000000210000780c */ /* 0x000fca0003f84270 */
[----:B------:R-:W2:Y:S01]  /*5870*/  S2R R231, SR_TID.X ;  /* 0x0000000000e77919 */ /* 0x000ea20000002100 */
[----:B------:R-:W-:Y:S02]  /*5880*/  FSEL R170, R170, -INF , P3 ;  /* 0xff800000aaaa7808 */ /* 0x000fe40001800000 */
[C---:B------:R-:W-:Y:S01]  /*5890*/  ISETP.GT.AND P3, PT, R0.reuse, 0x28, PT ;  /* 0x000000280000780c */ /* 0x040fe20003f64270 */
[----:B------:R-:W-:Y:S01]  /*58a0*/  QGMMA.64x256x32.F32.E4M3.E4M3 R24, R224, gdesc[UR8], R24, gsb0 ;  /* 0x03e00008e0187df3 */ /* 0x000fe20008000818 */
[----:B------:R-:W-:Y:S01]  /*58b0*/  UIADD3 UR10, UR14, 0x4, URZ ;  /* 0x000000040e0a7890 */ /* 0x000fe2000fffe03f */
[----:B------:R-:W-:Y:S01]  /*58c0*/  FSEL R171, R171, -INF , P4 ;  /* 0xff800000abab7808 */ /* 0x000fe20002000000 */
[----:B------:R-:W-:Y:S01]  /*58d0*/  UMOV UR11, 0x40000040 ;  /* 0x40000040000b7882 */ /* 0x000fe20000000000 */
[----:B-1----:R-:W-:Y:S02]  /*58e0*/  FMNMX.FTZ R2, R11, R2, !PT ;  /* 0x000000020b027209 */ /* 0x002fe40007810000 */
[----:B------:R-:W-:-:S02]  /*58f0*/  ISETP.GT.AND P4, PT, R0, 0x29, PT ;  /* 0x000000290000780c */ /* 0x000fc40003f84270 */
[C---:B------:R-:W-:Y:S01]  /*5900*/  FSETP.NEU.FTZ.AND P2, PT, R2.reuse, -INF , PT ;  /* 0xff8000000200780b */ /* 0x040fe20003f5d000 */
[----:B------:R-:W-:-:S01]  /*5910*/  FFMA.FTZ R7, R2, R7, -8 ;  /* 0xc100000002077423 */ /* 0x000fc20000010007 */
[----:B------:R-:W-:Y:S02]  /*5920*/  FSEL R174, R174, -INF , P3 ;  /* 0xff800000aeae7808 */ /* 0x000fe40001800000 */
[C---:B------:R-:W-:Y:S02]  /*5930*/  ISETP.GT.AND P3, PT, R0.reuse, 0x30, PT ;  /* 0x000000300000780c */ /* 0x040fe40003f64270 */
[----:B------:R-:W-:Y:S02]  /*5940*/  FSEL R7, R7, RZ, P2 ;  /* 0x000000ff07077208 */ /* 0x000fe40001000000 */
[----:B------:R-:W-:Y:S02]  /*5950*/  FSEL R175, R175, -INF , P4 ;  /* 0xff800000afaf7808 */ /* 0x000fe40002000000 */
[----:B------:R-:W-:Y:S01]  /*5960*/  ISETP.GT.AND P4, PT, R0, 0x31, PT ;  /* 0x000000310000780c */ /* 0x000fe20003f84270 */
[----:B------:R-:W-:-:S01]  /*5970*/  FFMA.FTZ R9, R152, UR39, -R7 ;  /* 0x0000002798097c23 */ /* 0x000fc20008010807 */
[--C-:B------:R-:W-:Y:S01]  /*5980*/  FFMA.FTZ R153, R153, UR39, -R7.reuse ;  /* 0x0000002799997c23 */ /* 0x100fe20008010807 */
[----:B------:R-:W-:Y:S01]  /*5990*/  FMNMX.FTZ R152, R166, R21, !PT ;  /* 0x00000015a6987209 */ /* 0x000fe20007810000 */
[--C-:B------:R-:W-:Y:S01]  /*59a0*/  FFMA.FTZ R12, R157, UR39, -R7.reuse ;  /* 0x000000279d0c7c23 */ /* 0x100fe20008010807 */
[----:B------:R-:W-:Y:S01]  /*59b0*/  FSEL R178, R178, -INF , P3 ;  /* 0xff800000b2b27808 */ /* 0x000fe20001800000 */
[----:B------:R1:W-:Y:S01]  /*59c0*/  MUFU.EX2 R10, R153 ;  /* 0x00000099000a7308 */ /* 0x0003e20000000800 */
[----:B------:R-:W-:Y:S01]  /*59d0*/  ISETP.GT.AND P3, PT, R0, 0x38, PT ;  /* 0x000000380000780c */ /* 0x000fe20003f64270 */
[--C-:B------:R-:W-:Y:S01]  /*59e0*/  FFMA.FTZ R11, R156, UR39, -R7.reuse ;  /* 0x000000279c0b7c23 */ /* 0x100fe20008010807 */
[----:B------:R-:W-:Y:S01]  /*59f0*/  FSEL R179, R179, -INF , P4 ;  /* 0xff800000b3b37808 */ /* 0x000fe20002000000 */
[--C-:B------:R-:W-:Y:S01]  /*5a00*/  FFMA.FTZ R15, R161, UR39, -R7.reuse ;  /* 0x00000027a10f7c23 */ /* 0x100fe20008010807 */
[----:B------:R-:W-:Y:S01]  /*5a10*/  ISETP.GT.AND P4, PT, R0, 0x39, PT ;  /* 0x000000390000780c */ /* 0x000fe20003f84270 */
[--C-:B------:R-:W-:Y:S01]  /*5a20*/  FFMA.FTZ R160, R160, UR39, -R7.reuse ;  /* 0x00000027a0a07c23 */ /* 0x100fe20008010807 */
[----:B------:R-:W-:Y:S01]  /*5a30*/  FSEL R182, R182, -INF , P3 ;  /* 0xff800000b6b67808 */ /* 0x000fe20001800000 */
[--C-:B------:R-:W-:Y:S01]  /*5a40*/  FFMA.FTZ R21, R165, UR39, -R7.reuse ;  /* 0x00000027a5157c23 */ /* 0x100fe20008010807 */
[----:B-1----:R-:W-:Y:S01]  /*5a50*/  FMNMX.FTZ R153, R167, R152, !PT ;  /* 0x00000098a7997209 */ /* 0x002fe20007810000 */
        /* <DEDUP_REMOVED lines=22> */
[----:B------:R-:W-:Y:S01]  /*5bc0*/  FFMA.FTZ R212, R212, UR39, -R7 ;  /* 0x00000027d4d47c23 */ /* 0x000fe20008010807 */
[----:B------:R-:W-:Y:S01]  /*5bd0*/  FMNMX.FTZ R157, R179, R154, !PT ;  /* 0x0000009ab39d7209 */ /* 0x000fe20007810000 */
[----:B------:R-:W-:Y:S01]  /*5be0*/  MUFU.EX2 R9, R9 ;  /* 0x0000000900097308 */ /* 0x000fe20000000800 */
[----:B------:R-:W-:-:S02]  /*5bf0*/  ISETP.GT.AND P4, PT, R0, 0x49, PT ;  /* 0x000000490000780c */ /* 0x000fc40003f84270 */
[----:B------:R-:W-:Y:S01]  /*5c00*/  FMNMX.FTZ R156, R182, R157, !PT ;  /* 0x0000009db69c7209 */ /* 0x000fe20007810000 */
[----:B------:R-:W-:-:S01]  /*5c10*/  FFMA.FTZ R157, R173, UR39, -R7 ;  /* 0x00000027ad9d7c23 */ /* 0x000fc20008010807 */
[----:B------:R-:W-:Y:S02]  /*5c20*/  FSEL R190, R190, -INF , P3 ;  /* 0xff800000bebe7808 */ /* 0x000fe40001800000 */
[----:B------:R-:W-:Y:S01]  /*5c30*/  FMNMX.FTZ R161, R183, R156, !PT ;  /* 0x0000009cb7a17209 */ /* 0x000fe20007810000 */
[----:B------:R1:W-:Y:S01]  /*5c40*/  MUFU.EX2 R154, R172 ;  /* 0x000000ac009a7308 */ /* 0x0003e20000000800 */
[----:B------:R-:W-:Y:S02]  /*5c50*/  ISETP.GT.AND P3, PT, R0, 0x50, PT ;  /* 0x000000500000780c */ /* 0x000fe40003f64270 */
[----:B------:R-:W-:Y:S02]  /*5c60*/  FMNMX.FTZ R156, R186, R161, !PT ;  /* 0x000000a1ba9c7209 */ /* 0x000fe40007810000 */
[----:B------:R-:W-:-:S02]  /*5c70*/  FSEL R191, R191, -INF , P4 ;  /* 0xff800000bfbf7808 */ /* 0x000fc40002000000 */
[----:B------:R-:W-:Y:S01]  /*5c80*/  FMNMX.FTZ R161, R187, R156, !PT ;  /* 0x0000009cbba17209 */ /* 0x000fe20007810000 */
[----:B------:R-:W-:Y:S01]  /*5c90*/  MUFU.EX2 R11, R11 ;  /* 0x0000000b000b7308 */ /* 0x000fe20000000800 */
[----:B------:R-:W-:Y:S01]  /*5ca0*/  ISETP.GT.AND P4, PT, R0, 0x51, PT ;  /* 0x000000510000780c */ /* 0x000fe20003f84270 */
[--C-:B-1----:R-:W-:Y:S01]  /*5cb0*/  FFMA.FTZ R172, R192, UR39, -R7.reuse ;  /* 0x00000027c0ac7c23 */ /* 0x102fe20008010807 */
[----:B------:R-:W-:Y:S01]  /*5cc0*/  FMNMX.FTZ R160, R190, R161, !PT ;  /* 0x000000a1bea07209 */ /* 0x000fe20007810000 */
[--C-:B------:R-:W-:Y:S01]  /*5cd0*/  FFMA.FTZ R161, R177, UR39, -R7.reuse ;  /* 0x00000027b1a17c23 */ /* 0x100fe20008010807 */
[----:B------:R-:W-:Y:S01]  /*5ce0*/  FSEL R194, R194, -INF , P3 ;  /* 0xff800000c2c27808 */ /* 0x000fe20001800000 */
[--C-:B------:R-:W-:Y:S01]  /*5cf0*/  FFMA.FTZ R177, R193, UR39, -R7.reuse ;  /* 0x00000027c1b17c23 */ /* 0x100fe20008010807 */
[----:B------:R-:W-:Y:S01]  /*5d00*/  FMNMX.FTZ R165, R191, R160, !PT ;  /* 0x000000a0bfa57209 */ /* 0x000fe20007810000 */
[----:B------:R1:W-:Y:S01]  /*5d10*/  MUFU.EX2 R156, R176 ;  /* 0x000000b0009c7308 */ /* 0x0003e20000000800 */
[----:B------:R-:W-:Y:S01]  /*5d20*/  ISETP.GT.AND P3, PT, R0, 0x58, PT ;  /* 0x000000580000780c */ /* 0x000fe20003f64270 */
[----:B------:R-:W-:Y:S01]  /*5d30*/  FFMA.FTZ R193, R209, UR39, -R7 ;  /* 0x00000027d1c17c23 */ /* 0x000fe20008010807 */
[----:B------:R-:W-:-:S02]  /*5d40*/  FSEL R195, R195, -INF , P4 ;  /* 0xff800000c3c37808 */ /* 0x000fc40002000000 */
[----:B------:R-:W-:Y:S02]  /*5d50*/  FMNMX.FTZ R160, R194, R165, !PT ;  /* 0x000000a5c2a07209 */ /* 0x000fe40007810000 */
[----:B------:R-:W-:Y:S01]  /*5d60*/  ISETP.GT.AND P4, PT, R0, 0x59, PT ;  /* 0x000000590000780c */ /* 0x000fe20003f84270 */
[----:B------:R-:W-:Y:S01]  /*5d70*/  MUFU.EX2 R12, R12 ;  /* 0x0000000c000c7308 */ /* 0x000fe20000000800 */
[----:B------:R-:W-:Y:S01]  /*5d80*/  FSEL R198, R198, -INF , P3 ;  /* 0xff800000c6c67808 */ /* 0x000fe20001800000 */
[--C-:B-1----:R-:W-:Y:S01]  /*5d90*/  FFMA.FTZ R176, R196, UR39, -R7.reuse ;  /* 0x00000027c4b07c23 */ /* 0x102fe20008010807 */
[----:B------:R-:W-:Y:S02]  /*5da0*/  FMNMX.FTZ R165, R195, R160, !PT ;  /* 0x000000a0c3a57209 */ /* 0x000fe40007810000 */
[----:B------:R-:W-:Y:S02]  /*5db0*/  ISETP.GT.AND P3, PT, R0, 0x60, PT ;  /* 0x000000600000780c */ /* 0x000fe40003f64270 */
[----:B------:R-:W-:Y:S01]  /*5dc0*/  FSEL R199, R199, -INF , P4 ;  /* 0xff800000c7c77808 */ /* 0x000fe20002000000 */
[----:B------:R1:W-:Y:S01]  /*5dd0*/  MUFU.EX2 R160, R180 ;  /* 0x000000b400a07308 */ /* 0x0003e20000000800 */
[----:B------:R-:W-:Y:S01]  /*5de0*/  FMNMX.FTZ R164, R198, R165, !PT ;  /* 0x000000a5c6a47209 */ /* 0x000fe20007810000 */
[--C-:B------:R-:W-:Y:S01]  /*5df0*/  FFMA.FTZ R165, R181, UR39, -R7.reuse ;  /* 0x00000027b5a57c23 */ /* 0x100fe20008010807 */
[----:B------:R-:W-:Y:S01]  /*5e00*/  ISETP.GT.AND P4, PT, R0, 0x61, PT ;  /* 0x000000610000780c */ /* 0x000fe20003f84270 */
[----:B------:R-:W-:Y:S01]  /*5e10*/  FFMA.FTZ R181, R197, UR39, -R7 ;  /* 0x00000027c5b57c23 */ /* 0x000fe20008010807 */
[----:B------:R-:W-:-:S02]  /*5e20*/  FSEL R202, R202, -INF , P3 ;  /* 0xff800000caca7808 */ /* 0x000fc40001800000 */
[----:B------:R-:W-:Y:S01]  /*5e30*/  FMNMX.FTZ R169, R199, R164, !PT ;  /* 0x000000a4c7a97209 */ /* 0x000fe20007810000 */
[----:B------:R-:W-:Y:S01]  /*5e40*/  MUFU.EX2 R15, R15 ;  /* 0x0000000f000f7308 */ /* 0x000fe20000000800 */
[----:B------:R-:W-:Y:S01]  /*5e50*/  ISETP.GT.AND P3, PT, R0, 0x68, PT ;  /* 0x000000680000780c */ /* 0x000fe20003f64270 */
[----:B-1----:R-:W-:Y:S01]  /*5e60*/  FFMA.FTZ R180, R200, UR39, -R7 ;  /* 0x00000027c8b47c23 */ /* 0x002fe20008010807 */
[----:B------:R-:W-:Y:S02]  /*5e70*/  FSEL R203, R203, -INF , P4 ;  /* 0xff800000cbcb7808 */ /* 0x000fe40002000000 */
[----:B------:R-:W-:Y:S02]  /*5e80*/  FMNMX.FTZ R164, R202, R169, !PT ;  /* 0x000000a9caa47209 */ /* 0x000fe40007810000 */
[----:B------:R-:W-:Y:S01]  /*5e90*/  ISETP.GT.AND P4, PT, R0, 0x69, PT ;  /* 0x000000690000780c */ /* 0x000fe20003f84270 */
[----:B------:R-:W-:Y:S01]  /*5ea0*/  MUFU.EX2 R21, R21 ;  /* 0x0000001500157308 */ /* 0x000fe20000000800 */
[----:B------:R-:W-:-:S02]  /*5eb0*/  FSEL R206, R206, -INF , P3 ;  /* 0xff800000cece7808 */ /* 0x000fc40001800000 */
[----:B------:R-:W-:Y:S02]  /*5ec0*/  FMNMX.FTZ R169, R203, R164, !PT ;  /* 0x000000a4cba97209 */ /* 0x000fe40007810000 */
[----:B------:R-:W-:Y:S02]  /*5ed0*/  ISETP.GT.AND P3, PT, R0, 0x70, PT ;  /* 0x000000700000780c */ /* 0x000fe40003f64270 */
[----:B------:R-:W-:Y:S01]  /*5ee0*/  FSEL R207, R207, -INF , P4 ;  /* 0xff800000cfcf7808 */ /* 0x000fe20002000000 */
[----:B------:R1:W-:Y:S01]  /*5ef0*/  MUFU.EX2 R164, R184 ;  /* 0x000000b800a47308 */ /* 0x0003e20000000800 */
[----:B------:R-:W-:Y:S01]  /*5f00*/  FMNMX.FTZ R168, R206, R169, !PT ;  /* 0x000000a9cea87209 */ /* 0x000fe20007810000 */
[----:B------:R-:W-:Y:S01]  /*5f10*/  FFMA.FTZ R169, R185, UR39, -R7 ;  /* 0x00000027b9a97c23 */ /* 0x000fe20008010807 */
[----:B------:R-:W-:Y:S02]  /*5f20*/  ISETP.GT.AND P4, PT, R0, 0x71, PT ;  /* 0x000000710000780c */ /* 0x000fe40003f84270 */
        /* <DEDUP_REMOVED lines=11> */
[----:B------:R-:W-:Y:S02]  /*5fe0*/  FSEL R215, R215, -INF , P4 ;  /* 0xff800000d7d77808 */ /* 0x000fe40002000000 */
[----:B------:R-:W-:Y:S01]  /*5ff0*/  FMNMX.FTZ R0, R214, R173, !PT ;  /* 0x000000add6007209 */ /* 0x000fe20007810000 */
[----:B------:R1:W-:Y:S01]  /*6000*/  MUFU.EX2 R168, R188 ;  /* 0x000000bc00a87308 */ /* 0x0003e20000000800 */
[----:B------:R-:W-:Y:S01]  /*6010*/  FSEL R196, R2, RZ, P2 ;  /* 0x000000ff02c47208 */ /* 0x000fe20001000000 */
[--C-:B------:R-:W-:Y:S01]  /*6020*/  FFMA.FTZ R173, R189, UR39, -R7.reuse ;  /* 0x00000027bdad7c23 */ /* 0x100fe20008010807 */
[----:B------:R-:W-:Y:S01]  /*6030*/  FMNMX.FTZ R0, R215, R0, !PT ;  /* 0x00000000d7007209 */ /* 0x000fe20007810000 */
[----:B------:R-:W-:Y:S01]  /*6040*/  FFMA.FTZ R189, R205, UR39, -R7 ;  /* 0x00000027cdbd7c23 */ /* 0x000fe20008010807 */
[----:B--2---:R-:W-:-:S03]  /*6050*/  SHF.R.U32.HI R231, RZ, 0x7, R231 ;  /* 0x00000007ffe77819 */ /* 0x004fc600000116e7 */
[----:B------:R-:W2:Y:S01]  /*6060*/  SHFL.BFLY PT, R185, R0, 0x2, 0x1f ;  /* 0x0c401f0000b97f89 */ /* 0x000ea200000e0000 */
[----:B-1----:R-:W-:-:S01]  /*6070*/  FFMA.FTZ R188, R208, UR39, -R7 ;  /* 0x00000027d0bc7c23 */ /* 0x002fc20008010807 */
[----:B------:R-:W-:Y:S08]  /*6080*/  MUFU.EX2 R161, R161 ;  /* 0x000000a100a17308 */ /* 0x000ff00000000800 */
[----:B------:R-:W-:Y:S08]  /*6090*/  MUFU.EX2 R165, R165 ;  /* 0x000000a500a57308 */ /* 0x000ff00000000800 */
[----:B------:R-:W-:Y:S01]  /*60a0*/  MUFU.EX2 R169, R169 ;  /* 0x000000a900a97308 */ /* 0x000fe20000000800 */
[----:B--2---:R-:W-:Y:S01]  /*60b0*/  FMNMX.FTZ R192, R0, R185, !PT ;  /* 0x000000b900c07209 */ /* 0x004fe20007810000 */
[----:B------:R-:W-:Y:S01]  /*60c0*/  FFMA.FTZ R185, R201, UR39, -R7 ;  /* 0x00000027c9b97c23 */ /* 0x000fe20008010807 */
[----:B------:R-:W-:-:S05]  /*60d0*/  IMAD.U32 R201, RZ, RZ, UR39 ;  /* 0x00000027ffc97e24 */ /* 0x000fca000f8e00ff */
[----:B------:R-:W-:Y:S01]  /*60e0*/  MUFU.EX2 R173, R173 ;  /* 0x000000ad00ad7308 */ /* 0x000fe20000000800 */
[----:B------:R-:W1:Y:S07]  /*60f0*/  SHFL.BFLY PT, R197, R192, 0x1, 0x1f ;  /* 0x0c201f00c0c57f89 */ /* 0x000e6e00000e0000 */
[----:B------:R-:W-:Y:S08]  /*6100*/  MUFU.EX2 R172, R172 ;  /* 0x000000ac00ac7308 */ /* 0x000ff00000000800 */
[----:B------:R-:W-:Y:S08]  /*6110*/  MUFU.EX2 R177, R177 ;  /* 0x000000b100b17308 */ /* 0x000ff00000000800 */
[----:B------:R-:W-:Y:S01]  /*6120*/  MUFU.EX2 R176, R176 ;  /* 0x000000b000b07308 */ /* 0x000fe20000000800 */
[----:B-1----:R-:W-:Y:S01]  /*6130*/  FMNMX.FTZ R0, R192, R197, !PT ;  /* 0x000000c5c0007209 */ /* 0x002fe20007810000 */
[----:B------:R-:W-:Y:S01]  /*6140*/  FFMA.FTZ R197, R8, UR39, -R7 ;  /* 0x0000002708c57c23 */ /* 0x000fe20008010807 */
[----:B------:R-:W-:-:S02]  /*6150*/  FADD.FTZ R7, -R196, R5 ;  /* 0x00000005c4077221 */ /* 0x000fc40000010100 */
[C---:B------:R-:W-:Y:S01]  /*6160*/  FSETP.NEU.FTZ.AND P2, PT, R0.reuse, -INF , PT ;  /* 0xff8000000000780b */ /* 0x040fe20003f5d000 */
[----:B------:R-:W-:-:S02]  /*6170*/  FFMA.FTZ R8, R0, R201, -8 ;  /* 0xc100000000087423 */ /* 0x000fc400000100c9 */
[----:B------:R1:W-:Y:S03]  /*6180*/  MUFU.EX2 R5, R197 ;  /* 0x000000c500057308 */ /* 0x0003e60000000800 */
[----:B------:R-:W-:Y:S01]  /*6190*/  FSEL R196, R8, RZ, P2 ;  /* 0x000000ff08c47208 */ /* 0x000fe20001000000 */
[----:B------:R-:W-:-:S04]  /*61a0*/  FMUL.FTZ R8, R7, UR39 ;  /* 0x0000002707087c20 */ /* 0x000fc80008410000 */
        /* <DEDUP_REMOVED lines=8> */
[----:B------:R-:W-:Y:S01]  /*6230*/  FSEL R175, R0, RZ, P2 ;  /* 0x000000ff00af7208 */ /* 0x000fe20001000000 */
[----:B------:R-:W-:-:S01]  /*6240*/  FFMA.FTZ R7, R155, UR39, -R196 ;  /* 0x000000279b077c23 */ /* 0x000fc200080108c4 */
[----:B------:R-:W2:Y:S01]  /*6250*/  MUFU.EX2 R8, R8 ;  /* 0x0000000800087308 */ /* 0x000ea20000000800 */
        /* <DEDUP_REMOVED lines=11> */
[--C-:B-1----:R-:W-:Y:S01]  /*6310*/  FFMA.FTZ R197, R182, UR39, -R196.reuse ;  /* 0x00000027b6c57c23 */ /* 0x102fe200080108c4 */
[----:B------:R-:W-:-:S01]  /*6320*/  FFMA.FTZ R182, R186, UR39, -R196 ;  /* 0x00000027bab67c23 */ /* 0x000fc200080108c4 */
[----:B------:R-:W-:-:S02]  /*6330*/  FFMA.FTZ R186, R190, UR39, -R196 ;  /* 0x00000027beba7c23 */ /* 0x000fc400080108c4 */
[----:B------:R-:W1:Y:S01]  /*6340*/  MUFU.EX2 R175, R175 ;  /* 0x000000af00af7308 */ /* 0x000e620000000800 */
[----:B--2---:R-:W-:-:S04]  /*6350*/  FFMA.FTZ R187, R8, R4, R9 ;  /* 0x0000000408bb7223 */ /* 0x004fc80000010009 */
[----:B------:R-:W-:Y:S01]  /*6360*/  FADD.FTZ R190, R10, R187 ;  /* 0x000000bb0abe7221 */ /* 0x000fe20000010000 */
[----:B------:R-:W-:-:S02]  /*6370*/  FFMA.FTZ R187, R191, UR39, -R196 ;  /* 0x00000027bfbb7c23 */ /* 0x000fc400080108c4 */
[----:B------:R-:W2:Y:S08]  /*6380*/  MUFU.EX2 R7, R7 ;  /* 0x0000000700077308 */ /* 0x000eb00000000800 */
[----:B------:R-:W3:Y:S01]  /*6390*/  MUFU.EX2 R13, R13 ;  /* 0x0000000d000d7308 */ /* 0x000ee20000000800 */
[----:B-1----:R-:W-:-:S01]  /*63a0*/  FFMA.FTZ R4, R175, R3, R200 ;  /* 0x00000003af047223 */ /* 0x002fc200000100c8 */
[----:B------:R-:W-:Y:S01]  /*63b0*/  FADD.FTZ R3, R11, R190 ;  /* 0x000000be0b037221 */ /* 0x000fe20000010000 */
[----:B------:R-:W-:-:S03]  /*63c0*/  FFMA.FTZ R190, R194, UR39, -R196 ;  /* 0x00000027c2be7c23 */ /* 0x000fc600080108c4 */
[----:B------:R-:W-:Y:S01]  /*63d0*/  FADD.FTZ R3, R12, R3 ;  /* 0x000000030c037221 */ /* 0x000fe20000010000 */
[----:B------:R-:W-:Y:S02]  /*63e0*/  WARPGROUP.DEPBAR.LE gsb0, 0x0 ;  /* 0x00008000000079c5 */ /* 0x000fe40000010000 */
[----:B------:R-:W-:Y:S01]  /*63f0*/  WARPGROUP.ARRIVE ;  /* 0x00000000000079c5 */ /* 0x000fe20000000000 */
[----:B------:R-:W1:Y:S01]  /*6400*/  MUFU.EX2 R158, R158 ;  /* 0x0000009e009e7308 */ /* 0x000e620000000800 */
[----:B--2---:R-:W-:-:S01]  /*6410*/  FADD.FTZ R4, R7, R4 ;  /* 0x0000000407047221 */ /* 0x004fc20000010000 */
[----:B------:R-:W-:-:S03]  /*6420*/  FADD.FTZ R194, R14, R3 ;  /* 0x000000030ec27221 */ /* 0x000fc60000010000 */
[----:B------:R-:W-:Y:S01]  /*6430*/  QGMMA.64x256x32.F32.E4M3.E4M3 R24, R220, gdesc[UR8], R24, gsb0 ;  /* 0x03e00008dc187df3 */ /* 0x000fe20008000818 */
[----:B------:R-:W-:Y:S01]  /*6440*/  UIADD3 UR10, UR14, 0x6, URZ ;  /* 0x000000060e0a7890 */ /* 0x000fe2000fffe03f */
[----:B---3--:R-:W-:Y:S01]  /*6450*/  FADD.FTZ R191, R13, R4 ;  /* 0x000000040dbf7221 */ /* 0x008fe20000010000 */
[----:B------:R-:W-:Y:S01]  /*6460*/  UMOV UR11, 0x40000040 ;  /* 0x40000040000b7882 */ /* 0x000fe20000000000 */
[----:B------:R-:W2:Y:S08]  /*6470*/  MUFU.EX2 R155, R155 ;  /* 0x0000009b009b7308 */ /* 0x000eb00000000800 */
[----:B------:R-:W3:Y:S01]  /*6480*/  MUFU.EX2 R162, R162 ;  /* 0x000000a200a27308 */ /* 0x000ee20000000800 */
[----:B-1----:R-:W-:-:S01]  /*6490*/  FADD.FTZ R4, R158, R191 ;  /* 0x000000bf9e047221 */ /* 0x002fc20000010000 */
[----:B------:R-:W-:-:S06]  /*64a0*/  FFMA.FTZ R191, R195, UR39, -R196 ;  /* 0x00000027c3bf7c23 */ /* 0x000fcc00080108c4 */
[----:B------:R-:W1:Y:S01]  /*64b0*/  MUFU.EX2 R159, R159 ;  /* 0x0000009f009f7308 */ /* 0x000e620000000800 */
[----:B--2---:R-:W-:-:S07]  /*64c0*/  FADD.FTZ R3, R155, R4 ;  /* 0x000000049b037221 */ /* 0x004fce0000010000 */
[----:B------:R-:W2:Y:S01]  /*64d0*/  MUFU.EX2 R166, R166 ;  /* 0x000000a600a67308 */ /* 0x000ea20000000800 */
[----:B---3--:R-:W-:-:S07]  /*64e0*/  FADD.FTZ R4, R162, R3 ;  /* 0x00000003a2047221 */ /* 0x008fce0000010000 */
[----:B------:R-:W3:Y:S01]  /*64f0*/  MUFU.EX2 R163, R163 ;  /* 0x000000a300a37308 */ /* 0x000ee20000000800 */
[----:B-1----:R-:W-:-:S07]  /*6500*/  FADD.FTZ R3, R159, R4 ;  /* 0x000000049f037221 */ /* 0x002fce0000010000 */
[----:B------:R1:W-:Y:S01]  /*6510*/  MUFU.EX2 R6, R197 ;  /* 0x000000c500067308 */ /* 0x0003e20000000800 */
[----:B--2---:R-:W-:-:S07]  /*6520*/  FADD.FTZ R4, R166, R3 ;  /* 0x00000003a6047221 */ /* 0x004fce0000010000 */
[----:B------:R-:W2:Y:S01]  /*6530*/  MUFU.EX2 R170, R170 ;  /* 0x000000aa00aa7308 */ /* 0x000ea20000000800 */
[----:B-1----:R-:W-:-:S01]  /*6540*/  FADD.FTZ R197, R15, R194 ;  /* 0x000000c20fc57221 */ /* 0x002fc20000010000 */
[----:B---3--:R-:W-:-:S03]  /*6550*/  FADD.FTZ R3, R163, R4 ;  /* 0x00000004a3037221 */ /* 0x008fc60000010000 */
[----:B------:R-:W-:-:S03]  /*6560*/  FADD.FTZ R194, R20, R197 ;  /* 0x000000c514c27221 */ /* 0x000fc60000010000 */
[----:B------:R-:W1:Y:S01]  /*6570*/  MUFU.EX2 R167, R167 ;  /* 0x000000a700a77308 */ /* 0x000e620000000800 */
[----:B------:R-:W-:-:S01]  /*6580*/  FADD.FTZ R195, R21, R194 ;  /* 0x000000c215c37221 */ /* 0x000fc20000010000 */
[----:B------:R-:W-:-:S03]  /*6590*/  FFMA.FTZ R194, R198, UR39, -R196 ;  /* 0x00000027c6c27c23 */ /* 0x000fc600080108c4 */
[----:B------:R-:W-:Y:S01]  /*65a0*/  FADD.FTZ R198, R152, R195 ;  /* 0x000000c398c67221 */ /* 0x000fe20000010000 */
[----:B------:R-:W-:-:S02]  /*65b0*/  FFMA.FTZ R195, R199, UR39, -R196 ;  /* 0x00000027c7c37c23 */ /* 0x000fc400080108c4 */
[----:B------:R-:W3:Y:S01]  /*65c0*/  MUFU.EX2 R174, R174 ;  /* 0x000000ae00ae7308 */ /* 0x000ee20000000800 */
[----:B------:R-:W-:-:S01]  /*65d0*/  FADD.FTZ R197, R153, R198 ;  /* 0x000000c699c57221 */ /* 0x000fc20000010000 */
[----:B--2---:R-:W-:-:S03]  /*65e0*/  FADD.FTZ R4, R170, R3 ;  /* 0x00000003aa047221 */ /* 0x004fc60000010000 */
[----:B------:R-:W-:Y:S01]  /*65f0*/  FADD.FTZ R198, R154, R197 ;  /* 0x000000c59ac67221 */ /* 0x000fe20000010000 */
[----:B------:R-:W-:-:S02]  /*6600*/  FFMA.FTZ R197, R202, UR39, -R196 ;  /* 0x00000027cac57c23 */ /* 0x000fc400080108c4 */
[----:B------:R-:W2:Y:S01]  /*6610*/  MUFU.EX2 R171, R171 ;  /* 0x000000ab00ab7308 */ /* 0x000ea20000000800 */
[----:B-1----:R-:W-:-:S01]  /*6620*/  FADD.FTZ R3, R167, R4 ;  /* 0x00000004a7037221 */ /* 0x002fc20000010000 */
[----:B------:R-:W-:-:S04]  /*6630*/  FADD.FTZ R199, R157, R198 ;  /* 0x000000c69dc77221 */ /* 0x000fc80000010000 */
[----:B------:R-:W-:Y:S02]  /*6640*/  FADD.FTZ R198, R156, R199 ;  /* 0x000000c79cc67221 */ /* 0x000fe40000010000 */
[----:B------:R-:W1:Y:S01]  /*6650*/  MUFU.EX2 R178, R178 ;  /* 0x000000b200b27308 */ /* 0x000e620000000800 */
[----:B---3--:R-:W-:-:S01]  /*6660*/  FADD.FTZ R4, R174, R3 ;  /* 0x00000003ae047221 */ /* 0x008fc20000010000 */
[----:B------:R-:W-:Y:S01]  /*6670*/  FADD.FTZ R199, R161, R198 ;  /* 0x000000c6a1c77221 */ /* 0x000fe20000010000 */
[----:B------:R-:W-:-:S05]  /*6680*/  FFMA.FTZ R198, R203, UR39, -R196 ;  /* 0x00000027cbc67c23 */ /* 0x000fca00080108c4 */
[----:B------:R-:W3:Y:S01]  /*6690*/  MUFU.EX2 R179, R179 ;  /* 0x000000b300b37308 */ /* 0x000ee20000000800 */
[----:B--2---:R-:W-:-:S01]  /*66a0*/  FADD.FTZ R3, R171, R4 ;  /* 0x00000004ab037221 */ /* 0x004fc20000010000 */
[----:B------:R-:W-:Y:S01]  /*66b0*/  FADD.FTZ R4, R160, R199 ;  /* 0x000000c7a0047221 */ /* 0x000fe20000010000 */
[----:B------:R-:W-:-:S05]  /*66c0*/  FFMA.FTZ R199, R206, UR39, -R196 ;  /* 0x00000027cec77c23 */ /* 0x000fca00080108c4 */
[----:B------:R-:W2:Y:S01]  /*66d0*/  MUFU.EX2 R182, R182 ;  /* 0x000000b600b67308 */ /* 0x000ea20000000800 */
[----:B-1----:R-:W-:-:S04]  /*66e0*/  FADD.FTZ R3, R178, R3 ;  /* 0x00000003b2037221 */ /* 0x002fc80000010000 */
[----:B------:R-:W-:Y:S01]  /*66f0*/  FADD.FTZ R202, R6, R3 ;  /* 0x0000000306ca7221 */ /* 0x000fe20000010000 */
[----:B------:R-:W-:-:S02]  /*6700*/  FADD.FTZ R3, R165, R4 ;  /* 0x00000004a5037221 */ /* 0x000fc40000010000 */
[----:B------:R-:W1:Y:S01]  /*6710*/  MUFU.EX2 R183, R183 ;  /* 0x000000b700b77308 */ /* 0x000e620000000800 */
[----:B---3--:R-:W-:-:S01]  /*6720*/  FADD.FTZ R201, R179, R202 ;  /* 0x000000cab3c97221 */ /* 0x008fc20000010000 */
[----:B------:R-:W-:-:S04]  /*6730*/  FADD.FTZ R4, R164, R3 ;  /* 0x00000003a4047221 */ /* 0x000fc80000010000 */
[----:B------:R-:W-:Y:S02]  /*6740*/  FADD.FTZ R3, R169, R4 ;  /* 0x00000004a9037221 */ /* 0x000fe40000010000 */
[----:B------:R-:W3:Y:S01]  /*6750*/  MUFU.EX2 R186, R186 ;  /* 0x000000ba00ba7308 */ /* 0x000ee20000000800 */
[----:B--2---:R-:W-:-:S01]  /*6760*/  FADD.FTZ R202, R182, R201 ;  /* 0x000000c9b6ca7221 */ /* 0x004fc20000010000 */
[----:B------:R-:W-:-:S04]  /*6770*/  FADD.FTZ R4, R168, R3 ;  /* 0x00000003a8047221 */ /* 0x000fc80000010000 */
[----:B------:R-:W-:Y:S02]  /*6780*/  FADD.FTZ R3, R173, R4 ;  /* 0x00000004ad037221 */ /* 0x000fe40000010000 */
[----:B------:R-:W2:Y:S01]  /*6790*/  MUFU.EX2 R187, R187 ;  /* 0x000000bb00bb7308 */ /* 0x000ea20000000800 */
[----:B-1----:R-:W-:-:S01]  /*67a0*/  FADD.FTZ R201, R183, R202 ;  /* 0x000000cab7c97221 */ /* 0x002fc20000010000 */
[----:B------:R-:W-:Y:S01]  /*67b0*/  FADD.FTZ R4, R172, R3 ;  /* 0x00000003ac047221 */ /* 0x000fe20000010000 */
[----:B------:R-:W-:-:S01]  /*67c0*/  FFMA.FTZ R202, R207, UR39, -R196 ;  /* 0x00000027cfca7c23 */ /* 0x000fc200080108c4 */
[----:B------:R-:W-:Y:S01]  /*67d0*/  IMAD.U32 R207, RZ, RZ, UR7 ;  /* 0x00000007ffcf7e24 */ /* 0x000fe2000f8e00ff */
[----:B------:R-:W-:-:S03]  /*67e0*/  IADD3 R3, -R231, 0xb, RZ ;  /* 0x0000000be7037810 */ /* 0x000fc60007ffe1ff */
[----:B------:R-:W1:Y:S01]  /*67f0*/  MUFU.EX2 R190, R190 ;  /* 0x000000be00be7308 */ /* 0x000e620000000800 */
[----:B---3--:R-:W-:-:S01]  /*6800*/  FADD.FTZ R204, R186, R201 ;  /* 0x000000c9bacc7221 */ /* 0x008fc20000010000 */
[----:B------:R-:W-:Y:S01]  /*6810*/  FFMA.FTZ R201, R210, UR39, -R196 ;  /* 0x00000027d2c97c23 */ /* 0x000fe200080108c4 */
[----:B------:R-:W-:-:S05]  /*6820*/  @!P1 LEA R207, R207, UR38, 0x3 ;  /* 0x00000026cfcf9c11 */ /* 0x000fca000f8e18ff */
[----:B------:R-:W3:Y:S01]  /*6830*/  MUFU.EX2 R191, R191 ;  /* 0x000000bf00bf7308 */ /* 0x000ee20000000800 */
[----:B--2---:R-:W-:-:S07]  /*6840*/  FADD.FTZ R203, R187, R204 ;  /* 0x000000ccbbcb7221 */ /* 0x004fce0000010000 */
[----:B------:R-:W2:Y:S01]  /*6850*/  MUFU.EX2 R194, R194 ;  /* 0x000000c200c27308 */ /* 0x000ea20000000800 */
[----:B-1----:R-:W-:-:S01]  /*6860*/  FADD.FTZ R204, R190, R203 ;  /* 0x000000cbbecc7221 */ /* 0x002fc20000010000 */
[----:B------:R-:W-:-:S04]  /*6870*/  FADD.FTZ R203, R177, R4 ;  /* 0x00000004b1cb7221 */ /* 0x000fc80000010000 */
[----:B------:R-:W-:Y:S01]  /*6880*/  FADD.FTZ R4, R176, R203 ;  /* 0x000000cbb0047221 */ /* 0x000fe20000010000 */
[----:B------:R-:W-:-:S01]  /*6890*/  FFMA.FTZ R203, R214, UR39, -R196 ;  /* 0x00000027d6cb7c23 */ /* 0x000fc200080108c4 */
[----:B------:R-:W1:Y:S01]  /*68a0*/  MUFU.EX2 R195, R195 ;  /* 0x000000c300c37308 */ /* 0x000e620000000800 */
[----:B---3--:R-:W-:-:S01]  /*68b0*/  FADD.FTZ R205, R191, R204 ;  /* 0x000000ccbfcd7221 */ /* 0x008fc20000010000 */
[--C-:B------:R-:W-:Y:S01]  /*68c0*/  FFMA.FTZ R204, R211, UR39, -R196.reuse ;  /* 0x00000027d3cc7c23 */ /* 0x100fe200080108c4 */
[----:B------:R-:W-:-:S05]  /*68d0*/  FFMA.FTZ R196, R215, UR39, -R196 ;  /* 0x00000027d7c47c23 */ /* 0x000fca00080108c4 */
[----:B------:R-:W3:Y:S01]  /*68e0*/  MUFU.EX2 R180, R180 ;  /* 0x000000b400b47308 */ /* 0x000ee20000000800 */
[----:B--2---:R-:W-:-:S01]  /*68f0*/  FADD.FTZ R206, R194, R205 ;  /* 0x000000cdc2ce7221 */ /* 0x004fc20000010000 */
[----:B------:R-:W-:-:S06]  /*6900*/  FADD.FTZ R205, R181, R4 ;  /* 0x00000004b5cd7221 */ /* 0x000fcc0000010000 */
[----:B------:R-:W2:Y:S01]  /*6910*/  MUFU.EX2 R197, R197 ;  /* 0x000000c500c57308 */ /* 0x000ea20000000800 */
[----:B-1----:R-:W-:-:S07]  /*6920*/  FADD.FTZ R206, R195, R206 ;  /* 0x000000cec3ce7221 */ /* 0x002fce0000010000 */
[----:B------:R-:W1:Y:S01]  /*6930*/  MUFU.EX2 R185, R185 ;  /* 0x000000b900b97308 */ /* 0x000e620000000800 */
[----:B---3--:R-:W-:-:S07]  /*6940*/  FADD.FTZ R4, R180, R205 ;  /* 0x000000cdb4047221 */ /* 0x008fce0000010000 */
[----:B------:R-:W3:Y:S01]  /*6950*/  MUFU.EX2 R198, R198 ;  /* 0x000000c600c67308 */ /* 0x000ee20000000800 */
[----:B--2---:R-:W-:-:S07]  /*6960*/  FADD.FTZ R205, R197, R206 ;  /* 0x000000cec5cd7221 */ /* 0x004fce0000010000 */
[----:B------:R-:W2:Y:S08]  /*6970*/  MUFU.EX2 R184, R184 ;  /* 0x000000b800b87308 */ /* 0x000eb00000000800 */
[----:B------:R-:W4:Y:S08]  /*6980*/  MUFU.EX2 R199, R199 ;  /* 0x000000c700c77308 */ /* 0x000f300000000800 */
[----:B------:R-:W-:Y:S08]  /*6990*/  MUFU.EX2 R189, R189 ;  /* 0x000000bd00bd7308 */ /* 0x000ff00000000800 */
[----:B------:R-:W5:Y:S08]  /*69a0*/  MUFU.EX2 R202, R202 ;  /* 0x000000ca00ca7308 */ /* 0x000f700000000800 */
[----:B------:R-:W5:Y:S08]  /*69b0*/  MUFU.EX2 R188, R188 ;  /* 0x000000bc00bc7308 */ /* 0x000f700000000800 */
[----:B------:R-:W5:Y:S08]  /*69c0*/  MUFU.EX2 R201, R201 ;  /* 0x000000c900c97308 */ /* 0x000f700000000800 */
[----:B------:R-:W5:Y:S08]  /*69d0*/  MUFU.EX2 R193, R193 ;  /* 0x000000c100c17308 */ /* 0x000f700000000800 */
[----:B------:R-:W5:Y:S08]  /*69e0*/  MUFU.EX2 R204, R204 ;  /* 0x000000cc00cc7308 */ /* 0x000f700000000800 */
[----:B------:R-:W5:Y:S08]  /*69f0*/  MUFU.EX2 R192, R212 ;  /* 0x000000d400c07308 */ /* 0x000f700000000800 */
[----:B------:R-:W5:Y:S01]  /*6a00*/  MUFU.EX2 R203, R203 ;  /* 0x000000cb00cb7308 */ /* 0x000f620000000800 */
[----:B------:R-:W-:-:S02]  /*6a10*/  WARPGROUP.DEPBAR.LE gsb0, 0x0 ;  /* 0x00008000000079c5 */ /* 0x000fc40000010000 */
[----:B------:R-:W-:-:S05]  /*6a20*/  WARPGROUP.ARRIVE ;  /* 0x00000000000079c5 */ /* 0x000fca0000000000 */
[----:B------:R-:W5:Y:S01]  /*6a30*/  MUFU.EX2 R196, R196 ;  /* 0x000000c400c47308 */ /* 0x000f620000000800 */
[----:B------:R-:W-:Y:S03]  /*6a40*/  QGMMA.64x256x32.F32.E4M3.E4M3 R24, R216, gdesc[UR8], R24, gsb0 ;  /* 0x03e00008d8187df3 */ /* 0x000fe60008000818 */
[----:B------:R-:W-:Y:S02]  /*6a50*/  WARPGROUP.DEPBAR.LE gsb0, 0x0 ;  /* 0x00008000000079c5 */ /* 0x000fe40000010000 */
[----:B------:R1:W-:Y:S06]  /*6a60*/  BAR.ARV R3, 0x100 ;  /* 0x000400030000751d */ /* 0x0003ec0000002000 */
[----:B-1----:R-:W-:-:S02]  /*6a70*/  @!P1 VIADD R3, R207, 0x38840 ;  /* 0x00038840cf039836 */ /* 0x002fc40000000000 */
[----:B------:R-:W-:Y:S01]  /*6a80*/  FADD.FTZ R207, R185, R4 ;  /* 0x00000004b9cf7221 */ /* 0x000fe20000010000 */
[----:B---3--:R-:W-:-:S02]  /*6a90*/  FADD.FTZ R4, R198, R205 ;  /* 0x000000cdc6047221 */ /* 0x008fc40000010000 */
[----:B------:R-:W-:Y:S01]  /*6aa0*/  @!P1 PRMT R3, RZ, 0x654, R3 ;  /* 0x00000654ff039816 */ /* 0x000fe20000000003 */
[----:B--2---:R-:W-:-:S01]  /*6ab0*/  FADD.FTZ R206, R184, R207 ;  /* 0x000000cfb8ce7221 */ /* 0x004fc20000010000 */
[----:B----4-:R-:W-:Y:S02]  /*6ac0*/  FADD.FTZ R205, R199, R4 ;  /* 0x00000004c7cd7221 */ /* 0x010fe40000010000 */
[----:B------:R1:W-:Y:S02]  /*6ad0*/  @!P1 SYNCS.ARRIVE.TRANS64.RED.A1T0 RZ, [R3+URZ], RZ ;  /* 0x000000ff03ff99a7 */ /* 0x0003e4000810043f */
[----:B-----5:R-:W-:-:S01]  /*6ae0*/  FADD.FTZ R4, R202, R205 ;  /* 0x000000cdca047221 */ /* 0x020fc20000010000 */
[----:B-1----:R-:W-:-:S04]  /*6af0*/  FADD.FTZ R3, R189, R206 ;  /* 0x000000cebd037221 */ /* 0x002fc80000010000 */
[----:B------:R-:W-:Y:S01]  /*6b00*/  FADD.FTZ R206, R188, R3 ;  /* 0x00000003bcce7221 */ /* 0x000fe20000010000 */
[----:B------:R-:W-:-:S03]  /*6b10*/  FADD.FTZ R3, R201, R4 ;  /* 0x00000004c9037221 */ /* 0x000fc60000010000 */
[----:B------:R-:W-:Y:S01]  /*6b20*/  FADD.FTZ R205, R193, R206 ;  /* 0x000000cec1cd7221 */ /* 0x000fe20000010000 */
[----:B------:R-:W-:-:S03]  /*6b30*/  FADD.FTZ R4, R204, R3 ;  /* 0x00000003cc047221 */ /* 0x000fc60000010000 */
[----:B------:R-:W-:Y:S01]  /*6b40*/  FADD.FTZ R206, R192, R205 ;  /* 0x000000cdc0ce7221 */ /* 0x000fe20000010000 */
[----:B------:R-:W-:-:S03]  /*6b50*/  FADD.FTZ R3, R203, R4 ;  /* 0x00000004cb037221 */ /* 0x000fc60000010000 */
[----:B------:R-:W-:Y:S01]  /*6b60*/  FADD.FTZ R4, R5, R206 ;  /* 0x000000ce05047221 */ /* 0x000fe20000010000 */
[----:B------:R-:W-:-:S01]  /*6b70*/  FADD.FTZ R3, R196, R3 ;  /* 0x00000003c4037221 */ /* 0x000fc20000010000 */
[----:B------:R-:W-:Y:S06]  /*6b80*/  @!P0 BRA `(.L_x_1860) ;  /* 0x0000000000048947 */ /* 0x000fec0003800000 */
[----:B------:R-:W-:Y:S01]  /*6b90*/  BPT.TRAP 0x1 ;  /* 0x000000040000795c */ /* 0x000fe20000300000 */
.L_x_1860:
[----:B------:R-:W-:Y:S01]  /*6ba0*/  UISETP.GT.AND UP0, UPT, UR6, UR47, UPT ;  /* 0x0000002f0600728c */ /* 0x000fe2000bf04270 */
[----:B------:R-:W-:Y:S01]  /*6bb0*/  F2FP.SATFINITE.E4M3.F32.PACK_AB_MERGE_C R6, R179, R6, RZ ;  /* 0x00000006b306723e */ /* 0x000fe200048070ff */
[----:B------:R-:W-:Y:S01]  /*6bc0*/  ULEA UR10, UR37, UR38, 0x3 ;  /* 0x00000026250a7291 */ /* 0x000fe2000f8e183f */
[----:B------:R-:W-:Y:S01]  /*6bd0*/  F2FP.SATFINITE.E4M3.F32.PACK_AB_MERGE_C R5, R5, R192, RZ ;  /* 0x000000c00505723e */ /* 0x000fe200048070ff */
[----:B------:R-:W-:Y:S01]  /*6be0*/  UIADD3 UR6, UR6, -0x1, URZ ;  /* 0xffffffff06067890 */ /* 0x000fe2000fffe03f */
[----:B------:R-:W-:Y:S01]  /*6bf0*/  F2FP.SATFINITE.E4M3.F32.PACK_AB_MERGE_C R11, R12, R11, RZ ;  /* 0x0000000b0c0b723e */ /* 0x000fe200048070ff */
[----:B------:R-:W-:Y:S01]  /*6c00*/  UIADD3 UR10, UR10, 0x38860, URZ ;  /* 0x000388600a0a7890 */ /* 0x000fe2000fffe03f */
[----:B------:R-:W-:Y:S01]  /*6c10*/  PLOP3.LUT P2, PT, PT, PT, UP0, 0x80, 0x0 ;  /* 0x000000000000781c */ /* 0x000fe20003f4f008 */
[----:B------:R-:W-:Y:S01]  /*6c20*/  UMOV UR45, UR36 ;  /* 0x00000024002d7c82 */ /* 0x000fe20008000000 */
[----:B------:R-:W-:Y:S01]  /*6c30*/  F2FP.SATFINITE.E4M3.F32.PACK_AB_MERGE_C R13, R158, R13, RZ ;  /* 0x0000000d9e0d723e */ /* 0x000fe200048070ff */
[----:B------:R-:W-:Y:S01]  /*6c40*/  UPRMT UR10, UR53, 0x654, UR10 ;  /* 0x00000654350a7896 */ /* 0x000fe2000800000a */
[----:B------:R-:W-:Y:S01]  /*6c50*/  F2FP.SATFINITE.E4M3.F32.PACK_AB_MERGE_C R20, R21, R20, RZ ;  /* 0x000000141514723e */ /* 0x000fe200048070ff */
[----:B------:R-:W-:Y:S01]  /*6c60*/  UMOV UR37, UR7 ;  /* 0x0000000700257c82 */ /* 0x000fe20008000000 */
[----:B------:R-:W-:Y:S01]  /*6c70*/  F2FP.SATFINITE.E4M3.F32.PACK_AB_MERGE_C R159, R166, R159, RZ ;  /* 0x0000009fa69f723e */ /* 0x000fe200048070ff */
[----:B------:R-:W-:Y:S01]  /*6c80*/  FMUL.FTZ R24, R24, R8 ;  /* 0x0000000818187220 */ /* 0x000fe20000410000 */
[----:B------:R-:W-:Y:S01]  /*6c90*/  F2FP.SATFINITE.E4M3.F32.PACK_AB_MERGE_C R154, R157, R154, RZ ;  /* 0x0000009a9d9a723e */ /* 0x000fe200048070ff */
[-C--:B------:R-:W-:Y:S01]  /*6ca0*/  FMUL.FTZ R25, R25, R8.reuse ;  /* 0x0000000819197220 */ /* 0x080fe20000410000 */
        /* <DEDUP_REMOVED lines=14> */
[----:B------:R-:W-:Y:S01]  /*6d90*/  F2FP.SATFINITE.E4M3.F32.PACK_AB_MERGE_C R199, R202, R199, RZ ;  /* 0x000000c7cac7723e */ /* 0x000fe200048070ff */
[-C--:B------:R-:W-:Y:S01]  /*6da0*/  FMUL.FTZ R40, R40, R8.reuse ;  /* 0x0000000828287220 */ /* 0x080fe20000410000 */
[----:B------:R-:W-:Y:S01]  /*6db0*/  F2FP.SATFINITE.E4M3.F32.PACK_AB_MERGE_C R196, R196, R203, RZ ;  /* 0x000000cbc4c4723e */ /* 0x000fe200048070ff */
        /* <DEDUP_REMOVED lines=135> */
[----:B------:R-:W-:-:S02]  /*7630*/  IMAD.MOV.U32 R6, RZ, RZ, R0 ;  /* 0x000000ffff067224 */ /* 0x000fc400078e0000 */
[----:B------:R-:W-:Y:S01]  /*7640*/  IMAD.MOV.U32 R5, RZ, RZ, R2 ;  /* 0x000000ffff057224 */ /* 0x000fe200078e0002 */
[----:B------:R-:W-:Y:S06]  /*7650*/  @P2 BRA `(.L_x_1861) ;  /* 0xffffffd000f02947 */ /* 0x000fec000383ffff */
[----:B------:R-:W-:Y:S01]  /*7660*/  UMOV UR37, UR7 ;  /* 0x0000000700257c82 */ /* 0x000fe20008000000 */
[----:B------:R-:W-:-:S05]  /*7670*/  UMOV UR45, UR6 ;  /* 0x00000006002d7c82 */ /* 0x000fca0008000000 */
.L_x_1851:
[----:B------:R-:W-:-:S13]  /*7680*/  ISETP.LE.AND P2, PT, RZ, UR45, PT ;  /* 0x0000002dff007c0c */ /* 0x000fda000bf43270 */
[----:B------:R-:W-:Y:S05]  /*7690*/  @!P2 BRA `(.L_x_1862) ;  /* 0x0000002000c4a947 */ /* 0x000fea0003800000 */
[----:B------:R-:W-:Y:S01]  /*76a0*/  IMAD.MOV.U32 R7, RZ, RZ, R0 ;  /* 0x000000ffff077224 */ /* 0x000fe200078e0000 */
[----:B------:R-:W-:Y:S01]  /*76b0*/  UMOV UR41, UR36 ;  /* 0x0000002400297c82 */ /* 0x000fe20008000000 */
[----:B------:R-:W-:Y:S01]  /*76c0*/  IMAD.MOV.U32 R5, RZ, RZ, R2 ;  /* 0x000000ffff057224 */ /* 0x000fe200078e0002 */
[----:B------:R-:W-:-:S06]  /*76d0*/  UMOV UR40, UR37 ;  /* 0x0000002500287c82 */ /* 0x000fcc0008000000 */
.L_x_1872:
        /* <DEDUP_REMOVED lines=9> */
.L_x_1864:
[----:B------:R-:W-:Y:S01]  /*7770*/  ULEA UR6, UR37, UR38, 0x3 ;  /* 0x0000002625067291 */ /* 0x000fe2000f8e183f */
[----:B------:R-:W-:-:S05]  /*7780*/  IMAD.U32 R0, RZ, RZ, UR36 ;  /* 0x00000024ff007e24 */ /* 0x000fca000f8e00ff */
[----:B------:R-:W-:-:S04]  /*7790*/  SHF.L.U32 R0, R0, 0x1f, RZ ;  /* 0x0000001f00007819 */ /* 0x000fc800000006ff */
[----:B------:R1:W2:Y:S01]  /*77a0*/  SYNCS.PHASECHK.TRANS64.TRYWAIT P2, [UR6+0x38830], R0 ;  /* 0x03883000ff0075a7 */ /* 0x0002a20008040146 */
[----:B------:R-:W-:Y:S05]  /*77b0*/  @!P0 BRA `(.L_x_1865) ;  /* 0x0000000000048947 */ /* 0x000fea0003800000 */
[----:B------:R-:W-:Y:S01]  /*77c0*/  BPT.TRAP 0x1 ;  /* 0x000000040000795c */ /* 0x000fe20000300000 */
.L_x_1865:
[----:B--2---:R-:W-:Y:S05]  /*77d0*/  @P2 BRA `(.L_x_1863) ;  /* 0x0000000000082947 */ /* 0x004fea0003800000 */
[----:B------:R-:W2:Y:S02]  /*77e0*/  SYNCS.PHASECHK.TRANS64.TRYWAIT P2, [UR6+0x38830], R0 ;  /* 0x03883000ff0075a7 */ /* 0x000ea40008040146 */
[----:B--2---:R-:W-:Y:S05]  /*77f0*/  @!P2 BRA `(.L_x_1866) ;  /* 0x00000098002ca947 */ /* 0x004fea0003800000 */
.L_x_1863:
[----:B------:R-:W3:Y:S01]  /*7800*/  S2R R2, SR_TID.X ;  /* 0x0000000000027919 */ /* 0x000ee20000002100 */
        /* <DEDUP_REMOVED lines=17> */
[----:B---3--:R-:W-:-:S05]  /*7920*/  SHF.R.U32.HI R2, RZ, 0x7, R2 ;  /* 0x00000007ff027819 */ /* 0x008fca0000011602 */
        /* <DEDUP_REMOVED lines=29> */
.L_x_1868:
[----:B------:R-:W-:Y:S01]  /*7b00*/  ULEA UR6, UR40, UR38, 0x3 ;  /* 0x0000002628067291 */ /* 0x000fe2000f8e183f */
[----:B------:R-:W-:-:S05]  /*7b10*/  IMAD.U32 R0, RZ, RZ, UR41 ;  /* 0x00000029ff007e24 */ /* 0x000fca000f8e00ff */
[----:B------:R-:W-:-:S04]  /*7b20*/  SHF.L.U32 R0, R0, 0x1f, RZ ;  /* 0x0000001f00007819 */ /* 0x000fc800000006ff */
[----:B------:R1:W2:Y:S01]  /*7b30*/  SYNCS.PHASECHK.TRANS64.TRYWAIT P2, [UR6+0x38850], R0 ;  /* 0x03885000ff0075a7 */ /* 0x0002a20008040146 */
[----:B------:R-:W-:Y:S05]  /*7b40*/  @!P0 BRA `(.L_x_1869) ;  /* 0x0000000000048947 */ /* 0x000fea0003800000 */
[----:B------:R-:W-:Y:S01]  /*7b50*/  BPT.TRAP 0x1 ;  /* 0x000000040000795c */ /* 0x000fe20000300000 */
.L_x_1869:
[----:B--2---:R-:W-:Y:S05]  /*7b60*/  @P2 BRA `(.L_x_1867) ;  /* 0x0000000000082947 */ /* 0x004fea0003800000 */
[----:B------:R-:W2:Y:S02]  /*7b70*/  SYNCS.PHASECHK.TRANS64.TRYWAIT P2, [UR6+0x38850], R0 ;  /* 0x03885000ff0075a7 */ /* 0x000ea40008040146 */
[----:B--2---:R-:W-:Y:S05]  /*7b80*/  @!P2 BRA `(.L_x_1870) ;  /* 0x000000940060a947 */ /* 0x004fea0003800000 */
.L_x_1867:
[----:B------:R-:W-:Y:S01]  /*7b90*/  UIADD3 UR6, UR38, 0x400, URZ ;  /* 0x0000040026067890 */ /* 0x000fe2000fffe03f */
[----:B------:R-:W-:Y:S01]  /*7ba0*/  WARPGROUP.ARRIVE ;  /* 0x00000000000079c5 */ /* 0x000fe20000000000 */
[----:B------:R-:W-:Y:S01]  /*7bb0*/  UMOV UR7, 0x40000040 ;  /* 0x4000004000077882 */ /* 0x000fe20000000000 */
[----:B------:R-:W-:Y:S01]  /*7bc0*/  FMNMX.FTZ R2, R154, R7, !PT ;  /* 0x000000079a027209 */ /* 0x000fe20007810000 */
[----:B------:R-:W-:Y:S01]  /*7bd0*/  USHF.R.U32.HI UR6, URZ, 0x4, UR6 ;  /* 0x000000043f067899 */ /* 0x000fe20008011606 */
[----:B-12---:R-:W-:Y:S01]  /*7be0*/  FMNMX.FTZ R0, R152, R5, !PT ;  /* 0x0000000598007209 */ /* 0x006fe20007810000 */
[----:B------:R-:W-:Y:S01]  /*7bf0*/  IMAD.U32 R13, RZ, RZ, UR39 ;  /* 0x00000027ff0d7e24 */ /* 0x000fe2000f8e00ff */
[----:B------:R-:W-:Y:S01]  /*7c00*/  FMNMX.FTZ R11, R155, R2, !PT ;  /* 0x000000029b0b7209 */ /* 0x000fe20007810000 */
[----:B------:R-:W-:Y:S01]  /*7c10*/  ULOP3.LUT UR6, UR6, 0x3fff, URZ, 0xc0, !UPT ;  /* 0x00003fff06067892 */ /* 0x000fe2000f8ec03f */
[----:B------:R-:W-:Y:S02]  /*7c20*/  FMNMX.FTZ R9, R153, R0, !PT ;  /* 0x0000000099097209 */ /* 0x000fe40007810000 */
        /* <DEDUP_REMOVED lines=65> */
[----:B------:R-:W-:-:S03]  /*8040*/  FMNMX.FTZ R6, R213, R0, !PT ;  /* 0x00000000d5067209 */ /* 0x000fc60007810000 */
[----:B------:R-:W1:Y:S04]  /*8050*/  SHFL.BFLY PT, R11, R8, 0x2, 0x1f ;  /* 0x0c401f00080b7f89 */ /* 0x000e6800000e0000 */
[----:B------:R-:W2:Y:S01]  /*8060*/  SHFL.BFLY PT, R9, R6, 0x2, 0x1f ;  /* 0x0c401f0006097f89 */ /* 0x000ea200000e0000 */
[----:B-1----:R-:W-:Y:S02]  /*8070*/  FMNMX.FTZ R11, R8, R11, !PT ;  /* 0x0000000b080b7209 */ /* 0x002fe40007810000 */
[----:B--2---:R-:W-:-:S03]  /*8080*/  FMNMX.FTZ R9, R6, R9, !PT ;  /* 0x0000000906097209 */ /* 0x004fc60007810000 */
[----:B------:R-:W1:Y:S04]  /*8090*/  SHFL.BFLY PT, R0, R11, 0x1, 0x1f ;  /* 0x0c201f000b007f89 */ /* 0x000e6800000e0000 */
[----:B------:R-:W2:Y:S01]  /*80a0*/  SHFL.BFLY PT, R2, R9, 0x1, 0x1f ;  /* 0x0c201f0009027f89 */ /* 0x000ea200000e0000 */
[----:B-1----:R-:W-:Y:S02]  /*80b0*/  FMNMX.FTZ R0, R11, R0, !PT ;  /* 0x000000000b007209 */ /* 0x002fe40007810000 */
[----:B--2---:R-:W-:-:S03]  /*80c0*/  FMNMX.FTZ R2, R9, R2, !PT ;  /* 0x0000000209027209 */ /* 0x004fc60007810000 */
[----:B------:R-:W-:Y:S02]  /*80d0*/  FADD.FTZ R6, -R0, R7 ;  /* 0x0000000700067221 */ /* 0x000fe40000010100 */
[----:B------:R-:W-:-:S01]  /*80e0*/  FFMA.FTZ R7, R2, R13, -8 ;  /* 0xc100000002077423 */ /* 0x000fc2000001000d */
[----:B------:R-:W-:Y:S01]  /*80f0*/  FADD.FTZ R5, -R2, R5 ;  /* 0x0000000502057221 */ /* 0x000fe20000010100 */
[----:B------:R-:W-:Y:S02]  /*8100*/  FMUL.FTZ R6, R6, UR39 ;  /* 0x0000002706067c20 */ /* 0x000fe40008410000 */
[--C-:B------:R-:W-:Y:S01]  /*8110*/  FFMA.FTZ R9, R153, UR39, -R7.reuse ;  /* 0x0000002799097c23 */ /* 0x100fe20008010807 */
[----:B------:R-:W-:-:S01]  /*8120*/  FFMA.FTZ R153, R173, UR39, -R7 ;  /* 0x00000027ad997c23 */ /* 0x000fc20008010807 */
[--C-:B------:R-:W-:Y:S01]  /*8130*/  FFMA.FTZ R173, R193, UR39, -R7.reuse ;  /* 0x00000027c1ad7c23 */ /* 0x100fe20008010807 */
[----:B------:R-:W-:Y:S02]  /*8140*/  IMAD.U32 R193, RZ, RZ, UR39 ;  /* 0x00000027ffc17e24 */ /* 0x000fe4000f8e00ff */
[--C-:B------:R-:W-:Y:S01]  /*8150*/  FFMA.FTZ R11, R157, UR39, -R7.reuse ;  /* 0x000000279d0b7c23 */ /* 0x100fe20008010807 */
[----:B------:R-:W-:-:S01]  /*8160*/  FFMA.FTZ R157, R177, UR39, -R7 ;  /* 0x00000027b19d7c23 */ /* 0x000fc20008010807 */
[----:B------:R-:W-:Y:S01]  /*8170*/  FMUL.FTZ R5, R5, UR39 ;  /* 0x0000002705057c20 */ /* 0x000fe20008410000 */
[----:B------:R-:W-:-:S01]  /*8180*/  FFMA.FTZ R193, R0, R193, -8 ;  /* 0xc100000000c17423 */ /* 0x000fc200000100c1 */
[--C-:B------:R-:W-:Y:S01]  /*8190*/  FFMA.FTZ R8, R152, UR39, -R7.reuse ;  /* 0x0000002798087c23 */ /* 0x100fe20008010807 */
        /* <DEDUP_REMOVED lines=27> */
[----:B------:R-:W-:Y:S01]  /*8350*/  FFMA.FTZ R178, R179, UR39, -R193 ;  /* 0x00000027b3b27c23 */ /* 0x000fe200080108c1 */
[----:B------:R-:W-:-:S01]  /*8360*/  FFMA.FTZ R20, R168, UR39, -R7 ;  /* 0x00000027a8147c23 */ /* 0x000fc20008010807 */
[--C-:B------:R-:W-:Y:S01]  /*8370*/  FFMA.FTZ R179, R182, UR39, -R193.reuse ;  /* 0x00000027b6b37c23 */ /* 0x100fe200080108c1 */
[----:B------:R-:W-:-:S01]  /*8380*/  FFMA.FTZ R182, R183, UR39, -R193 ;  /* 0x00000027b7b67c23 */ /* 0x000fc200080108c1 */
[--C-:B------:R-:W-:Y:S01]  /*8390*/  FFMA.FTZ R183, R186, UR39, -R193.reuse ;  /* 0x00000027bab77c23 */ /* 0x100fe200080108c1 */
[----:B------:R-:W-:-:S01]  /*83a0*/  FFMA.FTZ R186, R187, UR39, -R193 ;  /* 0x00000027bbba7c23 */ /* 0x000fc200080108c1 */
[----:B------:R-:W3:Y:S01]  /*83b0*/  MUFU.EX2 R9, R9 ;  /* 0x0000000900097308 */ /* 0x000ee20000000800 */
[----:B-1----:R-:W-:-:S01]  /*83c0*/  FFMA.FTZ R4, R5, R4, R8 ;  /* 0x0000000405047223 */ /* 0x002fc20000010008 */
[----:B------:R-:W-:Y:S01]  /*83d0*/  FFMA.FTZ R21, R169, UR39, -R7 ;  /* 0x00000027a9157c23 */ /* 0x000fe20008010807 */
[----:B------:R-:W-:-:S01]  /*83e0*/  FFMA.FTZ R187, R190, UR39, -R193 ;  /* 0x00000027bebb7c23 */ /* 0x000fc200080108c1 */
[--C-:B------:R-:W-:Y:S01]  /*83f0*/  FFMA.FTZ R190, R191, UR39, -R193.reuse ;  /* 0x00000027bfbe7c23 */ /* 0x100fe200080108c1 */
[----:B------:R-:W-:-:S01]  /*8400*/  FFMA.FTZ R191, R194, UR39, -R193 ;  /* 0x00000027c2bf7c23 */ /* 0x000fc200080108c1 */
[--C-:B------:R-:W-:Y:S01]  /*8410*/  FFMA.FTZ R152, R172, UR39, -R7.reuse ;  /* 0x00000027ac987c23 */ /* 0x100fe20008010807 */
[----:B------:R-:W-:-:S01]  /*8420*/  FFMA.FTZ R160, R180, UR39, -R7 ;  /* 0x00000027b4a07c23 */ /* 0x000fc20008010807 */
[----:B------:R-:W1:Y:S01]  /*8430*/  MUFU.EX2 R154, R154 ;  /* 0x0000009a009a7308 */ /* 0x000e620000000800 */
[----:B--2---:R-:W-:-:S01]  /*8440*/  FFMA.FTZ R3, R6, R3, R197 ;  /* 0x0000000306037223 */ /* 0x004fc200000100c5 */
        /* <DEDUP_REMOVED lines=10> */
[--C-:B------:R-:W-:Y:S01]  /*84f0*/  FFMA.FTZ R188, R208, UR39, -R7.reuse ;  /* 0x00000027d0bc7c23 */ /* 0x100fe20008010807 */
[----:B------:R-:W-:-:S01]  /*8500*/  FFMA.FTZ R189, R209, UR39, -R7 ;  /* 0x00000027d1bd7c23 */ /* 0x000fc20008010807 */
[--C-:B------:R-:W-:Y:S01]  /*8510*/  FFMA.FTZ R192, R212, UR39, -R7.reuse ;  /* 0x00000027d4c07c23 */ /* 0x100fe20008010807 */
[----:B------:R-:W-:-:S01]  /*8520*/  FFMA.FTZ R7, R213, UR39, -R7 ;  /* 0x00000027d5077c23 */ /* 0x000fc20008010807 */
[----:B------:R-:W3:Y:S01]  /*8530*/  MUFU.EX2 R10, R10 ;  /* 0x0000000a000a7308 */ /* 0x000ee20000000800 */
[----:B-1----:R-:W-:-:S07]  /*8540*/  FADD.FTZ R4, R154, R3 ;  /* 0x000000039a047221 */ /* 0x002fce0000010000 */
[----:B------:R-:W1:Y:S01]  /*8550*/  MUFU.EX2 R158, R158 ;  /* 0x0000009e009e7308 */ /* 0x000e620000000800 */
[----:B--2---:R-:W-:-:S07]  /*8560*/  FADD.FTZ R3, R155, R4 ;  /* 0x000000049b037221 */ /* 0x004fce0000010000 */
[----:B------:R-:W2:Y:S01]  /*8570*/  MUFU.EX2 R11, R11 ;  /* 0x0000000b000b7308 */ /* 0x000ea20000000800 */
[----:B---3--:R-:W-:-:S07]  /*8580*/  FADD.FTZ R196, R10, R201 ;  /* 0x000000c90ac47221 */ /* 0x008fce0000010000 */
[----:B------:R-:W3:Y:S01]  /*8590*/  MUFU.EX2 R159, R159 ;  /* 0x0000009f009f7308 */ /* 0x000ee20000000800 */
[----:B-1----:R-:W-:-:S01]  /*85a0*/  FADD.FTZ R4, R158, R3 ;  /* 0x000000039e047221 */ /* 0x002fc20000010000 */
[----:B------:R-:W-:Y:S02]  /*85b0*/  WARPGROUP.DEPBAR.LE gsb0, 0x0 ;  /* 0x00008000000079c5 */ /* 0x000fe40000010000 */
[----:B------:R-:W-:-:S04]  /*85c0*/  WARPGROUP.ARRIVE ;  /* 0x00000000000079c5 */ /* 0x000fc80000000000 */
[----:B------:R-:W1:Y:S01]  /*85d0*/  MUFU.EX2 R12, R12 ;  /* 0x0000000c000c7308 */ /* 0x000e620000000800 */
[----:B--2---:R-:W-:-:S01]  /*85e0*/  FADD.FTZ R201, R11, R196 ;  /* 0x000000c40bc97221 */ /* 0x004fc20000010000 */
[----:B------:R-:W2:Y:S01]  /*85f0*/  S2R R231, SR_TID.X ;  /* 0x0000000000e77919 */ /* 0x000ea20000002100 */
[----:B------:R-:W-:Y:S01]  /*8600*/  QGMMA.64x256x32.F32.E4M3.E4M3 R24, R224, gdesc[UR4], R24, gsb0 ;  /* 0x03e00004e0187df3 */ /* 0x000fe20008000818 */
[----:B------:R-:W-:Y:S01]  /*8610*/  UIADD3 UR6, UR10, 0x4, URZ ;  /* 0x000000040a067890 */ /* 0x000fe2000fffe03f */
[----:B------:R-:W-:-:S03]  /*8620*/  UMOV UR7, 0x40000040 ;  /* 0x4000004000077882 */ /* 0x000fc60000000000 */
[----:B------:R-:W4:Y:S01]  /*8630*/  MUFU.EX2 R162, R162 ;  /* 0x000000a200a27308 */ /* 0x000f220000000800 */
[----:B---3--:R-:W-:-:S07]  /*8640*/  FADD.FTZ R3, R159, R4 ;  /* 0x000000049f037221 */ /* 0x008fce0000010000 */
[----:B------:R-:W3:Y:S01]  /*8650*/  MUFU.EX2 R13, R13 ;  /* 0x0000000d000d7308 */ /* 0x000ee20000000800 */
[----:B-1----:R-:W-:-:S07]  /*8660*/  FADD.FTZ R194, R12, R201 ;  /* 0x000000c90cc27221 */ /* 0x002fce0000010000 */
[----:B------:R-:W1:Y:S01]  /*8670*/  MUFU.EX2 R163, R163 ;  /* 0x000000a300a37308 */ /* 0x000e620000000800 */
[----:B----4-:R-:W-:-:S07]  /*8680*/  FADD.FTZ R4, R162, R3 ;  /* 0x00000003a2047221 */ /* 0x010fce0000010000 */
[----:B------:R-:W4:Y:S01]  /*8690*/  MUFU.EX2 R14, R14 ;  /* 0x0000000e000e7308 */ /* 0x000f220000000800 */
[----:B---3--:R-:W-:-:S01]  /*86a0*/  FADD.FTZ R201, R13, R194 ;  /* 0x000000c20dc97221 */ /* 0x008fc20000010000 */
[--C-:B------:R-:W-:Y:S01]  /*86b0*/  FFMA.FTZ R194, R195, UR39, -R193.reuse ;  /* 0x00000027c3c27c23 */ /* 0x100fe200080108c1 */
[----:B------:R-:W-:-:S01]  /*86c0*/  FFMA.FTZ R195, R198, UR39, -R193 ;  /* 0x00000027c6c37c23 */ /* 0x000fc200080108c1 */
[----:B--2---:R-:W-:-:S04]  /*86d0*/  SHF.R.U32.HI R231, RZ, 0x7, R231 ;  /* 0x00000007ffe77819 */ /* 0x004fc800000116e7 */
[----:B------:R-:W2:Y:S01]  /*86e0*/  MUFU.EX2 R166, R166 ;  /* 0x000000a600a67308 */ /* 0x000ea20000000800 */
[----:B-1----:R-:W-:-:S07]  /*86f0*/  FADD.FTZ R3, R163, R4 ;  /* 0x00000004a3037221 */ /* 0x002fce0000010000 */
[----:B------:R-:W1:Y:S01]  /*8700*/  MUFU.EX2 R15, R15 ;  /* 0x0000000f000f7308 */ /* 0x000e620000000800 */
[----:B----4-:R-:W-:-:S07]  /*8710*/  FADD.FTZ R196, R14, R201 ;  /* 0x000000c90ec47221 */ /* 0x010fce0000010000 */
        /* <DEDUP_REMOVED lines=39> */
[----:B------:R-:W-:Y:S01]  /*8990*/  FFMA.FTZ R200, R206, UR39, -R193 ;  /* 0x00000027cec87c23 */ /* 0x000fe200080108c1 */
[----:B------:R-:W-:-:S05]  /*89a0*/  IADD3 R206, -R231, 0xb, RZ ;  /* 0x0000000be7ce7810 */ /* 0x000fca0007ffe1ff */
        /* <DEDUP_REMOVED lines=22> */
[----:B------:R-:W-:Y:S02]  /*8b10*/  WARPGROUP.DEPBAR.LE gsb0, 0x0 ;  /* 0x00008000000079c5 */ /* 0x000fe40000010000 */
[----:B------:R-:W-:Y:S01]  /*8b20*/  WARPGROUP.ARRIVE ;  /* 0x00000000000079c5 */ /* 0x000fe20000000000 */
[----:B------:R-:W-:-:S03]  /*8b30*/  FFMA.FTZ R203, R211, UR39, -R193 ;  /* 0x00000027d3cb7c23 */ /* 0x000fc600080108c1 */
[----:B------:R-:W2:Y:S01]  /*8b40*/  MUFU.EX2 R195, R195 ;  /* 0x000000c300c37308 */ /* 0x000ea20000000800 */
[----:B-1----:R-:W-:-:S01]  /*8b50*/  FADD.FTZ R4, R194, R3 ;  /* 0x00000003c2047221 */ /* 0x002fc20000010000 */
[----:B------:R-:W-:Y:S01]  /*8b60*/  QGMMA.64x256x32.F32.E4M3.E4M3 R24, R220, gdesc[UR4], R24, gsb0 ;  /* 0x03e00004dc187df3 */ /* 0x000fe20008000818 */
[----:B------:R-:W-:Y:S01]  /*8b70*/  UIADD3 UR6, UR10, 0x6, URZ ;  /* 0x000000060a067890 */ /* 0x000fe2000fffe03f */
[----:B------:R-:W-:-:S04]  /*8b80*/  UMOV UR7, 0x40000040 ;  /* 0x4000004000077882 */ /* 0x000fc80000000000 */
[----:B------:R-:W1:Y:S01]  /*8b90*/  MUFU.EX2 R176, R176 ;  /* 0x000000b000b07308 */ /* 0x000e620000000800 */
[----:B---3--:R-:W-:-:S07]  /*8ba0*/  FADD.FTZ R205, R173, R204 ;  /* 0x000000ccadcd7221 */ /* 0x008fce0000010000 */
[----:B------:R-:W3:Y:S01]  /*8bb0*/  MUFU.EX2 R177, R177 ;  /* 0x000000b100b17308 */ /* 0x000ee20000000800 */
[----:B--2---:R-:W-:-:S01]  /*8bc0*/  FADD.FTZ R3, R195, R4 ;  /* 0x00000004c3037221 */ /* 0x004fc20000010000 */
[----:B------:R-:W-:-:S06]  /*8bd0*/  IMAD.U32 R4, RZ, RZ, UR37 ;  /* 0x00000025ff047e24 */ /* 0x000fcc000f8e00ff */
[----:B------:R-:W2:Y:S01]  /*8be0*/  MUFU.EX2 R196, R196 ;  /* 0x000000c400c47308 */ /* 0x000ea20000000800 */
[----:B-1----:R-:W-:-:S07]  /*8bf0*/  FADD.FTZ R204, R176, R205 ;  /* 0x000000cdb0cc7221 */ /* 0x002fce0000010000 */
[----:B------:R-:W1:Y:S01]  /*8c00*/  MUFU.EX2 R180, R180 ;  /* 0x000000b400b47308 */ /* 0x000e620000000800 */
[----:B---3--:R-:W-:-:S01]  /*8c10*/  FADD.FTZ R205, R177, R204 ;  /* 0x000000ccb1cd7221 */ /* 0x008fc20000010000 */
[--C-:B------:R-:W-:Y:S01]  /*8c20*/  FFMA.FTZ R204, R214, UR39, -R193.reuse ;  /* 0x00000027d6cc7c23 */ /* 0x100fe200080108c1 */
[----:B------:R-:W-:-:S05]  /*8c30*/  FFMA.FTZ R193, R215, UR39, -R193 ;  /* 0x00000027d7c17c23 */ /* 0x000fca00080108c1 */
[----:B------:R-:W-:Y:S01]  /*8c40*/  MUFU.EX2 R198, R198 ;  /* 0x000000c600c67308 */ /* 0x000fe20000000800 */
[----:B--2---:R-:W-:-:S01]  /*8c50*/  FADD.FTZ R207, R196, R3 ;  /* 0x00000003c4cf7221 */ /* 0x004fc20000010000 */
[----:B------:R-:W-:-:S05]  /*8c60*/  @!P1 LEA R3, R4, UR38, 0x3 ;  /* 0x0000002604039c11 */ /* 0x000fca000f8e18ff */
[----:B------:R-:W-:Y:S01]  /*8c70*/  @!P1 VIADD R3, R3, 0x38840 ;  /* 0x0003884003039836 */ /* 0x000fe20000000000 */
[----:B------:R-:W2:Y:S01]  /*8c80*/  MUFU.EX2 R181, R181 ;  /* 0x000000b500b57308 */ /* 0x000ea20000000800 */
[----:B-1----:R-:W-:-:S03]  /*8c90*/  FADD.FTZ R4, R180, R205 ;  /* 0x000000cdb4047221 */ /* 0x002fc60000010000 */
[----:B------:R-:W-:-:S04]  /*8ca0*/  @!P1 PRMT R3, RZ, 0x654, R3 ;  /* 0x00000654ff039816 */ /* 0x000fc80000000003 */
[----:B------:R-:W-:Y:S08]  /*8cb0*/  MUFU.EX2 R199, R199 ;  /* 0x000000c700c77308 */ /* 0x000ff00000000800 */
[----:B------:R-:W1:Y:S01]  /*8cc0*/  MUFU.EX2 R184, R184 ;  /* 0x000000b800b87308 */ /* 0x000e620000000800 */
[----:B--2---:R-:W-:-:S07]  /*8cd0*/  FADD.FTZ R205, R181, R4 ;  /* 0x00000004b5cd7221 */ /* 0x004fce0000010000 */
[----:B------:R-:W-:Y:S08]  /*8ce0*/  MUFU.EX2 R200, R200 ;  /* 0x000000c800c87308 */ /* 0x000ff00000000800 */
[----:B------:R-:W2:Y:S01]  /*8cf0*/  MUFU.EX2 R185, R185 ;  /* 0x000000b900b97308 */ /* 0x000ea20000000800 */
[----:B-1----:R-:W-:-:S07]  /*8d00*/  FADD.FTZ R4, R184, R205 ;  /* 0x000000cdb8047221 */ /* 0x002fce0000010000 */
[----:B------:R-:W-:Y:S08]  /*8d10*/  MUFU.EX2 R201, R201 ;  /* 0x000000c900c97308 */ /* 0x000ff00000000800 */
[----:B------:R-:W1:Y:S08]  /*8d20*/  MUFU.EX2 R188, R188 ;  /* 0x000000bc00bc7308 */ /* 0x000e700000000800 */
[----:B------:R-:W-:Y:S08]  /*8d30*/  MUFU.EX2 R202, R202 ;  /* 0x000000ca00ca7308 */ /* 0x000ff00000000800 */
[----:B------:R-:W3:Y:S08]  /*8d40*/  MUFU.EX2 R189, R189 ;  /* 0x000000bd00bd7308 */ /* 0x000ef00000000800 */
[----:B------:R-:W-:Y:S08]  /*8d50*/  MUFU.EX2 R203, R203 ;  /* 0x000000cb00cb7308 */ /* 0x000ff00000000800 */
[----:B------:R-:W4:Y:S08]  /*8d60*/  MUFU.EX2 R192, R192 ;  /* 0x000000c000c07308 */ /* 0x000f300000000800 */
[----:B------:R-:W-:Y:S08]  /*8d70*/  MUFU.EX2 R204, R204 ;  /* 0x000000cc00cc7308 */ /* 0x000ff00000000800 */
[----:B------:R-:W5:Y:S08]  /*8d80*/  MUFU.EX2 R7, R7 ;  /* 0x0000000700077308 */ /* 0x000f700000000800 */
[----:B------:R-:W5:Y:S01]  /*8d90*/  MUFU.EX2 R193, R193 ;  /* 0x000000c100c17308 */ /* 0x000f620000000800 */
[----:B------:R-:W-:-:S02]  /*8da0*/  WARPGROUP.DEPBAR.LE gsb0, 0x0 ;  /* 0x00008000000079c5 */ /* 0x000fc40000010000 */
[----:B------:R-:W-:-:S06]  /*8db0*/  WARPGROUP.ARRIVE ;  /* 0x00000000000079c5 */ /* 0x000fcc0000000000 */
[----:B------:R-:W-:Y:S03]  /*8dc0*/  QGMMA.64x256x32.F32.E4M3.E4M3 R24, R216, gdesc[UR4], R24, gsb0 ;  /* 0x03e00004d8187df3 */ /* 0x000fe60008000818 */
[----:B------:R-:W-:Y:S02]  /*8dd0*/  WARPGROUP.DEPBAR.LE gsb0, 0x0 ;  /* 0x00008000000079c5 */ /* 0x000fe40000010000 */
[----:B------:R2:W-:Y:S06]  /*8de0*/  BAR.ARV R206, 0x100 ;  /* 0x000400ce0000751d */ /* 0x0005ec0000002000 */
[----:B------:R1:W-:Y:S01]  /*8df0*/  @!P1 SYNCS.ARRIVE.TRANS64.RED.A1T0 RZ, [R3+URZ], RZ ;  /* 0x000000ff03ff99a7 */ /* 0x0003e2000810043f */
[----:B--2---:R-:W-:-:S04]  /*8e00*/  FADD.FTZ R206, R198, R207 ;  /* 0x000000cfc6ce7221 */ /* 0x004fc80000010000 */
[----:B------:R-:W-:Y:S01]  /*8e10*/  FADD.FTZ R207, R199, R206 ;  /* 0x000000cec7cf7221 */ /* 0x000fe20000010000 */
[----:B-1----:R-:W-:-:S03]  /*8e20*/  FADD.FTZ R3, R185, R4 ;  /* 0x00000004b9037221 */ /* 0x002fc60000010000 */
[----:B------:R-:W-:Y:S01]  /*8e30*/  FADD.FTZ R206, R200, R207 ;  /* 0x000000cfc8ce7221 */ /* 0x000fe20000010000 */
[----:B------:R-:W-:-:S03]  /*8e40*/  FADD.FTZ R4, R188, R3 ;  /* 0x00000003bc047221 */ /* 0x000fc60000010000 */
[----:B------:R-:W-:Y:S01]  /*8e50*/  FADD.FTZ R205, R201, R206 ;  /* 0x000000cec9cd7221 */ /* 0x000fe20000010000 */
[----:B---3--:R-:W-:-:S03]  /*8e60*/  FADD.FTZ R3, R189, R4 ;  /* 0x00000004bd037221 */ /* 0x008fc60000010000 */
[----:B------:R-:W-:Y:S01]  /*8e70*/  FADD.FTZ R206, R202, R205 ;  /* 0x000000cdcace7221 */ /* 0x000fe20000010000 */
[----:B----4-:R-:W-:-:S03]  /*8e80*/  FADD.FTZ R4, R192, R3 ;  /* 0x00000003c0047221 */ /* 0x010fc60000010000 */
[----:B------:R-:W-:Y:S01]  /*8e90*/  FADD.FTZ R205, R203, R206 ;  /* 0x000000cecbcd7221 */ /* 0x000fe20000010000 */
[----:B-----5:R-:W-:-:S03]  /*8ea0*/  FADD.FTZ R4, R7, R4 ;  /* 0x0000000407047221 */ /* 0x020fc60000010000 */
[----:B------:R-:W-:-:S04]  /*8eb0*/  FADD.FTZ R206, R204, R205 ;  /* 0x000000cdccce7221 */ /* 0x000fc80000010000 */
[----:B------:R-:W-:Y:S01]  /*8ec0*/  FADD.FTZ R3, R193, R206 ;  /* 0x000000cec1037221 */ /* 0x000fe20000010000 */
[----:B------:R-:W-:Y:S06]  /*8ed0*/  @!P0 BRA `(.L_x_1871) ;  /* 0x0000000000048947 */ /* 0x000fec0003800000 */
[----:B------:R-:W-:Y:S01]  /*8ee0*/  BPT.TRAP 0x1 ;  /* 0x000000040000795c */ /* 0x000fe20000300000 */
.L_x_1871:
        /* <DEDUP_REMOVED lines=172> */
.L_x_1862:
[----:B------:R-:W-:Y:S06]  /*99b0*/  BAR.ARV 0x8, 0x120 ;  /* 0x0204800000007b1d */ /* 0x000fec0000002000 */
[----:B------:R-:W-:Y:S05]  /*99c0*/  @!P0 BRA `(.L_x_1873) ;  /* 0x0000000000048947 */ /* 0x000fea0003800000 */
[----:B------:R-:W-:Y:S01]  /*99d0*/  BPT.TRAP 0x1 ;  /* 0x000000040000795c */ /* 0x000fe20000300000 */
.L_x_1873:
[----:B------:R-:W-:Y:S01]  /*99e0*/  ULEA UR14, UR37, UR38, 0x3 ;  /* 0x00000026250e7291 */ /* 0x000fe2000f8e183f */
[----:B------:R-:W-:-:S05]  /*99f0*/  IMAD.U32 R5, RZ, RZ, UR36 ;  /* 0x00000024ff057e24 */ /* 0x000fca000f8e00ff */
[----:B------:R-:W-:-:S04]  /*9a00*/  SHF.L.U32 R5, R5, 0x1f, RZ ;  /* 0x0000001f05057819 */ /* 0x000fc800000006ff */
[----:B------:R1:W2:Y:S01]  /*9a10*/  SYNCS.PHASECHK.TRANS64.TRYWAIT P1, [UR14+0x38850], R5 ;  /* 0x03885005ff0075a7 */ /* 0x0002a2000802014e */
[----:B------:R-:W-:Y:S05]  /*9a20*/  @!P0 BRA `(.L_x_1874) ;  /* 0x0000000000048947 */ /* 0x000fea0003800000 */
[----:B------:R-:W-:Y:S01]  /*9a30*/  BPT.TRAP 0x1 ;  /* 0x000000040000795c */ /* 0x000fe20000300000 */
.L_x_1874:
[----:B--2---:R-:W-:Y:S05]  /*9a40*/  @P1 BRA `(.L_x_1875) ;  /* 0x0000000000081947 */ /* 0x004fea0003800000 */
[----:B------:R-:W2:Y:S02]  /*9a50*/  SYNCS.PHASECHK.TRANS64.TRYWAIT P1, [UR14+0x38850], R5 ;  /* 0x03885005ff0075a7 */ /* 0x000ea4000802014e */
[----:B--2---:R-:W-:Y:S05]  /*9a60*/  @!P1 BRA `(.L_x_1876) ;  /* 0x0000007400c09947 */ /* 0x004fea0003800000 */
.L_x_1875:
[----:B------:R-:W-:Y:S01]  /*9a70*/  UIADD3 UR38, UR38, 0x400, URZ ;  /* 0x0000040026267890 */ /* 0x000fe2000fffe03f */
[----:B------:R-:W-:Y:S01]  /*9a80*/  WARPGROUP.ARRIVE ;  /* 0x00000000000079c5 */ /* 0x000fe20000000000 */
[----:B------:R-:W-:Y:S01]  /*9a90*/  UMOV UR7, 0x40000040 ;  /* 0x4000004000077882 */ /* 0x000fe20000000000 */
[----:B------:R-:W-:Y:S01]  /*9aa0*/  IMAD.MOV.U32 R8, RZ, RZ, 0x3f800000 ;  /* 0x3f800000ff087424 */ /* 0x000fe200078e00ff */
[----:B------:R-:W-:-:S04]  /*9ab0*/  USHF.R.U32.HI UR38, URZ, 0x4, UR38 ;  /* 0x000000043f267899 */ /* 0x000fc80008011626 */
[----:B------:R-:W-:-:S04]  /*9ac0*/  ULOP3.LUT UR38, UR38, 0x3fff, URZ, 0xc0, !UPT ;  /* 0x00003fff26267892 */ /* 0x000fc8000f8ec03f */
[----:B------:R-:W-:-:S04]  /*9ad0*/  ULOP3.LUT UR8, UR38, 0x10000, URZ, 0xfc, !UPT ;  /* 0x0001000026087892 */ /* 0x000fc8000f8efc3f */
[----:B------:R-:W-:-:S04]  /*9ae0*/  ULEA UR8, UR37, UR8, 0xb ;  /* 0x0000000825087291 */ /* 0x000fc8000f8e583f */
[----:B------:R-:W-:-:S03]  /*9af0*/  UIADD3 UR4, UR8, 0x2, URZ ;  /* 0x0000000208047890 */ /* 0x000fc6000fffe03f */
[----:B------:R-:W-:-:S06]  /*9b00*/  UMOV UR6, UR8 ;  /* 0x0000000800067c82 */ /* 0x000fcc0008000000 */
[----:B------:R-:W-:Y:S01]  /*9b10*/  QGMMA.64x256x32.F32.E4M3.E4M3 R24, R228, gdesc[UR4], R24, gsb0 ;  /* 0x03e00004e4187df3 */ /* 0x000fe20008000818 */
[----:B------:R-:W-:Y:S01]  /*9b20*/  UMOV UR7, 0x40000040 ;  /* 0x4000004000077882 */ /* 0x000fe20000000000 */
[----:B------:R-:W-:Y:S01]  /*9b30*/  UMOV UR6, UR4 ;  /* 0x0000000400067c82 */ /* 0x000fe20008000000 */
[----:B------:R-:W-:Y:S02]  /*9b40*/  ULDC.64 UR4, c[0x0][0x9a0] ;  /* 0x0002680000047ab9 */ /* 0x000fe40000000a00 */
[----:B------:R-:W-:-:S04]  /*9b50*/  UISETP.NE.U32.AND UP0, UPT, UR4, URZ, UPT ;  /* 0x0000003f0400728c */ /* 0x000fc8000bf05070 */
[----:B------:R-:W-:-:S06]  /*9b60*/  UISETP.NE.AND.EX UP0, UPT, UR5, URZ, UPT, UP0 ;  /* 0x0000003f0500728c */ /* 0x000fcc000bf05300 */
[----:B------:R-:W-:-:S05]  /*9b70*/  PLOP3.LUT P1, PT, PT, PT, UP0, 0x80, 0x0 ;  /* 0x000000000000781c */ /* 0x000fca0003f2f008 */
[----:B------:R-:W-:Y:S01]  /*9b80*/  @UP0 USHF.R.S32.HI UR9, URZ, 0x1f, UR44 ;  /* 0x0000001f3f090899 */ /* 0x000fe2000801142c */
[----:B------:R-:W-:Y:S01]  /*9b90*/  @UP0 ULDC.64 UR10, c[0x0][0x9c8] ;  /* 0x00027200000a0ab9 */ /* 0x000fe20000000a00 */
[----:B------:R-:W-:Y:S02]  /*9ba0*/  @UP0 ULDC.64 UR12, c[0x0][0x9d0] ;  /* 0x00027400000c0ab9 */ /* 0x000fe40000000a00 */
[----:B------:R-:W-:Y:S01]  /*9bb0*/  @UP0 UIMAD UR9, UR9, UR10, URZ ;  /* 0x0000000a090902a4 */ /* 0x000fe2000f8e023f */
[----:B------:R-:W-:Y:S02]  /*9bc0*/  WARPGROUP.DEPBAR.LE gsb0, 0x0 ;  /* 0x00008000000079c5 */ /* 0x000fe40000010000 */
[----:B------:R-:W-:-:S06]  /*9bd0*/  WARPGROUP.ARRIVE ;  /* 0x00000000000079c5 */ /* 0x000fcc0000000000 */
[----:B------:R-:W-:Y:S01]  /*9be0*/  QGMMA.64x256x32.F32.E4M3.E4M3 R24, R224, gdesc[UR4], R24, gsb0 ;  /* 0x03e00004e0187df3 */ /* 0x000fe20008000818 */
[----:B------:R-:W-:Y:S02]  /*9bf0*/  @UP0 UIMAD.WIDE.U32 UR6, UR44, UR10, URZ ;  /* 0x0000000a2c0602a5 */ /* 0x000fe4000f8e003f */
[----:B------:R-:W-:Y:S02]  /*9c00*/  @UP0 UIMAD UR10, UR44, UR11, UR9 ;  /* 0x0000000b2c0a02a4 */ /* 0x000fe4000f8e0209 */
[----:B------:R-:W-:Y:S02]  /*9c10*/  @UP0 USHF.R.S32.HI UR9, URZ, 0x1f, UR60 ;  /* 0x0000001f3f090899 */ /* 0x000fe4000801143c */
[----:B------:R-:W-:Y:S02]  /*9c20*/  @UP0 UIADD3 UR7, UR7, UR10, URZ ;  /* 0x0000000a07070290 */ /* 0x000fe4000fffe03f */
[----:B------:R-:W-:Y:S01]  /*9c30*/  UIADD3 UR10, UR8, 0x4, URZ ;  /* 0x00000004080a7890 */ /* 0x000fe2000fffe03f */
[----:B------:R-:W-:Y:S01]  /*9c40*/  UMOV UR11, 0x40000040 ;  /* 0x40000040000b7882 */ /* 0x000fe20000000000 */
[----:B------:R-:W-:-:S02]  /*9c50*/  @UP0 UIMAD UR9, UR9, UR12, URZ ;  /* 0x0000000c090902a4 */ /* 0x000fc4000f8e023f */
[----:B------:R-:W-:Y:S02]  /*9c60*/  @UP0 UIMAD.WIDE.U32 UR6, UR60, UR12, UR6 ;  /* 0x0000000c3c0602a5 */ /* 0x000fe4000f8e0006 */
[----:B------:R-:W-:Y:S02]  /*9c70*/  @UP0 UIMAD UR9, UR60, UR13, UR9 ;  /* 0x0000000d3c0902a4 */ /* 0x000fe4000f8e0209 */
[----:B------:R-:W-:Y:S02]  /*9c80*/  @UP0 ULEA UR4, UP1, UR6, UR4, 0x2 ;  /* 0x0000000406040291 */ /* 0x000fe4000f82103f */
[----:B------:R-:W-:-:S04]  /*9c90*/  @UP0 UIADD3 UR7, UR7, UR9, URZ ;  /* 0x0000000907070290 */ /* 0x000fc8000fffe03f */
[----:B------:R-:W-:Y:S01]  /*9ca0*/  @UP0 ULEA.HI.X UR5, UR6, UR5, UR7, 0x2, UP1 ;  /* 0x0000000506050291 */ /* 0x000fe200088f1407 */
[----:B--2---:R-:W-:-:S05]  /*9cb0*/  IMAD.U32 R6, RZ, RZ, UR4 ;  /* 0x00000004ff067e24 */ /* 0x004fca000f8e00ff */
[----:B------:R-:W-:-:S05]  /*9cc0*/  IMAD.U32 R7, RZ, RZ, UR5 ;  /* 0x00000005ff077e24 */ /* 0x000fca000f8e00ff */
[----:B------:R2:W3:Y:S01]  /*9cd0*/  @P1 LDG.E R8, desc[UR56][R6.64] ;  /* 0x0000003806081981 */ /* 0x0004e2000c1e1900 */
[----:B------:R-:W-:Y:S01]  /*9ce0*/  UIADD3 UR8, UR8, 0x6, URZ ;  /* 0x0000000608087890 */ /* 0x000fe2000fffe03f */
[----:B------:R-:W-:-:S06]  /*9cf0*/  UMOV UR7, 0x40000040 ;  /* 0x4000004000077882 */ /* 0x000fcc0000000000 */
[----:B------:R-:W-:Y:S01]  /*9d00*/  UMOV UR6, UR8 ;  /* 0x0000000800067c82 */ /* 0x000fe20008000000 */
[----:B------:R-:W-:Y:S02]  /*9d10*/  WARPGROUP.DEPBAR.LE gsb0, 0x0 ;  /* 0x00008000000079c5 */ /* 0x000fe40000010000 */
[----:B------:R-:W-:-:S06]  /*9d20*/  WARPGROUP.ARRIVE ;  /* 0x00000000000079c5 */ /* 0x000fcc0000000000 */
[----:B------:R-:W-:Y:S01]  /*9d30*/  QGMMA.64x256x32.F32.E4M3.E4M3 R24, R220, gdesc[UR8], R24, gsb0 ;  /* 0x03e00008dc187df3 */ /* 0x000fe20008000818 */
        /* <DEDUP_REMOVED lines=18> */
[----:B------:R-:W2:Y:S08]  /*9e60*/  @P3 MUFU.LG2 R10, R10 ;  /* 0x0000000a000a3308 */ /* 0x000eb00000000c00 */
[----:B------:R-:W4:Y:S01]  /*9e70*/  @P1 MUFU.RCP R9, R13 ;  /* 0x0000000d00091308 */ /* 0x000f220000001000 */
[----:B------:R-:W-:-:S02]  /*9e80*/  IMAD.U32 R5, RZ, RZ, UR39 ;  /* 0x00000027ff057e24 */ /* 0x000fc4000f8e00ff */
[----:B------:R-:W-:Y:S02]  /*9e90*/  IMAD.U32 R12, RZ, RZ, UR39 ;  /* 0x00000027ff0c7e24 */ /* 0x000fe4000f8e00ff */
[----:B-1----:R-:W-:Y:S01]  /*9ea0*/  @P2 FMUL.FTZ R6, R6, 0.69314718246459960938 ;  /* 0x3f31721806062820 */ /* 0x002fe20000410000 */
[----:B------:R-:W-:Y:S01]  /*9eb0*/  @P2 FMUL.FTZ R5, R5, 0.69314718246459960938 ;  /* 0x3f31721805052820 */ /* 0x000fe20000410000 */
[----:B------:R-:W-:Y:S02]  /*9ec0*/  WARPGROUP.DEPBAR.LE gsb0, 0x0 ;  /* 0x00008000000079c5 */ /* 0x000fe40000010000 */
[----:B------:R-:W-:-:S06]  /*9ed0*/  WARPGROUP.ARRIVE ;  /* 0x00000000000079c5 */ /* 0x000fcc0000000000 */
[----:B------:R-:W-:Y:S01]  /*9ee0*/  QGMMA.64x256x32.F32.E4M3.E4M3 R24, R216, gdesc[UR4], R24, gsb0 ;  /* 0x03e00004d8187df3 */ /* 0x000fe20008000818 */
[----:B------:R-:W-:Y:S01]  /*9ef0*/  @P3 FMUL.FTZ R12, R12, 0.69314718246459960938 ;  /* 0x3f3172180c0c3820 */ /* 0x000fe20000410000 */
[----:B--2---:R-:W-:Y:S01]  /*9f00*/  @P3 FMUL.FTZ R11, R10, 0.69314718246459960938 ;  /* 0x3f3172180a0b3820 */ /* 0x004fe20000410000 */
[----:B------:R-:W-:Y:S02]  /*9f10*/  IMAD.MOV.U32 R4, RZ, RZ, -0x800000 ;  /* 0xff800000ff047424 */ /* 0x000fe400078e00ff */
[----:B---3--:R-:W-:Y:S01]  /*9f20*/  FMUL.FTZ R152, R7, R8 ;  /* 0x0000000807987220 */ /* 0x008fe20000410000 */
[----:B------:R-:W-:Y:S02]  /*9f30*/  IMAD.MOV.U32 R3, RZ, RZ, -0x800000 ;  /* 0xff800000ff037424 */ /* 0x000fe400078e00ff */
[----:B------:R-:W-:Y:S01]  /*9f40*/  @P2 FFMA.FTZ R4, R5, R2, R6 ;  /* 0x0000000205042223 */ /* 0x000fe20000010006 */
[----:B------:R-:W-:-:S01]  /*9f50*/  @P3 FFMA.FTZ R3, R12, R0, R11 ;  /* 0x000000000c033223 */ /* 0x000fc2000001000b */
[----:B----4-:R-:W-:Y:S01]  /*9f60*/  FMUL.FTZ R8, R9, R8 ;  /* 0x0000000809087220 */ /* 0x010fe20000410000 */
[----:B------:R-:W-:-:S02]  /*9f70*/  WARPGROUP.DEPBAR.LE gsb0, 0x0 ;  /* 0x00008000000079c5 */ /* 0x000fc40000010000 */
[----:B------:R-:W-:Y:S05]  /*9f80*/  @!P0 BRA `(.L_x_1877) ;  /* 0x0000000000048947 */ /* 0x000fea0003800000 */
[----:B------:R-:W-:Y:S01]  /*9f90*/  BPT.TRAP 0x1 ;  /* 0x000000040000795c */ /* 0x000fe20000300000 */
.L_x_1877:
        /* <DEDUP_REMOVED lines=137> */
[----:B------:R-:W-:-:S12]  /*a830*/  ULOP3.LUT UR36, UR36, UR4, URZ, 0x3c, !UPT ;  /* 0x0000000424247292 */ /* 0x000fd8000f8e3c3f */
.L_x_1844:
        /* <DEDUP_REMOVED lines=28> */
[----:B------:R-:W-:Y:S01]  /*aa00*/  F2FP.BF16.F32.PACK_AB R21, R24, R21 ;  /* 0x000000151815723e */ /* 0x000fe200000010ff */
[----:B------:R-:W-:Y:S01]  /*aa10*/  UIMAD UR5, UR43, UR7, UR5 ;  /* 0x000000072b0572a4 */ /* 0x000fe2000f8e0205 */
[----:B------:R-:W-:-:S02]  /*aa20*/  F2FP.BF16.F32.PACK_AB R68, R73, R68 ;  /* 0x000000444944723e */ /* 0x000fc400000010ff */
[----:B------:R-:W-:Y:S01]  /*aa30*/  F2FP.BF16.F32.PACK_AB R136, R136, R141 ;  /* 0x0000008d8888723e */ /* 0x000fe200000010ff */
[----:B------:R-:W-:Y:S01]  /*aa40*/  UIADD3 UR5, UR9, UR5, URZ ;  /* 0x0000000509057290 */ /* 0x000fe2000fffe03f */
[----:B------:R-:W-:Y:S01]  /*aa50*/  F2FP.BF16.F32.PACK_AB R137, R132, R137 ;  /* 0x000000898489723e */ /* 0x000fe200000010ff */
[----:B------:R-:W-:Y:S01]  /*aa60*/  ULDC.64 UR6, c[0x0][0xb40] ;  /* 0x0002d00000067ab9 */ /* 0x000fe20000000a00 */
[----:B------:R-:W-:Y:S02]  /*aa70*/  F2FP.BF16.F32.PACK_AB R54, R54, R59 ;  /* 0x0000003b3636723e */ /* 0x000fe400000010ff */
[----:B------:R-:W-:Y:S02]  /*aa80*/  F2FP.BF16.F32.PACK_AB R55, R50, R55 ;  /* 0x000000373237723e */ /* 0x000fe400000010ff */
[----:B------:R-:W-:Y:S02]  /*aa90*/  SEL R73, R49, R48, P0 ;  /* 0x0000003031497207 */ /* 0x000fe40000000000 */
[----:B------:R-:W-:-:S02]  /*aaa0*/  SEL R24, R48, R49, P0 ;  /* 0x0000003130187207 */ /* 0x000fc40000000000 */
[----:B------:R-:W-:Y:S02]  /*aab0*/  F2FP.BF16.F32.PACK_AB R50, R38, R43 ;  /* 0x0000002b2632723e */ /* 0x000fe400000010ff */
[----:B------:R-:W-:Y:S02]  /*aac0*/  F2FP.BF16.F32.PACK_AB R59, R34, R39 ;  /* 0x00000027223b723e */ /* 0x000fe400000010ff */
[----:B------:R-:W-:Y:S02]  /*aad0*/  SEL R135, R51, R10, P0 ;  /* 0x0000000a33877207 */ /* 0x000fe40000000000 */
[----:B------:R-:W-:Y:S02]  /*aae0*/  SEL R48, R10, R51, P0 ;  /* 0x000000330a307207 */ /* 0x000fe40000000000 */
[----:B------:R-:W-:Y:S02]  /*aaf0*/  IADD3 R51, P4, R16, 0x4000, RZ ;  /* 0x0000400010337810 */ /* 0x000fe40007f9e0ff */
[----:B------:R-:W-:-:S02]  /*ab00*/  F2FP.BF16.F32.PACK_AB R37, R40, R37 ;  /* 0x000000252825723e */ /* 0x000fc400000010ff */
[----:B------:R-:W-:Y:S02]  /*ab10*/  F2FP.BF16.F32.PACK_AB R116, R121, R116 ;  /* 0x000000747974723e */ /* 0x000fe400000010ff */
[----:B------:R-:W-:Y:S02]  /*ab20*/  F2FP.BF16.F32.PACK_AB R100, R105, R100 ;  /* 0x000000646964723e */ /* 0x000fe400000010ff */
[----:B------:R-:W-:Y:S02]  /*ab30*/  SEL R121, R136, R137, P0 ;  /* 0x0000008988797207 */ /* 0x000fe40000000000 */
[----:B------:R-:W-:Y:S02]  /*ab40*/  SEL R40, R137, R136, P0 ;  /* 0x0000008889287207 */ /* 0x000fe40000000000 */
[----:B------:R-:W-:Y:S02]  /*ab50*/  F2FP.BF16.F32.PACK_AB R7, R7, R2 ;  /* 0x000000020707723e */ /* 0x000fe400000010ff */
[----:B------:R-:W-:-:S02]  /*ab60*/  F2FP.BF16.F32.PACK_AB R0, R5, R0 ;  /* 0x000000000500723e */ /* 0x000fc400000010ff */
[----:B------:R-:W-:Y:S02]  /*ab70*/  SEL R137, R50, R59, P0 ;  /* 0x0000003b32897207 */ /* 0x000fe40000000000 */
[----:B------:R-:W-:Y:S02]  /*ab80*/  SEL R49, R59, R50, P0 ;  /* 0x000000323b317207 */ /* 0x000fe40000000000 */
[----:B------:R-:W-:Y:S02]  /*ab90*/  LOP3.LUT R105, R16, 0x380, RZ, 0xc0, !PT ;  /* 0x0000038010697812 */ /* 0x000fe400078ec0ff */
[----:B------:R-:W-:Y:S02]  /*aba0*/  LOP3.LUT R50, R51, 0x380, RZ, 0xc0, !PT ;  /* 0x0000038033327812 */ /* 0x000fe400078ec0ff */
[----:B------:R-:W-:Y:S02]  /*abb0*/  F2FP.BF16.F32.PACK_AB R20, R25, R20 ;  /* 0x000000141914723e */ /* 0x000fe400000010ff */
[----:B------:R-:W-:-:S02]  /*abc0*/  F2FP.BF16.F32.PACK_AB R25, R56, R53 ;  /* 0x000000353819723e */ /* 0x000fc400000010ff */
[----:B------:R-:W-:Y:S02]  /*abd0*/  F2FP.BF16.F32.PACK_AB R6, R11, R6 ;  /* 0x000000060b06723e */ /* 0x000fe400000010ff */
[----:B------:R-:W-:Y:S02]  /*abe0*/  SEL R53, R7, R0, P0 ;  /* 0x0000000007357207 */ /* 0x000fe40000000000 */
[----:B------:R-:W-:Y:S01]  /*abf0*/  SEL R44, R0, R7, P0 ;  /* 0x00000007002c7207 */ /* 0x000fe20000000000 */
[----:B------:R-:W-:Y:S01]  /*ac00*/  VIADD R0, R23, UR42 ;  /* 0x0000002a17007c36 */ /* 0x000fe20008000000 */
[----:B------:R-:W-:Y:S02]  /*ac10*/  SHF.R.U64 R105, R105, 0x3, RZ ;  /* 0x0000000369697819 */ /* 0x000fe400000012ff */
[----:B------:R-:W-:Y:S02]  /*ac20*/  IADD3 R7, P5, R16, 0x20, RZ ;  /* 0x0000002010077810 */ /* 0x000fe40007fbe0ff */
[----:B------:R-:W-:-:S02]  /*ac30*/  SHF.R.U64 R50, R50, 0x3, RZ ;  /* 0x0000000332327819 */ /* 0x000fc400000012ff */
[----:B-1----:R-:W-:Y:S02]  /*ac40*/  F2FP.BF16.F32.PACK_AB R27, R64, R61 ;  /* 0x0000003d401b723e */ /* 0x002fe400000010ff */
[----:B------:R-:W-:Y:S02]  /*ac50*/  F2FP.BF16.F32.PACK_AB R101, R104, R101 ;  /* 0x000000656865723e */ /* 0x000fe400000010ff */
[----:B------:R-:W-:Y:S02]  /*ac60*/  SEL R61, R6, R9, P0 ;  /* 0x00000009063d7207 */ /* 0x000fe40000000000 */
[----:B------:R-:W-:Y:S02]  /*ac70*/  SEL R12, R9, R6, P0 ;  /* 0x00000006090c7207 */ /* 0x000fe40000000000 */
[----:B------:R-:W-:Y:S01]  /*ac80*/  LOP3.LUT R104, R105, R16, RZ, 0x3c, !PT ;  /* 0x0000001069687212 */ /* 0x000fe200078e3cff */
[----:B------:R-:W-:Y:S01]  /*ac90*/  IMAD.MOV.U32 R105, RZ, RZ, R17 ;  /* 0x000000ffff697224 */ /* 0x000fe200078e0011 */
        /* <DEDUP_REMOVED lines=10> */
[----:B------:R-:W-:Y:S02]  /*ad40*/  SHF.R.U64 R6, R6, 0x3, RZ ;  /* 0x0000000306067819 */ /* 0x000fe400000012ff */
[----:B------:R-:W-:Y:S02]  /*ad50*/  F2FP.BF16.F32.PACK_AB R57, R58, R63 ;  /* 0x0000003f3a39723e */ /* 0x000fe400000010ff */
[----:B------:R-:W-:Y:S02]  /*ad60*/  MOV R112, R104 ;  /* 0x0000006800707202 */ /* 0x000fe40000000f00 */
[----:B------:R-:W-:-:S02]  /*ad70*/  F2FP.BF16.F32.PACK_AB R45, R66, R71 ;  /* 0x00000047422d723e */ /* 0x000fc400000010ff */
[----:B------:R-:W-:Y:S02]  /*ad80*/  SEL R63, R15, R14, P0 ;  /* 0x0000000e0f3f7207 */ /* 0x000fe40000000000 */
[----:B------:R-:W-:Y:S02]  /*ad90*/  SEL R13, R14, R15, P0 ;  /* 0x0000000f0e0d7207 */ /* 0x000fe40000000000 */
[----:B------:R-:W-:Y:S02]  /*ada0*/  MOV R105, R50 ;  /* 0x0000003200697202 */ /* 0x000fe40000000f00 */
        /* <DEDUP_REMOVED lines=10> */
[C---:B------:R-:W-:Y:S02]  /*ae50*/  IADD3 R11, P3, R16.reuse, 0x60, RZ ;  /* 0x00000060100b7810 */ /* 0x040fe40007f7e0ff */
[C---:B------:R-:W-:Y:S02]  /*ae60*/  IADD3 R55, P5, R16.reuse, 0x4020, RZ ;  /* 0x0000402010377810 */ /* 0x040fe40007fbe0ff */
[----:B------:R-:W-:Y:S02]  /*ae70*/  IADD3 R9, P6, R16, 0x40, RZ ;  /* 0x0000004010097810 */ /* 0x000fe40007fde0ff */
[----:B------:R-:W-:Y:S02]  /*ae80*/  F2FP.BF16.F32.PACK_AB R60, R65, R60 ;  /* 0x0000003c413c723e */ /* 0x000fe400000010ff */
[----:B------:R-:W-:Y:S02]  /*ae90*/  LOP3.LUT R10, R11, 0x380, RZ, 0xc0, !PT ;  /* 0x000003800b0a7812 */ /* 0x000fe400078ec0ff */
[----:B------:R-:W-:-:S02]  /*aea0*/  F2FP.BF16.F32.PACK_AB R65, R8, R31 ;  /* 0x0000001f0841723e */ /* 0x000fc400000010ff */
[----:B------:R-:W-:Y:S02]  /*aeb0*/  LOP3.LUT R54, R55, 0x380, RZ, 0xc0, !PT ;  /* 0x0000038037367812 */ /* 0x000fe400078ec0ff */
[----:B------:R-:W-:Y:S02]  /*aec0*/  LOP3.LUT R8, R9, 0x380, RZ, 0xc0, !PT ;  /* 0x0000038009087812 */ /* 0x000fe400078ec0ff */
[----:B------:R-:W-:Y:S02]  /*aed0*/  F2FP.BF16.F32.PACK_AB R84, R89, R84 ;  /* 0x000000545954723e */ /* 0x000fe400000010ff */
[----:B------:R-:W-:Y:S02]  /*aee0*/  F2FP.BF16.F32.PACK_AB R33, R88, R85 ;  /* 0x000000555821723e */ /* 0x000fe400000010ff */
[----:B------:R-:W-:Y:S02]  /*aef0*/  SHF.R.U64 R10, R10, 0x3, RZ ;  /* 0x000000030a0a7819 */ /* 0x000fe400000012ff */
[----:B------:R-:W-:-:S02]  /*af00*/  F2FP.BF16.F32.PACK_AB R108, R113, R108 ;  /* 0x0000006c716c723e */ /* 0x000fc400000010ff */
[----:B------:R-:W-:Y:S02]  /*af10*/  SHF.R.U64 R54, R54, 0x3, RZ ;  /* 0x0000000336367819 */ /* 0x000fe400000012ff */
[----:B------:R-:W-:Y:S02]  /*af20*/  F2FP.BF16.F32.PACK_AB R2, R168, R171 ;  /* 0x000000aba802723e */ /* 0x000fe400000010ff */
[----:B------:R-:W-:Y:S02]  /*af30*/  F2FP.BF16.F32.PACK_AB R169, R166, R169 ;  /* 0x000000a9a6a9723e */ /* 0x000fe400000010ff */
[----:B------:R-:W-:Y:S02]  /*af40*/  SHF.R.U64 R8, R8, 0x3, RZ ;  /* 0x0000000308087819 */ /* 0x000fe400000012ff */
[----:B------:R-:W-:Y:S02]  /*af50*/  F2FP.BF16.F32.PACK_AB R62, R62, R67 ;  /* 0x000000433e3e723e */ /* 0x000fe400000010ff */
[----:B------:R-:W-:-:S02]  /*af60*/  F2FP.BF16.F32.PACK_AB R56, R30, R35 ;  /* 0x000000231e38723e */ /* 0x000fc400000010ff */
[----:B------:R-:W-:Y:S02]  /*af70*/  SEL R85, R84, R33, P0 ;  /* 0x0000002154557207 */ /* 0x000fe40000000000 */
[----:B------:R-:W-:Y:S02]  /*af80*/  SEL R30, R33, R84, P0 ;  /* 0x00000054211e7207 */ /* 0x000fe40000000000 */
[----:B------:R-:W-:Y:S01]  /*af90*/  LOP3.LUT R10, R10, R11, RZ, 0x3c, !PT ;  /* 0x0000000b0a0a7212 */ /* 0x000fe200078e3cff */
[--C-:B------:R-:W-:Y:S01]  /*afa0*/  IMAD.X R11, RZ, RZ, R17.reuse, P3 ;  /* 0x000000ffff0b7224 */ /* 0x100fe200018e0611 */
[----:B------:R-:W-:Y:S02]  /*afb0*/  SEL R95, R108, R109, P0 ;  /* 0x0000006d6c5f7207 */ /* 0x000fe40000000000 */
[----:B------:R-:W-:Y:S02]  /*afc0*/  SEL R33, R109, R108, P0 ;  /* 0x0000006c6d217207 */ /* 0x000fe40000000000 */
[----:B------:R-:W-:Y:S01]  /*afd0*/  LOP3.LUT R54, R54, R55, RZ, 0x3c, !PT ;  /* 0x0000003736367212 */ /* 0x000fe200078e3cff */
[----:B------:R-:W-:Y:S01]  /*afe0*/  IMAD.X R55, RZ, RZ, R17, P5 ;  /* 0x000000ffff377224 */ /* 0x000fe200028e0611 */
[----:B------:R-:W-:-:S02]  /*aff0*/  SEL R109, R2, R169, P0 ;  /* 0x000000a9026d7207 */ /* 0x000fc40000000000 */
[----:B------:R-:W-:Y:S01]  /*b000*/  LOP3.LUT R8, R8, R9, RZ, 0x3c, !PT ;  /* 0x0000000908087212 */ /* 0x000fe200078e3cff */
[----:B------:R-:W-:Y:S01]  /*b010*/  IMAD.X R9, RZ, RZ, R17, P6 ;  /* 0x000000ffff097224 */ /* 0x000fe200030e0611 */
[----:B------:R-:W-:Y:S02]  /*b020*/  IADD3 R59, P3, R16, 0x4060, RZ ;  /* 0x00004060103b7810 */ /* 0x000fe40007f7e0ff */
[----:B------:R-:W-:Y:S01]  /*b030*/  SEL R169, R169, R2, P0 ;  /* 0x00000002a9a97207 */ /* 0x000fe20000000000 */
[----:B------:R-:W-:Y:S01]  /*b040*/  VIADD R2, R0, 0x8 ;  /* 0x0000000800027836 */ /* 0x000fe20000000000 */
[----:B------:R-:W-:Y:S02]  /*b050*/  SEL R131, R62, R57, P0 ;  /* 0x000000393e837207 */ /* 0x000fe40000000000 */
[----:B------:R-:W-:Y:S02]  /*b060*/  SEL R46, R57, R62, P0 ;  /* 0x0000003e392e7207 */ /* 0x000fe40000000000 */
[----:B------:R-:W-:-:S02]  /*b070*/  IADD3 R57, P6, R16, 0x4040, RZ ;  /* 0x0000404010397810 */ /* 0x000fc40007fde0ff */
[----:B------:R-:W-:Y:S02]  /*b080*/  SEL R81, R52, R25, P0 ;  /* 0x0000001934517207 */ /* 0x000fe40000000000 */
[----:B------:R-:W-:Y:S02]  /*b090*/  SEL R25, R25, R52, P0 ;  /* 0x0000003419197207 */ /* 0x000fe40000000000 */
[----:B------:R-:W-:Y:S02]  /*b0a0*/  LOP3.LUT R58, R59, 0x380, RZ, 0xc0, !PT ;  /* 0x000003803b3a7812 */ /* 0x000fe400078ec0ff */
[----:B------:R-:W-:Y:S02]  /*b0b0*/  SEL R139, R56, R65, P0 ;  /* 0x00000041388b7207 */ /* 0x000fe40000000000 */
[----:B------:R-:W-:Y:S02]  /*b0c0*/  SEL R52, R65, R56, P0 ;  /* 0x0000003841347207 */ /* 0x000fe40000000000 */
[----:B------:R-:W-:-:S02]  /*b0d0*/  MOV R104, R54 ;  /* 0x0000003600687202 */ /* 0x000fc40000000f00 */
[----:B------:R-:W-:Y:S02]  /*b0e0*/  LOP3.LUT R56, R57, 0x380, RZ, 0xc0, !PT ;  /* 0x0000038039387812 */ /* 0x000fe400078ec0ff */
[----:B------:R-:W-:Y:S02]  /*b0f0*/  SHF.R.U64 R58, R58, 0x3, RZ ;  /* 0x000000033a3a7819 */ /* 0x000fe400000012ff */
[----:B------:R-:W-:Y:S02]  /*b100*/  F2FP.BF16.F32.PACK_AB R79, R74, R79 ;  /* 0x0000004f4a4f723e */ /* 0x000fe400000010ff */
[----:B------:R-:W-:Y:S02]  /*b110*/  SHF.R.U64 R56, R56, 0x3, RZ ;  /* 0x0000000338387819 */ /* 0x000fe400000012ff */
[----:B------:R-:W-:Y:S01]  /*b120*/  LOP3.LUT R58, R58, R59, RZ, 0x3c, !PT ;  /* 0x0000003b3a3a7212 */ /* 0x000fe200078e3cff */
[----:B------:R-:W-:Y:S01]  /*b130*/  IMAD.X R59, RZ, RZ, R17, P3 ;  /* 0x000000ffff3b7224 */ /* 0x000fe200018e0611 */
[----:B------:R-:W-:-:S02]  /*b140*/  MOV R108, R8 ;  /* 0x00000008006c7202 */ /* 0x000fc40000000f00 */
[----:B------:R-:W-:Y:S02]  /*b150*/  MOV R106, R10 ;  /* 0x0000000a006a7202 */ /* 0x000fe40000000f00 */
[----:B------:R-:W-:Y:S02]  /*b160*/  SEL R127, R78, R79, P0 ;  /* 0x0000004f4e7f7207 */ /* 0x000fe40000000000 */
[----:B------:R-:W-:Y:S02]  /*b170*/  SEL R43, R79, R78, P0 ;  /* 0x0000004e4f2b7207 */ /* 0x000fe40000000000 */
[----:B------:R-:W-:Y:S01]  /*b180*/  LOP3.LUT R56, R56, R57, RZ, 0x3c, !PT ;  /* 0x0000003938387212 */ /* 0x000fe200078e3cff */
[----:B------:R-:W-:Y:S01]  /*b190*/  IMAD.X R57, RZ, RZ, R17, P6 ;  /* 0x000000ffff397224 */ /* 0x000fe200030e0611 */
[----:B------:R-:W-:Y:S02]  /*b1a0*/  IADD3 R79, P3, R16, 0x8060, RZ ;  /* 0x00008060104f7810 */ /* 0x000fe40007f7e0ff */
[----:B------:R-:W-:-:S02]  /*b1b0*/  F2FP.BF16.F32.PACK_AB R70, R70, R75 ;  /* 0x0000004b4646723e */ /* 0x000fc400000010ff */
[----:B------:R-:W-:Y:S02]  /*b1c0*/  F2FP.BF16.F32.PACK_AB R69, R72, R69 ;  /* 0x000000454845723e */ /* 0x000fe400000010ff */
[C---:B------:R-:W-:Y:S02]  /*b1d0*/  IADD3 R75, P6, R16.reuse, 0x8040, RZ ;  /* 0x00008040104b7810 */ /* 0x040fe40007fde0ff */
[----:B------:R-:W-:Y:S02]  /*b1e0*/  IADD3 R65, P4, R16, 0x8000, RZ ;  /* 0x0000800010417810 */ /* 0x000fe40007f9e0ff */
[----:B------:R-:W-:Y:S02]  /*b1f0*/  F2FP.BF16.F32.PACK_AB R129, R124, R129 ;  /* 0x000000817c81723e */ /* 0x000fe400000010ff */
[----:B------:R-:W-:Y:S02]  /*b200*/  F2FP.BF16.F32.PACK_AB R92, R97, R92 ;  /* 0x0000005c615c723e */ /* 0x000fe400000010ff */
[----:B------:R-:W-:-:S02]  /*b210*/  F2FP.BF16.F32.PACK_AB R93, R96, R93 ;  /* 0x0000005d605d723e */ /* 0x000fc400000010ff */
[----:B------:R-:W-:Y:S02]  /*b220*/  F2FP.BF16.F32.PACK_AB R117, R120, R117 ;  /* 0x000000757875723e */ /* 0x000fe400000010ff */
[----:B------:R-:W-:Y:S02]  /*b230*/  LOP3.LUT R78, R79, 0x380, RZ, 0xc0, !PT ;  /* 0x000003804f4e7812 */ /* 0x000fe400078ec0ff */
        /* <DEDUP_REMOVED lines=14> */
[----:B------:R-:W-:Y:S02]  /*b320*/  SEL R28, R69, R68, P0 ;  /* 0x00000044451c7207 */ /* 0x000fe40000000000 */
[----:B------:R-:W-:-:S02]  /*b330*/  LOP3.LUT R74, R75, 0x380, RZ, 0xc0, !PT ;  /* 0x000003804b4a7812 */ /* 0x000fc400078ec0ff */
[----:B------:R-:W-:Y:S02]  /*b340*/  IADD3 R69, P5, R16, 0x8020, RZ ;  /* 0x0000802010457810 */ /* 0x000fe40007fbe0ff */
[----:B------:R-:W-:Y:S02]  /*b350*/  LOP3.LUT R64, R65, 0x380, RZ, 0xc0, !PT ;  /* 0x0000038041407812 */ /* 0x000fe400078ec0ff */
        /* <DEDUP_REMOVED lines=8> */
[----:B------:R-:W-:Y:S01]  /*b3e0*/  SEL R14, R21, R20, P0 ;  /* 0x00000014150e7207 */ /* 0x000fe20000000000 */
[----:B--2---:R-:W-:Y:S01]  /*b3f0*/  SHFL.IDX PT, R53, R53, R26, 0x1c1f ;  /* 0x001c1f1a35357589 */ /* 0x004fe200000e0000 */
[----:B------:R-:W-:-:S02]  /*b400*/  LOP3.LUT R50, R26, 0x2, RZ, 0x3c, !PT ;  /* 0x000000021a327812 */ /* 0x000fc400078e3cff */
[----:B------:R-:W-:Y:S01]  /*b410*/  SEL R77, R36, R37, P0 ;  /* 0x00000025244d7207 */ /* 0x000fe20000000000 */
[----:B------:R-:W-:Y:S01]  /*b420*/  SHFL.IDX PT, R109, R109, R26, 0x1c1f ;  /* 0x001c1f1a6d6d7589 */ /* 0x000fe200000e0000 */
[----:B------:R-:W-:Y:S02]  /*b430*/  SEL R87, R60, R27, P0 ;  /* 0x0000001b3c577207 */ /* 0x000fe40000000000 */
[----:B------:R-:W-:Y:S01]  /*b440*/  SEL R93, R100, R101, P0 ;  /* 0x00000065645d7207 */ /* 0x000fe20000000000 */
[----:B------:R-:W1:Y:S01]  /*b450*/  SHFL.IDX PT, R44, R44, R50, 0x1c1f ;  /* 0x001c1f322c2c7589 */ /* 0x000e6200000e0000 */
[----:B------:R-:W-:Y:S02]  /*b460*/  SEL R111, R164, R165, P0 ;  /* 0x000000a5a46f7207 */ /* 0x000fe40000000000 */
[----:B------:R-:W-:Y:S01]  /*b470*/  SEL R113, R160, R161, P0 ;  /* 0x000000a1a0717207 */ /* 0x000fe20000000000 */
[----:B------:R-:W2:Y:S01]  /*b480*/  SHFL.IDX PT, R54, R169, R50, 0x1c1f ;  /* 0x001c1f32a9367589 */ /* 0x000ea200000e0000 */
        /* <DEDUP_REMOVED lines=9> */
[----:B------:R-:W-:-:S02]  /*b520*/  SHF.R.U64 R74, R74, 0x3, RZ ;  /* 0x000000034a4a7819 */ /* 0x000fc400000012ff */
[----:B------:R-:W-:Y:S01]  /*b530*/  SEL R39, R165, R164, P0 ;  /* 0x000000a4a5277207 */ /* 0x000fe20000000000 */
[----:B------:R-:W-:Y:S01]  /*b540*/  SHFL.IDX PT, R71, R71, R26, 0x1c1f ;  /* 0x001c1f1a47477589 */ /* 0x000fe200000e0000 */
[----:B------:R-:W-:Y:S02]  /*b550*/  SEL R36, R161, R160, P0 ;  /* 0x000000a0a1247207 */ /* 0x000fe40000000000 */
[----:B------:R-:W-:Y:S01]  /*b560*/  LOP3.LUT R68, R69, 0x380, RZ, 0xc0, !PT ;  /* 0x0000038045447812 */ /* 0x000fe200078ec0ff */
[----:B------:R-:W-:Y:S01]  /*b570*/  SHFL.IDX PT, R77, R77, R26, 0x1c1f ;  /* 0x001c1f1a4d4d7589 */ /* 0x000fe200000e0000 */
[----:B-1----:R-:W-:Y:S02]  /*b580*/  SEL R8, R53, R44, P0 ;  /* 0x0000002c35087207 */ /* 0x002fe40000000000 */
[----:B------:R-:W-:Y:S01]  /*b590*/  SEL R10, R44, R53, P0 ;  /* 0x000000352c0a7207 */ /* 0x000fe20000000000 */
[----:B------:R-:W-:Y:S01]  /*b5a0*/  SHFL.IDX PT, R73, R73, R26, 0x1c1f ;  /* 0x001c1f1a49497589 */ /* 0x000fe200000e0000 */
[----:B------:R-:W-:-:S02]  /*b5b0*/  SHF.R.U64 R64, R64, 0x3, RZ ;  /* 0x0000000340407819 */ /* 0x000fc400000012ff */
[----:B------:R-:W-:Y:S01]  /*b5c0*/  LOP3.LUT R78, R78, R79, RZ, 0x3c, !PT ;  /* 0x0000004f4e4e7212 */ /* 0x000fe200078e3cff */
[----:B------:R-:W1:Y:S01]  /*b5d0*/  SHFL.IDX PT, R44, R12, R50, 0x1c1f ;  /* 0x001c1f320c2c7589 */ /* 0x000e6200000e0000 */
[----:B------:R-:W-:Y:S01]  /*b5e0*/  SEL R35, R157, R156, P0 ;  /* 0x0000009c9d237207 */ /* 0x000fe20000000000 */
[--C-:B------:R-:W-:Y:S01]  /*b5f0*/  IMAD.X R79, RZ, RZ, R17.reuse, P3 ;  /* 0x000000ffff4f7224 */ /* 0x100fe200018e0611 */
[----:B------:R-:W-:Y:S01]  /*b600*/  SEL R37, R153, R152, P0 ;  /* 0x0000009899257207 */ /* 0x000fe20000000000 */
[----:B------:R-:W-:Y:S01]  /*b610*/  SHFL.IDX PT, R81, R81, R26, 0x1c1f ;  /* 0x001c1f1a51517589 */ /* 0x000fe200000e0000 */
[----:B------:R-:W-:Y:S02]  /*b620*/  SEL R38, R145, R144, P0 ;  /* 0x0000009091267207 */ /* 0x000fe40000000000 */
[----:B------:R-:W-:Y:S01]  /*b630*/  LOP3.LUT R74, R74, R75, RZ, 0x3c, !PT ;  /* 0x0000004b4a4a7212 */ /* 0x000fe200078e3cff */
[----:B------:R-:W-:Y:S01]  /*b640*/  IMAD.X R75, RZ, RZ, R17, P6 ;  /* 0x000000ffff4b7224 */ /* 0x000fe200030e0611 */
[----:B------:R-:W-:Y:S01]  /*b650*/  IADD3 R97, P3, R16, 0xc060, RZ ;  /* 0x0000c06010617810 */ /* 0x000fe20007f7e0ff */
[----:B------:R-:W-:Y:S01]  /*b660*/  SHFL.IDX PT, R87, R87, R26, 0x1c1f ;  /* 0x001c1f1a57577589 */ /* 0x000fe200000e0000 */
[----:B------:R-:W-:-:S02]  /*b670*/  SHF.R.U64 R68, R68, 0x3, RZ ;  /* 0x0000000344447819 */ /* 0x000fc400000012ff */
[----:B------:R-:W-:Y:S01]  /*b680*/  LOP3.LUT R64, R64, R65, RZ, 0x3c, !PT ;  /* 0x0000004140407212 */ /* 0x000fe200078e3cff */
[----:B------:R-:W-:Y:S01]  /*b690*/  SHFL.IDX PT, R91, R91, R26, 0x1c1f ;  /* 0x001c1f1a5b5b7589 */ /* 0x000fe200000e0000 */
[----:B------:R-:W-:Y:S01]  /*b6a0*/  IMAD.X R65, RZ, RZ, R17, P4 ;  /* 0x000000ffff417224 */ /* 0x000fe200020e0611 */
[----:B------:R-:W-:Y:S02]  /*b6b0*/  IADD3 R99, P6, R16, 0xc040, RZ ;  /* 0x0000c04010637810 */ /* 0x000fe40007fde0ff */
[----:B------:R-:W-:Y:S01]  /*b6c0*/  SHFL.IDX PT, R83, R83, R26, 0x1c1f ;  /* 0x001c1f1a53537589 */ /* 0x000fe200000e0000 */
[----:B--2---:R-:W-:Y:S02]  /*b6d0*/  SEL R9, R109, R54, P0 ;  /* 0x000000366d097207 */ /* 0x004fe40000000000 */
[----:B------:R-:W-:Y:S01]  /*b6e0*/  SEL R11, R54, R109, P0 ;  /* 0x0000006d360b7207 */ /* 0x000fe20000000000 */
[----:B------:R-:W-:Y:S01]  /*b6f0*/  SHFL.IDX PT, R85, R85, R26, 0x1c1f ;  /* 0x001c1f1a55557589 */ /* 0x000fe200000e0000 */
[----:B------:R-:W-:-:S02]  /*b700*/  MOV R57, R56 ;  /* 0x0000003800397202 */ /* 0x000fc40000000f00 */
[----:B------:R-:W-:Y:S01]  /*b710*/  SEL R27, R27, R60, P0 ;  /* 0x0000003c1b1b7207 */ /* 0x000fe20000000000 */
[----:B------:R-:W-:Y:S01]  /*b720*/  SHFL.IDX PT, R89, R89, R26, 0x1c1f ;  /* 0x001c1f1a59597589 */ /* 0x000fe200000e0000 */
[----:B------:R-:W-:Y:S02]  /*b730*/  SEL R42, R5, R86, P0 ;  /* 0x00000056052a7207 */ /* 0x000fe40000000000 */
[----:B------:R-:W-:Y:S01]  /*b740*/  LOP3.LUT R96, R97, 0x380, RZ, 0xc0, !PT ;  /* 0x0000038061607812 */ /* 0x000fe200078ec0ff */
[----:B------:R-:W-:Y:S01]  /*b750*/  SHFL.IDX PT, R93, R93, R26, 0x1c1f ;  /* 0x001c1f1a5d5d7589 */ /* 0x000fe200000e0000 */
[----:B------:R-:W-:Y:S02]  /*b760*/  MOV R59, R58 ;  /* 0x0000003a003b7202 */ /* 0x000fe40000000f00 */
[----:B------:R-:W-:Y:S01]  /*b770*/  SEL R45, R45, R70, P0 ;  /* 0x000000462d2d7207 */ /* 0x000fe20000000000 */
[----:B------:R-:W-:Y:S01]  /*b780*/  SHFL.IDX PT, R95, R95, R26, 0x1c1f ;  /* 0x001c1f1a5f5f7589 */ /* 0x000fe200000e0000 */
[----:B------:R-:W-:Y:S01]  /*b790*/  LOP3.LUT R68, R68, R69, RZ, 0x3c, !PT ;  /* 0x0000004544447212 */ /* 0x000fe200078e3cff */
[----:B------:R-:W-:Y:S01]  /*b7a0*/  IMAD.X R69, RZ, RZ, R17, P5 ;  /* 0x000000ffff457224 */ /* 0x000fe200028e0611 */
[----:B------:R-:W-:Y:S01]  /*b7b0*/  LOP3.LUT R98, R99, 0x380, RZ, 0xc0, !PT ;  /* 0x0000038063627812 */ /* 0x000fe200078ec0ff */
[----:B------:R-:W-:Y:S01]  /*b7c0*/  SHFL.IDX PT, R107, R107, R26, 0x1c1f ;  /* 0x001c1f1a6b6b7589 */ /* 0x000fe200000e0000 */
[----:B------:R-:W-:-:S02]  /*b7d0*/  MOV R65, R64 ;  /* 0x0000004000417202 */ /* 0x000fc40000000f00 */
[----:B------:R-:W-:Y:S01]  /*b7e0*/  SHF.R.U64 R96, R96, 0x3, RZ ;  /* 0x0000000360607819 */ /* 0x000fe200000012ff */
[----:B------:R-:W-:Y:S01]  /*b7f0*/  SHFL.IDX PT, R111, R111, R26, 0x1c1f ;  /* 0x001c1f1a6f6f7589 */ /* 0x000fe200000e0000 */
[----:B------:R-:W-:Y:S02]  /*b800*/  SHF.R.U64 R98, R98, 0x3, RZ ;  /* 0x0000000362627819 */ /* 0x000fe400000012ff */
[----:B-1----:R-:W-:Y:S01]  /*b810*/  SEL R12, R61, R44, P0 ;  /* 0x0000002c3d0c7207 */ /* 0x002fe20000000000 */
[----:B------:R-:W-:Y:S01]  /*b820*/  SHFL.IDX PT, R113, R113, R26, 0x1c1f ;  /* 0x001c1f1a71717589 */ /* 0x000fe200000e0000 */
[----:B------:R-:W-:Y:S02]  /*b830*/  MOV R55, R68 ;  /* 0x0000004400377202 */ /* 0x000fe40000000f00 */
[----:B------:R-:W-:Y:S01]  /*b840*/  LOP3.LUT R96, R96, R97, RZ, 0x3c, !PT ;  /* 0x0000006160607212 */ /* 0x000fe200078e3cff */
[----:B------:R-:W-:Y:S01]  /*b850*/  SHFL.IDX PT, R115, R115, R26, 0x1c1f ;  /* 0x001c1f1a73737589 */ /* 0x000fe200000e0000 */
[----:B------:R-:W-:Y:S01]  /*b860*/  IMAD.X R97, RZ, RZ, R17, P3 ;  /* 0x000000ffff617224 */ /* 0x000fe200018e0611 */
[----:B------:R-:W-:-:S02]  /*b870*/  SEL R32, R101, R100, P0 ;  /* 0x0000006465207207 */ /* 0x000fc40000000000 */
[----:B------:R-:W-:Y:S01]  /*b880*/  SHFL.IDX PT, R117, R117, R26, 0x1c1f ;  /* 0x001c1f1a75757589 */ /* 0x000fe200000e0000 */
[----:B------:R-:W-:Y:S01]  /*b890*/  LOP3.LUT R98, R98, R99, RZ, 0x3c, !PT ;  /* 0x0000006362627212 */ /* 0x000fe200078e3cff */
[----:B------:R-:W-:Y:S01]  /*b8a0*/  IMAD.X R99, RZ, RZ, R17, P6 ;  /* 0x000000ffff637224 */ /* 0x000fe200030e0611 */
[----:B------:R-:W-:Y:S01]  /*b8b0*/  MOV R51, R78 ;  /* 0x0000004e00337202 */ /* 0x000fe20000000f00 */
[----:B------:R-:W-:Y:S01]  /*b8c0*/  SHFL.IDX PT, R119, R119, R26, 0x1c1f ;  /* 0x001c1f1a77777589 */ /* 0x000fe200000e0000 */
[----:B------:R-:W-:Y:S02]  /*b8d0*/  MOV R20, R96 ;  /* 0x0000006000147202 */ /* 0x000fe40000000f00 */
[----:B------:R-:W-:Y:S01]  /*b8e0*/  MOV R5, R98 ;  /* 0x0000006200057202 */ /* 0x000fe20000000f00 */
[----:B------:R-:W-:Y:S01]  /*b8f0*/  SHFL.IDX PT, R121, R121, R26, 0x1c1f ;  /* 0x001c1f1a79797589 */ /* 0x000fe200000e0000 */
[C---:B------:R-:W-:Y:S02]  /*b900*/  IADD3 R103, P4, R16.reuse, 0xc000, RZ ;  /* 0x0000c00010677810 */ /* 0x040fe40007f9e0ff */
[----:B------:R-:W-:Y:S01]  /*b910*/  IADD3 R101, P5, R16, 0xc020, RZ ;  /* 0x0000c02010657810 */ /* 0x000fe20007fbe0ff */
[----:B------:R-:W-:Y:S01]  /*b920*/  SHFL.IDX PT, R123, R123, R26, 0x1c1f ;  /* 0x001c1f1a7b7b7589 */ /* 0x000fe200000e0000 */
[----:B------:R-:W-:Y:S01]  /*b930*/  MOV R110, R6 ;  /* 0x00000006006e7202 */ /* 0x000fe20000000f00 */
[----:B------:R-:W-:Y:S01]  /*b940*/  IMAD.U32 R7, RZ, RZ, UR9 ;  /* 0x00000009ff077e24 */ /* 0x000fe2000f8e00ff */
[----:B------:R-:W-:Y:S01]  /*b950*/  LOP3.LUT R102, R103, 0x380, RZ, 0xc0, !PT ;  /* 0x0000038067667812 */ /* 0x000fe200078ec0ff */
[----:B------:R-:W-:Y:S01]  /*b960*/  SHFL.IDX PT, R125, R125, R26, 0x1c1f ;  /* 0x001c1f1a7d7d7589 */ /* 0x000fe200000e0000 */
[----:B------:R-:W-:Y:S01]  /*b970*/  IMAD.U32 R7, RZ, RZ, UR5 ;  /* 0x00000005ff077e24 */ /* 0x000fe2000f8e00ff */
[----:B------:R-:W-:Y:S01]  /*b980*/  USHF.R.S32.HI UR5, URZ, 0x1f, UR44 ;  /* 0x0000001f3f057899 */ /* 0x000fe2000801142c */
[----:B------:R-:W-:Y:S01]  /*b990*/  LOP3.LUT R100, R101, 0x380, RZ, 0xc0, !PT ;  /* 0x0000038065647812 */ /* 0x000fe200078ec0ff */
[----:B------:R-:W-:Y:S01]  /*b9a0*/  SHFL.IDX PT, R127, R127, R26, 0x1c1f ;  /* 0x001c1f1a7f7f7589 */ /* 0x000fe200000e0000 */
[----:B------:R-:W-:Y:S01]  /*b9b0*/  IMAD.U32 R6, RZ, RZ, UR8 ;  /* 0x00000008ff067e24 */ /* 0x000fe2000f8e00ff */
[----:B------:R-:W-:-:S02]  /*b9c0*/  SHF.R.U64 R102, R102, 0x3, RZ ;  /* 0x0000000366667819 */ /* 0x000fc400000012ff */
[----:B------:R-:W-:Y:S01]  /*b9d0*/  SHFL.IDX PT, R129, R129, R26, 0x1c1f ;  /* 0x001c1f1a81817589 */ /* 0x000fe200000e0000 */
[----:B------:R-:W-:Y:S02]  /*b9e0*/  LOP3.LUT P1, RZ, R234, 0x3, RZ, 0xc0, !PT ;  /* 0x00000003eaff7812 */ /* 0x000fe4000782c0ff */
[----:B------:R-:W-:Y:S01]  /*b9f0*/  SHF.R.U64 R100, R100, 0x3, RZ ;  /* 0x0000000364647819 */ /* 0x000fe200000012ff */
[----:B------:R-:W-:Y:S01]  /*ba00*/  SHFL.IDX PT, R131, R131, R26, 0x1c1f ;  /* 0x001c1f1a83837589 */ /* 0x000fe200000e0000 */
[----:B------:R-:W-:Y:S01]  /*ba10*/  LOP3.LUT R102, R102, R103, RZ, 0x3c, !PT ;  /* 0x0000006766667212 */ /* 0x000fe200078e3cff */
[--C-:B------:R-:W-:Y:S01]  /*ba20*/  IMAD.X R103, RZ, RZ, R17.reuse, P4 ;  /* 0x000000ffff677224 */ /* 0x100fe200020e0611 */
[----:B------:R-:W-:Y:S01]  /*ba30*/  ISETP.GE.OR P2, PT, R2, UR10, P1 ;  /* 0x0000000a02007c0c */ /* 0x000fe20008f46670 */
[----:B------:R-:W-:Y:S01]  /*ba40*/  SHFL.IDX PT, R133, R133, R26, 0x1c1f ;  /* 0x001c1f1a85857589 */ /* 0x000fe200000e0000 */
[----:B------:R-:W-:Y:S01]  /*ba50*/  LOP3.LUT R100, R100, R101, RZ, 0x3c, !PT ;  /* 0x0000006564647212 */ /* 0x000fe200078e3cff */
[----:B------:R-:W-:Y:S01]  /*ba60*/  IMAD.X R101, RZ, RZ, R17, P5 ;  /* 0x000000ffff657224 */ /* 0x000fe200028e0611 */
[----:B------:R-:W-:Y:S01]  /*ba70*/  ISETP.GE.OR P1, PT, R0, UR10, P1 ;  /* 0x0000000a00007c0c */ /* 0x000fe20008f26670 */
[----:B------:R-:W-:Y:S01]  /*ba80*/  SHFL.IDX PT, R135, R135, R26, 0x1c1f ;  /* 0x001c1f1a87877589 */ /* 0x000fe200000e0000 */
[----:B------:R-:W-:-:S02]  /*ba90*/  MOV R74, R74 ;  /* 0x0000004a004a7202 */ /* 0x000fc40000000f00 */
[----:B------:R-:W-:Y:S01]  /*baa0*/  MOV R102, R102 ;  /* 0x0000006600667202 */ /* 0x000fe20000000f00 */
[----:B------:R-:W-:Y:S01]  /*bab0*/  SHFL.IDX PT, R137, R137, R26, 0x1c1f ;  /* 0x001c1f1a89897589 */ /* 0x000fe200000e0000 */
[----:B------:R-:W-:-:S03]  /*bac0*/  MOV R2, R100 ;  /* 0x0000006400027202 */ /* 0x000fc60000000f00 */
[----:B------:R-:W-:Y:S04]  /*bad0*/  SHFL.IDX PT, R139, R139, R26, 0x1c1f ;  /* 0x001c1f1a8b8b7589 */ /* 0x000fe800000e0000 */
[----:B------:R-:W1:Y:S04]  /*bae0*/  SHFL.IDX PT, R26, R39, R50, 0x1c1f ;  /* 0x001c1f32271a7589 */ /* 0x000e6800000e0000 */
[----:B------:R-:W2:Y:S04]  /*baf0*/  SHFL.IDX PT, R54, R13, R50, 0x1c1f ;  /* 0x001c1f320d367589 */ /* 0x000ea800000e0000 */
[----:B------:R-:W3:Y:S04]  /*bb00*/  SHFL.IDX PT, R36, R36, R50, 0x1c1f ;  /* 0x001c1f3224247589 */ /* 0x000ee800000e0000 */
[----:B------:R4:W-:Y:S04]  /*bb10*/  SHFL.IDX PT, R56, R14, R50, 0x1c1f ;  /* 0x001c1f320e387589 */ /* 0x0009e800000e0000 */
[----:B------:R-:W-:Y:S01]  /*bb20*/  SHFL.IDX PT, R84, R35, R50, 0x1c1f ;  /* 0x001c1f3223547589 */ /* 0x000fe200000e0000 */
[----:B------:R-:W-:Y:S01]  /*bb30*/  BAR.SYNC.DEFER_BLOCKING 0x1, 0x100 ;  /* 0x0044000000007b1d */ /* 0x000fe20000010000 */
[----:B----4-:R-:W-:-:S02]  /*bb40*/  SEL R14, R44, R61, P0 ;  /* 0x0000003d2c0e7207 */ /* 0x010fc40000000000 */
[----:B-1----:R-:W-:-:S03]  /*bb50*/  SEL R13, R111, R26, P0 ;  /* 0x0000001a6f0d7207 */ /* 0x002fc60000000000 */
[----:B------:R1:W-:Y:S04]  /*bb60*/  SHFL.IDX PT, R58, R15, R50, 0x1c1f ;  /* 0x001c1f320f3a7589 */ /* 0x0003e800000e0000 */
[----:B------:R-:W-:Y:S04]  /*bb70*/  SHFL.IDX PT, R86, R37, R50, 0x1c1f ;  /* 0x001c1f3225567589 */ /* 0x000fe800000e0000 */
[----:B------:R-:W-:Y:S01]  /*bb80*/  SHFL.IDX PT, R60, R21, R50, 0x1c1f ;  /* 0x001c1f32153c7589 */ /* 0x000fe200000e0000 */
[----:B-1----:R-:W-:-:S03]  /*bb90*/  SEL R15, R26, R111, P0 ;  /* 0x0000006f1a0f7207 */ /* 0x002fc60000000000 */
[----:B------:R-:W1:Y:S01]  /*bba0*/  SHFL.IDX PT, R38, R38, R50, 0x1c1f ;  /* 0x001c1f3226267589 */ /* 0x000e6200000e0000 */
[----:B--2---:R-:W-:-:S03]  /*bbb0*/  SEL R26, R54, R63, P0 ;  /* 0x0000003f361a7207 */ /* 0x004fc60000000000 */
[----:B------:R2:W4:Y:S04]  /*bbc0*/  SHFL.IDX PT, R62, R24, R50, 0x1c1f ;  /* 0x001c1f32183e7589 */ /* 0x00052800000e0000 */
[----:B------:R-:W5:Y:S04]  /*bbd0*/  SHFL.IDX PT, R40, R40, R50, 0x1c1f ;  /* 0x001c1f3228287589 */ /* 0x000f6800000e0000 */
[----:B------:R3:W5:Y:S01]  /*bbe0*/  SHFL.IDX PT, R64, R25, R50, 0x1c1f ;  /* 0x001c1f3219407589 */ /* 0x00076200000e0000 */
[----:B--2---:R-:W-:-:S03]  /*bbf0*/  SEL R24, R63, R54, P0 ;  /* 0x000000363f187207 */ /* 0x004fc60000000000 */
[----:B------:R-:W2:Y:S04]  /*bc00*/  SHFL.IDX PT, R88, R41, R50, 0x1c1f ;  /* 0x001c1f3229587589 */ /* 0x000ea800000e0000 */
[----:B------:R4:W-:Y:S01]  /*bc10*/  SHFL.IDX PT, R66, R27, R50, 0x1c1f ;  /* 0x001c1f321b427589 */ /* 0x0009e200000e0000 */
[----:B---3--:R-:W-:-:S03]  /*bc20*/  SEL R25, R113, R36, P0 ;  /* 0x0000002471197207 */ /* 0x008fc60000000000 */
[----:B------:R-:W-:Y:S01]  /*bc30*/  SHFL.IDX PT, R90, R42, R50, 0x1c1f ;  /* 0x001c1f322a5a7589 */ /* 0x000fe200000e0000 */
[----:B-1----:R-:W-:-:S03]  /*bc40*/  SEL R35, R38, R119, P0 ;  /* 0x0000007726237207 */ /* 0x002fc60000000000 */
[----:B------:R1:W3:Y:S01]  /*bc50*/  SHFL.IDX PT, R94, R45, R50, 0x1c1f ;  /* 0x001c1f322d5e7589 */ /* 0x0002e200000e0000 */
[----:B----4-:R-:W-:-:S03]  /*bc60*/  SEL R27, R36, R113, P0 ;  /* 0x00000071241b7207 */ /* 0x010fc60000000000 */
[----:B------:R4:W-:Y:S01]  /*bc70*/  SHFL.IDX PT, R68, R28, R50, 0x1c1f ;  /* 0x001c1f321c447589 */ /* 0x0009e200000e0000 */
[----:B------:R-:W-:Y:S02]  /*bc80*/  SEL R36, R73, R62, P0 ;  /* 0x0000003e49247207 */ /* 0x000fe40000000000 */
[----:B-----5:R-:W-:Y:S01]  /*bc90*/  SEL R37, R121, R40, P0 ;  /* 0x0000002879257207 */ /* 0x020fe20000000000 */
[----:B------:R5:W-:Y:S01]  /*bca0*/  SHFL.IDX PT, R92, R43, R50, 0x1c1f ;  /* 0x001c1f322b5c7589 */ /* 0x000be200000e0000 */
[----:B------:R-:W-:Y:S01]  /*bcb0*/  SEL R39, R40, R121, P0 ;  /* 0x0000007928277207 */ /* 0x000fe20000000000 */
[----:B-1----:R-:W1:Y:S01]  /*bcc0*/  LDC.64 R44, c[0x0][0xb78] ;  /* 0x0002de00ff2c7b82 */ /* 0x002e620000000a00 */
[----:B------:R-:W-:Y:S01]  /*bcd0*/  SEL R40, R81, R64, P0 ;  /* 0x0000004051287207 */ /* 0x000fe20000000000 */
[----:B------:R3:W-:Y:S01]  /*bce0*/  SHFL.IDX PT, R70, R29, R50, 0x1c1f ;  /* 0x001c1f321d467589 */ /* 0x0007e200000e0000 */
[----:B------:R-:W-:Y:S02]  /*bcf0*/  SEL R42, R64, R81, P0 ;  /* 0x00000051402a7207 */ /* 0x000fe40000000000 */
[----:B----4-:R-:W-:Y:S01]  /*bd00*/  SEL R28, R67, R56, P0 ;  /* 0x00000038431c7207 */ /* 0x010fe20000000000 */
[----:B------:R4:W-:Y:S01]  /*bd10*/  SHFL.IDX PT, R72, R30, R50, 0x1c1f ;  /* 0x001c1f321e487589 */ /* 0x0009e200000e0000 */
[----:B--2---:R-:W-:-:S02]  /*bd20*/  SEL R41, R123, R88, P0 ;  /* 0x000000587b297207 */ /* 0x004fc40000000000 */
[----:B-----5:R-:W-:Y:S01]  /*bd30*/  SEL R43, R88, R123, P0 ;  /* 0x0000007b582b7207 */ /* 0x020fe20000000000 */
[----:B------:R2:W-:Y:S01]  /*bd40*/  SHFL.IDX PT, R76, R31, R50, 0x1c1f ;  /* 0x001c1f321f4c7589 */ /* 0x0005e200000e0000 */
[----:B---3--:R-:W-:-:S03]  /*bd50*/  SEL R29, R115, R84, P0 ;  /* 0x00000054731d7207 */ /* 0x008fc60000000000 */
[----:B------:R-:W-:Y:S01]  /*bd60*/  SHFL.IDX PT, R46, R46, R50, 0x1c1f ;  /* 0x001c1f322e2e7589 */ /* 0x000fe200000e0000 */
[----:B------:R-:W-:Y:S02]  /*bd70*/  SEL R69, R129, R94, P0 ;  /* 0x0000005e81457207 */ /* 0x000fe40000000000 */
[----:B----4-:R-:W-:Y:S01]  /*bd80*/  SEL R30, R56, R67, P0 ;  /* 0x00000043381e7207 */ /* 0x010fe20000000000 */
[----:B------:R3:W-:Y:S01]  /*bd90*/  SHFL.IDX PT, R78, R32, R50, 0x1c1f ;  /* 0x001c1f32204e7589 */ /* 0x0007e200000e0000 */
[----:B--2---:R-:W-:-:S03]  /*bda0*/  SEL R31, R84, R115, P0 ;  /* 0x00000073541f7207 */ /* 0x004fc60000000000 */
[----:B------:R-:W-:Y:S01]  /*bdb0*/  SHFL.IDX PT, R96, R47, R50, 0x1c1f ;  /* 0x001c1f322f607589 */ /* 0x000fe200000e0000 */
[----:B-1----:R-:W-:-:S03]  /*bdc0*/  IMAD.WIDE.U32 R6, R44, UR44, R6 ;  /* 0x0000002c2c067c25 */ /* 0x002fc6000f8e0006 */
[----:B------:R1:W-:Y:S01]  /*bdd0*/  SHFL.IDX PT, R80, R33, R50, 0x1c1f ;  /* 0x001c1f3221507589 */ /* 0x0003e200000e0000 */
[----:B---3--:R-:W-:-:S03]  /*bde0*/  SEL R32, R77, R60, P0 ;  /* 0x0000003c4d207207 */ /* 0x008fc60000000000 */
[----:B------:R-:W2:Y:S04]  /*bdf0*/  SHFL.IDX PT, R48, R48, R50, 0x1c1f ;  /* 0x001c1f3230307589 */ /* 0x000ea800000e0000 */
[----:B------:R3:W-:Y:S01]  /*be00*/  SHFL.IDX PT, R82, R34, R50, 0x1c1f ;  /* 0x001c1f3222527589 */ /* 0x0007e200000e0000 */
[----:B-1----:R-:W-:-:S03]  /*be10*/  SEL R33, R119, R38, P0 ;  /* 0x0000002677217207 */ /* 0x002fc60000000000 */
[----:B------:R-:W-:Y:S01]  /*be20*/  SHFL.IDX PT, R98, R49, R50, 0x1c1f ;  /* 0x001c1f3231627589 */ /* 0x000fe200000e0000 */
[----:B------:R-:W-:-:S03]  /*be30*/  SEL R38, R62, R73, P0 ;  /* 0x000000493e267207 */ /* 0x000fc60000000000 */
[----:B------:R-:W1:Y:S01]  /*be40*/  SHFL.IDX PT, R52, R52, R50, 0x1c1f ;  /* 0x001c1f3234347589 */ /* 0x000e6200000e0000 */
[----:B---3--:R-:W-:-:S03]  /*be50*/  SEL R34, R60, R77, P0 ;  /* 0x0000004d3c227207 */ /* 0x008fc60000000000 */
[----:B------:R3:W-:Y:S04]  /*be60*/  STSM.16.M88.4 [R112], R8 ;  /* 0x0000000870007844 */ /* 0x0007e80000000200 */
[----:B------:R4:W-:Y:S04]  /*be70*/  STSM.16.M88.4 [R110], R12 ;  /* 0x0000000c6e007844 */ /* 0x0009e80000000200 */
[----:B------:R5:W-:Y:S01]  /*be80*/  STSM.16.M88.4 [R108], R24 ;  /* 0x000000186c007844 */ /* 0x000be20000000200 */
[----:B--2---:R-:W-:Y:S02]  /*be90*/  SEL R77, R135, R48, P0 ;  /* 0x00000030874d7207 */ /* 0x004fe40000000000 */
[----:B------:R-:W-:Y:S01]  /*bea0*/  SEL R79, R48, R135, P0 ;  /* 0x00000087304f7207 */ /* 0x000fe20000000000 */
[----:B------:R-:W-:Y:S01]  /*beb0*/  STSM.16.M88.4 [R106], R28 ;  /* 0x0000001c6a007844 */ /* 0x000fe20000000200 */
[----:B---3--:R-:W-:-:S02]  /*bec0*/  SEL R8, R71, R58, P0 ;  /* 0x0000003a47087207 */ /* 0x008fc40000000000 */
[----:B------:R-:W-:Y:S02]  /*bed0*/  SEL R10, R58, R71, P0 ;  /* 0x000000473a0a7207 */ /* 0x000fe40000000000 */
[----:B------:R-:W-:Y:S02]  /*bee0*/  SEL R9, R117, R86, P0 ;  /* 0x0000005675097207 */ /* 0x000fe40000000000 */
[----:B------:R-:W-:Y:S02]  /*bef0*/  SEL R11, R86, R117, P0 ;  /* 0x00000075560b7207 */ /* 0x000fe40000000000 */
[----:B----4-:R-:W-:Y:S01]  /*bf00*/  SEL R12, R87, R66, P0 ;  /* 0x00000042570c7207 */ /* 0x010fe20000000000 */
[----:B-----5:R-:W-:Y:S01]  /*bf10*/  IMAD R24, R44, UR5, RZ ;  /* 0x000000052c187c24 */ /* 0x020fe2000f8e02ff */
[----:B------:R-:W-:Y:S01]  /*bf20*/  SEL R14, R66, R87, P0 ;  /* 0x00000057420e7207 */ /* 0x000fe20000000000 */
[----:B------:R2:W-:Y:S01]  /*bf30*/  STSM.16.M88.4 [R105], R8 ;  /* 0x0000000869007844 */ /* 0x0005e20000000200 */
[----:B------:R-:W-:Y:S01]  /*bf40*/  SEL R13, R125, R90, P0 ;  /* 0x0000005a7d0d7207 */ /* 0x000fe20000000000 */
[----:B------:R-:W-:Y:S01]  /*bf50*/  IMAD R21, R45, UR44, R24 ;  /* 0x0000002c2d157c24 */ /* 0x000fe2000f8e0218 */
[----:B------:R-:W-:Y:S01]  /*bf60*/  SEL R15, R90, R125, P0 ;  /* 0x0000007d5a0f7207 */ /* 0x000fe20000000000 */
[----:B------:R-:W-:Y:S01]  /*bf70*/  STSM.16.M88.4 [R104], R32 ;  /* 0x0000002068007844 */ /* 0x000fe20000000200 */
[----:B------:R-:W-:-:S02]  /*bf80*/  SEL R71, R94, R129, P0 ;  /* 0x000000815e477207 */ /* 0x000fc40000000000 */
[----:B------:R-:W-:Y:S01]  /*bf90*/  SEL R24, R85, R72, P0 ;  /* 0x0000004855187207 */ /* 0x000fe20000000000 */
[----:B------:R-:W-:Y:S01]  /*bfa0*/  STSM.16.M88.4 [R57], R36 ;  /* 0x0000002439007844 */ /* 0x000fe20000000200 */
[----:B------:R-:W-:Y:S02]  /*bfb0*/  SEL R26, R72, R85, P0 ;  /* 0x00000055481a7207 */ /* 0x000fe40000000000 */
[----:B------:R-:W-:Y:S01]  /*bfc0*/  SEL R25, R131, R46, P0 ;  /* 0x0000002e83197207 */ /* 0x000fe20000000000 */
[----:B------:R-:W-:Y:S01]  /*bfd0*/  STSM.16.M88.4 [R59], R40 ;  /* 0x000000283b007844 */ /* 0x000fe20000000200 */
[----:B------:R-:W-:Y:S02]  /*bfe0*/  SEL R27, R46, R131, P0 ;  /* 0x000000832e1b7207 */ /* 0x000fe40000000000 */
[----:B-1----:R-:W-:Y:S01]  /*bff0*/  SEL R81, R139, R52, P0 ;  /* 0x000000348b517207 */ /* 0x002fe20000000000 */
        /* <DEDUP_REMOVED lines=9> */
[----:B-1----:R-:W-:Y:S01]  /*c090*/  SHF.R.S32.HI R13, RZ, 0x1f, R0 ;  /* 0x0000001fff0d7819 */ /* 0x002fe20000011400 */
[----:B------:R-:W-:Y:S01]  /*c0a0*/  STSM.16.M88.4 [R74], R68 ;  /* 0x000000444a007844 */ /* 0x000fe20000000200 */
[----:B------:R-:W-:Y:S02]  /*c0b0*/  IADD3 R0, P3, R0, R6, RZ ;  /* 0x0000000600007210 */ /* 0x000fe40007f7e0ff */
[----:B------:R-:W-:Y:S01]  /*c0c0*/  SEL R12, R95, R80, P0 ;  /* 0x000000505f0c7207 */ /* 0x000fe20000000000 */
[----:B------:R-:W-:Y:S01]  /*c0d0*/  STSM.16.M88.4 [R51], R24 ;  /* 0x0000001833007844 */ /* 0x000fe20000000200 */
[----:B------:R-:W-:Y:S02]  /*c0e0*/  IADD3.X R7, R13, R7, R21, P3, !PT ;  /* 0x000000070d077210 */ /* 0x000fe40001ffe415 */
[----:B------:R-:W-:Y:S02]  /*c0f0*/  SEL R14, R80, R95, P0 ;  /* 0x0000005f500e7207 */ /* 0x000fe40000000000 */
[----:B------:R-:W-:-:S02]  /*c100*/  SEL R13, R137, R98, P0 ;  /* 0x00000062890d7207 */ /* 0x000fc40000000000 */
[----:B--2---:R-:W-:Y:S02]  /*c110*/  SEL R8, R89, R76, P0 ;  /* 0x0000004c59087207 */ /* 0x004fe40000000000 */
[----:B------:R-:W-:Y:S02]  /*c120*/  SEL R10, R76, R89, P0 ;  /* 0x000000594c0a7207 */ /* 0x000fe40000000000 */
[----:B------:R-:W-:Y:S02]  /*c130*/  SEL R9, R133, R96, P0 ;  /* 0x0000006085097207 */ /* 0x000fe40000000000 */
[----:B------:R-:W-:Y:S02]  /*c140*/  SEL R11, R96, R133, P0 ;  /* 0x00000085600b7207 */ /* 0x000fe40000000000 */
[----:B------:R-:W-:Y:S02]  /*c150*/  SEL R76, R93, R78, P0 ;  /* 0x0000004e5d4c7207 */ /* 0x000fe40000000000 */
[----:B------:R-:W-:Y:S01]  /*c160*/  SEL R78, R78, R93, P0 ;  /* 0x0000005d4e4e7207 */ /* 0x000fe20000000000 */
[----:B------:R-:W-:Y:S01]  /*c170*/  STSM.16.M88.4 [R102], R8 ;  /* 0x0000000866007844 */ /* 0x000fe20000000200 */
[----:B------:R-:W-:-:S02]  /*c180*/  SEL R15, R98, R137, P0 ;  /* 0x00000089620f7207 */ /* 0x000fc40000000000 */
[----:B------:R-:W-:Y:S01]  /*c190*/  SEL R80, R107, R82, P0 ;  /* 0x000000526b507207 */ /* 0x000fe20000000000 */
[----:B------:R-:W-:Y:S01]  /*c1a0*/  STSM.16.M88.4 [R2], R76 ;  /* 0x0000004c02007844 */ /* 0x000fe20000000200 */
[----:B------:R-:W-:Y:S02]  /*c1b0*/  SEL R82, R82, R107, P0 ;  /* 0x0000006b52527207 */ /* 0x000fe40000000000 */
[C---:B------:R-:W-:Y:S01]  /*c1c0*/  LEA R6, P3, R0.reuse, UR6, 0x2 ;  /* 0x0000000600067c11 */ /* 0x040fe2000f8610ff */
[----:B------:R-:W-:Y:S03]  /*c1d0*/  STSM.16.M88.4 [R5], R12 ;  /* 0x0000000c05007844 */ /* 0x000fe60000000200 */
[----:B------:R-:W-:Y:S01]  /*c1e0*/  LEA.HI.X R7, R0, UR7, R7, 0x2, P3 ;  /* 0x0000000700077c11 */ /* 0x000fe200098f1407 */
[----:B------:R-:W-:Y:S01]  /*c1f0*/  STSM.16.M88.4 [R20], R80 ;  /* 0x0000005014007844 */ /* 0x000fe20000000200 */
[----:B------:R1:W-:Y:S06]  /*c200*/  MEMBAR.ALL.CTA ;  /* 0x0000000000007992 */ /* 0x0003ec0000008000 */
[----:B-1----:R-:W1:Y:S04]  /*c210*/  FENCE.VIEW.ASYNC.S ;  /* 0x00000000000073c6 */ /* 0x002e680000000000 */
[----:B-1----:R-:W1:Y:S01]  /*c220*/  SHFL.IDX PT, R0, R236, RZ, 0x1f ;  /* 0x00001fffec007589 */ /* 0x002e6200000e0000 */
[----:B------:R-:W-:Y:S06]  /*c230*/  BAR.ARV 0x1, 0x120 ;  /* 0x0044800000007b1d */ /* 0x000fec0000002000 */
[----:B-1----:R-:W-:Y:S01]  /*c240*/  ISETP.NE.AND P0, PT, R0, 0x7, PT ;  /* 0x000000070000780c */ /* 0x002fe20003f05270 */
[----:B------:R1:W-:Y:S04]  /*c250*/  @!P1 STG.E desc[UR56][R6.64], R4 ;  /* 0x0000000406009986 */ /* 0x0003e8000c101938 */
[----:B------:R1:W-:Y:S08]  /*c260*/  @!P2 STG.E desc[UR56][R6.64+0x20], R3 ;  /* 0x000020030600a986 */ /* 0x0003f0000c101938 */
[----:B------:R-:W-:Y:S05]  /*c270*/  @P0 BRA `(.L_x_1879) ;  /* 0x0000000c00080947 */ /* 0x000fea0003800000 */
        /* <DEDUP_REMOVED lines=15> */
[----:B--2---:R-:W-:Y:S01]  /*c370*/  UMOV UR40, UR5 ;  /* 0x0000000500287c82 */ /* 0x004fe20008000000 */
[----:B------:R-:W-:Y:S01]  /*c380*/  UMOV UR41, UR8 ;  /* 0x0000000800297c82 */ /* 0x000fe20008000000 */
[----:B------:R-:W-:Y:S01]  /*c390*/  UMOV UR5, 0x80 ;  /* 0x0000008000057882 */ /* 0x000fe20000000000 */
[----:B------:R2:W-:Y:S02]  /*c3a0*/  UTMASTG.5D [UR40], [UR6] ;  /* 0x00000028060073b5 */ /* 0x0005e40008020000 */
[----:B--2---:R-:W-:Y:S01]  /*c3b0*/  UMOV UR40, UR9 ;  /* 0x0000000900287c82 */ /* 0x004fe20008000000 */
[----:B------:R-:W-:Y:S01]  /*c3c0*/  UMOV UR41, UR5 ;  /* 0x0000000500297c82 */ /* 0x000fe20008000000 */
[----:B------:R-:W-:Y:S01]  /*c3d0*/  UMOV UR5, 0xc0 ;  /* 0x000000c000057882 */ /* 0x000fe20000000000 */
[----:B------:R2:W-:Y:S02]  /*c3e0*/  UTMASTG.5D [UR40], [UR6] ;  /* 0x00000028060073b5 */ /* 0x0005e40008020000 */
[----:B--2---:R-:W-:Y:S01]  /*c3f0*/  UMOV UR40, UR10 ;  /* 0x0000000a00287c82 */ /* 0x004fe20008000000 */
[----:B------:R-:W-:Y:S01]  /*c400*/  UMOV UR41, UR5 ;  /* 0x0000000500297c82 */ /* 0x000fe20008000000 */
[----:B------:R-:W-:Y:S01]  /*c410*/  UIADD3 UR5, UR38, 0x38820, URZ ;  /* 0x0003882026057890 */ /* 0x000fe2000fffe03f */
[----:B------:R2:W-:Y:S03]  /*c420*/  UTMASTG.5D [UR40], [UR6] ;  /* 0x00000028060073b5 */ /* 0x0005e60008020000 */
[----:B------:R-:W-:Y:S01]  /*c430*/  UPRMT UR5, URZ, 0x654, UR5 ;  /* 0x000006543f057896 */ /* 0x000fe20008000005 */
[----:B------:R0:W-:Y:S01]  /*c440*/  UTMACMDFLUSH ;  /* 0x00000000000079b7 */ /* 0x0001e20000000000 */
[----:B------:R-:W-:-:S07]  /*c450*/  DEPBAR.LE SB0, 0x0 ;  /* 0x000080000000791a */ /* 0x000fce0000000000 */
[----:B--2---:R-:W-:Y:S03]  /*c460*/  SYNCS.ARRIVE.TRANS64.RED.A1T0 RZ, [UR5], RZ ;  /* 0x000000ffffff79a7 */ /* 0x004fe60008100405 */
.L_x_1881:
[----:B------:R-:W-:Y:S05]  /*c470*/  BSYNC B0 ;  /* 0x0000000000007941 */ /* 0x000fea0003800000 */
.L_x_1880:
[----:B------:R-:W-:Y:S05]  /*c480*/  BRA `(.L_x_1879) ;  /* 0x0000000800847947 */ /* 0x000fea0003800000 */
.L_x_1878:
[----:B------:R-:W1:Y:S01]  /*c490*/  S2R R0, SR_TID.X ;  /* 0x0000000000007919 */ /* 0x000e620000002100 */
[----:B------:R-:W2:Y:S01]  /*c4a0*/  LDC.64 R8, c[0x0][0xae0] ;  /* 0x0002b800ff087b82 */ /* 0x000ea20000000a00 */
[----:B------:R-:W-:Y:S01]  /*c4b0*/  SHF.R.S32.HI R19, RZ, 0x1f, R18 ;  /* 0x0000001fff137819 */ /* 0x000fe20000011412 */
[----:B------:R-:W-:Y:S01]  /*c4c0*/  USHF.R.S32.HI UR5, URZ, 0x1f, UR43 ;  /* 0x0000001f3f057899 */ /* 0x000fe2000801142b */
[----:B------:R-:W-:Y:S01]  /*c4d0*/  BSSY B0, `(.L_x_1882) ;  /* 0x000001f000007945 */ /* 0x000fe20003800000 */
[----:B------:R-:W-:-:S04]  /*c4e0*/  USHF.R.S32.HI UR6, URZ, 0x1f, UR44 ;  /* 0x0000001f3f067899 */ /* 0x000fc8000801142c */
[----:B------:R-:W3:Y:S08]  /*c4f0*/  LDC R14, c[0x0][0xdac] ;  /* 0x00036b00ff0e7b82 */ /* 0x000ef00000000800 */
[----:B------:R-:W4:Y:S01]  /*c500*/  LDC.64 R10, c[0x0][0xae8] ;  /* 0x0002ba00ff0a7b82 */ /* 0x000f220000000a00 */
[----:B--2---:R-:W-:-:S04]  /*c510*/  IMAD.WIDE.U32 R6, R8, UR43, R18 ;  /* 0x0000002b08067c25 */ /* 0x004fc8000f8e0012 */
[----:B------:R-:W-:Y:S02]  /*c520*/  IMAD R8, R8, UR5, RZ ;  /* 0x0000000508087c24 */ /* 0x000fe4000f8e02ff */
[----:B-1----:R-:W-:-:S05]  /*c530*/  VIADD R0, R0, 0xffffff80 ;  /* 0xffffff8000007836 */ /* 0x002fca0000000000 */
[----:B------:R-:W-:-:S13]  /*c540*/  ISETP.GT.AND P0, PT, R0, 0x7f, PT ;  /* 0x0000007f0000780c */ /* 0x000fda0003f04270 */
[----:B---34-:R-:W-:Y:S05]  /*c550*/  @P0 BRA `(.L_x_1883) ;  /* 0x0000000000580947 */ /* 0x018fea0003800000 */
        /* <DEDUP_REMOVED lines=9> */
[----:B------:R-:W2:Y:S01]  /*c5f0*/  LDC.64 R12, c[0x0][0xb78] ;  /* 0x0002de00ff0c7b82 */ /* 0x000ea20000000a00 */
[C---:B-1----:R-:W-:Y:S02]  /*c600*/  IMAD R0, R4.reuse, UR5, RZ ;  /* 0x0000000504007c24 */ /* 0x042fe4000f8e02ff */
[----:B------:R-:W-:-:S04]  /*c610*/  IMAD.WIDE.U32 R2, R4, UR43, R2 ;  /* 0x0000002b04027c25 */ /* 0x000fc8000f8e0002 */
[----:B------:R-:W-:Y:S02]  /*c620*/  IMAD R5, R5, UR43, R0 ;  /* 0x0000002b05057c24 */ /* 0x000fe4000f8e0200 */
[C---:B--2---:R-:W-:Y:S02]  /*c630*/  IMAD R0, R12.reuse, UR6, RZ ;  /* 0x000000060c007c24 */ /* 0x044fe4000f8e02ff */
        /* <DEDUP_REMOVED lines=8> */
.L_x_1883:
[----:B------:R-:W-:Y:S05]  /*c6c0*/  BSYNC B0 ;  /* 0x0000000000007941 */ /* 0x000fea0003800000 */
.L_x_1882:
        /* <DEDUP_REMOVED lines=11> */
[----:B------:R-:W-:Y:S01]  /*c780*/  IMAD R0, R10, UR6, RZ ;  /* 0x000000060a007c24 */ /* 0x000fe2000f8e02ff */
[----:B------:R-:W-:Y:S01]  /*c790*/  ISETP.GE.AND P1, PT, R2, UR42, PT ;  /* 0x0000002a02007c0c */ /* 0x000fe2000bf26270 */
[----:B------:R-:W-:-:S02]  /*c7a0*/  VIADD R5, R14, UR54 ;  /* 0x000000360e057c36 */ /* 0x000fc40008000000 */
        /* <DEDUP_REMOVED lines=28> */
.L_x_1885:
[----:B------:R-:W-:Y:S05]  /*c970*/  BSYNC B0 ;  /* 0x0000000000007941 */ /* 0x000fea0003800000 */
.L_x_1884:
        /* <DEDUP_REMOVED lines=27> */
.L_x_1887:
[----:B------:R-:W-:Y:S05]  /*cb30*/  BSYNC B0 ;  /* 0x0000000000007941 */ /* 0x000fea0003800000 */
.L_x_1886:
        /* <DEDUP_REMOVED lines=26> */
.L_x_1889:
[----:B------:R-:W-:Y:S05]  /*cce0*/  BSYNC B0 ;  /* 0x0000000000007941 */ /* 0x000fea0003800000 */
.L_x_1888:
        /* <DEDUP_REMOVED lines=26> */
.L_x_1890:
[----:B------:R-:W-:Y:S05]  /*ce90*/  BSYNC B0 ;  /* 0x0000000000007941 */ /* 0x000fea0003800000 */
.L_x_1879:
[----:B------:R-:W5:Y:S02]  /*cea0*/  LDC R0, c[0x0][0xda8] ;  /* 0x00036a00ff007b82 */ /* 0x000f640000000800 */
[----:B-----5:R-:W-:-:S13]  /*ceb0*/  ISETP.LE.AND P0, PT, R0, UR4, PT ;  /* 0x0000000400007c0c */ /* 0x020fda000bf03270 */
[----:B------:R-:W-:Y:S05]  /*cec0*/  @!P0 BRA `(.L_x_1891) ;  /* 0xffffff3c00d08947 */ /* 0x000fea000383ffff */
[----:B------:R-:W-:Y:S05]  /*ced0*/  EXIT ;  /* 0x000000000000794d */ /* 0x000fea0003800000 */
.L_x_1840:
[----:B------:R-:W-:-:S08]  /*cee0*/  NOP ;  /* 0x0000000000007918 */ /* 0x000fd00000000000 */
[----:B-1----:R-:W1:-:S00]  /*cef0*/  USETMAXREG.DEALLOC.CTAPOOL 0x18 ;  /* 0x00000018000079c8 */ /* 0x002e4000080e0500 */
[----:B-1----:R-:W-:-:S06]  /*cf00*/  LOP3.LUT R0, R0, 0x3, RZ, 0xc0, !PT ;  /* 0x0000000300007812 */ /* 0x002fcc00078ec0ff */
[----:B------:R-:W1:Y:S01]  /*cf10*/  S2UR UR4, SR_CTAID.X ;  /* 0x00000000000479c3 */ /* 0x000e620000002500 */
[----:B------:R-:W2:Y:S02]  /*cf20*/  SHFL.IDX PT, R0, R0, RZ, 0x1f ;  /* 0x00001fff00007589 */ /* 0x000ea400000e0000 */
[----:B--2---:R-:W-:-:S05]  /*cf30*/  ISETP.NE.AND P0, PT, R0, RZ, PT ;  /* 0x000000ff0000720c */ /* 0x004fca0003f05270 */
[----:B------:R-:W1:Y:S01]  /*cf40*/  LDC R0, c[0x0][0xda8] ;  /* 0x00036a00ff007b82 */ /* 0x000e620000000800 */
[----:B------:R-:W-:-:S05]  /*cf50*/  P2R R2, PR, RZ, 0x1 ;  /* 0x00000001ff027803 */ /* 0x000fca0000000000 */
[----:B------:R2:W-:Y:S02]  /*cf60*/  STL [R1+0x38], R2 ;  /* 0x0000380201007387 */ /* 0x0005e40000100800 */
[----:B------:R-:W-:Y:S06]  /*cf70*/  @P0 BAR.ARV 0x4, 0x180 ;  /* 0x0106000000000b1d */ /* 0x000fec0000002000 */
[----:B------:R2:W-:Y:S04]  /*cf80*/  STL [R1+0x34], RZ ;  /* 0x000034ff01007387 */ /* 0x0005e80000100800 */
[----:B------:R2:W-:Y:S01]  /*cf90*/  STL [R1+0xc], RZ ;  /* 0x00000cff01007387 */ /* 0x0005e20000100800 */
[----:B-1----:R-:W-:Y:S01]  /*cfa0*/  ISETP.LE.AND P0, PT, R0, UR4, PT ;  /* 0x0000000400007c0c */ /* 0x002fe2000bf03270 */
[----:B------:R-:W-:-:S05]  /*cfb0*/  IMAD.MOV.U32 R0, RZ, RZ, 0x1 ;  /* 0x00000001ff007424 */ /* 0x000fca00078e00ff */
[----:B------:R2:W-:Y:S07]  /*cfc0*/  STL [R1+0x14], R0 ;  /* 0x0000140001007387 */ /* 0x0005ee0000100800 */
[----:B------:R-:W-:Y:S05]  /*cfd0*/  @P0 BRA `(.L_x_1892) ;  /* 0x0000003800c00947 */ /* 0x000fea0003800000 */
[----:B------:R-:W3:Y:S01]  /*cfe0*/  LDL R3, [R1+0x3c] ;  /* 0x00003c0001037983 */ /* 0x000ee20000100800 */
[----:B--2---:R-:W1:Y:S01]  /*cff0*/  S2R R2, SR_TID.X ;  /* 0x0000000000027919 */ /* 0x004e620000002100 */
[----:B------:R-:W2:Y:S01]  /*d000*/  S2R R8, SR_TID.X ;  /* 0x0000000000087919 */ /* 0x000ea20000002100 */
[----:B-1----:R-:W-:Y:S01]  /*d010*/  LOP3.LUT R2, R2, 0x7f, RZ, 0xc0, !PT ;  /* 0x0000007f02027812 */ /* 0x002fe200078ec0ff */
[C---:B--2---:R-:W-:Y:S02]  /*d020*/  IMAD.SHL.U32 R0, R8.reuse, 0x80, RZ ;  /* 0x0000008008007824 */ /* 0x044fe400078e00ff */
[----:B------:R-:W-:-:S05]  /*d030*/  IMAD.SHL.U32 R4, R8, 0x10, RZ ;  /* 0x0000001008047824 */ /* 0x000fca00078e00ff */
[----:B------:R-:W-:Y:S02]  /*d040*/  LOP3.LUT R5, R4, 0x70, RZ, 0xc0, !PT ;  /* 0x0000007004057812 */ /* 0x000fe400078ec0ff */
[----:B------:R-:W-:Y:S01]  /*d050*/  R2P PR, R8, 0x6 ;  /* 0x0000000608007804 */ /* 0x000fe20000000000 */
[----:B------:R-:W-:Y:S01]  /*d060*/  ULDC UR46, c[0x0][0xc] ;  /* 0x00000300002e7ab9 */ /* 0x000fe20000000800 */
[----:B------:R-:W-:Y:S01]  /*d070*/  ULDC.64 UR42, c[0x0][0x198] ;  /* 0x00006600002a7ab9 */ /* 0x000fe20000000a00 */
[----:B---3--:R-:W-:Y:S02]  /*d080*/  R2UR UR5, R3 ;  /* 0x00000000030572ca */ /* 0x008fe400000e0000 */
[----:B------:R-:W-:Y:S02]  /*d090*/  SHF.R.U32.HI R3, RZ, 0x5, R2 ;  /* 0x00000005ff037819 */ /* 0x000fe40000011602 */
[----:B------:R-:W-:-:S05]  /*d0a0*/  LOP3.LUT R2, R0, 0x380, RZ, 0xc0, !PT ;  /* 0x0000038000027812 */ /* 0x000fca00078ec0ff */
        /* <DEDUP_REMOVED lines=9> */
[----:B------:R1:W-:Y:S01]  /*d140*/  STL [R1+0x10], R0 ;  /* 0x0000100001007387 */ /* 0x0003e20000100800 */
[----:B------:R-:W-:Y:S01]  /*d150*/  IMAD.U32 R3, RZ, RZ, UR4 ;  /* 0x00000004ff037e24 */ /* 0x000fe2000f8e00ff */
[----:B------:R-:W-:Y:S01]  /*d160*/  SEL R2, R2, 0xffffffe0, !P1 ;  /* 0xffffffe002027807 */ /* 0x000fe20004800000 */
[----:B-1----:R-:W-:Y:S01]  /*d170*/  IMAD.MOV.U32 R0, RZ, RZ, 0x40 ;  /* 0x00000040ff007424 */ /* 0x002fe200078e00ff */
[----:B------:R-:W-:Y:S04]  /*d180*/  STL [R1], R6 ;  /* 0x0000000601007387 */ /* 0x000fe80000100800 */
[----:B------:R-:W-:Y:S01]  /*d190*/  SEL R0, R0, 0xffffffc0, !P2 ;  /* 0xffffffc000007807 */ /* 0x000fe20005000000 */
[----:B------:R-:W-:Y:S04]  /*d1a0*/  STL [R1+0xc], RZ ;  /* 0x00000cff01007387 */ /* 0x000fe80000100800 */
[----:B------:R1:W-:Y:S04]  /*d1b0*/  STL [R1+0x30], R3 ;  /* 0x0000300301007387 */ /* 0x0003e80000100800 */
[----:B------:R-:W-:Y:S04]  /*d1c0*/  STL [R1+0x20], R0 ;  /* 0x0000200001007387 */ /* 0x000fe80000100800 */
[----:B------:R2:W-:Y:S01]  /*d1d0*/  STL [R1+0x24], R2 ;  /* 0x0000240201007387 */ /* 0x0005e20000100800 */
[----:B-1----:R-:W-:-:S03]  /*d1e0*/  IMAD.MOV.U32 R3, RZ, RZ, 0x1 ;  /* 0x00000001ff037424 */ /* 0x002fc600078e00ff */
[----:B------:R1:W-:Y:S01]  /*d1f0*/  STL [R1+0x34], RZ ;  /* 0x000034ff01007387 */ /* 0x0003e20000100800 */
[C---:B--2---:R-:W-:Y:S02]  /*d200*/  IMAD.IADD R2, R0.reuse, 0x1, R2 ;  /* 0x0000000100027824 */ /* 0x044fe400078e0202 */
[----:B------:R-:W-:Y:S01]  /*d210*/  IMAD.IADD R0, R0, 0x1, R6 ;  /* 0x0000000100007824 */ /* 0x000fe200078e0206 */
[----:B------:R1:W-:Y:S04]  /*d220*/  STL [R1+0x14], R3 ;  /* 0x0000140301007387 */ /* 0x0003e80000100800 */
[----:B------:R1:W-:Y:S04]  /*d230*/  STL [R1+0x28], R2 ;  /* 0x0000280201007387 */ /* 0x0003e80000100800 */
[----:B------:R1:W-:Y:S01]  /*d240*/  STL [R1+0x2c], R0 ;  /* 0x00002c0001007387 */ /* 0x0003e20000100800 */
[----:B------:R-:W-:-:S02]  /*d250*/  ULOP3.LUT UR44, UR5, 0x1, URZ, 0xfc, !UPT ;  /* 0x00000001052c7892 */ /* 0x000fc4000f8efc3f */
[----:B------:R-:W-:-:S12]  /*d260*/  ULOP3.LUT UR45, UR5, 0x2, URZ, 0xfc, !UPT ;  /* 0x00000002052d7892 */ /* 0x000fd8000f8efc3f */
.L_x_1946:
[----:B-1----:R-:W2:Y:S01]  /*d270*/  LDL R2, [R1+0x30] ;  /* 0x0000300001027983 */ /* 0x002ea20000100800 */
[----:B------:R-:W-:Y:S01]  /*d280*/  ULDC UR8, c[0x0][0xdd0] ;  /* 0x0003740000087ab9 */ /* 0x000fe20000000800 */
[----:B------:R-:W1:Y:S01]  /*d290*/  LDC R0, c[0x0][0xde8] ;  /* 0x00037a00ff007b82 */ /* 0x000e620000000800 */
[----:B------:R-:W-:-:S11]  /*d2a0*/  UISETP.NE.AND UP0, UPT, UR8, 0x1, UPT ;  /* 0x000000010800788c */ /* 0x000fd6000bf05270 */
[----:B------:R-:W-:Y:S01]  /*d2b0*/  @UP0 ULDC UR4, c[0x0][0xdd4] ;  /* 0x0003750000040ab9 */ /* 0x000fe20000000800 */
[----:B------:R-:W-:Y:S01]  /*d2c0*/  @UP0 ULDC UR9, c[0x0][0xdd8] ;  /* 0x0003760000090ab9 */ /* 0x000fe20000000800 */
[C---:B--2---:R-:W-:Y:S02]  /*d2d0*/  R2UR UR6, R2.reuse ;  /* 0x00000000020672ca */ /* 0x044fe400000e0000 */
        /* <DEDUP_REMOVED lines=15> */
.L_x_1893:
[----:B------:R-:W-:Y:S01]  /*d3d0*/  ULDC UR9, c[0x0][0xdc4] ;  /* 0x0003710000097ab9 */ /* 0x000fe20000000800 */
[----:B------:R-:W-:Y:S01]  /*d3e0*/  UMOV UR7, UR8 ;  /* 0x0000000800077c82 */ /* 0x000fe20008000000 */
[----:B------:R-:W-:-:S11]  /*d3f0*/  UISETP.NE.AND UP0, UPT, UR9, 0x1, UPT ;  /* 0x000000010900788c */ /* 0x000fd6000bf05270 */
[----:B------:R-:W-:Y:S02]  /*d400*/  @UP0 ULDC.64 UR10, c[0x0][0xdc8] ;  /* 0x00037200000a0ab9 */ /* 0x000fe40000000a00 */
[----:B------:R-:W-:-:S04]  /*d410*/  UIMAD.WIDE.U32 UR4, UR8, UR10, URZ ;  /* 0x0000000a080472a5 */ /* 0x000fc8000f8e003f */
[----:B------:R-:W-:-:S04]  /*d420*/  @UP0 USHF.R.U32.HI UR7, URZ, UR11, UR5 ;  /* 0x0000000b3f070299 */ /* 0x000fc80008011605 */
[----:B------:R-:W-:-:S12]  /*d430*/  UIMAD UR4, UR7, UR9, URZ ;  /* 0x00000009070472a4 */ /* 0x000fd8000f8e023f */
.L_x_1894:
[----:B------:R-:W-:Y:S01]  /*d440*/  ULOP3.LUT UR5, URZ, UR7, URZ, 0x33, !UPT ;  /* 0x000000073f057292 */ /* 0x000fe2000f8e333f */
[----:B------:R-:W-:Y:S01]  /*d450*/  BSSY B6, `(.L_x_1895) ;  /* 0x000034d000067945 */ /* 0x000fe20003800000 */
[----:B------:R-:W-:Y:S01]  /*d460*/  ULDC.64 UR10, c[0x0][0x3f8] ;  /* 0x0000fe00000a7ab9 */ /* 0x000fe20000000a00 */
[----:B------:R-:W-:Y:S01]  /*d470*/  ULDC UR7, c[0x0][0xdac] ;  /* 0x00036b0000077ab9 */ /* 0x000fe20000000800 */
[----:B------:R-:W-:Y:S02]  /*d480*/  UISETP.NE.U32.AND UP0, UPT, UR10, URZ, UPT ;  /* 0x0000003f0a00728c */ /* 0x000fe4000bf05070 */
[----:B------:R-:W-:Y:S02]  /*d490*/  UIADD3 UR5, UR5, UR7, URZ ;  /* 0x0000000705057290 */ /* 0x000fe4000fffe03f */
[----:B------:R-:W-:Y:S02]  /*d4a0*/  UISETP.NE.AND.EX UP0, UPT, UR11, URZ, UPT, UP0 ;  /* 0x0000003f0b00728c */ /* 0x000fe4000bf05300 */
[----:B------:R-:W-:Y:S01]  /*d4b0*/  USHF.L.U32 UR37, UR5, 0x7, URZ ;  /* 0x0000000705257899 */ /* 0x000fe2000800063f */
[----:B------:R-:W-:Y:S01]  /*d4c0*/  ULDC UR7, c[0x0][0x404] ;  /* 0x0001010000077ab9 */ /* 0x000fe20000000800 */
[----:B------:R-:W-:Y:S01]  /*d4d0*/  ULDC UR10, c[0x0][0x288] ;  /* 0x0000a200000a7ab9 */ /* 0x000fe20000000800 */
[----:B------:R-:W-:-:S02]  /*d4e0*/  USEL UR7, UR7, 0x1, UP0 ;  /* 0x0000000107077887 */ /* 0x000fc40008000000 */
[----:B------:R-:W-:Y:S01]  /*d4f0*/  UIADD3 UR5, UR37, 0xff, -UR10 ;  /* 0x000000ff25057890 */ /* 0x000fe2000fffe80a */
[----:B------:R-:W-:Y:S02]  /*d500*/  ULDC UR9, c[0x0][0xdb8] ;  /* 0x00036e0000097ab9 */ /* 0x000fe40000000800 */
[----:B------:R-:W-:Y:S01]  /*d510*/  ULDC UR10, c[0x0][0x2e0] ;  /* 0x0000b800000a7ab9 */ /* 0x000fe20000000800 */
[----:B------:R-:W-:Y:S02]  /*d520*/  UISETP.NE.AND UP1, UPT, UR9, 0x1, UPT ;  /* 0x000000010900788c */ /* 0x000fe4000bf25270 */
[----:B------:R-:W-:Y:S02]  /*d530*/  UIMAD UR11, UR7, UR10, 0x7f ;  /* 0x0000007f070b74a4 */ /* 0x000fe4000f8e020a */
[----:B------:R-:W-:Y:S02]  /*d540*/  UIMAD UR5, UR7, UR10, UR5 ;  /* 0x0000000a070572a4 */ /* 0x000fe4000f8e0205 */
[----:B------:R-:W-:-:S02]  /*d550*/  USHF.R.S32.HI UR10, URZ, 0x1f, UR11 ;  /* 0x0000001f3f0a7899 */ /* 0x000fc4000801140b */
[----:B------:R-:W-:Y:S02]  /*d560*/  USHF.R.S32.HI UR7, URZ, 0x1f, UR5 ;  /* 0x0000001f3f077899 */ /* 0x000fe40008011405 */
[----:B------:R-:W-:Y:S02]  /*d570*/  ULEA.HI UR10, UR10, UR11, URZ, 0x7 ;  /* 0x0000000b0a0a7291 */ /* 0x000fe4000f8f383f */
[----:B------:R-:W-:Y:S02]  /*d580*/  ULEA.HI UR7, UR7, UR5, URZ, 0x7 ;  /* 0x0000000507077291 */ /* 0x000fe4000f8f383f */
[----:B------:R-:W-:Y:S02]  /*d590*/  USHF.R.S32.HI UR10, URZ, 0x7, UR10 ;  /* 0x000000073f0a7899 */ /* 0x000fe4000801140a */
[----:B------:R-:W-:Y:S02]  /*d5a0*/  USHF.R.S32.HI UR7, URZ, 0x7, UR7 ;  /* 0x000000073f077899 */ /* 0x000fe40008011407 */
[----:B------:R-:W-:-:S02]  /*d5b0*/  UIADD3 UR4, UR8, -UR4, URZ ;  /* 0x8000000408047290 */ /* 0x000fc4000fffe03f */
[----:B------:R-:W-:Y:S01]  /*d5c0*/  UISETP.LT.AND UP0, UPT, UR10, UR7, UPT ;  /* 0x000000070a00728c */ /* 0x000fe2000bf01270 */
[----:B------:R-:W-:-:S03]  /*d5d0*/  ULDC UR8, c[0x0][0xdc4] ;  /* 0x0003710000087ab9 */ /* 0x000fc60000000800 */
[----:B------:R-:W-:Y:S02]  /*d5e0*/  USEL UR41, UR10, UR7, UP0 ;  /* 0x000000070a297287 */ /* 0x000fe40008000000 */
[----:B------:R-:W-:-:S03]  /*d5f0*/  UIMAD UR6, UR6, UR8, UR4 ;  /* 0x00000008060672a4 */ /* 0x000fc6000f8e0204 */
[----:B------:R-:W-:Y:S01]  /*d600*/  @UP1 ULDC UR4, c[0x0][0xdbc] ;  /* 0x00036f0000041ab9 */ /* 0x000fe20000000800 */
[----:B------:R-:W-:Y:S01]  /*d610*/  ISETP.LT.AND P0, PT, RZ, UR41, PT ;  /* 0x00000029ff007c0c */ /* 0x000fe2000bf01270 */
[----:B------:R-:W-:Y:S01]  /*d620*/  UIMAD.WIDE.U32 UR4, UR6, UR4, URZ ;  /* 0x00000004060472a5 */ /* 0x000fe2000f8e003f */
[----:B------:R-:W-:Y:S01]  /*d630*/  @UP1 ULDC UR8, c[0x0][0xdc0] ;  /* 0x0003700000081ab9 */ /* 0x000fe20000000800 */
[----:B------:R-:W-:Y:S02]  /*d640*/  UMOV UR39, UR6 ;  /* 0x0000000600277c82 */ /* 0x000fe40008000000 */
[----:B------:R-:W-:-:S04]  /*d650*/  @UP1 USHF.R.U32.HI UR39, URZ, UR8, UR5 ;  /* 0x000000083f271299 */ /* 0x000fc80008011605 */
[----:B------:R-:W-:-:S04]  /*d660*/  UIADD3 UR38, -UR39, URZ, URZ ;  /* 0x0000003f27267290 */ /* 0x000fc8000fffe13f */
[----:B------:R-:W-:Y:S01]  /*d670*/  UIMAD UR38, UR9, UR38, UR6 ;  /* 0x00000026092672a4 */ /* 0x000fe2000f8e0206 */
[----:B------:R-:W-:Y:S11]  /*d680*/  @P0 BRA `(.L_x_1896) ;  /* 0x0000000000480947 */ /* 0x000ff60003800000 */
        /* <DEDUP_REMOVED lines=18> */
.L_x_1896:
        /* <DEDUP_REMOVED lines=23> */
.L_x_1898:
[----:B------:R-:W-:-:S06]  /*d920*/  UIADD3 UR4, UR40, 0x10400, URZ ;  /* 0x0001040028047890 */ /* 0x000fcc000fffe03f */
[----:B------:R-:W-:-:S05]  /*d930*/  IMAD.U32 R16, RZ, RZ, UR4 ;  /* 0x00000004ff107e24 */ /* 0x000fca000f8e00ff */
        /* <DEDUP_REMOVED lines=18> */
.L_x_1899:
[----:B------:R-:W-:-:S04]  /*da60*/  IMAD.U32 R17, RZ, RZ, UR40 ;  /* 0x00000028ff117e24 */ /* 0x000fc8000f8e00ff */
[----:B------:R-:W-:-:S05]  /*da70*/  VIADD R0, R17, 0x400 ;  /* 0x0000040011007836 */ /* 0x000fca0000000000 */
        /* <DEDUP_REMOVED lines=18> */
.L_x_1900:
        /* <DEDUP_REMOVED lines=18> */
.L_x_1901:
[----:B------:R-:W1:Y:S01]  /*dcc0*/  LDC R0, c[0x0][0x428] ;  /* 0x00010a00ff007b82 */ /* 0x000e620000000800 */
[----:B------:R-:W-:Y:S01]  /*dcd0*/  ULDC.64 UR4, c[0x0][0x9f8] ;  /* 0x00027e0000047ab9 */ /* 0x000fe20000000a00 */
[----:B------:R-:W-:Y:S01]  /*dce0*/  IMAD.U32 R2, RZ, RZ, UR38 ;  /* 0x00000026ff027e24 */ /* 0x000fe2000f8e00ff */
[----:B------:R-:W-:Y:S01]  /*dcf0*/  ISETP.NE.U32.AND P0, PT, RZ, UR4, PT ;  /* 0x00000004ff007c0c */ /* 0x000fe2000bf05070 */
[----:B------:R-:W-:Y:S01]  /*dd00*/  IMAD.U32 R5, RZ, RZ, UR39 ;  /* 0x00000027ff057e24 */ /* 0x000fe2000f8e00ff */
[----:B------:R-:W2:Y:S01]  /*dd10*/  S2R R18, SR_TID.X ;  /* 0x0000000000127919 */ /* 0x000ea20000002100 */
[----:B------:R-:W-:Y:S01]  /*dd20*/  IMAD.U32 R8, RZ, RZ, UR39 ;  /* 0x00000027ff087e24 */ /* 0x000fe2000f8e00ff */
[----:B------:R-:W-:Y:S02]  /*dd30*/  ISETP.NE.AND.EX P0, PT, RZ, UR5, PT, P0 ;  /* 0x00000005ff007c0c */ /* 0x000fe4000bf05300 */
[----:B-1----:R-:W-:-:S13]  /*dd40*/  ISETP.NE.AND P1, PT, R0, 0x1, PT ;  /* 0x000000010000780c */ /* 0x002fda0003f25270 */
[----:B------:R-:W1:Y:S01]  /*dd50*/  @P1 LDC R0, c[0x0][0x42c] ;  /* 0x00010b00ff001b82 */ /* 0x000e620000000800 */
[----:B--2---:R-:W-:-:S07]  /*dd60*/  LOP3.LUT R16, R18, 0x7f, RZ, 0xc0, !PT ;  /* 0x0000007f12107812 */ /* 0x004fce00078ec0ff */
[----:B------:R-:W2:Y:S01]  /*dd70*/  @P1 LDC R3, c[0x0][0x430] ;  /* 0x00010c00ff031b82 */ /* 0x000ea20000000800 */
[----:B-1----:R-:W-:-:S05]  /*dd80*/  @P1 IMAD.HI.U32 R0, R0, UR38, RZ ;  /* 0x0000002600001c27 */ /* 0x002fca000f8e00ff */
[----:B--2---:R-:W-:-:S05]  /*dd90*/  @P1 SHF.R.U32.HI R2, RZ, R3, R0 ;  /* 0x00000003ff021219 */ /* 0x004fca0000011600 */
[----:B------:R1:W-:Y:S02]  /*dda0*/  STL [R1+0x8], R2 ;  /* 0x0000080201007387 */ /* 0x0003e40000100800 */
[----:B-1----:R-:W1:Y:S02]  /*ddb0*/  @P0 LDC.64 R2, c[0x0][0x9f8] ;  /* 0x00027e00ff020b82 */ /* 0x002e640000000a00 */
[----:B-1----:R-:W-:-:S05]  /*ddc0*/  @P0 IMAD.WIDE R2, R5, 0x4, R2 ;  /* 0x0000000405020825 */ /* 0x002fca00078e0202 */
[----:B------:R1:W2:Y:S01]  /*ddd0*/  @P0 LDG.E R8, desc[UR56][R2.64] ;  /* 0x0000003802080981 */ /* 0x0002a2000c1e1900 */
[----:B------:R-:W-:Y:S01]  /*dde0*/  ISETP.NE.AND P2, PT, R16, RZ, PT ;  /* 0x000000ff1000720c */ /* 0x000fe20003f45270 */
[----:B------:R-:W-:Y:S01]  /*ddf0*/  UMOV UR36, URZ ;  /* 0x0000003f00247c82 */ /* 0x000fe20008000000 */
[----:B------:R-:W-:Y:S01]  /*de00*/  UMOV UR8, 0x80 ;  /* 0x0000008000087882 */ /* 0x000fe20000000000 */
[----:B------:R-:W-:Y:S01]  /*de10*/  UMOV UR9, UR37 ;  /* 0x0000002500097c82 */ /* 0x000fe20008000000 */
[----:B------:R-:W-:Y:S01]  /*de20*/  UMOV UR10, UR38 ;  /* 0x00000026000a7c82 */ /* 0x000fe20008000000 */
[----:B------:R-:W-:Y:S01]  /*de30*/  UMOV UR11, UR39 ;  /* 0x00000027000b7c82 */ /* 0x000fe20008000000 */
[----:B------:R-:W-:Y:S01]  /*de40*/  UMOV UR6, 0xffffffff ;  /* 0xffffffff00067882 */ /* 0x000fe20000000000 */
[----:B------:R-:W-:Y:S01]  /*de50*/  SHF.R.U32.HI R18, RZ, 0x5, R18 ;  /* 0x00000005ff127819 */ /* 0x000fe20000011612 */
[----:B-1----:R-:W1:Y:S03]  /*de60*/  LDC.64 R2, c[0x0][0x3f8] ;  /* 0x0000fe00ff027b82 */ /* 0x002e660000000a00 */
[----:B------:R-:W-:-:S02]  /*de70*/  LOP3.LUT R18, R18, 0x3, RZ, 0xc0, !PT ;  /* 0x0000000312127812 */ /* 0x000fc400078ec0ff */
[----:B------:R-:W-:-:S05]  /*de80*/  VOTEU.ALL UP1, P2 ;  /* 0x00000000003f7886 */ /* 0x000fca0001020000 */
[----:B------:R-:W-:-:S04]  /*de90*/  @!UP1 UIADD3 UR4, UP0, UR42, 0x270, URZ ;  /* 0x000002702a049890 */ /* 0x000fc8000ff1e03f */
[----:B------:R-:W-:-:S09]  /*dea0*/  @!UP1 UIADD3.X UR5, URZ, UR43, URZ, UP0, !UPT ;  /* 0x0000002b3f059290 */ /* 0x000fd200087fe43f */
[----:B------:R3:W-:Y:S01]  /*deb0*/  @!UP1 UTMAPF.L2.4D [UR36], [UR4] ;  /* 0x00000024040095b8 */ /* 0x0007e20008018000 */
[----:B-1----:R-:W-:-:S04]  /*dec0*/  ISETP.NE.U32.AND P1, PT, R2, RZ, PT ;  /* 0x000000ff0200720c */ /* 0x002fc80003f25070 */
[----:B------:R-:W-:Y:S01]  /*ded0*/  ISETP.NE.AND.EX P1, PT, R3, RZ, PT, P1 ;  /* 0x000000ff0300720c */ /* 0x000fe20003f25310 */
[----:B------:R3:W-:Y:S01]  /*dee0*/  @!UP1 UTMAPF.L2.4D [UR8], [UR4] ;  /* 0x00000008040095b8 */ /* 0x0007e20008018000 */
[----:B--2---:R-:W-:Y:S01]  /*def0*/  SHF.R.S32.HI R9, RZ, 0x1f, R8 ;  /* 0x0000001fff097819 */ /* 0x004fe20000011408 */
[----:B------:R3:W-:Y:S01]  /*df00*/  STL [R1+0x18], R8 ;  /* 0x0000180801007387 */ /* 0x0007e20000100800 */
[----:B------:R-:W-:-:S03]  /*df10*/  SEL R0, R8, RZ, !P1 ;  /* 0x000000ff08007207 */ /* 0x000fc60004800000 */
[----:B------:R3:W-:Y:S01]  /*df20*/  STL [R1+0x1c], R9 ;  /* 0x00001c0901007387 */ /* 0x0007e20000100800 */
[----:B------:R-:W-:Y:S05]  /*df30*/  BRA.DIV UR6, `(.L_x_1902) ;  /* 0x0000003206a47947 */ /* 0x000fea000b800000 */
[----:B------:R1:W2:Y:S02]  /*df40*/  SHFL.IDX PT, R14, R18, RZ, 0x1f ;  /* 0x00001fff120e7589 */ /* 0x0002a400000e0000 */
.L_x_1965:
[----:B--2---:R-:W-:Y:S02]  /*df50*/  ISETP.NE.AND P0, PT, R14, RZ, PT ;  /* 0x000000ff0e00720c */ /* 0x004fe40003f05270 */
[----:B------:R-:W-:-:S11]  /*df60*/  PLOP3.LUT P6, PT, PT, PT, PT, 0x8, 0x0 ;  /* 0x000000000000781c */ /* 0x000fd60003fce170 */
[----:B------:R-:W-:Y:S05]  /*df70*/  @P0 BRA `(.L_x_1903) ;  /* 0x0000000400d00947 */ /* 0x000fea0003800000 */
[----:B---3--:R-:W-:-:S06]  /*df80*/  UIADD3 UR4, UR41, -0x1, URZ ;  /* 0xffffffff29047890 */ /* 0x008fcc000fffe03f */
[----:B------:R-:W-:Y:S01]  /*df90*/  IMAD.U32 R6, RZ, RZ, UR4 ;  /* 0x00000004ff067e24 */ /* 0x000fe2000f8e00ff */
[----:B------:R-:W-:-:S03]  /*dfa0*/  UMOV UR4, 0xffffffff ;  /* 0xffffffff00047882 */ /* 0x000fc60000000000 */
[----:B------:R-:W-:Y:S05]  /*dfb0*/  BRA.DIV UR4, `(.L_x_1904) ;  /* 0x0000003204a47947 */ /* 0x000fea000b800000 */
[----:B------:R-:W-:-:S13]  /*dfc0*/  ELECT P6, URZ, PT ;  /* 0x00000000003f782f */ /* 0x000fda00038c0000 */
.L_x_1968:
[----:B------:R-:W-:Y:S05]  /*dfd0*/  @!P6 BRA `(.L_x_1905) ;  /* 0x000000040058e947 */ /* 0x000fea0003800000 */
[----:B------:R-:W-:Y:S01]  /*dfe0*/  IMAD.MOV.U32 R0, RZ, RZ, R8 ;  /* 0x000000ffff007224 */ /* 0x000fe200078e0008 */
[----:B------:R-:W-:Y:S06]  /*dff0*/  @!P1 BRA `(.L_x_1906) ;  /* 0x0000000000449947 */ /* 0x000fec0003800000 */
[----:B------:R-:W2:Y:S01]  /*e000*/  LDC R7, c[0x0][0x41c] ;  /* 0x00010700ff077b82 */ /* 0x000ea20000000800 */
[----:B------:R-:W-:Y:S01]  /*e010*/  ULDC.64 UR4, c[0x0][0x408] ;  /* 0x0001020000047ab9 */ /* 0x000fe20000000a00 */
[----:B--2---:R-:W-:-:S13]  /*e020*/  ISETP.NE.AND P0, PT, R7, 0x1, PT ;  /* 0x000000010700780c */ /* 0x004fda0003f05270 */
[----:B------:R-:W2:Y:S02]  /*e030*/  @P0 LDC.64 R4, c[0x0][0x420] ;  /* 0x00010800ff040b82 */ /* 0x000ea40000000a00 */
[----:B--2---:R-:W-:-:S04]  /*e040*/  @P0 IMAD.HI.U32 R0, R6, R4, RZ ;  /* 0x0000000406000227 */ /* 0x004fc800078e00ff */
        /* <DEDUP_REMOVED lines=12> */
.L_x_1906:
[----:B--2---:R-:W2:Y:S04]  /*e110*/  LDL R3, [R1+0xc] ;  /* 0x00000c0001037983 */ /* 0x004ea80000100800 */
[----:B------:R-:W3:Y:S01]  /*e120*/  LDL R2, [R1+0x14] ;  /* 0x0000140001027983 */ /* 0x000ee20000100800 */
[----:B------:R-:W-:Y:S02]  /*e130*/  ISETP.NE.AND P0, PT, R16, RZ, PT ;  /* 0x000000ff1000720c */ /* 0x000fe40003f05270 */
[----:B--2---:R-:W-:Y:S02]  /*e140*/  LEA R4, R3, UR40, 0x3 ;  /* 0x0000002803047c11 */ /* 0x004fe4000f8e18ff */
[----:B---3--:R-:W-:-:S04]  /*e150*/  SHF.L.U32 R3, R2, 0x1f, RZ ;  /* 0x0000001f02037819 */ /* 0x008fc800000006ff */
[----:B------:R-:W2:Y:S02]  /*e160*/  SYNCS.PHASECHK.TRANS64.TRYWAIT P3, [R4+URZ+0x38880], R3 ;  /* 0x03888003040075a7 */ /* 0x000ea4000806017f */
[----:B--2---:R-:W-:Y:S05]  /*e170*/  @!P3 BRA `(.L_x_1907) ;  /* 0x000000300054b947 */ /* 0x004fea0003800000 */
.L_x_1969:
        /* <DEDUP_REMOVED lines=8> */
.L_x_1908:
[----:B------:R-:W3:Y:S04]  /*e200*/  LDL R2, [R1+0xc] ;  /* 0x00000c0001027983 */ /* 0x000ee80000100800 */
[----:B------:R-:W4:Y:S01]  /*e210*/  LDL R5, [R1+0x8] ;  /* 0x0000080001057983 */ /* 0x000f220000100800 */
        /* <DEDUP_REMOVED lines=22> */
.L_x_1970:
[----:B------:R-:W-:Y:S05]  /*e380*/  @P0 BRA `(.L_x_1910) ;  /* 0x00000000001c0947 */ /* 0x000fea0003800000 */
[----:B------:R-:W4:Y:S01]  /*e390*/  S2R R5, SR_TID.X ;  /* 0x0000000000057919 */ /* 0x000f220000002100 */
[----:B--23--:R-:W-:-:S04]  /*e3a0*/  IMAD.MOV.U32 R3, RZ, RZ, 0x8000 ;  /* 0x00008000ff037424 */ /* 0x00cfc800078e00ff */
[----:B------:R2:W-:Y:S01]  /*e3b0*/  SYNCS.ARRIVE.TRANS64 RZ, [R4+URZ+0x38830], R3 ;  /* 0x0388300304ff79a7 */ /* 0x0005e2000800003f */
[----:B----4-:R-:W-:-:S04]  /*e3c0*/  LOP3.LUT R5, R5, 0x1f, RZ, 0xc0, !PT ;  /* 0x0000001f05057812 */ /* 0x010fc800078ec0ff */
[----:B------:R-:W-:-:S13]  /*e3d0*/  ISETP.NE.AND P0, PT, R5, RZ, PT ;  /* 0x000000ff0500720c */ /* 0x000fda0003f05270 */
[----:B--2---:R-:W-:Y:S05]  /*e3e0*/  @!P0 BRA `(.L_x_1910) ;  /* 0x0000000000048947 */ /* 0x004fea0003800000 */
[----:B------:R-:W-:Y:S01]  /*e3f0*/  BPT.TRAP 0x1 ;  /* 0x000000040000795c */ /* 0x000fe20000300000 */
.L_x_1910:
[----:B--23--:R-:W2:Y:S01]  /*e400*/  LDL R3, [R1+0x8] ;  /* 0x0000080001037983 */ /* 0x00cea20000100800 */
        /* <DEDUP_REMOVED lines=15> */
[----:B--2---:R-:W-:Y:S01]  /*e500*/  UMOV UR8, UR14 ;  /* 0x0000000e00087c82 */ /* 0x004fe20008000000 */
[----:B------:R-:W-:Y:S02]  /*e510*/  UMOV UR10, UR15 ;  /* 0x0000000f000a7c82 */ /* 0x000fe40008000000 */
[----:B------:R2:W-:Y:S02]  /*e520*/  UTMALDG.4D [UR8], [UR4], desc[UR6] ;  /* 0x00000608040075b4 */ /* 0x0005e40008019000 */
[----:B--2---:R-:W-:Y:S01]  /*e530*/  NOP ;  /* 0x0000000000007918 */ /* 0x004fe20000000000 */
.L_x_1905:
        /* <DEDUP_REMOVED lines=24> */
.L_x_1903:
[----:B------:R-:W4:Y:S01]  /*e6c0*/  LDL.LU R3, [R1+0x34] ;  /* 0x0000340001037983 */ /* 0x000f220000300800 */
[----:B------:R-:W-:Y:S01]  /*e6d0*/  BSSY B0, `(.L_x_1911) ;  /* 0x0000009000007945 */ /* 0x000fe20003800000 */
[----:B----4-:R-:W-:-:S05]  /*e6e0*/  VIADD R3, R3, 0x1 ;  /* 0x0000000103037836 */ /* 0x010fca0000000000 */
[----:B--2---:R-:W-:Y:S01]  /*e6f0*/  LEA.HI R2, R3, R3, RZ, 0x1 ;  /* 0x0000000303027211 */ /* 0x004fe200078f08ff */
[----:B------:R2:W-:Y:S03]  /*e700*/  STL [R1+0x34], R3 ;  /* 0x0000340301007387 */ /* 0x0005e60000100800 */
[----:B------:R-:W-:-:S05]  /*e710*/  LOP3.LUT R2, R2, 0xfffffffe, RZ, 0xc0, !PT ;  /* 0xfffffffe02027812 */ /* 0x000fca00078ec0ff */
[----:B------:R-:W-:-:S05]  /*e720*/  IMAD.IADD R2, R3, 0x1, -R2 ;  /* 0x0000000103027824 */ /* 0x000fca00078e0a02 */
[----:B------:R-:W-:-:S04]  /*e730*/  SHF.L.U32 R2, R2, 0x1f, RZ ;  /* 0x0000001f02027819 */ /* 0x000fc800000006ff */
[----:B------:R-:W4:Y:S02]  /*e740*/  SYNCS.PHASECHK.TRANS64.TRYWAIT P0, [UR40+0x38820], R2 ;  /* 0x03882002ff0075a7 */ /* 0x000f240008000168 */
[----:B--2-4-:R-:W-:Y:S05]  /*e750*/  @!P0 BRA `(.L_x_1912) ;  /* 0x0000002c00048947 */ /* 0x014fea0003800000 */
.L_x_1971:
[----:B---3--:R-:W-:Y:S05]  /*e760*/  BSYNC B0 ;  /* 0x0000000000007941 */ /* 0x008fea0003800000 */
.L_x_1911:
[----:B------:R-:W-:-:S06]  /*e770*/  UISETP.GE.AND UP0, UPT, UR41, 0x2, UPT ;  /* 0x000000022900788c */ /* 0x000fcc000bf06270 */
[----:B------:R-:W-:-:S13]  /*e780*/  PLOP3.LUT P0, PT, PT, PT, UP0, 0x80, 0x0 ;  /* 0x000000000000781c */ /* 0x000fda0003f0f008 */
[----:B------:R-:W-:Y:S05]  /*e790*/  @!P0 BRA `(.L_x_1913) ;  /* 0x00000014002c8947 */ /* 0x000fea0003800000 */
[----:B------:R3:W5:Y:S01]  /*e7a0*/  LDL.LU R6, [R1+0x14] ;  /* 0x0000140001067983 */ /* 0x0007620000300800 */
[----:B------:R-:W-:-:S03]  /*e7b0*/  UIADD3 UR4, UR41, -0x2, URZ ;  /* 0xfffffffe29047890 */ /* 0x000fc6000fffe03f */
[----:B------:R3:W5:Y:S03]  /*e7c0*/  LDL.LU R7, [R1+0xc] ;  /* 0x00000c0001077983 */ /* 0x0007660000300800 */
[----:B------:R-:W-:-:S07]  /*e7d0*/  IMAD.U32 R20, RZ, RZ, UR4 ;  /* 0x00000004ff147e24 */ /* 0x000fce000f8e00ff */
.L_x_1935:
[----:B-----5:R-:W-:Y:S01]  /*e7e0*/  VIADD R3, R7, 0x1 ;  /* 0x0000000107037836 */ /* 0x020fe20000000000 */
[----:B------:R-:W-:Y:S05]  /*e7f0*/  YIELD ;  /* 0x0000000000007946 */ /* 0x000fea0003800000 */
[----:B------:R-:W-:Y:S01]  /*e800*/  ISETP.NE.AND P0, PT, R3, 0x2, PT ;  /* 0x000000020300780c */ /* 0x000fe20003f05270 */
[----:B------:R-:W-:Y:S03]  /*e810*/  BSSY B0, `(.L_x_1914) ;  /* 0x000008b000007945 */ /* 0x000fe60003800000 */
[----:B--2-4-:R-:W-:-:S02]  /*e820*/  SEL R2, RZ, 0x1, P0 ;  /* 0x00000001ff027807 */ /* 0x014fc40000000000 */
        /* <DEDUP_REMOVED lines=27> */
.L_x_1916:
        /* <DEDUP_REMOVED lines=8> */
.L_x_1972:
[----:B------:R-:W-:Y:S05]  /*ea60*/  BSYNC B1 ;  /* 0x0000000000017941 */ /* 0x000fea0003800000 */
.L_x_1917:
        /* <DEDUP_REMOVED lines=9> */
.L_x_1920:
[----:B------:R-:W-:Y:S05]  /*eb00*/  BSYNC B1 ;  /* 0x0000000000017941 */ /* 0x000fea0003800000 */
.L_x_1919:
        /* <DEDUP_REMOVED lines=13> */
[----:B------:R-:W-:-:S12]  /*ebe0*/  VIADD R9, R2, 0x10400 ;  /* 0x0001040002097836 */ /* 0x000fd80000000000 */
.L_x_1921:
        /* <DEDUP_REMOVED lines=17> */
.L_x_1922:
        /* <DEDUP_REMOVED lines=12> */
.L_x_1973:
[----:B------:R-:W-:Y:S05]  /*edc0*/  BSYNC B1 ;  /* 0x0000000000017941 */ /* 0x000fea0003800000 */
.L_x_1923:
[----:B------:R-:W-:Y:S01]  /*edd0*/  BSSY B1, `(.L_x_1925) ;  /* 0x000000b000017945 */ /* 0x000fe20003800000 */
[----:B------:R-:W-:Y:S02]  /*ede0*/  IMAD.MOV.U32 R10, RZ, RZ, 0x0 ;  /* 0x00000000ff0a7424 */ /* 0x000fe400078e00ff */
[----:B------:R-:W-:Y:S01]  /*edf0*/  IMAD.MOV.U32 R11, RZ, RZ, 0x14f00000 ;  /* 0x14f00000ff0b7424 */ /* 0x000fe200078e00ff */
[----:B------:R-:W-:Y:S06]  /*ee00*/  @P3 BRA `(.L_x_1926) ;  /* 0x00000000001c3947 */ /* 0x000fec0003800000 */
[----:B------:R-:W4:Y:S01]  /*ee10*/  S2R R5, SR_TID.X ;  /* 0x0000000000057919 */ /* 0x000f220000002100 */
[----:B-12---:R-:W-:-:S04]  /*ee20*/  IMAD.MOV.U32 R3, RZ, RZ, 0x8000 ;  /* 0x00008000ff037424 */ /* 0x006fc800078e00ff */
[----:B------:R1:W-:Y:S01]  /*ee30*/  SYNCS.ARRIVE.TRANS64 RZ, [R4+URZ+0x38830], R3 ;  /* 0x0388300304ff79a7 */ /* 0x0003e2000800003f */
[----:B----4-:R-:W-:-:S04]  /*ee40*/  LOP3.LUT R5, R5, 0x1f, RZ, 0xc0, !PT ;  /* 0x0000001f05057812 */ /* 0x010fc800078ec0ff */
[----:B------:R-:W-:-:S13]  /*ee50*/  ISETP.NE.AND P0, PT, R5, RZ, PT ;  /* 0x000000ff0500720c */ /* 0x000fda0003f05270 */
[----:B-1----:R-:W-:Y:S05]  /*ee60*/  @!P0 BRA `(.L_x_1926) ;  /* 0x0000000000048947 */ /* 0x002fea0003800000 */
[----:B------:R-:W-:Y:S01]  /*ee70*/  BPT.TRAP 0x1 ;  /* 0x000000040000795c */ /* 0x000fe20000300000 */
.L_x_1926:
[----:B------:R-:W-:Y:S05]  /*ee80*/  BSYNC B1 ;  /* 0x0000000000017941 */ /* 0x000fea0003800000 */
.L_x_1925:
        /* <DEDUP_REMOVED lines=10> */
.L_x_1927:
        /* <DEDUP_REMOVED lines=16> */
.L_x_1928:
        /* <DEDUP_REMOVED lines=9> */
.L_x_1915:
[----:B------:R-:W-:Y:S05]  /*f0c0*/  BSYNC B0 ;  /* 0x0000000000007941 */ /* 0x000fea0003800000 */
.L_x_1914:
[----:B------:R-:W-:-:S06]  /*f0d0*/  UISETP.NE.AND UP0, UPT, UR44, 0x3, UPT ;  /* 0x000000032c00788c */ /* 0x000fcc000bf05270 */
[----:B------:R-:W-:-:S13]  /*f0e0*/  PLOP3.LUT P0, PT, PT, PT, UP0, 0x80, 0x0 ;  /* 0x000000000000781c */ /* 0x000fda0003f0f008 */
[----:B------:R-:W-:Y:S05]  /*f0f0*/  @!P0 BRA `(.L_x_1929) ;  /* 0x0000000000048947 */ /* 0x000fea0003800000 */
[----:B------:R-:W-:Y:S01]  /*f100*/  BPT.TRAP 0x1 ;  /* 0x000000040000795c */ /* 0x000fe20000300000 */
.L_x_1929:
        /* <DEDUP_REMOVED lines=9> */
.L_x_1974:
[----:B------:R-:W-:Y:S05]  /*f1a0*/  BSYNC B0 ;  /* 0x0000000000007941 */ /* 0x000fea0003800000 */
.L_x_1930:
[----:B------:R-:W-:Y:S05]  /*f1b0*/  @!P0 BRA `(.L_x_1932) ;  /* 0x0000000000048947 */ /* 0x000fea0003800000 */
[----:B------:R-:W-:Y:S01]  /*f1c0*/  BPT.TRAP 0x1 ;  /* 0x000000040000795c */ /* 0x000fe20000300000 */
.L_x_1932:
[----:B----4-:R-:W4:Y:S01]  /*f1d0*/  LDL R2, [R1+0x4] ;  /* 0x0000040001027983 */ /* 0x010f220000100800 */
[----:B------:R-:W-:-:S04]  /*f1e0*/  SHF.L.U32 R3, R6, 0x1f, RZ ;  /* 0x0000001f06037819 */ /* 0x000fc800000006ff */
[----:B----4-:R4:W5:Y:S02]  /*f1f0*/  SYNCS.PHASECHK.TRANS64.TRYWAIT P3, [R2+URZ+0x38860], R3 ;  /* 0x03886003020075a7 */ /* 0x010964000806017f */
[----:B----4-:R-:W-:Y:S01]  /*f200*/  IMAD.SHL.U32 R2, R7, 0x8000, RZ ;  /* 0x0000800007027824 */ /* 0x010fe200078e00ff */
[----:B-----5:R-:W-:Y:S06]  /*f210*/  @!P3 BRA `(.L_x_1933) ;  /* 0x0000002000a8b947 */ /* 0x020fec0003800000 */
.L_x_1975:
[----:B------:R-:W5:Y:S04]  /*f220*/  LDL R16, [R1] ;  /* 0x0000000001107983 */ /* 0x000f680000100800 */
[----:B------:R-:W3:Y:S04]  /*f230*/  LDL R13, [R1+0x2c] ;  /* 0x00002c00010d7983 */ /* 0x000ee80000100800 */
[----:B------:R-:W4:Y:S01]  /*f240*/  LDL R17, [R1+0x10] ;  /* 0x0000100001117983 */ /* 0x000f220000100800 */
[----:B------:R-:W-:Y:S05]  /*f250*/  WARPSYNC.ALL ;  /* 0x0000000000007948 */ /* 0x000fea0003800000 */
[----:B------:R-:W-:-:S04]  /*f260*/  IMAD.U32 R12, RZ, RZ, UR40 ;  /* 0x00000028ff0c7e24 */ /* 0x000fc8000f8e00ff */
[----:B------:R-:W-:Y:S01]  /*f270*/  VIADD R12, R12, 0x400 ;  /* 0x000004000c0c7836 */ /* 0x000fe20000000000 */
[----:B-----5:R-:W-:-:S06]  /*f280*/  LOP3.LUT R8, R2, R16, RZ, 0xfc, !PT ;  /* 0x0000001002087212 */ /* 0x020fcc00078efcff */
[----:B--2---:R-:W4:Y:S01]  /*f290*/  LDSM.16.MT88.4 R8, [R8+UR40+0x10400] ;  /* 0x010400280808783b */ /* 0x004f220008004200 */
[----:B---3--:R-:W-:Y:S02]  /*f2a0*/  IADD3 R21, R13, UR40, R2 ;  /* 0x000000280d157c10 */ /* 0x008fe4000fffe002 */
[C-C-:B----4-:R-:W-:Y:S02]  /*f2b0*/  PRMT R4, R8.reuse, 0x6420, R9.reuse ;  /* 0x0000642008047816 */ /* 0x150fe40000000009 */
[----:B------:R-:W-:Y:S02]  /*f2c0*/  PRMT R5, R8, 0x7531, R9 ;  /* 0x0000753108057816 */ /* 0x000fe40000000009 */
[C-C-:B------:R-:W-:Y:S02]  /*f2d0*/  PRMT R6, R10.reuse, 0x6420, R11.reuse ;  /* 0x000064200a067816 */ /* 0x140fe4000000000b */
[----:B------:R-:W-:Y:S02]  /*f2e0*/  PRMT R7, R10, 0x7531, R11 ;  /* 0x000075310a077816 */ /* 0x000fe4000000000b */
[----:B------:R-:W2:Y:S01]  /*f2f0*/  LDSM.16.MT88.4 R8, [R21+0x10400] ;  /* 0x010400001508783b */ /* 0x000ea20000004200 */
[----:B------:R-:W-:-:S05]  /*f300*/  IADD3 R3, R12, R2, R17 ;  /* 0x000000020c037210 */ /* 0x000fca0007ffe011 */
[----:B------:R-:W-:Y:S01]  /*f310*/  STSM.16.M88.4 [R3], R4 ;  /* 0x0000000403007844 */ /* 0x000fe20000000200 */
[C-C-:B--2---:R-:W-:Y:S02]  /*f320*/  PRMT R12, R8.reuse, 0x6420, R9.reuse ;  /* 0x00006420080c7816 */ /* 0x144fe40000000009 */
[----:B------:R-:W-:Y:S02]  /*f330*/  PRMT R13, R8, 0x7531, R9 ;  /* 0x00007531080d7816 */ /* 0x000fe40000000009 */
[C-C-:B------:R-:W-:Y:S02]  /*f340*/  PRMT R14, R10.reuse, 0x6420, R11.reuse ;  /* 0x000064200a0e7816 */ /* 0x140fe4000000000b */
[----:B------:R-:W-:-:S05]  /*f350*/  PRMT R15, R10, 0x7531, R11 ;  /* 0x000075310a0f7816 */ /* 0x000fca000000000b */
[----:B------:R2:W-:Y:S04]  /*f360*/  STSM.16.M88.4 [R3+0x2000], R12 ;  /* 0x0020000c03007844 */ /* 0x0005e80000000200 */
[----:B--2---:R-:W2:Y:S01]  /*f370*/  LDL R14, [R1+0x24] ;  /* 0x00002400010e7983 */ /* 0x004ea20000100800 */
[----:B------:R-:W-:Y:S02]  /*f380*/  IMAD.MOV.U32 R15, RZ, RZ, R16 ;  /* 0x000000ffff0f7224 */ /* 0x000fe400078e0010 */
[----:B------:R-:W-:-:S05]  /*f390*/  VIADD R4, R2, 0x4000 ;  /* 0x0000400002047836 */ /* 0x000fca0000000000 */
[----:B------:R-:W-:-:S05]  /*f3a0*/  LOP3.LUT R4, R4, R15, RZ, 0xfc, !PT ;  /* 0x0000000f04047212 */ /* 0x000fca00078efcff */
[----:B------:R-:W3:Y:S02]  /*f3b0*/  LDSM.16.MT88.4 R8, [R4+UR40+0x10400] ;  /* 0x010400280408783b */ /* 0x000ee40008004200 */
[C-C-:B---3--:R-:W-:Y:S02]  /*f3c0*/  PRMT R4, R8.reuse, 0x6420, R9.reuse ;  /* 0x0000642008047816 */ /* 0x148fe40000000009 */
[----:B------:R-:W-:Y:S02]  /*f3d0*/  PRMT R5, R8, 0x7531, R9 ;  /* 0x0000753108057816 */ /* 0x000fe40000000009 */
[C-C-:B------:R-:W-:Y:S02]  /*f3e0*/  PRMT R6, R10.reuse, 0x6420, R11.reuse ;  /* 0x000064200a067816 */ /* 0x140fe4000000000b */
[----:B------:R-:W-:Y:S02]  /*f3f0*/  PRMT R7, R10, 0x7531, R11 ;  /* 0x000075310a077816 */ /* 0x000fe4000000000b */
[----:B------:R-:W3:Y:S01]  /*f400*/  LDSM.16.MT88.4 R8, [R21+0x14400] ;  /* 0x014400001508783b */ /* 0x000ee20000004200 */
[----:B------:R-:W-:-:S03]  /*f410*/  IMAD.MOV.U32 R13, RZ, RZ, R17 ;  /* 0x000000ffff0d7224 */ /* 0x000fc600078e0011 */
[----:B------:R-:W-:Y:S01]  /*f420*/  STSM.16.M88.4 [R3+0x4000], R4 ;  /* 0x0040000403007844 */ /* 0x000fe20000000200 */
[C-C-:B---3--:R-:W-:Y:S02]  /*f430*/  PRMT R16, R8.reuse, 0x6420, R9.reuse ;  /* 0x0000642008107816 */ /* 0x148fe40000000009 */
[----:B------:R-:W-:Y:S02]  /*f440*/  PRMT R17, R8, 0x7531, R9 ;  /* 0x0000753108117816 */ /* 0x000fe40000000009 */
[C-C-:B-1----:R-:W-:Y:S02]  /*f450*/  PRMT R18, R10.reuse, 0x6420, R11.reuse ;  /* 0x000064200a127816 */ /* 0x142fe4000000000b */
        /* <DEDUP_REMOVED lines=116> */
.L_x_1934:
        /* <DEDUP_REMOVED lines=11> */
.L_x_1913:
[----:B------:R-:W-:Y:S04]  /*fc50*/  BSSY B0, `(.L_x_1936) ;  /* 0x000000f000007945 */ /* 0x000fe80003800000 */
[----:B------:R-:W-:Y:S05]  /*fc60*/  @P2 BRA `(.L_x_1937) ;  /* 0x0000000000342947 */ /* 0x000fea0003800000 */
[----:B------:R-:W3:Y:S01]  /*fc70*/  S2R R5, SR_LANEID ;  /* 0x0000000000057919 */ /* 0x000ee20000000000 */
[----:B------:R-:W-:Y:S01]  /*fc80*/  VOTEU.ANY UR4, UPT, PT ;  /* 0x0000000000047886 */ /* 0x000fe200038e0100 */
[----:B--2-4-:R-:W2:Y:S01]  /*fc90*/  LDC.64 R2, c[0x0][0xdf0] ;  /* 0x00037c00ff027b82 */ /* 0x014ea20000000a00 */
[----:B------:R-:W3:Y:S02]  /*fca0*/  FLO.U32 R0, UR4 ;  /* 0x0000000400007d00 */ /* 0x000ee400080e0000 */
[----:B---3--:R-:W-:-:S06]  /*fcb0*/  ISETP.EQ.U32.AND P0, PT, R0, R5, PT ;  /* 0x000000050000720c */ /* 0x008fcc0003f02070 */
[----:B------:R-:W2:Y:S07]  /*fcc0*/  POPC R5, UR4 ;  /* 0x0000000400057d09 */ /* 0x000eae0008000000 */
[----:B--2---:R-:W2:Y:S01]  /*fcd0*/  @P0 ATOMG.E.ADD.STRONG.GPU PT, R3, desc[UR56][R2.64], R5 ;  /* 0x00000005020309a8 */ /* 0x004ea200081ee1f8 */
[----:B------:R-:W3:Y:S02]  /*fce0*/  S2R R4, SR_LTMASK ;  /* 0x0000000000047919 */ /* 0x000ee40000003900 */
[----:B---3--:R-:W-:-:S04]  /*fcf0*/  LOP3.LUT R4, R4, UR4, RZ, 0xc0, !PT ;  /* 0x0000000404047c12 */ /* 0x008fc8000f8ec0ff */
[----:B-----5:R-:W3:Y:S01]  /*fd00*/  POPC R7, R4 ;  /* 0x0000000400077309 */ /* 0x020ee20000000000 */
[----:B--2---:R-:W3:Y:S02]  /*fd10*/  SHFL.IDX PT, R0, R3, R0, 0x1f ;  /* 0x00001f0003007589 */ /* 0x004ee400000e0000 */
[----:B---3--:R-:W-:-:S05]  /*fd20*/  IADD3 R0, R0, UR46, R7 ;  /* 0x0000002e00007c10 */ /* 0x008fca000fffe007 */
[----:B------:R3:W-:Y:S02]  /*fd30*/  STL [R1+0x30], R0 ;  /* 0x0000300001007387 */ /* 0x0007e40000100800 */
.L_x_1937:
[----:B------:R-:W-:Y:S05]  /*fd40*/  BSYNC B0 ;  /* 0x0000000000007941 */ /* 0x000fea0003800000 */
.L_x_1936:
[----:B------:R-:W-:-:S06]  /*fd50*/  UISETP.NE.AND UP0, UPT, UR44, 0x3, UPT ;  /* 0x000000032c00788c */ /* 0x000fcc000bf05270 */
[----:B------:R-:W-:-:S13]  /*fd60*/  PLOP3.LUT P0, PT, PT, PT, UP0, 0x80, 0x0 ;  /* 0x000000000000781c */ /* 0x000fda0003f0f008 */
[----:B------:R-:W-:Y:S05]  /*fd70*/  @!P0 BRA `(.L_x_1938) ;  /* 0x0000000000048947 */ /* 0x000fea0003800000 */
[----:B------:R-:W-:Y:S01]  /*fd80*/  BPT.TRAP 0x1 ;  /* 0x000000040000795c */ /* 0x000fe20000300000 */
.L_x_1938:
[----:B---3--:R-:W3:Y:S04]  /*fd90*/  LDL R0, [R1+0x14] ;  /* 0x0000140001007983 */ /* 0x008ee80000100800 */
[----:B--2-4-:R-:W2:Y:S01]  /*fda0*/  LDL R2, [R1+0xc] ;  /* 0x00000c0001027983 */ /* 0x014ea20000100800 */
        /* <DEDUP_REMOVED lines=8> */
.L_x_1976:
[----:B------:R-:W-:Y:S05]  /*fe30*/  BSYNC B0 ;  /* 0x0000000000007941 */ /* 0x000fea0003800000 */
.L_x_1939:
[----:B------:R-:W-:Y:S05]  /*fe40*/  @!P1 BRA `(.L_x_1941) ;  /* 0x0000000000049947 */ /* 0x000fea0003800000 */
[----:B------:R-:W-:Y:S01]  /*fe50*/  BPT.TRAP 0x1 ;  /* 0x000000040000795c */ /* 0x000fe20000300000 */
.L_x_1941:
[----:B--2---:R-:W2:Y:S02]  /*fe60*/  LDL R0, [R1+0x14] ;  /* 0x0000140001007983 */ /* 0x004ea40000100800 */
[----:B--2---:R-:W-:-:S04]  /*fe70*/  SHF.L.U32 R0, R0, 0x1f, RZ ;  /* 0x0000001f00007819 */ /* 0x004fc800000006ff */
[----:B------:R-:W2:Y:S02]  /*fe80*/  SYNCS.PHASECHK.TRANS64.TRYWAIT P0, [R3+URZ+0x38860], R0 ;  /* 0x03886000030075a7 */ /* 0x000ea4000800017f */
[----:B--2---:R-:W-:Y:S05]  /*fe90*/  @!P0 BRA `(.L_x_1942) ;  /* 0x0000001400b48947 */ /* 0x004fea0003800000 */
.L_x_1977:
[----:B------:R-:W3:Y:S04]  /*fea0*/  LDL R4, [R1+0xc] ;  /* 0x00000c0001047983 */ /* 0x000ee80000100800 */
[----:B------:R-:W4:Y:S04]  /*feb0*/  LDL R17, [R1] ;  /* 0x0000000001117983 */ /* 0x000f280000100800 */
[----:B------:R-:W2:Y:S04]  /*fec0*/  LDL R2, [R1+0x2c] ;  /* 0x00002c0001027983 */ /* 0x000ea80000100800 */
[----:B-1----:R-:W2:Y:S01]  /*fed0*/  LDL R18, [R1+0x10] ;  /* 0x0000100001127983 */ /* 0x002ea20000100800 */
        /* <DEDUP_REMOVED lines=150> */
.L_x_1943:
        /* <DEDUP_REMOVED lines=14> */
.L_x_1897:
[----:B------:R-:W-:Y:S05]  /*10920*/  BSYNC B6 ;  /* 0x0000000000067941 */ /* 0x000fea0003800000 */
.L_x_1895:
[----:B-12---:R-:W2:Y:S04]  /*10930*/  LDL R0, [R1+0x38] ;  /* 0x0000380001007983 */ /* 0x006ea80000100800 */
[----:B------:R1:W5:Y:S01]  /*10940*/  LDL R2, [R1+0x30] ;  /* 0x0000300001027983 */ /* 0x0003620000100800 */
[----:B--2---:R-:W-:-:S13]  /*10950*/  ISETP.NE.AND P0, PT, R0, RZ, PT ;  /* 0x000000ff0000720c */ /* 0x004fda0003f05270 */
[----:B-1----:R-:W-:Y:S05]  /*10960*/  @!P0 BRA `(.L_x_1944) ;  /* 0x0000000000208947 */ /* 0x002fea0003800000 */
[----:B------:R-:W1:Y:S08]  /*10970*/  S2UR UR5, SR_CgaCtaId ;  /* 0x00000000000579c3 */ /* 0x000e700000008800 */
[----:B------:R-:W-:Y:S06]  /*10980*/  BAR.SYNC.DEFER_BLOCKING 0x5, 0x180 ;  /* 0x0146000000007b1d */ /* 0x000fec0000010000 */
[----:B------:R-:W-:-:S02]  /*10990*/  UMOV UR4, 0x400 ;  /* 0x0000040000047882 */ /* 0x000fc40000000000 */
[----:B-1----:R-:W-:-:S09]  /*109a0*/  ULEA UR4, UR5, UR4, 0x18 ;  /* 0x0000000405047291 */ /* 0x002fd2000f8ec03f */
[----:B-----5:R-:W1:Y:S04]  /*109b0*/  LDS R2, [UR4+0x388d0] ;  /* 0x0388d004ff027984 */ /* 0x020e680008000800 */
[----:B-1----:R1:W-:Y:S01]  /*109c0*/  STL [R1+0x30], R2 ;  /* 0x0000300201007387 */ /* 0x0023e20000100800 */
[----:B------:R-:W-:Y:S06]  /*109d0*/  BAR.ARV 0x4, 0x180 ;  /* 0x0106000000007b1d */ /* 0x000fec0000002000 */
[----:B------:R-:W-:Y:S05]  /*109e0*/  BRA `(.L_x_1945) ;  /* 0x00000000002c7947 */ /* 0x000fea0003800000 */
.L_x_1944:
[----:B------:R-:W1:Y:S01]  /*109f0*/  S2R R0, SR_TID.X ;  /* 0x0000000000007919 */ /* 0x000e620000002100 */
[----:B------:R-:W-:Y:S01]  /*10a00*/  BAR.SYNC.DEFER_BLOCKING 0x4, 0x180 ;  /* 0x0106000000007b1d */ /* 0x000fe20000010000 */
[----:B-1----:R-:W-:-:S04]  /*10a10*/  LOP3.LUT R0, R0, 0x7f, RZ, 0xc0, !PT ;  /* 0x0000007f00007812 */ /* 0x002fc800078ec0ff */
[----:B------:R-:W-:-:S13]  /*10a20*/  ISETP.NE.AND P0, PT, R0, RZ, PT ;  /* 0x000000ff0000720c */ /* 0x000fda0003f05270 */
[----:B------:R-:W1:Y:S01]  /*10a30*/  @!P0 S2R R3, SR_CgaCtaId ;  /* 0x0000000000038919 */ /* 0x000e620000008800 */
[----:B------:R-:W-:-:S04]  /*10a40*/  @!P0 MOV R0, 0x400 ;  /* 0x0000040000008802 */ /* 0x000fc80000000f00 */
[----:B-1----:R-:W-:Y:S02]  /*10a50*/  @!P0 LEA R3, R3, R0, 0x18 ;  /* 0x0000000003038211 */ /* 0x002fe400078ec0ff */
[----:B-----5:R-:W1:Y:S04]  /*10a60*/  SHFL.IDX PT, R0, R2, RZ, 0x1f ;  /* 0x00001fff02007589 */ /* 0x020e6800000e0000 */
[----:B------:R2:W-:Y:S04]  /*10a70*/  @!P0 STS [R3+0x388d0], R2 ;  /* 0x0388d00203008388 */ /* 0x0005e80000000800 */
[----:B-1----:R2:W-:Y:S01]  /*10a80*/  STL [R1+0x30], R0 ;  /* 0x0000300001007387 */ /* 0x0025e20000100800 */
[----:B------:R-:W-:Y:S06]  /*10a90*/  BAR.ARV 0x5, 0x180 ;  /* 0x0146000000007b1d */ /* 0x000fec0000002000 */
.L_x_1945:
[----:B--2---:R-:W2:Y:S01]  /*10aa0*/  LDL R0, [R1+0x30] ;  /* 0x0000300001007983 */ /* 0x004ea20000100800 */
[----:B------:R-:W-:Y:S02]  /*10ab0*/  ULDC UR4, c[0x0][0xda8] ;  /* 0x00036a0000047ab9 */ /* 0x000fe40000000800 */
[----:B--2---:R-:W-:-:S13]  /*10ac0*/  ISETP.GE.AND P0, PT, R0, UR4, PT ;  /* 0x0000000400007c0c */ /* 0x004fda000bf06270 */
[----:B------:R-:W-:Y:S05]  /*10ad0*/  @!P0 BRA `(.L_x_1946) ;  /* 0xffffffc400e48947 */ /* 0x000fea000383ffff */
.L_x_1892:
[----:B--2---:R-:W2:Y:S01]  /*10ae0*/  LDL.LU R0, [R1+0x34] ;  /* 0x0000340001007983 */ /* 0x004ea20000300800 */
[----:B------:R-:W-:Y:S01]  /*10af0*/  BSSY B0, `(.L_x_1947) ;  /* 0x000000b000007945 */ /* 0x000fe20003800000 */
[----:B------:R-:W3:Y:S01]  /*10b00*/  S2R R5, SR_CgaCtaId ;  /* 0x0000000000057919 */ /* 0x000ee20000008800 */
[----:B--2---:R-:W-:-:S05]  /*10b10*/  VIADD R0, R0, 0x1 ;  /* 0x0000000100007836 */ /* 0x004fca0000000000 */
[----:B-1----:R-:W-:-:S04]  /*10b20*/  LEA.HI R2, R0, R0, RZ, 0x1 ;  /* 0x0000000000027211 */ /* 0x002fc800078f08ff */
[----:B------:R-:W-:-:S05]  /*10b30*/  LOP3.LUT R3, R2, 0xfffffffe, RZ, 0xc0, !PT ;  /* 0xfffffffe02037812 */ /* 0x000fca00078ec0ff */
[----:B------:R-:W-:Y:S01]  /*10b40*/  IMAD.IADD R3, R0, 0x1, -R3 ;  /* 0x0000000100037824 */ /* 0x000fe200078e0a03 */
[----:B------:R-:W-:-:S04]  /*10b50*/  MOV R0, 0x400 ;  /* 0x0000040000007802 */ /* 0x000fc80000000f00 */
[----:B---3--:R-:W-:Y:S02]  /*10b60*/  LEA R0, R5, R0, 0x18 ;  /* 0x0000000005007211 */ /* 0x008fe400078ec0ff */
[----:B------:R-:W-:-:S04]  /*10b70*/  SHF.L.U32 R3, R3, 0x1f, RZ ;  /* 0x0000001f03037819 */ /* 0x000fc800000006ff */
[----:B------:R-:W1:Y:S02]  /*10b80*/  SYNCS.PHASECHK.TRANS64.TRYWAIT P0, [R0+URZ+0x38820], R3 ;  /* 0x03882003000075a7 */ /* 0x000e64000800017f */
[----:B-1----:R-:W-:Y:S05]  /*10b90*/  @!P0 BRA `(.L_x_1948) ;  /* 0x0000000800888947 */ /* 0x002fea0003800000 */
.L_x_1978:
[----:B------:R-:W-:Y:S05]  /*10ba0*/  BSYNC B0 ;  /* 0x0000000000007941 */ /* 0x000fea0003800000 */
.L_x_1947:
[----:B------:R-:W-:-:S03]  /*10bb0*/  UMOV UR4, 0xffffffff ;  /* 0xffffffff00047882 */ /* 0x000fc60000000000 */
[----:B------:R-:W-:Y:S05]  /*10bc0*/  BRA.DIV UR4, `(.L_x_1949) ;  /* 0x0000000a04907947 */ /* 0x000fea000b800000 */
[----:B------:R-:W2:Y:S02]  /*10bd0*/  S2R R2, SR_TID.X ;  /* 0x0000000000027919 */ /* 0x000ea40000002100 */
[----:B--2---:R-:W-:-:S04]  /*10be0*/  SHF.R.U32.HI R2, RZ, 0x5, R2 ;  /* 0x00000005ff027819 */ /* 0x004fc80000011602 */
[----:B------:R-:W-:-:S05]  /*10bf0*/  LOP3.LUT R2, R2, 0x3, RZ, 0xc0, !PT ;  /* 0x0000000302027812 */ /* 0x000fca00078ec0ff */
[----:B------:R2:W3:Y:S02]  /*10c00*/  SHFL.IDX PT, R14, R2, RZ, 0x1f ;  /* 0x00001fff020e7589 */ /* 0x0004e400000e0000 */
.L_x_1981:
[----:B---3--:R-:W-:Y:S01]  /*10c10*/  ISETP.NE.AND P0, PT, R14, RZ, PT ;  /* 0x000000ff0e00720c */ /* 0x008fe20003f05270 */
[----:B------:R-:W-:-:S12]  /*10c20*/  BSSY B0, `(.L_x_1950) ;  /* 0x0000030000007945 */ /* 0x000fd80003800000 */
[----:B------:R-:W-:Y:S05]  /*10c30*/  @P0 BRA `(.L_x_1951) ;  /* 0x0000000000b80947 */ /* 0x000fea0003800000 */
[----:B------:R-:W-:-:S03]  /*10c40*/  UMOV UR4, 0xffffffff ;  /* 0xffffffff00047882 */ /* 0x000fc60000000000 */
[----:B------:R-:W-:Y:S05]  /*10c50*/  BRA.DIV UR4, `(.L_x_1952) ;  /* 0x0000000a04a07947 */ /* 0x000fea000b800000 */
[----:B------:R-:W-:-:S13]  /*10c60*/  ELECT P6, URZ, PT ;  /* 0x00000000003f782f */ /* 0x000fda00038c0000 */
.L_x_1984:
[----:B------:R-:W-:Y:S05]  /*10c70*/  @!P6 BRA `(.L_x_1951) ;  /* 0x0000000000a8e947 */ /* 0x000fea0003800000 */
[----:B--2---:R-:W2:Y:S02]  /*10c80*/  LDL R2, [R1+0x3c] ;  /* 0x00003c0001027983 */ /* 0x004ea40000100800 */
[----:B--2---:R-:W-:-:S13]  /*10c90*/  R2UR UR4, R2 ;  /* 0x00000000020472ca */ /* 0x004fda00000e0000 */
[----:B------:R-:W-:-:S06]  /*10ca0*/  ULOP3.LUT UR4, UR4, 0x2, URZ, 0xfc, !UPT ;  /* 0x0000000204047892 */ /* 0x000fcc000f8efc3f */
[----:B------:R-:W-:-:S05]  /*10cb0*/  IMAD.U32 R2, RZ, RZ, UR4 ;  /* 0x00000004ff027e24 */ /* 0x000fca000f8e00ff */
[----:B------:R-:W-:-:S13]  /*10cc0*/  ISETP.NE.AND P0, PT, R2, 0x3, PT ;  /* 0x000000030200780c */ /* 0x000fda0003f05270 */
[----:B------:R-:W-:Y:S05]  /*10cd0*/  @!P0 BRA `(.L_x_1953) ;  /* 0x0000000000048947 */ /* 0x000fea0003800000 */
[----:B------:R-:W-:Y:S01]  /*10ce0*/  BPT.TRAP 0x1 ;  /* 0x000000040000795c */ /* 0x000fe20000300000 */
.L_x_1953:
        /* <DEDUP_REMOVED lines=14> */
.L_x_1985:
[----:B------:R-:W2:Y:S02]  /*10dd0*/  SYNCS.PHASECHK.TRANS64.TRYWAIT P1, [R7+URZ], R2 ;  /* 0x00000002070075a7 */ /* 0x000ea4000802017f */
[----:B--2---:R-:W-:Y:S05]  /*10de0*/  @!P1 BRA `(.L_x_1955) ;  /* 0x0000000800709947 */ /* 0x004fea0003800000 */
.L_x_1986:
[----:B------:R-:W-:Y:S05]  /*10df0*/  @!P0 BRA `(.L_x_1956) ;  /* 0x0000000000048947 */ /* 0x000fea0003800000 */
[----:B------:R-:W-:Y:S01]  /*10e00*/  BPT.TRAP 0x1 ;  /* 0x000000040000795c */ /* 0x000fe20000300000 */
.L_x_1956:
[----:B------:R-:W3:Y:S02]  /*10e10*/  LDL.LU R4, [R1+0xc] ;  /* 0x00000c0001047983 */ /* 0x000ee40000300800 */
[----:B---3--:R-:W-:-:S04]  /*10e20*/  IMAD R4, R4, 0x8, R0 ;  /* 0x0000000804047824 */ /* 0x008fc800078e0200 */
[----:B------:R-:W3:Y:S02]  /*10e30*/  SYNCS.PHASECHK.TRANS64.TRYWAIT P1, [R4+URZ+0x38860], R5 ;  /* 0x03886005040075a7 */ /* 0x000ee4000802017f */
[----:B---3--:R-:W-:Y:S05]  /*10e40*/  @!P1 BRA `(.L_x_1957) ;  /* 0x00000008006c9947 */ /* 0x008fea0003800000 */
.L_x_1987:
[----:B------:R-:W-:Y:S05]  /*10e50*/  @!P0 BRA `(.L_x_1958) ;  /* 0x0000000000048947 */ /* 0x000fea0003800000 */
[----:B------:R-:W-:Y:S01]  /*10e60*/  BPT.TRAP 0x1 ;  /* 0x000000040000795c */ /* 0x000fe20000300000 */
.L_x_1958:
[----:B------:R-:W-:-:S04]  /*10e70*/  IMAD R3, R3, 0x8, R0 ;  /* 0x0000000803037824 */ /* 0x000fc800078e0200 */
[----:B------:R-:W4:Y:S02]  /*10e80*/  SYNCS.PHASECHK.TRANS64.TRYWAIT P1, [R3+URZ+0x38860], R2 ;  /* 0x03886002030075a7 */ /* 0x000f24000802017f */
[----:B----4-:R-:W-:Y:S05]  /*10e90*/  @!P1 BRA `(.L_x_1959) ;  /* 0x00000008006c9947 */ /* 0x010fea0003800000 */
.L_x_1988:
[----:B------:R-:W-:Y:S05]  /*10ea0*/  @!P0 BRA `(.L_x_1960) ;  /* 0x0000000000048947 */ /* 0x000fea0003800000 */
[----:B------:R-:W-:Y:S01]  /*10eb0*/  BPT.TRAP 0x1 ;  /* 0x000000040000795c */ /* 0x000fe20000300000 */
.L_x_1960:
[----:B------:R-:W5:Y:S02]  /*10ec0*/  SYNCS.PHASECHK.TRANS64.TRYWAIT P0, [R4+URZ+0x38880], R5 ;  /* 0x03888005040075a7 */ /* 0x000f64000800017f */
[----:B-----5:R-:W-:Y:S05]  /*10ed0*/  @!P0 BRA `(.L_x_1961) ;  /* 0x0000000800708947 */ /* 0x020fea0003800000 */
.L_x_1962:
[----:B------:R1:W1:Y:S02]  /*10ee0*/  SYNCS.PHASECHK.TRANS64.TRYWAIT P0, [R3+URZ+0x38880], R2 ;  /* 0x03888002030075a7 */ /* 0x000264000800017f */
[----:B-1----:R-:W-:Y:S05]  /*10ef0*/  @!P0 NANOSLEEP.SYNCS 0x989680 ;  /* 0x009896800000895d */ /* 0x002fea0003900000 */
[----:B------:R-:W1:Y:S02]  /*10f00*/  @!P0 SYNCS.PHASECHK.TRANS64 P0, [R3+URZ+0x38880], R2 ;  /* 0x03888002030085a7 */ /* 0x000e64000800007f */
[----:B-1----:R-:W-:Y:S05]  /*10f10*/  @!P0 BRA `(.L_x_1962) ;  /* 0xfffffffc00f08947 */ /* 0x002fea000383ffff */
.L_x_1951:
[----:B------:R-:W-:Y:S05]  /*10f20*/  BSYNC B0 ;  /* 0x0000000000007941 */ /* 0x000fea0003800000 */
.L_x_1950:
[----:B------:R-:W-:Y:S05]  /*10f30*/  EXIT ;  /* 0x000000000000794d */ /* 0x000fea0003800000 */
.L_x_1846:
[----:B-1----:R-:W-:-:S04]  /*10f40*/  IMAD.U32 R3, RZ, RZ, UR38 ;  /* 0x00000026ff037e24 */ /* 0x002fc8000f8e00ff */
[----:B------:R1:W2:Y:S03]  /*10f50*/  SYNCS.PHASECHK.TRANS64.TRYWAIT P1, [R3+URZ+0x38800], R0 ;  /* 0x03880000030075a7 */ /* 0x0002a6000802017f */
[----:B--2---:R-:W-:Y:S05]  /*10f60*/  @!P1 NANOSLEEP.SYNCS 0x989680 ;  /* 0x009896800000995d */ /* 0x004fea0003900000 */
[----:B------:R-:W2:Y:S02]  /*10f70*/  @!P1 SYNCS.PHASECHK.TRANS64 P1, [R3+URZ+0x38800], R0 ;  /* 0x03880000030095a7 */ /* 0x000ea4000802007f */
[----:B--2---:R-:W-:Y:S05]  /*10f80*/  @!P1 BRA `(.L_x_1846) ;  /* 0xfffffffc00ec9947 */ /* 0x004fea000383ffff */
[----:B------:R-:W-:Y:S05]  /*10f90*/  BRA `(.L_x_1963) ;  /* 0xffffff0c00347947 */ /* 0x000fea000383ffff */
.L_x_1850:
[----:B--2---:R2:W3:Y:S02]  /*10fa0*/  SYNCS.PHASECHK.TRANS64.TRYWAIT P2, [R3+URZ+0x38830], R0 ;  /* 0x03883000030075a7 */ /* 0x0044e4000804017f */
[----:B---3--:R-:W-:Y:S05]  /*10fb0*/  @!P2 NANOSLEEP.SYNCS 0x989680 ;  /* 0x009896800000a95d */ /* 0x008fea0003900000 */
[----:B------:R-:W3:Y:S02]  /*10fc0*/  @!P2 SYNCS.PHASECHK.TRANS64 P2, [R3+URZ+0x38830], R0 ;  /* 0x038830000300a5a7 */ /* 0x000ee4000804007f */
[----:B---3--:R-:W-:Y:S05]  /*10fd0*/  @!P2 BRA `(.L_x_1850) ;  /* 0xfffffffc00f0a947 */ /* 0x008fea000383ffff */
[----:B------:R-:W-:Y:S05]  /*10fe0*/  BRA `(.L_x_1849) ;  /* 0xffffff0c005c7947 */ /* 0x000fea000383ffff */
.L_x_1855:
[----:B--2---:R-:W-:-:S04]  /*10ff0*/  IMAD.U32 R7, RZ, RZ, UR7 ;  /* 0x00000007ff077e24 */ /* 0x004fc8000f8e00ff */
[----:B------:R2:W3:Y:S03]  /*11000*/  SYNCS.PHASECHK.TRANS64.TRYWAIT P2, [R7+URZ+0x38830], R0 ;  /* 0x03883000070075a7 */ /* 0x0004e6000804017f */
[----:B---3--:R-:W-:Y:S05]  /*11010*/  @!P2 NANOSLEEP.SYNCS 0x989680 ;  /* 0x009896800000a95d */ /* 0x008fea0003900000 */
[----:B------:R-:W3:Y:S02]  /*11020*/  @!P2 SYNCS.PHASECHK.TRANS64 P2, [R7+URZ+0x38830], R0 ;  /* 0x038830000700a5a7 */ /* 0x000ee4000804007f */
[----:B---3--:R-:W-:Y:S05]  /*11030*/  @!P2 BRA `(.L_x_1855) ;  /* 0xfffffffc00eca947 */ /* 0x008fea000383ffff */
[----:B------:R-:W-:Y:S05]  /*11040*/  BRA `(.L_x_1852) ;  /* 0xffffff3800c07947 */ /* 0x000fea000383ffff */
.L_x_1859:
[----:B--2---:R-:W-:-:S04]  /*11050*/  IMAD.U32 R7, RZ, RZ, UR10 ;  /* 0x0000000aff077e24 */ /* 0x004fc8000f8e00ff */
[----:B------:R2:W3:Y:S03]  /*11060*/  SYNCS.PHASECHK.TRANS64.TRYWAIT P2, [R7+URZ+0x38850], R0 ;  /* 0x03885000070075a7 */ /* 0x0004e6000804017f */
[----:B---3--:R-:W-:Y:S05]  /*11070*/  @!P2 NANOSLEEP.SYNCS 0x989680 ;  /* 0x009896800000a95d */ /* 0x008fea0003900000 */
[----:B------:R-:W3:Y:S02]  /*11080*/  @!P2 SYNCS.PHASECHK.TRANS64 P2, [R7+URZ+0x38850], R0 ;  /* 0x038850000700a5a7 */ /* 0x000ee4000804007f */
[----:B---3--:R-:W-:Y:S05]  /*11090*/  @!P2 BRA `(.L_x_1859) ;  /* 0xfffffffc00eca947 */ /* 0x008fea000383ffff */
[----:B------:R-:W-:Y:S05]  /*110a0*/  BRA `(.L_x_1856) ;  /* 0xffffff3c009c7947 */ /* 0x000fea000383ffff */
.L_x_1866:
[----:B--2---:R-:W-:-:S04]  /*110b0*/  IMAD.U32 R9, RZ, RZ, UR6 ;  /* 0x00000006ff097e24 */ /* 0x004fc8000f8e00ff */
[----:B------:R2:W3:Y:S03]  /*110c0*/  SYNCS.PHASECHK.TRANS64.TRYWAIT P2, [R9+URZ+0x38830], R0 ;  /* 0x03883000090075a7 */ /* 0x0004e6000804017f */
[----:B---3--:R-:W-:Y:S05]  /*110d0*/  @!P2 NANOSLEEP.SYNCS 0x989680 ;  /* 0x009896800000a95d */ /* 0x008fea0003900000 */
[----:B------:R-:W3:Y:S02]  /*110e0*/  @!P2 SYNCS.PHASECHK.TRANS64 P2, [R9+URZ+0x38830], R0 ;  /* 0x038830000900a5a7 */ /* 0x000ee4000804007f */
[----:B---3--:R-:W-:Y:S05]  /*110f0*/  @!P2 BRA `(.L_x_1866) ;  /* 0xfffffffc00eca947 */ /* 0x008fea000383ffff */
[----:B------:R-:W-:Y:S05]  /*11100*/  BRA `(.L_x_1863) ;  /* 0xffffff6400bc7947 */ /* 0x000fea000383ffff */
.L_x_1870:
[----:B--2---:R-:W-:-:S04]  /*11110*/  IMAD.U32 R9, RZ, RZ, UR6 ;  /* 0x00000006ff097e24 */ /* 0x004fc8000f8e00ff */
[----:B------:R2:W3:Y:S03]  /*11120*/  SYNCS.PHASECHK.TRANS64.TRYWAIT P2, [R9+URZ+0x38850], R0 ;  /* 0x03885000090075a7 */ /* 0x0004e6000804017f */
[----:B---3--:R-:W-:Y:S05]  /*11130*/  @!P2 NANOSLEEP.SYNCS 0x989680 ;  /* 0x009896800000a95d */ /* 0x008fea0003900000 */
[----:B------:R-:W3:Y:S02]  /*11140*/  @!P2 SYNCS.PHASECHK.TRANS64 P2, [R9+URZ+0x38850], R0 ;  /* 0x038850000900a5a7 */ /* 0x000ee4000804007f */
[----:B---3--:R-:W-:Y:S05]  /*11150*/  @!P2 BRA `(.L_x_1870) ;  /* 0xfffffffc00eca947 */ /* 0x008fea000383ffff */
[----:B------:R-:W-:Y:S05]  /*11160*/  BRA `(.L_x_1867) ;  /* 0xffffff6800887947 */ /* 0x000fea000383ffff */
.L_x_1876:
[----:B--2---:R-:W-:-:S04]  /*11170*/  IMAD.U32 R6, RZ, RZ, UR14 ;  /* 0x0000000eff067e24 */ /* 0x004fc8000f8e00ff */
[----:B------:R2:W3:Y:S03]  /*11180*/  SYNCS.PHASECHK.TRANS64.TRYWAIT P1, [R6+URZ+0x38850], R5 ;  /* 0x03885005060075a7 */ /* 0x0004e6000802017f */
[----:B---3--:R-:W-:Y:S05]  /*11190*/  @!P1 NANOSLEEP.SYNCS 0x989680 ;  /* 0x009896800000995d */ /* 0x008fea0003900000 */
[----:B------:R-:W3:Y:S02]  /*111a0*/  @!P1 SYNCS.PHASECHK.TRANS64 P1, [R6+URZ+0x38850], R5 ;  /* 0x03885005060095a7 */ /* 0x000ee4000802007f */
[----:B---3--:R-:W-:Y:S05]  /*111b0*/  @!P1 BRA `(.L_x_1876) ;  /* 0xfffffffc00ec9947 */ /* 0x008fea000383ffff */
[----:B------:R-:W-:Y:S05]  /*111c0*/  BRA `(.L_x_1875) ;  /* 0xffffff8800287947 */ /* 0x000fea000383ffff */
.L_x_1902:
[----:B------:R-:W-:Y:S02]  /*111d0*/  IMAD.MOV.U32 R13, RZ, RZ, R18 ;  /* 0x000000ffff0d7224 */ /* 0x000fe400078e0012 */
[----:B------:R-:W-:Y:S02]  /*111e0*/  IMAD.MOV.U32 R12, RZ, RZ, RZ ;  /* 0x000000ffff0c7224 */ /* 0x000fe400078e00ff */
[----:B------:R-:W-:Y:S02]  /*111f0*/  IMAD.MOV.U32 R11, RZ, RZ, 0x1f ;  /* 0x0000001fff0b7424 */ /* 0x000fe400078e00ff */
[----:B------:R-:W-:-:S07]  /*11200*/  IMAD.MOV.U32 R15, RZ, RZ, -0x1 ;  /* 0xffffffffff0f7424 */ /* 0x000fce00078e00ff */
[----:B---3--:R-:W-:Y:S05]  /*11210*/  WARPSYNC.COLLECTIVE R15, `(.L_x_1964) ;  /* 0x000000000f087348 */ /* 0x008fea0003c00000 */
[----:B------:R1:W2:Y:S02]  /*11220*/  SHFL.IDX P6, R14, R13, R12, R11 ;  /* 0x0000000c0d0e7389 */ /* 0x0002a400000c000b */
[----:B-123--:R-:W-:Y:S01]  /*11230*/  ENDCOLLECTIVE ;  /* 0x000000000000791b */ /* 0x00efe20003800000 */
.L_x_1964:
[----:B------:R-:W-:Y:S05]  /*11240*/  BRA `(.L_x_1965) ;  /* 0xffffffcc00407947 */ /* 0x000fea000383ffff */
.L_x_1904:
[----:B------:R-:W-:Y:S01]  /*11250*/  BSSY B0, `(.L_x_1966) ;  /* 0x0000006000007945 */ /* 0x000fe20003800000 */
[----:B------:R-:W-:-:S07]  /*11260*/  IMAD.MOV.U32 R15, RZ, RZ, -0x1 ;  /* 0xffffffffff0f7424 */ /* 0x000fce00078e00ff */
[----:B-1----:R-:W-:Y:S05]  /*11270*/  WARPSYNC.COLLECTIVE R15, `(.L_x_1967) ;  /* 0x000000000f0c7348 */ /* 0x002fea0003c00000 */
[----:B------:R-:W-:Y:S02]  /*11280*/  ELECT P6, UR62, PT ;  /* 0x00000000003e782f */ /* 0x000fe400038c0000 */
[----:B------:R-:W-:Y:S01]  /*11290*/  MOV R14, UR62 ;  /* 0x0000003e000e7c02 */ /* 0x000fe20008000f00 */
[----:B-1----:R-:W-:Y:S10]  /*112a0*/  ENDCOLLECTIVE ;  /* 0x000000000000791b */ /* 0x002ff40003800000 */
.L_x_1967:
[----:B------:R-:W-:Y:S05]  /*112b0*/  BSYNC B0 ;  /* 0x0000000000007941 */ /* 0x000fea0003800000 */
.L_x_1966:
[----:B------:R-:W-:Y:S05]  /*112c0*/  BRA `(.L_x_1968) ;  /* 0xffffffcc00407947 */ /* 0x000fea000383ffff */
.L_x_1907:
[----:B--2---:R2:W3:Y:S02]  /*112d0*/  SYNCS.PHASECHK.TRANS64.TRYWAIT P3, [R4+URZ+0x38880], R3 ;  /* 0x03888003040075a7 */ /* 0x0044e4000806017f */
[----:B---3--:R-:W-:Y:S05]  /*112e0*/  @!P3 NANOSLEEP.SYNCS 0x989680 ;  /* 0x009896800000b95d */ /* 0x008fea0003900000 */
[----:B------:R-:W3:Y:S02]  /*112f0*/  @!P3 SYNCS.PHASECHK.TRANS64 P3, [R4+URZ+0x38880], R3 ;  /* 0x038880030400b5a7 */ /* 0x000ee4000806007f */
[----:B---3--:R-:W-:Y:S05]  /*11300*/  @!P3 BRA `(.L_x_1907) ;  /* 0xfffffffc00f0b947 */ /* 0x008fea000383ffff */
[----:B------:R-:W-:Y:S05]  /*11310*/  BRA `(.L_x_1969) ;  /* 0xffffffcc00987947 */ /* 0x000fea000383ffff */
.L_x_1909:
[----:B---3--:R3:W4:Y:S02]  /*11320*/  SYNCS.PHASECHK.TRANS64.TRYWAIT P3, [R4+URZ+0x38840], R3 ;  /* 0x03884003040075a7 */ /* 0x008724000806017f */
[----:B----4-:R-:W-:Y:S05]  /*11330*/  @!P3 NANOSLEEP.SYNCS 0x989680 ;  /* 0x009896800000b95d */ /* 0x010fea0003900000 */
[----:B------:R-:W4:Y:S02]  /*11340*/  @!P3 SYNCS.PHASECHK.TRANS64 P3, [R4+URZ+0x38840], R3 ;  /* 0x038840030400b5a7 */ /* 0x000f24000806007f */
[----:B----4-:R-:W-:Y:S05]  /*11350*/  @!P3 BRA `(.L_x_1909) ;  /* 0xfffffffc00f0b947 */ /* 0x010fea000383ffff */
[----:B------:R-:W-:Y:S05]  /*11360*/  BRA `(.L_x_1970) ;  /* 0xffffffd000047947 */ /* 0x000fea000383ffff */
.L_x_1912:
[----:B--2---:R2:W4:Y:S02]  /*11370*/  SYNCS.PHASECHK.TRANS64.TRYWAIT P0, [R17+URZ+0x38820], R2 ;  /* 0x03882002110075a7 */ /* 0x004524000800017f */
[----:B----4-:R-:W-:Y:S05]  /*11380*/  @!P0 NANOSLEEP.SYNCS 0x989680 ;  /* 0x009896800000895d */ /* 0x010fea0003900000 */
[----:B------:R-:W4:Y:S02]  /*11390*/  @!P0 SYNCS.PHASECHK.TRANS64 P0, [R17+URZ+0x38820], R2 ;  /* 0x03882002110085a7 */ /* 0x000f24000800007f */
[----:B----4-:R-:W-:Y:S05]  /*113a0*/  @!P0 BRA `(.L_x_1912) ;  /* 0xfffffffc00f08947 */ /* 0x010fea000383ffff */
[----:B------:R-:W-:Y:S05]  /*113b0*/  BRA `(.L_x_1971) ;  /* 0xffffffd000e87947 */ /* 0x000fea000383ffff */
.L_x_1918:
[----:B-1----:R1:W4:Y:S02]  /*113c0*/  SYNCS.PHASECHK.TRANS64.TRYWAIT P0, [R4+URZ+0x38880], R3 ;  /* 0x03888003040075a7 */ /* 0x002324000800017f */
[----:B----4-:R-:W-:Y:S05]  /*113d0*/  @!P0 NANOSLEEP.SYNCS 0x989680 ;  /* 0x009896800000895d */ /* 0x010fea0003900000 */
[----:B------:R-:W4:Y:S02]  /*113e0*/  @!P0 SYNCS.PHASECHK.TRANS64 P0, [R4+URZ+0x38880], R3 ;  /* 0x03888003040085a7 */ /* 0x000f24000800007f */
[----:B----4-:R-:W-:Y:S05]  /*113f0*/  @!P0 BRA `(.L_x_1918) ;  /* 0xfffffffc00f08947 */ /* 0x010fea000383ffff */
[----:B------:R-:W-:Y:S05]  /*11400*/  BRA `(.L_x_1972) ;  /* 0xffffffd400947947 */ /* 0x000fea000383ffff */
.L_x_1924:
[----:B--2---:R2:W4:Y:S02]  /*11410*/  SYNCS.PHASECHK.TRANS64.TRYWAIT P0, [R4+URZ+0x38840], R3 ;  /* 0x03884003040075a7 */ /* 0x004524000800017f */
[----:B----4-:R-:W-:Y:S05]  /*11420*/  @!P0 NANOSLEEP.SYNCS 0x989680 ;  /* 0x009896800000895d */ /* 0x010fea0003900000 */
[----:B------:R-:W4:Y:S02]  /*11430*/  @!P0 SYNCS.PHASECHK.TRANS64 P0, [R4+URZ+0x38840], R3 ;  /* 0x03884003040085a7 */ /* 0x000f24000800007f */
[----:B----4-:R-:W-:Y:S05]  /*11440*/  @!P0 BRA `(.L_x_1924) ;  /* 0xfffffffc00f08947 */ /* 0x010fea000383ffff */
[----:B------:R-:W-:Y:S05]  /*11450*/  BRA `(.L_x_1973) ;  /* 0xffffffd800587947 */ /* 0x000fea000383ffff */
.L_x_1931:
[----:B----4-:R-:W4:Y:S02]  /*11460*/  LDL R3, [R1+0x4] ;  /* 0x0000040001037983 */ /* 0x010f240000100800 */
[----:B----4-:R4:W1:Y:S02]  /*11470*/  SYNCS.PHASECHK.TRANS64.TRYWAIT P3, [R3+URZ+0x38870], R2 ;  /* 0x03887002030075a7 */ /* 0x010864000806017f */
[----:B-1----:R-:W-:Y:S05]  /*11480*/  @!P3 NANOSLEEP.SYNCS 0x989680 ;  /* 0x009896800000b95d */ /* 0x002fea0003900000 */
[----:B------:R-:W1:Y:S02]  /*11490*/  @!P3 SYNCS.PHASECHK.TRANS64 P3, [R3+URZ+0x38870], R2 ;  /* 0x038870020300b5a7 */ /* 0x000e64000806007f */
[----:B-1----:R-:W-:Y:S05]  /*114a0*/  @!P3 BRA `(.L_x_1931) ;  /* 0xfffffffc00ecb947 */ /* 0x002fea000383ffff */
[----:B------:R-:W-:Y:S05]  /*114b0*/  BRA `(.L_x_1974) ;  /* 0xffffffdc00387947 */ /* 0x000fea000383ffff */
.L_x_1933:
[----:B----4-:R-:W4:Y:S02]  /*114c0*/  LDL R4, [R1+0x4] ;  /* 0x0000040001047983 */ /* 0x010f240000100800 */
[----:B----4-:R4:W1:Y:S02]  /*114d0*/  SYNCS.PHASECHK.TRANS64.TRYWAIT P3, [R4+URZ+0x38860], R3 ;  /* 0x03886003040075a7 */ /* 0x010864000806017f */
[----:B-1----:R-:W-:Y:S05]  /*114e0*/  @!P3 NANOSLEEP.SYNCS 0x989680 ;  /* 0x009896800000b95d */ /* 0x002fea0003900000 */
[----:B------:R-:W1:Y:S02]  /*114f0*/  @!P3 SYNCS.PHASECHK.TRANS64 P3, [R4+URZ+0x38860], R3 ;  /* 0x038860030400b5a7 */ /* 0x000e64000806007f */
[----:B-1----:R-:W-:Y:S05]  /*11500*/  @!P3 BRA `(.L_x_1933) ;  /* 0xfffffffc00ecb947 */ /* 0x002fea000383ffff */
[----:B------:R-:W-:Y:S05]  /*11510*/  BRA `(.L_x_1975) ;  /* 0xffffffdc00407947 */ /* 0x000fea000383ffff */
.L_x_1940:
[----:B--2---:R2:W3:Y:S02]  /*11520*/  SYNCS.PHASECHK.TRANS64.TRYWAIT P0, [R3+URZ+0x38870], R0 ;  /* 0x03887000030075a7 */ /* 0x0044e4000800017f */
[----:B---3--:R-:W-:Y:S05]  /*11530*/  @!P0 NANOSLEEP.SYNCS 0x989680 ;  /* 0x009896800000895d */ /* 0x008fea0003900000 */
[----:B------:R-:W3:Y:S02]  /*11540*/  @!P0 SYNCS.PHASECHK.TRANS64 P0, [R3+URZ+0x38870], R0 ;  /* 0x03887000030085a7 */ /* 0x000ee4000800007f */
[----:B---3--:R-:W-:Y:S05]  /*11550*/  @!P0 BRA `(.L_x_1940) ;  /* 0xfffffffc00f08947 */ /* 0x008fea000383ffff */
[----:B------:R-:W-:Y:S05]  /*11560*/  BRA `(.L_x_1976) ;  /* 0xffffffe800307947 */ /* 0x000fea000383ffff */
.L_x_1942:
[----:B--2---:R2:W3:Y:S02]  /*11570*/  SYNCS.PHASECHK.TRANS64.TRYWAIT P0, [R3+URZ+0x38860], R0 ;  /* 0x03886000030075a7 */ /* 0x0044e4000800017f */
[----:B---3--:R-:W-:Y:S05]  /*11580*/  @!P0 NANOSLEEP.SYNCS 0x989680 ;  /* 0x009896800000895d */ /* 0x008fea0003900000 */
[----:B------:R-:W3:Y:S02]  /*11590*/  @!P0 SYNCS.PHASECHK.TRANS64 P0, [R3+URZ+0x38860], R0 ;  /* 0x03886000030085a7 */ /* 0x000ee4000800007f */
[----:B---3--:R-:W-:Y:S05]  /*115a0*/  @!P0 BRA `(.L_x_1942) ;  /* 0xfffffffc00f08947 */ /* 0x008fea000383ffff */
[----:B------:R-:W-:Y:S05]  /*115b0*/  BRA `(.L_x_1977) ;  /* 0xffffffe800387947 */ /* 0x000fea000383ffff */
.L_x_1948:
[----:B-1----:R1:W2:Y:S02]  /*115c0*/  SYNCS.PHASECHK.TRANS64.TRYWAIT P0, [R0+URZ+0x38820], R3 ;  /* 0x03882003000075a7 */ /* 0x0022a4000800017f */
[----:B--2---:R-:W-:Y:S05]  /*115d0*/  @!P0 NANOSLEEP.SYNCS 0x989680 ;  /* 0x009896800000895d */ /* 0x004fea0003900000 */
[----:B------:R-:W2:Y:S02]  /*115e0*/  @!P0 SYNCS.PHASECHK.TRANS64 P0, [R0+URZ+0x38820], R3 ;  /* 0x03882003000085a7 */ /* 0x000ea4000800007f */
[----:B--2---:R-:W-:Y:S05]  /*115f0*/  @!P0 BRA `(.L_x_1948) ;  /* 0xfffffffc00f08947 */ /* 0x004fea000383ffff */
[----:B------:R-:W-:Y:S05]  /*11600*/  BRA `(.L_x_1978) ;  /* 0xfffffff400647947 */ /* 0x000fea000383ffff */
.L_x_1949:
        /* <DEDUP_REMOVED lines=11> */
.L_x_1980:
[----:B------:R-:W-:Y:S05]  /*116c0*/  BSYNC B0 ;  /* 0x0000000000007941 */ /* 0x000fea0003800000 */
.L_x_1979:
[----:B------:R-:W-:Y:S05]  /*116d0*/  BRA `(.L_x_1981) ;  /* 0xfffffff4004c7947 */ /* 0x000fea000383ffff */
.L_x_1952:
[----:B------:R-:W-:Y:S01]  /*116e0*/  BSSY B1, `(.L_x_1982) ;  /* 0x0000006000017945 */ /* 0x000fe20003800000 */
[----:B------:R-:W-:-:S07]  /*116f0*/  IMAD.MOV.U32 R15, RZ, RZ, -0x1 ;  /* 0xffffffffff0f7424 */ /* 0x000fce00078e00ff */
[----:B-12---:R-:W-:Y:S05]  /*11700*/  WARPSYNC.COLLECTIVE R15, `(.L_x_1983) ;  /* 0x000000000f0c7348 */ /* 0x006fea0003c00000 */
[----:B------:R-:W-:Y:S02]  /*11710*/  ELECT P6, UR62, PT ;  /* 0x00000000003e782f */ /* 0x000fe400038c0000 */
[----:B------:R-:W-:Y:S01]  /*11720*/  MOV R14, UR62 ;  /* 0x0000003e000e7c02 */ /* 0x000fe20008000f00 */
[----:B-12---:R-:W-:Y:S10]  /*11730*/  ENDCOLLECTIVE ;  /* 0x000000000000791b */ /* 0x006ff40003800000 */
.L_x_1983:
[----:B------:R-:W-:Y:S05]  /*11740*/  BSYNC B1 ;  /* 0x0000000000017941 */ /* 0x000fea0003800000 */
.L_x_1982:
[----:B------:R-:W-:Y:S05]  /*11750*/  BRA `(.L_x_1984) ;  /* 0xfffffff400447947 */ /* 0x000fea000383ffff */
.L_x_1954:
[----:B-1----:R1:W2:Y:S02]  /*11760*/  SYNCS.PHASECHK.TRANS64.TRYWAIT P1, [R6+URZ], R5 ;  /* 0x00000005060075a7 */ /* 0x0022a4000802017f */
[----:B--2---:R-:W-:Y:S05]  /*11770*/  @!P1 NANOSLEEP.SYNCS 0x989680 ;  /* 0x009896800000995d */ /* 0x004fea0003900000 */
[----:B------:R-:W2:Y:S02]  /*11780*/  @!P1 SYNCS.PHASECHK.TRANS64 P1, [R6+URZ], R5 ;  /* 0x00000005060095a7 */ /* 0x000ea4000802007f */
[----:B--2---:R-:W-:Y:S05]  /*11790*/  @!P1 BRA `(.L_x_1954) ;  /* 0xfffffffc00f09947 */ /* 0x004fea000383ffff */
[----:B------:R-:W-:Y:S05]  /*117a0*/  BRA `(.L_x_1985) ;  /* 0xfffffff400887947 */ /* 0x000fea000383ffff */
.L_x_1955:
[----:B--2---:R2:W3:Y:S02]  /*117b0*/  SYNCS.PHASECHK.TRANS64.TRYWAIT P1, [R7+URZ], R2 ;  /* 0x00000002070075a7 */ /* 0x0044e4000802017f */
[----:B---3--:R-:W-:Y:S05]  /*117c0*/  @!P1 NANOSLEEP.SYNCS 0x989680 ;  /* 0x009896800000995d */ /* 0x008fea0003900000 */
[----:B------:R-:W3:Y:S02]  /*117d0*/  @!P1 SYNCS.PHASECHK.TRANS64 P1, [R7+URZ], R2 ;  /* 0x00000002070095a7 */ /* 0x000ee4000802007f */
[----:B---3--:R-:W-:Y:S05]  /*117e0*/  @!P1 BRA `(.L_x_1955) ;  /* 0xfffffffc00f09947 */ /* 0x008fea000383ffff */
[----:B------:R-:W-:Y:S05]  /*117f0*/  BRA `(.L_x_1986) ;  /* 0xfffffff4007c7947 */ /* 0x000fea000383ffff */
.L_x_1957:
[----:B---3--:R3:W4:Y:S02]  /*11800*/  SYNCS.PHASECHK.TRANS64.TRYWAIT P1, [R4+URZ+0x38860], R5 ;  /* 0x03886005040075a7 */ /* 0x008724000802017f */
[----:B----4-:R-:W-:Y:S05]  /*11810*/  @!P1 NANOSLEEP.SYNCS 0x989680 ;  /* 0x009896800000995d */ /* 0x010fea0003900000 */
[----:B------:R-:W4:Y:S02]  /*11820*/  @!P1 SYNCS.PHASECHK.TRANS64 P1, [R4+URZ+0x38860], R5 ;  /* 0x03886005040095a7 */ /* 0x000f24000802007f */
[----:B----4-:R-:W-:Y:S05]  /*11830*/  @!P1 BRA `(.L_x_1957) ;  /* 0xfffffffc00f09947 */ /* 0x010fea000383ffff */
[----:B------:R-:W-:Y:S05]  /*11840*/  BRA `(.L_x_1987) ;  /* 0xfffffff400807947 */ /* 0x000fea000383ffff */
.L_x_1959:
[----:B----4-:R4:W1:Y:S02]  /*11850*/  SYNCS.PHASECHK.TRANS64.TRYWAIT P1, [R3+URZ+0x38860], R2 ;  /* 0x03886002030075a7 */ /* 0x010864000802017f */
[----:B-1----:R-:W-:Y:S05]  /*11860*/  @!P1 NANOSLEEP.SYNCS 0x989680 ;  /* 0x009896800000995d */ /* 0x002fea0003900000 */
[----:B------:R-:W1:Y:S02]  /*11870*/  @!P1 SYNCS.PHASECHK.TRANS64 P1, [R3+URZ+0x38860], R2 ;  /* 0x03886002030095a7 */ /* 0x000e64000802007f */
[----:B-1----:R-:W-:Y:S05]  /*11880*/  @!P1 BRA `(.L_x_1959) ;  /* 0xfffffffc00f09947 */ /* 0x002fea000383ffff */
[----:B------:R-:W-:Y:S05]  /*11890*/  BRA `(.L_x_1988) ;  /* 0xfffffff400807947 */ /* 0x000fea000383ffff */
.L_x_1961:
[----:B------:R1:W1:Y:S02]  /*118a0*/  SYNCS.PHASECHK.TRANS64.TRYWAIT P0, [R4+URZ+0x38880], R5 ;  /* 0x03888005040075a7 */ /* 0x000264000800017f */
[----:B-1----:R-:W-:Y:S05]  /*118b0*/  @!P0 NANOSLEEP.SYNCS 0x989680 ;  /* 0x009896800000895d */ /* 0x002fea0003900000 */
[----:B------:R-:W1:Y:S02]  /*118c0*/  @!P0 SYNCS.PHASECHK.TRANS64 P0, [R4+URZ+0x38880], R5 ;  /* 0x03888005040085a7 */ /* 0x000e64000800007f */
[----:B-1----:R-:W-:Y:S05]  /*118d0*/  @!P0 BRA `(.L_x_1961) ;  /* 0xfffffffc00f08947 */ /* 0x002fea000383ffff */
[----:B------:R-:W-:Y:S05]  /*118e0*/  BRA `(.L_x_1962) ;  /* 0xfffffff4007c7947 */ /* 0x000fea000383ffff */
.L_x_1989:
        /* <DEDUP_REMOVED lines=9> */
.L_x_12356:


//--------------------- .text._ZN7cutlass13device_kernelIN5flash11enable_sm90INS1_16FlashAttnFwdSm90INS1_25CollectiveMainloopFwdSm90ILi2EN4cute5tupleIJNS5_1CILi1EEES8_S8_EEENS6_IJNS7_ILi128EEESA_NS7_ILi256EEEEEELi256ENS_12float_e4m3_tEfNS_4arch4Sm90ELb1ELb0ELb0ELb1ELb0ELb0ELb0ELb1ELb1ELb0ELb0ELb0EEENS1_21CollectiveEpilogueFwdINS6_IJSA_SB_SA_EEES9_NS_10bfloat16_tESF_Li256ELb1ELb0ELb0ELb1EEENS1_36VarlenDynamicPersistentTileSchedulerILi128ELi128ELi256ELi128ELb0ELb0ELb1ELb1ELb1ELb1EEEEEEEEEvNT_6ParamsE --------------------------
	.section	.text._ZN7cutlass13device_kernelIN5flash11enable_sm90INS1_16FlashAttnFwdSm90INS1_25CollectiveMainloopFwdSm90ILi2EN4cute5tupleIJNS5_1CILi1EEES8_S8_EEENS6_IJNS7_ILi128EEESA_NS7_ILi256EEEEEELi256ENS_12float_e4m3_tEfNS_4arch4Sm90ELb1ELb0ELb0ELb1ELb0ELb0ELb0ELb1ELb1ELb0ELb0ELb0EEENS1_21CollectiveEpilogueFwdINS6_IJSA_SB_SA_EEES9_NS_10bfloat16_tESF_Li256ELb1ELb0ELb0ELb1EEENS1_36VarlenDynamicPersistentTileSchedulerILi128ELi128ELi256ELi128ELb0ELb0ELb1ELb1ELb1ELb1EEEEEEEEEvNT_6ParamsE,"ax",@progbits
	.align	128
.text._ZN7cutlass13device_kernelIN5flash11enable_sm90INS1_16FlashAttnFwdSm90INS1_25CollectiveMainloopFwdSm90ILi2EN4cute5tupleIJNS5_1CILi1EEES8_S8_EEENS6_IJNS7_ILi128EEESA_NS7_ILi256EEEEEELi256ENS_12float_e4m3_tEfNS_4arch4Sm90ELb1ELb0ELb0ELb1ELb0ELb0ELb0ELb1ELb1ELb0ELb0ELb0EEENS1_21CollectiveEpilogueFwdINS6_IJSA_SB_SA_EEES9_NS_10bfloat16_tESF_Li256ELb1ELb0ELb0ELb1EEENS1_36VarlenDynamicPersistentTileSchedulerILi128ELi128ELi256ELi128ELb0ELb0ELb1ELb1ELb1ELb1EEEEEEEEEvNT_6ParamsE:
        .type           _ZN7cutlass13device_kernelIN5flash11enable_sm90INS1_16FlashAttnFwdSm90INS1_25CollectiveMainloopFwdSm90ILi2EN4cute5tupleIJNS5_1CILi1EEES8_S8_EEENS6_IJNS7_ILi128EEESA_NS7_ILi256EEEEEELi256ENS_12float_e4m3_tEfNS_4arch4Sm90ELb1ELb0ELb0ELb1ELb0ELb0ELb0ELb1ELb1ELb0ELb0ELb0EEENS1_21CollectiveEpilogueFwdINS6_IJSA_SB_SA_EEES9_NS_10bfloat16_tESF_Li256ELb1ELb0ELb0ELb1EEENS1_36VarlenDynamicPersistentTileSchedulerILi128ELi128ELi256ELi128ELb0ELb0ELb1ELb1ELb1ELb1EEEEEEEEEvNT_6ParamsE,@function
        .size           _ZN7cutlass13device_kernelIN5flash11enable_sm90INS1_16FlashAttnFwdSm90INS1_25CollectiveMainloopFwdSm90ILi2EN4cute5tupleIJNS5_1CILi1EEES8_S8_EEENS6_IJNS7_ILi128EEESA_NS7_ILi256EEEEEELi256ENS_12float_e4m3_tEfNS_4arch4Sm90ELb1ELb0ELb0ELb1ELb0ELb0ELb0ELb1ELb1ELb0ELb0ELb0EEENS1_21CollectiveEpilogueFwdINS6_IJSA_SB_SA_EEES9_NS_10bfloat16_tESF_Li256ELb1ELb0ELb0ELb1EEENS1_36VarlenDynamicPersistentTileSchedulerILi128ELi128ELi256ELi128ELb0ELb0ELb1ELb1ELb1ELb1EEEEEEEEEvNT_6ParamsE,(.L_x_12357 - _ZN7cutlass13device_kernelIN5flash11enable_sm90INS1_16FlashAttnFwdSm90INS1_25CollectiveMainloopFwdSm90ILi2EN4cute5tupleIJNS5_1CILi1EEES8_S8_EEENS6_IJNS7_ILi128EEESA_NS7_ILi256EEEEEELi256ENS_12float_e4m3_tEfNS_4arch4Sm90ELb1ELb0ELb0ELb1ELb0ELb0ELb0ELb1ELb1ELb0ELb0ELb0EEENS1_21CollectiveEpilogueFwdINS6_IJSA_SB_SA_EEES9_NS_10bfloat16_tESF_Li256ELb1ELb0ELb0ELb1EEENS1_36VarlenDynamicPersistentTileSchedulerILi128ELi128ELi256ELi128ELb0ELb0ELb1ELb1ELb1ELb1EEEEEEEEEvNT_6ParamsE)
        .other          _ZN7cutlass13device_kernelIN5flash11enable_sm90INS1_16FlashAttnFwdSm90INS1_25CollectiveMainloopFwdSm90ILi2EN4cute5tupleIJNS5_1CILi1EEES8_S8_EEENS6_IJNS7_ILi128EEESA_NS7_ILi256EEEEEELi256ENS_12float_e4m3_tEfNS_4arch4Sm90ELb1ELb0ELb0ELb1ELb0ELb0ELb0ELb1ELb1ELb0ELb0ELb0EEENS1_21CollectiveEpilogueFwdINS6_IJSA_SB_SA_EEES9_NS_10bfloat16_tESF_Li256ELb1ELb0ELb0ELb1EEENS1_36VarlenDynamicPersistentTileSchedulerILi128ELi128ELi256ELi128ELb0ELb0ELb1ELb1ELb1ELb1EEEEEEEEEvNT_6ParamsE,@"STO_CUDA_ENTRY STV_DEFAULT"
_ZN7cutlass13device_kernelIN5flash11enable_sm90INS1_16FlashAttnFwdSm90INS1_25CollectiveMainloopFwdSm90ILi2EN4cute5tupleIJNS5_1CILi1EEES8_S8_EEENS6_IJNS7_ILi128EEESA_NS7_ILi256EEEEEELi256ENS_12float_e4m3_tEfNS_4arch4Sm90ELb1ELb0ELb0ELb1ELb0ELb0ELb0ELb1ELb1ELb0ELb0ELb0EEENS1_21CollectiveEpilogueFwdINS6_IJSA_SB_SA_EEES9_NS_10bfloat16_tESF_Li256ELb1ELb0ELb0ELb1EEENS1_36VarlenDynamicPersistentTileSchedulerILi128ELi128ELi256ELi128ELb0ELb0ELb1ELb1ELb1ELb1EEEEEEEEEvNT_6ParamsE:
        /* <DEDUP_REMOVED lines=21> */
.L_x_1991:
[----:B------:R-:W-:Y:S05]  /*0150*/  BSYNC B0 ;  /* 0x0000000000007941 */ /* 0x000fea0003800000 */
.L_x_1990:
        /* <DEDUP_REMOVED lines=41> */
.L_x_1992:
        /* <DEDUP_REMOVED lines=22> */
.L_x_1993:
        /* <DEDUP_REMOVED lines=18> */
.L_x_1994:
        /* <DEDUP_REMOVED lines=22> */
.L_x_1995:
        /* <DEDUP_REMOVED lines=22> */
.L_x_1996:
[----:B------:R-:W-:Y:S01]  /*0930*/  PLOP3.LUT P0, PT, PT, PT, UP0, 0x80, 0x0 ;  /* 0x000000000000781c */ /* 0x000fe20003f0f008 */
[----:B------:R-:W-:Y:S01]  /*0940*/  UMOV UR40, 0x1 ;  /* 0x0000000100287882 */ /* 0x000fe20000000000 */
[----:B------:R-:W-:Y:S01]  /*0950*/  NOP ;  /* 0x0000000000007918 */ /* 0x000fe20000000000 */
[----:B------:R-:W-:Y:S01]  /*0960*/  USEL UR40, UR40, 0x2, !UP0 ;  /* 0x0000000228287887 */ /* 0x000fe2000c000000 */
[----:B------:R-:W-:Y:S01]  /*0970*/  ULDC.64 UR50, c[0x0][0x208] ;  /* 0x0000820000327ab9 */ /* 0x000fe20000000a00 */
[----:B012-4-:R-:W-:Y:S08]  /*0980*/  BAR.SYNC.DEFER_BLOCKING 0x0 ;  /* 0x0000000000007b1d */ /* 0x017ff00000010000 */
[----:B------:R-:W-:Y:S05]  /*0990*/  @!P0 BRA `(.L_x_1997) ;  /* 0x000000d400948947 */ /* 0x000fea0003800000 */
.L_x_1998:
        /* <DEDUP_REMOVED lines=29> */
[----:B------:R-:W-:-:S03]  /*0b70*/  SHF.R.S32.HI R233, RZ, 0x7, R2 ;  /* 0x00000007ffe97819 */ /* 0x000fc60000011402 */
[----:B------:R-:W-:Y:S01]  /*0b80*/  IMAD.IADD R232, R235, 0x1, -R232 ;  /* 0x00000001ebe87824 */ /* 0x000fe200078e0ae8 */
[----:B------:R-:W-:-:S04]  /*0b90*/  LEA.HI R2, R2, R233, RZ, 0x1 ;  /* 0x000000e902027211 */ /* 0x000fc800078f08ff */
[----:B------:R-:W-:Y:S02]  /*0ba0*/  SHF.R.S32.HI R7, RZ, 0x1f, R232 ;  /* 0x0000001fff077819 */ /* 0x000fe400000114e8 */
[----:B------:R-:W-:Y:S02]  /*0bb0*/  LOP3.LUT R2, R2, 0x3fffffe, RZ, 0xc0, !PT ;  /* 0x03fffffe02027812 */ /* 0x000fe400078ec0ff */
[CC--:B------:R-:W-:Y:S02]  /*0bc0*/  LEA.HI R8, R7.reuse, R232.reuse, RZ, 0x2 ;  /* 0x000000e807087211 */ /* 0x0c0fe400078f10ff */
[----:B------:R-:W-:Y:S01]  /*0bd0*/  LEA.HI R7, R7, R232, RZ, 0x5 ;  /* 0x000000e807077211 */ /* 0x000fe200078f28ff */
[----:B------:R-:W-:Y:S01]  /*0be0*/  IMAD.IADD R22, R233, 0x1, -R2 ;  /* 0x00000001e9167824 */ /* 0x000fe200078e0a02 */
[--C-:B------:R-:W-:Y:S02]  /*0bf0*/  SHF.R.S32.HI R5, RZ, 0x2, R8.reuse ;  /* 0x00000002ff057819 */ /* 0x100fe40000011408 */
[----:B------:R-:W-:-:S02]  /*0c00*/  SHF.R.S32.HI R4, RZ, 0x1f, R8 ;  /* 0x0000001fff047819 */ /* 0x000fc40000011408 */
[----:B------:R-:W-:Y:S02]  /*0c10*/  SHF.R.S32.HI R7, RZ, 0x5, R7 ;  /* 0x00000005ff077819 */ /* 0x000fe40000011407 */
[----:B------:R-:W-:Y:S02]  /*0c20*/  LEA.HI R4, R4, R5, RZ, 0x3 ;  /* 0x0000000504047211 */ /* 0x000fe400078f18ff */
[----:B------:R-:W-:Y:S02]  /*0c30*/  LOP3.LUT R17, R8, 0x7ffffffc, RZ, 0xc0, !PT ;  /* 0x7ffffffc08117812 */ /* 0x000fe400078ec0ff */
[----:B------:R-:W-:Y:S02]  /*0c40*/  LOP3.LUT R6, R4, 0xfffffff8, RZ, 0xc0, !PT ;  /* 0xfffffff804067812 */ /* 0x000fe400078ec0ff */
[-C--:B------:R-:W-:Y:S01]  /*0c50*/  LEA.HI R4, R0, R235.reuse, RZ, 0x5 ;  /* 0x000000eb00047211 */ /* 0x080fe200078f28ff */
[----:B------:R-:W-:Y:S01]  /*0c60*/  IMAD.IADD R17, R232, 0x1, -R17 ;  /* 0x00000001e8117824 */ /* 0x000fe200078e0a11 */
[----:B------:R-:W-:Y:S01]  /*0c70*/  LEA.HI R0, R0, R235, RZ, 0x3 ;  /* 0x000000eb00007211 */ /* 0x000fe200078f18ff */
[----:B------:R-:W-:Y:S01]  /*0c80*/  IMAD.IADD R10, R5, 0x1, -R6 ;  /* 0x00000001050a7824 */ /* 0x000fe200078e0a06 */
[----:B------:R-:W-:Y:S01]  /*0c90*/  SHF.R.S32.HI R6, RZ, 0x4, R3 ;  /* 0x00000004ff067819 */ /* 0x000fe20000011403 */
[----:B------:R-:W-:Y:S01]  /*0ca0*/  IMAD.SHL.U32 R5, R4, 0x20, RZ ;  /* 0x0000002004057824 */ /* 0x000fe200078e00ff */
[----:B------:R-:W-:Y:S01]  /*0cb0*/  LOP3.LUT R4, R3, 0x3fffff0, RZ, 0xc0, !PT ;  /* 0x03fffff003047812 */ /* 0x000fe200078ec0ff */
[----:B------:R-:W-:Y:S01]  /*0cc0*/  IMAD R7, R7, 0x10, R10 ;  /* 0x0000001007077824 */ /* 0x000fe200078e020a */
[----:B------:R-:W-:-:S02]  /*0cd0*/  LEA.HI R3, R3, R6, RZ, 0x1 ;  /* 0x0000000603037211 */ /* 0x000fc400078f08ff */
[----:B------:R-:W-:Y:S01]  /*0ce0*/  LOP3.LUT R5, R5, 0xfffffc00, RZ, 0xc0, !PT ;  /* 0xfffffc0005057812 */ /* 0x000fe200078ec0ff */
[----:B------:R-:W-:Y:S01]  /*0cf0*/  IMAD.IADD R4, R235, 0x1, -R4 ;  /* 0x00000001eb047824 */ /* 0x000fe200078e0a04 */
[----:B------:R-:W-:Y:S01]  /*0d00*/  LOP3.LUT R3, R3, 0x1ffffffe, RZ, 0xc0, !PT ;  /* 0x1ffffffe03037812 */ /* 0x000fe200078ec0ff */
[----:B------:R-:W-:Y:S01]  /*0d10*/  IMAD R22, R22, 0x40, R7 ;  /* 0x0000004016167824 */ /* 0x000fe200078e0207 */
[----:B------:R-:W-:Y:S01]  /*0d20*/  LOP3.LUT R2, R0, 0x1ffffff8, RZ, 0xc0, !PT ;  /* 0x1ffffff800027812 */ /* 0x000fe200078ec0ff */
[----:B------:R-:W-:Y:S01]  /*0d30*/  IMAD R4, R4, 0x40, R5 ;  /* 0x0000004004047824 */ /* 0x000fe200078e0205 */
[----:B------:R-:W-:Y:S01]  /*0d40*/  SHF.R.S32.HI R18, RZ, 0x3, R0 ;  /* 0x00000003ff127819 */ /* 0x000fe20000011400 */
[----:B------:R-:W-:Y:S02]  /*0d50*/  IMAD.IADD R3, R6, 0x1, -R3 ;  /* 0x0000000106037824 */ /* 0x000fe400078e0a03 */
[----:B------:R-:W-:Y:S02]  /*0d60*/  IMAD.IADD R2, R235, 0x1, -R2 ;  /* 0x00000001eb027824 */ /* 0x000fe400078e0a02 */
[----:B------:R-:W-:-:S02]  /*0d70*/  IMAD R234, R3, 0x8, R4 ;  /* 0x0000000803ea7824 */ /* 0x000fc400078e0204 */
[----:B------:R-:W-:-:S07]  /*0d80*/  IMAD.SHL.U32 R16, R2, 0x8, RZ ;  /* 0x0000000802107824 */ /* 0x000fce00078e00ff */
.L_x_2055:
[----:B0-----:R-:W0:Y:S01]  /*0d90*/  LDC.64 R2, c[0x0][0xc60] ;  /* 0x00031800ff027b82 */ /* 0x001e220000000a00 */
[----:B------:R-:W-:Y:S01]  /*0da0*/  ULDC.64 UR4, c[0x0][0xa28] ;  /* 0x00028a0000047ab9 */ /* 0x000fe20000000a00 */
[----:B------:R-:W-:Y:S01]  /*0db0*/  ULDC.64 UR6, c[0x0][0xa18] ;  /* 0x0002860000067ab9 */ /* 0x000fe20000000a00 */
[----:B------:R-:W-:Y:S01]  /*0dc0*/  ULDC UR8, c[0x0][0x404] ;  /* 0x0001010000087ab9 */ /* 0x000fe20000000800 */
[----:B0-----:R-:W-:-:S06]  /*0dd0*/  IMAD.WIDE R2, R83, 0x4, R2 ;  /* 0x0000000453027825 */ /* 0x001fcc00078e0202 */
[----:B--2---:R-:W2:Y:S01]  /*0de0*/  LDG.E R2, desc[UR50][R2.64] ;  /* 0x0000003202027981 */ /* 0x004ea2000c1e1900 */
[----:B------:R-:W-:Y:S02]  /*0df0*/  UISETP.NE.U32.AND UP0, UPT, UR4, URZ, UPT ;  /* 0x0000003f0400728c */ /* 0x000fe4000bf05070 */
[----:B------:R-:W-:Y:S02]  /*0e00*/  UISETP.NE.U32.AND UP1, UPT, UR6, URZ, UPT ;  /* 0x0000003f0600728c */ /* 0x000fe4000bf25070 */
[----:B------:R-:W-:Y:S02]  /*0e10*/  UISETP.NE.AND.EX UP0, UPT, UR5, URZ, UPT, UP0 ;  /* 0x0000003f0500728c */ /* 0x000fe4000bf05300 */
[----:B------:R-:W-:-:S04]  /*0e20*/  UISETP.NE.AND.EX UP1, UPT, UR7, URZ, UPT, UP1 ;  /* 0x0000003f0700728c */ /* 0x000fc8000bf25310 */
[----:B------:R-:W-:Y:S02]  /*0e30*/  PLOP3.LUT P0, PT, PT, PT, UP0, 0x80, 0x0 ;  /* 0x000000000000781c */ /* 0x000fe40003f0f008 */
[----:B------:R-:W-:Y:S02]  /*0e40*/  PLOP3.LUT P2, PT, PT, PT, UP1, 0x80, 0x0 ;  /* 0x000000000000781c */ /* 0x000fe40003f4f018 */
[----:B--2---:R-:W-:-:S13]  /*0e50*/  R2UR UR36, R2 ;  /* 0x00000000022472ca */ /* 0x004fda00000e0000 */
[----:B------:R-:W-:Y:S02]  /*0e60*/  USHF.R.S32.HI UR37, URZ, 0x1f, UR36 ;  /* 0x0000001f3f257899 */ /* 0x000fe40008011424 */
[----:B------:R-:W-:-:S04]  /*0e70*/  @UP0 ULEA UR4, UP2, UR36, UR4, 0x2 ;  /* 0x0000000424040291 */ /* 0x000fc8000f84103f */
[----:B------:R-:W-:Y:S02]  /*0e80*/  @UP0 ULEA.HI.X UR5, UR36, UR5, UR37, 0x2, UP2 ;  /* 0x0000000524050291 */ /* 0x000fe400090f1425 */
[----:B------:R-:W-:Y:S01]  /*0e90*/  @UP1 ULEA UR6, UP0, UR36, UR6, 0x2 ;  /* 0x0000000624061291 */ /* 0x000fe2000f80103f */
[----:B------:R-:W-:-:S03]  /*0ea0*/  IMAD.U32 R2, RZ, RZ, UR4 ;  /* 0x00000004ff027e24 */ /* 0x000fc6000f8e00ff */
[----:B------:R-:W-:Y:S01]  /*0eb0*/  @UP1 ULEA.HI.X UR7, UR36, UR7, UR37, 0x2, UP0 ;  /* 0x0000000724071291 */ /* 0x000fe200080f1425 */
[----:B------:R-:W-:Y:S01]  /*0ec0*/  IMAD.U32 R3, RZ, RZ, UR5 ;  /* 0x00000005ff037e24 */ /* 0x000fe2000f8e00ff */
[----:B------:R-:W-:Y:S01]  /*0ed0*/  ULDC.64 UR4, c[0x0][0x3f8] ;  /* 0x0000fe0000047ab9 */ /* 0x000fe20000000a00 */
[----:B---345:R-:W-:-:S03]  /*0ee0*/  IMAD.U32 R4, RZ, RZ, UR6 ;  /* 0x00000006ff047e24 */ /* 0x038fc6000f8e00ff */
[----:B------:R-:W-:Y:S01]  /*0ef0*/  IMAD.U32 R5, RZ, RZ, UR7 ;  /* 0x00000007ff057e24 */ /* 0x000fe2000f8e00ff */
[----:B------:R-:W2:Y:S01]  /*0f00*/  @P0 LDG.E R2, desc[UR50][R2.64] ;  /* 0x0000003202020981 */ /* 0x000ea2000c1e1900 */
[----:B------:R-:W-:Y:S01]  /*0f10*/  UISETP.NE.U32.AND UP0, UPT, UR4, URZ, UPT ;  /* 0x0000003f0400728c */ /* 0x000fe2000bf05070 */
[----:B------:R-:W-:Y:S02]  /*0f20*/  ULDC.64 UR6, c[0x0][0xa20] ;  /* 0x0002880000067ab9 */ /* 0x000fe40000000a00 */
[----:B------:R-:W3:Y:S01]  /*0f30*/  @P2 LDG.E R4, desc[UR50][R4.64] ;  /* 0x0000003204042981 */ /* 0x000ee2000c1e1900 */
[----:B------:R-:W-:Y:S01]  /*0f40*/  UISETP.NE.AND.EX UP0, UPT, UR5, URZ, UPT, UP0 ;  /* 0x0000003f0500728c */ /* 0x000fe2000bf05300 */
[----:B------:R-:W-:Y:S01]  /*0f50*/  ISETP.NE.U32.AND P1, PT, RZ, UR6, PT ;  /* 0x00000006ff007c0c */ /* 0x000fe2000bf25070 */
[----:B------:R-:W-:Y:S01]  /*0f60*/  ULDC UR4, c[0x0][0x2e0] ;  /* 0x0000b80000047ab9 */ /* 0x000fe20000000800 */
[----:B------:R-:W-:Y:S01]  /*0f70*/  UMOV UR52, URZ ;  /* 0x0000003f00347c82 */ /* 0x000fe20008000000 */
[----:B------:R-:W-:Y:S01]  /*0f80*/  USEL UR8, UR8, 0x1, UP0 ;  /* 0x0000000108087887 */ /* 0x000fe20008000000 */
[----:B------:R-:W-:Y:S01]  /*0f90*/  ISETP.NE.AND.EX P1, PT, RZ, UR7, PT, P1 ;  /* 0x00000007ff007c0c */ /* 0x000fe2000bf25310 */
[----:B------:R-:W-:-:S02]  /*0fa0*/  ULDC UR53, c[0x0][0x288] ;  /* 0x0000a20000357ab9 */ /* 0x000fc40000000800 */
[----:B------:R-:W-:Y:S01]  /*0fb0*/  UIMAD UR8, UR8, UR4, URZ ;  /* 0x00000004080872a4 */ /* 0x000fe2000f8e023f */
[----:B--2---:R-:W-:Y:S02]  /*0fc0*/  @P0 R2UR UR52, R2 ;  /* 0x00000000023402ca */ /* 0x004fe400000e0000 */
[----:B---3--:R-:W-:Y:S01]  /*0fd0*/  @P2 R2UR UR53, R4 ;  /* 0x00000000043522ca */ /* 0x008fe200000e0000 */
[----:B-1----:R-:W-:-:S14]  /*0fe0*/  @P2 BRA `(.L_x_1999) ;  /* 0x0000000000342947 */ /* 0x002fdc0003800000 */
        /* <DEDUP_REMOVED lines=13> */
.L_x_1999:
[----:B------:R-:W-:Y:S01]  /*10c0*/  UMOV UR43, UR54 ;  /* 0x00000036002b7c82 */ /* 0x000fe20008000000 */
[----:B------:R-:W-:Y:S01]  /*10d0*/  UMOV UR42, UR45 ;  /* 0x0000002d002a7c82 */ /* 0x000fe20008000000 */
[----:B------:R-:W-:Y:S05]  /*10e0*/  @!P1 BRA `(.L_x_2000) ;  /* 0x00000000001c9947 */ /* 0x000fea0003800000 */
[----:B------:R-:W-:-:S04]  /*10f0*/  ULEA UR4, UP0, UR36, UR6, 0x2 ;  /* 0x0000000624047291 */ /* 0x000fc8000f80103f */
[----:B------:R-:W-:Y:S02]  /*1100*/  ULEA.HI.X UR5, UR36, UR7, UR37, 0x2, UP0 ;  /* 0x0000000724057291 */ /* 0x000fe400080f1425 */
[----:B------:R-:W-:-:S04]  /*1110*/  IMAD.U32 R2, RZ, RZ, UR4 ;  /* 0x00000004ff027e24 */ /* 0x000fc8000f8e00ff */
[----:B------:R-:W-:-:S05]  /*1120*/  IMAD.U32 R3, RZ, RZ, UR5 ;  /* 0x00000005ff037e24 */ /* 0x000fca000f8e00ff */
[----:B------:R-:W2:Y:S02]  /*1130*/  LDG.E R2, desc[UR50][R2.64] ;  /* 0x0000003202027981 */ /* 0x000ea4000c1e1900 */
[----:B--2---:R-:W-:Y:S01]  /*1140*/  R2UR UR8, R2 ;  /* 0x00000000020872ca */ /* 0x004fe200000e0000 */
[----:B------:R-:W-:-:S14]  /*1150*/  BRA `(.L_x_2001) ;  /* 0x0000000000347947 */ /* 0x000fdc0003800000 */
.L_x_2000:
        /* <DEDUP_REMOVED lines=13> */
.L_x_2001:
[----:B------:R-:W-:Y:S01]  /*1230*/  ULDC.64 UR6, c[0x0][0x990] ;  /* 0x0002640000067ab9 */ /* 0x000fe20000000a00 */
[----:B------:R-:W-:Y:S01]  /*1240*/  ULDC.64 UR4, c[0x0][0x998] ;  /* 0x0002660000047ab9 */ /* 0x000fe20000000a00 */
[----:B------:R-:W-:Y:S01]  /*1250*/  UISETP.NE.U32.AND UP0, UPT, UR6, URZ, UPT ;  /* 0x0000003f0600728c */ /* 0x000fe2000bf05070 */
[----:B------:R-:W-:Y:S01]  /*1260*/  IMAD.MOV.U32 R3, RZ, RZ, 0x3f800000 ;  /* 0x3f800000ff037424 */ /* 0x000fe200078e00ff */
[----:B------:R-:W-:Y:S01]  /*1270*/  UISETP.NE.U32.AND UP1, UPT, UR4, URZ, UPT ;  /* 0x0000003f0400728c */ /* 0x000fe2000bf25070 */
[----:B------:R-:W-:Y:S01]  /*1280*/  IMAD.MOV.U32 R0, RZ, RZ, 0x3f800000 ;  /* 0x3f800000ff007424 */ /* 0x000fe200078e00ff */
[----:B------:R-:W-:Y:S02]  /*1290*/  UISETP.NE.AND.EX UP0, UPT, UR7, URZ, UPT, UP0 ;  /* 0x0000003f0700728c */ /* 0x000fe4000bf05300 */
[----:B------:R-:W-:Y:S01]  /*12a0*/  UISETP.NE.AND.EX UP1, UPT, UR5, URZ, UPT, UP1 ;  /* 0x0000003f0500728c */ /* 0x000fe2000bf25310 */
[----:B------:R-:W-:Y:S02]  /*12b0*/  ULDC UR9, c[0x0][0x428] ;  /* 0x00010a0000097ab9 */ /* 0x000fe40000000800 */
[----:B------:R-:W-:Y:S01]  /*12c0*/  UISETP.NE.AND UP2, UPT, UR9, 0x1, UPT ;  /* 0x000000010900788c */ /* 0x000fe2000bf45270 */
[----:B------:R-:W-:-:S02]  /*12d0*/  PLOP3.LUT P0, PT, PT, PT, UP0, 0x80, 0x0 ;  /* 0x000000000000781c */ /* 0x000fc40003f0f008 */
[----:B------:R-:W-:-:S03]  /*12e0*/  PLOP3.LUT P1, PT, PT, PT, UP1, 0x80, 0x0 ;  /* 0x000000000000781c */ /* 0x000fc60003f2f018 */
[----:B------:R-:W-:Y:S02]  /*12f0*/  @UP0 ULDC.64 UR12, c[0x0][0x9a8] ;  /* 0x00026a00000c0ab9 */ /* 0x000fe40000000a00 */
[----:B------:R-:W-:Y:S01]  /*1300*/  @UP0 UIMAD UR9, UR37, UR12, URZ ;  /* 0x0000000c250902a4 */ /* 0x000fe2000f8e023f */
[----:B------:R-:W-:Y:S01]  /*1310*/  @UP1 ULDC.64 UR16, c[0x0][0x9b8] ;  /* 0x00026e0000101ab9 */ /* 0x000fe20000000a00 */
[----:B------:R-:W-:Y:S02]  /*1320*/  @UP0 UIMAD.WIDE.U32 UR10, UR36, UR12, URZ ;  /* 0x0000000c240a02a5 */ /* 0x000fe4000f8e003f */
[----:B------:R-:W-:Y:S02]  /*1330*/  @UP0 UIMAD UR18, UR36, UR13, UR9 ;  /* 0x0000000d241202a4 */ /* 0x000fe4000f8e0209 */
[----:B------:R-:W-:Y:S01]  /*1340*/  @UP1 UIMAD UR9, UR37, UR16, URZ ;  /* 0x00000010250912a4 */ /* 0x000fe2000f8e023f */
[----:B------:R-:W-:Y:S01]  /*1350*/  @UP2 ULDC UR12, c[0x0][0x42c] ;  /* 0x00010b00000c2ab9 */ /* 0x000fe20000000800 */
[----:B------:R-:W-:-:S02]  /*1360*/  @UP1 UIMAD.WIDE.U32 UR14, UR36, UR16, URZ ;  /* 0x00000010240e12a5 */ /* 0x000fc4000f8e003f */
[----:B------:R-:W-:Y:S02]  /*1370*/  UIMAD.WIDE.U32 UR12, UR45, UR12, URZ ;  /* 0x0000000c2d0c72a5 */ /* 0x000fe4000f8e003f */
[----:B------:R-:W-:Y:S01]  /*1380*/  @UP1 UIMAD UR19, UR36, UR17, UR9 ;  /* 0x00000011241312a4 */ /* 0x000fe2000f8e0209 */
[----:B------:R-:W-:Y:S02]  /*1390*/  @UP2 ULDC UR16, c[0x0][0x430] ;  /* 0x00010c0000102ab9 */ /* 0x000fe40000000800 */
[----:B------:R-:W-:Y:S01]  /*13a0*/  UMOV UR9, UR45 ;  /* 0x0000002d00097c82 */ /* 0x000fe20008000000 */
[----:B------:R-:W-:Y:S02]  /*13b0*/  @UP2 USHF.R.U32.HI UR9, URZ, UR16, UR13 ;  /* 0x000000103f092299 */ /* 0x000fe4000801160d */
[----:B------:R-:W-:Y:S02]  /*13c0*/  @UP0 UIADD3 UR11, UR11, UR18, URZ ;  /* 0x000000120b0b0290 */ /* 0x000fe4000fffe03f */
[----:B------:R-:W-:-:S02]  /*13d0*/  @UP0 USHF.R.S32.HI UR18, URZ, 0x1f, UR9 ;  /* 0x0000001f3f120899 */ /* 0x000fc40008011409 */
[----:B------:R-:W-:Y:S01]  /*13e0*/  @UP1 USHF.R.S32.HI UR20, URZ, 0x1f, UR9 ;  /* 0x0000001f3f141899 */ /* 0x000fe20008011409 */
[----:B------:R-:W-:Y:S01]  /*13f0*/  @UP0 ULDC.64 UR16, c[0x0][0x9b0] ;  /* 0x00026c0000100ab9 */ /* 0x000fe20000000a00 */
[----:B------:R-:W-:Y:S01]  /*1400*/  @UP1 ULDC.64 UR12, c[0x0][0x9c0] ;  /* 0x00027000000c1ab9 */ /* 0x000fe20000000a00 */
[----:B------:R-:W-:Y:S02]  /*1410*/  @UP1 UIADD3 UR15, UR15, UR19, URZ ;  /* 0x000000130f0f1290 */ /* 0x000fe4000fffe03f */
[----:B------:R-:W-:Y:S02]  /*1420*/  @UP0 UIMAD UR18, UR18, UR16, URZ ;  /* 0x00000010121202a4 */ /* 0x000fe4000f8e023f */
[----:B------:R-:W-:Y:S02]  /*1430*/  @UP1 UIMAD UR19, UR20, UR12, URZ ;  /* 0x0000000c141312a4 */ /* 0x000fe4000f8e023f */
[----:B------:R-:W-:Y:S02]  /*1440*/  @UP0 UIMAD.WIDE.U32 UR10, UR9, UR16, UR10 ;  /* 0x00000010090a02a5 */ /* 0x000fe4000f8e000a */
[----:B------:R-:W-:-:S02]  /*1450*/  @UP0 UIMAD UR17, UR9, UR17, UR18 ;  /* 0x00000011091102a4 */ /* 0x000fc4000f8e0212 */
[----:B------:R-:W-:Y:S02]  /*1460*/  @UP1 UIMAD.WIDE.U32 UR14, UR9, UR12, UR14 ;  /* 0x0000000c090e12a5 */ /* 0x000fe4000f8e000e */
[----:B------:R-:W-:Y:S02]  /*1470*/  @UP1 UIMAD UR9, UR9, UR13, UR19 ;  /* 0x0000000d090912a4 */ /* 0x000fe4000f8e0213 */
[----:B------:R-:W-:Y:S02]  /*1480*/  @UP0 UIADD3 UR11, UR11, UR17, URZ ;  /* 0x000000110b0b0290 */ /* 0x000fe4000fffe03f */
[----:B------:R-:W-:Y:S02]  /*1490*/  @UP0 ULEA UR6, UP3, UR10, UR6, 0x2 ;  /* 0x000000060a060291 */ /* 0x000fe4000f86103f */
[----:B------:R-:W-:Y:S02]  /*14a0*/  @UP1 UIADD3 UR9, UR15, UR9, URZ ;  /* 0x000000090f091290 */ /* 0x000fe4000fffe03f */
[----:B------:R-:W-:-:S02]  /*14b0*/  @UP1 ULEA UR4, UP4, UR14, UR4, 0x2 ;  /* 0x000000040e041291 */ /* 0x000fc4000f88103f */
[----:B------:R-:W-:Y:S01]  /*14c0*/  @UP0 ULEA.HI.X UR7, UR10, UR7, UR11, 0x2, UP3 ;  /* 0x000000070a070291 */ /* 0x000fe200098f140b */
[----:B------:R-:W-:Y:S01]  /*14d0*/  IMAD.U32 R6, RZ, RZ, UR6 ;  /* 0x00000006ff067e24 */ /* 0x000fe2000f8e00ff */
[----:B------:R-:W-:Y:S02]  /*14e0*/  @UP1 ULEA.HI.X UR5, UR14, UR5, UR9, 0x2, UP4 ;  /* 0x000000050e051291 */ /* 0x000fe4000a0f1409 */
[----:B------:R-:W-:Y:S01]  /*14f0*/  IMAD.U32 R8, RZ, RZ, UR4 ;  /* 0x00000004ff087e24 */ /* 0x000fe2000f8e00ff */
[----:B------:R-:W-:Y:S01]  /*1500*/  UIADD3 UR52, -UR52, UR8, URZ ;  /* 0x0000000834347290 */ /* 0x000fe2000fffe13f */
[----:B------:R-:W-:Y:S01]  /*1510*/  IMAD.U32 R7, RZ, RZ, UR7 ;  /* 0x00000007ff077e24 */ /* 0x000fe2000f8e00ff */
[----:B------:R-:W-:Y:S01]  /*1520*/  ULDC UR4, c[0x0][0x988] ;  /* 0x0002620000047ab9 */ /* 0x000fe20000000800 */
[----:B------:R-:W-:-:S03]  /*1530*/  IMAD.U32 R9, RZ, RZ, UR5 ;  /* 0x00000005ff097e24 */ /* 0x000fc6000f8e00ff */
[----:B------:R-:W2:Y:S04]  /*1540*/  @P0 LDG.E R3, desc[UR50][R6.64] ;  /* 0x0000003206030981 */ /* 0x000ea8000c1e1900 */
[----:B------:R0:W2:Y:S01]  /*1550*/  @P1 LDG.E R0, desc[UR50][R8.64] ;  /* 0x0000003208001981 */ /* 0x0000a2000c1e1900 */
[----:B------:R-:W-:Y:S01]  /*1560*/  UIADD3 UR5, UR52, 0xff, -UR53 ;  /* 0x000000ff34057890 */ /* 0x000fe2000fffe835 */
[----:B------:R-:W-:Y:S02]  /*1570*/  PLOP3.LUT P0, PT, PT, PT, PT, 0x80, 0x0 ;  /* 0x000000000000781c */ /* 0x000fe40003f0f070 */
[----:B------:R-:W-:Y:S01]  /*1580*/  CS2R R4, SRZ ;  /* 0x0000000000047805 */ /* 0x000fe2000001ff00 */
[----:B------:R-:W-:Y:S01]  /*1590*/  IMAD.MOV.U32 R151, RZ, RZ, RZ ;  /* 0x000000ffff977224 */ /* 0x000fe200078e00ff */
[----:B------:R-:W-:Y:S01]  /*15a0*/  ULEA UR6, UR54, UR5, 0x7 ;  /* 0x0000000536067291 */ /* 0x000fe2000f8e383f */
[----:B------:R-:W-:-:S02]  /*15b0*/  CS2R R30, SRZ ;  /* 0x00000000001e7805 */ /* 0x000fc4000001ff00 */
[----:B------:R-:W-:Y:S02]  /*15c0*/  CS2R R124, SRZ ;  /* 0x00000000007c7805 */ /* 0x000fe4000001ff00 */
[----:B------:R-:W-:Y:S01]  /*15d0*/  CS2R R120, SRZ ;  /* 0x0000000000787805 */ /* 0x000fe2000001ff00 */
[----:B------:R-:W-:Y:S01]  /*15e0*/  USHF.R.S32.HI UR7, URZ, 0x1f, UR6 ;  /* 0x0000001f3f077899 */ /* 0x000fe20008011406 */
[----:B------:R-:W-:Y:S02]  /*15f0*/  CS2R R34, SRZ ;  /* 0x0000000000227805 */ /* 0x000fe4000001ff00 */
[----:B------:R-:W-:Y:S02]  /*1600*/  CS2R R38, SRZ ;  /* 0x0000000000267805 */ /* 0x000fe4000001ff00 */
[----:B------:R-:W-:Y:S01]  /*1610*/  CS2R R116, SRZ ;  /* 0x0000000000747805 */ /* 0x000fe2000001ff00 */
[----:B------:R-:W-:Y:S01]  /*1620*/  ULEA.HI UR7, UR7, UR6, URZ, 0x7 ;  /* 0x0000000607077291 */ /* 0x000fe2000f8f383f */
[----:B------:R-:W-:-:S02]  /*1630*/  CS2R R112, SRZ ;  /* 0x0000000000707805 */ /* 0x000fc4000001ff00 */
[----:B------:R-:W-:Y:S01]  /*1640*/  CS2R R42, SRZ ;  /* 0x00000000002a7805 */ /* 0x000fe2000001ff00 */
[----:B------:R-:W-:Y:S01]  /*1650*/  @UP2 ULDC UR6, c[0x0][0x430] ;  /* 0x00010c0000062ab9 */ /* 0x000fe20000000800 */
[----:B------:R-:W-:Y:S01]  /*1660*/  USHF.R.S32.HI UR7, URZ, 0x7, UR7 ;  /* 0x000000073f077899 */ /* 0x000fe20008011407 */
        /* <DEDUP_REMOVED lines=50> */
[----:B0-----:R-:W-:Y:S02]  /*1990*/  CS2R R8, SRZ ;  /* 0x0000000000087805 */ /* 0x001fe4000001ff00 */
[----:B------:R-:W-:Y:S02]  /*19a0*/  CS2R R168, SRZ ;  /* 0x0000000000a87805 */ /* 0x000fe4000001ff00 */
[----:B------:R-:W-:-:S02]  /*19b0*/  CS2R R170, SRZ ;  /* 0x0000000000aa7805 */ /* 0x000fc4000001ff00 */
[----:B------:R-:W-:Y:S01]  /*19c0*/  CS2R R6, SRZ ;  /* 0x0000000000067805 */ /* 0x000fe2000001ff00 */
[----:B------:R-:W-:Y:S02]  /*19d0*/  IMAD.MOV.U32 R172, RZ, RZ, RZ ;  /* 0x000000ffffac7224 */ /* 0x000fe400078e00ff */
[----:B--2---:R-:W-:Y:S01]  /*19e0*/  FMUL.FTZ R0, R3, R0 ;  /* 0x0000000003007220 */ /* 0x004fe20000410000 */
[----:B------:R-:W-:-:S03]  /*19f0*/  CS2R R2, SRZ ;  /* 0x0000000000027805 */ /* 0x000fc6000001ff00 */
[----:B------:R-:W-:Y:S01]  /*1a00*/  FMUL.FTZ R0, R0, UR4 ;  /* 0x0000000400007c20 */ /* 0x000fe20008410000 */
[----:B------:R-:W-:-:S04]  /*1a10*/  UIADD3 UR4, UR52, 0x7f, URZ ;  /* 0x0000007f34047890 */ /* 0x000fc8000fffe03f */
[----:B------:R-:W-:Y:S01]  /*1a20*/  USHF.R.S32.HI UR5, URZ, 0x1f, UR4 ;  /* 0x0000001f3f057899 */ /* 0x000fe20008011404 */
[----:B------:R-:W-:-:S03]  /*1a30*/  R2UR UR38, R0 ;  /* 0x00000000002672ca */ /* 0x000fc600000e0000 */
[----:B------:R-:W-:-:S03]  /*1a40*/  ULEA.HI UR5, UR5, UR4, URZ, 0x7 ;  /* 0x0000000405057291 */ /* 0x000fc6000f8f383f */
[----:B------:R-:W-:Y:S01]  /*1a50*/  @UP2 ULDC UR4, c[0x0][0x42c] ;  /* 0x00010b0000042ab9 */ /* 0x000fe20000000800 */
[----:B------:R-:W-:-:S04]  /*1a60*/  USHF.R.S32.HI UR5, URZ, 0x7, UR5 ;  /* 0x000000073f057899 */ /* 0x000fc80008011405 */
[----:B------:R-:W-:-:S04]  /*1a70*/  UISETP.LT.AND UP0, UPT, UR5, UR7, UPT ;  /* 0x000000070500728c */ /* 0x000fc8000bf01270 */
[----:B------:R-:W-:Y:S02]  /*1a80*/  USEL UR55, UR5, UR7, UP0 ;  /* 0x0000000705377287 */ /* 0x000fe40008000000 */
[----:B------:R-:W-:Y:S02]  /*1a90*/  UIMAD.WIDE.U32 UR4, UR45, UR4, URZ ;  /* 0x000000042d0472a5 */ /* 0x000fe4000f8e003f */
[----:B------:R-:W-:Y:S02]  /*1aa0*/  UISETP.GE.AND UP0, UPT, UR55, 0x1, UPT ;  /* 0x000000013700788c */ /* 0x000fe4000bf06270 */
[----:B------:R-:W-:-:S04]  /*1ab0*/  @UP2 USHF.R.U32.HI UR45, URZ, UR6, UR5 ;  /* 0x000000063f2d2299 */ /* 0x000fc80008011605 */
[----:B------:R-:W-:-:S13]  /*1ac0*/  PLOP3.LUT P1, PT, PT, PT, UP0, 0x80, 0x0 ;  /* 0x000000000000781c */ /* 0x000fda0003f2f008 */
[----:B------:R-:W-:Y:S05]  /*1ad0*/  @!P1 BRA `(.L_x_2002) ;  /* 0x0000008c00489947 */ /* 0x000fea0003800000 */
        /* <DEDUP_REMOVED lines=31> */
.L_x_2003:
        /* <DEDUP_REMOVED lines=9> */
.L_x_2144:
[----:B------:R-:W-:Y:S05]  /*1d60*/  @!P0 BRA `(.L_x_2005) ;  /* 0x0000000000048947 */ /* 0x000fea0003800000 */
[----:B------:R-:W-:Y:S01]  /*1d70*/  BPT.TRAP 0x1 ;  /* 0x000000040000795c */ /* 0x000fe20000300000 */
.L_x_2005:
[----:B0-----:R-:W-:Y:S02]  /*1d80*/  IMAD.U32 R3, RZ, RZ, UR56 ;  /* 0x00000038ff037e24 */ /* 0x001fe4000f8e00ff */
[----:B------:R-:W-:-:S03]  /*1d90*/  IMAD.U32 R0, RZ, RZ, UR46 ;  /* 0x0000002eff007e24 */ /* 0x000fc6000f8e00ff */
[----:B------:R-:W-:Y:S02]  /*1da0*/  LEA R3, R3, UR41, 0x3 ;  /* 0x0000002903037c11 */ /* 0x000fe4000f8e18ff */
[----:B------:R-:W-:-:S04]  /*1db0*/  SHF.L.U32 R0, R0, 0x1f, RZ ;  /* 0x0000001f00007819 */ /* 0x000fc800000006ff */
[----:B------:R0:W1:Y:S01]  /*1dc0*/  SYNCS.PHASECHK.TRANS64.TRYWAIT P2, [R3+URZ+0x38830], R0 ;  /* 0x03883000030075a7 */ /* 0x000062000804017f */
[----:B------:R-:W-:Y:S05]  /*1dd0*/  @!P0 BRA `(.L_x_2006) ;  /* 0x0000000000048947 */ /* 0x000fea0003800000 */
[----:B------:R-:W-:Y:S01]  /*1de0*/  BPT.TRAP 0x1 ;  /* 0x000000040000795c */ /* 0x000fe20000300000 */
.L_x_2006:
[----:B------:R-:W2:Y:S01]  /*1df0*/  S2R R2, SR_TID.X ;  /* 0x0000000000027919 */ /* 0x000ea20000002100 */
[----:B------:R-:W-:Y:S01]  /*1e00*/  IMAD.MOV.U32 R151, RZ, RZ, RZ ;  /* 0x000000ffff977224 */ /* 0x000fe200078e00ff */
[----:B--2---:R-:W-:Y:S01]  /*1e10*/  LOP3.LUT P1, RZ, R2, 0x7f, RZ, 0xc0, !PT ;  /* 0x0000007f02ff7812 */ /* 0x004fe2000782c0ff */
[----:B-1----:R-:W-:-:S12]  /*1e20*/  @P2 BRA `(.L_x_2007) ;  /* 0x0000000000082947 */ /* 0x002fd80003800000 */
[----:B------:R-:W1:Y:S02]  /*1e30*/  SYNCS.PHASECHK.TRANS64.TRYWAIT P2, [R3+URZ+0x38830], R0 ;  /* 0x03883000030075a7 */ /* 0x000e64000804017f */
[----:B-1----:R-:W-:Y:S05]  /*1e40*/  @!P2 BRA `(.L_x_2008) ;  /* 0x0000011800bca947 */ /* 0x002fea0003800000 */
.L_x_2007:
[----:B------:R-:W-:Y:S05]  /*1e50*/  WARPSYNC.ALL ;  /* 0x0000000000007948 */ /* 0x000fea0003800000 */
[----:B------:R-:W-:Y:S01]  /*1e60*/  UIADD3 UR4, UR41, 0x28400, URZ ;  /* 0x0002840029047890 */ /* 0x000fe2000fffe03f */
[----:B------:R-:W-:Y:S01]  /*1e70*/  WARPGROUP.ARRIVE ;  /* 0x00000000000079c5 */ /* 0x000fe20000000000 */
[----:B------:R-:W-:Y:S01]  /*1e80*/  ULOP3.LUT UR32, UR57, 0x10000, URZ, 0xfc, !UPT ;  /* 0x0001000039207892 */ /* 0x000fe2000f8efc3f */
[----:B------:R-:W-:Y:S01]  /*1e90*/  IMAD.U32 R7, RZ, RZ, UR54 ;  /* 0x00000036ff077e24 */ /* 0x000fe2000f8e00ff */
[----:B------:R-:W-:Y:S01]  /*1ea0*/  USHF.R.U32.HI UR4, URZ, 0x4, UR4 ;  /* 0x000000043f047899 */ /* 0x000fe20008011604 */
[----:B------:R-:W-:Y:S01]  /*1eb0*/  IMAD.U32 R13, RZ, RZ, UR38 ;  /* 0x00000026ff0d7e24 */ /* 0x000fe2000f8e00ff */
[----:B------:R-:W-:Y:S01]  /*1ec0*/  UMOV UR33, 0x40000040 ;  /* 0x4000004000217882 */ /* 0x000fe20000000000 */
[----:B------:R-:W-:Y:S01]  /*1ed0*/  UMOV UR35, 0x40000040 ;  /* 0x4000004000237882 */ /* 0x000fe20000000000 */
[----:B------:R-:W-:Y:S01]  /*1ee0*/  ULOP3.LUT UR4, UR4, 0x3fff, URZ, 0xc0, !UPT ;  /* 0x00003fff04047892 */ /* 0x000fe2000f8ec03f */
[----:B------:R-:W-:Y:S01]  /*1ef0*/  IMAD R6, R7, 0x80, R22 ;  /* 0x0000008007067824 */ /* 0x000fe200078e0216 */
[----:B------:R-:W-:Y:S01]  /*1f00*/  UMOV UR5, 0x40000040 ;  /* 0x4000004000057882 */ /* 0x000fe20000000000 */
[----:B------:R-:W-:Y:S01]  /*1f10*/  UMOV UR7, 0x40000040 ;  /* 0x4000004000077882 */ /* 0x000fe20000000000 */
[----:B------:R-:W-:Y:S01]  /*1f20*/  ULOP3.LUT UR49, UR4, 0x10000, URZ, 0xfc, !UPT ;  /* 0x0001000004317892 */ /* 0x000fe2000f8efc3f */
[----:B01----:R-:W-:Y:S01]  /*1f30*/  @!P1 VIADD R3, R3, 0x38840 ;  /* 0x0003884003039836 */ /* 0x003fe20000000000 */
[----:B------:R-:W-:Y:S01]  /*1f40*/  UIADD3 UR4, UR32, 0x2, URZ ;  /* 0x0000000220047890 */ /* 0x000fe2000fffe03f */
[--C-:B------:R-:W-:Y:S01]  /*1f50*/  IMAD.MOV.U32 R150, RZ, RZ, R151.reuse ;  /* 0x000000ffff967224 */ /* 0x100fe200078e0097 */
[----:B------:R-:W-:Y:S01]  /*1f60*/  ULEA UR34, UR56, UR49, 0xb ;  /* 0x0000003138227291 */ /* 0x000fe2000f8e583f */
[----:B------:R-:W-:Y:S01]  /*1f70*/  IMAD.MOV.U32 R149, RZ, RZ, R151 ;  /* 0x000000ffff957224 */ /* 0x000fe200078e0097 */
[----:B------:R-:W-:Y:S01]  /*1f80*/  UIADD3 UR8, UR32, 0x4, URZ ;  /* 0x0000000420087890 */ /* 0x000fe2000fffe03f */
[----:B------:R-:W-:Y:S01]  /*1f90*/  @!P1 PRMT R3, RZ, 0x654, R3 ;  /* 0x00000654ff039816 */ /* 0x000fe20000000003 */
        /* <DEDUP_REMOVED lines=37> */
[----:B------:R-:W-:Y:S01]  /*21f0*/  UIADD3 UR57, UR55, -0x2, URZ ;  /* 0xfffffffe37397890 */ /* 0x000fe2000fffe03f */
        /* <DEDUP_REMOVED lines=50> */
[----:B------:R-:W-:Y:S01]  /*2520*/  QGMMA.64x128x32.F32.E4M3.E4M3 R24, gdesc[UR4], R24, gsb0 ;  /* 0x01e00000041879f3 */ /* 0x000fe20008000818 */
[----:B------:R-:W-:Y:S02]  /*2530*/  UMOV UR6, 0xffffff80 ;  /* 0xffffff8000067882 */ /* 0x000fe40000000000 */
[----:B------:R-:W-:-:S04]  /*2540*/  UIMAD UR6, UR55, UR6, 0x80 ;  /* 0x00000080370674a4 */ /* 0x000fc8000f8e0206 */
[----:B------:R-:W-:-:S04]  /*2550*/  UIADD3 UR6, UR52, UR6, URZ ;  /* 0x0000000634067290 */ /* 0x000fc8000fffe03f */
[----:B------:R-:W-:Y:S02]  /*2560*/  UIADD3 UR7, -UR53, 0x1, UR6 ;  /* 0x0000000135077890 */ /* 0x000fe4000fffe106 */
[----:B------:R-:W-:Y:S01]  /*2570*/  IMAD.U32 R2, RZ, RZ, UR6 ;  /* 0x00000006ff027e24 */ /* 0x000fe2000f8e00ff */
[----:B------:R-:W-:-:S03]  /*2580*/  UIADD3 UR6, UR52, -UR53, URZ ;  /* 0x8000003534067290 */ /* 0x000fc6000fffe03f */
[----:B------:R-:W-:Y:S01]  /*2590*/  IMAD.U32 R0, RZ, RZ, UR7 ;  /* 0x00000007ff007e24 */ /* 0x000fe2000f8e00ff */
[----:B------:R-:W-:Y:S01]  /*25a0*/  ULEA UR6, UR54, UR6, 0x7 ;  /* 0x0000000636067291 */ /* 0x000fe2000f8e383f */
[C---:B------:R-:W-:Y:S02]  /*25b0*/  IMAD R2, R17.reuse, -0x2, R2 ;  /* 0xfffffffe11027824 */ /* 0x040fe400078e0202 */
[----:B------:R-:W-:Y:S01]  /*25c0*/  IMAD R5, R17, -0x2, R0 ;  /* 0xfffffffe11057824 */ /* 0x000fe200078e0200 */
[----:B------:R-:W-:-:S04]  /*25d0*/  USHF.R.S32.HI UR7, URZ, 0x1f, UR6 ;  /* 0x0000001f3f077899 */ /* 0x000fc80008011406 */
[----:B------:R-:W-:Y:S01]  /*25e0*/  IADD3 R7, R5, 0x8, R6 ;  /* 0x0000000805077810 */ /* 0x000fe20007ffe006 */
[----:B------:R-:W-:-:S03]  /*25f0*/  ULEA.HI UR7, UR7, UR6, URZ, 0x7 ;  /* 0x0000000607077291 */ /* 0x000fc6000f8f383f */
[----:B------:R-:W-:Y:S01]  /*2600*/  VIMNMX R7, R2, R7, PT ;  /* 0x0000000702077248 */ /* 0x000fe20003fe0100 */
[----:B------:R-:W-:Y:S01]  /*2610*/  USHF.R.S32.HI UR7, URZ, 0x7, UR7 ;  /* 0x000000073f077899 */ /* 0x000fe20008011407 */
[----:B------:R-:W-:Y:S02]  /*2620*/  VIADDMNMX R2, R6, R5, R2, PT ;  /* 0x0000000506027246 */ /* 0x000fe40003800102 */
[C---:B------:R-:W-:Y:S01]  /*2630*/  ISETP.GT.AND P2, PT, R7.reuse, RZ, PT ;  /* 0x000000ff0700720c */ /* 0x040fe20003f44270 */
[----:B------:R-:W-:Y:S01]  /*2640*/  UISETP.LT.AND UP0, UPT, URZ, UR7, UPT ;  /* 0x000000073f00728c */ /* 0x000fe2000bf01270 */
[C---:B------:R-:W-:Y:S02]  /*2650*/  ISETP.GT.AND P3, PT, R7.reuse, 0x1, PT ;  /* 0x000000010700780c */ /* 0x040fe40003f64270 */
[----:B------:R-:W-:Y:S01]  /*2660*/  ISETP.GT.AND P4, PT, R7, 0x8, PT ;  /* 0x000000080700780c */ /* 0x000fe20003f84270 */
[----:B------:R-:W-:-:S04]  /*2670*/  USEL UR55, URZ, UR7, !UP0 ;  /* 0x000000073f377287 */ /* 0x000fc8000c000000 */
[----:B------:R-:W-:Y:S01]  /*2680*/  UISETP.GE.AND UP0, UPT, UR57, UR55, UPT ;  /* 0x000000373900728c */ /* 0x000fe2000bf06270 */
        /* <DEDUP_REMOVED lines=19> */
[----:B------:R-:W-:Y:S01]  /*27c0*/  FSEL R26, R26, -INF , P2 ;  /* 0xff8000001a1a7808 */ /* 0x000fe20001000000 */
[----:B------:R0:W-:Y:S01]  /*27d0*/  @!P1 SYNCS.ARRIVE.TRANS64.RED.A1T0 RZ, [R3+URZ], RZ ;  /* 0x000000ff03ff99a7 */ /* 0x0001e2000810043f */
[----:B------:R-:W-:Y:S02]  /*27e0*/  FSEL R27, R27, -INF , P3 ;  /* 0xff8000001b1b7808 */ /* 0x000fe40001800000 */
[----:B------:R-:W-:Y:S02]  /*27f0*/  ISETP.GT.AND P2, PT, R7, 0x9, PT ;  /* 0x000000090700780c */ /* 0x000fe40003f44270 */
[----:B------:R-:W-:-:S02]  /*2800*/  FSEL R8, R30, -INF , P4 ;  /* 0xff8000001e087808 */ /* 0x000fc40002000000 */
[----:B------:R-:W-:Y:S02]  /*2810*/  FMNMX.FTZ R11, R26, R27, !PT ;  /* 0x0000001b1a0b7209 */ /* 0x000fe40007810000 */
[----:B------:R-:W-:Y:S02]  /*2820*/  ISETP.GT.AND P3, PT, R7, 0x10, PT ;  /* 0x000000100700780c */ /* 0x000fe40003f64270 */
[----:B------:R-:W-:Y:S02]  /*2830*/  FSEL R9, R31, -INF , P2 ;  /* 0xff8000001f097808 */ /* 0x000fe40001000000 */
[----:B------:R-:W-:Y:S02]  /*2840*/  FMNMX.FTZ R0, R8, R11, !PT ;  /* 0x0000000b08007209 */ /* 0x000fe40007810000 */
        /* <DEDUP_REMOVED lines=81> */
[----:B------:R-:W-:Y:S02]  /*2d60*/  FSEL R87, R87, -INF , P2 ;  /* 0xff80000057577808 */ /* 0x000fe40001000000 */
[----:B------:R-:W-:Y:S02]  /*2d70*/  FMNMX.FTZ R0, R86, R7, !PT ;  /* 0x0000000756007209 */ /* 0x000fe40007810000 */
[C---:B------:R-:W-:Y:S02]  /*2d80*/  ISETP.GT.AND P3, PT, R2.reuse, 0x1, PT ;  /* 0x000000010200780c */ /* 0x040fe40003f64270 */
[----:B------:R-:W-:Y:S02]  /*2d90*/  FMNMX.FTZ R7, R87, R0, !PT ;  /* 0x0000000057077209 */ /* 0x000fe40007810000 */
[----:B------:R-:W-:-:S02]  /*2da0*/  ISETP.GT.AND P4, PT, R2, 0x8, PT ;  /* 0x000000080200780c */ /* 0x000fc40003f84270 */
[----:B------:R-:W-:Y:S01]  /*2db0*/  FSEL R31, R25, -INF , P3 ;  /* 0xff800000191f7808 */ /* 0x000fe20001800000 */
[----:B------:R-:W1:Y:S01]  /*2dc0*/  SHFL.BFLY PT, R0, R7, 0x2, 0x1f ;  /* 0x0c401f0007007f89 */ /* 0x000e6200000e0000 */
[----:B------:R-:W-:Y:S02]  /*2dd0*/  FSEL R28, R28, -INF , P4 ;  /* 0xff8000001c1c7808 */ /* 0x000fe40002000000 */
[----:B------:R-:W-:-:S04]  /*2de0*/  ISETP.GT.AND P3, PT, R2, 0x10, PT ;  /* 0x000000100200780c */ /* 0x000fc80003f64270 */
[----:B------:R-:W-:Y:S02]  /*2df0*/  FSEL R32, R32, -INF , P3 ;  /* 0xff80000020207808 */ /* 0x000fe40001800000 */
[----:B------:R-:W-:-:S04]  /*2e00*/  ISETP.GT.AND P3, PT, R2, 0x18, PT ;  /* 0x000000180200780c */ /* 0x000fc80003f64270 */
[----:B------:R-:W-:Y:S02]  /*2e10*/  FSEL R36, R36, -INF , P3 ;  /* 0xff80000024247808 */ /* 0x000fe40001800000 */
[----:B------:R-:W-:-:S04]  /*2e20*/  ISETP.GT.AND P3, PT, R2, 0x20, PT ;  /* 0x000000200200780c */ /* 0x000fc80003f64270 */
[----:B------:R-:W-:Y:S02]  /*2e30*/  FSEL R40, R40, -INF , P3 ;  /* 0xff80000028287808 */ /* 0x000fe40001800000 */
[----:B------:R-:W-:Y:S02]  /*2e40*/  ISETP.GT.AND P3, PT, R2, 0x28, PT ;  /* 0x000000280200780c */ /* 0x000fe40003f64270 */
[----:B-1----:R-:W-:Y:S02]  /*2e50*/  FMNMX.FTZ R11, R7, R0, !PT ;  /* 0x00000000070b7209 */ /* 0x002fe40007810000 */
[----:B------:R-:W-:Y:S02]  /*2e60*/  FSEL R44, R44, -INF , P3 ;  /* 0xff8000002c2c7808 */ /* 0x000fe40001800000 */
[----:B------:R-:W-:Y:S01]  /*2e70*/  ISETP.GT.AND P3, PT, R2, 0x30, PT ;  /* 0x000000300200780c */ /* 0x000fe20003f64270 */
[----:B------:R-:W1:Y:S03]  /*2e80*/  SHFL.BFLY PT, R0, R11, 0x1, 0x1f ;  /* 0x0c201f000b007f89 */ /* 0x000e6600000e0000 */
        /* <DEDUP_REMOVED lines=26> */
[----:B------:R-:W-:-:S01]  /*3030*/  FFMA.FTZ R35, R35, UR38, -R88 ;  /* 0x0000002623237c23 */ /* 0x000fc20008010858 */
[----:B------:R-:W-:Y:S01]  /*3040*/  ISETP.GT.AND P2, PT, R2, 0x11, PT ;  /* 0x000000110200780c */ /* 0x000fe20003f44270 */
[----:B------:R1:W-:Y:S01]  /*3050*/  MUFU.EX2 R7, R11 ;  /* 0x0000000b00077308 */ /* 0x0003e20000000800 */
[----:B------:R-:W-:Y:S01]  /*3060*/  FMNMX.FTZ R9, R34, R9, !PT ;  /* 0x0000000922097209 */ /* 0x000fe20007810000 */
[--C-:B------:R-:W-:Y:S01]  /*3070*/  FFMA.FTZ R13, R39, UR38, -R88.reuse ;  /* 0x00000026270d7c23 */ /* 0x100fe20008010858 */
[----:B------:R-:W-:Y:S01]  /*3080*/  FSEL R33, R33, -INF , P2 ;  /* 0xff80000021217808 */ /* 0x000fe20001000000 */
[--C-:B------:R-:W-:Y:S01]  /*3090*/  FFMA.FTZ R42, R42, UR38, -R88.reuse ;  /* 0x000000262a2a7c23 */ /* 0x100fe20008010858 */
[----:B------:R-:W-:Y:S01]  /*30a0*/  FMNMX.FTZ R10, R32, R9, !PT ;  /* 0x00000009200a7209 */ /* 0x000fe20007810000 */
[--C-:B------:R-:W-:Y:S01]  /*30b0*/  FFMA.FTZ R21, R47, UR38, -R88.reuse ;  /* 0x000000262f157c23 */ /* 0x100fe20008010858 */
[----:B------:R-:W-:Y:S01]  /*30c0*/  ISETP.GT.AND P2, PT, R2, 0x19, PT ;  /* 0x000000190200780c */ /* 0x000fe20003f44270 */
[----:B------:R-:W-:Y:S01]  /*30d0*/  MUFU.EX2 R4, R4 ;  /* 0x0000000400047308 */ /* 0x000fe20000000800 */
        /* <DEDUP_REMOVED lines=8> */
[----:B-1----:R-:W-:Y:S01]  /*3160*/  FMNMX.FTZ R11, R37, R10, !PT ;  /* 0x0000000a250b7209 */ /* 0x002fe20007810000 */
[--C-:B------:R-:W-:Y:S01]  /*3170*/  FFMA.FTZ R10, R38, UR38, -R88.reuse ;  /* 0x00000026260a7c23 */ /* 0x100fe20008010858 */
[----:B------:R-:W-:Y:S01]  /*3180*/  FSEL R41, R41, -INF , P2 ;  /* 0xff80000029297808 */ /* 0x000fe20001000000 */
[--C-:B------:R-:W-:Y:S01]  /*3190*/  FFMA.FTZ R29, R59, UR38, -R88.reuse ;  /* 0x000000263b1d7c23 */ /* 0x100fe20008010858 */
[----:B------:R-:W-:Y:S01]  /*31a0*/  FMNMX.FTZ R12, R40, R11, !PT ;  /* 0x0000000b280c7209 */ /* 0x000fe20007810000 */
[--C-:B------:R-:W-:Y:S01]  /*31b0*/  FFMA.FTZ R62, R62, UR38, -R88.reuse ;  /* 0x000000263e3e7c23 */ /* 0x100fe20008010858 */
[----:B------:R-:W-:Y:S01]  /*31c0*/  ISETP.GT.AND P2, PT, R2, 0x29, PT ;  /* 0x000000290200780c */ /* 0x000fe20003f44270 */
[----:B------:R-:W1:Y:S01]  /*31d0*/  MUFU.EX2 R5, R5 ;  /* 0x0000000500057308 */ /* 0x000e620000000800 */
[----:B------:R-:W-:Y:S01]  /*31e0*/  FMNMX.FTZ R11, R41, R12, !PT ;  /* 0x0000000c290b7209 */ /* 0x000fe20007810000 */
[--C-:B------:R-:W-:Y:S01]  /*31f0*/  FFMA.FTZ R63, R63, UR38, -R88.reuse ;  /* 0x000000263f3f7c23 */ /* 0x100fe20008010858 */
[----:B------:R-:W-:Y:S01]  /*3200*/  FSEL R45, R45, -INF , P2 ;  /* 0xff8000002d2d7808 */ /* 0x000fe20001000000 */
[--C-:B------:R-:W-:Y:S01]  /*3210*/  FFMA.FTZ R66, R66, UR38, -R88.reuse ;  /* 0x0000002642427c23 */ /* 0x100fe20008010858 */
[----:B------:R-:W-:Y:S01]  /*3220*/  FMNMX.FTZ R12, R44, R11, !PT ;  /* 0x0000000b2c0c7209 */ /* 0x000fe20007810000 */
[--C-:B------:R-:W-:Y:S01]  /*3230*/  FFMA.FTZ R67, R67, UR38, -R88.reuse ;  /* 0x0000002643437c23 */ /* 0x100fe20008010858 */
[----:B------:R-:W-:Y:S01]  /*3240*/  ISETP.GT.AND P2, PT, R2, 0x31, PT ;  /* 0x000000310200780c */ /* 0x000fe20003f44270 */
[----:B------:R-:W2:Y:S01]  /*3250*/  MUFU.EX2 R6, R6 ;  /* 0x0000000600067308 */ /* 0x000ea20000000800 */
[----:B------:R-:W-:Y:S01]  /*3260*/  FMNMX.FTZ R11, R45, R12, !PT ;  /* 0x0000000c2d0b7209 */ /* 0x000fe20007810000 */
[--C-:B------:R-:W-:Y:S01]  /*3270*/  FFMA.FTZ R70, R70, UR38, -R88.reuse ;  /* 0x0000002646467c23 */ /* 0x100fe20008010858 */
[----:B------:R-:W-:Y:S01]  /*3280*/  FSEL R49, R49, -INF , P2 ;  /* 0xff80000031317808 */ /* 0x000fe20001000000 */
[--C-:B------:R-:W-:Y:S01]  /*3290*/  FFMA.FTZ R71, R71, UR38, -R88.reuse ;  /* 0x0000002647477c23 */ /* 0x100fe20008010858 */
[----:B------:R-:W-:Y:S01]  /*32a0*/  FMNMX.FTZ R12, R48, R11, !PT ;  /* 0x0000000b300c7209 */ /* 0x000fe20007810000 */
[--C-:B------:R-:W-:Y:S01]  /*32b0*/  FFMA.FTZ R78, R78, UR38, -R88.reuse ;  /* 0x000000264e4e7c23 */ /* 0x100fe20008010858 */
[----:B------:R-:W-:Y:S01]  /*32c0*/  ISETP.GT.AND P2, PT, R2, 0x39, PT ;  /* 0x000000390200780c */ /* 0x000fe20003f44270 */
[----:B------:R-:W3:Y:S01]  /*32d0*/  MUFU.EX2 R8, R8 ;  /* 0x0000000800087308 */ /* 0x000ee20000000800 */
[----:B------:R-:W-:Y:S01]  /*32e0*/  FMNMX.FTZ R15, R49, R12, !PT ;  /* 0x0000000c310f7209 */ /* 0x000fe20007810000 */
[--C-:B------:R-:W-:Y:S01]  /*32f0*/  FFMA.FTZ R12, R43, UR38, -R88.reuse ;  /* 0x000000262b0c7c23 */ /* 0x100fe20008010858 */
[----:B------:R-:W-:Y:S01]  /*3300*/  FSEL R53, R53, -INF , P2 ;  /* 0xff80000035357808 */ /* 0x000fe20001000000 */
[----:B-1----:R-:W-:Y:S01]  /*3310*/  FADD.FTZ R47, R4, R5 ;  /* 0x00000005042f7221 */ /* 0x002fe20000010000 */
        /* <DEDUP_REMOVED lines=11> */
[----:B------:R2:W-:Y:S01]  /*33d0*/  MUFU.EX2 R11, R42 ;  /* 0x0000002a000b7308 */ /* 0x0005e20000000800 */
[----:B------:R-:W-:Y:S01]  /*33e0*/  FMNMX.FTZ R15, R57, R20, !PT ;  /* 0x00000014390f7209 */ /* 0x000fe20007810000 */
[--C-:B------:R-:W-:Y:S01]  /*33f0*/  FFMA.FTZ R87, R87, UR38, -R88.reuse ;  /* 0x0000002657577c23 */ /* 0x100fe20008010858 */
[----:B------:R-:W-:Y:S01]  /*3400*/  FSEL R61, R61, -INF , P2 ;  /* 0xff8000003d3d7808 */ /* 0x000fe20001000000 */
[----:B------:R-:W-:Y:S01]  /*3410*/  FFMA.FTZ R83, R83, UR38, -R88 ;  /* 0x0000002653537c23 */ /* 0x000fe20008010858 */
[----:B------:R-:W-:Y:S01]  /*3420*/  FMNMX.FTZ R20, R60, R15, !PT ;  /* 0x0000000f3c147209 */ /* 0x000fe20007810000 */
[----:B------:R-:W-:Y:S01]  /*3430*/  IMAD.MOV.U32 R59, RZ, RZ, R151 ;  /* 0x000000ffff3b7224 */ /* 0x000fe200078e0097 */
[----:B------:R-:W-:Y:S01]  /*3440*/  ISETP.GT.AND P2, PT, R2, 0x51, PT ;  /* 0x000000510200780c */ /* 0x000fe20003f44270 */
[----:B------:R-:W1:Y:S01]  /*3450*/  MUFU.EX2 R13, R13 ;  /* 0x0000000d000d7308 */ /* 0x000e620000000800 */
[----:B------:R-:W-:Y:S01]  /*3460*/  FMNMX.FTZ R15, R61, R20, !PT ;  /* 0x000000143d0f7209 */ /* 0x000fe20007810000 */
[----:B--2---:R-:W-:Y:S01]  /*3470*/  FADD.FTZ R42, R6, R47 ;  /* 0x0000002f062a7221 */ /* 0x004fe20000010000 */
[----:B------:R-:W-:Y:S01]  /*3480*/  FSEL R65, R65, -INF , P2 ;  /* 0xff80000041417808 */ /* 0x000fe20001000000 */
[----:B------:R-:W-:Y:S01]  /*3490*/  IMAD.MOV.U32 R46, RZ, RZ, R151 ;  /* 0x000000ffff2e7224 */ /* 0x000fe200078e0097 */
[----:B------:R-:W-:Y:S01]  /*34a0*/  FMNMX.FTZ R20, R64, R15, !PT ;  /* 0x0000000f40147209 */ /* 0x000fe20007810000 */
[----:B------:R-:W-:Y:S01]  /*34b0*/  FADD.FTZ R47, R7, R42 ;  /* 0x0000002a072f7221 */ /* 0x000fe20000010000 */
[----:B------:R-:W-:Y:S01]  /*34c0*/  ISETP.GT.AND P2, PT, R2, 0x59, PT ;  /* 0x000000590200780c */ /* 0x000fe20003f44270 */
[----:B------:R-:W-:Y:S01]  /*34d0*/  MUFU.EX2 R12, R12 ;  /* 0x0000000c000c7308 */ /* 0x000fe20000000800 */
[----:B------:R-:W-:Y:S01]  /*34e0*/  FMNMX.FTZ R25, R65, R20, !PT ;  /* 0x0000001441197209 */ /* 0x000fe20007810000 */
[----:B---3--:R-:W-:Y:S01]  /*34f0*/  FADD.FTZ R42, R8, R47 ;  /* 0x0000002f082a7221 */ /* 0x008fe20000010000 */
[----:B------:R-:W-:Y:S01]  /*3500*/  ISETP.GT.AND P3, PT, R2, 0x60, PT ;  /* 0x000000600200780c */ /* 0x000fe20003f64270 */
[----:B------:R-:W-:Y:S01]  /*3510*/  FFMA.FTZ R20, R51, UR38, -R88 ;  /* 0x0000002633147c23 */ /* 0x000fe20008010858 */
[----:B------:R-:W-:Y:S01]  /*3520*/  FSEL R69, R69, -INF , P2 ;  /* 0xff80000045457808 */ /* 0x000fe20001000000 */
[--C-:B------:R-:W-:Y:S01]  /*3530*/  IMAD.MOV.U32 R51, RZ, RZ, R151.reuse ;  /* 0x000000ffff337224 */ /* 0x100fe200078e0097 */
[----:B------:R-:W-:Y:S01]  /*3540*/  FMNMX.FTZ R24, R68, R25, !PT ;  /* 0x0000001944187209 */ /* 0x000fe20007810000 */
[----:B------:R-:W-:Y:S01]  /*3550*/  MUFU.EX2 R14, R14 ;  /* 0x0000000e000e7308 */ /* 0x000fe20000000800 */
[----:B------:R-:W-:Y:S01]  /*3560*/  ISETP.GT.AND P2, PT, R2, 0x61, PT ;  /* 0x000000610200780c */ /* 0x000fe20003f44270 */
[----:B------:R-:W-:Y:S01]  /*3570*/  IMAD.MOV.U32 R47, RZ, RZ, R151 ;  /* 0x000000ffff2f7224 */ /* 0x000fe200078e0097 */
[----:B------:R-:W-:-:S02]  /*3580*/  FSEL R72, R72, -INF , P3 ;  /* 0xff80000048487808 */ /* 0x000fc40001800000 */
[----:B------:R-:W-:Y:S02]  /*3590*/  FMNMX.FTZ R25, R69, R24, !PT ;  /* 0x0000001845197209 */ /* 0x000fe40007810000 */
[----:B------:R-:W-:Y:S01]  /*35a0*/  ISETP.GT.AND P3, PT, R2, 0x68, PT ;  /* 0x000000680200780c */ /* 0x000fe20003f64270 */
[----:B------:R-:W2:Y:S01]  /*35b0*/  MUFU.EX2 R21, R21 ;  /* 0x0000001500157308 */ /* 0x000ea20000000800 */
[----:B------:R-:W-:Y:S02]  /*35c0*/  FSEL R73, R73, -INF , P2 ;  /* 0xff80000049497808 */ /* 0x000fe40001000000 */
[----:B------:R-:W-:Y:S02]  /*35d0*/  FMNMX.FTZ R24, R72, R25, !PT ;  /* 0x0000001948187209 */ /* 0x000fe40007810000 */
[----:B------:R-:W-:Y:S02]  /*35e0*/  ISETP.GT.AND P2, PT, R2, 0x69, PT ;  /* 0x000000690200780c */ /* 0x000fe40003f44270 */
[----:B------:R-:W-:Y:S01]  /*35f0*/  FSEL R76, R76, -INF , P3 ;  /* 0xff8000004c4c7808 */ /* 0x000fe20001800000 */
[----:B------:R3:W-:Y:S01]  /*3600*/  MUFU.EX2 R15, R50 ;  /* 0x00000032000f7308 */ /* 0x0007e20000000800 */
[----:B------:R-:W-:-:S02]  /*3610*/  FMNMX.FTZ R25, R73, R24, !PT ;  /* 0x0000001849197209 */ /* 0x000fc40007810000 */
[----:B------:R-:W-:Y:S02]  /*3620*/  ISETP.GT.AND P3, PT, R2, 0x70, PT ;  /* 0x000000700200780c */ /* 0x000fe40003f64270 */
[----:B------:R-:W-:Y:S02]  /*3630*/  FSEL R77, R77, -INF , P2 ;  /* 0xff8000004d4d7808 */ /* 0x000fe40001000000 */
[----:B------:R-:W-:Y:S01]  /*3640*/  FMNMX.FTZ R24, R76, R25, !PT ;  /* 0x000000194c187209 */ /* 0x000fe20007810000 */
[----:B------:R-:W-:Y:S01]  /*3650*/  MUFU.EX2 R20, R20 ;  /* 0x0000001400147308 */ /* 0x000fe20000000800 */
[----:B------:R-:W-:Y:S01]  /*3660*/  ISETP.GT.AND P2, PT, R2, 0x71, PT ;  /* 0x000000710200780c */ /* 0x000fe20003f44270 */
[----:B---3--:R-:W-:Y:S01]  /*3670*/  IMAD.MOV.U32 R50, RZ, RZ, R151 ;  /* 0x000000ffff327224 */ /* 0x008fe200078e0097 */
[----:B------:R-:W-:Y:S02]  /*3680*/  FSEL R80, R80, -INF , P3 ;  /* 0xff80000050507808 */ /* 0x000fe40001800000 */
[----:B------:R-:W-:Y:S01]  /*3690*/  FMNMX.FTZ R25, R77, R24, !PT ;  /* 0x000000184d197209 */ /* 0x000fe20007810000 */
[----:B------:R-:W-:-:S01]  /*36a0*/  FFMA.FTZ R24, R58, UR38, -R88 ;  /* 0x000000263a187c23 */ /* 0x000fc20008010858 */
[----:B------:R-:W-:Y:S01]  /*36b0*/  ISETP.GT.AND P3, PT, R2, 0x78, PT ;  /* 0x000000780200780c */ /* 0x000fe20003f64270 */
[----:B------:R-:W-:Y:S01]  /*36c0*/  MUFU.EX2 R54, R54 ;  /* 0x0000003600367308 */ /* 0x000fe20000000800 */
[----:B------:R-:W-:Y:S01]  /*36d0*/  FSEL R81, R81, -INF , P2 ;  /* 0xff80000051517808 */ /* 0x000fe20001000000 */
[----:B------:R-:W-:Y:S01]  /*36e0*/  IMAD.MOV.U32 R58, RZ, RZ, R151 ;  /* 0x000000ffff3a7224 */ /* 0x000fe200078e0097 */
[----:B------:R-:W-:-:S02]  /*36f0*/  FMNMX.FTZ R26, R80, R25, !PT ;  /* 0x00000019501a7209 */ /* 0x000fc40007810000 */
[----:B------:R-:W-:Y:S02]  /*3700*/  ISETP.GT.AND P2, PT, R2, 0x79, PT ;  /* 0x000000790200780c */ /* 0x000fe40003f44270 */
[----:B------:R-:W-:Y:S01]  /*3710*/  FSEL R84, R84, -INF , P3 ;  /* 0xff80000054547808 */ /* 0x000fe20001800000 */
[----:B------:R-:W-:Y:S01]  /*3720*/  MUFU.EX2 R55, R55 ;  /* 0x0000003700377308 */ /* 0x000fe20000000800 */
[----:B------:R-:W-:Y:S02]  /*3730*/  FMNMX.FTZ R25, R81, R26, !PT ;  /* 0x0000001a51197209 */ /* 0x000fe40007810000 */
[----:B------:R-:W-:Y:S02]  /*3740*/  FSEL R85, R85, -INF , P2 ;  /* 0xff80000055557808 */ /* 0x000fe40001000000 */
[----:B------:R-:W-:Y:S02]  /*3750*/  FMNMX.FTZ R2, R84, R25, !PT ;  /* 0x0000001954027209 */ /* 0x000fe40007810000 */
[----:B------:R-:W-:Y:S01]  /*3760*/  F2FP.SATFINITE.E4M3.F32.PACK_AB_MERGE_C R229, R7, R6, RZ ;  /* 0x0000000607e5723e */ /* 0x000fe200048070ff */
[----:B------:R-:W-:Y:S01]  /*3770*/  MUFU.EX2 R24, R24 ;  /* 0x0000001800187308 */ /* 0x000fe20000000800 */
[----:B------:R-:W-:-:S02]  /*3780*/  FMNMX.FTZ R2, R85, R2, !PT ;  /* 0x0000000255027209 */ /* 0x000fc40007810000 */
[----:B-1----:R-:W-:Y:S02]  /*3790*/  F2FP.SATFINITE.E4M3.F32.PACK_AB_MERGE_C R231, R13, R10, RZ ;  /* 0x0000000a0de7723e */ /* 0x002fe400048070ff */
[----:B------:R-:W-:Y:S01]  /*37a0*/  F2FP.SATFINITE.E4M3.F32.PACK_AB_MERGE_C R229, R5, R4, R229 ;  /* 0x0000000405e5723e */ /* 0x000fe200048070e5 */
[----:B------:R-:W1:Y:S01]  /*37b0*/  SHFL.BFLY PT, R25, R2, 0x2, 0x1f ;  /* 0x0c401f0002197f89 */ /* 0x000e6200000e0000 */
[----:B--2---:R-:W-:Y:S01]  /*37c0*/  F2FP.SATFINITE.E4M3.F32.PACK_AB_MERGE_C R225, R21, R14, RZ ;  /* 0x0000000e15e1723e */ /* 0x004fe200048070ff */
[----:B------:R-:W-:Y:S01]  /*37d0*/  MUFU.EX2 R29, R29 ;  /* 0x0000001d001d7308 */ /* 0x000fe20000000800 */
[----:B------:R-:W-:Y:S02]  /*37e0*/  F2FP.SATFINITE.E4M3.F32.PACK_AB_MERGE_C R231, R9, R8, R231 ;  /* 0x0000000809e7723e */ /* 0x000fe400048070e7 */
[----:B------:R-:W-:-:S05]  /*37f0*/  F2FP.SATFINITE.E4M3.F32.PACK_AB_MERGE_C R225, R12, R11, R225 ;  /* 0x0000000b0ce1723e */ /* 0x000fca00048070e1 */
[----:B------:R-:W-:Y:S08]  /*3800*/  MUFU.EX2 R62, R62 ;  /* 0x0000003e003e7308 */ /* 0x000ff00000000800 */
[----:B------:R-:W-:Y:S01]  /*3810*/  MUFU.EX2 R63, R63 ;  /* 0x0000003f003f7308 */ /* 0x000fe20000000800 */
[----:B-1----:R-:W-:Y:S01]  /*3820*/  FMNMX.FTZ R26, R2, R25, !PT ;  /* 0x00000019021a7209 */ /* 0x002fe20007810000 */
[----:B------:R-:W-:-:S06]  /*3830*/  FFMA.FTZ R25, R82, UR38, -R88 ;  /* 0x0000002652197c23 */ /* 0x000fcc0008010858 */
[----:B------:R-:W-:Y:S01]  /*3840*/  MUFU.EX2 R66, R66 ;  /* 0x0000004200427308 */ /* 0x000fe20000000800 */
[----:B------:R-:W-:Y:S01]  /*3850*/  IMAD.MOV.U32 R82, RZ, RZ, R151 ;  /* 0x000000ffff527224 */ /* 0x000fe200078e0097 */
[----:B------:R-:W1:Y:S06]  /*3860*/  SHFL.BFLY PT, R27, R26, 0x1, 0x1f ;  /* 0x0c201f001a1b7f89 */ /* 0x000e6c00000e0000 */
[----:B------:R-:W-:Y:S08]  /*3870*/  MUFU.EX2 R67, R67 ;  /* 0x0000004300437308 */ /* 0x000ff00000000800 */
[----:B------:R-:W-:Y:S08]  /*3880*/  MUFU.EX2 R70, R70 ;  /* 0x0000004600467308 */ /* 0x000ff00000000800 */
[----:B------:R-:W-:Y:S01]  /*3890*/  MUFU.EX2 R71, R71 ;  /* 0x0000004700477308 */ /* 0x000fe20000000800 */
[----:B-1----:R-:W-:Y:S01]  /*38a0*/  FMNMX.FTZ R2, R26, R27, !PT ;  /* 0x0000001b1a027209 */ /* 0x002fe20007810000 */
[----:B------:R-:W-:-:S02]  /*38b0*/  IMAD.U32 R27, RZ, RZ, UR38 ;  /* 0x00000026ff1b7e24 */ /* 0x000fc4000f8e00ff */
[----:B------:R-:W-:-:S01]  /*38c0*/  FFMA.FTZ R26, R86, UR38, -R88 ;  /* 0x00000026561a7c23 */ /* 0x000fc20008010858 */
[--C-:B------:R-:W-:Y:S01]  /*38d0*/  IMAD.MOV.U32 R88, RZ, RZ, R151.reuse ;  /* 0x000000ffff587224 */ /* 0x100fe200078e0097 */
[C---:B------:R-:W-:Y:S01]  /*38e0*/  FSETP.NEU.FTZ.AND P2, PT, R2.reuse, -INF , PT ;  /* 0xff8000000200780b */ /* 0x040fe20003f5d000 */
[----:B------:R-:W-:Y:S01]  /*38f0*/  FFMA.FTZ R27, R2, R27, -8 ;  /* 0xc1000000021b7423 */ /* 0x000fe2000001001b */
[----:B------:R-:W-:Y:S01]  /*3900*/  MUFU.EX2 R78, R78 ;  /* 0x0000004e004e7308 */ /* 0x000fe20000000800 */
[----:B------:R-:W-:-:S03]  /*3910*/  IMAD.MOV.U32 R86, RZ, RZ, R151 ;  /* 0x000000ffff567224 */ /* 0x000fc600078e0097 */
[----:B------:R-:W-:Y:S02]  /*3920*/  FSEL R35, R27, RZ, P2 ;  /* 0x000000ff1b237208 */ /* 0x000fe40001000000 */
[----:B------:R-:W-:Y:S02]  /*3930*/  PLOP3.LUT P2, PT, PT, PT, UP0, 0x80, 0x0 ;  /* 0x000000000000781c */ /* 0x000fe40003f4f008 */
        /* <DEDUP_REMOVED lines=32> */
[----:B------:R2:W3:Y:S01]  /*3b40*/  MUFU.EX2 R39, R34 ;  /* 0x0000002200277308 */ /* 0x0004e20000000800 */
[----:B-1----:R-:W-:-:S01]  /*3b50*/  FADD.FTZ R43, R30, R31 ;  /* 0x0000001f1e2b7221 */ /* 0x002fc20000010000 */
[--C-:B------:R-:W-:Y:S01]  /*3b60*/  FFMA.FTZ R80, R80, UR38, -R35.reuse ;  /* 0x0000002650507c23 */ /* 0x100fe20008010823 */
[----:B------:R-:W-:-:S01]  /*3b70*/  FFMA.FTZ R81, R81, UR38, -R35 ;  /* 0x0000002651517c23 */ /* 0x000fc20008010823 */
[--C-:B------:R-:W-:Y:S01]  /*3b80*/  FFMA.FTZ R84, R84, UR38, -R35.reuse ;  /* 0x0000002654547c23 */ /* 0x100fe20008010823 */
[----:B------:R-:W-:-:S01]  /*3b90*/  FFMA.FTZ R35, R85, UR38, -R35 ;  /* 0x0000002655237c23 */ /* 0x000fc20008010823 */
[----:B------:R-:W-:-:S02]  /*3ba0*/  IMAD.MOV.U32 R85, RZ, RZ, R151 ;  /* 0x000000ffff557224 */ /* 0x000fc400078e0097 */
[----:B------:R-:W1:Y:S01]  /*3bb0*/  MUFU.EX2 R32, R32 ;  /* 0x0000002000207308 */ /* 0x000e620000000800 */
[----:B--2---:R-:W-:-:S07]  /*3bc0*/  FADD.FTZ R34, R28, R43 ;  /* 0x0000002b1c227221 */ /* 0x004fce0000010000 */
[----:B------:R-:W0:Y:S01]  /*3bd0*/  MUFU.EX2 R33, R33 ;  /* 0x0000002100217308 */ /* 0x000e220000000800 */
[----:B---3--:R-:W-:-:S01]  /*3be0*/  FADD.FTZ R43, R39, R34 ;  /* 0x00000022272b7221 */ /* 0x008fc20000010000 */
[----:B------:R-:W-:Y:S01]  /*3bf0*/  F2FP.SATFINITE.E4M3.F32.PACK_AB_MERGE_C R28, R39, R28, RZ ;  /* 0x0000001c271c723e */ /* 0x000fe200048070ff */
[----:B------:R-:W-:-:S03]  /*3c00*/  IMAD.MOV.U32 R39, RZ, RZ, R151 ;  /* 0x000000ffff277224 */ /* 0x000fc600078e0097 */
[----:B------:R-:W-:Y:S01]  /*3c10*/  F2FP.SATFINITE.E4M3.F32.PACK_AB_MERGE_C R228, R31, R30, R28 ;  /* 0x0000001e1fe4723e */ /* 0x000fe2000480701c */
[----:B------:R-:W-:Y:S01]  /*3c20*/  IMAD.MOV.U32 R31, RZ, RZ, R151 ;  /* 0x000000ffff1f7224 */ /* 0x000fe200078e0097 */
[----:B------:R-:W2:Y:S01]  /*3c30*/  MUFU.EX2 R36, R36 ;  /* 0x0000002400247308 */ /* 0x000ea20000000800 */
[----:B-1----:R-:W-:-:S01]  /*3c40*/  FADD.FTZ R34, R32, R43 ;  /* 0x0000002b20227221 */ /* 0x002fc20000010000 */
[----:B------:R-:W-:Y:S01]  /*3c50*/  FADD.FTZ R43, R9, R42 ;  /* 0x0000002a092b7221 */ /* 0x000fe20000010000 */
[--C-:B------:R-:W-:Y:S02]  /*3c60*/  IMAD.MOV.U32 R30, RZ, RZ, R151.reuse ;  /* 0x000000ffff1e7224 */ /* 0x100fe400078e0097 */
[----:B------:R-:W-:Y:S02]  /*3c70*/  IMAD.MOV.U32 R28, RZ, RZ, R151 ;  /* 0x000000ffff1c7224 */ /* 0x000fe400078e0097 */
[----:B------:R-:W-:-:S01]  /*3c80*/  FADD.FTZ R42, R10, R43 ;  /* 0x0000002b0a2a7221 */ /* 0x000fc20000010000 */
[----:B------:R-:W1:Y:S01]  /*3c90*/  MUFU.EX2 R37, R37 ;  /* 0x0000002500257308 */ /* 0x000e620000000800 */
[----:B0-----:R-:W-:-:S02]  /*3ca0*/  FADD.FTZ R3, R33, R34 ;  /* 0x0000002221037221 */ /* 0x001fc40000010000 */
[----:B------:R-:W-:-:S04]  /*3cb0*/  FADD.FTZ R42, R13, R42 ;  /* 0x0000002a0d2a7221 */ /* 0x000fc80000010000 */
[----:B------:R-:W-:Y:S01]  /*3cc0*/  FADD.FTZ R43, R11, R42 ;  /* 0x0000002a0b2b7221 */ /* 0x000fe20000010000 */
[----:B------:R-:W0:Y:S01]  /*3cd0*/  MUFU.EX2 R40, R40 ;  /* 0x0000002800287308 */ /* 0x000e220000000800 */
[----:B--2---:R-:W-:-:S02]  /*3ce0*/  FADD.FTZ R34, R36, R3 ;  /* 0x0000000324227221 */ /* 0x004fc40000010000 */
[----:B------:R-:W-:-:S04]  /*3cf0*/  FADD.FTZ R43, R12, R43 ;  /* 0x0000002b0c2b7221 */ /* 0x000fc80000010000 */
[----:B------:R-:W-:Y:S01]  /*3d00*/  FADD.FTZ R42, R14, R43 ;  /* 0x0000002b0e2a7221 */ /* 0x000fe20000010000 */
[----:B------:R-:W2:Y:S01]  /*3d10*/  MUFU.EX2 R41, R41 ;  /* 0x0000002900297308 */ /* 0x000ea20000000800 */
[----:B-1----:R-:W-:-:S02]  /*3d20*/  FADD.FTZ R3, R37, R34 ;  /* 0x0000002225037221 */ /* 0x002fc40000010000 */
[----:B------:R-:W-:Y:S01]  /*3d30*/  FADD.FTZ R42, R21, R42 ;  /* 0x0000002a152a7221 */ /* 0x000fe20000010000 */
[----:B------:R-:W-:Y:S01]  /*3d40*/  F2FP.SATFINITE.E4M3.F32.PACK_AB_MERGE_C R36, R37, R36, RZ ;  /* 0x000000242524723e */ /* 0x000fe200048070ff */
[----:B------:R-:W-:Y:S02]  /*3d50*/  IMAD.MOV.U32 R37, RZ, RZ, R151 ;  /* 0x000000ffff257224 */ /* 0x000fe400078e0097 */
[----:B------:R-:W-:-:S01]  /*3d60*/  FADD.FTZ R43, R15, R42 ;  /* 0x0000002a0f2b7221 */ /* 0x000fc20000010000 */
[----:B------:R-:W-:Y:S01]  /*3d70*/  F2FP.SATFINITE.E4M3.F32.PACK_AB_MERGE_C R230, R33, R32, R36 ;  /* 0x0000002021e6723e */ /* 0x000fe20004807024 */
[----:B------:R-:W1:Y:S01]  /*3d80*/  MUFU.EX2 R44, R44 ;  /* 0x0000002c002c7308 */ /* 0x000e620000000800 */
[----:B0-----:R-:W-:-:S01]  /*3d90*/  FADD.FTZ R34, R40, R3 ;  /* 0x0000000328227221 */ /* 0x001fc20000010000 */
[----:B------:R-:W-:Y:S01]  /*3da0*/  FADD.FTZ R43, R20, R43 ;  /* 0x0000002b142b7221 */ /* 0x000fe20000010000 */
[----:B------:R-:W-:-:S02]  /*3db0*/  IMAD.MOV.U32 R42, RZ, RZ, R151 ;  /* 0x000000ffff2a7224 */ /* 0x000fc400078e0097 */
[----:B------:R-:W-:Y:S02]  /*3dc0*/  IMAD.MOV.U32 R36, RZ, RZ, R151 ;  /* 0x000000ffff247224 */ /* 0x000fe400078e0097 */
[----:B------:R-:W-:-:S01]  /*3dd0*/  FADD.FTZ R10, R54, R43 ;  /* 0x0000002b360a7221 */ /* 0x000fc20000010000 */
[----:B------:R-:W-:Y:S01]  /*3de0*/  F2FP.SATFINITE.E4M3.F32.PACK_AB_MERGE_C R54, R55, R54, RZ ;  /* 0x000000363736723e */ /* 0x000fe200048070ff */
[----:B------:R-:W0:Y:S01]  /*3df0*/  MUFU.EX2 R45, R45 ;  /* 0x0000002d002d7308 */ /* 0x000e220000000800 */
        /* <DEDUP_REMOVED lines=8> */
[----:B------:R-:W-:Y:S01]  /*3e80*/  FADD.FTZ R7, R29, R10 ;  /* 0x0000000a1d077221 */ /* 0x000fe20000010000 */
[----:B------:R-:W-:-:S02]  /*3e90*/  IMAD.MOV.U32 R43, RZ, RZ, R151 ;  /* 0x000000ffff2b7224 */ /* 0x000fc400078e0097 */
[--C-:B------:R-:W-:Y:S02]  /*3ea0*/  IMAD.MOV.U32 R33, RZ, RZ, R151.reuse ;  /* 0x000000ffff217224 */ /* 0x100fe400078e0097 */
[----:B------:R-:W-:Y:S01]  /*3eb0*/  IMAD.MOV.U32 R32, RZ, RZ, R151 ;  /* 0x000000ffff207224 */ /* 0x000fe200078e0097 */
[----:B------:R-:W1:Y:S01]  /*3ec0*/  MUFU.EX2 R49, R49 ;  /* 0x0000003100317308 */ /* 0x000e620000000800 */
[----:B0-----:R-:W-:-:S01]  /*3ed0*/  FADD.FTZ R3, R45, R34 ;  /* 0x000000222d037221 */ /* 0x001fc20000010000 */
[----:B------:R-:W-:Y:S01]  /*3ee0*/  F2FP.SATFINITE.E4M3.F32.PACK_AB_MERGE_C R44, R45, R44, RZ ;  /* 0x0000002c2d2c723e */ /* 0x000fe200048070ff */
[--C-:B------:R-:W-:Y:S02]  /*3ef0*/  IMAD.MOV.U32 R45, RZ, RZ, R151.reuse ;  /* 0x000000ffff2d7224 */ /* 0x100fe400078e0097 */
[--C-:B------:R-:W-:Y:S01]  /*3f00*/  IMAD.MOV.U32 R34, RZ, RZ, R151.reuse ;  /* 0x000000ffff227224 */ /* 0x100fe200078e0097 */
[----:B------:R-:W-:Y:S01]  /*3f10*/  F2FP.SATFINITE.E4M3.F32.PACK_AB_MERGE_C R224, R41, R40, R44 ;  /* 0x0000002829e0723e */ /* 0x000fe2000480702c */
[----:B------:R-:W-:Y:S01]  /*3f20*/  IMAD.MOV.U32 R44, RZ, RZ, R151 ;  /* 0x000000ffff2c7224 */ /* 0x000fe200078e0097 */
[----:B------:R-:W0:Y:S01]  /*3f30*/  MUFU.EX2 R52, R52 ;  /* 0x0000003400347308 */ /* 0x000e220000000800 */
[----:B--2---:R-:W-:-:S01]  /*3f40*/  FADD.FTZ R6, R48, R3 ;  /* 0x0000000330067221 */ /* 0x004fc20000010000 */
[----:B------:R-:W-:-:S02]  /*3f50*/  IMAD.MOV.U32 R41, RZ, RZ, R151 ;  /* 0x000000ffff297224 */ /* 0x000fc400078e0097 */
[----:B------:R-:W-:-:S04]  /*3f60*/  IMAD.MOV.U32 R40, RZ, RZ, R151 ;  /* 0x000000ffff287224 */ /* 0x000fc800078e0097 */
[----:B------:R-:W2:Y:S01]  /*3f70*/  MUFU.EX2 R53, R53 ;  /* 0x0000003500357308 */ /* 0x000ea20000000800 */
[----:B-1----:R-:W-:-:S07]  /*3f80*/  FADD.FTZ R3, R49, R6 ;  /* 0x0000000631037221 */ /* 0x002fce0000010000 */
        /* <DEDUP_REMOVED lines=11> */
[----:B------:R-:W-:-:S04]  /*4040*/  IMAD.MOV.U32 R48, RZ, RZ, R151 ;  /* 0x000000ffff307224 */ /* 0x000fc800078e0097 */
[----:B------:R-:W1:Y:S01]  /*4050*/  MUFU.EX2 R61, R61 ;  /* 0x0000003d003d7308 */ /* 0x000e620000000800 */
[----:B0-----:R-:W-:-:S01]  /*4060*/  FADD.FTZ R3, R57, R6 ;  /* 0x0000000639037221 */ /* 0x001fc20000010000 */
[----:B------:R-:W-:Y:S01]  /*4070*/  FADD.FTZ R6, R62, R7 ;  /* 0x000000073e067221 */ /* 0x000fe20000010000 */
[----:B------:R-:W-:-:S03]  /*4080*/  F2FP.SATFINITE.E4M3.F32.PACK_AB_MERGE_C R62, R63, R62, RZ ;  /* 0x0000003e3f3e723e */ /* 0x000fc600048070ff */
[----:B------:R-:W-:Y:S01]  /*4090*/  FADD.FTZ R63, R63, R6 ;  /* 0x000000063f3f7221 */ /* 0x000fe20000010000 */
[----:B------:R-:W-:Y:S01]  /*40a0*/  F2FP.SATFINITE.E4M3.F32.PACK_AB_MERGE_C R221, R29, R24, R62 ;  /* 0x000000181ddd723e */ /* 0x000fe2000480703e */
[----:B------:R-:W0:Y:S01]  /*40b0*/  MUFU.EX2 R64, R64 ;  /* 0x0000004000407308 */ /* 0x000e220000000800 */
[----:B--2---:R-:W-:-:S01]  /*40c0*/  FADD.FTZ R4, R60, R3 ;  /* 0x000000033c047221 */ /* 0x004fc20000010000 */
[----:B------:R-:W-:Y:S01]  /*40d0*/  FADD.FTZ R6, R66, R63 ;  /* 0x0000003f42067221 */ /* 0x000fe20000010000 */
[--C-:B------:R-:W-:Y:S02]  /*40e0*/  IMAD.MOV.U32 R63, RZ, RZ, R151.reuse ;  /* 0x000000ffff3f7224 */ /* 0x100fe400078e0097 */
[----:B------:R-:W-:Y:S02]  /*40f0*/  IMAD.MOV.U32 R62, RZ, RZ, R151 ;  /* 0x000000ffff3e7224 */ /* 0x000fe400078e0097 */
[----:B------:R-:W-:-:S01]  /*4100*/  FADD.FTZ R5, R67, R6 ;  /* 0x0000000643057221 */ /* 0x000fc20000010000 */
[----:B------:R-:W-:Y:S01]  /*4110*/  F2FP.SATFINITE.E4M3.F32.PACK_AB_MERGE_C R6, R71, R70, RZ ;  /* 0x000000464706723e */ /* 0x000fe200048070ff */
[----:B------:R-:W2:Y:S01]  /*4120*/  MUFU.EX2 R65, R65 ;  /* 0x0000004100417308 */ /* 0x000ea20000000800 */
[C---:B-1----:R-:W-:Y:S01]  /*4130*/  F2FP.SATFINITE.E4M3.F32.PACK_AB_MERGE_C R60, R61.reuse, R60, RZ ;  /* 0x0000003c3d3c723e */ /* 0x042fe200048070ff */
[----:B------:R-:W-:Y:S01]  /*4140*/  FADD.FTZ R61, R61, R4 ;  /* 0x000000043d3d7221 */ /* 0x000fe20000010000 */
[----:B------:R-:W-:-:S01]  /*4150*/  FADD.FTZ R70, R70, R5 ;  /* 0x0000000546467221 */ /* 0x000fc20000010000 */
[----:B------:R-:W-:Y:S01]  /*4160*/  F2FP.SATFINITE.E4M3.F32.PACK_AB_MERGE_C R223, R67, R66, R6 ;  /* 0x0000004243df723e */ /* 0x000fe20004807006 */
[----:B------:R-:W-:Y:S01]  /*4170*/  IMAD.MOV.U32 R67, RZ, RZ, R151 ;  /* 0x000000ffff437224 */ /* 0x000fe200078e0097 */
[----:B------:R-:W-:Y:S01]  /*4180*/  F2FP.SATFINITE.E4M3.F32.PACK_AB_MERGE_C R220, R57, R56, R60 ;  /* 0x0000003839dc723e */ /* 0x000fe2000480703c */
[----:B------:R-:W-:-:S01]  /*4190*/  FADD.FTZ R71, R71, R70 ;  /* 0x0000004647477221 */ /* 0x000fc20000010000 */
[----:B------:R-:W1:Y:S01]  /*41a0*/  MUFU.EX2 R68, R68 ;  /* 0x0000004400447308 */ /* 0x000e620000000800 */
[----:B0-----:R-:W-:-:S01]  /*41b0*/  FADD.FTZ R4, R64, R61 ;  /* 0x0000003d40047221 */ /* 0x001fc20000010000 */
[----:B------:R-:W-:-:S02]  /*41c0*/  IMAD.MOV.U32 R70, RZ, RZ, R151 ;  /* 0x000000ffff467224 */ /* 0x000fc400078e0097 */
[--C-:B------:R-:W-:Y:S02]  /*41d0*/  IMAD.MOV.U32 R66, RZ, RZ, R151.reuse ;  /* 0x000000ffff427224 */ /* 0x100fe400078e0097 */
[----:B------:R-:W-:Y:S02]  /*41e0*/  IMAD.MOV.U32 R61, RZ, RZ, R151 ;  /* 0x000000ffff3d7224 */ /* 0x000fe400078e0097 */
[----:B------:R-:W0:Y:S01]  /*41f0*/  MUFU.EX2 R69, R69 ;  /* 0x0000004500457308 */ /* 0x000e220000000800 */
[----:B--2---:R-:W-:-:S01]  /*4200*/  FADD.FTZ R3, R65, R4 ;  /* 0x0000000441037221 */ /* 0x004fc20000010000 */
[--C-:B------:R-:W-:Y:S02]  /*4210*/  IMAD.MOV.U32 R60, RZ, RZ, R151.reuse ;  /* 0x000000ffff3c7224 */ /* 0x100fe400078e0097 */
[--C-:B------:R-:W-:Y:S02]  /*4220*/  IMAD.MOV.U32 R57, RZ, RZ, R151.reuse ;  /* 0x000000ffff397224 */ /* 0x100fe400078e0097 */
[----:B------:R-:W-:-:S02]  /*4230*/  IMAD.MOV.U32 R56, RZ, RZ, R151 ;  /* 0x000000ffff387224 */ /* 0x000fc400078e0097 */
[----:B------:R-:W2:Y:S01]  /*4240*/  MUFU.EX2 R74, R74 ;  /* 0x0000004a004a7308 */ /* 0x000ea20000000800 */
[----:B-1----:R-:W-:-:S01]  /*4250*/  FADD.FTZ R4, R68, R3 ;  /* 0x0000000344047221 */ /* 0x002fc20000010000 */
[----:B------:R-:W-:Y:S01]  /*4260*/  F2FP.SATFINITE.E4M3.F32.PACK_AB_MERGE_C R3, R79, R78, RZ ;  /* 0x0000004e4f03723e */ /* 0x000fe200048070ff */
[--C-:B------:R-:W-:Y:S02]  /*4270*/  IMAD.MOV.U32 R29, RZ, RZ, R151.reuse ;  /* 0x000000ffff1d7224 */ /* 0x100fe400078e0097 */
[----:B------:R-:W-:-:S03]  /*4280*/  IMAD.MOV.U32 R24, RZ, RZ, R151 ;  /* 0x000000ffff187224 */ /* 0x000fc600078e0097 */
[----:B------:R-:W1:Y:S01]  /*4290*/  MUFU.EX2 R72, R72 ;  /* 0x0000004800487308 */ /* 0x000e620000000800 */
[C---:B0-----:R-:W-:Y:S01]  /*42a0*/  F2FP.SATFINITE.E4M3.F32.PACK_AB_MERGE_C R68, R69.reuse, R68, RZ ;  /* 0x000000444544723e */ /* 0x041fe200048070ff */
[----:B------:R-:W-:-:S03]  /*42b0*/  FADD.FTZ R69, R69, R4 ;  /* 0x0000000445457221 */ /* 0x000fc60000010000 */
        /* <DEDUP_REMOVED lines=9> */
[----:B------:R-:W-:-:S06]  /*4350*/  IMAD.MOV.U32 R69, RZ, RZ, R151 ;  /* 0x000000ffff457224 */ /* 0x000fcc00078e0097 */
[----:B------:R-:W1:Y:S01]  /*4360*/  MUFU.EX2 R76, R76 ;  /* 0x0000004c004c7308 */ /* 0x000e620000000800 */
[C---:B0-----:R-:W-:Y:S01]  /*4370*/  F2FP.SATFINITE.E4M3.F32.PACK_AB_MERGE_C R217, R75.reuse, R74, R3 ;  /* 0x0000004a4bd9723e */ /* 0x041fe20004807003 */
[----:B------:R-:W-:Y:S01]  /*4380*/  FADD.FTZ R75, R75, R6 ;  /* 0x000000064b4b7221 */ /* 0x000fe20000010000 */
[----:B------:R-:W-:-:S03]  /*4390*/  IMAD.MOV.U32 R74, RZ, RZ, R151 ;  /* 0x000000ffff4a7224 */ /* 0x000fc600078e0097 */
[----:B------:R-:W-:Y:S01]  /*43a0*/  FADD.FTZ R78, R78, R75 ;  /* 0x0000004b4e4e7221 */ /* 0x000fe20000010000 */
[----:B------:R-:W-:Y:S01]  /*43b0*/  IMAD.MOV.U32 R75, RZ, RZ, R151 ;  /* 0x000000ffff4b7224 */ /* 0x000fe200078e0097 */
[----:B------:R-:W0:Y:S01]  /*43c0*/  MUFU.EX2 R77, R77 ;  /* 0x0000004d004d7308 */ /* 0x000e220000000800 */
[----:B--2---:R-:W-:-:S01]  /*43d0*/  FADD.FTZ R3, R73, R4 ;  /* 0x0000000449037221 */ /* 0x004fc20000010000 */
[----:B------:R-:W-:Y:S01]  /*43e0*/  FADD.FTZ R78, R79, R78 ;  /* 0x0000004e4f4e7221 */ /* 0x000fe20000010000 */
[----:B------:R-:W-:-:S05]  /*43f0*/  IMAD.MOV.U32 R79, RZ, RZ, R151 ;  /* 0x000000ffff4f7224 */ /* 0x000fca00078e0097 */
[----:B------:R-:W-:Y:S01]  /*4400*/  MUFU.EX2 R26, R26 ;  /* 0x0000001a001a7308 */ /* 0x000fe20000000800 */
[----:B-1----:R-:W-:-:S07]  /*4410*/  FADD.FTZ R4, R76, R3 ;  /* 0x000000034c047221 */ /* 0x002fce0000010000 */
[----:B------:R1:W2:Y:S01]  /*4420*/  MUFU.EX2 R27, R87 ;  /* 0x00000057001b7308 */ /* 0x0002a20000000800 */
[C---:B0-----:R-:W-:Y:S01]  /*4430*/  F2FP.SATFINITE.E4M3.F32.PACK_AB_MERGE_C R76, R77.reuse, R76, RZ ;  /* 0x0000004c4d4c723e */ /* 0x041fe200048070ff */
[----:B------:R-:W-:-:S03]  /*4440*/  FADD.FTZ R77, R77, R4 ;  /* 0x000000044d4d7221 */ /* 0x000fc60000010000 */
[----:B------:R-:W-:Y:S01]  /*4450*/  F2FP.SATFINITE.E4M3.F32.PACK_AB_MERGE_C R216, R73, R72, R76 ;  /* 0x0000004849d8723e */ /* 0x000fe2000480704c */
[--C-:B------:R-:W-:Y:S02]  /*4460*/  IMAD.MOV.U32 R76, RZ, RZ, R151.reuse ;  /* 0x000000ffff4c7224 */ /* 0x100fe400078e0097 */
[----:B------:R-:W0:Y:S01]  /*4470*/  MUFU.EX2 R25, R25 ;  /* 0x0000001900197308 */ /* 0x000e220000000800 */
[--C-:B-1----:R-:W-:Y:S02]  /*4480*/  IMAD.MOV.U32 R87, RZ, RZ, R151.reuse ;  /* 0x000000ffff577224 */ /* 0x102fe400078e0097 */
[--C-:B------:R-:W-:Y:S02]  /*4490*/  IMAD.MOV.U32 R73, RZ, RZ, R151.reuse ;  /* 0x000000ffff497224 */ /* 0x100fe400078e0097 */
[----:B------:R-:W-:-:S03]  /*44a0*/  IMAD.MOV.U32 R72, RZ, RZ, R151 ;  /* 0x000000ffff487224 */ /* 0x000fc600078e0097 */
[----:B------:R-:W1:Y:S01]  /*44b0*/  MUFU.EX2 R80, R80 ;  /* 0x0000005000507308 */ /* 0x000e620000000800 */
[----:B--2---:R-:W-:-:S07]  /*44c0*/  F2FP.SATFINITE.E4M3.F32.PACK_AB_MERGE_C R5, R27, R26, RZ ;  /* 0x0000001a1b05723e */ /* 0x004fce00048070ff */
[----:B------:R2:W3:Y:S01]  /*44d0*/  MUFU.EX2 R38, R83 ;  /* 0x0000005300267308 */ /* 0x0004e20000000800 */
[----:B0-----:R-:W-:-:S01]  /*44e0*/  FADD.FTZ R3, R25, R78 ;  /* 0x0000004e19037221 */ /* 0x001fc20000010000 */
[----:B------:R-:W-:-:S06]  /*44f0*/  IMAD.MOV.U32 R78, RZ, RZ, R151 ;  /* 0x000000ffff4e7224 */ /* 0x000fcc00078e0097 */
[----:B------:R-:W0:Y:S01]  /*4500*/  MUFU.EX2 R81, R81 ;  /* 0x0000005100517308 */ /* 0x000e220000000800 */
[----:B-1----:R-:W-:-:S01]  /*4510*/  FADD.FTZ R4, R80, R77 ;  /* 0x0000004d50047221 */ /* 0x002fc20000010000 */
[--C-:B--2---:R-:W-:Y:S02]  /*4520*/  IMAD.MOV.U32 R83, RZ, RZ, R151.reuse ;  /* 0x000000ffff537224 */ /* 0x104fe400078e0097 */
[----:B------:R-:W-:-:S04]  /*4530*/  IMAD.MOV.U32 R77, RZ, RZ, R151 ;  /* 0x000000ffff4d7224 */ /* 0x000fc800078e0097 */
[----:B------:R-:W1:Y:S01]  /*4540*/  MUFU.EX2 R84, R84 ;  /* 0x0000005400547308 */ /* 0x000e620000000800 */
[C---:B---3--:R-:W-:Y:S01]  /*4550*/  F2FP.SATFINITE.E4M3.F32.PACK_AB_MERGE_C R219, R38.reuse, R25, R5 ;  /* 0x0000001926db723e */ /* 0x048fe20004807005 */
        /* <DEDUP_REMOVED lines=12> */
[--C-:B------:R-:W-:Y:S02]  /*4620*/  IMAD.MOV.U32 R84, RZ, RZ, R151.reuse ;  /* 0x000000ffff547224 */ /* 0x100fe400078e0097 */
        /* <DEDUP_REMOVED lines=72> */
[----:B------:R-:W-:-:S05]  /*4ab0*/  UMOV UR58, UR56 ;  /* 0x00000038003a7c82 */ /* 0x000fca0008000000 */
.L_x_2019:
[----:B------:R-:W-:Y:S01]  /*4ac0*/  ISETP.NE.AND P3, PT, RZ, UR44, PT ;  /* 0x0000002cff007c0c */ /* 0x000fe2000bf65270 */
[----:B------:R-:W-:-:S04]  /*4ad0*/  UISETP.NE.AND UP0, UPT, UR58, 0x1, UPT ;  /* 0x000000013a00788c */ /* 0x000fc8000bf05270 */
[----:B------:R-:W-:-:S04]  /*4ae0*/  USEL UR46, URZ, 0x1, UP0 ;  /* 0x000000013f2e7887 */ /* 0x000fc80008000000 */
[----:B------:R-:W-:-:S04]  /*4af0*/  ULOP3.LUT UR46, UR59, UR46, URZ, 0x3c, !UPT ;  /* 0x0000002e3b2e7292 */ /* 0x000fc8000f8e3c3f */
[----:B------:R-:W-:Y:S08]  /*4b00*/  @P3 BRA `(.L_x_2010) ;  /* 0x0000000000383947 */ /* 0x000ff00003800000 */
[----:B------:R-:W-:Y:S05]  /*4b10*/  @!P0 BRA `(.L_x_2011) ;  /* 0x0000000000048947 */ /* 0x000fea0003800000 */
[----:B------:R-:W-:Y:S01]  /*4b20*/  BPT.TRAP 0x1 ;  /* 0x000000040000795c */ /* 0x000fe20000300000 */
.L_x_2011:
        /* <DEDUP_REMOVED lines=9> */
.L_x_2012:
[----:B-1----:R-:W-:Y:S05]  /*4bc0*/  @P2 BRA `(.L_x_2010) ;  /* 0x0000000000082947 */ /* 0x002fea0003800000 */
[----:B------:R-:W1:Y:S02]  /*4bd0*/  SYNCS.PHASECHK.TRANS64.TRYWAIT P2, [UR6+0x38830], R0 ;  /* 0x03883000ff0075a7 */ /* 0x000e640008040146 */
[----:B-1----:R-:W-:Y:S05]  /*4be0*/  @!P2 BRA `(.L_x_2013) ;  /* 0x000000ec0068a947 */ /* 0x002fea0003800000 */
.L_x_2010:
        /* <DEDUP_REMOVED lines=48> */
.L_x_2015:
[----:B------:R-:W-:Y:S01]  /*4ef0*/  ULEA UR6, UR58, UR41, 0x3 ;  /* 0x000000293a067291 */ /* 0x000fe2000f8e183f */
[----:B------:R-:W-:-:S05]  /*4f00*/  IMAD.U32 R0, RZ, RZ, UR59 ;  /* 0x0000003bff007e24 */ /* 0x000fca000f8e00ff */
[----:B------:R-:W-:-:S04]  /*4f10*/  SHF.L.U32 R0, R0, 0x1f, RZ ;  /* 0x0000001f00007819 */ /* 0x000fc800000006ff */
[----:B------:R0:W1:Y:S01]  /*4f20*/  SYNCS.PHASECHK.TRANS64.TRYWAIT P2, [UR6+0x38850], R0 ;  /* 0x03885000ff0075a7 */ /* 0x0000620008040146 */
[----:B------:R-:W-:Y:S05]  /*4f30*/  @!P0 BRA `(.L_x_2016) ;  /* 0x0000000000048947 */ /* 0x000fea0003800000 */
[----:B------:R-:W-:Y:S01]  /*4f40*/  BPT.TRAP 0x1 ;  /* 0x000000040000795c */ /* 0x000fe20000300000 */
.L_x_2016:
[----:B-1----:R-:W-:Y:S05]  /*4f50*/  @P2 BRA `(.L_x_2014) ;  /* 0x0000000000082947 */ /* 0x002fea0003800000 */
[----:B------:R-:W1:Y:S02]  /*4f60*/  SYNCS.PHASECHK.TRANS64.TRYWAIT P2, [UR6+0x38850], R0 ;  /* 0x03885000ff0075a7 */ /* 0x000e640008040146 */
[----:B-1----:R-:W-:Y:S05]  /*4f70*/  @!P2 BRA `(.L_x_2017) ;  /* 0x000000e8009ca947 */ /* 0x002fea0003800000 */
.L_x_2014:
[----:B------:R-:W-:Y:S01]  /*4f80*/  UIADD3 UR6, UR41, 0x400, URZ ;  /* 0x0000040029067890 */ /* 0x000fe2000fffe03f */
[----:B------:R-:W-:Y:S01]  /*4f90*/  WARPGROUP.ARRIVE ;  /* 0x00000000000079c5 */ /* 0x000fe20000000000 */
[----:B------:R-:W-:Y:S01]  /*4fa0*/  UMOV UR7, 0x40000040 ;  /* 0x4000004000077882 */ /* 0x000fe20000000000 */
[----:B01----:R-:W-:Y:S01]  /*4fb0*/  IMAD.MOV.U32 R0, RZ, RZ, -0x2 ;  /* 0xfffffffeff007424 */ /* 0x003fe200078e00ff */
[----:B------:R-:W-:-:S04]  /*4fc0*/  USHF.R.U32.HI UR6, URZ, 0x4, UR6 ;  /* 0x000000043f067899 */ /* 0x000fc80008011606 */
[----:B------:R-:W-:-:S04]  /*4fd0*/  ULOP3.LUT UR6, UR6, 0x3fff, URZ, 0xc0, !UPT ;  /* 0x00003fff06067892 */ /* 0x000fc8000f8ec03f */
[----:B------:R-:W-:-:S04]  /*4fe0*/  ULOP3.LUT UR6, UR6, 0x10000, URZ, 0xfc, !UPT ;  /* 0x0001000006067892 */ /* 0x000fc8000f8efc3f */
[----:B------:R-:W-:-:S07]  /*4ff0*/  ULEA UR10, UR58, UR6, 0xb ;  /* 0x000000063a0a7291 */ /* 0x000fce000f8e583f */
[----:B------:R-:W-:Y:S02]  /*5000*/  UMOV UR6, UR10 ;  /* 0x0000000a00067c82 */ /* 0x000fe40008000000 */
[----:B------:R-:W-:Y:S01]  /*5010*/  QGMMA.64x256x32.F32.E4M3.E4M3 R24, R228, gdesc[UR4], R24, gsb0 ;  /* 0x03e00004e4187df3 */ /* 0x000fe20008000818 */
[----:B------:R-:W-:Y:S01]  /*5020*/  UMOV UR6, 0xffffff80 ;  /* 0xffffff8000067882 */ /* 0x000fe20000000000 */
[----:B------:R-:W-:Y:S01]  /*5030*/  UMOV UR7, 0x40000040 ;  /* 0x4000004000077882 */ /* 0x000fe20000000000 */
[----:B------:R-:W-:-:S04]  /*5040*/  UIMAD UR6, UR57, UR6, 0x1 ;  /* 0x00000001390674a4 */ /* 0x000fc8000f8e0206 */
[----:B------:R-:W-:-:S04]  /*5050*/  ULEA UR6, UR54, UR6, 0x7 ;  /* 0x0000000636067291 */ /* 0x000fc8000f8e383f */
[----:B------:R-:W-:-:S06]  /*5060*/  UIADD3 UR6, -UR53, UR6, UR52 ;  /* 0x0000000635067290 */ /* 0x000fcc000fffe134 */
[----:B------:R-:W-:Y:S01]  /*5070*/  IMAD R7, R17, R0, UR6 ;  /* 0x0000000611077e24 */ /* 0x000fe2000f8e0200 */
[----:B------:R-:W-:-:S03]  /*5080*/  UIADD3 UR6, UR10, 0x2, URZ ;  /* 0x000000020a067890 */ /* 0x000fc6000fffe03f */
        /* <DEDUP_REMOVED lines=101> */
[----:B------:R-:W0:Y:S01]  /*56e0*/  SHFL.BFLY PT, R7, R10, 0x2, 0x1f ;  /* 0x0c401f000a077f89 */ /* 0x000e2200000e0000 */
        /* <DEDUP_REMOVED lines=12> */
[----:B0-----:R-:W-:Y:S01]  /*57b0*/  FMNMX.FTZ R11, R10, R7, !PT ;  /* 0x000000070a0b7209 */ /* 0x001fe20007810000 */
[----:B------:R-:W-:Y:S01]  /*57c0*/  IMAD.U32 R7, RZ, RZ, UR38 ;  /* 0x00000026ff077e24 */ /* 0x000fe2000f8e00ff */
[----:B------:R-:W-:Y:S02]  /*57d0*/  ISETP.GT.AND P3, PT, R0, 0x18, PT ;  /* 0x000000180000780c */ /* 0x000fe40003f64270 */
[----:B------:R-:W-:Y:S01]  /*57e0*/  FSEL R163, R163, -INF , P4 ;  /* 0xff800000a3a37808 */ /* 0x000fe20002000000 */
[----:B------:R-:W0:Y:S01]  /*57f0*/  SHFL.BFLY PT, R2, R11, 0x1, 0x1f ;  /* 0x0c201f000b027f89 */ /* 0x000e2200000e0000 */
[----:B------:R-:W-:-:S02]  /*5800*/  FMNMX.FTZ R20, R162, R21, !PT ;  /* 0x00000015a2147209 */ /* 0x000fc40007810000 */
[----:B------:R-:W-:Y:S02]  /*5810*/  ISETP.GT.AND P4, PT, R0, 0x19, PT ;  /* 0x000000190000780c */ /* 0x000fe40003f84270 */
[----:B------:R-:W-:Y:S02]  /*5820*/  FSEL R166, R166, -INF , P3 ;  /* 0xff800000a6a67808 */ /* 0x000fe40001800000 */
[----:B------:R-:W-:Y:S02]  /*5830*/  FMNMX.FTZ R21, R163, R20, !PT ;  /* 0x00000014a3157209 */ /* 0x000fe40007810000 */
[C---:B------:R-:W-:Y:S02]  /*5840*/  ISETP.GT.AND P3, PT, R0.reuse, 0x20, PT ;  /* 0x000000200000780c */ /* 0x040fe40003f64270 */
[----:B------:R-:W-:Y:S02]  /*5850*/  FSEL R167, R167, -INF , P4 ;  /* 0xff800000a7a77808 */ /* 0x000fe40002000000 */
[----:B------:R-:W-:-:S02]  /*5860*/  ISETP.GT.AND P4, PT, R0, 0x21, PT ;  /* 0x000000210000780c */ /* 0x000fc40003f84270 */
[----:B------:R-:W-:Y:S01]  /*5870*/  FSEL R170, R170, -INF , P3 ;  /* 0xff800000aaaa7808 */ /* 0x000fe20001800000 */
[----:B------:R-:W-:Y:S02]  /*5880*/  WARPGROUP.DEPBAR.LE gsb0, 0x0 ;  /* 0x00008000000079c5 */ /* 0x000fe40000010000 */
[----:B------:R-:W-:Y:S01]  /*5890*/  WARPGROUP.ARRIVE ;  /* 0x00000000000079c5 */ /* 0x000fe20000000000 */
[C---:B------:R-:W-:Y:S02]  /*58a0*/  ISETP.GT.AND P3, PT, R0.reuse, 0x28, PT ;  /* 0x000000280000780c */ /* 0x040fe40003f64270 */
[----:B------:R-:W-:Y:S02]  /*58b0*/  FSEL R171, R171, -INF , P4 ;  /* 0xff800000abab7808 */ /* 0x000fe40002000000 */
[----:B0-----:R-:W-:Y:S01]  /*58c0*/  FMNMX.FTZ R2, R11, R2, !PT ;  /* 0x000000020b027209 */ /* 0x001fe20007810000 */
[----:B------:R-:W-:Y:S01]  /*58d0*/  QGMMA.64x256x32.F32.E4M3.E4M3 R24, R224, gdesc[UR4], R24, gsb0 ;  /* 0x03e00004e0187df3 */ /* 0x000fe20008000818 */
[----:B------:R-:W-:Y:S01]  /*58e0*/  UIADD3 UR6, UR10, 0x4, URZ ;  /* 0x000000040a067890 */ /* 0x000fe2000fffe03f */
[----:B------:R-:W-:Y:S01]  /*58f0*/  ISETP.GT.AND P4, PT, R0, 0x29, PT ;  /* 0x000000290000780c */ /* 0x000fe20003f84270 */
[----:B------:R-:W-:Y:S01]  /*5900*/  UMOV UR7, 0x40000040 ;  /* 0x4000004000077882 */ /* 0x000fe20000000000 */
[----:B------:R-:W-:-:S01]  /*5910*/  FFMA.FTZ R7, R2, R7, -8 ;  /* 0xc100000002077423 */ /* 0x000fc20000010007 */
[----:B------:R-:W-:-:S02]  /*5920*/  FSETP.NEU.FTZ.AND P2, PT, R2, -INF , PT ;  /* 0xff8000000200780b */ /* 0x000fc40003f5d000 */
[----:B------:R-:W-:Y:S02]  /*5930*/  FSEL R174, R174, -INF , P3 ;  /* 0xff800000aeae7808 */ /* 0x000fe40001800000 */
[----:B------:R-:W-:Y:S02]  /*5940*/  FSEL R7, R7, RZ, P2 ;  /* 0x000000ff07077208 */ /* 0x000fe40001000000 */
[----:B------:R-:W-:Y:S02]  /*5950*/  ISETP.GT.AND P3, PT, R0, 0x30, PT ;  /* 0x000000300000780c */ /* 0x000fe40003f64270 */
[----:B------:R-:W-:Y:S01]  /*5960*/  FSEL R175, R175, -INF , P4 ;  /* 0xff800000afaf7808 */ /* 0x000fe20002000000 */
[----:B------:R-:W-:-:S01]  /*5970*/  FFMA.FTZ R9, R152, UR38, -R7 ;  /* 0x0000002698097c23 */ /* 0x000fc20008010807 */
[--C-:B------:R-:W-:Y:S01]  /*5980*/  FFMA.FTZ R153, R153, UR38, -R7.reuse ;  /* 0x0000002699997c23 */ /* 0x100fe20008010807 */
[----:B------:R-:W-:Y:S01]  /*5990*/  FMNMX.FTZ R152, R166, R21, !PT ;  /* 0x00000015a6987209 */ /* 0x000fe20007810000 */
[--C-:B------:R-:W-:Y:S01]  /*59a0*/  FFMA.FTZ R12, R157, UR38, -R7.reuse ;  /* 0x000000269d0c7c23 */ /* 0x100fe20008010807 */
[----:B------:R-:W-:Y:S01]  /*59b0*/  ISETP.GT.AND P4, PT, R0, 0x31, PT ;  /* 0x000000310000780c */ /* 0x000fe20003f84270 */
[----:B------:R0:W-:Y:S01]  /*59c0*/  MUFU.EX2 R10, R153 ;  /* 0x00000099000a7308 */ /* 0x0001e20000000800 */
[----:B------:R-:W-:Y:S01]  /*59d0*/  FSEL R178, R178, -INF , P3 ;  /* 0xff800000b2b27808 */ /* 0x000fe20001800000 */
[--C-:B------:R-:W-:Y:S01]  /*59e0*/  FFMA.FTZ R11, R156, UR38, -R7.reuse ;  /* 0x000000269c0b7c23 */ /* 0x100fe20008010807 */
[----:B------:R-:W-:Y:S01]  /*59f0*/  ISETP.GT.AND P3, PT, R0, 0x38, PT ;  /* 0x000000380000780c */ /* 0x000fe20003f64270 */
[--C-:B------:R-:W-:Y:S01]  /*5a00*/  FFMA.FTZ R15, R161, UR38, -R7.reuse ;  /* 0x00000026a10f7c23 */ /* 0x100fe20008010807 */
[----:B------:R-:W-:Y:S01]  /*5a10*/  FSEL R179, R179, -INF , P4 ;  /* 0xff800000b3b37808 */ /* 0x000fe20002000000 */
[--C-:B------:R-:W-:Y:S01]  /*5a20*/  FFMA.FTZ R160, R160, UR38, -R7.reuse ;  /* 0x00000026a0a07c23 */ /* 0x100fe20008010807 */
[----:B------:R-:W-:Y:S01]  /*5a30*/  ISETP.GT.AND P4, PT, R0, 0x39, PT ;  /* 0x000000390000780c */ /* 0x000fe20003f84270 */
[--C-:B------:R-:W-:Y:S01]  /*5a40*/  FFMA.FTZ R21, R165, UR38, -R7.reuse ;  /* 0x00000026a5157c23 */ /* 0x100fe20008010807 */
[----:B0-----:R-:W-:Y:S01]  /*5a50*/  FMNMX.FTZ R153, R167, R152, !PT ;  /* 0x00000098a7997209 */ /* 0x001fe20007810000 */
[----:B------:R-:W-:Y:S01]  /*5a60*/  MUFU.EX2 R14, R160 ;  /* 0x000000a0000e7308 */ /* 0x000fe20000000800 */
[----:B------:R-:W-:Y:S01]  /*5a70*/  FSEL R182, R182, -INF , P3 ;  /* 0xff800000b6b67808 */ /* 0x000fe20001800000 */
[--C-:B------:R-:W-:Y:S01]  /*5a80*/  FFMA.FTZ R164, R164, UR38, -R7.reuse ;  /* 0x00000026a4a47c23 */ /* 0x100fe20008010807 */
[----:B------:R-:W-:Y:S01]  /*5a90*/  FMNMX.FTZ R152, R170, R153, !PT ;  /* 0x00000099aa987209 */ /* 0x000fe20007810000 */
[--C-:B------:R-:W-:Y:S01]  /*5aa0*/  FFMA.FTZ R168, R168, UR38, -R7.reuse ;  /* 0x00000026a8a87c23 */ /* 0x100fe20008010807 */
[----:B------:R-:W-:Y:S01]  /*5ab0*/  ISETP.GT.AND P3, PT, R0, 0x40, PT ;  /* 0x000000400000780c */ /* 0x000fe20003f64270 */
[--C-:B------:R-:W-:Y:S01]  /*5ac0*/  FFMA.FTZ R172, R172, UR38, -R7.reuse ;  /* 0x00000026acac7c23 */ /* 0x100fe20008010807 */
[----:B------:R-:W-:Y:S01]  /*5ad0*/  FMNMX.FTZ R153, R171, R152, !PT ;  /* 0x00000098ab997209 */ /* 0x000fe20007810000 */
        /* <DEDUP_REMOVED lines=14> */
[----:B------:R-:W-:Y:S01]  /*5bc0*/  FFMA.FTZ R212, R212, UR38, -R7 ;  /* 0x00000026d4d47c23 */ /* 0x000fe20008010807 */
[----:B------:R-:W-:Y:S01]  /*5bd0*/  FMNMX.FTZ R157, R179, R154, !PT ;  /* 0x0000009ab39d7209 */ /* 0x000fe20007810000 */
[----:B------:R-:W-:Y:S01]  /*5be0*/  MUFU.EX2 R9, R9 ;  /* 0x0000000900097308 */ /* 0x000fe20000000800 */
[----:B------:R-:W-:-:S02]  /*5bf0*/  FSEL R187, R187, -INF , P4 ;  /* 0xff800000bbbb7808 */ /* 0x000fc40002000000 */
[----:B------:R-:W-:Y:S01]  /*5c00*/  FMNMX.FTZ R156, R182, R157, !PT ;  /* 0x0000009db69c7209 */ /* 0x000fe20007810000 */
[----:B------:R-:W-:-:S01]  /*5c10*/  FFMA.FTZ R157, R173, UR38, -R7 ;  /* 0x00000026ad9d7c23 */ /* 0x000fc20008010807 */
[----:B------:R-:W-:Y:S02]  /*5c20*/  ISETP.GT.AND P4, PT, R0, 0x49, PT ;  /* 0x000000490000780c */ /* 0x000fe40003f84270 */
[----:B------:R-:W-:Y:S01]  /*5c30*/  FMNMX.FTZ R161, R183, R156, !PT ;  /* 0x0000009cb7a17209 */ /* 0x000fe20007810000 */
[----:B------:R0:W-:Y:S01]  /*5c40*/  MUFU.EX2 R154, R172 ;  /* 0x000000ac009a7308 */ /* 0x0001e20000000800 */
[----:B------:R-:W-:Y:S02]  /*5c50*/  FSEL R190, R190, -INF , P3 ;  /* 0xff800000bebe7808 */ /* 0x000fe40001800000 */
[----:B------:R-:W-:Y:S02]  /*5c60*/  FMNMX.FTZ R156, R186, R161, !PT ;  /* 0x000000a1ba9c7209 */ /* 0x000fe40007810000 */
[----:B------:R-:W-:-:S02]  /*5c70*/  ISETP.GT.AND P3, PT, R0, 0x50, PT ;  /* 0x000000500000780c */ /* 0x000fc40003f64270 */
[----:B------:R-:W-:Y:S01]  /*5c80*/  FMNMX.FTZ R161, R187, R156, !PT ;  /* 0x0000009cbba17209 */ /* 0x000fe20007810000 */
[----:B------:R-:W-:Y:S01]  /*5c90*/  MUFU.EX2 R11, R11 ;  /* 0x0000000b000b7308 */ /* 0x000fe20000000800 */
[----:B------:R-:W-:Y:S01]  /*5ca0*/  FSEL R191, R191, -INF , P4 ;  /* 0xff800000bfbf7808 */ /* 0x000fe20002000000 */
[--C-:B0-----:R-:W-:Y:S01]  /*5cb0*/  FFMA.FTZ R172, R192, UR38, -R7.reuse ;  /* 0x00000026c0ac7c23 */ /* 0x101fe20008010807 */
[----:B------:R-:W-:Y:S01]  /*5cc0*/  FMNMX.FTZ R160, R190, R161, !PT ;  /* 0x000000a1bea07209 */ /* 0x000fe20007810000 */
[--C-:B------:R-:W-:Y:S01]  /*5cd0*/  FFMA.FTZ R161, R177, UR38, -R7.reuse ;  /* 0x00000026b1a17c23 */ /* 0x100fe20008010807 */
[----:B------:R-:W-:Y:S01]  /*5ce0*/  ISETP.GT.AND P4, PT, R0, 0x51, PT ;  /* 0x000000510000780c */ /* 0x000fe20003f84270 */
[--C-:B------:R-:W-:Y:S01]  /*5cf0*/  FFMA.FTZ R177, R193, UR38, -R7.reuse ;  /* 0x00000026c1b17c23 */ /* 0x100fe20008010807 */
[----:B------:R-:W-:Y:S01]  /*5d00*/  FSEL R194, R194, -INF , P3 ;  /* 0xff800000c2c27808 */ /* 0x000fe20001800000 */
[----:B------:R0:W-:Y:S01]  /*5d10*/  MUFU.EX2 R156, R176 ;  /* 0x000000b0009c7308 */ /* 0x0001e20000000800 */
[----:B------:R-:W-:Y:S01]  /*5d20*/  FMNMX.FTZ R165, R191, R160, !PT ;  /* 0x000000a0bfa57209 */ /* 0x000fe20007810000 */
[----:B------:R-:W-:Y:S01]  /*5d30*/  FFMA.FTZ R193, R209, UR38, -R7 ;  /* 0x00000026d1c17c23 */ /* 0x000fe20008010807 */
[----:B------:R-:W-:-:S02]  /*5d40*/  ISETP.GT.AND P3, PT, R0, 0x58, PT ;  /* 0x000000580000780c */ /* 0x000fc40003f64270 */
[----:B------:R-:W-:Y:S02]  /*5d50*/  FSEL R195, R195, -INF , P4 ;  /* 0xff800000c3c37808 */ /* 0x000fe40002000000 */
[----:B------:R-:W-:Y:S01]  /*5d60*/  FMNMX.FTZ R160, R194, R165, !PT ;  /* 0x000000a5c2a07209 */ /* 0x000fe20007810000 */
[----:B------:R-:W-:Y:S01]  /*5d70*/  MUFU.EX2 R12, R12 ;  /* 0x0000000c000c7308 */ /* 0x000fe20000000800 */
[----:B------:R-:W-:Y:S01]  /*5d80*/  ISETP.GT.AND P4, PT, R0, 0x59, PT ;  /* 0x000000590000780c */ /* 0x000fe20003f84270 */
[----:B0-----:R-:W-:Y:S01]  /*5d90*/  FFMA.FTZ R176, R196, UR38, -R7 ;  /* 0x00000026c4b07c23 */ /* 0x001fe20008010807 */
[----:B------:R-:W-:Y:S02]  /*5da0*/  FSEL R198, R198, -INF , P3 ;  /* 0xff800000c6c67808 */ /* 0x000fe40001800000 */
[----:B------:R-:W-:Y:S02]  /*5db0*/  FMNMX.FTZ R165, R195, R160, !PT ;  /* 0x000000a0c3a57209 */ /* 0x000fe40007810000 */
[----:B------:R-:W-:Y:S01]  /*5dc0*/  ISETP.GT.AND P3, PT, R0, 0x60, PT ;  /* 0x000000600000780c */ /* 0x000fe20003f64270 */
[----:B------:R0:W-:Y:S01]  /*5dd0*/  MUFU.EX2 R160, R180 ;  /* 0x000000b400a07308 */ /* 0x0001e20000000800 */
[----:B------:R-:W-:-:S02]  /*5de0*/  FSEL R199, R199, -INF , P4 ;  /* 0xff800000c7c77808 */ /* 0x000fc40002000000 */
[----:B------:R-:W-:Y:S01]  /*5df0*/  FMNMX.FTZ R164, R198, R165, !PT ;  /* 0x000000a5c6a47209 */ /* 0x000fe20007810000 */
[----:B------:R-:W-:-:S01]  /*5e00*/  FFMA.FTZ R165, R181, UR38, -R7 ;  /* 0x00000026b5a57c23 */ /* 0x000fc20008010807 */
[----:B------:R-:W-:Y:S01]  /*5e10*/  ISETP.GT.AND P4, PT, R0, 0x61, PT ;  /* 0x000000610000780c */ /* 0x000fe20003f84270 */
[----:B------:R-:W-:-:S01]  /*5e20*/  FFMA.FTZ R181, R197, UR38, -R7 ;  /* 0x00000026c5b57c23 */ /* 0x000fc20008010807 */
[----:B------:R-:W-:Y:S01]  /*5e30*/  FSEL R202, R202, -INF , P3 ;  /* 0xff800000caca7808 */ /* 0x000fe20001800000 */
[----:B------:R-:W-:Y:S01]  /*5e40*/  MUFU.EX2 R15, R15 ;  /* 0x0000000f000f7308 */ /* 0x000fe20000000800 */
[----:B------:R-:W-:Y:S01]  /*5e50*/  FMNMX.FTZ R169, R199, R164, !PT ;  /* 0x000000a4c7a97209 */ /* 0x000fe20007810000 */
[----:B0-----:R-:W-:Y:S01]  /*5e60*/  FFMA.FTZ R180, R200, UR38, -R7 ;  /* 0x00000026c8b47c23 */ /* 0x001fe20008010807 */
[----:B------:R-:W-:Y:S02]  /*5e70*/  ISETP.GT.AND P3, PT, R0, 0x68, PT ;  /* 0x000000680000780c */ /* 0x000fe40003f64270 */
[----:B------:R-:W-:-:S02]  /*5e80*/  FSEL R203, R203, -INF , P4 ;  /* 0xff800000cbcb7808 */ /* 0x000fc40002000000 */
[----:B------:R-:W-:Y:S01]  /*5e90*/  FMNMX.FTZ R164, R202, R169, !PT ;  /* 0x000000a9caa47209 */ /* 0x000fe20007810000 */
[----:B------:R-:W-:Y:S01]  /*5ea0*/  MUFU.EX2 R21, R21 ;  /* 0x0000001500157308 */ /* 0x000fe20000000800 */
[----:B------:R-:W-:Y:S02]  /*5eb0*/  ISETP.GT.AND P4, PT, R0, 0x69, PT ;  /* 0x000000690000780c */ /* 0x000fe40003f84270 */
[----:B------:R-:W-:Y:S02]  /*5ec0*/  FSEL R206, R206, -INF , P3 ;  /* 0xff800000cece7808 */ /* 0x000fe40001800000 */
[----:B------:R-:W-:Y:S02]  /*5ed0*/  FMNMX.FTZ R169, R203, R164, !PT ;  /* 0x000000a4cba97209 */ /* 0x000fe40007810000 */
[----:B------:R-:W-:Y:S01]  /*5ee0*/  ISETP.GT.AND P3, PT, R0, 0x70, PT ;  /* 0x000000700000780c */ /* 0x000fe20003f64270 */
[----:B------:R0:W-:Y:S01]  /*5ef0*/  MUFU.EX2 R164, R184 ;  /* 0x000000b800a47308 */ /* 0x0001e20000000800 */
[----:B------:R-:W-:-:S02]  /*5f00*/  FSEL R207, R207, -INF , P4 ;  /* 0xff800000cfcf7808 */ /* 0x000fc40002000000 */
[----:B------:R-:W-:Y:S01]  /*5f10*/  FMNMX.FTZ R168, R206, R169, !PT ;  /* 0x000000a9cea87209 */ /* 0x000fe20007810000 */
[----:B------:R-:W-:-:S01]  /*5f20*/  FFMA.FTZ R169, R185, UR38, -R7 ;  /* 0x00000026b9a97c23 */ /* 0x000fc20008010807 */
[----:B------:R-:W-:Y:S02]  /*5f30*/  ISETP.GT.AND P4, PT, R0, 0x71, PT ;  /* 0x000000710000780c */ /* 0x000fe40003f84270 */
        /* <DEDUP_REMOVED lines=11> */
[----:B------:R-:W-:Y:S01]  /*5ff0*/  FSEL R215, R215, -INF , P4 ;  /* 0xff800000d7d77808 */ /* 0x000fe20002000000 */
[----:B------:R0:W-:Y:S01]  /*6000*/  MUFU.EX2 R168, R188 ;  /* 0x000000bc00a87308 */ /* 0x0001e20000000800 */
[----:B------:R-:W-:Y:S01]  /*6010*/  FMNMX.FTZ R0, R214, R173, !PT ;  /* 0x000000add6007209 */ /* 0x000fe20007810000 */
[--C-:B------:R-:W-:Y:S01]  /*6020*/  FFMA.FTZ R173, R189, UR38, -R7.reuse ;  /* 0x00000026bdad7c23 */ /* 0x100fe20008010807 */
[----:B------:R-:W-:Y:S01]  /*6030*/  FSEL R196, R2, RZ, P2 ;  /* 0x000000ff02c47208 */ /* 0x000fe20001000000 */
[----:B------:R-:W-:Y:S01]  /*6040*/  FFMA.FTZ R189, R205, UR38, -R7 ;  /* 0x00000026cdbd7c23 */ /* 0x000fe20008010807 */
[----:B------:R-:W-:-:S03]  /*6050*/  FMNMX.FTZ R0, R215, R0, !PT ;  /* 0x00000000d7007209 */ /* 0x000fc60007810000 */
[----:B------:R-:W-:Y:S01]  /*6060*/  MUFU.EX2 R161, R161 ;  /* 0x000000a100a17308 */ /* 0x000fe20000000800 */
[----:B0-----:R-:W-:-:S01]  /*6070*/  FFMA.FTZ R188, R208, UR38, -R7 ;  /* 0x00000026d0bc7c23 */ /* 0x001fc20008010807 */
[----:B------:R-:W0:Y:S06]  /*6080*/  SHFL.BFLY PT, R185, R0, 0x2, 0x1f ;  /* 0x0c401f0000b97f89 */ /* 0x000e2c00000e0000 */
[----:B------:R-:W-:Y:S08]  /*6090*/  MUFU.EX2 R165, R165 ;  /* 0x000000a500a57308 */ /* 0x000ff00000000800 */
[----:B------:R-:W-:Y:S08]  /*60a0*/  MUFU.EX2 R169, R169 ;  /* 0x000000a900a97308 */ /* 0x000ff00000000800 */
[----:B------:R-:W-:Y:S01]  /*60b0*/  MUFU.EX2 R173, R173 ;  /* 0x000000ad00ad7308 */ /* 0x000fe20000000800 */
[----:B0-----:R-:W-:Y:S01]  /*60c0*/  FMNMX.FTZ R192, R0, R185, !PT ;  /* 0x000000b900c07209 */ /* 0x001fe20007810000 */
[----:B------:R-:W-:Y:S01]  /*60d0*/  FFMA.FTZ R185, R201, UR38, -R7 ;  /* 0x00000026c9b97c23 */ /* 0x000fe20008010807 */
[----:B------:R-:W-:-:S03]  /*60e0*/  IMAD.U32 R201, RZ, RZ, UR38 ;  /* 0x00000026ffc97e24 */ /* 0x000fc6000f8e00ff */
[----:B------:R-:W0:Y:S02]  /*60f0*/  SHFL.BFLY PT, R197, R192, 0x1, 0x1f ;  /* 0x0c201f00c0c57f89 */ /* 0x000e2400000e0000 */
[----:B------:R-:W-:Y:S08]  /*6100*/  MUFU.EX2 R172, R172 ;  /* 0x000000ac00ac7308 */ /* 0x000ff00000000800 */
[----:B------:R-:W-:Y:S08]  /*6110*/  MUFU.EX2 R177, R177 ;  /* 0x000000b100b17308 */ /* 0x000ff00000000800 */
[----:B------:R-:W-:Y:S01]  /*6120*/  MUFU.EX2 R176, R176 ;  /* 0x000000b000b07308 */ /* 0x000fe20000000800 */
[----:B0-----:R-:W-:Y:S01]  /*6130*/  FMNMX.FTZ R0, R192, R197, !PT ;  /* 0x000000c5c0007209 */ /* 0x001fe20007810000 */
[----:B------:R-:W-:Y:S01]  /*6140*/  FFMA.FTZ R197, R8, UR38, -R7 ;  /* 0x0000002608c57c23 */ /* 0x000fe20008010807 */
[----:B------:R-:W-:-:S05]  /*6150*/  FADD.FTZ R7, -R196, R5 ;  /* 0x00000005c4077221 */ /* 0x000fca0000010100 */
[----:B------:R-:W-:Y:S01]  /*6160*/  MUFU.EX2 R181, R181 ;  /* 0x000000b500b57308 */ /* 0x000fe20000000800 */
[C---:B------:R-:W-:Y:S01]  /*6170*/  FSETP.NEU.FTZ.AND P2, PT, R0.reuse, -INF , PT ;  /* 0xff8000000000780b */ /* 0x040fe20003f5d000 */
[----:B------:R-:W-:-:S05]  /*6180*/  FFMA.FTZ R8, R0, R201, -8 ;  /* 0xc100000000087423 */ /* 0x000fca00000100c9 */
[----:B------:R-:W-:Y:S01]  /*6190*/  FSEL R196, R8, RZ, P2 ;  /* 0x000000ff08c47208 */ /* 0x000fe20001000000 */
[----:B------:R-:W-:Y:S01]  /*61a0*/  FMUL.FTZ R8, R7, UR38 ;  /* 0x0000002607087c20 */ /* 0x000fe20008410000 */
[----:B------:R0:W-:Y:S03]  /*61b0*/  MUFU.EX2 R5, R197 ;  /* 0x000000c500057308 */ /* 0x0001e60000000800 */
        /* <DEDUP_REMOVED lines=21> */
[--C-:B0-----:R-:W-:Y:S01]  /*6310*/  FFMA.FTZ R197, R182, UR38, -R196.reuse ;  /* 0x00000026b6c57c23 */ /* 0x101fe200080108c4 */
[----:B------:R-:W-:-:S01]  /*6320*/  FFMA.FTZ R182, R186, UR38, -R196 ;  /* 0x00000026bab67c23 */ /* 0x000fc200080108c4 */
[----:B------:R-:W-:-:S02]  /*6330*/  FFMA.FTZ R186, R190, UR38, -R196 ;  /* 0x00000026beba7c23 */ /* 0x000fc400080108c4 */
[----:B------:R-:W0:Y:S01]  /*6340*/  MUFU.EX2 R175, R175 ;  /* 0x000000af00af7308 */ /* 0x000e220000000800 */
[----:B-1----:R-:W-:-:S04]  /*6350*/  FFMA.FTZ R187, R8, R4, R9 ;  /* 0x0000000408bb7223 */ /* 0x002fc80000010009 */
[----:B------:R-:W-:Y:S01]  /*6360*/  FADD.FTZ R190, R10, R187 ;  /* 0x000000bb0abe7221 */ /* 0x000fe20000010000 */
[----:B------:R-:W-:-:S02]  /*6370*/  FFMA.FTZ R187, R191, UR38, -R196 ;  /* 0x00000026bfbb7c23 */ /* 0x000fc400080108c4 */
[----:B------:R-:W1:Y:S08]  /*6380*/  MUFU.EX2 R7, R7 ;  /* 0x0000000700077308 */ /* 0x000e700000000800 */
[----:B------:R-:W2:Y:S01]  /*6390*/  MUFU.EX2 R13, R13 ;  /* 0x0000000d000d7308 */ /* 0x000ea20000000800 */
[----:B0-----:R-:W-:-:S01]  /*63a0*/  FFMA.FTZ R4, R175, R3, R200 ;  /* 0x00000003af047223 */ /* 0x001fc200000100c8 */
[----:B------:R-:W-:Y:S01]  /*63b0*/  FADD.FTZ R3, R11, R190 ;  /* 0x000000be0b037221 */ /* 0x000fe20000010000 */
[----:B------:R-:W-:-:S03]  /*63c0*/  FFMA.FTZ R190, R194, UR38, -R196 ;  /* 0x00000026c2be7c23 */ /* 0x000fc600080108c4 */
[----:B------:R-:W-:Y:S02]  /*63d0*/  FADD.FTZ R3, R12, R3 ;  /* 0x000000030c037221 */ /* 0x000fe40000010000 */
[----:B------:R-:W0:Y:S01]  /*63e0*/  MUFU.EX2 R158, R158 ;  /* 0x0000009e009e7308 */ /* 0x000e220000000800 */
[----:B-1----:R-:W-:-:S01]  /*63f0*/  FADD.FTZ R4, R7, R4 ;  /* 0x0000000407047221 */ /* 0x002fc20000010000 */
[----:B------:R-:W-:Y:S02]  /*6400*/  WARPGROUP.DEPBAR.LE gsb0, 0x0 ;  /* 0x00008000000079c5 */ /* 0x000fe40000010000 */
[----:B------:R-:W-:Y:S01]  /*6410*/  WARPGROUP.ARRIVE ;  /* 0x00000000000079c5 */ /* 0x000fe20000000000 */
[----:B------:R-:W-:-:S03]  /*6420*/  FADD.FTZ R194, R14, R3 ;  /* 0x000000030ec27221 */ /* 0x000fc60000010000 */
[----:B------:R-:W1:Y:S01]  /*6430*/  MUFU.EX2 R155, R155 ;  /* 0x0000009b009b7308 */ /* 0x000e620000000800 */
[----:B--2---:R-:W-:-:S01]  /*6440*/  FADD.FTZ R191, R13, R4 ;  /* 0x000000040dbf7221 */ /* 0x004fc20000010000 */
[----:B------:R-:W-:Y:S01]  /*6450*/  QGMMA.64x256x32.F32.E4M3.E4M3 R24, R220, gdesc[UR4], R24, gsb0 ;  /* 0x03e00004dc187df3 */ /* 0x000fe20008000818 */
[----:B------:R-:W-:Y:S01]  /*6460*/  UIADD3 UR6, UR10, 0x6, URZ ;  /* 0x000000060a067890 */ /* 0x000fe2000fffe03f */
[----:B------:R-:W-:-:S04]  /*6470*/  UMOV UR7, 0x40000040 ;  /* 0x4000004000077882 */ /* 0x000fc80000000000 */
[----:B------:R-:W2:Y:S01]  /*6480*/  MUFU.EX2 R162, R162 ;  /* 0x000000a200a27308 */ /* 0x000ea20000000800 */
[----:B0-----:R-:W-:-:S01]  /*6490*/  FADD.FTZ R4, R158, R191 ;  /* 0x000000bf9e047221 */ /* 0x001fc20000010000 */
[----:B------:R-:W-:-:S06]  /*64a0*/  FFMA.FTZ R191, R195, UR38, -R196 ;  /* 0x00000026c3bf7c23 */ /* 0x000fcc00080108c4 */
[----:B------:R-:W0:Y:S01]  /*64b0*/  MUFU.EX2 R159, R159 ;  /* 0x0000009f009f7308 */ /* 0x000e220000000800 */
[----:B-1----:R-:W-:-:S07]  /*64c0*/  FADD.FTZ R3, R155, R4 ;  /* 0x000000049b037221 */ /* 0x002fce0000010000 */
[----:B------:R-:W1:Y:S01]  /*64d0*/  MUFU.EX2 R166, R166 ;  /* 0x000000a600a67308 */ /* 0x000e620000000800 */
[----:B--2---:R-:W-:-:S07]  /*64e0*/  FADD.FTZ R4, R162, R3 ;  /* 0x00000003a2047221 */ /* 0x004fce0000010000 */
[----:B------:R-:W2:Y:S01]  /*64f0*/  MUFU.EX2 R163, R163 ;  /* 0x000000a300a37308 */ /* 0x000ea20000000800 */
[----:B0-----:R-:W-:-:S07]  /*6500*/  FADD.FTZ R3, R159, R4 ;  /* 0x000000049f037221 */ /* 0x001fce0000010000 */
[----:B------:R0:W-:Y:S01]  /*6510*/  MUFU.EX2 R6, R197 ;  /* 0x000000c500067308 */ /* 0x0001e20000000800 */
[----:B-1----:R-:W-:-:S07]  /*6520*/  FADD.FTZ R4, R166, R3 ;  /* 0x00000003a6047221 */ /* 0x002fce0000010000 */
[----:B------:R-:W1:Y:S01]  /*6530*/  MUFU.EX2 R170, R170 ;  /* 0x000000aa00aa7308 */ /* 0x000e620000000800 */
[----:B0-----:R-:W-:-:S01]  /*6540*/  FADD.FTZ R197, R15, R194 ;  /* 0x000000c20fc57221 */ /* 0x001fc20000010000 */
[----:B--2---:R-:W-:-:S03]  /*6550*/  FADD.FTZ R3, R163, R4 ;  /* 0x00000004a3037221 */ /* 0x004fc60000010000 */
[----:B------:R-:W-:-:S03]  /*6560*/  FADD.FTZ R194, R20, R197 ;  /* 0x000000c514c27221 */ /* 0x000fc60000010000 */
[----:B------:R-:W0:Y:S01]  /*6570*/  MUFU.EX2 R167, R167 ;  /* 0x000000a700a77308 */ /* 0x000e220000000800 */
[----:B------:R-:W-:-:S01]  /*6580*/  FADD.FTZ R195, R21, R194 ;  /* 0x000000c215c37221 */ /* 0x000fc20000010000 */
[----:B------:R-:W-:-:S03]  /*6590*/  FFMA.FTZ R194, R198, UR38, -R196 ;  /* 0x00000026c6c27c23 */ /* 0x000fc600080108c4 */
[----:B------:R-:W-:Y:S01]  /*65a0*/  FADD.FTZ R198, R152, R195 ;  /* 0x000000c398c67221 */ /* 0x000fe20000010000 */
[----:B------:R-:W-:-:S02]  /*65b0*/  FFMA.FTZ R195, R199, UR38, -R196 ;  /* 0x00000026c7c37c23 */ /* 0x000fc400080108c4 */
[----:B------:R-:W2:Y:S01]  /*65c0*/  MUFU.EX2 R174, R174 ;  /* 0x000000ae00ae7308 */ /* 0x000ea20000000800 */
[----:B------:R-:W-:-:S01]  /*65d0*/  FADD.FTZ R197, R153, R198 ;  /* 0x000000c699c57221 */ /* 0x000fc20000010000 */
[----:B-1----:R-:W-:-:S03]  /*65e0*/  FADD.FTZ R4, R170, R3 ;  /* 0x00000003aa047221 */ /* 0x002fc60000010000 */
[----:B------:R-:W-:Y:S01]  /*65f0*/  FADD.FTZ R198, R154, R197 ;  /* 0x000000c59ac67221 */ /* 0x000fe20000010000 */
[----:B------:R-:W-:-:S02]  /*6600*/  FFMA.FTZ R197, R202, UR38, -R196 ;  /* 0x00000026cac57c23 */ /* 0x000fc400080108c4 */
[----:B------:R-:W1:Y:S01]  /*6610*/  MUFU.EX2 R171, R171 ;  /* 0x000000ab00ab7308 */ /* 0x000e620000000800 */
[----:B0-----:R-:W-:-:S01]  /*6620*/  FADD.FTZ R3, R167, R4 ;  /* 0x00000004a7037221 */ /* 0x001fc20000010000 */
[----:B------:R-:W-:-:S04]  /*6630*/  FADD.FTZ R199, R157, R198 ;  /* 0x000000c69dc77221 */ /* 0x000fc80000010000 */
[----:B------:R-:W-:Y:S02]  /*6640*/  FADD.FTZ R198, R156, R199 ;  /* 0x000000c79cc67221 */ /* 0x000fe40000010000 */
[----:B------:R-:W0:Y:S01]  /*6650*/  MUFU.EX2 R178, R178 ;  /* 0x000000b200b27308 */ /* 0x000e220000000800 */
[----:B--2---:R-:W-:-:S01]  /*6660*/  FADD.FTZ R4, R174, R3 ;  /* 0x00000003ae047221 */ /* 0x004fc20000010000 */
[----:B------:R-:W-:Y:S01]  /*6670*/  FADD.FTZ R199, R161, R198 ;  /* 0x000000c6a1c77221 */ /* 0x000fe20000010000 */
[----:B------:R-:W-:-:S05]  /*6680*/  FFMA.FTZ R198, R203, UR38, -R196 ;  /* 0x00000026cbc67c23 */ /* 0x000fca00080108c4 */
[----:B------:R-:W2:Y:S01]  /*6690*/  MUFU.EX2 R179, R179 ;  /* 0x000000b300b37308 */ /* 0x000ea20000000800 */
[----:B-1----:R-:W-:-:S01]  /*66a0*/  FADD.FTZ R3, R171, R4 ;  /* 0x00000004ab037221 */ /* 0x002fc20000010000 */
[----:B------:R-:W-:Y:S01]  /*66b0*/  FADD.FTZ R4, R160, R199 ;  /* 0x000000c7a0047221 */ /* 0x000fe20000010000 */
[----:B------:R-:W-:-:S05]  /*66c0*/  FFMA.FTZ R199, R206, UR38, -R196 ;  /* 0x00000026cec77c23 */ /* 0x000fca00080108c4 */
[----:B------:R-:W1:Y:S01]  /*66d0*/  MUFU.EX2 R182, R182 ;  /* 0x000000b600b67308 */ /* 0x000e620000000800 */
[----:B0-----:R-:W-:-:S04]  /*66e0*/  FADD.FTZ R3, R178, R3 ;  /* 0x00000003b2037221 */ /* 0x001fc80000010000 */
[----:B------:R-:W-:Y:S01]  /*66f0*/  FADD.FTZ R202, R6, R3 ;  /* 0x0000000306ca7221 */ /* 0x000fe20000010000 */
[----:B------:R-:W-:-:S02]  /*6700*/  FADD.FTZ R3, R165, R4 ;  /* 0x00000004a5037221 */ /* 0x000fc40000010000 */
        /* <DEDUP_REMOVED lines=11> */
[----:B------:R-:W-:-:S01]  /*67c0*/  FFMA.FTZ R202, R207, UR38, -R196 ;  /* 0x00000026cfca7c23 */ /* 0x000fc200080108c4 */
[----:B------:R-:W-:Y:S01]  /*67d0*/  IMAD.U32 R207, RZ, RZ, UR56 ;  /* 0x00000038ffcf7e24 */ /* 0x000fe2000f8e00ff */
[----:B------:R-:W-:-:S03]  /*67e0*/  IADD3 R3, -R23, 0xb, RZ ;  /* 0x0000000b17037810 */ /* 0x000fc60007ffe1ff */
[----:B------:R-:W0:Y:S01]  /*67f0*/  MUFU.EX2 R190, R190 ;  /* 0x000000be00be7308 */ /* 0x000e220000000800 */
[----:B--2---:R-:W-:-:S01]  /*6800*/  FADD.FTZ R204, R186, R201 ;  /* 0x000000c9bacc7221 */ /* 0x004fc20000010000 */
[----:B------:R-:W-:Y:S01]  /*6810*/  FFMA.FTZ R201, R210, UR38, -R196 ;  /* 0x00000026d2c97c23 */ /* 0x000fe200080108c4 */
[----:B------:R-:W-:-:S05]  /*6820*/  @!P1 LEA R207, R207, UR41, 0x3 ;  /* 0x00000029cfcf9c11 */ /* 0x000fca000f8e18ff */
[----:B------:R-:W2:Y:S01]  /*6830*/  MUFU.EX2 R191, R191 ;  /* 0x000000bf00bf7308 */ /* 0x000ea20000000800 */
[----:B-1----:R-:W-:-:S07]  /*6840*/  FADD.FTZ R203, R187, R204 ;  /* 0x000000ccbbcb7221 */ /* 0x002fce0000010000 */
[----:B------:R-:W1:Y:S01]  /*6850*/  MUFU.EX2 R194, R194 ;  /* 0x000000c200c27308 */ /* 0x000e620000000800 */
[----:B0-----:R-:W-:-:S01]  /*6860*/  FADD.FTZ R204, R190, R203 ;  /* 0x000000cbbecc7221 */ /* 0x001fc20000010000 */
[----:B------:R-:W-:-:S04]  /*6870*/  FADD.FTZ R203, R177, R4 ;  /* 0x00000004b1cb7221 */ /* 0x000fc80000010000 */
[----:B------:R-:W-:Y:S01]  /*6880*/  FADD.FTZ R4, R176, R203 ;  /* 0x000000cbb0047221 */ /* 0x000fe20000010000 */
[----:B------:R-:W-:-:S01]  /*6890*/  FFMA.FTZ R203, R214, UR38, -R196 ;  /* 0x00000026d6cb7c23 */ /* 0x000fc200080108c4 */
[----:B------:R-:W0:Y:S01]  /*68a0*/  MUFU.EX2 R195, R195 ;  /* 0x000000c300c37308 */ /* 0x000e220000000800 */
[----:B--2---:R-:W-:-:S01]  /*68b0*/  FADD.FTZ R205, R191, R204 ;  /* 0x000000ccbfcd7221 */ /* 0x004fc20000010000 */
[--C-:B------:R-:W-:Y:S01]  /*68c0*/  FFMA.FTZ R204, R211, UR38, -R196.reuse ;  /* 0x00000026d3cc7c23 */ /* 0x100fe200080108c4 */
[----:B------:R-:W-:-:S05]  /*68d0*/  FFMA.FTZ R196, R215, UR38, -R196 ;  /* 0x00000026d7c47c23 */ /* 0x000fca00080108c4 */
[----:B------:R-:W2:Y:S01]  /*68e0*/  MUFU.EX2 R180, R180 ;  /* 0x000000b400b47308 */ /* 0x000ea20000000800 */
[----:B-1----:R-:W-:-:S01]  /*68f0*/  FADD.FTZ R206, R194, R205 ;  /* 0x000000cdc2ce7221 */ /* 0x002fc20000010000 */
[----:B------:R-:W-:-:S06]  /*6900*/  FADD.FTZ R205, R181, R4 ;  /* 0x00000004b5cd7221 */ /* 0x000fcc0000010000 */
[----:B------:R-:W1:Y:S01]  /*6910*/  MUFU.EX2 R197, R197 ;  /* 0x000000c500c57308 */ /* 0x000e620000000800 */
[----:B0-----:R-:W-:-:S07]  /*6920*/  FADD.FTZ R206, R195, R206 ;  /* 0x000000cec3ce7221 */ /* 0x001fce0000010000 */
[----:B------:R-:W0:Y:S01]  /*6930*/  MUFU.EX2 R185, R185 ;  /* 0x000000b900b97308 */ /* 0x000e220000000800 */
[----:B--2---:R-:W-:-:S07]  /*6940*/  FADD.FTZ R4, R180, R205 ;  /* 0x000000cdb4047221 */ /* 0x004fce0000010000 */
[----:B------:R-:W2:Y:S01]  /*6950*/  MUFU.EX2 R198, R198 ;  /* 0x000000c600c67308 */ /* 0x000ea20000000800 */
[----:B-1----:R-:W-:-:S07]  /*6960*/  FADD.FTZ R205, R197, R206 ;  /* 0x000000cec5cd7221 */ /* 0x002fce0000010000 */
[----:B------:R-:W1:Y:S08]  /*6970*/  MUFU.EX2 R184, R184 ;  /* 0x000000b800b87308 */ /* 0x000e700000000800 */
[----:B------:R-:W3:Y:S08]  /*6980*/  MUFU.EX2 R199, R199 ;  /* 0x000000c700c77308 */ /* 0x000ef00000000800 */
[----:B------:R-:W-:Y:S08]  /*6990*/  MUFU.EX2 R189, R189 ;  /* 0x000000bd00bd7308 */ /* 0x000ff00000000800 */
[----:B------:R-:W4:Y:S08]  /*69a0*/  MUFU.EX2 R202, R202 ;  /* 0x000000ca00ca7308 */ /* 0x000f300000000800 */
        /* <DEDUP_REMOVED lines=12> */
[----:B0-----:R-:W-:-:S02]  /*6a70*/  @!P1 VIADD R3, R207, 0x38840 ;  /* 0x00038840cf039836 */ /* 0x001fc40000000000 */
[----:B------:R-:W-:Y:S01]  /*6a80*/  FADD.FTZ R207, R185, R4 ;  /* 0x00000004b9cf7221 */ /* 0x000fe20000010000 */
[----:B--2---:R-:W-:-:S02]  /*6a90*/  FADD.FTZ R4, R198, R205 ;  /* 0x000000cdc6047221 */ /* 0x004fc40000010000 */
[----:B------:R-:W-:Y:S01]  /*6aa0*/  @!P1 PRMT R3, RZ, 0x654, R3 ;  /* 0x00000654ff039816 */ /* 0x000fe20000000003 */
[----:B-1----:R-:W-:-:S01]  /*6ab0*/  FADD.FTZ R206, R184, R207 ;  /* 0x000000cfb8ce7221 */ /* 0x002fc20000010000 */
[----:B---3--:R-:W-:Y:S02]  /*6ac0*/  FADD.FTZ R205, R199, R4 ;  /* 0x00000004c7cd7221 */ /* 0x008fe40000010000 */
[----:B------:R0:W-:Y:S02]  /*6ad0*/  @!P1 SYNCS.ARRIVE.TRANS64.RED.A1T0 RZ, [R3+URZ], RZ ;  /* 0x000000ff03ff99a7 */ /* 0x0001e4000810043f */
[----:B----4-:R-:W-:-:S01]  /*6ae0*/  FADD.FTZ R4, R202, R205 ;  /* 0x000000cdca047221 */ /* 0x010fc20000010000 */
[----:B0-----:R-:W-:-:S04]  /*6af0*/  FADD.FTZ R3, R189, R206 ;  /* 0x000000cebd037221 */ /* 0x001fc80000010000 */
[----:B-----5:R-:W-:Y:S01]  /*6b00*/  FADD.FTZ R206, R188, R3 ;  /* 0x00000003bcce7221 */ /* 0x020fe20000010000 */
        /* <DEDUP_REMOVED lines=9> */
.L_x_2018:
        /* <DEDUP_REMOVED lines=172> */
.L_x_2009:
[----:B------:R-:W-:-:S13]  /*7660*/  ISETP.LE.AND P2, PT, RZ, UR57, PT ;  /* 0x00000039ff007c0c */ /* 0x000fda000bf43270 */
[----:B------:R-:W-:Y:S05]  /*7670*/  @!P2 BRA `(.L_x_2020) ;  /* 0x0000002000c0a947 */ /* 0x000fea0003800000 */
[----:B------:R-:W-:Y:S01]  /*7680*/  IMAD.MOV.U32 R7, RZ, RZ, R0 ;  /* 0x000000ffff077224 */ /* 0x000fe200078e0000 */
[----:B------:R-:W-:Y:S01]  /*7690*/  UMOV UR53, UR46 ;  /* 0x0000002e00357c82 */ /* 0x000fe20008000000 */
[----:B------:R-:W-:Y:S01]  /*76a0*/  IMAD.MOV.U32 R5, RZ, RZ, R2 ;  /* 0x000000ffff057224 */ /* 0x000fe200078e0002 */
[----:B------:R-:W-:-:S06]  /*76b0*/  UMOV UR52, UR56 ;  /* 0x0000003800347c82 */ /* 0x000fcc0008000000 */
.L_x_2030:
[----:B------:R-:W-:Y:S01]  /*76c0*/  ISETP.NE.AND P3, PT, RZ, UR44, PT ;  /* 0x0000002cff007c0c */ /* 0x000fe2000bf65270 */
[----:B------:R-:W-:-:S04]  /*76d0*/  UISETP.NE.AND UP0, UPT, UR52, 0x1, UPT ;  /* 0x000000013400788c */ /* 0x000fc8000bf05270 */
[----:B------:R-:W-:-:S04]  /*76e0*/  USEL UR46, URZ, 0x1, UP0 ;  /* 0x000000013f2e7887 */ /* 0x000fc80008000000 */
[----:B------:R-:W-:-:S04]  /*76f0*/  ULOP3.LUT UR46, UR53, UR46, URZ, 0x3c, !UPT ;  /* 0x0000002e352e7292 */ /* 0x000fc8000f8e3c3f */
[----:B------:R-:W-:Y:S08]  /*7700*/  @P3 BRA `(.L_x_2021) ;  /* 0x0000000000383947 */ /* 0x000ff00003800000 */
[----:B------:R-:W-:Y:S05]  /*7710*/  @!P0 BRA `(.L_x_2022) ;  /* 0x0000000000048947 */ /* 0x000fea0003800000 */
[----:B------:R-:W-:Y:S01]  /*7720*/  BPT.TRAP 0x1 ;  /* 0x000000040000795c */ /* 0x000fe20000300000 */
.L_x_2022:
        /* <DEDUP_REMOVED lines=9> */
.L_x_2023:
[----:B-1----:R-:W-:Y:S05]  /*77c0*/  @P2 BRA `(.L_x_2021) ;  /* 0x0000000000082947 */ /* 0x002fea0003800000 */
[----:B------:R-:W1:Y:S02]  /*77d0*/  SYNCS.PHASECHK.TRANS64.TRYWAIT P2, [UR6+0x38830], R0 ;  /* 0x03883000ff0075a7 */ /* 0x000e640008040146 */
[----:B-1----:R-:W-:Y:S05]  /*77e0*/  @!P2 BRA `(.L_x_2024) ;  /* 0x000000c00098a947 */ /* 0x002fea0003800000 */
.L_x_2021:
        /* <DEDUP_REMOVED lines=48> */
.L_x_2026:
[----:B------:R-:W-:Y:S01]  /*7af0*/  ULEA UR6, UR52, UR41, 0x3 ;  /* 0x0000002934067291 */ /* 0x000fe2000f8e183f */
[----:B------:R-:W-:-:S05]  /*7b00*/  IMAD.U32 R0, RZ, RZ, UR53 ;  /* 0x00000035ff007e24 */ /* 0x000fca000f8e00ff */
[----:B------:R-:W-:-:S04]  /*7b10*/  SHF.L.U32 R0, R0, 0x1f, RZ ;  /* 0x0000001f00007819 */ /* 0x000fc800000006ff */
[----:B------:R0:W1:Y:S01]  /*7b20*/  SYNCS.PHASECHK.TRANS64.TRYWAIT P2, [UR6+0x38850], R0 ;  /* 0x03885000ff0075a7 */ /* 0x0000620008040146 */
[----:B------:R-:W-:Y:S05]  /*7b30*/  @!P0 BRA `(.L_x_2027) ;  /* 0x0000000000048947 */ /* 0x000fea0003800000 */
[----:B------:R-:W-:Y:S01]  /*7b40*/  BPT.TRAP 0x1 ;  /* 0x000000040000795c */ /* 0x000fe20000300000 */
.L_x_2027:
[----:B-1----:R-:W-:Y:S05]  /*7b50*/  @P2 BRA `(.L_x_2025) ;  /* 0x0000000000082947 */ /* 0x002fea0003800000 */
[----:B------:R-:W1:Y:S02]  /*7b60*/  SYNCS.PHASECHK.TRANS64.TRYWAIT P2, [UR6+0x38850], R0 ;  /* 0x03885000ff0075a7 */ /* 0x000e640008040146 */
[----:B-1----:R-:W-:Y:S05]  /*7b70*/  @!P2 BRA `(.L_x_2028) ;  /* 0x000000bc00cca947 */ /* 0x002fea0003800000 */
.L_x_2025:
[----:B------:R-:W-:Y:S01]  /*7b80*/  UIADD3 UR6, UR41, 0x400, URZ ;  /* 0x0000040029067890 */ /* 0x000fe2000fffe03f */
[----:B------:R-:W-:Y:S01]  /*7b90*/  WARPGROUP.ARRIVE ;  /* 0x00000000000079c5 */ /* 0x000fe20000000000 */
[----:B------:R-:W-:Y:S01]  /*7ba0*/  UMOV UR7, 0x40000040 ;  /* 0x4000004000077882 */ /* 0x000fe20000000000 */
[----:B------:R-:W-:Y:S01]  /*7bb0*/  FMNMX.FTZ R2, R154, R7, !PT ;  /* 0x000000079a027209 */ /* 0x000fe20007810000 */
[----:B------:R-:W-:Y:S01]  /*7bc0*/  USHF.R.U32.HI UR6, URZ, 0x4, UR6 ;  /* 0x000000043f067899 */ /* 0x000fe20008011606 */
[----:B01----:R-:W-:Y:S01]  /*7bd0*/  FMNMX.FTZ R0, R152, R5, !PT ;  /* 0x0000000598007209 */ /* 0x003fe20007810000 */
        /* <DEDUP_REMOVED lines=70> */
[----:B------:R-:W0:Y:S04]  /*8040*/  SHFL.BFLY PT, R11, R8, 0x2, 0x1f ;  /* 0x0c401f00080b7f89 */ /* 0x000e2800000e0000 */
[----:B------:R-:W1:Y:S01]  /*8050*/  SHFL.BFLY PT, R9, R6, 0x2, 0x1f ;  /* 0x0c401f0006097f89 */ /* 0x000e6200000e0000 */
[----:B0-----:R-:W-:Y:S02]  /*8060*/  FMNMX.FTZ R11, R8, R11, !PT ;  /* 0x0000000b080b7209 */ /* 0x001fe40007810000 */
[----:B-1----:R-:W-:-:S03]  /*8070*/  FMNMX.FTZ R9, R6, R9, !PT ;  /* 0x0000000906097209 */ /* 0x002fc60007810000 */
[----:B------:R-:W0:Y:S04]  /*8080*/  SHFL.BFLY PT, R0, R11, 0x1, 0x1f ;  /* 0x0c201f000b007f89 */ /* 0x000e2800000e0000 */
[----:B------:R-:W1:Y:S01]  /*8090*/  SHFL.BFLY PT, R2, R9, 0x1, 0x1f ;  /* 0x0c201f0009027f89 */ /* 0x000e6200000e0000 */
[----:B0-----:R-:W-:Y:S02]  /*80a0*/  FMNMX.FTZ R0, R11, R0, !PT ;  /* 0x000000000b007209 */ /* 0x001fe40007810000 */
[----:B-1----:R-:W-:-:S03]  /*80b0*/  FMNMX.FTZ R2, R9, R2, !PT ;  /* 0x0000000209027209 */ /* 0x002fc60007810000 */
        /* <DEDUP_REMOVED lines=16> */
[----:B------:R-:W-:Y:S01]  /*81c0*/  FFMA.FTZ R154, R155, UR38, -R193 ;  /* 0x000000269b9a7c23 */ /* 0x000fe200080108c1 */
        /* <DEDUP_REMOVED lines=25> */
[--C-:B------:R-:W-:Y:S01]  /*8360*/  FFMA.FTZ R179, R182, UR38, -R193.reuse ;  /* 0x00000026b6b37c23 */ /* 0x100fe200080108c1 */
[----:B------:R-:W-:-:S01]  /*8370*/  FFMA.FTZ R182, R183, UR38, -R193 ;  /* 0x00000026b7b67c23 */ /* 0x000fc200080108c1 */
[--C-:B------:R-:W-:Y:S01]  /*8380*/  FFMA.FTZ R183, R186, UR38, -R193.reuse ;  /* 0x00000026bab77c23 */ /* 0x100fe200080108c1 */
[----:B------:R-:W-:-:S01]  /*8390*/  FFMA.FTZ R186, R187, UR38, -R193 ;  /* 0x00000026bbba7c23 */ /* 0x000fc200080108c1 */
[----:B------:R-:W2:Y:S01]  /*83a0*/  MUFU.EX2 R9, R9 ;  /* 0x0000000900097308 */ /* 0x000ea20000000800 */
[----:B0-----:R-:W-:-:S01]  /*83b0*/  FFMA.FTZ R4, R5, R4, R8 ;  /* 0x0000000405047223 */ /* 0x001fc20000010008 */
[----:B------:R-:W-:Y:S01]  /*83c0*/  FFMA.FTZ R21, R169, UR38, -R7 ;  /* 0x00000026a9157c23 */ /* 0x000fe20008010807 */
[----:B------:R-:W-:-:S01]  /*83d0*/  FFMA.FTZ R187, R190, UR38, -R193 ;  /* 0x00000026bebb7c23 */ /* 0x000fc200080108c1 */
[--C-:B------:R-:W-:Y:S01]  /*83e0*/  FFMA.FTZ R190, R191, UR38, -R193.reuse ;  /* 0x00000026bfbe7c23 */ /* 0x100fe200080108c1 */
[----:B------:R-:W-:-:S01]  /*83f0*/  FFMA.FTZ R191, R194, UR38, -R193 ;  /* 0x00000026c2bf7c23 */ /* 0x000fc200080108c1 */
[--C-:B------:R-:W-:Y:S01]  /*8400*/  FFMA.FTZ R152, R172, UR38, -R7.reuse ;  /* 0x00000026ac987c23 */ /* 0x100fe20008010807 */
[----:B------:R-:W-:-:S01]  /*8410*/  FFMA.FTZ R160, R180, UR38, -R7 ;  /* 0x00000026b4a07c23 */ /* 0x000fc20008010807 */
[----:B------:R-:W0:Y:S01]  /*8420*/  MUFU.EX2 R154, R154 ;  /* 0x0000009a009a7308 */ /* 0x000e220000000800 */
[----:B-1----:R-:W-:-:S01]  /*8430*/  FFMA.FTZ R3, R6, R3, R197 ;  /* 0x0000000306037223 */ /* 0x002fc200000100c5 */
[--C-:B------:R-:W-:Y:S01]  /*8440*/  FFMA.FTZ R164, R184, UR38, -R7.reuse ;  /* 0x00000026b8a47c23 */ /* 0x100fe20008010807 */
[----:B------:R-:W-:-:S01]  /*8450*/  FFMA.FTZ R165, R185, UR38, -R7 ;  /* 0x00000026b9a57c23 */ /* 0x000fc20008010807 */
[--C-:B------:R-:W-:Y:S01]  /*8460*/  FFMA.FTZ R180, R200, UR38, -R7.reuse ;  /* 0x00000026c8b47c23 */ /* 0x100fe20008010807 */
[----:B------:R-:W-:-:S01]  /*8470*/  FFMA.FTZ R168, R188, UR38, -R7 ;  /* 0x00000026bca87c23 */ /* 0x000fc20008010807 */
[--C-:B------:R-:W-:Y:S01]  /*8480*/  FFMA.FTZ R169, R189, UR38, -R7.reuse ;  /* 0x00000026bda97c23 */ /* 0x100fe20008010807 */
[----:B------:R-:W-:-:S01]  /*8490*/  FFMA.FTZ R172, R192, UR38, -R7 ;  /* 0x00000026c0ac7c23 */ /* 0x000fc20008010807 */
[----:B------:R-:W1:Y:S01]  /*84a0*/  MUFU.EX2 R10, R10 ;  /* 0x0000000a000a7308 */ /* 0x000e620000000800 */
        /* <DEDUP_REMOVED lines=15> */
[----:B------:R-:W-:Y:S02]  /*85a0*/  WARPGROUP.DEPBAR.LE gsb0, 0x0 ;  /* 0x00008000000079c5 */ /* 0x000fe40000010000 */
[----:B------:R-:W-:-:S04]  /*85b0*/  WARPGROUP.ARRIVE ;  /* 0x00000000000079c5 */ /* 0x000fc80000000000 */
[----:B------:R-:W0:Y:S01]  /*85c0*/  MUFU.EX2 R159, R159 ;  /* 0x0000009f009f7308 */ /* 0x000e220000000800 */
[----:B-1----:R-:W-:-:S01]  /*85d0*/  FADD.FTZ R4, R158, R3 ;  /* 0x000000039e047221 */ /* 0x002fc20000010000 */
[----:B------:R-:W-:Y:S01]  /*85e0*/  QGMMA.64x256x32.F32.E4M3.E4M3 R24, R224, gdesc[UR4], R24, gsb0 ;  /* 0x03e00004e0187df3 */ /* 0x000fe20008000818 */
[----:B------:R-:W-:Y:S01]  /*85f0*/  UIADD3 UR6, UR10, 0x4, URZ ;  /* 0x000000040a067890 */ /* 0x000fe2000fffe03f */
[----:B------:R-:W-:-:S04]  /*8600*/  UMOV UR7, 0x40000040 ;  /* 0x4000004000077882 */ /* 0x000fc80000000000 */
[----:B------:R-:W1:Y:S01]  /*8610*/  MUFU.EX2 R13, R13 ;  /* 0x0000000d000d7308 */ /* 0x000e620000000800 */
[----:B--2---:R-:W-:-:S07]  /*8620*/  FADD.FTZ R194, R12, R201 ;  /* 0x000000c90cc27221 */ /* 0x004fce0000010000 */
[----:B------:R-:W2:Y:S01]  /*8630*/  MUFU.EX2 R162, R162 ;  /* 0x000000a200a27308 */ /* 0x000ea20000000800 */
[----:B0-----:R-:W-:-:S07]  /*8640*/  FADD.FTZ R3, R159, R4 ;  /* 0x000000049f037221 */ /* 0x001fce0000010000 */
[----:B------:R-:W0:Y:S01]  /*8650*/  MUFU.EX2 R14, R14 ;  /* 0x0000000e000e7308 */ /* 0x000e220000000800 */
[----:B-1----:R-:W-:-:S01]  /*8660*/  FADD.FTZ R201, R13, R194 ;  /* 0x000000c20dc97221 */ /* 0x002fc20000010000 */
[--C-:B------:R-:W-:Y:S01]  /*8670*/  FFMA.FTZ R194, R195, UR38, -R193.reuse ;  /* 0x00000026c3c27c23 */ /* 0x100fe200080108c1 */
[----:B------:R-:W-:-:S05]  /*8680*/  FFMA.FTZ R195, R198, UR38, -R193 ;  /* 0x00000026c6c37c23 */ /* 0x000fca00080108c1 */
        /* <DEDUP_REMOVED lines=25> */
[----:B------:R-:W-:-:S06]  /*8820*/  FFMA.FTZ R198, R202, UR38, -R193 ;  /* 0x00000026cac67c23 */ /* 0x000fcc00080108c1 */
        /* <DEDUP_REMOVED lines=17> */
[----:B------:R-:W-:Y:S01]  /*8940*/  FFMA.FTZ R200, R206, UR38, -R193 ;  /* 0x00000026cec87c23 */ /* 0x000fe200080108c1 */
[----:B------:R-:W-:-:S05]  /*8950*/  IADD3 R206, -R23, 0xb, RZ ;  /* 0x0000000b17ce7810 */ /* 0x000fca0007ffe1ff */
[----:B------:R-:W0:Y:S01]  /*8960*/  MUFU.EX2 R183, R183 ;  /* 0x000000b700b77308 */ /* 0x000e220000000800 */
[----:B-1----:R-:W-:-:S07]  /*8970*/  FADD.FTZ R4, R182, R3 ;  /* 0x00000003b6047221 */ /* 0x002fce0000010000 */
[----:B------:R-:W1:Y:S01]  /*8980*/  MUFU.EX2 R165, R165 ;  /* 0x000000a500a57308 */ /* 0x000e620000000800 */
[----:B--2---:R-:W-:-:S01]  /*8990*/  FADD.FTZ R202, R164, R201 ;  /* 0x000000c9a4ca7221 */ /* 0x004fc20000010000 */
[----:B------:R-:W-:Y:S01]  /*89a0*/  FFMA.FTZ R201, R207, UR38, -R193 ;  /* 0x00000026cfc97c23 */ /* 0x000fe200080108c1 */
[----:B------:R-:W-:-:S05]  /*89b0*/  IMAD.U32 R207, RZ, RZ, UR56 ;  /* 0x00000038ffcf7e24 */ /* 0x000fca000f8e00ff */
[----:B------:R-:W2:Y:S01]  /*89c0*/  MUFU.EX2 R186, R186 ;  /* 0x000000ba00ba7308 */ /* 0x000ea20000000800 */
[----:B0-----:R-:W-:-:S01]  /*89d0*/  FADD.FTZ R3, R183, R4 ;  /* 0x00000004b7037221 */ /* 0x001fc20000010000 */
[----:B------:R-:W-:-:S06]  /*89e0*/  @!P1 LEA R207, R207, UR41, 0x3 ;  /* 0x00000029cfcf9c11 */ /* 0x000fcc000f8e18ff */
        /* <DEDUP_REMOVED lines=10> */
[----:B------:R-:W-:-:S06]  /*8a90*/  FFMA.FTZ R202, R210, UR38, -R193 ;  /* 0x00000026d2ca7c23 */ /* 0x000fcc00080108c1 */
[----:B------:R-:W2:Y:S01]  /*8aa0*/  MUFU.EX2 R191, R191 ;  /* 0x000000bf00bf7308 */ /* 0x000ea20000000800 */
[----:B0-----:R-:W-:-:S07]  /*8ab0*/  FADD.FTZ R4, R190, R3 ;  /* 0x00000003be047221 */ /* 0x001fce0000010000 */
[----:B------:R-:W0:Y:S01]  /*8ac0*/  MUFU.EX2 R173, R173 ;  /* 0x000000ad00ad7308 */ /* 0x000e220000000800 */
[----:B-1----:R-:W-:-:S01]  /*8ad0*/  FADD.FTZ R204, R172, R203 ;  /* 0x000000cbaccc7221 */ /* 0x002fc20000010000 */
[----:B------:R-:W-:-:S06]  /*8ae0*/  FFMA.FTZ R203, R211, UR38, -R193 ;  /* 0x00000026d3cb7c23 */ /* 0x000fcc00080108c1 */
[----:B------:R-:W1:Y:S01]  /*8af0*/  MUFU.EX2 R194, R194 ;  /* 0x000000c200c27308 */ /* 0x000e620000000800 */
[----:B--2---:R-:W-:-:S01]  /*8b00*/  FADD.FTZ R3, R191, R4 ;  /* 0x00000004bf037221 */ /* 0x004fc20000010000 */
[----:B------:R-:W-:Y:S02]  /*8b10*/  WARPGROUP.DEPBAR.LE gsb0, 0x0 ;  /* 0x00008000000079c5 */ /* 0x000fe40000010000 */
[----:B------:R-:W-:-:S04]  /*8b20*/  WARPGROUP.ARRIVE ;  /* 0x00000000000079c5 */ /* 0x000fc80000000000 */
[----:B------:R-:W2:Y:S01]  /*8b30*/  MUFU.EX2 R176, R176 ;  /* 0x000000b000b07308 */ /* 0x000ea20000000800 */
[----:B0-----:R-:W-:-:S01]  /*8b40*/  FADD.FTZ R205, R173, R204 ;  /* 0x000000ccadcd7221 */ /* 0x001fc20000010000 */
[----:B------:R-:W-:Y:S01]  /*8b50*/  QGMMA.64x256x32.F32.E4M3.E4M3 R24, R220, gdesc[UR4], R24, gsb0 ;  /* 0x03e00004dc187df3 */ /* 0x000fe20008000818 */
[----:B------:R-:W-:Y:S01]  /*8b60*/  UIADD3 UR6, UR10, 0x6, URZ ;  /* 0x000000060a067890 */ /* 0x000fe2000fffe03f */
[----:B------:R-:W-:-:S04]  /*8b70*/  UMOV UR7, 0x40000040 ;  /* 0x4000004000077882 */ /* 0x000fc80000000000 */
        /* <DEDUP_REMOVED lines=10> */
[----:B------:R-:W-:Y:S01]  /*8c20*/  MUFU.EX2 R198, R198 ;  /* 0x000000c600c67308 */ /* 0x000fe20000000800 */
[----:B--2---:R-:W-:-:S07]  /*8c30*/  FADD.FTZ R3, R196, R3 ;  /* 0x00000003c4037221 */ /* 0x004fce0000010000 */
[----:B------:R-:W1:Y:S01]  /*8c40*/  MUFU.EX2 R181, R181 ;  /* 0x000000b500b57308 */ /* 0x000e620000000800 */
[----:B0-----:R-:W-:-:S07]  /*8c50*/  FADD.FTZ R4, R180, R205 ;  /* 0x000000cdb4047221 */ /* 0x001fce0000010000 */
[----:B------:R-:W-:Y:S08]  /*8c60*/  MUFU.EX2 R199, R199 ;  /* 0x000000c700c77308 */ /* 0x000ff00000000800 */
[----:B------:R-:W0:Y:S01]  /*8c70*/  MUFU.EX2 R184, R184 ;  /* 0x000000b800b87308 */ /* 0x000e220000000800 */
[----:B-1----:R-:W-:-:S07]  /*8c80*/  FADD.FTZ R205, R181, R4 ;  /* 0x00000004b5cd7221 */ /* 0x002fce0000010000 */
[----:B------:R-:W1:Y:S08]  /*8c90*/  MUFU.EX2 R200, R200 ;  /* 0x000000c800c87308 */ /* 0x000e700000000800 */
[----:B------:R-:W-:Y:S01]  /*8ca0*/  MUFU.EX2 R185, R185 ;  /* 0x000000b900b97308 */ /* 0x000fe20000000800 */
[----:B0-----:R-:W-:-:S07]  /*8cb0*/  FADD.FTZ R4, R184, R205 ;  /* 0x000000cdb8047221 */ /* 0x001fce0000010000 */
[----:B------:R-:W0:Y:S08]  /*8cc0*/  MUFU.EX2 R201, R201 ;  /* 0x000000c900c97308 */ /* 0x000e300000000800 */
[----:B------:R-:W-:Y:S08]  /*8cd0*/  MUFU.EX2 R188, R188 ;  /* 0x000000bc00bc7308 */ /* 0x000ff00000000800 */
[----:B------:R-:W2:Y:S08]  /*8ce0*/  MUFU.EX2 R202, R202 ;  /* 0x000000ca00ca7308 */ /* 0x000eb00000000800 */
[----:B------:R-:W-:Y:S08]  /*8cf0*/  MUFU.EX2 R189, R189 ;  /* 0x000000bd00bd7308 */ /* 0x000ff00000000800 */
[----:B------:R-:W3:Y:S08]  /*8d00*/  MUFU.EX2 R203, R203 ;  /* 0x000000cb00cb7308 */ /* 0x000ef00000000800 */
[----:B------:R-:W-:Y:S08]  /*8d10*/  MUFU.EX2 R192, R192 ;  /* 0x000000c000c07308 */ /* 0x000ff00000000800 */
[----:B------:R-:W4:Y:S08]  /*8d20*/  MUFU.EX2 R204, R204 ;  /* 0x000000cc00cc7308 */ /* 0x000f300000000800 */
[----:B------:R-:W-:Y:S08]  /*8d30*/  MUFU.EX2 R7, R7 ;  /* 0x0000000700077308 */ /* 0x000ff00000000800 */
[----:B------:R-:W5:Y:S01]  /*8d40*/  MUFU.EX2 R193, R193 ;  /* 0x000000c100c17308 */ /* 0x000f620000000800 */
[----:B------:R-:W-:-:S02]  /*8d50*/  WARPGROUP.DEPBAR.LE gsb0, 0x0 ;  /* 0x00008000000079c5 */ /* 0x000fc40000010000 */
[----:B------:R-:W-:-:S06]  /*8d60*/  WARPGROUP.ARRIVE ;  /* 0x00000000000079c5 */ /* 0x000fcc0000000000 */
[----:B------:R-:W-:Y:S03]  /*8d70*/  QGMMA.64x256x32.F32.E4M3.E4M3 R24, R216, gdesc[UR4], R24, gsb0 ;  /* 0x03e00004d8187df3 */ /* 0x000fe60008000818 */
[----:B------:R-:W-:Y:S02]  /*8d80*/  WARPGROUP.DEPBAR.LE gsb0, 0x0 ;  /* 0x00008000000079c5 */ /* 0x000fe40000010000 */
[----:B------:R1:W-:Y:S06]  /*8d90*/  BAR.ARV R206, 0x100 ;  /* 0x000400ce0000751d */ /* 0x0003ec0000002000 */
[----:B-1----:R-:W-:-:S01]  /*8da0*/  FADD.FTZ R206, R198, R3 ;  /* 0x00000003c6ce7221 */ /* 0x002fc20000010000 */
[----:B------:R-:W-:-:S03]  /*8db0*/  @!P1 VIADD R3, R207, 0x38840 ;  /* 0x00038840cf039836 */ /* 0x000fc60000000000 */
[----:B------:R-:W-:Y:S02]  /*8dc0*/  FADD.FTZ R207, R199, R206 ;  /* 0x000000cec7cf7221 */ /* 0x000fe40000010000 */
[----:B------:R-:W-:Y:S02]  /*8dd0*/  @!P1 PRMT R3, RZ, 0x654, R3 ;  /* 0x00000654ff039816 */ /* 0x000fe40000000003 */
[----:B------:R-:W-:Y:S02]  /*8de0*/  FADD.FTZ R206, R200, R207 ;  /* 0x000000cfc8ce7221 */ /* 0x000fe40000010000 */
[----:B------:R1:W-:Y:S02]  /*8df0*/  @!P1 SYNCS.ARRIVE.TRANS64.RED.A1T0 RZ, [R3+URZ], RZ ;  /* 0x000000ff03ff99a7 */ /* 0x0003e4000810043f */
[----:B0-----:R-:W-:-:S04]  /*8e00*/  FADD.FTZ R205, R201, R206 ;  /* 0x000000cec9cd7221 */ /* 0x001fc80000010000 */
[----:B--2---:R-:W-:Y:S01]  /*8e10*/  FADD.FTZ R206, R202, R205 ;  /* 0x000000cdcace7221 */ /* 0x004fe20000010000 */
[----:B-1----:R-:W-:-:S03]  /*8e20*/  FADD.FTZ R3, R185, R4 ;  /* 0x00000004b9037221 */ /* 0x002fc60000010000 */
[----:B---3--:R-:W-:Y:S01]  /*8e30*/  FADD.FTZ R205, R203, R206 ;  /* 0x000000cecbcd7221 */ /* 0x008fe20000010000 */
[----:B------:R-:W-:-:S03]  /*8e40*/  FADD.FTZ R4, R188, R3 ;  /* 0x00000003bc047221 */ /* 0x000fc60000010000 */
[----:B----4-:R-:W-:Y:S01]  /*8e50*/  FADD.FTZ R205, R204, R205 ;  /* 0x000000cdcccd7221 */ /* 0x010fe20000010000 */
[----:B------:R-:W-:-:S04]  /*8e60*/  FADD.FTZ R3, R189, R4 ;  /* 0x00000004bd037221 */ /* 0x000fc80000010000 */
[----:B------:R-:W-:Y:S01]  /*8e70*/  FADD.FTZ R4, R192, R3 ;  /* 0x00000003c0047221 */ /* 0x000fe20000010000 */
[----:B-----5:R-:W-:-:S03]  /*8e80*/  FADD.FTZ R3, R193, R205 ;  /* 0x000000cdc1037221 */ /* 0x020fc60000010000 */
[----:B------:R-:W-:Y:S01]  /*8e90*/  FADD.FTZ R4, R7, R4 ;  /* 0x0000000407047221 */ /* 0x000fe20000010000 */
[----:B------:R-:W-:Y:S06]  /*8ea0*/  @!P0 BRA `(.L_x_2029) ;  /* 0x0000000000048947 */ /* 0x000fec0003800000 */
[----:B------:R-:W-:Y:S01]  /*8eb0*/  BPT.TRAP 0x1 ;  /* 0x000000040000795c */ /* 0x000fe20000300000 */
.L_x_2029:
        /* <DEDUP_REMOVED lines=172> */
.L_x_2020:
[----:B------:R-:W-:Y:S06]  /*9980*/  BAR.ARV 0x8, 0x120 ;  /* 0x0204800000007b1d */ /* 0x000fec0000002000 */
[----:B------:R-:W-:Y:S05]  /*9990*/  @!P0 BRA `(.L_x_2031) ;  /* 0x0000000000048947 */ /* 0x000fea0003800000 */
[----:B------:R-:W-:Y:S01]  /*99a0*/  BPT.TRAP 0x1 ;  /* 0x000000040000795c */ /* 0x000fe20000300000 */
.L_x_2031:
[----:B------:R-:W-:Y:S01]  /*99b0*/  ULEA UR16, UR56, UR41, 0x3 ;  /* 0x0000002938107291 */ /* 0x000fe2000f8e183f */
[----:B------:R-:W-:-:S05]  /*99c0*/  IMAD.U32 R5, RZ, RZ, UR46 ;  /* 0x0000002eff057e24 */ /* 0x000fca000f8e00ff */
[----:B------:R-:W-:-:S04]  /*99d0*/  SHF.L.U32 R5, R5, 0x1f, RZ ;  /* 0x0000001f05057819 */ /* 0x000fc800000006ff */
[----:B------:R0:W1:Y:S01]  /*99e0*/  SYNCS.PHASECHK.TRANS64.TRYWAIT P1, [UR16+0x38850], R5 ;  /* 0x03885005ff0075a7 */ /* 0x0000620008020150 */
[----:B------:R-:W-:Y:S05]  /*99f0*/  @!P0 BRA `(.L_x_2032) ;  /* 0x0000000000048947 */ /* 0x000fea0003800000 */
[----:B------:R-:W-:Y:S01]  /*9a00*/  BPT.TRAP 0x1 ;  /* 0x000000040000795c */ /* 0x000fe20000300000 */
.L_x_2032:
[----:B-1----:R-:W-:Y:S05]  /*9a10*/  @P1 BRA `(.L_x_2033) ;  /* 0x0000000000081947 */ /* 0x002fea0003800000 */
[----:B------:R-:W1:Y:S02]  /*9a20*/  SYNCS.PHASECHK.TRANS64.TRYWAIT P1, [UR16+0x38850], R5 ;  /* 0x03885005ff0075a7 */ /* 0x000e640008020150 */
[----:B-1----:R-:W-:Y:S05]  /*9a30*/  @!P1 BRA `(.L_x_2034) ;  /* 0x000000a000349947 */ /* 0x002fea0003800000 */
.L_x_2033:
[----:B------:R-:W-:Y:S01]  /*9a40*/  UIADD3 UR41, UR41, 0x400, URZ ;  /* 0x0000040029297890 */ /* 0x000fe2000fffe03f */
[----:B------:R-:W-:Y:S01]  /*9a50*/  WARPGROUP.ARRIVE ;  /* 0x00000000000079c5 */ /* 0x000fe20000000000 */
[----:B------:R-:W-:Y:S01]  /*9a60*/  UMOV UR7, 0x40000040 ;  /* 0x4000004000077882 */ /* 0x000fe20000000000 */
[----:B------:R-:W-:Y:S01]  /*9a70*/  ULDC.64 UR4, c[0x0][0x9a0] ;  /* 0x0002680000047ab9 */ /* 0x000fe20000000a00 */
[----:B------:R-:W-:Y:S01]  /*9a80*/  USHF.R.U32.HI UR41, URZ, 0x4, UR41 ;  /* 0x000000043f297899 */ /* 0x000fe20008011629 */
[----:B01----:R-:W-:Y:S01]  /*9a90*/  IMAD.MOV.U32 R5, RZ, RZ, 0x3f800000 ;  /* 0x3f800000ff057424 */ /* 0x003fe200078e00ff */
[----:B------:R-:W-:Y:S02]  /*9aa0*/  UISETP.NE.U32.AND UP0, UPT, UR4, URZ, UPT ;  /* 0x0000003f0400728c */ /* 0x000fe4000bf05070 */
[----:B------:R-:W-:Y:S02]  /*9ab0*/  ULOP3.LUT UR41, UR41, 0x3fff, URZ, 0xc0, !UPT ;  /* 0x00003fff29297892 */ /* 0x000fe4000f8ec03f */
[----:B------:R-:W-:-:S02]  /*9ac0*/  UISETP.NE.AND.EX UP0, UPT, UR5, URZ, UPT, UP0 ;  /* 0x0000003f0500728c */ /* 0x000fc4000bf05300 */
[----:B------:R-:W-:-:S04]  /*9ad0*/  ULOP3.LUT UR10, UR41, 0x10000, URZ, 0xfc, !UPT ;  /* 0x00010000290a7892 */ /* 0x000fc8000f8efc3f */
[----:B------:R-:W-:Y:S01]  /*9ae0*/  ULEA UR10, UR56, UR10, 0xb ;  /* 0x0000000a380a7291 */ /* 0x000fe2000f8e583f */
[----:B------:R-:W-:-:S03]  /*9af0*/  PLOP3.LUT P1, PT, PT, PT, UP0, 0x80, 0x0 ;  /* 0x000000000000781c */ /* 0x000fc60003f2f008 */
[----:B------:R-:W-:Y:S01]  /*9b00*/  UIADD3 UR11, UR10, 0x4, URZ ;  /* 0x000000040a0b7890 */ /* 0x000fe2000fffe03f */
[----:B------:R-:W-:Y:S02]  /*9b10*/  @UP0 ULDC.64 UR12, c[0x0][0x9c8] ;  /* 0x00027200000c0ab9 */ /* 0x000fe40000000a00 */
[----:B------:R-:W-:Y:S01]  /*9b20*/  UMOV UR6, UR10 ;  /* 0x0000000a00067c82 */ /* 0x000fe20008000000 */
[----:B------:R-:W-:Y:S01]  /*9b30*/  @UP0 UIMAD UR8, UR37, UR12, URZ ;  /* 0x0000000c250802a4 */ /* 0x000fe2000f8e023f */
[----:B------:R-:W-:Y:S01]  /*9b40*/  QGMMA.64x256x32.F32.E4M3.E4M3 R24, R228, gdesc[UR4], R24, gsb0 ;  /* 0x03e00004e4187df3 */ /* 0x000fe20008000818 */
[----:B------:R-:W-:Y:S01]  /*9b50*/  UIADD3 UR6, UR10, 0x2, URZ ;  /* 0x000000020a067890 */ /* 0x000fe2000fffe03f */
[----:B------:R-:W-:Y:S01]  /*9b60*/  UMOV UR7, 0x40000040 ;  /* 0x4000004000077882 */ /* 0x000fe20000000000 */
[----:B------:R-:W-:Y:S02]  /*9b70*/  @UP0 UIMAD UR9, UR36, UR13, UR8 ;  /* 0x0000000d240902a4 */ /* 0x000fe4000f8e0208 */
[----:B------:R-:W-:Y:S01]  /*9b80*/  @UP0 USHF.R.S32.HI UR8, URZ, 0x1f, UR45 ;  /* 0x0000001f3f080899 */ /* 0x000fe2000801142d */
[----:B------:R-:W-:-:S03]  /*9b90*/  @UP0 ULDC.64 UR14, c[0x0][0x9d0] ;  /* 0x00027400000e0ab9 */ /* 0x000fc60000000a00 */
[----:B------:R-:W-:Y:S01]  /*9ba0*/  @UP0 UIMAD UR8, UR8, UR14, URZ ;  /* 0x0000000e080802a4 */ /* 0x000fe2000f8e023f */
[----:B------:R-:W-:Y:S02]  /*9bb0*/  WARPGROUP.DEPBAR.LE gsb0, 0x0 ;  /* 0x00008000000079c5 */ /* 0x000fe40000010000 */
[----:B------:R-:W-:-:S15]  /*9bc0*/  WARPGROUP.ARRIVE ;  /* 0x00000000000079c5 */ /* 0x000fde0000000000 */
[----:B------:R-:W-:-:S01]  /*9bd0*/  NOP ;  /* 0x0000000000007918 */ /* 0x000fc20000000000 */
[----:B------:R-:W-:Y:S01]  /*9be0*/  QGMMA.64x256x32.F32.E4M3.E4M3 R24, R224, gdesc[UR4], R24, gsb0 ;  /* 0x03e00004e0187df3 */ /* 0x000fe20008000818 */
[----:B------:R-:W-:Y:S02]  /*9bf0*/  @UP0 UIMAD.WIDE.U32 UR6, UR36, UR12, URZ ;  /* 0x0000000c240602a5 */ /* 0x000fe4000f8e003f */
[----:B------:R-:W-:Y:S02]  /*9c00*/  @UP0 UIMAD UR12, UR45, UR15, UR8 ;  /* 0x0000000f2d0c02a4 */ /* 0x000fe4000f8e0208 */
[----:B------:R-:W-:-:S04]  /*9c10*/  @UP0 UIADD3 UR7, UR7, UR9, URZ ;  /* 0x0000000907070290 */ /* 0x000fc8000fffe03f */
[----:B------:R-:W-:-:S03]  /*9c20*/  @UP0 UIMAD.WIDE.U32 UR8, UR45, UR14, UR6 ;  /* 0x0000000e2d0802a5 */ /* 0x000fc6000f8e0006 */
[----:B------:R-:W-:Y:S01]  /*9c30*/  UMOV UR6, UR11 ;  /* 0x0000000b00067c82 */ /* 0x000fe20008000000 */
[----:B------:R-:W-:Y:S01]  /*9c40*/  UMOV UR7, 0x40000040 ;  /* 0x4000004000077882 */ /* 0x000fe20000000000 */
[----:B------:R-:W-:Y:S02]  /*9c50*/  @UP0 UIADD3 UR9, UR9, UR12, URZ ;  /* 0x0000000c09090290 */ /* 0x000fe4000fffe03f */
[----:B------:R-:W-:-:S04]  /*9c60*/  @UP0 ULEA UR4, UP1, UR8, UR4, 0x2 ;  /* 0x0000000408040291 */ /* 0x000fc8000f82103f */
[----:B------:R-:W-:Y:S02]  /*9c70*/  @UP0 ULEA.HI.X UR5, UR8, UR5, UR9, 0x2, UP1 ;  /* 0x0000000508050291 */ /* 0x000fe400088f1409 */
[----:B------:R-:W-:-:S04]  /*9c80*/  IMAD.U32 R6, RZ, RZ, UR4 ;  /* 0x00000004ff067e24 */ /* 0x000fc8000f8e00ff */
[----:B------:R-:W-:-:S05]  /*9c90*/  IMAD.U32 R7, RZ, RZ, UR5 ;  /* 0x00000005ff077e24 */ /* 0x000fca000f8e00ff */
[----:B------:R0:W2:Y:S01]  /*9ca0*/  @P1 LDG.E R5, desc[UR50][R6.64] ;  /* 0x0000003206051981 */ /* 0x0000a2000c1e1900 */
[----:B------:R-:W-:Y:S01]  /*9cb0*/  UIADD3 UR10, UR10, 0x6, URZ ;  /* 0x000000060a0a7890 */ /* 0x000fe2000fffe03f */
[----:B------:R-:W-:Y:S01]  /*9cc0*/  UMOV UR11, 0x40000040 ;  /* 0x40000040000b7882 */ /* 0x000fe20000000000 */
[----:B------:R-:W-:Y:S02]  /*9cd0*/  WARPGROUP.DEPBAR.LE gsb0, 0x0 ;  /* 0x00008000000079c5 */ /* 0x000fe40000010000 */
[----:B------:R-:W-:-:S06]  /*9ce0*/  WARPGROUP.ARRIVE ;  /* 0x00000000000079c5 */ /* 0x000fcc0000000000 */
[----:B------:R-:W-:Y:S01]  /*9cf0*/  QGMMA.64x256x32.F32.E4M3.E4M3 R24, R220, gdesc[UR4], R24, gsb0 ;  /* 0x03e00004dc187df3 */ /* 0x000fe20008000818 */
[----:B------:R-:W1:Y:S04]  /*9d00*/  SHFL.BFLY PT, R9, R4, 0x2, 0x1f ;  /* 0x0c401f0004097f89 */ /* 0x000e6800000e0000 */
[----:B------:R-:W3:Y:S01]  /*9d10*/  SHFL.BFLY PT, R10, R3, 0x2, 0x1f ;  /* 0x0c401f00030a7f89 */ /* 0x000ee200000e0000 */
[----:B-1----:R-:W-:-:S01]  /*9d20*/  FADD.FTZ R9, R9, R4 ;  /* 0x0000000409097221 */ /* 0x002fc20000010000 */
[----:B---3--:R-:W-:-:S04]  /*9d30*/  FADD.FTZ R10, R10, R3 ;  /* 0x000000030a0a7221 */ /* 0x008fc80000010000 */
[----:B------:R-:W1:Y:S04]  /*9d40*/  SHFL.BFLY PT, R8, R9, 0x1, 0x1f ;  /* 0x0c201f0009087f89 */ /* 0x000e6800000e0000 */
[----:B------:R-:W3:Y:S01]  /*9d50*/  SHFL.BFLY PT, R11, R10, 0x1, 0x1f ;  /* 0x0c201f000a0b7f89 */ /* 0x000ee200000e0000 */
[----:B0-----:R-:W-:Y:S02]  /*9d60*/  IMAD.MOV.U32 R6, RZ, RZ, RZ ;  /* 0x000000ffff067224 */ /* 0x001fe400078e00ff */
        /* <DEDUP_REMOVED lines=13> */
[----:B------:R-:W-:-:S02]  /*9e40*/  IMAD.U32 R14, RZ, RZ, UR38 ;  /* 0x00000026ff0e7e24 */ /* 0x000fc4000f8e00ff */
[----:B------:R-:W-:Y:S02]  /*9e50*/  IMAD.U32 R7, RZ, RZ, UR38 ;  /* 0x00000026ff077e24 */ /* 0x000fe4000f8e00ff */
[----:B0-----:R-:W-:Y:S01]  /*9e60*/  @P3 FMUL.FTZ R9, R9, 0.69314718246459960938 ;  /* 0x3f31721809093820 */ /* 0x001fe20000410000 */
[----:B------:R-:W-:Y:S01]  /*9e70*/  @P3 FMUL.FTZ R12, R14, 0.69314718246459960938 ;  /* 0x3f3172180e0c3820 */ /* 0x000fe20000410000 */
        /* <DEDUP_REMOVED lines=8> */
[----:B------:R-:W-:Y:S01]  /*9f00*/  @P2 FFMA.FTZ R4, R7, R2, R8 ;  /* 0x0000000207042223 */ /* 0x000fe20000010008 */
[-C--:B--2---:R-:W-:Y:S01]  /*9f10*/  FMUL.FTZ R152, R6, R5.reuse ;  /* 0x0000000506987220 */ /* 0x084fe20000410000 */
[----:B---3--:R-:W-:Y:S01]  /*9f20*/  FMUL.FTZ R0, R10, R5 ;  /* 0x000000050a007220 */ /* 0x008fe20000410000 */
[----:B------:R-:W-:-:S02]  /*9f30*/  WARPGROUP.DEPBAR.LE gsb0, 0x0 ;  /* 0x00008000000079c5 */ /* 0x000fc40000010000 */
[----:B------:R-:W-:Y:S05]  /*9f40*/  @!P0 BRA `(.L_x_2035) ;  /* 0x0000000000048947 */ /* 0x000fea0003800000 */
[----:B------:R-:W-:Y:S01]  /*9f50*/  BPT.TRAP 0x1 ;  /* 0x000000040000795c */ /* 0x000fe20000300000 */
.L_x_2035:
        /* <DEDUP_REMOVED lines=138> */
.L_x_2002:
        /* <DEDUP_REMOVED lines=12> */
[----:B------:R-:W-:Y:S01]  /*a8c0*/  F2FP.BF16.F32.PACK_AB R7, R7, R2 ;  /* 0x000000020707723e */ /* 0x000fe200000010ff */
        /* <DEDUP_REMOVED lines=8> */
[----:B------:R-:W-:Y:S01]  /*a950*/  LOP3.LUT P0, R2, R94, 0x3, RZ, 0xc0, !PT ;  /* 0x000000035e027812 */ /* 0x000fe2000780c0ff */
[----:B------:R-:W-:Y:S01]  /*a960*/  UISETP.NE.U32.AND UP1, UPT, UR4, URZ, UPT ;  /* 0x0000003f0400728c */ /* 0x000fe2000bf25070 */
[----:B------:R-:W-:Y:S01]  /*a970*/  F2FP.BF16.F32.PACK_AB R8, R11, R8 ;  /* 0x000000080b08723e */ /* 0x000fe200000010ff */
[----:B------:R-:W-:Y:S01]  /*a980*/  UISETP.NE.U32.AND UP0, UPT, UR6, URZ, UPT ;  /* 0x0000003f0600728c */ /* 0x000fe2000bf05070 */
[----:B------:R-:W-:Y:S01]  /*a990*/  ISETP.EQ.OR P0, PT, R2, 0x3, !P0 ;  /* 0x000000030200780c */ /* 0x000fe20004702670 */
[----:B------:R-:W-:Y:S01]  /*a9a0*/  UISETP.NE.AND.EX UP1, UPT, UR5, URZ, UPT, UP1 ;  /* 0x0000003f0500728c */ /* 0x000fe2000bf25310 */
[----:B------:R-:W-:Y:S01]  /*a9b0*/  F2FP.BF16.F32.PACK_AB R10, R14, R13 ;  /* 0x0000000d0e0a723e */ /* 0x000fe200000010ff */
[----:B------:R-:W-:Y:S01]  /*a9c0*/  USHF.L.U32 UR8, UR36, 0x2, URZ ;  /* 0x0000000224087899 */ /* 0x000fe2000800063f */
[----:B------:R-:W-:Y:S01]  /*a9d0*/  F2FP.BF16.F32.PACK_AB R13, R84, R77 ;  /* 0x0000004d540d723e */ /* 0x000fe200000010ff */
[----:B------:R-:W-:Y:S01]  /*a9e0*/  UISETP.NE.AND.EX UP0, UPT, UR7, URZ, UPT, UP0 ;  /* 0x0000003f0700728c */ /* 0x000fe2000bf05300 */
[----:B------:R-:W-:Y:S01]  /*a9f0*/  SEL R77, R8, R9, P0 ;  /* 0x00000009084d7207 */ /* 0x000fe20000000000 */
[----:B------:R-:W-:Y:S01]  /*aa00*/  USHF.L.U64.HI UR9, UR36, 0x2, UR37 ;  /* 0x0000000224097899 */ /* 0x000fe20008010225 */
[----:B------:R-:W-:Y:S01]  /*aa10*/  SEL R14, R9, R8, P0 ;  /* 0x00000008090e7207 */ /* 0x000fe20000000000 */
[----:B------:R-:W-:Y:S01]  /*aa20*/  UIADD3 UR6, UP2, UR8, UR6, URZ ;  /* 0x0000000608067290 */ /* 0x000fe2000ff5e03f */
[----:B------:R-:W1:Y:S01]  /*aa30*/  S2R R9, SR_SWINHI ;  /* 0x0000000000097919 */ /* 0x000e620000002f00 */
[----:B------:R-:W-:Y:S01]  /*aa40*/  F2FP.BF16.F32.PACK_AB R6, R6, R5 ;  /* 0x000000050606723e */ /* 0x000fe200000010ff */
[----:B------:R-:W-:Y:S01]  /*aa50*/  @UP1 UIADD3 UR4, UP3, UR8, UR4, URZ ;  /* 0x0000000408041290 */ /* 0x000fe2000ff7e03f */
[----:B------:R-:W-:Y:S01]  /*aa60*/  F2FP.BF16.F32.PACK_AB R11, R75, R78 ;  /* 0x0000004e4b0b723e */ /* 0x000fe200000010ff */
[----:B------:R-:W-:Y:S01]  /*aa70*/  UIADD3.X UR7, UR9, UR7, URZ, UP2, !UPT ;  /* 0x0000000709077290 */ /* 0x000fe200097fe43f */
[----:B------:R-:W-:Y:S01]  /*aa80*/  SEL R75, R6, R7, P0 ;  /* 0x00000007064b7207 */ /* 0x000fe20000000000 */
[----:B------:R-:W-:Y:S01]  /*aa90*/  @UP1 UIADD3.X UR5, UR9, UR5, URZ, UP3, !UPT ;  /* 0x0000000509051290 */ /* 0x000fe20009ffe43f */
        /* <DEDUP_REMOVED lines=9> */
[----:B------:R-:W-:Y:S02]  /*ab30*/  F2FP.BF16.F32.PACK_AB R12, R67, R70 ;  /* 0x00000046430c723e */ /* 0x000fe400000010ff */
[----:B------:R-:W-:Y:S02]  /*ab40*/  SEL R123, R141, R140, P0 ;  /* 0x0000008c8d7b7207 */ /* 0x000fe40000000000 */
[----:B------:R-:W-:Y:S02]  /*ab50*/  SEL R67, R140, R141, P0 ;  /* 0x0000008d8c437207 */ /* 0x000fe40000000000 */
[----:B------:R-:W-:-:S02]  /*ab60*/  F2FP.BF16.F32.PACK_AB R53, R56, R53 ;  /* 0x000000353835723e */ /* 0x000fc400000010ff */
[----:B------:R-:W-:Y:S02]  /*ab70*/  MOV R6, R0 ;  /* 0x0000000000067202 */ /* 0x000fe40000000f00 */
[----:B-1----:R-:W-:Y:S02]  /*ab80*/  MOV R7, R9 ;  /* 0x0000000900077202 */ /* 0x002fe40000000f00 */
[----:B------:R-:W-:Y:S02]  /*ab90*/  F2FP.BF16.F32.PACK_AB R52, R57, R52 ;  /* 0x000000343934723e */ /* 0x000fe400000010ff */
[----:B------:R-:W-:Y:S01]  /*aba0*/  F2FP.BF16.F32.PACK_AB R71, R71, R74 ;  /* 0x0000004a4747723e */ /* 0x000fe200000010ff */
[----:B------:R-:W-:Y:S01]  /*abb0*/  IMAD.WIDE R60, R234, 0x2, R6 ;  /* 0x00000002ea3c7825 */ /* 0x000fe200078e0206 */
[----:B------:R-:W-:Y:S02]  /*abc0*/  F2FP.BF16.F32.PACK_AB R155, R155, R156 ;  /* 0x0000009c9b9b723e */ /* 0x000fe400000010ff */
[----:B------:R-:W-:-:S02]  /*abd0*/  F2FP.BF16.F32.PACK_AB R154, R153, R154 ;  /* 0x0000009a999a723e */ /* 0x000fc400000010ff */
[C---:B------:R-:W-:Y:S02]  /*abe0*/  IADD3 R141, P2, R60.reuse, 0x20, RZ ;  /* 0x000000203c8d7810 */ /* 0x040fe40007f5e0ff */
[C---:B------:R-:W-:Y:S02]  /*abf0*/  IADD3 R147, P5, R60.reuse, 0x4000, RZ ;  /* 0x000040003c937810 */ /* 0x040fe40007fbe0ff */
[----:B------:R-:W-:Y:S01]  /*ac00*/  LOP3.LUT R8, R141, 0x380, RZ, 0xc0, !PT ;  /* 0x000003808d087812 */ /* 0x000fe200078ec0ff */
[----:B------:R-:W-:Y:S01]  /*ac10*/  IMAD.X R57, RZ, RZ, R61, P2 ;  /* 0x000000ffff397224 */ /* 0x000fe200010e063d */
[----:B------:R-:W-:Y:S02]  /*ac20*/  IADD3 R143, P3, R60, 0x40, RZ ;  /* 0x000000403c8f7810 */ /* 0x000fe40007f7e0ff */
[----:B------:R-:W-:Y:S02]  /*ac30*/  SHF.R.U64 R8, R8, 0x3, RZ ;  /* 0x0000000308087819 */ /* 0x000fe400000012ff */
[----:B------:R-:W-:-:S02]  /*ac40*/  F2FP.BF16.F32.PACK_AB R148, R145, R148 ;  /* 0x000000949194723e */ /* 0x000fc400000010ff */
[----:B------:R-:W-:Y:S02]  /*ac50*/  LOP3.LUT R56, R8, R141, RZ, 0x3c, !PT ;  /* 0x0000008d08387212 */ /* 0x000fe400078e3cff */
[----:B------:R-:W-:Y:S02]  /*ac60*/  LOP3.LUT R8, R147, 0x380, RZ, 0xc0, !PT ;  /* 0x0000038093087812 */ /* 0x000fe400078ec0ff */
[----:B------:R-:W-:Y:S02]  /*ac70*/  F2FP.BF16.F32.PACK_AB R120, R125, R120 ;  /* 0x000000787d78723e */ /* 0x000fe400000010ff */
[----:B------:R-:W-:Y:S02]  /*ac80*/  F2FP.BF16.F32.PACK_AB R121, R124, R121 ;  /* 0x000000797c79723e */ /* 0x000fe400000010ff */
        /* <DEDUP_REMOVED lines=10> */
[----:B------:R-:W-:Y:S02]  /*ad30*/  SEL R93, R52, R53, P0 ;  /* 0x00000035345d7207 */ /* 0x000fe40000000000 */
[----:B------:R-:W-:Y:S01]  /*ad40*/  SEL R41, R53, R52, P0 ;  /* 0x0000003435297207 */ /* 0x000fe20000000000 */
[----:B------:R-:W-:Y:S01]  /*ad50*/  IMAD.X R53, RZ, RZ, R61, P3 ;  /* 0x000000ffff357224 */ /* 0x000fe200018e063d */
[----:B------:R-:W-:Y:S02]  /*ad60*/  SEL R129, R71, R12, P0 ;  /* 0x0000000c47817207 */ /* 0x000fe40000000000 */
[----:B------:R-:W-:-:S02]  /*ad70*/  F2FP.BF16.F32.PACK_AB R49, R59, R62 ;  /* 0x0000003e3b31723e */ /* 0x000fc400000010ff */
[----:B------:R-:W-:Y:S02]  /*ad80*/  F2FP.BF16.F32.PACK_AB R104, R109, R104 ;  /* 0x000000686d68723e */ /* 0x000fe400000010ff */
[----:B------:R-:W-:Y:S02]  /*ad90*/  SEL R79, R15, R10, P0 ;  /* 0x0000000a0f4f7207 */ /* 0x000fe40000000000 */
[----:B------:R-:W-:Y:S02]  /*ada0*/  SEL R119, R155, R154, P0 ;  /* 0x0000009a9b777207 */ /* 0x000fe40000000000 */
[----:B------:R-:W-:Y:S02]  /*adb0*/  SEL R64, R154, R155, P0 ;  /* 0x0000009b9a407207 */ /* 0x000fe40000000000 */
[----:B------:R-:W-:Y:S02]  /*adc0*/  SEL R71, R12, R71, P0 ;  /* 0x000000470c477207 */ /* 0x000fe40000000000 */
[----:B------:R-:W-:-:S02]  /*add0*/  IADD3 R153, P2, R60, 0x4060, RZ ;  /* 0x000040603c997810 */ /* 0x000fc40007f5e0ff */
[----:B------:R-:W-:Y:S02]  /*ade0*/  SHF.R.U64 R8, R8, 0x3, RZ ;  /* 0x0000000308087819 */ /* 0x000fe400000012ff */
[----:B------:R-:W-:Y:S02]  /*adf0*/  SEL R15, R10, R15, P0 ;  /* 0x0000000f0a0f7207 */ /* 0x000fe40000000000 */
[----:B------:R-:W-:Y:S02]  /*ae00*/  SEL R109, R120, R121, P0 ;  /* 0x00000079786d7207 */ /* 0x000fe40000000000 */
[----:B------:R-:W-:Y:S02]  /*ae10*/  SEL R59, R121, R120, P0 ;  /* 0x00000078793b7207 */ /* 0x000fe40000000000 */
[----:B------:R-:W-:Y:S02]  /*ae20*/  IADD3 R155, P3, R60, 0x8000, RZ ;  /* 0x000080003c9b7810 */ /* 0x000fe40007f7e0ff */
[----:B------:R-:W-:-:S02]  /*ae30*/  LOP3.LUT R12, R145, 0x380, RZ, 0xc0, !PT ;  /* 0x00000380910c7812 */ /* 0x000fc400078ec0ff */
[----:B------:R-:W-:Y:S02]  /*ae40*/  F2FP.BF16.F32.PACK_AB R37, R40, R37 ;  /* 0x000000252825723e */ /* 0x000fe400000010ff */
[----:B------:R-:W-:Y:S02]  /*ae50*/  F2FP.BF16.F32.PACK_AB R25, R92, R89 ;  /* 0x000000595c19723e */ /* 0x000fe400000010ff */
[----:B------:R-:W-:Y:S02]  /*ae60*/  F2FP.BF16.F32.PACK_AB R74, R47, R50 ;  /* 0x000000322f4a723e */ /* 0x000fe400000010ff */
[----:B------:R-:W-:Y:S02]  /*ae70*/  SEL R121, R149, R148, P0 ;  /* 0x0000009495797207 */ /* 0x000fe40000000000 */
[----:B------:R-:W-:Y:S02]  /*ae80*/  SEL R65, R148, R149, P0 ;  /* 0x0000009594417207 */ /* 0x000fe40000000000 */
[----:B------:R-:W-:-:S02]  /*ae90*/  LOP3.LUT R10, R143, 0x380, RZ, 0xc0, !PT ;  /* 0x000003808f0a7812 */ /* 0x000fc400078ec0ff */
[----:B------:R-:W-:Y:S02]  /*aea0*/  F2FP.BF16.F32.PACK_AB R76, R85, R76 ;  /* 0x0000004c554c723e */ /* 0x000fe400000010ff */
[----:B------:R-:W-:Y:S02]  /*aeb0*/  F2FP.BF16.F32.PACK_AB R30, R151, R30 ;  /* 0x0000001e971e723e */ /* 0x000fe400000010ff */
[----:B------:R-:W-:Y:S02]  /*aec0*/  SEL R81, R20, R21, P0 ;  /* 0x0000001514517207 */ /* 0x000fe40000000000 */
[----:B0-----:R-:W-:Y:S02]  /*aed0*/  SEL R27, R21, R20, P0 ;  /* 0x00000014151b7207 */ /* 0x001fe40000000000 */
[----:B------:R-:W-:Y:S02]  /*aee0*/  SEL R89, R44, R45, P0 ;  /* 0x0000002d2c597207 */ /* 0x000fe40000000000 */
[----:B------:R-:W-:Y:S01]  /*aef0*/  SEL R40, R45, R44, P0 ;  /* 0x0000002c2d287207 */ /* 0x000fe20000000000 */
[----:B------:R-:W-:Y:S01]  /*af00*/  IMAD.X R45, RZ, RZ, R61, P5 ;  /* 0x000000ffff2d7224 */ /* 0x000fe200028e063d */
[----:B------:R-:W-:-:S02]  /*af10*/  IADD3 R149, P6, R60, 0x4020, RZ ;  /* 0x000040203c957810 */ /* 0x000fc40007fde0ff */
[----:B------:R-:W-:Y:S02]  /*af20*/  F2FP.BF16.F32.PACK_AB R5, R171, R172 ;  /* 0x000000acab05723e */ /* 0x000fe400000010ff */
[----:B------:R-:W-:Y:S02]  /*af30*/  F2FP.BF16.F32.PACK_AB R170, R169, R170 ;  /* 0x000000aaa9aa723e */ /* 0x000fe400000010ff */
[----:B------:R-:W-:Y:S02]  /*af40*/  F2FP.BF16.F32.PACK_AB R39, R39, R42 ;  /* 0x0000002a2727723e */ /* 0x000fe400000010ff */
[----:B------:R-:W-:Y:S01]  /*af50*/  F2FP.BF16.F32.PACK_AB R38, R35, R38 ;  /* 0x000000262326723e */ /* 0x000fe200000010ff */
[----:B------:R-:W-:Y:S01]  /*af60*/  IMAD.X R35, RZ, RZ, R61, P3 ;  /* 0x000000ffff237224 */ /* 0x000fe200018e063d */
[----:B------:R-:W-:Y:S02]  /*af70*/  IADD3 R151, P1, R60, 0x4040, RZ ;  /* 0x000040403c977810 */ /* 0x000fe40007f3e0ff */
[----:B------:R-:W-:-:S02]  /*af80*/  LOP3.LUT R20, R153, 0x380, RZ, 0xc0, !PT ;  /* 0x0000038099147812 */ /* 0x000fc400078ec0ff */
[----:B------:R-:W-:Y:S02]  /*af90*/  LOP3.LUT R44, R8, R147, RZ, 0x3c, !PT ;  /* 0x00000093082c7212 */ /* 0x000fe400078e3cff */
[----:B------:R-:W-:Y:S02]  /*afa0*/  F2FP.BF16.F32.PACK_AB R163, R163, R164 ;  /* 0x000000a4a3a3723e */ /* 0x000fe400000010ff */
[----:B------:R-:W-:Y:S02]  /*afb0*/  F2FP.BF16.F32.PACK_AB R162, R161, R162 ;  /* 0x000000a2a1a2723e */ /* 0x000fe400000010ff */
[----:B------:R-:W-:Y:S02]  /*afc0*/  SHF.R.U64 R12, R12, 0x3, RZ ;  /* 0x000000030c0c7819 */ /* 0x000fe400000012ff */
[----:B------:R-:W-:Y:S02]  /*afd0*/  LOP3.LUT R8, R155, 0x380, RZ, 0xc0, !PT ;  /* 0x000003809b087812 */ /* 0x000fe400078ec0ff */
[----:B------:R-:W-:-:S02]  /*afe0*/  F2FP.BF16.F32.PACK_AB R69, R72, R69 ;  /* 0x000000454845723e */ /* 0x000fc400000010ff */
[----:B------:R-:W-:Y:S02]  /*aff0*/  F2FP.BF16.F32.PACK_AB R96, R101, R96 ;  /* 0x000000606560723e */ /* 0x000fe400000010ff */
[----:B------:R-:W-:Y:S02]  /*b000*/  SEL R135, R74, R43, P0 ;  /* 0x0000002b4a877207 */ /* 0x000fe40000000000 */
[----:B------:R-:W-:Y:S02]  /*b010*/  SHF.R.U64 R10, R10, 0x3, RZ ;  /* 0x000000030a0a7819 */ /* 0x000fe400000012ff */
[----:B------:R-:W-:Y:S02]  /*b020*/  F2FP.BF16.F32.PACK_AB R72, R63, R66 ;  /* 0x000000423f48723e */ /* 0x000fe400000010ff */
[----:B------:R-:W-:Y:S02]  /*b030*/  SEL R101, R76, R13, P0 ;  /* 0x0000000d4c657207 */ /* 0x000fe40000000000 */
[----:B------:R-:W-:-:S02]  /*b040*/  SEL R50, R13, R76, P0 ;  /* 0x0000004c0d327207 */ /* 0x000fc40000000000 */
[----:B------:R-:W-:Y:S01]  /*b050*/  SEL R74, R43, R74, P0 ;  /* 0x0000004a2b4a7207 */ /* 0x000fe20000000000 */
[--C-:B------:R-:W-:Y:S01]  /*b060*/  IMAD.X R43, RZ, RZ, R61.reuse, P6 ;  /* 0x000000ffff2b7224 */ /* 0x100fe200030e063d */
[----:B------:R-:W-:Y:S02]  /*b070*/  SEL R111, R5, R170, P0 ;  /* 0x000000aa056f7207 */ /* 0x000fe40000000000 */
[----:B------:R-:W-:Y:S02]  /*b080*/  SEL R66, R170, R5, P0 ;  /* 0x00000005aa427207 */ /* 0x000fe40000000000 */
[----:B------:R-:W-:Y:S02]  /*b090*/  SEL R137, R39, R38, P0 ;  /* 0x0000002627897207 */ /* 0x000fe40000000000 */
[----:B------:R-:W-:Y:S01]  /*b0a0*/  SEL R76, R38, R39, P0 ;  /* 0x00000027264c7207 */ /* 0x000fe20000000000 */
[----:B------:R-:W-:Y:S01]  /*b0b0*/  IMAD.X R39, RZ, RZ, R61, P1 ;  /* 0x000000ffff277224 */ /* 0x000fe200008e063d */
[----:B------:R-:W-:-:S02]  /*b0c0*/  SHF.R.U64 R20, R20, 0x3, RZ ;  /* 0x0000000314147819 */ /* 0x000fc400000012ff */
[----:B------:R-:W-:Y:S02]  /*b0d0*/  SEL R115, R163, R162, P0 ;  /* 0x000000a2a3737207 */ /* 0x000fe40000000000 */
[----:B------:R-:W-:Y:S02]  /*b0e0*/  SEL R5, R162, R163, P0 ;  /* 0x000000a3a2057207 */ /* 0x000fe40000000000 */
[----:B------:R-:W-:Y:S02]  /*b0f0*/  IADD3 R161, P6, R60, 0x8060, RZ ;  /* 0x000080603ca17810 */ /* 0x000fe40007fde0ff */
[----:B------:R-:W-:Y:S02]  /*b100*/  LOP3.LUT R48, R12, R145, RZ, 0x3c, !PT ;  /* 0x000000910c307212 */ /* 0x000fe400078e3cff */
[----:B------:R-:W-:Y:S02]  /*b110*/  SHF.R.U64 R8, R8, 0x3, RZ ;  /* 0x0000000308087819 */ /* 0x000fe400000012ff */
[----:B------:R-:W-:-:S02]  /*b120*/  F2FP.BF16.F32.PACK_AB R159, R159, R160 ;  /* 0x000000a09f9f723e */ /* 0x000fc400000010ff */
[----:B------:R-:W-:Y:S02]  /*b130*/  F2FP.BF16.F32.PACK_AB R158, R157, R158 ;  /* 0x0000009e9d9e723e */ /* 0x000fe400000010ff */
[----:B------:R-:W-:Y:S02]  /*b140*/  F2FP.BF16.F32.PACK_AB R28, R33, R28 ;  /* 0x0000001c211c723e */ /* 0x000fe400000010ff */
[----:B------:R-:W-:Y:S02]  /*b150*/  F2FP.BF16.F32.PACK_AB R90, R87, R90 ;  /* 0x0000005a575a723e */ /* 0x000fe400000010ff */
[----:B------:R-:W-:Y:S02]  /*b160*/  IADD3 R163, P1, R60, 0xc000, RZ ;  /* 0x0000c0003ca37810 */ /* 0x000fe40007f3e0ff */
[----:B------:R-:W-:Y:S02]  /*b170*/  LOP3.LUT R52, R10, R143, RZ, 0x3c, !PT ;  /* 0x0000008f0a347212 */ /* 0x000fe400078e3cff */
[----:B------:R-:W-:Y:S01]  /*b180*/  LOP3.LUT R12, R151, 0x380, RZ, 0xc0, !PT ;  /* 0x00000380970c7812 */ /* 0x000fe200078ec0ff */
[----:B------:R-:W-:Y:S01]  /*b190*/  IMAD.X R21, RZ, RZ, R61, P1 ;  /* 0x000000ffff157224 */ /* 0x000fe200008e063d */
[----:B------:R-:W-:-:S02]  /*b1a0*/  SEL R87, R36, R37, P0 ;  /* 0x0000002524577207 */ /* 0x000fc40000000000 */
[----:B------:R-:W-:Y:S01]  /*b1b0*/  SEL R33, R37, R36, P0 ;  /* 0x0000002425217207 */ /* 0x000fe20000000000 */
[----:B------:R-:W-:Y:S01]  /*b1c0*/  IMAD.X R37, RZ, RZ, R61, P2 ;  /* 0x000000ffff257224 */ /* 0x000fe200010e063d */
[----:B------:R-:W-:Y:S02]  /*b1d0*/  LOP3.LUT R10, R149, 0x380, RZ, 0xc0, !PT ;  /* 0x00000380950a7812 */ /* 0x000fe400078ec0ff */
[----:B------:R-:W-:Y:S02]  /*b1e0*/  F2FP.BF16.F32.PACK_AB R31, R31, R34 ;  /* 0x000000221f1f723e */ /* 0x000fe400000010ff */
[----:B------:R-:W-:Y:S02]  /*b1f0*/  LOP3.LUT R36, R20, R153, RZ, 0x3c, !PT ;  /* 0x0000009914247212 */ /* 0x000fe400078e3cff */
[----:B------:R-:W-:Y:S02]  /*b200*/  F2FP.BF16.F32.PACK_AB R68, R73, R68 ;  /* 0x000000444944723e */ /* 0x000fe400000010ff */
[----:B------:R-:W-:-:S02]  /*b210*/  F2FP.BF16.F32.PACK_AB R112, R117, R112 ;  /* 0x000000707570723e */ /* 0x000fc400000010ff */
[----:B------:R-:W-:Y:S02]  /*b220*/  SEL R131, R72, R49, P0 ;  /* 0x0000003148837207 */ /* 0x000fe40000000000 */
[----:B------:R-:W-:Y:S02]  /*b230*/  LOP3.LUT R20, R161, 0x380, RZ, 0xc0, !PT ;  /* 0x00000380a1147812 */ /* 0x000fe400078ec0ff */
[----:B------:R-:W-:Y:S02]  /*b240*/  LOP3.LUT R34, R8, R155, RZ, 0x3c, !PT ;  /* 0x0000009b08227212 */ /* 0x000fe400078e3cff */
[----:B------:R-:W-:Y:S02]  /*b250*/  F2FP.BF16.F32.PACK_AB R133, R133, R136 ;  /* 0x000000888585723e */ /* 0x000fe400000010ff */
[----:B------:R-:W-:Y:S02]  /*b260*/  SEL R117, R159, R158, P0 ;  /* 0x0000009e9f757207 */ /* 0x000fe40000000000 */
[----:B------:R-:W-:-:S02]  /*b270*/  SEL R62, R158, R159, P0 ;  /* 0x0000009f9e3e7207 */ /* 0x000fc40000000000 */
[----:B------:R-:W-:Y:S01]  /*b280*/  SEL R72, R49, R72, P0 ;  /* 0x0000004831487207 */ /* 0x000fe20000000000 */
[----:B------:R-:W-:Y:S01]  /*b290*/  IMAD.X R49, RZ, RZ, R61, P4 ;  /* 0x000000ffff317224 */ /* 0x000fe200020e063d */
[----:B------:R-:W-:Y:S02]  /*b2a0*/  SHF.R.U64 R12, R12, 0x3, RZ ;  /* 0x000000030c0c7819 */ /* 0x000fe400000012ff */
[----:B------:R-:W-:Y:S02]  /*b2b0*/  LOP3.LUT R8, R163, 0x380, RZ, 0xc0, !PT ;  /* 0x00000380a3087812 */ /* 0x000fe400078ec0ff */
[----:B------:R-:W-:Y:S02]  /*b2c0*/  F2FP.BF16.F32.PACK_AB R73, R55, R58 ;  /* 0x0000003a3749723e */ /* 0x000fe400000010ff */
[----:B------:R-:W-:Y:S02]  /*b2d0*/  F2FP.BF16.F32.PACK_AB R24, R51, R54 ;  /* 0x000000363318723e */ /* 0x000fe400000010ff */
[----:B------:R-:W-:-:S02]  /*b2e0*/  IADD3 R159, P5, R60, 0x8040, RZ ;  /* 0x000080403c9f7810 */ /* 0x000fc40007fbe0ff */
[----:B------:R-:W-:Y:S02]  /*b2f0*/  SHF.R.U64 R10, R10, 0x3, RZ ;  /* 0x000000030a0a7819 */ /* 0x000fe400000012ff */
[----:B------:R-:W-:Y:S02]  /*b300*/  F2FP.BF16.F32.PACK_AB R97, R100, R97 ;  /* 0x000000616461723e */ /* 0x000fe400000010ff */
[----:B------:R-:W-:Y:S02]  /*b310*/  IADD3 R157, P4, R60, 0x8020, RZ ;  /* 0x000080203c9d7810 */ /* 0x000fe40007f9e0ff */
[----:B------:R-:W-:Y:S02]  /*b320*/  F2FP.BF16.F32.PACK_AB R105, R108, R105 ;  /* 0x000000696c69723e */ /* 0x000fe400000010ff */
[----:B------:R-:W-:Y:S02]  /*b330*/  SEL R99, R68, R69, P0 ;  /* 0x0000004544637207 */ /* 0x000fe40000000000 */
[----:B------:R-:W-:-:S02]  /*b340*/  SEL R47, R69, R68, P0 ;  /* 0x00000044452f7207 */ /* 0x000fc40000000000 */
[----:B------:R-:W-:Y:S02]  /*b350*/  SHF.R.U64 R20, R20, 0x3, RZ ;  /* 0x0000000314147819 */ /* 0x000fe400000012ff */
[----:B------:R-:W-:Y:S02]  /*b360*/  F2FP.BF16.F32.PACK_AB R113, R116, R113 ;  /* 0x000000717471723e */ /* 0x000fe400000010ff */
[----:B------:R-:W-:Y:S02]  /*b370*/  SEL R125, R133, R132, P0 ;  /* 0x00000084857d7207 */ /* 0x000fe40000000000 */
[----:B------:R-:W-:Y:S02]  /*b380*/  SEL R68, R132, R133, P0 ;  /* 0x0000008584447207 */ /* 0x000fe40000000000 */
[----:B------:R-:W-:Y:S02]  /*b390*/  LOP3.LUT R38, R12, R151, RZ, 0x3c, !PT ;  /* 0x000000970c267212 */ /* 0x000fe400078e3cff */
[----:B------:R-:W-:-:S02]  /*b3a0*/  SHF.R.U64 R8, R8, 0x3, RZ ;  /* 0x0000000308087819 */ /* 0x000fc400000012ff */
[----:B------:R-:W-:Y:S02]  /*b3b0*/  F2FP.BF16.F32.PACK_AB R167, R167, R168 ;  /* 0x000000a8a7a7723e */ /* 0x000fe400000010ff */
[----:B------:R-:W-:Y:S02]  /*b3c0*/  F2FP.BF16.F32.PACK_AB R166, R165, R166 ;  /* 0x000000a6a5a6723e */ /* 0x000fe400000010ff */
[----:B------:R-:W-:Y:S02]  /*b3d0*/  SEL R133, R73, R24, P0 ;  /* 0x0000001849857207 */ /* 0x000fe40000000000 */
[----:B------:R-:W-:Y:S02]  /*b3e0*/  LOP3.LUT R42, R10, R149, RZ, 0x3c, !PT ;  /* 0x000000950a2a7212 */ /* 0x000fe400078e3cff */
[----:B------:R-:W-:Y:S02]  /*b3f0*/  LOP3.LUT R12, R159, 0x380, RZ, 0xc0, !PT ;  /* 0x000003809f0c7812 */ /* 0x000fe400078ec0ff */
[----:B------:R-:W-:Y:S01]  /*b400*/  SEL R107, R96, R97, P0 ;  /* 0x00000061606b7207 */ /* 0x000fe20000000000 */
[----:B--2---:R-:W-:Y:S01]  /*b410*/  SHFL.IDX PT, R75, R75, R26, 0x1c1f ;  /* 0x001c1f1a4b4b7589 */ /* 0x004fe200000e0000 */
[----:B------:R-:W-:-:S02]  /*b420*/  SEL R54, R97, R96, P0 ;  /* 0x0000006061367207 */ /* 0x000fc40000000000 */
[----:B------:R-:W-:Y:S01]  /*b430*/  SEL R73, R24, R73, P0 ;  /* 0x0000004918497207 */ /* 0x000fe20000000000 */
[----:B------:R-:W-:Y:S01]  /*b440*/  SHFL.IDX PT, R77, R77, R26, 0x1c1f ;  /* 0x001c1f1a4d4d7589 */ /* 0x000fe200000e0000 */
[----:B------:R-:W-:Y:S02]  /*b450*/  LOP3.LUT R10, R157, 0x380, RZ, 0xc0, !PT ;  /* 0x000003809d0a7812 */ /* 0x000fe400078ec0ff */
[----:B------:R-:W-:Y:S01]  /*b460*/  SEL R97, R104, R105, P0 ;  /* 0x0000006968617207 */ /* 0x000fe20000000000 */
[----:B------:R-:W-:Y:S01]  /*b470*/  SHFL.IDX PT, R111, R111, R26, 0x1c1f ;  /* 0x001c1f1a6f6f7589 */ /* 0x000fe200000e0000 */
[----:B------:R-:W-:Y:S02]  /*b480*/  SEL R55, R105, R104, P0 ;  /* 0x0000006869377207 */ /* 0x000fe40000000000 */
[----:B------:R-:W-:Y:S01]  /*b490*/  LOP3.LUT R24, R20, R161, RZ, 0x3c, !PT ;  /* 0x000000a114187212 */ /* 0x000fe200078e3cff */
[----:B------:R-:W-:Y:S01]  /*b4a0*/  SHFL.IDX PT, R115, R115, R26, 0x1c1f ;  /* 0x001c1f1a73737589 */ /* 0x000fe200000e0000 */
[----:B------:R-:W-:-:S02]  /*b4b0*/  F2FP.BF16.F32.PACK_AB R29, R32, R29 ;  /* 0x0000001d201d723e */ /* 0x000fc400000010ff */
[----:B------:R-:W-:Y:S01]  /*b4c0*/  SEL R105, R112, R113, P0 ;  /* 0x0000007170697207 */ /* 0x000fe20000000000 */
[----:B------:R-:W-:Y:S01]  /*b4d0*/  SHFL.IDX PT, R79, R79, R26, 0x1c1f ;  /* 0x001c1f1a4f4f7589 */ /* 0x000fe200000e0000 */
[----:B------:R-:W-:Y:S02]  /*b4e0*/  SEL R58, R113, R112, P0 ;  /* 0x00000070713a7207 */ /* 0x000fe40000000000 */
[----:B------:R-:W-:Y:S01]  /*b4f0*/  LOP3.LUT R20, R8, R163, RZ, 0x3c, !PT ;  /* 0x000000a308147212 */ /* 0x000fe200078e3cff */
[----:B------:R-:W-:Y:S01]  /*b500*/  SHFL.IDX PT, R81, R81, R26, 0x1c1f ;  /* 0x001c1f1a51517589 */ /* 0x000fe200000e0000 */
[----:B------:R-:W-:Y:S02]  /*b510*/  SEL R113, R167, R166, P0 ;  /* 0x000000a6a7717207 */ /* 0x000fe40000000000 */
[----:B------:R-:W-:Y:S01]  /*b520*/  SEL R63, R166, R167, P0 ;  /* 0x000000a7a63f7207 */ /* 0x000fe20000000000 */
[----:B------:R-:W-:Y:S01]  /*b530*/  SHFL.IDX PT, R117, R117, R26, 0x1c1f ;  /* 0x001c1f1a75757589 */ /* 0x000fe200000e0000 */
[----:B------:R-:W-:-:S02]  /*b540*/  SHF.R.U64 R12, R12, 0x3, RZ ;  /* 0x000000030c0c7819 */ /* 0x000fc400000012ff */
[----:B------:R-:W-:Y:S01]  /*b550*/  SEL R139, R31, R30, P0 ;  /* 0x0000001e1f8b7207 */ /* 0x000fe20000000000 */
[----:B------:R-:W-:Y:S01]  /*b560*/  SHFL.IDX PT, R113, R113, R26, 0x1c1f ;  /* 0x001c1f1a71717589 */ /* 0x000fe200000e0000 */
[----:B------:R-:W-:Y:S01]  /*b570*/  SEL R78, R30, R31, P0 ;  /* 0x0000001f1e4e7207 */ /* 0x000fe20000000000 */
[--C-:B------:R-:W-:Y:S01]  /*b580*/  IMAD.X R31, RZ, RZ, R61.reuse, P4 ;  /* 0x000000ffff1f7224 */ /* 0x100fe200020e063d */
[----:B------:R-:W-:Y:S01]  /*b590*/  IADD3 R167, P3, R60, 0xc040, RZ ;  /* 0x0000c0403ca77810 */ /* 0x000fe20007f7e0ff */
[----:B------:R-:W-:Y:S01]  /*b5a0*/  SHFL.IDX PT, R87, R87, R26, 0x1c1f ;  /* 0x001c1f1a57577589 */ /* 0x000fe200000e0000 */
[----:B------:R-:W-:Y:S02]  /*b5b0*/  SHF.R.U64 R10, R10, 0x3, RZ ;  /* 0x000000030a0a7819 */ /* 0x000fe400000012ff */
[----:B------:R-:W-:Y:S01]  /*b5c0*/  MOV R106, R56 ;  /* 0x00000038006a7202 */ /* 0x000fe20000000f00 */
[----:B------:R-:W-:Y:S01]  /*b5d0*/  SHFL.IDX PT, R119, R119, R26, 0x1c1f ;  /* 0x001c1f1a77777589 */ /* 0x000fe200000e0000 */
[----:B------:R-:W-:Y:S01]  /*b5e0*/  SEL R85, R28, R29, P0 ;  /* 0x0000001d1c557207 */ /* 0x000fe20000000000 */
[--C-:B------:R-:W-:Y:S01]  /*b5f0*/  IMAD.X R9, RZ, RZ, R61.reuse, P3 ;  /* 0x000000ffff097224 */ /* 0x100fe200018e063d */
[----:B------:R-:W-:Y:S01]  /*b600*/  SEL R32, R29, R28, P0 ;  /* 0x0000001c1d207207 */ /* 0x000fe20000000000 */
[--C-:B------:R-:W-:Y:S01]  /*b610*/  IMAD.X R29, RZ, RZ, R61.reuse, P5 ;  /* 0x000000ffff1d7224 */ /* 0x100fe200028e063d */
[----:B------:R-:W-:Y:S01]  /*b620*/  SEL R103, R88, R25, P0 ;  /* 0x0000001958677207 */ /* 0x000fe20000000000 */
[----:B------:R-:W-:Y:S01]  /*b630*/  SHFL.IDX PT, R121, R121, R26, 0x1c1f ;  /* 0x001c1f1a79797589 */ /* 0x000fe200000e0000 */
[----:B------:R-:W-:Y:S01]  /*b640*/  SEL R51, R25, R88, P0 ;  /* 0x0000005819337207 */ /* 0x000fe20000000000 */
[----:B------:R-:W-:Y:S01]  /*b650*/  IMAD.X R25, RZ, RZ, R61, P6 ;  /* 0x000000ffff197224 */ /* 0x000fe200030e063d */
[C---:B------:R-:W-:Y:S01]  /*b660*/  IADD3 R165, P2, R60.reuse, 0xc020, RZ ;  /* 0x0000c0203ca57810 */ /* 0x040fe20007f5e0ff */
[----:B------:R-:W-:Y:S01]  /*b670*/  SHFL.IDX PT, R85, R85, R26, 0x1c1f ;  /* 0x001c1f1a55557589 */ /* 0x000fe200000e0000 */
[----:B------:R-:W-:-:S02]  /*b680*/  IADD3 R169, P4, R60, 0xc060, RZ ;  /* 0x0000c0603ca97810 */ /* 0x000fc40007f9e0ff */
[----:B------:R-:W-:Y:S01]  /*b690*/  MOV R57, R20 ;  /* 0x0000001400397202 */ /* 0x000fe20000000f00 */
[----:B------:R-:W-:Y:S01]  /*b6a0*/  SHFL.IDX PT, R89, R89, R26, 0x1c1f ;  /* 0x001c1f1a59597589 */ /* 0x000fe200000e0000 */
[----:B------:R-:W-:Y:S01]  /*b6b0*/  F2FP.BF16.F32.PACK_AB R91, R91, R128 ;  /* 0x000000805b5b723e */ /* 0x000fe200000010ff */
[----:B------:R-:W-:Y:S01]  /*b6c0*/  IMAD.X R13, RZ, RZ, R61, P2 ;  /* 0x000000ffff0d7224 */ /* 0x000fe200010e063d */
[----:B------:R-:W-:Y:S01]  /*b6d0*/  LOP3.LUT R28, R12, R159, RZ, 0x3c, !PT ;  /* 0x0000009f0c1c7212 */ /* 0x000fe200078e3cff */
[----:B------:R-:W-:Y:S01]  /*b6e0*/  SHFL.IDX PT, R123, R123, R26, 0x1c1f ;  /* 0x001c1f1a7b7b7589 */ /* 0x000fe200000e0000 */
[----:B------:R-:W-:Y:S02]  /*b6f0*/  LOP3.LUT R21, R26, 0x2, RZ, 0x3c, !PT ;  /* 0x000000021a157812 */ /* 0x000fe400078e3cff */
[----:B------:R-:W-:Y:S01]  /*b700*/  LOP3.LUT R30, R10, R157, RZ, 0x3c, !PT ;  /* 0x0000009d0a1e7212 */ /* 0x000fe200078e3cff */
[----:B------:R-:W-:Y:S01]  /*b710*/  SHFL.IDX PT, R93, R93, R26, 0x1c1f ;  /* 0x001c1f1a5d5d7589 */ /* 0x000fe200000e0000 */
[----:B------:R-:W-:-:S02]  /*b720*/  LOP3.LUT R80, R167, 0x380, RZ, 0xc0, !PT ;  /* 0x00000380a7507812 */ /* 0x000fc400078ec0ff */
[----:B------:R-:W-:Y:S01]  /*b730*/  LOP3.LUT R10, R165, 0x380, RZ, 0xc0, !PT ;  /* 0x00000380a50a7812 */ /* 0x000fe200078ec0ff */
[----:B------:R-:W-:Y:S01]  /*b740*/  SHFL.IDX PT, R2, R2, R21, 0x1c1f ;  /* 0x001c1f1502027589 */ /* 0x000fe200000e0000 */
[----:B------:R-:W-:Y:S02]  /*b750*/  LOP3.LUT R82, R169, 0x380, RZ, 0xc0, !PT ;  /* 0x00000380a9527812 */ /* 0x000fe400078ec0ff */
[----:B------:R-:W-:Y:S01]  /*b760*/  SEL R127, R91, R90, P0 ;  /* 0x0000005a5b7f7207 */ /* 0x000fe20000000000 */
[----:B------:R-:W0:Y:S01]  /*b770*/  SHFL.IDX PT, R14, R14, R21, 0x1c1f ;  /* 0x001c1f150e0e7589 */ /* 0x000e2200000e0000 */
[----:B------:R-:W-:Y:S02]  /*b780*/  SEL R69, R90, R91, P0 ;  /* 0x0000005b5a457207 */ /* 0x000fe40000000000 */
[----:B------:R-:W-:Y:S01]  /*b790*/  SHF.R.U64 R80, R80, 0x3, RZ ;  /* 0x0000000350507819 */ /* 0x000fe200000012ff */
[----:B------:R-:W1:Y:S01]  /*b7a0*/  SHFL.IDX PT, R66, R66, R21, 0x1c1f ;  /* 0x001c1f1542427589 */ /* 0x000e6200000e0000 */
[----:B------:R-:W-:-:S02]  /*b7b0*/  MOV R104, R52 ;  /* 0x0000003400687202 */ /* 0x000fc40000000f00 */
[----:B------:R-:W-:Y:S01]  /*b7c0*/  MOV R92, R28 ;  /* 0x0000001c005c7202 */ /* 0x000fe20000000f00 */
[----:B------:R-:W-:Y:S01]  /*b7d0*/  SHFL.IDX PT, R20, R15, R21, 0x1c1f ;  /* 0x001c1f150f147589 */ /* 0x000fe200000e0000 */
[----:B------:R-:W-:Y:S02]  /*b7e0*/  MOV R90, R24 ;  /* 0x00000018005a7202 */ /* 0x000fe40000000f00 */
[----:B------:R-:W-:Y:S01]  /*b7f0*/  MOV R53, R30 ;  /* 0x0000001e00357202 */ /* 0x000fe20000000f00 */
[----:B------:R-:W2:Y:S01]  /*b800*/  SHFL.IDX PT, R24, R63, R21, 0x1c1f ;  /* 0x001c1f153f187589 */ /* 0x000ea200000e0000 */
[----:B------:R-:W-:Y:S02]  /*b810*/  SHF.R.U64 R10, R10, 0x3, RZ ;  /* 0x000000030a0a7819 */ /* 0x000fe400000012ff */
[----:B------:R-:W-:Y:S01]  /*b820*/  SHF.R.U64 R82, R82, 0x3, RZ ;  /* 0x0000000352527819 */ /* 0x000fe200000012ff */
[----:B------:R-:W3:Y:S01]  /*b830*/  SHFL.IDX PT, R28, R5, R21, 0x1c1f ;  /* 0x001c1f15051c7589 */ /* 0x000ee200000e0000 */
[----:B------:R-:W-:-:S02]  /*b840*/  MOV R100, R42 ;  /* 0x0000002a00647202 */ /* 0x000fc40000000f00 */
[----:B------:R-:W-:Y:S01]  /*b850*/  MOV R94, R34 ;  /* 0x00000022005e7202 */ /* 0x000fe20000000f00 */
[----:B------:R4:W5:Y:S01]  /*b860*/  SHFL.IDX PT, R30, R27, R21, 0x1c1f ;  /* 0x001c1f151b1e7589 */ /* 0x00096200000e0000 */
[----:B------:R-:W-:Y:S02]  /*b870*/  SEL R91, R86, R11, P0 ;  /* 0x0000000b565b7207 */ /* 0x000fe40000000000 */
[----:B------:R-:W-:Y:S01]  /*b880*/  SEL R70, R11, R86, P0 ;  /* 0x000000560b467207 */ /* 0x000fe20000000000 */
[----:B------:R-:W-:Y:S01]  /*b890*/  SHFL.IDX PT, R34, R32, R21, 0x1c1f ;  /* 0x001c1f1520227589 */ /* 0x000fe200000e0000 */
[----:B------:R-:W-:Y:S02]  /*b8a0*/  MOV R98, R38 ;  /* 0x0000002600627202 */ /* 0x000fe40000000f00 */
[----:B------:R-:W-:Y:S01]  /*b8b0*/  LOP3.LUT R8, R80, R167, RZ, 0x3c, !PT ;  /* 0x000000a750087212 */ /* 0x000fe200078e3cff */
[----:B------:R-:W-:Y:S01]  /*b8c0*/  SHFL.IDX PT, R42, R40, R21, 0x1c1f ;  /* 0x001c1f15282a7589 */ /* 0x000fe200000e0000 */
[----:B------:R-:W-:-:S02]  /*b8d0*/  MOV R102, R48 ;  /* 0x0000003000667202 */ /* 0x000fc40000000f00 */
[----:B------:R-:W-:Y:S01]  /*b8e0*/  LOP3.LUT R12, R10, R165, RZ, 0x3c, !PT ;  /* 0x000000a50a0c7212 */ /* 0x000fe200078e3cff */
[----:B------:R-:W5:Y:S01]  /*b8f0*/  SHFL.IDX PT, R62, R62, R21, 0x1c1f ;  /* 0x001c1f153e3e7589 */ /* 0x000f6200000e0000 */
[----:B------:R-:W-:Y:S02]  /*b900*/  MOV R49, R44 ;  /* 0x0000002c00317202 */ /* 0x000fe40000000f00 */
[----:B------:R-:W-:Y:S01]  /*b910*/  LOP3.LUT R10, R82, R169, RZ, 0x3c, !PT ;  /* 0x000000a9520a7212 */ /* 0x000fe200078e3cff */
[----:B------:R-:W-:Y:S01]  /*b920*/  SHFL.IDX PT, R38, R33, R21, 0x1c1f ;  /* 0x001c1f1521267589 */ /* 0x000fe200000e0000 */
[----:B------:R-:W-:Y:S02]  /*b930*/  LOP3.LUT R11, R60, 0x380, RZ, 0xc0, !PT ;  /* 0x000003803c0b7812 */ /* 0x000fe400078ec0ff */
[----:B------:R-:W-:Y:S01]  /*b940*/  MOV R88, R12 ;  /* 0x0000000c00587202 */ /* 0x000fe20000000f00 */
[----:B------:R-:W5:Y:S01]  /*b950*/  SHFL.IDX PT, R64, R64, R21, 0x1c1f ;  /* 0x001c1f1540407589 */ /* 0x000f6200000e0000 */
[----:B------:R-:W-:-:S02]  /*b960*/  SHF.R.U64 R11, R11, 0x3, RZ ;  /* 0x000000030b0b7819 */ /* 0x000fc400000012ff */
[----:B0-----:R-:W-:Y:S01]  /*b970*/  SEL R12, R77, R14, P0 ;  /* 0x0000000e4d0c7207 */ /* 0x001fe20000000000 */
[----:B------:R-:W0:Y:S01]  /*b980*/  SHFL.IDX PT, R40, R65, R21, 0x1c1f ;  /* 0x001c1f1541287589 */ /* 0x000e2200000e0000 */
[----:B------:R-:W-:Y:S01]  /*b990*/  LOP3.LUT R60, R11, R60, RZ, 0x3c, !PT ;  /* 0x0000003c0b3c7212 */ /* 0x000fe200078e3cff */
[----:B------:R-:W-:Y:S01]  /*b9a0*/  IMAD.X R11, RZ, RZ, R61, P4 ;  /* 0x000000ffff0b7224 */ /* 0x000fe200020e063d */
[----:B------:R-:W-:Y:S01]  /*b9b0*/  SEL R14, R14, R77, P0 ;  /* 0x0000004d0e0e7207 */ /* 0x000fe20000000000 */
[----:B------:R-:W0:Y:S01]  /*b9c0*/  SHFL.IDX PT, R80, R67, R21, 0x1c1f ;  /* 0x001c1f1543507589 */ /* 0x000e2200000e0000 */
[----:B------:R-:W-:Y:S02]  /*b9d0*/  MOV R108, R60 ;  /* 0x0000003c006c7202 */ /* 0x000fe40000000f00 */
[----:B------:R-:W-:Y:S01]  /*b9e0*/  MOV R61, R8 ;  /* 0x00000008003d7202 */ /* 0x000fe20000000f00 */
[----:B------:R-:W-:Y:S01]  /*b9f0*/  SHFL.IDX PT, R125, R125, R26, 0x1c1f ;  /* 0x001c1f1a7d7d7589 */ /* 0x000fe200000e0000 */
[----:B------:R-:W-:-:S02]  /*ba00*/  MOV R45, R10 ;  /* 0x0000000a002d7202 */ /* 0x000fc40000000f00 */
[----:B------:R-:W-:Y:S01]  /*ba10*/  SEL R8, R75, R2, P0 ;  /* 0x000000024b087207 */ /* 0x000fe20000000000 */
[----:B------:R0:W-:Y:S01]  /*ba20*/  SHFL.IDX PT, R44, R41, R21, 0x1c1f ;  /* 0x001c1f15292c7589 */ /* 0x0001e200000e0000 */
[----:B------:R-:W-:Y:S02]  /*ba30*/  SEL R10, R2, R75, P0 ;  /* 0x0000004b020a7207 */ /* 0x000fe40000000000 */
[----:B-1----:R-:W-:Y:S01]  /*ba40*/  SEL R9, R111, R66, P0 ;  /* 0x000000426f097207 */ /* 0x002fe20000000000 */
[----:B------:R-:W-:Y:S01]  /*ba50*/  SHFL.IDX PT, R68, R68, R21, 0x1c1f ;  /* 0x001c1f1544447589 */ /* 0x000fe200000e0000 */
[----:B------:R-:W-:Y:S02]  /*ba60*/  SEL R11, R66, R111, P0 ;  /* 0x0000006f420b7207 */ /* 0x000fe40000000000 */
[----:B--2---:R-:W-:Y:S01]  /*ba70*/  SEL R13, R113, R24, P0 ;  /* 0x00000018710d7207 */ /* 0x004fe20000000000 */
[----:B------:R-:W-:Y:S01]  /*ba80*/  BAR.SYNC.DEFER_BLOCKING 0x1, 0x100 ;  /* 0x0044000000007b1d */ /* 0x000fe20000010000 */
[----:B------:R-:W-:-:S02]  /*ba90*/  SEL R15, R24, R113, P0 ;  /* 0x00000071180f7207 */ /* 0x000fc40000000000 */
[----:B---3--:R-:W-:Y:S02]  /*baa0*/  SEL R25, R115, R28, P0 ;  /* 0x0000001c73197207 */ /* 0x008fe40000000000 */
[----:B----4-:R-:W-:Y:S02]  /*bab0*/  SEL R27, R28, R115, P0 ;  /* 0x000000731c1b7207 */ /* 0x010fe40000000000 */
[----:B------:R-:W-:Y:S01]  /*bac0*/  SEL R24, R79, R20, P0 ;  /* 0x000000144f187207 */ /* 0x000fe20000000000 */
[----:B------:R-:W-:Y:S01]  /*bad0*/  SHFL.IDX PT, R95, R95, R26, 0x1c1f ;  /* 0x001c1f1a5f5f7589 */ /* 0x000fe200000e0000 */
[----:B-----5:R-:W-:Y:S02]  /*bae0*/  SEL R28, R81, R30, P0 ;  /* 0x0000001e511c7207 */ /* 0x020fe40000000000 */
[----:B------:R-:W-:Y:S01]  /*baf0*/  MOV R96, R36 ;  /* 0x0000002400607202 */ /* 0x000fe20000000f00 */
        /* <DEDUP_REMOVED lines=23> */
[----:B------:R-:W-:Y:S01]  /*bc70*/  PLOP3.LUT P1, PT, PT, PT, UP0, 0x80, 0x0 ;  /* 0x000000000000781c */ /* 0x000fe20003f2f008 */
[----:B------:R-:W-:Y:S01]  /*bc80*/  SHFL.IDX PT, R50, R50, R21, 0x1c1f ;  /* 0x001c1f1532327589 */ /* 0x000fe200000e0000 */
[----:B------:R-:W-:-:S03]  /*bc90*/  PLOP3.LUT P2, PT, PT, PT, UP1, 0x80, 0x0 ;  /* 0x000000000000781c */ /* 0x000fc60003f4f018 */
        /* <DEDUP_REMOVED lines=9> */
[----:B------:R-:W1:Y:S01]  /*bd30*/  SHFL.IDX PT, R86, R73, R21, 0x1c1f ;  /* 0x001c1f1549567589 */ /* 0x000e6200000e0000 */
[----:B0-----:R-:W-:-:S03]  /*bd40*/  SEL R51, R84, R129, P0 ;  /* 0x0000008154337207 */ /* 0x001fc60000000000 */
[----:B------:R-:W-:Y:S04]  /*bd50*/  SHFL.IDX PT, R97, R97, R26, 0x1c1f ;  /* 0x001c1f1a61617589 */ /* 0x000fe800000e0000 */
[----:B------:R1:W-:Y:S04]  /*bd60*/  SHFL.IDX PT, R56, R55, R21, 0x1c1f ;  /* 0x001c1f1537387589 */ /* 0x0003e800000e0000 */
[----:B------:R-:W-:Y:S04]  /*bd70*/  SHFL.IDX PT, R105, R105, R26, 0x1c1f ;  /* 0x001c1f1a69697589 */ /* 0x000fe800000e0000 */
[----:B------:R-:W-:Y:S04]  /*bd80*/  SHFL.IDX PT, R135, R135, R26, 0x1c1f ;  /* 0x001c1f1a87877589 */ /* 0x000fe800000e0000 */
[----:B------:R-:W-:Y:S04]  /*bd90*/  SHFL.IDX PT, R58, R58, R21, 0x1c1f ;  /* 0x001c1f153a3a7589 */ /* 0x000fe800000e0000 */
[----:B------:R-:W-:Y:S01]  /*bda0*/  SHFL.IDX PT, R74, R74, R21, 0x1c1f ;  /* 0x001c1f154a4a7589 */ /* 0x000fe200000e0000 */
[----:B-1----:R-:W-:-:S03]  /*bdb0*/  SEL R55, R86, R133, P0 ;  /* 0x0000008556377207 */ /* 0x002fc60000000000 */
[----:B------:R-:W-:Y:S04]  /*bdc0*/  SHFL.IDX PT, R137, R137, R26, 0x1c1f ;  /* 0x001c1f1a89897589 */ /* 0x000fe800000e0000 */
[----:B------:R-:W0:Y:S04]  /*bdd0*/  SHFL.IDX PT, R76, R76, R21, 0x1c1f ;  /* 0x001c1f154c4c7589 */ /* 0x000e2800000e0000 */
[----:B------:R-:W-:Y:S04]  /*bde0*/  SHFL.IDX PT, R109, R109, R26, 0x1c1f ;  /* 0x001c1f1a6d6d7589 */ /* 0x000fe800000e0000 */
[----:B------:R1:W-:Y:S04]  /*bdf0*/  SHFL.IDX PT, R139, R139, R26, 0x1c1f ;  /* 0x001c1f1a8b8b7589 */ /* 0x0003e800000e0000 */
[----:B------:R0:W-:Y:S04]  /*be00*/  SHFL.IDX PT, R60, R59, R21, 0x1c1f ;  /* 0x001c1f153b3c7589 */ /* 0x0001e800000e0000 */
[----:B------:R-:W2:Y:S01]  /*be10*/  SHFL.IDX PT, R78, R78, R21, 0x1c1f ;  /* 0x001c1f154e4e7589 */ /* 0x000ea200000e0000 */
[----:B-1----:R-:W-:-:S03]  /*be20*/  SEL R26, R20, R79, P0 ;  /* 0x0000004f141a7207 */ /* 0x002fc60000000000 */
[----:B------:R1:W-:Y:S04]  /*be30*/  STSM.16.M88.4 [R108], R8 ;  /* 0x000000086c007844 */ /* 0x0003e80000000200 */
[----:B------:R3:W-:Y:S01]  /*be40*/  STSM.16.M88.4 [R106], R12 ;  /* 0x0000000c6a007844 */ /* 0x0007e20000000200 */
[----:B0-----:R-:W-:-:S03]  /*be50*/  SEL R59, R76, R137, P0 ;  /* 0x000000894c3b7207 */ /* 0x001fc60000000000 */
[----:B------:R0:W-:Y:S04]  /*be60*/  STSM.16.M88.4 [R104], R24 ;  /* 0x0000001868007844 */ /* 0x0001e80000000200 */
[----:B------:R-:W-:Y:S01]  /*be70*/  STSM.16.M88.4 [R102], R28 ;  /* 0x0000001c66007844 */ /* 0x000fe20000000200 */
[----:B-1----:R-:W-:-:S03]  /*be80*/  SEL R8, R93, R44, P0 ;  /* 0x0000002c5d087207 */ /* 0x002fc60000000000 */
[----:B------:R1:W-:Y:S01]  /*be90*/  STSM.16.M88.4 [R49], R32 ;  /* 0x0000002031007844 */ /* 0x0003e20000000200 */
[----:B------:R-:W-:Y:S02]  /*bea0*/  SEL R10, R44, R93, P0 ;  /* 0x0000005d2c0a7207 */ /* 0x000fe40000000000 */
[----:B------:R-:W-:Y:S01]  /*beb0*/  SEL R9, R125, R68, P0 ;  /* 0x000000447d097207 */ /* 0x000fe20000000000 */
[----:B------:R-:W-:Y:S01]  /*bec0*/  STSM.16.M88.4 [R100], R36 ;  /* 0x0000002464007844 */ /* 0x000fe20000000200 */
[----:B------:R-:W-:Y:S02]  /*bed0*/  SEL R11, R68, R125, P0 ;  /* 0x0000007d440b7207 */ /* 0x000fe40000000000 */
[----:B---3--:R-:W-:Y:S01]  /*bee0*/  SEL R12, R95, R46, P0 ;  /* 0x0000002e5f0c7207 */ /* 0x008fe20000000000 */
[----:B------:R-:W-:Y:S01]  /*bef0*/  STSM.16.M88.4 [R98], R40 ;  /* 0x0000002862007844 */ /* 0x000fe20000000200 */
[----:B------:R-:W-:Y:S02]  /*bf00*/  SEL R14, R46, R95, P0 ;  /* 0x0000005f2e0e7207 */ /* 0x000fe40000000000 */
[----:B------:R-:W-:Y:S01]  /*bf10*/  SEL R13, R127, R82, P0 ;  /* 0x000000527f0d7207 */ /* 0x000fe20000000000 */
[----:B------:R3:W-:Y:S01]  /*bf20*/  STSM.16.M88.4 [R96], R8 ;  /* 0x0000000860007844 */ /* 0x0007e20000000200 */
[----:B------:R-:W-:-:S02]  /*bf30*/  SEL R15, R82, R127, P0 ;  /* 0x0000007f520f7207 */ /* 0x000fc40000000000 */
[----:B0-----:R-:W-:Y:S02]  /*bf40*/  SEL R24, R99, R48, P0 ;  /* 0x0000003063187207 */ /* 0x001fe40000000000 */
[----:B------:R-:W-:Y:S01]  /*bf50*/  SEL R26, R48, R99, P0 ;  /* 0x00000063301a7207 */ /* 0x000fe20000000000 */
[----:B------:R0:W-:Y:S01]  /*bf60*/  STSM.16.M88.4 [R94], R12 ;  /* 0x0000000c5e007844 */ /* 0x0001e20000000200 */
[----:B------:R-:W-:Y:S02]  /*bf70*/  SEL R25, R91, R70, P0 ;  /* 0x000000465b197207 */ /* 0x000fe40000000000 */
[----:B------:R-:W-:Y:S02]  /*bf80*/  SEL R27, R70, R91, P0 ;  /* 0x0000005b461b7207 */ /* 0x000fe40000000000 */
[----:B------:R-:W-:Y:S02]  /*bf90*/  SEL R48, R101, R50, P0 ;  /* 0x0000003265307207 */ /* 0x000fe40000000000 */
[----:B------:R-:W-:Y:S01]  /*bfa0*/  SEL R50, R50, R101, P0 ;  /* 0x0000006532327207 */ /* 0x000fe20000000000 */
[----:B------:R4:W-:Y:S01]  /*bfb0*/  STSM.16.M88.4 [R53], R24 ;  /* 0x0000001835007844 */ /* 0x0009e20000000200 */
[----:B-1----:R-:W-:-:S02]  /*bfc0*/  SEL R49, R129, R84, P0 ;  /* 0x0000005481317207 */ /* 0x002fc40000000000 */
[----:B---3--:R-:W-:Y:S02]  /*bfd0*/  SEL R8, R103, R52, P0 ;  /* 0x0000003467087207 */ /* 0x008fe40000000000 */
[----:B------:R-:W-:Y:S01]  /*bfe0*/  SEL R10, R52, R103, P0 ;  /* 0x00000067340a7207 */ /* 0x000fe20000000000 */
[----:B------:R-:W-:Y:S01]  /*bff0*/  STSM.16.M88.4 [R92], R48 ;  /* 0x000000305c007844 */ /* 0x000fe20000000200 */
[----:B------:R-:W-:Y:S02]  /*c000*/  SEL R9, R131, R72, P0 ;  /* 0x0000004883097207 */ /* 0x000fe40000000000 */
[----:B------:R-:W-:Y:S02]  /*c010*/  SEL R11, R72, R131, P0 ;  /* 0x00000083480b7207 */ /* 0x000fe40000000000 */
[----:B------:R-:W-:Y:S02]  /*c020*/  SEL R52, R107, R54, P0 ;  /* 0x000000366b347207 */ /* 0x000fe40000000000 */
[----:B------:R-:W-:Y:S01]  /*c030*/  SEL R54, R54, R107, P0 ;  /* 0x0000006b36367207 */ /* 0x000fe20000000000 */
[----:B------:R1:W-:Y:S01]  /*c040*/  STSM.16.M88.4 [R90], R8 ;  /* 0x000000085a007844 */ /* 0x0003e20000000200 */
[----:B0-----:R-:W-:-:S02]  /*c050*/  SEL R12, R97, R56, P0 ;  /* 0x00000038610c7207 */ /* 0x001fc40000000000 */
[----:B----4-:R-:W-:Y:S02]  /*c060*/  SEL R53, R133, R86, P0 ;  /* 0x0000005685357207 */ /* 0x010fe40000000000 */
[----:B------:R-:W-:Y:S02]  /*c070*/  SEL R14, R56, R97, P0 ;  /* 0x00000061380e7207 */ /* 0x000fe40000000000 */
[----:B------:R-:W-:Y:S01]  /*c080*/  SEL R13, R135, R74, P0 ;  /* 0x0000004a870d7207 */ /* 0x000fe20000000000 */
[----:B------:R0:W-:Y:S01]  /*c090*/  STSM.16.M88.4 [R57], R52 ;  /* 0x0000003439007844 */ /* 0x0001e20000000200 */
[----:B------:R-:W-:Y:S02]  /*c0a0*/  SEL R15, R74, R135, P0 ;  /* 0x000000874a0f7207 */ /* 0x000fe40000000000 */
[----:B------:R-:W-:Y:S02]  /*c0b0*/  SEL R56, R105, R58, P0 ;  /* 0x0000003a69387207 */ /* 0x000fe40000000000 */
[----:B------:R-:W-:Y:S01]  /*c0c0*/  SEL R58, R58, R105, P0 ;  /* 0x000000693a3a7207 */ /* 0x000fe20000000000 */
[----:B------:R3:W-:Y:S01]  /*c0d0*/  STSM.16.M88.4 [R88], R12 ;  /* 0x0000000c58007844 */ /* 0x0007e20000000200 */
[----:B--2---:R-:W-:Y:S01]  /*c0e0*/  SEL R25, R139, R78, P0 ;  /* 0x0000004e8b197207 */ /* 0x004fe20000000000 */
[----:B-1----:R-:W-:Y:S01]  /*c0f0*/  IMAD.U32 R8, RZ, RZ, UR6 ;  /* 0x00000006ff087e24 */ /* 0x002fe2000f8e00ff */
[----:B------:R-:W-:Y:S01]  /*c100*/  SEL R27, R78, R139, P0 ;  /* 0x0000008b4e1b7207 */ /* 0x000fe20000000000 */
[----:B------:R-:W-:Y:S01]  /*c110*/  IMAD.U32 R9, RZ, RZ, UR7 ;  /* 0x00000007ff097e24 */ /* 0x000fe2000f8e00ff */
[----:B------:R-:W-:-:S02]  /*c120*/  SEL R24, R109, R60, P0 ;  /* 0x0000003c6d187207 */ /* 0x000fc40000000000 */
[----:B------:R-:W-:Y:S02]  /*c130*/  SEL R26, R60, R109, P0 ;  /* 0x0000006d3c1a7207 */ /* 0x000fe40000000000 */
[----:B0-----:R-:W-:-:S05]  /*c140*/  SEL R57, R137, R76, P0 ;  /* 0x0000004c89397207 */ /* 0x001fca0000000000 */
[----:B------:R3:W-:Y:S04]  /*c150*/  STSM.16.M88.4 [R61], R56 ;  /* 0x000000383d007844 */ /* 0x0007e80000000200 */
[----:B------:R3:W-:Y:S01]  /*c160*/  STSM.16.M88.4 [R45], R24 ;  /* 0x000000182d007844 */ /* 0x0007e20000000200 */
[----:B------:R-:W-:Y:S01]  /*c170*/  BAR.SYNC.DEFER_BLOCKING 0x1, 0x100 ;  /* 0x0044000000007b1d */ /* 0x000fe20000010000 */
[----:B------:R-:W-:Y:S02]  /*c180*/  IMAD.U32 R10, RZ, RZ, UR4 ;  /* 0x00000004ff0a7e24 */ /* 0x000fe4000f8e00ff */
[----:B------:R-:W-:-:S03]  /*c190*/  IMAD.U32 R11, RZ, RZ, UR5 ;  /* 0x00000005ff0b7e24 */ /* 0x000fc6000f8e00ff */
[----:B------:R-:W2:Y:S04]  /*c1a0*/  @P1 LDG.E R2, desc[UR50][R8.64] ;  /* 0x0000003208021981 */ /* 0x000ea8000c1e1900 */
[----:B------:R-:W4:Y:S01]  /*c1b0*/  @P2 LDG.E R10, desc[UR50][R10.64] ;  /* 0x000000320a0a2981 */ /* 0x000f22000c1e1900 */
[----:B------:R-:W-:Y:S01]  /*c1c0*/  IMAD R5, R18, 0x40, R16 ;  /* 0x0000004012057824 */ /* 0x000fe200078e0210 */
[----:B------:R-:W-:Y:S01]  /*c1d0*/  UMOV UR4, URZ ;  /* 0x0000003f00047c82 */ /* 0x000fe20008000000 */
[----:B------:R-:W-:Y:S02]  /*c1e0*/  ULDC UR8, c[0x0][0xa88] ;  /* 0x0002a20000087ab9 */ /* 0x000fe40000000800 */
[----:B------:R-:W-:-:S03]  /*c1f0*/  IMAD.WIDE R6, R5, 0x2, R6 ;  /* 0x0000000205067825 */ /* 0x000fc600078e0206 */
[----:B------:R-:W-:Y:S02]  /*c200*/  IADD3 R33, P0, R6, 0x1000, RZ ;  /* 0x0000100006217810 */ /* 0x000fe40007f1e0ff */
[----:B--2---:R-:W-:Y:S02]  /*c210*/  @P1 R2UR UR4, R2 ;  /* 0x00000000020412ca */ /* 0x004fe400000e0000 */
[----:B----4-:R-:W-:Y:S01]  /*c220*/  @P2 R2UR UR8, R10 ;  /* 0x000000000a0822ca */ /* 0x010fe200000e0000 */
[----:B---3--:R-:W-:-:S14]  /*c230*/  @P2 BRA `(.L_x_2038) ;  /* 0x0000000000182947 */ /* 0x008fdc0003800000 */
[----:B------:R-:W-:Y:S05]  /*c240*/  @!P1 BRA `(.L_x_2038) ;  /* 0x0000000000149947 */ /* 0x000fea0003800000 */
[----:B------:R-:W2:Y:S04]  /*c250*/  LDG.E R5, desc[UR50][R8.64] ;  /* 0x0000003208057981 */ /* 0x000ea8000c1e1900 */
[----:B------:R-:W3:Y:S01]  /*c260*/  LDG.E R2, desc[UR50][R8.64+0x4] ;  /* 0x0000043208027981 */ /* 0x000ee2000c1e1900 */
[----:B--2---:R-:W-:Y:S02]  /*c270*/  R2UR UR5, R5 ;  /* 0x00000000050572ca */ /* 0x004fe400000e0000 */
[----:B---3--:R-:W-:-:S13]  /*c280*/  R2UR UR8, R2 ;  /* 0x00000000020872ca */ /* 0x008fda00000e0000 */
[----:B------:R-:W-:-:S12]  /*c290*/  UIADD3 UR8, -UR5, UR8, URZ ;  /* 0x0000000805087290 */ /* 0x000fd8000fffe13f */
.L_x_2038:
[----:B------:R-:W-:Y:S01]  /*c2a0*/  USHF.R.S32.HI UR12, URZ, 0x1f, UR42 ;  /* 0x0000001f3f0c7899 */ /* 0x000fe2000801142a */
[----:B------:R-:W-:Y:S01]  /*c2b0*/  IADD3 R9, P2, R6, 0x3000, RZ ;  /* 0x0000300006097810 */ /* 0x000fe20007f5e0ff */
[----:B------:R-:W-:Y:S01]  /*c2c0*/  ULDC.64 UR10, c[0x0][0xb70] ;  /* 0x0002dc00000a7ab9 */ /* 0x000fe20000000a00 */
[----:B------:R-:W-:Y:S01]  /*c2d0*/  USHF.R.S32.HI UR5, URZ, 0x1f, UR4 ;  /* 0x0000001f3f057899 */ /* 0x000fe20008011404 */
[----:B------:R-:W-:Y:S01]  /*c2e0*/  IMAD.U32 R5, RZ, RZ, UR43 ;  /* 0x0000002bff057e24 */ /* 0x000fe2000f8e00ff */
[----:B------:R-:W-:Y:S01]  /*c2f0*/  UIMAD UR9, UR12, UR10, URZ ;  /* 0x0000000a0c0972a4 */ /* 0x000fe2000f8e023f */
[----:B------:R-:W-:Y:S01]  /*c300*/  LOP3.LUT R8, R9, 0x380, RZ, 0xc0, !PT ;  /* 0x0000038009087812 */ /* 0x000fe200078ec0ff */
[----:B------:R-:W-:Y:S01]  /*c310*/  UIMAD.WIDE.U32 UR6, UR42, UR10, UR4 ;  /* 0x0000000a2a0672a5 */ /* 0x000fe2000f8e0004 */
[----:B------:R-:W-:Y:S01]  /*c320*/  IMAD R10, R5, 0x80, R22 ;  /* 0x00000080050a7824 */ /* 0x000fe200078e0216 */
[----:B------:R-:W-:Y:S01]  /*c330*/  UIMAD UR9, UR42, UR11, UR9 ;  /* 0x0000000b2a0972a4 */ /* 0x000fe2000f8e0209 */
[----:B------:R-:W-:Y:S01]  /*c340*/  SHF.R.U64 R8, R8, 0x3, RZ ;  /* 0x0000000308087819 */ /* 0x000fe200000012ff */
[----:B------:R-:W-:Y:S01]  /*c350*/  USEL UR37, UR37, URZ, !UP0 ;  /* 0x0000003f25257287 */ /* 0x000fe2000c000000 */
[----:B------:R-:W-:Y:S01]  /*c360*/  LOP3.LUT R32, R33, 0x380, RZ, 0xc0, !PT ;  /* 0x0000038021207812 */ /* 0x000fe200078ec0ff */
[----:B------:R-:W-:Y:S01]  /*c370*/  ULDC.64 UR10, c[0x0][0xb78] ;  /* 0x0002de00000a7ab9 */ /* 0x000fe20000000a00 */
[----:B------:R-:W-:Y:S01]  /*c380*/  UIADD3 UR7, UR7, UR9, URZ ;  /* 0x0000000907077290 */ /* 0x000fe2000fffe03f */
[----:B------:R-:W-:Y:S01]  /*c390*/  IADD3 R13, P1, R6, 0x2000, RZ ;  /* 0x00002000060d7810 */ /* 0x000fe20007f3e0ff */
[----:B------:R-:W-:Y:S01]  /*c3a0*/  USEL UR36, UR36, URZ, !UP0 ;  /* 0x0000003f24247287 */ /* 0x000fe2000c000000 */
[----:B------:R-:W-:Y:S01]  /*c3b0*/  LOP3.LUT R8, R8, R9, RZ, 0x3c, !PT ;  /* 0x0000000908087212 */ /* 0x000fe200078e3cff */
[----:B------:R-:W-:Y:S01]  /*c3c0*/  UIMAD UR9, UR37, UR10, URZ ;  /* 0x0000000a250972a4 */ /* 0x000fe2000f8e023f */
[----:B------:R-:W-:Y:S01]  /*c3d0*/  SHF.R.U64 R32, R32, 0x3, RZ ;  /* 0x0000000320207819 */ /* 0x000fe200000012ff */
[----:B------:R-:W-:Y:S01]  /*c3e0*/  UIMAD.WIDE.U32 UR6, UR36, UR10, UR6 ;  /* 0x0000000a240672a5 */ /* 0x000fe2000f8e0006 */
[----:B------:R-:W-:Y:S01]  /*c3f0*/  LOP3.LUT R12, R13, 0x380, RZ, 0xc0, !PT ;  /* 0x000003800d0c7812 */ /* 0x000fe200078ec0ff */
[----:B------:R-:W-:Y:S01]  /*c400*/  UIMAD UR9, UR36, UR11, UR9 ;  /* 0x0000000b240972a4 */ /* 0x000fe2000f8e0209 */
[----:B------:R-:W-:-:S02]  /*c410*/  SHF.R.S32.HI R2, RZ, 0x1f, R10 ;  /* 0x0000001fff027819 */ /* 0x000fc4000001140a */
[----:B------:R-:W-:Y:S01]  /*c420*/  LOP3.LUT R32, R32, R33, RZ, 0x3c, !PT ;  /* 0x0000002120207212 */ /* 0x000fe200078e3cff */
[----:B------:R-:W-:Y:S01]  /*c430*/  IMAD.X R33, RZ, RZ, R7, P0 ;  /* 0x000000ffff217224 */ /* 0x000fe200000e0607 */
[----:B------:R-:W-:Y:S01]  /*c440*/  IADD3 R5, P3, R10, UR6, RZ ;  /* 0x000000060a057c10 */ /* 0x000fe2000ff7e0ff */
[----:B------:R-:W-:Y:S01]  /*c450*/  IMAD.U32 R9, RZ, RZ, UR9 ;  /* 0x00000009ff097e24 */ /* 0x000fe2000f8e00ff */
[----:B------:R-:W-:Y:S02]  /*c460*/  SHF.R.U64 R12, R12, 0x3, RZ ;  /* 0x000000030c0c7819 */ /* 0x000fe400000012ff */
[----:B------:R-:W-:Y:S02]  /*c470*/  IADD3 R69, P0, R6, 0x8000, RZ ;  /* 0x0000800006457810 */ /* 0x000fe40007f1e0ff */
[----:B------:R-:W-:Y:S01]  /*c480*/  IADD3.X R2, R2, UR7, R9, P3, !PT ;  /* 0x0000000702027c10 */ /* 0x000fe20009ffe409 */
[----:B------:R-:W-:Y:S01]  /*c490*/  ULDC.64 UR6, c[0x0][0xb40] ;  /* 0x0002d00000067ab9 */ /* 0x000fe20000000a00 */
[----:B------:R-:W-:Y:S01]  /*c4a0*/  LOP3.LUT R12, R12, R13, RZ, 0x3c, !PT ;  /* 0x0000000d0c0c7212 */ /* 0x000fe200078e3cff */
[--C-:B------:R-:W-:Y:S01]  /*c4b0*/  IMAD.X R13, RZ, RZ, R7.reuse, P1 ;  /* 0x000000ffff0d7224 */ /* 0x100fe200008e0607 */
[----:B------:R-:W-:Y:S01]  /*c4c0*/  LEA R38, P3, R5, UR6, 0x2 ;  /* 0x0000000605267c11 */ /* 0x000fe2000f8610ff */
[----:B------:R-:W-:Y:S01]  /*c4d0*/  IMAD.X R9, RZ, RZ, R7, P2 ;  /* 0x000000ffff097224 */ /* 0x000fe200010e0607 */
[----:B------:R-:W-:-:S02]  /*c4e0*/  IADD3 R57, P1, R6, 0x9000, RZ ;  /* 0x0000900006397810 */ /* 0x000fc40007f3e0ff */
[----:B------:R-:W-:Y:S02]  /*c4f0*/  LOP3.LUT R68, R69, 0x380, RZ, 0xc0, !PT ;  /* 0x0000038045447812 */ /* 0x000fe400078ec0ff */
[----:B------:R-:W-:Y:S01]  /*c500*/  LEA.HI.X R39, R5, UR7, R2, 0x2, P3 ;  /* 0x0000000705277c11 */ /* 0x000fe200098f1402 */
[----:B------:R-:W-:Y:S01]  /*c510*/  VIADD R2, R10, 0x8 ;  /* 0x000000080a027836 */ /* 0x000fe20000000000 */
[C---:B------:R-:W-:Y:S01]  /*c520*/  IADD3 R45, P5, R6.reuse, 0x5000, RZ ;  /* 0x00005000062d7810 */ /* 0x040fe20007fbe0ff */
[----:B------:R-:W-:Y:S01]  /*c530*/  ULDC.64 UR6, c[0x0][0xaa0] ;  /* 0x0002a80000067ab9 */ /* 0x000fe20000000a00 */
[C---:B------:R-:W-:Y:S02]  /*c540*/  IADD3 R29, P4, R6.reuse, 0x6000, RZ ;  /* 0x00006000061d7810 */ /* 0x040fe40007f9e0ff */
[C---:B------:R-:W-:Y:S02]  /*c550*/  IADD3 R25, P3, R6.reuse, 0x7000, RZ ;  /* 0x0000700006197810 */ /* 0x040fe40007f7e0ff */
[----:B------:R-:W-:-:S02]  /*c560*/  IADD3 R61, P6, R6, 0x4000, RZ ;  /* 0x00004000063d7810 */ /* 0x000fc40007fde0ff */
[----:B------:R-:W-:Y:S02]  /*c570*/  IADD3 R41, P2, R6, 0xa000, RZ ;  /* 0x0000a00006297810 */ /* 0x000fe40007f5e0ff */
[----:B------:R-:W-:Y:S02]  /*c580*/  LOP3.LUT R56, R57, 0x380, RZ, 0xc0, !PT ;  /* 0x0000038039387812 */ /* 0x000fe400078ec0ff */
[----:B------:R-:W-:Y:S02]  /*c590*/  SHF.R.U64 R68, R68, 0x3, RZ ;  /* 0x0000000344447819 */ /* 0x000fe400000012ff */
[----:B------:R-:W-:Y:S02]  /*c5a0*/  LOP3.LUT R44, R45, 0x380, RZ, 0xc0, !PT ;  /* 0x000003802d2c7812 */ /* 0x000fe400078ec0ff */
[----:B------:R-:W-:Y:S02]  /*c5b0*/  LOP3.LUT R28, R29, 0x380, RZ, 0xc0, !PT ;  /* 0x000003801d1c7812 */ /* 0x000fe400078ec0ff */
[----:B------:R-:W-:-:S02]  /*c5c0*/  LOP3.LUT R24, R25, 0x380, RZ, 0xc0, !PT ;  /* 0x0000038019187812 */ /* 0x000fc400078ec0ff */
[----:B------:R-:W-:Y:S02]  /*c5d0*/  LOP3.LUT R60, R61, 0x380, RZ, 0xc0, !PT ;  /* 0x000003803d3c7812 */ /* 0x000fe400078ec0ff */
[----:B------:R-:W-:Y:S02]  /*c5e0*/  LOP3.LUT R40, R41, 0x380, RZ, 0xc0, !PT ;  /* 0x0000038029287812 */ /* 0x000fe400078ec0ff */
[----:B------:R-:W-:Y:S02]  /*c5f0*/  SHF.R.U64 R56, R56, 0x3, RZ ;  /* 0x0000000338387819 */ /* 0x000fe400000012ff */
[----:B------:R-:W-:Y:S01]  /*c600*/  LOP3.LUT R68, R68, R69, RZ, 0x3c, !PT ;  /* 0x0000004544447212 */ /* 0x000fe200078e3cff */
[----:B------:R-:W-:Y:S01]  /*c610*/  IMAD.X R69, RZ, RZ, R7, P0 ;  /* 0x000000ffff457224 */ /* 0x000fe200000e0607 */
[----:B------:R-:W-:Y:S02]  /*c620*/  SHF.R.U64 R44, R44, 0x3, RZ ;  /* 0x000000032c2c7819 */ /* 0x000fe400000012ff */
[----:B------:R-:W-:-:S02]  /*c630*/  SHF.R.U64 R28, R28, 0x3, RZ ;  /* 0x000000031c1c7819 */ /* 0x000fc400000012ff */
[----:B------:R-:W-:Y:S02]  /*c640*/  SHF.R.U64 R24, R24, 0x3, RZ ;  /* 0x0000000318187819 */ /* 0x000fe400000012ff */
[----:B------:R-:W-:Y:S02]  /*c650*/  LOP3.LUT P0, RZ, R232, 0x3, RZ, 0xc0, !PT ;  /* 0x00000003e8ff7812 */ /* 0x000fe4000780c0ff */
        /* <DEDUP_REMOVED lines=10> */
[----:B------:R-:W-:-:S02]  /*c700*/  ISETP.GE.OR P1, PT, R10, UR8, P0 ;  /* 0x000000080a007c0c */ /* 0x000fc40008726670 */
[----:B------:R-:W-:Y:S01]  /*c710*/  LOP3.LUT R60, R60, R61, RZ, 0x3c, !PT ;  /* 0x0000003d3c3c7212 */ /* 0x000fe200078e3cff */
[--C-:B------:R-:W-:Y:S01]  /*c720*/  IMAD.X R61, RZ, RZ, R7.reuse, P6 ;  /* 0x000000ffff3d7224 */ /* 0x100fe200030e0607 */
[----:B------:R-:W-:Y:S01]  /*c730*/  LOP3.LUT R40, R40, R41, RZ, 0x3c, !PT ;  /* 0x0000002928287212 */ /* 0x000fe200078e3cff */
[----:B------:R-:W-:Y:S01]  /*c740*/  IMAD.X R41, RZ, RZ, R7, P2 ;  /* 0x000000ffff297224 */ /* 0x000fe200010e0607 */
[----:B------:R-:W-:Y:S02]  /*c750*/  ISETP.GE.OR P0, PT, R2, UR8, P0 ;  /* 0x0000000802007c0c */ /* 0x000fe40008706670 */
[C---:B------:R-:W-:Y:S02]  /*c760*/  IADD3 R73, P5, R6.reuse, 0xc000, RZ ;  /* 0x0000c00006497810 */ /* 0x040fe40007fbe0ff */
[C---:B------:R-:W-:Y:S02]  /*c770*/  IADD3 R65, P4, R6.reuse, 0xd000, RZ ;  /* 0x0000d00006417810 */ /* 0x040fe40007f9e0ff */
[----:B------:R-:W-:-:S02]  /*c780*/  IADD3 R49, P3, R6, 0xe000, RZ ;  /* 0x0000e00006317810 */ /* 0x000fc40007f7e0ff */
[C---:B------:R-:W-:Y:S01]  /*c790*/  LOP3.LUT R11, R6.reuse, 0x380, RZ, 0xc0, !PT ;  /* 0x00000380060b7812 */ /* 0x040fe200078ec0ff */
[----:B------:R-:W-:Y:S01]  /*c7a0*/  UIMAD UR5, UR5, UR6, URZ ;  /* 0x00000006050572a4 */ /* 0x000fe2000f8e023f */
[C---:B------:R-:W-:Y:S01]  /*c7b0*/  IADD3 R21, P6, R6.reuse, 0xb000, RZ ;  /* 0x0000b00006157810 */ /* 0x040fe20007fde0ff */
[----:B------:R-:W-:Y:S01]  /*c7c0*/  IMAD.U32 R19, RZ, RZ, UR6 ;  /* 0x00000006ff137e24 */ /* 0x000fe2000f8e00ff */
[----:B------:R-:W-:Y:S01]  /*c7d0*/  IADD3 R5, P2, R6, 0xf000, RZ ;  /* 0x0000f00006057810 */ /* 0x000fe20007f5e0ff */
[----:B------:R0:W-:Y:S01]  /*c7e0*/  @!P0 STG.E desc[UR50][R38.64+0x20], R3 ;  /* 0x0000200326008986 */ /* 0x0001e2000c101932 */
[----:B------:R-:W-:Y:S02]  /*c7f0*/  LOP3.LUT R72, R73, 0x380, RZ, 0xc0, !PT ;  /* 0x0000038049487812 */ /* 0x000fe400078ec0ff */
[----:B------:R-:W-:Y:S01]  /*c800*/  LOP3.LUT R64, R65, 0x380, RZ, 0xc0, !PT ;  /* 0x0000038041407812 */ /* 0x000fe200078ec0ff */
[----:B------:R-:W-:Y:S01]  /*c810*/  IMAD.X R37, RZ, RZ, R7, P2 ;  /* 0x000000ffff257224 */ /* 0x000fe200010e0607 */
[----:B------:R-:W-:Y:S01]  /*c820*/  LOP3.LUT R48, R49, 0x380, RZ, 0xc0, !PT ;  /* 0x0000038031307812 */ /* 0x000fe200078ec0ff */
[----:B------:R1:W-:Y:S01]  /*c830*/  @!P1 STG.E desc[UR50][R38.64], R4 ;  /* 0x0000000426009986 */ /* 0x0003e2000c101932 */
[----:B------:R-:W-:-:S02]  /*c840*/  LOP3.LUT R20, R21, 0x380, RZ, 0xc0, !PT ;  /* 0x0000038015147812 */ /* 0x000fc400078ec0ff */
[----:B------:R-:W-:Y:S02]  /*c850*/  LOP3.LUT R2, R5, 0x380, RZ, 0xc0, !PT ;  /* 0x0000038005027812 */ /* 0x000fe400078ec0ff */
[----:B------:R-:W-:Y:S01]  /*c860*/  SHF.R.U64 R11, R11, 0x3, RZ ;  /* 0x000000030b0b7819 */ /* 0x000fe200000012ff */
[----:B------:R-:W-:Y:S01]  /*c870*/  UIMAD UR5, UR4, UR7, UR5 ;  /* 0x00000007040572a4 */ /* 0x000fe2000f8e0205 */
[----:B------:R-:W-:Y:S01]  /*c880*/  SHF.R.U64 R72, R72, 0x3, RZ ;  /* 0x0000000348487819 */ /* 0x000fe200000012ff */
[----:B------:R-:W5:Y:S01]  /*c890*/  LD.E.128 R32, desc[UR50][R32.64] ;  /* 0x0000003220207980 */ /* 0x000f62000c101d00 */
[----:B------:R-:W-:Y:S01]  /*c8a0*/  SHF.R.U64 R64, R64, 0x3, RZ ;  /* 0x0000000340407819 */ /* 0x000fe200000012ff */
[----:B------:R-:W-:Y:S01]  /*c8b0*/  ULDC.64 UR6, c[0x0][0xae0] ;  /* 0x0002b80000067ab9 */ /* 0x000fe20000000a00 */
[----:B------:R-:W-:Y:S01]  /*c8c0*/  SHF.R.U64 R48, R48, 0x3, RZ ;  /* 0x0000000330307819 */ /* 0x000fe200000012ff */
[----:B------:R-:W5:Y:S01]  /*c8d0*/  LD.E.128 R12, desc[UR50][R12.64] ;  /* 0x000000320c0c7980 */ /* 0x000f62000c101d00 */
[----:B------:R-:W-:-:S02]  /*c8e0*/  SHF.R.U64 R20, R20, 0x3, RZ ;  /* 0x0000000314147819 */ /* 0x000fc400000012ff */
[----:B------:R-:W-:Y:S01]  /*c8f0*/  SHF.R.U64 R2, R2, 0x3, RZ ;  /* 0x0000000302027819 */ /* 0x000fe200000012ff */
[----:B------:R-:W5:Y:S01]  /*c900*/  LD.E.128 R60, desc[UR50][R60.64] ;  /* 0x000000323c3c7980 */ /* 0x000f62000c101d00 */
        /* <DEDUP_REMOVED lines=10> */
[----:B------:R-:W-:Y:S01]  /*c9b0*/  LOP3.LUT R36, R2, R5, RZ, 0x3c, !PT ;  /* 0x0000000502247212 */ /* 0x000fe200078e3cff */
[--C-:B------:R-:W-:Y:S01]  /*c9c0*/  IMAD.MOV.U32 R2, RZ, RZ, R16.reuse ;  /* 0x000000ffff027224 */ /* 0x100fe200078e0010 */
[----:B0-----:R-:W-:Y:S01]  /*c9d0*/  SHF.R.S32.HI R3, RZ, 0x1f, R16 ;  /* 0x0000001fff037819 */ /* 0x001fe20000011410 */
[----:B------:R-:W5:Y:S02]  /*c9e0*/  LD.E.128 R52, desc[UR50][R6.64] ;  /* 0x0000003206347980 */ /* 0x000f64000c101d00 */
[----:B------:R-:W-:-:S02]  /*c9f0*/  IMAD.WIDE.U32 R2, R19, UR4, R2 ;  /* 0x0000000413027c25 */ /* 0x000fc4000f8e0002 */
[----:B------:R-:W5:Y:S01]  /*ca00*/  LD.E.128 R8, desc[UR50][R8.64] ;  /* 0x0000003208087980 */ /* 0x000f62000c101d00 */
[----:B------:R-:W-:-:S03]  /*ca10*/  UIMAD UR4, UR12, UR6, URZ ;  /* 0x000000060c0472a4 */ /* 0x000fc6000f8e023f */
[----:B------:R-:W5:Y:S01]  /*ca20*/  LD.E.128 R28, desc[UR50][R28.64] ;  /* 0x000000321c1c7980 */ /* 0x000f62000c101d00 */
[----:B------:R-:W-:-:S03]  /*ca30*/  VIADD R3, R3, UR5 ;  /* 0x0000000503037c36 */ /* 0x000fc60008000000 */
[----:B------:R-:W5:Y:S01]  /*ca40*/  LD.E.128 R24, desc[UR50][R24.64] ;  /* 0x0000003218187980 */ /* 0x000f62000c101d00 */
[----:B------:R-:W-:-:S03]  /*ca50*/  IMAD.U32 R19, RZ, RZ, UR6 ;  /* 0x00000006ff137e24 */ /* 0x000fc6000f8e00ff */
[----:B------:R-:W5:Y:S04]  /*ca60*/  LD.E.128 R68, desc[UR50][R68.64] ;  /* 0x0000003244447980 */ /* 0x000f68000c101d00 */
[----:B------:R-:W5:Y:S04]  /*ca70*/  LD.E.128 R56, desc[UR50][R56.64] ;  /* 0x0000003238387980 */ /* 0x000f68000c101d00 */
[----:B------:R-:W5:Y:S04]  /*ca80*/  LD.E.128 R40, desc[UR50][R40.64] ;  /* 0x0000003228287980 */ /* 0x000f68000c101d00 */
[----:B-1----:R0:W5:Y:S04]  /*ca90*/  LD.E.128 R4, desc[UR50][R20.64] ;  /* 0x0000003214047980 */ /* 0x002168000c101d00 */
[----:B------:R-:W5:Y:S04]  /*caa0*/  LD.E.128 R72, desc[UR50][R72.64] ;  /* 0x0000003248487980 */ /* 0x000f68000c101d00 */
[----:B------:R-:W5:Y:S04]  /*cab0*/  LD.E.128 R64, desc[UR50][R64.64] ;  /* 0x0000003240407980 */ /* 0x000f68000c101d00 */
[----:B------:R-:W5:Y:S04]  /*cac0*/  LD.E.128 R48, desc[UR50][R48.64] ;  /* 0x0000003230307980 */ /* 0x000f68000c101d00 */
[----:B------:R-:W5:Y:S01]  /*cad0*/  LD.E.128 R36, desc[UR50][R36.64] ;  /* 0x0000003224247980 */ /* 0x000f62000c101d00 */
[----:B------:R-:W-:Y:S01]  /*cae0*/  @!PT LDS RZ, [RZ] ;  /* 0x00000000fffff984 */ /* 0x000fe20000000800 */
[----:B------:R-:W-:Y:S01]  /*caf0*/  @!PT LDS RZ, [RZ] ;  /* 0x00000000fffff984 */ /* 0x000fe20000000800 */
[----:B------:R-:W-:Y:S01]  /*cb00*/  @!PT LDS RZ, [RZ] ;  /* 0x00000000fffff984 */ /* 0x000fe20000000800 */
[----:B------:R-:W-:Y:S01]  /*cb10*/  @!PT LDS RZ, [RZ] ;  /* 0x00000000fffff984 */ /* 0x000fe20000000800 */
[----:B------:R1:W-:Y:S06]  /*cb20*/  MEMBAR.ALL.CTA ;  /* 0x0000000000007992 */ /* 0x0003ec0000008000 */
[----:B-1----:R-:W1:Y:S01]  /*cb30*/  FENCE.VIEW.ASYNC.S ;  /* 0x00000000000073c6 */ /* 0x002e620000000000 */
[----:B------:R-:W-:-:S02]  /*cb40*/  UIMAD UR4, UR42, UR7, UR4 ;  /* 0x000000072a0472a4 */ /* 0x000fc4000f8e0204 */
[----:B------:R-:W-:Y:S01]  /*cb50*/  IMAD.WIDE.U32 R2, R19, UR42, R2 ;  /* 0x0000002a13027c25 */ /* 0x000fe2000f8e0002 */
[----:B------:R-:W-:-:S03]  /*cb60*/  UIMAD UR8, UR43, -0x80, UR8 ;  /* 0xffffff802b0878a4 */ /* 0x000fc6000f8e0208 */
[----:B------:R-:W-:Y:S01]  /*cb70*/  VIADD R3, R3, UR4 ;  /* 0x0000000403037c36 */ /* 0x000fe20008000000 */
[----:B------:R-:W-:Y:S02]  /*cb80*/  ULDC.64 UR4, c[0x0][0xae8] ;  /* 0x0002ba0000047ab9 */ /* 0x000fe40000000a00 */
[----:B------:R-:W-:Y:S01]  /*cb90*/  ISETP.GE.AND P3, PT, R18, UR8, PT ;  /* 0x0000000812007c0c */ /* 0x000fe2000bf66270 */
[----:B------:R-:W-:Y:S01]  /*cba0*/  IMAD.U32 R77, RZ, RZ, UR4 ;  /* 0x00000004ff4d7e24 */ /* 0x000fe2000f8e00ff */
[----:B------:R-:W-:Y:S01]  /*cbb0*/  UIMAD UR4, UR37, UR4, URZ ;  /* 0x00000004250472a4 */ /* 0x000fe2000f8e023f */
[----:B------:R-:W-:Y:S02]  /*cbc0*/  VIADD R0, R0, 0x38820 ;  /* 0x0003882000007836 */ /* 0x000fe40000000000 */
[C---:B------:R-:W-:Y:S01]  /*cbd0*/  VIADD R19, R18.reuse, 0x20 ;  /* 0x0000002012137836 */ /* 0x040fe20000000000 */
[----:B------:R-:W-:Y:S01]  /*cbe0*/  UIMAD UR4, UR36, UR5, UR4 ;  /* 0x00000005240472a4 */ /* 0x000fe2000f8e0204 */
[----:B0-----:R-:W-:Y:S01]  /*cbf0*/  VIADD R21, R18, 0x60 ;  /* 0x0000006012157836 */ /* 0x001fe20000000000 */
[----:B------:R-:W-:Y:S01]  /*cc00*/  PRMT R0, RZ, 0x654, R0 ;  /* 0x00000654ff007816 */ /* 0x000fe20000000000 */
[----:B------:R-:W-:Y:S01]  /*cc10*/  IMAD.WIDE.U32 R76, R77, UR36, R2 ;  /* 0x000000244d4c7c25 */ /* 0x000fe2000f8e0002 */
[----:B------:R-:W-:-:S02]  /*cc20*/  ISETP.GE.AND P0, PT, R19, UR8, PT ;  /* 0x0000000813007c0c */ /* 0x000fc4000bf06270 */
[----:B------:R-:W-:Y:S01]  /*cc30*/  ISETP.GE.AND P2, PT, R21, UR8, PT ;  /* 0x0000000815007c0c */ /* 0x000fe2000bf46270 */
[----:B------:R-:W-:Y:S01]  /*cc40*/  VIADD R20, R18, 0x40 ;  /* 0x0000004012147836 */ /* 0x000fe20000000000 */
[--C-:B------:R-:W-:Y:S01]  /*cc50*/  SHF.R.S32.HI R19, RZ, 0x1f, R18.reuse ;  /* 0x0000001fff137819 */ /* 0x100fe20000011412 */
[----:B------:R-:W-:Y:S01]  /*cc60*/  IMAD.U32 R21, RZ, RZ, UR43 ;  /* 0x0000002bff157e24 */ /* 0x000fe2000f8e00ff */
[----:B-1----:R0:W-:Y:S01]  /*cc70*/  SYNCS.ARRIVE.TRANS64.RED.A1T0 RZ, [R0+URZ], RZ ;  /* 0x000000ff00ff79a7 */ /* 0x0021e2000810043f */
[----:B------:R-:W-:Y:S01]  /*cc80*/  VIADD R81, R77, UR4 ;  /* 0x000000044d517c36 */ /* 0x000fe20008000000 */
[----:B------:R-:W-:Y:S01]  /*cc90*/  BSSY B1, `(.L_x_2039) ;  /* 0x000001a000017945 */ /* 0x000fe20003800000 */
[----:B------:R-:W-:Y:S01]  /*cca0*/  ISETP.GE.AND P1, PT, R20, UR8, PT ;  /* 0x0000000814007c0c */ /* 0x000fe2000bf26270 */
[----:B------:R-:W-:Y:S02]  /*ccb0*/  IMAD.WIDE R20, R21, 0x80, R18 ;  /* 0x0000008015147825 */ /* 0x000fe400078e0212 */
[----:B------:R-:W-:Y:S10]  /*ccc0*/  @P3 BRA `(.L_x_2040) ;  /* 0x0000000000583947 */ /* 0x000ff40003800000 */
[----:B------:R-:W-:Y:S01]  /*ccd0*/  ULDC.64 UR6, c[0x0][0xad8] ;  /* 0x0002b60000067ab9 */ /* 0x000fe20000000a00 */
[----:B------:R-:W-:Y:S01]  /*cce0*/  IMAD.MOV.U32 R2, RZ, RZ, R76 ;  /* 0x000000ffff027224 */ /* 0x000fe200078e004c */
[----:B------:R-:W-:Y:S01]  /*ccf0*/  ULDC UR4, c[0x0][0xa8c] ;  /* 0x0002a30000047ab9 */ /* 0x000fe20000000800 */
[----:B------:R-:W-:Y:S01]  /*cd00*/  IMAD R79, R21, UR6, RZ ;  /* 0x00000006154f7c24 */ /* 0x000fe2000f8e02ff */
[C---:B------:R-:W-:Y:S01]  /*cd10*/  ISETP.GE.AND P4, PT, R16.reuse, UR4, PT ;  /* 0x0000000410007c0c */ /* 0x040fe2000bf86270 */
[----:B------:R-:W-:Y:S02]  /*cd20*/  IMAD.MOV.U32 R3, RZ, RZ, R81 ;  /* 0x000000ffff037224 */ /* 0x000fe400078e0051 */
[----:B0-----:R-:W-:Y:S02]  /*cd30*/  VIADD R0, R16, 0x40 ;  /* 0x0000004010007836 */ /* 0x001fe40000000000 */
        /* <DEDUP_REMOVED lines=15> */
.L_x_2040:
[----:B------:R-:W-:Y:S05]  /*ce30*/  BSYNC B1 ;  /* 0x0000000000017941 */ /* 0x000fea0003800000 */
.L_x_2039:
[----:B------:R-:W-:Y:S04]  /*ce40*/  BSSY B1, `(.L_x_2041) ;  /* 0x000001a000017945 */ /* 0x000fe80003800000 */
[----:B------:R-:W-:Y:S05]  /*ce50*/  @P0 BRA `(.L_x_2042) ;  /* 0x0000000000600947 */ /* 0x000fea0003800000 */
[----:B-1---5:R-:W-:Y:S01]  /*ce60*/  IADD3 R53, P0, R20, 0x20, RZ ;  /* 0x0000002014357810 */ /* 0x022fe20007f1e0ff */
[C---:B------:R-:W-:Y:S01]  /*ce70*/  VIADD R2, R16.reuse, 0x40 ;  /* 0x0000004010027836 */ /* 0x040fe20000000000 */
[----:B------:R-:W-:Y:S01]  /*ce80*/  ULDC UR4, c[0x0][0xa8c] ;  /* 0x0002a30000047ab9 */ /* 0x000fe20000000800 */
[----:B------:R-:W-:Y:S01]  /*ce90*/  VIADD R3, R16, 0x80 ;  /* 0x0000008010037836 */ /* 0x000fe20000000000 */
[----:B------:R-:W-:Y:S01]  /*cea0*/  ULDC.64 UR6, c[0x0][0xad8] ;  /* 0x0002b60000067ab9 */ /* 0x000fe20000000a00 */
[----:B0-----:R-:W-:Y:S01]  /*ceb0*/  IMAD.X R0, RZ, RZ, R21, P0 ;  /* 0x000000ffff007224 */ /* 0x001fe200000e0615 */
        /* <DEDUP_REMOVED lines=18> */
.L_x_2042:
[----:B------:R-:W-:Y:S05]  /*cfe0*/  BSYNC B1 ;  /* 0x0000000000017941 */ /* 0x000fea0003800000 */
.L_x_2041:
[----:B------:R-:W-:Y:S04]  /*cff0*/  BSSY B1, `(.L_x_2043) ;  /* 0x000001a000017945 */ /* 0x000fe80003800000 */
[----:B------:R-:W-:Y:S05]  /*d000*/  @P1 BRA `(.L_x_2044) ;  /* 0x0000000000601947 */ /* 0x000fea0003800000 */
[----:B--2--5:R-:W-:Y:S01]  /*d010*/  IADD3 R33, P0, R20, 0x40, RZ ;  /* 0x0000004014217810 */ /* 0x024fe20007f1e0ff */
        /* <DEDUP_REMOVED lines=23> */
.L_x_2044:
[----:B------:R-:W-:Y:S05]  /*d190*/  BSYNC B1 ;  /* 0x0000000000017941 */ /* 0x000fea0003800000 */
.L_x_2043:
[----:B------:R-:W-:Y:S05]  /*d1a0*/  @P2 BRA `(.L_x_2045) ;  /* 0x0000000c007c2947 */ /* 0x000fea0003800000 */
[----:B---3-5:R-:W-:Y:S01]  /*d1b0*/  IADD3 R13, P0, R20, 0x60, RZ ;  /* 0x00000060140d7810 */ /* 0x028fe20007f1e0ff */
[C---:B0-----:R-:W-:Y:S01]  /*d1c0*/  VIADD R0, R16.reuse, 0x40 ;  /* 0x0000004010007836 */ /* 0x041fe20000000000 */
        /* <DEDUP_REMOVED lines=24> */
.L_x_2037:
[----:B------:R-:W-:Y:S01]  /*d350*/  ULDC.64 UR4, c[0x0][0xbe0] ;  /* 0x0002f80000047ab9 */ /* 0x000fe20000000a00 */
[----:B------:R-:W-:Y:S01]  /*d360*/  ULDC.64 UR6, c[0x0][0xbd8] ;  /* 0x0002f60000067ab9 */ /* 0x000fe20000000a00 */
[----:B------:R-:W-:Y:S02]  /*d370*/  UISETP.NE.U32.AND UP0, UPT, UR4, URZ, UPT ;  /* 0x0000003f0400728c */ /* 0x000fe4000bf05070 */
[----:B------:R-:W-:Y:S02]  /*d380*/  UIMAD.WIDE UR6, UR36, 0x4, UR6 ;  /* 0x00000004240678a5 */ /* 0x000fe4000f8e0206 */
[----:B------:R-:W-:-:S03]  /*d390*/  UISETP.NE.AND.EX UP1, UPT, UR5, URZ, UPT, UP0 ;  /* 0x0000003f0500728c */ /* 0x000fc6000bf25300 */
[----:B------:R-:W-:Y:S02]  /*d3a0*/  ULDC.64 UR4, c[0x0][0xbd8] ;  /* 0x0002f60000047ab9 */ /* 0x000fe40000000a00 */
[----:B------:R-:W-:Y:S01]  /*d3b0*/  UISETP.NE.U32.AND UP0, UPT, UR4, URZ, UPT ;  /* 0x0000003f0400728c */ /* 0x000fe2000bf05070 */
[----:B------:R-:W-:-:S03]  /*d3c0*/  PLOP3.LUT P2, PT, PT, PT, UP1, 0x80, 0x0 ;  /* 0x000000000000781c */ /* 0x000fc60003f4f018 */
[----:B------:R-:W-:-:S03]  /*d3d0*/  UISETP.NE.AND.EX UP0, UPT, UR5, URZ, UPT, UP0 ;  /* 0x0000003f0500728c */ /* 0x000fc6000bf05300 */
[----:B------:R-:W-:Y:S02]  /*d3e0*/  @UP1 ULDC.64 UR4, c[0x0][0xbe0] ;  /* 0x0002f80000041ab9 */ /* 0x000fe40000000a00 */
[----:B------:R-:W-:Y:S01]  /*d3f0*/  @UP1 UIMAD.WIDE UR4, UR36, 0x4, UR4 ;  /* 0x00000004240418a5 */ /* 0x000fe2000f8e0204 */
[----:B------:R-:W-:-:S05]  /*d400*/  PLOP3.LUT P1, PT, PT, PT, UP0, 0x80, 0x0 ;  /* 0x000000000000781c */ /* 0x000fca0003f2f008 */
[----:B------:R-:W-:Y:S02]  /*d410*/  IMAD.U32 R4, RZ, RZ, UR4 ;  /* 0x00000004ff047e24 */ /* 0x000fe4000f8e00ff */
[----:B------:R-:W-:Y:S02]  /*d420*/  IMAD.U32 R5, RZ, RZ, UR5 ;  /* 0x00000005ff057e24 */ /* 0x000fe4000f8e00ff */
[----:B------:R-:W-:-:S03]  /*d430*/  IMAD.MOV.U32 R7, RZ, RZ, RZ ;  /* 0x000000ffff077224 */ /* 0x000fc600078e00ff */
[----:B------:R-:W2:Y:S01]  /*d440*/  @P2 LDG.E R4, desc[UR50][R4.64] ;  /* 0x0000003204042981 */ /* 0x000ea2000c1e1900 */
[----:B------:R-:W-:Y:S02]  /*d450*/  IMAD.U32 R2, RZ, RZ, UR6 ;  /* 0x00000006ff027e24 */ /* 0x000fe4000f8e00ff */
[----:B------:R-:W-:-:S05]  /*d460*/  IMAD.U32 R3, RZ, RZ, UR7 ;  /* 0x00000007ff037e24 */ /* 0x000fca000f8e00ff */
[----:B------:R0:W5:Y:S01]  /*d470*/  @P1 LDG.E R7, desc[UR50][R2.64] ;  /* 0x0000003202071981 */ /* 0x000162000c1e1900 */
[----:B------:R-:W-:Y:S01]  /*d480*/  ULDC UR4, c[0x0][0xa88] ;  /* 0x0002a20000047ab9 */ /* 0x000fe20000000800 */
[----:B------:R-:W-:Y:S02]  /*d490*/  ISETP.GT.AND P0, PT, R235, 0x7f, PT ;  /* 0x0000007feb00780c */ /* 0x000fe40003f04270 */
[----:B--2---:R-:W-:Y:S01]  /*d4a0*/  @P2 R2UR UR4, R4 ;  /* 0x00000000040422ca */ /* 0x004fe200000e0000 */
[----:B0-----:R-:W-:-:S14]  /*d4b0*/  @P2 BRA `(.L_x_2046) ;  /* 0x0000000000182947 */ /* 0x001fdc0003800000 */
[----:B------:R-:W-:Y:S05]  /*d4c0*/  @!P1 BRA `(.L_x_2046) ;  /* 0x0000000000149947 */ /* 0x000fea0003800000 */
[----:B------:R-:W2:Y:S04]  /*d4d0*/  LDG.E R4, desc[UR50][R2.64] ;  /* 0x0000003202047981 */ /* 0x000ea8000c1e1900 */
[----:B------:R-:W3:Y:S01]  /*d4e0*/  LDG.E R0, desc[UR50][R2.64+0x4] ;  /* 0x0000043202007981 */ /* 0x000ee2000c1e1900 */
[----:B--2---:R-:W-:Y:S02]  /*d4f0*/  R2UR UR5, R4 ;  /* 0x00000000040572ca */ /* 0x004fe400000e0000 */
[----:B---3--:R-:W-:-:S13]  /*d500*/  R2UR UR4, R0 ;  /* 0x00000000000472ca */ /* 0x008fda00000e0000 */
[----:B------:R-:W-:-:S12]  /*d510*/  UIADD3 UR4, -UR5, UR4, URZ ;  /* 0x0000000405047290 */ /* 0x000fd8000fffe13f */
.L_x_2046:
[----:B------:R-:W-:Y:S01]  /*d520*/  USHF.R.S32.HI UR7, URZ, 0x1f, UR42 ;  /* 0x0000001f3f077899 */ /* 0x000fe2000801142a */
[----:B------:R-:W-:Y:S01]  /*d530*/  BSSY B1, `(.L_x_2047) ;  /* 0x000001f000017945 */ /* 0x000fe20003800000 */
[----:B------:R-:W-:Y:S01]  /*d540*/  USEL UR36, UR36, URZ, !UP0 ;  /* 0x0000003f24247287 */ /* 0x000fe2000c000000 */
[----:B------:R-:W-:Y:S01]  /*d550*/  SHF.R.S32.HI R9, RZ, 0x1f, R16 ;  /* 0x0000001fff097819 */ /* 0x000fe20000011410 */
[----:B------:R-:W-:Y:S01]  /*d560*/  USEL UR37, UR37, URZ, !UP0 ;  /* 0x0000003f25257287 */ /* 0x000fe2000c000000 */
[----:B-----5:R-:W-:Y:S01]  /*d570*/  SHF.R.S32.HI R6, RZ, 0x1f, R7 ;  /* 0x0000001fff067819 */ /* 0x020fe20000011407 */
[----:B------:R-:W-:Y:S10]  /*d580*/  @P0 BRA `(.L_x_2048) ;  /* 0x0000000000640947 */ /* 0x000ff40003800000 */
[----:B------:R-:W0:Y:S01]  /*d590*/  S2R R2, SR_TID.X ;  /* 0x0000000000027919 */ /* 0x000e220000002100 */
[----:B------:R-:W-:-:S04]  /*d5a0*/  IMAD.U32 R0, RZ, RZ, UR43 ;  /* 0x0000002bff007e24 */ /* 0x000fc8000f8e00ff */
[----:B0-----:R-:W-:-:S04]  /*d5b0*/  IMAD R0, R0, 0x80, R2 ;  /* 0x0000008000007824 */ /* 0x001fc800078e0202 */
[----:B------:R-:W-:-:S05]  /*d5c0*/  VIADD R0, R0, 0xffffff80 ;  /* 0xffffff8000007836 */ /* 0x000fca0000000000 */
[----:B------:R-:W-:-:S13]  /*d5d0*/  ISETP.GE.AND P0, PT, R0, UR4, PT ;  /* 0x0000000400007c0c */ /* 0x000fda000bf06270 */
        /* <DEDUP_REMOVED lines=20> */
.L_x_2048:
[----:B------:R-:W-:Y:S05]  /*d720*/  BSYNC B1 ;  /* 0x0000000000017941 */ /* 0x000fea0003800000 */
.L_x_2047:
[----:B------:R-:W-:Y:S01]  /*d730*/  ULDC.64 UR8, c[0x0][0xaa0] ;  /* 0x0002a80000087ab9 */ /* 0x000fe20000000a00 */
[----:B------:R-:W-:Y:S01]  /*d740*/  IMAD.MOV.U32 R2, RZ, RZ, R16 ;  /* 0x000000ffff027224 */ /* 0x000fe200078e0010 */
[----:B------:R-:W-:Y:S01]  /*d750*/  UIMAD UR6, UR43, -0x80, UR4 ;  /* 0xffffff802b0678a4 */ /* 0x000fe2000f8e0204 */
[----:B0-----:R-:W-:Y:S01]  /*d760*/  IMAD.MOV.U32 R3, RZ, RZ, R9 ;  /* 0x000000ffff037224 */ /* 0x001fe200078e0009 */
[----:B------:R-:W-:Y:S01]  /*d770*/  BSSY B1, `(.L_x_2049) ;  /* 0x0000032000017945 */ /* 0x000fe20003800000 */
[----:B------:R-:W-:Y:S02]  /*d780*/  IMAD R0, R6, UR8, RZ ;  /* 0x0000000806007c24 */ /* 0x000fe4000f8e02ff */
[----:B------:R-:W-:Y:S01]  /*d790*/  IMAD.WIDE.U32 R2, R7, UR8, R2 ;  /* 0x0000000807027c25 */ /* 0x000fe2000f8e0002 */
[----:B------:R-:W-:-:S03]  /*d7a0*/  ISETP.GE.AND P2, PT, R18, UR6, PT ;  /* 0x0000000612007c0c */ /* 0x000fc6000bf46270 */
[----:B------:R-:W-:Y:S01]  /*d7b0*/  IMAD R7, R7, UR9, R0 ;  /* 0x0000000907077c24 */ /* 0x000fe2000f8e0200 */
[----:B------:R-:W-:Y:S01]  /*d7c0*/  ULDC.64 UR8, c[0x0][0xae0] ;  /* 0x0002b80000087ab9 */ /* 0x000fe20000000a00 */
[----:B------:R-:W-:Y:S01]  /*d7d0*/  VIADD R4, R18, 0x40 ;  /* 0x0000004012047836 */ /* 0x000fe20000000000 */
[----:B------:R-:W-:Y:S01]  /*d7e0*/  UIMAD UR5, UR7, UR8, URZ ;  /* 0x00000008070572a4 */ /* 0x000fe2000f8e023f */
[----:B------:R-:W-:Y:S01]  /*d7f0*/  IMAD.IADD R3, R3, 0x1, R7 ;  /* 0x0000000103037824 */ /* 0x000fe200078e0207 */
[----:B------:R-:W-:Y:S01]  /*d800*/  SHF.R.S32.HI R7, RZ, 0x1f, R18 ;  /* 0x0000001fff077819 */ /* 0x000fe20000011412 */
[----:B------:R-:W-:Y:S01]  /*d810*/  IMAD.U32 R5, RZ, RZ, UR8 ;  /* 0x00000008ff057e24 */ /* 0x000fe2000f8e00ff */
[----:B------:R-:W-:Y:S01]  /*d820*/  UIMAD UR5, UR42, UR9, UR5 ;  /* 0x000000092a0572a4 */ /* 0x000fe2000f8e0205 */
[----:B------:R-:W-:Y:S01]  /*d830*/  ISETP.GE.AND P0, PT, R4, UR6, PT ;  /* 0x0000000604007c0c */ /* 0x000fe2000bf06270 */
[----:B------:R-:W-:Y:S01]  /*d840*/  VIADD R0, R18, 0x20 ;  /* 0x0000002012007836 */ /* 0x000fe20000000000 */
[----:B------:R-:W-:Y:S01]  /*d850*/  ULDC.64 UR8, c[0x0][0xae8] ;  /* 0x0002ba0000087ab9 */ /* 0x000fe20000000a00 */
[----:B------:R-:W-:Y:S01]  /*d860*/  IMAD.WIDE.U32 R2, R5, UR42, R2 ;  /* 0x0000002a05027c25 */ /* 0x000fe2000f8e0002 */
[----:B------:R-:W-:-:S02]  /*d870*/  UIMAD UR4, UR37, UR8, URZ ;  /* 0x00000008250472a4 */ /* 0x000fc4000f8e023f */
[----:B------:R-:W-:Y:S01]  /*d880*/  ISETP.GE.AND P1, PT, R0, UR6, PT ;  /* 0x0000000600007c0c */ /* 0x000fe2000bf26270 */
[----:B------:R-:W-:Y:S01]  /*d890*/  VIADD R3, R3, UR5 ;  /* 0x0000000503037c36 */ /* 0x000fe20008000000 */
[----:B------:R-:W-:Y:S01]  /*d8a0*/  UIMAD UR4, UR36, UR9, UR4 ;  /* 0x00000009240472a4 */ /* 0x000fe2000f8e0204 */
[----:B------:R-:W-:Y:S02]  /*d8b0*/  IMAD.U32 R5, RZ, RZ, UR8 ;  /* 0x00000008ff057e24 */ /* 0x000fe4000f8e00ff */
[----:B------:R-:W-:Y:S02]  /*d8c0*/  IMAD.U32 R9, RZ, RZ, UR43 ;  /* 0x0000002bff097e24 */ /* 0x000fe4000f8e00ff */
[----:B------:R-:W-:-:S04]  /*d8d0*/  IMAD.WIDE.U32 R4, R5, UR36, R2 ;  /* 0x0000002405047c25 */ /* 0x000fc8000f8e0002 */
[----:B------:R-:W-:Y:S02]  /*d8e0*/  IMAD.MOV.U32 R6, RZ, RZ, R18 ;  /* 0x000000ffff067224 */ /* 0x000fe400078e0012 */
[----:B------:R-:W-:Y:S02]  /*d8f0*/  VIADD R11, R5, UR4 ;  /* 0x00000004050b7c36 */ /* 0x000fe40008000000 */
[----:B------:R-:W-:-:S04]  /*d900*/  IMAD.WIDE R6, R9, 0x80, R6 ;  /* 0x0000008009067825 */ /* 0x000fc800078e0206 */
[----:B------:R-:W-:Y:S01]  /*d910*/  VIADD R10, R18, 0x60 ;  /* 0x00000060120a7836 */ /* 0x000fe20000000000 */
        /* <DEDUP_REMOVED lines=23> */
.L_x_2050:
[----:B------:R-:W-:Y:S05]  /*da90*/  BSYNC B1 ;  /* 0x0000000000017941 */ /* 0x000fea0003800000 */
.L_x_2049:
[----:B------:R-:W-:Y:S01]  /*daa0*/  BSSY B1, `(.L_x_2051) ;  /* 0x000001b000017945 */ /* 0x000fe20003800000 */
[----:B------:R-:W-:-:S03]  /*dab0*/  ISETP.GE.AND P2, PT, R10, UR6, PT ;  /* 0x000000060a007c0c */ /* 0x000fc6000bf46270 */
        /* <DEDUP_REMOVED lines=25> */
.L_x_2052:
[----:B------:R-:W-:Y:S05]  /*dc50*/  BSYNC B1 ;  /* 0x0000000000017941 */ /* 0x000fea0003800000 */
.L_x_2051:
        /* <DEDUP_REMOVED lines=26> */
.L_x_2054:
[----:B------:R-:W-:Y:S05]  /*de00*/  BSYNC B1 ;  /* 0x0000000000017941 */ /* 0x000fea0003800000 */
.L_x_2053:
        /* <DEDUP_REMOVED lines=25> */
.L_x_2045:
[----:B------:R-:W-:Y:S05]  /*dfa0*/  BSYNC B0 ;  /* 0x0000000000007941 */ /* 0x000fea0003800000 */
.L_x_2036:
[----:B------:R-:W-:Y:S02]  /*dfb0*/  ULDC UR4, c[0x0][0xc14] ;  /* 0x0003050000047ab9 */ /* 0x000fe40000000800 */
[----:B------:R-:W-:-:S13]  /*dfc0*/  ISETP.GE.AND P0, PT, R83, UR4, PT ;  /* 0x0000000453007c0c */ /* 0x000fda000bf06270 */
[----:B------:R-:W-:Y:S05]  /*dfd0*/  @!P0 BRA `(.L_x_2055) ;  /* 0xffffff2c006c8947 */ /* 0x000fea000383ffff */
[----:B------:R-:W-:Y:S05]  /*dfe0*/  EXIT ;  /* 0x000000000000794d */ /* 0x000fea0003800000 */
.L_x_1997:
[----:B------:R-:W-:-:S08]  /*dff0*/  NOP ;  /* 0x0000000000007918 */ /* 0x000fd00000000000 */
[----:B------:R-:W0:-:S00]  /*e000*/  USETMAXREG.DEALLOC.CTAPOOL 0x18 ;  /* 0x00000018000079c8 */ /* 0x000e0000080e0500 */
[----:B0-----:R-:W-:Y:S01]  /*e010*/  LOP3.LUT R0, R0, 0x3, RZ, 0xc0, !PT ;  /* 0x0000000300007812 */ /* 0x001fe200078ec0ff */
[----:B------:R-:W-:-:S05]  /*e020*/  IMAD.MOV.U32 R6, RZ, RZ, RZ ;  /* 0x000000ffff067224 */ /* 0x000fca00078e00ff */
[----:B------:R-:W0:Y:S02]  /*e030*/  SHFL.IDX PT, R0, R0, RZ, 0x1f ;  /* 0x00001fff00007589 */ /* 0x000e2400000e0000 */
[----:B0-----:R-:W-:-:S04]  /*e040*/  ISETP.NE.AND P0, PT, R0, RZ, PT ;  /* 0x000000ff0000720c */ /* 0x001fc80003f05270 */
[----:B------:R-:W-:-:S05]  /*e050*/  P2R R0, PR, RZ, 0x1 ;  /* 0x00000001ff007803 */ /* 0x000fca0000000000 */
[----:B------:R0:W-:Y:S04]  /*e060*/  STL [R1+0x40], R0 ;  /* 0x0000400001007387 */ /* 0x0001e80000100800 */
        /* <DEDUP_REMOVED lines=12> */
.L_x_2056:
[----:B0-----:R-:W0:Y:S01]  /*e130*/  S2R R0, SR_TID.X ;  /* 0x0000000000007919 */ /* 0x001e220000002100 */
        /* <DEDUP_REMOVED lines=40> */
.L_x_2062:
        /* <DEDUP_REMOVED lines=14> */
.L_x_2061:
[----:B------:R-:W-:Y:S05]  /*e4a0*/  BSYNC B0 ;  /* 0x0000000000007941 */ /* 0x000fea0003800000 */
.L_x_2060:
        /* <DEDUP_REMOVED lines=22> */
.L_x_2058:
        /* <DEDUP_REMOVED lines=25> */
.L_x_2063:
        /* <DEDUP_REMOVED lines=58> */
.L_x_2059:
[----:B------:R0:W-:Y:S01]  /*eb40*/  STL [R1+0x20], R0 ;  /* 0x0000200001007387 */ /* 0x0001e20000100800 */
[----:B------:R-:W-:-:S03]  /*eb50*/  UMOV UR38, URZ ;  /* 0x0000003f00267c82 */ /* 0x000fc60008000000 */
[----:B------:R0:W-:Y:S02]  /*eb60*/  STL [R1+0x24], RZ ;  /* 0x000024ff01007387 */ /* 0x0001e40000100800 */
.L_x_2064:
        /* <DEDUP_REMOVED lines=11> */
.L_x_2057:
[----:B0-----:R-:W-:Y:S01]  /*ec20*/  IMAD.MOV.U32 R0, RZ, RZ, 0x1 ;  /* 0x00000001ff007424 */ /* 0x001fe200078e00ff */
[----:B------:R-:W-:Y:S01]  /*ec30*/  ULDC UR4, c[0x0][0xc14] ;  /* 0x0003050000047ab9 */ /* 0x000fe20000000800 */
[----:B------:R0:W-:Y:S01]  /*ec40*/  STL [R1+0x3c], RZ ;  /* 0x00003cff01007387 */ /* 0x0001e20000100800 */
[----:B------:R-:W-:-:S03]  /*ec50*/  UISETP.GE.AND UP0, UPT, UR48, UR4, UPT ;  /* 0x000000043000728c */ /* 0x000fc6000bf06270 */
[----:B------:R0:W-:Y:S03]  /*ec60*/  STL [R1+0x14], R0 ;  /* 0x0000140001007387 */ /* 0x0001e60000100800 */
[----:B------:R-:W-:Y:S01]  /*ec70*/  PLOP3.LUT P0, PT, PT, PT, UP0, 0x80, 0x0 ;  /* 0x000000000000781c */ /* 0x000fe20003f0f008 */
[----:B------:R0:W-:-:S12]  /*ec80*/  STL [R1+0xc], RZ ;  /* 0x00000cff01007387 */ /* 0x0001d80000100800 */
[----:B0-----:R-:W-:Y:S05]  /*ec90*/  @P0 BRA `(.L_x_2065) ;  /* 0x0000004800000947 */ /* 0x001fea0003800000 */
        /* <DEDUP_REMOVED lines=37> */
.L_x_2127:
[----:B------:R-:W-:Y:S01]  /*eef0*/  ULDC.64 UR4, c[0x0][0xc60] ;  /* 0x0003180000047ab9 */ /* 0x000fe20000000a00 */
[----:B------:R-:W-:Y:S01]  /*ef00*/  ULDC.64 UR10, c[0x0][0xa00] ;  /* 0x00028000000a7ab9 */ /* 0x000fe20000000a00 */
[----:B------:R-:W-:Y:S01]  /*ef10*/  UIMAD.WIDE UR4, UR48, 0x4, UR4 ;  /* 0x00000004300478a5 */ /* 0x000fe2000f8e0204 */
[----:B------:R-:W-:Y:S01]  /*ef20*/  ULDC.64 UR6, c[0x0][0xa18] ;  /* 0x0002860000067ab9 */ /* 0x000fe20000000a00 */
[----:B------:R-:W-:-:S04]  /*ef30*/  ULDC.64 UR12, c[0x0][0xa08] ;  /* 0x00028200000c7ab9 */ /* 0x000fc80000000a00 */
[----:B-1----:R-:W-:Y:S02]  /*ef40*/  IMAD.U32 R2, RZ, RZ, UR4 ;  /* 0x00000004ff027e24 */ /* 0x002fe4000f8e00ff */
[----:B------:R-:W-:Y:S01]  /*ef50*/  IMAD.U32 R3, RZ, RZ, UR5 ;  /* 0x00000005ff037e24 */ /* 0x000fe2000f8e00ff */
[----:B------:R-:W-:-:S04]  /*ef60*/  ULDC.64 UR4, c[0x0][0xa28] ;  /* 0x00028a0000047ab9 */ /* 0x000fc80000000a00 */
[----:B--2---:R-:W2:Y:S01]  /*ef70*/  LDG.E R2, desc[UR50][R2.64] ;  /* 0x0000003202027981 */ /* 0x004ea2000c1e1900 */
[----:B------:R-:W-:Y:S01]  /*ef80*/  UISETP.NE.U32.AND UP0, UPT, UR4, URZ, UPT ;  /* 0x0000003f0400728c */ /* 0x000fe2000bf05070 */
[----:B------:R-:W-:-:S03]  /*ef90*/  IMAD.MOV.U32 R0, RZ, RZ, RZ ;  /* 0x000000ffff007224 */ /* 0x000fc600078e00ff */
[----:B------:R-:W-:-:S06]  /*efa0*/  UISETP.NE.AND.EX UP0, UPT, UR5, URZ, UPT, UP0 ;  /* 0x0000003f0500728c */ /* 0x000fcc000bf05300 */
[----:B------:R-:W-:Y:S02]  /*efb0*/  PLOP3.LUT P0, PT, PT, PT, UP0, 0x80, 0x0 ;  /* 0x000000000000781c */ /* 0x000fe40003f0f008 */
[----:B------:R-:W-:-:S04]  /*efc0*/  ISETP.NE.U32.AND P1, PT, RZ, UR12, PT ;  /* 0x0000000cff007c0c */ /* 0x000fc8000bf25070 */
[----:B------:R-:W-:Y:S01]  /*efd0*/  ISETP.NE.AND.EX P1, PT, RZ, UR13, PT, P1 ;  /* 0x0000000dff007c0c */ /* 0x000fe2000bf25310 */
[----:B------:R-:W-:Y:S02]  /*efe0*/  IMAD.MOV.U32 R18, RZ, RZ, RZ ;  /* 0x000000ffff127224 */ /* 0x000fe400078e00ff */
[----:B------:R-:W-:Y:S01]  /*eff0*/  IMAD.MOV.U32 R7, RZ, RZ, RZ ;  /* 0x000000ffff077224 */ /* 0x000fe200078e00ff */
[----:B--2---:R-:W-:-:S13]  /*f000*/  R2UR UR45, R2 ;  /* 0x00000000022d72ca */ /* 0x004fda00000e0000 */
[----:B------:R-:W-:Y:S02]  /*f010*/  USHF.R.S32.HI UR44, URZ, 0x1f, UR45 ;  /* 0x0000001f3f2c7899 */ /* 0x000fe4000801142d */
[----:B------:R-:W-:-:S04]  /*f020*/  @UP0 ULEA UR4, UP1, UR45, UR4, 0x2 ;  /* 0x000000042d040291 */ /* 0x000fc8000f82103f */
[----:B------:R-:W-:Y:S02]  /*f030*/  @UP0 ULEA.HI.X UR5, UR45, UR5, UR44, 0x2, UP1 ;  /* 0x000000052d050291 */ /* 0x000fe400088f142c */
[----:B------:R-:W-:Y:S01]  /*f040*/  USHF.L.U32 UR43, UR45, 0x2, URZ ;  /* 0x000000022d2b7899 */ /* 0x000fe2000800063f */
[----:B------:R-:W-:Y:S01]  /*f050*/  IMAD.U32 R2, RZ, RZ, UR4 ;  /* 0x00000004ff027e24 */ /* 0x000fe2000f8e00ff */
[----:B------:R-:W-:Y:S02]  /*f060*/  USHF.L.U64.HI UR44, UR45, 0x2, UR44 ;  /* 0x000000022d2c7899 */ /* 0x000fe4000801022c */
[----:B------:R-:W-:Y:S01]  /*f070*/  IMAD.U32 R3, RZ, RZ, UR5 ;  /* 0x00000005ff037e24 */ /* 0x000fe2000f8e00ff */
[----:B------:R-:W-:-:S04]  /*f080*/  UIADD3 UR5, UP0, UR43, UR10, URZ ;  /* 0x0000000a2b057290 */ /* 0x000fc8000ff1e03f */
[----:B------:R-:W-:Y:S01]  /*f090*/  UIADD3.X UR8, UR44, UR11, URZ, UP0, !UPT ;  /* 0x0000000b2c087290 */ /* 0x000fe200087fe43f */
[----:B0-----:R0:W5:Y:S01]  /*f0a0*/  @P0 LDG.E R0, desc[UR50][R2.64] ;  /* 0x0000003202000981 */ /* 0x001162000c1e1900 */
[----:B------:R-:W-:Y:S01]  /*f0b0*/  UISETP.NE.U32.AND UP0, UPT, UR6, URZ, UPT ;  /* 0x0000003f0600728c */ /* 0x000fe2000bf05070 */
[----:B------:R-:W-:Y:S01]  /*f0c0*/  ISETP.NE.U32.AND P0, PT, RZ, UR10, PT ;  /* 0x0000000aff007c0c */ /* 0x000fe2000bf05070 */
[----:B------:R-:W-:Y:S02]  /*f0d0*/  UIADD3 UR9, UP1, UR43, UR12, URZ ;  /* 0x0000000c2b097290 */ /* 0x000fe4000ff3e03f */
[----:B------:R-:W-:Y:S01]  /*f0e0*/  UISETP.NE.AND.EX UP0, UPT, UR7, URZ, UPT, UP0 ;  /* 0x0000003f0700728c */ /* 0x000fe2000bf05300 */
[----:B------:R-:W-:Y:S01]  /*f0f0*/  ISETP.NE.AND.EX P0, PT, RZ, UR11, PT, P0 ;  /* 0x0000000bff007c0c */ /* 0x000fe2000bf05300 */
[----:B------:R-:W-:Y:S02]  /*f100*/  UIADD3.X UR4, UR44, UR13, URZ, UP1, !UPT ;  /* 0x0000000d2c047290 */ /* 0x000fe40008ffe43f */
[----:B------:R-:W-:-:S02]  /*f110*/  IMAD.U32 R4, RZ, RZ, UR9 ;  /* 0x00000009ff047e24 */ /* 0x000fc4000f8e00ff */
[----:B0-----:R-:W-:Y:S02]  /*f120*/  IMAD.U32 R2, RZ, RZ, UR5 ;  /* 0x00000005ff027e24 */ /* 0x001fe4000f8e00ff */
[----:B------:R-:W-:Y:S01]  /*f130*/  IMAD.U32 R5, RZ, RZ, UR4 ;  /* 0x00000004ff057e24 */ /* 0x000fe2000f8e00ff */
[----:B------:R-:W-:Y:S01]  /*f140*/  PLOP3.LUT P2, PT, PT, PT, UP0, 0x80, 0x0 ;  /* 0x000000000000781c */ /* 0x000fe20003f4f008 */
[----:B------:R-:W-:Y:S01]  /*f150*/  IMAD.U32 R3, RZ, RZ, UR8 ;  /* 0x00000008ff037e24 */ /* 0x000fe2000f8e00ff */
[----:B------:R-:W-:Y:S02]  /*f160*/  @UP0 UIADD3 UR4, UP1, UR43, UR6, URZ ;  /* 0x000000062b040290 */ /* 0x000fe4000ff3e03f */
[----:B------:R0:W5:Y:S02]  /*f170*/  @P1 LDG.E R7, desc[UR50][R4.64] ;  /* 0x0000003204071981 */ /* 0x000164000c1e1900 */
[----:B------:R-:W-:Y:S01]  /*f180*/  @UP0 UIADD3.X UR5, UR44, UR7, URZ, UP1, !UPT ;  /* 0x000000072c050290 */ /* 0x000fe20008ffe43f */
[----:B------:R-:W-:Y:S01]  /*f190*/  ULDC UR6, c[0x0][0x288] ;  /* 0x0000a20000067ab9 */ /* 0x000fe20000000800 */
[----:B------:R-:W-:Y:S01]  /*f1a0*/  IMAD.U32 R8, RZ, RZ, UR4 ;  /* 0x00000004ff087e24 */ /* 0x000fe2000f8e00ff */
[----:B------:R0:W5:Y:S01]  /*f1b0*/  @P0 LDG.E R18, desc[UR50][R2.64] ;  /* 0x0000003202120981 */ /* 0x000162000c1e1900 */
[----:B------:R-:W-:-:S02]  /*f1c0*/  IMAD.U32 R6, RZ, RZ, UR6 ;  /* 0x00000006ff067e24 */ /* 0x000fc4000f8e00ff */
[----:B------:R-:W-:-:S05]  /*f1d0*/  IMAD.U32 R9, RZ, RZ, UR5 ;  /* 0x00000005ff097e24 */ /* 0x000fca000f8e00ff */
[----:B------:R0:W5:Y:S01]  /*f1e0*/  @P2 LDG.E R6, desc[UR50][R8.64] ;  /* 0x0000003208062981 */ /* 0x000162000c1e1900 */
[----:B------:R-:W-:Y:S05]  /*f1f0*/  @P2 BRA `(.L_x_2066) ;  /* 0x0000000000102947 */ /* 0x000fea0003800000 */
[----:B------:R-:W-:Y:S05]  /*f200*/  @!P0 BRA `(.L_x_2066) ;  /* 0x00000000000c8947 */ /* 0x000fea0003800000 */
[----:B-----5:R-:W2:Y:S04]  /*f210*/  LDG.E R6, desc[UR50][R2.64] ;  /* 0x0000003202067981 */ /* 0x020ea8000c1e1900 */
[----:B0-----:R-:W2:Y:S02]  /*f220*/  LDG.E R2, desc[UR50][R2.64+0x4] ;  /* 0x0000043202027981 */ /* 0x001ea4000c1e1900 */
[----:B--2---:R-:W-:-:S07]  /*f230*/  IMAD.IADD R6, R2, 0x1, -R6 ;  /* 0x0000000102067824 */ /* 0x004fce00078e0a06 */
.L_x_2066:
[----:B0----5:R-:W-:Y:S01]  /*f240*/  IMAD.IADD R3, R7, 0x1, R0 ;  /* 0x0000000107037824 */ /* 0x021fe200078e0200 */
[----:B------:R-:W-:Y:S01]  /*f250*/  ULDC.64 UR4, c[0x0][0x3f8] ;  /* 0x0000fe0000047ab9 */ /* 0x000fe20000000a00 */
[----:B------:R-:W-:Y:S01]  /*f260*/  ULDC.64 UR6, c[0x0][0xa20] ;  /* 0x0002880000067ab9 */ /* 0x000fe20000000a00 */
[----:B------:R-:W-:Y:S01]  /*f270*/  UISETP.NE.U32.AND UP0, UPT, UR4, URZ, UPT ;  /* 0x0000003f0400728c */ /* 0x000fe2000bf05070 */
[----:B------:R-:W-:Y:S01]  /*f280*/  ISETP.NE.U32.AND P0, PT, RZ, UR6, PT ;  /* 0x00000006ff007c0c */ /* 0x000fe2000bf05070 */
[----:B------:R0:W-:Y:S01]  /*f290*/  STL [R1+0x28], R3 ;  /* 0x0000280301007387 */ /* 0x0001e20000100800 */
[----:B------:R-:W-:Y:S01]  /*f2a0*/  ULDC UR4, c[0x0][0x404] ;  /* 0x0001010000047ab9 */ /* 0x000fe20000000800 */
[----:B------:R-:W-:Y:S01]  /*f2b0*/  UISETP.NE.AND.EX UP0, UPT, UR5, URZ, UPT, UP0 ;  /* 0x0000003f0500728c */ /* 0x000fe2000bf05300 */
[----:B------:R-:W-:Y:S02]  /*f2c0*/  ISETP.NE.AND.EX P0, PT, RZ, UR7, PT, P0 ;  /* 0x00000007ff007c0c */ /* 0x000fe4000bf05300 */
[----:B------:R-:W-:Y:S01]  /*f2d0*/  ULDC UR5, c[0x0][0x2e0] ;  /* 0x0000b80000057ab9 */ /* 0x000fe20000000800 */
[----:B------:R-:W-:-:S04]  /*f2e0*/  USEL UR4, UR4, 0x1, UP0 ;  /* 0x0000000104047887 */ /* 0x000fc80008000000 */
[----:B------:R-:W-:-:S06]  /*f2f0*/  UIMAD UR4, UR4, UR5, URZ ;  /* 0x00000005040472a4 */ /* 0x000fcc000f8e023f */
[----:B------:R-:W-:Y:S01]  /*f300*/  IMAD.U32 R2, RZ, RZ, UR4 ;  /* 0x00000004ff027e24 */ /* 0x000fe2000f8e00ff */
[----:B0-----:R-:W-:Y:S06]  /*f310*/  @!P0 BRA `(.L_x_2067) ;  /* 0x0000000000188947 */ /* 0x001fec0003800000 */
[----:B------:R-:W-:-:S04]  /*f320*/  UIADD3 UR4, UP0, UR43, UR6, URZ ;  /* 0x000000062b047290 */ /* 0x000fc8000ff1e03f */
[----:B------:R-:W-:Y:S02]  /*f330*/  UIADD3.X UR5, UR44, UR7, URZ, UP0, !UPT ;  /* 0x000000072c057290 */ /* 0x000fe400087fe43f */
[----:B------:R-:W-:-:S04]  /*f340*/  IMAD.U32 R2, RZ, RZ, UR4 ;  /* 0x00000004ff027e24 */ /* 0x000fc8000f8e00ff */
[----:B------:R-:W-:-:S05]  /*f350*/  IMAD.U32 R3, RZ, RZ, UR5 ;  /* 0x00000005ff037e24 */ /* 0x000fca000f8e00ff */
[----:B------:R0:W5:Y:S01]  /*f360*/  LDG.E R2, desc[UR50][R2.64] ;  /* 0x0000003202027981 */ /* 0x000162000c1e1900 */
[----:B------:R-:W-:Y:S05]  /*f370*/  BRA `(.L_x_2068) ;  /* 0x0000000000107947 */ /* 0x000fea0003800000 */
.L_x_2067:
[----:B------:R-:W-:Y:S05]  /*f380*/  @!P1 BRA `(.L_x_2068) ;  /* 0x00000000000c9947 */ /* 0x000fea0003800000 */
[----:B------:R-:W2:Y:S04]  /*f390*/  LDG.E R2, desc[UR50][R4.64] ;  /* 0x0000003204027981 */ /* 0x000ea8000c1e1900 */
[----:B------:R-:W2:Y:S02]  /*f3a0*/  LDG.E R3, desc[UR50][R4.64+0x4] ;  /* 0x0000043204037981 */ /* 0x000ea4000c1e1900 */
[----:B--2---:R-:W-:-:S07]  /*f3b0*/  IMAD.IADD R2, R3, 0x1, -R2 ;  /* 0x0000000103027824 */ /* 0x004fce00078e0a02 */
.L_x_2068:
[----:B------:R-:W2:Y:S01]  /*f3c0*/  LDL R4, [R1+0x24] ;  /* 0x0000240001047983 */ /* 0x000ea20000100800 */
[----:B0----5:R-:W-:Y:S01]  /*f3d0*/  IMAD.IADD R3, R2, 0x1, -R0 ;  /* 0x0000000102037824 */ /* 0x021fe200078e0a00 */
[----:B------:R-:W-:Y:S01]  /*f3e0*/  BSSY B6, `(.L_x_2069) ;  /* 0x0000344000067945 */ /* 0x000fe20003800000 */
[----:B--2---:R-:W-:-:S04]  /*f3f0*/  LEA R0, R4, 0xff, 0x7 ;  /* 0x000000ff04007811 */ /* 0x004fc800078e38ff */
[C---:B------:R-:W-:Y:S01]  /*f400*/  IADD3 R6, R3.reuse, R0, -R6 ;  /* 0x0000000003067210 */ /* 0x040fe20007ffe806 */
[----:B------:R-:W-:-:S05]  /*f410*/  VIADD R3, R3, 0x7f ;  /* 0x0000007f03037836 */ /* 0x000fca0000000000 */
[----:B------:R-:W-:-:S04]  /*f420*/  SHF.R.S32.HI R0, RZ, 0x1f, R3 ;  /* 0x0000001fff007819 */ /* 0x000fc80000011403 */
[----:B------:R-:W-:Y:S02]  /*f430*/  LEA.HI R0, R0, R3, RZ, 0x7 ;  /* 0x0000000300007211 */ /* 0x000fe400078f38ff */
[----:B------:R-:W-:Y:S02]  /*f440*/  SHF.R.S32.HI R3, RZ, 0x1f, R6 ;  /* 0x0000001fff037819 */ /* 0x000fe40000011406 */
[----:B------:R-:W-:Y:S02]  /*f450*/  SHF.R.S32.HI R0, RZ, 0x7, R0 ;  /* 0x00000007ff007819 */ /* 0x000fe40000011400 */
[----:B------:R-:W-:-:S04]  /*f460*/  LEA.HI R3, R3, R6, RZ, 0x7 ;  /* 0x0000000603037211 */ /* 0x000fc800078f38ff */
[----:B------:R-:W-:-:S04]  /*f470*/  SHF.R.S32.HI R3, RZ, 0x7, R3 ;  /* 0x00000007ff037819 */ /* 0x000fc80000011403 */
[----:B------:R-:W-:-:S04]  /*f480*/  VIMNMX R16, R0, R3, PT ;  /* 0x0000000300107248 */ /* 0x000fc80003fe0100 */
[----:B------:R-:W-:-:S13]  /*f490*/  ISETP.GT.AND P0, PT, R16, RZ, PT ;  /* 0x000000ff1000720c */ /* 0x000fda0003f04270 */
[----:B------:R-:W-:Y:S05]  /*f4a0*/  @P0 BRA `(.L_x_2070) ;  /* 0x0000000000480947 */ /* 0x000fea0003800000 */
        /* <DEDUP_REMOVED lines=18> */
.L_x_2070:
        /* <DEDUP_REMOVED lines=23> */
.L_x_2072:
        /* <DEDUP_REMOVED lines=20> */
.L_x_2073:
        /* <DEDUP_REMOVED lines=20> */
.L_x_2074:
        /* <DEDUP_REMOVED lines=18> */
.L_x_2075:
[----:B------:R-:W0:Y:S01]  /*fae0*/  LDC R0, c[0x0][0x428] ;  /* 0x00010a00ff007b82 */ /* 0x000e220000000800 */
[----:B------:R-:W-:Y:S01]  /*faf0*/  ULDC.64 UR4, c[0x0][0x9f8] ;  /* 0x00027e0000047ab9 */ /* 0x000fe20000000a00 */
[----:B------:R-:W-:Y:S01]  /*fb00*/  IMAD.U32 R3, RZ, RZ, UR38 ;  /* 0x00000026ff037e24 */ /* 0x000fe2000f8e00ff */
[----:B------:R-:W2:Y:S01]  /*fb10*/  LDL.LU R5, [R1+0x24] ;  /* 0x0000240001057983 */ /* 0x000ea20000300800 */
[----:B------:R-:W-:Y:S01]  /*fb20*/  UISETP.NE.U32.AND UP0, UPT, UR4, URZ, UPT ;  /* 0x0000003f0400728c */ /* 0x000fe2000bf05070 */
[----:B------:R-:W-:Y:S01]  /*fb30*/  IMAD.U32 R10, RZ, RZ, UR45 ;  /* 0x0000002dff0a7e24 */ /* 0x000fe2000f8e00ff */
[----:B------:R-:W-:Y:S01]  /*fb40*/  ULDC.64 UR6, c[0x0][0xa08] ;  /* 0x0002820000067ab9 */ /* 0x000fe20000000a00 */
[----:B------:R-:W1:Y:S01]  /*fb50*/  S2R R4, SR_TID.X ;  /* 0x0000000000047919 */ /* 0x000e620000002100 */
[----:B------:R-:W-:-:S06]  /*fb60*/  UISETP.NE.AND.EX UP0, UPT, UR5, URZ, UPT, UP0 ;  /* 0x0000003f0500728c */ /* 0x000fcc000bf05300 */
[----:B------:R-:W-:-:S05]  /*fb70*/  PLOP3.LUT P1, PT, PT, PT, UP0, 0x80, 0x0 ;  /* 0x000000000000781c */ /* 0x000fca0003f2f008 */
[----:B------:R-:W-:-:S04]  /*fb80*/  @UP0 UIADD3 UR4, UP1, UR43, UR4, URZ ;  /* 0x000000042b040290 */ /* 0x000fc8000ff3e03f */
[----:B------:R-:W-:Y:S01]  /*fb90*/  @UP0 UIADD3.X UR5, UR44, UR5, URZ, UP1, !UPT ;  /* 0x000000052c050290 */ /* 0x000fe20008ffe43f */
[----:B0-----:R-:W-:-:S13]  /*fba0*/  ISETP.NE.AND P0, PT, R0, 0x1, PT ;  /* 0x000000010000780c */ /* 0x001fda0003f05270 */
[----:B------:R-:W0:Y:S01]  /*fbb0*/  @P0 LDC R2, c[0x0][0x42c] ;  /* 0x00010b00ff020b82 */ /* 0x000e220000000800 */
[----:B-1----:R-:W-:-:S07]  /*fbc0*/  LOP3.LUT R17, R4, 0x7f, RZ, 0xc0, !PT ;  /* 0x0000007f04117812 */ /* 0x002fce00078ec0ff */
        /* <DEDUP_REMOVED lines=37> */
.L_x_2146:
[----:B--2---:R-:W-:Y:S02]  /*fe20*/  ISETP.NE.AND P0, PT, R14, RZ, PT ;  /* 0x000000ff0e00720c */ /* 0x004fe40003f05270 */
[----:B------:R-:W-:-:S11]  /*fe30*/  PLOP3.LUT P6, PT, PT, PT, PT, 0x8, 0x0 ;  /* 0x000000000000781c */ /* 0x000fd60003fce170 */
[----:B------:R-:W-:Y:S05]  /*fe40*/  @P0 BRA `(.L_x_2077) ;  /* 0x0000000400d80947 */ /* 0x000fea0003800000 */
[----:B0-----:R-:W-:Y:S01]  /*fe50*/  UMOV UR4, 0xffffffff ;  /* 0xffffffff00047882 */ /* 0x001fe20000000000 */
[----:B-1----:R-:W-:Y:S02]  /*fe60*/  VIADD R4, R16, 0xffffffff ;  /* 0xffffffff10047836 */ /* 0x002fe40000000000 */
[----:B------:R-:W-:Y:S05]  /*fe70*/  BRA.DIV UR4, `(.L_x_2078) ;  /* 0x0000003e045c7947 */ /* 0x000fea000b800000 */
[----:B------:R-:W-:-:S13]  /*fe80*/  ELECT P6, URZ, PT ;  /* 0x00000000003f782f */ /* 0x000fda00038c0000 */
.L_x_2149:
        /* <DEDUP_REMOVED lines=22> */
.L_x_2080:
[----:B0-----:R-:W2:Y:S04]  /*fff0*/  LDL R3, [R1+0xc] ;  /* 0x00000c0001037983 */ /* 0x001ea80000100800 */
[----:B------:R-:W3:Y:S01]  /*10000*/  LDL R2, [R1+0x14] ;  /* 0x0000140001027983 */ /* 0x000ee20000100800 */
[----:B------:R-:W-:Y:S02]  /*10010*/  ISETP.NE.AND P0, PT, R17, RZ, PT ;  /* 0x000000ff1100720c */ /* 0x000fe40003f05270 */
[----:B--2---:R-:W-:Y:S02]  /*10020*/  LEA R3, R3, UR41, 0x3 ;  /* 0x0000002903037c11 */ /* 0x004fe4000f8e18ff */
[----:B---3--:R-:W-:-:S04]  /*10030*/  SHF.L.U32 R6, R2, 0x1f, RZ ;  /* 0x0000001f02067819 */ /* 0x008fc800000006ff */
[----:B------:R-:W0:Y:S02]  /*10040*/  SYNCS.PHASECHK.TRANS64.TRYWAIT P2, [R3+URZ+0x38880], R6 ;  /* 0x03888006030075a7 */ /* 0x000e24000804017f */
[----:B0-----:R-:W-:Y:S05]  /*10050*/  @!P2 BRA `(.L_x_2081) ;  /* 0x0000003c0004a947 */ /* 0x001fea0003800000 */
.L_x_2150:
        /* <DEDUP_REMOVED lines=8> */
.L_x_2082:
        /* <DEDUP_REMOVED lines=25> */
.L_x_2151:
        /* <DEDUP_REMOVED lines=8> */
.L_x_2084:
        /* <DEDUP_REMOVED lines=20> */
.L_x_2079:
        /* <DEDUP_REMOVED lines=24> */
.L_x_2077:
        /* <DEDUP_REMOVED lines=10> */
.L_x_2152:
[----:B0-----:R-:W-:Y:S05]  /*10650*/  BSYNC B0 ;  /* 0x0000000000007941 */ /* 0x001fea0003800000 */
.L_x_2085:
[----:B------:R-:W-:-:S13]  /*10660*/  ISETP.GE.AND P0, PT, R16, 0x2, PT ;  /* 0x000000021000780c */ /* 0x000fda0003f06270 */
[----:B------:R-:W-:Y:S05]  /*10670*/  @!P0 BRA `(.L_x_2087) ;  /* 0x0000001400348947 */ /* 0x000fea0003800000 */
[----:B------:R0:W5:Y:S01]  /*10680*/  LDL.LU R6, [R1+0x14] ;  /* 0x0000140001067983 */ /* 0x0001620000300800 */
[----:B------:R-:W-:-:S03]  /*10690*/  VIADD R20, R16, 0xfffffffe ;  /* 0xfffffffe10147836 */ /* 0x000fc60000000000 */
[----:B------:R0:W5:Y:S04]  /*106a0*/  LDL.LU R7, [R1+0xc] ;  /* 0x00000c0001077983 */ /* 0x0001680000300800 */
.L_x_2109:
        /* <DEDUP_REMOVED lines=34> */
.L_x_2090:
        /* <DEDUP_REMOVED lines=8> */
.L_x_2153:
[----:B------:R-:W-:Y:S05]  /*10950*/  BSYNC B1 ;  /* 0x0000000000017941 */ /* 0x000fea0003800000 */
.L_x_2091:
        /* <DEDUP_REMOVED lines=9> */
.L_x_2094:
[----:B------:R-:W-:Y:S05]  /*109f0*/  BSYNC B1 ;  /* 0x0000000000017941 */ /* 0x000fea0003800000 */
.L_x_2093:
        /* <DEDUP_REMOVED lines=15> */
.L_x_2095:
        /* <DEDUP_REMOVED lines=17> */
.L_x_2096:
        /* <DEDUP_REMOVED lines=12> */
.L_x_2154:
[----:B------:R-:W-:Y:S05]  /*10cc0*/  BSYNC B1 ;  /* 0x0000000000017941 */ /* 0x000fea0003800000 */
.L_x_2097:
        /* <DEDUP_REMOVED lines=11> */
.L_x_2100:
[----:B------:R-:W-:Y:S05]  /*10d80*/  BSYNC B1 ;  /* 0x0000000000017941 */ /* 0x000fea0003800000 */
.L_x_2099:
        /* <DEDUP_REMOVED lines=10> */
.L_x_2101:
        /* <DEDUP_REMOVED lines=16> */
.L_x_2102:
        /* <DEDUP_REMOVED lines=9> */
.L_x_2089:
[----:B------:R-:W-:Y:S05]  /*10fc0*/  BSYNC B0 ;  /* 0x0000000000007941 */ /* 0x000fea0003800000 */
.L_x_2088:
[----:B------:R-:W-:-:S06]  /*10fd0*/  UISETP.NE.AND UP0, UPT, UR42, 0x3, UPT ;  /* 0x000000032a00788c */ /* 0x000fcc000bf05270 */
[----:B------:R-:W-:-:S13]  /*10fe0*/  PLOP3.LUT P0, PT, PT, PT, UP0, 0x80, 0x0 ;  /* 0x000000000000781c */ /* 0x000fda0003f0f008 */
[----:B------:R-:W-:Y:S05]  /*10ff0*/  @!P0 BRA `(.L_x_2103) ;  /* 0x0000000000048947 */ /* 0x000fea0003800000 */
[----:B------:R-:W-:Y:S01]  /*11000*/  BPT.TRAP 0x1 ;  /* 0x000000040000795c */ /* 0x000fe20000300000 */
.L_x_2103:
        /* <DEDUP_REMOVED lines=9> */
.L_x_2155:
[----:B------:R-:W-:Y:S05]  /*110a0*/  BSYNC B0 ;  /* 0x0000000000007941 */ /* 0x000fea0003800000 */
.L_x_2104:
[----:B------:R-:W-:Y:S05]  /*110b0*/  @!P0 BRA `(.L_x_2106) ;  /* 0x0000000000048947 */ /* 0x000fea0003800000 */
[----:B------:R-:W-:Y:S01]  /*110c0*/  BPT.TRAP 0x1 ;  /* 0x000000040000795c */ /* 0x000fe20000300000 */
.L_x_2106:
[----:B---3--:R-:W3:Y:S01]  /*110d0*/  LDL R2, [R1+0x4] ;  /* 0x0000040001027983 */ /* 0x008ee20000100800 */
[----:B------:R-:W-:-:S04]  /*110e0*/  SHF.L.U32 R3, R6, 0x1f, RZ ;  /* 0x0000001f06037819 */ /* 0x000fc800000006ff */
[----:B---3--:R3:W4:Y:S02]  /*110f0*/  SYNCS.PHASECHK.TRANS64.TRYWAIT P2, [R2+URZ+0x38860], R3 ;  /* 0x03886003020075a7 */ /* 0x008724000804017f */
[----:B---3--:R-:W-:Y:S01]  /*11100*/  IMAD.SHL.U32 R2, R7, 0x8000, RZ ;  /* 0x0000800007027824 */ /* 0x008fe200078e00ff */
[----:B----4-:R-:W-:Y:S06]  /*11110*/  @!P2 BRA `(.L_x_2107) ;  /* 0x0000002c0050a947 */ /* 0x010fec0003800000 */
.L_x_2156:
        /* <DEDUP_REMOVED lines=152> */
.L_x_2108:
        /* <DEDUP_REMOVED lines=11> */
.L_x_2087:
        /* <DEDUP_REMOVED lines=15> */
.L_x_2111:
[----:B------:R-:W-:Y:S05]  /*11c40*/  BSYNC B0 ;  /* 0x0000000000007941 */ /* 0x000fea0003800000 */
.L_x_2110:
[----:B------:R-:W-:-:S06]  /*11c50*/  UISETP.NE.AND UP0, UPT, UR42, 0x3, UPT ;  /* 0x000000032a00788c */ /* 0x000fcc000bf05270 */
[----:B------:R-:W-:-:S13]  /*11c60*/  PLOP3.LUT P0, PT, PT, PT, UP0, 0x80, 0x0 ;  /* 0x000000000000781c */ /* 0x000fda0003f0f008 */
[----:B------:R-:W-:Y:S05]  /*11c70*/  @!P0 BRA `(.L_x_2112) ;  /* 0x0000000000048947 */ /* 0x000fea0003800000 */
[----:B------:R-:W-:Y:S01]  /*11c80*/  BPT.TRAP 0x1 ;  /* 0x000000040000795c */ /* 0x000fe20000300000 */
.L_x_2112:
        /* <DEDUP_REMOVED lines=10> */
.L_x_2157:
[----:B------:R-:W-:Y:S05]  /*11d30*/  BSYNC B0 ;  /* 0x0000000000007941 */ /* 0x000fea0003800000 */
.L_x_2113:
[----:B------:R-:W-:Y:S05]  /*11d40*/  @!P2 BRA `(.L_x_2115) ;  /* 0x000000000004a947 */ /* 0x000fea0003800000 */
[----:B------:R-:W-:Y:S01]  /*11d50*/  BPT.TRAP 0x1 ;  /* 0x000000040000795c */ /* 0x000fe20000300000 */
.L_x_2115:
[----:B--2---:R-:W2:Y:S02]  /*11d60*/  LDL R0, [R1+0x14] ;  /* 0x0000140001007983 */ /* 0x004ea40000100800 */
[----:B--2---:R-:W-:-:S04]  /*11d70*/  SHF.L.U32 R0, R0, 0x1f, RZ ;  /* 0x0000001f00007819 */ /* 0x004fc800000006ff */
[----:B------:R-:W2:Y:S02]  /*11d80*/  SYNCS.PHASECHK.TRANS64.TRYWAIT P0, [R3+URZ+0x38860], R0 ;  /* 0x03886000030075a7 */ /* 0x000ea4000800017f */
[----:B--2---:R-:W-:Y:S05]  /*11d90*/  @!P0 BRA `(.L_x_2116) ;  /* 0x00000020005c8947 */ /* 0x004fea0003800000 */
.L_x_2158:
        /* <DEDUP_REMOVED lines=154> */
.L_x_2117:
        /* <DEDUP_REMOVED lines=14> */
.L_x_2071:
[----:B------:R-:W-:Y:S05]  /*12820*/  BSYNC B6 ;  /* 0x0000000000067941 */ /* 0x000fea0003800000 */
.L_x_2069:
[----:B-12---:R-:W2:Y:S02]  /*12830*/  LDL R0, [R1+0x40] ;  /* 0x0000400001007983 */ /* 0x006ea40000100800 */
[----:B--2---:R-:W-:-:S13]  /*12840*/  ISETP.NE.AND P0, PT, R0, RZ, PT ;  /* 0x000000ff0000720c */ /* 0x004fda0003f05270 */
        /* <DEDUP_REMOVED lines=13> */
.L_x_2118:
        /* <DEDUP_REMOVED lines=41> */
.L_x_2124:
        /* <DEDUP_REMOVED lines=14> */
.L_x_2123:
[----:B------:R-:W-:Y:S05]  /*12c90*/  BSYNC B0 ;  /* 0x0000000000007941 */ /* 0x000fea0003800000 */
.L_x_2122:
        /* <DEDUP_REMOVED lines=21> */
.L_x_2120:
        /* <DEDUP_REMOVED lines=19> */
[----:B------:R-:W-:-:S06]  /*12f20*/  IMAD.U32 R2, RZ, RZ, UR4 ;  /* 0x00000004ff027e24 */ /* 0x000fcc000f8e00ff */
[----:B------:R1:W2:Y:S02]  /*12f30*/  SHFL.IDX PT, R2, R8, R2, 0x1f ;  /* 0x00001f0208027589 */ /* 0x0002a400000e0000 */
.L_x_2125:
[----:B------:R-:W3:Y:S01]  /*12f40*/  I2F.RP R3, R10 ;  /* 0x0000000a00037306 */ /* 0x000ee20000209400 */
[----:B-12---:R-:W-:-:S04]  /*12f50*/  IMAD R8, R2, R4, R7 ;  /* 0x0000000402087224 */ /* 0x006fc800078e0207 */
[----:B------:R-:W-:Y:S01]  /*12f60*/  IMAD.IADD R0, R0, 0x1, -R8 ;  /* 0x0000000100007824 */ /* 0x000fe200078e0a08 */
[----:B------:R1:W-:Y:S02]  /*12f70*/  STL [R1+0x20], R8 ;  /* 0x0000200801007387 */ /* 0x0003e40000100800 */
[----:B---3--:R-:W2:Y:S02]  /*12f80*/  MUFU.RCP R3, R3 ;  /* 0x0000000300037308 */ /* 0x008ea40000001000 */
[----:B--2---:R-:W-:-:S06]  /*12f90*/  VIADD R3, R3, 0xffffffe ;  /* 0x0ffffffe03037836 */ /* 0x004fcc0000000000 */
[----:B------:R-:W2:Y:S02]  /*12fa0*/  F2I.FTZ.U32.TRUNC.NTZ R3, R3 ;  /* 0x0000000300037305 */ /* 0x000ea4000021f000 */
[----:B--2---:R-:W-:-:S04]  /*12fb0*/  IMAD.MOV R2, RZ, RZ, -R3 ;  /* 0x000000ffff027224 */ /* 0x004fc800078e0a03 */
[----:B------:R-:W-:Y:S02]  /*12fc0*/  IMAD R7, R2, R10, RZ ;  /* 0x0000000a02077224 */ /* 0x000fe400078e02ff */
[----:B------:R-:W-:-:S04]  /*12fd0*/  IMAD.MOV.U32 R2, RZ, RZ, RZ ;  /* 0x000000ffff027224 */ /* 0x000fc800078e00ff */
[----:B------:R-:W-:Y:S01]  /*12fe0*/  IMAD.HI.U32 R2, R3, R7, R2 ;  /* 0x0000000703027227 */ /* 0x000fe200078e0002 */
[----:B------:R-:W-:Y:S02]  /*12ff0*/  IABS R7, R6 ;  /* 0x0000000600077213 */ /* 0x000fe40000000000 */
        /* <DEDUP_REMOVED lines=13> */
[----:B------:R-:W-:-:S05]  /*130d0*/  @!P1 LOP3.LUT R2, RZ, R6, RZ, 0x33, !PT ;  /* 0x00000006ff029212 */ /* 0x000fca00078e33ff */
[----:B------:R-:W-:Y:S02]  /*130e0*/  IMAD R7, R9, R2, RZ ;  /* 0x0000000209077224 */ /* 0x000fe400078e02ff */
[----:B------:R-:W-:Y:S02]  /*130f0*/  IMAD.MOV R2, RZ, RZ, -R2 ;  /* 0x000000ffff027224 */ /* 0x000fe400078e0a02 */
[----:B------:R-:W-:Y:S02]  /*13100*/  IMAD.MOV R3, RZ, RZ, -R7 ;  /* 0x000000ffff037224 */ /* 0x000fe400078e0a07 */
[----:B------:R-:W-:-:S03]  /*13110*/  IMAD R0, R6, R2, R0 ;  /* 0x0000000206007224 */ /* 0x000fc600078e0200 */
[----:B------:R-:W-:Y:S01]  /*13120*/  VIADDMNMX R4, R3, R4, R9, PT ;  /* 0x0000000403047246 */ /* 0x000fe20003800109 */
[----:B------:R-:W-:-:S03]  /*13130*/  IMAD.IADD R7, R0, 0x1, R7 ;  /* 0x0000000100077824 */ /* 0x000fc600078e0207 */
[----:B-1----:R-:W-:-:S04]  /*13140*/  IABS R8, R4 ;  /* 0x0000000400087213 */ /* 0x002fc80000000000 */
[----:B------:R-:W1:Y:S08]  /*13150*/  I2F.RP R3, R8 ;  /* 0x0000000800037306 */ /* 0x000e700000209400 */
[----:B-1----:R-:W1:Y:S02]  /*13160*/  MUFU.RCP R3, R3 ;  /* 0x0000000300037308 */ /* 0x002e640000001000 */
[----:B-1----:R-:W-:-:S06]  /*13170*/  VIADD R3, R3, 0xffffffe ;  /* 0x0ffffffe03037836 */ /* 0x002fcc0000000000 */
[----:B------:R-:W1:Y:S02]  /*13180*/  F2I.FTZ.U32.TRUNC.NTZ R3, R3 ;  /* 0x0000000300037305 */ /* 0x000e64000021f000 */
[----:B-1----:R-:W-:-:S04]  /*13190*/  IMAD.MOV R2, RZ, RZ, -R3 ;  /* 0x000000ffff027224 */ /* 0x002fc800078e0a03 */
        /* <DEDUP_REMOVED lines=25> */
.L_x_2121:
[----:B------:R1:W-:Y:S01]  /*13330*/  STL [R1+0x20], R0 ;  /* 0x0000200001007387 */ /* 0x0003e20000100800 */
[----:B------:R-:W-:Y:S01]  /*13340*/  ULDC UR48, c[0x0][0xc14] ;  /* 0x0003050000307ab9 */ /* 0x000fe20000000800 */
[----:B------:R-:W-:Y:S02]  /*13350*/  UMOV UR38, URZ ;  /* 0x0000003f00267c82 */ /* 0x000fe40008000000 */
[----:B------:R1:W-:Y:S03]  /*13360*/  STL [R1+0x24], RZ ;  /* 0x000024ff01007387 */ /* 0x0003e60000100800 */
.L_x_2126:
        /* <DEDUP_REMOVED lines=15> */
.L_x_2119:
[----:B------:R-:W-:Y:S02]  /*13460*/  ULDC UR4, c[0x0][0xc14] ;  /* 0x0003050000047ab9 */ /* 0x000fe40000000800 */
[----:B------:R-:W-:-:S06]  /*13470*/  UISETP.GE.AND UP0, UPT, UR48, UR4, UPT ;  /* 0x000000043000728c */ /* 0x000fcc000bf06270 */
[----:B------:R-:W-:-:S13]  /*13480*/  PLOP3.LUT P0, PT, PT, PT, UP0, 0x80, 0x0 ;  /* 0x000000000000781c */ /* 0x000fda0003f0f008 */
[----:B------:R-:W-:Y:S05]  /*13490*/  @!P0 BRA `(.L_x_2127) ;  /* 0xffffffb800948947 */ /* 0x000fea000383ffff */
.L_x_2065:
[----:B--2---:R-:W2:Y:S01]  /*134a0*/  LDL.LU R0, [R1+0x3c] ;  /* 0x00003c0001007983 */ /* 0x004ea20000300800 */
[----:B------:R-:W-:Y:S01]  /*134b0*/  BSSY B0, `(.L_x_2128) ;  /* 0x000000b000007945 */ /* 0x000fe20003800000 */
[----:B-1----:R-:W1:Y:S01]  /*134c0*/  S2R R5, SR_CgaCtaId ;  /* 0x0000000000057919 */ /* 0x002e620000008800 */
[----:B--2---:R-:W-:-:S05]  /*134d0*/  VIADD R0, R0, 0x1 ;  /* 0x0000000100007836 */ /* 0x004fca0000000000 */
[----:B------:R-:W-:-:S04]  /*134e0*/  LEA.HI R2, R0, R0, RZ, 0x1 ;  /* 0x0000000000027211 */ /* 0x000fc800078f08ff */
[----:B------:R-:W-:-:S05]  /*134f0*/  LOP3.LUT R3, R2, 0xfffffffe, RZ, 0xc0, !PT ;  /* 0xfffffffe02037812 */ /* 0x000fca00078ec0ff */
[----:B------:R-:W-:Y:S01]  /*13500*/  IMAD.IADD R3, R0, 0x1, -R3 ;  /* 0x0000000100037824 */ /* 0x000fe200078e0a03 */
[----:B------:R-:W-:-:S04]  /*13510*/  MOV R0, 0x400 ;  /* 0x0000040000007802 */ /* 0x000fc80000000f00 */
[----:B-1----:R-:W-:Y:S02]  /*13520*/  LEA R0, R5, R0, 0x18 ;  /* 0x0000000005007211 */ /* 0x002fe400078ec0ff */
[----:B------:R-:W-:-:S04]  /*13530*/  SHF.L.U32 R3, R3, 0x1f, RZ ;  /* 0x0000001f03037819 */ /* 0x000fc800000006ff */
[----:B------:R-:W1:Y:S02]  /*13540*/  SYNCS.PHASECHK.TRANS64.TRYWAIT P0, [R0+URZ+0x38820], R3 ;  /* 0x03882003000075a7 */ /* 0x000e64000800017f */
[----:B-1----:R-:W-:Y:S05]  /*13550*/  @!P0 BRA `(.L_x_2129) ;  /* 0x0000000800808947 */ /* 0x002fea0003800000 */
.L_x_2159:
[----:B------:R-:W-:Y:S05]  /*13560*/  BSYNC B0 ;  /* 0x0000000000007941 */ /* 0x000fea0003800000 */
.L_x_2128:
[----:B------:R-:W-:-:S03]  /*13570*/  UMOV UR4, 0xffffffff ;  /* 0xffffffff00047882 */ /* 0x000fc60000000000 */
[----:B------:R-:W-:Y:S05]  /*13580*/  BRA.DIV UR4, `(.L_x_2130) ;  /* 0x0000000a04887947 */ /* 0x000fea000b800000 */
[----:B------:R-:W2:Y:S02]  /*13590*/  S2R R2, SR_TID.X ;  /* 0x0000000000027919 */ /* 0x000ea40000002100 */
[----:B--2---:R-:W-:-:S04]  /*135a0*/  SHF.R.U32.HI R2, RZ, 0x5, R2 ;  /* 0x00000005ff027819 */ /* 0x004fc80000011602 */
[----:B------:R-:W-:-:S05]  /*135b0*/  LOP3.LUT R2, R2, 0x3, RZ, 0xc0, !PT ;  /* 0x0000000302027812 */ /* 0x000fca00078ec0ff */
[----:B------:R2:W3:Y:S02]  /*135c0*/  SHFL.IDX PT, R14, R2, RZ, 0x1f ;  /* 0x00001fff020e7589 */ /* 0x0004e400000e0000 */
.L_x_2162:
[----:B---3--:R-:W-:Y:S01]  /*135d0*/  ISETP.NE.AND P0, PT, R14, RZ, PT ;  /* 0x000000ff0e00720c */ /* 0x008fe20003f05270 */
[----:B------:R-:W-:-:S12]  /*135e0*/  BSSY B0, `(.L_x_2131) ;  /* 0x000002e000007945 */ /* 0x000fd80003800000 */
[----:B------:R-:W-:Y:S05]  /*135f0*/  @P0 BRA `(.L_x_2132) ;  /* 0x0000000000b00947 */ /* 0x000fea0003800000 */
[----:B------:R-:W-:-:S03]  /*13600*/  UMOV UR4, 0xffffffff ;  /* 0xffffffff00047882 */ /* 0x000fc60000000000 */
[----:B------:R-:W-:Y:S05]  /*13610*/  BRA.DIV UR4, `(.L_x_2133) ;  /* 0x0000000a04987947 */ /* 0x000fea000b800000 */
[----:B------:R-:W-:-:S13]  /*13620*/  ELECT P6, URZ, PT ;  /* 0x00000000003f782f */ /* 0x000fda00038c0000 */
.L_x_2165:
[----:B------:R-:W-:Y:S05]  /*13630*/  @!P6 BRA `(.L_x_2132) ;  /* 0x0000000000a0e947 */ /* 0x000fea0003800000 */
[----:B------:R-:W-:-:S06]  /*13640*/  ULOP3.LUT UR4, UR40, 0x2, URZ, 0xfc, !UPT ;  /* 0x0000000228047892 */ /* 0x000fcc000f8efc3f */
[----:B--2---:R-:W-:-:S05]  /*13650*/  IMAD.U32 R2, RZ, RZ, UR4 ;  /* 0x00000004ff027e24 */ /* 0x004fca000f8e00ff */
[----:B------:R-:W-:-:S13]  /*13660*/  ISETP.NE.AND P0, PT, R2, 0x3, PT ;  /* 0x000000030200780c */ /* 0x000fda0003f05270 */
[----:B------:R-:W-:Y:S05]  /*13670*/  @!P0 BRA `(.L_x_2134) ;  /* 0x0000000000048947 */ /* 0x000fea0003800000 */
[----:B------:R-:W-:Y:S01]  /*13680*/  BPT.TRAP 0x1 ;  /* 0x000000040000795c */ /* 0x000fe20000300000 */
.L_x_2134:
        /* <DEDUP_REMOVED lines=14> */
.L_x_2166:
[----:B------:R-:W2:Y:S02]  /*13770*/  SYNCS.PHASECHK.TRANS64.TRYWAIT P1, [R7+URZ], R2 ;  /* 0x00000002070075a7 */ /* 0x000ea4000802017f */
[----:B--2---:R-:W-:Y:S05]  /*13780*/  @!P1 BRA `(.L_x_2136) ;  /* 0x0000000800709947 */ /* 0x004fea0003800000 */
.L_x_2167:
[----:B------:R-:W-:Y:S05]  /*13790*/  @!P0 BRA `(.L_x_2137) ;  /* 0x0000000000048947 */ /* 0x000fea0003800000 */
[----:B------:R-:W-:Y:S01]  /*137a0*/  BPT.TRAP 0x1 ;  /* 0x000000040000795c */ /* 0x000fe20000300000 */
.L_x_2137:
[----:B------:R-:W3:Y:S02]  /*137b0*/  LDL.LU R4, [R1+0xc] ;  /* 0x00000c0001047983 */ /* 0x000ee40000300800 */
[----:B---3--:R-:W-:-:S04]  /*137c0*/  IMAD R4, R4, 0x8, R0 ;  /* 0x0000000804047824 */ /* 0x008fc800078e0200 */
[----:B------:R-:W3:Y:S02]  /*137d0*/  SYNCS.PHASECHK.TRANS64.TRYWAIT P1, [R4+URZ+0x38860], R5 ;  /* 0x03886005040075a7 */ /* 0x000ee4000802017f */
[----:B---3--:R-:W-:Y:S05]  /*137e0*/  @!P1 BRA `(.L_x_2138) ;  /* 0x00000008006c9947 */ /* 0x008fea0003800000 */
.L_x_2168:
[----:B------:R-:W-:Y:S05]  /*137f0*/  @!P0 BRA `(.L_x_2139) ;  /* 0x0000000000048947 */ /* 0x000fea0003800000 */
[----:B------:R-:W-:Y:S01]  /*13800*/  BPT.TRAP 0x1 ;  /* 0x000000040000795c */ /* 0x000fe20000300000 */
.L_x_2139:
[----:B------:R-:W-:-:S04]  /*13810*/  IMAD R3, R3, 0x8, R0 ;  /* 0x0000000803037824 */ /* 0x000fc800078e0200 */
[----:B------:R-:W4:Y:S02]  /*13820*/  SYNCS.PHASECHK.TRANS64.TRYWAIT P1, [R3+URZ+0x38860], R2 ;  /* 0x03886002030075a7 */ /* 0x000f24000802017f */
[----:B----4-:R-:W-:Y:S05]  /*13830*/  @!P1 BRA `(.L_x_2140) ;  /* 0x00000008006c9947 */ /* 0x010fea0003800000 */
.L_x_2169:
[----:B------:R-:W-:Y:S05]  /*13840*/  @!P0 BRA `(.L_x_2141) ;  /* 0x0000000000048947 */ /* 0x000fea0003800000 */
[----:B------:R-:W-:Y:S01]  /*13850*/  BPT.TRAP 0x1 ;  /* 0x000000040000795c */ /* 0x000fe20000300000 */
.L_x_2141:
[----:B------:R-:W5:Y:S02]  /*13860*/  SYNCS.PHASECHK.TRANS64.TRYWAIT P0, [R4+URZ+0x38880], R5 ;  /* 0x03888005040075a7 */ /* 0x000f64000800017f */
[----:B-----5:R-:W-:Y:S05]  /*13870*/  @!P0 BRA `(.L_x_2142) ;  /* 0x0000000800708947 */ /* 0x020fea0003800000 */
.L_x_2143:
[----:B------:R0:W0:Y:S02]  /*13880*/  SYNCS.PHASECHK.TRANS64.TRYWAIT P0, [R3+URZ+0x38880], R2 ;  /* 0x03888002030075a7 */ /* 0x000024000800017f */
[----:B0-----:R-:W-:Y:S05]  /*13890*/  @!P0 NANOSLEEP.SYNCS 0x989680 ;  /* 0x009896800000895d */ /* 0x001fea0003900000 */
[----:B------:R-:W0:Y:S02]  /*138a0*/  @!P0 SYNCS.PHASECHK.TRANS64 P0, [R3+URZ+0x38880], R2 ;  /* 0x03888002030085a7 */ /* 0x000e24000800007f */
[----:B0-----:R-:W-:Y:S05]  /*138b0*/  @!P0 BRA `(.L_x_2143) ;  /* 0xfffffffc00f08947 */ /* 0x001fea000383ffff */
.L_x_2132:
[----:B------:R-:W-:Y:S05]  /*138c0*/  BSYNC B0 ;  /* 0x0000000000007941 */ /* 0x000fea0003800000 */
.L_x_2131:
[----:B------:R-:W-:Y:S05]  /*138d0*/  EXIT ;  /* 0x000000000000794d */ /* 0x000fea0003800000 */
.L_x_2004:
[----:B0-----:R-:W-:-:S04]  /*138e0*/  IMAD.U32 R3, RZ, RZ, UR41 ;  /* 0x00000029ff037e24 */ /* 0x001fc8000f8e00ff */
[----:B------:R0:W1:Y:S03]  /*138f0*/  SYNCS.PHASECHK.TRANS64.TRYWAIT P1, [R3+URZ+0x38800], R0 ;  /* 0x03880000030075a7 */ /* 0x000066000802017f */
[----:B-1----:R-:W-:Y:S05]  /*13900*/  @!P1 NANOSLEEP.SYNCS 0x989680 ;  /* 0x009896800000995d */ /* 0x002fea0003900000 */
[----:B------:R-:W1:Y:S02]  /*13910*/  @!P1 SYNCS.PHASECHK.TRANS64 P1, [R3+URZ+0x38800], R0 ;  /* 0x03880000030095a7 */ /* 0x000e64000802007f */
[----:B-1----:R-:W-:Y:S05]  /*13920*/  @!P1 BRA `(.L_x_2004) ;  /* 0xfffffffc00ec9947 */ /* 0x002fea000383ffff */
[----:B------:R-:W-:Y:S05]  /*13930*/  BRA `(.L_x_2144) ;  /* 0xfffffee400087947 */ /* 0x000fea000383ffff */
.L_x_2008:
[----:B-1----:R1:W2:Y:S02]  /*13940*/  SYNCS.PHASECHK.TRANS64.TRYWAIT P2, [R3+URZ+0x38830], R0 ;  /* 0x03883000030075a7 */ /* 0x0022a4000804017f */
[----:B--2---:R-:W-:Y:S05]  /*13950*/  @!P2 NANOSLEEP.SYNCS 0x989680 ;  /* 0x009896800000a95d */ /* 0x004fea0003900000 */
[----:B------:R-:W2:Y:S02]  /*13960*/  @!P2 SYNCS.PHASECHK.TRANS64 P2, [R3+URZ+0x38830], R0 ;  /* 0x038830000300a5a7 */ /* 0x000ea4000804007f */
[----:B--2---:R-:W-:Y:S05]  /*13970*/  @!P2 BRA `(.L_x_2008) ;  /* 0xfffffffc00f0a947 */ /* 0x004fea000383ffff */
[----:B------:R-:W-:Y:S05]  /*13980*/  BRA `(.L_x_2007) ;  /* 0xfffffee400307947 */ /* 0x000fea000383ffff */
.L_x_2013:
[----:B-1----:R-:W-:-:S04]  /*13990*/  IMAD.U32 R7, RZ, RZ, UR6 ;  /* 0x00000006ff077e24 */ /* 0x002fc8000f8e00ff */
[----:B------:R1:W2:Y:S03]  /*139a0*/  SYNCS.PHASECHK.TRANS64.TRYWAIT P2, [R7+URZ+0x38830], R0 ;  /* 0x03883000070075a7 */ /* 0x0002a6000804017f */
[----:B--2---:R-:W-:Y:S05]  /*139b0*/  @!P2 NANOSLEEP.SYNCS 0x989680 ;  /* 0x009896800000a95d */ /* 0x004fea0003900000 */
[----:B------:R-:W2:Y:S02]  /*139c0*/  @!P2 SYNCS.PHASECHK.TRANS64 P2, [R7+URZ+0x38830], R0 ;  /* 0x038830000700a5a7 */ /* 0x000ea4000804007f */
[----:B--2---:R-:W-:Y:S05]  /*139d0*/  @!P2 BRA `(.L_x_2013) ;  /* 0xfffffffc00eca947 */ /* 0x004fea000383ffff */
[----:B------:R-:W-:Y:S05]  /*139e0*/  BRA `(.L_x_2010) ;  /* 0xffffff1000807947 */ /* 0x000fea000383ffff */
.L_x_2017:
[----:B-1----:R-:W-:-:S04]  /*139f0*/  IMAD.U32 R7, RZ, RZ, UR6 ;  /* 0x00000006ff077e24 */ /* 0x002fc8000f8e00ff */
[----:B------:R1:W2:Y:S03]  /*13a00*/  SYNCS.PHASECHK.TRANS64.TRYWAIT P2, [R7+URZ+0x38850], R0 ;  /* 0x03885000070075a7 */ /* 0x0002a6000804017f */
[----:B--2---:R-:W-:Y:S05]  /*13a10*/  @!P2 NANOSLEEP.SYNCS 0x989680 ;  /* 0x009896800000a95d */ /* 0x004fea0003900000 */
[----:B------:R-:W2:Y:S02]  /*13a20*/  @!P2 SYNCS.PHASECHK.TRANS64 P2, [R7+URZ+0x38850], R0 ;  /* 0x038850000700a5a7 */ /* 0x000ea4000804007f */
[----:B--2---:R-:W-:Y:S05]  /*13a30*/  @!P2 BRA `(.L_x_2017) ;  /* 0xfffffffc00eca947 */ /* 0x004fea000383ffff */
[----:B------:R-:W-:Y:S05]  /*13a40*/  BRA `(.L_x_2014) ;  /* 0xffffff14004c7947 */ /* 0x000fea000383ffff */
.L_x_2024:
[----:B-1----:R-:W-:-:S04]  /*13a50*/  IMAD.U32 R9, RZ, RZ, UR6 ;  /* 0x00000006ff097e24 */ /* 0x002fc8000f8e00ff */
[----:B------:R1:W2:Y:S03]  /*13a60*/  SYNCS.PHASECHK.TRANS64.TRYWAIT P2, [R9+URZ+0x38830], R0 ;  /* 0x03883000090075a7 */ /* 0x0002a6000804017f */
[----:B--2---:R-:W-:Y:S05]  /*13a70*/  @!P2 NANOSLEEP.SYNCS 0x989680 ;  /* 0x009896800000a95d */ /* 0x004fea0003900000 */
[----:B------:R-:W2:Y:S02]  /*13a80*/  @!P2 SYNCS.PHASECHK.TRANS64 P2, [R9+URZ+0x38830], R0 ;  /* 0x038830000900a5a7 */ /* 0x000ea4000804007f */
[----:B--2---:R-:W-:Y:S05]  /*13a90*/  @!P2 BRA `(.L_x_2024) ;  /* 0xfffffffc00eca947 */ /* 0x004fea000383ffff */
[----:B------:R-:W-:Y:S05]  /*13aa0*/  BRA `(.L_x_2021) ;  /* 0xffffff3c00507947 */ /* 0x000fea000383ffff */
.L_x_2028:
[----:B-1----:R-:W-:-:S04]  /*13ab0*/  IMAD.U32 R9, RZ, RZ, UR6 ;  /* 0x00000006ff097e24 */ /* 0x002fc8000f8e00ff */
[----:B------:R1:W2:Y:S03]  /*13ac0*/  SYNCS.PHASECHK.TRANS64.TRYWAIT P2, [R9+URZ+0x38850], R0 ;  /* 0x03885000090075a7 */ /* 0x0002a6000804017f */
[----:B--2---:R-:W-:Y:S05]  /*13ad0*/  @!P2 NANOSLEEP.SYNCS 0x989680 ;  /* 0x009896800000a95d */ /* 0x004fea0003900000 */
[----:B------:R-:W2:Y:S02]  /*13ae0*/  @!P2 SYNCS.PHASECHK.TRANS64 P2, [R9+URZ+0x38850], R0 ;  /* 0x038850000900a5a7 */ /* 0x000ea4000804007f */
[----:B--2---:R-:W-:Y:S05]  /*13af0*/  @!P2 BRA `(.L_x_2028) ;  /* 0xfffffffc00eca947 */ /* 0x004fea000383ffff */
[----:B------:R-:W-:Y:S05]  /*13b00*/  BRA `(.L_x_2025) ;  /* 0xffffff40001c7947 */ /* 0x000fea000383ffff */
.L_x_2034:
[----:B-1----:R-:W-:-:S04]  /*13b10*/  IMAD.U32 R6, RZ, RZ, UR16 ;  /* 0x00000010ff067e24 */ /* 0x002fc8000f8e00ff */
[----:B------:R1:W2:Y:S03]  /*13b20*/  SYNCS.PHASECHK.TRANS64.TRYWAIT P1, [R6+URZ+0x38850], R5 ;  /* 0x03885005060075a7 */ /* 0x0002a6000802017f */
[----:B--2---:R-:W-:Y:S05]  /*13b30*/  @!P1 NANOSLEEP.SYNCS 0x989680 ;  /* 0x009896800000995d */ /* 0x004fea0003900000 */
[----:B------:R-:W2:Y:S02]  /*13b40*/  @!P1 SYNCS.PHASECHK.TRANS64 P1, [R6+URZ+0x38850], R5 ;  /* 0x03885005060095a7 */ /* 0x000ea4000802007f */
[----:B--2---:R-:W-:Y:S05]  /*13b50*/  @!P1 BRA `(.L_x_2034) ;  /* 0xfffffffc00ec9947 */ /* 0x004fea000383ffff */
[----:B------:R-:W-:Y:S05]  /*13b60*/  BRA `(.L_x_2033) ;  /* 0xffffff5c00b47947 */ /* 0x000fea000383ffff */
.L_x_2076:
[----:B------:R-:W-:Y:S02]  /*13b70*/  IMAD.MOV.U32 R13, RZ, RZ, R4 ;  /* 0x000000ffff0d7224 */ /* 0x000fe400078e0004 */
[----:B------:R-:W-:Y:S02]  /*13b80*/  IMAD.MOV.U32 R12, RZ, RZ, RZ ;  /* 0x000000ffff0c7224 */ /* 0x000fe400078e00ff */
[----:B------:R-:W-:Y:S02]  /*13b90*/  IMAD.MOV.U32 R11, RZ, RZ, 0x1f ;  /* 0x0000001fff0b7424 */ /* 0x000fe400078e00ff */
[----:B------:R-:W-:-:S07]  /*13ba0*/  IMAD.MOV.U32 R15, RZ, RZ, -0x1 ;  /* 0xffffffffff0f7424 */ /* 0x000fce00078e00ff */
[----:B0-----:R-:W-:Y:S05]  /*13bb0*/  WARPSYNC.COLLECTIVE R15, `(.L_x_2145) ;  /* 0x000000000f087348 */ /* 0x001fea0003c00000 */
[----:B------:R1:W2:Y:S02]  /*13bc0*/  SHFL.IDX P6, R14, R13, R12, R11 ;  /* 0x0000000c0d0e7389 */ /* 0x0002a400000c000b */
[----:B012---:R-:W-:Y:S01]  /*13bd0*/  ENDCOLLECTIVE ;  /* 0x000000000000791b */ /* 0x007fe20003800000 */
.L_x_2145:
[----:B------:R-:W-:Y:S05]  /*13be0*/  BRA `(.L_x_2146) ;  /* 0xffffffc0008c7947 */ /* 0x000fea000383ffff */
.L_x_2078:
[----:B------:R-:W-:Y:S01]  /*13bf0*/  BSSY B0, `(.L_x_2147) ;  /* 0x0000006000007945 */ /* 0x000fe20003800000 */
[----:B------:R-:W-:-:S07]  /*13c00*/  IMAD.MOV.U32 R15, RZ, RZ, -0x1 ;  /* 0xffffffffff0f7424 */ /* 0x000fce00078e00ff */
[----:B------:R-:W-:Y:S05]  /*13c10*/  WARPSYNC.COLLECTIVE R15, `(.L_x_2148) ;  /* 0x000000000f0c7348 */ /* 0x000fea0003c00000 */
[----:B------:R-:W-:Y:S02]  /*13c20*/  ELECT P6, UR62, PT ;  /* 0x00000000003e782f */ /* 0x000fe400038c0000 */
[----:B------:R-:W-:Y:S01]  /*13c30*/  MOV R14, UR62 ;  /* 0x0000003e000e7c02 */ /* 0x000fe20008000f00 */
[----:B------:R-:W-:Y:S10]  /*13c40*/  ENDCOLLECTIVE ;  /* 0x000000000000791b */ /* 0x000ff40003800000 */
.L_x_2148:
[----:B------:R-:W-:Y:S05]  /*13c50*/  BSYNC B0 ;  /* 0x0000000000007941 */ /* 0x000fea0003800000 */
.L_x_2147:
[----:B------:R-:W-:Y:S05]  /*13c60*/  BRA `(.L_x_2149) ;  /* 0xffffffc000887947 */ /* 0x000fea000383ffff */
.L_x_2081:
[----:B0-----:R0:W1:Y:S02]  /*13c70*/  SYNCS.PHASECHK.TRANS64.TRYWAIT P2, [R3+URZ+0x38880], R6 ;  /* 0x03888006030075a7 */ /* 0x001064000804017f */
[----:B-1----:R-:W-:Y:S05]  /*13c80*/  @!P2 NANOSLEEP.SYNCS 0x989680 ;  /* 0x009896800000a95d */ /* 0x002fea0003900000 */
[----:B------:R-:W1:Y:S02]  /*13c90*/  @!P2 SYNCS.PHASECHK.TRANS64 P2, [R3+URZ+0x38880], R6 ;  /* 0x038880060300a5a7 */ /* 0x000e64000804007f */
[----:B-1----:R-:W-:Y:S05]  /*13ca0*/  @!P2 BRA `(.L_x_2081) ;  /* 0xfffffffc00f0a947 */ /* 0x002fea000383ffff */
[----:B------:R-:W-:Y:S05]  /*13cb0*/  BRA `(.L_x_2150) ;  /* 0xffffffc000e87947 */ /* 0x000fea000383ffff */
.L_x_2083:
[----:B-1----:R1:W2:Y:S02]  /*13cc0*/  SYNCS.PHASECHK.TRANS64.TRYWAIT P2, [R3+URZ+0x38840], R6 ;  /* 0x03884006030075a7 */ /* 0x0022a4000804017f */
[----:B--2---:R-:W-:Y:S05]  /*13cd0*/  @!P2 NANOSLEEP.SYNCS 0x989680 ;  /* 0x009896800000a95d */ /* 0x004fea0003900000 */
[----:B------:R-:W2:Y:S02]  /*13ce0*/  @!P2 SYNCS.PHASECHK.TRANS64 P2, [R3+URZ+0x38840], R6 ;  /* 0x038840060300a5a7 */ /* 0x000ea4000804007f */
[----:B--2---:R-:W-:Y:S05]  /*13cf0*/  @!P2 BRA `(.L_x_2083) ;  /* 0xfffffffc00f0a947 */ /* 0x004fea000383ffff */
[----:B------:R-:W-:Y:S05]  /*13d00*/  BRA `(.L_x_2151) ;  /* 0xffffffc400587947 */ /* 0x000fea000383ffff */
.L_x_2086:
[----:B--2---:R2:W3:Y:S02]  /*13d10*/  SYNCS.PHASECHK.TRANS64.TRYWAIT P0, [R19+URZ+0x38820], R2 ;  /* 0x03882002130075a7 */ /* 0x0044e4000800017f */
[----:B---3--:R-:W-:Y:S05]  /*13d20*/  @!P0 NANOSLEEP.SYNCS 0x989680 ;  /* 0x009896800000895d */ /* 0x008fea0003900000 */
[----:B------:R-:W3:Y:S02]  /*13d30*/  @!P0 SYNCS.PHASECHK.TRANS64 P0, [R19+URZ+0x38820], R2 ;  /* 0x03882002130085a7 */ /* 0x000ee4000800007f */
[----:B---3--:R-:W-:Y:S05]  /*13d40*/  @!P0 BRA `(.L_x_2086) ;  /* 0xfffffffc00f08947 */ /* 0x008fea000383ffff */
[----:B------:R-:W-:Y:S05]  /*13d50*/  BRA `(.L_x_2152) ;  /* 0xffffffc8003c7947 */ /* 0x000fea000383ffff */
.L_x_2092:
[----:B-1----:R1:W3:Y:S02]  /*13d60*/  SYNCS.PHASECHK.TRANS64.TRYWAIT P0, [R4+URZ+0x38880], R3 ;  /* 0x03888003040075a7 */ /* 0x0022e4000800017f */
[----:B---3--:R-:W-:Y:S05]  /*13d70*/  @!P0 NANOSLEEP.SYNCS 0x989680 ;  /* 0x009896800000895d */ /* 0x008fea0003900000 */
[----:B------:R-:W3:Y:S02]  /*13d80*/  @!P0 SYNCS.PHASECHK.TRANS64 P0, [R4+URZ+0x38880], R3 ;  /* 0x03888003040085a7 */ /* 0x000ee4000800007f */
[----:B---3--:R-:W-:Y:S05]  /*13d90*/  @!P0 BRA `(.L_x_2092) ;  /* 0xfffffffc00f08947 */ /* 0x008fea000383ffff */
[----:B------:R-:W-:Y:S05]  /*13da0*/  BRA `(.L_x_2153) ;  /* 0xffffffc800e87947 */ /* 0x000fea000383ffff */
.L_x_2098:
[----:B--2---:R2:W3:Y:S02]  /*13db0*/  SYNCS.PHASECHK.TRANS64.TRYWAIT P0, [R4+URZ+0x38840], R3 ;  /* 0x03884003040075a7 */ /* 0x0044e4000800017f */
[----:B---3--:R-:W-:Y:S05]  /*13dc0*/  @!P0 NANOSLEEP.SYNCS 0x989680 ;  /* 0x009896800000895d */ /* 0x008fea0003900000 */
[----:B------:R-:W3:Y:S02]  /*13dd0*/  @!P0 SYNCS.PHASECHK.TRANS64 P0, [R4+URZ+0x38840], R3 ;  /* 0x03884003040085a7 */ /* 0x000ee4000800007f */
[----:B---3--:R-:W-:Y:S05]  /*13de0*/  @!P0 BRA `(.L_x_2098) ;  /* 0xfffffffc00f08947 */ /* 0x008fea000383ffff */
[----:B------:R-:W-:Y:S05]  /*13df0*/  BRA `(.L_x_2154) ;  /* 0xffffffcc00b07947 */ /* 0x000fea000383ffff */
.L_x_2105:
[----:B---3--:R-:W3:Y:S02]  /*13e00*/  LDL R3, [R1+0x4] ;  /* 0x0000040001037983 */ /* 0x008ee40000100800 */
[----:B---3--:R3:W4:Y:S02]  /*13e10*/  SYNCS.PHASECHK.TRANS64.TRYWAIT P2, [R3+URZ+0x38870], R2 ;  /* 0x03887002030075a7 */ /* 0x008724000804017f */
[----:B----4-:R-:W-:Y:S05]  /*13e20*/  @!P2 NANOSLEEP.SYNCS 0x989680 ;  /* 0x009896800000a95d */ /* 0x010fea0003900000 */
[----:B------:R-:W4:Y:S02]  /*13e30*/  @!P2 SYNCS.PHASECHK.TRANS64 P2, [R3+URZ+0x38870], R2 ;  /* 0x038870020300a5a7 */ /* 0x000f24000804007f */
[----:B----4-:R-:W-:Y:S05]  /*13e40*/  @!P2 BRA `(.L_x_2105) ;  /* 0xfffffffc00eca947 */ /* 0x010fea000383ffff */
[----:B------:R-:W-:Y:S05]  /*13e50*/  BRA `(.L_x_2155) ;  /* 0xffffffd000907947 */ /* 0x000fea000383ffff */
.L_x_2107:
[----:B-1----:R-:W3:Y:S02]  /*13e60*/  LDL R4, [R1+0x4] ;  /* 0x0000040001047983 */ /* 0x002ee40000100800 */
[----:B---3--:R1:W3:Y:S02]  /*13e70*/  SYNCS.PHASECHK.TRANS64.TRYWAIT P2, [R4+URZ+0x38860], R3 ;  /* 0x03886003040075a7 */ /* 0x0082e4000804017f */
[----:B---3--:R-:W-:Y:S05]  /*13e80*/  @!P2 NANOSLEEP.SYNCS 0x989680 ;  /* 0x009896800000a95d */ /* 0x008fea0003900000 */
[----:B------:R-:W3:Y:S02]  /*13e90*/  @!P2 SYNCS.PHASECHK.TRANS64 P2, [R4+URZ+0x38860], R3 ;  /* 0x038860030400a5a7 */ /* 0x000ee4000804007f */
[----:B---3--:R-:W-:Y:S05]  /*13ea0*/  @!P2 BRA `(.L_x_2107) ;  /* 0xfffffffc00eca947 */ /* 0x008fea000383ffff */
[----:B------:R-:W-:Y:S05]  /*13eb0*/  BRA `(.L_x_2156) ;  /* 0xffffffd000987947 */ /* 0x000fea000383ffff */
.L_x_2114:
[----:B--2---:R2:W3:Y:S02]  /*13ec0*/  SYNCS.PHASECHK.TRANS64.TRYWAIT P0, [R3+URZ+0x38870], R0 ;  /* 0x03887000030075a7 */ /* 0x0044e4000800017f */
[----:B---3--:R-:W-:Y:S05]  /*13ed0*/  @!P0 NANOSLEEP.SYNCS 0x989680 ;  /* 0x009896800000895d */ /* 0x008fea0003900000 */
[----:B------:R-:W3:Y:S02]  /*13ee0*/  @!P0 SYNCS.PHASECHK.TRANS64 P0, [R3+URZ+0x38870], R0 ;  /* 0x03887000030085a7 */ /* 0x000ee4000800007f */
[----:B---3--:R-:W-:Y:S05]  /*13ef0*/  @!P0 BRA `(.L_x_2114) ;  /* 0xfffffffc00f08947 */ /* 0x008fea000383ffff */
[----:B------:R-:W-:Y:S05]  /*13f00*/  BRA `(.L_x_2157) ;  /* 0xffffffdc00887947 */ /* 0x000fea000383ffff */
.L_x_2116:
[----:B--2---:R2:W3:Y:S02]  /*13f10*/  SYNCS.PHASECHK.TRANS64.TRYWAIT P0, [R3+URZ+0x38860], R0 ;  /* 0x03886000030075a7 */ /* 0x0044e4000800017f */
[----:B---3--:R-:W-:Y:S05]  /*13f20*/  @!P0 NANOSLEEP.SYNCS 0x989680 ;  /* 0x009896800000895d */ /* 0x008fea0003900000 */
[----:B------:R-:W3:Y:S02]  /*13f30*/  @!P0 SYNCS.PHASECHK.TRANS64 P0, [R3+URZ+0x38860], R0 ;  /* 0x03886000030085a7 */ /* 0x000ee4000800007f */
[----:B---3--:R-:W-:Y:S05]  /*13f40*/  @!P0 BRA `(.L_x_2116) ;  /* 0xfffffffc00f08947 */ /* 0x008fea000383ffff */
[----:B------:R-:W-:Y:S05]  /*13f50*/  BRA `(.L_x_2158) ;  /* 0xffffffdc00907947 */ /* 0x000fea000383ffff */
.L_x_2129:
[----:B-1----:R1:W2:Y:S02]  /*13f60*/  SYNCS.PHASECHK.TRANS64.TRYWAIT P0, [R0+URZ+0x38820], R3 ;  /* 0x03882003000075a7 */ /* 0x0022a4000800017f */
[----:B--2---:R-:W-:Y:S05]  /*13f70*/  @!P0 NANOSLEEP.SYNCS 0x989680 ;  /* 0x009896800000895d */ /* 0x004fea0003900000 */
[----:B------:R-:W2:Y:S02]  /*13f80*/  @!P0 SYNCS.PHASECHK.TRANS64 P0, [R0+URZ+0x38820], R3 ;  /* 0x03882003000085a7 */ /* 0x000ea4000800007f */
[----:B--2---:R-:W-:Y:S05]  /*13f90*/  @!P0 BRA `(.L_x_2129) ;  /* 0xfffffffc00f08947 */ /* 0x004fea000383ffff */
[----:B------:R-:W-:Y:S05]  /*13fa0*/  BRA `(.L_x_2159) ;  /* 0xfffffff4006c7947 */ /* 0x000fea000383ffff */
.L_x_2130:
        /* <DEDUP_REMOVED lines=8> */
[----:B01----:R-:W-:Y:S05]  /*14030*/  WARPSYNC.COLLECTIVE R15, `(.L_x_2161) ;  /* 0x000000000f087348 */ /* 0x003fea0003c00000 */
[----:B------:R2:W3:Y:S02]  /*14040*/  SHFL.IDX P6, R14, R13, R12, R11 ;  /* 0x0000000c0d0e7389 */ /* 0x0004e400000c000b */
[----:B0123--:R-:W-:Y:S01]  /*14050*/  ENDCOLLECTIVE ;  /* 0x000000000000791b */ /* 0x00ffe20003800000 */
.L_x_2161:
[----:B------:R-:W-:Y:S05]  /*14060*/  BSYNC B0 ;  /* 0x0000000000007941 */ /* 0x000fea0003800000 */
.L_x_2160:
[----:B------:R-:W-:Y:S05]  /*14070*/  BRA `(.L_x_2162) ;  /* 0xfffffff400547947 */ /* 0x000fea000383ffff */
.L_x_2133:
[----:B------:R-:W-:Y:S01]  /*14080*/  BSSY B1, `(.L_x_2163) ;  /* 0x0000006000017945 */ /* 0x000fe20003800000 */
[----:B------:R-:W-:-:S07]  /*14090*/  IMAD.MOV.U32 R15, RZ, RZ, -0x1 ;  /* 0xffffffffff0f7424 */ /* 0x000fce00078e00ff */
[----:B012---:R-:W-:Y:S05]  /*140a0*/  WARPSYNC.COLLECTIVE R15, `(.L_x_2164) ;  /* 0x000000000f0c7348 */ /* 0x007fea0003c00000 */
[----:B------:R-:W-:Y:S02]  /*140b0*/  ELECT P6, UR62, PT ;  /* 0x00000000003e782f */ /* 0x000fe400038c0000 */
[----:B------:R-:W-:Y:S01]  /*140c0*/  MOV R14, UR62 ;  /* 0x0000003e000e7c02 */ /* 0x000fe20008000f00 */
[----:B012---:R-:W-:Y:S10]  /*140d0*/  ENDCOLLECTIVE ;  /* 0x000000000000791b */ /* 0x007ff40003800000 */
.L_x_2164:
[----:B------:R-:W-:Y:S05]  /*140e0*/  BSYNC B1 ;  /* 0x0000000000017941 */ /* 0x000fea0003800000 */
.L_x_2163:
[----:B------:R-:W-:Y:S05]  /*140f0*/  BRA `(.L_x_2165) ;  /* 0xfffffff4004c7947 */ /* 0x000fea000383ffff */
.L_x_2135:
[----:B-1----:R1:W2:Y:S02]  /*14100*/  SYNCS.PHASECHK.TRANS64.TRYWAIT P1, [R6+URZ], R5 ;  /* 0x00000005060075a7 */ /* 0x0022a4000802017f */
[----:B--2---:R-:W-:Y:S05]  /*14110*/  @!P1 NANOSLEEP.SYNCS 0x989680 ;  /* 0x009896800000995d */ /* 0x004fea0003900000 */
[----:B------:R-:W2:Y:S02]  /*14120*/  @!P1 SYNCS.PHASECHK.TRANS64 P1, [R6+URZ], R5 ;  /* 0x00000005060095a7 */ /* 0x000ea4000802007f */
[----:B--2---:R-:W-:Y:S05]  /*14130*/  @!P1 BRA `(.L_x_2135) ;  /* 0xfffffffc00f09947 */ /* 0x004fea000383ffff */
[----:B------:R-:W-:Y:S05]  /*14140*/  BRA `(.L_x_2166) ;  /* 0xfffffff400887947 */ /* 0x000fea000383ffff */
.L_x_2136:
[----:B--2---:R2:W3:Y:S02]  /*14150*/  SYNCS.PHASECHK.TRANS64.TRYWAIT P1, [R7+URZ], R2 ;  /* 0x00000002070075a7 */ /* 0x0044e4000802017f */
[----:B---3--:R-:W-:Y:S05]  /*14160*/  @!P1 NANOSLEEP.SYNCS 0x989680 ;  /* 0x009896800000995d */ /* 0x008fea0003900000 */
[----:B------:R-:W3:Y:S02]  /*14170*/  @!P1 SYNCS.PHASECHK.TRANS64 P1, [R7+URZ], R2 ;  /* 0x00000002070095a7 */ /* 0x000ee4000802007f */
[----:B---3--:R-:W-:Y:S05]  /*14180*/  @!P1 BRA `(.L_x_2136) ;  /* 0xfffffffc00f09947 */ /* 0x008fea000383ffff */
[----:B------:R-:W-:Y:S05]  /*14190*/  BRA `(.L_x_2167) ;  /* 0xfffffff4007c7947 */ /* 0x000fea000383ffff */
.L_x_2138:
[----:B---3--:R3:W4:Y:S02]  /*141a0*/  SYNCS.PHASECHK.TRANS64.TRYWAIT P1, [R4+URZ+0x38860], R5 ;  /* 0x03886005040075a7 */ /* 0x008724000802017f */
[----:B----4-:R-:W-:Y:S05]  /*141b0*/  @!P1 NANOSLEEP.SYNCS 0x989680 ;  /* 0x009896800000995d */ /* 0x010fea0003900000 */
[----:B------:R-:W4:Y:S02]  /*141c0*/  @!P1 SYNCS.PHASECHK.TRANS64 P1, [R4+URZ+0x38860], R5 ;  /* 0x03886005040095a7 */ /* 0x000f24000802007f */
[----:B----4-:R-:W-:Y:S05]  /*141d0*/  @!P1 BRA `(.L_x_2138) ;  /* 0xfffffffc00f09947 */ /* 0x010fea000383ffff */
[----:B------:R-:W-:Y:S05]  /*141e0*/  BRA `(.L_x_2168) ;  /* 0xfffffff400807947 */ /* 0x000fea000383ffff */
.L_x_2140:
[----:B----4-:R4:W0:Y:S02]  /*141f0*/  SYNCS.PHASECHK.TRANS64.TRYWAIT P1, [R3+URZ+0x38860], R2 ;  /* 0x03886002030075a7 */ /* 0x010824000802017f */
[----:B0-----:R-:W-:Y:S05]  /*14200*/  @!P1 NANOSLEEP.SYNCS 0x989680 ;  /* 0x009896800000995d */ /* 0x001fea0003900000 */
[----:B------:R-:W0:Y:S02]  /*14210*/  @!P1 SYNCS.PHASECHK.TRANS64 P1, [R3+URZ+0x38860], R2 ;  /* 0x03886002030095a7 */ /* 0x000e24000802007f */
[----:B0-----:R-:W-:Y:S05]  /*14220*/  @!P1 BRA `(.L_x_2140) ;  /* 0xfffffffc00f09947 */ /* 0x001fea000383ffff */
[----:B------:R-:W-:Y:S05]  /*14230*/  BRA `(.L_x_2169) ;  /* 0xfffffff400807947 */ /* 0x000fea000383ffff */
.L_x_2142:
[----:B------:R0:W0:Y:S02]  /*14240*/  SYNCS.PHASECHK.TRANS64.TRYWAIT P0, [R4+URZ+0x38880], R5 ;  /* 0x03888005040075a7 */ /* 0x000024000800017f */
[----:B0-----:R-:W-:Y:S05]  /*14250*/  @!P0 NANOSLEEP.SYNCS 0x989680 ;  /* 0x009896800000895d */ /* 0x001fea0003900000 */
[----:B------:R-:W0:Y:S02]  /*14260*/  @!P0 SYNCS.PHASECHK.TRANS64 P0, [R4+URZ+0x38880], R5 ;  /* 0x03888005040085a7 */ /* 0x000e24000800007f */
[----:B0-----:R-:W-:Y:S05]  /*14270*/  @!P0 BRA `(.L_x_2142) ;  /* 0xfffffffc00f08947 */ /* 0x001fea000383ffff */
[----:B------:R-:W-:Y:S05]  /*14280*/  BRA `(.L_x_2143) ;  /* 0xfffffff4007c7947 */ /* 0x000fea000383ffff */
.L_x_2170:
        /* <DEDUP_REMOVED lines=15> */
.L_x_12357:


//--------------------- .text._ZN7cutlass13device_kernelIN5flash11enable_sm90INS1_16FlashAttnFwdSm90INS1_25CollectiveMainloopFwdSm90ILi2EN4cute5tupleIJNS5_1CILi1EEES8_S8_EEENS6_IJNS7_ILi128EEESA_NS7_ILi256EEEEEELi256ENS_12float_e4m3_tEfNS_4arch4Sm90ELb1ELb0ELb0ELb1ELb0ELb1ELb0ELb1ELb1ELb0ELb0ELb0EEENS1_21CollectiveEpilogueFwdINS6_IJSA_SB_SA_EEES9_NS_10bfloat16_tESF_Li256ELb1ELb0ELb0ELb1EEENS1_36VarlenDynamicPersistentTileSchedulerILi128ELi128ELi256ELi128ELb0ELb0ELb1ELb1ELb1ELb1EEEEEEEEEvNT_6ParamsE --------------------------
	.section	.text._ZN7cutlass13device_kernelIN5flash11enable_sm90INS1_16FlashAttnFwdSm90INS1_25CollectiveMainloopFwdSm90ILi2EN4cute5tupleIJNS5_1CILi1EEES8_S8_EEENS6_IJNS7_ILi128EEESA_NS7_ILi256EEEEEELi256ENS_12float_e4m3_tEfNS_4arch4Sm90ELb1ELb0ELb0ELb1ELb0ELb1ELb0ELb1ELb1ELb0ELb0ELb0EEENS1_21CollectiveEpilogueFwdINS6_IJSA_SB_SA_EEES9_NS_10bfloat16_tESF_Li256ELb1ELb0ELb0ELb1EEENS1_36VarlenDynamicPersistentTileSchedulerILi128ELi128ELi256ELi128ELb0ELb0ELb1ELb1ELb1ELb1EEEEEEEEEvNT_6ParamsE,"ax",@progbits
	.align	128
.text._ZN7cutlass13device_kernelIN5flash11enable_sm90INS1_16FlashAttnFwdSm90INS1_25CollectiveMainloopFwdSm90ILi2EN4cute5tupleIJNS5_1CILi1EEES8_S8_EEENS6_IJNS7_ILi128EEESA_NS7_ILi256EEEEEELi256ENS_12float_e4m3_tEfNS_4arch4Sm90ELb1ELb0ELb0ELb1ELb0ELb1ELb0ELb1ELb1ELb0ELb0ELb0EEENS1_21CollectiveEpilogueFwdINS6_IJSA_SB_SA_EEES9_NS_10bfloat16_tESF_Li256ELb1ELb0ELb0ELb1EEENS1_36VarlenDynamicPersistentTileSchedulerILi128ELi128ELi256ELi128ELb0ELb0ELb1ELb1ELb1ELb1EEEEEEEEEvNT_6ParamsE:
        .type           _ZN7cutlass13device_kernelIN5flash11enable_sm90INS1_16FlashAttnFwdSm90INS1_25CollectiveMainloopFwdSm90ILi2EN4cute5tupleIJNS5_1CILi1EEES8_S8_EEENS6_IJNS7_ILi128EEESA_NS7_ILi256EEEEEELi256ENS_12float_e4m3_tEfNS_4arch4Sm90ELb1ELb0ELb0ELb1ELb0ELb1ELb0ELb1ELb1ELb0ELb0ELb0EEENS1_21CollectiveEpilogueFwdINS6_IJSA_SB_SA_EEES9_NS_10bfloat16_tESF_Li256ELb1ELb0ELb0ELb1EEENS1_36VarlenDynamicPersistentTileSchedulerILi128ELi128ELi256ELi128ELb0ELb0ELb1ELb1ELb1ELb1EEEEEEEEEvNT_6ParamsE,@function
        .size           _ZN7cutlass13device_kernelIN5flash11enable_sm90INS1_16FlashAttnFwdSm90INS1_25CollectiveMainloopFwdSm90ILi2EN4cute5tupleIJNS5_1CILi1EEES8_S8_EEENS6_IJNS7_ILi128EEESA_NS7_ILi256EEEEEELi256ENS_12float_e4m3_tEfNS_4arch4Sm90ELb1ELb0ELb0ELb1ELb0ELb1ELb0ELb1ELb1ELb0ELb0ELb0EEENS1_21CollectiveEpilogueFwdINS6_IJSA_SB_SA_EEES9_NS_10bfloat16_tESF_Li256ELb1ELb0ELb0ELb1EEENS1_36VarlenDynamicPersistentTileSchedulerILi128ELi128ELi256ELi128ELb0ELb0ELb1ELb1ELb1ELb1EEEEEEEEEvNT_6ParamsE,(.L_x_12358 - _ZN7cutlass13device_kernelIN5flash11enable_sm90INS1_16FlashAttnFwdSm90INS1_25CollectiveMainloopFwdSm90ILi2EN4cute5tupleIJNS5_1CILi1EEES8_S8_EEENS6_IJNS7_ILi128EEESA_NS7_ILi256EEEEEELi256ENS_12float_e4m3_tEfNS_4arch4Sm90ELb1ELb0ELb0ELb1ELb0ELb1ELb0ELb1ELb1ELb0ELb0ELb0EEENS1_21CollectiveEpilogueFwdINS6_IJSA_SB_SA_EEES9_NS_10bfloat16_tESF_Li256ELb1ELb0ELb0ELb1EEENS1_36VarlenDynamicPersistentTileSchedulerILi128ELi128ELi256ELi128ELb0ELb0ELb1ELb1ELb1ELb1EEEEEEEEEvNT_6ParamsE)
        .other          _ZN7cutlass13device_kernelIN5flash11enable_sm90INS1_16FlashAttnFwdSm90INS1_25CollectiveMainloopFwdSm90ILi2EN4cute5tupleIJNS5_1CILi1EEES8_S8_EEENS6_IJNS7_ILi128EEESA_NS7_ILi256EEEEEELi256ENS_12float_e4m3_tEfNS_4arch4Sm90ELb1ELb0ELb0ELb1ELb0ELb1ELb0ELb1ELb1ELb0ELb0ELb0EEENS1_21CollectiveEpilogueFwdINS6_IJSA_SB_SA_EEES9_NS_10bfloat16_tESF_Li256ELb1ELb0ELb0ELb1EEENS1_36VarlenDynamicPersistentTileSchedulerILi128ELi128ELi256ELi128ELb0ELb0ELb1ELb1ELb1ELb1EEEEEEEEEvNT_6ParamsE,@"STO_CUDA_ENTRY STV_DEFAULT"
_ZN7cutlass13device_kernelIN5flash11enable_sm90INS1_16FlashAttnFwdSm90INS1_25CollectiveMainloopFwdSm90ILi2EN4cute5tupleIJNS5_1CILi1EEES8_S8_EEENS6_IJNS7_ILi128EEESA_NS7_ILi256EEEEEELi256ENS_12float_e4m3_tEfNS_4arch4Sm90ELb1ELb0ELb0ELb1ELb0ELb1ELb0ELb1ELb1ELb0ELb0ELb0EEENS1_21CollectiveEpilogueFwdINS6_IJSA_SB_SA_EEES9_NS_10bfloat16_tESF_Li256ELb1ELb0ELb0ELb1EEENS1_36VarlenDynamicPersistentTileSchedulerILi128ELi128ELi256ELi128ELb0ELb0ELb1ELb1ELb1ELb1EEEEEEEEEvNT_6ParamsE:
        /* <DEDUP_REMOVED lines=27> */
.L_x_2172:
[----:B------:R-:W-:Y:S05]  /*01b0*/  BSYNC B0 ;  /* 0x0000000000007941 */ /* 0x000fea0003800000 */
.L_x_2171:
        /* <DEDUP_REMOVED lines=41> */
.L_x_2173:
        /* <DEDUP_REMOVED lines=22> */
.L_x_2174:
        /* <DEDUP_REMOVED lines=18> */
.L_x_2175:
        /* <DEDUP_REMOVED lines=22> */
.L_x_2176:
        /* <DEDUP_REMOVED lines=22> */
.L_x_2177:
        /* <DEDUP_REMOVED lines=8> */
.L_x_2180:
        /* <DEDUP_REMOVED lines=22> */
[----:B------:R-:W-:Y:S01]  /*0b70*/  ULOP3.LUT UR45, UR40, 0x1, URZ, 0xfc, !UPT ;  /* 0x00000001282d7892 */ /* 0x000fe2000f8efc3f */
[----:B------:R-:W-:Y:S01]  /*0b80*/  IMAD.MOV.U32 R237, RZ, RZ, RZ ;  /* 0x000000ffffed7224 */ /* 0x000fe200078e00ff */
[----:B------:R-:W-:Y:S01]  /*0b90*/  UMOV UR43, URZ ;  /* 0x0000003f002b7c82 */ /* 0x000fe20008000000 */
[----:B------:R-:W-:-:S08]  /*0ba0*/  IMAD.MOV.U32 R152, RZ, RZ, RZ ;  /* 0x000000ffff987224 */ /* 0x000fd000078e00ff */
[----:B------:R-:W-:Y:S01]  /*0bb0*/  UIADD3 UR44, UR44, 0x20400, URZ ;  /* 0x000204002c2c7890 */ /* 0x000fe2000fffe03f */
[----:B0-----:R-:W-:-:S05]  /*0bc0*/  VIADD R0, R0, 0xffffff80 ;  /* 0xffffff8000007836 */ /* 0x001fca0000000000 */
[----:B------:R-:W-:-:S04]  /*0bd0*/  SHF.R.S32.HI R3, RZ, 0x1f, R0 ;  /* 0x0000001fff037819 */ /* 0x000fc80000011400 */
[CC--:B------:R-:W-:Y:S02]  /*0be0*/  LEA.HI R5, R3.reuse, R0.reuse, RZ, 0x5 ;  /* 0x0000000003057211 */ /* 0x0c0fe400078f28ff */
[CC--:B------:R-:W-:Y:S02]  /*0bf0*/  LEA.HI R4, R3.reuse, R0.reuse, RZ, 0x4 ;  /* 0x0000000003047211 */ /* 0x0c0fe400078f20ff */
[----:B------:R-:W-:Y:S01]  /*0c00*/  LEA.HI R2, R3, R0, RZ, 0x7 ;  /* 0x0000000003027211 */ /* 0x000fe200078f38ff */
[----:B------:R-:W-:Y:S01]  /*0c10*/  IMAD.SHL.U32 R6, R5, 0x20, RZ ;  /* 0x0000002005067824 */ /* 0x000fe200078e00ff */
[----:B------:R-:W-:Y:S02]  /*0c20*/  LOP3.LUT R5, R4, 0x3fffff0, RZ, 0xc0, !PT ;  /* 0x03fffff004057812 */ /* 0x000fe400078ec0ff */
[----:B------:R-:W-:Y:S02]  /*0c30*/  LOP3.LUT R9, R2, 0xffffff80, RZ, 0xc0, !PT ;  /* 0xffffff8002097812 */ /* 0x000fe400078ec0ff */
[----:B------:R-:W-:Y:S01]  /*0c40*/  SHF.R.S32.HI R7, RZ, 0x4, R4 ;  /* 0x00000004ff077819 */ /* 0x000fe20000011404 */
[----:B------:R-:W-:Y:S01]  /*0c50*/  IMAD.IADD R5, R0, 0x1, -R5 ;  /* 0x0000000100057824 */ /* 0x000fe200078e0a05 */
[----:B------:R-:W-:Y:S01]  /*0c60*/  LOP3.LUT R6, R6, 0xfffffc00, RZ, 0xc0, !PT ;  /* 0xfffffc0006067812 */ /* 0x000fe200078ec0ff */
[----:B------:R-:W-:Y:S01]  /*0c70*/  IMAD.IADD R8, R0, 0x1, -R9 ;  /* 0x0000000100087824 */ /* 0x000fe200078e0a09 */
[----:B------:R-:W-:-:S02]  /*0c80*/  LEA.HI R4, R4, R7, RZ, 0x1 ;  /* 0x0000000704047211 */ /* 0x000fc400078f08ff */
[----:B------:R-:W-:Y:S01]  /*0c90*/  LEA.HI R22, R3, R0, RZ, 0x3 ;  /* 0x0000000003167211 */ /* 0x000fe200078f18ff */
[----:B------:R-:W-:Y:S01]  /*0ca0*/  IMAD R9, R5, 0x40, R6 ;  /* 0x0000004005097824 */ /* 0x000fe200078e0206 */
[----:B------:R-:W-:Y:S02]  /*0cb0*/  SHF.R.S32.HI R5, RZ, 0x7, R2 ;  /* 0x00000007ff057819 */ /* 0x000fe40000011402 */
[----:B------:R-:W-:Y:S02]  /*0cc0*/  LOP3.LUT R4, R4, 0x1ffffffe, RZ, 0xc0, !PT ;  /* 0x1ffffffe04047812 */ /* 0x000fe400078ec0ff */
[----:B------:R-:W-:Y:S02]  /*0cd0*/  LEA.HI R2, R2, R5, RZ, 0x1 ;  /* 0x0000000502027211 */ /* 0x000fe400078f08ff */
[----:B------:R-:W-:Y:S01]  /*0ce0*/  SHF.R.S32.HI R11, RZ, 0x1f, R8 ;  /* 0x0000001fff0b7819 */ /* 0x000fe20000011408 */
[----:B------:R-:W-:Y:S01]  /*0cf0*/  IMAD.IADD R4, R7, 0x1, -R4 ;  /* 0x0000000107047824 */ /* 0x000fe200078e0a04 */
[----:B------:R-:W-:-:S02]  /*0d00*/  LOP3.LUT R7, R22, 0xfffffff8, RZ, 0xc0, !PT ;  /* 0xfffffff816077812 */ /* 0x000fc400078ec0ff */
[----:B------:R-:W-:Y:S02]  /*0d10*/  LOP3.LUT R2, R2, 0x3fffffe, RZ, 0xc0, !PT ;  /* 0x03fffffe02027812 */ /* 0x000fe400078ec0ff */
[----:B------:R-:W-:Y:S02]  /*0d20*/  LEA.HI R6, R11, R8, RZ, 0x2 ;  /* 0x000000080b067211 */ /* 0x000fe400078f10ff */
[----:B------:R-:W-:Y:S01]  /*0d30*/  SHF.R.S32.HI R22, RZ, 0x3, R22 ;  /* 0x00000003ff167819 */ /* 0x000fe20000011416 */
[----:B------:R-:W-:Y:S01]  /*0d40*/  IMAD.IADD R2, R5, 0x1, -R2 ;  /* 0x0000000105027824 */ /* 0x000fe200078e0a02 */
[----:B------:R-:W-:Y:S02]  /*0d50*/  LEA.HI R3, R3, R0, RZ, 0x6 ;  /* 0x0000000003037211 */ /* 0x000fe400078f30ff */
[----:B------:R-:W-:Y:S01]  /*0d60*/  IADD3 R7, R0, -R7, RZ ;  /* 0x8000000700077210 */ /* 0x000fe20007ffe0ff */
[----:B------:R-:W-:Y:S01]  /*0d70*/  IMAD R0, R4, 0x8, R9 ;  /* 0x0000000804007824 */ /* 0x000fe200078e0209 */
[----:B------:R-:W-:Y:S01]  /*0d80*/  LOP3.LUT R5, R6, 0x7ffffffc, RZ, 0xc0, !PT ;  /* 0x7ffffffc06057812 */ /* 0x000fe200078ec0ff */
[C---:B------:R-:W-:Y:S01]  /*0d90*/  VIADD R234, R22.reuse, 0x20 ;  /* 0x0000002016ea7836 */ /* 0x040fe20000000000 */
[--C-:B------:R-:W-:Y:S01]  /*0da0*/  SHF.R.S32.HI R10, RZ, 0x2, R6.reuse ;  /* 0x00000002ff0a7819 */ /* 0x100fe20000011406 */
[C---:B------:R-:W-:Y:S01]  /*0db0*/  VIADD R233, R22.reuse, 0x40 ;  /* 0x0000004016e97836 */ /* 0x040fe20000000000 */
[----:B------:R-:W-:Y:S01]  /*0dc0*/  SHF.R.S32.HI R13, RZ, 0x1f, R6 ;  /* 0x0000001fff0d7819 */ /* 0x000fe20000011406 */
[----:B------:R0:W-:Y:S01]  /*0dd0*/  STL [R1+0x5c], R0 ;  /* 0x00005c0001007387 */ /* 0x0001e20000100800 */
[----:B------:R-:W-:Y:S01]  /*0de0*/  VIADD R235, R22, 0x60 ;  /* 0x0000006016eb7836 */ /* 0x000fe20000000000 */
[----:B------:R-:W-:Y:S01]  /*0df0*/  LEA.HI R11, R11, R8, RZ, 0x5 ;  /* 0x000000080b0b7211 */ /* 0x000fe200078f28ff */
[----:B------:R-:W-:Y:S01]  /*0e00*/  IMAD.SHL.U32 R16, R7, 0x10, RZ ;  /* 0x0000001007107824 */ /* 0x000fe200078e00ff */
[----:B------:R-:W-:Y:S01]  /*0e10*/  LEA.HI R13, R13, R10, RZ, 0x3 ;  /* 0x0000000a0d0d7211 */ /* 0x000fe200078f18ff */
[----:B------:R-:W-:Y:S01]  /*0e20*/  IMAD.SHL.U32 R6, R233, 0x80, RZ ;  /* 0x00000080e9067824 */ /* 0x000fe200078e00ff */
[----:B------:R-:W-:Y:S01]  /*0e30*/  SHF.R.S32.HI R14, RZ, 0x1f, R235 ;  /* 0x0000001fff0e7819 */ /* 0x000fe200000114eb */
[----:B------:R-:W-:Y:S01]  /*0e40*/  IMAD.SHL.U32 R12, R235, 0x80, RZ ;  /* 0x00000080eb0c7824 */ /* 0x000fe200078e00ff */
[----:B------:R-:W-:Y:S01]  /*0e50*/  LOP3.LUT R13, R13, 0xfffffff8, RZ, 0xc0, !PT ;  /* 0xfffffff80d0d7812 */ /* 0x000fe200078ec0ff */
[----:B0-----:R-:W-:Y:S01]  /*0e60*/  IMAD.IADD R0, R8, 0x1, -R5 ;  /* 0x0000000108007824 */ /* 0x001fe200078e0a05 */
[----:B------:R-:W-:-:S02]  /*0e70*/  SHF.R.S32.HI R5, RZ, 0x1f, R234 ;  /* 0x0000001fff057819 */ /* 0x000fc400000114ea */
[----:B------:R-:W-:Y:S01]  /*0e80*/  SHF.R.S32.HI R8, RZ, 0x1f, R233 ;  /* 0x0000001fff087819 */ /* 0x000fe200000114e9 */
[----:B------:R-:W-:Y:S01]  /*0e90*/  IMAD.IADD R10, R10, 0x1, -R13 ;  /* 0x000000010a0a7824 */ /* 0x000fe200078e0a0d */
[----:B------:R-:W-:Y:S01]  /*0ea0*/  LEA.HI R4, R5, R234, RZ, 0x3 ;  /* 0x000000ea05047211 */ /* 0x000fe200078f18ff */
[----:B------:R0:W-:Y:S01]  /*0eb0*/  STL [R1+0x38], R0 ;  /* 0x0000380001007387 */ /* 0x0001e20000100800 */
[----:B------:R-:W-:Y:S02]  /*0ec0*/  LEA.HI R8, R8, R233, RZ, 0x3 ;  /* 0x000000e908087211 */ /* 0x000fe400078f18ff */
[----:B------:R-:W-:Y:S01]  /*0ed0*/  LEA.HI R14, R14, R235, RZ, 0x3 ;  /* 0x000000eb0e0e7211 */ /* 0x000fe200078f18ff */
[----:B------:R-:W-:Y:S01]  /*0ee0*/  IMAD.SHL.U32 R4, R4, 0x80, RZ ;  /* 0x0000008004047824 */ /* 0x000fe200078e00ff */
[----:B------:R-:W-:Y:S01]  /*0ef0*/  SHF.R.S32.HI R11, RZ, 0x5, R11 ;  /* 0x00000005ff0b7819 */ /* 0x000fe2000001140b */
[----:B------:R-:W-:Y:S01]  /*0f00*/  IMAD.SHL.U32 R8, R8, 0x80, RZ ;  /* 0x0000008008087824 */ /* 0x000fe200078e00ff */
[----:B------:R-:W-:Y:S01]  /*0f10*/  SHF.L.U32 R3, R3, 0x4, RZ ;  /* 0x0000000403037819 */ /* 0x000fe200000006ff */
[----:B------:R-:W-:Y:S01]  /*0f20*/  IMAD.SHL.U32 R14, R14, 0x80, RZ ;  /* 0x000000800e0e7824 */ /* 0x000fe200078e00ff */
[----:B------:R-:W-:Y:S01]  /*0f30*/  LOP3.LUT R21, R4, 0xfffffc00, RZ, 0xc0, !PT ;  /* 0xfffffc0004157812 */ /* 0x000fe200078ec0ff */
[----:B------:R-:W-:Y:S01]  /*0f40*/  IMAD R11, R11, 0x10, R10 ;  /* 0x000000100b0b7824 */ /* 0x000fe200078e020a */
[----:B0-----:R-:W-:-:S02]  /*0f50*/  SHF.L.U32 R0, R234, 0x7, RZ ;  /* 0x00000007ea007819 */ /* 0x001fc400000006ff */
[----:B------:R-:W-:Y:S01]  /*0f60*/  LOP3.LUT R20, R8, 0xfffffc00, RZ, 0xc0, !PT ;  /* 0xfffffc0008147812 */ /* 0x000fe200078ec0ff */
[----:B------:R-:W-:Y:S01]  /*0f70*/  STL [R1+0x30], R21 ;  /* 0x0000301501007387 */ /* 0x000fe20000100800 */
[----:B------:R-:W-:Y:S02]  /*0f80*/  LOP3.LUT R5, R0, 0x380, RZ, 0xc0, !PT ;  /* 0x0000038000057812 */ /* 0x000fe400078ec0ff */
[----:B------:R-:W-:Y:S01]  /*0f90*/  LOP3.LUT R19, R14, 0xfffffc00, RZ, 0xc0, !PT ;  /* 0xfffffc000e137812 */ /* 0x000fe200078ec0ff */
[----:B------:R-:W-:Y:S01]  /*0fa0*/  STL [R1+0x2c], R20 ;  /* 0x00002c1401007387 */ /* 0x000fe20000100800 */
[----:B------:R-:W-:Y:S02]  /*0fb0*/  SHF.R.U32.HI R0, RZ, 0x3, R5 ;  /* 0x00000003ff007819 */ /* 0x000fe40000011605 */
[----:B------:R-:W-:Y:S01]  /*0fc0*/  LOP3.LUT R15, R5, 0x70, R16, 0xf8, !PT ;  /* 0x00000070050f7812 */ /* 0x000fe200078ef810 */
[----:B------:R-:W-:Y:S01]  /*0fd0*/  STL [R1+0x28], R19 ;  /* 0x0000281301007387 */ /* 0x000fe20000100800 */
[----:B------:R-:W-:-:S02]  /*0fe0*/  LOP3.LUT R9, R6, 0x380, RZ, 0xc0, !PT ;  /* 0x0000038006097812 */ /* 0x000fc400078ec0ff */
[----:B------:R-:W-:Y:S01]  /*0ff0*/  LOP3.LUT R15, R21, R15, R0, 0xf6, !PT ;  /* 0x0000000f150f7212 */ /* 0x000fe200078ef600 */
[----:B------:R-:W-:Y:S01]  /*1000*/  IMAD R0, R2, 0x40, R11 ;  /* 0x0000004002007824 */ /* 0x000fe200078e020b */
[----:B------:R-:W-:Y:S01]  /*1010*/  STL [R1+0x4], R25 ;  /* 0x0000041901007387 */ /* 0x000fe20000100800 */
[----:B------:R-:W-:Y:S02]  /*1020*/  LOP3.LUT R2, R3, 0xfffffc00, RZ, 0xc0, !PT ;  /* 0xfffffc0003027812 */ /* 0x000fe400078ec0ff */
[----:B------:R-:W-:Y:S01]  /*1030*/  LOP3.LUT R13, R12, 0x380, RZ, 0xc0, !PT ;  /* 0x000003800c0d7812 */ /* 0x000fe200078ec0ff */
[----:B------:R0:W-:Y:S01]  /*1040*/  STL [R1+0x3c], R0 ;  /* 0x00003c0001007387 */ /* 0x0001e20000100800 */
[----:B------:R-:W-:Y:S02]  /*1050*/  SHF.R.U32.HI R5, RZ, 0x3, R9 ;  /* 0x00000003ff057819 */ /* 0x000fe40000011609 */
[----:B------:R-:W-:Y:S01]  /*1060*/  LOP3.LUT R12, R9, 0x70, R16, 0xf8, !PT ;  /* 0x00000070090c7812 */ /* 0x000fe200078ef810 */
[----:B------:R-:W-:Y:S01]  /*1070*/  STL [R1+0x8], R26 ;  /* 0x0000081a01007387 */ /* 0x000fe20000100800 */
[----:B------:R-:W-:-:S02]  /*1080*/  SHF.R.U32.HI R6, RZ, 0x3, R13 ;  /* 0x00000003ff067819 */ /* 0x000fc4000001160d */
[----:B------:R-:W-:Y:S01]  /*1090*/  LOP3.LUT R13, R13, 0x70, R16, 0xf8, !PT ;  /* 0x000000700d0d7812 */ /* 0x000fe200078ef810 */
[----:B------:R-:W-:Y:S01]  /*10a0*/  STL [R1+0xc], R27 ;  /* 0x00000c1b01007387 */ /* 0x000fe20000100800 */
[----:B------:R-:W-:Y:S01]  /*10b0*/  LOP3.LUT R5, R20, R12, R5, 0xf6, !PT ;  /* 0x0000000c14057212 */ /* 0x000fe200078ef605 */
[----:B0-----:R-:W-:Y:S01]  /*10c0*/  IMAD.SHL.U32 R0, R22, 0x80, RZ ;  /* 0x0000008016007824 */ /* 0x001fe200078e00ff */
[----:B------:R-:W-:Y:S01]  /*10d0*/  LOP3.LUT R13, R19, R13, R6, 0xf6, !PT ;  /* 0x0000000d130d7212 */ /* 0x000fe200078ef606 */
[----:B------:R-:W-:Y:S01]  /*10e0*/  STL [R1+0x10], RZ ;  /* 0x000010ff01007387 */ /* 0x000fe20000100800 */
[----:B------:R-:W-:Y:S01]  /*10f0*/  IMAD.SHL.U32 R19, R7, 0x8, RZ ;  /* 0x0000000807137824 */ /* 0x000fe200078e00ff */
[----:B------:R-:W-:Y:S02]  /*1100*/  SHF.R.S32.HI R23, RZ, 0x1f, R22 ;  /* 0x0000001fff177819 */ /* 0x000fe40000011416 */
[----:B------:R-:W-:Y:S01]  /*1110*/  LOP3.LUT R4, R0, 0x380, RZ, 0xc0, !PT ;  /* 0x0000038000047812 */ /* 0x000fe200078ec0ff */
[----:B------:R-:W-:-:S03]  /*1120*/  VIADD R236, R19, 0x40 ;  /* 0x0000004013ec7836 */ /* 0x000fc60000000000 */
[----:B------:R-:W-:Y:S01]  /*1130*/  SHF.R.U32.HI R3, RZ, 0x3, R4 ;  /* 0x00000003ff037819 */ /* 0x000fe20000011604 */
[----:B------:R-:W-:Y:S01]  /*1140*/  STL [R1+0x14], R4 ;  /* 0x0000140401007387 */ /* 0x000fe20000100800 */
[----:B------:R-:W-:-:S03]  /*1150*/  LOP3.LUT R0, R4, 0x70, R16, 0xf8, !PT ;  /* 0x0000007004007812 */ /* 0x000fc600078ef810 */
[----:B------:R-:W-:Y:S04]  /*1160*/  STL [R1+0x1c], R2 ;  /* 0x00001c0201007387 */ /* 0x000fe80000100800 */
[----:B------:R0:W-:Y:S02]  /*1170*/  STL [R1+0x18], R3 ;  /* 0x0000180301007387 */ /* 0x0001e40000100800 */
[----:B0-----:R-:W-:Y:S01]  /*1180*/  LOP3.LUT R3, R2, R0, R3, 0xf6, !PT ;  /* 0x0000000002037212 */ /* 0x001fe200078ef603 */
[----:B------:R-:W-:-:S04]  /*1190*/  IMAD.IADD R2, R18, 0x1, R5 ;  /* 0x0000000112027824 */ /* 0x000fc800078e0205 */
[C---:B------:R-:W-:Y:S02]  /*11a0*/  IMAD.IADD R0, R18.reuse, 0x1, R3 ;  /* 0x0000000112007824 */ /* 0x040fe400078e0203 */
[----:B------:R-:W-:-:S03]  /*11b0*/  IMAD.IADD R3, R18, 0x1, R15 ;  /* 0x0000000112037824 */ /* 0x000fc600078e020f */
[----:B------:R0:W-:Y:S04]  /*11c0*/  STL [R1+0x34], R0 ;  /* 0x0000340001007387 */ /* 0x0001e80000100800 */
[----:B------:R1:W-:Y:S04]  /*11d0*/  STL [R1+0x58], R3 ;  /* 0x0000580301007387 */ /* 0x0003e80000100800 */
[----:B------:R1:W-:Y:S01]  /*11e0*/  STL [R1+0x54], R2 ;  /* 0x0000540201007387 */ /* 0x0003e20000100800 */
[----:B0-----:R-:W-:-:S05]  /*11f0*/  IADD3 R0, R18, R13, RZ ;  /* 0x0000000d12007210 */ /* 0x001fca0007ffe0ff */
[----:B------:R1:W-:Y:S02]  /*1200*/  STL [R1+0x50], R0 ;  /* 0x0000500001007387 */ /* 0x0003e40000100800 */
.L_x_2404:
[----:B-1----:R-:W2:Y:S01]  /*1210*/  LDL.LU R0, [R1+0xc] ;  /* 0x00000c0001007983 */ /* 0x002ea20000300800 */
[----:B------:R-:W2:Y:S01]  /*1220*/  LDC.64 R2, c[0x0][0xc60] ;  /* 0x00031800ff027b82 */ /* 0x000ea20000000a00 */
[----:B------:R-:W-:Y:S05]  /*1230*/  YIELD ;  /* 0x0000000000007946 */ /* 0x000fea0003800000 */
[----:B------:R-:W-:Y:S01]  /*1240*/  ULDC.64 UR4, c[0x0][0xa28] ;  /* 0x00028a0000047ab9 */ /* 0x000fe20000000a00 */
[----:B------:R-:W-:Y:S01]  /*1250*/  ULDC.64 UR8, c[0x0][0xa18] ;  /* 0x0002860000087ab9 */ /* 0x000fe20000000a00 */
[----:B------:R-:W-:Y:S01]  /*1260*/  ISETP.NE.U32.AND P1, PT, RZ, UR4, PT ;  /* 0x00000004ff007c0c */ /* 0x000fe2000bf25070 */
[----:B------:R-:W-:Y:S01]  /*1270*/  ULDC.64 UR6, c[0x0][0xa08] ;  /* 0x0002820000067ab9 */ /* 0x000fe20000000a00 */
[----:B--2---:R-:W-:-:S05]  /*1280*/  IMAD.WIDE R2, R0, 0x4, R2 ;  /* 0x0000000400027825 */ /* 0x004fca00078e0202 */
[----:B0-----:R0:W2:Y:S01]  /*1290*/  LDG.E R0, desc[UR46][R2.64] ;  /* 0x0000002e02007981 */ /* 0x0010a2000c1e1900 */
[----:B------:R-:W-:Y:S01]  /*12a0*/  ISETP.NE.AND.EX P1, PT, RZ, UR5, PT, P1 ;  /* 0x00000005ff007c0c */ /* 0x000fe2000bf25310 */
[----:B----45:R-:W-:Y:S01]  /*12b0*/  IMAD.MOV.U32 R27, RZ, RZ, RZ ;  /* 0x000000ffff1b7224 */ /* 0x030fe200078e00ff */
[----:B------:R-:W-:-:S04]  /*12c0*/  ISETP.NE.U32.AND P0, PT, RZ, UR6, PT ;  /* 0x00000006ff007c0c */ /* 0x000fc8000bf05070 */
[----:B------:R-:W-:Y:S01]  /*12d0*/  ISETP.NE.AND.EX P0, PT, RZ, UR7, PT, P0 ;  /* 0x00000007ff007c0c */ /* 0x000fe2000bf05300 */
[----:B0-----:R-:W-:Y:S01]  /*12e0*/  IMAD.MOV.U32 R3, RZ, RZ, RZ ;  /* 0x000000ffff037224 */ /* 0x001fe200078e00ff */
[----:B--2---:R-:W-:Y:S01]  /*12f0*/  SHF.R.S32.HI R6, RZ, 0x1f, R0 ;  /* 0x0000001fff067819 */ /* 0x004fe20000011400 */
[----:B------:R-:W-:-:S04]  /*1300*/  IMAD.SHL.U32 R28, R0, 0x4, RZ ;  /* 0x00000004001c7824 */ /* 0x000fc800078e00ff */
[C---:B---3--:R-:W-:Y:S01]  /*1310*/  @P1 LEA R4, P2, R0.reuse, UR4, 0x2 ;  /* 0x0000000400041c11 */ /* 0x048fe2000f8410ff */
        /* <DEDUP_REMOVED lines=15> */
[----:B------:R-:W2:Y:S01]  /*1410*/  @P2 LDG.E R2, desc[UR46][R6.64] ;  /* 0x0000002e06022981 */ /* 0x000ea2000c1e1900 */
[----:B------:R-:W-:-:S03]  /*1420*/  UISETP.NE.U32.AND UP0, UPT, UR4, URZ, UPT ;  /* 0x0000003f0400728c */ /* 0x000fc6000bf05070 */
[----:B------:R-:W-:Y:S01]  /*1430*/  ULDC UR4, c[0x0][0x404] ;  /* 0x0001010000047ab9 */ /* 0x000fe20000000800 */
[----:B------:R-:W-:-:S03]  /*1440*/  UISETP.NE.AND.EX UP0, UPT, UR5, URZ, UPT, UP0 ;  /* 0x0000003f0500728c */ /* 0x000fc6000bf05300 */
[----:B------:R-:W-:Y:S01]  /*1450*/  ULDC UR5, c[0x0][0x2e0] ;  /* 0x0000b80000057ab9 */ /* 0x000fe20000000800 */
[----:B------:R-:W-:-:S04]  /*1460*/  USEL UR4, UR4, 0x1, UP0 ;  /* 0x0000000104047887 */ /* 0x000fc80008000000 */
[----:B------:R-:W-:-:S03]  /*1470*/  UIMAD UR4, UR4, UR5, URZ ;  /* 0x00000005040472a4 */ /* 0x000fc6000f8e023f */
[----:B------:R-:W-:-:S03]  /*1480*/  ULDC UR5, c[0x0][0x338] ;  /* 0x0000ce0000057ab9 */ /* 0x000fc60000000800 */
[----:B------:R-:W-:Y:S02]  /*1490*/  IMAD.U32 R26, RZ, RZ, UR4 ;  /* 0x00000004ff1a7e24 */ /* 0x000fe4000f8e00ff */
[----:B------:R-:W-:Y:S01]  /*14a0*/  IMAD.MOV.U32 R25, RZ, RZ, R0 ;  /* 0x000000ffff197224 */ /* 0x000fe200078e0000 */
[----:B--2---:R0:W-:Y:S01]  /*14b0*/  STL [R1+0xc], R2 ;  /* 0x00000c0201007387 */ /* 0x0041e20000100800 */
[----:B------:R-:W-:Y:S02]  /*14c0*/  IMAD.MOV.U32 R10, RZ, RZ, R2 ;  /* 0x000000ffff0a7224 */ /* 0x000fe400078e0002 */
[----:B0-----:R-:W-:Y:S01]  /*14d0*/  IMAD.U32 R2, RZ, RZ, UR5 ;  /* 0x00000005ff027e24 */ /* 0x001fe2000f8e00ff */
[----:B-1----:R-:W-:Y:S06]  /*14e0*/  @P2 BRA `(.L_x_2182) ;  /* 0x0000000000282947 */ /* 0x002fec0003800000 */
[----:B------:R-:W-:Y:S02]  /*14f0*/  ULDC.64 UR4, c[0x0][0xa00] ;  /* 0x0002800000047ab9 */ /* 0x000fe40000000a00 */
[----:B------:R-:W-:-:S04]  /*1500*/  ISETP.NE.U32.AND P1, PT, RZ, UR4, PT ;  /* 0x00000004ff007c0c */ /* 0x000fc8000bf25070 */
[----:B------:R-:W-:-:S13]  /*1510*/  ISETP.NE.AND.EX P1, PT, RZ, UR5, PT, P1 ;  /* 0x00000005ff007c0c */ /* 0x000fda000bf25310 */
[----:B------:R-:W-:Y:S05]  /*1520*/  @!P1 BRA `(.L_x_2182) ;  /* 0x0000000000189947 */ /* 0x000fea0003800000 */
[----:B------:R-:W0:Y:S02]  /*1530*/  LDC.64 R4, c[0x0][0xa00] ;  /* 0x00028000ff047b82 */ /* 0x000e240000000a00 */
[----:B0-----:R-:W-:-:S05]  /*1540*/  IMAD.WIDE R4, R25, 0x4, R4 ;  /* 0x0000000419047825 */ /* 0x001fca00078e0204 */
[----:B------:R-:W2:Y:S04]  /*1550*/  LDG.E R0, desc[UR46][R4.64] ;  /* 0x0000002e04007981 */ /* 0x000ea8000c1e1900 */
[----:B------:R-:W2:Y:S02]  /*1560*/  LDG.E R7, desc[UR46][R4.64+0x4] ;  /* 0x0000042e04077981 */ /* 0x000ea4000c1e1900 */
[----:B--2---:R-:W-:-:S05]  /*1570*/  IADD3 R10, -R0, R7, RZ ;  /* 0x00000007000a7210 */ /* 0x004fca0007ffe1ff */
[----:B------:R0:W-:Y:S02]  /*1580*/  STL [R1+0xc], R10 ;  /* 0x00000c0a01007387 */ /* 0x0001e40000100800 */
.L_x_2182:
[----:B------:R-:W2:Y:S01]  /*1590*/  LDL R12, [R1+0x4] ;  /* 0x00000400010c7983 */ /* 0x000ea20000100800 */
[----:B------:R-:W-:-:S03]  /*15a0*/  ULDC.64 UR4, c[0x0][0xa20] ;  /* 0x0002880000047ab9 */ /* 0x000fc60000000a00 */
[----:B------:R-:W3:Y:S01]  /*15b0*/  LDL R30, [R1+0x8] ;  /* 0x00000800011e7983 */ /* 0x000ee20000100800 */
[----:B------:R-:W-:-:S04]  /*15c0*/  ISETP.NE.U32.AND P1, PT, RZ, UR4, PT ;  /* 0x00000004ff007c0c */ /* 0x000fc8000bf25070 */
[----:B------:R-:W-:Y:S01]  /*15d0*/  ISETP.NE.AND.EX P1, PT, RZ, UR5, PT, P1 ;  /* 0x00000005ff007c0c */ /* 0x000fe2000bf25310 */
[----:B--2---:R1:W-:Y:S04]  /*15e0*/  STL [R1+0x48], R12 ;  /* 0x0000480c01007387 */ /* 0x0043e80000100800 */
[----:B---3--:R1:W-:Y:S08]  /*15f0*/  STL [R1+0x40], R30 ;  /* 0x0000401e01007387 */ /* 0x0083f00000100800 */
[----:B------:R-:W-:Y:S05]  /*1600*/  @!P1 BRA `(.L_x_2183) ;  /* 0x0000000000109947 */ /* 0x000fea0003800000 */
[----:B------:R-:W-:-:S04]  /*1610*/  IADD3 R4, P0, R28, UR4, RZ ;  /* 0x000000041c047c10 */ /* 0x000fc8000ff1e0ff */
[----:B------:R-:W-:-:S05]  /*1620*/  IADD3.X R5, R29, UR5, RZ, P0, !PT ;  /* 0x000000051d057c10 */ /* 0x000fca00087fe4ff */
[----:B------:R2:W5:Y:S01]  /*1630*/  LDG.E R26, desc[UR46][R4.64] ;  /* 0x0000002e041a7981 */ /* 0x000562000c1e1900 */
[----:B------:R-:W-:Y:S05]  /*1640*/  BRA `(.L_x_2184) ;  /* 0x0000000000107947 */ /* 0x000fea0003800000 */
.L_x_2183:
[----:B------:R-:W-:Y:S05]  /*1650*/  @!P0 BRA `(.L_x_2184) ;  /* 0x00000000000c8947 */ /* 0x000fea0003800000 */
[----:B------:R-:W2:Y:S04]  /*1660*/  LDG.E R5, desc[UR46][R8.64] ;  /* 0x0000002e08057981 */ /* 0x000ea8000c1e1900 */
[----:B------:R-:W2:Y:S02]  /*1670*/  LDG.E R26, desc[UR46][R8.64+0x4] ;  /* 0x0000042e081a7981 */ /* 0x000ea4000c1e1900 */
[----:B--2---:R-:W-:-:S07]  /*1680*/  IMAD.IADD R26, R26, 0x1, -R5 ;  /* 0x000000011a1a7824 */ /* 0x004fce00078e0a05 */
.L_x_2184:
[----:B------:R-:W-:Y:S02]  /*1690*/  ULDC.64 UR4, c[0x0][0xa10] ;  /* 0x0002840000047ab9 */ /* 0x000fe40000000a00 */
[----:B------:R-:W-:-:S04]  /*16a0*/  ISETP.NE.U32.AND P0, PT, RZ, UR4, PT ;  /* 0x00000004ff007c0c */ /* 0x000fc8000bf05070 */
[----:B------:R-:W-:Y:S01]  /*16b0*/  ISETP.NE.AND.EX P0, PT, RZ, UR5, PT, P0 ;  /* 0x00000005ff007c0c */ /* 0x000fe2000bf05300 */
[----:B-----5:R-:W-:Y:S01]  /*16c0*/  IMAD.IADD R11, R26, 0x1, -R3 ;  /* 0x000000011a0b7824 */ /* 0x020fe200078e0a03 */
[----:B------:R-:W-:-:S11]  /*16d0*/  ULDC.64 UR4, c[0x0][0xa30] ;  /* 0x00028c0000047ab9 */ /* 0x000fd60000000a00 */
[----:B--2---:R-:W2:Y:S02]  /*16e0*/  @P0 LDC.64 R4, c[0x0][0xa10] ;  /* 0x00028400ff040b82 */ /* 0x004ea40000000a00 */
[----:B--2---:R-:W-:-:S05]  /*16f0*/  @P0 IMAD.WIDE R4, R25, 0x4, R4 ;  /* 0x0000000419040825 */ /* 0x004fca00078e0204 */
[----:B------:R-:W2:Y:S04]  /*1700*/  @P0 LDG.E R0, desc[UR46][R4.64] ;  /* 0x0000002e04000981 */ /* 0x000ea8000c1e1900 */
[----:B------:R-:W2:Y:S01]  /*1710*/  @P0 LDG.E R9, desc[UR46][R4.64+0x4] ;  /* 0x0000042e04090981 */ /* 0x000ea2000c1e1900 */
[----:B------:R-:W-:Y:S01]  /*1720*/  LEA R3, R12, 0xff, 0x7 ;  /* 0x000000ff0c037811 */ /* 0x000fe200078e38ff */
[----:B------:R-:W-:Y:S01]  /*1730*/  IMAD.MOV R110, RZ, RZ, -R11 ;  /* 0x000000ffff6e7224 */ /* 0x000fe200078e0a0b */
[----:B------:R-:W-:Y:S01]  /*1740*/  ISETP.NE.U32.AND P1, PT, RZ, UR4, PT ;  /* 0x00000004ff007c0c */ /* 0x000fe2000bf25070 */
[----:B------:R-:W-:-:S03]  /*1750*/  IMAD.MOV.U32 R123, RZ, RZ, R26 ;  /* 0x000000ffff7b7224 */ /* 0x000fc600078e001a */
[----:B------:R-:W-:Y:S02]  /*1760*/  VIMNMX R110, RZ, R110, !PT ;  /* 0x0000006eff6e7248 */ /* 0x000fe40007fe0100 */
[----:B------:R-:W-:-:S13]  /*1770*/  ISETP.NE.AND.EX P1, PT, RZ, UR5, PT, P1 ;  /* 0x00000005ff007c0c */ /* 0x000fda000bf25310 */
[----:B------:R-:W-:-:S04]  /*1780*/  @P1 IADD3 R6, P2, R28, UR4, RZ ;  /* 0x000000041c061c10 */ /* 0x000fc8000ff5e0ff */
[----:B------:R-:W-:-:S05]  /*1790*/  @P1 IADD3.X R7, R29, UR5, RZ, P2, !PT ;  /* 0x000000051d071c10 */ /* 0x000fca00097fe4ff */
[----:B------:R3:W5:Y:S01]  /*17a0*/  @P1 LDG.E R123, desc[UR46][R6.64] ;  /* 0x0000002e067b1981 */ /* 0x000762000c1e1900 */
[----:B--2---:R-:W-:-:S04]  /*17b0*/  @P0 IMAD.IADD R2, R9, 0x1, -R0 ;  /* 0x0000000109020824 */ /* 0x004fc800078e0a00 */
[----:B------:R-:W-:-:S04]  /*17c0*/  IMAD.IADD R8, R11, 0x1, R2 ;  /* 0x000000010b087824 */ /* 0x000fc800078e0202 */
[C---:B------:R-:W-:Y:S01]  /*17d0*/  VIADD R0, R8.reuse, 0x7f ;  /* 0x0000007f08007836 */ /* 0x040fe20000000000 */
[----:B------:R-:W-:Y:S01]  /*17e0*/  IADD3 R4, R8, R3, -R10 ;  /* 0x0000000308047210 */ /* 0x000fe20007ffe80a */
[----:B------:R3:W-:Y:S03]  /*17f0*/  STL [R1+0x20], R8 ;  /* 0x0000200801007387 */ /* 0x0007e60000100800 */
[----:B------:R-:W-:Y:S02]  /*1800*/  SHF.R.S32.HI R3, RZ, 0x1f, R0 ;  /* 0x0000001fff037819 */ /* 0x000fe40000011400 */
[----:B------:R-:W-:Y:S02]  /*1810*/  SHF.R.S32.HI R5, RZ, 0x1f, R4 ;  /* 0x0000001fff057819 */ /* 0x000fe40000011404 */
[----:B------:R-:W-:Y:S02]  /*1820*/  LEA.HI R3, R3, R0, RZ, 0x7 ;  /* 0x0000000003037211 */ /* 0x000fe400078f38ff */
[----:B------:R-:W-:-:S02]  /*1830*/  LEA.HI R5, R5, R4, RZ, 0x7 ;  /* 0x0000000405057211 */ /* 0x000fc400078f38ff */
[----:B------:R-:W-:Y:S02]  /*1840*/  SHF.R.S32.HI R133, RZ, 0x7, R3 ;  /* 0x00000007ff857819 */ /* 0x000fe40000011403 */
[----:B------:R-:W-:-:S04]  /*1850*/  SHF.R.S32.HI R0, RZ, 0x7, R5 ;  /* 0x00000007ff007819 */ /* 0x000fc80000011405 */
[----:B------:R-:W-:-:S05]  /*1860*/  VIMNMX R0, R133, R0, PT ;  /* 0x0000000085007248 */ /* 0x000fca0003fe0100 */
[----:B------:R-:W-:-:S05]  /*1870*/  IMAD R3, R0, 0x80, -R11 ;  /* 0x0000008000037824 */ /* 0x000fca00078e0a0b */
[----:B------:R-:W-:-:S04]  /*1880*/  VIMNMX R3, R3, R2, PT ;  /* 0x0000000203037248 */ /* 0x000fc80003fe0100 */
[----:B------:R-:W-:Y:S02]  /*1890*/  ISETP.GT.AND P0, PT, R3, R110, PT ;  /* 0x0000006e0300720c */ /* 0x000fe40003f04270 */
[----:B------:R-:W-:-:S05]  /*18a0*/  SHF.R.U32.HI R110, RZ, 0x7, R110 ;  /* 0x00000007ff6e7819 */ /* 0x000fca000001166e */
[----:B------:R-:W-:-:S06]  /*18b0*/  IMAD.MOV.U32 R24, RZ, RZ, R110 ;  /* 0x000000ffff187224 */ /* 0x000fcc00078e006e */
[----:B------:R-:W-:-:S04]  /*18c0*/  @P0 IADD3 R0, R3, 0x7f, RZ ;  /* 0x0000007f03000810 */ /* 0x000fc80007ffe0ff */
[----:B------:R-:W-:-:S04]  /*18d0*/  @P0 SHF.R.S32.HI R3, RZ, 0x1f, R0 ;  /* 0x0000001fff030819 */ /* 0x000fc80000011400 */
[----:B------:R-:W-:-:S04]  /*18e0*/  @P0 LEA.HI R3, R3, R0, RZ, 0x7 ;  /* 0x0000000003030211 */ /* 0x000fc800078f38ff */
[----:B------:R-:W-:Y:S02]  /*18f0*/  @P0 SHF.R.S32.HI R24, RZ, 0x7, R3 ;  /* 0x00000007ff180819 */ /* 0x000fe40000011403 */
[----:B------:R-:W-:Y:S02]  /*1900*/  PLOP3.LUT P0, PT, PT, PT, PT, 0x80, 0x0 ;  /* 0x000000000000781c */ /* 0x000fe40003f0f070 */
[----:B------:R-:W-:-:S13]  /*1910*/  ISETP.GT.AND P1, PT, R24, R110, PT ;  /* 0x0000006e1800720c */ /* 0x000fda0003f24270 */
[----:B---3--:R-:W-:Y:S05]  /*1920*/  @!P1 BRA `(.L_x_2185) ;  /* 0x000000a8006c9947 */ /* 0x008fea0003800000 */
        /* <DEDUP_REMOVED lines=8> */
[----:B------:R2:W3:Y:S01]  /*19b0*/  LDC.64 R14, c[0x4][R0] ;  /* 0x01000000000e7b82 */ /* 0x0004e20000000a00 */
[----:B------:R-:W-:Y:S01]  /*19c0*/  IMAD.U32 R5, RZ, RZ, UR5 ;  /* 0x00000005ff057e24 */ /* 0x000fe2000f8e00ff */
[----:B------:R-:W-:Y:S01]  /*19d0*/  ULDC.64 UR4, c[0x4][0x1a0] ;  /* 0x0100680000047ab9 */ /* 0x000fe20000000a00 */
[----:B0-----:R-:W-:Y:S01]  /*19e0*/  IMAD.U32 R10, RZ, RZ, UR6 ;  /* 0x00000006ff0a7e24 */ /* 0x001fe2000f8e00ff */
[----:B------:R-:W-:Y:S01]  /*19f0*/  MOV R8, 0x70 ;  /* 0x0000007000087802 */ /* 0x000fe20000000f00 */
[----:B------:R-:W-:Y:S02]  /*1a00*/  IMAD.U32 R6, RZ, RZ, UR4 ;  /* 0x00000004ff067e24 */ /* 0x000fe4000f8e00ff */
[----:B------:R-:W-:-:S02]  /*1a10*/  IMAD.U32 R7, RZ, RZ, UR5 ;  /* 0x00000005ff077e24 */ /* 0x000fc4000f8e00ff */
[----:B------:R-:W-:Y:S02]  /*1a20*/  IMAD.U32 R11, RZ, RZ, UR7 ;  /* 0x00000007ff0b7e24 */ /* 0x000fe4000f8e00ff */
[----:B-1----:R-:W-:Y:S02]  /*1a30*/  IMAD.MOV.U32 R12, RZ, RZ, 0x1 ;  /* 0x00000001ff0c7424 */ /* 0x002fe400078e00ff */
[----:B--2---:R-:W-:-:S07]  /*1a40*/  IMAD.MOV.U32 R13, RZ, RZ, RZ ;  /* 0x000000ffff0d7224 */ /* 0x004fce00078e00ff */
[----:B------:R-:W-:-:S07]  /*1a50*/  LEPC R20, `(.L_x_2187) ;  /* 0x000000001014794e */ /* 0x000fce0000000000 */
[----:B---3-5:R-:W-:Y:S05]  /*1a60*/  CALL.ABS.NOINC R14 ;  /* 0x000000000e007343 */ /* 0x028fea0003c00000 */
.L_x_2187:
[----:B------:R-:W-:Y:S05]  /*1a70*/  BSYNC B6 ;  /* 0x0000000000067941 */ /* 0x000fea0003800000 */
.L_x_2186:
        /* <DEDUP_REMOVED lines=12> */
[----:B------:R-:W-:Y:S01]  /*1b40*/  MOV R11, UR7 ;  /* 0x00000007000b7c02 */ /* 0x000fe20008000f00 */
[----:B------:R-:W-:Y:S02]  /*1b50*/  IMAD.U32 R6, RZ, RZ, UR4 ;  /* 0x00000004ff067e24 */ /* 0x000fe4000f8e00ff */
[----:B------:R-:W-:-:S02]  /*1b60*/  IMAD.U32 R7, RZ, RZ, UR5 ;  /* 0x00000005ff077e24 */ /* 0x000fc4000f8e00ff */
[----:B------:R-:W-:Y:S02]  /*1b70*/  IMAD.MOV.U32 R8, RZ, RZ, 0x70 ;  /* 0x00000070ff087424 */ /* 0x000fe400078e00ff */
[----:B-1----:R-:W-:Y:S02]  /*1b80*/  IMAD.MOV.U32 R12, RZ, RZ, 0x1 ;  /* 0x00000001ff0c7424 */ /* 0x002fe400078e00ff */
[----:B--2---:R-:W-:-:S07]  /*1b90*/  IMAD.MOV.U32 R13, RZ, RZ, RZ ;  /* 0x000000ffff0d7224 */ /* 0x004fce00078e00ff */
[----:B------:R-:W-:-:S07]  /*1ba0*/  LEPC R20, `(.L_x_2189) ;  /* 0x000000001014794e */ /* 0x000fce0000000000 */
[----:B---3-5:R-:W-:Y:S05]  /*1bb0*/  CALL.ABS.NOINC R14 ;  /* 0x000000000e007343 */ /* 0x028fea0003c00000 */
.L_x_2189:
[----:B------:R-:W-:Y:S05]  /*1bc0*/  BSYNC B6 ;  /* 0x0000000000067941 */ /* 0x000fea0003800000 */
.L_x_2188:
[----:B------:R-:W-:Y:S01]  /*1bd0*/  ULDC.64 UR4, c[0x0][0x9f8] ;  /* 0x00027e0000047ab9 */ /* 0x000fe20000000a00 */
[----:B------:R-:W2:Y:S01]  /*1be0*/  LDL R14, [R1+0x14] ;  /* 0x00001400010e7983 */ /* 0x000ea20000100800 */
[----:B------:R-:W-:Y:S01]  /*1bf0*/  ISETP.NE.U32.AND P0, PT, RZ, UR4, PT ;  /* 0x00000004ff007c0c */ /* 0x000fe2000bf05070 */
[----:B------:R-:W3:Y:S08]  /*1c00*/  LDC R0, c[0x0][0x428] ;  /* 0x00010a00ff007b82 */ /* 0x000ef00000000800 */
[----:B------:R-:W4:Y:S01]  /*1c10*/  LDC.64 R102, c[0x0][0x2f0] ;  /* 0x0000bc00ff667b82 */ /* 0x000f220000000a00 */
[----:B------:R-:W-:Y:S01]  /*1c20*/  ISETP.NE.AND.EX P0, PT, RZ, UR5, PT, P0 ;  /* 0x00000005ff007c0c */ /* 0x000fe2000bf05300 */
[----:B------:R-:W2:Y:S01]  /*1c30*/  LDL R36, [R1+0x18] ;  /* 0x0000180001247983 */ /* 0x000ea20000100800 */
[----:B------:R-:W-:Y:S01]  /*1c40*/  IMAD.IADD R45, R27, 0x1, R26 ;  /* 0x000000011b2d7824 */ /* 0x000fe200078e021a */
[----:B------:R-:W-:-:S02]  /*1c50*/  ULDC.64 UR6, c[0x0][0xa08] ;  /* 0x0002820000067ab9 */ /* 0x000fc40000000a00 */
[----:B------:R-:W2:Y:S01]  /*1c60*/  LDL R34, [R1+0x1c] ;  /* 0x00001c0001227983 */ /* 0x000ea20000100800 */
[----:B------:R-:W-:Y:S01]  /*1c70*/  IMAD.MOV.U32 R3, RZ, RZ, R30 ;  /* 0x000000ffff037224 */ /* 0x000fe200078e001e */
[----:B------:R-:W0:Y:S02]  /*1c80*/  LDC.64 R116, c[0x0][0x3d8] ;  /* 0x0000f600ff747b82 */ /* 0x000e240000000a00 */
[----:B------:R-:W2:Y:S04]  /*1c90*/  LDL R31, [R1+0x2c] ;  /* 0x00002c00011f7983 */ /* 0x000ea80000100800 */
[----:B------:R-:W-:Y:S01]  /*1ca0*/  @P0 IADD3 R4, P1, R28, UR4, RZ ;  /* 0x000000041c040c10 */ /* 0x000fe2000ff3e0ff */
[----:B------:R-:W2:Y:S01]  /*1cb0*/  LDL R33, [R1+0x30] ;  /* 0x0000300001217983 */ /* 0x000ea20000100800 */
[----:B------:R-:W1:Y:S02]  /*1cc0*/  LDC R37, c[0x0][0x3d4] ;  /* 0x0000f500ff257b82 */ /* 0x000e640000000800 */
[----:B------:R-:W-:Y:S01]  /*1cd0*/  @P0 IADD3.X R5, R29, UR5, RZ, P1, !PT ;  /* 0x000000051d050c10 */ /* 0x000fe20008ffe4ff */
[----:B------:R-:W2:Y:S01]  /*1ce0*/  LDL R15, [R1+0x28] ;  /* 0x00002800010f7983 */ /* 0x000ea20000100800 */
[----:B------:R-:W0:Y:S01]  /*1cf0*/  S2R R20, SR_TID.X ;  /* 0x0000000000147919 */ /* 0x000e220000002100 */
[----:B------:R-:W-:Y:S01]  /*1d00*/  SHF.R.S32.HI R39, RZ, 0x1f, R45 ;  /* 0x0000001fff277819 */ /* 0x000fe2000001142d */
[----:B------:R-:W-:Y:S01]  /*1d10*/  ULDC.64 UR4, c[0x0][0x2f8] ;  /* 0x0000be0000047ab9 */ /* 0x000fe20000000a00 */
[----:B------:R4:W2:Y:S01]  /*1d20*/  @P0 LDG.E R25, desc[UR46][R4.64] ;  /* 0x0000002e04190981 */ /* 0x0008a2000c1e1900 */
[----:B---3--:R-:W-:-:S02]  /*1d30*/  ISETP.NE.AND P0, PT, R0, 0x1, PT ;  /* 0x000000010000780c */ /* 0x008fc40003f05270 */
[-C--:B----4-:R-:W-:Y:S02]  /*1d40*/  IMAD R6, R39, R102.reuse, RZ ;  /* 0x0000006627067224 */ /* 0x090fe400078e02ff */
[----:B------:R-:W-:-:S09]  /*1d50*/  IMAD.WIDE.U32 R4, R45, R102, RZ ;  /* 0x000000662d047225 */ /* 0x000fd200078e00ff */
[----:B------:R-:W3:Y:S08]  /*1d60*/  @P0 LDC R0, c[0x0][0x42c] ;  /* 0x00010b00ff000b82 */ /* 0x000ef00000000800 */
[----:B------:R-:W4:Y:S01]  /*1d70*/  @P0 LDC R7, c[0x0][0x430] ;  /* 0x00010c00ff070b82 */ /* 0x000f220000000800 */
[----:B0-----:R-:W-:Y:S01]  /*1d80*/  SHF.R.U32.HI R32, RZ, 0x7, R20 ;  /* 0x00000007ff207819 */ /* 0x001fe20000011614 */
[----:B---3--:R-:W-:-:S05]  /*1d90*/  @P0 IMAD.HI.U32 R0, R30, R0, RZ ;  /* 0x000000001e000227 */ /* 0x008fca00078e00ff */
[----:B----4-:R-:W-:Y:S01]  /*1da0*/  @P0 SHF.R.U32.HI R3, RZ, R7, R0 ;  /* 0x00000007ff030219 */ /* 0x010fe20000011600 */
[----:B------:R-:W-:Y:S01]  /*1db0*/  IMAD R7, R45, R103, R6 ;  /* 0x000000672d077224 */ /* 0x000fe200078e0206 */
[----:B------:R-:W-:Y:S02]  /*1dc0*/  ISETP.NE.U32.AND P0, PT, RZ, UR6, PT ;  /* 0x00000006ff007c0c */ /* 0x000fe4000bf05070 */
[----:B------:R-:W-:Y:S01]  /*1dd0*/  SHF.R.S32.HI R8, RZ, 0x1f, R3 ;  /* 0x0000001fff087819 */ /* 0x000fe20000011403 */
[----:B------:R-:W-:Y:S01]  /*1de0*/  IMAD.IADD R5, R5, 0x1, R7 ;  /* 0x0000000105057824 */ /* 0x000fe200078e0207 */
[----:B------:R-:W-:Y:S02]  /*1df0*/  ISETP.NE.AND.EX P0, PT, RZ, UR7, PT, P0 ;  /* 0x00000007ff007c0c */ /* 0x000fe4000bf05300 */
[----:B------:R-:W-:Y:S01]  /*1e00*/  ISETP.NE.AND P6, PT, R32, 0x1, PT ;  /* 0x000000012000780c */ /* 0x000fe20003fc5270 */
[----:B------:R-:W-:Y:S02]  /*1e10*/  IMAD R6, R8, UR4, RZ ;  /* 0x0000000408067c24 */ /* 0x000fe4000f8e02ff */
[----:B------:R-:W-:-:S04]  /*1e20*/  IMAD.WIDE.U32 R4, R3, UR4, R4 ;  /* 0x0000000403047c25 */ /* 0x000fc8000f8e0004 */
[----:B------:R-:W-:Y:S01]  /*1e30*/  IMAD R7, R3, UR5, R6 ;  /* 0x0000000503077c24 */ /* 0x000fe2000f8e0206 */
[----:B------:R-:W-:-:S03]  /*1e40*/  ULDC.64 UR4, c[0x0][0x300] ;  /* 0x0000c00000047ab9 */ /* 0x000fc60000000a00 */
[----:B------:R-:W-:Y:S01]  /*1e50*/  IMAD.IADD R5, R5, 0x1, R7 ;  /* 0x0000000105057824 */ /* 0x000fe200078e0207 */
[----:B------:R-:W-:Y:S01]  /*1e60*/  SHF.R.S32.HI R17, RZ, 0x1f, R16 ;  /* 0x0000001fff117819 */ /* 0x000fe20000011410 */
[----:B------:R-:W0:Y:S01]  /*1e70*/  LDC.64 R6, c[0x0][0x3e8] ;  /* 0x0000fa00ff067b82 */ /* 0x000e220000000a00 */
[----:B-1----:R-:W-:Y:S02]  /*1e80*/  ISETP.GE.AND P2, PT, R16, R37, PT ;  /* 0x000000251000720c */ /* 0x002fe40003f46270 */
[----:B------:R-:W-:Y:S01]  /*1e90*/  SHF.L.U32 R27, R233, 0x7, RZ ;  /* 0x00000007e91b7819 */ /* 0x000fe200000006ff */
[----:B------:R-:W-:-:S03]  /*1ea0*/  IMAD.SHL.U32 R28, R234, 0x80, RZ ;  /* 0x00000080ea1c7824 */ /* 0x000fc600078e00ff */
[----:B------:R-:W-:Y:S02]  /*1eb0*/  LOP3.LUT R27, R27, 0x380, RZ, 0xc0, !PT ;  /* 0x000003801b1b7812 */ /* 0x000fe400078ec0ff */
[----:B------:R-:W-:Y:S02]  /*1ec0*/  LOP3.LUT R28, R28, 0x380, RZ, 0xc0, !PT ;  /* 0x000003801c1c7812 */ /* 0x000fe400078ec0ff */
[----:B------:R-:W-:Y:S01]  /*1ed0*/  SHF.R.U32.HI R21, RZ, 0x3, R27 ;  /* 0x00000003ff157819 */ /* 0x000fe2000001161b */
[C---:B------:R-:W-:Y:S01]  /*1ee0*/  IMAD.SHL.U32 R92, R102.reuse, 0x20, RZ ;  /* 0x00000020665c7824 */ /* 0x040fe200078e00ff */
[----:B------:R-:W-:Y:S01]  /*1ef0*/  SHF.L.U64.HI R93, R102, 0x5, R103 ;  /* 0x00000005665d7819 */ /* 0x000fe20000010267 */
[----:B------:R-:W-:Y:S02]  /*1f00*/  IMAD.SHL.U32 R26, R235, 0x80, RZ ;  /* 0x00000080eb1a7824 */ /* 0x000fe400078e00ff */
[----:B0-----:R-:W-:-:S04]  /*1f10*/  IMAD R12, R23, R6, RZ ;  /* 0x00000006170c7224 */ /* 0x001fc800078e02ff */
[C---:B------:R-:W-:Y:S02]  /*1f20*/  IMAD R89, R22.reuse, R7, R12 ;  /* 0x0000000716597224 */ /* 0x040fe400078e020c */
[----:B------:R-:W-:Y:S01]  /*1f30*/  IMAD.WIDE.U32 R12, R22, R6, R16 ;  /* 0x00000006160c7225 */ /* 0x000fe200078e0010 */
[----:B-----5:R-:W-:-:S03]  /*1f40*/  SHF.R.S32.HI R29, RZ, 0x1f, R123 ;  /* 0x0000001fff1d7819 */ /* 0x020fc6000001147b */
[----:B------:R-:W-:Y:S02]  /*1f50*/  IMAD.MOV.U32 R88, RZ, RZ, R12 ;  /* 0x000000ffff587224 */ /* 0x000fe400078e000c */
[----:B------:R-:W-:Y:S01]  /*1f60*/  IMAD.WIDE.U32 R46, R22, R102, R92 ;  /* 0x00000066162e7225 */ /* 0x000fe200078e005c */
[----:B------:R-:W-:-:S03]  /*1f70*/  LOP3.LUT R26, R26, 0x380, RZ, 0xc0, !PT ;  /* 0x000003801a1a7812 */ /* 0x000fc600078ec0ff */
[----:B------:R-:W-:Y:S01]  /*1f80*/  IMAD.WIDE.U32 R42, R22, R102, R16 ;  /* 0x00000066162a7225 */ /* 0x000fe200078e0010 */
[----:B------:R-:W-:-:S03]  /*1f90*/  IADD3 R109, P1, R92, R46, RZ ;  /* 0x0000002e5c6d7210 */ /* 0x000fc60007f3e0ff */
[----:B------:R-:W-:Y:S01]  /*1fa0*/  IMAD R30, R29, R116, RZ ;  /* 0x000000741d1e7224 */ /* 0x000fe200078e02ff */
[----:B------:R-:W-:Y:S01]  /*1fb0*/  SHF.R.U32.HI R20, RZ, 0x3, R26 ;  /* 0x00000003ff147819 */ /* 0x000fe2000001161a */
[----:B------:R-:W-:Y:S01]  /*1fc0*/  IMAD.SHL.U32 R122, R37, 0x2, RZ ;  /* 0x00000002257a7824 */ /* 0x000fe200078e00ff */
[----:B------:R-:W-:Y:S01]  /*1fd0*/  SHF.L.U64.HI R115, R6, 0x7, R7 ;  /* 0x0000000706737819 */ /* 0x000fe20000010207 */
[----:B------:R-:W-:Y:S01]  /*1fe0*/  VIADD R129, R32, 0x8 ;  /* 0x0000000820817836 */ /* 0x000fe20000000000 */
[C---:B------:R-:W-:Y:S01]  /*1ff0*/  SHF.L.U64.HI R111, R102.reuse, 0x6, R103 ;  /* 0x00000006666f7819 */ /* 0x040fe20000010267 */
[----:B------:R-:W-:Y:S01]  /*2000*/  IMAD.SHL.U32 R132, R102, 0x80, RZ ;  /* 0x0000008066847824 */ /* 0x000fe200078e00ff */
[----:B--2---:R-:W-:Y:S02]  /*2010*/  SHF.R.S32.HI R0, RZ, 0x1f, R25 ;  /* 0x0000001fff007819 */ /* 0x004fe40000011419 */
[----:B------:R-:W-:Y:S02]  /*2020*/  SEL R99, R25, RZ, !P0 ;  /* 0x000000ff19637207 */ /* 0x000fe40004000000 */
[----:B------:R-:W-:-:S05]  /*2030*/  SEL R10, R0, RZ, !P0 ;  /* 0x000000ff000a7207 */ /* 0x000fca0004000000 */
[----:B------:R-:W-:Y:S02]  /*2040*/  IMAD R0, R10, UR4, RZ ;  /* 0x000000040a007c24 */ /* 0x000fe4000f8e02ff */
[----:B------:R-:W-:-:S04]  /*2050*/  IMAD.WIDE.U32 R100, R99, UR4, R4 ;  /* 0x0000000463647c25 */ /* 0x000fc8000f8e0004 */
[----:B------:R-:W-:Y:S01]  /*2060*/  IMAD R35, R99, UR5, R0 ;  /* 0x0000000563237c24 */ /* 0x000fe2000f8e0200 */
[----:B------:R-:W-:Y:S05]  /*2070*/  @!P6 WARPSYNC.ALL ;  /* 0x000000000000e948 */ /* 0x000fea0003800000 */
[----:B------:R-:W-:Y:S02]  /*2080*/  ULDC.64 UR4, c[0x0][0x320] ;  /* 0x0000c80000047ab9 */ /* 0x000fe40000000a00 */
[----:B------:R-:W-:Y:S02]  /*2090*/  IMAD R0, R8, UR4, RZ ;  /* 0x0000000408007c24 */ /* 0x000fe4000f8e02ff */
[----:B------:R-:W-:-:S04]  /*20a0*/  IMAD.WIDE.U32 R4, R3, UR4, R16 ;  /* 0x0000000403047c25 */ /* 0x000fc8000f8e0010 */
[----:B------:R-:W-:Y:S01]  /*20b0*/  IMAD R9, R3, UR5, R0 ;  /* 0x0000000503097c24 */ /* 0x000fe2000f8e0200 */
[----:B------:R-:W-:Y:S02]  /*20c0*/  ULDC.64 UR4, c[0x0][0x328] ;  /* 0x0000ca0000047ab9 */ /* 0x000fe40000000a00 */
[----:B------:R-:W-:Y:S01]  /*20d0*/  IMAD R0, R10, UR4, RZ ;  /* 0x000000040a007c24 */ /* 0x000fe2000f8e02ff */
[----:B------:R-:W-:Y:S01]  /*20e0*/  MOV R8, R19 ;  /* 0x0000001300087202 */ /* 0x000fe20000000f00 */
[----:B------:R-:W-:Y:S01]  /*20f0*/  IMAD.IADD R5, R5, 0x1, R9 ;  /* 0x0000000105057824 */ /* 0x000fe200078e0209 */
[----:B------:R-:W-:Y:S01]  /*2100*/  SHF.R.S32.HI R9, RZ, 0x1f, R19 ;  /* 0x0000001fff097819 */ /* 0x000fe20000011413 */
[----:B------:R-:W-:Y:S02]  /*2110*/  IMAD R51, R99, UR5, R0 ;  /* 0x0000000563337c24 */ /* 0x000fe4000f8e0200 */
[----:B------:R-:W-:Y:S02]  /*2120*/  IMAD R0, R23, R116, RZ ;  /* 0x0000007417007224 */ /* 0x000fe400078e02ff */
[----:B------:R-:W-:Y:S01]  /*2130*/  IMAD.WIDE.U32 R98, R99, UR4, R4 ;  /* 0x0000000463627c25 */ /* 0x000fe2000f8e0004 */
[----:B------:R-:W-:Y:S01]  /*2140*/  SHF.R.U32.HI R25, RZ, 0x3, R28 ;  /* 0x00000003ff197819 */ /* 0x000fe2000001161c */
[----:B------:R-:W-:-:S02]  /*2150*/  ULDC UR4, c[0x0][0x2e4] ;  /* 0x0000b90000047ab9 */ /* 0x000fc40000000800 */
[C---:B------:R-:W-:Y:S02]  /*2160*/  IMAD R3, R22.reuse, R117, R0 ;  /* 0x0000007516037224 */ /* 0x040fe400078e0200 */
[----:B------:R-:W-:-:S04]  /*2170*/  IMAD.WIDE.U32 R4, R22, R116, R8 ;  /* 0x0000007416047225 */ /* 0x000fc800078e0008 */
[----:B------:R-:W-:-:S04]  /*2180*/  IMAD.WIDE.U32 R10, R22, R116, R16 ;  /* 0x00000074160a7225 */ /* 0x000fc800078e0010 */
[----:B------:R-:W-:Y:S02]  /*2190*/  IMAD.IADD R5, R5, 0x1, R3 ;  /* 0x0000000105057824 */ /* 0x000fe400078e0203 */
[----:B------:R-:W-:Y:S01]  /*21a0*/  IMAD.IADD R11, R3, 0x1, R11 ;  /* 0x00000001030b7824 */ /* 0x000fe200078e020b */
[----:B------:R-:W-:Y:S01]  /*21b0*/  SEL R3, R37, RZ, P2 ;  /* 0x000000ff25037207 */ /* 0x000fe20001000000 */
[----:B------:R-:W-:-:S04]  /*21c0*/  IMAD.WIDE.U32 R8, R22, R6, R8 ;  /* 0x0000000616087225 */ /* 0x000fc800078e0008 */
[----:B------:R-:W-:Y:S02]  /*21d0*/  IMAD.IADD R3, R16, 0x1, R3 ;  /* 0x0000000110037824 */ /* 0x000fe400078e0203 */
[----:B------:R-:W-:-:S03]  /*21e0*/  IMAD.MOV.U32 R90, RZ, RZ, R8 ;  /* 0x000000ffff5a7224 */ /* 0x000fc600078e0008 */
[----:B------:R-:W-:-:S04]  /*21f0*/  SHF.R.S32.HI R8, RZ, 0x1f, R3 ;  /* 0x0000001fff087819 */ /* 0x000fc80000011403 */
[CC--:B------:R-:W-:Y:S02]  /*2200*/  LEA.HI R41, R8.reuse, R3.reuse, RZ, 0x4 ;  /* 0x0000000308297211 */ /* 0x0c0fe400078f20ff */
[----:B------:R-:W-:-:S05]  /*2210*/  LEA.HI R3, R8, R3, RZ, 0x7 ;  /* 0x0000000308037211 */ /* 0x000fca00078f38ff */
[----:B------:R-:W-:Y:S01]  /*2220*/  IMAD.SHL.U32 R8, R3, 0x80, RZ ;  /* 0x0000008003087824 */ /* 0x000fe200078e00ff */
[--C-:B------:R-:W-:Y:S02]  /*2230*/  LOP3.LUT R3, R14, 0x70, R41.reuse, 0xf8, !PT ;  /* 0x000000700e037812 */ /* 0x100fe400078ef829 */
[--C-:B------:R-:W-:Y:S02]  /*2240*/  LOP3.LUT R14, R27, 0x70, R41.reuse, 0xf8, !PT ;  /* 0x000000701b0e7812 */ /* 0x100fe400078ef829 */
[----:B------:R-:W-:Y:S02]  /*2250*/  LOP3.LUT R8, R8, 0xffffc000, RZ, 0xc0, !PT ;  /* 0xffffc00008087812 */ /* 0x000fe400078ec0ff */
[----:B------:R-:W-:Y:S02]  /*2260*/  LOP3.LUT R3, R3, R36, RZ, 0x3c, !PT ;  /* 0x0000002403037212 */ /* 0x000fe400078e3cff */
[----:B------:R-:W-:Y:S02]  /*2270*/  LOP3.LUT R119, R14, R21, RZ, 0x3c, !PT ;  /* 0x000000150e777212 */ /* 0x000fe400078e3cff */
[----:B------:R-:W-:Y:S01]  /*2280*/  IADD3 R121, R3, R8, R34 ;  /* 0x0000000803797210 */ /* 0x000fe20007ffe022 */
[----:B------:R-:W-:Y:S01]  /*2290*/  IMAD R3, R23, R102, RZ ;  /* 0x0000006617037224 */ /* 0x000fe200078e02ff */
[----:B------:R-:W-:Y:S01]  /*22a0*/  LOP3.LUT R12, R28, 0x70, R41, 0xf8, !PT ;  /* 0x000000701c0c7812 */ /* 0x000fe200078ef829 */
[----:B------:R-:W-:Y:S01]  /*22b0*/  IMAD.IADD R91, R9, 0x1, R89 ;  /* 0x00000001095b7824 */ /* 0x000fe200078e0259 */
[----:B------:R-:W-:Y:S01]  /*22c0*/  IADD3 R119, R119, R8, R31 ;  /* 0x0000000877777210 */ /* 0x000fe20007ffe01f */
[C---:B------:R-:W-:Y:S01]  /*22d0*/  IMAD R31, R22.reuse, R103, R3 ;  /* 0x00000067161f7224 */ /* 0x040fe200078e0203 */
[----:B------:R-:W-:-:S02]  /*22e0*/  IADD3 R44, P0, R22, R45, RZ ;  /* 0x0000002d162c7210 */ /* 0x000fc40007f1e0ff */
[----:B------:R-:W-:Y:S01]  /*22f0*/  LOP3.LUT R9, R12, R25, RZ, 0x3c, !PT ;  /* 0x000000190c097212 */ /* 0x000fe200078e3cff */
[----:B------:R-:W-:Y:S01]  /*2300*/  IMAD.IADD R89, R89, 0x1, R13 ;  /* 0x0000000159597824 */ /* 0x000fe200078e020d */
[----:B------:R-:W-:Y:S01]  /*2310*/  LOP3.LUT R13, R26, 0x70, R41, 0xf8, !PT ;  /* 0x000000701a0d7812 */ /* 0x000fe200078ef829 */
[----:B------:R-:W-:Y:S01]  /*2320*/  IMAD.IADD R3, R31, 0x1, R47 ;  /* 0x000000011f037824 */ /* 0x000fe200078e022f */
[----:B------:R-:W-:Y:S01]  /*2330*/  IADD3 R120, R9, R8, R33 ;  /* 0x0000000809787210 */ /* 0x000fe20007ffe021 */
[----:B------:R-:W-:Y:S02]  /*2340*/  IMAD.X R45, R23, 0x1, R39, P0 ;  /* 0x00000001172d7824 */ /* 0x000fe400000e0627 */
[----:B------:R-:W-:Y:S01]  /*2350*/  IMAD.IADD R34, R101, 0x1, R35 ;  /* 0x0000000165227824 */ /* 0x000fe200078e0223 */
[----:B------:R-:W-:Y:S01]  /*2360*/  IADD3 R35, P0, R100, R42, RZ ;  /* 0x0000002a64237210 */ /* 0x000fe20007f1e0ff */
[C---:B------:R-:W-:Y:S02]  /*2370*/  IMAD R33, R123.reuse, R117, R30 ;  /* 0x000000757b217224 */ /* 0x040fe400078e021e */
[----:B------:R-:W-:Y:S01]  /*2380*/  IMAD.WIDE.U32 R96, R123, R116, R4 ;  /* 0x000000747b607225 */ /* 0x000fe200078e0004 */
[----:B------:R-:W-:-:S03]  /*2390*/  P2R R0, PR, RZ, 0x4 ;  /* 0x00000004ff007803 */ /* 0x000fc60000000000 */
[----:B------:R-:W-:Y:S02]  /*23a0*/  IMAD R4, R29, R6, RZ ;  /* 0x000000061d047224 */ /* 0x000fe400078e02ff */
[----:B------:R-:W-:Y:S01]  /*23b0*/  IMAD.IADD R30, R43, 0x1, R31 ;  /* 0x000000012b1e7824 */ /* 0x000fe200078e021f */
[----:B------:R-:W-:Y:S01]  /*23c0*/  LOP3.LUT R13, R13, R20, RZ, 0x3c, !PT ;  /* 0x000000140d0d7212 */ /* 0x000fe200078e3cff */
[----:B------:R-:W-:Y:S01]  /*23d0*/  IMAD.X R29, R3, 0x1, R93, P1 ;  /* 0x00000001031d7824 */ /* 0x000fe200008e065d */
[----:B------:R-:W-:Y:S01]  /*23e0*/  IADD3 R114, P1, R109, R92, RZ ;  /* 0x0000005c6d727210 */ /* 0x000fe20007f3e0ff */
[----:B------:R-:W-:Y:S01]  /*23f0*/  IMAD.WIDE.U32 R94, R123, R116, R10 ;  /* 0x000000747b5e7225 */ /* 0x000fe200078e000a */
[----:B------:R-:W-:Y:S02]  /*2400*/  IADD3 R37, P3, R100, 0x80, RZ ;  /* 0x0000008064257810 */ /* 0x000fe40007f7e0ff */
[----:B------:R-:W-:Y:S01]  /*2410*/  IADD3 R39, P2, R35, 0x80, RZ ;  /* 0x0000008023277810 */ /* 0x000fe20007f5e0ff */
[----:B------:R-:W-:Y:S01]  /*2420*/  VIADD R5, R16, 0x80 ;  /* 0x0000008010057836 */ /* 0x000fe20000000000 */
[----:B------:R-:W-:Y:S01]  /*2430*/  LOP3.LUT R36, R41, 0xfffffff0, RZ, 0xc0, !PT ;  /* 0xfffffff029247812 */ /* 0x000fe200078ec0ff */
[----:B------:R-:W-:-:S02]  /*2440*/  IMAD R49, R123, R7, R4 ;  /* 0x000000077b317224 */ /* 0x000fc400078e0204 */
[----:B------:R-:W-:Y:S01]  /*2450*/  IMAD.WIDE.U32 R90, R123, R6, R90 ;  /* 0x000000067b5a7225 */ /* 0x000fe200078e005a */
[----:B------:R-:W-:-:S03]  /*2460*/  IADD3 R118, R13, R8, R15 ;  /* 0x000000080d767210 */ /* 0x000fc60007ffe00f */
[----:B------:R-:W-:Y:S01]  /*2470*/  IMAD.WIDE.U32 R88, R123, R6, R88 ;  /* 0x000000067b587225 */ /* 0x000fe200078e0058 */
[----:B------:R-:W-:-:S03]  /*2480*/  SHF.L.U64.HI R10, R6, 0x5, R7 ;  /* 0x00000005060a7819 */ /* 0x000fc60000010207 */
[--C-:B------:R-:W-:Y:S01]  /*2490*/  IMAD.X R38, R30, 0x1, R34.reuse, P0 ;  /* 0x000000011e267824 */ /* 0x100fe200000e0622 */
[C---:B------:R-:W-:Y:S01]  /*24a0*/  SHF.L.U64.HI R9, R6.reuse, 0x6, R7 ;  /* 0x0000000606097819 */ /* 0x040fe20000010207 */
[----:B------:R-:W-:Y:S01]  /*24b0*/  IMAD.SHL.U32 R8, R6, 0x20, RZ ;  /* 0x0000002006087824 */ /* 0x000fe200078e00ff */
[--C-:B------:R-:W-:Y:S01]  /*24c0*/  SHF.L.U64.HI R15, R116, 0x5, R117.reuse ;  /* 0x00000005740f7819 */ /* 0x100fe20000010275 */
[----:B------:R-:W-:Y:S01]  /*24d0*/  IMAD.SHL.U32 R7, R6, 0x40, RZ ;  /* 0x0000004006077824 */ /* 0x000fe200078e00ff */
[----:B------:R-:W-:Y:S01]  /*24e0*/  SHF.L.U64.HI R14, R116, 0x6, R117 ;  /* 0x00000006740e7819 */ /* 0x000fe20000010275 */
[----:B------:R-:W-:Y:S01]  /*24f0*/  IMAD.IADD R31, R97, 0x1, R33 ;  /* 0x00000001611f7824 */ /* 0x000fe200078e0221 */
[----:B------:R-:W-:Y:S01]  /*2500*/  SHF.L.U64.HI R4, R102, 0x7, R103 ;  /* 0x0000000766047819 */ /* 0x000fe20000010267 */
[----:B------:R-:W-:Y:S01]  /*2510*/  IMAD.IADD R32, R33, 0x1, R95 ;  /* 0x0000000121207824 */ /* 0x000fe200078e025f */
[----:B------:R-:W-:Y:S01]  /*2520*/  IADD3.X R113, R29, R93, RZ, P1, !PT ;  /* 0x0000005d1d717210 */ /* 0x000fe20000ffe4ff */
[C---:B------:R-:W-:Y:S01]  /*2530*/  IMAD.SHL.U32 R13, R116.reuse, 0x20, RZ ;  /* 0x00000020740d7824 */ /* 0x040fe200078e00ff */
[C---:B------:R-:W-:Y:S01]  /*2540*/  SHF.L.U64.HI R117, R116.reuse, 0x7, R117 ;  /* 0x0000000774757819 */ /* 0x040fe20000010275 */
[----:B------:R-:W-:Y:S01]  /*2550*/  IMAD.SHL.U32 R12, R116, 0x40, RZ ;  /* 0x00000040740c7824 */ /* 0x000fe200078e00ff */
[----:B------:R-:W-:Y:S01]  /*2560*/  SHF.L.U32 R6, R6, 0x7, RZ ;  /* 0x0000000706067819 */ /* 0x000fe200000006ff */
[----:B------:R-:W-:Y:S01]  /*2570*/  IMAD.SHL.U32 R11, R116, 0x80, RZ ;  /* 0x00000080740b7824 */ /* 0x000fe200078e00ff */
[----:B------:R-:W-:Y:S01]  /*2580*/  ISETP.GE.AND P0, PT, R16, UR4, PT ;  /* 0x0000000410007c0c */ /* 0x000fe2000bf06270 */
[----:B------:R-:W-:Y:S01]  /*2590*/  IMAD.IADD R33, R91, 0x1, R49 ;  /* 0x000000015b217824 */ /* 0x000fe200078e0231 */
[----:B------:R-:W-:Y:S01]  /*25a0*/  @!P6 BAR.SYNC.DEFER_BLOCKING 0x9, 0x100 ;  /* 0x024400000000eb1d */ /* 0x000fe20000010000 */
[----:B------:R-:W-:Y:S01]  /*25b0*/  ISETP.GE.AND P1, PT, R5, UR4, PT ;  /* 0x0000000405007c0c */ /* 0x000fe2000bf26270 */
[----:B------:R-:W-:Y:S01]  /*25c0*/  IMAD.IADD R40, R49, 0x1, R89 ;  /* 0x0000000131287824 */ /* 0x000fe200078e0259 */
[----:B------:R-:W-:Y:S01]  /*25d0*/  SHF.R.S32.HI R41, RZ, 0x4, R41 ;  /* 0x00000004ff297819 */ /* 0x000fe20000011429 */
[----:B------:R-:W-:Y:S01]  /*25e0*/  IMAD.X R104, RZ, RZ, R34, P3 ;  /* 0x000000ffff687224 */ /* 0x000fe200018e0622 */
[----:B------:R-:W-:Y:S01]  /*25f0*/  SHF.R.S32.HI R103, RZ, 0x1f, R36 ;  /* 0x0000001fff677819 */ /* 0x000fe20000011424 */
[----:B------:R-:W-:Y:S01]  /*2600*/  IMAD.X R105, RZ, RZ, R38, P2 ;  /* 0x000000ffff697224 */ /* 0x000fe200010e0626 */
[----:B------:R-:W-:-:S07]  /*2610*/  IADD3 R106, R99, R51, RZ ;  /* 0x00000033636a7210 */ /* 0x000fce0007ffe0ff */
.L_x_2273:
[----:B------:R-:W2:Y:S01]  /*2620*/  LDL R48, [R1+0x14] ;  /* 0x0000140001307983 */ /* 0x000ea20000100800 */
[----:B0-----:R-:W0:Y:S03]  /*2630*/  LDC R126, c[0x0][0x3d4] ;  /* 0x0000f500ff7e7b82 */ /* 0x001e260000000800 */
[----:B------:R-:W3:Y:S04]  /*2640*/  LDL R50, [R1+0x18] ;  /* 0x0000180001327983 */ /* 0x000ee80000100800 */
[----:B------:R-:W3:Y:S01]  /*2650*/  LDL R49, [R1+0x1c] ;  /* 0x00001c0001317983 */ /* 0x000ee20000100800 */
[----:B------:R-:W-:Y:S01]  /*2660*/  VIADD R24, R24, 0xffffffff ;  /* 0xffffffff18187836 */ /* 0x000fe20000000000 */
        /* <DEDUP_REMOVED lines=22> */
[----:B------:R-:W-:-:S04]  /*27d0*/  IMAD.WIDE.U32 R48, R11, R24, RZ ;  /* 0x000000180b307225 */ /* 0x000fc800078e00ff */
[----:B------:R-:W-:-:S04]  /*27e0*/  IMAD.WIDE.U32 R50, R6, R24, RZ ;  /* 0x0000001806327225 */ /* 0x000fc800078e00ff */
[----:B------:R-:W-:Y:S02]  /*27f0*/  IMAD.IADD R127, R125, 0x1, R127 ;  /* 0x000000017d7f7824 */ /* 0x000fe400078e027f */
        /* <DEDUP_REMOVED lines=27> */
.L_x_2194:
[----:B------:R-:W-:Y:S05]  /*29b0*/  BSYNC B1 ;  /* 0x0000000000017941 */ /* 0x000fea0003800000 */
.L_x_2193:
        /* <DEDUP_REMOVED lines=36> */
.L_x_2196:
[----:B------:R-:W-:Y:S05]  /*2c00*/  BSYNC B1 ;  /* 0x0000000000017941 */ /* 0x000fea0003800000 */
.L_x_2195:
        /* <DEDUP_REMOVED lines=24> */
.L_x_2198:
[----:B------:R-:W-:Y:S05]  /*2d90*/  BSYNC B1 ;  /* 0x0000000000017941 */ /* 0x000fea0003800000 */
.L_x_2197:
        /* <DEDUP_REMOVED lines=29> */
.L_x_2200:
[----:B------:R-:W-:Y:S05]  /*2f70*/  BSYNC B1 ;  /* 0x0000000000017941 */ /* 0x000fea0003800000 */
.L_x_2199:
[----:B------:R-:W-:Y:S01]  /*2f80*/  UISETP.NE.AND UP0, UPT, UR45, 0x3, UPT ;  /* 0x000000032d00788c */ /* 0x000fe2000bf05270 */
[----:B------:R-:W-:Y:S01]  /*2f90*/  IMAD.MOV.U32 R143, RZ, RZ, R78 ;  /* 0x000000ffff8f7224 */ /* 0x000fe200078e004e */
[----:B-----5:R-:W-:Y:S01]  /*2fa0*/  MOV R140, R74 ;  /* 0x0000004a008c7202 */ /* 0x020fe20000000f00 */
[----:B------:R-:W-:Y:S02]  /*2fb0*/  IMAD.MOV.U32 R155, RZ, RZ, R82 ;  /* 0x000000ffff9b7224 */ /* 0x000fe400078e0052 */
[----:B------:R-:W-:Y:S01]  /*2fc0*/  IMAD.MOV.U32 R137, RZ, RZ, R68 ;  /* 0x000000ffff897224 */ /* 0x000fe200078e0044 */
[----:B------:R-:W-:Y:S01]  /*2fd0*/  PLOP3.LUT P5, PT, PT, PT, UP0, 0x80, 0x0 ;  /* 0x000000000000781c */ /* 0x000fe20003faf008 */
[----:B------:R-:W-:Y:S02]  /*2fe0*/  IMAD.MOV.U32 R139, RZ, RZ, R72 ;  /* 0x000000ffff8b7224 */ /* 0x000fe400078e0048 */
[----:B------:R-:W-:Y:S02]  /*2ff0*/  IMAD.MOV.U32 R138, RZ, RZ, R70 ;  /* 0x000000ffff8a7224 */ /* 0x000fe400078e0046 */
[----:B------:R-:W-:-:S02]  /*3000*/  IMAD.MOV.U32 R130, RZ, RZ, R60 ;  /* 0x000000ffff827224 */ /* 0x000fc400078e003c */
[----:B------:R-:W-:Y:S02]  /*3010*/  IMAD.MOV.U32 R135, RZ, RZ, R64 ;  /* 0x000000ffff877224 */ /* 0x000fe400078e0040 */
[----:B------:R-:W-:Y:S02]  /*3020*/  IMAD.MOV.U32 R131, RZ, RZ, R62 ;  /* 0x000000ffff837224 */ /* 0x000fe400078e003e */
[----:B------:R-:W-:Y:S02]  /*3030*/  IMAD.MOV.U32 R136, RZ, RZ, R66 ;  /* 0x000000ffff887224 */ /* 0x000fe400078e0042 */
[----:B01----:R-:W-:Y:S02]  /*3040*/  IMAD.MOV.U32 R84, RZ, RZ, R52 ;  /* 0x000000ffff547224 */ /* 0x003fe400078e0034 */
[----:B------:R-:W-:Y:S02]  /*3050*/  IMAD.MOV.U32 R86, RZ, RZ, R56 ;  /* 0x000000ffff567224 */ /* 0x000fe400078e0038 */
[----:B------:R-:W-:-:S02]  /*3060*/  IMAD.MOV.U32 R85, RZ, RZ, R54 ;  /* 0x000000ffff557224 */ /* 0x000fc400078e0036 */
[----:B------:R-:W-:Y:S01]  /*3070*/  IMAD.MOV.U32 R87, RZ, RZ, R58 ;  /* 0x000000ffff577224 */ /* 0x000fe200078e003a */
[----:B------:R-:W-:Y:S06]  /*3080*/  @!P5 BRA `(.L_x_2201) ;  /* 0x000000000004d947 */ /* 0x000fec0003800000 */
[----:B------:R-:W-:Y:S01]  /*3090*/  BPT.TRAP 0x1 ;  /* 0x000000040000795c */ /* 0x000fe20000300000 */
.L_x_2201:
[----:B--2---:R-:W2:Y:S01]  /*30a0*/  LDL R48, [R1+0x10] ;  /* 0x0000100001307983 */ /* 0x004ea20000100800 */
[----:B------:R-:W-:Y:S01]  /*30b0*/  LEA R107, R232, R18, 0x3 ;  /* 0x00000012e86b7211 */ /* 0x000fe200078e18ff */
[----:B------:R-:W-:Y:S01]  /*30c0*/  BSSY B1, `(.L_x_2202) ;  /* 0x0000004000017945 */ /* 0x000fe20003800000 */
[----:B--2---:R-:W-:-:S04]  /*30d0*/  SHF.L.U32 R128, R48, 0x1f, RZ ;  /* 0x0000001f30807819 */ /* 0x004fc800000006ff */
[----:B------:R-:W0:Y:S02]  /*30e0*/  SYNCS.PHASECHK.TRANS64.TRYWAIT P6, [R107+URZ+0x38890], R128 ;  /* 0x038890806b0075a7 */ /* 0x000e2400080c017f */
[----:B0-----:R-:W-:Y:S05]  /*30f0*/  @!P6 BRA `(.L_x_2203) ;  /* 0x000002700008e947 */ /* 0x001fea0003800000 */
.L_x_2533:
[----:B------:R-:W-:Y:S05]  /*3100*/  BSYNC B1 ;  /* 0x0000000000017941 */ /* 0x000fea0003800000 */
.L_x_2202:
[----:B------:R-:W-:Y:S04]  /*3110*/  BSSY B1, `(.L_x_2204) ;  /* 0x00000f0000017945 */ /* 0x000fe80003800000 */
[----:B------:R-:W-:Y:S05]  /*3120*/  @P2 BRA `(.L_x_2205) ;  /* 0x0000000c00b82947 */ /* 0x000fea0003800000 */
[----:B------:R-:W-:Y:S01]  /*3130*/  IADD3 R142, P2, R42, R124, RZ ;  /* 0x0000007c2a8e7210 */ /* 0x000fe20007f5e0ff */
[----:B------:R-:W-:Y:S04]  /*3140*/  BSSY B2, `(.L_x_2206) ;  /* 0x0000077000027945 */ /* 0x000fe80003800000 */
[----:B------:R-:W-:Y:S01]  /*3150*/  IMAD.X R141, R127, 0x1, R30, P2 ;  /* 0x000000017f8d7824 */ /* 0x000fe200010e061e */
[----:B------:R-:W-:Y:S07]  /*3160*/  @P0 BRA `(.L_x_2207) ;  /* 0x0000000400d00947 */ /* 0x000fee0003800000 */
[----:B------:R1:W2:Y:S01]  /*3170*/  LDS.128 R48, [R112+0x28400] ;  /* 0x0284000070307984 */ /* 0x0002a20000000c00 */
        /* <DEDUP_REMOVED lines=10> */
[----:B------:R-:W-:Y:S01]  /*3220*/  SHF.R.U32.HI R148, RZ, 0x10, R83 ;  /* 0x00000010ff947819 */ /* 0x000fe20000011653 */
[----:B------:R-:W-:Y:S01]  /*3230*/  IMAD.SHL.U32 R83, R147, 0x100, RZ ;  /* 0x0000010093537824 */ /* 0x000fe200078e00ff */
[----:B------:R-:W-:Y:S01]  /*3240*/  PRMT R146, R146, 0x654, R81 ;  /* 0x0000065492927816 */ /* 0x000fe20000000051 */
[----:B------:R-:W-:Y:S01]  /*3250*/  IMAD.SHL.U32 R81, R150, 0x100, RZ ;  /* 0x0000010096517824 */ /* 0x000fe200078e00ff */
[----:B------:R-:W-:Y:S01]  /*3260*/  PRMT R82, R149, 0x654, R80 ;  /* 0x0000065495527816 */ /* 0x000fe20000000050 */
[----:B--2---:R-:W-:Y:S01]  /*3270*/  IMAD.MOV.U32 R80, RZ, RZ, R48 ;  /* 0x000000ffff507224 */ /* 0x004fe200078e0030 */
[----:B------:R-:W-:Y:S01]  /*3280*/  LOP3.LUT R147, R146, 0xff00, R83, 0xf8, !PT ;  /* 0x0000ff0092937812 */ /* 0x000fe200078ef853 */
[----:B------:R-:W-:Y:S01]  /*3290*/  IMAD.U32 R146, R148, 0x10000, RZ ;  /* 0x0001000094927824 */ /* 0x000fe200078e00ff */
[----:B------:R-:W-:Y:S01]  /*32a0*/  LOP3.LUT R82, R82, 0xff00, R81, 0xf8, !PT ;  /* 0x0000ff0052527812 */ /* 0x000fe200078ef851 */
[----:B------:R-:W-:Y:S01]  /*32b0*/  IMAD.U32 R81, R151, 0x10000, RZ ;  /* 0x0001000097517824 */ /* 0x000fe200078e00ff */
[----:B------:R-:W-:-:S02]  /*32c0*/  F2FP.F16.E4M3.UNPACK_B R83, R155.H1 ;  /* 0x0000009bff53723e */ /* 0x000fc400030006ff */
[-C--:B------:R-:W-:Y:S02]  /*32d0*/  F2FP.F16.E4M3.UNPACK_B R48, R49.reuse ;  /* 0x00000031ff30723e */ /* 0x080fe400020006ff */
[----:B------:R-:W-:Y:S01]  /*32e0*/  LOP3.LUT R151, R147, 0xff0000, R146, 0xf8, !PT ;  /* 0x00ff000093977812 */ /* 0x000fe200078ef892 */
[--C-:B------:R-:W-:Y:S01]  /*32f0*/  HADD2.F32 R149, -RZ, R83.reuse.H0_H0 ;  /* 0x20000053ff957230 */ /* 0x100fe20000004100 */
[----:B------:R-:W-:Y:S01]  /*3300*/  LOP3.LUT R148, R82, 0xff0000, R81, 0xf8, !PT ;  /* 0x00ff000052947812 */ /* 0x000fe200078ef851 */
[--C-:B------:R-:W-:Y:S01]  /*3310*/  HADD2.F32 R81, -RZ, R48.reuse.H1_H1 ;  /* 0x30000030ff517230 */ /* 0x100fe20000004100 */
[----:B------:R-:W-:Y:S01]  /*3320*/  F2FP.F16.E4M3.UNPACK_B R146, R144.H1 ;  /* 0x00000090ff92723e */ /* 0x000fe200030006ff */
[----:B------:R-:W-:Y:S01]  /*3330*/  HADD2.F32 R48, -RZ, R48.H0_H0 ;  /* 0x20000030ff307230 */ /* 0x000fe20000004100 */
[----:B------:R-:W-:Y:S01]  /*3340*/  F2FP.F16.E4M3.UNPACK_B R49, R49.H1 ;  /* 0x00000031ff31723e */ /* 0x000fe200030006ff */
[----:B------:R-:W-:Y:S02]  /*3350*/  HADD2.F32 R150, -RZ, R83.H1_H1 ;  /* 0x30000053ff967230 */ /* 0x000fe40000004100 */
[----:B------:R-:W-:Y:S01]  /*3360*/  FMUL.FTZ R153, R81, R149 ;  /* 0x0000009551997220 */ /* 0x000fe20000410000 */
[----:B------:R-:W-:-:S02]  /*3370*/  HADD2.F32 R147, -RZ, R146.H0_H0 ;  /* 0x20000092ff937230 */ /* 0x000fc40000004100 */
[C---:B------:R-:W-:Y:S01]  /*3380*/  FMUL.FTZ R154, R48.reuse, R149 ;  /* 0x00000095309a7220 */ /* 0x040fe20000410000 */
[--C-:B------:R-:W-:Y:S01]  /*3390*/  HADD2.F32 R83, -RZ, R49.reuse.H1_H1 ;  /* 0x30000031ff537230 */ /* 0x100fe20000004100 */
[----:B------:R-:W-:Y:S01]  /*33a0*/  F2FP.F16.E4M3.UNPACK_B R149, R155 ;  /* 0x0000009bff95723e */ /* 0x000fe200020006ff */
[----:B------:R-:W-:Y:S02]  /*33b0*/  HADD2.F32 R82, -RZ, R49.H0_H0 ;  /* 0x20000031ff527230 */ /* 0x000fe40000004100 */
[-C--:B------:R-:W-:Y:S01]  /*33c0*/  FFMA.FTZ R48, R48, R147.reuse, -R153 ;  /* 0x0000009330307223 */ /* 0x080fe20000010899 */
[----:B------:R-:W-:Y:S02]  /*33d0*/  HADD2.F32 R146, -RZ, R146.H1_H1 ;  /* 0x30000092ff927230 */ /* 0x000fe40000004100 */
[-C--:B------:R-:W-:Y:S01]  /*33e0*/  FMUL.FTZ R153, R83, R150.reuse ;  /* 0x0000009653997220 */ /* 0x080fe20000410000 */
[----:B------:R-:W-:Y:S01]  /*33f0*/  FFMA.FTZ R49, R81, R147, R154 ;  /* 0x0000009351317223 */ /* 0x000fe2000001009a */
[C---:B------:R-:W-:Y:S01]  /*3400*/  FMUL.FTZ R150, R82.reuse, R150 ;  /* 0x0000009652967220 */ /* 0x040fe20000410000 */
[----:B------:R-:W-:Y:S01]  /*3410*/  F2FP.F16.E4M3.UNPACK_B R81, R80.H1 ;  /* 0x00000050ff51723e */ /* 0x000fe200030006ff */
[----:B------:R-:W-:Y:S01]  /*3420*/  FFMA.FTZ R155, R82, R146, -R153 ;  /* 0x00000092529b7223 */ /* 0x000fe20000010899 */
[----:B------:R-:W-:Y:S01]  /*3430*/  F2FP.F16.E4M3.UNPACK_B R80, R80 ;  /* 0x00000050ff50723e */ /* 0x000fe200020006ff */
[----:B------:R-:W-:Y:S01]  /*3440*/  FFMA.FTZ R156, R83, R146, R150 ;  /* 0x00000092539c7223 */ /* 0x000fe20000010096 */
[----:B------:R-:W-:Y:S01]  /*3450*/  F2FP.F16.E4M3.UNPACK_B R144, R144 ;  /* 0x00000090ff90723e */ /* 0x000fe200020006ff */
[----:B------:R-:W-:-:S02]  /*3460*/  HADD2.F32 R82, -RZ, R81.H0_H0 ;  /* 0x20000051ff527230 */ /* 0x000fc40000004100 */
[----:B------:R-:W-:Y:S01]  /*3470*/  HADD2.F32 R83, -RZ, R81.H1_H1 ;  /* 0x30000051ff537230 */ /* 0x000fe20000004100 */
[----:B------:R-:W-:Y:S01]  /*3480*/  F2FP.SATFINITE.E4M3.F32.PACK_AB_MERGE_C R159, R156, R155, RZ ;  /* 0x0000009b9c9f723e */ /* 0x000fe200048070ff */
[--C-:B------:R-:W-:Y:S02]  /*3490*/  HADD2.F32 R147, -RZ, R149.reuse.H1_H1 ;  /* 0x30000095ff937230 */ /* 0x100fe40000004100 */
[--C-:B------:R-:W-:Y:S01]  /*34a0*/  HADD2.F32 R81, -RZ, R80.reuse.H0_H0 ;  /* 0x20000050ff517230 */ /* 0x100fe20000004100 */
[----:B------:R-:W-:Y:S01]  /*34b0*/  F2FP.SATFINITE.E4M3.F32.PACK_AB_MERGE_C R49, R49, R48, R159 ;  /* 0x000000303131723e */ /* 0x000fe2000480709f */
[----:B------:R-:W-:Y:S02]  /*34c0*/  HADD2.F32 R149, -RZ, R149.H0_H0 ;  /* 0x20000095ff957230 */ /* 0x000fe40000004100 */
[-C--:B------:R-:W-:Y:S01]  /*34d0*/  FMUL.FTZ R153, R83, R147.reuse ;  /* 0x0000009353997220 */ /* 0x080fe20000410000 */
[----:B------:R-:W-:Y:S02]  /*34e0*/  HADD2.F32 R80, -RZ, R80.H1_H1 ;  /* 0x30000050ff507230 */ /* 0x000fe40000004100 */
[----:B------:R-:W-:Y:S01]  /*34f0*/  FMUL.FTZ R154, R82, R147 ;  /* 0x00000093529a7220 */ /* 0x000fe20000410000 */
[--C-:B------:R-:W-:Y:S01]  /*3500*/  HADD2.F32 R146, -RZ, R144.reuse.H1_H1 ;  /* 0x30000090ff927230 */ /* 0x100fe20000004100 */
[----:B------:R-:W-:Y:S01]  /*3510*/  F2FP.F16.E4M3.UNPACK_B R147, R151.H1 ;  /* 0x00000097ff93723e */ /* 0x000fe200030006ff */
[----:B------:R-:W-:-:S02]  /*3520*/  HADD2.F32 R144, -RZ, R144.H0_H0 ;  /* 0x20000090ff907230 */ /* 0x000fc40000004100 */
[-C--:B------:R-:W-:Y:S01]  /*3530*/  FMUL.FTZ R150, R80, R149.reuse ;  /* 0x0000009550967220 */ /* 0x080fe20000410000 */
[----:B------:R-:W-:Y:S01]  /*3540*/  FMUL.FTZ R149, R81, R149 ;  /* 0x0000009551957220 */ /* 0x000fe20000410000 */
[-C--:B------:R-:W-:Y:S01]  /*3550*/  FFMA.FTZ R82, R82, R146.reuse, -R153 ;  /* 0x0000009252527223 */ /* 0x080fe20000010899 */
[----:B------:R-:W-:Y:S01]  /*3560*/  FFMA.FTZ R83, R83, R146, R154 ;  /* 0x0000009253537223 */ /* 0x000fe2000001009a */
[-C--:B------:R-:W-:Y:S01]  /*3570*/  FFMA.FTZ R153, R81, R144.reuse, -R150 ;  /* 0x0000009051997223 */ /* 0x080fe20000010896 */
[----:B------:R-:W-:Y:S01]  /*3580*/  F2FP.F16.E4M3.UNPACK_B R81, R51.H1 ;  /* 0x00000033ff51723e */ /* 0x000fe200030006ff */
[----:B------:R-:W-:Y:S01]  /*3590*/  FFMA.FTZ R154, R80, R144, R149 ;  /* 0x00000090509a7223 */ /* 0x000fe20000010095 */
[----:B------:R-:W-:Y:S01]  /*35a0*/  F2FP.F16.E4M3.UNPACK_B R144, R148.H1 ;  /* 0x00000094ff90723e */ /* 0x000fe200030006ff */
[----:B------:R-:W-:Y:S01]  /*35b0*/  HADD2.F32 R150, -RZ, R147.H1_H1 ;  /* 0x30000093ff967230 */ /* 0x000fe20000004100 */
[----:B------:R-:W-:Y:S01]  /*35c0*/  F2FP.SATFINITE.E4M3.F32.PACK_AB_MERGE_C R157, R83, R82, RZ ;  /* 0x00000052539d723e */ /* 0x000fe200048070ff */
[--C-:B------:R-:W-:Y:S01]  /*35d0*/  HADD2.F32 R83, -RZ, R81.reuse.H1_H1 ;  /* 0x30000051ff537230 */ /* 0x100fe20000004100 */
[----:B------:R-:W-:Y:S01]  /*35e0*/  F2FP.F16.E4M3.UNPACK_B R80, R50.H1 ;  /* 0x00000032ff50723e */ /* 0x000fe200030006ff */
[----:B------:R-:W-:Y:S01]  /*35f0*/  HADD2.F32 R82, -RZ, R81.H0_H0 ;  /* 0x20000051ff527230 */ /* 0x000fe20000004100 */
[----:B------:R-:W-:Y:S01]  /*3600*/  F2FP.F16.E4M3.UNPACK_B R151, R151 ;  /* 0x00000097ff97723e */ /* 0x000fe200020006ff */
[----:B------:R-:W-:Y:S01]  /*3610*/  HADD2.F32 R146, -RZ, R144.H1_H1 ;  /* 0x30000090ff927230 */ /* 0x000fe20000004100 */
        /* <DEDUP_REMOVED lines=21> */
[----:B------:R-:W-:Y:S01]  /*3770*/  HADD2.F32 R50, -RZ, R50.H1_H1 ;  /* 0x30000032ff327230 */ /* 0x000fe20000004100 */
[----:B------:R-:W-:Y:S01]  /*3780*/  F2FP.SATFINITE.E4M3.F32.PACK_AB_MERGE_C R149, R149, R156, RZ ;  /* 0x0000009c9595723e */ /* 0x000fe200048070ff */
[----:B------:R-:W-:-:S02]  /*3790*/  HADD2.F32 R147, -RZ, R147.H0_H0 ;  /* 0x20000093ff937230 */ /* 0x000fc40000004100 */
[----:B------:R-:W-:Y:S02]  /*37a0*/  HADD2.F32 R144, -RZ, R144.H0_H0 ;  /* 0x20000090ff907230 */ /* 0x000fe40000004100 */
        /* <DEDUP_REMOVED lines=11> */
.L_x_2209:
[----:B------:R-:W-:Y:S05]  /*3860*/  BSYNC B3 ;  /* 0x0000000000037941 */ /* 0x000fea0003800000 */
.L_x_2208:
[----:B------:R-:W-:Y:S02]  /*3870*/  ULDC.64 UR4, c[0x0][0x2d8] ;  /* 0x0000b60000047ab9 */ /* 0x000fe40000000a00 */
[----:B------:R-:W-:-:S04]  /*3880*/  IADD3 R80, P2, P6, R142, UR4, R100 ;  /* 0x000000048e507c10 */ /* 0x000fc8000fe5e064 */
[----:B------:R-:W-:-:S05]  /*3890*/  IADD3.X R81, R141, UR5, R34, P2, P6 ;  /* 0x000000058d517c10 */ /* 0x000fca00097ec422 */
[----:B--2---:R1:W-:Y:S04]  /*38a0*/  STG.E.128 desc[UR46][R80.64], R48 ;  /* 0x0000003050007986 */ /* 0x0043e8000c101d2e */
.L_x_2207:
[----:B------:R-:W-:Y:S05]  /*38b0*/  BSYNC B2 ;  /* 0x0000000000027941 */ /* 0x000fea0003800000 */
.L_x_2206:
[----:B------:R-:W-:Y:S05]  /*38c0*/  @P1 BRA `(.L_x_2205) ;  /* 0x0000000400d01947 */ /* 0x000fea0003800000 */
[----:B-1----:R1:W2:Y:S01]  /*38d0*/  LDS.128 R48, [R112+0x2c400] ;  /* 0x02c4000070307984 */ /* 0x0022a20000000c00 */
[----:B------:R-:W-:Y:S01]  /*38e0*/  ISETP.GE.AND P2, PT, R236, R126, PT ;  /* 0x0000007eec00720c */ /* 0x000fe20003f46270 */
[----:B------:R-:W-:-:S12]  /*38f0*/  BSSY B2, `(.L_x_2210) ;  /* 0x000006d000027945 */ /* 0x000fd80003800000 */
[----:B-1----:R-:W-:Y:S05]  /*3900*/  @P2 BRA `(.L_x_2211) ;  /* 0x0000000400ac2947 */ /* 0x002fea0003800000 */
[----:B------:R-:W-:Y:S02]  /*3910*/  SHF.R.U32.HI R144, RZ, 0x8, R77 ;  /* 0x00000008ff907819 */ /* 0x000fe4000001164d */
[----:B------:R-:W-:Y:S02]  /*3920*/  SHF.R.U32.HI R83, RZ, 0x18, R79 ;  /* 0x00000018ff537819 */ /* 0x000fe4000001164f */
[----:B------:R-:W-:Y:S02]  /*3930*/  LOP3.LUT R78, R79, 0xff, RZ, 0xc0, !PT ;  /* 0x000000ff4f4e7812 */ /* 0x000fe400078ec0ff */
[----:B------:R-:W-:Y:S02]  /*3940*/  SHF.R.U32.HI R147, RZ, 0x18, R77 ;  /* 0x00000018ff937819 */ /* 0x000fe4000001164d */
[----:B------:R-:W-:Y:S02]  /*3950*/  LOP3.LUT R76, R77, 0xff, RZ, 0xc0, !PT ;  /* 0x000000ff4d4c7812 */ /* 0x000fe400078ec0ff */
[----:B------:R-:W-:-:S02]  /*3960*/  SHF.R.U32.HI R80, RZ, 0x8, R79 ;  /* 0x00000008ff507819 */ /* 0x000fc4000001164f */
[----:B------:R-:W-:Y:S02]  /*3970*/  SHF.R.U32.HI R81, RZ, 0x10, R79 ;  /* 0x00000010ff517819 */ /* 0x000fe4000001164f */
[----:B------:R-:W-:Y:S01]  /*3980*/  PRMT R79, R83, 0x654, R78 ;  /* 0x00000654534f7816 */ /* 0x000fe2000000004e */
[----:B------:R-:W-:Y:S01]  /*3990*/  IMAD.SHL.U32 R78, R144, 0x100, RZ ;  /* 0x00000100904e7824 */ /* 0x000fe200078e00ff */
[----:B------:R-:W-:Y:S01]  /*39a0*/  SHF.R.U32.HI R82, RZ, 0x10, R77 ;  /* 0x00000010ff527819 */ /* 0x000fe2000001164d */
[----:B------:R-:W-:Y:S01]  /*39b0*/  IMAD.SHL.U32 R80, R80, 0x100, RZ ;  /* 0x0000010050507824 */ /* 0x000fe200078e00ff */
[----:B------:R-:W-:Y:S01]  /*39c0*/  PRMT R77, R147, 0x654, R76 ;  /* 0x00000654934d7816 */ /* 0x000fe2000000004c */
[----:B------:R-:W-:Y:S01]  /*39d0*/  IMAD.U32 R81, R81, 0x10000, RZ ;  /* 0x0001000051517824 */ /* 0x000fe200078e00ff */
[----:B--2---:R-:W-:Y:S02]  /*39e0*/  MOV R76, R48 ;  /* 0x00000030004c7202 */ /* 0x004fe40000000f00 */
[----:B------:R-:W-:Y:S01]  /*39f0*/  LOP3.LUT R77, R77, 0xff00, R78, 0xf8, !PT ;  /* 0x0000ff004d4d7812 */ /* 0x000fe200078ef84e */
[----:B------:R-:W-:Y:S01]  /*3a00*/  IMAD.U32 R78, R82, 0x10000, RZ ;  /* 0x00010000524e7824 */ /* 0x000fe200078e00ff */
[----:B------:R-:W-:-:S02]  /*3a10*/  LOP3.LUT R80, R79, 0xff00, R80, 0xf8, !PT ;  /* 0x0000ff004f507812 */ /* 0x000fc400078ef850 */
        /* <DEDUP_REMOVED lines=16> */
[-C--:B------:R-:W-:Y:S01]  /*3b20*/  FFMA.FTZ R49, R77, R81.reuse, R148 ;  /* 0x000000514d317223 */ /* 0x080fe20000010094 */
[----:B------:R-:W-:Y:S02]  /*3b30*/  HADD2.F32 R80, -RZ, R80.H1_H1 ;  /* 0x30000050ff507230 */ /* 0x000fe40000004100 */
[C---:B------:R-:W-:Y:S01]  /*3b40*/  FMUL.FTZ R83, R79.reuse, R144 ;  /* 0x000000904f537220 */ /* 0x040fe20000410000 */
        /* <DEDUP_REMOVED lines=21> */
[-C--:B------:R-:W-:Y:S01]  /*3ca0*/  F2FP.F16.E4M3.UNPACK_B R80, R82.reuse.H1 ;  /* 0x00000052ff50723e */ /* 0x080fe200030006ff */
[-C--:B------:R-:W-:Y:S01]  /*3cb0*/  FMUL.FTZ R144, R76, R143.reuse ;  /* 0x0000008f4c907220 */ /* 0x080fe20000410000 */
[C---:B------:R-:W-:Y:S01]  /*3cc0*/  FMUL.FTZ R143, R77.reuse, R143 ;  /* 0x0000008f4d8f7220 */ /* 0x040fe20000410000 */
[----:B------:R-:W-:Y:S02]  /*3cd0*/  F2FP.F16.E4M3.UNPACK_B R82, R82 ;  /* 0x00000052ff52723e */ /* 0x000fe400020006ff */
[-C--:B------:R-:W-:Y:S01]  /*3ce0*/  FFMA.FTZ R144, R77, R134.reuse, -R144 ;  /* 0x000000864d907223 */ /* 0x080fe20000010890 */
[----:B------:R-:W-:Y:S01]  /*3cf0*/  F2FP.SATFINITE.E4M3.F32.PACK_AB_MERGE_C R151, R148, R83, RZ ;  /* 0x000000539497723e */ /* 0x000fe200048070ff */
[----:B------:R-:W-:Y:S01]  /*3d00*/  FFMA.FTZ R147, R76, R134, R143 ;  /* 0x000000864c937223 */ /* 0x000fe2000001008f */
[-C--:B------:R-:W-:Y:S01]  /*3d10*/  F2FP.F16.E4M3.UNPACK_B R77, R51.reuse.H1 ;  /* 0x00000033ff4d723e */ /* 0x080fe200030006ff */
[--C-:B------:R-:W-:Y:S01]  /*3d20*/  HADD2.F32 R81, -RZ, R80.reuse.H1_H1 ;  /* 0x30000050ff517230 */ /* 0x100fe20000004100 */
[----:B------:R-:W-:Y:S01]  /*3d30*/  F2FP.F16.E4M3.UNPACK_B R83, R146.H1 ;  /* 0x00000092ff53723e */ /* 0x000fe200030006ff */
[----:B------:R-:W-:Y:S01]  /*3d40*/  HADD2.F32 R80, -RZ, R80.H0_H0 ;  /* 0x20000050ff507230 */ /* 0x000fe20000004100 */
        /* <DEDUP_REMOVED lines=15> */
[----:B------:R-:W-:-:S02]  /*3e40*/  HADD2.F32 R83, -RZ, R83.H0_H0 ;  /* 0x20000053ff537230 */ /* 0x000fc40000004100 */
[C---:B------:R-:W-:Y:S01]  /*3e50*/  FMUL.FTZ R134, R76.reuse, R134 ;  /* 0x000000864c867220 */ /* 0x040fe20000410000 */
[----:B------:R-:W-:Y:S02]  /*3e60*/  HADD2.F32 R146, -RZ, R146.H0_H0 ;  /* 0x20000092ff927230 */ /* 0x000fe40000004100 */
[-C--:B------:R-:W-:Y:S01]  /*3e70*/  FFMA.FTZ R143, R76, R78.reuse, -R143 ;  /* 0x0000004e4c8f7223 */ /* 0x080fe2000001088f */
[--C-:B------:R-:W-:Y:S02]  /*3e80*/  HADD2.F32 R76, -RZ, R51.reuse.H0_H0 ;  /* 0x20000033ff4c7230 */ /* 0x100fe40000004100 */
[----:B------:R-:W-:Y:S01]  /*3e90*/  FFMA.FTZ R134, R77, R78, R134 ;  /* 0x0000004e4d867223 */ /* 0x000fe20000010086 */
[----:B------:R-:W-:Y:S02]  /*3ea0*/  HADD2.F32 R77, -RZ, R51.H1_H1 ;  /* 0x30000033ff4d7230 */ /* 0x000fe40000004100 */
[----:B------:R-:W-:Y:S01]  /*3eb0*/  FFMA.FTZ R150, R79, R81, R148 ;  /* 0x000000514f967223 */ /* 0x000fe20000010094 */
[----:B------:R-:W-:-:S02]  /*3ec0*/  HADD2.F32 R51, -RZ, R50.H0_H0 ;  /* 0x20000032ff337230 */ /* 0x000fc40000004100 */
[-C--:B------:R-:W-:Y:S01]  /*3ed0*/  FMUL.FTZ R148, R76, R83.reuse ;  /* 0x000000534c947220 */ /* 0x080fe20000410000 */
[----:B------:R-:W-:Y:S02]  /*3ee0*/  HADD2.F32 R50, -RZ, R50.H1_H1 ;  /* 0x30000032ff327230 */ /* 0x000fe40000004100 */
[----:B------:R-:W-:Y:S01]  /*3ef0*/  FMUL.FTZ R81, R77, R83 ;  /* 0x000000534d517220 */ /* 0x000fe20000410000 */
[----:B------:R-:W-:Y:S02]  /*3f00*/  HADD2.F32 R82, -RZ, R82.H0_H0 ;  /* 0x20000052ff527230 */ /* 0x000fe40000004100 */
[----:B------:R-:W-:Y:S01]  /*3f10*/  FMUL.FTZ R79, R51, R146 ;  /* 0x00000092334f7220 */ /* 0x000fe20000410000 */
[----:B------:R-:W-:Y:S01]  /*3f20*/  FFMA.FTZ R148, R77, R80, R148 ;  /* 0x000000504d947223 */ /* 0x000fe20000010094 */
[----:B------:R-:W-:Y:S01]  /*3f30*/  FMUL.FTZ R78, R50, R146 ;  /* 0x00000092324e7220 */ /* 0x000fe20000410000 */
[----:B------:R-:W-:Y:S01]  /*3f40*/  FFMA.FTZ R81, R76, R80, -R81 ;  /* 0x000000504c517223 */ /* 0x000fe20000010851 */
[-C--:B------:R-:W-:Y:S01]  /*3f50*/  FFMA.FTZ R79, R50, R82.reuse, R79 ;  /* 0x00000052324f7223 */ /* 0x080fe2000001004f */
[----:B------:R-:W-:Y:S01]  /*3f60*/  F2FP.SATFINITE.E4M3.F32.PACK_AB_MERGE_C R134, R134, R143, RZ ;  /* 0x0000008f8686723e */ /* 0x000fe200048070ff */
[----:B------:R-:W-:Y:S01]  /*3f70*/  FFMA.FTZ R78, R51, R82, -R78 ;  /* 0x00000052334e7223 */ /* 0x000fe2000001084e */
[----:B------:R-:W-:-:S02]  /*3f80*/  F2FP.SATFINITE.E4M3.F32.PACK_AB_MERGE_C R149, R150, R149, RZ ;  /* 0x000000959695723e */ /* 0x000fc400048070ff */
[----:B------:R-:W-:Y:S02]  /*3f90*/  F2FP.SATFINITE.E4M3.F32.PACK_AB_MERGE_C R48, R147, R144, R151 ;  /* 0x000000909330723e */ /* 0x000fe40004807097 */
[----:B------:R-:W-:Y:S02]  /*3fa0*/  F2FP.SATFINITE.E4M3.F32.PACK_AB_MERGE_C R50, R79, R78, R134 ;  /* 0x0000004e4f32723e */ /* 0x000fe40004807086 */
[----:B------:R-:W-:-:S07]  /*3fb0*/  F2FP.SATFINITE.E4M3.F32.PACK_AB_MERGE_C R51, R148, R81, R149 ;  /* 0x000000519433723e */ /* 0x000fce0004807095 */
.L_x_2211:
[----:B------:R-:W-:Y:S05]  /*3fc0*/  BSYNC B2 ;  /* 0x0000000000027941 */ /* 0x000fea0003800000 */
.L_x_2210:
[----:B------:R-:W-:Y:S02]  /*3fd0*/  ULDC.64 UR4, c[0x0][0x2d8] ;  /* 0x0000b60000047ab9 */ /* 0x000fe40000000a00 */
[----:B------:R-:W-:-:S04]  /*3fe0*/  IADD3 R76, P2, P6, R37, UR4, R142 ;  /* 0x00000004254c7c10 */ /* 0x000fc8000fe5e08e */
[----:B------:R-:W-:-:S05]  /*3ff0*/  IADD3.X R77, R104, UR5, R141, P2, P6 ;  /* 0x00000005684d7c10 */ /* 0x000fca00097ec48d */
[----:B--2---:R2:W-:Y:S04]  /*4000*/  STG.E.128 desc[UR46][R76.64], R48 ;  /* 0x000000304c007986 */ /* 0x0045e8000c101d2e */
.L_x_2205:
[----:B------:R-:W-:Y:S05]  /*4010*/  BSYNC B1 ;  /* 0x0000000000017941 */ /* 0x000fea0003800000 */
.L_x_2204:
[----:B------:R-:W-:Y:S04]  /*4020*/  BSSY B1, `(.L_x_2212) ;  /* 0x00000ef000017945 */ /* 0x000fe80003800000 */
[----:B------:R-:W-:Y:S05]  /*4030*/  @P3 BRA `(.L_x_2213) ;  /* 0x0000000c00b43947 */ /* 0x000fea0003800000 */
[----:B--2---:R-:W-:Y:S01]  /*4040*/  IADD3 R76, P2, P3, R46, R124, R16 ;  /* 0x0000007c2e4c7210 */ /* 0x004fe20007b5e010 */
[----:B------:R-:W-:Y:S03]  /*4050*/  BSSY B2, `(.L_x_2214) ;  /* 0x0000077000027945 */ /* 0x000fe60003800000 */
[----:B------:R-:W-:Y:S01]  /*4060*/  IADD3.X R77, R3, R127, R17, P2, P3 ;  /* 0x0000007f034d7210 */ /* 0x000fe200017e6411 */
[----:B------:R-:W-:Y:S08]  /*4070*/  @P0 BRA `(.L_x_2215) ;  /* 0x0000000400d00947 */ /* 0x000ff00003800000 */
[----:B-1----:R1:W2:Y:S01]  /*4080*/  LDS.128 R48, [R112+0x29400] ;  /* 0x0294000070307984 */ /* 0x0022a20000000c00 */
        /* <DEDUP_REMOVED lines=18> */
[----:B------:R-:W-:Y:S01]  /*41b0*/  LOP3.LUT R73, R73, 0xff00, R74, 0xf8, !PT ;  /* 0x0000ff0049497812 */ /* 0x000fe200078ef84a */
[----:B------:R-:W-:Y:S01]  /*41c0*/  IMAD.U32 R74, R81, 0x10000, RZ ;  /* 0x00010000514a7824 */ /* 0x000fe200078e00ff */
[----:B------:R-:W-:-:S02]  /*41d0*/  F2FP.F16.E4M3.UNPACK_B R48, R49 ;  /* 0x00000031ff30723e */ /* 0x000fc400020006ff */
[-C--:B------:R-:W-:Y:S02]  /*41e0*/  F2FP.F16.E4M3.UNPACK_B R78, R140.reuse.H1 ;  /* 0x0000008cff4e723e */ /* 0x080fe400030006ff */
        /* <DEDUP_REMOVED lines=20> */
[----:B------:R-:W-:Y:S01]  /*4330*/  F2FP.F16.E4M3.UNPACK_B R72, R72 ;  /* 0x00000048ff48723e */ /* 0x000fe200020006ff */
[-C--:B------:R-:W-:Y:S01]  /*4340*/  FFMA.FTZ R48, R48, R78.reuse, -R83 ;  /* 0x0000004e30307223 */ /* 0x080fe20000010853 */
[----:B------:R-:W-:Y:S01]  /*4350*/  FFMA.FTZ R143, R74, R75, R81 ;  /* 0x0000004b4a8f7223 */ /* 0x000fe20000010051 */
[----:B------:R-:W-:Y:S01]  /*4360*/  FFMA.FTZ R141, R73, R78, R80 ;  /* 0x0000004e498d7223 */ /* 0x000fe20000010050 */
        /* <DEDUP_REMOVED lines=64> */
.L_x_2217:
[----:B------:R-:W-:Y:S05]  /*4770*/  BSYNC B3 ;  /* 0x0000000000037941 */ /* 0x000fea0003800000 */
.L_x_2216:
[----:B------:R-:W-:Y:S02]  /*4780*/  ULDC.64 UR4, c[0x0][0x2d8] ;  /* 0x0000b60000047ab9 */ /* 0x000fe40000000a00 */
[----:B------:R-:W-:-:S04]  /*4790*/  IADD3 R72, P2, P3, R76, UR4, R100 ;  /* 0x000000044c487c10 */ /* 0x000fc8000fb5e064 */
[----:B------:R-:W-:-:S05]  /*47a0*/  IADD3.X R73, R77, UR5, R34, P2, P3 ;  /* 0x000000054d497c10 */ /* 0x000fca00097e6422 */
[----:B--2---:R2:W-:Y:S04]  /*47b0*/  STG.E.128 desc[UR46][R72.64], R48 ;  /* 0x0000003048007986 */ /* 0x0045e8000c101d2e */
.L_x_2215:
[----:B------:R-:W-:Y:S05]  /*47c0*/  BSYNC B2 ;  /* 0x0000000000027941 */ /* 0x000fea0003800000 */
.L_x_2214:
[----:B------:R-:W-:Y:S05]  /*47d0*/  @P1 BRA `(.L_x_2213) ;  /* 0x0000000400cc1947 */ /* 0x000fea0003800000 */
[----:B-12---:R1:W2:Y:S01]  /*47e0*/  LDS.128 R48, [R112+0x2d400] ;  /* 0x02d4000070307984 */ /* 0x0062a20000000c00 */
[----:B------:R-:W-:Y:S01]  /*47f0*/  ISETP.GE.AND P2, PT, R236, R126, PT ;  /* 0x0000007eec00720c */ /* 0x000fe20003f46270 */
[----:B------:R-:W-:-:S12]  /*4800*/  BSSY B2, `(.L_x_2218) ;  /* 0x000006c000027945 */ /* 0x000fd80003800000 */
[----:B-1----:R-:W-:Y:S05]  /*4810*/  @P2 BRA `(.L_x_2219) ;  /* 0x0000000400a82947 */ /* 0x002fea0003800000 */
[--C-:B------:R-:W-:Y:S02]  /*4820*/  SHF.R.U32.HI R78, RZ, 0x10, R69.reuse ;  /* 0x00000010ff4e7819 */ /* 0x100fe40000011645 */
[----:B------:R-:W-:Y:S02]  /*4830*/  SHF.R.U32.HI R74, RZ, 0x8, R69 ;  /* 0x00000008ff4a7819 */ /* 0x000fe40000011645 */
[----:B------:R-:W-:Y:S02]  /*4840*/  LOP3.LUT R68, R69, 0xff, RZ, 0xc0, !PT ;  /* 0x000000ff45447812 */ /* 0x000fe400078ec0ff */
[--C-:B------:R-:W-:Y:S02]  /*4850*/  SHF.R.U32.HI R75, RZ, 0x10, R71.reuse ;  /* 0x00000010ff4b7819 */ /* 0x100fe40000011647 */
[----:B------:R-:W-:Y:S02]  /*4860*/  SHF.R.U32.HI R73, RZ, 0x8, R71 ;  /* 0x00000008ff497819 */ /* 0x000fe40000011647 */
[----:B------:R-:W-:-:S02]  /*4870*/  LOP3.LUT R70, R71, 0xff, RZ, 0xc0, !PT ;  /* 0x000000ff47467812 */ /* 0x000fc400078ec0ff */
[----:B------:R-:W-:Y:S02]  /*4880*/  SHF.R.U32.HI R69, RZ, 0x18, R69 ;  /* 0x00000018ff457819 */ /* 0x000fe40000011645 */
[----:B------:R-:W-:Y:S02]  /*4890*/  SHF.R.U32.HI R71, RZ, 0x18, R71 ;  /* 0x00000018ff477819 */ /* 0x000fe40000011647 */
[----:B------:R-:W-:Y:S01]  /*48a0*/  PRMT R69, R69, 0x654, R68 ;  /* 0x0000065445457816 */ /* 0x000fe20000000044 */
[----:B------:R-:W-:Y:S01]  /*48b0*/  IMAD.SHL.U32 R68, R74, 0x100, RZ ;  /* 0x000001004a447824 */ /* 0x000fe200078e00ff */
[----:B------:R-:W-:Y:S02]  /*48c0*/  PRMT R72, R71, 0x654, R70 ;  /* 0x0000065447487816 */ /* 0x000fe40000000046 */
[----:B------:R-:W-:Y:S02]  /*48d0*/  SHF.L.U32 R71, R73, 0x8, RZ ;  /* 0x0000000849477819 */ /* 0x000fe400000006ff */
[----:B------:R-:W-:Y:S01]  /*48e0*/  LOP3.LUT R70, R69, 0xff00, R68, 0xf8, !PT ;  /* 0x0000ff0045467812 */ /* 0x000fe200078ef844 */
[----:B------:R-:W-:Y:S01]  /*48f0*/  IMAD.U32 R69, R78, 0x10000, RZ ;  /* 0x000100004e457824 */ /* 0x000fe200078e00ff */
[----:B------:R-:W-:Y:S01]  /*4900*/  LOP3.LUT R74, R72, 0xff00, R71, 0xf8, !PT ;  /* 0x0000ff00484a7812 */ /* 0x000fe200078ef847 */
[----:B------:R-:W-:Y:S01]  /*4910*/  IMAD.U32 R71, R75, 0x10000, RZ ;  /* 0x000100004b477824 */ /* 0x000fe200078e00ff */
[----:B------:R-:W-:-:S02]  /*4920*/  F2FP.F16.E4M3.UNPACK_B R72, R138.H1 ;  /* 0x0000008aff48723e */ /* 0x000fc400030006ff */
[----:B--2---:R-:W-:Y:S02]  /*4930*/  F2FP.F16.E4M3.UNPACK_B R68, R49 ;  /* 0x00000031ff44723e */ /* 0x004fe400020006ff */
        /* <DEDUP_REMOVED lines=25> */
[--C-:B------:R-:W-:Y:S02]  /*4ad0*/  HADD2.F32 R68, -RZ, R49.reuse.H0_H0 ;  /* 0x20000031ff447230 */ /* 0x100fe40000004100 */
        /* <DEDUP_REMOVED lines=10> */
[----:B------:R-:W-:Y:S01]  /*4b80*/  F2FP.SATFINITE.E4M3.F32.PACK_AB_MERGE_C R138, R134, R83, RZ ;  /* 0x00000053868a723e */ /* 0x000fe200048070ff */
        /* <DEDUP_REMOVED lines=26> */
[-C--:B------:R-:W-:Y:S01]  /*4d30*/  FFMA.FTZ R75, R48, R68.reuse, -R75 ;  /* 0x00000044304b7223 */ /* 0x080fe2000001084b */
[----:B------:R-:W-:Y:S01]  /*4d40*/  FFMA.FTZ R134, R69, R71, R134 ;  /* 0x0000004745867223 */ /* 0x000fe20000010086 */
[----:B------:R-:W-:Y:S01]  /*4d50*/  FFMA.FTZ R74, R49, R68, R74 ;  /* 0x00000044314a7223 */ /* 0x000fe2000001004a */
[----:B------:R-:W-:-:S02]  /*4d60*/  HADD2.F32 R49, -RZ, R51.H0_H0 ;  /* 0x20000033ff317230 */ /* 0x000fc40000004100 */
[----:B------:R-:W-:Y:S01]  /*4d70*/  HADD2.F32 R48, -RZ, R50.H0_H0 ;  /* 0x20000032ff307230 */ /* 0x000fe20000004100 */
[----:B------:R-:W-:Y:S01]  /*4d80*/  F2FP.SATFINITE.E4M3.F32.PACK_AB_MERGE_C R83, R134, R83, RZ ;  /* 0x000000538653723e */ /* 0x000fe200048070ff */
[----:B------:R-:W-:Y:S01]  /*4d90*/  HADD2.F32 R51, -RZ, R51.H1_H1 ;  /* 0x30000033ff337230 */ /* 0x000fe20000004100 */
[----:B------:R-:W-:Y:S01]  /*4da0*/  F2FP.SATFINITE.E4M3.F32.PACK_AB_MERGE_C R74, R74, R75, RZ ;  /* 0x0000004b4a4a723e */ /* 0x000fe200048070ff */
[----:B------:R-:W-:Y:S02]  /*4db0*/  HADD2.F32 R72, -RZ, R72.H0_H0 ;  /* 0x20000048ff487230 */ /* 0x000fe40000004100 */
[----:B------:R-:W-:Y:S02]  /*4dc0*/  HADD2.F32 R50, -RZ, R50.H1_H1 ;  /* 0x30000032ff327230 */ /* 0x000fe40000004100 */
[----:B------:R-:W-:Y:S02]  /*4dd0*/  HADD2.F32 R69, -RZ, R78.H0_H0 ;  /* 0x2000004eff457230 */ /* 0x000fe40000004100 */
[----:B------:R-:W-:Y:S01]  /*4de0*/  FMUL.FTZ R68, R51, R72 ;  /* 0x0000004833447220 */ /* 0x000fe20000410000 */
[----:B------:R-:W-:-:S02]  /*4df0*/  HADD2.F32 R70, -RZ, R70.H0_H0 ;  /* 0x20000046ff467230 */ /* 0x000fc40000004100 */
[C---:B------:R-:W-:Y:S01]  /*4e00*/  FMUL.FTZ R72, R49.reuse, R72 ;  /* 0x0000004831487220 */ /* 0x040fe20000410000 */
[----:B------:R-:W-:Y:S02]  /*4e10*/  HADD2.F32 R73, -RZ, R73.H0_H0 ;  /* 0x20000049ff497230 */ /* 0x000fe40000004100 */
[-C--:B------:R-:W-:Y:S01]  /*4e20*/  FMUL.FTZ R71, R50, R69.reuse ;  /* 0x0000004532477220 */ /* 0x080fe20000410000 */
[C---:B------:R-:W-:Y:S01]  /*4e30*/  FMUL.FTZ R69, R48.reuse, R69 ;  /* 0x0000004530457220 */ /* 0x040fe20000410000 */
[-C--:B------:R-:W-:Y:S01]  /*4e40*/  FFMA.FTZ R68, R49, R70.reuse, -R68 ;  /* 0x0000004631447223 */ /* 0x080fe20000010844 */
[----:B------:R-:W-:Y:S01]  /*4e50*/  FFMA.FTZ R51, R51, R70, R72 ;  /* 0x0000004633337223 */ /* 0x000fe20000010048 */
[-C--:B------:R-:W-:Y:S01]  /*4e60*/  FFMA.FTZ R71, R48, R73.reuse, -R71 ;  /* 0x0000004930477223 */ /* 0x080fe20000010847 */
[----:B------:R-:W-:Y:S01]  /*4e70*/  FFMA.FTZ R50, R50, R73, R69 ;  /* 0x0000004932327223 */ /* 0x000fe20000010045 */
[----:B------:R-:W-:Y:S02]  /*4e80*/  F2FP.SATFINITE.E4M3.F32.PACK_AB_MERGE_C R49, R82, R81, R138 ;  /* 0x000000515231723e */ /* 0x000fe4000480708a */
[----:B------:R-:W-:-:S02]  /*4e90*/  F2FP.SATFINITE.E4M3.F32.PACK_AB_MERGE_C R48, R80, R79, R137 ;  /* 0x0000004f5030723e */ /* 0x000fc40004807089 */
[----:B------:R-:W-:Y:S02]  /*4ea0*/  F2FP.SATFINITE.E4M3.F32.PACK_AB_MERGE_C R50, R50, R71, R74 ;  /* 0x000000473232723e */ /* 0x000fe4000480704a */
[----:B------:R-:W-:-:S07]  /*4eb0*/  F2FP.SATFINITE.E4M3.F32.PACK_AB_MERGE_C R51, R51, R68, R83 ;  /* 0x000000443333723e */ /* 0x000fce0004807053 */
.L_x_2219:
[----:B------:R-:W-:Y:S05]  /*4ec0*/  BSYNC B2 ;  /* 0x0000000000027941 */ /* 0x000fea0003800000 */
.L_x_2218:
[----:B------:R-:W-:Y:S02]  /*4ed0*/  ULDC.64 UR4, c[0x0][0x2d8] ;  /* 0x0000b60000047ab9 */ /* 0x000fe40000000a00 */
[----:B------:R-:W-:-:S04]  /*4ee0*/  IADD3 R68, P2, P3, R37, UR4, R76 ;  /* 0x0000000425447c10 */ /* 0x000fc8000fb5e04c */
[----:B------:R-:W-:-:S05]  /*4ef0*/  IADD3.X R69, R104, UR5, R77, P2, P3 ;  /* 0x0000000568457c10 */ /* 0x000fca00097e644d */
[----:B--2---:R3:W-:Y:S04]  /*4f00*/  STG.E.128 desc[UR46][R68.64], R48 ;  /* 0x0000003044007986 */ /* 0x0047e8000c101d2e */
.L_x_2213:
[----:B------:R-:W-:Y:S05]  /*4f10*/  BSYNC B1 ;  /* 0x0000000000017941 */ /* 0x000fea0003800000 */
.L_x_2212:
[----:B------:R-:W-:Y:S01]  /*4f20*/  ISETP.NE.AND P2, PT, R145, RZ, PT ;  /* 0x000000ff9100720c */ /* 0x000fe20003f45270 */
[----:B------:R-:W-:-:S12]  /*4f30*/  BSSY B1, `(.L_x_2220) ;  /* 0x00000f4000017945 */ /* 0x000fd80003800000 */
        /* <DEDUP_REMOVED lines=28> */
[----:B------:R-:W-:Y:S02]  /*5100*/  F2FP.F16.E4M3.UNPACK_B R50, R49 ;  /* 0x00000031ff32723e */ /* 0x000fe400020006ff */
        /* <DEDUP_REMOVED lines=8> */
[C---:B------:R-:W-:Y:S01]  /*5190*/  FMUL.FTZ R75, R51.reuse, R72 ;  /* 0x00000048334b7220 */ /* 0x040fe20000410000 */
        /* <DEDUP_REMOVED lines=80> */
.L_x_2225:
[----:B------:R-:W-:Y:S05]  /*56a0*/  BSYNC B3 ;  /* 0x0000000000037941 */ /* 0x000fea0003800000 */
.L_x_2224:
[----:B------:R-:W-:Y:S02]  /*56b0*/  ULDC.64 UR4, c[0x0][0x2d8] ;  /* 0x0000b60000047ab9 */ /* 0x000fe40000000a00 */
[----:B------:R-:W-:-:S04]  /*56c0*/  IADD3 R64, P2, P3, R68, UR4, R100 ;  /* 0x0000000444407c10 */ /* 0x000fc8000fb5e064 */
[----:B------:R-:W-:-:S05]  /*56d0*/  IADD3.X R65, R69, UR5, R34, P2, P3 ;  /* 0x0000000545417c10 */ /* 0x000fca00097e6422 */
[----:B--2---:R3:W-:Y:S04]  /*56e0*/  STG.E.128 desc[UR46][R64.64], R48 ;  /* 0x0000003040007986 */ /* 0x0047e8000c101d2e */
.L_x_2223:
[----:B------:R-:W-:Y:S05]  /*56f0*/  BSYNC B2 ;  /* 0x0000000000027941 */ /* 0x000fea0003800000 */
.L_x_2222:
[----:B------:R-:W-:Y:S05]  /*5700*/  @P1 BRA `(.L_x_2221) ;  /* 0x0000000400d81947 */ /* 0x000fea0003800000 */
[----:B-123--:R1:W2:Y:S01]  /*5710*/  LDS.128 R48, [R112+0x2e400] ;  /* 0x02e4000070307984 */ /* 0x00e2a20000000c00 */
        /* <DEDUP_REMOVED lines=112> */
.L_x_2227:
[----:B------:R-:W-:Y:S05]  /*5e20*/  BSYNC B2 ;  /* 0x0000000000027941 */ /* 0x000fea0003800000 */
.L_x_2226:
[----:B------:R-:W-:Y:S02]  /*5e30*/  ULDC.64 UR4, c[0x0][0x2d8] ;  /* 0x0000b60000047ab9 */ /* 0x000fe40000000a00 */
[----:B------:R-:W-:-:S04]  /*5e40*/  IADD3 R60, P2, P3, R37, UR4, R68 ;  /* 0x00000004253c7c10 */ /* 0x000fc8000fb5e044 */
[----:B------:R-:W-:-:S05]  /*5e50*/  IADD3.X R61, R104, UR5, R69, P2, P3 ;  /* 0x00000005683d7c10 */ /* 0x000fca00097e6445 */
[----:B--2---:R4:W-:Y:S04]  /*5e60*/  STG.E.128 desc[UR46][R60.64], R48 ;  /* 0x000000303c007986 */ /* 0x0049e8000c101d2e */
.L_x_2221:
[----:B------:R-:W-:Y:S05]  /*5e70*/  BSYNC B1 ;  /* 0x0000000000017941 */ /* 0x000fea0003800000 */
.L_x_2220:
        /* <DEDUP_REMOVED lines=20> */
[----:B------:R-:W-:Y:S01]  /*5fc0*/  PRMT R56, R67, 0x654, R56 ;  /* 0x0000065443387816 */ /* 0x000fe20000000038 */
[----:B------:R-:W-:Y:S01]  /*5fd0*/  IMAD.U32 R62, R62, 0x10000, RZ ;  /* 0x000100003e3e7824 */ /* 0x000fe200078e00ff */
[----:B------:R-:W-:Y:S02]  /*5fe0*/  PRMT R60, R63, 0x654, R60 ;  /* 0x000006543f3c7816 */ /* 0x000fe4000000003c */
[----:B------:R-:W-:Y:S01]  /*5ff0*/  LOP3.LUT R51, R56, 0xff00, R51, 0xf8, !PT ;  /* 0x0000ff0038337812 */ /* 0x000fe200078ef833 */
[----:B------:R-:W-:Y:S01]  /*6000*/  IMAD.U32 R56, R64, 0x10000, RZ ;  /* 0x0001000040387824 */ /* 0x000fe200078e00ff */
[----:B------:R-:W-:-:S02]  /*6010*/  MOV R57, R50 ;  /* 0x0000003200397202 */ /* 0x000fc40000000f00 */
[----:B------:R-:W-:Y:S02]  /*6020*/  LOP3.LUT R59, R60, 0xff00, R59, 0xf8, !PT ;  /* 0x0000ff003c3b7812 */ /* 0x000fe400078ef83b */
        /* <DEDUP_REMOVED lines=91> */
.L_x_2232:
[----:B------:R-:W-:Y:S05]  /*65e0*/  BSYNC B2 ;  /* 0x0000000000027941 */ /* 0x000fea0003800000 */
.L_x_2231:
[----:B------:R-:W-:Y:S02]  /*65f0*/  ULDC.64 UR4, c[0x0][0x2d8] ;  /* 0x0000b60000047ab9 */ /* 0x000fe40000000a00 */
[----:B------:R-:W-:-:S04]  /*6600*/  IADD3 R56, P2, P3, R124, UR4, R100 ;  /* 0x000000047c387c10 */ /* 0x000fc8000fb5e064 */
[----:B------:R-:W-:-:S05]  /*6610*/  IADD3.X R57, R127, UR5, R34, P2, P3 ;  /* 0x000000057f397c10 */ /* 0x000fca00097e6422 */
[----:B--2---:R1:W-:Y:S04]  /*6620*/  STG.E.128 desc[UR46][R56.64], R48 ;  /* 0x0000003038007986 */ /* 0x0043e8000c101d2e */
.L_x_2230:
[----:B------:R-:W-:Y:S05]  /*6630*/  BSYNC B1 ;  /* 0x0000000000017941 */ /* 0x000fea0003800000 */
.L_x_2229:
        /* <DEDUP_REMOVED lines=112> */
.L_x_2234:
[----:B------:R-:W-:Y:S05]  /*6d40*/  BSYNC B1 ;  /* 0x0000000000017941 */ /* 0x000fea0003800000 */
.L_x_2233:
[----:B------:R-:W-:Y:S02]  /*6d50*/  ULDC.64 UR4, c[0x0][0x2d8] ;  /* 0x0000b60000047ab9 */ /* 0x000fe40000000a00 */
[----:B------:R-:W-:-:S04]  /*6d60*/  IADD3 R124, P2, P3, R37, UR4, R124 ;  /* 0x00000004257c7c10 */ /* 0x000fc8000fb5e07c */
[----:B------:R-:W-:-:S05]  /*6d70*/  IADD3.X R125, R104, UR5, R127, P2, P3 ;  /* 0x00000005687d7c10 */ /* 0x000fca00097e647f */
[----:B--2---:R1:W-:Y:S01]  /*6d80*/  STG.E.128 desc[UR46][R124.64], R48 ;  /* 0x000000307c007986 */ /* 0x0043e2000c101d2e */
[----:B------:R-:W-:Y:S05]  /*6d90*/  BRA `(.L_x_2228) ;  /* 0x0000004c005c7947 */ /* 0x000fea0003800000 */
.L_x_2192:
        /* <DEDUP_REMOVED lines=10> */
[----:B------:R-:W-:Y:S02]  /*6e40*/  @!P2 IMAD.MOV.U32 R49, RZ, RZ, R107 ;  /* 0x000000ffff31a224 */ /* 0x000fe400078e006b */
[----:B------:R-:W-:-:S05]  /*6e50*/  @!P2 IMAD.MOV.U32 R51, RZ, RZ, R131 ;  /* 0x000000ffff33a224 */ /* 0x000fca00078e0083 */
        /* <DEDUP_REMOVED lines=33> */
[----:B------:R-:W-:Y:S01]  /*7070*/  ISETP.NE.AND P0, PT, R61, RZ, PT ;  /* 0x000000ff3d00720c */ /* 0x000fe20003f05270 */
[----:B------:R-:W-:Y:S01]  /*7080*/  @!P4 IMAD.X R65, R60, 0x1, R65, P6 ;  /* 0x000000013c41c824 */ /* 0x000fe200030e0641 */
[----:B-1----:R-:W-:-:S04]  /*7090*/  @!P4 IADD3 R66, P6, R53, R66, RZ ;  /* 0x000000423542c210 */ /* 0x002fc80007fde0ff */
[----:B------:R-:W-:Y:S02]  /*70a0*/  @!P4 IADD3.X R67, R54, R67, RZ, P6, !PT ;  /* 0x000000433643c210 */ /* 0x000fe400037fe4ff */
[----:B------:R-:W-:Y:S02]  /*70b0*/  CS2R R54, SRZ ;  /* 0x0000000000367805 */ /* 0x000fe4000001ff00 */
[----:B--2---:R-:W-:-:S05]  /*70c0*/  @!P3 IADD3 R68, P6, R49, R68, RZ ;  /* 0x000000443144b210 */ /* 0x004fca0007fde0ff */
        /* <DEDUP_REMOVED lines=29> */
[----:B------:R-:W-:Y:S02]  /*72a0*/  IMAD.MOV.U32 R155, RZ, RZ, R52 ;  /* 0x000000ffff9b7224 */ /* 0x000fe400078e0034 */
[----:B---3--:R-:W-:Y:S02]  /*72b0*/  IMAD.MOV.U32 R150, RZ, RZ, R50 ;  /* 0x000000ffff967224 */ /* 0x008fe400078e0032 */
[----:B------:R-:W-:Y:S01]  /*72c0*/  IMAD.MOV.U32 R154, RZ, RZ, R48 ;  /* 0x000000ffff9a7224 */ /* 0x000fe200078e0030 */
[----:B-----5:R-:W-:Y:S01]  /*72d0*/  MOV R144, R62 ;  /* 0x0000003e00907202 */ /* 0x020fe20000000f00 */
[----:B------:R-:W-:-:S02]  /*72e0*/  IMAD.MOV.U32 R147, RZ, RZ, R60 ;  /* 0x000000ffff937224 */ /* 0x000fc400078e003c */
[----:B----4-:R-:W-:Y:S02]  /*72f0*/  IMAD.MOV.U32 R145, RZ, RZ, R58 ;  /* 0x000000ffff917224 */ /* 0x010fe400078e003a */
[----:B------:R-:W-:Y:S02]  /*7300*/  IMAD.MOV.U32 R146, RZ, RZ, R56 ;  /* 0x000000ffff927224 */ /* 0x000fe400078e0038 */
[----:B------:R-:W-:Y:S02]  /*7310*/  IMAD.MOV.U32 R134, RZ, RZ, R74 ;  /* 0x000000ffff867224 */ /* 0x000fe400078e004a */
[----:B------:R-:W-:Y:S02]  /*7320*/  IMAD.MOV.U32 R135, RZ, RZ, R72 ;  /* 0x000000ffff877224 */ /* 0x000fe400078e0048 */
[----:B------:R-:W-:Y:S01]  /*7330*/  IMAD.MOV.U32 R136, RZ, RZ, R78 ;  /* 0x000000ffff887224 */ /* 0x000fe200078e004e */
[----:B------:R-:W-:Y:S01]  /*7340*/  MOV R137, R76 ;  /* 0x0000004c00897202 */ /* 0x000fe20000000f00 */
[----:B------:R-:W-:-:S02]  /*7350*/  IMAD.MOV.U32 R138, RZ, RZ, R66 ;  /* 0x000000ffff8a7224 */ /* 0x000fc400078e0042 */
[----:B------:R-:W-:Y:S02]  /*7360*/  IMAD.MOV.U32 R140, RZ, RZ, R64 ;  /* 0x000000ffff8c7224 */ /* 0x000fe400078e0040 */
[----:B------:R-:W-:Y:S02]  /*7370*/  IMAD.MOV.U32 R142, RZ, RZ, R70 ;  /* 0x000000ffff8e7224 */ /* 0x000fe400078e0046 */
[----:B------:R-:W-:Y:S01]  /*7380*/  IMAD.MOV.U32 R143, RZ, RZ, R68 ;  /* 0x000000ffff8f7224 */ /* 0x000fe200078e0044 */
[----:B------:R-:W-:Y:S06]  /*7390*/  @!P5 BRA `(.L_x_2235) ;  /* 0x000000000004d947 */ /* 0x000fec0003800000 */
[----:B------:R-:W-:Y:S01]  /*73a0*/  BPT.TRAP 0x1 ;  /* 0x000000040000795c */ /* 0x000fe20000300000 */
.L_x_2235:
[----:B------:R-:W2:Y:S01]  /*73b0*/  LDL R80, [R1+0x10] ;  /* 0x0000100001507983 */ /* 0x000ea20000100800 */
[----:B------:R-:W-:Y:S01]  /*73c0*/  IMAD R107, R232, 0x8, R18 ;  /* 0x00000008e86b7824 */ /* 0x000fe200078e0212 */
[----:B------:R-:W0:Y:S01]  /*73d0*/  LDC R139, c[0x0][0x2e4] ;  /* 0x0000b900ff8b7b82 */ /* 0x000e220000000800 */
[----:B------:R-:W-:Y:S01]  /*73e0*/  IMAD.MOV.U32 R125, RZ, RZ, R127 ;  /* 0x000000ffff7d7224 */ /* 0x000fe200078e007f */
[----:B------:R-:W-:Y:S06]  /*73f0*/  BSSY B1, `(.L_x_2236) ;  /* 0x0000006000017945 */ /* 0x000fec0003800000 */
[----:B------:R-:W1:Y:S01]  /*7400*/  LDC.64 R126, c[0x0][0x2f0] ;  /* 0x0000bc00ff7e7b82 */ /* 0x000e620000000a00 */
[----:B0-----:R-:W-:Y:S01]  /*7410*/  IMAD.IADD R141, R139, 0x1, -R122 ;  /* 0x000000018b8d7824 */ /* 0x001fe200078e0a7a */
[----:B--2---:R-:W-:-:S04]  /*7420*/  SHF.L.U32 R128, R80, 0x1f, RZ ;  /* 0x0000001f50807819 */ /* 0x004fc800000006ff */
[----:B------:R-:W0:Y:S02]  /*7430*/  SYNCS.PHASECHK.TRANS64.TRYWAIT P3, [R107+URZ+0x38890], R128 ;  /* 0x038890806b0075a7 */ /* 0x000e24000806017f */
[----:B01----:R-:W-:Y:S05]  /*7440*/  @!P3 BRA `(.L_x_2237) ;  /* 0x0000022c0048b947 */ /* 0x003fea0003800000 */
.L_x_2534:
[----:B------:R-:W-:Y:S05]  /*7450*/  BSYNC B1 ;  /* 0x0000000000017941 */ /* 0x000fea0003800000 */
.L_x_2236:
[----:B------:R-:W-:Y:S01]  /*7460*/  ISETP.GE.OR P3, PT, R22, R116, P0 ;  /* 0x000000741600720c */ /* 0x000fe20000766670 */
[----:B------:R-:W-:-:S12]  /*7470*/  BSSY B1, `(.L_x_2238) ;  /* 0x0000100000017945 */ /* 0x000fd80003800000 */
[----:B------:R-:W-:Y:S05]  /*7480*/  @P3 BRA `(.L_x_2239) ;  /* 0x0000000c00f83947 */ /* 0x000fea0003800000 */
[----:B------:R-:W2:Y:S04]  /*7490*/  LDL R84, [R1+0x14] ;  /* 0x0000140001547983 */ /* 0x000ea80000100800 */
[----:B------:R-:W3:Y:S04]  /*74a0*/  LDL R83, [R1+0x18] ;  /* 0x0000180001537983 */ /* 0x000ee80000100800 */
[----:B------:R-:W4:Y:S01]  /*74b0*/  LDL R82, [R1+0x1c] ;  /* 0x00001c0001527983 */ /* 0x000f220000100800 */
[-C--:B------:R-:W-:Y:S01]  /*74c0*/  IMAD R80, R23, R126.reuse, RZ ;  /* 0x0000007e17507224 */ /* 0x080fe200078e02ff */
        /* <DEDUP_REMOVED lines=16> */
[----:B--2---:R-:W-:-:S04]  /*75d0*/  LOP3.LUT R80, R84, 0x70, R151, 0xf8, !PT ;  /* 0x0000007054507812 */ /* 0x004fc800078ef897 */
[----:B---3--:R-:W-:-:S04]  /*75e0*/  LOP3.LUT R80, R80, R83, RZ, 0x3c, !PT ;  /* 0x0000005350507212 */ /* 0x008fc800078e3cff */
[----:B----4-:R-:W-:Y:S01]  /*75f0*/  IADD3 R83, R80, R81, R82 ;  /* 0x0000005150537210 */ /* 0x010fe20007ffe052 */
        /* <DEDUP_REMOVED lines=23> */
[----:B------:R-:W-:Y:S01]  /*7770*/  LOP3.LUT R53, R55, 0xff, RZ, 0xc0, !PT ;  /* 0x000000ff37357812 */ /* 0x000fe200078ec0ff */
[----:B------:R-:W-:Y:S01]  /*7780*/  IMAD.U32 R162, R162, 0x10000, RZ ;  /* 0x00010000a2a27824 */ /* 0x000fe200078e00ff */
        /* <DEDUP_REMOVED lines=9> */
[----:B------:R-:W-:Y:S02]  /*7820*/  LOP3.LUT R51, R50, 0xff00, R51, 0xf8, !PT ;  /* 0x0000ff0032337812 */ /* 0x000fe400078ef833 */
[----:B------:R-:W-:Y:S01]  /*7830*/  LOP3.LUT R50, R48, 0xff0000, R49, 0xf8, !PT ;  /* 0x00ff000030327812 */ /* 0x000fe200078ef831 */
[----:B------:R-:W-:Y:S01]  /*7840*/  IMAD.U32 R48, R160, 0x10000, RZ ;  /* 0x00010000a0307824 */ /* 0x000fe200078e00ff */
[----:B------:R-:W-:Y:S02]  /*7850*/  LOP3.LUT R161, R54, 0xff00, R55, 0xf8, !PT ;  /* 0x0000ff0036a17812 */ /* 0x000fe400078ef837 */
[----:B------:R-:W-:Y:S02]  /*7860*/  F2FP.F16.E4M3.UNPACK_B R160, R155.H1 ;  /* 0x0000009bffa0723e */ /* 0x000fe400030006ff */
[----:B--2---:R-:W-:-:S02]  /*7870*/  F2FP.F16.E4M3.UNPACK_B R55, R84.H1 ;  /* 0x00000054ff37723e */ /* 0x004fc400030006ff */
[----:B-1----:R-:W-:Y:S01]  /*7880*/  F2FP.F16.E4M3.UNPACK_B R54, R80.H1 ;  /* 0x00000050ff36723e */ /* 0x002fe200030006ff */
[----:B------:R-:W-:Y:S01]  /*7890*/  HADD2.F32 R49, -RZ, R160.H0_H0 ;  /* 0x200000a0ff317230 */ /* 0x000fe20000004100 */
[----:B------:R-:W-:Y:S01]  /*78a0*/  LOP3.LUT R159, R52, 0xff00, R53, 0xf8, !PT ;  /* 0x0000ff00349f7812 */ /* 0x000fe200078ef835 */
[----:B------:R-:W-:Y:S01]  /*78b0*/  HADD2.F32 R53, -RZ, R55.H0_H0 ;  /* 0x20000037ff357230 */ /* 0x000fe20000004100 */
[----:B------:R-:W-:Y:S01]  /*78c0*/  F2FP.F16.E4M3.UNPACK_B R157, R154.H1 ;  /* 0x0000009aff9d723e */ /* 0x000fe200030006ff */
[--C-:B------:R-:W-:Y:S01]  /*78d0*/  HADD2.F32 R52, -RZ, R54.reuse.H0_H0 ;  /* 0x20000036ff347230 */ /* 0x100fe20000004100 */
[----:B------:R-:W-:Y:S01]  /*78e0*/  LOP3.LUT R48, R51, 0xff0000, R48, 0xf8, !PT ;  /* 0x00ff000033307812 */ /* 0x000fe200078ef830 */
[----:B------:R-:W-:Y:S02]  /*78f0*/  HADD2.F32 R54, -RZ, R54.H1_H1 ;  /* 0x30000036ff367230 */ /* 0x000fe40000004100 */
[----:B------:R-:W-:Y:S01]  /*7900*/  FMUL.FTZ R163, R53, R49 ;  /* 0x0000003135a37220 */ /* 0x000fe20000410000 */
[----:B------:R-:W-:-:S02]  /*7910*/  HADD2.F32 R158, -RZ, R157.H0_H0 ;  /* 0x2000009dff9e7230 */ /* 0x000fc40000004100 */
[----:B------:R-:W-:Y:S01]  /*7920*/  FMUL.FTZ R166, R52, R49 ;  /* 0x0000003134a67220 */ /* 0x000fe20000410000 */
[----:B------:R-:W-:Y:S01]  /*7930*/  LOP3.LUT R51, R159, 0xff0000, R162, 0xf8, !PT ;  /* 0x00ff00009f337812 */ /* 0x000fe200078ef8a2 */
[----:B------:R-:W-:Y:S01]  /*7940*/  HADD2.F32 R159, -RZ, R157.H1_H1 ;  /* 0x3000009dff9f7230 */ /* 0x000fe20000004100 */
[----:B------:R-:W-:Y:S01]  /*7950*/  SHF.L.U32 R164, R164, 0x10, RZ ;  /* 0x00000010a4a47819 */ /* 0x000fe200000006ff */
[-C--:B------:R-:W-:Y:S01]  /*7960*/  FFMA.FTZ R52, R52, R158.reuse, -R163 ;  /* 0x0000009e34347223 */ /* 0x080fe200000108a3 */
[----:B------:R-:W-:Y:S01]  /*7970*/  FFMA.FTZ R53, R53, R158, R166 ;  /* 0x0000009e35357223 */ /* 0x000fe200000100a6 */
[----:B------:R-:W-:Y:S01]  /*7980*/  HADD2.F32 R162, -RZ, R160.H1_H1 ;  /* 0x300000a0ffa27230 */ /* 0x000fe20000004100 */
[----:B------:R-:W-:Y:S01]  /*7990*/  F2FP.F16.E4M3.UNPACK_B R158, R154 ;  /* 0x0000009aff9e723e */ /* 0x000fe200020006ff */
[----:B------:R-:W-:Y:S01]  /*79a0*/  HADD2.F32 R157, -RZ, R55.H1_H1 ;  /* 0x30000037ff9d7230 */ /* 0x000fe20000004100 */
[----:B------:R-:W-:Y:S02]  /*79b0*/  F2FP.F16.E4M3.UNPACK_B R160, R155 ;  /* 0x0000009bffa0723e */ /* 0x000fe400020006ff */
[----:B------:R-:W-:-:S02]  /*79c0*/  F2FP.F16.E4M3.UNPACK_B R154, R80 ;  /* 0x00000050ff9a723e */ /* 0x000fc400020006ff */
        /* <DEDUP_REMOVED lines=158> */
.L_x_2241:
[----:B------:R-:W-:Y:S05]  /*83b0*/  BSYNC B2 ;  /* 0x0000000000027941 */ /* 0x000fea0003800000 */
.L_x_2240:
        /* <DEDUP_REMOVED lines=11> */
.L_x_2239:
[----:B------:R-:W-:Y:S05]  /*8470*/  BSYNC B1 ;  /* 0x0000000000017941 */ /* 0x000fea0003800000 */
.L_x_2238:
[----:B------:R-:W-:Y:S01]  /*8480*/  ISETP.GE.OR P3, PT, R234, R116, P0 ;  /* 0x00000074ea00720c */ /* 0x000fe20000766670 */
[----:B------:R-:W-:-:S12]  /*8490*/  BSSY B1, `(.L_x_2242) ;  /* 0x0000106000017945 */ /* 0x000fd80003800000 */
[----:B------:R-:W-:Y:S05]  /*84a0*/  @P3 BRA `(.L_x_2243) ;  /* 0x0000001000103947 */ /* 0x000fea0003800000 */
[----:B-1----:R-:W2:Y:S01]  /*84b0*/  LDL R50, [R1+0x30] ;  /* 0x0000300001327983 */ /* 0x002ea20000100800 */
[----:B------:R-:W-:Y:S01]  /*84c0*/  SHF.R.S32.HI R49, RZ, 0x1f, R234 ;  /* 0x0000001fff317819 */ /* 0x000fe200000114ea */
[-C--:B------:R-:W-:Y:S01]  /*84d0*/  IMAD.WIDE.U32 R80, R234, R126.reuse, R124 ;  /* 0x0000007eea507225 */ /* 0x080fe200078e007c */
        /* <DEDUP_REMOVED lines=14> */
[----:B------:R-:W-:-:S03]  /*85c0*/  LOP3.LUT R48, R28, 0x70, R85, 0xf8, !PT ;  /* 0x000000701c307812 */ /* 0x000fc600078ef855 */
[----:B------:R-:W-:Y:S01]  /*85d0*/  IMAD.SHL.U32 R49, R49, 0x800, RZ ;  /* 0x0000080031317824 */ /* 0x000fe200078e00ff */
[----:B------:R-:W-:-:S04]  /*85e0*/  LOP3.LUT R48, R48, R25, RZ, 0x3c, !PT ;  /* 0x0000001930307212 */ /* 0x000fc800078e3cff */
[----:B------:R-:W-:-:S04]  /*85f0*/  LOP3.LUT R49, R49, 0xffffc000, RZ, 0xc0, !PT ;  /* 0xffffc00031317812 */ /* 0x000fc800078ec0ff */
[----:B--2---:R-:W-:Y:S01]  /*8600*/  IADD3 R51, R48, R49, R50 ;  /* 0x0000003130337210 */ /* 0x004fe20007ffe032 */
[----:B------:R-:W-:-:S04]  /*8610*/  IMAD R49, R232, 0x8000, R120 ;  /* 0x00008000e8317824 */ /* 0x000fc800078e0278 */
[----:B------:R-:W-:Y:S02]  /*8620*/  IMAD R51, R232, 0x8000, R51 ;  /* 0x00008000e8337824 */ /* 0x000fe400078e0233 */
[C---:B------:R-:W-:Y:S02]  /*8630*/  IMAD.IADD R49, R18.reuse, 0x1, R49 ;  /* 0x0000000112317824 */ /* 0x040fe400078e0231 */
[----:B------:R-:W-:-:S04]  /*8640*/  IMAD.IADD R52, R18, 0x1, R51 ;  /* 0x0000000112347824 */ /* 0x000fc800078e0233 */
[----:B------:R-:W1:Y:S04]  /*8650*/  LDS.128 R48, [R49+0x28400] ;  /* 0x0284000031307984 */ /* 0x000e680000000c00 */
[----:B------:R-:W2:Y:S01]  /*8660*/  LDS.128 R52, [R52+0x28400] ;  /* 0x0284000034347984 */ /* 0x000ea20000000c00 */
[----:B------:R-:W-:Y:S05]  /*8670*/  @P2 BRA `(.L_x_2245) ;  /* 0x0000000c006c2947 */ /* 0x000fea0003800000 */
[----:B------:R-:W-:Y:S01]  /*8680*/  SHF.R.U32.HI R154, RZ, 0x8, R57 ;  /* 0x00000008ff9a7819 */ /* 0x000fe20000011639 */
[----:B-1----:R-:W-:Y:S01]  /*8690*/  IMAD.MOV.U32 R56, RZ, RZ, R49 ;  /* 0x000000ffff387224 */ /* 0x002fe200078e0031 */
[----:B------:R-:W-:Y:S02]  /*86a0*/  LOP3.LUT R58, R57, 0xff, RZ, 0xc0, !PT ;  /* 0x000000ff393a7812 */ /* 0x000fe400078ec0ff */
[----:B------:R-:W-:Y:S02]  /*86b0*/  SHF.R.U32.HI R155, RZ, 0x18, R57 ;  /* 0x00000018ff9b7819 */ /* 0x000fe40000011639 */
[----:B------:R-:W-:Y:S01]  /*86c0*/  MOV R60, R48 ;  /* 0x00000030003c7202 */ /* 0x000fe20000000f00 */
[----:B------:R-:W-:Y:S01]  /*86d0*/  IMAD.SHL.U32 R48, R154, 0x100, RZ ;  /* 0x000001009a307824 */ /* 0x000fe200078e00ff */
[----:B------:R-:W-:Y:S02]  /*86e0*/  SHF.R.U32.HI R151, RZ, 0x8, R59 ;  /* 0x00000008ff977819 */ /* 0x000fe4000001163b */
[----:B------:R-:W-:-:S02]  /*86f0*/  PRMT R49, R155, 0x654, R58 ;  /* 0x000006549b317816 */ /* 0x000fc4000000003a */
[----:B------:R-:W-:Y:S02]  /*8700*/  SHF.R.U32.HI R153, RZ, 0x10, R59 ;  /* 0x00000010ff997819 */ /* 0x000fe4000001163b */
[----:B------:R-:W-:Y:S02]  /*8710*/  LOP3.LUT R62, R59, 0xff, RZ, 0xc0, !PT ;  /* 0x000000ff3b3e7812 */ /* 0x000fe400078ec0ff */
[----:B------:R-:W-:Y:S02]  /*8720*/  SHF.R.U32.HI R131, RZ, 0x8, R61 ;  /* 0x00000008ff837819 */ /* 0x000fe4000001163d */
[----:B------:R-:W-:Y:S02]  /*8730*/  SHF.R.U32.HI R59, RZ, 0x18, R59 ;  /* 0x00000018ff3b7819 */ /* 0x000fe4000001163b */
[----:B------:R-:W-:Y:S02]  /*8740*/  SHF.R.U32.HI R150, RZ, 0x10, R61 ;  /* 0x00000010ff967819 */ /* 0x000fe4000001163d */
[----:B------:R-:W-:-:S02]  /*8750*/  LOP3.LUT R84, R61, 0xff, RZ, 0xc0, !PT ;  /* 0x000000ff3d547812 */ /* 0x000fc400078ec0ff */
[----:B------:R-:W-:Y:S02]  /*8760*/  SHF.R.U32.HI R61, RZ, 0x18, R61 ;  /* 0x00000018ff3d7819 */ /* 0x000fe4000001163d */
[--C-:B------:R-:W-:Y:S02]  /*8770*/  SHF.R.U32.HI R148, RZ, 0x10, R63.reuse ;  /* 0x00000010ff947819 */ /* 0x100fe4000001163f */
[--C-:B------:R-:W-:Y:S02]  /*8780*/  SHF.R.U32.HI R130, RZ, 0x8, R63.reuse ;  /* 0x00000008ff827819 */ /* 0x100fe4000001163f */
[----:B------:R-:W-:Y:S01]  /*8790*/  LOP3.LUT R86, R63, 0xff, RZ, 0xc0, !PT ;  /* 0x000000ff3f567812 */ /* 0x000fe200078ec0ff */
[----:B------:R-:W-:Y:S01]  /*87a0*/  IMAD.U32 R148, R148, 0x10000, RZ ;  /* 0x0001000094947824 */ /* 0x000fe200078e00ff */
[----:B------:R-:W-:Y:S01]  /*87b0*/  SHF.R.U32.HI R149, RZ, 0x18, R63 ;  /* 0x00000018ff957819 */ /* 0x000fe2000001163f */
[----:B--2---:R-:W-:Y:S01]  /*87c0*/  IMAD.MOV.U32 R63, RZ, RZ, R52 ;  /* 0x000000ffff3f7224 */ /* 0x004fe200078e0034 */
[----:B------:R-:W-:Y:S01]  /*87d0*/  LOP3.LUT R49, R49, 0xff00, R48, 0xf8, !PT ;  /* 0x0000ff0031317812 */ /* 0x000fe200078ef830 */
[----:B------:R-:W-:Y:S01]  /*87e0*/  IMAD.SHL.U32 R48, R151, 0x100, RZ ;  /* 0x0000010097307824 */ /* 0x000fe200078e00ff */
[----:B------:R-:W-:Y:S01]  /*87f0*/  SHF.R.U32.HI R156, RZ, 0x10, R57 ;  /* 0x00000010ff9c7819 */ /* 0x000fe20000011639 */
[----:B------:R-:W-:Y:S01]  /*8800*/  IMAD.SHL.U32 R52, R131, 0x100, RZ ;  /* 0x0000010083347824 */ /* 0x000fe200078e00ff */
[----:B------:R-:W-:Y:S01]  /*8810*/  PRMT R59, R59, 0x654, R62 ;  /* 0x000006543b3b7816 */ /* 0x000fe2000000003e */
[----:B------:R-:W-:Y:S01]  /*8820*/  IMAD.MOV.U32 R57, RZ, RZ, R50 ;  /* 0x000000ffff397224 */ /* 0x000fe200078e0032 */
[----:B------:R-:W-:Y:S01]  /*8830*/  PRMT R61, R61, 0x654, R84 ;  /* 0x000006543d3d7816 */ /* 0x000fe20000000054 */
[----:B------:R-:W-:Y:S01]  /*8840*/  IMAD.SHL.U32 R58, R130, 0x100, RZ ;  /* 0x00000100823a7824 */ /* 0x000fe200078e00ff */
[----:B------:R-:W-:Y:S01]  /*8850*/  LOP3.LUT R59, R59, 0xff00, R48, 0xf8, !PT ;  /* 0x0000ff003b3b7812 */ /* 0x000fe200078ef830 */
[----:B------:R-:W-:Y:S01]  /*8860*/  IMAD.U32 R50, R156, 0x10000, RZ ;  /* 0x000100009c327824 */ /* 0x000fe200078e00ff */
        /* <DEDUP_REMOVED lines=16> */
[C---:B------:R-:W-:Y:S01]  /*8970*/  FMUL.FTZ R150, R58.reuse, R49 ;  /* 0x000000313a967220 */ /* 0x040fe20000410000 */
        /* <DEDUP_REMOVED lines=65> */
[C---:B------:R-:W-:Y:S01]  /*8d90*/  FMUL.FTZ R131, R61.reuse, R63 ;  /* 0x0000003f3d837220 */ /* 0x040fe20000410000 */
[----:B------:R-:W-:Y:S01]  /*8da0*/  HADD2.F32 R62, -RZ, R145.H0_H0 ;  /* 0x20000091ff3e7230 */ /* 0x000fe20000004100 */
[----:B------:R-:W-:Y:S01]  /*8db0*/  F2FP.SATFINITE.E4M3.F32.PACK_AB_MERGE_C R154, R154, R59, RZ ;  /* 0x0000003b9a9a723e */ /* 0x000fe200048070ff */
[----:B------:R-:W-:Y:S02]  /*8dc0*/  HADD2.F32 R57, -RZ, R57.H1_H1 ;  /* 0x30000039ff397230 */ /* 0x000fe40000004100 */
[----:B------:R-:W-:Y:S01]  /*8dd0*/  FMUL.FTZ R86, R60, R144 ;  /* 0x000000903c567220 */ /* 0x000fe20000410000 */
[----:B------:R-:W-:Y:S02]  /*8de0*/  HADD2.F32 R145, -RZ, R145.H1_H1 ;  /* 0x30000091ff917230 */ /* 0x000fe40000004100 */
[-C--:B------:R-:W-:Y:S01]  /*8df0*/  FFMA.FTZ R54, R54, R62.reuse, -R131 ;  /* 0x0000003e36367223 */ /* 0x080fe20000010883 */
[----:B------:R-:W-:Y:S01]  /*8e00*/  FFMA.FTZ R84, R61, R62, R84 ;  /* 0x0000003e3d547223 */ /* 0x000fe20000010054 */
[C---:B------:R-:W-:Y:S01]  /*8e10*/  FMUL.FTZ R63, R57.reuse, R144 ;  /* 0x00000090393f7220 */ /* 0x040fe20000410000 */
[----:B------:R-:W-:Y:S01]  /*8e20*/  F2FP.F16.E4M3.UNPACK_B R62, R53 ;  /* 0x00000035ff3e723e */ /* 0x000fe200020006ff */
[-C--:B------:R-:W-:Y:S01]  /*8e30*/  FFMA.FTZ R57, R57, R145.reuse, -R86 ;  /* 0x0000009139397223 */ /* 0x080fe20000010856 */
[----:B------:R-:W-:Y:S01]  /*8e40*/  F2FP.F16.E4M3.UNPACK_B R131, R52 ;  /* 0x00000034ff83723e */ /* 0x000fe200020006ff */
[----:B------:R-:W-:Y:S01]  /*8e50*/  FFMA.FTZ R145, R60, R145, R63 ;  /* 0x000000913c917223 */ /* 0x000fe2000001003f */
[----:B------:R-:W-:Y:S01]  /*8e60*/  F2FP.F16.E4M3.UNPACK_B R61, R56 ;  /* 0x00000038ff3d723e */ /* 0x000fe200020006ff */
[----:B------:R-:W-:Y:S01]  /*8e70*/  HADD2.F32 R63, -RZ, R62.H0_H0 ;  /* 0x2000003eff3f7230 */ /* 0x000fe20000004100 */
[----:B------:R-:W-:Y:S01]  /*8e80*/  F2FP.F16.E4M3.UNPACK_B R86, R50 ;  /* 0x00000032ff56723e */ /* 0x000fe200020006ff */
[----:B------:R-:W-:Y:S01]  /*8e90*/  HADD2.F32 R144, -RZ, R131.H0_H0 ;  /* 0x20000083ff907230 */ /* 0x000fe20000004100 */
[----:B------:R-:W-:Y:S01]  /*8ea0*/  F2FP.SATFINITE.E4M3.F32.PACK_AB_MERGE_C R57, R57, R54, R146 ;  /* 0x000000363939723e */ /* 0x000fe20004807092 */
[----:B------:R-:W-:Y:S01]  /*8eb0*/  HADD2.F32 R60, -RZ, R61.H0_H0 ;  /* 0x2000003dff3c7230 */ /* 0x000fe20000004100 */
[----:B------:R-:W-:Y:S01]  /*8ec0*/  F2FP.SATFINITE.E4M3.F32.PACK_AB_MERGE_C R54, R145, R84, R130 ;  /* 0x000000549136723e */ /* 0x000fe20004807082 */
[----:B------:R-:W-:-:S02]  /*8ed0*/  HADD2.F32 R130, -RZ, R86.H0_H0 ;  /* 0x20000056ff827230 */ /* 0x000fc40000004100 */
[CC--:B------:R-:W-:Y:S01]  /*8ee0*/  FMUL.FTZ R145, R63.reuse, R144.reuse ;  /* 0x000000903f917220 */ /* 0x0c0fe20000410000 */
[----:B------:R-:W-:Y:S02]  /*8ef0*/  HADD2.F32 R84, -RZ, R62.H1_H1 ;  /* 0x3000003eff547230 */ /* 0x000fe40000004100 */
[C---:B------:R-:W-:Y:S01]  /*8f00*/  FMUL.FTZ R144, R60.reuse, R144 ;  /* 0x000000903c907220 */ /* 0x040fe20000410000 */
[----:B------:R-:W-:Y:S02]  /*8f10*/  HADD2.F32 R131, -RZ, R131.H1_H1 ;  /* 0x30000083ff837230 */ /* 0x000fe40000004100 */
[-C--:B------:R-:W-:Y:S01]  /*8f20*/  FFMA.FTZ R60, R60, R130.reuse, -R145 ;  /* 0x000000823c3c7223 */ /* 0x080fe20000010891 */
[----:B------:R-:W-:Y:S02]  /*8f30*/  HADD2.F32 R62, -RZ, R61.H1_H1 ;  /* 0x3000003dff3e7230 */ /* 0x000fe40000004100 */
[----:B------:R-:W-:Y:S01]  /*8f40*/  FFMA.FTZ R61, R63, R130, R144 ;  /* 0x000000823f3d7223 */ /* 0x000fe20000010090 */
[----:B------:R-:W-:-:S02]  /*8f50*/  HADD2.F32 R63, -RZ, R86.H1_H1 ;  /* 0x30000056ff3f7230 */ /* 0x000fc40000004100 */
[----:B------:R-:W-:Y:S01]  /*8f60*/  FMUL.FTZ R145, R84, R131 ;  /* 0x0000008354917220 */ /* 0x000fe20000410000 */
[----:B------:R-:W-:Y:S01]  /*8f70*/  F2FP.F16.E4M3.UNPACK_B R53, R53.H1 ;  /* 0x00000035ff35723e */ /* 0x000fe200030006ff */
[----:B------:R-:W-:Y:S01]  /*8f80*/  FMUL.FTZ R131, R62, R131 ;  /* 0x000000833e837220 */ /* 0x000fe20000410000 */
[----:B------:R-:W-:Y:S02]  /*8f90*/  F2FP.F16.E4M3.UNPACK_B R86, R52.H1 ;  /* 0x00000034ff56723e */ /* 0x000fe400030006ff */
[----:B------:R-:W-:Y:S01]  /*8fa0*/  F2FP.F16.E4M3.UNPACK_B R56, R56.H1 ;  /* 0x00000038ff38723e */ /* 0x000fe200030006ff */
[-C--:B------:R-:W-:Y:S01]  /*8fb0*/  FFMA.FTZ R146, R84, R63.reuse, R131 ;  /* 0x0000003f54927223 */ /* 0x080fe20000010083 */
[----:B------:R-:W-:Y:S01]  /*8fc0*/  F2FP.SATFINITE.E4M3.F32.PACK_AB_MERGE_C R59, R147, R148, R58 ;  /* 0x00000094933b723e */ /* 0x000fe2000480703a */
[----:B------:R-:W-:Y:S01]  /*8fd0*/  FFMA.FTZ R147, R62, R63, -R145 ;  /* 0x0000003f3e937223 */ /* 0x000fe20000010891 */
[--C-:B------:R-:W-:Y:S01]  /*8fe0*/  HADD2.F32 R62, -RZ, R53.reuse.H0_H0 ;  /* 0x20000035ff3e7230 */ /* 0x100fe20000004100 */
[----:B------:R-:W-:Y:S01]  /*8ff0*/  F2FP.F16.E4M3.UNPACK_B R50, R50.H1 ;  /* 0x00000032ff32723e */ /* 0x000fe200030006ff */
[--C-:B------:R-:W-:Y:S01]  /*9000*/  HADD2.F32 R131, -RZ, R86.reuse.H0_H0 ;  /* 0x20000056ff837230 */ /* 0x100fe20000004100 */
[----:B------:R-:W-:Y:S01]  /*9010*/  F2FP.SATFINITE.E4M3.F32.PACK_AB_MERGE_C R58, R150, R149, R154 ;  /* 0x00000095963a723e */ /* 0x000fe2000480709a */
[----:B------:R-:W-:Y:S01]  /*9020*/  HADD2.F32 R53, -RZ, R53.H1_H1 ;  /* 0x30000035ff357230 */ /* 0x000fe20000004100 */
[----:B------:R-:W-:Y:S01]  /*9030*/  F2FP.F16.E4M3.UNPACK_B R130, R49.H1 ;  /* 0x00000031ff82723e */ /* 0x000fe200030006ff */
[----:B------:R-:W-:-:S02]  /*9040*/  HADD2.F32 R86, -RZ, R86.H1_H1 ;  /* 0x30000056ff567230 */ /* 0x000fc40000004100 */
[-C--:B------:R-:W-:Y:S01]  /*9050*/  FMUL.FTZ R145, R62, R131.reuse ;  /* 0x000000833e917220 */ /* 0x080fe20000410000 */
[--C-:B------:R-:W-:Y:S02]  /*9060*/  HADD2.F32 R52, -RZ, R56.reuse.H0_H0 ;  /* 0x20000038ff347230 */ /* 0x100fe40000004100 */
[----:B------:R-:W-:Y:S02]  /*9070*/  HADD2.F32 R56, -RZ, R56.H1_H1 ;  /* 0x30000038ff387230 */ /* 0x000fe40000004100 */
[CC--:B------:R-:W-:Y:S01]  /*9080*/  FMUL.FTZ R151, R53.reuse, R86.reuse ;  /* 0x0000005635977220 */ /* 0x0c0fe20000410000 */
[--C-:B------:R-:W-:Y:S02]  /*9090*/  HADD2.F32 R84, -RZ, R50.reuse.H1_H1 ;  /* 0x30000032ff547230 */ /* 0x100fe40000004100 */
[----:B------:R-:W-:Y:S01]  /*90a0*/  FMUL.FTZ R131, R52, R131 ;  /* 0x0000008334837220 */ /* 0x000fe20000410000 */
[----:B------:R-:W-:Y:S02]  /*90b0*/  HADD2.F32 R63, -RZ, R50.H0_H0 ;  /* 0x20000032ff3f7230 */ /* 0x000fe40000004100 */
        /* <DEDUP_REMOVED lines=17> */
[CC--:B------:R-:W-:Y:S01]  /*91d0*/  FMUL.FTZ R155, R53.reuse, R144.reuse ;  /* 0x00000090359b7220 */ /* 0x0c0fe20000410000 */
        /* <DEDUP_REMOVED lines=37> */
.L_x_2245:
[----:B------:R-:W-:Y:S05]  /*9430*/  BSYNC B2 ;  /* 0x0000000000027941 */ /* 0x000fea0003800000 */
.L_x_2244:
        /* <DEDUP_REMOVED lines=11> */
.L_x_2243:
[----:B------:R-:W-:Y:S05]  /*94f0*/  BSYNC B1 ;  /* 0x0000000000017941 */ /* 0x000fea0003800000 */
.L_x_2242:
[----:B------:R-:W-:Y:S01]  /*9500*/  ISETP.GE.OR P3, PT, R233, R116, P0 ;  /* 0x00000074e900720c */ /* 0x000fe20000766670 */
[----:B------:R-:W-:-:S12]  /*9510*/  BSSY B1, `(.L_x_2246) ;  /* 0x0000107000017945 */ /* 0x000fd80003800000 */
[----:B------:R-:W-:Y:S05]  /*9520*/  @P3 BRA `(.L_x_2247) ;  /* 0x0000001000143947 */ /* 0x000fea0003800000 */
[----:B-1-3--:R-:W2:Y:S01]  /*9530*/  LDL R50, [R1+0x2c] ;  /* 0x00002c0001327983 */ /* 0x00aea20000100800 */
        /* <DEDUP_REMOVED lines=29> */
[----:B--2---:R-:W-:Y:S01]  /*9710*/  IMAD.MOV.U32 R66, RZ, RZ, R52 ;  /* 0x000000ffff427224 */ /* 0x004fe200078e0034 */
[--C-:B------:R-:W-:Y:S01]  /*9720*/  SHF.R.U32.HI R145, RZ, 0x18, R65.reuse ;  /* 0x00000018ff917819 */ /* 0x100fe20000011641 */
[----:B-1----:R-:W-:Y:S01]  /*9730*/  IMAD.MOV.U32 R61, RZ, RZ, R50 ;  /* 0x000000ffff3d7224 */ /* 0x002fe200078e0032 */
[----:B------:R-:W-:Y:S01]  /*9740*/  LOP3.LUT R64, R65, 0xff, RZ, 0xc0, !PT ;  /* 0x000000ff41407812 */ /* 0x000fe200078ec0ff */
[----:B------:R-:W-:Y:S01]  /*9750*/  IMAD.MOV.U32 R63, RZ, RZ, R48 ;  /* 0x000000ffff3f7224 */ /* 0x000fe200078e0030 */
[----:B------:R-:W-:Y:S01]  /*9760*/  SHF.R.U32.HI R130, RZ, 0x10, R65 ;  /* 0x00000010ff827819 */ /* 0x000fe20000011641 */
[----:B------:R-:W-:Y:S01]  /*9770*/  IMAD.SHL.U32 R65, R144, 0x100, RZ ;  /* 0x0000010090417824 */ /* 0x000fe200078e00ff */
[----:B------:R-:W-:Y:S01]  /*9780*/  PRMT R64, R145, 0x654, R64 ;  /* 0x0000065491407816 */ /* 0x000fe20000000040 */
[----:B------:R-:W-:Y:S01]  /*9790*/  IMAD.MOV.U32 R62, RZ, RZ, R54 ;  /* 0x000000ffff3e7224 */ /* 0x000fe200078e0036 */
[----:B------:R-:W-:-:S02]  /*97a0*/  SHF.R.U32.HI R131, RZ, 0x18, R67 ;  /* 0x00000018ff837819 */ /* 0x000fc40000011643 */
[----:B------:R-:W-:Y:S02]  /*97b0*/  LOP3.LUT R68, R67, 0xff, RZ, 0xc0, !PT ;  /* 0x000000ff43447812 */ /* 0x000fe400078ec0ff */
[--C-:B------:R-:W-:Y:S02]  /*97c0*/  SHF.R.U32.HI R87, RZ, 0x8, R67.reuse ;  /* 0x00000008ff577819 */ /* 0x100fe40000011643 */
[----:B------:R-:W-:Y:S02]  /*97d0*/  SHF.R.U32.HI R85, RZ, 0x10, R67 ;  /* 0x00000010ff557819 */ /* 0x000fe40000011643 */
[----:B------:R-:W-:Y:S02]  /*97e0*/  SHF.R.U32.HI R81, RZ, 0x8, R71 ;  /* 0x00000008ff517819 */ /* 0x000fe40000011647 */
[----:B------:R-:W-:Y:S02]  /*97f0*/  SHF.R.U32.HI R86, RZ, 0x18, R69 ;  /* 0x00000018ff567819 */ /* 0x000fe40000011645 */
[----:B------:R-:W-:-:S02]  /*9800*/  LOP3.LUT R67, R69, 0xff, RZ, 0xc0, !PT ;  /* 0x000000ff45437812 */ /* 0x000fc400078ec0ff */
[--C-:B------:R-:W-:Y:S02]  /*9810*/  SHF.R.U32.HI R82, RZ, 0x8, R69.reuse ;  /* 0x00000008ff527819 */ /* 0x100fe40000011645 */
[----:B------:R-:W-:Y:S02]  /*9820*/  SHF.R.U32.HI R84, RZ, 0x10, R69 ;  /* 0x00000010ff547819 */ /* 0x000fe40000011645 */
[----:B------:R-:W-:Y:S02]  /*9830*/  SHF.R.U32.HI R70, RZ, 0x18, R71 ;  /* 0x00000018ff467819 */ /* 0x000fe40000011647 */
[----:B------:R-:W-:Y:S02]  /*9840*/  LOP3.LUT R69, R71, 0xff, RZ, 0xc0, !PT ;  /* 0x000000ff47457812 */ /* 0x000fe400078ec0ff */
[----:B------:R-:W-:Y:S01]  /*9850*/  LOP3.LUT R52, R64, 0xff00, R65, 0xf8, !PT ;  /* 0x0000ff0040347812 */ /* 0x000fe200078ef841 */
[----:B------:R-:W-:Y:S01]  /*9860*/  IMAD.U32 R65, R130, 0x10000, RZ ;  /* 0x0001000082417824 */ /* 0x000fe200078e00ff */
[----:B------:R-:W-:Y:S01]  /*9870*/  SHF.R.U32.HI R83, RZ, 0x10, R71 ;  /* 0x00000010ff537819 */ /* 0x000fe20000011647 */
[----:B------:R-:W-:Y:S01]  /*9880*/  IMAD.SHL.U32 R71, R81, 0x100, RZ ;  /* 0x0000010051477824 */ /* 0x000fe200078e00ff */
[----:B------:R-:W-:Y:S01]  /*9890*/  PRMT R50, R86, 0x654, R67 ;  /* 0x0000065456327816 */ /* 0x000fe20000000043 */
[----:B------:R-:W-:Y:S01]  /*98a0*/  IMAD.SHL.U32 R67, R87, 0x100, RZ ;  /* 0x0000010057437824 */ /* 0x000fe200078e00ff */
[----:B------:R-:W-:Y:S01]  /*98b0*/  PRMT R70, R70, 0x654, R69 ;  /* 0x0000065446467816 */ /* 0x000fe20000000045 */
[----:B------:R-:W-:Y:S01]  /*98c0*/  IMAD.U32 R81, R84, 0x10000, RZ ;  /* 0x0001000054517824 */ /* 0x000fe200078e00ff */
[----:B------:R-:W-:Y:S01]  /*98d0*/  PRMT R68, R131, 0x654, R68 ;  /* 0x0000065483447816 */ /* 0x000fe20000000044 */
[----:B------:R-:W-:Y:S01]  /*98e0*/  IMAD.U32 R83, R83, 0x10000, RZ ;  /* 0x0001000053537824 */ /* 0x000fe200078e00ff */
[----:B------:R-:W-:-:S02]  /*98f0*/  SHF.L.U32 R69, R82, 0x8, RZ ;  /* 0x0000000852457819 */ /* 0x000fc400000006ff */
[----:B------:R-:W-:Y:S01]  /*9900*/  LOP3.LUT R52, R52, 0xff0000, R65, 0xf8, !PT ;  /* 0x00ff000034347812 */ /* 0x000fe200078ef841 */
[----:B------:R-:W-:Y:S01]  /*9910*/  IMAD.U32 R65, R85, 0x10000, RZ ;  /* 0x0001000055417824 */ /* 0x000fe200078e00ff */
[----:B------:R-:W-:Y:S02]  /*9920*/  LOP3.LUT R82, R70, 0xff00, R71, 0xf8, !PT ;  /* 0x0000ff0046527812 */ /* 0x000fe400078ef847 */
[----:B------:R-:W-:Y:S02]  /*9930*/  LOP3.LUT R48, R68, 0xff00, R67, 0xf8, !PT ;  /* 0x0000ff0044307812 */ /* 0x000fe400078ef843 */
[----:B------:R-:W-:Y:S02]  /*9940*/  F2FP.F16.E4M3.UNPACK_B R71, R143.H1 ;  /* 0x0000008fff47723e */ /* 0x000fe400030006ff */
[----:B------:R-:W-:Y:S02]  /*9950*/  F2FP.F16.E4M3.UNPACK_B R64, R63.H1 ;  /* 0x0000003fff40723e */ /* 0x000fe400030006ff */
[----:B------:R-:W-:-:S02]  /*9960*/  F2FP.F16.E4M3.UNPACK_B R67, R66.H1 ;  /* 0x00000042ff43723e */ /* 0x000fc400030006ff */
        /* <DEDUP_REMOVED lines=61> */
[--C-:B------:R-:W-:Y:S02]  /*9d40*/  HADD2.F32 R67, -RZ, R142.reuse.H0_H0 ;  /* 0x2000008eff437230 */ /* 0x100fe40000004100 */
[----:B------:R-:W-:Y:S01]  /*9d50*/  FFMA.FTZ R131, R63, R68, -R64 ;  /* 0x000000443f837223 */ /* 0x000fe20000010840 */
[----:B------:R-:W-:Y:S01]  /*9d60*/  F2FP.F16.E4M3.UNPACK_B R63, R62 ;  /* 0x0000003eff3f723e */ /* 0x000fe200020006ff */
[----:B------:R-:W-:Y:S01]  /*9d70*/  HADD2.F32 R142, -RZ, R142.H1_H1 ;  /* 0x3000008eff8e7230 */ /* 0x000fe20000004100 */
[----:B------:R-:W-:Y:S01]  /*9d80*/  F2FP.F16.E4M3.UNPACK_B R138, R138 ;  /* 0x0000008aff8a723e */ /* 0x000fe200020006ff */
[----:B------:R-:W-:-:S02]  /*9d90*/  HADD2.F32 R62, -RZ, R61.H0_H0 ;  /* 0x2000003dff3e7230 */ /* 0x000fc40000004100 */
[----:B------:R-:W-:Y:S01]  /*9da0*/  FFMA.FTZ R143, R65, R68, R70 ;  /* 0x00000044418f7223 */ /* 0x000fe20000010046 */
[--C-:B------:R-:W-:Y:S01]  /*9db0*/  HADD2.F32 R64, -RZ, R63.reuse.H0_H0 ;  /* 0x2000003fff407230 */ /* 0x100fe20000004100 */
[----:B------:R-:W-:Y:S01]  /*9dc0*/  F2FP.F16.E4M3.UNPACK_B R70, R54 ;  /* 0x00000036ff46723e */ /* 0x000fe200020006ff */
[----:B------:R-:W-:Y:S01]  /*9dd0*/  HADD2.F32 R63, -RZ, R63.H1_H1 ;  /* 0x3000003fff3f7230 */ /* 0x000fe20000004100 */
[----:B------:R-:W-:Y:S01]  /*9de0*/  F2FP.SATFINITE.E4M3.F32.PACK_AB_MERGE_C R130, R131, R130, RZ ;  /* 0x000000828382723e */ /* 0x000fe200048070ff */
[----:B------:R-:W-:Y:S02]  /*9df0*/  HADD2.F32 R61, -RZ, R61.H1_H1 ;  /* 0x3000003dff3d7230 */ /* 0x000fe40000004100 */
[----:B------:R-:W-:Y:S01]  /*9e00*/  FMUL.FTZ R69, R64, R67 ;  /* 0x0000004340457220 */ /* 0x000fe20000410000 */
[--C-:B------:R-:W-:Y:S02]  /*9e10*/  HADD2.F32 R65, -RZ, R138.reuse.H0_H0 ;  /* 0x2000008aff417230 */ /* 0x100fe40000004100 */
[----:B------:R-:W-:Y:S01]  /*9e20*/  FMUL.FTZ R66, R63, R142 ;  /* 0x0000008e3f427220 */ /* 0x000fe20000410000 */
[----:B------:R-:W-:-:S02]  /*9e30*/  HADD2.F32 R138, -RZ, R138.H1_H1 ;  /* 0x3000008aff8a7230 */ /* 0x000fc40000004100 */
[C---:B------:R-:W-:Y:S01]  /*9e40*/  FMUL.FTZ R67, R62.reuse, R67 ;  /* 0x000000433e437220 */ /* 0x040fe20000410000 */
[----:B------:R-:W-:Y:S01]  /*9e50*/  FMUL.FTZ R142, R61, R142 ;  /* 0x0000008e3d8e7220 */ /* 0x000fe20000410000 */
[-C--:B------:R-:W-:Y:S01]  /*9e60*/  FFMA.FTZ R62, R62, R65.reuse, -R69 ;  /* 0x000000413e3e7223 */ /* 0x080fe20000010845 */
[----:B------:R-:W-:Y:S01]  /*9e70*/  F2FP.F16.E4M3.UNPACK_B R69, R52 ;  /* 0x00000034ff45723e */ /* 0x000fe200020006ff */
[----:B------:R-:W-:Y:S01]  /*9e80*/  FFMA.FTZ R87, R64, R65, R67 ;  /* 0x0000004140577223 */ /* 0x000fe20000010043 */
[-C--:B------:R-:W-:Y:S01]  /*9e90*/  FFMA.FTZ R142, R63, R138.reuse, R142 ;  /* 0x0000008a3f8e7223 */ /* 0x080fe2000001008e */
[----:B------:R-:W-:Y:S01]  /*9ea0*/  F2FP.SATFINITE.E4M3.F32.PACK_AB_MERGE_C R63, R86, R85, RZ ;  /* 0x00000055563f723e */ /* 0x000fe200048070ff */
[----:B------:R-:W-:Y:S01]  /*9eb0*/  FFMA.FTZ R61, R61, R138, -R66 ;  /* 0x0000008a3d3d7223 */ /* 0x000fe20000010842 */
[----:B------:R-:W-:Y:S02]  /*9ec0*/  F2FP.F16.E4M3.UNPACK_B R67, R53 ;  /* 0x00000035ff43723e */ /* 0x000fe400020006ff */
[----:B------:R-:W-:-:S02]  /*9ed0*/  F2FP.F16.E4M3.UNPACK_B R65, R49 ;  /* 0x00000031ff41723e */ /* 0x000fc400020006ff */
[----:B------:R-:W-:Y:S01]  /*9ee0*/  F2FP.SATFINITE.E4M3.F32.PACK_AB_MERGE_C R63, R140, R81, R63 ;  /* 0x000000518c3f723e */ /* 0x000fe2000480703f */
[----:B------:R-:W-:Y:S01]  /*9ef0*/  HADD2.F32 R68, -RZ, R67.H0_H0 ;  /* 0x20000043ff447230 */ /* 0x000fe20000004100 */
[----:B------:R-:W-:Y:S01]  /*9f00*/  F2FP.SATFINITE.E4M3.F32.PACK_AB_MERGE_C R64, R83, R84, RZ ;  /* 0x000000545340723e */ /* 0x000fe200048070ff */
[----:B------:R-:W-:Y:S01]  /*9f10*/  HADD2.F32 R81, -RZ, R70.H0_H0 ;  /* 0x20000046ff517230 */ /* 0x000fe20000004100 */
[----:B------:R-:W-:Y:S01]  /*9f20*/  F2FP.F16.E4M3.UNPACK_B R49, R49.H1 ;  /* 0x00000031ff31723e */ /* 0x000fe200030006ff */
        /* <DEDUP_REMOVED lines=17> */
[----:B------:R-:W-:Y:S01]  /*a040*/  FFMA.FTZ R85, R67, R68, R70 ;  /* 0x0000004443557223 */ /* 0x000fe20000010046 */
[--C-:B------:R-:W-:Y:S01]  /*a050*/  HADD2.F32 R54, -RZ, R66.reuse.H0_H0 ;  /* 0x20000042ff367230 */ /* 0x100fe20000004100 */
[----:B------:R-:W-:Y:S01]  /*a060*/  F2FP.SATFINITE.E4M3.F32.PACK_AB_MERGE_C R143, R143, R144, RZ ;  /* 0x000000908f8f723e */ /* 0x000fe200048070ff */
[----:B------:R-:W-:Y:S01]  /*a070*/  HADD2.F32 R53, -RZ, R49.H0_H0 ;  /* 0x20000031ff357230 */ /* 0x000fe20000004100 */
[----:B------:R-:W-:Y:S01]  /*a080*/  F2FP.SATFINITE.E4M3.F32.PACK_AB_MERGE_C R62, R61, R62, R130 ;  /* 0x0000003e3d3e723e */ /* 0x000fe20004807082 */
[--C-:B------:R-:W-:Y:S01]  /*a090*/  HADD2.F32 R67, -RZ, R65.reuse.H0_H0 ;  /* 0x20000041ff437230 */ /* 0x100fe20000004100 */
[----:B------:R-:W-:Y:S01]  /*a0a0*/  F2FP.SATFINITE.E4M3.F32.PACK_AB_MERGE_C R61, R142, R87, R143 ;  /* 0x000000578e3d723e */ /* 0x000fe2000480708f */
[----:B------:R-:W-:Y:S01]  /*a0b0*/  HADD2.F32 R66, -RZ, R66.H1_H1 ;  /* 0x30000042ff427230 */ /* 0x000fe20000004100 */
[----:B------:R-:W-:Y:S01]  /*a0c0*/  F2FP.F16.E4M3.UNPACK_B R69, R50 ;  /* 0x00000032ff45723e */ /* 0x000fe200020006ff */
[----:B------:R-:W-:-:S02]  /*a0d0*/  HADD2.F32 R68, -RZ, R65.H1_H1 ;  /* 0x30000041ff447230 */ /* 0x000fc40000004100 */
[-C--:B------:R-:W-:Y:S01]  /*a0e0*/  FMUL.FTZ R70, R54, R67.reuse ;  /* 0x0000004336467220 */ /* 0x080fe20000410000 */
[--C-:B------:R-:W-:Y:S02]  /*a0f0*/  HADD2.F32 R65, -RZ, R52.reuse.H0_H0 ;  /* 0x20000034ff417230 */ /* 0x100fe40000004100 */
[C---:B------:R-:W-:Y:S01]  /*a100*/  FMUL.FTZ R67, R53.reuse, R67 ;  /* 0x0000004335437220 */ /* 0x040fe20000410000 */
[----:B------:R-:W-:Y:S02]  /*a110*/  HADD2.F32 R49, -RZ, R49.H1_H1 ;  /* 0x30000031ff317230 */ /* 0x000fe40000004100 */
[-C--:B------:R-:W-:Y:S01]  /*a120*/  FMUL.FTZ R130, R66, R68.reuse ;  /* 0x0000004442827220 */ /* 0x080fe20000410000 */
[----:B------:R-:W-:Y:S02]  /*a130*/  HADD2.F32 R52, -RZ, R52.H1_H1 ;  /* 0x30000034ff347230 */ /* 0x000fe40000004100 */
        /* <DEDUP_REMOVED lines=56> */
.L_x_2249:
[----:B------:R-:W-:Y:S05]  /*a4c0*/  BSYNC B2 ;  /* 0x0000000000027941 */ /* 0x000fea0003800000 */
.L_x_2248:
        /* <DEDUP_REMOVED lines=11> */
.L_x_2247:
[----:B------:R-:W-:Y:S05]  /*a580*/  BSYNC B1 ;  /* 0x0000000000017941 */ /* 0x000fea0003800000 */
.L_x_2246:
[C---:B------:R-:W-:Y:S01]  /*a590*/  ISETP.GE.OR P3, PT, R235.reuse, R116, P0 ;  /* 0x00000074eb00720c */ /* 0x040fe20000766670 */
[----:B------:R-:W-:Y:S01]  /*a5a0*/  IMAD.WIDE.U32 R124, R235, R126, R124 ;  /* 0x0000007eeb7c7225 */ /* 0x000fe200078e007c */
[----:B-1-34-:R-:W-:-:S05]  /*a5b0*/  SHF.R.S32.HI R49, RZ, 0x1f, R235 ;  /* 0x0000001fff317819 */ /* 0x01afca00000114eb */
[----:B------:R-:W-:-:S04]  /*a5c0*/  IMAD R48, R49, R126, RZ ;  /* 0x0000007e31307224 */ /* 0x000fc800078e02ff */
[----:B------:R-:W-:Y:S02]  /*a5d0*/  IMAD R61, R235, R127, R48 ;  /* 0x0000007feb3d7224 */ /* 0x000fe400078e0230 */
[----:B------:R-:W-:Y:S05]  /*a5e0*/  @P3 BRA `(.L_x_2228) ;  /* 0x0000001400483947 */ /* 0x000fea0003800000 */
[----:B------:R-:W2:Y:S01]  /*a5f0*/  LDL R50, [R1+0x28] ;  /* 0x0000280001327983 */ /* 0x000ea20000100800 */
[----:B------:R-:W1:Y:S01]  /*a600*/  LDC.64 R56, c[0x0][0x2d8] ;  /* 0x0000b600ff387b82 */ /* 0x000e620000000a00 */
[----:B------:R-:W-:Y:S01]  /*a610*/  IMAD.IADD R61, R125, 0x1, R61 ;  /* 0x000000017d3d7824 */ /* 0x000fe200078e023d */
[----:B------:R-:W-:Y:S01]  /*a620*/  IADD3 R59, P3, P4, R100, R124, R36 ;  /* 0x0000007c643b7210 */ /* 0x000fe20007c7e024 */
[----:B------:R-:W-:Y:S01]  /*a630*/  BSSY B1, `(.L_x_2250) ;  /* 0x00000f2000017945 */ /* 0x000fe20003800000 */
[----:B------:R-:W-:Y:S02]  /*a640*/  ISETP.NE.AND P6, PT, R0, RZ, PT ;  /* 0x000000ff0000720c */ /* 0x000fe40003fc5270 */
[----:B------:R-:W-:Y:S02]  /*a650*/  IADD3.X R48, R34, R61, R103, P3, P4 ;  /* 0x0000003d22307210 */ /* 0x000fe40001fe8467 */
[----:B------:R-:W-:Y:S02]  /*a660*/  SEL R141, R122, R141, !P6 ;  /* 0x0000008d7a8d7207 */ /* 0x000fe40007000000 */
[----:B-1----:R-:W-:-:S05]  /*a670*/  IADD3 R58, P3, R59, R56, RZ ;  /* 0x000000383b3a7210 */ /* 0x002fca0007f7e0ff */
[----:B------:R-:W-:Y:S01]  /*a680*/  IMAD.X R59, R48, 0x1, R57, P3 ;  /* 0x00000001303b7824 */ /* 0x000fe200018e0639 */
[----:B------:R-:W-:-:S04]  /*a690*/  SHF.R.S32.HI R48, RZ, 0x1f, R141 ;  /* 0x0000001fff307819 */ /* 0x000fc8000001148d */
[----:B------:R-:W-:-:S04]  /*a6a0*/  LEA.HI R48, R48, R141, RZ, 0x5 ;  /* 0x0000008d30307211 */ /* 0x000fc800078f28ff */
        /* <DEDUP_REMOVED lines=16> */
[--C-:B------:R-:W-:Y:S01]  /*a7b0*/  SHF.R.U32.HI R69, RZ, 0x8, R73.reuse ;  /* 0x00000008ff457819 */ /* 0x100fe20000011649 */
[----:B--2---:R-:W-:Y:S01]  /*a7c0*/  IMAD.MOV.U32 R66, RZ, RZ, R52 ;  /* 0x000000ffff427224 */ /* 0x004fe200078e0034 */
[----:B------:R-:W-:Y:S01]  /*a7d0*/  LOP3.LUT R62, R73, 0xff, RZ, 0xc0, !PT ;  /* 0x000000ff493e7812 */ /* 0x000fe200078ec0ff */
[----:B-1----:R-:W-:Y:S01]  /*a7e0*/  IMAD.MOV.U32 R65, RZ, RZ, R50 ;  /* 0x000000ffff417224 */ /* 0x002fe200078e0032 */
[--C-:B------:R-:W-:Y:S02]  /*a7f0*/  SHF.R.U32.HI R67, RZ, 0x18, R73.reuse ;  /* 0x00000018ff437819 */ /* 0x100fe40000011649 */
[----:B------:R-:W-:Y:S02]  /*a800*/  SHF.R.U32.HI R81, RZ, 0x10, R73 ;  /* 0x00000010ff517819 */ /* 0x000fe40000011649 */
[----:B------:R-:W-:Y:S01]  /*a810*/  MOV R60, R48 ;  /* 0x00000030003c7202 */ /* 0x000fe20000000f00 */
[----:B------:R-:W-:Y:S01]  /*a820*/  IMAD.SHL.U32 R48, R69, 0x100, RZ ;  /* 0x0000010045307824 */ /* 0x000fe200078e00ff */
[----:B------:R-:W-:Y:S01]  /*a830*/  PRMT R67, R67, 0x654, R62 ;  /* 0x0000065443437816 */ /* 0x000fe2000000003e */
[----:B------:R-:W-:Y:S01]  /*a840*/  IMAD.U32 R52, R81, 0x10000, RZ ;  /* 0x0001000051347824 */ /* 0x000fe200078e00ff */
[----:B------:R-:W-:Y:S01]  /*a850*/  SHF.R.U32.HI R78, RZ, 0x8, R75 ;  /* 0x00000008ff4e7819 */ /* 0x000fe2000001164b */
[----:B------:R-:W-:Y:S01]  /*a860*/  IMAD.MOV.U32 R69, RZ, RZ, R54 ;  /* 0x000000ffff457224 */ /* 0x000fe200078e0036 */
[----:B------:R-:W-:-:S02]  /*a870*/  SHF.R.U32.HI R72, RZ, 0x8, R77 ;  /* 0x00000008ff487819 */ /* 0x000fc4000001164d */
[----:B------:R-:W-:Y:S01]  /*a880*/  LOP3.LUT R67, R67, 0xff00, R48, 0xf8, !PT ;  /* 0x0000ff0043437812 */ /* 0x000fe200078ef830 */
[----:B------:R-:W-:Y:S01]  /*a890*/  IMAD.SHL.U32 R48, R78, 0x100, RZ ;  /* 0x000001004e307824 */ /* 0x000fe200078e00ff */
[----:B------:R-:W-:Y:S01]  /*a8a0*/  LOP3.LUT R64, R75, 0xff, RZ, 0xc0, !PT ;  /* 0x000000ff4b407812 */ /* 0x000fe200078ec0ff */
[----:B------:R-:W-:Y:S01]  /*a8b0*/  IMAD.SHL.U32 R50, R72, 0x100, RZ ;  /* 0x0000010048327824 */ /* 0x000fe200078e00ff */
[----:B------:R-:W-:Y:S02]  /*a8c0*/  SHF.R.U32.HI R71, RZ, 0x18, R75 ;  /* 0x00000018ff477819 */ /* 0x000fe4000001164b */
[----:B------:R-:W-:Y:S02]  /*a8d0*/  LOP3.LUT R68, R77, 0xff, RZ, 0xc0, !PT ;  /* 0x000000ff4d447812 */ /* 0x000fe400078ec0ff */
[----:B------:R-:W-:Y:S02]  /*a8e0*/  SHF.R.U32.HI R73, RZ, 0x18, R77 ;  /* 0x00000018ff497819 */ /* 0x000fe4000001164d */
[----:B------:R-:W-:-:S02]  /*a8f0*/  SHF.R.U32.HI R70, RZ, 0x8, R79 ;  /* 0x00000008ff467819 */ /* 0x000fc4000001164f */
[----:B------:R-:W-:Y:S02]  /*a900*/  LOP3.LUT R52, R67, 0xff0000, R52, 0xf8, !PT ;  /* 0x00ff000043347812 */ /* 0x000fe400078ef834 */
[----:B------:R-:W-:Y:S01]  /*a910*/  PRMT R71, R71, 0x654, R64 ;  /* 0x0000065447477816 */ /* 0x000fe20000000040 */
[----:B------:R-:W-:Y:S01]  /*a920*/  IMAD.SHL.U32 R54, R70, 0x100, RZ ;  /* 0x0000010046367824 */ /* 0x000fe200078e00ff */
[----:B------:R-:W-:Y:S02]  /*a930*/  PRMT R73, R73, 0x654, R68 ;  /* 0x0000065449497816 */ /* 0x000fe40000000044 */
[----:B------:R-:W-:Y:S02]  /*a940*/  F2FP.F16.E4M3.UNPACK_B R72, R137.H1 ;  /* 0x00000089ff48723e */ /* 0x000fe400030006ff */
[----:B------:R-:W-:Y:S02]  /*a950*/  F2FP.F16.E4M3.UNPACK_B R67, R66.H1 ;  /* 0x00000042ff43723e */ /* 0x000fe400030006ff */
[----:B------:R-:W-:-:S02]  /*a960*/  SHF.R.U32.HI R80, RZ, 0x10, R75 ;  /* 0x00000010ff507819 */ /* 0x000fc4000001164b */
[----:B------:R-:W-:Y:S01]  /*a970*/  F2FP.F16.E4M3.UNPACK_B R62, R60.H1 ;  /* 0x0000003cff3e723e */ /* 0x000fe200030006ff */
[----:B------:R-:W-:Y:S01]  /*a980*/  HADD2.F32 R68, -RZ, R67.H0_H0 ;  /* 0x20000043ff447230 */ /* 0x000fe20000004100 */
[----:B------:R-:W-:Y:S02]  /*a990*/  LOP3.LUT R71, R71, 0xff00, R48, 0xf8, !PT ;  /* 0x0000ff0047477812 */ /* 0x000fe400078ef830 */
[----:B------:R-:W-:Y:S01]  /*a9a0*/  LOP3.LUT R75, R73, 0xff00, R50, 0xf8, !PT ;  /* 0x0000ff00494b7812 */ /* 0x000fe200078ef832 */
[----:B------:R-:W-:Y:S01]  /*a9b0*/  HADD2.F32 R73, -RZ, R72.H0_H0 ;  /* 0x20000048ff497230 */ /* 0x000fe20000004100 */
[----:B------:R-:W-:Y:S01]  /*a9c0*/  SHF.L.U32 R48, R80, 0x10, RZ ;  /* 0x0000001050307819 */ /* 0x000fe200000006ff */
[----:B------:R-:W-:Y:S01]  /*a9d0*/  HADD2.F32 R64, -RZ, R62.H0_H0 ;  /* 0x2000003eff407230 */ /* 0x000fe20000004100 */
[----:B------:R-:W-:Y:S02]  /*a9e0*/  F2FP.F16.E4M3.UNPACK_B R70, R135.H1 ;  /* 0x00000087ff46723e */ /* 0x000fe400030006ff */
[----:B------:R-:W-:-:S02]  /*a9f0*/  SHF.R.U32.HI R76, RZ, 0x10, R77 ;  /* 0x00000010ff4c7819 */ /* 0x000fc4000001164d */
        /* <DEDUP_REMOVED lines=17> */
[----:B------:R-:W-:-:S02]  /*ab10*/  IMAD.U32 R50, R74, 0x10000, RZ ;  /* 0x000100004a327824 */ /* 0x000fc400078e00ff */
[----:B------:R-:W-:Y:S01]  /*ab20*/  FMUL.FTZ R75, R68, R73 ;  /* 0x00000049444b7220 */ /* 0x000fe20000410000 */
[----:B------:R-:W-:Y:S01]  /*ab30*/  HADD2.F32 R71, -RZ, R70.H1_H1 ;  /* 0x30000046ff477230 */ /* 0x000fe20000004100 */
[----:B------:R-:W-:Y:S01]  /*ab40*/  F2FP.F16.E4M3.UNPACK_B R135, R135 ;  /* 0x00000087ff87723e */ /* 0x000fe200020006ff */
[----:B------:R-:W-:Y:S02]  /*ab50*/  HADD2.F32 R70, -RZ, R137.H0_H0 ;  /* 0x20000089ff467230 */ /* 0x000fe40000004100 */
[C---:B------:R-:W-:Y:S01]  /*ab60*/  FMUL.FTZ R73, R64.reuse, R73 ;  /* 0x0000004940497220 */ /* 0x040fe20000410000 */
[----:B------:R-:W-:Y:S01]  /*ab70*/  HADD2.F32 R67, -RZ, R66.H0_H0 ;  /* 0x20000042ff437230 */ /* 0x000fe20000004100 */
[----:B------:R-:W-:Y:S01]  /*ab80*/  LOP3.LUT R50, R77, 0xff0000, R50, 0xf8, !PT ;  /* 0x00ff00004d327812 */ /* 0x000fe200078ef832 */
[----:B------:R-:W-:Y:S02]  /*ab90*/  HADD2.F32 R62, -RZ, R60.H0_H0 ;  /* 0x2000003cff3e7230 */ /* 0x000fe40000004100 */
[-C--:B------:R-:W-:Y:S01]  /*aba0*/  FFMA.FTZ R78, R64, R71.reuse, -R75 ;  /* 0x00000047404e7223 */ /* 0x080fe2000001084b */
[----:B------:R-:W-:Y:S01]  /*abb0*/  FFMA.FTZ R77, R68, R71, R73 ;  /* 0x00000047444d7223 */ /* 0x000fe20000010049 */
[----:B------:R-:W-:-:S02]  /*abc0*/  HADD2.F32 R64, -RZ, R135.H0_H0 ;  /* 0x20000087ff407230 */ /* 0x000fc40000004100 */
[CC--:B------:R-:W-:Y:S01]  /*abd0*/  FMUL.FTZ R71, R67.reuse, R70.reuse ;  /* 0x0000004643477220 */ /* 0x0c0fe20000410000 */
[C---:B------:R-:W-:Y:S01]  /*abe0*/  FMUL.FTZ R70, R62.reuse, R70 ;  /* 0x000000463e467220 */ /* 0x040fe20000410000 */
[----:B------:R-:W-:Y:S01]  /*abf0*/  HADD2.F32 R137, -RZ, R137.H1_H1 ;  /* 0x30000089ff897230 */ /* 0x000fe20000004100 */
[----:B------:R-:W-:Y:S01]  /*ac00*/  F2FP.F16.E4M3.UNPACK_B R68, R134.H1 ;  /* 0x00000086ff44723e */ /* 0x000fe200030006ff */
[----:B------:R-:W-:Y:S02]  /*ac10*/  HADD2.F32 R66, -RZ, R66.H1_H1 ;  /* 0x30000042ff427230 */ /* 0x000fe40000004100 */
[-C--:B------:R-:W-:Y:S01]  /*ac20*/  FFMA.FTZ R74, R67, R64.reuse, R70 ;  /* 0x00000040434a7223 */ /* 0x080fe20000010046 */
[----:B------:R-:W-:Y:S02]  /*ac30*/  HADD2.F32 R60, -RZ, R60.H1_H1 ;  /* 0x3000003cff3c7230 */ /* 0x000fe40000004100 */
[----:B------:R-:W-:Y:S01]  /*ac40*/  FFMA.FTZ R72, R62, R64, -R71 ;  /* 0x000000403e487223 */ /* 0x000fe20000010847 */
[----:B------:R-:W-:-:S02]  /*ac50*/  HADD2.F32 R135, -RZ, R135.H1_H1 ;  /* 0x30000087ff877230 */ /* 0x000fc40000004100 */
[-C--:B------:R-:W-:Y:S01]  /*ac60*/  FMUL.FTZ R67, R66, R137.reuse ;  /* 0x0000008942437220 */ /* 0x080fe20000410000 */
[-C--:B------:R-:W-:Y:S01]  /*ac70*/  F2FP.F16.E4M3.UNPACK_B R62, R136.reuse.H1 ;  /* 0x00000088ff3e723e */ /* 0x080fe200030006ff */
[C---:B------:R-:W-:Y:S01]  /*ac80*/  FMUL.FTZ R137, R60.reuse, R137 ;  /* 0x000000893c897220 */ /* 0x040fe20000410000 */
[----:B------:R-:W-:Y:S01]  /*ac90*/  F2FP.F16.E4M3.UNPACK_B R64, R69.H1 ;  /* 0x00000045ff40723e */ /* 0x000fe200030006ff */
[----:B------:R-:W-:Y:S01]  /*aca0*/  FFMA.FTZ R75, R60, R135, -R67 ;  /* 0x000000873c4b7223 */ /* 0x000fe20000010843 */
[----:B------:R-:W-:Y:S01]  /*acb0*/  F2FP.F16.E4M3.UNPACK_B R60, R65.H1 ;  /* 0x00000041ff3c723e */ /* 0x000fe200030006ff */
[----:B------:R-:W-:Y:S02]  /*acc0*/  HADD2.F32 R70, -RZ, R62.H0_H0 ;  /* 0x2000003eff467230 */ /* 0x000fe40000004100 */
[----:B------:R-:W-:Y:S01]  /*acd0*/  FFMA.FTZ R137, R66, R135, R137 ;  /* 0x0000008742897223 */ /* 0x000fe20000010089 */
[----:B------:R-:W-:Y:S01]  /*ace0*/  HADD2.F32 R67, -RZ, R64.H0_H0 ;  /* 0x20000040ff437230 */ /* 0x000fe20000004100 */
[----:B------:R-:W-:Y:S01]  /*acf0*/  F2FP.F16.E4M3.UNPACK_B R136, R136 ;  /* 0x00000088ff88723e */ /* 0x000fe200020006ff */
[----:B------:R-:W-:Y:S01]  /*ad00*/  HADD2.F32 R73, -RZ, R62.H1_H1 ;  /* 0x3000003eff497230 */ /* 0x000fe20000004100 */
[----:B------:R-:W-:Y:S01]  /*ad10*/  F2FP.F16.E4M3.UNPACK_B R69, R69 ;  /* 0x00000045ff45723e */ /* 0x000fe200020006ff */
[----:B------:R-:W-:-:S02]  /*ad20*/  HADD2.F32 R62, -RZ, R60.H0_H0 ;  /* 0x2000003cff3e7230 */ /* 0x000fc40000004100 */
[-C--:B------:R-:W-:Y:S01]  /*ad30*/  FMUL.FTZ R71, R67, R70.reuse ;  /* 0x0000004643477220 */ /* 0x080fe20000410000 */
[----:B------:R-:W-:Y:S01]  /*ad40*/  HADD2.F32 R66, -RZ, R68.H0_H0 ;  /* 0x20000044ff427230 */ /* 0x000fe20000004100 */
[----:B------:R-:W-:Y:S01]  /*ad50*/  F2FP.F16.E4M3.UNPACK_B R65, R65 ;  /* 0x00000041ff41723e */ /* 0x000fe200020006ff */
[----:B------:R-:W-:Y:S02]  /*ad60*/  HADD2.F32 R64, -RZ, R64.H1_H1 ;  /* 0x30000040ff407230 */ /* 0x000fe40000004100 */
[C---:B------:R-:W-:Y:S01]  /*ad70*/  FMUL.FTZ R80, R62.reuse, R70 ;  /* 0x000000463e507220 */ /* 0x040fe20000410000 */
[----:B------:R-:W-:Y:S02]  /*ad80*/  HADD2.F32 R60, -RZ, R60.H1_H1 ;  /* 0x3000003cff3c7230 */ /* 0x000fe40000004100 */
[----:B------:R-:W-:Y:S01]  /*ad90*/  FFMA.FTZ R70, R62, R66, -R71 ;  /* 0x000000423e467223 */ /* 0x000fe20000010847 */
        /* <DEDUP_REMOVED lines=8> */
[--C-:B------:R-:W-:Y:S02]  /*ae20*/  HADD2.F32 R71, -RZ, R136.reuse.H0_H0 ;  /* 0x20000088ff477230 */ /* 0x100fe40000004100 */
[----:B------:R-:W-:Y:S01]  /*ae30*/  FFMA.FTZ R80, R67, R66, R80 ;  /* 0x0000004243507223 */ /* 0x000fe20000010050 */
[----:B------:R-:W-:Y:S01]  /*ae40*/  HADD2.F32 R136, -RZ, R136.H1_H1 ;  /* 0x30000088ff887230 */ /* 0x000fe20000004100 */
[----:B------:R-:W-:Y:S01]  /*ae50*/  F2FP.SATFINITE.E4M3.F32.PACK_AB_MERGE_C R70, R81, R70, RZ ;  /* 0x000000465146723e */ /* 0x000fe200048070ff */
[----:B------:R-:W-:Y:S02]  /*ae60*/  HADD2.F32 R69, -RZ, R69.H1_H1 ;  /* 0x30000045ff457230 */ /* 0x000fe40000004100 */
[----:B------:R-:W-:Y:S01]  /*ae70*/  FMUL.FTZ R73, R62, R71 ;  /* 0x000000473e497220 */ /* 0x000fe20000410000 */
[----:B------:R-:W-:-:S02]  /*ae80*/  HADD2.F32 R67, -RZ, R134.H0_H0 ;  /* 0x20000086ff437230 */ /* 0x000fc40000004100 */
[----:B------:R-:W-:Y:S01]  /*ae90*/  FMUL.FTZ R71, R60, R71 ;  /* 0x000000473c477220 */ /* 0x000fe20000410000 */
[----:B------:R-:W-:Y:S02]  /*aea0*/  HADD2.F32 R65, -RZ, R65.H1_H1 ;  /* 0x30000041ff417230 */ /* 0x000fe40000004100 */
[-C--:B------:R-:W-:Y:S01]  /*aeb0*/  FMUL.FTZ R64, R69, R136.reuse ;  /* 0x0000008845407220 */ /* 0x080fe20000410000 */
[----:B------:R-:W-:Y:S02]  /*aec0*/  HADD2.F32 R134, -RZ, R134.H1_H1 ;  /* 0x30000086ff867230 */ /* 0x000fe40000004100 */
[-C--:B------:R-:W-:Y:S01]  /*aed0*/  FFMA.FTZ R71, R62, R67.reuse, R71 ;  /* 0x000000433e477223 */ /* 0x080fe20000010047 */
[----:B------:R-:W-:Y:S01]  /*aee0*/  FFMA.FTZ R73, R60, R67, -R73 ;  /* 0x000000433c497223 */ /* 0x000fe20000010849 */
        /* <DEDUP_REMOVED lines=11> */
[----:B------:R-:W-:Y:S01]  /*afa0*/  F2FP.SATFINITE.E4M3.F32.PACK_AB_MERGE_C R83, R83, R80, RZ ;  /* 0x000000505353723e */ /* 0x000fe200048070ff */
[----:B------:R-:W-:Y:S01]  /*afb0*/  HADD2.F32 R67, -RZ, R66.H0_H0 ;  /* 0x20000042ff437230 */ /* 0x000fe20000004100 */
[----:B------:R-:W-:Y:S01]  /*afc0*/  F2FP.SATFINITE.E4M3.F32.PACK_AB_MERGE_C R78, R78, R79, RZ ;  /* 0x0000004f4e4e723e */ /* 0x000fe200048070ff */
[----:B------:R-:W-:Y:S01]  /*afd0*/  HADD2.F32 R64, -RZ, R64.H1_H1 ;  /* 0x30000040ff407230 */ /* 0x000fe20000004100 */
[----:B------:R-:W-:Y:S01]  /*afe0*/  F2FP.SATFINITE.E4M3.F32.PACK_AB_MERGE_C R83, R136, R71, R83 ;  /* 0x000000478853723e */ /* 0x000fe20004807053 */
[-C--:B------:R-:W-:Y:S01]  /*aff0*/  FMUL.FTZ R71, R65, R69.reuse ;  /* 0x0000004541477220 */ /* 0x080fe20000410000 */
[C---:B------:R-:W-:Y:S01]  /*b000*/  FMUL.FTZ R70, R62.reuse, R69 ;  /* 0x000000453e467220 */ /* 0x040fe20000410000 */
[----:B------:R-:W-:Y:S01]  /*b010*/  HADD2.F32 R69, -RZ, R68.H1_H1 ;  /* 0x30000044ff457230 */ /* 0x000fe20000004100 */
[----:B------:R-:W-:Y:S01]  /*b020*/  F2FP.SATFINITE.E4M3.F32.PACK_AB_MERGE_C R80, R75, R72, R78 ;  /* 0x000000484b50723e */ /* 0x000fe2000480704e */
[-C--:B------:R-:W-:Y:S01]  /*b030*/  FFMA.FTZ R71, R62, R67.reuse, -R71 ;  /* 0x000000433e477223 */ /* 0x080fe20000010847 */
[----:B------:R-:W-:Y:S01]  /*b040*/  FFMA.FTZ R70, R65, R67, R70 ;  /* 0x0000004341467223 */ /* 0x000fe20000010046 */
[----:B------:R-:W-:-:S02]  /*b050*/  HADD2.F32 R60, -RZ, R60.H1_H1 ;  /* 0x3000003cff3c7230 */ /* 0x000fc40000004100 */
[----:B------:R-:W-:Y:S01]  /*b060*/  FMUL.FTZ R67, R64, R69 ;  /* 0x0000004540437220 */ /* 0x000fe20000410000 */
[----:B------:R-:W-:Y:S01]  /*b070*/  HADD2.F32 R65, -RZ, R66.H1_H1 ;  /* 0x30000042ff417230 */ /* 0x000fe20000004100 */
[----:B------:R-:W-:Y:S01]  /*b080*/  F2FP.F16.E4M3.UNPACK_B R49, R49.H1 ;  /* 0x00000031ff31723e */ /* 0x000fe200030006ff */
[C---:B------:R-:W-:Y:S01]  /*b090*/  FMUL.FTZ R69, R60.reuse, R69 ;  /* 0x000000453c457220 */ /* 0x040fe20000410000 */
[----:B------:R-:W-:Y:S02]  /*b0a0*/  F2FP.F16.E4M3.UNPACK_B R62, R53.H1 ;  /* 0x00000035ff3e723e */ /* 0x000fe400030006ff */
[-C--:B------:R-:W-:Y:S01]  /*b0b0*/  FFMA.FTZ R72, R60, R65.reuse, -R67 ;  /* 0x000000413c487223 */ /* 0x080fe20000010843 */
[----:B------:R-:W-:Y:S01]  /*b0c0*/  F2FP.F16.E4M3.UNPACK_B R60, R54.H1 ;  /* 0x00000036ff3c723e */ /* 0x000fe200030006ff */
[----:B------:R-:W-:Y:S01]  /*b0d0*/  FFMA.FTZ R73, R64, R65, R69 ;  /* 0x0000004140497223 */ /* 0x000fe20000010045 */
[----:B------:R-:W-:Y:S01]  /*b0e0*/  F2FP.F16.E4M3.UNPACK_B R52, R52.H1 ;  /* 0x00000034ff34723e */ /* 0x000fe200030006ff */
[----:B------:R-:W-:Y:S01]  /*b0f0*/  HADD2.F32 R53, -RZ, R49.H0_H0 ;  /* 0x20000031ff357230 */ /* 0x000fe20000004100 */
[----:B------:R-:W-:Y:S01]  /*b100*/  F2FP.SATFINITE.E4M3.F32.PACK_AB_MERGE_C R76, R77, R76, RZ ;  /* 0x0000004c4d4c723e */ /* 0x000fe200048070ff */
[----:B------:R-:W-:-:S02]  /*b110*/  HADD2.F32 R54, -RZ, R62.H0_H0 ;  /* 0x2000003eff367230 */ /* 0x000fc40000004100 */
[----:B------:R-:W-:Y:S01]  /*b120*/  HADD2.F32 R64, -RZ, R60.H0_H0 ;  /* 0x2000003cff407230 */ /* 0x000fe20000004100 */
[----:B------:R-:W-:Y:S01]  /*b130*/  F2FP.SATFINITE.E4M3.F32.PACK_AB_MERGE_C R137, R137, R74, R76 ;  /* 0x0000004a8989723e */ /* 0x000fe2000480704c */
        /* <DEDUP_REMOVED lines=57> */
[----:B------:R-:W-:Y:S01]  /*b4d0*/  F2FP.SATFINITE.E4M3.F32.PACK_AB_MERGE_C R51, R51, R78, RZ ;  /* 0x0000004e3333723e */ /* 0x000fe200048070ff */
[----:B------:R-:W-:Y:S01]  /*b4e0*/  IMAD.MOV.U32 R54, RZ, RZ, R83 ;  /* 0x000000ffff367224 */ /* 0x000fe200078e0053 */
[----:B------:R-:W-:-:S02]  /*b4f0*/  F2FP.SATFINITE.E4M3.F32.PACK_AB_MERGE_C R60, R60, R81, RZ ;  /* 0x000000513c3c723e */ /* 0x000fc400048070ff */
[----:B------:R-:W-:Y:S01]  /*b500*/  F2FP.SATFINITE.E4M3.F32.PACK_AB_MERGE_C R51, R48, R79, R51 ;  /* 0x0000004f3033723e */ /* 0x000fe20004807033 */
[----:B------:R-:W-:Y:S01]  /*b510*/  IMAD.MOV.U32 R48, RZ, RZ, R80 ;  /* 0x000000ffff307224 */ /* 0x000fe200078e0050 */
[----:B------:R-:W-:Y:S01]  /*b520*/  F2FP.SATFINITE.E4M3.F32.PACK_AB_MERGE_C R55, R50, R69, R60 ;  /* 0x000000453237723e */ /* 0x000fe2000480703c */
[----:B------:R-:W-:Y:S01]  /*b530*/  IMAD.MOV.U32 R50, RZ, RZ, R82 ;  /* 0x000000ffff327224 */ /* 0x000fe200078e0052 */
[----:B------:R-:W-:-:S07]  /*b540*/  F2FP.SATFINITE.E4M3.F32.PACK_AB_MERGE_C R53, R73, R70, R75 ;  /* 0x000000464935723e */ /* 0x000fce000480704b */
.L_x_2251:
[----:B------:R-:W-:Y:S05]  /*b550*/  BSYNC B1 ;  /* 0x0000000000017941 */ /* 0x000fea0003800000 */
.L_x_2250:
        /* <DEDUP_REMOVED lines=10> */
.L_x_2191:
[----:B------:R-:W-:-:S06]  /*b600*/  UISETP.NE.AND UP0, UPT, UR45, 0x3, UPT ;  /* 0x000000032d00788c */ /* 0x000fcc000bf05270 */
[----:B------:R-:W-:-:S13]  /*b610*/  PLOP3.LUT P5, PT, PT, PT, UP0, 0x80, 0x0 ;  /* 0x000000000000781c */ /* 0x000fda0003faf008 */
[----:B------:R-:W-:Y:S05]  /*b620*/  @!P5 BRA `(.L_x_2252) ;  /* 0x000000000004d947 */ /* 0x000fea0003800000 */
[----:B------:R-:W-:Y:S01]  /*b630*/  BPT.TRAP 0x1 ;  /* 0x000000040000795c */ /* 0x000fe20000300000 */
.L_x_2252:
[----:B------:R-:W2:Y:S01]  /*b640*/  LDL R48, [R1+0x10] ;  /* 0x0000100001307983 */ /* 0x000ea20000100800 */
[----:B------:R-:W-:Y:S01]  /*b650*/  IMAD R107, R232, 0x8, R18 ;  /* 0x00000008e86b7824 */ /* 0x000fe200078e0212 */
[----:B------:R-:W-:Y:S01]  /*b660*/  BSSY B1, `(.L_x_2253) ;  /* 0x0000008000017945 */ /* 0x000fe20003800000 */
[----:B------:R-:W-:Y:S01]  /*b670*/  IMAD R116, R24, -0x80, R2 ;  /* 0xffffff8018747824 */ /* 0x000fe200078e0202 */
[----:B------:R-:W-:-:S04]  /*b680*/  SHF.R.S32.HI R49, RZ, 0x1f, R24 ;  /* 0x0000001fff317819 */ /* 0x000fc80000011418 */
[----:B------:R-:W-:Y:S02]  /*b690*/  VIMNMX R116, R116, 0x80, PT ;  /* 0x0000008074747848 */ /* 0x000fe40003fe0100 */
[----:B--2---:R-:W-:Y:S01]  /*b6a0*/  SHF.L.U32 R128, R48, 0x1f, RZ ;  /* 0x0000001f30807819 */ /* 0x004fe200000006ff */
[----:B------:R-:W-:-:S03]  /*b6b0*/  IMAD R48, R4, R24, RZ ;  /* 0x0000001804307224 */ /* 0x000fc600078e02ff */
[----:B------:R-:W0:Y:S02]  /*b6c0*/  SYNCS.PHASECHK.TRANS64.TRYWAIT P2, [R107+URZ+0x38890], R128 ;  /* 0x038890806b0075a7 */ /* 0x000e24000804017f */
[----:B0-----:R-:W-:Y:S05]  /*b6d0*/  @!P2 BRA `(.L_x_2254) ;  /* 0x000001e800b8a947 */ /* 0x001fea0003800000 */
.L_x_2535:
[----:B------:R-:W-:Y:S05]  /*b6e0*/  BSYNC B1 ;  /* 0x0000000000017941 */ /* 0x000fea0003800000 */
.L_x_2253:
[----:B------:R-:W-:Y:S01]  /*b6f0*/  ISETP.GE.AND P2, PT, R22, R116, PT ;  /* 0x000000741600720c */ /* 0x000fe20003f46270 */
[----:B------:R-:W-:Y:S01]  /*b700*/  IMAD R49, R49, R132, R48 ;  /* 0x0000008431317224 */ /* 0x000fe200078e0230 */
[----:B------:R-:W-:Y:S01]  /*b710*/  BSSY B1, `(.L_x_2255) ;  /* 0x000000e000017945 */ /* 0x000fe20003800000 */
[----:B------:R-:W-:-:S05]  /*b720*/  IMAD.WIDE.U32 R56, R132, R24, RZ ;  /* 0x0000001884387225 */ /* 0x000fca00078e00ff */
[----:B------:R-:W-:-:S05]  /*b730*/  IADD3 R62, R49, R57, RZ ;  /* 0x00000039313e7210 */ /* 0x000fca0007ffe0ff */
        /* <DEDUP_REMOVED lines=11> */
.L_x_2256:
[----:B------:R-:W-:Y:S05]  /*b7f0*/  BSYNC B1 ;  /* 0x0000000000017941 */ /* 0x000fea0003800000 */
.L_x_2255:
        /* <DEDUP_REMOVED lines=15> */
.L_x_2258:
[----:B------:R-:W-:Y:S05]  /*b8f0*/  BSYNC B1 ;  /* 0x0000000000017941 */ /* 0x000fea0003800000 */
.L_x_2257:
        /* <DEDUP_REMOVED lines=15> */
.L_x_2260:
[----:B------:R-:W-:Y:S05]  /*b9f0*/  BSYNC B1 ;  /* 0x0000000000017941 */ /* 0x000fea0003800000 */
.L_x_2259:
[----:B------:R-:W-:-:S13]  /*ba00*/  ISETP.GE.AND P2, PT, R235, R116, PT ;  /* 0x00000074eb00720c */ /* 0x000fda0003f46270 */
[----:B------:R-:W-:Y:S05]  /*ba10*/  @P2 BRA `(.L_x_2228) ;  /* 0x00000000003c2947 */ /* 0x000fea0003800000 */
[----:B-123--:R-:W1:Y:S01]  /*ba20*/  LDC.64 R48, c[0x0][0x2f0] ;  /* 0x0000bc00ff307b82 */ /* 0x00ee620000000a00 */
[----:B------:R-:W-:Y:S01]  /*ba30*/  IMAD.MOV.U32 R57, RZ, RZ, R62 ;  /* 0x000000ffff397224 */ /* 0x000fe200078e003e */
        /* <DEDUP_REMOVED lines=13> */
.L_x_2228:
[----:B------:R-:W-:Y:S05]  /*bb10*/  BSYNC B0 ;  /* 0x0000000000007941 */ /* 0x000fea0003800000 */
.L_x_2190:
        /* <DEDUP_REMOVED lines=17> */
.L_x_2262:
[----:B------:R-:W-:Y:S05]  /*bc30*/  BSYNC B0 ;  /* 0x0000000000007941 */ /* 0x000fea0003800000 */
.L_x_2261:
[----:B------:R-:W2:Y:S01]  /*bc40*/  SYNCS.PHASECHK.TRANS64.TRYWAIT P3, [R107+URZ+0x388b0], R128 ;  /* 0x0388b0806b0075a7 */ /* 0x000ea2000806017f */
[----:B------:R-:W-:Y:S01]  /*bc50*/  ULDC UR41, c[0x0][0x2e4] ;  /* 0x0000b90000297ab9 */ /* 0x000fe20000000800 */
[----:B------:R-:W-:Y:S01]  /*bc60*/  ULDC.64 UR36, c[0x0][0x318] ;  /* 0x0000c60000247ab9 */ /* 0x000fe20000000a00 */
[----:B------:R-:W-:Y:S01]  /*bc70*/  ULDC.64 UR38, c[0x0][0x308] ;  /* 0x0000c20000267ab9 */ /* 0x000fe20000000a00 */
[----:B------:R-:W-:Y:S04]  /*bc80*/  BSSY B0, `(.L_x_2263) ;  /* 0x0000002000007945 */ /* 0x000fe80003800000 */
[----:B--2---:R-:W-:Y:S05]  /*bc90*/  @!P3 BRA `(.L_x_2264) ;  /* 0x000001e4005cb947 */ /* 0x004fea0003800000 */
.L_x_2536:
[----:B------:R-:W-:Y:S05]  /*bca0*/  BSYNC B0 ;  /* 0x0000000000007941 */ /* 0x000fea0003800000 */
.L_x_2263:
[----:B------:R-:W-:Y:S01]  /*bcb0*/  ISETP.GE.AND P3, PT, R22, R116, PT ;  /* 0x000000741600720c */ /* 0x000fe20003f66270 */
[----:B------:R-:W-:Y:S01]  /*bcc0*/  BSSY B0, `(.L_x_2265) ;  /* 0x0000010000007945 */ /* 0x000fe20003800000 */
[----:B------:R-:W-:-:S11]  /*bcd0*/  IMAD.WIDE R52, R24, 0x80, R44 ;  /* 0x0000008018347825 */ /* 0x000fd600078e022c */
[----:B------:R-:W-:Y:S05]  /*bce0*/  @P3 BRA `(.L_x_2266) ;  /* 0x0000000000343947 */ /* 0x000fea0003800000 */
[----:B-1----:R-:W-:Y:S02]  /*bcf0*/  IMAD.MOV.U32 R48, RZ, RZ, R98 ;  /* 0x000000ffff307224 */ /* 0x002fe400078e0062 */
[----:B------:R-:W-:Y:S02]  /*bd00*/  IMAD.MOV.U32 R49, RZ, RZ, R106 ;  /* 0x000000ffff317224 */ /* 0x000fe400078e006a */
        /* <DEDUP_REMOVED lines=11> */
.L_x_2266:
[----:B------:R-:W-:Y:S05]  /*bdc0*/  BSYNC B0 ;  /* 0x0000000000007941 */ /* 0x000fea0003800000 */
.L_x_2265:
[----:B------:R-:W-:Y:S01]  /*bdd0*/  ISETP.GE.AND P3, PT, R234, R116, PT ;  /* 0x00000074ea00720c */ /* 0x000fe20003f66270 */
[----:B------:R-:W-:-:S12]  /*bde0*/  BSSY B0, `(.L_x_2267) ;  /* 0x0000011000007945 */ /* 0x000fd80003800000 */
[----:B------:R-:W-:Y:S05]  /*bdf0*/  @P3 BRA `(.L_x_2268) ;  /* 0x00000000003c3947 */ /* 0x000fea0003800000 */
[----:B---3--:R-:W-:Y:S01]  /*be00*/  IADD3 R51, P3, R52, 0x20, RZ ;  /* 0x0000002034337810 */ /* 0x008fe20007f7e0ff */
[----:B------:R-:W-:Y:S01]  /*be10*/  IMAD.MOV.U32 R49, RZ, RZ, R106 ;  /* 0x000000ffff317224 */ /* 0x000fe200078e006a */
[----:B-1----:R-:W-:-:S03]  /*be20*/  MOV R48, R98 ;  /* 0x0000006200307202 */ /* 0x002fc60000000f00 */
        /* <DEDUP_REMOVED lines=12> */
.L_x_2268:
[----:B------:R-:W-:Y:S05]  /*bef0*/  BSYNC B0 ;  /* 0x0000000000007941 */ /* 0x000fea0003800000 */
.L_x_2267:
[----:B------:R-:W-:Y:S01]  /*bf00*/  ISETP.GE.AND P3, PT, R233, R116, PT ;  /* 0x00000074e900720c */ /* 0x000fe20003f66270 */
[----:B------:R-:W-:-:S12]  /*bf10*/  BSSY B0, `(.L_x_2269) ;  /* 0x0000011000007945 */ /* 0x000fd80003800000 */
[----:B------:R-:W-:Y:S05]  /*bf20*/  @P3 BRA `(.L_x_2270) ;  /* 0x00000000003c3947 */ /* 0x000fea0003800000 */
[----:B---34-:R-:W-:Y:S01]  /*bf30*/  IADD3 R51, P3, R52, 0x40, RZ ;  /* 0x0000004034337810 */ /* 0x018fe20007f7e0ff */
        /* <DEDUP_REMOVED lines=14> */
.L_x_2270:
[----:B------:R-:W-:Y:S05]  /*c020*/  BSYNC B0 ;  /* 0x0000000000007941 */ /* 0x000fea0003800000 */
.L_x_2269:
[----:B------:R-:W-:Y:S01]  /*c030*/  ISETP.GE.AND P3, PT, R235, R116, PT ;  /* 0x00000074eb00720c */ /* 0x000fe20003f66270 */
[----:B------:R-:W-:-:S12]  /*c040*/  BSSY B0, `(.L_x_2271) ;  /* 0x0000011000007945 */ /* 0x000fd80003800000 */
[----:B------:R-:W-:Y:S05]  /*c050*/  @P3 BRA `(.L_x_2272) ;  /* 0x00000000003c3947 */ /* 0x000fea0003800000 */
[----:B-1-34-:R-:W-:Y:S01]  /*c060*/  IADD3 R51, P3, R52, 0x60, RZ ;  /* 0x0000006034337810 */ /* 0x01afe20007f7e0ff */
[----:B------:R-:W-:Y:S02]  /*c070*/  IMAD.MOV.U32 R48, RZ, RZ, R98 ;  /* 0x000000ffff307224 */ /* 0x000fe400078e0062 */
        /* <DEDUP_REMOVED lines=13> */
.L_x_2272:
[----:B------:R-:W-:Y:S05]  /*c150*/  BSYNC B0 ;  /* 0x0000000000007941 */ /* 0x000fea0003800000 */
.L_x_2271:
[----:B-1-34-:R-:W3:Y:S01]  /*c160*/  LDL.LU R49, [R1+0x10] ;  /* 0x0000100001317983 */ /* 0x01aee20000300800 */
[----:B0-2---:R-:W-:Y:S01]  /*c170*/  @!P2 VIADD R107, R107, 0x388c0 ;  /* 0x000388c06b6ba836 */ /* 0x005fe20000000000 */
[----:B------:R-:W-:Y:S01]  /*c180*/  IADD3 R232, R232, 0x1, RZ ;  /* 0x00000001e8e87810 */ /* 0x000fe20007ffe0ff */
[----:B------:R-:W-:Y:S01]  /*c190*/  @!PT LDS RZ, [RZ] ;  /* 0x00000000fffff984 */ /* 0x000fe20000000800 */
[----:B------:R-:W-:Y:S01]  /*c1a0*/  @!PT LDS RZ, [RZ] ;  /* 0x00000000fffff984 */ /* 0x000fe20000000800 */
[----:B------:R-:W-:Y:S01]  /*c1b0*/  @!PT LDS RZ, [RZ] ;  /* 0x00000000fffff984 */ /* 0x000fe20000000800 */
[----:B------:R-:W-:Y:S01]  /*c1c0*/  @!PT LDS RZ, [RZ] ;  /* 0x00000000fffff984 */ /* 0x000fe20000000800 */
[----:B------:R0:W-:Y:S06]  /*c1d0*/  MEMBAR.ALL.CTA ;  /* 0x0000000000007992 */ /* 0x0001ec0000008000 */
[----:B0-----:R-:W0:Y:S02]  /*c1e0*/  FENCE.VIEW.ASYNC.S ;  /* 0x00000000000073c6 */ /* 0x001e240000000000 */
[----:B0-----:R0:W-:Y:S01]  /*c1f0*/  BAR.SYNC.DEFER_BLOCKING R129, 0x80 ;  /* 0x000200810000751d */ /* 0x0011e20000010000 */
[----:B------:R-:W-:-:S02]  /*c200*/  @!P2 PRMT R107, RZ, 0x654, R107 ;  /* 0x00000654ff6ba816 */ /* 0x000fc4000000006b */
[----:B------:R-:W-:-:S03]  /*c210*/  ISETP.NE.AND P3, PT, R108, RZ, PT ;  /* 0x000000ff6c00720c */ /* 0x000fc60003f65270 */
[----:B------:R0:W-:Y:S01]  /*c220*/  @!P2 SYNCS.ARRIVE.TRANS64.RED.A1T0 RZ, [R107+URZ], RZ ;  /* 0x000000ff6bffa9a7 */ /* 0x0001e2000810043f */
[----:B------:R-:W-:-:S04]  /*c230*/  ISETP.NE.AND P2, PT, R232, 0x2, PT ;  /* 0x00000002e800780c */ /* 0x000fc80003f45270 */
[----:B------:R-:W-:Y:S02]  /*c240*/  SEL R48, RZ, 0x1, P2 ;  /* 0x00000001ff307807 */ /* 0x000fe40001000000 */
[----:B------:R-:W-:Y:S02]  /*c250*/  SEL R232, R232, RZ, P2 ;  /* 0x000000ffe8e87207 */ /* 0x000fe40001000000 */
[----:B---3--:R-:W-:-:S05]  /*c260*/  LOP3.LUT R49, R49, R48, RZ, 0x3c, !PT ;  /* 0x0000003031317212 */ /* 0x008fca00078e3cff */
[----:B------:R0:W-:Y:S01]  /*c270*/  STL [R1+0x10], R49 ;  /* 0x0000103101007387 */ /* 0x0001e20000100800 */
[----:B------:R-:W-:Y:S05]  /*c280*/  @P3 BRA `(.L_x_2273) ;  /* 0xffffff6000e43947 */ /* 0x000fea000383ffff */
[----:B0-----:R-:W0:Y:S01]  /*c290*/  S2R R49, SR_TID.X ;  /* 0x0000000000317919 */ /* 0x001e220000002100 */
[----:B------:R-:W-:Y:S02]  /*c2a0*/  PLOP3.LUT P0, PT, PT, PT, PT, 0x8, 0x0 ;  /* 0x000000000000781c */ /* 0x000fe40003f0e170 */
[----:B0-----:R-:W-:-:S04]  /*c2b0*/  SHF.R.U32.HI R49, RZ, 0x7, R49 ;  /* 0x00000007ff317819 */ /* 0x001fc80000011631 */
[----:B------:R-:W-:-:S13]  /*c2c0*/  ISETP.NE.AND P3, PT, R49, 0x1, PT ;  /* 0x000000013100780c */ /* 0x000fda0003f65270 */
[----:B------:R-:W-:Y:S06]  /*c2d0*/  @!P3 BAR.ARV 0x9, 0x100 ;  /* 0x024400000000bb1d */ /* 0x000fec0000002000 */
.L_x_2185:
[----:B------:R-:W2:Y:S01]  /*c2e0*/  LDC R0, c[0x0][0x428] ;  /* 0x00010a00ff007b82 */ /* 0x000ea20000000800 */
[----:B------:R-:W-:Y:S05]  /*c2f0*/  @P0 BRA `(.L_x_2274) ;  /* 0x00000000000c0947 */ /* 0x000fea0003800000 */
[----:B------:R-:W3:Y:S01]  /*c300*/  FENCE.VIEW.ASYNC.G ;  /* 0x00000000000073c6 */ /* 0x000ee20000000100 */
[----:B------:R-:W-:Y:S05]  /*c310*/  WARPSYNC.ALL ;  /* 0x0000000000007948 */ /* 0x000fea0003800000 */
[----:B---3--:R-:W-:Y:S06]  /*c320*/  BAR.ARV 0xc, 0x180 ;  /* 0x0306000000007b1d */ /* 0x008fec0000002000 */
.L_x_2274:
[----:B------:R-:W3:Y:S01]  /*c330*/  LDL R4, [R1+0x44] ;  /* 0x0000440001047983 */ /* 0x000ee20000100800 */
[----:B------:R-:W-:-:S03]  /*c340*/  ULDC.64 UR4, c[0x0][0x990] ;  /* 0x0002640000047ab9 */ /* 0x000fc60000000a00 */
[----:B------:R-:W4:Y:S04]  /*c350*/  LDL R5, [R1+0x24] ;  /* 0x0000240001057983 */ /* 0x000f280000100800 */
[----:B------:R-:W4:Y:S04]  /*c360*/  LDL R27, [R1+0xc] ;  /* 0x00000c00011b7983 */ /* 0x000f280000100800 */
[----:B------:R-:W4:Y:S04]  /*c370*/  LDL R26, [R1+0x20] ;  /* 0x00002000011a7983 */ /* 0x000f280000100800 */
[----:B------:R-:W4:Y:S01]  /*c380*/  LDL R25, [R1+0x4] ;  /* 0x0000040001197983 */ /* 0x000f220000100800 */
[----:B--2---:R-:W-:Y:S01]  /*c390*/  ISETP.NE.AND P2, PT, R0, 0x1, PT ;  /* 0x000000010000780c */ /* 0x004fe20003f45270 */
[----:B------:R-:W-:-:S02]  /*c3a0*/  ULDC.64 UR6, c[0x0][0x998] ;  /* 0x0002660000067ab9 */ /* 0x000fc40000000a00 */
[----:B------:R-:W2:Y:S01]  /*c3b0*/  LDL.LU R24, [R1+0x8] ;  /* 0x0000080001187983 */ /* 0x000ea20000300800 */
[----:B------:R-:W-:Y:S02]  /*c3c0*/  ISETP.NE.U32.AND P0, PT, RZ, UR4, PT ;  /* 0x00000004ff007c0c */ /* 0x000fe4000bf05070 */
[----:B------:R-:W-:Y:S02]  /*c3d0*/  ISETP.NE.U32.AND P1, PT, RZ, UR6, PT ;  /* 0x00000006ff007c0c */ /* 0x000fe4000bf25070 */
[----:B------:R-:W-:Y:S02]  /*c3e0*/  ISETP.NE.AND.EX P0, PT, RZ, UR5, PT, P0 ;  /* 0x00000005ff007c0c */ /* 0x000fe4000bf05300 */
[----:B------:R-:W-:-:S03]  /*c3f0*/  ISETP.NE.AND.EX P1, PT, RZ, UR7, PT, P1 ;  /* 0x00000007ff007c0c */ /* 0x000fc6000bf25310 */
[----:B------:R-:W2:Y:S08]  /*c400*/  @P2 LDC R0, c[0x0][0x42c] ;  /* 0x00010b00ff002b82 */ /* 0x000eb00000000800 */
[----:B0-----:R-:W3:Y:S08]  /*c410*/  @P0 LDC.64 R10, c[0x0][0x9a8] ;  /* 0x00026a00ff0a0b82 */ /* 0x001ef00000000a00 */
[----:B------:R-:W0:Y:S08]  /*c420*/  @P2 LDC R3, c[0x0][0x430] ;  /* 0x00010c00ff032b82 */ /* 0x000e300000000800 */
[----:B-1----:R-:W1:Y:S08]  /*c430*/  @P1 LDC.64 R12, c[0x0][0x9b8] ;  /* 0x00026e00ff0c1b82 */ /* 0x002e700000000a00 */
[----:B------:R-:W1:Y:S08]  /*c440*/  @P0 LDC.64 R14, c[0x0][0x9b0] ;  /* 0x00026c00ff0e0b82 */ /* 0x000e700000000a00 */
[----:B------:R-:W1:Y:S01]  /*c450*/  @P1 LDC.64 R20, c[0x0][0x9c0] ;  /* 0x00027000ff141b82 */ /* 0x000e620000000a00 */
[----:B--2---:R-:W-:-:S04]  /*c460*/  @P2 IMAD.HI.U32 R2, R24, R0, RZ ;  /* 0x0000000018022227 */ /* 0x004fc800078e00ff */
[-C--:B---3--:R-:W-:Y:S02]  /*c470*/  @P0 IMAD R0, R4, R10.reuse, RZ ;  /* 0x0000000a04000224 */ /* 0x088fe400078e02ff */
[----:B------:R-:W-:Y:S01]  /*c480*/  IMAD.MOV.U32 R7, RZ, RZ, R24 ;  /* 0x000000ffff077224 */ /* 0x000fe200078e0018 */
[----:B0-----:R-:W-:Y:S01]  /*c490*/  @P2 SHF.R.U32.HI R7, RZ, R3, R2 ;  /* 0x00000003ff072219 */ /* 0x001fe20000011602 */
[C---:B----4-:R-:W-:Y:S02]  /*c4a0*/  @P0 IMAD R11, R5.reuse, R11, R0 ;  /* 0x0000000b050b0224 */ /* 0x050fe400078e0200 */
[----:B------:R-:W-:Y:S01]  /*c4b0*/  @P0 IMAD.WIDE.U32 R2, R5, R10, RZ ;  /* 0x0000000a05020225 */ /* 0x000fe200078e00ff */
[----:B------:R-:W-:-:S03]  /*c4c0*/  @P0 SHF.R.S32.HI R9, RZ, 0x1f, R7 ;  /* 0x0000001fff090819 */ /* 0x000fc60000011407 */
[-C--:B-1----:R-:W-:Y:S02]  /*c4d0*/  @P1 IMAD R4, R4, R12.reuse, RZ ;  /* 0x0000000c04041224 */ /* 0x082fe400078e02ff */
[----:B------:R-:W-:Y:S01]  /*c4e0*/  @P0 IMAD.IADD R3, R3, 0x1, R11 ;  /* 0x0000000103030824 */ /* 0x000fe200078e020b */
[----:B------:R-:W-:Y:S01]  /*c4f0*/  @P1 SHF.R.S32.HI R11, RZ, 0x1f, R7 ;  /* 0x0000001fff0b1819 */ /* 0x000fe20000011407 */
[C---:B------:R-:W-:Y:S02]  /*c500*/  @P1 IMAD R13, R5.reuse, R13, R4 ;  /* 0x0000000d050d1224 */ /* 0x040fe400078e0204 */
[----:B------:R-:W-:-:S04]  /*c510*/  @P1 IMAD.WIDE.U32 R4, R5, R12, RZ ;  /* 0x0000000c05041225 */ /* 0x000fc800078e00ff */
[----:B------:R-:W-:Y:S02]  /*c520*/  @P0 IMAD R0, R9, R14, RZ ;  /* 0x0000000e09000224 */ /* 0x000fe400078e02ff */
        /* <DEDUP_REMOVED lines=13> */
[----:B------:R-:W0:Y:S01]  /*c600*/  @P2 LDC R11, c[0x0][0x430] ;  /* 0x00010c00ff0b2b82 */ /* 0x000e220000000800 */
[----:B------:R-:W-:Y:S01]  /*c610*/  @P1 LEA.HI.X R9, R6, UR7, R3, 0x2, P4 ;  /* 0x0000000706091c11 */ /* 0x000fe2000a0f1403 */
[----:B------:R-:W-:-:S04]  /*c620*/  IMAD.MOV.U32 R3, RZ, RZ, 0x3f800000 ;  /* 0x3f800000ff037424 */ /* 0x000fc800078e00ff */
[----:B------:R-:W2:Y:S01]  /*c630*/  @P1 LDG.E R0, desc[UR46][R8.64] ;  /* 0x0000002e08001981 */ /* 0x000ea2000c1e1900 */
[----:B------:R-:W-:Y:S01]  /*c640*/  IADD3 R2, R26, 0xff, -R27 ;  /* 0x000000ff1a027810 */ /* 0x000fe20007ffe81b */
[----:B------:R-:W1:Y:S02]  /*c650*/  @P2 LDC R6, c[0x0][0x42c] ;  /* 0x00010b00ff062b82 */ /* 0x000e640000000800 */
[----:B------:R3:W2:Y:S02]  /*c660*/  @P0 LDG.E R3, desc[UR46][R4.64] ;  /* 0x0000002e04030981 */ /* 0x0006a4000c1e1900 */
[----:B------:R-:W-:-:S05]  /*c670*/  IMAD R2, R25, 0x80, R2 ;  /* 0x0000008019027824 */ /* 0x000fca00078e0202 */
[----:B------:R-:W-:-:S04]  /*c680*/  SHF.R.S32.HI R7, RZ, 0x1f, R2 ;  /* 0x0000001fff077819 */ /* 0x000fc80000011402 */
[----:B------:R-:W-:-:S04]  /*c690*/  LEA.HI R7, R7, R2, RZ, 0x7 ;  /* 0x0000000207077211 */ /* 0x000fc800078f38ff */
[----:B------:R-:W-:-:S04]  /*c6a0*/  SHF.R.S32.HI R2, RZ, 0x7, R7 ;  /* 0x00000007ff027819 */ /* 0x000fc80000011407 */
[----:B------:R-:W-:-:S04]  /*c6b0*/  VIMNMX R133, R133, R2, PT ;  /* 0x0000000285857248 */ /* 0x000fc80003fe0100 */
[----:B------:R-:W-:Y:S01]  /*c6c0*/  ISETP.GE.AND P1, PT, R133, 0x1, PT ;  /* 0x000000018500780c */ /* 0x000fe20003f26270 */
[----:B-1----:R-:W-:Y:S01]  /*c6d0*/  @P2 IMAD.HI.U32 R6, R24, R6, RZ ;  /* 0x0000000618062227 */ /* 0x002fe200078e00ff */
[----:B---3--:R-:W-:-:S04]  /*c6e0*/  MOV R4, R24 ;  /* 0x0000001800047202 */ /* 0x008fc80000000f00 */
[----:B0-----:R-:W-:Y:S01]  /*c6f0*/  @P2 SHF.R.U32.HI R4, RZ, R11, R6 ;  /* 0x0000000bff042219 */ /* 0x001fe20000011606 */
[----:B------:R-:W-:Y:S01]  /*c700*/  IMAD.MOV.U32 R154, RZ, RZ, RZ ;  /* 0x000000ffff9a7224 */ /* 0x000fe200078e00ff */
[----:B------:R-:W-:Y:S01]  /*c710*/  PLOP3.LUT P0, PT, PT, PT, PT, 0x80, 0x0 ;  /* 0x000000000000781c */ /* 0x000fe20003f0f070 */
[----:B------:R-:W-:Y:S01]  /*c720*/  IMAD.MOV.U32 R153, RZ, RZ, RZ ;  /* 0x000000ffff997224 */ /* 0x000fe200078e00ff */
[----:B------:R-:W-:Y:S01]  /*c730*/  CS2R R134, SRZ ;  /* 0x0000000000867805 */ /* 0x000fe2000001ff00 */
[----:B------:R0:W-:Y:S01]  /*c740*/  STL [R1+0x8], R4 ;  /* 0x0000080401007387 */ /* 0x0001e20000100800 */
[----:B------:R-:W-:Y:S01]  /*c750*/  IMAD.MOV.U32 R151, RZ, RZ, RZ ;  /* 0x000000ffff977224 */ /* 0x000fe200078e00ff */
        /* <DEDUP_REMOVED lines=11> */
[----:B------:R-:W-:Y:S01]  /*c810*/  IMAD.MOV.U32 R122, RZ, RZ, RZ ;  /* 0x000000ffff7a7224 */ /* 0x000fe200078e00ff */
[----:B------:R-:W-:Y:S02]  /*c820*/  CS2R R118, SRZ ;  /* 0x0000000000767805 */ /* 0x000fe4000001ff00 */
[----:B------:R-:W-:Y:S02]  /*c830*/  CS2R R114, SRZ ;  /* 0x0000000000727805 */ /* 0x000fe4000001ff00 */
[----:B------:R-:W-:Y:S02]  /*c840*/  CS2R R92, SRZ ;  /* 0x00000000005c7805 */ /* 0x000fe4000001ff00 */
[----:B------:R-:W-:Y:S02]  /*c850*/  CS2R R88, SRZ ;  /* 0x0000000000587805 */ /* 0x000fe4000001ff00 */
        /* <DEDUP_REMOVED lines=25> */
[----:B------:R-:W-:Y:S02]  /*c9f0*/  MOV R63, RZ ;  /* 0x000000ff003f7202 */ /* 0x000fe40000000f00 */
[----:B------:R-:W-:Y:S01]  /*ca00*/  CS2R R38, SRZ ;  /* 0x0000000000267805 */ /* 0x000fe2000001ff00 */
[----:B------:R-:W-:Y:S01]  /*ca10*/  IMAD.MOV.U32 R54, RZ, RZ, RZ ;  /* 0x000000ffff367224 */ /* 0x000fe200078e00ff */
        /* <DEDUP_REMOVED lines=21> */
[----:B0-----:R-:W-:Y:S01]  /*cb70*/  CS2R R4, SRZ ;  /* 0x0000000000047805 */ /* 0x001fe2000001ff00 */
[----:B--2---:R-:W-:Y:S01]  /*cb80*/  FMUL.FTZ R2, R3, R0 ;  /* 0x0000000003027220 */ /* 0x004fe20000410000 */
[----:B------:R-:W-:-:S03]  /*cb90*/  IMAD.MOV.U32 R3, RZ, RZ, RZ ;  /* 0x000000ffff037224 */ /* 0x000fc600078e00ff */
[----:B------:R-:W-:Y:S01]  /*cba0*/  FMUL.FTZ R2, R2, UR4 ;  /* 0x0000000402027c20 */ /* 0x000fe20008410000 */
[----:B------:R-:W-:Y:S01]  /*cbb0*/  IMAD.MOV.U32 R0, RZ, RZ, RZ ;  /* 0x000000ffff007224 */ /* 0x000fe200078e00ff */
[----:B------:R-:W-:Y:S06]  /*cbc0*/  @!P1 BRA `(.L_x_2275) ;  /* 0x0000012800e89947 */ /* 0x000fec0003800000 */
[----:B------:R-:W0:Y:S01]  /*cbd0*/  S2R R26, SR_TID.X ;  /* 0x00000000001a7919 */ /* 0x000e220000002100 */
[----:B------:R-:W-:Y:S01]  /*cbe0*/  UMOV UR4, 0xffffffff ;  /* 0xffffffff00047882 */ /* 0x000fe20000000000 */
[----:B0-----:R-:W-:-:S05]  /*cbf0*/  VIADD R31, R26, 0xffffff80 ;  /* 0xffffff801a1f7836 */ /* 0x001fca0000000000 */
[----:B------:R-:W-:-:S04]  /*cc00*/  SHF.R.S32.HI R32, RZ, 0x1f, R31 ;  /* 0x0000001fff207819 */ /* 0x000fc8000001141f */
[----:B------:R-:W-:-:S04]  /*cc10*/  LEA.HI R13, R32, R31, RZ, 0x7 ;  /* 0x0000001f200d7211 */ /* 0x000fc800078f38ff */
[----:B------:R-:W-:Y:S01]  /*cc20*/  SHF.R.S32.HI R13, RZ, 0x7, R13 ;  /* 0x00000007ff0d7819 */ /* 0x000fe2000001140d */
[----:B------:R-:W-:Y:S06]  /*cc30*/  BRA.DIV UR4, `(.L_x_2276) ;  /* 0x000001d604887947 */ /* 0x000fec000b800000 */
[----:B------:R-:W0:Y:S04]  /*cc40*/  SHFL.IDX PT, R0, R13, RZ, 0x1f ;  /* 0x00001fff0d007589 */ /* 0x000e2800000e0000 */
[----:B0-----:R1:W-:Y:S02]  /*cc50*/  STL [R1], R0 ;  /* 0x0000000001007387 */ /* 0x0013e40000100800 */
.L_x_2539:
[----:B------:R-:W1:Y:S02]  /*cc60*/  LDL R3, [R1] ;  /* 0x0000000001037983 */ /* 0x000e640000100800 */
[----:B-1----:R-:W-:-:S04]  /*cc70*/  LEA.HI R0, R3, R3, RZ, 0x1 ;  /* 0x0000000303007211 */ /* 0x002fc800078f08ff */
        /* <DEDUP_REMOVED lines=12> */
[----:B------:R-:W-:Y:S01]  /*cd40*/  MOV R4, UR4 ;  /* 0x0000000400047c02 */ /* 0x000fe20008000f00 */
[----:B0-----:R0:W1:Y:S01]  /*cd50*/  LDC.64 R14, c[0x4][R0] ;  /* 0x01000000000e7b82 */ /* 0x0010620000000a00 */
        /* <DEDUP_REMOVED lines=11> */
.L_x_2277:
        /* <DEDUP_REMOVED lines=13> */
.L_x_2281:
[----:B--2---:R2:W3:Y:S02]  /*cee0*/  SYNCS.PHASECHK.TRANS64.TRYWAIT P0, [R18+URZ+0x38800], R3 ;  /* 0x03880003120075a7 */ /* 0x0044e4000800017f */
[----:B---3--:R-:W-:Y:S05]  /*cef0*/  @!P0 NANOSLEEP.SYNCS 0x989680 ;  /* 0x009896800000895d */ /* 0x008fea0003900000 */
[----:B------:R-:W3:Y:S02]  /*cf00*/  @!P0 SYNCS.PHASECHK.TRANS64 P0, [R18+URZ+0x38800], R3 ;  /* 0x03880003120085a7 */ /* 0x000ee4000800007f */
[----:B---3--:R-:W-:Y:S05]  /*cf10*/  @!P0 BRA `(.L_x_2281) ;  /* 0xfffffffc00f08947 */ /* 0x008fea000383ffff */
.L_x_2280:
[----:B------:R-:W-:Y:S05]  /*cf20*/  BSYNC B0 ;  /* 0x0000000000007941 */ /* 0x000fea0003800000 */
.L_x_2279:
[----:B------:R-:W-:Y:S05]  /*cf30*/  BRA `(.L_x_2282) ;  /* 0x0000009800187947 */ /* 0x000fea0003800000 */
.L_x_2278:
[----:B------:R-:W1:Y:S01]  /*cf40*/  LDC.64 R12, c[0x0][0x3d8] ;  /* 0x0000f600ff0c7b82 */ /* 0x000e620000000a00 */
[----:B-----5:R-:W-:Y:S01]  /*cf50*/  SHF.R.S32.HI R3, RZ, 0x1f, R123 ;  /* 0x0000001fff037819 */ /* 0x020fe2000001147b */
[--C-:B------:R-:W-:Y:S01]  /*cf60*/  IMAD.MOV.U32 R4, RZ, RZ, R19.reuse ;  /* 0x000000ffff047224 */ /* 0x100fe200078e0013 */
[----:B------:R-:W-:Y:S01]  /*cf70*/  ISETP.NE.AND P4, PT, R24, RZ, PT ;  /* 0x000000ff1800720c */ /* 0x000fe20003f85270 */
[--C-:B------:R-:W-:Y:S01]  /*cf80*/  IMAD.MOV.U32 R8, RZ, RZ, R16.reuse ;  /* 0x000000ffff087224 */ /* 0x100fe200078e0010 */
[----:B------:R-:W-:Y:S02]  /*cf90*/  SHF.R.S32.HI R5, RZ, 0x1f, R19 ;  /* 0x0000001fff057819 */ /* 0x000fe40000011413 */
[----:B------:R-:W-:Y:S01]  /*cfa0*/  SHF.R.S32.HI R9, RZ, 0x1f, R16 ;  /* 0x0000001fff097819 */ /* 0x000fe20000011410 */
[----:B0-----:R-:W0:Y:S01]  /*cfb0*/  LDC.64 R14, c[0x0][0x3e8] ;  /* 0x0000fa00ff0e7b82 */ /* 0x001e220000000a00 */
[-C--:B-1----:R-:W-:Y:S01]  /*cfc0*/  IMAD R7, R23, R12.reuse, RZ ;  /* 0x0000000c17077224 */ /* 0x082fe200078e02ff */
[----:B------:R-:W-:Y:S01]  /*cfd0*/  SHF.L.U64.HI R27, R12, 0x5, R13 ;  /* 0x000000050c1b7819 */ /* 0x000fe2000001020d */
[----:B------:R-:W-:-:S02]  /*cfe0*/  IMAD R0, R3, R12, RZ ;  /* 0x0000000c03007224 */ /* 0x000fc400078e02ff */
[----:B------:R-:W-:Y:S02]  /*cff0*/  IMAD R24, R22, R13, R7 ;  /* 0x0000000d16187224 */ /* 0x000fe400078e0207 */
[----:B------:R-:W-:Y:S01]  /*d000*/  IMAD.WIDE.U32 R60, R123, R12, RZ ;  /* 0x0000000c7b3c7225 */ /* 0x000fe200078e00ff */
[----:B0-----:R-:W-:-:S03]  /*d010*/  SHF.L.U64.HI R29, R14, 0x5, R15 ;  /* 0x000000050e1d7819 */ /* 0x001fc6000001020f */
[----:B------:R-:W-:Y:S02]  /*d020*/  IMAD R6, R3, R14, RZ ;  /* 0x0000000e03067224 */ /* 0x000fe400078e02ff */
[C---:B------:R-:W-:Y:S02]  /*d030*/  IMAD R63, R123.reuse, R13, R0 ;  /* 0x0000000d7b3f7224 */ /* 0x040fe400078e0200 */
[----:B------:R-:W-:Y:S02]  /*d040*/  IMAD R57, R123, R15, R6 ;  /* 0x0000000f7b397224 */ /* 0x000fe400078e0206 */
[----:B------:R-:W-:-:S04]  /*d050*/  IMAD.WIDE.U32 R6, R22, R12, R4 ;  /* 0x0000000c16067225 */ /* 0x000fc800078e0004 */
[----:B------:R-:W-:Y:S01]  /*d060*/  IMAD.WIDE.U32 R10, R22, R12, R8 ;  /* 0x0000000c160a7225 */ /* 0x000fe200078e0008 */
[----:B------:R-:W-:-:S03]  /*d070*/  IADD3 R65, P0, R6, R60, RZ ;  /* 0x0000003c06417210 */ /* 0x000fc60007f1e0ff */
[----:B------:R-:W-:Y:S01]  /*d080*/  IMAD R3, R23, R14, RZ ;  /* 0x0000000e17037224 */ /* 0x000fe200078e02ff */
[----:B------:R-:W-:Y:S01]  /*d090*/  IADD3 R25, P2, R10, R60, RZ ;  /* 0x0000003c0a197210 */ /* 0x000fe20007f5e0ff */
[----:B------:R-:W-:-:S04]  /*d0a0*/  IMAD.WIDE.U32 R58, R123, R14, RZ ;  /* 0x0000000e7b3a7225 */ /* 0x000fc800078e00ff */
[----:B------:R-:W-:-:S04]  /*d0b0*/  IMAD.WIDE.U32 R4, R22, R14, R4 ;  /* 0x0000000e16047225 */ /* 0x000fc800078e0004 */
[----:B------:R-:W-:Y:S01]  /*d0c0*/  IMAD.WIDE.U32 R8, R22, R14, R8 ;  /* 0x0000000e16087225 */ /* 0x000fe200078e0008 */
[----:B------:R-:W-:-:S03]  /*d0d0*/  IADD3 R67, P1, R4, R58, RZ ;  /* 0x0000003a04437210 */ /* 0x000fc60007f3e0ff */
[----:B------:R-:W-:Y:S01]  /*d0e0*/  IMAD.IADD R63, R63, 0x1, R61 ;  /* 0x000000013f3f7824 */ /* 0x000fe200078e023d */
[----:B------:R-:W-:Y:S01]  /*d0f0*/  IADD3 R71, P3, R8, R58, RZ ;  /* 0x0000003a08477210 */ /* 0x000fe20007f7e0ff */
[----:B------:R-:W-:Y:S02]  /*d100*/  IMAD R3, R22, R15, R3 ;  /* 0x0000000f16037224 */ /* 0x000fe400078e0203 */
[----:B------:R-:W-:Y:S01]  /*d110*/  IMAD.IADD R57, R57, 0x1, R59 ;  /* 0x0000000139397824 */ /* 0x000fe200078e023b */
[C---:B------:R-:W-:Y:S01]  /*d120*/  IADD3.X R54, R63.reuse, R7, R24, P0, !PT ;  /* 0x000000073f367210 */ /* 0x040fe200007fe418 */
[----:B------:R-:W-:Y:S01]  /*d130*/  IMAD.SHL.U32 R28, R12, 0x20, RZ ;  /* 0x000000200c1c7824 */ /* 0x000fe200078e00ff */
[----:B------:R-:W-:Y:S01]  /*d140*/  IADD3.X R24, R63, R24, R11, P2, !PT ;  /* 0x000000183f187210 */ /* 0x000fe200017fe40b */
        /* <DEDUP_REMOVED lines=8> */
[----:B------:R0:W1:Y:S01]  /*d1d0*/  LDC.64 R14, c[0x4][R0] ;  /* 0x01000000000e7b82 */ /* 0x0000620000000a00 */
[----:B------:R-:W-:Y:S01]  /*d1e0*/  IMAD.U32 R5, RZ, RZ, UR5 ;  /* 0x00000005ff057e24 */ /* 0x000fe2000f8e00ff */
[----:B------:R-:W-:Y:S01]  /*d1f0*/  ULDC.64 UR4, c[0x4][0x108] ;  /* 0x0100420000047ab9 */ /* 0x000fe20000000a00 */
[----:B------:R-:W-:Y:S01]  /*d200*/  MOV R6, UR6 ;  /* 0x0000000600067c02 */ /* 0x000fe20008000f00 */
        /* <DEDUP_REMOVED lines=8> */
.L_x_2283:
[----:B------:R-:W2:Y:S01]  /*d290*/  LDL R21, [R1+0x4] ;  /* 0x0000040001157983 */ /* 0x000ea20000100800 */
[----:B------:R-:W0:Y:S01]  /*d2a0*/  LDC.64 R6, c[0x0][0x3d8] ;  /* 0x0000f600ff067b82 */ /* 0x000e220000000a00 */
[----:B------:R-:W-:Y:S02]  /*d2b0*/  ULDC.U8 UR4, c[0x0][0x3f0] ;  /* 0x0000fc0000047ab9 */ /* 0x000fe40000000000 */
[----:B------:R-:W3:Y:S05]  /*d2c0*/  LDL R33, [R1+0xc] ;  /* 0x00000c0001217983 */ /* 0x000eea0000100800 */
[----:B------:R-:W1:Y:S01]  /*d2d0*/  LDC.64 R4, c[0x0][0x3e8] ;  /* 0x0000fa00ff047b82 */ /* 0x000e620000000a00 */
[----:B------:R-:W-:-:S02]  /*d2e0*/  ISETP.NE.AND P0, PT, RZ, UR4, PT ;  /* 0x00000004ff007c0c */ /* 0x000fc4000bf05270 */
[----:B------:R-:W-:Y:S01]  /*d2f0*/  LEA.HI R32, R32, R31, RZ, 0x3 ;  /* 0x0000001f20207211 */ /* 0x000fe200078f18ff */
[----:B------:R-:W-:Y:S03]  /*d300*/  BSSY B0, `(.L_x_2284) ;  /* 0x0000941000007945 */ /* 0x000fe60003800000 */
[----:B------:R-:W-:-:S05]  /*d310*/  LOP3.LUT R20, R32, 0xfffffff8, RZ, 0xc0, !PT ;  /* 0xfffffff820147812 */ /* 0x000fca00078ec0ff */
[----:B------:R-:W-:Y:S01]  /*d320*/  IMAD.IADD R20, R31, 0x1, -R20 ;  /* 0x000000011f147824 */ /* 0x000fe200078e0a14 */
[----:B--2---:R-:W-:Y:S01]  /*d330*/  SHF.R.S32.HI R3, RZ, 0x1f, R21 ;  /* 0x0000001fff037819 */ /* 0x004fe20000011415 */
[----:B0-----:R-:W-:-:S04]  /*d340*/  IMAD.WIDE.U32 R8, R21, R6, RZ ;  /* 0x0000000615087225 */ /* 0x001fc800078e00ff */
[C---:B------:R-:W-:Y:S02]  /*d350*/  IMAD R0, R3.reuse, R6, RZ ;  /* 0x0000000603007224 */ /* 0x040fe400078e02ff */
[-C--:B-1----:R-:W-:Y:S02]  /*d360*/  IMAD R10, R3, R4.reuse, RZ ;  /* 0x00000004030a7224 */ /* 0x082fe400078e02ff */
[C---:B------:R-:W-:Y:S02]  /*d370*/  IMAD R3, R21.reuse, R7, R0 ;  /* 0x0000000715037224 */ /* 0x040fe400078e0200 */
[----:B------:R-:W-:-:S04]  /*d380*/  IMAD.WIDE.U32 R14, R21, R4, RZ ;  /* 0x00000004150e7225 */ /* 0x000fc800078e00ff */
[C---:B------:R-:W-:Y:S02]  /*d390*/  IMAD R11, R21.reuse, R5, R10 ;  /* 0x00000005150b7224 */ /* 0x040fe400078e020a */
[----:B---3--:R-:W-:Y:S02]  /*d3a0*/  IMAD R0, R21, -0x80, R33 ;  /* 0xffffff8015007824 */ /* 0x008fe400078e0221 */
[----:B------:R-:W-:Y:S01]  /*d3b0*/  IMAD.IADD R9, R9, 0x1, R3 ;  /* 0x0000000109097824 */ /* 0x000fe200078e0203 */
[----:B------:R-:W-:Y:S01]  /*d3c0*/  IADD3 R3, R15, R11, RZ ;  /* 0x0000000b0f037210 */ /* 0x000fe20007ffe0ff */
[----:B------:R-:W-:Y:S01]  /*d3d0*/  IMAD.SHL.U32 R12, R8, 0x80, RZ ;  /* 0x00000080080c7824 */ /* 0x000fe200078e00ff */
[----:B------:R-:W-:Y:S01]  /*d3e0*/  VIMNMX R72, R0, 0x80, PT ;  /* 0x0000008000487848 */ /* 0x000fe20003fe0100 */
[----:B------:R-:W-:Y:S01]  /*d3f0*/  IMAD.SHL.U32 R10, R14, 0x80, RZ ;  /* 0x000000800e0a7824 */ /* 0x000fe200078e00ff */
[----:B------:R-:W-:Y:S02]  /*d400*/  SHF.L.U64.HI R13, R8, 0x7, R9 ;  /* 0x00000007080d7819 */ /* 0x000fe40000010209 */
[----:B------:R-:W-:Y:S01]  /*d410*/  SHF.L.U64.HI R11, R14, 0x7, R3 ;  /* 0x000000070e0b7819 */ /* 0x000fe20000010203 */
[----:B------:R-:W-:Y:S06]  /*d420*/  @!P0 BRA `(.L_x_2285) ;  /* 0x0000004800748947 */ /* 0x000fec0003800000 */
[----:B------:R-:W0:Y:S01]  /*d430*/  LDC R0, c[0x0][0x428] ;  /* 0x00010a00ff007b82 */ /* 0x000e220000000800 */
        /* <DEDUP_REMOVED lines=8> */
[----:B0-----:R-:W-:-:S13]  /*d4c0*/  ISETP.NE.AND P1, PT, R0, 0x1, PT ;  /* 0x000000010000780c */ /* 0x001fda0003f25270 */
[----:B------:R-:W0:Y:S08]  /*d4d0*/  @P1 LDC R0, c[0x0][0x42c] ;  /* 0x00010b00ff001b82 */ /* 0x000e300000000800 */
[----:B------:R-:W1:Y:S01]  /*d4e0*/  @P1 LDC R31, c[0x0][0x430] ;  /* 0x00010c00ff1f1b82 */ /* 0x000e620000000800 */
        /* <DEDUP_REMOVED lines=18> */
.L_x_2287:
[----:B------:R-:W-:Y:S05]  /*d610*/  BSYNC B1 ;  /* 0x0000000000017941 */ /* 0x000fea0003800000 */
.L_x_2286:
[----:B------:R-:W-:Y:S01]  /*d620*/  ISETP.GE.AND P2, PT, R234, R72, PT ;  /* 0x00000048ea00720c */ /* 0x000fe20003f46270 */
[----:B------:R-:W-:Y:S01]  /*d630*/  IMAD R3, R20, 0x20, R3 ;  /* 0x0000002014037824 */ /* 0x000fe200078e0203 */
[----:B------:R-:W-:Y:S01]  /*d640*/  BSSY B1, `(.L_x_2288) ;  /* 0x000001b000017945 */ /* 0x000fe20003800000 */
[----:B------:R-:W-:Y:S02]  /*d650*/  CS2R R40, SRZ ;  /* 0x0000000000287805 */ /* 0x000fe4000001ff00 */
[----:B------:R-:W-:Y:S01]  /*d660*/  CS2R R20, SRZ ;  /* 0x0000000000147805 */ /* 0x000fe2000001ff00 */
[----:B0-----:R-:W-:Y:S01]  /*d670*/  @P1 IMAD.HI.U32 R0, R3, R0, RZ ;  /* 0x0000000003001227 */ /* 0x001fe200078e00ff */
[----:B------:R-:W-:-:S06]  /*d680*/  CS2R R42, SRZ ;  /* 0x00000000002a7805 */ /* 0x000fcc000001ff00 */
[----:B------:R-:W-:Y:S05]  /*d690*/  @P2 BRA `(.L_x_2289) ;  /* 0x0000000000542947 */ /* 0x000fea0003800000 */
[----:B--2---:R-:W-:Y:S01]  /*d6a0*/  IADD3 R14, P3, P4, R65, R28, R12 ;  /* 0x0000001c410e7210 */ /* 0x004fe20007c7e00c */
        /* <DEDUP_REMOVED lines=10> */
[----:B------:R-:W-:Y:S02]  /*d750*/  ISETP.GE.AND P5, PT, R19, UR4, PT ;  /* 0x0000000413007c0c */ /* 0x000fe4000bfa6270 */
[----:B------:R-:W-:Y:S02]  /*d760*/  ISETP.GE.AND P4, PT, R236, UR4, PT ;  /* 0x00000004ec007c0c */ /* 0x000fe4000bf86270 */
[----:B------:R-:W-:-:S02]  /*d770*/  IADD3.X R15, R9, UR7, RZ, P3, !PT ;  /* 0x00000007090f7c10 */ /* 0x000fc40009ffe4ff */
[----:B------:R-:W-:-:S04]  /*d780*/  IADD3 R24, P3, R24, UR8, RZ ;  /* 0x0000000818187c10 */ /* 0x000fc8000ff7e0ff */
[----:B------:R-:W-:Y:S02]  /*d790*/  IADD3.X R25, R8, UR9, RZ, P3, !PT ;  /* 0x0000000908197c10 */ /* 0x000fe40009ffe4ff */
[----:B------:R-:W-:Y:S01]  /*d7a0*/  CS2R R8, SRZ ;  /* 0x0000000000087805 */ /* 0x000fe2000001ff00 */
[----:B------:R0:W5:Y:S05]  /*d7b0*/  @!P5 LDG.E.64 R40, desc[UR46][R14.64] ;  /* 0x0000002e0e28d981 */ /* 0x00016a000c1e1b00 */
[----:B------:R0:W5:Y:S04]  /*d7c0*/  @!P4 LDG.E.64 R8, desc[UR46][R14.64+0x40] ;  /* 0x0000402e0e08c981 */ /* 0x000168000c1e1b00 */
[----:B------:R0:W5:Y:S04]  /*d7d0*/  @!P5 LDG.E.64 R42, desc[UR46][R24.64] ;  /* 0x0000002e182ad981 */ /* 0x000168000c1e1b00 */
[----:B------:R0:W5:Y:S02]  /*d7e0*/  @!P4 LDG.E.64 R20, desc[UR46][R24.64+0x40] ;  /* 0x0000402e1814c981 */ /* 0x000164000c1e1b00 */
.L_x_2289:
[----:B------:R-:W-:Y:S05]  /*d7f0*/  BSYNC B1 ;  /* 0x0000000000017941 */ /* 0x000fea0003800000 */
.L_x_2288:
[-C--:B------:R-:W-:Y:S01]  /*d800*/  ISETP.GE.AND P3, PT, R233, R72.reuse, PT ;  /* 0x00000048e900720c */ /* 0x080fe20003f66270 */
[----:B------:R-:W-:Y:S01]  /*d810*/  BSSY B1, `(.L_x_2290) ;  /* 0x0000024000017945 */ /* 0x000fe20003800000 */
[----:B-1----:R-:W-:Y:S01]  /*d820*/  @P1 SHF.R.U32.HI R3, RZ, R31, R0 ;  /* 0x0000001fff031219 */ /* 0x002fe20000011600 */
[----:B------:R-:W-:Y:S01]  /*d830*/  IMAD.MOV.U32 R62, RZ, RZ, R60 ;  /* 0x000000ffff3e7224 */ /* 0x000fe200078e003c */
[----:B------:R-:W-:Y:S01]  /*d840*/  ISETP.GE.AND P4, PT, R235, R72, PT ;  /* 0x00000048eb00720c */ /* 0x000fe20003f86270 */
[----:B------:R-:W-:Y:S01]  /*d850*/  IMAD.MOV.U32 R59, RZ, RZ, R57 ;  /* 0x000000ffff3b7224 */ /* 0x000fe200078e0039 */
[----:B0-2---:R-:W-:Y:S02]  /*d860*/  CS2R R24, SRZ ;  /* 0x0000000000187805 */ /* 0x005fe4000001ff00 */
[----:B------:R-:W-:Y:S02]  /*d870*/  CS2R R28, SRZ ;  /* 0x00000000001c7805 */ /* 0x000fe4000001ff00 */
[----:B------:R-:W-:-:S02]  /*d880*/  CS2R R44, SRZ ;  /* 0x00000000002c7805 */ /* 0x000fc4000001ff00 */
[----:B------:R-:W-:Y:S02]  /*d890*/  CS2R R30, SRZ ;  /* 0x00000000001e7805 */ /* 0x000fe4000001ff00 */
[----:B------:R-:W-:Y:S02]  /*d8a0*/  CS2R R32, SRZ ;  /* 0x0000000000207805 */ /* 0x000fe4000001ff00 */
[----:B------:R-:W-:Y:S02]  /*d8b0*/  CS2R R26, SRZ ;  /* 0x00000000001a7805 */ /* 0x000fe4000001ff00 */
[----:B------:R-:W-:Y:S02]  /*d8c0*/  CS2R R34, SRZ ;  /* 0x0000000000227805 */ /* 0x000fe4000001ff00 */
[----:B------:R-:W-:Y:S02]  /*d8d0*/  SHF.R.S32.HI R55, RZ, 0x1f, R3 ;  /* 0x0000001fff377819 */ /* 0x000fe40000011403 */
        /* <DEDUP_REMOVED lines=23> */
.L_x_2291:
[----:B------:R-:W-:Y:S05]  /*da50*/  BSYNC B1 ;  /* 0x0000000000017941 */ /* 0x000fea0003800000 */
.L_x_2290:
[----:B------:R-:W-:Y:S04]  /*da60*/  BSSY B1, `(.L_x_2292) ;  /* 0x0000019000017945 */ /* 0x000fe80003800000 */
[----:B------:R-:W-:Y:S05]  /*da70*/  @P4 BRA `(.L_x_2293) ;  /* 0x00000000005c4947 */ /* 0x000fea0003800000 */
[----:B0-----:R-:W-:Y:S01]  /*da80*/  IMAD R15, R7, 0x60, RZ ;  /* 0x00000060070f7824 */ /* 0x001fe200078e02ff */
[----:B------:R-:W-:Y:S01]  /*da90*/  ULDC.64 UR4, c[0x0][0x3c8] ;  /* 0x0000f20000047ab9 */ /* 0x000fe20000000a00 */
[----:B------:R-:W-:Y:S01]  /*daa0*/  IMAD.WIDE.U32 R12, R6, 0x60, R12 ;  /* 0x00000060060c7825 */ /* 0x000fe200078e000c */
[----:B------:R-:W-:Y:S01]  /*dab0*/  ULDC.64 UR6, c[0x0][0x3e0] ;  /* 0x0000f80000067ab9 */ /* 0x000fe20000000a00 */
[----:B------:R-:W-:Y:S02]  /*dac0*/  CS2R R32, SRZ ;  /* 0x0000000000207805 */ /* 0x000fe4000001ff00 */
[----:B------:R-:W-:Y:S01]  /*dad0*/  CS2R R34, SRZ ;  /* 0x0000000000227805 */ /* 0x000fe2000001ff00 */
[----:B------:R-:W-:Y:S01]  /*dae0*/  IMAD.IADD R13, R15, 0x1, R13 ;  /* 0x000000010f0d7824 */ /* 0x000fe200078e020d */
[----:B------:R-:W-:Y:S01]  /*daf0*/  IADD3 R12, P1, P5, R65, UR4, R12 ;  /* 0x00000004410c7c10 */ /* 0x000fe2000fd3e00c */
[----:B------:R-:W-:Y:S01]  /*db00*/  IMAD R25, R5, 0x60, RZ ;  /* 0x0000006005197824 */ /* 0x000fe200078e02ff */
[----:B------:R-:W-:Y:S01]  /*db10*/  ULDC UR4, c[0x0][0x3d4] ;  /* 0x0000f50000047ab9 */ /* 0x000fe20000000800 */
[----:B------:R-:W-:Y:S01]  /*db20*/  IMAD.WIDE.U32 R10, R4, 0x60, R10 ;  /* 0x00000060040a7825 */ /* 0x000fe200078e000a */
[----:B------:R-:W-:-:S02]  /*db30*/  IADD3.X R13, R54, UR5, R13, P1, P5 ;  /* 0x00000005360d7c10 */ /* 0x000fc40008fea40d */
[----:B------:R-:W-:Y:S01]  /*db40*/  CS2R R26, SRZ ;  /* 0x00000000001a7805 */ /* 0x000fe2000001ff00 */
[----:B------:R-:W-:Y:S01]  /*db50*/  IMAD.IADD R0, R25, 0x1, R11 ;  /* 0x0000000119007824 */ /* 0x000fe200078e020b */
[----:B------:R-:W-:Y:S02]  /*db60*/  IADD3 R10, P1, P5, R67, UR6, R10 ;  /* 0x00000006430a7c10 */ /* 0x000fe4000fd3e00a */
[----:B------:R-:W-:Y:S02]  /*db70*/  CS2R R24, SRZ ;  /* 0x0000000000187805 */ /* 0x000fe4000001ff00 */
[----:B------:R-:W-:Y:S02]  /*db80*/  IADD3.X R11, R69, UR7, R0, P1, P5 ;  /* 0x00000007450b7c10 */ /* 0x000fe40008fea400 */
[----:B------:R-:W-:Y:S02]  /*db90*/  ISETP.GE.AND P1, PT, R19, UR4, PT ;  /* 0x0000000413007c0c */ /* 0x000fe4000bf26270 */
[----:B------:R-:W-:-:S11]  /*dba0*/  ISETP.GE.AND P5, PT, R236, UR4, PT ;  /* 0x00000004ec007c0c */ /* 0x000fd6000bfa6270 */
[----:B------:R1:W5:Y:S04]  /*dbb0*/  @!P1 LDG.E.64 R32, desc[UR46][R12.64] ;  /* 0x0000002e0c209981 */ /* 0x000368000c1e1b00 */
[----:B------:R1:W5:Y:S04]  /*dbc0*/  @!P5 LDG.E.64 R24, desc[UR46][R12.64+0x40] ;  /* 0x0000402e0c18d981 */ /* 0x000368000c1e1b00 */
[----:B------:R1:W5:Y:S04]  /*dbd0*/  @!P1 LDG.E.64 R34, desc[UR46][R10.64] ;  /* 0x0000002e0a229981 */ /* 0x000368000c1e1b00 */
[----:B------:R1:W5:Y:S02]  /*dbe0*/  @!P5 LDG.E.64 R26, desc[UR46][R10.64+0x40] ;  /* 0x0000402e0a1ad981 */ /* 0x000364000c1e1b00 */
.L_x_2293:
[----:B------:R-:W-:Y:S05]  /*dbf0*/  BSYNC B1 ;  /* 0x0000000000017941 */ /* 0x000fea0003800000 */
.L_x_2292:
[-C--:B------:R-:W-:Y:S01]  /*dc00*/  IMAD R0, R55, R6.reuse, RZ ;  /* 0x0000000637007224 */ /* 0x080fe200078e02ff */
[----:B------:R-:W-:Y:S01]  /*dc10*/  ULDC.64 UR4, c[0x0][0x3c8] ;  /* 0x0000f20000047ab9 */ /* 0x000fe20000000a00 */
[----:B-1----:R-:W-:Y:S01]  /*dc20*/  IMAD.WIDE.U32 R10, R3, R6, R62 ;  /* 0x00000006030a7225 */ /* 0x002fe200078e003e */
        /* <DEDUP_REMOVED lines=11> */
.L_x_2542:
[----:B------:R-:W-:-:S03]  /*dce0*/  UMOV UR4, 0xffffffff ;  /* 0xffffffff00047882 */ /* 0x000fc60000000000 */
[----:B------:R-:W-:Y:S05]  /*dcf0*/  BRA.DIV UR4, `(.L_x_2295) ;  /* 0x000001c604a87947 */ /* 0x000fea000b800000 */
.L_x_2545:
[----:B------:R-:W-:-:S03]  /*dd00*/  UMOV UR4, 0xffffffff ;  /* 0xffffffff00047882 */ /* 0x000fc60000000000 */
[----:B------:R-:W-:Y:S05]  /*dd10*/  BRA.DIV UR4, `(.L_x_2296) ;  /* 0x000001c604c87947 */ /* 0x000fea000b800000 */
.L_x_2548:
[----:B------:R-:W-:-:S03]  /*dd20*/  UMOV UR4, 0xffffffff ;  /* 0xffffffff00047882 */ /* 0x000fc60000000000 */
[----:B------:R-:W-:Y:S05]  /*dd30*/  BRA.DIV UR4, `(.L_x_2297) ;  /* 0x000001c604e87947 */ /* 0x000fea000b800000 */
.L_x_2551:
[----:B------:R-:W-:-:S03]  /*dd40*/  UMOV UR4, 0xffffffff ;  /* 0xffffffff00047882 */ /* 0x000fc60000000000 */
[----:B------:R-:W-:Y:S05]  /*dd50*/  BRA.DIV UR4, `(.L_x_2298) ;  /* 0x000001ca04087947 */ /* 0x000fea000b800000 */
.L_x_2554:
[----:B------:R-:W-:-:S03]  /*dd60*/  UMOV UR4, 0xffffffff ;  /* 0xffffffff00047882 */ /* 0x000fc60000000000 */
[----:B------:R-:W-:Y:S05]  /*dd70*/  BRA.DIV UR4, `(.L_x_2299) ;  /* 0x000001ca04287947 */ /* 0x000fea000b800000 */
.L_x_2557:
[----:B------:R-:W-:-:S03]  /*dd80*/  UMOV UR4, 0xffffffff ;  /* 0xffffffff00047882 */ /* 0x000fc60000000000 */
[----:B------:R-:W-:Y:S05]  /*dd90*/  BRA.DIV UR4, `(.L_x_2300) ;  /* 0x000001ca04487947 */ /* 0x000fea000b800000 */
.L_x_2560:
[----:B------:R-:W-:-:S03]  /*dda0*/  UMOV UR4, 0xffffffff ;  /* 0xffffffff00047882 */ /* 0x000fc60000000000 */
[----:B------:R-:W-:Y:S05]  /*ddb0*/  BRA.DIV UR4, `(.L_x_2301) ;  /* 0x000001ca04687947 */ /* 0x000fea000b800000 */
.L_x_2563:
[----:B------:R-:W-:-:S03]  /*ddc0*/  UMOV UR4, 0xffffffff ;  /* 0xffffffff00047882 */ /* 0x000fc60000000000 */
[----:B------:R-:W-:Y:S05]  /*ddd0*/  BRA.DIV UR4, `(.L_x_2302) ;  /* 0x000001ca04887947 */ /* 0x000fea000b800000 */
.L_x_2566:
[----:B------:R-:W-:-:S03]  /*dde0*/  UMOV UR4, 0xffffffff ;  /* 0xffffffff00047882 */ /* 0x000fc60000000000 */
[----:B------:R-:W-:Y:S05]  /*ddf0*/  BRA.DIV UR4, `(.L_x_2303) ;  /* 0x000001ca04a87947 */ /* 0x000fea000b800000 */
.L_x_2569:
[----:B------:R-:W-:-:S03]  /*de00*/  UMOV UR4, 0xffffffff ;  /* 0xffffffff00047882 */ /* 0x000fc60000000000 */
[----:B------:R-:W-:Y:S05]  /*de10*/  BRA.DIV UR4, `(.L_x_2304) ;  /* 0x000001ca04c87947 */ /* 0x000fea000b800000 */
.L_x_2572:
[----:B------:R-:W-:-:S03]  /*de20*/  UMOV UR4, 0xffffffff ;  /* 0xffffffff00047882 */ /* 0x000fc60000000000 */
[----:B------:R-:W-:Y:S05]  /*de30*/  BRA.DIV UR4, `(.L_x_2305) ;  /* 0x000001ca04e87947 */ /* 0x000fea000b800000 */
.L_x_2575:
[----:B------:R-:W-:-:S03]  /*de40*/  UMOV UR4, 0xffffffff ;  /* 0xffffffff00047882 */ /* 0x000fc60000000000 */
[----:B------:R-:W-:Y:S05]  /*de50*/  BRA.DIV UR4, `(.L_x_2306) ;  /* 0x000001ce04087947 */ /* 0x000fea000b800000 */
.L_x_2578:
[----:B------:R-:W-:-:S03]  /*de60*/  UMOV UR4, 0xffffffff ;  /* 0xffffffff00047882 */ /* 0x000fc60000000000 */
[----:B------:R-:W-:Y:S05]  /*de70*/  BRA.DIV UR4, `(.L_x_2307) ;  /* 0x000001ce04287947 */ /* 0x000fea000b800000 */
.L_x_2581:
[----:B------:R-:W-:-:S03]  /*de80*/  UMOV UR4, 0xffffffff ;  /* 0xffffffff00047882 */ /* 0x000fc60000000000 */
[----:B------:R-:W-:Y:S05]  /*de90*/  BRA.DIV UR4, `(.L_x_2308) ;  /* 0x000001ce04487947 */ /* 0x000fea000b800000 */
.L_x_2584:
[----:B------:R-:W-:-:S03]  /*dea0*/  UMOV UR4, 0xffffffff ;  /* 0xffffffff00047882 */ /* 0x000fc60000000000 */
[----:B------:R-:W-:Y:S05]  /*deb0*/  BRA.DIV UR4, `(.L_x_2309) ;  /* 0x000001ce04687947 */ /* 0x000fea000b800000 */
.L_x_2587:
[----:B------:R-:W-:Y:S01]  /*dec0*/  ULEA.HI UR4, UR43, UR43, URZ, 0x1 ;  /* 0x0000002b2b047291 */ /* 0x000fe2000f8f083f */
[----:B------:R-:W-:Y:S03]  /*ded0*/  BSSY B1, `(.L_x_2310) ;  /* 0x0000007000017945 */ /* 0x000fe60003800000 */
[----:B------:R-:W-:-:S04]  /*dee0*/  ULOP3.LUT UR4, UR4, 0xfffffffe, URZ, 0xc0, !UPT ;  /* 0xfffffffe04047892 */ /* 0x000fc8000f8ec03f */
[----:B------:R-:W-:-:S06]  /*def0*/  UIADD3 UR4, UR43, -UR4, URZ ;  /* 0x800000042b047290 */ /* 0x000fcc000fffe03f */
[----:B------:R-:W-:-:S04]  /*df00*/  MOV R3, UR4 ;  /* 0x0000000400037c02 */ /* 0x000fc80008000f00 */
[----:B------:R-:W-:-:S04]  /*df10*/  SHF.L.U32 R3, R3, 0x1f, RZ ;  /* 0x0000001f03037819 */ /* 0x000fc800000006ff */
[----:B------:R-:W1:Y:S02]  /*df20*/  SYNCS.PHASECHK.TRANS64.TRYWAIT P1, [R18+URZ+0x38800], R3 ;  /* 0x03880003120075a7 */ /* 0x000e64000802017f */
[----:B-1----:R-:W-:Y:S05]  /*df30*/  @!P1 BRA `(.L_x_2311) ;  /* 0x000001cc00709947 */ /* 0x002fea0003800000 */
.L_x_2588:
[----:B------:R-:W-:Y:S05]  /*df40*/  BSYNC B1 ;  /* 0x0000000000017941 */ /* 0x000fea0003800000 */
.L_x_2310:
[----:B------:R-:W-:Y:S04]  /*df50*/  BSSY B1, `(.L_x_2312) ;  /* 0x00000fa000017945 */ /* 0x000fe80003800000 */
[----:B------:R-:W-:Y:S05]  /*df60*/  @P0 BRA `(.L_x_2313) ;  /* 0x0000000c00e00947 */ /* 0x000fea0003800000 */
[----:B------:R2:W5:Y:S01]  /*df70*/  LDL R61, [R1+0x34] ;  /* 0x00003400013d7983 */ /* 0x0005620000100800 */
[----:B------:R-:W3:Y:S01]  /*df80*/  LDC R0, c[0x0][0x3d4] ;  /* 0x0000f500ff007b82 */ /* 0x000ee20000000800 */
[----:B------:R-:W-:Y:S01]  /*df90*/  BSSY B2, `(.L_x_2314) ;  /* 0x000007a000027945 */ /* 0x000fe20003800000 */
[-C--:B---3--:R-:W-:Y:S02]  /*dfa0*/  ISETP.GE.AND P0, PT, R19, R0.reuse, PT ;  /* 0x000000001300720c */ /* 0x088fe40003f06270 */
[----:B------:R-:W-:-:S11]  /*dfb0*/  ISETP.GE.AND P1, PT, R236, R0, PT ;  /* 0x00000000ec00720c */ /* 0x000fd60003f26270 */
[----:B--2---:R-:W-:Y:S05]  /*dfc0*/  @P0 BRA `(.L_x_2315) ;  /* 0x0000000400d80947 */ /* 0x004fea0003800000 */
[----:B-----5:R-:W2:Y:S01]  /*dfd0*/  LDS.128 R4, [R61+0x20400] ;  /* 0x020400003d047984 */ /* 0x020ea20000000c00 */
[----:B------:R-:W-:Y:S02]  /*dfe0*/  SHF.R.U32.HI R10, RZ, 0x8, R51 ;  /* 0x00000008ff0a7819 */ /* 0x000fe40000011633 */
[----:B------:R-:W-:Y:S02]  /*dff0*/  LOP3.LUT R11, R51, 0xff, RZ, 0xc0, !PT ;  /* 0x000000ff330b7812 */ /* 0x000fe400078ec0ff */
[----:B------:R-:W-:Y:S02]  /*e000*/  LOP3.LUT R10, R10, 0xff, RZ, 0xc0, !PT ;  /* 0x000000ff0a0a7812 */ /* 0x000fe400078ec0ff */
[----:B------:R-:W-:Y:S02]  /*e010*/  SHF.R.U32.HI R12, RZ, 0x8, R49 ;  /* 0x00000008ff0c7819 */ /* 0x000fe40000011631 */
[----:B------:R-:W-:Y:S02]  /*e020*/  SHF.R.U32.HI R0, RZ, 0x8, R50 ;  /* 0x00000008ff007819 */ /* 0x000fe40000011632 */
[----:B------:R-:W-:-:S02]  /*e030*/  PRMT R10, R10, 0x7604, R11 ;  /* 0x000076040a0a7816 */ /* 0x000fc4000000000b */
[----:B0-----:R-:W-:Y:S02]  /*e040*/  LOP3.LUT R15, R49, 0xff, RZ, 0xc0, !PT ;  /* 0x000000ff310f7812 */ /* 0x001fe400078ec0ff */
[----:B------:R-:W-:Y:S02]  /*e050*/  LOP3.LUT R12, R12, 0xff, RZ, 0xc0, !PT ;  /* 0x000000ff0c0c7812 */ /* 0x000fe400078ec0ff */
[----:B------:R-:W-:Y:S02]  /*e060*/  SHF.R.U32.HI R14, RZ, 0x10, R49 ;  /* 0x00000010ff0e7819 */ /* 0x000fe40000011631 */
[----:B------:R-:W-:Y:S02]  /*e070*/  SHF.R.U32.HI R11, RZ, 0x10, R51 ;  /* 0x00000010ff0b7819 */ /* 0x000fe40000011633 */
[----:B-1----:R-:W-:Y:S02]  /*e080*/  LOP3.LUT R3, R50, 0xff, RZ, 0xc0, !PT ;  /* 0x000000ff32037812 */ /* 0x002fe400078ec0ff */
        /* <DEDUP_REMOVED lines=8> */
[----:B------:R-:W-:Y:S02]  /*e110*/  LOP3.LUT R13, R48, 0xff, RZ, 0xc0, !PT ;  /* 0x000000ff300d7812 */ /* 0x000fe400078ec0ff */
[----:B------:R-:W-:Y:S02]  /*e120*/  LOP3.LUT R0, R0, 0xff, RZ, 0xc0, !PT ;  /* 0x000000ff00007812 */ /* 0x000fe400078ec0ff */
[----:B------:R-:W-:-:S02]  /*e130*/  LOP3.LUT R11, R10, 0xff0000, R11, 0xf8, !PT ;  /* 0x00ff00000a0b7812 */ /* 0x000fc400078ef80b */
[----:B------:R-:W-:Y:S02]  /*e140*/  LOP3.LUT R14, R3, 0xff000000, R50, 0xf8, !PT ;  /* 0xff000000030e7812 */ /* 0x000fe400078ef832 */
[----:B------:R-:W-:Y:S02]  /*e150*/  LOP3.LUT R52, R15, 0xff000000, R49, 0xf8, !PT ;  /* 0xff0000000f347812 */ /* 0x000fe400078ef831 */
[----:B------:R-:W-:Y:S02]  /*e160*/  PRMT R13, R0, 0x7604, R13 ;  /* 0x00007604000d7816 */ /* 0x000fe4000000000d */
[----:B------:R-:W-:Y:S02]  /*e170*/  LOP3.LUT R50, R11, 0xff000000, R51, 0xf8, !PT ;  /* 0xff0000000b327812 */ /* 0x000fe400078ef833 */
[----:B--2---:R-:W-:Y:S02]  /*e180*/  F2FP.F16.E4M3.UNPACK_B R0, R6.H1 ;  /* 0x00000006ff00723e */ /* 0x004fe400030006ff */
[----:B------:R-:W-:-:S02]  /*e190*/  F2FP.F16.E4M3.UNPACK_B R51, R52 ;  /* 0x00000034ff33723e */ /* 0x000fc400020006ff */
[--C-:B------:R-:W-:Y:S01]  /*e1a0*/  LOP3.LUT R13, R13, 0xff0000, R48.reuse, 0xf8, !PT ;  /* 0x00ff00000d0d7812 */ /* 0x100fe200078ef830 */
[--C-:B------:R-:W-:Y:S01]  /*e1b0*/  HADD2.F32 R11, -RZ, R0.reuse.H1_H1 ;  /* 0x30000000ff0b7230 */ /* 0x100fe20000004100 */
[----:B------:R-:W-:Y:S01]  /*e1c0*/  F2FP.F16.E4M3.UNPACK_B R15, R50 ;  /* 0x00000032ff0f723e */ /* 0x000fe200020006ff */
[----:B------:R-:W-:Y:S01]  /*e1d0*/  HADD2.F32 R53, -RZ, R51.H1_H1 ;  /* 0x30000033ff357230 */ /* 0x000fe20000004100 */
[----:B------:R-:W-:Y:S01]  /*e1e0*/  LOP3.LUT R49, R13, 0xff000000, R48, 0xf8, !PT ;  /* 0xff0000000d317812 */ /* 0x000fe200078ef830 */
[----:B------:R-:W-:Y:S01]  /*e1f0*/  HADD2.F32 R10, -RZ, R0.H0_H0 ;  /* 0x20000000ff0a7230 */ /* 0x000fe20000004100 */
[----:B------:R-:W-:Y:S01]  /*e200*/  F2FP.F16.E4M3.UNPACK_B R3, R6 ;  /* 0x00000006ff03723e */ /* 0x000fe200020006ff */
[----:B------:R-:W-:Y:S02]  /*e210*/  HADD2.F32 R48, -RZ, R15.H1_H1 ;  /* 0x3000000fff307230 */ /* 0x000fe40000004100 */
[----:B------:R-:W-:Y:S01]  /*e220*/  FMUL.FTZ R55, R11, R53 ;  /* 0x000000350b377220 */ /* 0x000fe20000410000 */
[----:B------:R-:W-:-:S02]  /*e230*/  F2FP.F16.E4M3.UNPACK_B R12, R7 ;  /* 0x00000007ff0c723e */ /* 0x000fc400020006ff */
        /* <DEDUP_REMOVED lines=79> */
.L_x_2315:
[----:B------:R-:W-:Y:S05]  /*e730*/  BSYNC B2 ;  /* 0x0000000000027941 */ /* 0x000fea0003800000 */
.L_x_2314:
[----:B------:R-:W-:Y:S05]  /*e740*/  @P1 BRA `(.L_x_2313) ;  /* 0x0000000400e81947 */ /* 0x000fea0003800000 */
[----:B--2--5:R-:W2:Y:S01]  /*e750*/  LDS.128 R4, [R61+0x24400] ;  /* 0x024400003d047984 */ /* 0x024ea20000000c00 */
[----:B-1----:R-:W-:Y:S02]  /*e760*/  SHF.R.U32.HI R3, RZ, 0x8, R36 ;  /* 0x00000008ff037819 */ /* 0x002fe40000011624 */
[----:B------:R-:W-:Y:S02]  /*e770*/  SHF.R.U32.HI R11, RZ, 0x8, R37 ;  /* 0x00000008ff0b7819 */ /* 0x000fe40000011625 */
[----:B0-----:R-:W-:Y:S02]  /*e780*/  SHF.R.U32.HI R15, RZ, 0x8, R39 ;  /* 0x00000008ff0f7819 */ /* 0x001fe40000011627 */
        /* <DEDUP_REMOVED lines=26> */
[----:B--2---:R-:W-:-:S02]  /*e930*/  F2FP.F16.E4M3.UNPACK_B R0, R6.H1 ;  /* 0x00000006ff00723e */ /* 0x004fc400030006ff */
        /* <DEDUP_REMOVED lines=91> */
.L_x_2313:
[----:B------:R-:W-:Y:S05]  /*eef0*/  BSYNC B1 ;  /* 0x0000000000017941 */ /* 0x000fea0003800000 */
.L_x_2312:
[----:B------:R-:W-:Y:S04]  /*ef00*/  BSSY B1, `(.L_x_2316) ;  /* 0x00000fa000017945 */ /* 0x000fe80003800000 */
[----:B------:R-:W-:Y:S05]  /*ef10*/  @P2 BRA `(.L_x_2317) ;  /* 0x0000000c00e02947 */ /* 0x000fea0003800000 */
[----:B-----5:R4:W5:Y:S01]  /*ef20*/  LDL R51, [R1+0x34] ;  /* 0x0000340001337983 */ /* 0x0209620000100800 */
[----:B------:R-:W0:Y:S01]  /*ef30*/  LDC R0, c[0x0][0x3d4] ;  /* 0x0000f500ff007b82 */ /* 0x000e220000000800 */
[----:B------:R-:W-:Y:S01]  /*ef40*/  BSSY B2, `(.L_x_2318) ;  /* 0x000007e000027945 */ /* 0x000fe20003800000 */
[-C--:B0-----:R-:W-:Y:S02]  /*ef50*/  ISETP.GE.AND P0, PT, R19, R0.reuse, PT ;  /* 0x000000001300720c */ /* 0x081fe40003f06270 */
[----:B------:R-:W-:-:S11]  /*ef60*/  ISETP.GE.AND P1, PT, R236, R0, PT ;  /* 0x00000000ec00720c */ /* 0x000fd60003f26270 */
[----:B----4-:R-:W-:Y:S05]  /*ef70*/  @P0 BRA `(.L_x_2319) ;  /* 0x0000000400e80947 */ /* 0x010fea0003800000 */
[----:B--23-5:R-:W0:Y:S01]  /*ef80*/  LDS.128 R4, [R51+0x21400] ;  /* 0x0214000033047984 */ /* 0x02ce220000000c00 */
[----:B-1----:R-:W-:Y:S02]  /*ef90*/  SHF.R.U32.HI R3, RZ, 0x8, R40 ;  /* 0x00000008ff037819 */ /* 0x002fe40000011628 */
        /* <DEDUP_REMOVED lines=120> */
.L_x_2319:
[----:B------:R-:W-:Y:S05]  /*f720*/  BSYNC B2 ;  /* 0x0000000000027941 */ /* 0x000fea0003800000 */
.L_x_2318:
[----:B------:R-:W-:Y:S05]  /*f730*/  @P1 BRA `(.L_x_2317) ;  /* 0x0000000400d81947 */ /* 0x000fea0003800000 */
[----:B0-23-5:R-:W0:Y:S01]  /*f740*/  LDS.128 R4, [R51+0x25400] ;  /* 0x0254000033047984 */ /* 0x02de220000000c00 */
[----:B------:R-:W-:Y:S02]  /*f750*/  SHF.R.U32.HI R10, RZ, 0x8, R9 ;  /* 0x00000008ff0a7819 */ /* 0x000fe40000011609 */
[----:B------:R-:W-:Y:S02]  /*f760*/  SHF.R.U32.HI R0, RZ, 0x8, R8 ;  /* 0x00000008ff007819 */ /* 0x000fe40000011608 */
[----:B------:R-:W-:Y:S02]  /*f770*/  LOP3.LUT R11, R9, 0xff, RZ, 0xc0, !PT ;  /* 0x000000ff090b7812 */ /* 0x000fe400078ec0ff */
[----:B------:R-:W-:Y:S02]  /*f780*/  LOP3.LUT R10, R10, 0xff, RZ, 0xc0, !PT ;  /* 0x000000ff0a0a7812 */ /* 0x000fe400078ec0ff */
[----:B------:R-:W-:Y:S02]  /*f790*/  SHF.R.U32.HI R12, RZ, 0x8, R21 ;  /* 0x00000008ff0c7819 */ /* 0x000fe40000011615 */
[----:B-1----:R-:W-:-:S02]  /*f7a0*/  LOP3.LUT R3, R8, 0xff, RZ, 0xc0, !PT ;  /* 0x000000ff08037812 */ /* 0x002fc400078ec0ff */
        /* <DEDUP_REMOVED lines=87> */
[--C-:B------:R-:W-:Y:S01]  /*fd20*/  HADD2.F32 R3, -RZ, R7.reuse.H1_H1 ;  /* 0x30000007ff037230 */ /* 0x100fe20000004100 */
[----:B------:R-:W-:Y:S01]  /*fd30*/  F2FP.SATFINITE.E4M3.F32.PACK_AB_MERGE_C R14, R15, R14, RZ ;  /* 0x0000000e0f0e723e */ /* 0x000fe200048070ff */
        /* <DEDUP_REMOVED lines=20> */
[----:B------:R-:W-:-:S05]  /*fe80*/  F2FP.SATFINITE.E4M3.F32.PACK_AB_MERGE_C R5, R0, R3, R5 ;  /* 0x000000030005723e */ /* 0x000fca0004807005 */
[----:B------:R4:W-:Y:S02]  /*fe90*/  STS.128 [R51+0x25400], R4 ;  /* 0x0254000433007388 */ /* 0x0009e40000000c00 */
.L_x_2317:
[----:B------:R-:W-:Y:S05]  /*fea0*/  BSYNC B1 ;  /* 0x0000000000017941 */ /* 0x000fea0003800000 */
.L_x_2316:
[----:B------:R-:W-:Y:S04]  /*feb0*/  BSSY B1, `(.L_x_2320) ;  /* 0x00000fa000017945 */ /* 0x000fe80003800000 */
[----:B------:R-:W-:Y:S05]  /*fec0*/  @P3 BRA `(.L_x_2321) ;  /* 0x0000000c00e03947 */ /* 0x000fea0003800000 */
[----:B-----5:R0:W5:Y:S01]  /*fed0*/  LDL R40, [R1+0x34] ;  /* 0x0000340001287983 */ /* 0x0201620000100800 */
[----:B------:R-:W1:Y:S01]  /*fee0*/  LDC R0, c[0x0][0x3d4] ;  /* 0x0000f500ff007b82 */ /* 0x000e620000000800 */
[----:B------:R-:W-:Y:S01]  /*fef0*/  BSSY B2, `(.L_x_2322) ;  /* 0x000007a000027945 */ /* 0x000fe20003800000 */
[-C--:B-1----:R-:W-:Y:S02]  /*ff00*/  ISETP.GE.AND P0, PT, R19, R0.reuse, PT ;  /* 0x000000001300720c */ /* 0x082fe40003f06270 */
[----:B------:R-:W-:-:S11]  /*ff10*/  ISETP.GE.AND P1, PT, R236, R0, PT ;  /* 0x00000000ec00720c */ /* 0x000fd60003f26270 */
[----:B0-----:R-:W-:Y:S05]  /*ff20*/  @P0 BRA `(.L_x_2323) ;  /* 0x0000000400d80947 */ /* 0x001fea0003800000 */
[----:B--2345:R-:W0:Y:S01]  /*ff30*/  LDS.128 R4, [R40+0x22400] ;  /* 0x0224000028047984 */ /* 0x03ce220000000c00 */
[----:B------:R-:W-:Y:S02]  /*ff40*/  SHF.R.U32.HI R8, RZ, 0x8, R45 ;  /* 0x00000008ff087819 */ /* 0x000fe4000001162d */
[----:B------:R-:W-:Y:S02]  /*ff50*/  LOP3.LUT R9, R45, 0xff, RZ, 0xc0, !PT ;  /* 0x000000ff2d097812 */ /* 0x000fe400078ec0ff */
[----:B------:R-:W-:Y:S02]  /*ff60*/  LOP3.LUT R8, R8, 0xff, RZ, 0xc0, !PT ;  /* 0x000000ff08087812 */ /* 0x000fe400078ec0ff */
[----:B------:R-:W-:Y:S02]  /*ff70*/  SHF.R.U32.HI R10, RZ, 0x8, R47 ;  /* 0x00000008ff0a7819 */ /* 0x000fe4000001162f */
[----:B------:R-:W-:Y:S02]  /*ff80*/  SHF.R.U32.HI R0, RZ, 0x8, R44 ;  /* 0x00000008ff007819 */ /* 0x000fe4000001162c */
[----:B------:R-:W-:-:S02]  /*ff90*/  PRMT R8, R8, 0x7604, R9 ;  /* 0x0000760408087816 */ /* 0x000fc40000000009 */
[----:B------:R-:W-:Y:S02]  /*ffa0*/  SHF.R.U32.HI R9, RZ, 0x10, R45 ;  /* 0x00000010ff097819 */ /* 0x000fe4000001162d */
[----:B------:R-:W-:Y:S02]  /*ffb0*/  LOP3.LUT R13, R47, 0xff, RZ, 0xc0, !PT ;  /* 0x000000ff2f0d7812 */ /* 0x000fe400078ec0ff */
[----:B------:R-:W-:Y:S01]  /*ffc0*/  LOP3.LUT R10, R10, 0xff, RZ, 0xc0, !PT ;  /* 0x000000ff0a0a7812 */ /* 0x000fe200078ec0ff */
[----:B------:R-:W-:Y:S01]  /*ffd0*/  IMAD.U32 R9, R9, 0x10000, RZ ;  /* 0x0001000009097824 */ /* 0x000fe200078e00ff */
[----:B------:R-:W-:Y:S02]  /*ffe0*/  SHF.R.U32.HI R12, RZ, 0x10, R47 ;  /* 0x00000010ff0c7819 */ /* 0x000fe4000001162f */
[----:B------:R-:W-:Y:S02]  /*fff0*/  LOP3.LUT R3, R44, 0xff, RZ, 0xc0, !PT ;  /* 0x000000ff2c037812 */ /* 0x000fe400078ec0ff */
        /* <DEDUP_REMOVED lines=81> */
[----:B------:R-:W-:Y:S01]  /*10510*/  HADD2.F32 R3, -RZ, R7.H1_H1 ;  /* 0x30000007ff037230 */ /* 0x000fe20000004100 */
[----:B------:R-:W-:Y:S01]  /*10520*/  F2FP.SATFINITE.E4M3.F32.PACK_AB_MERGE_C R14, R15, R14, RZ ;  /* 0x0000000e0f0e723e */ /* 0x000fe200048070ff */
        /* <DEDUP_REMOVED lines=17> */
[----:B------:R-:W-:Y:S02]  /*10640*/  F2FP.SATFINITE.E4M3.F32.PACK_AB_MERGE_C R6, R20, R21, R6 ;  /* 0x000000151406723e */ /* 0x000fe40004807006 */
[----:B------:R-:W-:Y:S02]  /*10650*/  F2FP.SATFINITE.E4M3.F32.PACK_AB_MERGE_C R7, R39, R38, R7 ;  /* 0x000000262707723e */ /* 0x000fe40004807007 */
[----:B------:R-:W-:Y:S02]  /*10660*/  F2FP.SATFINITE.E4M3.F32.PACK_AB_MERGE_C R4, R10, R11, R14 ;  /* 0x0000000b0a04723e */ /* 0x000fe4000480700e */
[----:B------:R-:W-:-:S05]  /*10670*/  F2FP.SATFINITE.E4M3.F32.PACK_AB_MERGE_C R5, R0, R3, R5 ;  /* 0x000000030005723e */ /* 0x000fca0004807005 */
[----:B------:R0:W-:Y:S02]  /*10680*/  STS.128 [R40+0x22400], R4 ;  /* 0x0224000428007388 */ /* 0x0001e40000000c00 */
.L_x_2323:
[----:B------:R-:W-:Y:S05]  /*10690*/  BSYNC B2 ;  /* 0x0000000000027941 */ /* 0x000fea0003800000 */
.L_x_2322:
[----:B------:R-:W-:Y:S05]  /*106a0*/  @P1 BRA `(.L_x_2321) ;  /* 0x0000000400e81947 */ /* 0x000fea0003800000 */
[----:B0-2345:R-:W0:Y:S01]  /*106b0*/  LDS.128 R4, [R40+0x26400] ;  /* 0x0264000028047984 */ /* 0x03de220000000c00 */
[----:B------:R-:W-:Y:S02]  /*106c0*/  SHF.R.U32.HI R3, RZ, 0x8, R28 ;  /* 0x00000008ff037819 */ /* 0x000fe4000001161c */
        /* <DEDUP_REMOVED lines=81> */
[----:B------:R-:W-:Y:S01]  /*10be0*/  HADD2.F32 R5, -RZ, R4.H1_H1 ;  /* 0x30000004ff057230 */ /* 0x000fe20000004100 */
[----:B------:R-:W-:Y:S01]  /*10bf0*/  F2FP.SATFINITE.E4M3.F32.PACK_AB_MERGE_C R29, R36, R29, RZ ;  /* 0x0000001d241d723e */ /* 0x000fe200048070ff */
[----:B------:R-:W-:Y:S01]  /*10c00*/  HADD2.F32 R9, -RZ, R8.H1_H1 ;  /* 0x30000008ff097230 */ /* 0x000fe20000004100 */
[----:B------:R-:W-:Y:S01]  /*10c10*/  F2FP.SATFINITE.E4M3.F32.PACK_AB_MERGE_C R28, R37, R28, RZ ;  /* 0x0000001c251c723e */ /* 0x000fe200048070ff */
[----:B------:R-:W-:-:S02]  /*10c20*/  HADD2.F32 R3, -RZ, R0.H1_H1 ;  /* 0x30000000ff037230 */ /* 0x000fc40000004100 */
[C---:B------:R-:W-:Y:S01]  /*10c30*/  FMUL.FTZ R11, R5.reuse, R13 ;  /* 0x0000000d050b7220 */ /* 0x040fe20000410000 */
[----:B------:R-:W-:Y:S02]  /*10c40*/  HADD2.F32 R8, -RZ, R8.H0_H0 ;  /* 0x20000008ff087230 */ /* 0x000fe40000004100 */
[----:B------:R-:W-:Y:S01]  /*10c50*/  FMUL.FTZ R15, R5, R9 ;  /* 0x00000009050f7220 */ /* 0x000fe20000410000 */
[----:B------:R-:W-:Y:S02]  /*10c60*/  HADD2.F32 R4, -RZ, R4.H0_H0 ;  /* 0x20000004ff047230 */ /* 0x000fe40000004100 */
[C---:B------:R-:W-:Y:S01]  /*10c70*/  FMUL.FTZ R5, R3.reuse, R10 ;  /* 0x0000000a03057220 */ /* 0x040fe20000410000 */
[----:B------:R-:W-:Y:S02]  /*10c80*/  HADD2.F32 R0, -RZ, R0.H0_H0 ;  /* 0x20000000ff007230 */ /* 0x000fe40000004100 */
[-C--:B------:R-:W-:Y:S01]  /*10c90*/  FMUL.FTZ R3, R3, R8.reuse ;  /* 0x0000000803037220 */ /* 0x080fe20000410000 */
[----:B------:R-:W-:Y:S01]  /*10ca0*/  F2FP.SATFINITE.E4M3.F32.PACK_AB_MERGE_C R31, R38, R31, R28 ;  /* 0x0000001f261f723e */ /* 0x000fe2000480701c */
        /* <DEDUP_REMOVED lines=10> */
[----:B------:R-:W-:Y:S01]  /*10d50*/  HADD2.F32 R0, -RZ, R6.H1_H1 ;  /* 0x30000006ff007230 */ /* 0x000fe20000004100 */
[----:B------:R-:W-:Y:S01]  /*10d60*/  F2FP.SATFINITE.E4M3.F32.PACK_AB_MERGE_C R30, R20, R21, R29 ;  /* 0x00000015141e723e */ /* 0x000fe2000480701d */
[----:B------:R-:W-:Y:S02]  /*10d70*/  HADD2.F32 R5, -RZ, R12.H0_H0 ;  /* 0x2000000cff057230 */ /* 0x000fe40000004100 */
[----:B------:R-:W-:Y:S01]  /*10d80*/  FMUL.FTZ R12, R3, R8 ;  /* 0x00000008030c7220 */ /* 0x000fe20000410000 */
[----:B------:R-:W-:-:S02]  /*10d90*/  HADD2.F32 R7, -RZ, R7.H0_H0 ;  /* 0x20000007ff077230 */ /* 0x000fc40000004100 */
[C---:B------:R-:W-:Y:S01]  /*10da0*/  FMUL.FTZ R3, R0.reuse, R9 ;  /* 0x0000000900037220 */ /* 0x040fe20000410000 */
[----:B------:R-:W-:Y:S02]  /*10db0*/  HADD2.F32 R6, -RZ, R6.H0_H0 ;  /* 0x20000006ff067230 */ /* 0x000fe40000004100 */
[----:B------:R-:W-:Y:S01]  /*10dc0*/  FMUL.FTZ R0, R0, R5 ;  /* 0x0000000500007220 */ /* 0x000fe20000410000 */
[----:B------:R-:W-:Y:S01]  /*10dd0*/  F2FP.SATFINITE.E4M3.F32.PACK_AB_MERGE_C R28, R10, R11, R14 ;  /* 0x0000000b0a1c723e */ /* 0x000fe2000480700e */
[C---:B------:R-:W-:Y:S01]  /*10de0*/  FFMA.FTZ R12, R7.reuse, R4, -R12 ;  /* 0x00000004070c7223 */ /* 0x040fe2000001080c */
[----:B------:R-:W-:Y:S01]  /*10df0*/  FFMA.FTZ R13, R7, R8, R13 ;  /* 0x00000008070d7223 */ /* 0x000fe2000001000d */
[C---:B------:R-:W-:Y:S01]  /*10e00*/  FFMA.FTZ R3, R6.reuse, R5, -R3 ;  /* 0x0000000506037223 */ /* 0x040fe20000010803 */
[----:B------:R-:W-:-:S03]  /*10e10*/  FFMA.FTZ R0, R6, R9, R0 ;  /* 0x0000000906007223 */ /* 0x000fc60000010000 */
[----:B------:R-:W-:-:S04]  /*10e20*/  F2FP.SATFINITE.E4M3.F32.PACK_AB_MERGE_C R12, R13, R12, RZ ;  /* 0x0000000c0d0c723e */ /* 0x000fc800048070ff */
[----:B------:R-:W-:-:S05]  /*10e30*/  F2FP.SATFINITE.E4M3.F32.PACK_AB_MERGE_C R29, R0, R3, R12 ;  /* 0x00000003001d723e */ /* 0x000fca000480700c */
[----:B------:R0:W-:Y:S02]  /*10e40*/  STS.128 [R40+0x26400], R28 ;  /* 0x0264001c28007388 */ /* 0x0001e40000000c00 */
.L_x_2321:
[----:B------:R-:W-:Y:S05]  /*10e50*/  BSYNC B1 ;  /* 0x0000000000017941 */ /* 0x000fea0003800000 */
.L_x_2320:
        /* <DEDUP_REMOVED lines=129> */
.L_x_2326:
[----:B------:R-:W-:Y:S05]  /*11670*/  BSYNC B1 ;  /* 0x0000000000017941 */ /* 0x000fea0003800000 */
.L_x_2325:
[----:B------:R-:W-:Y:S05]  /*11680*/  @P1 BRA `(.L_x_2324) ;  /* 0x0000005000201947 */ /* 0x000fea0003800000 */
[----:B0-2345:R-:W0:Y:S01]  /*11690*/  LDS.128 R4, [R36+0x27400] ;  /* 0x0274000024047984 */ /* 0x03de220000000c00 */
        /* <DEDUP_REMOVED lines=116> */
[----:B------:R0:W-:Y:S01]  /*11de0*/  STS.128 [R36+0x27400], R24 ;  /* 0x0274001824007388 */ /* 0x0001e20000000c00 */
[----:B------:R-:W-:Y:S05]  /*11df0*/  BRA `(.L_x_2324) ;  /* 0x0000004800447947 */ /* 0x000fea0003800000 */
.L_x_2285:
[----:B------:R-:W0:Y:S01]  /*11e00*/  LDC R21, c[0x0][0x3d4] ;  /* 0x0000f500ff157b82 */ /* 0x000e220000000800 */
[-C--:B------:R-:W-:Y:S01]  /*11e10*/  ISETP.GE.AND P0, PT, R233, R72.reuse, PT ;  /* 0x00000048e900720c */ /* 0x080fe20003f06270 */
[----:B------:R-:W-:Y:S01]  /*11e20*/  ULDC.64 UR4, c[0x0][0x3c8] ;  /* 0x0000f20000047ab9 */ /* 0x000fe20000000a00 */
[-C--:B------:R-:W-:Y:S01]  /*11e30*/  ISETP.GE.AND P1, PT, R235, R72.reuse, PT ;  /* 0x00000048eb00720c */ /* 0x080fe20003f26270 */
[----:B------:R-:W2:Y:S01]  /*11e40*/  LDL R62, [R1+0x4] ;  /* 0x00000400013e7983 */ /* 0x000ea20000100800 */
[-C--:B------:R-:W-:Y:S01]  /*11e50*/  ISETP.GE.AND P2, PT, R234, R72.reuse, PT ;  /* 0x00000048ea00720c */ /* 0x080fe20003f46270 */
[----:B------:R-:W-:Y:S01]  /*11e60*/  ULDC.64 UR6, c[0x0][0x3e0] ;  /* 0x0000f80000067ab9 */ /* 0x000fe20000000a00 */
[----:B------:R-:W-:Y:S02]  /*11e70*/  ISETP.GE.AND P3, PT, R22, R72, PT ;  /* 0x000000481600720c */ /* 0x000fe40003f66270 */
[CC--:B0-----:R-:W-:Y:S02]  /*11e80*/  ISETP.GE.OR P0, PT, R16.reuse, R21.reuse, P0 ;  /* 0x000000151000720c */ /* 0x0c1fe40000706670 */
[----:B------:R-:W-:-:S02]  /*11e90*/  ISETP.GE.OR P1, PT, R16, R21, P1 ;  /* 0x000000151000720c */ /* 0x000fc40000f26670 */
[CC--:B------:R-:W-:Y:S02]  /*11ea0*/  ISETP.GE.OR P2, PT, R16.reuse, R21.reuse, P2 ;  /* 0x000000151000720c */ /* 0x0c0fe40001746670 */
[----:B------:R-:W-:-:S07]  /*11eb0*/  ISETP.GE.OR P3, PT, R16, R21, P3 ;  /* 0x000000151000720c */ /* 0x000fce0001f66670 */
[----:B------:R-:W0:Y:S01]  /*11ec0*/  @!P0 LDC.64 R8, c[0x0][0x3c8] ;  /* 0x0000f200ff088b82 */ /* 0x000e220000000a00 */
[C---:B------:R-:W-:Y:S01]  /*11ed0*/  @!P0 LEA R64, P4, R6.reuse, R12, 0x6 ;  /* 0x0000000c06408211 */ /* 0x040fe200078830ff */
[----:B------:R-:W-:Y:S02]  /*11ee0*/  @!P1 IMAD R15, R7, 0x60, RZ ;  /* 0x00000060070f9824 */ /* 0x000fe400078e02ff */
[C---:B------:R-:W-:Y:S01]  /*11ef0*/  @!P1 IMAD.WIDE.U32 R68, R6.reuse, 0x60, R12 ;  /* 0x0000006006449825 */ /* 0x040fe200078e000c */
[----:B------:R-:W-:-:S03]  /*11f00*/  @!P0 LEA.HI.X R0, R6, R13, R7, 0x6, P4 ;  /* 0x0000000d06008211 */ /* 0x000fc600020f3407 */
[----:B------:R-:W1:Y:S01]  /*11f10*/  @!P1 LDC.64 R32, c[0x0][0x3c8] ;  /* 0x0000f200ff209b82 */ /* 0x000e620000000a00 */
[----:B------:R-:W-:-:S07]  /*11f20*/  @!P1 IADD3 R15, R15, R69, RZ ;  /* 0x000000450f0f9210 */ /* 0x000fce0007ffe0ff */
[----:B------:R-:W3:Y:S01]  /*11f30*/  @!P0 LDC.64 R34, c[0x0][0x3e0] ;  /* 0x0000f800ff228b82 */ /* 0x000ee20000000a00 */
[----:B0-----:R-:W-:-:S04]  /*11f40*/  @!P0 IADD3 R64, P4, P5, R25, R8, R64 ;  /* 0x0000000819408210 */ /* 0x001fc80007d9e040 */
[----:B------:R-:W-:Y:S02]  /*11f50*/  @!P0 IADD3.X R65, R24, R9, R0, P4, P5 ;  /* 0x0000000918418210 */ /* 0x000fe400027ea400 */
[----:B------:R-:W-:-:S04]  /*11f60*/  @!P2 IADD3 R3, P4, P5, R25, R28, R12 ;  /* 0x0000001c1903a210 */ /* 0x000fc80007d9e00c */
[----:B------:R-:W-:Y:S02]  /*11f70*/  @!P2 IADD3.X R14, R24, R27, R13, P4, P5 ;  /* 0x0000001b180ea210 */ /* 0x000fe400027ea40d */
[----:B------:R-:W-:-:S04]  /*11f80*/  @!P3 IADD3 R8, P4, P5, R25, UR4, R12 ;  /* 0x000000041908bc10 */ /* 0x000fc8000fd9e00c */
[----:B------:R-:W-:Y:S02]  /*11f90*/  @!P3 IADD3.X R9, R24, UR5, R13, P4, P5 ;  /* 0x000000051809bc10 */ /* 0x000fe4000a7ea40d */
[----:B-1----:R-:W-:-:S04]  /*11fa0*/  @!P1 IADD3 R68, P4, P5, R25, R32, R68 ;  /* 0x0000002019449210 */ /* 0x002fc80007d9e044 */
[----:B------:R-:W-:Y:S02]  /*11fb0*/  @!P1 IADD3.X R69, R24, R33, R15, P4, P5 ;  /* 0x0000002118459210 */ /* 0x000fe400027ea40f */
[--C-:B------:R-:W-:Y:S01]  /*11fc0*/  @!P2 IADD3 R15, P4, P5, R71, R30, R10.reuse ;  /* 0x0000001e470fa210 */ /* 0x100fe20007d9e00a */
[----:B------:R-:W0:Y:S03]  /*11fd0*/  @!P2 LDC.64 R24, c[0x0][0x3c8] ;  /* 0x0000f200ff18ab82 */ /* 0x000e260000000a00 */
[----:B------:R-:W-:Y:S01]  /*11fe0*/  @!P2 IADD3.X R0, R26, R29, R11, P4, P5 ;  /* 0x0000001d1a00a210 */ /* 0x000fe200027ea40b */
[----:B------:R-:W-:Y:S01]  /*11ff0*/  @!P1 IMAD R29, R5, 0x60, RZ ;  /* 0x00000060051d9824 */ /* 0x000fe200078e02ff */
[----:B------:R-:W-:-:S03]  /*12000*/  @!P3 IADD3 R12, P4, P5, R71, UR6, R10 ;  /* 0x00000006470cbc10 */ /* 0x000fc6000fd9e00a */
[----:B------:R-:W1:Y:S01]  /*12010*/  @!P1 LDC.64 R30, c[0x0][0x3e0] ;  /* 0x0000f800ff1e9b82 */ /* 0x000e620000000a00 */
[----:B------:R-:W-:Y:S02]  /*12020*/  @!P3 IADD3.X R13, R26, UR7, R11, P4, P5 ;  /* 0x000000071a0dbc10 */ /* 0x000fe4000a7ea40b */
[----:B------:R-:W-:-:S04]  /*12030*/  @!P0 LEA R66, P4, R4, R10, 0x6 ;  /* 0x0000000a04428211 */ /* 0x000fc800078830ff */
[C---:B------:R-:W-:Y:S01]  /*12040*/  @!P0 LEA.HI.X R27, R4.reuse, R11, R5, 0x6, P4 ;  /* 0x0000000b041b8211 */ /* 0x040fe200020f3405 */
[----:B------:R-:W4:Y:S01]  /*12050*/  @!P2 LDC.64 R32, c[0x0][0x3e0] ;  /* 0x0000f800ff20ab82 */ /* 0x000f220000000a00 */
[----:B---3--:R-:W-:Y:S01]  /*12060*/  @!P0 IADD3 R66, P4, P5, R71, R34, R66 ;  /* 0x0000002247428210 */ /* 0x008fe20007d9e042 */
[----:B------:R-:W-:-:S03]  /*12070*/  @!P1 IMAD.WIDE.U32 R10, R4, 0x60, R10 ;  /* 0x00000060040a9825 */ /* 0x000fc600078e000a */
[----:B------:R-:W-:Y:S01]  /*12080*/  @!P0 IADD3.X R67, R26, R35, R27, P4, P5 ;  /* 0x000000231a438210 */ /* 0x000fe200027ea41b */
[----:B------:R-:W-:Y:S01]  /*12090*/  @!P1 IMAD.IADD R29, R29, 0x1, R11 ;  /* 0x000000011d1d9824 */ /* 0x000fe200078e020b */
[----:B-1----:R-:W-:-:S04]  /*120a0*/  @!P1 IADD3 R70, P4, P5, R71, R30, R10 ;  /* 0x0000001e47469210 */ /* 0x002fc80007d9e00a */
[----:B------:R-:W-:Y:S02]  /*120b0*/  @!P1 IADD3.X R71, R26, R31, R29, P4, P5 ;  /* 0x0000001f1a479210 */ /* 0x000fe400027ea41d */
[----:B------:R-:W-:Y:S02]  /*120c0*/  CS2R R52, SRZ ;  /* 0x0000000000347805 */ /* 0x000fe4000001ff00 */
[----:B0-----:R-:W-:Y:S02]  /*120d0*/  @!P2 IADD3 R10, P4, R3, R24, RZ ;  /* 0x00000018030aa210 */ /* 0x001fe40007f9e0ff */
[----:B------:R-:W-:Y:S02]  /*120e0*/  CS2R R54, SRZ ;  /* 0x0000000000367805 */ /* 0x000fe4000001ff00 */
[----:B------:R-:W-:Y:S02]  /*120f0*/  CS2R R34, SRZ ;  /* 0x0000000000227805 */ /* 0x000fe4000001ff00 */
[----:B------:R-:W-:-:S02]  /*12100*/  CS2R R40, SRZ ;  /* 0x0000000000287805 */ /* 0x000fc4000001ff00 */
[----:B------:R-:W-:Y:S01]  /*12110*/  CS2R R42, SRZ ;  /* 0x00000000002a7805 */ /* 0x000fe2000001ff00 */
[----:B------:R-:W-:Y:S01]  /*12120*/  @!P2 IMAD.X R11, R14, 0x1, R25, P4 ;  /* 0x000000010e0ba824 */ /* 0x000fe200020e0619 */
[----:B----4-:R-:W-:Y:S02]  /*12130*/  @!P2 IADD3 R14, P4, R15, R32, RZ ;  /* 0x000000200f0ea210 */ /* 0x010fe40007f9e0ff */
[----:B------:R-:W-:Y:S02]  /*12140*/  CS2R R24, SRZ ;  /* 0x0000000000187805 */ /* 0x000fe4000001ff00 */
[----:B------:R-:W-:Y:S02]  /*12150*/  CS2R R26, SRZ ;  /* 0x00000000001a7805 */ /* 0x000fe4000001ff00 */
[----:B------:R-:W-:Y:S01]  /*12160*/  CS2R R28, SRZ ;  /* 0x00000000001c7805 */ /* 0x000fe2000001ff00 */
[----:B------:R-:W5:Y:S01]  /*12170*/  @!P0 LDG.E.128 R40, desc[UR46][R66.64] ;  /* 0x0000002e42288981 */ /* 0x000f62000c1e1d00 */
[----:B------:R-:W-:Y:S01]  /*12180*/  @!P2 IMAD.X R15, R0, 0x1, R33, P4 ;  /* 0x00000001000fa824 */ /* 0x000fe200020e0621 */
[----:B------:R-:W-:Y:S01]  /*12190*/  CS2R R30, SRZ ;  /* 0x00000000001e7805 */ /* 0x000fe2000001ff00 */
[----:B------:R-:W0:Y:S01]  /*121a0*/  LDC R0, c[0x0][0x428] ;  /* 0x00010a00ff007b82 */ /* 0x000e220000000800 */
[----:B------:R1:W5:Y:S04]  /*121b0*/  @!P3 LDG.E.128 R24, desc[UR46][R8.64] ;  /* 0x0000002e0818b981 */ /* 0x000368000c1e1d00 */
[----:B------:R-:W5:Y:S01]  /*121c0*/  @!P2 LDG.E.128 R52, desc[UR46][R14.64] ;  /* 0x0000002e0e34a981 */ /* 0x000f62000c1e1d00 */
[----:B------:R-:W-:-:S02]  /*121d0*/  CS2R R32, SRZ ;  /* 0x0000000000207805 */ /* 0x000fc4000001ff00 */
[----:B------:R-:W-:Y:S02]  /*121e0*/  CS2R R48, SRZ ;  /* 0x0000000000307805 */ /* 0x000fe4000001ff00 */
[----:B------:R-:W-:Y:S01]  /*121f0*/  CS2R R50, SRZ ;  /* 0x0000000000327805 */ /* 0x000fe2000001ff00 */
[----:B------:R-:W5:Y:S01]  /*12200*/  @!P3 LDG.E.128 R28, desc[UR46][R12.64] ;  /* 0x0000002e0c1cb981 */ /* 0x000f62000c1e1d00 */
[----:B------:R-:W-:Y:S02]  /*12210*/  CS2R R36, SRZ ;  /* 0x0000000000247805 */ /* 0x000fe4000001ff00 */
[----:B------:R-:W-:Y:S01]  /*12220*/  CS2R R38, SRZ ;  /* 0x0000000000267805 */ /* 0x000fe2000001ff00 */
[----:B------:R-:W5:Y:S01]  /*12230*/  @!P0 LDG.E.128 R32, desc[UR46][R64.64] ;  /* 0x0000002e40208981 */ /* 0x000f62000c1e1d00 */
[----:B------:R-:W-:-:S03]  /*12240*/  CS2R R44, SRZ ;  /* 0x00000000002c7805 */ /* 0x000fc6000001ff00 */
[----:B------:R3:W5:Y:S01]  /*12250*/  @!P2 LDG.E.128 R48, desc[UR46][R10.64] ;  /* 0x0000002e0a30a981 */ /* 0x000762000c1e1d00 */
[----:B------:R-:W-:-:S03]  /*12260*/  CS2R R46, SRZ ;  /* 0x00000000002e7805 */ /* 0x000fc6000001ff00 */
[----:B------:R4:W5:Y:S01]  /*12270*/  @!P1 LDG.E.128 R36, desc[UR46][R68.64] ;  /* 0x0000002e44249981 */ /* 0x000962000c1e1d00 */
[----:B0-----:R-:W-:-:S03]  /*12280*/  ISETP.NE.AND P0, PT, R0, 0x1, PT ;  /* 0x000000010000780c */ /* 0x001fc60003f05270 */
[----:B------:R4:W5:Y:S10]  /*12290*/  @!P1 LDG.E.128 R44, desc[UR46][R70.64] ;  /* 0x0000002e462c9981 */ /* 0x000974000c1e1d00 */
[----:B------:R-:W0:Y:S08]  /*122a0*/  @P0 LDC R0, c[0x0][0x42c] ;  /* 0x00010b00ff000b82 */ /* 0x000e300000000800 */
[----:B-1----:R-:W1:Y:S01]  /*122b0*/  @P0 LDC R9, c[0x0][0x430] ;  /* 0x00010c00ff090b82 */ /* 0x002e620000000800 */
[----:B---3--:R-:W-:-:S02]  /*122c0*/  IMAD.MOV.U32 R10, RZ, RZ, R58 ;  /* 0x000000ffff0a7224 */ /* 0x008fc400078e003a */
[----:B------:R-:W-:Y:S02]  /*122d0*/  IMAD.MOV.U32 R11, RZ, RZ, R57 ;  /* 0x000000ffff0b7224 */ /* 0x000fe400078e0039 */
[----:B--2---:R-:W-:-:S04]  /*122e0*/  IMAD R3, R62, 0x80, R22 ;  /* 0x000000803e037824 */ /* 0x004fc800078e0216 */
[----:B------:R-:W-:-:S04]  /*122f0*/  IMAD R3, R20, 0x20, R3 ;  /* 0x0000002014037824 */ /* 0x000fc800078e0203 */
[----:B0-----:R-:W-:-:S05]  /*12300*/  @P0 IMAD.HI.U32 R0, R3, R0, RZ ;  /* 0x0000000003000227 */ /* 0x001fca00078e00ff */
[----:B-1----:R-:W-:Y:S01]  /*12310*/  @P0 SHF.R.U32.HI R3, RZ, R9, R0 ;  /* 0x00000009ff030219 */ /* 0x002fe20000011600 */
[----:B------:R-:W-:-:S03]  /*12320*/  IMAD.MOV.U32 R62, RZ, RZ, R60 ;  /* 0x000000ffff3e7224 */ /* 0x000fc600078e003c */
[----:B------:R-:W-:Y:S01]  /*12330*/  SHF.R.S32.HI R13, RZ, 0x1f, R3 ;  /* 0x0000001fff0d7819 */ /* 0x000fe20000011403 */
        /* <DEDUP_REMOVED lines=11> */
[----:B----4-:R-:W-:Y:S08]  /*123f0*/  BRA.DIV UR4, `(.L_x_2327) ;  /* 0x0000018a04547947 */ /* 0x010ff0000b800000 */
.L_x_2591:
[----:B------:R-:W-:-:S03]  /*12400*/  UMOV UR4, 0xffffffff ;  /* 0xffffffff00047882 */ /* 0x000fc60000000000 */
[----:B------:R-:W-:Y:S05]  /*12410*/  BRA.DIV UR4, `(.L_x_2328) ;  /* 0x0000018a04747947 */ /* 0x000fea000b800000 */
.L_x_2594:
[----:B------:R-:W-:-:S03]  /*12420*/  UMOV UR4, 0xffffffff ;  /* 0xffffffff00047882 */ /* 0x000fc60000000000 */
[----:B------:R-:W-:Y:S05]  /*12430*/  BRA.DIV UR4, `(.L_x_2329) ;  /* 0x0000018a04947947 */ /* 0x000fea000b800000 */
.L_x_2597:
[----:B------:R-:W-:-:S03]  /*12440*/  UMOV UR4, 0xffffffff ;  /* 0xffffffff00047882 */ /* 0x000fc60000000000 */
[----:B------:R-:W-:Y:S05]  /*12450*/  BRA.DIV UR4, `(.L_x_2330) ;  /* 0x0000018a04b47947 */ /* 0x000fea000b800000 */
.L_x_2600:
[----:B------:R-:W-:-:S03]  /*12460*/  UMOV UR4, 0xffffffff ;  /* 0xffffffff00047882 */ /* 0x000fc60000000000 */
[----:B------:R-:W-:Y:S05]  /*12470*/  BRA.DIV UR4, `(.L_x_2331) ;  /* 0x0000018a04d47947 */ /* 0x000fea000b800000 */
.L_x_2603:
[----:B------:R-:W-:-:S03]  /*12480*/  UMOV UR4, 0xffffffff ;  /* 0xffffffff00047882 */ /* 0x000fc60000000000 */
[----:B------:R-:W-:Y:S05]  /*12490*/  BRA.DIV UR4, `(.L_x_2332) ;  /* 0x0000018a04f47947 */ /* 0x000fea000b800000 */
.L_x_2606:
[----:B------:R-:W-:-:S03]  /*124a0*/  UMOV UR4, 0xffffffff ;  /* 0xffffffff00047882 */ /* 0x000fc60000000000 */
[----:B------:R-:W-:Y:S05]  /*124b0*/  BRA.DIV UR4, `(.L_x_2333) ;  /* 0x0000018e04147947 */ /* 0x000fea000b800000 */
.L_x_2609:
[----:B------:R-:W-:-:S03]  /*124c0*/  UMOV UR4, 0xffffffff ;  /* 0xffffffff00047882 */ /* 0x000fc60000000000 */
[----:B------:R-:W-:Y:S05]  /*124d0*/  BRA.DIV UR4, `(.L_x_2334) ;  /* 0x0000018e04347947 */ /* 0x000fea000b800000 */
.L_x_2612:
[----:B------:R-:W-:-:S03]  /*124e0*/  UMOV UR4, 0xffffffff ;  /* 0xffffffff00047882 */ /* 0x000fc60000000000 */
[----:B------:R-:W-:Y:S05]  /*124f0*/  BRA.DIV UR4, `(.L_x_2335) ;  /* 0x0000018e04547947 */ /* 0x000fea000b800000 */
.L_x_2615:
[----:B------:R-:W-:-:S03]  /*12500*/  UMOV UR4, 0xffffffff ;  /* 0xffffffff00047882 */ /* 0x000fc60000000000 */
[----:B------:R-:W-:Y:S05]  /*12510*/  BRA.DIV UR4, `(.L_x_2336) ;  /* 0x0000018e04747947 */ /* 0x000fea000b800000 */
.L_x_2618:
[----:B------:R-:W-:-:S03]  /*12520*/  UMOV UR4, 0xffffffff ;  /* 0xffffffff00047882 */ /* 0x000fc60000000000 */
[----:B------:R-:W-:Y:S05]  /*12530*/  BRA.DIV UR4, `(.L_x_2337) ;  /* 0x0000018e04947947 */ /* 0x000fea000b800000 */
.L_x_2621:
[----:B------:R-:W-:-:S03]  /*12540*/  UMOV UR4, 0xffffffff ;  /* 0xffffffff00047882 */ /* 0x000fc60000000000 */
[----:B------:R-:W-:Y:S05]  /*12550*/  BRA.DIV UR4, `(.L_x_2338) ;  /* 0x0000018e04b47947 */ /* 0x000fea000b800000 */
.L_x_2624:
[----:B------:R-:W-:-:S03]  /*12560*/  UMOV UR4, 0xffffffff ;  /* 0xffffffff00047882 */ /* 0x000fc60000000000 */
[----:B------:R-:W-:Y:S05]  /*12570*/  BRA.DIV UR4, `(.L_x_2339) ;  /* 0x0000018e04d47947 */ /* 0x000fea000b800000 */
.L_x_2627:
[----:B------:R-:W-:-:S03]  /*12580*/  UMOV UR4, 0xffffffff ;  /* 0xffffffff00047882 */ /* 0x000fc60000000000 */
[----:B------:R-:W-:Y:S05]  /*12590*/  BRA.DIV UR4, `(.L_x_2340) ;  /* 0x0000018e04f47947 */ /* 0x000fea000b800000 */
.L_x_2630:
[----:B------:R-:W-:-:S03]  /*125a0*/  UMOV UR4, 0xffffffff ;  /* 0xffffffff00047882 */ /* 0x000fc60000000000 */
[----:B------:R-:W-:Y:S05]  /*125b0*/  BRA.DIV UR4, `(.L_x_2341) ;  /* 0x0000019204147947 */ /* 0x000fea000b800000 */
.L_x_2633:
[----:B------:R-:W-:-:S03]  /*125c0*/  UMOV UR4, 0xffffffff ;  /* 0xffffffff00047882 */ /* 0x000fc60000000000 */
[----:B------:R-:W-:Y:S05]  /*125d0*/  BRA.DIV UR4, `(.L_x_2342) ;  /* 0x0000019204347947 */ /* 0x000fea000b800000 */
.L_x_2636:
        /* <DEDUP_REMOVED lines=9> */
[----:B------:R-:W-:-:S04]  /*12670*/  MOV R3, UR4 ;  /* 0x0000000400037c02 */ /* 0x000fc80008000f00 */
[----:B------:R-:W-:-:S04]  /*12680*/  SHF.L.U32 R3, R3, 0x1f, RZ ;  /* 0x0000001f03037819 */ /* 0x000fc800000006ff */
[----:B------:R-:W0:Y:S02]  /*12690*/  SYNCS.PHASECHK.TRANS64.TRYWAIT P4, [R18+URZ+0x38800], R3 ;  /* 0x03880003120075a7 */ /* 0x000e24000808017f */
[----:B0-----:R-:W-:Y:S05]  /*126a0*/  @!P4 BRA `(.L_x_2344) ;  /* 0x000001900028c947 */ /* 0x001fea0003800000 */
.L_x_2637:
[----:B------:R-:W-:Y:S05]  /*126b0*/  BSYNC B1 ;  /* 0x0000000000017941 */ /* 0x000fea0003800000 */
.L_x_2343:
[----:B------:R-:W-:Y:S04]  /*126c0*/  BSSY B1, `(.L_x_2345) ;  /* 0x0000104000017945 */ /* 0x000fe80003800000 */
[----:B------:R-:W-:Y:S05]  /*126d0*/  @P3 BRA `(.L_x_2346) ;  /* 0x0000001000083947 */ /* 0x000fea0003800000 */
[----:B------:R-:W2:Y:S04]  /*126e0*/  LDL R13, [R1+0x14] ;  /* 0x00001400010d7983 */ /* 0x000ea80000100800 */
[----:B------:R-:W3:Y:S04]  /*126f0*/  LDL R11, [R1+0x18] ;  /* 0x00001800010b7983 */ /* 0x000ee80000100800 */
[----:B------:R-:W4:Y:S04]  /*12700*/  LDL R10, [R1+0x1c] ;  /* 0x00001c00010a7983 */ /* 0x000f280000100800 */
[----:B------:R-:W4:Y:S01]  /*12710*/  LDL R77, [R1+0x34] ;  /* 0x00003400014d7983 */ /* 0x000f220000100800 */
[----:B-----5:R-:W-:-:S02]  /*12720*/  SHF.R.U32.HI R0, RZ, 0x8, R24 ;  /* 0x00000008ff007819 */ /* 0x020fc40000011618 */
[----:B0-----:R-:W-:Y:S02]  /*12730*/  LOP3.LUT R3, R24, 0xff, RZ, 0xc0, !PT ;  /* 0x000000ff18037812 */ /* 0x001fe400078ec0ff */
[----:B------:R-:W-:Y:S02]  /*12740*/  LOP3.LUT R4, R0, 0xff, RZ, 0xc0, !PT ;  /* 0x000000ff00047812 */ /* 0x000fe400078ec0ff */
[----:B------:R-:W-:Y:S02]  /*12750*/  LEA.HI R0, R21, R20, RZ, 0x1c ;  /* 0x0000001415007211 */ /* 0x000fe400078fe0ff */
[----:B------:R-:W-:Y:S02]  /*12760*/  PRMT R12, R4, 0x7604, R3 ;  /* 0x00007604040c7816 */ /* 0x000fe40000000003 */
[----:B------:R-:W-:Y:S02]  /*12770*/  SHF.R.S32.HI R3, RZ, 0x1f, R0 ;  /* 0x0000001fff037819 */ /* 0x000fe40000011400 */
[----:B------:R-:W-:-:S02]  /*12780*/  SHF.R.U32.HI R9, RZ, 0x8, R28 ;  /* 0x00000008ff097819 */ /* 0x000fc4000001161c */
[----:B------:R-:W-:Y:S01]  /*12790*/  LEA.HI R3, R3, R0, RZ, 0x3 ;  /* 0x0000000003037211 */ /* 0x000fe200078f18ff */
[----:B------:R-:W-:Y:S01]  /*127a0*/  IMAD.SHL.U32 R0, R0, 0x10, RZ ;  /* 0x0000001000007824 */ /* 0x000fe200078e00ff */
[----:B------:R-:W-:Y:S02]  /*127b0*/  LOP3.LUT R8, R28, 0xff, RZ, 0xc0, !PT ;  /* 0x000000ff1c087812 */ /* 0x000fe400078ec0ff */
[----:B------:R-:W-:Y:S01]  /*127c0*/  LOP3.LUT R9, R9, 0xff, RZ, 0xc0, !PT ;  /* 0x000000ff09097812 */ /* 0x000fe200078ec0ff */
[----:B------:R-:W-:Y:S01]  /*127d0*/  IMAD.SHL.U32 R3, R3, 0x800, RZ ;  /* 0x0000080003037824 */ /* 0x000fe200078e00ff */
[----:B------:R-:W-:Y:S02]  /*127e0*/  SHF.R.U32.HI R6, RZ, 0x8, R25 ;  /* 0x00000008ff067819 */ /* 0x000fe40000011619 */
[----:B------:R-:W-:Y:S02]  /*127f0*/  PRMT R61, R9, 0x7604, R8 ;  /* 0x00007604093d7816 */ /* 0x000fe40000000008 */
[----:B------:R-:W-:-:S02]  /*12800*/  LOP3.LUT R3, R3, 0xffffc000, RZ, 0xc0, !PT ;  /* 0xffffc00003037812 */ /* 0x000fc400078ec0ff */
[----:B------:R-:W-:Y:S02]  /*12810*/  SHF.R.U32.HI R9, RZ, 0x8, R29 ;  /* 0x00000008ff097819 */ /* 0x000fe4000001161d */
[----:B------:R-:W-:Y:S02]  /*12820*/  LOP3.LUT R5, R25, 0xff, RZ, 0xc0, !PT ;  /* 0x000000ff19057812 */ /* 0x000fe400078ec0ff */
[----:B------:R-:W-:Y:S02]  /*12830*/  LOP3.LUT R6, R6, 0xff, RZ, 0xc0, !PT ;  /* 0x000000ff06067812 */ /* 0x000fe400078ec0ff */
[----:B------:R-:W-:Y:S02]  /*12840*/  LOP3.LUT R9, R9, 0xff, RZ, 0xc0, !PT ;  /* 0x000000ff09097812 */ /* 0x000fe400078ec0ff */
[----:B------:R-:W-:Y:S02]  /*12850*/  PRMT R14, R6, 0x7604, R5 ;  /* 0x00007604060e7816 */ /* 0x000fe40000000005 */
        /* <DEDUP_REMOVED lines=11> */
[----:B------:R-:W-:Y:S02]  /*12910*/  LOP3.LUT R15, R15, 0xff, RZ, 0xc0, !PT ;  /* 0x000000ff0f0f7812 */ /* 0x000fe400078ec0ff */
[----:B------:R-:W-:-:S02]  /*12920*/  LOP3.LUT R57, R57, 0xff, RZ, 0xc0, !PT ;  /* 0x000000ff39397812 */ /* 0x000fc400078ec0ff */
[----:B------:R-:W-:Y:S02]  /*12930*/  PRMT R15, R15, 0x7054, R58 ;  /* 0x000070540f0f7816 */ /* 0x000fe4000000003a */
[----:B------:R-:W-:Y:S02]  /*12940*/  SHF.R.U32.HI R58, RZ, 0x10, R31 ;  /* 0x00000010ff3a7819 */ /* 0x000fe4000001161f */
[----:B------:R-:W-:Y:S02]  /*12950*/  PRMT R59, R57, 0x7054, R60 ;  /* 0x00007054393b7816 */ /* 0x000fe4000000003c */
[----:B------:R-:W-:Y:S02]  /*12960*/  SHF.R.U32.HI R57, RZ, 0x10, R30 ;  /* 0x00000010ff397819 */ /* 0x000fe4000001161e */
[----:B------:R-:W-:Y:S02]  /*12970*/  LOP3.LUT R58, R58, 0xff, RZ, 0xc0, !PT ;  /* 0x000000ff3a3a7812 */ /* 0x000fe400078ec0ff */
[----:B------:R-:W-:-:S02]  /*12980*/  LOP3.LUT R57, R57, 0xff, RZ, 0xc0, !PT ;  /* 0x000000ff39397812 */ /* 0x000fc400078ec0ff */
[----:B------:R-:W-:Y:S02]  /*12990*/  LOP3.LUT R60, R15, 0xff000000, R26, 0xf8, !PT ;  /* 0xff0000000f3c7812 */ /* 0x000fe400078ef81a */
[----:B--2---:R-:W-:Y:S02]  /*129a0*/  LOP3.LUT R0, R13, 0x70, R0, 0xf8, !PT ;  /* 0x000000700d007812 */ /* 0x004fe400078ef800 */
[----:B------:R-:W-:Y:S02]  /*129b0*/  SHF.R.U32.HI R13, RZ, 0x8, R31 ;  /* 0x00000008ff0d7819 */ /* 0x000fe4000001161f */
[----:B---3--:R-:W-:Y:S02]  /*129c0*/  LOP3.LUT R0, R0, R11, RZ, 0x3c, !PT ;  /* 0x0000000b00007212 */ /* 0x008fe400078e3cff */
[----:B------:R-:W-:Y:S02]  /*129d0*/  LOP3.LUT R13, R13, 0xff, RZ, 0xc0, !PT ;  /* 0x000000ff0d0d7812 */ /* 0x000fe400078ec0ff */
[----:B----4-:R-:W-:-:S02]  /*129e0*/  IADD3 R3, R0, R3, R10 ;  /* 0x0000000300037210 */ /* 0x010fc40007ffe00a */
[----:B------:R-:W-:Y:S02]  /*129f0*/  SHF.R.U32.HI R10, RZ, 0x8, R30 ;  /* 0x00000008ff0a7819 */ /* 0x000fe4000001161e */
[----:B------:R-:W-:Y:S01]  /*12a00*/  LOP3.LUT R0, R29, 0xff, RZ, 0xc0, !PT ;  /* 0x000000ff1d007812 */ /* 0x000fe200078ec0ff */
[----:B------:R-:W0:Y:S01]  /*12a10*/  LDS.128 R4, [R77+0x20400] ;  /* 0x020400004d047984 */ /* 0x000e220000000c00 */
[----:B------:R-:W-:Y:S02]  /*12a20*/  LOP3.LUT R11, R10, 0xff, RZ, 0xc0, !PT ;  /* 0x000000ff0a0b7812 */ /* 0x000fe400078ec0ff */
[----:B------:R-:W-:Y:S02]  /*12a30*/  LOP3.LUT R10, R31, 0xff, RZ, 0xc0, !PT ;  /* 0x000000ff1f0a7812 */ /* 0x000fe400078ec0ff */
[----:B------:R-:W-:Y:S01]  /*12a40*/  PRMT R65, R9, 0x7604, R0 ;  /* 0x0000760409417816 */ /* 0x000fe20000000000 */
[----:B------:R-:W-:Y:S01]  /*12a50*/  IMAD.IADD R0, R18, 0x1, R3 ;  /* 0x0000000112007824 */ /* 0x000fe200078e0203 */
[----:B------:R-:W-:-:S02]  /*12a60*/  PRMT R62, R11, 0x7604, R8 ;  /* 0x000076040b3e7816 */ /* 0x000fc40000000008 */
[----:B------:R-:W-:Y:S02]  /*12a70*/  PRMT R69, R13, 0x7604, R10 ;  /* 0x000076040d457816 */ /* 0x000fe4000000000a */
[----:B------:R-:W1:Y:S01]  /*12a80*/  LDS.128 R8, [R0+0x20400] ;  /* 0x0204000000087984 */ /* 0x000e620000000c00 */
[----:B------:R-:W-:Y:S02]  /*12a90*/  SHF.R.U32.HI R13, RZ, 0x10, R25 ;  /* 0x00000010ff0d7819 */ /* 0x000fe40000011619 */
[----:B------:R-:W-:Y:S02]  /*12aa0*/  SHF.R.U32.HI R3, RZ, 0x10, R24 ;  /* 0x00000010ff037819 */ /* 0x000fe40000011618 */
[----:B------:R-:W-:Y:S02]  /*12ab0*/  LOP3.LUT R13, R13, 0xff, RZ, 0xc0, !PT ;  /* 0x000000ff0d0d7812 */ /* 0x000fe400078ec0ff */
[----:B------:R-:W-:Y:S02]  /*12ac0*/  LOP3.LUT R3, R3, 0xff, RZ, 0xc0, !PT ;  /* 0x000000ff03037812 */ /* 0x000fe400078ec0ff */
[----:B------:R-:W-:-:S02]  /*12ad0*/  PRMT R13, R13, 0x7054, R14 ;  /* 0x000070540d0d7816 */ /* 0x000fc4000000000e */
[----:B------:R-:W-:Y:S02]  /*12ae0*/  SHF.R.U32.HI R14, RZ, 0x10, R29 ;  /* 0x00000010ff0e7819 */ /* 0x000fe4000001161d */
[----:B------:R-:W-:Y:S02]  /*12af0*/  PRMT R3, R3, 0x7054, R12 ;  /* 0x0000705403037816 */ /* 0x000fe4000000000c */
[----:B------:R-:W-:Y:S02]  /*12b00*/  LOP3.LUT R14, R14, 0xff, RZ, 0xc0, !PT ;  /* 0x000000ff0e0e7812 */ /* 0x000fe400078ec0ff */
[----:B------:R-:W-:Y:S02]  /*12b10*/  SHF.R.U32.HI R12, RZ, 0x10, R28 ;  /* 0x00000010ff0c7819 */ /* 0x000fe4000001161c */
[----:B------:R-:W-:Y:S02]  /*12b20*/  PRMT R65, R14, 0x7054, R65 ;  /* 0x000070540e417816 */ /* 0x000fe40000000041 */
[----:B------:R-:W-:-:S02]  /*12b30*/  PRMT R69, R58, 0x7054, R69 ;  /* 0x000070543a457816 */ /* 0x000fc40000000045 */
[----:B------:R-:W-:Y:S02]  /*12b40*/  LOP3.LUT R65, R65, 0xff000000, R29, 0xf8, !PT ;  /* 0xff00000041417812 */ /* 0x000fe400078ef81d */
[----:B------:R-:W-:Y:S02]  /*12b50*/  LOP3.LUT R58, R13, 0xff000000, R25, 0xf8, !PT ;  /* 0xff0000000d3a7812 */ /* 0x000fe400078ef819 */
[----:B------:R-:W-:Y:S02]  /*12b60*/  LOP3.LUT R12, R12, 0xff, RZ, 0xc0, !PT ;  /* 0x000000ff0c0c7812 */ /* 0x000fe400078ec0ff */
[----:B------:R-:W-:Y:S02]  /*12b70*/  PRMT R67, R57, 0x7054, R62 ;  /* 0x0000705439437816 */ /* 0x000fe4000000003e */
[----:B------:R-:W-:Y:S02]  /*12b80*/  LOP3.LUT R69, R69, 0xff000000, R31, 0xf8, !PT ;  /* 0xff00000045457812 */ /* 0x000fe400078ef81f */
[----:B------:R-:W-:-:S02]  /*12b90*/  F2FP.F16.E4M3.UNPACK_B R62, R65 ;  /* 0x00000041ff3e723e */ /* 0x000fc400020006ff */
[----:B------:R-:W-:Y:S02]  /*12ba0*/  F2FP.F16.E4M3.UNPACK_B R31, R58 ;  /* 0x0000003aff1f723e */ /* 0x000fe400020006ff */
[----:B------:R-:W-:Y:S01]  /*12bb0*/  PRMT R63, R12, 0x7054, R61 ;  /* 0x000070540c3f7816 */ /* 0x000fe2000000003d */
[--C-:B------:R-:W-:Y:S01]  /*12bc0*/  HADD2.F32 R64, -RZ, R62.reuse.H0_H0 ;  /* 0x2000003eff407230 */ /* 0x100fe20000004100 */
[----:B0-----:R-:W-:Y:S01]  /*12bd0*/  F2FP.F16.E4M3.UNPACK_B R12, R5 ;  /* 0x00000005ff0c723e */ /* 0x001fe200020006ff */
[----:B------:R-:W-:Y:S01]  /*12be0*/  HADD2.F32 R62, -RZ, R62.H1_H1 ;  /* 0x3000003eff3e7230 */ /* 0x000fe20000004100 */
[----:B-1----:R-:W-:Y:S02]  /*12bf0*/  F2FP.F16.E4M3.UNPACK_B R25, R9 ;  /* 0x00000009ff19723e */ /* 0x002fe400020006ff */
[----:B------:R-:W-:Y:S02]  /*12c00*/  F2FP.F16.E4M3.UNPACK_B R13, R5.H1 ;  /* 0x00000005ff0d723e */ /* 0x000fe400030006ff */
[----:B------:R-:W-:Y:S01]  /*12c10*/  LOP3.LUT R61, R59, 0xff000000, R27, 0xf8, !PT ;  /* 0xff0000003b3d7812 */ /* 0x000fe200078ef81b */
[----:B------:R-:W-:Y:S01]  /*12c20*/  HADD2.F32 R5, -RZ, R25.H0_H0 ;  /* 0x20000019ff057230 */ /* 0x000fe20000004100 */
[----:B------:R-:W-:Y:S01]  /*12c30*/  LOP3.LUT R57, R3, 0xff000000, R24, 0xf8, !PT ;  /* 0xff00000003397812 */ /* 0x000fe200078ef818 */
[----:B------:R-:W-:Y:S01]  /*12c40*/  HADD2.F32 R59, -RZ, R31.H0_H0 ;  /* 0x2000001fff3b7230 */ /* 0x000fe20000004100 */
[-C--:B------:R-:W-:Y:S01]  /*12c50*/  F2FP.F16.E4M3.UNPACK_B R15, R7.reuse ;  /* 0x00000007ff0f723e */ /* 0x080fe200020006ff */
[----:B------:R-:W-:Y:S01]  /*12c60*/  HADD2.F32 R25, -RZ, R25.H1_H1 ;  /* 0x30000019ff197230 */ /* 0x000fe20000004100 */
[----:B------:R-:W-:Y:S01]  /*12c70*/  F2FP.F16.E4M3.UNPACK_B R24, R7.H1 ;  /* 0x00000007ff18723e */ /* 0x000fe200030006ff */
[----:B------:R-:W-:Y:S01]  /*12c80*/  HADD2.F32 R31, -RZ, R31.H1_H1 ;  /* 0x3000001fff1f7230 */ /* 0x000fe20000004100 */
[----:B------:R-:W-:-:S02]  /*12c90*/  F2FP.F16.E4M3.UNPACK_B R7, R6 ;  /* 0x00000006ff07723e */ /* 0x000fc400020006ff */
[----:B------:R-:W-:Y:S01]  /*12ca0*/  F2FP.F16.E4M3.UNPACK_B R14, R6.H1 ;  /* 0x00000006ff0e723e */ /* 0x000fe200030006ff */
[--C-:B------:R-:W-:Y:S01]  /*12cb0*/  HADD2.F32 R6, -RZ, R12.reuse.H0_H0 ;  /* 0x2000000cff067230 */ /* 0x100fe20000004100 */
[----:B------:R-:W-:Y:S01]  /*12cc0*/  F2FP.F16.E4M3.UNPACK_B R26, R9.H1 ;  /* 0x00000009ff1a723e */ /* 0x000fe200030006ff */
[----:B------:R-:W-:Y:S01]  /*12cd0*/  FMUL.FTZ R9, R5, R64 ;  /* 0x0000004005097220 */ /* 0x000fe20000410000 */
[----:B------:R-:W-:Y:S01]  /*12ce0*/  LOP3.LUT R66, R67, 0xff000000, R30, 0xf8, !PT ;  /* 0xff00000043427812 */ /* 0x000fe200078ef81e */
[----:B------:R-:W-:Y:S01]  /*12cf0*/  FMUL.FTZ R67, R5, R59 ;  /* 0x0000003b05437220 */ /* 0x000fe20000410000 */
[----:B------:R-:W-:Y:S01]  /*12d00*/  F2FP.F16.E4M3.UNPACK_B R65, R65.H1 ;  /* 0x00000041ff41723e */ /* 0x000fe200030006ff */
[C---:B------:R-:W-:Y:S01]  /*12d10*/  FFMA.FTZ R5, R6.reuse, R59, -R9 ;  /* 0x0000003b06057223 */ /* 0x040fe20000010809 */
[----:B------:R-:W-:Y:S01]  /*12d20*/  F2FP.F16.E4M3.UNPACK_B R58, R58.H1 ;  /* 0x0000003aff3a723e */ /* 0x000fe200030006ff */
[----:B------:R-:W-:Y:S01]  /*12d30*/  FFMA.FTZ R9, R6, R64, R67 ;  /* 0x0000004006097223 */ /* 0x000fe20000010043 */
[----:B------:R-:W-:Y:S01]  /*12d40*/  LOP3.LUT R63, R63, 0xff000000, R28, 0xf8, !PT ;  /* 0xff0000003f3f7812 */ /* 0x000fe200078ef81c */
[----:B------:R-:W-:Y:S01]  /*12d50*/  HADD2.F32 R12, -RZ, R12.H1_H1 ;  /* 0x3000000cff0c7230 */ /* 0x000fe20000004100 */
[-C--:B------:R-:W-:Y:S01]  /*12d60*/  F2FP.F16.E4M3.UNPACK_B R27, R10.reuse ;  /* 0x0000000aff1b723e */ /* 0x080fe200020006ff */
[----:B------:R-:W-:Y:S01]  /*12d70*/  HADD2.F32 R67, -RZ, R65.H0_H0 ;  /* 0x20000041ff437230 */ /* 0x000fe20000004100 */
[----:B------:R-:W-:Y:S01]  /*12d80*/  F2FP.F16.E4M3.UNPACK_B R28, R10.H1 ;  /* 0x0000000aff1c723e */ /* 0x000fe200030006ff */
[----:B------:R-:W-:-:S02]  /*12d90*/  HADD2.F32 R10, -RZ, R26.H0_H0 ;  /* 0x2000001aff0a7230 */ /* 0x000fc40000004100 */
[CC--:B------:R-:W-:Y:S01]  /*12da0*/  FMUL.FTZ R71, R25.reuse, R62.reuse ;  /* 0x0000003e19477220 */ /* 0x0c0fe20000410000 */
[----:B------:R-:W-:Y:S02]  /*12db0*/  HADD2.F32 R59, -RZ, R58.H0_H0 ;  /* 0x2000003aff3b7230 */ /* 0x000fe40000004100 */
[----:B------:R-:W-:Y:S01]  /*12dc0*/  FMUL.FTZ R25, R25, R31 ;  /* 0x0000001f19197220 */ /* 0x000fe20000410000 */
[----:B------:R-:W-:Y:S02]  /*12dd0*/  HADD2.F32 R6, -RZ, R13.H0_H0 ;  /* 0x2000000dff067230 */ /* 0x000fe40000004100 */
[----:B------:R-:W-:Y:S01]  /*12de0*/  FMUL.FTZ R73, R10, R67 ;  /* 0x000000430a497220 */ /* 0x000fe20000410000 */
[----:B------:R-:W-:Y:S01]  /*12df0*/  FFMA.FTZ R64, R12, R31, -R71 ;  /* 0x0000001f0c407223 */ /* 0x000fe20000010847 */
[----:B------:R-:W-:Y:S01]  /*12e00*/  F2FP.F16.E4M3.UNPACK_B R29, R11 ;  /* 0x0000000bff1d723e */ /* 0x000fe200020006ff */
[----:B------:R-:W-:Y:S01]  /*12e10*/  FMUL.FTZ R10, R10, R59 ;  /* 0x0000003b0a0a7220 */ /* 0x000fe20000410000 */
[----:B------:R-:W-:Y:S01]  /*12e20*/  FFMA.FTZ R62, R12, R62, R25 ;  /* 0x0000003e0c3e7223 */ /* 0x000fe20000010019 */
[----:B------:R-:W-:Y:S01]  /*12e30*/  F2FP.F16.E4M3.UNPACK_B R31, R69 ;  /* 0x00000045ff1f723e */ /* 0x000fe200020006ff */
[----:B------:R-:W-:Y:S01]  /*12e40*/  HADD2.F32 R65, -RZ, R65.H1_H1 ;  /* 0x30000041ff417230 */ /* 0x000fe20000004100 */
[----:B------:R-:W-:Y:S01]  /*12e50*/  F2FP.F16.E4M3.UNPACK_B R12, R61 ;  /* 0x0000003dff0c723e */ /* 0x000fe200020006ff */
[----:B------:R-:W-:-:S02]  /*12e60*/  HADD2.F32 R26, -RZ, R26.H1_H1 ;  /* 0x3000001aff1a7230 */ /* 0x000fc40000004100 */
[C---:B------:R-:W-:Y:S01]  /*12e70*/  FFMA.FTZ R73, R6.reuse, R59, -R73 ;  /* 0x0000003b06497223 */ /* 0x040fe20000010849 */
[----:B------:R-:W-:Y:S02]  /*12e80*/  HADD2.F32 R58, -RZ, R58.H1_H1 ;  /* 0x3000003aff3a7230 */ /* 0x000fe40000004100 */
[----:B------:R-:W-:Y:S01]  /*12e90*/  FFMA.FTZ R67, R6, R67, R10 ;  /* 0x0000004306437223 */ /* 0x000fe2000001000a */
[----:B------:R-:W-:Y:S02]  /*12ea0*/  HADD2.F32 R13, -RZ, R13.H1_H1 ;  /* 0x3000000dff0d7230 */ /* 0x000fe40000004100 */
[C---:B------:R-:W-:Y:S01]  /*12eb0*/  FMUL.FTZ R68, R26.reuse, R65 ;  /* 0x000000411a447220 */ /* 0x040fe20000410000 */
        /* <DEDUP_REMOVED lines=8> */
[----:B------:R-:W-:Y:S01]  /*12f40*/  F2FP.F16.E4M3.UNPACK_B R30, R11.H1 ;  /* 0x0000000bff1e723e */ /* 0x000fe200030006ff */
[----:B------:R-:W-:Y:S01]  /*12f50*/  FMUL.FTZ R10, R10, R25 ;  /* 0x000000190a0a7220 */ /* 0x000fe20000410000 */
[----:B------:R-:W-:Y:S01]  /*12f60*/  F2FP.F16.E4M3.UNPACK_B R69, R69.H1 ;  /* 0x00000045ff45723e */ /* 0x000fe200030006ff */
[----:B------:R-:W-:Y:S01]  /*12f70*/  HADD2.F32 R26, -RZ, R31.H1_H1 ;  /* 0x3000001fff1a7230 */ /* 0x000fe20000004100 */
[----:B------:R-:W-:Y:S01]  /*12f80*/  F2FP.F16.E4M3.UNPACK_B R61, R61.H1 ;  /* 0x0000003dff3d723e */ /* 0x000fe200030006ff */
        /* <DEDUP_REMOVED lines=8> */
[----:B------:R-:W-:Y:S01]  /*13010*/  HADD2.F32 R10, -RZ, R30.H0_H0 ;  /* 0x2000001eff0a7230 */ /* 0x000fe20000004100 */
[----:B------:R-:W-:Y:S01]  /*13020*/  F2FP.F16.E4M3.UNPACK_B R11, R8 ;  /* 0x00000008ff0b723e */ /* 0x000fe200020006ff */
[----:B------:R-:W-:-:S02]  /*13030*/  HADD2.F32 R13, -RZ, R61.H0_H0 ;  /* 0x2000003dff0d7230 */ /* 0x000fc40000004100 */
        /* <DEDUP_REMOVED lines=9> */
[C---:B------:R-:W-:Y:S01]  /*130d0*/  FFMA.FTZ R76, R6.reuse, R25, R10 ;  /* 0x00000019064c7223 */ /* 0x040fe2000001000a */
[-C--:B------:R-:W-:Y:S01]  /*130e0*/  F2FP.F16.E4M3.UNPACK_B R3, R4.reuse ;  /* 0x00000004ff03723e */ /* 0x080fe200020006ff */
[----:B------:R-:W-:Y:S01]  /*130f0*/  HADD2.F32 R30, -RZ, R30.H1_H1 ;  /* 0x3000001eff1e7230 */ /* 0x000fe20000004100 */
[----:B------:R-:W-:Y:S01]  /*13100*/  F2FP.F16.E4M3.UNPACK_B R4, R4.H1 ;  /* 0x00000004ff04723e */ /* 0x000fe200030006ff */
[----:B------:R-:W-:Y:S01]  /*13110*/  FFMA.FTZ R75, R6, R13, -R31 ;  /* 0x0000000d064b7223 */ /* 0x000fe2000001081f */
[----:B------:R-:W-:Y:S01]  /*13120*/  HADD2.F32 R61, -RZ, R61.H1_H1 ;  /* 0x3000003dff3d7230 */ /* 0x000fe20000004100 */
[----:B------:R-:W-:Y:S01]  /*13130*/  F2FP.F16.E4M3.UNPACK_B R63, R63 ;  /* 0x0000003fff3f723e */ /* 0x000fe200020006ff */
[----:B------:R-:W-:-:S02]  /*13140*/  HADD2.F32 R25, -RZ, R15.H0_H0 ;  /* 0x2000000fff197230 */ /* 0x000fc40000004100 */
[C---:B------:R-:W-:Y:S01]  /*13150*/  FMUL.FTZ R31, R30.reuse, R69 ;  /* 0x000000451e1f7220 */ /* 0x040fe20000410000 */
[----:B------:R-:W-:Y:S02]  /*13160*/  HADD2.F32 R10, -RZ, R8.H0_H0 ;  /* 0x20000008ff0a7230 */ /* 0x000fe40000004100 */
[----:B------:R-:W-:Y:S01]  /*13170*/  FMUL.FTZ R30, R30, R61 ;  /* 0x0000003d1e1e7220 */ /* 0x000fe20000410000 */
[----:B------:R-:W-:Y:S01]  /*13180*/  HADD2.F32 R13, -RZ, R12.H0_H0 ;  /* 0x2000000cff0d7230 */ /* 0x000fe20000004100 */
[----:B------:R-:W-:Y:S01]  /*13190*/  F2FP.F16.E4M3.UNPACK_B R57, R57 ;  /* 0x00000039ff39723e */ /* 0x000fe200020006ff */
[----:B------:R-:W-:Y:S02]  /*131a0*/  HADD2.F32 R24, -RZ, R24.H1_H1 ;  /* 0x30000018ff187230 */ /* 0x000fe40000004100 */
[C---:B------:R-:W-:Y:S01]  /*131b0*/  FMUL.FTZ R29, R10.reuse, R25 ;  /* 0x000000190a1d7220 */ /* 0x040fe20000410000 */
[----:B------:R-:W-:Y:S02]  /*131c0*/  HADD2.F32 R6, -RZ, R4.H0_H0 ;  /* 0x20000004ff067230 */ /* 0x000fe40000004100 */
[----:B------:R-:W-:Y:S01]  /*131d0*/  FMUL.FTZ R10, R10, R13 ;  /* 0x0000000d0a0a7220 */ /* 0x000fe20000410000 */
[----:B------:R-:W-:-:S02]  /*131e0*/  HADD2.F32 R8, -RZ, R8.H1_H1 ;  /* 0x30000008ff087230 */ /* 0x000fc40000004100 */
[----:B------:R-:W-:Y:S01]  /*131f0*/  FFMA.FTZ R69, R24, R69, R30 ;  /* 0x0000004518457223 */ /* 0x000fe2000001001e */
        /* <DEDUP_REMOVED lines=14> */
[C---:B------:R-:W-:Y:S01]  /*132e0*/  FMUL.FTZ R25, R6.reuse, R15 ;  /* 0x0000000f06197220 */ /* 0x040fe20000410000 */
[----:B------:R-:W-:Y:S01]  /*132f0*/  HADD2.F32 R11, -RZ, R11.H1_H1 ;  /* 0x3000000bff0b7230 */ /* 0x000fe20000004100 */
[----:B------:R-:W-:Y:S01]  /*13300*/  F2FP.F16.E4M3.UNPACK_B R12, R66.H1 ;  /* 0x00000042ff0c723e */ /* 0x000fe200030006ff */
[----:B------:R-:W-:Y:S01]  /*13310*/  FMUL.FTZ R29, R6, R13 ;  /* 0x0000000d061d7220 */ /* 0x000fe20000410000 */
[----:B------:R-:W-:Y:S01]  /*13320*/  HADD2.F32 R4, -RZ, R3.H0_H0 ;  /* 0x20000003ff047230 */ /* 0x000fe20000004100 */
[----:B------:R-:W-:Y:S01]  /*13330*/  F2FP.F16.E4M3.UNPACK_B R8, R60.H1 ;  /* 0x0000003cff08723e */ /* 0x000fe200030006ff */
[----:B------:R-:W-:-:S02]  /*13340*/  HADD2.F32 R6, -RZ, R57.H1_H1 ;  /* 0x30000039ff067230 */ /* 0x000fc40000004100 */
[C---:B------:R-:W-:Y:S01]  /*13350*/  FMUL.FTZ R24, R11.reuse, R10 ;  /* 0x0000000a0b187220 */ /* 0x040fe20000410000 */
[----:B------:R-:W-:Y:S02]  /*13360*/  HADD2.F32 R3, -RZ, R3.H1_H1 ;  /* 0x30000003ff037230 */ /* 0x000fe40000004100 */
[C---:B------:R-:W-:Y:S01]  /*13370*/  FFMA.FTZ R25, R4.reuse, R13, -R25 ;  /* 0x0000000d04197223 */ /* 0x040fe20000010819 */
[----:B------:R-:W-:Y:S01]  /*13380*/  FFMA.FTZ R29, R4, R15, R29 ;  /* 0x0000000f041d7223 */ /* 0x000fe2000001001d */
[-C--:B------:R-:W-:Y:S01]  /*13390*/  FMUL.FTZ R11, R11, R6.reuse ;  /* 0x000000060b0b7220 */ /* 0x080fe20000410000 */
[----:B------:R-:W-:Y:S02]  /*133a0*/  HADD2.F32 R13, -RZ, R12.H0_H0 ;  /* 0x2000000cff0d7230 */ /* 0x000fe40000004100 */
[C---:B------:R-:W-:Y:S01]  /*133b0*/  FFMA.FTZ R24, R3.reuse, R6, -R24 ;  /* 0x0000000603187223 */ /* 0x040fe20000010818 */
[----:B------:R-:W-:Y:S02]  /*133c0*/  HADD2.F32 R4, -RZ, R28.H0_H0 ;  /* 0x2000001cff047230 */ /* 0x000fe40000004100 */
[----:B------:R-:W-:Y:S01]  /*133d0*/  FFMA.FTZ R10, R3, R10, R11 ;  /* 0x0000000a030a7223 */ /* 0x000fe2000001000b */
[--C-:B------:R-:W-:Y:S01]  /*133e0*/  HADD2.F32 R6, -RZ, R8.reuse.H0_H0 ;  /* 0x20000008ff067230 */ /* 0x100fe20000004100 */
[----:B------:R-:W-:Y:S01]  /*133f0*/  F2FP.F16.E4M3.UNPACK_B R60, R60 ;  /* 0x0000003cff3c723e */ /* 0x000fe200020006ff */
[----:B------:R-:W-:-:S02]  /*13400*/  HADD2.F32 R11, -RZ, R8.H1_H1 ;  /* 0x30000008ff0b7230 */ /* 0x000fc40000004100 */
[C---:B------:R-:W-:Y:S01]  /*13410*/  FMUL.FTZ R8, R4.reuse, R13 ;  /* 0x0000000d04087220 */ /* 0x040fe20000410000 */
[----:B------:R-:W-:Y:S02]  /*13420*/  HADD2.F32 R3, -RZ, R14.H0_H0 ;  /* 0x2000000eff037230 */ /* 0x000fe40000004100 */
[----:B------:R-:W-:Y:S01]  /*13430*/  FMUL.FTZ R4, R4, R6 ;  /* 0x0000000604047220 */ /* 0x000fe20000410000 */
[----:B------:R-:W-:Y:S01]  /*13440*/  HADD2.F32 R28, -RZ, R28.H1_H1 ;  /* 0x3000001cff1c7230 */ /* 0x000fe20000004100 */
[----:B------:R-:W-:Y:S01]  /*13450*/  F2FP.F16.E4M3.UNPACK_B R66, R66 ;  /* 0x00000042ff42723e */ /* 0x000fe200020006ff */
[----:B------:R-:W-:Y:S02]  /*13460*/  HADD2.F32 R15, -RZ, R12.H1_H1 ;  /* 0x3000000cff0f7230 */ /* 0x000fe40000004100 */
[----:B------:R-:W-:Y:S01]  /*13470*/  FFMA.FTZ R57, R3, R6, -R8 ;  /* 0x0000000603397223 */ /* 0x000fe20000010808 */
[----:B------:R-:W-:Y:S02]  /*13480*/  HADD2.F32 R14, -RZ, R14.H1_H1 ;  /* 0x3000000eff0e7230 */ /* 0x000fe40000004100 */
[----:B------:R-:W-:Y:S01]  /*13490*/  FMUL.FTZ R6, R28, R11 ;  /* 0x0000000b1c067220 */ /* 0x000fe20000410000 */
[----:B------:R-:W-:-:S02]  /*134a0*/  HADD2.F32 R8, -RZ, R66.H0_H0 ;  /* 0x20000042ff087230 */ /* 0x000fc40000004100 */
[----:B------:R-:W-:Y:S01]  /*134b0*/  FMUL.FTZ R61, R28, R15 ;  /* 0x0000000f1c3d7220 */ /* 0x000fe20000410000 */
[----:B------:R-:W-:Y:S01]  /*134c0*/  FFMA.FTZ R28, R3, R13, R4 ;  /* 0x0000000d031c7223 */ /* 0x000fe20000010004 */
[C---:B------:R-:W-:Y:S01]  /*134d0*/  FFMA.FTZ R15, R14.reuse, R15, R6 ;  /* 0x0000000f0e0f7223 */ /* 0x040fe20000010006 */
[----:B------:R-:W-:Y:S02]  /*134e0*/  HADD2.F32 R6, -RZ, R60.H0_H0 ;  /* 0x2000003cff067230 */ /* 0x000fe40000004100 */
[----:B------:R-:W-:Y:S01]  /*134f0*/  FFMA.FTZ R70, R14, R11, -R61 ;  /* 0x0000000b0e467223 */ /* 0x000fe2000001083d */
[--C-:B------:R-:W-:Y:S01]  /*13500*/  HADD2.F32 R4, -RZ, R27.reuse.H0_H0 ;  /* 0x2000001bff047230 */ /* 0x100fe20000004100 */
[----:B------:R-:W-:Y:S01]  /*13510*/  F2FP.SATFINITE.E4M3.F32.PACK_AB_MERGE_C R68, R68, R73, RZ ;  /* 0x000000494444723e */ /* 0x000fe200048070ff */
[----:B------:R-:W-:Y:S01]  /*13520*/  HADD2.F32 R66, -RZ, R66.H1_H1 ;  /* 0x30000042ff427230 */ /* 0x000fe20000004100 */
        /* <DEDUP_REMOVED lines=8> */
[----:B------:R-:W-:Y:S01]  /*135b0*/  FMUL.FTZ R27, R27, R60 ;  /* 0x0000003c1b1b7220 */ /* 0x000fe20000410000 */
        /* <DEDUP_REMOVED lines=10> */
[----:B------:R-:W-:Y:S02]  /*13660*/  F2FP.SATFINITE.E4M3.F32.PACK_AB_MERGE_C R5, R64, R5, R68 ;  /* 0x000000054005723e */ /* 0x000fe40004807044 */
[----:B------:R-:W-:-:S02]  /*13670*/  F2FP.SATFINITE.E4M3.F32.PACK_AB_MERGE_C R7, R72, R71, R7 ;  /* 0x000000474807723e */ /* 0x000fc40004807007 */
[----:B------:R-:W-:Y:S02]  /*13680*/  F2FP.SATFINITE.E4M3.F32.PACK_AB_MERGE_C R4, R24, R25, R4 ;  /* 0x000000191804723e */ /* 0x000fe40004807004 */
[----:B------:R-:W-:Y:S02]  /*13690*/  F2FP.SATFINITE.E4M3.F32.PACK_AB_MERGE_C R8, R10, R29, R8 ;  /* 0x0000001d0a08723e */ /* 0x000fe40004807008 */
[----:B------:R-:W-:Y:S02]  /*136a0*/  F2FP.SATFINITE.E4M3.F32.PACK_AB_MERGE_C R6, R13, R6, R57 ;  /* 0x000000060d06723e */ /* 0x000fe40004807039 */
[----:B------:R-:W-:Y:S02]  /*136b0*/  F2FP.SATFINITE.E4M3.F32.PACK_AB_MERGE_C R9, R62, R9, R58 ;  /* 0x000000093e09723e */ /* 0x000fe4000480703a */
[----:B------:R-:W-:Y:S01]  /*136c0*/  F2FP.SATFINITE.E4M3.F32.PACK_AB_MERGE_C R11, R74, R65, R11 ;  /* 0x000000414a0b723e */ /* 0x000fe2000480700b */
[----:B------:R1:W-:Y:S01]  /*136d0*/  STS.128 [R77+0x20400], R4 ;  /* 0x020400044d007388 */ /* 0x0003e20000000c00 */
[----:B------:R-:W-:-:S05]  /*136e0*/  F2FP.SATFINITE.E4M3.F32.PACK_AB_MERGE_C R10, R66, R3, R15 ;  /* 0x00000003420a723e */ /* 0x000fca000480700f */
[----:B------:R1:W-:Y:S02]  /*136f0*/  STS.128 [R0+0x20400], R8 ;  /* 0x0204000800007388 */ /* 0x0003e40000000c00 */
.L_x_2346:
[----:B------:R-:W-:Y:S05]  /*13700*/  BSYNC B1 ;  /* 0x0000000000017941 */ /* 0x000fea0003800000 */
.L_x_2345:
[----:B------:R-:W-:Y:S04]  /*13710*/  BSSY B1, `(.L_x_2347) ;  /* 0x00000fd000017945 */ /* 0x000fe80003800000 */
[----:B------:R-:W-:Y:S05]  /*13720*/  @P2 BRA `(.L_x_2348) ;  /* 0x0000000c00ec2947 */ /* 0x000fea0003800000 */
[----:B-1----:R-:W2:Y:S04]  /*13730*/  LDL R8, [R1+0x30] ;  /* 0x0000300001087983 */ /* 0x002ea80000100800 */
[----:B------:R-:W3:Y:S01]  /*13740*/  LDL R69, [R1+0x58] ;  /* 0x0000580001457983 */ /* 0x000ee20000100800 */
[----:B-----5:R-:W-:Y:S02]  /*13750*/  SHF.R.U32.HI R0, RZ, 0x8, R48 ;  /* 0x00000008ff007819 */ /* 0x020fe40000011630 */
[----:B0-----:R-:W-:Y:S02]  /*13760*/  LOP3.LUT R3, R48, 0xff, RZ, 0xc0, !PT ;  /* 0x000000ff30037812 */ /* 0x001fe400078ec0ff */
[----:B------:R-:W-:Y:S02]  /*13770*/  LOP3.LUT R0, R0, 0xff, RZ, 0xc0, !PT ;  /* 0x000000ff00007812 */ /* 0x000fe400078ec0ff */
[----:B------:R-:W-:-:S02]  /*13780*/  SHF.R.U32.HI R4, RZ, 0x8, R49 ;  /* 0x00000008ff047819 */ /* 0x000fc40000011631 */
[----:B------:R-:W-:Y:S02]  /*13790*/  PRMT R13, R0, 0x7604, R3 ;  /* 0x00007604000d7816 */ /* 0x000fe40000000003 */
[----:B------:R-:W-:Y:S02]  /*137a0*/  LOP3.LUT R5, R49, 0xff, RZ, 0xc0, !PT ;  /* 0x000000ff31057812 */ /* 0x000fe400078ec0ff */
[----:B------:R-:W-:Y:S02]  /*137b0*/  LOP3.LUT R0, R4, 0xff, RZ, 0xc0, !PT ;  /* 0x000000ff04007812 */ /* 0x000fe400078ec0ff */
[----:B------:R-:W-:Y:S02]  /*137c0*/  LEA.HI R6, R21, R20, RZ, 0x1c ;  /* 0x0000001415067211 */ /* 0x000fe400078fe0ff */
[----:B------:R-:W-:Y:S01]  /*137d0*/  PRMT R12, R0, 0x7604, R5 ;  /* 0x00007604000c7816 */ /* 0x000fe20000000005 */
[----:B------:R-:W-:Y:S01]  /*137e0*/  IMAD.SHL.U32 R0, R234, 0x80, RZ ;  /* 0x00000080ea007824 */ /* 0x000fe200078e00ff */
[----:B------:R-:W-:-:S02]  /*137f0*/  SHF.R.U32.HI R3, RZ, 0x8, R50 ;  /* 0x00000008ff037819 */ /* 0x000fc40000011632 */
[----:B------:R-:W-:Y:S02]  /*13800*/  SHF.R.S32.HI R5, RZ, 0x1f, R6 ;  /* 0x0000001fff057819 */ /* 0x000fe40000011406 */
[----:B------:R-:W-:Y:S01]  /*13810*/  LOP3.LUT R9, R0, 0x380, RZ, 0xc0, !PT ;  /* 0x0000038000097812 */ /* 0x000fe200078ec0ff */
[----:B------:R-:W-:Y:S01]  /*13820*/  IMAD.SHL.U32 R0, R6, 0x10, RZ ;  /* 0x0000001006007824 */ /* 0x000fe200078e00ff */
[----:B------:R-:W-:Y:S02]  /*13830*/  LOP3.LUT R4, R50, 0xff, RZ, 0xc0, !PT ;  /* 0x000000ff32047812 */ /* 0x000fe400078ec0ff */
[----:B------:R-:W-:Y:S02]  /*13840*/  LOP3.LUT R3, R3, 0xff, RZ, 0xc0, !PT ;  /* 0x000000ff03037812 */ /* 0x000fe400078ec0ff */
[----:B------:R-:W-:Y:S02]  /*13850*/  LEA.HI R7, R5, R6, RZ, 0x3 ;  /* 0x0000000605077211 */ /* 0x000fe400078f18ff */
[----:B------:R-:W-:-:S02]  /*13860*/  PRMT R15, R3, 0x7604, R4 ;  /* 0x00007604030f7816 */ /* 0x000fc40000000004 */
[----:B------:R-:W-:Y:S01]  /*13870*/  LOP3.LUT R0, R9, 0x70, R0, 0xf8, !PT ;  /* 0x0000007009007812 */ /* 0x000fe200078ef800 */
[----:B------:R-:W-:Y:S01]  /*13880*/  IMAD.SHL.U32 R7, R7, 0x800, RZ ;  /* 0x0000080007077824 */ /* 0x000fe200078e00ff */
[----:B------:R-:W-:Y:S02]  /*13890*/  SHF.R.U32.HI R3, RZ, 0x8, R51 ;  /* 0x00000008ff037819 */ /* 0x000fe40000011633 */
[----:B------:R-:W-:Y:S02]  /*138a0*/  SHF.R.U32.HI R9, RZ, 0x3, R9 ;  /* 0x00000003ff097819 */ /* 0x000fe40000011609 */
[----:B------:R-:W-:Y:S02]  /*138b0*/  LOP3.LUT R4, R51, 0xff, RZ, 0xc0, !PT ;  /* 0x000000ff33047812 */ /* 0x000fe400078ec0ff */
[----:B------:R-:W-:Y:S02]  /*138c0*/  LOP3.LUT R3, R3, 0xff, RZ, 0xc0, !PT ;  /* 0x000000ff03037812 */ /* 0x000fe400078ec0ff */
[----:B------:R-:W-:-:S02]  /*138d0*/  LOP3.LUT R0, R0, R9, RZ, 0x3c, !PT ;  /* 0x0000000900007212 */ /* 0x000fc400078e3cff */
[----:B------:R-:W-:Y:S02]  /*138e0*/  LOP3.LUT R9, R7, 0xffffc000, RZ, 0xc0, !PT ;  /* 0xffffc00007097812 */ /* 0x000fe400078ec0ff */
[----:B------:R-:W-:Y:S02]  /*138f0*/  PRMT R14, R3, 0x7604, R4 ;  /* 0x00007604030e7816 */ /* 0x000fe40000000004 */
[----:B------:R-:W-:Y:S02]  /*13900*/  SHF.R.U32.HI R5, RZ, 0x8, R52 ;  /* 0x00000008ff057819 */ /* 0x000fe40000011634 */
[----:B------:R-:W-:Y:S02]  /*13910*/  LOP3.LUT R6, R52, 0xff, RZ, 0xc0, !PT ;  /* 0x000000ff34067812 */ /* 0x000fe400078ec0ff */
[----:B------:R-:W-:Y:S02]  /*13920*/  LOP3.LUT R5, R5, 0xff, RZ, 0xc0, !PT ;  /* 0x000000ff05057812 */ /* 0x000fe400078ec0ff */
[----:B------:R-:W-:-:S02]  /*13930*/  SHF.R.U32.HI R28, RZ, 0x8, R55 ;  /* 0x00000008ff1c7819 */ /* 0x000fc40000011637 */
[----:B------:R-:W-:Y:S02]  /*13940*/  PRMT R27, R5, 0x7604, R6 ;  /* 0x00007604051b7816 */ /* 0x000fe40000000006 */
[----:B------:R-:W-:Y:S02]  /*13950*/  LOP3.LUT R24, R53, 0xff, RZ, 0xc0, !PT ;  /* 0x000000ff35187812 */ /* 0x000fe400078ec0ff */
[----:B------:R-:W-:Y:S02]  /*13960*/  LOP3.LUT R29, R55, 0xff, RZ, 0xc0, !PT ;  /* 0x000000ff371d7812 */ /* 0x000fe400078ec0ff */
[----:B------:R-:W-:Y:S02]  /*13970*/  LOP3.LUT R28, R28, 0xff, RZ, 0xc0, !PT ;  /* 0x000000ff1c1c7812 */ /* 0x000fe400078ec0ff */
[----:B------:R-:W-:Y:S02]  /*13980*/  SHF.R.U32.HI R25, RZ, 0x8, R54 ;  /* 0x00000008ff197819 */ /* 0x000fe40000011636 */
[----:B------:R-:W-:-:S02]  /*13990*/  PRMT R28, R28, 0x7604, R29 ;  /* 0x000076041c1c7816 */ /* 0x000fc4000000001d */
[----:B------:R-:W-:Y:S02]  /*139a0*/  SHF.R.U32.HI R29, RZ, 0x10, R53 ;  /* 0x00000010ff1d7819 */ /* 0x000fe40000011635 */
[----:B------:R-:W-:Y:S02]  /*139b0*/  SHF.R.U32.HI R59, RZ, 0x10, R55 ;  /* 0x00000010ff3b7819 */ /* 0x000fe40000011637 */
[----:B------:R-:W-:Y:S01]  /*139c0*/  LOP3.LUT R13, R13, 0xff0000, R48, 0xf8, !PT ;  /* 0x00ff00000d0d7812 */ /* 0x000fe200078ef830 */
[----:B------:R-:W-:Y:S01]  /*139d0*/  IMAD.U32 R29, R29, 0x10000, RZ ;  /* 0x000100001d1d7824 */ /* 0x000fe200078e00ff */
[----:B------:R-:W-:Y:S01]  /*139e0*/  LOP3.LUT R26, R54, 0xff, RZ, 0xc0, !PT ;  /* 0x000000ff361a7812 */ /* 0x000fe200078ec0ff */
[----:B------:R-:W-:Y:S01]  /*139f0*/  IMAD.U32 R59, R59, 0x10000, RZ ;  /* 0x000100003b3b7824 */ /* 0x000fe200078e00ff */
[----:B------:R-:W-:Y:S02]  /*13a00*/  LOP3.LUT R25, R25, 0xff, RZ, 0xc0, !PT ;  /* 0x000000ff19197812 */ /* 0x000fe400078ec0ff */
[----:B------:R-:W-:-:S02]  /*13a10*/  LOP3.LUT R15, R15, 0xff0000, R50, 0xf8, !PT ;  /* 0x00ff00000f0f7812 */ /* 0x000fc400078ef832 */
[----:B------:R-:W-:Y:S02]  /*13a20*/  PRMT R57, R25, 0x7604, R26 ;  /* 0x0000760419397816 */ /* 0x000fe4000000001a */
[----:B------:R-:W-:Y:S02]  /*13a30*/  SHF.R.U32.HI R25, RZ, 0x10, R51 ;  /* 0x00000010ff197819 */ /* 0x000fe40000011633 */
[----:B------:R-:W-:Y:S02]  /*13a40*/  LOP3.LUT R59, R28, 0xff0000, R59, 0xf8, !PT ;  /* 0x00ff00001c3b7812 */ /* 0x000fe400078ef83b */
[----:B------:R-:W-:Y:S02]  /*13a50*/  SHF.L.U32 R25, R25, 0x10, RZ ;  /* 0x0000001019197819 */ /* 0x000fe400000006ff */
[----:B------:R-:W-:Y:S02]  /*13a60*/  LOP3.LUT R59, R59, 0xff000000, R55, 0xf8, !PT ;  /* 0xff0000003b3b7812 */ /* 0x000fe400078ef837 */
[----:B------:R-:W-:-:S02]  /*13a70*/  LOP3.LUT R25, R14, 0xff0000, R25, 0xf8, !PT ;  /* 0x00ff00000e197812 */ /* 0x000fc400078ef819 */
[----:B------:R-:W-:Y:S02]  /*13a80*/  LOP3.LUT R57, R57, 0xff0000, R54, 0xf8, !PT ;  /* 0x00ff000039397812 */ /* 0x000fe400078ef836 */
[----:B------:R-:W-:Y:S02]  /*13a90*/  LOP3.LUT R50, R15, 0xff000000, R50, 0xf8, !PT ;  /* 0xff0000000f327812 */ /* 0x000fe400078ef832 */
[----:B------:R-:W-:Y:S02]  /*13aa0*/  LOP3.LUT R54, R57, 0xff000000, R54, 0xf8, !PT ;  /* 0xff00000039367812 */ /* 0x000fe400078ef836 */
[--C-:B------:R-:W-:Y:S02]  /*13ab0*/  LOP3.LUT R27, R27, 0xff0000, R52.reuse, 0xf8, !PT ;  /* 0x00ff00001b1b7812 */ /* 0x100fe400078ef834 */
[----:B------:R-:W-:Y:S02]  /*13ac0*/  LOP3.LUT R51, R25, 0xff000000, R51, 0xf8, !PT ;  /* 0xff00000019337812 */ /* 0x000fe400078ef833 */
[----:B------:R-:W-:-:S02]  /*13ad0*/  LOP3.LUT R52, R27, 0xff000000, R52, 0xf8, !PT ;  /* 0xff0000001b347812 */ /* 0x000fc400078ef834 */
[----:B--2---:R-:W-:Y:S02]  /*13ae0*/  IADD3 R3, R0, R9, R8 ;  /* 0x0000000900037210 */ /* 0x004fe40007ffe008 */
[----:B------:R-:W-:Y:S01]  /*13af0*/  SHF.R.U32.HI R8, RZ, 0x8, R53 ;  /* 0x00000008ff087819 */ /* 0x000fe20000011635 */
[----:B---3--:R-:W0:Y:S02]  /*13b00*/  LDS.128 R4, [R69+0x20400] ;  /* 0x0204000045047984 */ /* 0x008e240000000c00 */
[----:B------:R-:W-:Y:S01]  /*13b10*/  IMAD.IADD R0, R18, 0x1, R3 ;  /* 0x0000000112007824 */ /* 0x000fe200078e0203 */
[----:B------:R-:W-:-:S04]  /*13b20*/  LOP3.LUT R3, R8, 0xff, RZ, 0xc0, !PT ;  /* 0x000000ff08037812 */ /* 0x000fc800078ec0ff */
[----:B------:R-:W1:Y:S01]  /*13b30*/  LDS.128 R8, [R0+0x20400] ;  /* 0x0204000000087984 */ /* 0x000e620000000c00 */
[----:B------:R-:W-:Y:S02]  /*13b40*/  PRMT R24, R3, 0x7604, R24 ;  /* 0x0000760403187816 */ /* 0x000fe40000000018 */
[----:B------:R-:W-:Y:S02]  /*13b50*/  SHF.R.U32.HI R3, RZ, 0x10, R49 ;  /* 0x00000010ff037819 */ /* 0x000fe40000011631 */
[----:B------:R-:W-:Y:S02]  /*13b60*/  LOP3.LUT R31, R24, 0xff0000, R29, 0xf8, !PT ;  /* 0x00ff0000181f7812 */ /* 0x000fe400078ef81d */
[----:B------:R-:W-:Y:S01]  /*13b70*/  LOP3.LUT R29, R13, 0xff000000, R48, 0xf8, !PT ;  /* 0xff0000000d1d7812 */ /* 0x000fe200078ef830 */
[----:B------:R-:W-:Y:S01]  /*13b80*/  IMAD.U32 R3, R3, 0x10000, RZ ;  /* 0x0001000003037824 */ /* 0x000fe200078e00ff */
[----:B------:R-:W-:-:S04]  /*13b90*/  LOP3.LUT R53, R31, 0xff000000, R53, 0xf8, !PT ;  /* 0xff0000001f357812 */ /* 0x000fc800078ef835 */
[----:B------:R-:W-:-:S04]  /*13ba0*/  LOP3.LUT R3, R12, 0xff0000, R3, 0xf8, !PT ;  /* 0x00ff00000c037812 */ /* 0x000fc800078ef803 */
[----:B------:R-:W-:Y:S02]  /*13bb0*/  LOP3.LUT R48, R3, 0xff000000, R49, 0xf8, !PT ;  /* 0xff00000003307812 */ /* 0x000fe400078ef831 */
[-C--:B------:R-:W-:Y:S02]  /*13bc0*/  F2FP.F16.E4M3.UNPACK_B R49, R53.reuse ;  /* 0x00000035ff31723e */ /* 0x080fe400020006ff */
[-C--:B------:R-:W-:Y:S02]  /*13bd0*/  F2FP.F16.E4M3.UNPACK_B R30, R48.reuse ;  /* 0x00000030ff1e723e */ /* 0x080fe400020006ff */
[----:B------:R-:W-:Y:S01]  /*13be0*/  F2FP.F16.E4M3.UNPACK_B R53, R53.H1 ;  /* 0x00000035ff35723e */ /* 0x000fe200030006ff */
[----:B------:R-:W-:Y:S01]  /*13bf0*/  HADD2.F32 R55, -RZ, R49.H0_H0 ;  /* 0x20000031ff377230 */ /* 0x000fe20000004100 */
[----:B------:R-:W-:Y:S01]  /*13c00*/  F2FP.F16.E4M3.UNPACK_B R48, R48.H1 ;  /* 0x00000030ff30723e */ /* 0x000fe200030006ff */
[----:B------:R-:W-:Y:S01]  /*13c10*/  HADD2.F32 R31, -RZ, R30.H0_H0 ;  /* 0x2000001eff1f7230 */ /* 0x000fe20000004100 */
[----:B0-----:R-:W-:-:S02]  /*13c20*/  F2FP.F16.E4M3.UNPACK_B R12, R5 ;  /* 0x00000005ff0c723e */ /* 0x001fc400020006ff */
[-C--:B------:R-:W-:Y:S02]  /*13c30*/  F2FP.F16.E4M3.UNPACK_B R14, R7.reuse ;  /* 0x00000007ff0e723e */ /* 0x080fe400020006ff */
[----:B------:R-:W-:Y:S02]  /*13c40*/  F2FP.F16.E4M3.UNPACK_B R15, R7.H1 ;  /* 0x00000007ff0f723e */ /* 0x000fe400030006ff */
[-C--:B-1----:R-:W-:Y:S02]  /*13c50*/  F2FP.F16.E4M3.UNPACK_B R24, R9.reuse ;  /* 0x00000009ff18723e */ /* 0x082fe400020006ff */
[-C--:B------:R-:W-:Y:S02]  /*13c60*/  F2FP.F16.E4M3.UNPACK_B R7, R6.reuse ;  /* 0x00000006ff07723e */ /* 0x080fe400020006ff */
[----:B------:R-:W-:Y:S01]  /*13c70*/  F2FP.F16.E4M3.UNPACK_B R13, R6.H1 ;  /* 0x00000006ff0d723e */ /* 0x000fe200030006ff */
[----:B------:R-:W-:Y:S01]  /*13c80*/  HADD2.F32 R26, -RZ, R24.H0_H0 ;  /* 0x20000018ff1a7230 */ /* 0x000fe20000004100 */
[----:B------:R-:W-:Y:S01]  /*13c90*/  F2FP.F16.E4M3.UNPACK_B R25, R9.H1 ;  /* 0x00000009ff19723e */ /* 0x000fe200030006ff */
[----:B------:R-:W-:Y:S01]  /*13ca0*/  HADD2.F32 R6, -RZ, R12.H0_H0 ;  /* 0x2000000cff067230 */ /* 0x000fe20000004100 */
[----:B------:R-:W-:Y:S01]  /*13cb0*/  F2FP.F16.E4M3.UNPACK_B R27, R11 ;  /* 0x0000000bff1b723e */ /* 0x000fe200020006ff */
[----:B------:R-:W-:-:S02]  /*13cc0*/  HADD2.F32 R24, -RZ, R24.H1_H1 ;  /* 0x30000018ff187230 */ /* 0x000fc40000004100 */
[C---:B------:R-:W-:Y:S01]  /*13cd0*/  FMUL.FTZ R60, R26.reuse, R31 ;  /* 0x0000001f1a3c7220 */ /* 0x040fe20000410000 */
[----:B------:R-:W-:Y:S01]  /*13ce0*/  FMUL.FTZ R57, R26, R55 ;  /* 0x000000371a397220 */ /* 0x000fe20000410000 */
[----:B------:R-:W-:Y:S01]  /*13cf0*/  F2FP.F16.E4M3.UNPACK_B R28, R11.H1 ;  /* 0x0000000bff1c723e */ /* 0x000fe200030006ff */
[----:B------:R-:W-:Y:S02]  /*13d00*/  HADD2.F32 R12, -RZ, R12.H1_H1 ;  /* 0x3000000cff0c7230 */ /* 0x000fe40000004100 */
[C---:B------:R-:W-:Y:S01]  /*13d10*/  FFMA.FTZ R60, R6.reuse, R55, R60 ;  /* 0x00000037063c7223 */ /* 0x040fe2000001003c */
[----:B------:R-:W-:Y:S01]  /*13d20*/  FFMA.FTZ R58, R6, R31, -R57 ;  /* 0x0000001f063a7223 */ /* 0x000fe20000010839 */
[----:B------:R-:W-:Y:S01]  /*13d30*/  HADD2.F32 R55, -RZ, R49.H1_H1 ;  /* 0x30000031ff377230 */ /* 0x000fe20000004100 */
[-C--:B------:R-:W-:Y:S01]  /*13d40*/  F2FP.F16.E4M3.UNPACK_B R11, R10.reuse ;  /* 0x0000000aff0b723e */ /* 0x080fe200020006ff */
[----:B------:R-:W-:Y:S01]  /*13d50*/  HADD2.F32 R31, -RZ, R30.H1_H1 ;  /* 0x3000001eff1f7230 */ /* 0x000fe20000004100 */
[----:B------:R-:W-:Y:S01]  /*13d60*/  F2FP.F16.E4M3.UNPACK_B R26, R10.H1 ;  /* 0x0000000aff1a723e */ /* 0x000fe200030006ff */
[----:B------:R-:W-:Y:S01]  /*13d70*/  HADD2.F32 R57, -RZ, R53.H0_H0 ;  /* 0x20000035ff397230 */ /* 0x000fe20000004100 */
[----:B------:R-:W-:Y:S01]  /*13d80*/  F2FP.F16.E4M3.UNPACK_B R5, R5.H1 ;  /* 0x00000005ff05723e */ /* 0x000fe200030006ff */
[----:B------:R-:W-:-:S02]  /*13d90*/  HADD2.F32 R10, -RZ, R25.H0_H0 ;  /* 0x20000019ff0a7230 */ /* 0x000fc40000004100 */
[C---:B------:R-:W-:Y:S01]  /*13da0*/  FMUL.FTZ R61, R24.reuse, R55 ;  /* 0x00000037183d7220 */ /* 0x040fe20000410000 */
[----:B------:R-:W-:Y:S02]  /*13db0*/  HADD2.F32 R49, -RZ, R48.H0_H0 ;  /* 0x20000030ff317230 */ /* 0x000fe40000004100 */
[----:B------:R-:W-:Y:S01]  /*13dc0*/  FMUL.FTZ R24, R24, R31 ;  /* 0x0000001f18187220 */ /* 0x000fe20000410000 */
[----:B------:R-:W-:Y:S02]  /*13dd0*/  HADD2.F32 R6, -RZ, R5.H0_H0 ;  /* 0x20000005ff067230 */ /* 0x000fe40000004100 */
[----:B------:R-:W-:Y:S01]  /*13de0*/  FMUL.FTZ R63, R10, R57 ;  /* 0x000000390a3f7220 */ /* 0x000fe20000410000 */
[----:B------:R-:W-:Y:S01]  /*13df0*/  FFMA.FTZ R61, R12, R31, -R61 ;  /* 0x0000001f0c3d7223 */ /* 0x000fe2000001083d */
[----:B------:R-:W-:Y:S01]  /*13e00*/  FMUL.FTZ R10, R10, R49 ;  /* 0x000000310a0a7220 */ /* 0x000fe20000410000 */
[----:B------:R-:W-:Y:S01]  /*13e10*/  FFMA.FTZ R55, R12, R55, R24 ;  /* 0x000000370c377223 */ /* 0x000fe20000010018 */
[----:B------:R-:W-:Y:S01]  /*13e20*/  F2FP.F16.E4M3.UNPACK_B R30, R59 ;  /* 0x0000003bff1e723e */ /* 0x000fe200020006ff */
[C---:B------:R-:W-:Y:S01]  /*13e30*/  FFMA.FTZ R63, R6.reuse, R49, -R63 ;  /* 0x00000031063f7223 */ /* 0x040fe2000001083f */
[----:B------:R-:W-:Y:S01]  /*13e40*/  F2FP.F16.E4M3.UNPACK_B R12, R51 ;  /* 0x00000033ff0c723e */ /* 0x000fe200020006ff */
[----:B------:R-:W-:Y:S01]  /*13e50*/  FFMA.FTZ R57, R6, R57, R10 ;  /* 0x0000003906397223 */ /* 0x000fe2000001000a */
[----:B------:R-:W-:Y:S01]  /*13e60*/  HADD2.F32 R24, -RZ, R53.H1_H1 ;  /* 0x30000035ff187230 */ /* 0x000fe20000004100 */
[----:B------:R-:W-:Y:S01]  /*13e70*/  F2FP.F16.E4M3.UNPACK_B R59, R59.H1 ;  /* 0x0000003bff3b723e */ /* 0x000fe200030006ff */
[----:B------:R-:W-:Y:S01]  /*13e80*/  HADD2.F32 R25, -RZ, R25.H1_H1 ;  /* 0x30000019ff197230 */ /* 0x000fe20000004100 */
[----:B------:R-:W-:Y:S01]  /*13e90*/  F2FP.F16.E4M3.UNPACK_B R51, R51.H1 ;  /* 0x00000033ff33723e */ /* 0x000fe200030006ff */
[----:B------:R-:W-:Y:S01]  /*13ea0*/  HADD2.F32 R49, -RZ, R30.H0_H0 ;  /* 0x2000001eff317230 */ /* 0x000fe20000004100 */
[----:B------:R-:W-:Y:S01]  /*13eb0*/  F2FP.F16.E4M3.UNPACK_B R9, R8 ;  /* 0x00000008ff09723e */ /* 0x000fe200020006ff */
[----:B------:R-:W-:-:S02]  /*13ec0*/  HADD2.F32 R10, -RZ, R27.H0_H0 ;  /* 0x2000001bff0a7230 */ /* 0x000fc40000004100 */
[C---:B------:R-:W-:Y:S01]  /*13ed0*/  FMUL.FTZ R62, R25.reuse, R24 ;  /* 0x00000018193e7220 */ /* 0x040fe20000410000 */
[----:B------:R-:W-:Y:S01]  /*13ee0*/  HADD2.F32 R48, -RZ, R48.H1_H1 ;  /* 0x30000030ff307230 */ /* 0x000fe20000004100 */
[----:B------:R-:W-:Y:S01]  /*13ef0*/  F2FP.F16.E4M3.UNPACK_B R8, R8.H1 ;  /* 0x00000008ff08723e */ /* 0x000fe200030006ff */
[----:B------:R-:W-:Y:S02]  /*13f00*/  HADD2.F32 R31, -RZ, R12.H0_H0 ;  /* 0x2000000cff1f7230 */ /* 0x000fe40000004100 */
[C---:B------:R-:W-:Y:S01]  /*13f10*/  FMUL.FTZ R53, R10.reuse, R49 ;  /* 0x000000310a357220 */ /* 0x040fe20000410000 */
[----:B------:R-:W-:Y:S02]  /*13f20*/  HADD2.F32 R5, -RZ, R5.H1_H1 ;  /* 0x30000005ff057230 */ /* 0x000fe40000004100 */
[----:B------:R-:W-:Y:S01]  /*13f30*/  FMUL.FTZ R25, R25, R48 ;  /* 0x0000003019197220 */ /* 0x000fe20000410000 */
[----:B------:R-:W-:Y:S02]  /*13f40*/  HADD2.F32 R6, -RZ, R14.H0_H0 ;  /* 0x2000000eff067230 */ /* 0x000fe40000004100 */
[----:B------:R-:W-:Y:S01]  /*13f50*/  FMUL.FTZ R10, R10, R31 ;  /* 0x0000001f0a0a7220 */ /* 0x000fe20000410000 */
[----:B------:R-:W-:-:S02]  /*13f60*/  HADD2.F32 R30, -RZ, R30.H1_H1 ;  /* 0x3000001eff1e7230 */ /* 0x000fc40000004100 */
[C---:B------:R-:W-:Y:S01]  /*13f70*/  FFMA.FTZ R62, R5.reuse, R48, -R62 ;  /* 0x00000030053e7223 */ /* 0x040fe2000001083e */
[----:B------:R-:W-:Y:S01]  /*13f80*/  FFMA.FTZ R48, R5, R24, R25 ;  /* 0x0000001805307223 */ /* 0x000fe20000010019 */
[C---:B------:R-:W-:Y:S01]  /*13f90*/  FFMA.FTZ R53, R6.reuse, R31, -R53 ;  /* 0x0000001f06357223 */ /* 0x040fe20000010835 */
[----:B------:R-:W-:Y:S01]  /*13fa0*/  FFMA.FTZ R64, R6, R49, R10 ;  /* 0x0000003106407223 */ /* 0x000fe2000001000a */
[----:B------:R-:W-:Y:S01]  /*13fb0*/  HADD2.F32 R24, -RZ, R59.H0_H0 ;  /* 0x2000003bff187230 */ /* 0x000fe20000004100 */
[-C--:B------:R-:W-:Y:S01]  /*13fc0*/  F2FP.F16.E4M3.UNPACK_B R3, R4.reuse ;  /* 0x00000004ff03723e */ /* 0x080fe200020006ff */
[----:B------:R-:W-:Y:S01]  /*13fd0*/  HADD2.F32 R6, -RZ, R28.H0_H0 ;  /* 0x2000001cff067230 */ /* 0x000fe20000004100 */
[----:B------:R-:W-:Y:S01]  /*13fe0*/  F2FP.F16.E4M3.UNPACK_B R4, R4.H1 ;  /* 0x00000004ff04723e */ /* 0x000fe200030006ff */
[----:B------:R-:W-:Y:S02]  /*13ff0*/  HADD2.F32 R27, -RZ, R27.H1_H1 ;  /* 0x3000001bff1b7230 */ /* 0x000fe40000004100 */
        /* <DEDUP_REMOVED lines=8> */
[----:B------:R-:W-:-:S02]  /*14080*/  HADD2.F32 R51, -RZ, R51.H1_H1 ;  /* 0x30000033ff337230 */ /* 0x000fc40000004100 */
[C---:B------:R-:W-:Y:S01]  /*14090*/  FFMA.FTZ R68, R5.reuse, R10, -R68 ;  /* 0x0000000a05447223 */ /* 0x040fe20000010844 */
[-C--:B------:R-:W-:Y:S01]  /*140a0*/  F2FP.F16.E4M3.UNPACK_B R10, R29.reuse.H1 ;  /* 0x0000001dff0a723e */ /* 0x080fe200030006ff */
[C---:B------:R-:W-:Y:S01]  /*140b0*/  FFMA.FTZ R66, R14.reuse, R12, -R25 ;  /* 0x0000000c0e427223 */ /* 0x040fe20000010819 */
[----:B------:R-:W-:Y:S01]  /*140c0*/  FFMA.FTZ R65, R14, R30, R27 ;  /* 0x0000001e0e417223 */ /* 0x000fe2000001001b */
[----:B------:R-:W-:Y:S01]  /*140d0*/  F2FP.F16.E4M3.UNPACK_B R14, R52.H1 ;  /* 0x00000034ff0e723e */ /* 0x000fe200030006ff */
[----:B------:R-:W-:Y:S02]  /*140e0*/  HADD2.F32 R59, -RZ, R59.H1_H1 ;  /* 0x3000003bff3b7230 */ /* 0x000fe40000004100 */
[----:B------:R-:W-:Y:S01]  /*140f0*/  FFMA.FTZ R67, R5, R24, R31 ;  /* 0x0000001805437223 */ /* 0x000fe2000001001f */
        /* <DEDUP_REMOVED lines=8> */
[----:B------:R-:W-:Y:S02]  /*14180*/  HADD2.F32 R15, -RZ, R15.H1_H1 ;  /* 0x3000000fff0f7230 */ /* 0x000fe40000004100 */
[C---:B------:R-:W-:Y:S01]  /*14190*/  FMUL.FTZ R25, R6.reuse, R12 ;  /* 0x0000000c06197220 */ /* 0x040fe20000410000 */
[----:B------:R-:W-:Y:S02]  /*141a0*/  HADD2.F32 R5, -RZ, R4.H0_H0 ;  /* 0x20000004ff057230 */ /* 0x000fe40000004100 */
[----:B------:R-:W-:Y:S01]  /*141b0*/  FMUL.FTZ R28, R6, R24 ;  /* 0x00000018061c7220 */ /* 0x000fe20000410000 */
[----:B------:R-:W-:-:S02]  /*141c0*/  HADD2.F32 R8, -RZ, R8.H1_H1 ;  /* 0x30000008ff087230 */ /* 0x000fc40000004100 */
[C---:B------:R-:W-:Y:S01]  /*141d0*/  FFMA.FTZ R51, R15.reuse, R51, -R30 ;  /* 0x000000330f337223 */ /* 0x040fe2000001081e */
[----:B------:R-:W-:Y:S01]  /*141e0*/  FFMA.FTZ R70, R15, R59, R70 ;  /* 0x0000003b0f467223 */ /* 0x000fe20000010046 */
[C---:B------:R-:W-:Y:S01]  /*141f0*/  FFMA.FTZ R24, R5.reuse, R24, R25 ;  /* 0x0000001805187223 */ /* 0x040fe20000010019 */
[----:B------:R-:W-:Y:S02]  /*14200*/  HADD2.F32 R25, -RZ, R14.H1_H1 ;  /* 0x3000000eff197230 */ /* 0x000fe40000004100 */
[----:B------:R-:W-:Y:S01]  /*14210*/  FFMA.FTZ R28, R5, R12, -R28 ;  /* 0x0000000c051c7223 */ /* 0x000fe2000001081c */
[----:B------:R-:W-:Y:S01]  /*14220*/  HADD2.F32 R15, -RZ, R10.H1_H1 ;  /* 0x3000000aff0f7230 */ /* 0x000fe20000004100 */
[----:B------:R-:W-:Y:S01]  /*14230*/  F2FP.F16.E4M3.UNPACK_B R10, R54.H1 ;  /* 0x00000036ff0a723e */ /* 0x000fe200030006ff */
        /* <DEDUP_REMOVED lines=11> */
[----:B------:R-:W-:Y:S01]  /*142f0*/  F2FP.F16.E4M3.UNPACK_B R54, R54 ;  /* 0x00000036ff36723e */ /* 0x000fe200020006ff */
        /* <DEDUP_REMOVED lines=24> */
[-C--:B------:R-:W-:Y:S01]  /*14480*/  FMUL.FTZ R9, R26, R5.reuse ;  /* 0x000000051a097220 */ /* 0x080fe20000410000 */
[----:B------:R-:W-:Y:S02]  /*14490*/  FFMA.FTZ R26, R3, R8, R4 ;  /* 0x00000008031a7223 */ /* 0x000fe40000010004 */
        /* <DEDUP_REMOVED lines=36> */
.L_x_2348:
[----:B------:R-:W-:Y:S05]  /*146e0*/  BSYNC B1 ;  /* 0x0000000000017941 */ /* 0x000fea0003800000 */
.L_x_2347:
[----:B------:R-:W-:Y:S04]  /*146f0*/  BSSY B1, `(.L_x_2349) ;  /* 0x0000105000017945 */ /* 0x000fe80003800000 */
[----:B------:R-:W-:Y:S05]  /*14700*/  @P1 BRA `(.L_x_2350) ;  /* 0x00000010000c1947 */ /* 0x000fea0003800000 */
[----:B-12---:R-:W2:Y:S04]  /*14710*/  LDL R11, [R1+0x2c] ;  /* 0x00002c00010b7983 */ /* 0x006ea80000100800 */
[----:B------:R-:W3:Y:S01]  /*14720*/  LDL R61, [R1+0x54] ;  /* 0x00005400013d7983 */ /* 0x000ee20000100800 */
[----:B------:R-:W-:Y:S01]  /*14730*/  LEA.HI R7, R21, R20, RZ, 0x1c ;  /* 0x0000001415077211 */ /* 0x000fe200078fe0ff */
[----:B------:R-:W-:Y:S01]  /*14740*/  IMAD.SHL.U32 R4, R233, 0x80, RZ ;  /* 0x00000080e9047824 */ /* 0x000fe200078e00ff */
[----:B-----5:R-:W-:Y:S02]  /*14750*/  SHF.R.U32.HI R6, RZ, 0x8, R33 ;  /* 0x00000008ff067819 */ /* 0x020fe40000011621 */
[----:B------:R-:W-:Y:S01]  /*14760*/  SHF.R.U32.HI R0, RZ, 0x8, R32 ;  /* 0x00000008ff007819 */ /* 0x000fe20000011620 */
[----:B------:R-:W-:Y:S01]  /*14770*/  IMAD.SHL.U32 R8, R7, 0x10, RZ ;  /* 0x0000001007087824 */ /* 0x000fe200078e00ff */
[----:B------:R-:W-:-:S02]  /*14780*/  SHF.R.S32.HI R10, RZ, 0x1f, R7 ;  /* 0x0000001fff0a7819 */ /* 0x000fc40000011407 */
[----:B------:R-:W-:Y:S02]  /*14790*/  LOP3.LUT R5, R33, 0xff, RZ, 0xc0, !PT ;  /* 0x000000ff21057812 */ /* 0x000fe400078ec0ff */
[----:B------:R-:W-:Y:S02]  /*147a0*/  LOP3.LUT R6, R6, 0xff, RZ, 0xc0, !PT ;  /* 0x000000ff06067812 */ /* 0x000fe400078ec0ff */
[----:B------:R-:W-:Y:S02]  /*147b0*/  LOP3.LUT R9, R4, 0x380, RZ, 0xc0, !PT ;  /* 0x0000038004097812 */ /* 0x000fe400078ec0ff */
[----:B0-----:R-:W-:Y:S02]  /*147c0*/  LOP3.LUT R3, R32, 0xff, RZ, 0xc0, !PT ;  /* 0x000000ff20037812 */ /* 0x001fe400078ec0ff */
[----:B------:R-:W-:Y:S02]  /*147d0*/  LOP3.LUT R4, R0, 0xff, RZ, 0xc0, !PT ;  /* 0x000000ff00047812 */ /* 0x000fe400078ec0ff */
[----:B------:R-:W-:-:S02]  /*147e0*/  LEA.HI R10, R10, R7, RZ, 0x3 ;  /* 0x000000070a0a7211 */ /* 0x000fc400078f18ff */
[----:B------:R-:W-:Y:S02]  /*147f0*/  PRMT R14, R6, 0x7604, R5 ;  /* 0x00007604060e7816 */ /* 0x000fe40000000005 */
[----:B------:R-:W-:Y:S01]  /*14800*/  SHF.R.U32.HI R6, RZ, 0x8, R35 ;  /* 0x00000008ff067819 */ /* 0x000fe20000011623 */
[----:B------:R-:W-:Y:S01]  /*14810*/  IMAD.SHL.U32 R10, R10, 0x800, RZ ;  /* 0x000008000a0a7824 */ /* 0x000fe200078e00ff */
[----:B------:R-:W-:Y:S02]  /*14820*/  LOP3.LUT R0, R9, 0x70, R8, 0xf8, !PT ;  /* 0x0000007009007812 */ /* 0x000fe400078ef808 */
[----:B------:R-:W-:Y:S02]  /*14830*/  PRMT R12, R4, 0x7604, R3 ;  /* 0x00007604040c7816 */ /* 0x000fe40000000003 */
[----:B------:R-:W-:Y:S02]  /*14840*/  SHF.R.U32.HI R9, RZ, 0x3, R9 ;  /* 0x00000003ff097819 */ /* 0x000fe40000011609 */
[----:B------:R-:W-:-:S02]  /*14850*/  SHF.R.U32.HI R4, RZ, 0x8, R34 ;  /* 0x00000008ff047819 */ /* 0x000fc40000011622 */
[----:B------:R-:W-:Y:S02]  /*14860*/  LOP3.LUT R5, R35, 0xff, RZ, 0xc0, !PT ;  /* 0x000000ff23057812 */ /* 0x000fe400078ec0ff */
[----:B------:R-:W-:Y:S02]  /*14870*/  LOP3.LUT R6, R6, 0xff, RZ, 0xc0, !PT ;  /* 0x000000ff06067812 */ /* 0x000fe400078ec0ff */
[----:B------:R-:W-:Y:S02]  /*14880*/  LOP3.LUT R0, R0, R9, RZ, 0x3c, !PT ;  /* 0x0000000900007212 */ /* 0x000fe400078e3cff */
[----:B------:R-:W-:Y:S02]  /*14890*/  LOP3.LUT R3, R34, 0xff, RZ, 0xc0, !PT ;  /* 0x000000ff22037812 */ /* 0x000fe400078ec0ff */
[----:B------:R-:W-:Y:S02]  /*148a0*/  SHF.R.U32.HI R8, RZ, 0x8, R40 ;  /* 0x00000008ff087819 */ /* 0x000fe40000011628 */
[----:B------:R-:W-:-:S02]  /*148b0*/  LOP3.LUT R4, R4, 0xff, RZ, 0xc0, !PT ;  /* 0x000000ff04047812 */ /* 0x000fc400078ec0ff */
[----:B------:R-:W-:Y:S02]  /*148c0*/  LOP3.LUT R9, R10, 0xffffc000, RZ, 0xc0, !PT ;  /* 0xffffc0000a097812 */ /* 0x000fe400078ec0ff */
[----:B------:R-:W-:Y:S02]  /*148d0*/  PRMT R26, R6, 0x7604, R5 ;  /* 0x00007604061a7816 */ /* 0x000fe40000000005 */
[----:B------:R-:W-:Y:S02]  /*148e0*/  SHF.R.U32.HI R5, RZ, 0x8, R41 ;  /* 0x00000008ff057819 */ /* 0x000fe40000011629 */
[----:B------:R-:W-:Y:S02]  /*148f0*/  LOP3.LUT R7, R40, 0xff, RZ, 0xc0, !PT ;  /* 0x000000ff28077812 */ /* 0x000fe400078ec0ff */
[----:B------:R-:W-:Y:S02]  /*14900*/  LOP3.LUT R8, R8, 0xff, RZ, 0xc0, !PT ;  /* 0x000000ff08087812 */ /* 0x000fe400078ec0ff */
[----:B------:R-:W-:-:S02]  /*14910*/  PRMT R24, R4, 0x7604, R3 ;  /* 0x0000760404187816 */ /* 0x000fc40000000003 */
[----:B------:R-:W-:Y:S02]  /*14920*/  SHF.R.U32.HI R6, RZ, 0x8, R42 ;  /* 0x00000008ff067819 */ /* 0x000fe4000001162a */
[----:B------:R-:W-:Y:S02]  /*14930*/  LOP3.LUT R5, R5, 0xff, RZ, 0xc0, !PT ;  /* 0x000000ff05057812 */ /* 0x000fe400078ec0ff */
[----:B------:R-:W-:Y:S02]  /*14940*/  SHF.R.U32.HI R13, RZ, 0x8, R43 ;  /* 0x00000008ff0d7819 */ /* 0x000fe4000001162b */
[----:B------:R-:W-:Y:S02]  /*14950*/  PRMT R27, R8, 0x7604, R7 ;  /* 0x00007604081b7816 */ /* 0x000fe40000000007 */
[----:B------:R-:W-:Y:S02]  /*14960*/  LOP3.LUT R7, R6, 0xff, RZ, 0xc0, !PT ;  /* 0x000000ff06077812 */ /* 0x000fe400078ec0ff */
[----:B------:R-:W-:-:S02]  /*14970*/  LOP3.LUT R4, R42, 0xff, RZ, 0xc0, !PT ;  /* 0x000000ff2a047812 */ /* 0x000fc400078ec0ff */
[----:B------:R-:W-:Y:S02]  /*14980*/  LOP3.LUT R6, R43, 0xff, RZ, 0xc0, !PT ;  /* 0x000000ff2b067812 */ /* 0x000fe400078ec0ff */
[----:B------:R-:W-:Y:S02]  /*14990*/  LOP3.LUT R13, R13, 0xff, RZ, 0xc0, !PT ;  /* 0x000000ff0d0d7812 */ /* 0x000fe400078ec0ff */
[----:B------:R-:W-:Y:S02]  /*149a0*/  PRMT R31, R7, 0x7604, R4 ;  /* 0x00007604071f7816 */ /* 0x000fe40000000004 */
[----:B------:R-:W-:Y:S02]  /*149b0*/  PRMT R49, R13, 0x7604, R6 ;  /* 0x000076040d317816 */ /* 0x000fe40000000006 */
[----:B------:R-:W-:Y:S02]  /*149c0*/  SHF.R.U32.HI R15, RZ, 0x10, R34 ;  /* 0x00000010ff0f7819 */ /* 0x000fe40000011622 */
[----:B------:R-:W-:-:S02]  /*149d0*/  SHF.R.U32.HI R13, RZ, 0x10, R33 ;  /* 0x00000010ff0d7819 */ /* 0x000fc40000011621 */
[----:B------:R-:W-:Y:S02]  /*149e0*/  LOP3.LUT R15, R15, 0xff, RZ, 0xc0, !PT ;  /* 0x000000ff0f0f7812 */ /* 0x000fe400078ec0ff */
[----:B------:R-:W-:Y:S02]  /*149f0*/  LOP3.LUT R13, R13, 0xff, RZ, 0xc0, !PT ;  /* 0x000000ff0d0d7812 */ /* 0x000fe400078ec0ff */
[----:B------:R-:W-:Y:S02]  /*14a00*/  PRMT R15, R15, 0x7054, R24 ;  /* 0x000070540f0f7816 */ /* 0x000fe40000000018 */
[----:B------:R-:W-:Y:S02]  /*14a10*/  SHF.R.U32.HI R25, RZ, 0x10, R35 ;  /* 0x00000010ff197819 */ /* 0x000fe40000011623 */
[----:B------:R-:W-:Y:S02]  /*14a20*/  PRMT R13, R13, 0x7054, R14 ;  /* 0x000070540d0d7816 */ /* 0x000fe4000000000e */
[----:B------:R-:W-:-:S02]  /*14a30*/  SHF.R.U32.HI R24, RZ, 0x10, R42 ;  /* 0x00000010ff187819 */ /* 0x000fc4000001162a */
[----:B------:R-:W-:Y:S02]  /*14a40*/  SHF.R.U32.HI R14, RZ, 0x10, R41 ;  /* 0x00000010ff0e7819 */ /* 0x000fe40000011629 */
[----:B------:R-:W-:Y:S02]  /*14a50*/  LOP3.LUT R25, R25, 0xff, RZ, 0xc0, !PT ;  /* 0x000000ff19197812 */ /* 0x000fe400078ec0ff */
[----:B------:R-:W-:Y:S02]  /*14a60*/  LOP3.LUT R24, R24, 0xff, RZ, 0xc0, !PT ;  /* 0x000000ff18187812 */ /* 0x000fe400078ec0ff */
[----:B------:R-:W-:Y:S02]  /*14a70*/  LOP3.LUT R14, R14, 0xff, RZ, 0xc0, !PT ;  /* 0x000000ff0e0e7812 */ /* 0x000fe400078ec0ff */
[----:B------:R-:W-:Y:S02]  /*14a80*/  PRMT R25, R25, 0x7054, R26 ;  /* 0x0000705419197816 */ /* 0x000fe4000000001a */
[----:B------:R-:W-:-:S02]  /*14a90*/  PRMT R31, R24, 0x7054, R31 ;  /* 0x00007054181f7816 */ /* 0x000fc4000000001f */
[----:B------:R-:W-:Y:S02]  /*14aa0*/  SHF.R.U32.HI R26, RZ, 0x10, R43 ;  /* 0x00000010ff1a7819 */ /* 0x000fe4000001162b */
[----:B------:R-:W-:Y:S02]  /*14ab0*/  LOP3.LUT R48, R31, 0xff000000, R42, 0xf8, !PT ;  /* 0xff0000001f307812 */ /* 0x000fe400078ef82a */
[----:B------:R-:W-:Y:S02]  /*14ac0*/  LOP3.LUT R26, R26, 0xff, RZ, 0xc0, !PT ;  /* 0x000000ff1a1a7812 */ /* 0x000fe400078ec0ff */
[----:B------:R-:W-:Y:S02]  /*14ad0*/  LOP3.LUT R34, R15, 0xff000000, R34, 0xf8, !PT ;  /* 0xff0000000f227812 */ /* 0x000fe400078ef822 */
[----:B------:R-:W-:Y:S02]  /*14ae0*/  PRMT R49, R26, 0x7054, R49 ;  /* 0x000070541a317816 */ /* 0x000fe40000000031 */
[----:B------:R-:W-:-:S02]  /*14af0*/  LOP3.LUT R35, R25, 0xff000000, R35, 0xf8, !PT ;  /* 0xff00000019237812 */ /* 0x000fc400078ef823 */
[----:B------:R-:W-:Y:S02]  /*14b00*/  LOP3.LUT R50, R49, 0xff000000, R43, 0xf8, !PT ;  /* 0xff00000031327812 */ /* 0x000fe400078ef82b */
[----:B--2---:R-:W-:Y:S02]  /*14b10*/  IADD3 R3, R0, R9, R11 ;  /* 0x0000000900037210 */ /* 0x004fe40007ffe00b */
[----:B------:R-:W-:Y:S01]  /*14b20*/  LOP3.LUT R0, R41, 0xff, RZ, 0xc0, !PT ;  /* 0x000000ff29007812 */ /* 0x000fe200078ec0ff */
[----:B---3--:R-:W0:Y:S03]  /*14b30*/  LDS.128 R8, [R61+0x20400] ;  /* 0x020400003d087984 */ /* 0x008e260000000c00 */
[----:B------:R-:W-:Y:S01]  /*14b40*/  PRMT R29, R5, 0x7604, R0 ;  /* 0x00007604051d7816 */ /* 0x000fe20000000000 */
[----:B------:R-:W-:Y:S01]  /*14b50*/  IMAD.IADD R0, R18, 0x1, R3 ;  /* 0x0000000112007824 */ /* 0x000fe200078e0203 */
[----:B------:R-:W-:-:S02]  /*14b60*/  SHF.R.U32.HI R3, RZ, 0x10, R32 ;  /* 0x00000010ff037819 */ /* 0x000fc40000011620 */
[----:B------:R-:W-:Y:S02]  /*14b70*/  PRMT R29, R14, 0x7054, R29 ;  /* 0x000070540e1d7816 */ /* 0x000fe4000000001d */
[----:B------:R-:W1:Y:S01]  /*14b80*/  LDS.128 R4, [R0+0x20400] ;  /* 0x0204000000047984 */ /* 0x000e620000000c00 */
[----:B------:R-:W-:Y:S02]  /*14b90*/  LOP3.LUT R3, R3, 0xff, RZ, 0xc0, !PT ;  /* 0x000000ff03037812 */ /* 0x000fe400078ec0ff */
[----:B------:R-:W-:Y:S02]  /*14ba0*/  LOP3.LUT R41, R29, 0xff000000, R41, 0xf8, !PT ;  /* 0xff0000001d297812 */ /* 0x000fe400078ef829 */
[----:B------:R-:W-:Y:S02]  /*14bb0*/  PRMT R3, R3, 0x7054, R12 ;  /* 0x0000705403037816 */ /* 0x000fe4000000000c */
[----:B------:R-:W-:Y:S02]  /*14bc0*/  SHF.R.U32.HI R12, RZ, 0x10, R40 ;  /* 0x00000010ff0c7819 */ /* 0x000fe40000011628 */
[----:B------:R-:W-:-:S02]  /*14bd0*/  LOP3.LUT R30, R3, 0xff000000, R32, 0xf8, !PT ;  /* 0xff000000031e7812 */ /* 0x000fc400078ef820 */
[----:B------:R-:W-:Y:S02]  /*14be0*/  LOP3.LUT R32, R13, 0xff000000, R33, 0xf8, !PT ;  /* 0xff0000000d207812 */ /* 0x000fe400078ef821 */
[----:B------:R-:W-:Y:S02]  /*14bf0*/  LOP3.LUT R12, R12, 0xff, RZ, 0xc0, !PT ;  /* 0x000000ff0c0c7812 */ /* 0x000fe400078ec0ff */
[-C--:B------:R-:W-:Y:S02]  /*14c00*/  F2FP.F16.E4M3.UNPACK_B R31, R32.reuse ;  /* 0x00000020ff1f723e */ /* 0x080fe400020006ff */
[----:B------:R-:W-:Y:S02]  /*14c10*/  PRMT R27, R12, 0x7054, R27 ;  /* 0x000070540c1b7816 */ /* 0x000fe4000000001b */
[-C--:B------:R-:W-:Y:S01]  /*14c20*/  F2FP.F16.E4M3.UNPACK_B R42, R41.reuse ;  /* 0x00000029ff2a723e */ /* 0x080fe200020006ff */
[--C-:B------:R-:W-:Y:S01]  /*14c30*/  HADD2.F32 R33, -RZ, R31.reuse.H0_H0 ;  /* 0x2000001fff217230 */ /* 0x100fe20000004100 */
[----:B------:R-:W-:Y:S01]  /*14c40*/  F2FP.F16.E4M3.UNPACK_B R41, R41.H1 ;  /* 0x00000029ff29723e */ /* 0x000fe200030006ff */
[----:B------:R-:W-:Y:S01]  /*14c50*/  HADD2.F32 R31, -RZ, R31.H1_H1 ;  /* 0x3000001fff1f7230 */ /* 0x000fe20000004100 */
[----:B------:R-:W-:Y:S01]  /*14c60*/  F2FP.F16.E4M3.UNPACK_B R32, R32.H1 ;  /* 0x00000020ff20723e */ /* 0x000fe200030006ff */
[----:B------:R-:W-:Y:S01]  /*14c70*/  HADD2.F32 R43, -RZ, R42.H0_H0 ;  /* 0x2000002aff2b7230 */ /* 0x000fe20000004100 */
[----:B------:R-:W-:-:S02]  /*14c80*/  LOP3.LUT R40, R27, 0xff000000, R40, 0xf8, !PT ;  /* 0xff0000001b287812 */ /* 0x000fc400078ef828 */
[----:B0-----:R-:W-:Y:S02]  /*14c90*/  F2FP.F16.E4M3.UNPACK_B R12, R9 ;  /* 0x00000009ff0c723e */ /* 0x001fe400020006ff */
[-C--:B------:R-:W-:Y:S02]  /*14ca0*/  F2FP.F16.E4M3.UNPACK_B R14, R11.reuse ;  /* 0x0000000bff0e723e */ /* 0x080fe400020006ff */
[----:B------:R-:W-:Y:S02]  /*14cb0*/  F2FP.F16.E4M3.UNPACK_B R15, R11.H1 ;  /* 0x0000000bff0f723e */ /* 0x000fe400030006ff */
[-C--:B------:R-:W-:Y:S02]  /*14cc0*/  F2FP.F16.E4M3.UNPACK_B R11, R10.reuse ;  /* 0x0000000aff0b723e */ /* 0x080fe400020006ff */
[-C--:B-1----:R-:W-:Y:S02]  /*14cd0*/  F2FP.F16.E4M3.UNPACK_B R24, R5.reuse ;  /* 0x00000005ff18723e */ /* 0x082fe400020006ff */
[----:B------:R-:W-:Y:S01]  /*14ce0*/  F2FP.F16.E4M3.UNPACK_B R13, R10.H1 ;  /* 0x0000000aff0d723e */ /* 0x000fe200030006ff */
[----:B------:R-:W-:Y:S01]  /*14cf0*/  HADD2.F32 R10, -RZ, R12.H0_H0 ;  /* 0x2000000cff0a7230 */ /* 0x000fe20000004100 */
[----:B------:R-:W-:Y:S01]  /*14d00*/  F2FP.F16.E4M3.UNPACK_B R25, R5.H1 ;  /* 0x00000005ff19723e */ /* 0x000fe200030006ff */
[--C-:B------:R-:W-:Y:S01]  /*14d10*/  HADD2.F32 R26, -RZ, R24.reuse.H0_H0 ;  /* 0x20000018ff1a7230 */ /* 0x100fe20000004100 */
[-C--:B------:R-:W-:Y:S01]  /*14d20*/  F2FP.F16.E4M3.UNPACK_B R28, R7.reuse ;  /* 0x00000007ff1c723e */ /* 0x080fe200020006ff */
[----:B------:R-:W-:Y:S01]  /*14d30*/  HADD2.F32 R24, -RZ, R24.H1_H1 ;  /* 0x30000018ff187230 */ /* 0x000fe20000004100 */
[----:B------:R-:W-:Y:S01]  /*14d40*/  F2FP.F16.E4M3.UNPACK_B R29, R7.H1 ;  /* 0x00000007ff1d723e */ /* 0x000fe200030006ff */
[----:B------:R-:W-:Y:S01]  /*14d50*/  HADD2.F32 R12, -RZ, R12.H1_H1 ;  /* 0x3000000cff0c7230 */ /* 0x000fe20000004100 */
[-C--:B------:R-:W-:Y:S01]  /*14d60*/  F2FP.F16.E4M3.UNPACK_B R5, R4.reuse ;  /* 0x00000004ff05723e */ /* 0x080fe200020006ff */
[C---:B------:R-:W-:Y:S01]  /*14d70*/  FMUL.FTZ R49, R26.reuse, R43 ;  /* 0x0000002b1a317220 */ /* 0x040fe20000410000 */
[----:B------:R-:W-:Y:S01]  /*14d80*/  F2FP.F16.E4M3.UNPACK_B R7, R4.H1 ;  /* 0x00000004ff07723e */ /* 0x000fe200030006ff */
[-C--:B------:R-:W-:Y:S01]  /*14d90*/  FMUL.FTZ R4, R26, R33.reuse ;  /* 0x000000211a047220 */ /* 0x080fe20000410000 */
[-C--:B------:R-:W-:Y:S01]  /*14da0*/  F2FP.F16.E4M3.UNPACK_B R26, R6.reuse ;  /* 0x00000006ff1a723e */ /* 0x080fe200020006ff */
[C---:B------:R-:W-:Y:S01]  /*14db0*/  FFMA.FTZ R51, R10.reuse, R33, -R49 ;  /* 0x000000210a337223 */ /* 0x040fe20000010831 */
[----:B------:R-:W-:Y:S01]  /*14dc0*/  F2FP.F16.E4M3.UNPACK_B R27, R6.H1 ;  /* 0x00000006ff1b723e */ /* 0x000fe200030006ff */
[----:B------:R-:W-:Y:S01]  /*14dd0*/  FFMA.FTZ R52, R10, R43, R4 ;  /* 0x0000002b0a347223 */ /* 0x000fe20000010004 */
[----:B------:R-:W-:Y:S01]  /*14de0*/  HADD2.F32 R43, -RZ, R42.H1_H1 ;  /* 0x3000002aff2b7230 */ /* 0x000fe20000004100 */
[----:B------:R-:W-:Y:S01]  /*14df0*/  F2FP.F16.E4M3.UNPACK_B R9, R9.H1 ;  /* 0x00000009ff09723e */ /* 0x000fe200030006ff */
[----:B------:R-:W-:Y:S01]  /*14e00*/  HADD2.F32 R49, -RZ, R41.H0_H0 ;  /* 0x20000029ff317230 */ /* 0x000fe20000004100 */
[----:B------:R-:W-:Y:S01]  /*14e10*/  F2FP.F16.E4M3.UNPACK_B R10, R35 ;  /* 0x00000023ff0a723e */ /* 0x000fe200020006ff */
[----:B------:R-:W-:-:S02]  /*14e20*/  HADD2.F32 R6, -RZ, R25.H0_H0 ;  /* 0x20000019ff067230 */ /* 0x000fc40000004100 */
[C---:B------:R-:W-:Y:S01]  /*14e30*/  FMUL.FTZ R53, R24.reuse, R43 ;  /* 0x0000002b18357220 */ /* 0x040fe20000410000 */
[----:B------:R-:W-:Y:S02]  /*14e40*/  HADD2.F32 R33, -RZ, R32.H0_H0 ;  /* 0x20000020ff217230 */ /* 0x000fe40000004100 */
[----:B------:R-:W-:Y:S01]  /*14e50*/  FMUL.FTZ R24, R24, R31 ;  /* 0x0000001f18187220 */ /* 0x000fe20000410000 */
[----:B------:R-:W-:Y:S02]  /*14e60*/  HADD2.F32 R4, -RZ, R9.H0_H0 ;  /* 0x20000009ff047230 */ /* 0x000fe40000004100 */
[----:B------:R-:W-:Y:S01]  /*14e70*/  FMUL.FTZ R55, R6, R49 ;  /* 0x0000003106377220 */ /* 0x000fe20000410000 */
[C---:B------:R-:W-:Y:S01]  /*14e80*/  FFMA.FTZ R42, R12.reuse, R31, -R53 ;  /* 0x0000001f0c2a7223 */ /* 0x040fe20000010835 */
[----:B------:R-:W-:Y:S01]  /*14e90*/  FFMA.FTZ R43, R12, R43, R24 ;  /* 0x0000002b0c2b7223 */ /* 0x000fe20000010018 */
[-C--:B------:R-:W-:Y:S01]  /*14ea0*/  FMUL.FTZ R6, R6, R33.reuse ;  /* 0x0000002106067220 */ /* 0x080fe20000410000 */
[----:B------:R-:W-:Y:S01]  /*14eb0*/  F2FP.F16.E4M3.UNPACK_B R24, R50 ;  /* 0x00000032ff18723e */ /* 0x000fe200020006ff */
[----:B------:R-:W-:Y:S01]  /*14ec0*/  FFMA.FTZ R55, R4, R33, -R55 ;  /* 0x0000002104377223 */ /* 0x000fe20000010837 */
[----:B------:R-:W-:-:S02]  /*14ed0*/  HADD2.F32 R12, -RZ, R41.H1_H1 ;  /* 0x30000029ff0c7230 */ /* 0x000fc40000004100 */
[----:B------:R-:W-:Y:S01]  /*14ee0*/  FFMA.FTZ R49, R4, R49, R6 ;  /* 0x0000003104317223 */ /* 0x000fe20000010006 */
[----:B------:R-:W-:Y:S01]  /*14ef0*/  HADD2.F32 R6, -RZ, R28.H0_H0 ;  /* 0x2000001cff067230 */ /* 0x000fe20000004100 */
[----:B------:R-:W-:Y:S01]  /*14f00*/  F2FP.F16.E4M3.UNPACK_B R50, R50.H1 ;  /* 0x00000032ff32723e */ /* 0x000fe200030006ff */
[----:B------:R-:W-:Y:S01]  /*14f10*/  HADD2.F32 R33, -RZ, R24.H0_H0 ;  /* 0x20000018ff217230 */ /* 0x000fe20000004100 */
[----:B------:R-:W-:Y:S01]  /*14f20*/  F2FP.F16.E4M3.UNPACK_B R35, R35.H1 ;  /* 0x00000023ff23723e */ /* 0x000fe200030006ff */
[----:B------:R-:W-:Y:S01]  /*14f30*/  HADD2.F32 R25, -RZ, R25.H1_H1 ;  /* 0x30000019ff197230 */ /* 0x000fe20000004100 */
[----:B------:R-:W-:Y:S01]  /*14f40*/  F2FP.F16.E4M3.UNPACK_B R3, R8 ;  /* 0x00000008ff03723e */ /* 0x000fe200020006ff */
[----:B------:R-:W-:Y:S02]  /*14f50*/  HADD2.F32 R31, -RZ, R10.H0_H0 ;  /* 0x2000000aff1f7230 */ /* 0x000fe40000004100 */
[----:B------:R-:W-:Y:S01]  /*14f60*/  FMUL.FTZ R41, R6, R33 ;  /* 0x0000002106297220 */ /* 0x000fe20000410000 */
[----:B------:R-:W-:-:S02]  /*14f70*/  HADD2.F32 R32, -RZ, R32.H1_H1 ;  /* 0x30000020ff207230 */ /* 0x000fc40000004100 */
[C---:B------:R-:W-:Y:S01]  /*14f80*/  FMUL.FTZ R54, R25.reuse, R12 ;  /* 0x0000000c19367220 */ /* 0x040fe20000410000 */
[----:B------:R-:W-:Y:S02]  /*14f90*/  HADD2.F32 R4, -RZ, R14.H0_H0 ;  /* 0x2000000eff047230 */ /* 0x000fe40000004100 */
[-C--:B------:R-:W-:Y:S01]  /*14fa0*/  FMUL.FTZ R6, R6, R31.reuse ;  /* 0x0000001f06067220 */ /* 0x080fe20000410000 */
[----:B------:R-:W-:Y:S02]  /*14fb0*/  HADD2.F32 R9, -RZ, R9.H1_H1 ;  /* 0x30000009ff097230 */ /* 0x000fe40000004100 */
[----:B------:R-:W-:Y:S01]  /*14fc0*/  FMUL.FTZ R25, R25, R32 ;  /* 0x0000002019197220 */ /* 0x000fe20000410000 */
[----:B------:R-:W-:Y:S02]  /*14fd0*/  HADD2.F32 R28, -RZ, R28.H1_H1 ;  /* 0x3000001cff1c7230 */ /* 0x000fe40000004100 */
[----:B------:R-:W-:Y:S01]  /*14fe0*/  FFMA.FTZ R41, R4, R31, -R41 ;  /* 0x0000001f04297223 */ /* 0x000fe20000010829 */
[----:B------:R-:W-:-:S02]  /*14ff0*/  HADD2.F32 R31, -RZ, R24.H1_H1 ;  /* 0x30000018ff1f7230 */ /* 0x000fc40000004100 */
[C---:B------:R-:W-:Y:S01]  /*15000*/  FFMA.FTZ R54, R9.reuse, R32, -R54 ;  /* 0x0000002009367223 */ /* 0x040fe20000010836 */
[----:B------:R-:W-:Y:S01]  /*15010*/  FFMA.FTZ R53, R4, R33, R6 ;  /* 0x0000002104357223 */ /* 0x000fe20000010006 */
[----:B------:R-:W-:Y:S01]  /*15020*/  FFMA.FTZ R32, R9, R12, R25 ;  /* 0x0000000c09207223 */ /* 0x000fe20000010019 */
[----:B------:R-:W-:Y:S02]  /*15030*/  HADD2.F32 R33, -RZ, R50.H0_H0 ;  /* 0x20000032ff217230 */ /* 0x000fe40000004100 */
[----:B------:R-:W-:Y:S01]  /*15040*/  FMUL.FTZ R57, R28, R31 ;  /* 0x0000001f1c397220 */ /* 0x000fe20000410000 */
[----:B------:R-:W-:Y:S01]  /*15050*/  HADD2.F32 R6, -RZ, R29.H0_H0 ;  /* 0x2000001dff067230 */ /* 0x000fe20000004100 */
[----:B------:R-:W-:Y:S01]  /*15060*/  F2FP.F16.E4M3.UNPACK_B R12, R40.H1 ;  /* 0x00000028ff0c723e */ /* 0x000fe200030006ff */
[----:B------:R-:W-:Y:S01]  /*15070*/  HADD2.F32 R9, -RZ, R10.H1_H1 ;  /* 0x3000000aff097230 */ /* 0x000fe20000004100 */
[----:B------:R-:W-:Y:S01]  /*15080*/  F2FP.F16.E4M3.UNPACK_B R8, R8.H1 ;  /* 0x00000008ff08723e */ /* 0x000fe200030006ff */
[----:B------:R-:W-:-:S02]  /*15090*/  HADD2.F32 R25, -RZ, R35.H0_H0 ;  /* 0x20000023ff197230 */ /* 0x000fc40000004100 */
[----:B------:R-:W-:Y:S01]  /*150a0*/  FMUL.FTZ R59, R6, R33 ;  /* 0x00000021063b7220 */ /* 0x000fe20000410000 */
[----:B------:R-:W-:Y:S02]  /*150b0*/  HADD2.F32 R14, -RZ, R14.H1_H1 ;  /* 0x3000000eff0e7230 */ /* 0x000fe40000004100 */
[----:B------:R-:W-:Y:S01]  /*150c0*/  FMUL.FTZ R28, R28, R9 ;  /* 0x000000091c1c7220 */ /* 0x000fe20000410000 */
[----:B------:R-:W-:Y:S02]  /*150d0*/  HADD2.F32 R4, -RZ, R15.H0_H0 ;  /* 0x2000000fff047230 */ /* 0x000fe40000004100 */
[----:B------:R-:W-:Y:S01]  /*150e0*/  FMUL.FTZ R6, R6, R25 ;  /* 0x0000001906067220 */ /* 0x000fe20000410000 */
[----:B------:R-:W-:Y:S02]  /*150f0*/  HADD2.F32 R10, -RZ, R35.H1_H1 ;  /* 0x30000023ff0a7230 */ /* 0x000fe40000004100 */
[C---:B------:R-:W-:Y:S01]  /*15100*/  FFMA.FTZ R58, R14.reuse, R9, -R57 ;  /* 0x000000090e3a7223 */ /* 0x040fe20000010839 */
[----:B------:R-:W-:Y:S01]  /*15110*/  F2FP.F16.E4M3.UNPACK_B R9, R30.H1 ;  /* 0x0000001eff09723e */ /* 0x000fe200030006ff */
[----:B------:R-:W-:Y:S01]  /*15120*/  FFMA.FTZ R60, R14, R31, R28 ;  /* 0x0000001f0e3c7223 */ /* 0x000fe2000001001c */
[----:B------:R-:W-:Y:S01]  /*15130*/  FFMA.FTZ R57, R4, R33, R6 ;  /* 0x0000002104397223 */ /* 0x000fe20000010006 */
[----:B------:R-:W-:-:S02]  /*15140*/  HADD2.F32 R50, -RZ, R50.H1_H1 ;  /* 0x30000032ff327230 */ /* 0x000fc40000004100 */
[----:B------:R-:W-:Y:S01]  /*15150*/  FFMA.FTZ R59, R4, R25, -R59 ;  /* 0x00000019043b7223 */ /* 0x000fe2000001083b */
[----:B------:R-:W-:Y:S01]  /*15160*/  HADD2.F32 R29, -RZ, R29.H1_H1 ;  /* 0x3000001dff1d7230 */ /* 0x000fe20000004100 */
[----:B------:R-:W-:Y:S01]  /*15170*/  F2FP.F16.E4M3.UNPACK_B R40, R40 ;  /* 0x00000028ff28723e */ /* 0x000fe200020006ff */
[----:B------:R-:W-:Y:S01]  /*15180*/  HADD2.F32 R31, -RZ, R12.H0_H0 ;  /* 0x2000000cff1f7230 */ /* 0x000fe20000004100 */
[----:B------:R-:W-:Y:S01]  /*15190*/  F2FP.F16.E4M3.UNPACK_B R30, R30 ;  /* 0x0000001eff1e723e */ /* 0x000fe200020006ff */
[----:B------:R-:W-:Y:S02]  /*151a0*/  HADD2.F32 R6, -RZ, R7.H0_H0 ;  /* 0x20000007ff067230 */ /* 0x000fe40000004100 */
[C---:B------:R-:W-:Y:S01]  /*151b0*/  FMUL.FTZ R14, R29.reuse, R50 ;  /* 0x000000321d0e7220 */ /* 0x040fe20000410000 */
[----:B------:R-:W-:Y:S02]  /*151c0*/  HADD2.F32 R25, -RZ, R9.H0_H0 ;  /* 0x20000009ff197230 */ /* 0x000fe40000004100 */
[----:B------:R-:W-:Y:S01]  /*151d0*/  FMUL.FTZ R33, R29, R10 ;  /* 0x0000000a1d217220 */ /* 0x000fe20000410000 */
[----:B------:R-:W-:-:S02]  /*151e0*/  HADD2.F32 R4, -RZ, R8.H0_H0 ;  /* 0x20000008ff047230 */ /* 0x000fc40000004100 */
[C---:B------:R-:W-:Y:S01]  /*151f0*/  FMUL.FTZ R29, R6.reuse, R31 ;  /* 0x0000001f061d7220 */ /* 0x040fe20000410000 */
[----:B------:R-:W-:Y:S02]  /*15200*/  HADD2.F32 R12, -RZ, R12.H1_H1 ;  /* 0x3000000cff0c7230 */ /* 0x000fe40000004100 */
[-C--:B------:R-:W-:Y:S01]  /*15210*/  FMUL.FTZ R6, R6, R25.reuse ;  /* 0x0000001906067220 */ /* 0x080fe20000410000 */
[----:B------:R-:W-:Y:S02]  /*15220*/  HADD2.F32 R7, -RZ, R7.H1_H1 ;  /* 0x30000007ff077230 */ /* 0x000fe40000004100 */
[C---:B------:R-:W-:Y:S01]  /*15230*/  FFMA.FTZ R29, R4.reuse, R25, -R29 ;  /* 0x00000019041d7223 */ /* 0x040fe2000001081d */
[----:B------:R-:W-:Y:S02]  /*15240*/  HADD2.F32 R15, -RZ, R15.H1_H1 ;  /* 0x3000000fff0f7230 */ /* 0x000fe40000004100 */
[----:B------:R-:W-:Y:S01]  /*15250*/  FFMA.FTZ R31, R4, R31, R6 ;  /* 0x0000001f041f7223 */ /* 0x000fe20000010006 */
[----:B------:R-:W-:-:S02]  /*15260*/  HADD2.F32 R9, -RZ, R9.H1_H1 ;  /* 0x30000009ff097230 */ /* 0x000fc40000004100 */
[----:B------:R-:W-:Y:S01]  /*15270*/  FMUL.FTZ R25, R7, R12 ;  /* 0x0000000c07197220 */ /* 0x000fe20000410000 */
        /* <DEDUP_REMOVED lines=8> */
[----:B------:R-:W-:-:S02]  /*15300*/  HADD2.F32 R7, -RZ, R30.H0_H0 ;  /* 0x2000001eff077230 */ /* 0x000fc40000004100 */
[----:B------:R-:W-:Y:S02]  /*15310*/  HADD2.F32 R4, -RZ, R3.H0_H0 ;  /* 0x20000003ff047230 */ /* 0x000fe40000004100 */
[C---:B------:R-:W-:Y:S01]  /*15320*/  FMUL.FTZ R9, R6.reuse, R15 ;  /* 0x0000000f06097220 */ /* 0x040fe20000410000 */
[----:B------:R-:W-:Y:S02]  /*15330*/  HADD2.F32 R40, -RZ, R40.H1_H1 ;  /* 0x30000028ff287230 */ /* 0x000fe40000004100 */
[-C--:B------:R-:W-:Y:S01]  /*15340*/  FMUL.FTZ R25, R6, R7.reuse ;  /* 0x0000000706197220 */ /* 0x080fe20000410000 */
[----:B------:R-:W-:Y:S02]  /*15350*/  HADD2.F32 R5, -RZ, R5.H1_H1 ;  /* 0x30000005ff057230 */ /* 0x000fe40000004100 */
[----:B------:R-:W-:Y:S01]  /*15360*/  FFMA.FTZ R12, R4, R7, -R9 ;  /* 0x00000007040c7223 */ /* 0x000fe20000010809 */
[----:B------:R-:W-:Y:S01]  /*15370*/  HADD2.F32 R30, -RZ, R30.H1_H1 ;  /* 0x3000001eff1e7230 */ /* 0x000fe20000004100 */
[----:B------:R-:W-:Y:S01]  /*15380*/  F2FP.F16.E4M3.UNPACK_B R7, R48.H1 ;  /* 0x00000030ff07723e */ /* 0x000fe200030006ff */
[----:B------:R-:W-:-:S02]  /*15390*/  HADD2.F32 R3, -RZ, R3.H1_H1 ;  /* 0x30000003ff037230 */ /* 0x000fc40000004100 */
[C---:B------:R-:W-:Y:S01]  /*153a0*/  FMUL.FTZ R8, R5.reuse, R40 ;  /* 0x0000002805087220 */ /* 0x040fe20000410000 */
[----:B------:R-:W-:Y:S01]  /*153b0*/  FFMA.FTZ R25, R4, R15, R25 ;  /* 0x0000000f04197223 */ /* 0x000fe20000010019 */
[----:B------:R-:W-:Y:S01]  /*153c0*/  F2FP.F16.E4M3.UNPACK_B R6, R34.H1 ;  /* 0x00000022ff06723e */ /* 0x000fe200030006ff */
[-C--:B------:R-:W-:Y:S01]  /*153d0*/  FMUL.FTZ R5, R5, R30.reuse ;  /* 0x0000001e05057220 */ /* 0x080fe20000410000 */
[C---:B------:R-:W-:Y:S01]  /*153e0*/  FFMA.FTZ R15, R3.reuse, R30, -R8 ;  /* 0x0000001e030f7223 */ /* 0x040fe20000010808 */
[----:B------:R-:W-:Y:S01]  /*153f0*/  HADD2.F32 R8, -RZ, R7.H0_H0 ;  /* 0x20000007ff087230 */ /* 0x000fe20000004100 */
[----:B------:R-:W-:Y:S01]  /*15400*/  F2FP.F16.E4M3.UNPACK_B R34, R34 ;  /* 0x00000022ff22723e */ /* 0x000fe200020006ff */
[----:B------:R-:W-:Y:S02]  /*15410*/  HADD2.F32 R4, -RZ, R27.H0_H0 ;  /* 0x2000001bff047230 */ /* 0x000fe40000004100 */
[----:B------:R-:W-:Y:S01]  /*15420*/  FFMA.FTZ R40, R3, R40, R5 ;  /* 0x0000002803287223 */ /* 0x000fe20000010005 */
[----:B------:R-:W-:Y:S01]  /*15430*/  HADD2.F32 R5, -RZ, R6.H0_H0 ;  /* 0x20000006ff057230 */ /* 0x000fe20000004100 */
[----:B------:R-:W-:Y:S01]  /*15440*/  F2FP.F16.E4M3.UNPACK_B R48, R48 ;  /* 0x00000030ff30723e */ /* 0x000fe200020006ff */
[----:B------:R-:W-:-:S02]  /*15450*/  HADD2.F32 R3, -RZ, R13.H0_H0 ;  /* 0x2000000dff037230 */ /* 0x000fc40000004100 */
[C---:B------:R-:W-:Y:S01]  /*15460*/  FMUL.FTZ R28, R4.reuse, R8 ;  /* 0x00000008041c7220 */ /* 0x040fe20000410000 */
[----:B------:R-:W-:Y:S02]  /*15470*/  HADD2.F32 R10, -RZ, R7.H1_H1 ;  /* 0x30000007ff0a7230 */ /* 0x000fe40000004100 */
[-C--:B------:R-:W-:Y:S01]  /*15480*/  FMUL.FTZ R4, R4, R5.reuse ;  /* 0x0000000504047220 */ /* 0x080fe20000410000 */
[----:B------:R-:W-:Y:S02]  /*15490*/  HADD2.F32 R27, -RZ, R27.H1_H1 ;  /* 0x3000001bff1b7230 */ /* 0x000fe40000004100 */
[----:B------:R-:W-:Y:S01]  /*154a0*/  FFMA.FTZ R28, R3, R5, -R28 ;  /* 0x00000005031c7223 */ /* 0x000fe2000001081c */
[----:B------:R-:W-:Y:S02]  /*154b0*/  HADD2.F32 R6, -RZ, R6.H1_H1 ;  /* 0x30000006ff067230 */ /* 0x000fe40000004100 */
[----:B------:R-:W-:Y:S02]  /*154c0*/  HADD2.F32 R13, -RZ, R13.H1_H1 ;  /* 0x3000000dff0d7230 */ /* 0x000fe40000004100 */
[C---:B------:R-:W-:Y:S01]  /*154d0*/  FMUL.FTZ R30, R27.reuse, R10 ;  /* 0x0000000a1b1e7220 */ /* 0x040fe20000410000 */
[----:B------:R-:W-:Y:S01]  /*154e0*/  FMUL.FTZ R5, R27, R6 ;  /* 0x000000061b057220 */ /* 0x000fe20000410000 */
[----:B------:R-:W-:-:S02]  /*154f0*/  FFMA.FTZ R27, R3, R8, R4 ;  /* 0x00000008031b7223 */ /* 0x000fc40000010004 */
[C---:B------:R-:W-:Y:S01]  /*15500*/  FFMA.FTZ R33, R13.reuse, R6, -R30 ;  /* 0x000000060d217223 */ /* 0x040fe2000001081e */
[----:B------:R-:W-:Y:S02]  /*15510*/  HADD2.F32 R6, -RZ, R48.H0_H0 ;  /* 0x20000030ff067230 */ /* 0x000fe40000004100 */
[----:B------:R-:W-:Y:S01]  /*15520*/  FFMA.FTZ R30, R13, R10, R5 ;  /* 0x0000000a0d1e7223 */ /* 0x000fe20000010005 */
[----:B------:R-:W-:Y:S02]  /*15530*/  HADD2.F32 R5, -RZ, R34.H0_H0 ;  /* 0x20000022ff057230 */ /* 0x000fe40000004100 */
[----:B------:R-:W-:Y:S02]  /*15540*/  HADD2.F32 R4, -RZ, R26.H0_H0 ;  /* 0x2000001aff047230 */ /* 0x000fe40000004100 */
[----:B------:R-:W-:Y:S01]  /*15550*/  HADD2.F32 R48, -RZ, R48.H1_H1 ;  /* 0x30000030ff307230 */ /* 0x000fe20000004100 */
[----:B------:R-:W-:Y:S01]  /*15560*/  F2FP.SATFINITE.E4M3.F32.PACK_AB_MERGE_C R27, R30, R27, RZ ;  /* 0x0000001b1e1b723e */ /* 0x000fe200048070ff */
[----:B------:R-:W-:-:S02]  /*15570*/  HADD2.F32 R26, -RZ, R26.H1_H1 ;  /* 0x3000001aff1a7230 */ /* 0x000fc40000004100 */
[C---:B------:R-:W-:Y:S01]  /*15580*/  FMUL.FTZ R8, R4.reuse, R6 ;  /* 0x0000000604087220 */ /* 0x040fe20000410000 */
[----:B------:R-:W-:Y:S02]  /*15590*/  HADD2.F32 R34, -RZ, R34.H1_H1 ;  /* 0x30000022ff227230 */ /* 0x000fe40000004100 */
        /* <DEDUP_REMOVED lines=26> */
.L_x_2350:
[----:B------:R-:W-:Y:S05]  /*15740*/  BSYNC B1 ;  /* 0x0000000000017941 */ /* 0x000fea0003800000 */
.L_x_2349:
[----:B------:R-:W-:Y:S05]  /*15750*/  @P0 BRA `(.L_x_2324) ;  /* 0x0000000c00ec0947 */ /* 0x000fea0003800000 */
[----:B-----5:R-:W4:Y:S04]  /*15760*/  LDL R24, [R1+0x28] ;  /* 0x0000280001187983 */ /* 0x020f280000100800 */
[----:B------:R-:W4:Y:S01]  /*15770*/  LDL R49, [R1+0x50] ;  /* 0x0000500001317983 */ /* 0x000f220000100800 */
[----:B-123--:R-:W-:Y:S02]  /*15780*/  SHF.R.U32.HI R0, RZ, 0x8, R36 ;  /* 0x00000008ff007819 */ /* 0x00efe40000011624 */
[----:B0-----:R-:W-:Y:S02]  /*15790*/  LOP3.LUT R3, R36, 0xff, RZ, 0xc0, !PT ;  /* 0x000000ff24037812 */ /* 0x001fe400078ec0ff */
[----:B------:R-:W-:Y:S02]  /*157a0*/  SHF.R.U32.HI R4, RZ, 0x8, R37 ;  /* 0x00000008ff047819 */ /* 0x000fe40000011625 */
[----:B------:R-:W-:-:S02]  /*157b0*/  LOP3.LUT R0, R0, 0xff, RZ, 0xc0, !PT ;  /* 0x000000ff00007812 */ /* 0x000fc400078ec0ff */
[----:B------:R-:W-:Y:S02]  /*157c0*/  LOP3.LUT R5, R37, 0xff, RZ, 0xc0, !PT ;  /* 0x000000ff25057812 */ /* 0x000fe400078ec0ff */
[----:B------:R-:W-:Y:S02]  /*157d0*/  LOP3.LUT R4, R4, 0xff, RZ, 0xc0, !PT ;  /* 0x000000ff04047812 */ /* 0x000fe400078ec0ff */
[----:B------:R-:W-:Y:S01]  /*157e0*/  PRMT R13, R0, 0x7604, R3 ;  /* 0x00007604000d7816 */ /* 0x000fe20000000003 */
[----:B------:R-:W-:Y:S01]  /*157f0*/  IMAD.SHL.U32 R0, R235, 0x80, RZ ;  /* 0x00000080eb007824 */ /* 0x000fe200078e00ff */
[----:B------:R-:W-:Y:S02]  /*15800*/  LEA.HI R20, R21, R20, RZ, 0x1c ;  /* 0x0000001415147211 */ /* 0x000fe400078fe0ff */
[----:B------:R-:W-:Y:S02]  /*15810*/  SHF.R.U32.HI R6, RZ, 0x8, R38 ;  /* 0x00000008ff067819 */ /* 0x000fe40000011626 */
[----:B------:R-:W-:-:S02]  /*15820*/  PRMT R12, R4, 0x7604, R5 ;  /* 0x00007604040c7816 */ /* 0x000fc40000000005 */
[----:B------:R-:W-:Y:S02]  /*15830*/  SHF.R.S32.HI R5, RZ, 0x1f, R20 ;  /* 0x0000001fff057819 */ /* 0x000fe40000011414 */
[----:B------:R-:W-:Y:S01]  /*15840*/  LOP3.LUT R9, R0, 0x380, RZ, 0xc0, !PT ;  /* 0x0000038000097812 */ /* 0x000fe200078ec0ff */
[----:B------:R-:W-:Y:S01]  /*15850*/  IMAD.SHL.U32 R0, R20, 0x10, RZ ;  /* 0x0000001014007824 */ /* 0x000fe200078e00ff */
[----:B------:R-:W-:Y:S02]  /*15860*/  LOP3.LUT R3, R38, 0xff, RZ, 0xc0, !PT ;  /* 0x000000ff26037812 */ /* 0x000fe400078ec0ff */
[----:B------:R-:W-:Y:S02]  /*15870*/  LOP3.LUT R6, R6, 0xff, RZ, 0xc0, !PT ;  /* 0x000000ff06067812 */ /* 0x000fe400078ec0ff */
[----:B------:R-:W-:Y:S02]  /*15880*/  LEA.HI R7, R5, R20, RZ, 0x3 ;  /* 0x0000001405077211 */ /* 0x000fe400078f18ff */
[----:B------:R-:W-:-:S02]  /*15890*/  PRMT R15, R6, 0x7604, R3 ;  /* 0x00007604060f7816 */ /* 0x000fc40000000003 */
[----:B------:R-:W-:Y:S02]  /*158a0*/  SHF.R.U32.HI R3, RZ, 0x8, R39 ;  /* 0x00000008ff037819 */ /* 0x000fe40000011627 */
[----:B------:R-:W-:Y:S02]  /*158b0*/  LOP3.LUT R0, R9, 0x70, R0, 0xf8, !PT ;  /* 0x0000007009007812 */ /* 0x000fe400078ef800 */
[----:B------:R-:W-:Y:S02]  /*158c0*/  SHF.R.U32.HI R9, RZ, 0x3, R9 ;  /* 0x00000003ff097819 */ /* 0x000fe40000011609 */
[----:B------:R-:W-:Y:S02]  /*158d0*/  SHF.L.U32 R7, R7, 0xb, RZ ;  /* 0x0000000b07077819 */ /* 0x000fe400000006ff */
[----:B------:R-:W-:Y:S02]  /*158e0*/  LOP3.LUT R4, R39, 0xff, RZ, 0xc0, !PT ;  /* 0x000000ff27047812 */ /* 0x000fe400078ec0ff */
[----:B------:R-:W-:-:S02]  /*158f0*/  LOP3.LUT R3, R3, 0xff, RZ, 0xc0, !PT ;  /* 0x000000ff03037812 */ /* 0x000fc400078ec0ff */
[----:B------:R-:W-:Y:S02]  /*15900*/  LOP3.LUT R0, R0, R9, RZ, 0x3c, !PT ;  /* 0x0000000900007212 */ /* 0x000fe400078e3cff */
[----:B------:R-:W-:Y:S02]  /*15910*/  LOP3.LUT R7, R7, 0xffffc000, RZ, 0xc0, !PT ;  /* 0xffffc00007077812 */ /* 0x000fe400078ec0ff */
[----:B------:R-:W-:Y:S02]  /*15920*/  PRMT R14, R3, 0x7604, R4 ;  /* 0x00007604030e7816 */ /* 0x000fe40000000004 */
[----:B------:R-:W-:Y:S02]  /*15930*/  SHF.R.U32.HI R5, RZ, 0x8, R44 ;  /* 0x00000008ff057819 */ /* 0x000fe4000001162c */
[----:B------:R-:W-:Y:S02]  /*15940*/  LOP3.LUT R6, R44, 0xff, RZ, 0xc0, !PT ;  /* 0x000000ff2c067812 */ /* 0x000fe400078ec0ff */
[----:B------:R-:W-:-:S02]  /*15950*/  LOP3.LUT R5, R5, 0xff, RZ, 0xc0, !PT ;  /* 0x000000ff05057812 */ /* 0x000fc400078ec0ff */
[----:B------:R-:W-:Y:S02]  /*15960*/  SHF.R.U32.HI R4, RZ, 0x8, R45 ;  /* 0x00000008ff047819 */ /* 0x000fe4000001162d */
[----:B------:R-:W-:Y:S02]  /*15970*/  PRMT R25, R5, 0x7604, R6 ;  /* 0x0000760405197816 */ /* 0x000fe40000000006 */
[----:B------:R-:W-:Y:S02]  /*15980*/  SHF.R.U32.HI R26, RZ, 0x8, R47 ;  /* 0x00000008ff1a7819 */ /* 0x000fe4000001162f */
[----:B------:R-:W-:Y:S02]  /*15990*/  LOP3.LUT R20, R45, 0xff, RZ, 0xc0, !PT ;  /* 0x000000ff2d147812 */ /* 0x000fe400078ec0ff */
[----:B------:R-:W-:Y:S02]  /*159a0*/  LOP3.LUT R27, R47, 0xff, RZ, 0xc0, !PT ;  /* 0x000000ff2f1b7812 */ /* 0x000fe400078ec0ff */
[----:B------:R-:W-:-:S02]  /*159b0*/  LOP3.LUT R26, R26, 0xff, RZ, 0xc0, !PT ;  /* 0x000000ff1a1a7812 */ /* 0x000fc400078ec0ff */
[----:B------:R-:W-:Y:S02]  /*159c0*/  SHF.R.U32.HI R21, RZ, 0x8, R46 ;  /* 0x00000008ff157819 */ /* 0x000fe4000001162e */
[----:B------:R-:W-:Y:S02]  /*159d0*/  PRMT R26, R26, 0x7604, R27 ;  /* 0x000076041a1a7816 */ /* 0x000fe4000000001b */
[----:B------:R-:W-:Y:S02]  /*159e0*/  SHF.R.U32.HI R27, RZ, 0x10, R45 ;  /* 0x00000010ff1b7819 */ /* 0x000fe4000001162d */
[----:B------:R-:W-:Y:S02]  /*159f0*/  LOP3.LUT R21, R21, 0xff, RZ, 0xc0, !PT ;  /* 0x000000ff15157812 */ /* 0x000fe400078ec0ff */
[----:B------:R-:W-:Y:S01]  /*15a00*/  SHF.R.U32.HI R31, RZ, 0x10, R47 ;  /* 0x00000010ff1f7819 */ /* 0x000fe2000001162f */
[----:B------:R-:W-:Y:S01]  /*15a10*/  IMAD.U32 R27, R27, 0x10000, RZ ;  /* 0x000100001b1b7824 */ /* 0x000fe200078e00ff */
[----:B------:R-:W-:-:S02]  /*15a20*/  LOP3.LUT R13, R13, 0xff0000, R36, 0xf8, !PT ;  /* 0x00ff00000d0d7812 */ /* 0x000fc400078ef824 */
[----:B------:R-:W-:Y:S01]  /*15a30*/  LOP3.LUT R25, R25, 0xff0000, R44, 0xf8, !PT ;  /* 0x00ff000019197812 */ /* 0x000fe200078ef82c */
[----:B------:R-:W-:Y:S01]  /*15a40*/  IMAD.U32 R31, R31, 0x10000, RZ ;  /* 0x000100001f1f7824 */ /* 0x000fe200078e00ff */
[----:B------:R-:W-:Y:S02]  /*15a50*/  LOP3.LUT R28, R13, 0xff000000, R36, 0xf8, !PT ;  /* 0xff0000000d1c7812 */ /* 0x000fe400078ef824 */
[----:B------:R-:W-:Y:S02]  /*15a60*/  LOP3.LUT R32, R25, 0xff000000, R44, 0xf8, !PT ;  /* 0xff00000019207812 */ /* 0x000fe400078ef82c */
[----:B------:R-:W-:Y:S02]  /*15a70*/  LOP3.LUT R31, R26, 0xff0000, R31, 0xf8, !PT ;  /* 0x00ff00001a1f7812 */ /* 0x000fe400078ef81f */
[----:B------:R-:W-:-:S04]  /*15a80*/  LOP3.LUT R15, R15, 0xff0000, R38, 0xf8, !PT ;  /* 0x00ff00000f0f7812 */ /* 0x000fc800078ef826 */
[----:B------:R-:W-:Y:S02]  /*15a90*/  LOP3.LUT R30, R15, 0xff000000, R38, 0xf8, !PT ;  /* 0xff0000000f1e7812 */ /* 0x000fe400078ef826 */
[----:B----4-:R-:W-:Y:S02]  /*15aa0*/  IADD3 R3, R0, R7, R24 ;  /* 0x0000000700037210 */ /* 0x010fe40007ffe018 */
[----:B------:R-:W-:Y:S01]  /*15ab0*/  LOP3.LUT R24, R46, 0xff, RZ, 0xc0, !PT ;  /* 0x000000ff2e187812 */ /* 0x000fe200078ec0ff */
[----:B------:R-:W0:Y:S02]  /*15ac0*/  LDS.128 R8, [R49+0x20400] ;  /* 0x0204000031087984 */ /* 0x000e240000000c00 */
[----:B------:R-:W-:Y:S01]  /*15ad0*/  IMAD.IADD R0, R18, 0x1, R3 ;  /* 0x0000000112007824 */ /* 0x000fe200078e0203 */
[----:B------:R-:W-:Y:S02]  /*15ae0*/  LOP3.LUT R3, R4, 0xff, RZ, 0xc0, !PT ;  /* 0x000000ff04037812 */ /* 0x000fe400078ec0ff */
[----:B------:R-:W-:-:S02]  /*15af0*/  PRMT R29, R21, 0x7604, R24 ;  /* 0x00007604151d7816 */ /* 0x000fc40000000018 */
[----:B------:R-:W1:Y:S01]  /*15b00*/  LDS.128 R4, [R0+0x20400] ;  /* 0x0204000000047984 */ /* 0x000e620000000c00 */
[----:B------:R-:W-:Y:S02]  /*15b10*/  PRMT R20, R3, 0x7604, R20 ;  /* 0x0000760403147816 */ /* 0x000fe40000000014 */
[----:B------:R-:W-:Y:S02]  /*15b20*/  SHF.R.U32.HI R3, RZ, 0x10, R37 ;  /* 0x00000010ff037819 */ /* 0x000fe40000011625 */
[----:B------:R-:W-:Y:S02]  /*15b30*/  SHF.R.U32.HI R21, RZ, 0x10, R39 ;  /* 0x00000010ff157819 */ /* 0x000fe40000011627 */
[----:B------:R-:W-:Y:S01]  /*15b40*/  LOP3.LUT R27, R20, 0xff0000, R27, 0xf8, !PT ;  /* 0x00ff0000141b7812 */ /* 0x000fe200078ef81b */
[----:B------:R-:W-:Y:S01]  /*15b50*/  IMAD.U32 R3, R3, 0x10000, RZ ;  /* 0x0001000003037824 */ /* 0x000fe200078e00ff */
[----:B------:R-:W-:Y:S01]  /*15b60*/  LOP3.LUT R29, R29, 0xff0000, R46, 0xf8, !PT ;  /* 0x00ff00001d1d7812 */ /* 0x000fe200078ef82e */
[----:B------:R-:W-:Y:S01]  /*15b70*/  IMAD.U32 R21, R21, 0x10000, RZ ;  /* 0x0001000015157824 */ /* 0x000fe200078e00ff */
[----:B------:R-:W-:-:S02]  /*15b80*/  LOP3.LUT R44, R27, 0xff000000, R45, 0xf8, !PT ;  /* 0xff0000001b2c7812 */ /* 0x000fc400078ef82d */
[----:B------:R-:W-:Y:S02]  /*15b90*/  LOP3.LUT R3, R12, 0xff0000, R3, 0xf8, !PT ;  /* 0x00ff00000c037812 */ /* 0x000fe400078ef803 */
[----:B------:R-:W-:Y:S02]  /*15ba0*/  LOP3.LUT R34, R29, 0xff000000, R46, 0xf8, !PT ;  /* 0xff0000001d227812 */ /* 0x000fe400078ef82e */
[----:B------:R-:W-:Y:S02]  /*15bb0*/  LOP3.LUT R36, R3, 0xff000000, R37, 0xf8, !PT ;  /* 0xff00000003247812 */ /* 0x000fe400078ef825 */
[----:B------:R-:W-:Y:S02]  /*15bc0*/  F2FP.F16.E4M3.UNPACK_B R33, R44 ;  /* 0x0000002cff21723e */ /* 0x000fe400020006ff */
[----:B------:R-:W-:Y:S02]  /*15bd0*/  F2FP.F16.E4M3.UNPACK_B R29, R36 ;  /* 0x00000024ff1d723e */ /* 0x000fe400020006ff */
[----:B------:R-:W-:Y:S01]  /*15be0*/  LOP3.LUT R21, R14, 0xff0000, R21, 0xf8, !PT ;  /* 0x00ff00000e157812 */ /* 0x000fe200078ef815 */
[----:B------:R-:W-:Y:S01]  /*15bf0*/  HADD2.F32 R35, -RZ, R33.H0_H0 ;  /* 0x20000021ff237230 */ /* 0x000fe20000004100 */
[----:B------:R-:W-:Y:S01]  /*15c00*/  LOP3.LUT R46, R31, 0xff000000, R47, 0xf8, !PT ;  /* 0xff0000001f2e7812 */ /* 0x000fe200078ef82f */
[--C-:B------:R-:W-:Y:S01]  /*15c10*/  HADD2.F32 R31, -RZ, R29.reuse.H0_H0 ;  /* 0x2000001dff1f7230 */ /* 0x100fe20000004100 */
[----:B------:R-:W-:Y:S01]  /*15c20*/  LOP3.LUT R38, R21, 0xff000000, R39, 0xf8, !PT ;  /* 0xff00000015267812 */ /* 0x000fe200078ef827 */
[----:B------:R-:W-:Y:S01]  /*15c30*/  HADD2.F32 R29, -RZ, R29.H1_H1 ;  /* 0x3000001dff1d7230 */ /* 0x000fe20000004100 */
[----:B------:R-:W-:Y:S01]  /*15c40*/  F2FP.F16.E4M3.UNPACK_B R44, R44.H1 ;  /* 0x0000002cff2c723e */ /* 0x000fe200030006ff */
[----:B------:R-:W-:Y:S01]  /*15c50*/  HADD2.F32 R33, -RZ, R33.H1_H1 ;  /* 0x30000021ff217230 */ /* 0x000fe20000004100 */
[----:B------:R-:W-:-:S02]  /*15c60*/  F2FP.F16.E4M3.UNPACK_B R36, R36.H1 ;  /* 0x00000024ff24723e */ /* 0x000fc400030006ff */
[----:B0-----:R-:W-:Y:S02]  /*15c70*/  F2FP.F16.E4M3.UNPACK_B R12, R9 ;  /* 0x00000009ff0c723e */ /* 0x001fe400020006ff */
        /* <DEDUP_REMOVED lines=8> */
[-C--:B------:R-:W-:Y:S01]  /*15d00*/  F2FP.F16.E4M3.UNPACK_B R26, R7.reuse ;  /* 0x00000007ff1a723e */ /* 0x080fe200020006ff */
[----:B------:R-:W-:Y:S01]  /*15d10*/  HADD2.F32 R20, -RZ, R20.H1_H1 ;  /* 0x30000014ff147230 */ /* 0x000fe20000004100 */
[----:B------:R-:W-:Y:S01]  /*15d20*/  F2FP.F16.E4M3.UNPACK_B R27, R7.H1 ;  /* 0x00000007ff1b723e */ /* 0x000fe200030006ff */
[C---:B------:R-:W-:Y:S01]  /*15d30*/  FMUL.FTZ R37, R24.reuse, R35 ;  /* 0x0000002318257220 */ /* 0x040fe20000410000 */
[-C--:B------:R-:W-:Y:S01]  /*15d40*/  F2FP.F16.E4M3.UNPACK_B R5, R4.reuse ;  /* 0x00000004ff05723e */ /* 0x080fe200020006ff */
[----:B------:R-:W-:Y:S01]  /*15d50*/  HADD2.F32 R12, -RZ, R12.H1_H1 ;  /* 0x3000000cff0c7230 */ /* 0x000fe20000004100 */
[----:B------:R-:W-:Y:S01]  /*15d60*/  F2FP.F16.E4M3.UNPACK_B R7, R4.H1 ;  /* 0x00000004ff07723e */ /* 0x000fe200030006ff */
[-C--:B------:R-:W-:Y:S01]  /*15d70*/  FMUL.FTZ R4, R24, R31.reuse ;  /* 0x0000001f18047220 */ /* 0x080fe20000410000 */
[-C--:B------:R-:W-:Y:S01]  /*15d80*/  F2FP.F16.E4M3.UNPACK_B R24, R6.reuse ;  /* 0x00000006ff18723e */ /* 0x080fe200020006ff */
[C---:B------:R-:W-:Y:S01]  /*15d90*/  FFMA.FTZ R37, R10.reuse, R31, -R37 ;  /* 0x0000001f0a257223 */ /* 0x040fe20000010825 */
[----:B------:R-:W-:Y:S01]  /*15da0*/  F2FP.F16.E4M3.UNPACK_B R25, R6.H1 ;  /* 0x00000006ff19723e */ /* 0x000fe200030006ff */
[----:B------:R-:W-:Y:S01]  /*15db0*/  FFMA.FTZ R39, R10, R35, R4 ;  /* 0x000000230a277223 */ /* 0x000fe20000010004 */
[----:B------:R-:W-:Y:S01]  /*15dc0*/  F2FP.F16.E4M3.UNPACK_B R9, R9.H1 ;  /* 0x00000009ff09723e */ /* 0x000fe200030006ff */
[----:B------:R-:W-:-:S02]  /*15dd0*/  HADD2.F32 R35, -RZ, R44.H0_H0 ;  /* 0x2000002cff237230 */ /* 0x000fc40000004100 */
[C---:B------:R-:W-:Y:S01]  /*15de0*/  FMUL.FTZ R41, R20.reuse, R33 ;  /* 0x0000002114297220 */ /* 0x040fe20000410000 */
[----:B------:R-:W-:Y:S02]  /*15df0*/  HADD2.F32 R6, -RZ, R21.H0_H0 ;  /* 0x20000015ff067230 */ /* 0x000fe40000004100 */
[-C--:B------:R-:W-:Y:S01]  /*15e00*/  FMUL.FTZ R10, R20, R29.reuse ;  /* 0x0000001d140a7220 */ /* 0x080fe20000410000 */
[----:B------:R-:W-:Y:S02]  /*15e10*/  HADD2.F32 R31, -RZ, R36.H0_H0 ;  /* 0x20000024ff1f7230 */ /* 0x000fe40000004100 */
[----:B------:R-:W-:Y:S01]  /*15e20*/  FFMA.FTZ R20, R12, R29, -R41 ;  /* 0x0000001d0c147223 */ /* 0x000fe20000010829 */
[----:B------:R-:W-:Y:S02]  /*15e30*/  HADD2.F32 R4, -RZ, R9.H0_H0 ;  /* 0x20000009ff047230 */ /* 0x000fe40000004100 */
[----:B------:R-:W-:Y:S01]  /*15e40*/  FMUL.FTZ R43, R6, R35 ;  /* 0x00000023062b7220 */ /* 0x000fe20000410000 */
[----:B------:R-:W-:Y:S01]  /*15e50*/  FFMA.FTZ R40, R12, R33, R10 ;  /* 0x000000210c287223 */ /* 0x000fe2000001000a */
[-C--:B------:R-:W-:Y:S01]  /*15e60*/  FMUL.FTZ R6, R6, R31.reuse ;  /* 0x0000001f06067220 */ /* 0x080fe20000410000 */
[----:B------:R-:W-:Y:S01]  /*15e70*/  F2FP.F16.E4M3.UNPACK_B R12, R46 ;  /* 0x0000002eff0c723e */ /* 0x000fe200020006ff */
[C---:B------:R-:W-:Y:S01]  /*15e80*/  FFMA.FTZ R43, R4.reuse, R31, -R43 ;  /* 0x0000001f042b7223 */ /* 0x040fe2000001082b */
[----:B------:R-:W-:Y:S01]  /*15e90*/  F2FP.F16.E4M3.UNPACK_B R10, R38 ;  /* 0x00000026ff0a723e */ /* 0x000fe200020006ff */
[----:B------:R-:W-:Y:S01]  /*15ea0*/  FFMA.FTZ R35, R4, R35, R6 ;  /* 0x0000002304237223 */ /* 0x000fe20000010006 */
[----:B------:R-:W-:Y:S01]  /*15eb0*/  HADD2.F32 R6, -RZ, R26.H0_H0 ;  /* 0x2000001aff067230 */ /* 0x000fe20000004100 */
[----:B------:R-:W-:Y:S01]  /*15ec0*/  F2FP.F16.E4M3.UNPACK_B R46, R46.H1 ;  /* 0x0000002eff2e723e */ /* 0x000fe200030006ff */
[----:B------:R-:W-:Y:S01]  /*15ed0*/  HADD2.F32 R31, -RZ, R12.H0_H0 ;  /* 0x2000000cff1f7230 */ /* 0x000fe20000004100 */
[----:B------:R-:W-:Y:S01]  /*15ee0*/  F2FP.F16.E4M3.UNPACK_B R38, R38.H1 ;  /* 0x00000026ff26723e */ /* 0x000fe200030006ff */
[----:B------:R-:W-:Y:S01]  /*15ef0*/  HADD2.F32 R44, -RZ, R44.H1_H1 ;  /* 0x3000002cff2c7230 */ /* 0x000fe20000004100 */
[----:B------:R-:W-:Y:S01]  /*15f00*/  F2FP.F16.E4M3.UNPACK_B R3, R8 ;  /* 0x00000008ff03723e */ /* 0x000fe200020006ff */
[----:B------:R-:W-:-:S02]  /*15f10*/  HADD2.F32 R21, -RZ, R21.H1_H1 ;  /* 0x30000015ff157230 */ /* 0x000fc40000004100 */
[C---:B------:R-:W-:Y:S01]  /*15f20*/  FMUL.FTZ R33, R6.reuse, R31 ;  /* 0x0000001f06217220 */ /* 0x040fe20000410000 */
[----:B------:R-:W-:Y:S01]  /*15f30*/  HADD2.F32 R29, -RZ, R10.H0_H0 ;  /* 0x2000000aff1d7230 */ /* 0x000fe20000004100 */
[----:B------:R-:W-:Y:S01]  /*15f40*/  F2FP.F16.E4M3.UNPACK_B R8, R8.H1 ;  /* 0x00000008ff08723e */ /* 0x000fe200030006ff */
[----:B------:R-:W-:Y:S02]  /*15f50*/  HADD2.F32 R36, -RZ, R36.H1_H1 ;  /* 0x30000024ff247230 */ /* 0x000fe40000004100 */
[C---:B------:R-:W-:Y:S01]  /*15f60*/  FMUL.FTZ R42, R21.reuse, R44 ;  /* 0x0000002c152a7220 */ /* 0x040fe20000410000 */
[----:B------:R-:W-:Y:S02]  /*15f70*/  HADD2.F32 R4, -RZ, R14.H0_H0 ;  /* 0x2000000eff047230 */ /* 0x000fe40000004100 */
[----:B------:R-:W-:Y:S01]  /*15f80*/  FMUL.FTZ R6, R6, R29 ;  /* 0x0000001d06067220 */ /* 0x000fe20000410000 */
[----:B------:R-:W-:Y:S02]  /*15f90*/  HADD2.F32 R9, -RZ, R9.H1_H1 ;  /* 0x30000009ff097230 */ /* 0x000fe40000004100 */
[----:B------:R-:W-:Y:S01]  /*15fa0*/  FMUL.FTZ R21, R21, R36 ;  /* 0x0000002415157220 */ /* 0x000fe20000410000 */
[----:B------:R-:W-:-:S02]  /*15fb0*/  HADD2.F32 R26, -RZ, R26.H1_H1 ;  /* 0x3000001aff1a7230 */ /* 0x000fc40000004100 */
[C---:B------:R-:W-:Y:S01]  /*15fc0*/  FFMA.FTZ R33, R4.reuse, R29, -R33 ;  /* 0x0000001d04217223 */ /* 0x040fe20000010821 */
[----:B------:R-:W-:Y:S02]  /*15fd0*/  HADD2.F32 R29, -RZ, R12.H1_H1 ;  /* 0x3000000cff1d7230 */ /* 0x000fe40000004100 */
[----:B------:R-:W-:Y:S01]  /*15fe0*/  FFMA.FTZ R41, R4, R31, R6 ;  /* 0x0000001f04297223 */ /* 0x000fe20000010006 */
[C---:B------:R-:W-:Y:S01]  /*15ff0*/  FFMA.FTZ R42, R9.reuse, R36, -R42 ;  /* 0x00000024092a7223 */ /* 0x040fe2000001082a */
[----:B------:R-:W-:Y:S01]  /*16000*/  FFMA.FTZ R44, R9, R44, R21 ;  /* 0x0000002c092c7223 */ /* 0x000fe20000010015 */
[----:B------:R-:W-:Y:S02]  /*16010*/  HADD2.F32 R31, -RZ, R46.H0_H0 ;  /* 0x2000002eff1f7230 */ /* 0x000fe40000004100 */
[----:B------:R-:W-:Y:S01]  /*16020*/  FMUL.FTZ R45, R26, R29 ;  /* 0x0000001d1a2d7220 */ /* 0x000fe20000410000 */
[----:B------:R-:W-:Y:S02]  /*16030*/  HADD2.F32 R6, -RZ, R27.H0_H0 ;  /* 0x2000001bff067230 */ /* 0x000fe40000004100 */
        /* <DEDUP_REMOVED lines=41> */
[----:B------:R-:W-:Y:S01]  /*162d0*/  HADD2.F32 R7, -RZ, R28.H0_H0 ;  /* 0x2000001cff077230 */ /* 0x000fe20000004100 */
[----:B------:R-:W-:Y:S01]  /*162e0*/  F2FP.SATFINITE.E4M3.F32.PACK_AB_MERGE_C R35, R44, R35, RZ ;  /* 0x000000232c23723e */ /* 0x000fe200048070ff */
[----:B------:R-:W-:-:S02]  /*162f0*/  HADD2.F32 R4, -RZ, R3.H0_H0 ;  /* 0x20000003ff047230 */ /* 0x000fc40000004100 */
[C---:B------:R-:W-:Y:S01]  /*16300*/  FMUL.FTZ R9, R6.reuse, R15 ;  /* 0x0000000f06097220 */ /* 0x040fe20000410000 */
[----:B------:R-:W-:Y:S02]  /*16310*/  HADD2.F32 R32, -RZ, R32.H1_H1 ;  /* 0x30000020ff207230 */ /* 0x000fe40000004100 */
        /* <DEDUP_REMOVED lines=8> */
[----:B------:R-:W-:Y:S01]  /*163a0*/  FMUL.FTZ R5, R5, R28 ;  /* 0x0000001c05057220 */ /* 0x000fe20000410000 */
[----:B------:R-:W-:Y:S01]  /*163b0*/  F2FP.F16.E4M3.UNPACK_B R6, R30.H1 ;  /* 0x0000001eff06723e */ /* 0x000fe200030006ff */
[----:B------:R-:W-:Y:S01]  /*163c0*/  FFMA.FTZ R28, R3, R28, -R8 ;  /* 0x0000001c031c7223 */ /* 0x000fe20000010808 */
[----:B------:R-:W-:-:S02]  /*163d0*/  HADD2.F32 R8, -RZ, R7.H0_H0 ;  /* 0x20000007ff087230 */ /* 0x000fc40000004100 */
[----:B------:R-:W-:Y:S01]  /*163e0*/  FFMA.FTZ R32, R3, R32, R5 ;  /* 0x0000002003207223 */ /* 0x000fe20000010005 */
[----:B------:R-:W-:Y:S01]  /*163f0*/  HADD2.F32 R4, -RZ, R25.H0_H0 ;  /* 0x20000019ff047230 */ /* 0x000fe20000004100 */
[----:B------:R-:W-:Y:S01]  /*16400*/  F2FP.F16.E4M3.UNPACK_B R34, R34 ;  /* 0x00000022ff22723e */ /* 0x000fe200020006ff */
[----:B------:R-:W-:Y:S01]  /*16410*/  HADD2.F32 R5, -RZ, R6.H0_H0 ;  /* 0x20000006ff057230 */ /* 0x000fe20000004100 */
[----:B------:R-:W-:Y:S01]  /*16420*/  F2FP.F16.E4M3.UNPACK_B R30, R30 ;  /* 0x0000001eff1e723e */ /* 0x000fe200020006ff */
[----:B------:R-:W-:Y:S02]  /*16430*/  HADD2.F32 R3, -RZ, R13.H0_H0 ;  /* 0x2000000dff037230 */ /* 0x000fe40000004100 */
[C---:B------:R-:W-:Y:S01]  /*16440*/  FMUL.FTZ R26, R4.reuse, R8 ;  /* 0x00000008041a7220 */ /* 0x040fe20000410000 */
[----:B------:R-:W-:Y:S02]  /*16450*/  HADD2.F32 R10, -RZ, R7.H1_H1 ;  /* 0x30000007ff0a7230 */ /* 0x000fe40000004100 */
[----:B------:R-:W-:Y:S01]  /*16460*/  FMUL.FTZ R4, R4, R5 ;  /* 0x0000000504047220 */ /* 0x000fe20000410000 */
[----:B------:R-:W-:-:S02]  /*16470*/  HADD2.F32 R25, -RZ, R25.H1_H1 ;  /* 0x30000019ff197230 */ /* 0x000fc40000004100 */
[----:B------:R-:W-:Y:S01]  /*16480*/  FFMA.FTZ R26, R3, R5, -R26 ;  /* 0x00000005031a7223 */ /* 0x000fe2000001081a */
[----:B------:R-:W-:Y:S01]  /*16490*/  HADD2.F32 R6, -RZ, R6.H1_H1 ;  /* 0x30000006ff067230 */ /* 0x000fe20000004100 */
[----:B------:R-:W-:Y:S01]  /*164a0*/  F2FP.SATFINITE.E4M3.F32.PACK_AB_MERGE_C R45, R46, R45, RZ ;  /* 0x0000002d2e2d723e */ /* 0x000fe200048070ff */
[----:B------:R-:W-:Y:S02]  /*164b0*/  HADD2.F32 R13, -RZ, R13.H1_H1 ;  /* 0x3000000dff0d7230 */ /* 0x000fe40000004100 */
[C---:B------:R-:W-:Y:S01]  /*164c0*/  FMUL.FTZ R36, R25.reuse, R10 ;  /* 0x0000000a19247220 */ /* 0x040fe20000410000 */
[----:B------:R-:W-:Y:S01]  /*164d0*/  F2FP.SATFINITE.E4M3.F32.PACK_AB_MERGE_C R14, R14, R29, RZ ;  /* 0x0000001d0e0e723e */ /* 0x000fe200048070ff */
[----:B------:R-:W-:Y:S01]  /*164e0*/  FMUL.FTZ R5, R25, R6 ;  /* 0x0000000619057220 */ /* 0x000fe20000410000 */
[----:B------:R-:W-:Y:S01]  /*164f0*/  FFMA.FTZ R25, R3, R8, R4 ;  /* 0x0000000803197223 */ /* 0x000fe20000010004 */
[----:B------:R-:W-:Y:S01]  /*16500*/  FFMA.FTZ R31, R13, R6, -R36 ;  /* 0x000000060d1f7223 */ /* 0x000fe20000010824 */
[----:B------:R-:W-:-:S02]  /*16510*/  HADD2.F32 R6, -RZ, R34.H0_H0 ;  /* 0x20000022ff067230 */ /* 0x000fc40000004100 */
[----:B------:R-:W-:Y:S01]  /*16520*/  FFMA.FTZ R10, R13, R10, R5 ;  /* 0x0000000a0d0a7223 */ /* 0x000fe20000010005 */
[----:B------:R-:W-:Y:S01]  /*16530*/  HADD2.F32 R4, -RZ, R24.H0_H0 ;  /* 0x20000018ff047230 */ /* 0x000fe20000004100 */
[----:B------:R-:W-:Y:S01]  /*16540*/  F2FP.SATFINITE.E4M3.F32.PACK_AB_MERGE_C R32, R32, R21, R14 ;  /* 0x000000152020723e */ /* 0x000fe2000480700e */
[----:B------:R-:W-:Y:S02]  /*16550*/  HADD2.F32 R5, -RZ, R30.H0_H0 ;  /* 0x2000001eff057230 */ /* 0x000fe40000004100 */
        /* <DEDUP_REMOVED lines=10> */
[C---:B------:R-:W-:Y:S01]  /*16600*/  FFMA.FTZ R8, R3.reuse, R5, -R8 ;  /* 0x0000000503087223 */ /* 0x040fe20000010808 */
[----:B------:R-:W-:Y:S01]  /*16610*/  FFMA.FTZ R3, R3, R6, R7 ;  /* 0x0000000603037223 */ /* 0x000fe20000010007 */
[C---:B------:R-:W-:Y:S01]  /*16620*/  FFMA.FTZ R13, R11.reuse, R30, -R4 ;  /* 0x0000001e0b0d7223 */ /* 0x040fe20000010804 */
[----:B------:R-:W-:Y:S01]  /*16630*/  F2FP.SATFINITE.E4M3.F32.PACK_AB_MERGE_C R7, R38, R47, RZ ;  /* 0x0000002f2607723e */ /* 0x000fe200048070ff */
        /* <DEDUP_REMOVED lines=11> */
[----:B------:R4:W-:Y:S04]  /*166f0*/  STS.128 [R49+0x20400], R4 ;  /* 0x0204000431007388 */ /* 0x0009e80000000c00 */
[----:B------:R4:W-:Y:S02]  /*16700*/  STS.128 [R0+0x20400], R32 ;  /* 0x0204002000007388 */ /* 0x0009e40000000c00 */
.L_x_2324:
[----:B------:R-:W-:Y:S05]  /*16710*/  BSYNC B0 ;  /* 0x0000000000007941 */ /* 0x000fea0003800000 */
.L_x_2284:
        /* <DEDUP_REMOVED lines=8> */
.L_x_2282:
[----:B--234-:R-:W-:-:S05]  /*167a0*/  IMAD.U32 R0, RZ, RZ, UR45 ;  /* 0x0000002dff007e24 */ /* 0x01cfca000f8e00ff */
[----:B------:R-:W-:-:S13]  /*167b0*/  ISETP.NE.AND P1, PT, R0, 0x3, PT ;  /* 0x000000030000780c */ /* 0x000fda0003f25270 */
[----:B------:R-:W-:Y:S05]  /*167c0*/  @!P1 BRA `(.L_x_2351) ;  /* 0x0000000000049947 */ /* 0x000fea0003800000 */
[----:B------:R-:W-:Y:S01]  /*167d0*/  BPT.TRAP 0x1 ;  /* 0x000000040000795c */ /* 0x000fe20000300000 */
.L_x_2351:
[----:B0-----:R-:W-:Y:S01]  /*167e0*/  IMAD R4, R152, 0x8, R18 ;  /* 0x0000000898047824 */ /* 0x001fe200078e0212 */
[----:B-1----:R-:W-:-:S04]  /*167f0*/  SHF.L.U32 R3, R237, 0x1f, RZ ;  /* 0x0000001fed037819 */ /* 0x002fc800000006ff */
[----:B------:R0:W1:Y:S01]  /*16800*/  SYNCS.PHASECHK.TRANS64.TRYWAIT P2, [R4+URZ+0x38830], R3 ;  /* 0x03883003040075a7 */ /* 0x000062000804017f */
[----:B------:R-:W-:Y:S05]  /*16810*/  @!P1 BRA `(.L_x_2352) ;  /* 0x0000000000049947 */ /* 0x000fea0003800000 */
[----:B------:R-:W-:Y:S01]  /*16820*/  BPT.TRAP 0x1 ;  /* 0x000000040000795c */ /* 0x000fe20000300000 */
.L_x_2352:
[----:B------:R-:W2:Y:S01]  /*16830*/  S2R R0, SR_TID.X ;  /* 0x0000000000007919 */ /* 0x000ea20000002100 */
[----:B------:R-:W-:Y:S01]  /*16840*/  IMAD.MOV.U32 R151, RZ, RZ, RZ ;  /* 0x000000ffff977224 */ /* 0x000fe200078e00ff */
[----:B--2---:R-:W-:-:S04]  /*16850*/  LOP3.LUT R0, R0, 0x7f, RZ, 0xc0, !PT ;  /* 0x0000007f00007812 */ /* 0x004fc800078ec0ff */
[----:B------:R-:W-:Y:S01]  /*16860*/  ISETP.NE.AND P0, PT, R0, RZ, PT ;  /* 0x000000ff0000720c */ /* 0x000fe20003f05270 */
[----:B-1----:R-:W-:-:S12]  /*16870*/  @P2 BRA `(.L_x_2353) ;  /* 0x0000000000082947 */ /* 0x002fd80003800000 */
[----:B------:R-:W1:Y:S02]  /*16880*/  SYNCS.PHASECHK.TRANS64.TRYWAIT P2, [R4+URZ+0x38830], R3 ;  /* 0x03883003040075a7 */ /* 0x000e64000804017f */
[----:B-1----:R-:W-:Y:S05]  /*16890*/  @!P2 BRA `(.L_x_2354) ;  /* 0x0000014c00c0a947 */ /* 0x002fea0003800000 */
.L_x_2353:
[----:B------:R-:W-:Y:S05]  /*168a0*/  WARPSYNC.ALL ;  /* 0x0000000000007948 */ /* 0x000fea0003800000 */
[----:B------:R-:W-:Y:S01]  /*168b0*/  IADD3 R0, R18, 0x28400, RZ ;  /* 0x0002840012007810 */ /* 0x000fe20007ffe0ff */
[----:B------:R-:W2:Y:S03]  /*168c0*/  LDL R96, [R1+0x20] ;  /* 0x0000200001607983 */ /* 0x000ea60000100800 */
[----:B------:R-:W-:Y:S01]  /*168d0*/  SHF.R.U32.HI R0, RZ, 0x4, R0 ;  /* 0x00000004ff007819 */ /* 0x000fe20000011600 */
[----:B------:R-:W0:Y:S03]  /*168e0*/  LDL R98, [R1+0xc] ;  /* 0x00000c0001627983 */ /* 0x000e260000100800 */
[----:B------:R-:W-:Y:S01]  /*168f0*/  LOP3.LUT R0, R0, 0x3fff, RZ, 0xc0, !PT ;  /* 0x00003fff00007812 */ /* 0x000fe200078ec0ff */
[----:B------:R-:W3:Y:S01]  /*16900*/  LDL R10, [R1+0x3c] ;  /* 0x00003c00010a7983 */ /* 0x000ee20000100800 */
[----:B------:R-:W-:-:S02]  /*16910*/  R2UR UR12, R56 ;  /* 0x00000000380c72ca */ /* 0x000fc400000e0000 */
[----:B------:R-:W-:Y:S01]  /*16920*/  LOP3.LUT R15, R0, 0x10000, RZ, 0xfc, !PT ;  /* 0x00010000000f7812 */ /* 0x000fe200078efcff */
[----:B------:R-:W-:Y:S01]  /*16930*/  IMAD.MOV.U32 R7, RZ, RZ, 0x40000040 ;  /* 0x40000040ff077424 */ /* 0x000fe200078e00ff */
[----:B------:R-:W4:Y:S03]  /*16940*/  LDL R5, [R1+0x38] ;  /* 0x0000380001057983 */ /* 0x000f260000100800 */
[----:B------:R-:W-:Y:S01]  /*16950*/  IMAD R6, R152, 0x800, R15 ;  /* 0x0000080098067824 */ /* 0x000fe200078e020f */
[----:B------:R-:W-:Y:S01]  /*16960*/  R2UR UR15, R7 ;  /* 0x00000000070f72ca */ /* 0x000fe200000e0000 */
[----:B------:R-:W3:Y:S03]  /*16970*/  LDL R94, [R1+0x4] ;  /* 0x00000400015e7983 */ /* 0x000ee60000100800 */
[----:B------:R-:W-:Y:S01]  /*16980*/  R2UR UR14, R6 ;  /* 0x00000000060e72ca */ /* 0x000fe200000e0000 */
[----:B------:R-:W-:Y:S01]  /*16990*/  ULOP3.LUT UR12, UR12, 0x10000, URZ, 0xfc, !UPT ;  /* 0x000100000c0c7892 */ /* 0x000fe2000f8efc3f */
[----:B-----5:R-:W-:Y:S01]  /*169a0*/  WARPGROUP.ARRIVE ;  /* 0x00000000000079c5 */ /* 0x020fe20000000000 */
[----:B------:R-:W-:-:S10]  /*169b0*/  UMOV UR13, 0x40000040 ;  /* 0x40000040000d7882 */ /* 0x000fd40000000000 */
[----:B------:R-:W-:Y:S01]  /*169c0*/  QGMMA.64x128x32.F32.E4M3.E4M3 R24, gdesc[UR12], RZ, !UPT, gsb0 ;  /* 0x01e000000c1879f3 */ /* 0x000fe2000c0008ff */
[----:B------:R-:W-:Y:S02]  /*169d0*/  VIADD R8, R6, 0x2 ;  /* 0x0000000206087836 */ /* 0x000fe40000000000 */
[----:B------:R-:W-:-:S03]  /*169e0*/  IMAD.MOV.U32 R9, RZ, RZ, 0x40000040 ;  /* 0x40000040ff097424 */ /* 0x000fc600078e00ff */
[----:B------:R-:W-:Y:S02]  /*169f0*/  R2UR UR10, R8 ;  /* 0x00000000080a72ca */ /* 0x000fe400000e0000 */
[----:B------:R-:W-:Y:S01]  /*16a00*/  R2UR UR11, R9 ;  /* 0x00000000090b72ca */ /* 0x000fe200000e0000 */
[----:B------:R-:W-:Y:S01]  /*16a10*/  UIADD3 UR8, UR12, 0x2, URZ ;  /* 0x000000020c087890 */ /* 0x000fe2000fffe03f */
[----:B------:R-:W-:Y:S01]  /*16a20*/  UMOV UR9, 0x40000040 ;  /* 0x4000004000097882 */ /* 0x000fe20000000000 */
[----:B------:R-:W-:Y:S02]  /*16a30*/  VIADD R8, R6, 0x4 ;  /* 0x0000000406087836 */ /* 0x000fe40000000000 */
[----:B------:R-:W-:-:S03]  /*16a40*/  IMAD.MOV.U32 R9, RZ, RZ, 0x40000040 ;  /* 0x40000040ff097424 */ /* 0x000fc600078e00ff */
[----:B------:R-:W-:Y:S02]  /*16a50*/  R2UR UR6, R8 ;  /* 0x00000000080672ca */ /* 0x000fe400000e0000 */
[----:B------:R-:W-:Y:S01]  /*16a60*/  R2UR UR7, R9 ;  /* 0x00000000090772ca */ /* 0x000fe200000e0000 */
[----:B------:R-:W-:Y:S01]  /*16a70*/  UIADD3 UR4, UR12, 0x4, URZ ;  /* 0x000000040c047890 */ /* 0x000fe2000fffe03f */
[----:B------:R-:W-:Y:S02]  /*16a80*/  WARPGROUP.DEPBAR.LE gsb0, 0x0 ;  /* 0x00008000000079c5 */ /* 0x000fe40000010000 */
[----:B------:R-:W-:-:S06]  /*16a90*/  WARPGROUP.ARRIVE ;  /* 0x00000000000079c5 */ /* 0x000fcc0000000000 */
[----:B------:R-:W-:Y:S01]  /*16aa0*/  QGMMA.64x128x32.F32.E4M3.E4M3 R24, gdesc[UR8], R24, gsb0 ;  /* 0x01e00000081879f3 */ /* 0x000fe20008000818 */
[----:B------:R-:W-:Y:S01]  /*16ab0*/  UMOV UR5, 0x40000040 ;  /* 0x4000004000057882 */ /* 0x000fe20000000000 */
[----:B------:R-:W-:Y:S02]  /*16ac0*/  VIADD R8, R6, 0x6 ;  /* 0x0000000606087836 */ /* 0x000fe40000000000 */
[----:B------:R-:W-:-:S03]  /*16ad0*/  IMAD.MOV.U32 R9, RZ, RZ, 0x40000040 ;  /* 0x40000040ff097424 */ /* 0x000fc600078e00ff */
[----:B------:R-:W-:Y:S02]  /*16ae0*/  R2UR UR18, R8 ;  /* 0x00000000081272ca */ /* 0x000fe400000e0000 */
[----:B------:R-:W-:Y:S01]  /*16af0*/  R2UR UR19, R9 ;  /* 0x00000000091372ca */ /* 0x000fe200000e0000 */
[----:B------:R-:W-:Y:S01]  /*16b00*/  UIADD3 UR16, UR12, 0x6, URZ ;  /* 0x000000060c107890 */ /* 0x000fe2000fffe03f */
[----:B------:R-:W-:Y:S01]  /*16b10*/  UMOV UR17, 0x40000040 ;  /* 0x4000004000117882 */ /* 0x000fe20000000000 */
[----:B------:R-:W-:Y:S02]  /*16b20*/  WARPGROUP.DEPBAR.LE gsb0, 0x0 ;  /* 0x00008000000079c5 */ /* 0x000fe40000010000 */
[----:B------:R-:W-:-:S06]  /*16b30*/  WARPGROUP.ARRIVE ;  /* 0x00000000000079c5 */ /* 0x000fcc0000000000 */
[----:B------:R-:W-:Y:S01]  /*16b40*/  QGMMA.64x128x32.F32.E4M3.E4M3 R24, gdesc[UR4], R24, gsb0 ;  /* 0x01e00000041879f3 */ /* 0x000fe20008000818 */
[----:B------:R-:W-:Y:S01]  /*16b50*/  IMAD.MOV.U32 R9, RZ, RZ, 0x40000040 ;  /* 0x40000040ff097424 */ /* 0x000fe200078e00ff */
[----:B------:R-:W-:-:S04]  /*16b60*/  IADD3 R8, R6, 0x400, RZ ;  /* 0x0000040006087810 */ /* 0x000fc80007ffe0ff */
[----:B------:R-:W-:Y:S02]  /*16b70*/  R2UR UR22, R8 ;  /* 0x00000000081672ca */ /* 0x000fe400000e0000 */
[----:B------:R-:W-:Y:S01]  /*16b80*/  R2UR UR23, R9 ;  /* 0x00000000091772ca */ /* 0x000fe200000e0000 */
[----:B------:R-:W-:Y:S01]  /*16b90*/  UIADD3 UR20, UR12, 0x400, URZ ;  /* 0x000004000c147890 */ /* 0x000fe2000fffe03f */
[----:B------:R-:W-:Y:S01]  /*16ba0*/  UMOV UR21, 0x40000040 ;  /* 0x4000004000157882 */ /* 0x000fe20000000000 */
[----:B------:R-:W-:Y:S02]  /*16bb0*/  WARPGROUP.DEPBAR.LE gsb0, 0x0 ;  /* 0x00008000000079c5 */ /* 0x000fe40000010000 */
[----:B------:R-:W-:-:S06]  /*16bc0*/  WARPGROUP.ARRIVE ;  /* 0x00000000000079c5 */ /* 0x000fcc0000000000 */
[----:B------:R-:W-:Y:S01]  /*16bd0*/  QGMMA.64x128x32.F32.E4M3.E4M3 R24, gdesc[UR16], R24, gsb0 ;  /* 0x01e00000101879f3 */ /* 0x000fe20008000818 */
        /* <DEDUP_REMOVED lines=27> */
[----:B------:R-:W-:-:S04]  /*16d90*/  IMAD.MOV.U32 R0, RZ, RZ, -0x80 ;  /* 0xffffff80ff007424 */ /* 0x000fc800078e00ff */
[----:B------:R-:W-:-:S05]  /*16da0*/  IMAD R0, R133, R0, 0x80 ;  /* 0x0000008085007424 */ /* 0x000fca00078e0200 */
[----:B--2---:R-:W-:-:S04]  /*16db0*/  IADD3 R0, R96, R0, RZ ;  /* 0x0000000060007210 */ /* 0x004fc80007ffe0ff */
[----:B01----:R-:W-:Y:S01]  /*16dc0*/  IADD3 R3, -R98, 0x1, R0 ;  /* 0x0000000162037810 */ /* 0x003fe20007ffe100 */
[----:B---3--:R-:W-:-:S04]  /*16dd0*/  IMAD R8, R94, 0x80, R10 ;  /* 0x000000805e087824 */ /* 0x008fc800078e020a */
[C---:B----4-:R-:W-:Y:S02]  /*16de0*/  IMAD R7, R5.reuse, -0x2, R3 ;  /* 0xfffffffe05077824 */ /* 0x050fe400078e0203 */
[----:B------:R-:W-:-:S03]  /*16df0*/  IMAD R6, R5, -0x2, R0 ;  /* 0xfffffffe05067824 */ /* 0x000fc600078e0200 */
[----:B------:R-:W-:Y:S01]  /*16e00*/  IADD3 R3, R7, 0x8, R8 ;  /* 0x0000000807037810 */ /* 0x000fe20007ffe008 */
[----:B------:R-:W-:Y:S02]  /*16e10*/  WARPGROUP.DEPBAR.LE gsb0, 0x0 ;  /* 0x00008000000079c5 */ /* 0x000fe40000010000 */
[----:B------:R-:W-:-:S06]  /*16e20*/  WARPGROUP.ARRIVE ;  /* 0x00000000000079c5 */ /* 0x000fcc0000000000 */
[----:B------:R-:W-:Y:S01]  /*16e30*/  QGMMA.64x128x32.F32.E4M3.E4M3 R24, gdesc[UR32], R24, gsb0 ;  /* 0x01e00000201879f3 */ /* 0x000fe20008000818 */
[----:B------:R-:W-:-:S04]  /*16e40*/  VIMNMX R0, R6, R3, PT ;  /* 0x0000000306007248 */ /* 0x000fc80003fe0100 */
[C---:B------:R-:W-:Y:S02]  /*16e50*/  ISETP.GT.AND P2, PT, R0.reuse, RZ, PT ;  /* 0x000000ff0000720c */ /* 0x040fe40003f44270 */
[C---:B------:R-:W-:Y:S02]  /*16e60*/  ISETP.GT.AND P3, PT, R0.reuse, 0x1, PT ;  /* 0x000000010000780c */ /* 0x040fe40003f64270 */
[----:B------:R-:W-:Y:S01]  /*16e70*/  ISETP.GT.AND P4, PT, R0, 0x8, PT ;  /* 0x000000080000780c */ /* 0x000fe20003f84270 */
[----:B------:R-:W-:Y:S02]  /*16e80*/  WARPGROUP.DEPBAR.LE gsb0, 0x0 ;  /* 0x00008000000079c5 */ /* 0x000fe40000010000 */
[----:B------:R-:W-:Y:S02]  /*16e90*/  FSEL R26, R26, -INF , P2 ;  /* 0xff8000001a1a7808 */ /* 0x000fe40001000000 */
[----:B------:R-:W-:Y:S02]  /*16ea0*/  FSEL R10, R27, -INF , P3 ;  /* 0xff8000001b0a7808 */ /* 0x000fe40001800000 */
        /* <DEDUP_REMOVED lines=87> */
[----:B------:R-:W-:Y:S02]  /*17420*/  FSEL R87, R87, -INF , P2 ;  /* 0xff80000057577808 */ /* 0x000fe40001000000 */
[----:B------:R-:W-:-:S04]  /*17430*/  FMNMX.FTZ R14, R47, R14, !PT ;  /* 0x0000000e2f0e7209 */ /* 0x000fc80007810000 */
[----:B------:R-:W-:-:S05]  /*17440*/  FMNMX.FTZ R14, R87, R14, !PT ;  /* 0x0000000e570e7209 */ /* 0x000fca0007810000 */
[----:B------:R-:W0:Y:S02]  /*17450*/  SHFL.BFLY PT, R5, R14, 0x2, 0x1f ;  /* 0x0c401f000e057f89 */ /* 0x000e2400000e0000 */
[----:B0-----:R-:W-:-:S05]  /*17460*/  FMNMX.FTZ R55, R14, R5, !PT ;  /* 0x000000050e377209 */ /* 0x001fca0007810000 */
[----:B------:R-:W0:Y:S01]  /*17470*/  SHFL.BFLY PT, R0, R55, 0x1, 0x1f ;  /* 0x0c201f0037007f89 */ /* 0x000e2200000e0000 */
[----:B------:R-:W-:-:S04]  /*17480*/  VIADDMNMX R34, R8, R7, R6, PT ;  /* 0x0000000708227246 */ /* 0x000fc80003800106 */
[C---:B------:R-:W-:Y:S02]  /*17490*/  ISETP.GT.AND P3, PT, R34.reuse, 0x1, PT ;  /* 0x000000012200780c */ /* 0x040fe40003f64270 */
[----:B------:R-:W-:Y:S02]  /*174a0*/  ISETP.GT.AND P4, PT, R34, 0x8, PT ;  /* 0x000000082200780c */ /* 0x000fe40003f84270 */
[----:B------:R-:W-:Y:S02]  /*174b0*/  FSEL R6, R25, -INF , P3 ;  /* 0xff80000019067808 */ /* 0x000fe40001800000 */
[----:B0-----:R-:W-:-:S04]  /*174c0*/  FMNMX.FTZ R0, R55, R0, !PT ;  /* 0x0000000037007209 */ /* 0x001fc80007810000 */
[----:B------:R-:W-:Y:S01]  /*174d0*/  FSETP.NEU.FTZ.AND P2, PT, R0, -INF , PT ;  /* 0xff8000000000780b */ /* 0x000fe20003f5d000 */
[----:B------:R-:W-:-:S05]  /*174e0*/  FFMA.FTZ R51, R2, R0, -8 ;  /* 0xc100000002337423 */ /* 0x000fca0000010000 */
[----:B------:R-:W-:Y:S02]  /*174f0*/  FSEL R51, R51, RZ, P2 ;  /* 0x000000ff33337208 */ /* 0x000fe40001000000 */
[----:B------:R-:W-:-:S04]  /*17500*/  ISETP.GT.AND P2, PT, R34, RZ, PT ;  /* 0x000000ff2200720c */ /* 0x000fc80003f44270 */
[----:B------:R-:W-:Y:S02]  /*17510*/  FSEL R91, R24, -INF , P2 ;  /* 0xff800000185b7808 */ /* 0x000fe40001000000 */
        /* <DEDUP_REMOVED lines=17> */
[----:B------:R-:W-:Y:S01]  /*17630*/  FMNMX.FTZ R14, R97, R14, !PT ;  /* 0x0000000e610e7209 */ /* 0x000fe20007810000 */
[----:B------:R-:W-:-:S01]  /*17640*/  FFMA.FTZ R10, R2, R10, -R51 ;  /* 0x0000000a020a7223 */ /* 0x000fc20000010833 */
[----:B------:R-:W-:Y:S02]  /*17650*/  ISETP.GT.AND P2, PT, R34, 0x21, PT ;  /* 0x000000212200780c */ /* 0x000fe40003f44270 */
[----:B------:R-:W-:Y:S02]  /*17660*/  FSEL R101, R40, -INF , P3 ;  /* 0xff80000028657808 */ /* 0x000fe40001800000 */
[----:B------:R-:W-:Y:S01]  /*17670*/  FMNMX.FTZ R14, R99, R14, !PT ;  /* 0x0000000e630e7209 */ /* 0x000fe20007810000 */
[----:B------:R-:W-:-:S01]  /*17680*/  FFMA.FTZ R24, R2, R9, -R51 ;  /* 0x0000000902187223 */ /* 0x000fc20000010833 */
[----:B------:R-:W-:Y:S02]  /*17690*/  ISETP.GT.AND P3, PT, R34, 0x28, PT ;  /* 0x000000282200780c */ /* 0x000fe40003f64270 */
[----:B------:R-:W-:-:S02]  /*176a0*/  FSEL R103, R41, -INF , P2 ;  /* 0xff80000029677808 */ /* 0x000fc40001000000 */
[----:B------:R-:W-:Y:S01]  /*176b0*/  FMNMX.FTZ R14, R101, R14, !PT ;  /* 0x0000000e650e7209 */ /* 0x000fe20007810000 */
[----:B------:R-:W-:Y:S01]  /*176c0*/  MUFU.EX2 R8, R10 ;  /* 0x0000000a00087308 */ /* 0x000fe20000000800 */
[----:B------:R-:W-:Y:S02]  /*176d0*/  ISETP.GT.AND P2, PT, R34, 0x29, PT ;  /* 0x000000292200780c */ /* 0x000fe40003f44270 */
[----:B------:R-:W-:-:S05]  /*176e0*/  FSEL R105, R44, -INF , P3 ;  /* 0xff8000002c697808 */ /* 0x000fca0001800000 */
[----:B------:R0:W-:Y:S01]  /*176f0*/  MUFU.EX2 R10, R24 ;  /* 0x00000018000a7308 */ /* 0x0001e20000000800 */
[----:B------:R-:W-:Y:S02]  /*17700*/  ISETP.GT.AND P3, PT, R34, 0x30, PT ;  /* 0x000000302200780c */ /* 0x000fe40003f64270 */
[----:B------:R-:W-:Y:S02]  /*17710*/  FSEL R107, R45, -INF , P2 ;  /* 0xff8000002d6b7808 */ /* 0x000fe40001000000 */
[----:B0-----:R-:W-:-:S04]  /*17720*/  FMNMX.FTZ R24, R103, R14, !PT ;  /* 0x0000000e67187209 */ /* 0x001fc80007810000 */
        /* <DEDUP_REMOVED lines=38> */
[----:B------:R-:W-:Y:S01]  /*17990*/  FFMA.FTZ R7, R2, R30, -R51 ;  /* 0x0000001e02077223 */ /* 0x000fe20000010833 */
        /* <DEDUP_REMOVED lines=21> */
[----:B------:R-:W-:Y:S02]  /*17af0*/  FSEL R85, R85, -INF , P2 ;  /* 0xff80000055557808 */ /* 0x000fe40001000000 */
[----:B------:R-:W-:Y:S01]  /*17b00*/  FMNMX.FTZ R32, R127, R32, !PT ;  /* 0x000000207f207209 */ /* 0x000fe20007810000 */
[----:B------:R-:W-:-:S03]  /*17b10*/  FFMA.FTZ R34, R2, R3, -R51 ;  /* 0x0000000302227223 */ /* 0x000fc60000010833 */
[----:B------:R-:W-:Y:S01]  /*17b20*/  FMNMX.FTZ R3, R85, R32, !PT ;  /* 0x0000002055037209 */ /* 0x000fe20007810000 */
[----:B------:R-:W-:-:S01]  /*17b30*/  FFMA.FTZ R9, R2, R11, -R51 ;  /* 0x0000000b02097223 */ /* 0x000fc20000010833 */
[----:B------:R-:W-:-:S03]  /*17b40*/  FFMA.FTZ R11, R2, R38, -R51 ;  /* 0x00000026020b7223 */ /* 0x000fc60000010833 */
[----:B------:R-:W0:Y:S01]  /*17b50*/  SHFL.BFLY PT, R38, R3, 0x2, 0x1f ;  /* 0x0c401f0003267f89 */ /* 0x000e2200000e0000 */
[----:B------:R-:W-:-:S01]  /*17b60*/  FFMA.FTZ R25, R2, R13, -R51 ;  /* 0x0000000d02197223 */ /* 0x000fc20000010833 */
[----:B------:R-:W-:Y:S01]  /*17b70*/  FFMA.FTZ R13, R2, R42, -R51 ;  /* 0x0000002a020d7223 */ /* 0x000fe20000010833 */
[----:B0-----:R-:W-:-:S05]  /*17b80*/  FMNMX.FTZ R42, R3, R38, !PT ;  /* 0x00000026032a7209 */ /* 0x001fca0007810000 */
[----:B------:R-:W0:Y:S01]  /*17b90*/  SHFL.BFLY PT, R3, R42, 0x1, 0x1f ;  /* 0x0c201f002a037f89 */ /* 0x000e2200000e0000 */
[----:B------:R1:W-:Y:S01]  /*17ba0*/  MUFU.EX2 R14, R25 ;  /* 0x00000019000e7308 */ /* 0x0003e20000000800 */
[----:B------:R-:W-:-:S01]  /*17bb0*/  FFMA.FTZ R46, R2, R46, -R51 ;  /* 0x0000002e022e7223 */ /* 0x000fc20000010833 */
[----:B-1----:R-:W-:Y:S01]  /*17bc0*/  FFMA.FTZ R25, R2, R50, -R51 ;  /* 0x0000003202197223 */ /* 0x002fe20000010833 */
[----:B0-----:R-:W-:-:S04]  /*17bd0*/  FMNMX.FTZ R3, R42, R3, !PT ;  /* 0x000000032a037209 */ /* 0x001fc80007810000 */
[----:B------:R-:W-:Y:S01]  /*17be0*/  FSETP.NEU.FTZ.AND P2, PT, R3, -INF , PT ;  /* 0xff8000000300780b */ /* 0x000fe20003f5d000 */
[----:B------:R-:W-:-:S01]  /*17bf0*/  FFMA.FTZ R44, R2, R3, -8 ;  /* 0xc1000000022c7423 */ /* 0x000fc20000010003 */
[----:B------:R0:W-:Y:S04]  /*17c00*/  MUFU.EX2 R24, R46 ;  /* 0x0000002e00187308 */ /* 0x0001e80000000800 */
[----:B------:R-:W-:-:S05]  /*17c10*/  FSEL R50, R44, RZ, P2 ;  /* 0x000000ff2c327208 */ /* 0x000fca0001000000 */
[C-C-:B------:R-:W-:Y:S01]  /*17c20*/  FFMA.FTZ R45, R2.reuse, R91, -R50.reuse ;  /* 0x0000005b022d7223 */ /* 0x140fe20000010832 */
[----:B0-----:R-:W-:-:S01]  /*17c30*/  FFMA.FTZ R46, R2, R6, -R50 ;  /* 0x00000006022e7223 */ /* 0x001fc20000010832 */
[----:B------:R-:W0:Y:S01]  /*17c40*/  MUFU.EX2 R5, R5 ;  /* 0x0000000500057308 */ /* 0x000e220000000800 */
[----:B------:R-:W-:-:S01]  /*17c50*/  FFMA.FTZ R89, R2, R89, -R50 ;  /* 0x0000005902597223 */ /* 0x000fc20000010832 */
[C---:B------:R-:W-:Y:S01]  /*17c60*/  FFMA.FTZ R41, R2.reuse, R43, -R51 ;  /* 0x0000002b02297223 */ /* 0x040fe20000010833 */
[----:B------:R-:W-:-:S05]  /*17c70*/  FFMA.FTZ R55, R2, R55, -R50 ;  /* 0x0000003702377223 */ /* 0x000fca0000010832 */
[----:B------:R-:W-:Y:S01]  /*17c80*/  MUFU.EX2 R45, R45 ;  /* 0x0000002d002d7308 */ /* 0x000fe20000000800 */
[----:B------:R-:W-:-:S01]  /*17c90*/  FFMA.FTZ R43, R2, R47, -R51 ;  /* 0x0000002f022b7223 */ /* 0x000fc20000010833 */
[----:B------:R-:W-:-:S06]  /*17ca0*/  FFMA.FTZ R47, R2, R93, -R50 ;  /* 0x0000005d022f7223 */ /* 0x000fcc0000010832 */
[----:B------:R-:W1:Y:S01]  /*17cb0*/  MUFU.EX2 R46, R46 ;  /* 0x0000002e002e7308 */ /* 0x000e620000000800 */
[----:B------:R-:W-:-:S01]  /*17cc0*/  FFMA.FTZ R49, R2, R49, -R50 ;  /* 0x0000003102317223 */ /* 0x000fc20000010832 */
[----:B------:R-:W-:-:S06]  /*17cd0*/  IMAD.IADD R6, R96, 0x1, -R98 ;  /* 0x0000000160067824 */ /* 0x000fcc00078e0a62 */
[----:B------:R-:W2:Y:S01]  /*17ce0*/  MUFU.EX2 R7, R7 ;  /* 0x0000000700077308 */ /* 0x000ea20000000800 */
[----:B------:R-:W-:-:S01]  /*17cf0*/  FFMA.FTZ R39, R2, R39, -R51 ;  /* 0x0000002702277223 */ /* 0x000fc20000010833 */
[----:B------:R-:W-:-:S06]  /*17d00*/  FFMA.FTZ R12, R2, R12, -R51 ;  /* 0x0000000c020c7223 */ /* 0x000fcc0000010833 */
[----:B------:R-:W3:Y:S01]  /*17d10*/  MUFU.EX2 R89, R89 ;  /* 0x0000005900597308 */ /* 0x000ee20000000800 */
[----:B------:R-:W-:-:S01]  /*17d20*/  FFMA.FTZ R48, R2, R95, -R50 ;  /* 0x0000005f02307223 */ /* 0x000fc20000010832 */
[C-C-:B------:R-:W-:Y:S01]  /*17d30*/  FFMA.FTZ R38, R2.reuse, R35, -R51.reuse ;  /* 0x0000002302267223 */ /* 0x140fe20000010833 */
[----:B------:R-:W-:-:S05]  /*17d40*/  FFMA.FTZ R20, R2, R20, -R51 ;  /* 0x0000001402147223 */ /* 0x000fca0000010833 */
[----:B------:R-:W4:Y:S01]  /*17d50*/  MUFU.EX2 R52, R55 ;  /* 0x0000003700347308 */ /* 0x000f220000000800 */
[----:B------:R-:W-:-:S01]  /*17d60*/  FFMA.FTZ R29, R2, R88, -R51 ;  /* 0x00000058021d7223 */ /* 0x000fc20000010833 */
[C-C-:B------:R-:W-:Y:S01]  /*17d70*/  FFMA.FTZ R90, R2.reuse, R90, -R51.reuse ;  /* 0x0000005a025a7223 */ /* 0x140fe20000010833 */
[----:B------:R-:W-:-:S01]  /*17d80*/  FFMA.FTZ R54, R2, R54, -R51 ;  /* 0x0000003602367223 */ /* 0x000fc20000010833 */
[C-C-:B------:R-:W-:Y:S01]  /*17d90*/  FFMA.FTZ R33, R2.reuse, R92, -R51.reuse ;  /* 0x0000005c02217223 */ /* 0x140fe20000010833 */
[----:B------:R-:W-:-:S03]  /*17da0*/  FFMA.FTZ R37, R2, R59, -R51 ;  /* 0x0000003b02257223 */ /* 0x000fc60000010833 */
[----:B------:R0:W-:Y:S01]  /*17db0*/  MUFU.EX2 R58, R49 ;  /* 0x00000031003a7308 */ /* 0x0001e20000000800 */
[----:B------:R-:W-:-:S01]  /*17dc0*/  FFMA.FTZ R21, R2, R21, -R51 ;  /* 0x0000001502157223 */ /* 0x000fc20000010833 */
[C-C-:B------:R-:W-:Y:S01]  /*17dd0*/  FFMA.FTZ R32, R2.reuse, R67, -R51.reuse ;  /* 0x0000004302207223 */ /* 0x140fe20000010833 */
[----:B------:R-:W-:-:S01]  /*17de0*/  FFMA.FTZ R27, R2, R27, -R51 ;  /* 0x0000001b021b7223 */ /* 0x000fc20000010833 */
[C-C-:B------:R-:W-:Y:S01]  /*17df0*/  FFMA.FTZ R36, R2.reuse, R71, -R51.reuse ;  /* 0x0000004702247223 */ /* 0x140fe20000010833 */
[----:B------:R-:W-:-:S01]  /*17e00*/  FFMA.FTZ R31, R2, R31, -R51 ;  /* 0x0000001f021f7223 */ /* 0x000fc20000010833 */
[--C-:B------:R-:W-:Y:S02]  /*17e10*/  FFMA.FTZ R40, R2, R75, -R51.reuse ;  /* 0x0000004b02287223 */ /* 0x100fe40000010833 */
[----:B------:R-:W4:Y:S01]  /*17e20*/  MUFU.EX2 R9, R9 ;  /* 0x0000000900097308 */ /* 0x000f220000000800 */
[----:B0-----:R-:W-:Y:S02]  /*17e30*/  IMAD R49, R94, 0x80, R6 ;  /* 0x000000805e317824 */ /* 0x001fe400078e0206 */
[C-C-:B------:R-:W-:Y:S01]  /*17e40*/  FFMA.FTZ R35, R2.reuse, R79, -R51.reuse ;  /* 0x0000004f02237223 */ /* 0x140fe20000010833 */
[----:B------:R-:W-:-:S01]  /*17e50*/  FFMA.FTZ R83, R2, R83, -R51 ;  /* 0x0000005302537223 */ /* 0x000fc20000010833 */
[----:B------:R-:W-:Y:S01]  /*17e60*/  FFMA.FTZ R97, R2, R97, -R50 ;  /* 0x0000006102617223 */ /* 0x000fe20000010832 */
[----:B------:R-:W-:-:S02]  /*17e70*/  FADD.FTZ R6, R5, R8 ;  /* 0x0000000805067221 */ /* 0x000fc40000010000 */
[----:B------:R0:W-:Y:S01]  /*17e80*/  MUFU.EX2 R30, R39 ;  /* 0x00000027001e7308 */ /* 0x0001e20000000800 */
[----:B------:R-:W-:Y:S01]  /*17e90*/  SHF.R.S32.HI R68, RZ, 0x1f, R49 ;  /* 0x0000001fff447819 */ /* 0x000fe20000011431 */
[----:B-1----:R-:W-:-:S06]  /*17ea0*/  FADD.FTZ R66, R45, R46 ;  /* 0x0000002e2d427221 */ /* 0x002fcc0000010000 */
[----:B------:R-:W1:Y:S01]  /*17eb0*/  MUFU.EX2 R47, R47 ;  /* 0x0000002f002f7308 */ /* 0x000e620000000800 */
[----:B0-----:R-:W-:-:S01]  /*17ec0*/  FFMA.FTZ R39, R2, R63, -R51 ;  /* 0x0000003f02277223 */ /* 0x001fc20000010833 */
[C---:B------:R-:W-:Y:S01]  /*17ed0*/  FFMA.FTZ R51, R2.reuse, R87, -R51 ;  /* 0x0000005702337223 */ /* 0x040fe20000010833 */
[----:B------:R-:W-:-:S05]  /*17ee0*/  FFMA.FTZ R99, R2, R99, -R50 ;  /* 0x0000006302637223 */ /* 0x000fca0000010832 */
[----:B------:R-:W0:Y:S01]  /*17ef0*/  MUFU.EX2 R12, R12 ;  /* 0x0000000c000c7308 */ /* 0x000e220000000800 */
[----:B------:R-:W-:-:S07]  /*17f00*/  FFMA.FTZ R101, R2, R101, -R50 ;  /* 0x0000006502657223 */ /* 0x000fce0000010832 */
[----:B------:R-:W0:Y:S08]  /*17f10*/  MUFU.EX2 R48, R48 ;  /* 0x0000003000307308 */ /* 0x000e300000000800 */
[----:B------:R2:W-:Y:S08]  /*17f20*/  MUFU.EX2 R44, R51 ;  /* 0x00000033002c7308 */ /* 0x0005f00000000800 */
[----:B------:R-:W0:Y:S01]  /*17f30*/  MUFU.EX2 R11, R11 ;  /* 0x0000000b000b7308 */ /* 0x000e220000000800 */
[----:B--2---:R-:W-:-:S01]  /*17f40*/  FADD.FTZ R51, R7, R6 ;  /* 0x0000000607337221 */ /* 0x004fc20000010000 */
[----:B------:R-:W-:Y:S01]  /*17f50*/  LEA.HI R6, R68, R49, RZ, 0x7 ;  /* 0x0000003144067211 */ /* 0x000fe200078f38ff */
[----:B---3--:R-:W-:-:S05]  /*17f60*/  FADD.FTZ R49, R89, R66 ;  /* 0x0000004259317221 */ /* 0x008fca0000010000 */
[----:B------:R-:W2:Y:S01]  /*17f70*/  MUFU.EX2 R97, R97 ;  /* 0x0000006100617308 */ /* 0x000ea20000000800 */
[----:B------:R-:W-:-:S01]  /*17f80*/  FADD.FTZ R68, R10, R51 ;  /* 0x000000330a447221 */ /* 0x000fc20000010000 */
[----:B----4-:R-:W-:Y:S01]  /*17f90*/  FADD.FTZ R66, R52, R49 ;  /* 0x0000003134427221 */ /* 0x010fe20000010000 */
[----:B------:R-:W-:-:S05]  /*17fa0*/  FFMA.FTZ R103, R2, R103, -R50 ;  /* 0x0000006702677223 */ /* 0x000fca0000010832 */
[----:B------:R-:W-:Y:S01]  /*17fb0*/  MUFU.EX2 R28, R54 ;  /* 0x00000036001c7308 */ /* 0x000fe20000000800 */
[----:B------:R-:W-:-:S01]  /*17fc0*/  FADD.FTZ R51, R9, R68 ;  /* 0x0000004409337221 */ /* 0x000fc20000010000 */
[----:B-1----:R-:W-:-:S06]  /*17fd0*/  FADD.FTZ R49, R47, R66 ;  /* 0x000000422f317221 */ /* 0x002fcc0000010000 */
[----:B------:R-:W1:Y:S01]  /*17fe0*/  MUFU.EX2 R54, R99 ;  /* 0x0000006300367308 */ /* 0x000e620000000800 */
[----:B------:R-:W-:-:S01]  /*17ff0*/  FFMA.FTZ R105, R2, R105, -R50 ;  /* 0x0000006902697223 */ /* 0x000fc20000010832 */
[----:B0-----:R-:W-:-:S06]  /*18000*/  FADD.FTZ R68, R12, R51 ;  /* 0x000000330c447221 */ /* 0x001fcc0000010000 */
[----:B------:R-:W0:Y:S01]  /*18010*/  MUFU.EX2 R13, R13 ;  /* 0x0000000d000d7308 */ /* 0x000e220000000800 */
[----:B------:R-:W-:-:S07]  /*18020*/  FADD.FTZ R66, R48, R49 ;  /* 0x0000003130427221 */ /* 0x000fce0000010000 */
[----:B------:R-:W3:Y:S01]  /*18030*/  MUFU.EX2 R101, R101 ;  /* 0x0000006500657308 */ /* 0x000ee20000000800 */
[----:B------:R-:W-:-:S01]  /*18040*/  FFMA.FTZ R107, R2, R107, -R50 ;  /* 0x0000006b026b7223 */ /* 0x000fc20000010832 */
[----:B------:R-:W-:-:S06]  /*18050*/  FADD.FTZ R51, R11, R68 ;  /* 0x000000440b337221 */ /* 0x000fcc0000010000 */
[----:B------:R-:W4:Y:S01]  /*18060*/  MUFU.EX2 R20, R20 ;  /* 0x0000001400147308 */ /* 0x000f220000000800 */
[----:B--2---:R-:W-:-:S01]  /*18070*/  FADD.FTZ R49, R97, R66 ;  /* 0x0000004261317221 */ /* 0x004fc20000010000 */
[----:B------:R-:W-:-:S06]  /*18080*/  FFMA.FTZ R109, R2, R109, -R50 ;  /* 0x0000006d026d7223 */ /* 0x000fcc0000010832 */
[----:B------:R-:W2:Y:S01]  /*18090*/  MUFU.EX2 R224, R103 ;  /* 0x0000006700e07308 */ /* 0x000ea20000000800 */
[----:B------:R-:W-:-:S01]  /*180a0*/  FADD.FTZ R68, R14, R51 ;  /* 0x000000330e447221 */ /* 0x000fc20000010000 */
[----:B-1----:R-:W-:-:S06]  /*180b0*/  FADD.FTZ R66, R54, R49 ;  /* 0x0000003136427221 */ /* 0x002fcc0000010000 */
[----:B------:R-:W1:Y:S01]  /*180c0*/  MUFU.EX2 R105, R105 ;  /* 0x0000006900697308 */ /* 0x000e620000000800 */
[----:B0-----:R-:W-:-:S01]  /*180d0*/  FADD.FTZ R51, R13, R68 ;  /* 0x000000440d337221 */ /* 0x001fc20000010000 */
[----:B---3--:R-:W-:-:S06]  /*180e0*/  FADD.FTZ R49, R101, R66 ;  /* 0x0000004265317221 */ /* 0x008fcc0000010000 */
[----:B------:R-:W0:Y:S01]  /*180f0*/  MUFU.EX2 R29, R29 ;  /* 0x0000001d001d7308 */ /* 0x000e220000000800 */
[----:B------:R-:W-:-:S07]  /*18100*/  FFMA.FTZ R111, R2, R111, -R50 ;  /* 0x0000006f026f7223 */ /* 0x000fce0000010832 */
[----:B------:R-:W3:Y:S01]  /*18110*/  MUFU.EX2 R56, R107 ;  /* 0x0000006b00387308 */ /* 0x000ee20000000800 */
[----:B----4-:R-:W-:-:S01]  /*18120*/  FADD.FTZ R51, R20, R51 ;  /* 0x0000003314337221 */ /* 0x010fc20000010000 */
[----:B--2---:R-:W-:-:S06]  /*18130*/  FADD.FTZ R68, R224, R49 ;  /* 0x00000031e0447221 */ /* 0x004fcc0000010000 */
[----:B------:R-:W2:Y:S08]  /*18140*/  MUFU.EX2 R25, R25 ;  /* 0x0000001900197308 */ /* 0x000eb00000000800 */
[----:B------:R-:W4:Y:S01]  /*18150*/  MUFU.EX2 R109, R109 ;  /* 0x0000006d006d7308 */ /* 0x000f220000000800 */
[----:B------:R-:W-:-:S01]  /*18160*/  FFMA.FTZ R53, R2, R53, -R50 ;  /* 0x0000003502357223 */ /* 0x000fc20000010832 */
[----:B------:R-:W-:-:S06]  /*18170*/  FADD.FTZ R70, R24, R51 ;  /* 0x0000003318467221 */ /* 0x000fcc0000010000 */
[----:B------:R-:W4:Y:S01]  /*18180*/  MUFU.EX2 R26, R90 ;  /* 0x0000005a001a7308 */ /* 0x000f220000000800 */
[----:B-1----:R-:W-:-:S01]  /*18190*/  FADD.FTZ R49, R105, R68 ;  /* 0x0000004469317221 */ /* 0x002fc20000010000 */
[----:B------:R-:W-:Y:S01]  /*181a0*/  FFMA.FTZ R113, R2, R113, -R50 ;  /* 0x0000007102717223 */ /* 0x000fe20000010832 */
[----:B0-----:R-:W-:-:S05]  /*181b0*/  FADD.FTZ R70, R29, R70 ;  /* 0x000000461d467221 */ /* 0x001fca0000010000 */
[----:B------:R-:W0:Y:S01]  /*181c0*/  MUFU.EX2 R111, R111 ;  /* 0x0000006f006f7308 */ /* 0x000e220000000800 */
[----:B---3--:R-:W-:-:S01]  /*181d0*/  FADD.FTZ R68, R56, R49 ;  /* 0x0000003138447221 */ /* 0x008fc20000010000 */
[----:B------:R-:W-:-:S06]  /*181e0*/  FFMA.FTZ R57, R2, R57, -R50 ;  /* 0x0000003902397223 */ /* 0x000fcc0000010832 */
[----:B------:R-:W1:Y:S01]  /*181f0*/  MUFU.EX2 R33, R33 ;  /* 0x0000002100217308 */ /* 0x000e620000000800 */
[----:B--2---:R-:W-:-:S01]  /*18200*/  FADD.FTZ R51, R25, R70 ;  /* 0x0000004619337221 */ /* 0x004fc20000010000 */
[----:B----4-:R-:W-:-:S06]  /*18210*/  FADD.FTZ R49, R109, R68 ;  /* 0x000000446d317221 */ /* 0x010fcc0000010000 */
[----:B------:R-:W2:Y:S01]  /*18220*/  MUFU.EX2 R60, R53 ;  /* 0x00000035003c7308 */ /* 0x000ea20000000800 */
[----:B------:R-:W-:-:S01]  /*18230*/  FFMA.FTZ R115, R2, R115, -R50 ;  /* 0x0000007302737223 */ /* 0x000fc20000010832 */
[----:B------:R-:W-:Y:S01]  /*18240*/  FADD.FTZ R51, R26, R51 ;  /* 0x000000331a337221 */ /* 0x000fe20000010000 */
[----:B------:R-:W-:-:S05]  /*18250*/  F2FP.SATFINITE.E4M3.F32.PACK_AB_MERGE_C R231, R14, R11, RZ ;  /* 0x0000000b0ee7723e */ /* 0x000fca00048070ff */
[----:B------:R-:W3:Y:S01]  /*18260*/  MUFU.EX2 R113, R113 ;  /* 0x0000007100717308 */ /* 0x000ee20000000800 */
[----:B------:R-:W-:-:S01]  /*18270*/  FADD.FTZ R14, R58, R49 ;  /* 0x000000313a0e7221 */ /* 0x000fc20000010000 */
[----:B------:R-:W-:Y:S01]  /*18280*/  FFMA.FTZ R61, R2, R61, -R50 ;  /* 0x0000003d023d7223 */ /* 0x000fe20000010832 */
[----:B------:R-:W-:-:S05]  /*18290*/  F2FP.SATFINITE.E4M3.F32.PACK_AB_MERGE_C R229, R10, R7, RZ ;  /* 0x000000070ae5723e */ /* 0x000fca00048070ff */
[----:B------:R-:W4:Y:S01]  /*182a0*/  MUFU.EX2 R37, R37 ;  /* 0x0000002500257308 */ /* 0x000f220000000800 */
[----:B------:R-:W-:-:S01]  /*182b0*/  FADD.FTZ R68, R28, R51 ;  /* 0x000000331c447221 */ /* 0x000fc20000010000 */
[----:B------:R-:W-:Y:S02]  /*182c0*/  @!P0 VIADD R4, R4, 0x38840 ;  /* 0x0003884004048836 */ /* 0x000fe40000000000 */
[----:B0-----:R-:W-:-:S04]  /*182d0*/  FADD.FTZ R7, R111, R14 ;  /* 0x0000000e6f077221 */ /* 0x001fc80000010000 */
[----:B------:R-:W0:Y:S01]  /*182e0*/  MUFU.EX2 R62, R57 ;  /* 0x00000039003e7308 */ /* 0x000e220000000800 */
[----:B------:R-:W-:-:S01]  /*182f0*/  FFMA.FTZ R117, R2, R117, -R50 ;  /* 0x0000007502757223 */ /* 0x000fc20000010832 */
[C---:B-1----:R-:W-:Y:S01]  /*18300*/  F2FP.SATFINITE.E4M3.F32.PACK_AB_MERGE_C R227, R33.reuse, R28, RZ ;  /* 0x0000001c21e3723e */ /* 0x042fe200048070ff */
[----:B------:R-:W-:-:S05]  /*18310*/  FADD.FTZ R33, R33, R68 ;  /* 0x0000004421217221 */ /* 0x000fca0000010000 */
[----:B------:R-:W1:Y:S01]  /*18320*/  MUFU.EX2 R115, R115 ;  /* 0x0000007300737308 */ /* 0x000e620000000800 */
[----:B--2---:R-:W-:-:S01]  /*18330*/  FADD.FTZ R14, R60, R7 ;  /* 0x000000073c0e7221 */ /* 0x004fc20000010000 */
[----:B------:R-:W-:Y:S01]  /*18340*/  @!P0 PRMT R4, RZ, 0x654, R4 ;  /* 0x00000654ff048816 */ /* 0x000fe20000000004 */
[----:B------:R-:W-:-:S01]  /*18350*/  FFMA.FTZ R65, R2, R65, -R50 ;  /* 0x0000004102417223 */ /* 0x000fc20000010832 */
[----:B------:R-:W-:-:S04]  /*18360*/  F2FP.SATFINITE.E4M3.F32.PACK_AB_MERGE_C R225, R29, R24, RZ ;  /* 0x000000181de1723e */ /* 0x000fc800048070ff */
[----:B------:R-:W2:Y:S01]  /*18370*/  MUFU.EX2 R64, R61 ;  /* 0x0000003d00407308 */ /* 0x000ea20000000800 */
[----:B------:R-:W-:-:S01]  /*18380*/  FADD.FTZ R24, R30, R33 ;  /* 0x000000211e187221 */ /* 0x000fc20000010000 */
[----:B---3--:R-:W-:Y:S01]  /*18390*/  FADD.FTZ R7, R113, R14 ;  /* 0x0000000e71077221 */ /* 0x008fe20000010000 */
[----:B------:R-:W-:-:S01]  /*183a0*/  FFMA.FTZ R119, R2, R119, -R50 ;  /* 0x0000007702777223 */ /* 0x000fc20000010832 */
[----:B------:R3:W-:Y:S04]  /*183b0*/  @!P0 SYNCS.ARRIVE.TRANS64.RED.A1T0 RZ, [R4+URZ], RZ ;  /* 0x000000ff04ff89a7 */ /* 0x0007e8000810043f */
[----:B------:R-:W2:Y:S01]  /*183c0*/  MUFU.EX2 R117, R117 ;  /* 0x0000007500757308 */ /* 0x000ea20000000800 */
[----:B----4-:R-:W-:-:S01]  /*183d0*/  FADD.FTZ R11, R37, R24 ;  /* 0x00000018250b7221 */ /* 0x010fc20000010000 */
[----:B0-----:R-:W-:Y:S01]  /*183e0*/  FADD.FTZ R24, R62, R7 ;  /* 0x000000073e187221 */ /* 0x001fe20000010000 */
[----:B------:R-:W-:-:S01]  /*183f0*/  FFMA.FTZ R69, R2, R69, -R50 ;  /* 0x0000004502457223 */ /* 0x000fc20000010832 */
[----:B------:R-:W-:-:S04]  /*18400*/  F2FP.SATFINITE.E4M3.F32.PACK_AB_MERGE_C R229, R8, R5, R229 ;  /* 0x0000000508e5723e */ /* 0x000fc800048070e5 */
[----:B---3--:R-:W0:Y:S01]  /*18410*/  MUFU.EX2 R4, R65 ;  /* 0x0000004100047308 */ /* 0x008e220000000800 */
[----:B-1----:R-:W-:-:S01]  /*18420*/  FADD.FTZ R5, R115, R24 ;  /* 0x0000001873057221 */ /* 0x002fc20000010000 */
[----:B------:R-:W-:Y:S01]  /*18430*/  FFMA.FTZ R121, R2, R121, -R50 ;  /* 0x0000007902797223 */ /* 0x000fe20000010832 */
[----:B--2---:R-:W-:-:S05]  /*18440*/  F2FP.SATFINITE.E4M3.F32.PACK_AB_MERGE_C R115, R64, R115, RZ ;  /* 0x000000734073723e */ /* 0x004fca00048070ff */
[----:B------:R-:W1:Y:S01]  /*18450*/  MUFU.EX2 R34, R34 ;  /* 0x0000002200227308 */ /* 0x000e620000000800 */
[----:B------:R-:W-:-:S07]  /*18460*/  FADD.FTZ R64, R64, R5 ;  /* 0x0000000540407221 */ /* 0x000fce0000010000 */
[----:B------:R-:W2:Y:S01]  /*18470*/  MUFU.EX2 R119, R119 ;  /* 0x0000007700777308 */ /* 0x000ea20000000800 */
[----:B------:R-:W-:-:S01]  /*18480*/  FFMA.FTZ R73, R2, R73, -R50 ;  /* 0x0000004902497223 */ /* 0x000fc20000010832 */
[----:B------:R-:W-:-:S06]  /*18490*/  FADD.FTZ R5, R117, R64 ;  /* 0x0000004075057221 */ /* 0x000fcc0000010000 */
[----:B------:R-:W3:Y:S01]  /*184a0*/  MUFU.EX2 R66, R69 ;  /* 0x0000004500427308 */ /* 0x000ee20000000800 */
[----:B------:R-:W-:-:S07]  /*184b0*/  FFMA.FTZ R123, R2, R123, -R50 ;  /* 0x0000007b027b7223 */ /* 0x000fce0000010832 */
[----:B------:R-:W4:Y:S01]  /*184c0*/  MUFU.EX2 R39, R39 ;  /* 0x0000002700277308 */ /* 0x000f220000000800 */
[----:B------:R-:W-:Y:S01]  /*184d0*/  F2FP.SATFINITE.E4M3.F32.PACK_AB_MERGE_C R231, R12, R9, R231 ;  /* 0x000000090ce7723e */ /* 0x000fe200048070e7 */
[----:B0-----:R-:W-:-:S06]  /*184e0*/  FADD.FTZ R12, R4, R5 ;  /* 0x00000005040c7221 */ /* 0x001fcc0000010000 */
[----:B------:R-:W0:Y:S01]  /*184f0*/  MUFU.EX2 R21, R21 ;  /* 0x0000001500157308 */ /* 0x000e220000000800 */
[----:B------:R-:W-:-:S07]  /*18500*/  FFMA.FTZ R77, R2, R77, -R50 ;  /* 0x0000004d024d7223 */ /* 0x000fce0000010832 */
[----:B------:R-:W0:Y:S01]  /*18510*/  MUFU.EX2 R121, R121 ;  /* 0x0000007900797308 */ /* 0x000e220000000800 */
[----:B-1----:R-:W-:-:S01]  /*18520*/  FADD.FTZ R28, R34, R11 ;  /* 0x0000000b221c7221 */ /* 0x002fc20000010000 */
[----:B--2---:R-:W-:-:S06]  /*18530*/  FADD.FTZ R5, R119, R12 ;  /* 0x0000000c77057221 */ /* 0x004fcc0000010000 */
[----:B------:R-:W1:Y:S01]  /*18540*/  MUFU.EX2 R32, R32 ;  /* 0x0000002000207308 */ /* 0x000e620000000800 */
[----:B------:R-:W-:-:S07]  /*18550*/  FFMA.FTZ R125, R2, R125, -R50 ;  /* 0x0000007d027d7223 */ /* 0x000fce0000010832 */
[----:B------:R-:W2:Y:S01]  /*18560*/  MUFU.EX2 R10, R73 ;  /* 0x00000049000a7308 */ /* 0x000ea20000000800 */
[C---:B---3--:R-:W-:Y:S01]  /*18570*/  F2FP.SATFINITE.E4M3.F32.PACK_AB_MERGE_C R119, R66.reuse, R119, RZ ;  /* 0x000000774277723e */ /* 0x048fe200048070ff */
[----:B----4-:R-:W-:Y:S01]  /*18580*/  FADD.FTZ R28, R39, R28 ;  /* 0x0000001c271c7221 */ /* 0x010fe20000010000 */
[----:B------:R-:W-:-:S05]  /*18590*/  FADD.FTZ R66, R66, R5 ;  /* 0x0000000542427221 */ /* 0x000fca0000010000 */
[----:B------:R-:W3:Y:S08]  /*185a0*/  MUFU.EX2 R27, R27 ;  /* 0x0000001b001b7308 */ /* 0x000ef00000000800 */
[----:B------:R-:W4:Y:S01]  /*185b0*/  MUFU.EX2 R123, R123 ;  /* 0x0000007b007b7308 */ /* 0x000f220000000800 */
[----:B------:R-:W-:-:S01]  /*185c0*/  FFMA.FTZ R81, R2, R81, -R50 ;  /* 0x0000005102517223 */ /* 0x000fc20000010832 */
[----:B0-----:R-:W-:-:S06]  /*185d0*/  FADD.FTZ R7, R21, R28 ;  /* 0x0000001c15077221 */ /* 0x001fcc0000010000 */
[----:B------:R-:W0:Y:S01]  /*185e0*/  MUFU.EX2 R36, R36 ;  /* 0x0000002400247308 */ /* 0x000e220000000800 */
[----:B------:R-:W-:-:S07]  /*185f0*/  FADD.FTZ R5, R121, R66 ;  /* 0x0000004279057221 */ /* 0x000fce0000010000 */
[----:B------:R-:W0:Y:S01]  /*18600*/  MUFU.EX2 R14, R77 ;  /* 0x0000004d000e7308 */ /* 0x000e220000000800 */
[----:B------:R-:W-:-:S01]  /*18610*/  FFMA.FTZ R127, R2, R127, -R50 ;  /* 0x0000007f027f7223 */ /* 0x000fc20000010832 */
[----:B------:R-:W-:Y:S01]  /*18620*/  F2FP.SATFINITE.E4M3.F32.PACK_AB_MERGE_C R225, R20, R13, R225 ;  /* 0x0000000d14e1723e */ /* 0x000fe200048070e1 */
[----:B-1----:R-:W-:-:S05]  /*18630*/  FADD.FTZ R20, R32, R7 ;  /* 0x0000000720147221 */ /* 0x002fca0000010000 */
[----:B------:R-:W1:Y:S01]  /*18640*/  MUFU.EX2 R31, R31 ;  /* 0x0000001f001f7308 */ /* 0x000e620000000800 */
[----:B--2---:R-:W-:-:S07]  /*18650*/  FADD.FTZ R12, R10, R5 ;  /* 0x000000050a0c7221 */ /* 0x004fce0000010000 */
[----:B------:R-:W2:Y:S01]  /*18660*/  MUFU.EX2 R125, R125 ;  /* 0x0000007d007d7308 */ /* 0x000ea20000000800 */
[----:B---3--:R-:W-:-:S01]  /*18670*/  FADD.FTZ R7, R27, R20 ;  /* 0x000000141b077221 */ /* 0x008fc20000010000 */
[----:B----4-:R-:W-:-:S06]  /*18680*/  FADD.FTZ R5, R123, R12 ;  /* 0x0000000c7b057221 */ /* 0x010fcc0000010000 */
[----:B------:R-:W3:Y:S08]  /*18690*/  MUFU.EX2 R40, R40 ;  /* 0x0000002800287308 */ /* 0x000ef00000000800 */
[----:B------:R-:W4:Y:S01]  /*186a0*/  MUFU.EX2 R8, R81 ;  /* 0x0000005100087308 */ /* 0x000f220000000800 */
[C---:B0-----:R-:W-:Y:S01]  /*186b0*/  F2FP.SATFINITE.E4M3.F32.PACK_AB_MERGE_C R223, R36.reuse, R27, RZ ;  /* 0x0000001b24df723e */ /* 0x041fe200048070ff */
[----:B------:R-:W-:Y:S01]  /*186c0*/  FADD.FTZ R36, R36, R7 ;  /* 0x0000000724247221 */ /* 0x000fe20000010000 */
[----:B------:R-:W-:-:S05]  /*186d0*/  F2FP.SATFINITE.E4M3.F32.PACK_AB_MERGE_C R123, R14, R123, RZ ;  /* 0x0000007b0e7b723e */ /* 0x000fca00048070ff */
[----:B------:R-:W-:Y:S01]  /*186e0*/  MUFU.EX2 R38, R38 ;  /* 0x0000002600267308 */ /* 0x000fe20000000800 */
[----:B------:R-:W-:-:S07]  /*186f0*/  FADD.FTZ R14, R14, R5 ;  /* 0x000000050e0e7221 */ /* 0x000fce0000010000 */
[----:B------:R-:W-:Y:S08]  /*18700*/  MUFU.EX2 R35, R35 ;  /* 0x0000002300237308 */ /* 0x000ff00000000800 */
[----:B------:R-:W0:Y:S01]  /*18710*/  MUFU.EX2 R127, R127 ;  /* 0x0000007f007f7308 */ /* 0x000e220000000800 */
[----:B------:R-:W-:-:S01]  /*18720*/  FFMA.FTZ R50, R2, R85, -R50 ;  /* 0x0000005502327223 */ /* 0x000fc20000010832 */
[----:B-1----:R-:W-:Y:S01]  /*18730*/  FADD.FTZ R7, R31, R36 ;  /* 0x000000241f077221 */ /* 0x002fe20000010000 */
[----:B--2---:R-:W-:-:S05]  /*18740*/  FADD.FTZ R5, R125, R14 ;  /* 0x0000000e7d057221 */ /* 0x004fca0000010000 */
[----:B------:R-:W1:Y:S01]  /*18750*/  MUFU.EX2 R43, R43 ;  /* 0x0000002b002b7308 */ /* 0x000e620000000800 */
[----:B---3--:R-:W-:-:S01]  /*18760*/  FADD.FTZ R7, R40, R7 ;  /* 0x0000000728077221 */ /* 0x008fc20000010000 */
[----:B----4-:R-:W-:-:S06]  /*18770*/  FADD.FTZ R12, R8, R5 ;  /* 0x00000005080c7221 */ /* 0x010fcc0000010000 */
[----:B------:R-:W2:Y:S01]  /*18780*/  MUFU.EX2 R41, R41 ;  /* 0x0000002900297308 */ /* 0x000ea20000000800 */
[----:B------:R-:W-:Y:S01]  /*18790*/  SHF.R.S32.HI R6, RZ, 0x7, R6 ;  /* 0x00000007ff067819 */ /* 0x000fe20000011406 */
[----:B0-----:R-:W-:Y:S01]  /*187a0*/  FADD.FTZ R5, R127, R12 ;  /* 0x0000000c7f057221 */ /* 0x001fe20000010000 */
[----:B------:R-:W-:-:S05]  /*187b0*/  F2FP.SATFINITE.E4M3.F32.PACK_AB_MERGE_C R217, R35, R38, RZ ;  /* 0x0000002623d9723e */ /* 0x000fca00048070ff */
[----:B------:R-:W0:Y:S01]  /*187c0*/  MUFU.EX2 R42, R83 ;  /* 0x00000053002a7308 */ /* 0x000e220000000800 */
[----:B------:R-:W-:-:S01]  /*187d0*/  FADD.FTZ R38, R38, R7 ;  /* 0x0000000726267221 */ /* 0x000fc20000010000 */
[----:B------:R-:W-:Y:S01]  /*187e0*/  VIADD R12, R133, 0xfffffffe ;  /* 0xfffffffe850c7836 */ /* 0x000fe20000000000 */
[----:B------:R-:W-:-:S05]  /*187f0*/  VIMNMX R20, RZ, R6, !PT ;  /* 0x00000006ff147248 */ /* 0x000fca0007fe0100 */
[----:B------:R-:W3:Y:S01]  /*18800*/  MUFU.EX2 R50, R50 ;  /* 0x0000003200327308 */ /* 0x000ee20000000800 */
[----:B------:R-:W-:-:S01]  /*18810*/  FADD.FTZ R38, R35, R38 ;  /* 0x0000002623267221 */ /* 0x000fc20000010000 */
[----:B------:R-:W-:Y:S02]  /*18820*/  ISETP.GE.AND P0, PT, R12, R20, PT ;  /* 0x000000140c00720c */ /* 0x000fe40003f06270 */
[----:B-1----:R-:W-:Y:S01]  /*18830*/  F2FP.SATFINITE.E4M3.F32.PACK_AB_MERGE_C R9, R44, R43, RZ ;  /* 0x0000002b2c09723e */ /* 0x002fe200048070ff */
[----:B--2---:R-:W-:Y:S01]  /*18840*/  FADD.FTZ R7, R41, R38 ;  /* 0x0000002629077221 */ /* 0x004fe20000010000 */
[----:B------:R-:W-:Y:S02]  /*18850*/  F2FP.SATFINITE.E4M3.F32.PACK_AB_MERGE_C R222, R4, R117, R119 ;  /* 0x0000007504de723e */ /* 0x000fe40004807077 */
[C---:B0-----:R-:W-:Y:S01]  /*18860*/  F2FP.SATFINITE.E4M3.F32.PACK_AB_MERGE_C R219, R42.reuse, R41, R9 ;  /* 0x000000292adb723e */ /* 0x041fe20004807009 */
[----:B------:R-:W-:-:S01]  /*18870*/  FADD.FTZ R42, R42, R7 ;  /* 0x000000072a2a7221 */ /* 0x000fc20000010000 */
[----:B------:R-:W-:-:S02]  /*18880*/  F2FP.SATFINITE.E4M3.F32.PACK_AB_MERGE_C R228, R52, R89, RZ ;  /* 0x0000005934e4723e */ /* 0x000fc400048070ff */
[----:B------:R-:W-:Y:S01]  /*18890*/  F2FP.SATFINITE.E4M3.F32.PACK_AB_MERGE_C R230, R54, R97, RZ ;  /* 0x0000006136e6723e */ /* 0x000fe200048070ff */
[----:B------:R-:W-:Y:S01]  /*188a0*/  FADD.FTZ R43, R43, R42 ;  /* 0x0000002a2b2b7221 */ /* 0x000fe20000010000 */
[----:B------:R-:W-:Y:S02]  /*188b0*/  F2FP.SATFINITE.E4M3.F32.PACK_AB_MERGE_C R56, R56, R105, RZ ;  /* 0x000000693838723e */ /* 0x000fe400048070ff */
[----:B---3--:R-:W-:Y:S02]  /*188c0*/  F2FP.SATFINITE.E4M3.F32.PACK_AB_MERGE_C R4, R50, R127, RZ ;  /* 0x0000007f3204723e */ /* 0x008fe400048070ff */
[----:B------:R-:W-:Y:S02]  /*188d0*/  F2FP.SATFINITE.E4M3.F32.PACK_AB_MERGE_C R60, R60, R111, RZ ;  /* 0x0000006f3c3c723e */ /* 0x000fe400048070ff */
[----:B------:R-:W-:Y:S01]  /*188e0*/  F2FP.SATFINITE.E4M3.F32.PACK_AB_MERGE_C R221, R39, R34, RZ ;  /* 0x0000002227dd723e */ /* 0x000fe200048070ff */
[----:B------:R-:W-:-:S01]  /*188f0*/  FADD.FTZ R5, R50, R5 ;  /* 0x0000000532057221 */ /* 0x000fc20000010000 */
[----:B------:R-:W-:Y:S01]  /*18900*/  F2FP.SATFINITE.E4M3.F32.PACK_AB_MERGE_C R218, R8, R125, R4 ;  /* 0x0000007d08da723e */ /* 0x000fe20004807004 */
[----:B------:R-:W-:-:S01]  /*18910*/  FADD.FTZ R4, R44, R43 ;  /* 0x0000002b2c047221 */ /* 0x000fc20000010000 */
[----:B------:R-:W-:Y:S01]  /*18920*/  F2FP.SATFINITE.E4M3.F32.PACK_AB_MERGE_C R227, R26, R25, R227 ;  /* 0x000000191ae3723e */ /* 0x000fe200048070e3 */
[----:B------:R-:W-:Y:S01]  /*18930*/  IMAD.MOV.U32 R150, RZ, RZ, R151 ;  /* 0x000000ffff967224 */ /* 0x000fe200078e0097 */
[----:B------:R-:W-:Y:S01]  /*18940*/  F2FP.SATFINITE.E4M3.F32.PACK_AB_MERGE_C R221, R37, R30, R221 ;  /* 0x0000001e25dd723e */ /* 0x000fe200048070dd */
[----:B------:R-:W-:Y:S01]  /*18950*/  IMAD.MOV.U32 R149, RZ, RZ, R151 ;  /* 0x000000ffff957224 */ /* 0x000fe200078e0097 */
[----:B------:R-:W-:Y:S01]  /*18960*/  F2FP.SATFINITE.E4M3.F32.PACK_AB_MERGE_C R223, R32, R21, R223 ;  /* 0x0000001520df723e */ /* 0x000fe200048070df */
[----:B------:R-:W-:Y:S01]  /*18970*/  IMAD.MOV.U32 R148, RZ, RZ, R151 ;  /* 0x000000ffff947224 */ /* 0x000fe200078e0097 */
[----:B------:R-:W-:Y:S01]  /*18980*/  F2FP.SATFINITE.E4M3.F32.PACK_AB_MERGE_C R217, R40, R31, R217 ;  /* 0x0000001f28d9723e */ /* 0x000fe200048070d9 */
[--C-:B------:R-:W-:Y:S01]  /*18990*/  IMAD.MOV.U32 R146, RZ, RZ, R151.reuse ;  /* 0x000000ffff927224 */ /* 0x100fe200078e0097 */
[----:B------:R-:W-:Y:S01]  /*189a0*/  F2FP.SATFINITE.E4M3.F32.PACK_AB_MERGE_C R228, R46, R45, R228 ;  /* 0x0000002d2ee4723e */ /* 0x000fe200048070e4 */
[--C-:B------:R-:W-:Y:S01]  /*189b0*/  IMAD.MOV.U32 R145, RZ, RZ, R151.reuse ;  /* 0x000000ffff917224 */ /* 0x100fe200078e0097 */
[----:B------:R-:W-:Y:S01]  /*189c0*/  F2FP.SATFINITE.E4M3.F32.PACK_AB_MERGE_C R230, R48, R47, R230 ;  /* 0x0000002f30e6723e */ /* 0x000fe200048070e6 */
[--C-:B------:R-:W-:Y:S01]  /*189d0*/  IMAD.MOV.U32 R144, RZ, RZ, R151.reuse ;  /* 0x000000ffff907224 */ /* 0x100fe200078e0097 */
[----:B------:R-:W-:Y:S01]  /*189e0*/  F2FP.SATFINITE.E4M3.F32.PACK_AB_MERGE_C R224, R224, R101, R56 ;  /* 0x00000065e0e0723e */ /* 0x000fe20004807038 */
[--C-:B------:R-:W-:Y:S01]  /*189f0*/  IMAD.MOV.U32 R143, RZ, RZ, R151.reuse ;  /* 0x000000ffff8f7224 */ /* 0x100fe200078e0097 */
[----:B------:R-:W-:Y:S01]  /*18a00*/  F2FP.SATFINITE.E4M3.F32.PACK_AB_MERGE_C R226, R58, R109, R60 ;  /* 0x0000006d3ae2723e */ /* 0x000fe2000480703c */
[----:B------:R-:W-:Y:S01]  /*18a10*/  IMAD.MOV.U32 R142, RZ, RZ, R151 ;  /* 0x000000ffff8e7224 */ /* 0x000fe200078e0097 */
[----:B------:R-:W-:Y:S01]  /*18a20*/  F2FP.SATFINITE.E4M3.F32.PACK_AB_MERGE_C R220, R62, R113, R115 ;  /* 0x000000713edc723e */ /* 0x000fe20004807073 */
[----:B------:R-:W-:Y:S01]  /*18a30*/  IMAD.MOV.U32 R141, RZ, RZ, R151 ;  /* 0x000000ffff8d7224 */ /* 0x000fe200078e0097 */
[----:B------:R-:W-:Y:S01]  /*18a40*/  F2FP.SATFINITE.E4M3.F32.PACK_AB_MERGE_C R216, R10, R121, R123 ;  /* 0x000000790ad8723e */ /* 0x000fe2000480707b */
[--C-:B------:R-:W-:Y:S01]  /*18a50*/  IMAD.MOV.U32 R140, RZ, RZ, R151.reuse ;  /* 0x000000ffff8c7224 */ /* 0x100fe200078e0097 */
[-C--:B------:R-:W-:Y:S01]  /*18a60*/  MOV R147, R151.reuse ;  /* 0x0000009700937202 */ /* 0x080fe20000000f00 */
        /* <DEDUP_REMOVED lines=27> */
[----:B------:R-:W-:Y:S01]  /*18c20*/  MOV R28, R151 ;  /* 0x00000097001c7202 */ /* 0x000fe20000000f00 */
        /* <DEDUP_REMOVED lines=87> */
[----:B------:R-:W-:Y:S01]  /*191a0*/  IMAD.MOV.U32 R24, RZ, RZ, R151 ;  /* 0x000000ffff187224 */ /* 0x000fe200078e0097 */
[----:B------:R-:W-:Y:S06]  /*191b0*/  @!P0 BRA `(.L_x_2355) ;  /* 0x0000003000808947 */ /* 0x000fec0003800000 */
[----:B------:R-:W-:Y:S01]  /*191c0*/  IMAD.MOV.U32 R10, RZ, RZ, R0 ;  /* 0x000000ffff0a7224 */ /* 0x000fe200078e0000 */
[----:B------:R-:W-:Y:S01]  /*191d0*/  MOV R13, R152 ;  /* 0x00000098000d7202 */ /* 0x000fe20000000f00 */
[----:B------:R-:W-:Y:S01]  /*191e0*/  IMAD.MOV.U32 R11, RZ, RZ, R3 ;  /* 0x000000ffff0b7224 */ /* 0x000fe200078e0003 */
[----:B------:R-:W-:Y:S01]  /*191f0*/  CS2R R150, SRZ ;  /* 0x0000000000967805 */ /* 0x000fe2000001ff00 */
[----:B------:R-:W-:Y:S01]  /*19200*/  IMAD.MOV.U32 R6, RZ, RZ, R237 ;  /* 0x000000ffff067224 */ /* 0x000fe200078e00ed */
        /* <DEDUP_REMOVED lines=62> */
[----:B------:R-:W-:-:S07]  /*195f0*/  CS2R R24, SRZ ;  /* 0x0000000000187805 */ /* 0x000fce000001ff00 */
.L_x_2366:
[----:B------:R-:W2:Y:S01]  /*19600*/  LDL R0, [R1] ;  /* 0x0000000001007983 */ /* 0x000ea20000100800 */
[----:B------:R-:W-:Y:S01]  /*19610*/  ISETP.NE.AND P0, PT, R13, 0x1, PT ;  /* 0x000000010d00780c */ /* 0x000fe20003f05270 */
[----:B------:R-:W-:Y:S05]  /*19620*/  YIELD ;  /* 0x0000000000007946 */ /* 0x000fea0003800000 */
[----:B------:R-:W-:-:S04]  /*19630*/  SEL R237, RZ, 0x1, P0 ;  /* 0x00000001ffed7807 */ /* 0x000fc80000000000 */
[----:B------:R-:W-:Y:S02]  /*19640*/  LOP3.LUT R237, R6, R237, RZ, 0x3c, !PT ;  /* 0x000000ed06ed7212 */ /* 0x000fe400078e3cff */
[----:B--2---:R-:W-:-:S13]  /*19650*/  ISETP.NE.AND P0, PT, R0, RZ, PT ;  /* 0x000000ff0000720c */ /* 0x004fda0003f05270 */
[----:B------:R-:W-:Y:S05]  /*19660*/  @P0 BRA `(.L_x_2356) ;  /* 0x00000000003c0947 */ /* 0x000fea0003800000 */
[----:B------:R-:W-:Y:S05]  /*19670*/  @!P1 BRA `(.L_x_2357) ;  /* 0x0000000000049947 */ /* 0x000fea0003800000 */
[----:B------:R-:W-:Y:S01]  /*19680*/  BPT.TRAP 0x1 ;  /* 0x000000040000795c */ /* 0x000fe20000300000 */
.L_x_2357:
        /* <DEDUP_REMOVED lines=8> */
.L_x_2358:
[----:B------:R-:W-:Y:S04]  /*19710*/  BSSY B0, `(.L_x_2356) ;  /* 0x0000004000007945 */ /* 0x000fe80003800000 */
[----:B-1----:R-:W-:Y:S05]  /*19720*/  @P2 BRA `(.L_x_2359) ;  /* 0x0000000000082947 */ /* 0x002fea0003800000 */
[----:B------:R-:W1:Y:S02]  /*19730*/  SYNCS.PHASECHK.TRANS64.TRYWAIT P2, [R3+URZ+0x38830], R0 ;  /* 0x03883000030075a7 */ /* 0x000e64000804017f */
[----:B-1----:R-:W-:Y:S05]  /*19740*/  @!P2 BRA `(.L_x_2360) ;  /* 0x000001200028a947 */ /* 0x002fea0003800000 */
.L_x_2359:
[----:B------:R-:W-:Y:S05]  /*19750*/  BSYNC B0 ;  /* 0x0000000000007941 */ /* 0x000fea0003800000 */
.L_x_2356:
[----:B01----:R-:W0:Y:S01]  /*19760*/  S2R R0, SR_TID.X ;  /* 0x0000000000007919 */ /* 0x003e220000002100 */
        /* <DEDUP_REMOVED lines=14> */
[C---:B------:R-:W-:Y:S01]  /*19850*/  R2UR UR14, R8.reuse ;  /* 0x00000000080e72ca */ /* 0x040fe200000e0000 */
[C---:B------:R-:W-:Y:S01]  /*19860*/  VIADD R156, R8.reuse, 0x4 ;  /* 0x00000004089c7836 */ /* 0x040fe20000000000 */
[----:B------:R-:W-:Y:S01]  /*19870*/  R2UR UR23, R155 ;  /* 0x000000009b1772ca */ /* 0x000fe200000e0000 */
[----:B------:R-:W-:Y:S01]  /*19880*/  VIADD R152, R8, 0x6 ;  /* 0x0000000608987836 */ /* 0x000fe20000000000 */
[----:B------:R-:W-:Y:S01]  /*19890*/  R2UR UR10, R154 ;  /* 0x000000009a0a72ca */ /* 0x000fe200000e0000 */
[----:B------:R-:W-:Y:S01]  /*198a0*/  VIADD R154, R8, 0x400 ;  /* 0x00000400089a7836 */ /* 0x000fe20000000000 */
[----:B------:R-:W-:Y:S01]  /*198b0*/  R2UR UR6, R156 ;  /* 0x000000009c0672ca */ /* 0x000fe200000e0000 */
[----:B------:R-:W-:Y:S01]  /*198c0*/  VIADD R156, R8, 0x404 ;  /* 0x00000404089c7836 */ /* 0x000fe20000000000 */
[----:B------:R-:W-:Y:S01]  /*198d0*/  R2UR UR18, R152 ;  /* 0x00000000981272ca */ /* 0x000fe200000e0000 */
[----:B------:R-:W-:Y:S01]  /*198e0*/  VIADD R152, R8, 0x402 ;  /* 0x0000040208987836 */ /* 0x000fe20000000000 */
[----:B------:R-:W-:-:S02]  /*198f0*/  R2UR UR22, R154 ;  /* 0x000000009a1672ca */ /* 0x000fc400000e0000 */
[----:B0-----:R-:W-:Y:S02]  /*19900*/  SHF.R.U32.HI R0, RZ, 0x7, R0 ;  /* 0x00000007ff007819 */ /* 0x001fe40000011600 */
[----:B------:R-:W-:Y:S02]  /*19910*/  R2UR UR26, R152 ;  /* 0x00000000981a72ca */ /* 0x000fe400000e0000 */
[----:B------:R-:W-:Y:S01]  /*19920*/  R2UR UR27, R153 ;  /* 0x00000000991b72ca */ /* 0x000fe200000e0000 */
[----:B------:R-:W-:Y:S01]  /*19930*/  VIADD R0, R0, 0x8 ;  /* 0x0000000800007836 */ /* 0x000fe20000000000 */
[----:B------:R-:W-:Y:S02]  /*19940*/  R2UR UR30, R156 ;  /* 0x000000009c1e72ca */ /* 0x000fe400000e0000 */
[----:B------:R-:W-:Y:S02]  /*19950*/  R2UR UR31, R157 ;  /* 0x000000009d1f72ca */ /* 0x000fe400000e0000 */
[----:B------:R0:W-:Y:S01]  /*19960*/  BAR.SYNC.DEFER_BLOCKING R0, 0x100 ;  /* 0x000400000000751d */ /* 0x0001e20000010000 */
[----:B------:R-:W-:-:S02]  /*19970*/  IADD3 R8, R8, 0x406, RZ ;  /* 0x0000040608087810 */ /* 0x000fc40007ffe0ff */
        /* <DEDUP_REMOVED lines=29> */
.L_x_2362:
[----:B------:R-:W-:Y:S01]  /*19b50*/  SHF.L.U32 R0, R6, 0x1f, RZ ;  /* 0x0000001f06007819 */ /* 0x000fe200000006ff */
[----:B------:R-:W-:-:S04]  /*19b60*/  IMAD R3, R13, 0x8, R18 ;  /* 0x000000080d037824 */ /* 0x000fc800078e0212 */
[----:B------:R0:W1:Y:S01]  /*19b70*/  SYNCS.PHASECHK.TRANS64.TRYWAIT P0, [R3+URZ+0x38850], R0 ;  /* 0x03885000030075a7 */ /* 0x000062000800017f */
[----:B------:R-:W-:Y:S05]  /*19b80*/  @!P1 BRA `(.L_x_2363) ;  /* 0x0000000000049947 */ /* 0x000fea0003800000 */
[----:B------:R-:W-:Y:S01]  /*19b90*/  BPT.TRAP 0x1 ;  /* 0x000000040000795c */ /* 0x000fe20000300000 */
.L_x_2363:
[----:B-1----:R-:W-:Y:S05]  /*19ba0*/  @P0 BRA `(.L_x_2361) ;  /* 0x0000000000080947 */ /* 0x002fea0003800000 */
[----:B------:R-:W1:Y:S02]  /*19bb0*/  SYNCS.PHASECHK.TRANS64.TRYWAIT P0, [R3+URZ+0x38850], R0 ;  /* 0x03885000030075a7 */ /* 0x000e64000800017f */
[----:B-1----:R-:W-:Y:S05]  /*19bc0*/  @!P0 BRA `(.L_x_2364) ;  /* 0x0000011c001c8947 */ /* 0x002fea0003800000 */
.L_x_2361:
[----:B01----:R-:W-:Y:S01]  /*19bd0*/  VIADD R0, R18, 0x400 ;  /* 0x0000040012007836 */ /* 0x003fe20000000000 */
[----:B------:R-:W2:Y:S04]  /*19be0*/  LDL R3, [R1+0x38] ;  /* 0x0000380001037983 */ /* 0x000ea80000100800 */
[----:B------:R-:W-:Y:S01]  /*19bf0*/  SHF.R.U32.HI R0, RZ, 0x4, R0 ;  /* 0x00000004ff007819 */ /* 0x000fe20000011600 */
[----:B------:R-:W3:Y:S01]  /*19c00*/  LDL R21, [R1+0x3c] ;  /* 0x00003c0001157983 */ /* 0x000ee20000100800 */
[----:B------:R-:W-:Y:S01]  /*19c10*/  IMAD.MOV.U32 R7, RZ, RZ, 0x40000040 ;  /* 0x40000040ff077424 */ /* 0x000fe200078e00ff */
[----:B------:R-:W-:Y:S05]  /*19c20*/  WARPSYNC.ALL ;  /* 0x0000000000007948 */ /* 0x000fea0003800000 */
[----:B------:R-:W-:Y:S01]  /*19c30*/  LOP3.LUT R0, R0, 0x3fff, RZ, 0xc0, !PT ;  /* 0x00003fff00007812 */ /* 0x000fe200078ec0ff */
[----:B------:R-:W-:Y:S01]  /*19c40*/  WARPGROUP.ARRIVE ;  /* 0x00000000000079c5 */ /* 0x000fe20000000000 */
[----:B------:R-:W-:-:S02]  /*19c50*/  R2UR UR7, R7 ;  /* 0x00000000070772ca */ /* 0x000fc400000e0000 */
[----:B------:R-:W-:-:S05]  /*19c60*/  LOP3.LUT R0, R0, 0x10000, RZ, 0xfc, !PT ;  /* 0x0001000000007812 */ /* 0x000fca00078efcff */
[----:B------:R-:W-:-:S05]  /*19c70*/  IMAD R6, R13, 0x800, R0 ;  /* 0x000008000d067824 */ /* 0x000fca00078e0200 */
[----:B------:R-:W-:-:S13]  /*19c80*/  R2UR UR6, R6 ;  /* 0x00000000060672ca */ /* 0x000fda00000e0000 */
[----:B------:R-:W-:Y:S01]  /*19c90*/  QGMMA.64x256x32.F32.E4M3.E4M3 R24, R228, gdesc[UR4], R24, gsb0 ;  /* 0x03e00004e4187df3 */ /* 0x000fe20008000818 */
[----:B------:R-:W-:Y:S02]  /*19ca0*/  VIADD R8, R6, 0x2 ;  /* 0x0000000206087836 */ /* 0x000fe40000000000 */
[----:B------:R-:W-:-:S03]  /*19cb0*/  IMAD.MOV.U32 R9, RZ, RZ, 0x40000040 ;  /* 0x40000040ff097424 */ /* 0x000fc600078e00ff */
[----:B------:R-:W-:Y:S02]  /*19cc0*/  R2UR UR6, R8 ;  /* 0x00000000080672ca */ /* 0x000fe400000e0000 */
[----:B------:R-:W-:Y:S01]  /*19cd0*/  R2UR UR7, R9 ;  /* 0x00000000090772ca */ /* 0x000fe200000e0000 */
[----:B------:R-:W-:Y:S02]  /*19ce0*/  WARPGROUP.DEPBAR.LE gsb0, 0x0 ;  /* 0x00008000000079c5 */ /* 0x000fe40000010000 */
[----:B------:R-:W4:Y:S04]  /*19cf0*/  LDL R229, [R1+0x4] ;  /* 0x0000040001e57983 */ /* 0x000f280000100800 */
[----:B------:R-:W5:Y:S04]  /*19d00*/  LDL R230, [R1+0x20] ;  /* 0x0000200001e67983 */ /* 0x000f680000100800 */
[----:B------:R-:W5:Y:S01]  /*19d10*/  LDL R231, [R1+0xc] ;  /* 0x00000c0001e77983 */ /* 0x000f620000100800 */
[----:B------:R-:W-:Y:S01]  /*19d20*/  WARPGROUP.ARRIVE ;  /* 0x00000000000079c5 */ /* 0x000fe20000000000 */
[----:B------:R-:W-:Y:S01]  /*19d30*/  IMAD.MOV.U32 R0, RZ, RZ, -0x80 ;  /* 0xffffff80ff007424 */ /* 0x000fe200078e00ff */
[----:B------:R-:W-:Y:S01]  /*19d40*/  MOV R9, 0x40000040 ;  /* 0x4000004000097802 */ /* 0x000fe20000000f00 */
[----:B------:R-:W-:-:S02]  /*19d50*/  VIADD R8, R6, 0x4 ;  /* 0x0000000406087836 */ /* 0x000fc40000000000 */
[----:B------:R-:W-:-:S03]  /*19d60*/  IMAD R0, R12, R0, 0x1 ;  /* 0x000000010c007424 */ /* 0x000fc600078e0200 */
[----:B------:R-:W-:Y:S01]  /*19d70*/  QGMMA.64x256x32.F32.E4M3.E4M3 R24, R224, gdesc[UR4], R24, gsb0 ;  /* 0x03e00004e0187df3 */ /* 0x000fe20008000818 */
[----:B------:R-:W-:Y:S01]  /*19d80*/  R2UR UR7, R9 ;  /* 0x00000000090772ca */ /* 0x000fe200000e0000 */
[----:B------:R-:W-:Y:S01]  /*19d90*/  VIADD R6, R6, 0x6 ;  /* 0x0000000606067836 */ /* 0x000fe20000000000 */
[----:B------:R-:W-:Y:S01]  /*19da0*/  R2UR UR6, R8 ;  /* 0x00000000080672ca */ /* 0x000fe200000e0000 */
[----:B------:R-:W-:Y:S02]  /*19db0*/  WARPGROUP.DEPBAR.LE gsb0, 0x0 ;  /* 0x00008000000079c5 */ /* 0x000fe40000010000 */
[----:B------:R-:W-:-:S15]  /*19dc0*/  WARPGROUP.ARRIVE ;  /* 0x00000000000079c5 */ /* 0x000fde0000000000 */
[----:B------:R-:W-:-:S07]  /*19dd0*/  NOP ;  /* 0x0000000000007918 */ /* 0x000fce0000000000 */
[----:B------:R-:W-:Y:S01]  /*19de0*/  QGMMA.64x256x32.F32.E4M3.E4M3 R24, R220, gdesc[UR4], R24, gsb0 ;  /* 0x03e00004dc187df3 */ /* 0x000fe20008000818 */
[----:B------:R-:W-:Y:S01]  /*19df0*/  R2UR UR6, R6 ;  /* 0x00000000060672ca */ /* 0x000fe200000e0000 */
[----:B----4-:R-:W-:-:S05]  /*19e00*/  IMAD R0, R229, 0x80, R0 ;  /* 0x00000080e5007824 */ /* 0x010fca00078e0200 */
[----:B-----5:R-:W-:Y:S02]  /*19e10*/  IADD3 R0, -R231, R0, R230 ;  /* 0x00000000e7007210 */ /* 0x020fe40007ffe1e6 */
[----:B------:R-:W0:Y:S03]  /*19e20*/  S2R R231, SR_TID.X ;  /* 0x0000000000e77919 */ /* 0x000e260000002100 */
[----:B--2---:R-:W-:-:S04]  /*19e30*/  IMAD R0, R3, -0x2, R0 ;  /* 0xfffffffe03007824 */ /* 0x004fc800078e0200 */
[----:B---3--:R-:W-:-:S05]  /*19e40*/  IMAD.IADD R0, R21, 0x1, R0 ;  /* 0x0000000115007824 */ /* 0x008fca00078e0200 */
[C---:B------:R-:W-:Y:S02]  /*19e50*/  ISETP.GT.AND P0, PT, R0.reuse, RZ, PT ;  /* 0x000000ff0000720c */ /* 0x040fe40003f04270 */
[----:B------:R-:W-:Y:S02]  /*19e60*/  ISETP.GT.AND P2, PT, R0, 0x1, PT ;  /* 0x000000010000780c */ /* 0x000fe40003f44270 */
[----:B------:R-:W-:Y:S02]  /*19e70*/  FSEL R152, R152, -INF , P0 ;  /* 0xff80000098987808 */ /* 0x000fe40000000000 */
[----:B------:R-:W-:Y:S02]  /*19e80*/  FSEL R153, R153, -INF , P2 ;  /* 0xff80000099997808 */ /* 0x000fe40001000000 */
[C---:B------:R-:W-:Y:S02]  /*19e90*/  ISETP.GT.AND P0, PT, R0.reuse, 0x8, PT ;  /* 0x000000080000780c */ /* 0x040fe40003f04270 */
[----:B------:R-:W-:-:S02]  /*19ea0*/  ISETP.GT.AND P2, PT, R0, 0x9, PT ;  /* 0x000000090000780c */ /* 0x000fc40003f44270 */
[----:B------:R-:W-:Y:S02]  /*19eb0*/  FMNMX.FTZ R3, R152, R11, !PT ;  /* 0x0000000b98037209 */ /* 0x000fe40007810000 */
[----:B------:R-:W-:Y:S02]  /*19ec0*/  FSEL R156, R156, -INF , P0 ;  /* 0xff8000009c9c7808 */ /* 0x000fe40000000000 */
[----:B------:R-:W-:Y:S02]  /*19ed0*/  FSEL R157, R157, -INF , P2 ;  /* 0xff8000009d9d7808 */ /* 0x000fe40001000000 */
[----:B------:R-:W-:Y:S02]  /*19ee0*/  FMNMX.FTZ R3, R153, R3, !PT ;  /* 0x0000000399037209 */ /* 0x000fe40007810000 */
[C---:B------:R-:W-:Y:S02]  /*19ef0*/  ISETP.GT.AND P0, PT, R0.reuse, 0x10, PT ;  /* 0x000000100000780c */ /* 0x040fe40003f04270 */
[----:B------:R-:W-:-:S02]  /*19f00*/  ISETP.GT.AND P2, PT, R0, 0x11, PT ;  /* 0x000000110000780c */ /* 0x000fc40003f44270 */
[----:B------:R-:W-:Y:S02]  /*19f10*/  FMNMX.FTZ R3, R156, R3, !PT ;  /* 0x000000039c037209 */ /* 0x000fe40007810000 */
[----:B------:R-:W-:Y:S02]  /*19f20*/  FSEL R160, R160, -INF , P0 ;  /* 0xff800000a0a07808 */ /* 0x000fe40000000000 */
[----:B------:R-:W-:Y:S02]  /*19f30*/  FSEL R161, R161, -INF , P2 ;  /* 0xff800000a1a17808 */ /* 0x000fe40001000000 */
[C---:B------:R-:W-:Y:S02]  /*19f40*/  ISETP.GT.AND P0, PT, R0.reuse, 0x18, PT ;  /* 0x000000180000780c */ /* 0x040fe40003f04270 */
[----:B------:R-:W-:Y:S02]  /*19f50*/  ISETP.GT.AND P2, PT, R0, 0x19, PT ;  /* 0x000000190000780c */ /* 0x000fe40003f44270 */
[----:B------:R-:W-:-:S02]  /*19f60*/  FMNMX.FTZ R3, R157, R3, !PT ;  /* 0x000000039d037209 */ /* 0x000fc40007810000 */
[----:B------:R-:W-:Y:S02]  /*19f70*/  FSEL R164, R164, -INF , P0 ;  /* 0xff800000a4a47808 */ /* 0x000fe40000000000 */
[----:B------:R-:W-:Y:S02]  /*19f80*/  FSEL R165, R165, -INF , P2 ;  /* 0xff800000a5a57808 */ /* 0x000fe40001000000 */
[C---:B------:R-:W-:Y:S02]  /*19f90*/  ISETP.GT.AND P0, PT, R0.reuse, 0x20, PT ;  /* 0x000000200000780c */ /* 0x040fe40003f04270 */
[----:B------:R-:W-:Y:S02]  /*19fa0*/  ISETP.GT.AND P2, PT, R0, 0x21, PT ;  /* 0x000000210000780c */ /* 0x000fe40003f44270 */
[----:B------:R-:W-:Y:S02]  /*19fb0*/  FMNMX.FTZ R3, R160, R3, !PT ;  /* 0x00000003a0037209 */ /* 0x000fe40007810000 */
[----:B------:R-:W-:-:S02]  /*19fc0*/  FSEL R168, R168, -INF , P0 ;  /* 0xff800000a8a87808 */ /* 0x000fc40000000000 */
[----:B------:R-:W-:Y:S02]  /*19fd0*/  FSEL R169, R169, -INF , P2 ;  /* 0xff800000a9a97808 */ /* 0x000fe40001000000 */
[C---:B------:R-:W-:Y:S02]  /*19fe0*/  ISETP.GT.AND P0, PT, R0.reuse, 0x28, PT ;  /* 0x000000280000780c */ /* 0x040fe40003f04270 */
[----:B------:R-:W-:Y:S02]  /*19ff0*/  ISETP.GT.AND P2, PT, R0, 0x29, PT ;  /* 0x000000290000780c */ /* 0x000fe40003f44270 */
[----:B------:R-:W-:Y:S02]  /*1a000*/  FMNMX.FTZ R3, R161, R3, !PT ;  /* 0x00000003a1037209 */ /* 0x000fe40007810000 */
[----:B------:R-:W-:Y:S02]  /*1a010*/  FSEL R172, R172, -INF , P0 ;  /* 0xff800000acac7808 */ /* 0x000fe40000000000 */
[----:B------:R-:W-:-:S02]  /*1a020*/  FSEL R173, R173, -INF , P2 ;  /* 0xff800000adad7808 */ /* 0x000fc40001000000 */
[----:B------:R-:W-:Y:S02]  /*1a030*/  FMNMX.FTZ R3, R164, R3, !PT ;  /* 0x00000003a4037209 */ /* 0x000fe40007810000 */
[C---:B------:R-:W-:Y:S02]  /*1a040*/  ISETP.GT.AND P0, PT, R0.reuse, 0x30, PT ;  /* 0x000000300000780c */ /* 0x040fe40003f04270 */
[----:B------:R-:W-:Y:S02]  /*1a050*/  ISETP.GT.AND P2, PT, R0, 0x31, PT ;  /* 0x000000310000780c */ /* 0x000fe40003f44270 */
[----:B------:R-:W-:Y:S02]  /*1a060*/  FMNMX.FTZ R3, R165, R3, !PT ;  /* 0x00000003a5037209 */ /* 0x000fe40007810000 */
[----:B------:R-:W-:Y:S02]  /*1a070*/  FSEL R176, R176, -INF , P0 ;  /* 0xff800000b0b07808 */ /* 0x000fe40000000000 */
[----:B------:R-:W-:-:S02]  /*1a080*/  FSEL R177, R177, -INF , P2 ;  /* 0xff800000b1b17808 */ /* 0x000fc40001000000 */
[C---:B------:R-:W-:Y:S02]  /*1a090*/  ISETP.GT.AND P0, PT, R0.reuse, 0x38, PT ;  /* 0x000000380000780c */ /* 0x040fe40003f04270 */
[----:B------:R-:W-:Y:S02]  /*1a0a0*/  ISETP.GT.AND P2, PT, R0, 0x39, PT ;  /* 0x000000390000780c */ /* 0x000fe40003f44270 */
[----:B------:R-:W-:Y:S02]  /*1a0b0*/  FMNMX.FTZ R3, R168, R3, !PT ;  /* 0x00000003a8037209 */ /* 0x000fe40007810000 */
[----:B------:R-:W-:Y:S02]  /*1a0c0*/  FSEL R180, R180, -INF , P0 ;  /* 0xff800000b4b47808 */ /* 0x000fe40000000000 */
[----:B------:R-:W-:Y:S02]  /*1a0d0*/  FSEL R181, R181, -INF , P2 ;  /* 0xff800000b5b57808 */ /* 0x000fe40001000000 */
[----:B------:R-:W-:-:S02]  /*1a0e0*/  ISETP.GT.AND P0, PT, R0, 0x40, PT ;  /* 0x000000400000780c */ /* 0x000fc40003f04270 */
[----:B------:R-:W-:Y:S02]  /*1a0f0*/  ISETP.GT.AND P2, PT, R0, 0x41, PT ;  /* 0x000000410000780c */ /* 0x000fe40003f44270 */
[----:B------:R-:W-:Y:S02]  /*1a100*/  FMNMX.FTZ R3, R169, R3, !PT ;  /* 0x00000003a9037209 */ /* 0x000fe40007810000 */
        /* <DEDUP_REMOVED lines=35> */
[C---:B------:R-:W-:Y:S01]  /*1a340*/  ISETP.GT.AND P2, PT, R0.reuse, 0x79, PT ;  /* 0x000000790000780c */ /* 0x040fe20003f44270 */
[----:B------:R-:W-:Y:S01]  /*1a350*/  VIADD R0, R0, 0x8 ;  /* 0x0000000800007836 */ /* 0x000fe20000000000 */
[----:B------:R-:W-:Y:S02]  /*1a360*/  FMNMX.FTZ R3, R188, R3, !PT ;  /* 0x00000003bc037209 */ /* 0x000fe40007810000 */
[----:B------:R-:W-:Y:S02]  /*1a370*/  FSEL R213, R213, -INF , P2 ;  /* 0xff800000d5d57808 */ /* 0x000fe40001000000 */
[----:B------:R-:W-:Y:S02]  /*1a380*/  ISETP.GT.AND P4, PT, R0, RZ, PT ;  /* 0x000000ff0000720c */ /* 0x000fe40003f84270 */
[----:B------:R-:W-:-:S02]  /*1a390*/  FMNMX.FTZ R3, R189, R3, !PT ;  /* 0x00000003bd037209 */ /* 0x000fc40007810000 */
[----:B------:R-:W-:Y:S02]  /*1a3a0*/  FSEL R154, R154, -INF , P4 ;  /* 0xff8000009a9a7808 */ /* 0x000fe40002000000 */
[----:B------:R-:W-:Y:S02]  /*1a3b0*/  FMNMX.FTZ R3, R192, R3, !PT ;  /* 0x00000003c0037209 */ /* 0x000fe40007810000 */
[C---:B------:R-:W-:Y:S02]  /*1a3c0*/  ISETP.GT.AND P2, PT, R0.reuse, 0x8, PT ;  /* 0x000000080000780c */ /* 0x040fe40003f44270 */
[C---:B------:R-:W-:Y:S02]  /*1a3d0*/  ISETP.GT.AND P3, PT, R0.reuse, 0x9, PT ;  /* 0x000000090000780c */ /* 0x040fe40003f64270 */
[C---:B------:R-:W-:Y:S02]  /*1a3e0*/  ISETP.GT.AND P5, PT, R0.reuse, 0x10, PT ;  /* 0x000000100000780c */ /* 0x040fe40003fa4270 */
[----:B------:R-:W-:-:S02]  /*1a3f0*/  ISETP.GT.AND P4, PT, R0, 0x11, PT ;  /* 0x000000110000780c */ /* 0x000fc40003f84270 */
[----:B------:R-:W-:Y:S02]  /*1a400*/  FMNMX.FTZ R3, R193, R3, !PT ;  /* 0x00000003c1037209 */ /* 0x000fe40007810000 */
[----:B------:R-:W-:Y:S02]  /*1a410*/  FSEL R158, R158, -INF , P2 ;  /* 0xff8000009e9e7808 */ /* 0x000fe40001000000 */
[----:B------:R-:W-:Y:S02]  /*1a420*/  FSEL R159, R159, -INF , P3 ;  /* 0xff8000009f9f7808 */ /* 0x000fe40001800000 */
[----:B------:R-:W-:Y:S02]  /*1a430*/  FSEL R162, R162, -INF , P5 ;  /* 0xff800000a2a27808 */ /* 0x000fe40002800000 */
[----:B------:R-:W-:Y:S02]  /*1a440*/  FSEL R163, R163, -INF , P4 ;  /* 0xff800000a3a37808 */ /* 0x000fe40002000000 */
[----:B------:R-:W-:-:S02]  /*1a450*/  ISETP.GT.AND P2, PT, R0, 0x19, PT ;  /* 0x000000190000780c */ /* 0x000fc40003f44270 */
[C---:B------:R-:W-:Y:S02]  /*1a460*/  ISETP.GT.AND P3, PT, R0.reuse, 0x20, PT ;  /* 0x000000200000780c */ /* 0x040fe40003f64270 */
[C---:B------:R-:W-:Y:S02]  /*1a470*/  ISETP.GT.AND P5, PT, R0.reuse, 0x21, PT ;  /* 0x000000210000780c */ /* 0x040fe40003fa4270 */
[----:B------:R-:W-:Y:S02]  /*1a480*/  ISETP.GT.AND P4, PT, R0, 0x28, PT ;  /* 0x000000280000780c */ /* 0x000fe40003f84270 */
[----:B------:R-:W-:Y:S02]  /*1a490*/  FMNMX.FTZ R3, R196, R3, !PT ;  /* 0x00000003c4037209 */ /* 0x000fe40007810000 */
[----:B------:R-:W-:Y:S02]  /*1a4a0*/  FSEL R167, R167, -INF , P2 ;  /* 0xff800000a7a77808 */ /* 0x000fe40001000000 */
[----:B------:R-:W-:-:S02]  /*1a4b0*/  FSEL R170, R170, -INF , P3 ;  /* 0xff800000aaaa7808 */ /* 0x000fc40001800000 */
[----:B------:R-:W-:Y:S02]  /*1a4c0*/  FSEL R171, R171, -INF , P5 ;  /* 0xff800000abab7808 */ /* 0x000fe40002800000 */
[----:B------:R-:W-:Y:S02]  /*1a4d0*/  FSEL R174, R174, -INF , P4 ;  /* 0xff800000aeae7808 */ /* 0x000fe40002000000 */
        /* <DEDUP_REMOVED lines=16> */
[----:B------:R-:W-:Y:S01]  /*1a5e0*/  FSEL R187, R187, -INF , P3 ;  /* 0xff800000bbbb7808 */ /* 0x000fe20001800000 */
[----:B------:R-:W-:Y:S02]  /*1a5f0*/  WARPGROUP.DEPBAR.LE gsb0, 0x0 ;  /* 0x00008000000079c5 */ /* 0x000fe40000010000 */
[----:B------:R-:W-:Y:S01]  /*1a600*/  FSEL R190, R190, -INF , P5 ;  /* 0xff800000bebe7808 */ /* 0x000fe20002800000 */
[----:B------:R-:W-:Y:S01]  /*1a610*/  WARPGROUP.ARRIVE ;  /* 0x00000000000079c5 */ /* 0x000fe20000000000 */
[----:B------:R-:W-:Y:S02]  /*1a620*/  FSEL R191, R191, -INF , P4 ;  /* 0xff800000bfbf7808 */ /* 0x000fe40002000000 */
[----:B------:R-:W-:Y:S02]  /*1a630*/  FMNMX.FTZ R3, R201, R3, !PT ;  /* 0x00000003c9037209 */ /* 0x000fe40007810000 */
[C---:B------:R-:W-:Y:S02]  /*1a640*/  ISETP.GT.AND P0, PT, R0.reuse, 0x1, PT ;  /* 0x000000010000780c */ /* 0x040fe40003f04270 */
        /* <DEDUP_REMOVED lines=9> */
[----:B------:R-:W-:Y:S02]  /*1a6e0*/  FSEL R199, R199, -INF , P4 ;  /* 0xff800000c7c77808 */ /* 0x000fe40002000000 */
[C---:B------:R-:W-:Y:S02]  /*1a6f0*/  ISETP.GT.AND P0, PT, R0.reuse, 0x18, PT ;  /* 0x000000180000780c */ /* 0x040fe40003f04270 */
[C---:B------:R-:W-:Y:S02]  /*1a700*/  ISETP.GT.AND P2, PT, R0.reuse, 0x60, PT ;  /* 0x000000600000780c */ /* 0x040fe40003f44270 */
[----:B------:R-:W-:-:S02]  /*1a710*/  ISETP.GT.AND P3, PT, R0, 0x61, PT ;  /* 0x000000610000780c */ /* 0x000fc40003f64270 */
[C---:B------:R-:W-:Y:S02]  /*1a720*/  ISETP.GT.AND P5, PT, R0.reuse, 0x68, PT ;  /* 0x000000680000780c */ /* 0x040fe40003fa4270 */
[----:B------:R-:W-:Y:S02]  /*1a730*/  ISETP.GT.AND P4, PT, R0, 0x69, PT ;  /* 0x000000690000780c */ /* 0x000fe40003f84270 */
[----:B------:R-:W-:Y:S02]  /*1a740*/  FMNMX.FTZ R3, R205, R3, !PT ;  /* 0x00000003cd037209 */ /* 0x000fe40007810000 */
[----:B------:R-:W-:Y:S02]  /*1a750*/  FSEL R166, R166, -INF , P0 ;  /* 0xff800000a6a67808 */ /* 0x000fe40000000000 */
        /* <DEDUP_REMOVED lines=8> */
[----:B------:R-:W-:Y:S02]  /*1a7e0*/  ISETP.GT.AND P4, PT, R0, 0x79, PT ;  /* 0x000000790000780c */ /* 0x000fe40003f84270 */
        /* <DEDUP_REMOVED lines=9> */
[----:B------:R-:W-:Y:S01]  /*1a880*/  FSEL R175, R175, -INF , P0 ;  /* 0xff800000afaf7808 */ /* 0x000fe20000000000 */
[----:B------:R-:W1:Y:S01]  /*1a890*/  SHFL.BFLY PT, R7, R3, 0x2, 0x1f ;  /* 0x0c401f0003077f89 */ /* 0x000e6200000e0000 */
[----:B------:R-:W-:-:S02]  /*1a8a0*/  FMNMX.FTZ R0, R163, R0, !PT ;  /* 0x00000000a3007209 */ /* 0x000fc40007810000 */
        /* <DEDUP_REMOVED lines=8> */
[----:B0-----:R-:W-:Y:S02]  /*1a930*/  LOP3.LUT R220, R231, 0x7f, RZ, 0xc0, !PT ;  /* 0x0000007fe7dc7812 */ /* 0x001fe400078ec0ff */
[----:B------:R-:W-:Y:S01]  /*1a940*/  FMNMX.FTZ R0, R174, R0, !PT ;  /* 0x00000000ae007209 */ /* 0x000fe20007810000 */
[----:B------:R-:W0:Y:S01]  /*1a950*/  S2R R231, SR_TID.X ;  /* 0x0000000000e77919 */ /* 0x000e220000002100 */
[----:B------:R-:W-:Y:S02]  /*1a960*/  ISETP.NE.AND P2, PT, R220, RZ, PT ;  /* 0x000000ffdc00720c */ /* 0x000fe40003f45270 */
[----:B-1----:R-:W-:Y:S01]  /*1a970*/  FMNMX.FTZ R3, R3, R7, !PT ;  /* 0x0000000703037209 */ /* 0x002fe20007810000 */
[----:B------:R-:W-:Y:S01]  /*1a980*/  IMAD.MOV.U32 R7, RZ, RZ, 0x40000040 ;  /* 0x40000040ff077424 */ /* 0x000fe200078e00ff */
[----:B------:R-:W-:-:S03]  /*1a990*/  FMNMX.FTZ R0, R175, R0, !PT ;  /* 0x00000000af007209 */ /* 0x000fc60007810000 */
[----:B------:R-:W1:Y:S01]  /*1a9a0*/  SHFL.BFLY PT, R8, R3, 0x1, 0x1f ;  /* 0x0c201f0003087f89 */ /* 0x000e6200000e0000 */
[----:B------:R-:W-:Y:S02]  /*1a9b0*/  R2UR UR7, R7 ;  /* 0x00000000070772ca */ /* 0x000fe400000e0000 */
[----:B------:R-:W-:-:S04]  /*1a9c0*/  FMNMX.FTZ R0, R178, R0, !PT ;  /* 0x00000000b2007209 */ /* 0x000fc80007810000 */
[----:B------:R-:W-:-:S04]  /*1a9d0*/  FMNMX.FTZ R0, R179, R0, !PT ;  /* 0x00000000b3007209 */ /* 0x000fc80007810000 */
[----:B------:R-:W-:-:S03]  /*1a9e0*/  FMNMX.FTZ R0, R182, R0, !PT ;  /* 0x00000000b6007209 */ /* 0x000fc60007810000 */
[----:B------:R-:W-:Y:S01]  /*1a9f0*/  QGMMA.64x256x32.F32.E4M3.E4M3 R24, R216, gdesc[UR4], R24, gsb0 ;  /* 0x03e00004d8187df3 */ /* 0x000fe20008000818 */
[----:B------:R-:W-:-:S04]  /*1aa00*/  FMNMX.FTZ R0, R183, R0, !PT ;  /* 0x00000000b7007209 */ /* 0x000fc80007810000 */
[----:B------:R-:W-:-:S04]  /*1aa10*/  FMNMX.FTZ R0, R186, R0, !PT ;  /* 0x00000000ba007209 */ /* 0x000fc80007810000 */
[----:B------:R-:W-:Y:S02]  /*1aa20*/  FMNMX.FTZ R0, R187, R0, !PT ;  /* 0x00000000bb007209 */ /* 0x000fe40007810000 */
[----:B-1----:R-:W-:Y:S02]  /*1aa30*/  FMNMX.FTZ R3, R3, R8, !PT ;  /* 0x0000000803037209 */ /* 0x002fe40007810000 */
[----:B------:R-:W-:Y:S02]  /*1aa40*/  FMNMX.FTZ R0, R190, R0, !PT ;  /* 0x00000000be007209 */ /* 0x000fe40007810000 */
[----:B------:R-:W-:Y:S01]  /*1aa50*/  FSETP.NEU.FTZ.AND P0, PT, R3, -INF , PT ;  /* 0xff8000000300780b */ /* 0x000fe20003f1d000 */
[----:B------:R-:W-:-:S01]  /*1aa60*/  FFMA.FTZ R7, R2, R3, -8 ;  /* 0xc100000002077423 */ /* 0x000fc20000010003 */
[----:B------:R-:W-:Y:S02]  /*1aa70*/  FMNMX.FTZ R0, R191, R0, !PT ;  /* 0x00000000bf007209 */ /* 0x000fe40007810000 */
[----:B0-----:R-:W-:-:S02]  /*1aa80*/  SHF.R.U32.HI R220, RZ, 0x7, R231 ;  /* 0x00000007ffdc7819 */ /* 0x001fc400000116e7 */
[----:B------:R-:W-:Y:S02]  /*1aa90*/  FMNMX.FTZ R0, R194, R0, !PT ;  /* 0x00000000c2007209 */ /* 0x000fe40007810000 */
[----:B------:R-:W-:Y:S02]  /*1aaa0*/  FSEL R7, R7, RZ, P0 ;  /* 0x000000ff07077208 */ /* 0x000fe40000000000 */
[----:B------:R-:W-:-:S03]  /*1aab0*/  FMNMX.FTZ R0, R195, R0, !PT ;  /* 0x00000000c3007209 */ /* 0x000fc60007810000 */
[--C-:B------:R-:W-:Y:S01]  /*1aac0*/  FFMA.FTZ R9, R2, R156, -R7.reuse ;  /* 0x0000009c02097223 */ /* 0x100fe20000010807 */
[----:B------:R-:W-:Y:S01]  /*1aad0*/  FMNMX.FTZ R0, R198, R0, !PT ;  /* 0x00000000c6007209 */ /* 0x000fe20007810000 */
[C-C-:B------:R-:W-:Y:S01]  /*1aae0*/  FFMA.FTZ R156, R2.reuse, R164, -R7.reuse ;  /* 0x000000a4029c7223 */ /* 0x140fe20000010807 */
[----:B------:R-:W-:-:S01]  /*1aaf0*/  FFMA.FTZ R164, R2, R172, -R7 ;  /* 0x000000ac02a47223 */ /* 0x000fc20000010807 */
[C-C-:B------:R-:W-:Y:S01]  /*1ab00*/  FFMA.FTZ R172, R2.reuse, R180, -R7.reuse ;  /* 0x000000b402ac7223 */ /* 0x140fe20000010807 */
[----:B------:R-:W-:Y:S01]  /*1ab10*/  FMNMX.FTZ R0, R199, R0, !PT ;  /* 0x00000000c7007209 */ /* 0x000fe20007810000 */
[C-C-:B------:R-:W-:Y:S01]  /*1ab20*/  FFMA.FTZ R180, R2.reuse, R188, -R7.reuse ;  /* 0x000000bc02b47223 */ /* 0x140fe20000010807 */
[----:B------:R-:W-:-:S01]  /*1ab30*/  FFMA.FTZ R6, R2, R152, -R7 ;  /* 0x0000009802067223 */ /* 0x000fc20000010807 */
        /* <DEDUP_REMOVED lines=24> */
[----:B------:R-:W-:Y:S01]  /*1acc0*/  FSEL R204, R3, RZ, P0 ;  /* 0x000000ff03cc7208 */ /* 0x000fe20000000000 */
[----:B------:R-:W-:-:S01]  /*1acd0*/  FFMA.FTZ R185, R2, R193, -R7 ;  /* 0x000000c102b97223 */ /* 0x000fc20000010807 */
[----:B------:R-:W-:Y:S01]  /*1ace0*/  FMNMX.FTZ R0, R214, R0, !PT ;  /* 0x00000000d6007209 */ /* 0x000fe20007810000 */
[----:B------:R-:W-:-:S01]  /*1acf0*/  FFMA.FTZ R193, R2, R200, -R7 ;  /* 0x000000c802c17223 */ /* 0x000fc20000010807 */
[C-C-:B------:R-:W-:Y:S01]  /*1ad00*/  FFMA.FTZ R200, R2.reuse, R205, -R7.reuse ;  /* 0x000000cd02c87223 */ /* 0x140fe20000010807 */
[----:B------:R-:W-:-:S01]  /*1ad10*/  FFMA.FTZ R209, R2, R209, -R7 ;  /* 0x000000d102d17223 */ /* 0x000fc20000010807 */
[----:B------:R-:W-:Y:S01]  /*1ad20*/  FMNMX.FTZ R0, R215, R0, !PT ;  /* 0x00000000d7007209 */ /* 0x000fe20007810000 */
[----:B------:R-:W-:-:S01]  /*1ad30*/  FFMA.FTZ R212, R2, R212, -R7 ;  /* 0x000000d402d47223 */ /* 0x000fc20000010807 */
[----:B------:R-:W-:Y:S01]  /*1ad40*/  FADD.FTZ R204, -R204, R11 ;  /* 0x0000000bcccc7221 */ /* 0x000fe20000010100 */
[----:B------:R-:W-:Y:S01]  /*1ad50*/  MUFU.EX2 R6, R6 ;  /* 0x0000000600067308 */ /* 0x000fe20000000800 */
[----:B------:R-:W-:Y:S01]  /*1ad60*/  IADD3 R205, -R220, 0xb, RZ ;  /* 0x0000000bdccd7810 */ /* 0x000fe20007ffe1ff */
[----:B------:R-:W0:Y:S06]  /*1ad70*/  SHFL.BFLY PT, R188, R0, 0x2, 0x1f ;  /* 0x0c401f0000bc7f89 */ /* 0x000e2c00000e0000 */
[----:B------:R-:W-:Y:S08]  /*1ad80*/  MUFU.EX2 R8, R8 ;  /* 0x0000000800087308 */ /* 0x000ff00000000800 */
[----:B------:R-:W-:Y:S08]  /*1ad90*/  MUFU.EX2 R9, R9 ;  /* 0x0000000900097308 */ /* 0x000ff00000000800 */
[----:B------:R-:W-:Y:S01]  /*1ada0*/  MUFU.EX2 R21, R21 ;  /* 0x0000001500157308 */ /* 0x000fe20000000800 */
[----:B0-----:R-:W-:Y:S01]  /*1adb0*/  FMNMX.FTZ R0, R0, R188, !PT ;  /* 0x000000bc00007209 */ /* 0x001fe20007810000 */
[C-C-:B------:R-:W-:Y:S01]  /*1adc0*/  FFMA.FTZ R188, R2.reuse, R201, -R7.reuse ;  /* 0x000000c902bc7223 */ /* 0x140fe20000010807 */
[----:B------:R-:W-:-:S01]  /*1add0*/  FFMA.FTZ R201, R2, R208, -R7 ;  /* 0x000000d002c97223 */ /* 0x000fc20000010807 */
[----:B------:R-:W-:-:S02]  /*1ade0*/  FFMA.FTZ R7, R2, R213, -R7 ;  /* 0x000000d502077223 */ /* 0x000fc40000010807 */
[----:B------:R-:W0:Y:S02]  /*1adf0*/  SHFL.BFLY PT, R197, R0, 0x1, 0x1f ;  /* 0x0c201f0000c57f89 */ /* 0x000e2400000e0000 */
[----:B------:R-:W-:Y:S08]  /*1ae00*/  MUFU.EX2 R152, R152 ;  /* 0x0000009800987308 */ /* 0x000ff00000000800 */
[----:B------:R1:W-:Y:S08]  /*1ae10*/  MUFU.EX2 R11, R7 ;  /* 0x00000007000b7308 */ /* 0x0003f00000000800 */
[----:B------:R-:W-:Y:S01]  /*1ae20*/  MUFU.EX2 R153, R153 ;  /* 0x0000009900997308 */ /* 0x000fe20000000800 */
[----:B-1----:R-:W-:Y:S01]  /*1ae30*/  FMUL.FTZ R7, R2, R204 ;  /* 0x000000cc02077220 */ /* 0x002fe20000410000 */
[----:B0-----:R-:W-:-:S06]  /*1ae40*/  FMNMX.FTZ R0, R0, R197, !PT ;  /* 0x000000c500007209 */ /* 0x001fcc0007810000 */
[----:B------:R-:W0:Y:S01]  /*1ae50*/  MUFU.EX2 R7, R7 ;  /* 0x0000000700077308 */ /* 0x000e220000000800 */
[----:B------:R-:W-:Y:S01]  /*1ae60*/  FSETP.NEU.FTZ.AND P0, PT, R0, -INF , PT ;  /* 0xff8000000000780b */ /* 0x000fe20003f1d000 */
[----:B------:R-:W-:-:S03]  /*1ae70*/  FFMA.FTZ R197, R2, R0, -8 ;  /* 0xc100000002c57423 */ /* 0x000fc60000010000 */
[----:B------:R-:W-:-:S03]  /*1ae80*/  FSEL R204, R0, RZ, P0 ;  /* 0x000000ff00cc7208 */ /* 0x000fc60000000000 */
[----:B------:R-:W-:Y:S01]  /*1ae90*/  MUFU.EX2 R156, R156 ;  /* 0x0000009c009c7308 */ /* 0x000fe20000000800 */
[----:B------:R-:W-:Y:S01]  /*1aea0*/  FSEL R197, R197, RZ, P0 ;  /* 0x000000ffc5c57208 */ /* 0x000fe20000000000 */
[----:B------:R-:W-:Y:S01]  /*1aeb0*/  FADD.FTZ R10, -R204, R10 ;  /* 0x0000000acc0a7221 */ /* 0x000fe20000010100 */
[----:B------:R-:W-:-:S03]  /*1aec0*/  @!P2 IMAD R204, R14, 0x8, R18 ;  /* 0x000000080ecca824 */ /* 0x000fc600078e0212 */
[C-C-:B------:R-:W-:Y:S01]  /*1aed0*/  FFMA.FTZ R154, R2.reuse, R154, -R197.reuse ;  /* 0x0000009a029a7223 */ /* 0x140fe200000108c5 */
[----:B------:R-:W-:-:S01]  /*1aee0*/  FFMA.FTZ R155, R2, R155, -R197 ;  /* 0x0000009b029b7223 */ /* 0x000fc200000108c5 */
[C---:B------:R-:W-:Y:S01]  /*1aef0*/  FMUL.FTZ R10, R2.reuse, R10 ;  /* 0x0000000a020a7220 */ /* 0x040fe20000410000 */
[----:B------:R-:W-:-:S01]  /*1af00*/  FFMA.FTZ R158, R2, R158, -R197 ;  /* 0x0000009e029e7223 */ /* 0x000fc200000108c5 */
[C-C-:B------:R-:W-:Y:S01]  /*1af10*/  FFMA.FTZ R159, R2.reuse, R159, -R197.reuse ;  /* 0x0000009f029f7223 */ /* 0x140fe200000108c5 */
[----:B------:R-:W-:-:S01]  /*1af20*/  FFMA.FTZ R162, R2, R162, -R197 ;  /* 0x000000a202a27223 */ /* 0x000fc200000108c5 */
[----:B------:R-:W-:Y:S01]  /*1af30*/  MUFU.EX2 R154, R154 ;  /* 0x0000009a009a7308 */ /* 0x000fe20000000800 */
[----:B------:R-:W-:Y:S01]  /*1af40*/  @!P2 IADD3 R204, R204, 0x38840, RZ ;  /* 0x00038840cccca810 */ /* 0x000fe20007ffe0ff */
[----:B------:R-:W-:Y:S01]  /*1af50*/  FFMA.FTZ R163, R2, R163, -R197 ;  /* 0x000000a302a37223 */ /* 0x000fe200000108c5 */
[----:B0-----:R-:W-:-:S01]  /*1af60*/  FFMA.FTZ R5, R7, R5, R6 ;  /* 0x0000000507057223 */ /* 0x001fc20000010006 */
[C-C-:B------:R-:W-:Y:S01]  /*1af70*/  FFMA.FTZ R166, R2.reuse, R166, -R197.reuse ;  /* 0x000000a602a67223 */ /* 0x140fe200000108c5 */
[----:B------:R-:W-:Y:S01]  /*1af80*/  @!P2 PRMT R204, RZ, 0x654, R204 ;  /* 0x00000654ffcca816 */ /* 0x000fe200000000cc */
[----:B------:R-:W-:Y:S01]  /*1af90*/  FFMA.FTZ R167, R2, R167, -R197 ;  /* 0x000000a702a77223 */ /* 0x000fe200000108c5 */
[----:B------:R-:W-:-:S01]  /*1afa0*/  FADD.FTZ R5, R8, R5 ;  /* 0x0000000508057221 */ /* 0x000fc20000010000 */
        /* <DEDUP_REMOVED lines=8> */
[----:B------:R-:W1:Y:S01]  /*1b030*/  MUFU.EX2 R155, R155 ;  /* 0x0000009b009b7308 */ /* 0x000e620000000800 */
        /* <DEDUP_REMOVED lines=8> */
[----:B0-----:R-:W-:-:S01]  /*1b0c0*/  FFMA.FTZ R4, R10, R4, R154 ;  /* 0x000000040a047223 */ /* 0x001fc2000001009a */
[C-C-:B------:R-:W-:Y:S01]  /*1b0d0*/  FFMA.FTZ R198, R2.reuse, R198, -R197.reuse ;  /* 0x000000c602c67223 */ /* 0x140fe200000108c5 */
[----:B------:R-:W-:-:S01]  /*1b0e0*/  FFMA.FTZ R199, R2, R199, -R197 ;  /* 0x000000c702c77223 */ /* 0x000fc200000108c5 */
[C-C-:B------:R-:W-:Y:S01]  /*1b0f0*/  FFMA.FTZ R202, R2.reuse, R202, -R197.reuse ;  /* 0x000000ca02ca7223 */ /* 0x140fe200000108c5 */
[----:B------:R-:W-:-:S01]  /*1b100*/  FFMA.FTZ R203, R2, R203, -R197 ;  /* 0x000000cb02cb7223 */ /* 0x000fc200000108c5 */
[C-C-:B------:R-:W-:Y:S01]  /*1b110*/  FFMA.FTZ R206, R2.reuse, R206, -R197.reuse ;  /* 0x000000ce02ce7223 */ /* 0x140fe200000108c5 */
[----:B------:R-:W-:-:S01]  /*1b120*/  FFMA.FTZ R207, R2, R207, -R197 ;  /* 0x000000cf02cf7223 */ /* 0x000fc200000108c5 */
[----:B------:R-:W0:Y:S01]  /*1b130*/  MUFU.EX2 R159, R159 ;  /* 0x0000009f009f7308 */ /* 0x000e220000000800 */
[----:B------:R-:W-:-:S01]  /*1b140*/  FFMA.FTZ R210, R2, R210, -R197 ;  /* 0x000000d202d27223 */ /* 0x000fc200000108c5 */
[C-C-:B------:R-:W-:Y:S01]  /*1b150*/  FFMA.FTZ R211, R2.reuse, R211, -R197.reuse ;  /* 0x000000d302d37223 */ /* 0x140fe200000108c5 */
[----:B------:R-:W-:-:S01]  /*1b160*/  FFMA.FTZ R214, R2, R214, -R197 ;  /* 0x000000d602d67223 */ /* 0x000fc200000108c5 */
[----:B------:R-:W-:-:S04]  /*1b170*/  FFMA.FTZ R197, R2, R215, -R197 ;  /* 0x000000d702c57223 */ /* 0x000fc800000108c5 */
[----:B------:R-:W3:Y:S08]  /*1b180*/  MUFU.EX2 R162, R162 ;  /* 0x000000a200a27308 */ /* 0x000ef00000000800 */
[----:B------:R-:W4:Y:S08]  /*1b190*/  MUFU.EX2 R163, R163 ;  /* 0x000000a300a37308 */ /* 0x000f300000000800 */
[----:B------:R-:W5:Y:S08]  /*1b1a0*/  MUFU.EX2 R166, R166 ;  /* 0x000000a600a67308 */ /* 0x000f700000000800 */
[----:B------:R-:W5:Y:S08]  /*1b1b0*/  MUFU.EX2 R157, R157 ;  /* 0x0000009d009d7308 */ /* 0x000f700000000800 */
        /* <DEDUP_REMOVED lines=8> */
[----:B------:R0:W-:Y:S06]  /*1b240*/  BAR.ARV R205, 0x100 ;  /* 0x000400cd0000751d */ /* 0x0001ec0000002000 */
[----:B------:R1:W-:Y:S01]  /*1b250*/  @!P2 SYNCS.ARRIVE.TRANS64.RED.A1T0 RZ, [R204+URZ], RZ ;  /* 0x000000ffccffa9a7 */ /* 0x0003e2000810043f */
[----:B------:R-:W5:Y:S01]  /*1b260*/  MUFU.EX2 R165, R165 ;  /* 0x000000a500a57308 */ /* 0x000f620000000800 */
[----:B-1----:R-:W-:-:S01]  /*1b270*/  FADD.FTZ R204, R155, R4 ;  /* 0x000000049bcc7221 */ /* 0x002fc20000010000 */
[----:B------:R-:W-:-:S06]  /*1b280*/  FADD.FTZ R4, R9, R5 ;  /* 0x0000000509047221 */ /* 0x000fcc0000010000 */
[----:B------:R-:W1:Y:S01]  /*1b290*/  MUFU.EX2 R175, R175 ;  /* 0x000000af00af7308 */ /* 0x000e620000000800 */
[----:B--2---:R-:W-:-:S01]  /*1b2a0*/  FADD.FTZ R5, R158, R204 ;  /* 0x000000cc9e057221 */ /* 0x004fc20000010000 */
[----:B------:R-:W-:-:S03]  /*1b2b0*/  FADD.FTZ R4, R21, R4 ;  /* 0x0000000415047221 */ /* 0x000fc60000010000 */
[----:B0-----:R-:W-:Y:S01]  /*1b2c0*/  FADD.FTZ R5, R159, R5 ;  /* 0x000000059f057221 */ /* 0x001fe20000010000 */
[----:B------:R-:W-:-:S02]  /*1b2d0*/  FADD.FTZ R4, R152, R4 ;  /* 0x0000000498047221 */ /* 0x000fc40000010000 */
[----:B------:R-:W0:Y:S01]  /*1b2e0*/  MUFU.EX2 R168, R168 ;  /* 0x000000a800a87308 */ /* 0x000e220000000800 */
[----:B---3--:R-:W-:-:S01]  /*1b2f0*/  FADD.FTZ R5, R162, R5 ;  /* 0x00000005a2057221 */ /* 0x008fc20000010000 */
[----:B------:R-:W-:-:S03]  /*1b300*/  FADD.FTZ R4, R153, R4 ;  /* 0x0000000499047221 */ /* 0x000fc60000010000 */
[----:B----4-:R-:W-:Y:S01]  /*1b310*/  FADD.FTZ R5, R163, R5 ;  /* 0x00000005a3057221 */ /* 0x010fe20000010000 */
[----:B------:R-:W-:-:S02]  /*1b320*/  FADD.FTZ R4, R156, R4 ;  /* 0x000000049c047221 */ /* 0x000fc40000010000 */
[----:B------:R-:W2:Y:S01]  /*1b330*/  MUFU.EX2 R178, R178 ;  /* 0x000000b200b27308 */ /* 0x000ea20000000800 */
[----:B-----5:R-:W-:-:S01]  /*1b340*/  FADD.FTZ R5, R166, R5 ;  /* 0x00000005a6057221 */ /* 0x020fc20000010000 */
[----:B------:R-:W-:-:S03]  /*1b350*/  FADD.FTZ R4, R157, R4 ;  /* 0x000000049d047221 */ /* 0x000fc60000010000 */
[----:B------:R-:W-:Y:S01]  /*1b360*/  FADD.FTZ R5, R167, R5 ;  /* 0x00000005a7057221 */ /* 0x000fe20000010000 */
[----:B------:R-:W-:-:S02]  /*1b370*/  FADD.FTZ R4, R160, R4 ;  /* 0x00000004a0047221 */ /* 0x000fc40000010000 */
[----:B------:R-:W3:Y:S01]  /*1b380*/  MUFU.EX2 R169, R169 ;  /* 0x000000a900a97308 */ /* 0x000ee20000000800 */
[----:B------:R-:W-:-:S01]  /*1b390*/  FADD.FTZ R5, R170, R5 ;  /* 0x00000005aa057221 */ /* 0x000fc20000010000 */
[----:B------:R-:W-:-:S03]  /*1b3a0*/  FADD.FTZ R4, R161, R4 ;  /* 0x00000004a1047221 */ /* 0x000fc60000010000 */
[----:B------:R-:W-:Y:S01]  /*1b3b0*/  FADD.FTZ R5, R171, R5 ;  /* 0x00000005ab057221 */ /* 0x000fe20000010000 */
[----:B------:R-:W-:-:S02]  /*1b3c0*/  FADD.FTZ R4, R164, R4 ;  /* 0x00000004a4047221 */ /* 0x000fc40000010000 */
[----:B------:R-:W4:Y:S01]  /*1b3d0*/  MUFU.EX2 R179, R179 ;  /* 0x000000b300b37308 */ /* 0x000f220000000800 */
[----:B------:R-:W-:-:S01]  /*1b3e0*/  FADD.FTZ R5, R174, R5 ;  /* 0x00000005ae057221 */ /* 0x000fc20000010000 */
[----:B------:R-:W-:-:S03]  /*1b3f0*/  FADD.FTZ R4, R165, R4 ;  /* 0x00000004a5047221 */ /* 0x000fc60000010000 */
[----:B-1----:R-:W-:Y:S01]  /*1b400*/  FADD.FTZ R5, R175, R5 ;  /* 0x00000005af057221 */ /* 0x002fe20000010000 */
[----:B0-----:R-:W-:-:S02]  /*1b410*/  FADD.FTZ R4, R168, R4 ;  /* 0x00000004a8047221 */ /* 0x001fc40000010000 */
[----:B------:R-:W0:Y:S01]  /*1b420*/  MUFU.EX2 R172, R172 ;  /* 0x000000ac00ac7308 */ /* 0x000e220000000800 */
[----:B--2---:R-:W-:-:S01]  /*1b430*/  FADD.FTZ R5, R178, R5 ;  /* 0x00000005b2057221 */ /* 0x004fc20000010000 */
[----:B---3--:R-:W-:-:S06]  /*1b440*/  FADD.FTZ R4, R169, R4 ;  /* 0x00000004a9047221 */ /* 0x008fcc0000010000 */
[----:B------:R-:W1:Y:S01]  /*1b450*/  MUFU.EX2 R182, R182 ;  /* 0x000000b600b67308 */ /* 0x000e620000000800 */
[----:B----4-:R-:W-:-:S07]  /*1b460*/  FADD.FTZ R5, R179, R5 ;  /* 0x00000005b3057221 */ /* 0x010fce0000010000 */
        /* <DEDUP_REMOVED lines=66> */
[----:B0-----:R-:W-:-:S03]  /*1b890*/  FADD.FTZ R204, R214, R5 ;  /* 0x00000005d6cc7221 */ /* 0x001fc60000010000 */
[----:B------:R-:W-:Y:S01]  /*1b8a0*/  FADD.FTZ R5, R11, R4 ;  /* 0x000000040b057221 */ /* 0x000fe20000010000 */
[----:B-1----:R-:W-:-:S01]  /*1b8b0*/  FADD.FTZ R4, R197, R204 ;  /* 0x000000ccc5047221 */ /* 0x002fc20000010000 */
[----:B------:R-:W-:Y:S06]  /*1b8c0*/  @!P1 BRA `(.L_x_2365) ;  /* 0x0000000000049947 */ /* 0x000fec0003800000 */
[----:B------:R-:W-:Y:S01]  /*1b8d0*/  BPT.TRAP 0x1 ;  /* 0x000000040000795c */ /* 0x000fe20000300000 */
.L_x_2365:
[----:B------:R-:W-:Y:S01]  /*1b8e0*/  IMAD R13, R13, 0x8, R18 ;  /* 0x000000080d0d7824 */ /* 0x000fe200078e0212 */
[----:B------:R-:W-:Y:S01]  /*1b8f0*/  ISETP.GT.AND P0, PT, R12, R20, PT ;  /* 0x000000140c00720c */ /* 0x000fe20003f04270 */
        /* <DEDUP_REMOVED lines=164> */
[----:B------:R-:W-:Y:S01]  /*1c340*/  VIADD R12, R12, 0xffffffff ;  /* 0xffffffff0c0c7836 */ /* 0x000fe20000000000 */
[----:B0-----:R-:W-:Y:S01]  /*1c350*/  MOV R13, R14 ;  /* 0x0000000e000d7202 */ /* 0x001fe20000000f00 */
[----:B------:R-:W-:-:S02]  /*1c360*/  IMAD.MOV.U32 R10, RZ, RZ, R0 ;  /* 0x000000ffff0a7224 */ /* 0x000fc400078e0000 */
[----:B------:R-:W-:Y:S02]  /*1c370*/  IMAD.MOV.U32 R11, RZ, RZ, R3 ;  /* 0x000000ffff0b7224 */ /* 0x000fe400078e0003 */
[----:B------:R-:W-:Y:S02]  /*1c380*/  IMAD.MOV.U32 R6, RZ, RZ, R237 ;  /* 0x000000ffff067224 */ /* 0x000fe400078e00ed */
[----:B------:R-:W-:Y:S01]  /*1c390*/  IMAD.MOV.U32 R228, RZ, RZ, R8 ;  /* 0x000000ffffe47224 */ /* 0x000fe200078e0008 */
[----:B------:R-:W-:Y:S06]  /*1c3a0*/  @P0 BRA `(.L_x_2366) ;  /* 0xffffffd000940947 */ /* 0x000fec000383ffff */
[----:B------:R-:W-:-:S07]  /*1c3b0*/  IMAD.MOV.U32 R152, RZ, RZ, R14 ;  /* 0x000000ffff987224 */ /* 0x000fce00078e000e */
.L_x_2355:
[----:B------:R-:W-:-:S13]  /*1c3c0*/  ISETP.GE.AND P0, PT, R12, RZ, PT ;  /* 0x000000ff0c00720c */ /* 0x000fda0003f06270 */
[----:B------:R-:W-:Y:S05]  /*1c3d0*/  @!P0 BRA `(.L_x_2367) ;  /* 0x0000002400308947 */ /* 0x000fea0003800000 */
[----:B------:R-:W-:Y:S02]  /*1c3e0*/  IMAD.MOV.U32 R14, RZ, RZ, R0 ;  /* 0x000000ffff0e7224 */ /* 0x000fe400078e0000 */
[----:B------:R-:W-:Y:S02]  /*1c3f0*/  IMAD.MOV.U32 R10, RZ, RZ, R3 ;  /* 0x000000ffff0a7224 */ /* 0x000fe400078e0003 */
[----:B------:R-:W-:Y:S02]  /*1c400*/  IMAD.MOV.U32 R6, RZ, RZ, R237 ;  /* 0x000000ffff067224 */ /* 0x000fe400078e00ed */
[----:B------:R-:W-:-:S07]  /*1c410*/  IMAD.MOV.U32 R11, RZ, RZ, R152 ;  /* 0x000000ffff0b7224 */ /* 0x000fce00078e0098 */
.L_x_2378:
        /* <DEDUP_REMOVED lines=9> */
.L_x_2369:
[----:B------:R-:W-:-:S05]  /*1c4b0*/  VIADD R0, R11, 0x1 ;  /* 0x000000010b007836 */ /* 0x000fca0000000000 */
[----:B------:R-:W-:-:S04]  /*1c4c0*/  ISETP.NE.AND P2, PT, R0, 0x2, PT ;  /* 0x000000020000780c */ /* 0x000fc80003f45270 */
[----:B------:R-:W-:Y:S02]  /*1c4d0*/  SEL R3, R0, RZ, P2 ;  /* 0x000000ff00037207 */ /* 0x000fe40001000000 */
[----:B------:R-:W-:Y:S02]  /*1c4e0*/  SHF.L.U32 R0, R237, 0x1f, RZ ;  /* 0x0000001fed007819 */ /* 0x000fe400000006ff */
[----:B------:R-:W-:-:S04]  /*1c4f0*/  LEA R3, R3, R18, 0x3 ;  /* 0x0000001203037211 */ /* 0x000fc800078e18ff */
[----:B------:R0:W1:Y:S01]  /*1c500*/  SYNCS.PHASECHK.TRANS64.TRYWAIT P2, [R3+URZ+0x38830], R0 ;  /* 0x03883000030075a7 */ /* 0x000062000804017f */
[----:B------:R-:W-:Y:S05]  /*1c510*/  @!P1 BRA `(.L_x_2370) ;  /* 0x0000000000049947 */ /* 0x000fea0003800000 */
[----:B------:R-:W-:Y:S01]  /*1c520*/  BPT.TRAP 0x1 ;  /* 0x000000040000795c */ /* 0x000fe20000300000 */
.L_x_2370:
[----:B------:R-:W-:Y:S04]  /*1c530*/  BSSY B0, `(.L_x_2368) ;  /* 0x0000004000007945 */ /* 0x000fe80003800000 */
[----:B-1----:R-:W-:Y:S05]  /*1c540*/  @P2 BRA `(.L_x_2371) ;  /* 0x0000000000082947 */ /* 0x002fea0003800000 */
[----:B------:R-:W1:Y:S02]  /*1c550*/  SYNCS.PHASECHK.TRANS64.TRYWAIT P2, [R3+URZ+0x38830], R0 ;  /* 0x03883000030075a7 */ /* 0x000e64000804017f */
[----:B-1----:R-:W-:Y:S05]  /*1c560*/  @!P2 BRA `(.L_x_2372) ;  /* 0x000000f000c8a947 */ /* 0x002fea0003800000 */
.L_x_2371:
[----:B------:R-:W-:Y:S05]  /*1c570*/  BSYNC B0 ;  /* 0x0000000000007941 */ /* 0x000fea0003800000 */
.L_x_2368:
        /* <DEDUP_REMOVED lines=27> */
[----:B0-----:R-:W-:-:S02]  /*1c730*/  SHF.R.U32.HI R0, RZ, 0x7, R0 ;  /* 0x00000007ff007819 */ /* 0x001fc40000011600 */
[----:B------:R-:W-:Y:S02]  /*1c740*/  R2UR UR30, R154 ;  /* 0x000000009a1e72ca */ /* 0x000fe400000e0000 */
[C---:B------:R-:W-:Y:S01]  /*1c750*/  R2UR UR19, R21.reuse ;  /* 0x00000000151372ca */ /* 0x040fe200000e0000 */
[----:B------:R-:W-:Y:S01]  /*1c760*/  VIADD R0, R0, 0x8 ;  /* 0x0000000800007836 */ /* 0x000fe20000000000 */
[----:B------:R-:W-:Y:S02]  /*1c770*/  R2UR UR26, R20 ;  /* 0x00000000141a72ca */ /* 0x000fe400000e0000 */
[----:B------:R-:W-:Y:S02]  /*1c780*/  R2UR UR27, R21 ;  /* 0x00000000151b72ca */ /* 0x000fe400000e0000 */
[----:B------:R0:W-:Y:S01]  /*1c790*/  BAR.SYNC.DEFER_BLOCKING R0, 0x100 ;  /* 0x000400000000751d */ /* 0x0001e20000010000 */
[----:B------:R-:W-:Y:S02]  /*1c7a0*/  R2UR UR34, R8 ;  /* 0x00000000082272ca */ /* 0x000fe400000e0000 */
[----:B------:R-:W-:-:S03]  /*1c7b0*/  R2UR UR35, R9 ;  /* 0x00000000092372ca */ /* 0x000fc600000e0000 */
        /* <DEDUP_REMOVED lines=27> */
.L_x_2374:
[----:B------:R-:W-:Y:S01]  /*1c970*/  SHF.L.U32 R0, R6, 0x1f, RZ ;  /* 0x0000001f06007819 */ /* 0x000fe200000006ff */
[----:B------:R-:W-:-:S04]  /*1c980*/  IMAD R3, R11, 0x8, R18 ;  /* 0x000000080b037824 */ /* 0x000fc800078e0212 */
[----:B------:R0:W1:Y:S01]  /*1c990*/  SYNCS.PHASECHK.TRANS64.TRYWAIT P0, [R3+URZ+0x38850], R0 ;  /* 0x03885000030075a7 */ /* 0x000062000800017f */
[----:B------:R-:W-:Y:S05]  /*1c9a0*/  @!P1 BRA `(.L_x_2375) ;  /* 0x0000000000049947 */ /* 0x000fea0003800000 */
[----:B------:R-:W-:Y:S01]  /*1c9b0*/  BPT.TRAP 0x1 ;  /* 0x000000040000795c */ /* 0x000fe20000300000 */
.L_x_2375:
[----:B-1----:R-:W-:Y:S05]  /*1c9c0*/  @P0 BRA `(.L_x_2373) ;  /* 0x0000000000080947 */ /* 0x002fea0003800000 */
[----:B------:R-:W1:Y:S02]  /*1c9d0*/  SYNCS.PHASECHK.TRANS64.TRYWAIT P0, [R3+URZ+0x38850], R0 ;  /* 0x03885000030075a7 */ /* 0x000e64000800017f */
[----:B-1----:R-:W-:Y:S05]  /*1c9e0*/  @!P0 BRA `(.L_x_2376) ;  /* 0x000000ec00bc8947 */ /* 0x002fea0003800000 */
.L_x_2373:
[----:B01----:R-:W-:Y:S01]  /*1c9f0*/  IADD3 R0, R18, 0x400, RZ ;  /* 0x0000040012007810 */ /* 0x003fe20007ffe0ff */
[----:B------:R-:W-:Y:S01]  /*1ca00*/  IMAD.MOV.U32 R7, RZ, RZ, 0x40000040 ;  /* 0x40000040ff077424 */ /* 0x000fe200078e00ff */
[----:B------:R-:W-:Y:S05]  /*1ca10*/  WARPSYNC.ALL ;  /* 0x0000000000007948 */ /* 0x000fea0003800000 */
[----:B------:R-:W-:Y:S01]  /*1ca20*/  SHF.R.U32.HI R0, RZ, 0x4, R0 ;  /* 0x00000004ff007819 */ /* 0x000fe20000011600 */
[----:B------:R-:W-:Y:S01]  /*1ca30*/  WARPGROUP.ARRIVE ;  /* 0x00000000000079c5 */ /* 0x000fe20000000000 */
[----:B------:R-:W-:Y:S01]  /*1ca40*/  R2UR UR7, R7 ;  /* 0x00000000070772ca */ /* 0x000fe200000e0000 */
[----:B------:R-:W-:Y:S01]  /*1ca50*/  IMAD.MOV.U32 R9, RZ, RZ, 0x40000040 ;  /* 0x40000040ff097424 */ /* 0x000fe200078e00ff */
[----:B------:R-:W-:-:S02]  /*1ca60*/  LOP3.LUT R0, R0, 0x3fff, RZ, 0xc0, !PT ;  /* 0x00003fff00007812 */ /* 0x000fc400078ec0ff */
[----:B------:R-:W-:Y:S02]  /*1ca70*/  FMNMX.FTZ R3, R154, R14, !PT ;  /* 0x0000000e9a037209 */ /* 0x000fe40007810000 */
[----:B------:R-:W-:Y:S02]  /*1ca80*/  LOP3.LUT R0, R0, 0x10000, RZ, 0xfc, !PT ;  /* 0x0001000000007812 */ /* 0x000fe400078efcff */
[----:B------:R-:W-:-:S03]  /*1ca90*/  FMNMX.FTZ R3, R155, R3, !PT ;  /* 0x000000039b037209 */ /* 0x000fc60007810000 */
[----:B------:R-:W-:Y:S01]  /*1caa0*/  IMAD R6, R11, 0x800, R0 ;  /* 0x000008000b067824 */ /* 0x000fe200078e0200 */
[----:B------:R-:W-:Y:S02]  /*1cab0*/  FMNMX.FTZ R0, R152, R10, !PT ;  /* 0x0000000a98007209 */ /* 0x000fe40007810000 */
[----:B------:R-:W-:Y:S01]  /*1cac0*/  FMNMX.FTZ R3, R158, R3, !PT ;  /* 0x000000039e037209 */ /* 0x000fe20007810000 */
[C---:B------:R-:W-:Y:S01]  /*1cad0*/  VIADD R8, R6.reuse, 0x2 ;  /* 0x0000000206087836 */ /* 0x040fe20000000000 */
[----:B------:R-:W-:Y:S02]  /*1cae0*/  R2UR UR6, R6 ;  /* 0x00000000060672ca */ /* 0x000fe400000e0000 */
[----:B------:R-:W-:Y:S02]  /*1caf0*/  FMNMX.FTZ R0, R153, R0, !PT ;  /* 0x0000000099007209 */ /* 0x000fe40007810000 */
[----:B------:R-:W-:Y:S02]  /*1cb00*/  FMNMX.FTZ R3, R159, R3, !PT ;  /* 0x000000039f037209 */ /* 0x000fe40007810000 */
[----:B------:R-:W-:-:S02]  /*1cb10*/  FMNMX.FTZ R0, R156, R0, !PT ;  /* 0x000000009c007209 */ /* 0x000fc40007810000 */
[----:B------:R-:W-:Y:S02]  /*1cb20*/  FMNMX.FTZ R3, R162, R3, !PT ;  /* 0x00000003a2037209 */ /* 0x000fe40007810000 */
[----:B------:R-:W-:Y:S02]  /*1cb30*/  FMNMX.FTZ R0, R157, R0, !PT ;  /* 0x000000009d007209 */ /* 0x000fe40007810000 */
[----:B------:R-:W-:Y:S01]  /*1cb40*/  FMNMX.FTZ R3, R163, R3, !PT ;  /* 0x00000003a3037209 */ /* 0x000fe20007810000 */
[----:B------:R-:W-:Y:S01]  /*1cb50*/  QGMMA.64x256x32.F32.E4M3.E4M3 R24, R228, gdesc[UR4], R24, gsb0 ;  /* 0x03e00004e4187df3 */ /* 0x000fe20008000818 */
[----:B------:R-:W-:Y:S01]  /*1cb60*/  R2UR UR6, R8 ;  /* 0x00000000080672ca */ /* 0x000fe200000e0000 */
[----:B------:R-:W-:Y:S01]  /*1cb70*/  VIADD R8, R6, 0x4 ;  /* 0x0000000406087836 */ /* 0x000fe20000000000 */
[----:B------:R-:W-:Y:S01]  /*1cb80*/  R2UR UR7, R9 ;  /* 0x00000000090772ca */ /* 0x000fe200000e0000 */
[----:B------:R-:W-:Y:S01]  /*1cb90*/  IMAD.MOV.U32 R9, RZ, RZ, 0x40000040 ;  /* 0x40000040ff097424 */ /* 0x000fe200078e00ff */
[----:B------:R-:W-:Y:S01]  /*1cba0*/  FMNMX.FTZ R0, R160, R0, !PT ;  /* 0x00000000a0007209 */ /* 0x000fe20007810000 */
[----:B------:R-:W-:Y:S01]  /*1cbb0*/  VIADD R6, R6, 0x6 ;  /* 0x0000000606067836 */ /* 0x000fe20000000000 */
        /* <DEDUP_REMOVED lines=61> */
[----:B------:R-:W-:Y:S01]  /*1cf90*/  R2UR UR7, R9 ;  /* 0x00000000090772ca */ /* 0x000fe200000e0000 */
[----:B------:R-:W1:Y:S01]  /*1cfa0*/  SHFL.BFLY PT, R8, R3, 0x2, 0x1f ;  /* 0x0c401f0003087f89 */ /* 0x000e6200000e0000 */
[----:B0-----:R-:W-:Y:S02]  /*1cfb0*/  LOP3.LUT R231, R231, 0x7f, RZ, 0xc0, !PT ;  /* 0x0000007fe7e77812 */ /* 0x001fe400078ec0ff */
[----:B-1----:R-:W-:Y:S02]  /*1cfc0*/  FMNMX.FTZ R8, R3, R8, !PT ;  /* 0x0000000803087209 */ /* 0x002fe40007810000 */
[----:B------:R-:W0:Y:S01]  /*1cfd0*/  SHFL.BFLY PT, R3, R0, 0x1, 0x1f ;  /* 0x0c201f0000037f89 */ /* 0x000e2200000e0000 */
[----:B------:R-:W-:-:S02]  /*1cfe0*/  ISETP.NE.AND P0, PT, R231, RZ, PT ;  /* 0x000000ffe700720c */ /* 0x000fc40003f05270 */
[----:B------:R-:W1:Y:S01]  /*1cff0*/  S2R R231, SR_TID.X ;  /* 0x0000000000e77919 */ /* 0x000e620000002100 */
[----:B0-----:R-:W-:-:S05]  /*1d000*/  FMNMX.FTZ R3, R0, R3, !PT ;  /* 0x0000000300037209 */ /* 0x001fca0007810000 */
[----:B------:R-:W-:-:S04]  /*1d010*/  FFMA.FTZ R9, R2, R3, -8 ;  /* 0xc100000002097423 */ /* 0x000fc80000010003 */
[C-C-:B------:R-:W-:Y:S01]  /*1d020*/  FFMA.FTZ R20, R2.reuse, R157, -R9.reuse ;  /* 0x0000009d02147223 */ /* 0x140fe20000010809 */
[----:B------:R-:W-:-:S01]  /*1d030*/  FFMA.FTZ R21, R2, R160, -R9 ;  /* 0x000000a002157223 */ /* 0x000fc20000010809 */
[C-C-:B------:R-:W-:Y:S01]  /*1d040*/  FFMA.FTZ R157, R2.reuse, R168, -R9.reuse ;  /* 0x000000a8029d7223 */ /* 0x140fe20000010809 */
[----:B------:R-:W-:-:S01]  /*1d050*/  FFMA.FTZ R168, R2, R177, -R9 ;  /* 0x000000b102a87223 */ /* 0x000fc20000010809 */
[----:B-1----:R-:W-:Y:S01]  /*1d060*/  SHF.R.U32.HI R231, RZ, 0x7, R231 ;  /* 0x00000007ffe77819 */ /* 0x002fe200000116e7 */
[----:B------:R-:W-:-:S01]  /*1d070*/  FFMA.FTZ R177, R2, R188, -R9 ;  /* 0x000000bc02b17223 */ /* 0x000fc20000010809 */
[----:B------:R-:W-:Y:S01]  /*1d080*/  MUFU.EX2 R20, R20 ;  /* 0x0000001400147308 */ /* 0x000fe20000000800 */
[----:B------:R-:W-:-:S01]  /*1d090*/  FFMA.FTZ R188, R2, R197, -R9 ;  /* 0x000000c502bc7223 */ /* 0x000fc20000010809 */
[C-C-:B------:R-:W-:Y:S01]  /*1d0a0*/  FFMA.FTZ R197, R2.reuse, R208, -R9.reuse ;  /* 0x000000d002c57223 */ /* 0x140fe20000010809 */
[----:B------:R-:W-:Y:S01]  /*1d0b0*/  IADD3 R208, -R231, 0xb, RZ ;  /* 0x0000000be7d07810 */ /* 0x000fe20007ffe1ff */
[C-C-:B------:R-:W-:Y:S01]  /*1d0c0*/  FFMA.FTZ R160, R2.reuse, R169, -R9.reuse ;  /* 0x000000a902a07223 */ /* 0x140fe20000010809 */
[----:B------:R-:W-:-:S01]  /*1d0d0*/  FFMA.FTZ R169, R2, R180, -R9 ;  /* 0x000000b402a97223 */ /* 0x000fc20000010809 */
[C-C-:B------:R-:W-:Y:S01]  /*1d0e0*/  FFMA.FTZ R180, R2.reuse, R189, -R9.reuse ;  /* 0x000000bd02b47223 */ /* 0x140fe20000010809 */
[----:B------:R-:W-:-:S01]  /*1d0f0*/  FFMA.FTZ R189, R2, R200, -R9 ;  /* 0x000000c802bd7223 */ /* 0x000fc20000010809 */
[----:B------:R-:W-:Y:S01]  /*1d100*/  MUFU.EX2 R21, R21 ;  /* 0x0000001500157308 */ /* 0x000fe20000000800 */
[----:B------:R-:W-:-:S07]  /*1d110*/  FFMA.FTZ R200, R2, R209, -R9 ;  /* 0x000000d102c87223 */ /* 0x000fce0000010809 */
[----:B------:R-:W-:Y:S08]  /*1d120*/  MUFU.EX2 R157, R157 ;  /* 0x0000009d009d7308 */ /* 0x000ff00000000800 */
        /* <DEDUP_REMOVED lines=8> */
[----:B------:R-:W-:Y:S01]  /*1d1b0*/  MUFU.EX2 R200, R200 ;  /* 0x000000c800c87308 */ /* 0x000fe20000000800 */
[----:B------:R-:W-:-:S02]  /*1d1c0*/  WARPGROUP.DEPBAR.LE gsb0, 0x0 ;  /* 0x00008000000079c5 */ /* 0x000fc40000010000 */
[----:B------:R-:W-:-:S06]  /*1d1d0*/  WARPGROUP.ARRIVE ;  /* 0x00000000000079c5 */ /* 0x000fcc0000000000 */
[----:B------:R-:W-:Y:S01]  /*1d1e0*/  QGMMA.64x256x32.F32.E4M3.E4M3 R24, R220, gdesc[UR4], R24, gsb0 ;  /* 0x03e00004dc187df3 */ /* 0x000fe20008000818 */
[----:B------:R-:W-:Y:S02]  /*1d1f0*/  R2UR UR6, R6 ;  /* 0x00000000060672ca */ /* 0x000fe400000e0000 */
[----:B------:R-:W-:Y:S01]  /*1d200*/  R2UR UR7, R7 ;  /* 0x00000000070772ca */ /* 0x000fe200000e0000 */
[----:B------:R-:W0:Y:S01]  /*1d210*/  SHFL.BFLY PT, R6, R8, 0x1, 0x1f ;  /* 0x0c201f0008067f89 */ /* 0x000e2200000e0000 */
        /* <DEDUP_REMOVED lines=8> */
[----:B------:R-:W-:-:S01]  /*1d2a0*/  FFMA.FTZ R193, R2, R204, -R9 ;  /* 0x000000cc02c17223 */ /* 0x000fc20000010809 */
[----:B------:R-:W-:-:S04]  /*1d2b0*/  @!P0 IMAD R204, R13, 0x8, R18 ;  /* 0x000000080dcc8824 */ /* 0x000fc800078e0212 */
[----:B------:R-:W-:Y:S02]  /*1d2c0*/  @!P0 VIADD R204, R204, 0x38840 ;  /* 0x00038840cccc8836 */ /* 0x000fe40000000000 */
[----:B------:R-:W-:Y:S03]  /*1d2d0*/  MUFU.EX2 R7, R7 ;  /* 0x0000000700077308 */ /* 0x000fe60000000800 */
[----:B------:R-:W-:Y:S02]  /*1d2e0*/  @!P0 PRMT R204, RZ, 0x654, R204 ;  /* 0x00000654ffcc8816 */ /* 0x000fe400000000cc */
[----:B0-----:R-:W-:Y:S01]  /*1d2f0*/  FMNMX.FTZ R0, R8, R6, !PT ;  /* 0x0000000608007209 */ /* 0x001fe20007810000 */
[----:B------:R-:W-:-:S01]  /*1d300*/  FFMA.FTZ R8, R2, R152, -R9 ;  /* 0x0000009802087223 */ /* 0x000fc20000010809 */
[C-C-:B------:R-:W-:Y:S01]  /*1d310*/  FFMA.FTZ R152, R2.reuse, R161, -R9.reuse ;  /* 0x000000a102987223 */ /* 0x140fe20000010809 */
[----:B------:R-:W-:Y:S01]  /*1d320*/  MUFU.EX2 R153, R153 ;  /* 0x0000009900997308 */ /* 0x000fe20000000800 */
[----:B------:R-:W-:-:S01]  /*1d330*/  FFMA.FTZ R161, R2, R172, -R9 ;  /* 0x000000ac02a17223 */ /* 0x000fc20000010809 */
[----:B------:R-:W-:Y:S01]  /*1d340*/  FADD.FTZ R6, -R0, R14 ;  /* 0x0000000e00067221 */ /* 0x000fe20000010100 */
[----:B------:R-:W-:-:S01]  /*1d350*/  FFMA.FTZ R14, R2, R156, -R9 ;  /* 0x0000009c020e7223 */ /* 0x000fc20000010809 */
[C-C-:B------:R-:W-:Y:S01]  /*1d360*/  FFMA.FTZ R156, R2.reuse, R165, -R9.reuse ;  /* 0x000000a5029c7223 */ /* 0x140fe20000010809 */
[----:B------:R-:W-:-:S01]  /*1d370*/  FFMA.FTZ R165, R2, R176, -R9 ;  /* 0x000000b002a57223 */ /* 0x000fc20000010809 */
[C-C-:B------:R-:W-:Y:S01]  /*1d380*/  FFMA.FTZ R176, R2.reuse, R185, -R9.reuse ;  /* 0x000000b902b07223 */ /* 0x140fe20000010809 */
[----:B------:R-:W-:-:S01]  /*1d390*/  FFMA.FTZ R185, R2, R196, -R9 ;  /* 0x000000c402b97223 */ /* 0x000fc20000010809 */
[C---:B------:R-:W-:Y:S01]  /*1d3a0*/  FFMA.FTZ R196, R2.reuse, R205, -R9 ;  /* 0x000000cd02c47223 */ /* 0x040fe20000010809 */
[----:B------:R-:W-:-:S01]  /*1d3b0*/  FFMA.FTZ R205, R2, R0, -8 ;  /* 0xc100000002cd7423 */ /* 0x000fc20000010000 */
[C---:B------:R-:W-:Y:S01]  /*1d3c0*/  FMUL.FTZ R6, R2.reuse, R6 ;  /* 0x0000000602067220 */ /* 0x040fe20000410000 */
        /* <DEDUP_REMOVED lines=17> */
[----:B0-----:R-:W-:-:S01]  /*1d4e0*/  FFMA.FTZ R5, R7, R5, R8 ;  /* 0x0000000507057223 */ /* 0x001fc20000010008 */
[C-C-:B------:R-:W-:Y:S01]  /*1d4f0*/  FFMA.FTZ R179, R2.reuse, R179, -R205.reuse ;  /* 0x000000b302b37223 */ /* 0x140fe200000108cd */
[----:B------:R-:W-:-:S01]  /*1d500*/  FFMA.FTZ R182, R2, R182, -R205 ;  /* 0x000000b602b67223 */ /* 0x000fc200000108cd */
[----:B------:R-:W-:Y:S01]  /*1d510*/  FFMA.FTZ R183, R2, R183, -R205 ;  /* 0x000000b702b77223 */ /* 0x000fe200000108cd */
[----:B------:R-:W-:-:S01]  /*1d520*/  FADD.FTZ R5, R10, R5 ;  /* 0x000000050a057221 */ /* 0x000fc20000010000 */
[C-C-:B------:R-:W-:Y:S01]  /*1d530*/  FFMA.FTZ R186, R2.reuse, R186, -R205.reuse ;  /* 0x000000ba02ba7223 */ /* 0x140fe200000108cd */
[----:B------:R-:W-:-:S01]  /*1d540*/  FFMA.FTZ R187, R2, R187, -R205 ;  /* 0x000000bb02bb7223 */ /* 0x000fc200000108cd */
[----:B------:R-:W0:Y:S01]  /*1d550*/  MUFU.EX2 R155, R155 ;  /* 0x0000009b009b7308 */ /* 0x000e220000000800 */
[----:B------:R-:W-:-:S01]  /*1d560*/  FFMA.FTZ R190, R2, R190, -R205 ;  /* 0x000000be02be7223 */ /* 0x000fc200000108cd */
[C---:B------:R-:W-:Y:S01]  /*1d570*/  FFMA.FTZ R191, R2.reuse, R191, -R205 ;  /* 0x000000bf02bf7223 */ /* 0x040fe200000108cd */
[----:B------:R-:W-:-:S01]  /*1d580*/  FFMA.FTZ R181, R2, R192, -R9 ;  /* 0x000000c002b57223 */ /* 0x000fc20000010809 */
[C-C-:B------:R-:W-:Y:S01]  /*1d590*/  FFMA.FTZ R194, R2.reuse, R194, -R205.reuse ;  /* 0x000000c202c27223 */ /* 0x140fe200000108cd */
[----:B------:R-:W-:-:S01]  /*1d5a0*/  FFMA.FTZ R195, R2, R195, -R205 ;  /* 0x000000c302c37223 */ /* 0x000fc200000108cd */
[C-C-:B------:R-:W-:Y:S01]  /*1d5b0*/  FFMA.FTZ R198, R2.reuse, R198, -R205.reuse ;  /* 0x000000c602c67223 */ /* 0x140fe200000108cd */
[----:B------:R-:W-:-:S01]  /*1d5c0*/  FFMA.FTZ R199, R2, R199, -R205 ;  /* 0x000000c702c77223 */ /* 0x000fc200000108cd */
[----:B------:R-:W2:Y:S01]  /*1d5d0*/  MUFU.EX2 R14, R14 ;  /* 0x0000000e000e7308 */ /* 0x000ea20000000800 */
[----:B-1----:R-:W-:-:S01]  /*1d5e0*/  FFMA.FTZ R4, R6, R4, R154 ;  /* 0x0000000406047223 */ /* 0x002fc2000001009a */
[C---:B------:R-:W-:Y:S01]  /*1d5f0*/  FFMA.FTZ R202, R2.reuse, R202, -R205 ;  /* 0x000000ca02ca7223 */ /* 0x040fe200000108cd */
[----:B------:R-:W-:-:S01]  /*1d600*/  FFMA.FTZ R192, R2, R201, -R9 ;  /* 0x000000c902c07223 */ /* 0x000fc20000010809 */
[C-C-:B------:R-:W-:Y:S01]  /*1d610*/  FFMA.FTZ R203, R2.reuse, R203, -R205.reuse ;  /* 0x000000cb02cb7223 */ /* 0x140fe200000108cd */
        /* <DEDUP_REMOVED lines=8> */
[----:B------:R-:W-:-:S03]  /*1d6a0*/  FFMA.FTZ R205, R2, R215, -R205 ;  /* 0x000000d702cd7223 */ /* 0x000fc600000108cd */
        /* <DEDUP_REMOVED lines=26> */
[----:B------:R-:W-:Y:S07]  /*1d850*/  QGMMA.64x256x32.F32.E4M3.E4M3 R24, R216, gdesc[UR4], R24, gsb0 ;  /* 0x03e00004d8187df3 */ /* 0x000fee0008000818 */
        /* <DEDUP_REMOVED lines=23> */
[----:B------:R0:W-:Y:S02]  /*1d9d0*/  @!P0 SYNCS.ARRIVE.TRANS64.RED.A1T0 RZ, [R204+URZ], RZ ;  /* 0x000000ffccff89a7 */ /* 0x0001e4000810043f */
[----:B0-----:R-:W-:-:S01]  /*1d9e0*/  FADD.FTZ R204, R155, R4 ;  /* 0x000000049bcc7221 */ /* 0x001fc20000010000 */
[----:B--2---:R-:W-:-:S03]  /*1d9f0*/  FADD.FTZ R4, R14, R5 ;  /* 0x000000050e047221 */ /* 0x004fc60000010000 */
[----:B-1----:R-:W-:Y:S01]  /*1da00*/  FADD.FTZ R5, R158, R204 ;  /* 0x000000cc9e057221 */ /* 0x002fe20000010000 */
[----:B------:R-:W-:-:S03]  /*1da10*/  FADD.FTZ R4, R20, R4 ;  /* 0x0000000414047221 */ /* 0x000fc60000010000 */
[----:B---3--:R-:W-:Y:S01]  /*1da20*/  FADD.FTZ R5, R159, R5 ;  /* 0x000000059f057221 */ /* 0x008fe20000010000 */
[----:B------:R-:W-:-:S03]  /*1da30*/  FADD.FTZ R4, R21, R4 ;  /* 0x0000000415047221 */ /* 0x000fc60000010000 */
[----:B----4-:R-:W-:Y:S01]  /*1da40*/  FADD.FTZ R5, R162, R5 ;  /* 0x00000005a2057221 */ /* 0x010fe20000010000 */
[----:B-----5:R-:W-:-:S03]  /*1da50*/  FADD.FTZ R4, R152, R4 ;  /* 0x0000000498047221 */ /* 0x020fc60000010000 */
[----:B------:R-:W-:Y:S01]  /*1da60*/  FADD.FTZ R5, R163, R5 ;  /* 0x00000005a3057221 */ /* 0x000fe20000010000 */
[----:B------:R-:W-:-:S03]  /*1da70*/  FADD.FTZ R4, R153, R4 ;  /* 0x0000000499047221 */ /* 0x000fc60000010000 */
        /* <DEDUP_REMOVED lines=51> */
[----:B------:R-:W-:Y:S06]  /*1ddb0*/  @!P1 BRA `(.L_x_2377) ;  /* 0x0000000000049947 */ /* 0x000fec0003800000 */
[----:B------:R-:W-:Y:S01]  /*1ddc0*/  BPT.TRAP 0x1 ;  /* 0x000000040000795c */ /* 0x000fe20000300000 */
.L_x_2377:
[----:B------:R-:W-:Y:S01]  /*1ddd0*/  IMAD R11, R11, 0x8, R18 ;  /* 0x000000080b0b7824 */ /* 0x000fe200078e0212 */
[----:B------:R-:W-:Y:S01]  /*1dde0*/  ISETP.GT.AND P0, PT, R12, RZ, PT ;  /* 0x000000ff0c00720c */ /* 0x000fe20003f04270 */
[----:B------:R-:W-:Y:S01]  /*1ddf0*/  IMAD.U32 R204, RZ, RZ, UR42 ;  /* 0x0000002affcc7e24 */ /* 0x000fe2000f8e00ff */
[----:B------:R-:W-:Y:S01]  /*1de00*/  F2FP.SATFINITE.E4M3.F32.PACK_AB_MERGE_C R158, R159, R158, RZ ;  /* 0x0000009e9f9e723e */ /* 0x000fe200048070ff */
        /* <DEDUP_REMOVED lines=9> */
[----:B------:R0:W-:Y:S01]  /*1dea0*/  SYNCS.ARRIVE.TRANS64.RED.A1T0 RZ, [R11+URZ], RZ ;  /* 0x000000ff0bff79a7 */ /* 0x0001e2000810043f */
        /* <DEDUP_REMOVED lines=8> */
[----:B0-----:R-:W-:Y:S01]  /*1df30*/  F2FP.SATFINITE.E4M3.F32.PACK_AB_MERGE_C R11, R20, R14, RZ ;  /* 0x0000000e140b723e */ /* 0x001fe200048070ff */
        /* <DEDUP_REMOVED lines=144> */
[----:B------:R-:W-:Y:S01]  /*1e840*/  MOV R10, R3 ;  /* 0x00000003000a7202 */ /* 0x000fe20000000f00 */
[----:B------:R-:W-:-:S02]  /*1e850*/  IMAD.MOV.U32 R14, RZ, RZ, R0 ;  /* 0x000000ffff0e7224 */ /* 0x000fc400078e0000 */
[----:B------:R-:W-:Y:S02]  /*1e860*/  IMAD.MOV.U32 R6, RZ, RZ, R237 ;  /* 0x000000ffff067224 */ /* 0x000fe400078e00ed */
[----:B------:R-:W-:Y:S01]  /*1e870*/  IMAD.MOV.U32 R11, RZ, RZ, R13 ;  /* 0x000000ffff0b7224 */ /* 0x000fe200078e000d */
[----:B------:R-:W-:Y:S06]  /*1e880*/  @P0 BRA `(.L_x_2378) ;  /* 0xffffffd800e40947 */ /* 0x000fec000383ffff */
[----:B------:R-:W-:-:S07]  /*1e890*/  IMAD.MOV.U32 R152, RZ, RZ, R13 ;  /* 0x000000ffff987224 */ /* 0x000fce00078e000d */
.L_x_2367:
[----:B------:R-:W-:Y:S05]  /*1e8a0*/  WARPSYNC.ALL ;  /* 0x0000000000007948 */ /* 0x000fea0003800000 */
[----:B------:R-:W-:Y:S06]  /*1e8b0*/  BAR.ARV 0x8, 0x120 ;  /* 0x0204800000007b1d */ /* 0x000fec0000002000 */
[----:B------:R-:W-:Y:S05]  /*1e8c0*/  @!P1 BRA `(.L_x_2379) ;  /* 0x0000000000049947 */ /* 0x000fea0003800000 */
[----:B------:R-:W-:Y:S01]  /*1e8d0*/  BPT.TRAP 0x1 ;  /* 0x000000040000795c */ /* 0x000fe20000300000 */
.L_x_2379:
[----:B------:R-:W-:Y:S01]  /*1e8e0*/  IMAD R8, R152, 0x8, R18 ;  /* 0x0000000898087824 */ /* 0x000fe200078e0212 */
[----:B------:R-:W-:-:S04]  /*1e8f0*/  SHF.L.U32 R7, R237, 0x1f, RZ ;  /* 0x0000001fed077819 */ /* 0x000fc800000006ff */
[----:B------:R0:W1:Y:S01]  /*1e900*/  SYNCS.PHASECHK.TRANS64.TRYWAIT P0, [R8+URZ+0x38850], R7 ;  /* 0x03885007080075a7 */ /* 0x000062000800017f */
[----:B------:R-:W-:Y:S05]  /*1e910*/  @!P1 BRA `(.L_x_2380) ;  /* 0x0000000000049947 */ /* 0x000fea0003800000 */
[----:B------:R-:W-:Y:S01]  /*1e920*/  BPT.TRAP 0x1 ;  /* 0x000000040000795c */ /* 0x000fe20000300000 */
.L_x_2380:
[----:B------:R-:W-:-:S05]  /*1e930*/  VIADD R18, R18, 0x400 ;  /* 0x0000040012127836 */ /* 0x000fca0000000000 */
[----:B------:R-:W-:-:S04]  /*1e940*/  SHF.R.U32.HI R18, RZ, 0x4, R18 ;  /* 0x00000004ff127819 */ /* 0x000fc80000011612 */
[----:B------:R-:W-:-:S04]  /*1e950*/  LOP3.LUT R18, R18, 0x3fff, RZ, 0xc0, !PT ;  /* 0x00003fff12127812 */ /* 0x000fc800078ec0ff */
[----:B------:R-:W-:Y:S01]  /*1e960*/  LOP3.LUT R9, R18, 0x10000, RZ, 0xfc, !PT ;  /* 0x0001000012097812 */ /* 0x000fe200078efcff */
[----:B-1----:R-:W-:Y:S06]  /*1e970*/  @P0 BRA `(.L_x_2381) ;  /* 0x0000000000080947 */ /* 0x002fec0003800000 */
[----:B------:R-:W1:Y:S02]  /*1e980*/  SYNCS.PHASECHK.TRANS64.TRYWAIT P0, [R8+URZ+0x38850], R7 ;  /* 0x03885007080075a7 */ /* 0x000e64000800017f */
[----:B-1----:R-:W-:Y:S05]  /*1e990*/  @!P0 BRA `(.L_x_2382) ;  /* 0x000000cc00e48947 */ /* 0x002fea0003800000 */
.L_x_2381:
[----:B------:R-:W-:Y:S01]  /*1e9a0*/  IMAD R6, R152, 0x800, R9 ;  /* 0x0000080098067824 */ /* 0x000fe200078e0209 */
[----:B------:R-:W2:Y:S01]  /*1e9b0*/  LDL R154, [R1+0x44] ;  /* 0x00004400019a7983 */ /* 0x000ea20000100800 */
[----:B01----:R-:W-:Y:S01]  /*1e9c0*/  IMAD.MOV.U32 R7, RZ, RZ, 0x40000040 ;  /* 0x40000040ff077424 */ /* 0x003fe200078e00ff */
[----:B------:R-:W-:Y:S05]  /*1e9d0*/  WARPSYNC.ALL ;  /* 0x0000000000007948 */ /* 0x000fea0003800000 */
[C---:B------:R-:W-:Y:S01]  /*1e9e0*/  R2UR UR6, R6.reuse ;  /* 0x00000000060672ca */ /* 0x040fe200000e0000 */
[----:B------:R-:W3:Y:S01]  /*1e9f0*/  LDL R153, [R1+0x24] ;  /* 0x0000240001997983 */ /* 0x000ee20000100800 */
[----:B------:R-:W-:Y:S01]  /*1ea00*/  R2UR UR7, R7 ;  /* 0x00000000070772ca */ /* 0x000fe200000e0000 */
[----:B------:R-:W-:Y:S01]  /*1ea10*/  WARPGROUP.ARRIVE ;  /* 0x00000000000079c5 */ /* 0x000fe20000000000 */
[----:B------:R-:W-:Y:S01]  /*1ea20*/  IMAD.MOV.U32 R11, RZ, RZ, 0x40000040 ;  /* 0x40000040ff0b7424 */ /* 0x000fe200078e00ff */
[----:B------:R-:W4:Y:S01]  /*1ea30*/  LDL.LU R18, [R1+0x8] ;  /* 0x0000080001127983 */ /* 0x000f220000300800 */
[C---:B------:R-:W-:Y:S01]  /*1ea40*/  IADD3 R10, R6.reuse, 0x2, RZ ;  /* 0x00000002060a7810 */ /* 0x040fe20007ffe0ff */
        /* <DEDUP_REMOVED lines=20> */
[----:B------:R-:W-:Y:S02]  /*1eb90*/  IMAD.MOV.U32 R9, RZ, RZ, 0x3f800000 ;  /* 0x3f800000ff097424 */ /* 0x000fe400078e00ff */
[-C--:B0-----:R-:W-:Y:S02]  /*1eba0*/  @P0 IMAD R12, R7, R14.reuse, RZ ;  /* 0x0000000e070c0224 */ /* 0x081fe400078e02ff */
[----:B------:R-:W-:-:S04]  /*1ebb0*/  @P0 IMAD.WIDE.U32 R10, R18, R14, R10 ;  /* 0x0000000e120a0225 */ /* 0x000fc800078e000a */
[----:B------:R-:W-:Y:S01]  /*1ebc0*/  @P0 IMAD R7, R18, R15, R12 ;  /* 0x0000000f12070224 */ /* 0x000fe200078e020c */
[----:B------:R-:W-:-:S03]  /*1ebd0*/  @P0 LEA R12, P2, R10, UR4, 0x2 ;  /* 0x000000040a0c0c11 */ /* 0x000fc6000f8410ff */
[----:B------:R-:W-:-:S05]  /*1ebe0*/  @P0 IMAD.IADD R7, R11, 0x1, R7 ;  /* 0x000000010b070824 */ /* 0x000fca00078e0207 */
[----:B------:R-:W-:-:S05]  /*1ebf0*/  @P0 LEA.HI.X R13, R10, UR5, R7, 0x2, P2 ;  /* 0x000000050a0d0c11 */ /* 0x000fca00090f1407 */
[----:B------:R0:W2:Y:S01]  /*1ec00*/  @P0 LDG.E R9, desc[UR46][R12.64] ;  /* 0x0000002e0c090981 */ /* 0x0000a2000c1e1900 */
[----:B------:R-:W-:Y:S01]  /*1ec10*/  VIADD R6, R6, 0x6 ;  /* 0x0000000606067836 */ /* 0x000fe20000000000 */
[----:B------:R-:W-:Y:S01]  /*1ec20*/  MOV R7, 0x40000040 ;  /* 0x4000004000077802 */ /* 0x000fe20000000f00 */
[----:B------:R-:W-:Y:S02]  /*1ec30*/  WARPGROUP.DEPBAR.LE gsb0, 0x0 ;  /* 0x00008000000079c5 */ /* 0x000fe40000010000 */
[----:B------:R-:W-:-:S06]  /*1ec40*/  WARPGROUP.ARRIVE ;  /* 0x00000000000079c5 */ /* 0x000fcc0000000000 */
[----:B------:R-:W-:Y:S01]  /*1ec50*/  QGMMA.64x256x32.F32.E4M3.E4M3 R24, R220, gdesc[UR4], R24, gsb0 ;  /* 0x03e00004dc187df3 */ /* 0x000fe20008000818 */
[----:B------:R-:W-:Y:S02]  /*1ec60*/  R2UR UR6, R6 ;  /* 0x00000000060672ca */ /* 0x000fe400000e0000 */
[----:B------:R-:W-:Y:S01]  /*1ec70*/  R2UR UR7, R7 ;  /* 0x00000000070772ca */ /* 0x000fe200000e0000 */
[----:B------:R-:W1:Y:S04]  /*1ec80*/  SHFL.BFLY PT, R6, R5, 0x2, 0x1f ;  /* 0x0c401f0005067f89 */ /* 0x000e6800000e0000 */
[----:B------:R-:W3:Y:S01]  /*1ec90*/  SHFL.BFLY PT, R11, R4, 0x2, 0x1f ;  /* 0x0c401f00040b7f89 */ /* 0x000ee200000e0000 */
[----:B-1----:R-:W-:-:S01]  /*1eca0*/  FADD.FTZ R6, R6, R5 ;  /* 0x0000000506067221 */ /* 0x002fc20000010000 */
[----:B---3--:R-:W-:-:S04]  /*1ecb0*/  FADD.FTZ R11, R11, R4 ;  /* 0x000000040b0b7221 */ /* 0x008fc80000010000 */
[----:B------:R-:W0:Y:S04]  /*1ecc0*/  SHFL.BFLY PT, R7, R6, 0x1, 0x1f ;  /* 0x0c201f0006077f89 */ /* 0x000e2800000e0000 */
[----:B------:R-:W1:Y:S01]  /*1ecd0*/  SHFL.BFLY PT, R10, R11, 0x1, 0x1f ;  /* 0x0c201f000b0a7f89 */ /* 0x000e6200000e0000 */
[----:B0-----:R-:W-:-:S01]  /*1ece0*/  FADD.FTZ R12, R6, R7 ;  /* 0x00000007060c7221 */ /* 0x001fc20000010000 */
[----:B-1----:R-:W-:-:S04]  /*1ecf0*/  FADD.FTZ R13, R11, R10 ;  /* 0x0000000a0b0d7221 */ /* 0x002fc80000010000 */
        /* <DEDUP_REMOVED lines=28> */
.L_x_2383:
[----:B------:R-:W-:Y:S02]  /*1eec0*/  VIADD R8, R8, 0x38860 ;  /* 0x0003886008087836 */ /* 0x000fe40000000000 */
[-C--:B------:R-:W-:Y:S01]  /*1eed0*/  FMUL.FTZ R12, R49, R155.reuse ;  /* 0x0000009b310c7220 */ /* 0x080fe20000410000 */
[----:B------:R-:W-:Y:S02]  /*1eee0*/  IMAD.U32 R5, RZ, RZ, UR42 ;  /* 0x0000002aff057e24 */ /* 0x000fe4000f8e00ff */
[-C--:B------:R-:W-:Y:S01]  /*1eef0*/  FMUL.FTZ R21, R53, R155.reuse ;  /* 0x0000009b35157220 */ /* 0x080fe20000410000 */
[----:B------:R-:W-:Y:S02]  /*1ef00*/  VIADD R152, R152, 0x1 ;  /* 0x0000000198987836 */ /* 0x000fe40000000000 */
[-C--:B------:R-:W-:Y:S01]  /*1ef10*/  FMUL.FTZ R7, R33, R155.reuse ;  /* 0x0000009b21077220 */ /* 0x080fe20000410000 */
[-C--:B------:R-:W-:Y:S01]  /*1ef20*/  FMUL.FTZ R13, R48, R155.reuse ;  /* 0x0000009b300d7220 */ /* 0x080fe20000410000 */
[----:B------:R-:W-:Y:S01]  /*1ef30*/  PRMT R18, R5, 0x654, R8 ;  /* 0x0000065405127816 */ /* 0x000fe20000000008 */
        /* <DEDUP_REMOVED lines=130> */
[----:B------:R-:W-:-:S11]  /*1f760*/  SEL R152, R152, RZ, P1 ;  /* 0x000000ff98987207 */ /* 0x000fd60000800000 */
.L_x_2275:
[----:B------:R-:W-:Y:S05]  /*1f770*/  WARPSYNC.ALL ;  /* 0x0000000000007948 */ /* 0x000fea0003800000 */
[----:B------:R-:W0:Y:S08]  /*1f780*/  S2UR UR42, SR_CgaCtaId ;  /* 0x00000000002a79c3 */ /* 0x000e300000008800 */
[----:B------:R-:W-:Y:S06]  /*1f790*/  BAR.SYNC.DEFER_BLOCKING 0x5, 0x180 ;  /* 0x0146000000007b1d */ /* 0x000fec0000010000 */
[----:B------:R-:W-:Y:S01]  /*1f7a0*/  UMOV UR4, 0x400 ;  /* 0x0000040000047882 */ /* 0x000fe20000000000 */
[----:B------:R-:W-:Y:S01]  /*1f7b0*/  BSSY B0, `(.L_x_2384) ;  /* 0x0000362000007945 */ /* 0x000fe20003800000 */
[----:B0-----:R-:W-:-:S06]  /*1f7c0*/  ULEA UR4, UR42, UR4, 0x18 ;  /* 0x000000042a047291 */ /* 0x001fcc000f8ec03f */
[----:B------:R-:W-:-:S05]  /*1f7d0*/  MOV R18, UR4 ;  /* 0x0000000400127c02 */ /* 0x000fca0008000f00 */
[----:B------:R-:W0:Y:S04]  /*1f7e0*/  LDS.128 R156, [R18+0x388d0] ;  /* 0x0388d000129c7984 */ /* 0x000e280000000c00 */
[----:B0-----:R0:W-:Y:S04]  /*1f7f0*/  STL.64 [R1], R156 ;  /* 0x0000009c01007387 */ /* 0x0011e80000100a00 */
[----:B------:R0:W-:Y:S01]  /*1f800*/  STL.64 [R1+0x8], R158 ;  /* 0x0000089e01007387 */ /* 0x0001e20000100a00 */
[----:B------:R-:W-:Y:S06]  /*1f810*/  BAR.ARV 0x4, 0x180 ;  /* 0x0106000000007b1d */ /* 0x000fec0000002000 */
[----:B------:R-:W-:Y:S05]  /*1f820*/  @P0 BRA `(.L_x_2385) ;  /* 0x00000028008c0947 */ /* 0x000fea0003800000 */
[----:B------:R-:W2:Y:S04]  /*1f830*/  LDL R150, [R1+0x5c] ;  /* 0x00005c0001967983 */ /* 0x000ea80000100800 */
[----:B------:R-:W3:Y:S04]  /*1f840*/  LDL R146, [R1+0x44] ;  /* 0x0000440001927983 */ /* 0x000ee80000100800 */
[----:B------:R-:W4:Y:S01]  /*1f850*/  LDL R143, [R1+0x24] ;  /* 0x00002400018f7983 */ /* 0x000f220000100800 */
[----:B------:R-:W1:Y:S01]  /*1f860*/  S2R R147, SR_TID.X ;  /* 0x0000000000937919 */ /* 0x000e620000002100 */
[----:B------:R-:W-:Y:S01]  /*1f870*/  F2FP.BF16.F32.PACK_AB R4, R4, R3 ;  /* 0x000000030404723e */ /* 0x000fe200000010ff */
[----:B------:R-:W-:Y:S01]  /*1f880*/  ULDC.64 UR4, c[0x4][0x110] ;  /* 0x0100440000047ab9 */ /* 0x000fe20000000a00 */
[----:B------:R-:W0:Y:S01]  /*1f890*/  S2R R3, SR_SWINHI ;  /* 0x0000000000037919 */ /* 0x000e220000002f00 */
[----:B------:R-:W-:-:S02]  /*1f8a0*/  F2FP.BF16.F32.PACK_AB R78, R63, R38 ;  /* 0x000000263f4e723e */ /* 0x000fc400000010ff */
[----:B------:R-:W-:Y:S01]  /*1f8b0*/  F2FP.BF16.F32.PACK_AB R63, R61, R56 ;  /* 0x000000383d3f723e */ /* 0x000fe200000010ff */
[----:B-1----:R-:W-:-:S05]  /*1f8c0*/  IMAD.SHL.U32 R2, R147, 0x4, RZ ;  /* 0x0000000493027824 */ /* 0x002fca00078e00ff */
[----:B------:R-:W-:-:S04]  /*1f8d0*/  LOP3.LUT R2, R2, 0xc, RZ, 0xc0, !PT ;  /* 0x0000000c02027812 */ /* 0x000fc800078ec0ff */
[----:B------:R-:W-:-:S05]  /*1f8e0*/  IADD3 R26, P0, R2, UR4, RZ ;  /* 0x00000004021a7c10 */ /* 0x000fca000ff1e0ff */
[----:B------:R-:W-:-:S05]  /*1f8f0*/  IMAD.X R27, RZ, RZ, UR5, P0 ;  /* 0x00000005ff1b7e24 */ /* 0x000fca00080e06ff */
[----:B------:R1:W5:Y:S01]  /*1f900*/  LDG.E.CONSTANT R2, desc[UR46][R26.64] ;  /* 0x0000002e1a027981 */ /* 0x000362000c1e9900 */
[----:B------:R-:W-:Y:S02]  /*1f910*/  F2FP.BF16.F32.PACK_AB R59, R10, R7 ;  /* 0x000000070a3b723e */ /* 0x000fe400000010ff */
[----:B------:R-:W-:Y:S02]  /*1f920*/  F2FP.BF16.F32.PACK_AB R10, R140, R39 ;  /* 0x000000278c0a723e */ /* 0x000fe400000010ff */
[----:B------:R-:W-:Y:S02]  /*1f930*/  F2FP.BF16.F32.PACK_AB R67, R54, R67 ;  /* 0x000000433643723e */ /* 0x000fe400000010ff */
[----:B-1----:R-:W-:Y:S02]  /*1f940*/  F2FP.BF16.F32.PACK_AB R26, R74, R47 ;  /* 0x0000002f4a1a723e */ /* 0x002fe400000010ff */
[----:B------:R-:W-:Y:S02]  /*1f950*/  F2FP.BF16.F32.PACK_AB R74, R60, R57 ;  /* 0x000000393c4a723e */ /* 0x000fe400000010ff */
[----:B------:R-:W-:-:S02]  /*1f960*/  MOV R56, R18 ;  /* 0x0000001200387202 */ /* 0x000fc40000000f00 */
[----:B0-----:R-:W-:Y:S02]  /*1f970*/  MOV R57, R3 ;  /* 0x0000000300397202 */ /* 0x001fe40000000f00 */
[----:B------:R-:W-:Y:S02]  /*1f980*/  F2FP.BF16.F32.PACK_AB R39, R53, R48 ;  /* 0x000000303527723e */ /* 0x000fe400000010ff */
[----:B------:R-:W-:Y:S02]  /*1f990*/  F2FP.BF16.F32.PACK_AB R54, R52, R49 ;  /* 0x000000313436723e */ /* 0x000fe400000010ff */
[----:B------:R-:W-:Y:S02]  /*1f9a0*/  F2FP.BF16.F32.PACK_AB R5, R5, R0 ;  /* 0x000000000505723e */ /* 0x000fe400000010ff */
        /* <DEDUP_REMOVED lines=17> */
[----:B------:R-:W-:Y:S02]  /*1fac0*/  LOP3.LUT P0, R8, R147, 0x3, RZ, 0xc0, !PT ;  /* 0x0000000393087812 */ /* 0x000fe4000780c0ff */
[----:B------:R-:W-:Y:S02]  /*1fad0*/  F2FP.BF16.F32.PACK_AB R7, R132, R35 ;  /* 0x000000238407723e */ /* 0x000fe400000010ff */
[----:B------:R-:W-:-:S02]  /*1fae0*/  F2FP.BF16.F32.PACK_AB R35, R21, R12 ;  /* 0x0000000c1523723e */ /* 0x000fc400000010ff */
[----:B------:R-:W-:Y:S02]  /*1faf0*/  F2FP.BF16.F32.PACK_AB R11, R128, R31 ;  /* 0x0000001f800b723e */ /* 0x000fe400000010ff */
[----:B------:R-:W-:Y:S02]  /*1fb00*/  F2FP.BF16.F32.PACK_AB R12, R29, R24 ;  /* 0x000000181d0c723e */ /* 0x000fe400000010ff */
[----:B------:R-:W-:Y:S02]  /*1fb10*/  F2FP.BF16.F32.PACK_AB R32, R41, R32 ;  /* 0x000000202920723e */ /* 0x000fe400000010ff */
[----:B------:R-:W-:Y:S02]  /*1fb20*/  F2FP.BF16.F32.PACK_AB R44, R44, R37 ;  /* 0x000000252c2c723e */ /* 0x000fe400000010ff */
[----:B------:R-:W-:Y:S02]  /*1fb30*/  F2FP.BF16.F32.PACK_AB R31, R28, R25 ;  /* 0x000000191c1f723e */ /* 0x000fe400000010ff */
[----:B------:R-:W-:-:S02]  /*1fb40*/  ISETP.EQ.OR P0, PT, R8, 0x3, !P0 ;  /* 0x000000030800780c */ /* 0x000fc40004702670 */
[----:B------:R-:W-:Y:S02]  /*1fb50*/  F2FP.BF16.F32.PACK_AB R14, R14, R9 ;  /* 0x000000090e0e723e */ /* 0x000fe400000010ff */
[----:B------:R-:W-:Y:S02]  /*1fb60*/  F2FP.BF16.F32.PACK_AB R9, R129, R34 ;  /* 0x000000228109723e */ /* 0x000fe400000010ff */
[----:B------:R-:W-:Y:S02]  /*1fb70*/  F2FP.BF16.F32.PACK_AB R34, R20, R13 ;  /* 0x0000000d1422723e */ /* 0x000fe400000010ff */
[----:B------:R-:W-:Y:S02]  /*1fb80*/  F2FP.BF16.F32.PACK_AB R33, R40, R33 ;  /* 0x000000212821723e */ /* 0x000fe400000010ff */
[----:B------:R-:W-:Y:S02]  /*1fb90*/  F2FP.BF16.F32.PACK_AB R45, R45, R36 ;  /* 0x000000242d2d723e */ /* 0x000fe400000010ff */
[----:B------:R-:W-:-:S02]  /*1fba0*/  SEL R13, R5, R4, P0 ;  /* 0x00000004050d7207 */ /* 0x000fc40000000000 */
[----:B------:R-:W-:Y:S01]  /*1fbb0*/  SEL R4, R4, R5, P0 ;  /* 0x0000000504047207 */ /* 0x000fe20000000000 */
[----:B------:R-:W-:Y:S01]  /*1fbc0*/  UMOV UR4, 0xffffffff ;  /* 0xffffffff00047882 */ /* 0x000fe20000000000 */
        /* <DEDUP_REMOVED lines=54> */
[----:B------:R-:W-:Y:S02]  /*1ff30*/  IADD3 R47, P5, R52, 0x4060, RZ ;  /* 0x00004060342f7810 */ /* 0x000fe40007fbe0ff */
[----:B------:R-:W-:Y:S02]  /*1ff40*/  LOP3.LUT R60, R61, 0x380, RZ, 0xc0, !PT ;  /* 0x000003803d3c7812 */ /* 0x000fe400078ec0ff */
[----:B------:R-:W-:-:S02]  /*1ff50*/  LOP3.LUT R50, R51, 0x380, RZ, 0xc0, !PT ;  /* 0x0000038033327812 */ /* 0x000fc400078ec0ff */
[----:B------:R-:W-:Y:S02]  /*1ff60*/  LOP3.LUT R48, R49, 0x380, RZ, 0xc0, !PT ;  /* 0x0000038031307812 */ /* 0x000fe400078ec0ff */
[----:B------:R-:W-:Y:S02]  /*1ff70*/  LOP3.LUT R42, R43, 0x380, RZ, 0xc0, !PT ;  /* 0x000003802b2a7812 */ /* 0x000fe400078ec0ff */
[----:B------:R-:W-:Y:S02]  /*1ff80*/  LOP3.LUT R46, R47, 0x380, RZ, 0xc0, !PT ;  /* 0x000003802f2e7812 */ /* 0x000fe400078ec0ff */
[----:B------:R-:W-:Y:S02]  /*1ff90*/  SHF.R.U64 R60, R60, 0x3, RZ ;  /* 0x000000033c3c7819 */ /* 0x000fe400000012ff */
[----:B------:R-:W-:Y:S02]  /*1ffa0*/  SHF.R.U64 R50, R50, 0x3, RZ ;  /* 0x0000000332327819 */ /* 0x000fe400000012ff */
[----:B------:R-:W-:-:S02]  /*1ffb0*/  SHF.R.U64 R48, R48, 0x3, RZ ;  /* 0x0000000330307819 */ /* 0x000fc400000012ff */
        /* <DEDUP_REMOVED lines=37> */
[----:B------:R-:W-:Y:S02]  /*20210*/  LOP3.LUT R24, R24, R25, RZ, 0x3c, !PT ;  /* 0x0000001918187212 */ /* 0x000fe400078e3cff */
[----:B------:R-:W-:-:S02]  /*20220*/  LOP3.LUT R52, R5, R52, RZ, 0x3c, !PT ;  /* 0x0000003405347212 */ /* 0x000fc400078e3cff */
[----:B------:R-:W-:Y:S01]  /*20230*/  IADD3.X R25, RZ, R53, RZ, P5, !PT ;  /* 0x00000035ff197210 */ /* 0x000fe20002ffe4ff */
[----:B----4-:R-:W-:Y:S01]  /*20240*/  IMAD.SHL.U32 R93, R143, 0x4, RZ ;  /* 0x000000048f5d7824 */ /* 0x010fe200078e00ff */
        /* <DEDUP_REMOVED lines=100> */
[----:B------:R1:W3:Y:S01]  /*20890*/  SHFL.IDX PT, R31, R32, R7, 0x1c1f ;  /* 0x001c1f07201f7589 */ /* 0x0002e200000e0000 */
[----:B------:R-:W-:Y:S02]  /*208a0*/  SEL R111, R127, R130, P0 ;  /* 0x000000827f6f7207 */ /* 0x000fe40000000000 */
[----:B------:R-:W-:Y:S01]  /*208b0*/  SEL R116, R130, R127, P0 ;  /* 0x0000007f82747207 */ /* 0x000fe20000000000 */
[----:B------:R-:W-:Y:S01]  /*208c0*/  SHFL.IDX PT, R46, R46, R7, 0x1c1f ;  /* 0x001c1f072e2e7589 */ /* 0x000fe200000e0000 */
[----:B------:R-:W-:-:S02]  /*208d0*/  SEL R66, R9, R66, P0 ;  /* 0x0000004209427207 */ /* 0x000fc40000000000 */
[----:B------:R-:W-:Y:S01]  /*208e0*/  SEL R5, R3, R134, P0 ;  /* 0x0000008603057207 */ /* 0x000fe20000000000 */
[----:B------:R-:W4:Y:S01]  /*208f0*/  SHFL.IDX PT, R9, R4, R7, 0x1c1f ;  /* 0x001c1f0704097589 */ /* 0x000f2200000e0000 */
[----:B------:R-:W-:Y:S02]  /*20900*/  SEL R3, R134, R3, P0 ;  /* 0x0000000386037207 */ /* 0x000fe40000000000 */
[----:B0-----:R-:W-:Y:S01]  /*20910*/  SEL R12, R33, R40, P0 ;  /* 0x00000028210c7207 */ /* 0x001fe20000000000 */
[----:B------:R-:W0:Y:S01]  /*20920*/  SHFL.IDX PT, R52, R52, R7, 0x1c1f ;  /* 0x001c1f0734347589 */ /* 0x000e2200000e0000 */
[----:B------:R-:W-:Y:S02]  /*20930*/  SEL R14, R40, R33, P0 ;  /* 0x00000021280e7207 */ /* 0x000fe40000000000 */
[----:B-1----:R-:W-:Y:S01]  /*20940*/  SEL R32, R34, R29, P0 ;  /* 0x0000001d22207207 */ /* 0x002fe20000000000 */
[----:B------:R0:W1:Y:S01]  /*20950*/  SHFL.IDX PT, R86, R68, R7, 0x1c1f ;  /* 0x001c1f0744567589 */ /* 0x00006200000e0000 */
[----:B--2---:R-:W-:-:S02]  /*20960*/  SEL R40, R35, R42, P0 ;  /* 0x0000002a23287207 */ /* 0x004fc40000000000 */
[----:B------:R-:W-:Y:S01]  /*20970*/  SEL R34, R29, R34, P0 ;  /* 0x000000221d227207 */ /* 0x000fe20000000000 */
[----:B------:R2:W5:Y:S01]  /*20980*/  SHFL.IDX PT, R88, R70, R7, 0x1c1f ;  /* 0x001c1f0746587589 */ /* 0x00056200000e0000 */
[----:B------:R-:W-:-:S03]  /*20990*/  SEL R42, R42, R35, P0 ;  /* 0x000000232a2a7207 */ /* 0x000fc60000000000 */
[----:B------:R-:W-:Y:S01]  /*209a0*/  SHFL.IDX PT, R10, R21, R2, 0x1c1f ;  /* 0x001c1f02150a7589 */ /* 0x000fe200000e0000 */
[----:B---3--:R-:W-:Y:S02]  /*209b0*/  SEL R36, R38, R31, P0 ;  /* 0x0000001f26247207 */ /* 0x008fe40000000000 */
[----:B------:R-:W-:Y:S01]  /*209c0*/  SEL R38, R31, R38, P0 ;  /* 0x000000261f267207 */ /* 0x000fe20000000000 */
[----:B------:R-:W-:Y:S04]  /*209d0*/  SHFL.IDX PT, R47, R47, R2, 0x1c1f ;  /* 0x001c1f022f2f7589 */ /* 0x000fe800000e0000 */
[----:B------:R-:W-:Y:S01]  /*209e0*/  SHFL.IDX PT, R49, R49, R2, 0x1c1f ;  /* 0x001c1f0231317589 */ /* 0x000fe200000e0000 */
[----:B----4-:R-:W-:Y:S02]  /*209f0*/  SEL R4, R6, R9, P0 ;  /* 0x0000000906047207 */ /* 0x010fe40000000000 */
[----:B------:R-:W-:Y:S01]  /*20a00*/  SEL R6, R9, R6, P0 ;  /* 0x0000000609067207 */ /* 0x000fe20000000000 */
[----:B------:R-:W-:Y:S01]  /*20a10*/  SHFL.IDX PT, R51, R51, R2, 0x1c1f ;  /* 0x001c1f0233337589 */ /* 0x000fe200000e0000 */
[----:B0-----:R-:W-:-:S02]  /*20a20*/  SEL R68, R45, R52, P0 ;  /* 0x000000342d447207 */ /* 0x001fc40000000000 */
[----:B--2---:R-:W-:Y:S01]  /*20a30*/  SEL R70, R52, R45, P0 ;  /* 0x0000002d34467207 */ /* 0x004fe20000000000 */
[----:B------:R-:W-:Y:S01]  /*20a40*/  SHFL.IDX PT, R69, R69, R2, 0x1c1f ;  /* 0x001c1f0245457589 */ /* 0x000fe200000e0000 */
[----:B-1----:R-:W-:Y:S02]  /*20a50*/  SEL R29, R61, R86, P0 ;  /* 0x000000563d1d7207 */ /* 0x002fe40000000000 */
[----:B------:R-:W-:Y:S01]  /*20a60*/  SEL R31, R86, R61, P0 ;  /* 0x0000003d561f7207 */ /* 0x000fe20000000000 */
[----:B------:R-:W-:Y:S01]  /*20a70*/  SHFL.IDX PT, R71, R71, R2, 0x1c1f ;  /* 0x001c1f0247477589 */ /* 0x000fe200000e0000 */
[----:B-----5:R-:W-:Y:S02]  /*20a80*/  SEL R33, R63, R88, P0 ;  /* 0x000000583f217207 */ /* 0x020fe40000000000 */
        /* <DEDUP_REMOVED lines=76> */
.L_x_2702:
[----:B------:R-:W-:Y:S05]  /*20f50*/  WARPSYNC.ALL ;  /* 0x0000000000007948 */ /* 0x000fea0003800000 */
[----:B------:R-:W-:Y:S06]  /*20f60*/  BAR.SYNC.DEFER_BLOCKING 0x1, 0x100 ;  /* 0x0044000000007b1d */ /* 0x000fec0000010000 */
[----:B------:R-:W-:-:S02]  /*20f70*/  ULDC.64 UR4, c[0x0][0xbd8] ;  /* 0x0002f60000047ab9 */ /* 0x000fc40000000a00 */
[----:B------:R-:W-:Y:S01]  /*20f80*/  ISETP.NE.U32.AND P1, PT, RZ, UR4, PT ;  /* 0x00000004ff007c0c */ /* 0x000fe2000bf25070 */
[----:B------:R-:W2:Y:S01]  /*20f90*/  LDL R84, [R1+0x40] ;  /* 0x0000400001547983 */ /* 0x000ea20000100800 */
[----:B------:R-:W-:Y:S02]  /*20fa0*/  IADD3 R20, P2, R93, UR4, RZ ;  /* 0x000000045d147c10 */ /* 0x000fe4000ff5e0ff */
[----:B------:R-:W-:Y:S02]  /*20fb0*/  ISETP.NE.AND.EX P1, PT, RZ, UR5, PT, P1 ;  /* 0x00000005ff007c0c */ /* 0x000fe4000bf25310 */
[----:B------:R-:W-:Y:S01]  /*20fc0*/  IADD3.X R21, R106, UR5, RZ, P2, !PT ;  /* 0x000000056a157c10 */ /* 0x000fe200097fe4ff */
[----:B------:R-:W-:Y:S01]  /*20fd0*/  ULDC.64 UR4, c[0x0][0xbe0] ;  /* 0x0002f80000047ab9 */ /* 0x000fe20000000a00 */
[----:B------:R-:W-:Y:S04]  /*20fe0*/  STSM.16.M88.4 [R108], R4 ;  /* 0x000000046c007844 */ /* 0x000fe80000000200 */
[----:B------:R0:W-:Y:S04]  /*20ff0*/  STSM.16.M88.4 [R81], R8 ;  /* 0x0000000851007844 */ /* 0x0001e80000000200 */
[----:B------:R1:W-:Y:S04]  /*21000*/  STSM.16.M88.4 [R83], R24 ;  /* 0x0000001853007844 */ /* 0x0003e80000000200 */
[----:B------:R-:W-:Y:S04]  /*21010*/  STSM.16.M88.4 [R95], R28 ;  /* 0x0000001c5f007844 */ /* 0x000fe80000000200 */
[----:B------:R-:W-:Y:S04]  /*21020*/  STSM.16.M88.4 [R97], R32 ;  /* 0x0000002061007844 */ /* 0x000fe80000000200 */
[----:B------:R-:W-:Y:S01]  /*21030*/  STSM.16.M88.4 [R99], R36 ;  /* 0x0000002463007844 */ /* 0x000fe20000000200 */
[----:B0-----:R-:W-:-:S03]  /*21040*/  SEL R81, R0, R3, P0 ;  /* 0x0000000300517207 */ /* 0x001fc60000000000 */
[----:B------:R-:W-:Y:S01]  /*21050*/  STSM.16.M88.4 [R101], R12 ;  /* 0x0000000c65007844 */ /* 0x000fe20000000200 */
[----:B-1----:R-:W-:-:S03]  /*21060*/  SEL R83, R3, R0, P0 ;  /* 0x0000000003537207 */ /* 0x002fc60000000000 */
[----:B------:R-:W-:Y:S04]  /*21070*/  STSM.16.M88.4 [R102], R40 ;  /* 0x0000002866007844 */ /* 0x000fe80000000200 */
[----:B------:R-:W-:Y:S04]  /*21080*/  STSM.16.M88.4 [R103], R60 ;  /* 0x0000003c67007844 */ /* 0x000fe80000000200 */
[----:B------:R-:W-:Y:S04]  /*21090*/  STSM.16.M88.4 [R104], R44 ;  /* 0x0000002c68007844 */ /* 0x000fe80000000200 */
[----:B------:R-:W-:Y:S04]  /*210a0*/  STSM.16.M88.4 [R105], R64 ;  /* 0x0000004069007844 */ /* 0x000fe80000000200 */
[----:B------:R-:W-:Y:S04]  /*210b0*/  STSM.16.M88.4 [R107], R48 ;  /* 0x000000306b007844 */ /* 0x000fe80000000200 */
[----:B------:R-:W-:Y:S04]  /*210c0*/  STSM.16.M88.4 [R85], R68 ;  /* 0x0000004455007844 */ /* 0x000fe80000000200 */
[----:B------:R-:W-:Y:S04]  /*210d0*/  STSM.16.M88.4 [R87], R52 ;  /* 0x0000003457007844 */ /* 0x000fe80000000200 */
[----:B------:R2:W-:Y:S01]  /*210e0*/  STSM.16.M88.4 [R89], R76 ;  /* 0x0000004c59007844 */ /* 0x0005e20000000200 */
[----:B------:R-:W-:-:S03]  /*210f0*/  ISETP.NE.U32.AND P0, PT, RZ, UR4, PT ;  /* 0x00000004ff007c0c */ /* 0x000fc6000bf05070 */
[----:B------:R0:W-:Y:S01]  /*21100*/  STSM.16.M88.4 [R91], R80 ;  /* 0x000000505b007844 */ /* 0x0001e20000000200 */
[----:B------:R-:W-:Y:S01]  /*21110*/  BAR.SYNC.DEFER_BLOCKING 0x1, 0x100 ;  /* 0x0044000000007b1d */ /* 0x000fe20000010000 */
[----:B------:R-:W-:-:S13]  /*21120*/  ISETP.NE.AND.EX P0, PT, RZ, UR5, PT, P0 ;  /* 0x00000005ff007c0c */ /* 0x000fda000bf05300 */
[----:B------:R-:W-:Y:S01]  /*21130*/  @P0 IADD3 R4, P2, R93, UR4, RZ ;  /* 0x000000045d040c10 */ /* 0x000fe2000ff5e0ff */
[----:B------:R-:W-:Y:S02]  /*21140*/  ULDC UR4, c[0x0][0xa88] ;  /* 0x0002a20000047ab9 */ /* 0x000fe40000000800 */
[----:B------:R-:W-:Y:S01]  /*21150*/  IMAD.U32 R0, RZ, RZ, UR4 ;  /* 0x00000004ff007e24 */ /* 0x000fe2000f8e00ff */
[----:B------:R-:W-:Y:S01]  /*21160*/  @P0 IADD3.X R5, R106, UR5, RZ, P2, !PT ;  /* 0x000000056a050c10 */ /* 0x000fe200097fe4ff */
[----:B------:R-:W3:Y:S04]  /*21170*/  @P1 LDG.E R2, desc[UR46][R20.64] ;  /* 0x0000002e14021981 */ /* 0x000ee8000c1e1900 */
[----:B------:R0:W5:Y:S01]  /*21180*/  @P0 LDG.E R0, desc[UR46][R4.64] ;  /* 0x0000002e04000981 */ /* 0x000162000c1e1900 */
[----:B--2---:R-:W-:-:S02]  /*21190*/  SHF.R.S32.HI R76, RZ, 0x1f, R84 ;  /* 0x0000001fff4c7819 */ /* 0x004fc40000011454 */
[----:B---3--:R-:W-:Y:S01]  /*211a0*/  SHF.R.S32.HI R77, RZ, 0x1f, R2 ;  /* 0x0000001fff4d7819 */ /* 0x008fe20000011402 */
[----:B0-----:R-:W-:Y:S06]  /*211b0*/  @P0 BRA `(.L_x_2387) ;  /* 0x0000000000100947 */ /* 0x001fec0003800000 */
[----:B------:R-:W-:Y:S05]  /*211c0*/  @!P1 BRA `(.L_x_2387) ;  /* 0x00000000000c9947 */ /* 0x000fea0003800000 */
[----:B------:R-:W2:Y:S04]  /*211d0*/  LDG.E R3, desc[UR46][R20.64] ;  /* 0x0000002e14037981 */ /* 0x000ea8000c1e1900 */
[----:B-----5:R-:W2:Y:S02]  /*211e0*/  LDG.E R0, desc[UR46][R20.64+0x4] ;  /* 0x0000042e14007981 */ /* 0x020ea4000c1e1900 */
[----:B--2---:R-:W-:-:S07]  /*211f0*/  IMAD.IADD R0, R0, 0x1, -R3 ;  /* 0x0000000100007824 */ /* 0x004fce00078e0a03 */
.L_x_2387:
[----:B------:R-:W2:Y:S01]  /*21200*/  LDL R8, [R1+0x3c] ;  /* 0x00003c0001087983 */ /* 0x000ea20000100800 */
[----:B------:R-:W-:-:S03]  /*21210*/  ULDC.64 UR4, c[0x0][0xb70] ;  /* 0x0002dc0000047ab9 */ /* 0x000fc60000000a00 */
[----:B------:R-:W2:Y:S01]  /*21220*/  LDL.LU R80, [R1+0x48] ;  /* 0x0000480001507983 */ /* 0x000ea20000300800 */
[----:B------:R-:W-:Y:S01]  /*21230*/  IMAD.MOV.U32 R3, RZ, RZ, R77 ;  /* 0x000000ffff037224 */ /* 0x000fe200078e004d */
[----:B------:R-:W-:Y:S01]  /*21240*/  IADD3 R10, R147, -0x80, RZ ;  /* 0xffffff80930a7810 */ /* 0x000fe20007ffe0ff */
[----:B------:R-:W-:Y:S01]  /*21250*/  IMAD R6, R76, UR4, RZ ;  /* 0x000000044c067c24 */ /* 0x000fe2000f8e02ff */
[----:B------:R-:W-:Y:S01]  /*21260*/  SEL R78, R146, RZ, !P1 ;  /* 0x000000ff924e7207 */ /* 0x000fe20004800000 */
[----:B------:R-:W-:Y:S01]  /*21270*/  IMAD R7, R22, 0x40, R19 ;  /* 0x0000004016077824 */ /* 0x000fe200078e0213 */
[----:B------:R-:W-:Y:S01]  /*21280*/  SHF.R.S32.HI R9, RZ, 0x1f, R10 ;  /* 0x0000001fff097819 */ /* 0x000fe2000001140a */
[----:B------:R-:W-:Y:S01]  /*21290*/  IMAD.WIDE.U32 R4, R84, UR4, R2 ;  /* 0x0000000454047c25 */ /* 0x000fe2000f8e0002 */
[----:B------:R-:W-:-:S03]  /*212a0*/  SEL R81, R143, RZ, !P1 ;  /* 0x000000ff8f517207 */ /* 0x000fc60004800000 */
[----:B------:R-:W-:Y:S01]  /*212b0*/  IMAD R3, R84, UR5, R6 ;  /* 0x0000000554037c24 */ /* 0x000fe2000f8e0206 */
[----:B------:R-:W-:Y:S01]  /*212c0*/  ULDC.64 UR4, c[0x0][0xb78] ;  /* 0x0002de0000047ab9 */ /* 0x000fe20000000a00 */
[----:B------:R-:W-:-:S04]  /*212d0*/  IMAD.WIDE R56, R7, 0x2, R56 ;  /* 0x0000000207387825 */ /* 0x000fc800078e0238 */
[----:B------:R-:W-:Y:S01]  /*212e0*/  IMAD.IADD R5, R5, 0x1, R3 ;  /* 0x0000000105057824 */ /* 0x000fe200078e0203 */
[----:B------:R-:W-:Y:S01]  /*212f0*/  IADD3 R13, P5, R56, 0x2000, RZ ;  /* 0x00002000380d7810 */ /* 0x000fe20007fbe0ff */
[----:B------:R-:W-:Y:S01]  /*21300*/  IMAD R3, R78, UR4, RZ ;  /* 0x000000044e037c24 */ /* 0x000fe2000f8e02ff */
[C---:B------:R-:W-:Y:S01]  /*21310*/  IADD3 R25, P4, R56.reuse, 0x3000, RZ ;  /* 0x0000300038197810 */ /* 0x040fe20007f9e0ff */
[----:B------:R-:W-:Y:S01]  /*21320*/  IMAD.WIDE.U32 R4, R81, UR4, R4 ;  /* 0x0000000451047c25 */ /* 0x000fe2000f8e0004 */
[----:B------:R-:W-:Y:S02]  /*21330*/  IADD3 R29, P3, R56, 0x4000, RZ ;  /* 0x00004000381d7810 */ /* 0x000fe40007f7e0ff */
[----:B------:R-:W-:Y:S01]  /*21340*/  LOP3.LUT R12, R13, 0x380, RZ, 0xc0, !PT ;  /* 0x000003800d0c7812 */ /* 0x000fe200078ec0ff */
[----:B------:R-:W-:Y:S01]  /*21350*/  IMAD R6, R81, UR5, R3 ;  /* 0x0000000551067c24 */ /* 0x000fe2000f8e0203 */
[----:B------:R-:W-:Y:S01]  /*21360*/  ULDC.64 UR4, c[0x0][0xb40] ;  /* 0x0002d00000047ab9 */ /* 0x000fe20000000a00 */
[----:B------:R-:W-:-:S02]  /*21370*/  LOP3.LUT R24, R25, 0x380, RZ, 0xc0, !PT ;  /* 0x0000038019187812 */ /* 0x000fc400078ec0ff */
[----:B------:R-:W-:Y:S02]  /*21380*/  LOP3.LUT R28, R29, 0x380, RZ, 0xc0, !PT ;  /* 0x000003801d1c7812 */ /* 0x000fe400078ec0ff */
        /* <DEDUP_REMOVED lines=11> */
[----:B------:R-:W-:Y:S02]  /*21440*/  IADD3 R49, P3, R56, 0x9000, RZ ;  /* 0x0000900038317810 */ /* 0x000fe40007f7e0ff */
[----:B------:R-:W-:Y:S02]  /*21450*/  LOP3.LUT R40, R41, 0x380, RZ, 0xc0, !PT ;  /* 0x0000038029287812 */ /* 0x000fe400078ec0ff */
[----:B------:R-:W-:Y:S02]  /*21460*/  LOP3.LUT R44, R45, 0x380, RZ, 0xc0, !PT ;  /* 0x000003802d2c7812 */ /* 0x000fe400078ec0ff */
[----:B------:R-:W-:Y:S02]  /*21470*/  LOP3.LUT R48, R49, 0x380, RZ, 0xc0, !PT ;  /* 0x0000038031307812 */ /* 0x000fe400078ec0ff */
        /* <DEDUP_REMOVED lines=18> */
[----:B------:R-:W-:Y:S02]  /*215a0*/  LOP3.LUT R72, R72, R73, RZ, 0x3c, !PT ;  /* 0x0000004948487212 */ /* 0x000fe400078e3cff */
[----:B------:R-:W-:Y:S01]  /*215b0*/  LOP3.LUT R68, R68, R69, RZ, 0x3c, !PT ;  /* 0x0000004544447212 */ /* 0x000fe200078e3cff */
[--C-:B------:R-:W-:Y:S01]  /*215c0*/  IMAD.X R69, RZ, RZ, R57.reuse, P4 ;  /* 0x000000ffff457224 */ /* 0x100fe200020e0639 */
[----:B------:R-:W-:Y:S01]  /*215d0*/  LOP3.LUT R64, R64, R65, RZ, 0x3c, !PT ;  /* 0x0000004140407212 */ /* 0x000fe200078e3cff */
[----:B------:R-:W-:Y:S01]  /*215e0*/  IMAD.X R65, RZ, RZ, R57, P3 ;  /* 0x000000ffff417224 */ /* 0x000fe200018e0639 */
[----:B------:R-:W-:Y:S01]  /*215f0*/  IADD3.X R73, RZ, R57, RZ, P5, !PT ;  /* 0x00000039ff497210 */ /* 0x000fe20002ffe4ff */
[----:B------:R-:W-:Y:S01]  /*21600*/  BSSY B1, `(.L_x_2388) ;  /* 0x0000077000017945 */ /* 0x000fe20003800000 */
[----:B--2---:R-:W-:Y:S01]  /*21610*/  IMAD R7, R80, 0x80, R8 ;  /* 0x0000008050077824 */ /* 0x004fe200078e0208 */
[----:B------:R-:W-:-:S02]  /*21620*/  LEA.HI R8, R9, R10, RZ, 0x7 ;  /* 0x0000000a09087211 */ /* 0x000fc400078f38ff */
[----:B------:R-:W-:Y:S02]  /*21630*/  IADD3 R9, P2, R56, 0x1000, RZ ;  /* 0x0000100038097810 */ /* 0x000fe40007f5e0ff */
[----:B------:R-:W-:Y:S02]  /*21640*/  LOP3.LUT R11, R8, 0xffffff80, RZ, 0xc0, !PT ;  /* 0xffffff80080b7812 */ /* 0x000fe400078ec0ff */
[----:B------:R-:W-:Y:S02]  /*21650*/  LOP3.LUT R8, R9, 0x380, RZ, 0xc0, !PT ;  /* 0x0000038009087812 */ /* 0x000fe400078ec0ff */
[----:B------:R-:W-:Y:S01]  /*21660*/  SHF.R.S32.HI R3, RZ, 0x1f, R7 ;  /* 0x0000001fff037819 */ /* 0x000fe20000011407 */
[----:B------:R-:W-:Y:S01]  /*21670*/  IMAD.IADD R11, R10, 0x1, -R11 ;  /* 0x000000010a0b7824 */ /* 0x000fe200078e0a0b */
[----:B------:R-:W-:Y:S02]  /*21680*/  IADD3 R4, P0, R7, R4, RZ ;  /* 0x0000000407047210 */ /* 0x000fe40007f1e0ff */
[----:B------:R-:W-:-:S02]  /*21690*/  SHF.R.U64 R8, R8, 0x3, RZ ;  /* 0x0000000308087819 */ /* 0x000fc400000012ff */
[----:B------:R-:W-:Y:S02]  /*216a0*/  IADD3.X R3, R3, R5, R6, P0, !PT ;  /* 0x0000000503037210 */ /* 0x000fe400007fe406 */
[----:B------:R-:W-:Y:S02]  /*216b0*/  LEA R20, P1, R4, UR4, 0x2 ;  /* 0x0000000404147c11 */ /* 0x000fe4000f8210ff */
[----:B------:R-:W-:Y:S01]  /*216c0*/  LOP3.LUT R8, R8, R9, RZ, 0x3c, !PT ;  /* 0x0000000908087212 */ /* 0x000fe200078e3cff */
[----:B------:R-:W-:Y:S01]  /*216d0*/  IMAD.X R9, RZ, RZ, R57, P2 ;  /* 0x000000ffff097224 */ /* 0x000fe200010e0639 */
[----:B------:R-:W-:Y:S02]  /*216e0*/  IADD3 R37, P2, R56, 0x6000, RZ ;  /* 0x0000600038257810 */ /* 0x000fe40007f5e0ff */
[----:B------:R-:W-:Y:S01]  /*216f0*/  LEA.HI.X R21, R4, UR5, R3, 0x2, P1 ;  /* 0x0000000504157c11 */ /* 0x000fe200088f1403 */
[----:B------:R-:W-:Y:S01]  /*21700*/  VIADD R3, R7, 0x8 ;  /* 0x0000000807037836 */ /* 0x000fe20000000000 */
[----:B------:R-:W-:Y:S01]  /*21710*/  IADD3 R33, P1, R56, 0x5000, RZ ;  /* 0x0000500038217810 */ /* 0x000fe20007f3e0ff */
[----:B------:R-:W-:Y:S01]  /*21720*/  ULDC.64 UR4, c[0x0][0xaa0] ;  /* 0x0002a80000047ab9 */ /* 0x000fe20000000a00 */
[----:B------:R-:W-:-:S02]  /*21730*/  LOP3.LUT R36, R37, 0x380, RZ, 0xc0, !PT ;  /* 0x0000038025247812 */ /* 0x000fc400078ec0ff */
[----:B------:R-:W-:Y:S02]  /*21740*/  LOP3.LUT R32, R33, 0x380, RZ, 0xc0, !PT ;  /* 0x0000038021207812 */ /* 0x000fe400078ec0ff */
[----:B------:R-:W-:Y:S02]  /*21750*/  SHF.R.U64 R36, R36, 0x3, RZ ;  /* 0x0000000324247819 */ /* 0x000fe400000012ff */
[----:B------:R-:W-:Y:S02]  /*21760*/  SHF.R.U64 R32, R32, 0x3, RZ ;  /* 0x0000000320207819 */ /* 0x000fe400000012ff */
[----:B------:R-:W-:Y:S01]  /*21770*/  LOP3.LUT R36, R36, R37, RZ, 0x3c, !PT ;  /* 0x0000002524247212 */ /* 0x000fe200078e3cff */
[----:B------:R-:W-:Y:S01]  /*21780*/  IMAD.X R37, RZ, RZ, R57, P2 ;  /* 0x000000ffff257224 */ /* 0x000fe200010e0639 */
[----:B------:R-:W-:Y:S02]  /*21790*/  LOP3.LUT R32, R32, R33, RZ, 0x3c, !PT ;  /* 0x0000002120207212 */ /* 0x000fe400078e3cff */
[----:B------:R-:W-:-:S02]  /*217a0*/  IADD3 R59, P2, R56, 0xb000, RZ ;  /* 0x0000b000383b7810 */ /* 0x000fc40007f5e0ff */
[----:B------:R-:W-:Y:S02]  /*217b0*/  IADD3.X R33, RZ, R57, RZ, P1, !PT ;  /* 0x00000039ff217210 */ /* 0x000fe40000ffe4ff */
[----:B------:R-:W-:Y:S02]  /*217c0*/  IADD3 R53, P1, R56, 0xa000, RZ ;  /* 0x0000a00038357810 */ /* 0x000fe40007f3e0ff */
[----:B------:R-:W-:Y:S02]  /*217d0*/  LOP3.LUT R58, R59, 0x380, RZ, 0xc0, !PT ;  /* 0x000003803b3a7812 */ /* 0x000fe400078ec0ff */
[----:B------:R-:W-:Y:S02]  /*217e0*/  LOP3.LUT R52, R53, 0x380, RZ, 0xc0, !PT ;  /* 0x0000038035347812 */ /* 0x000fe400078ec0ff */
[----:B------:R-:W-:Y:S02]  /*217f0*/  SHF.R.U64 R58, R58, 0x3, RZ ;  /* 0x000000033a3a7819 */ /* 0x000fe400000012ff */
[----:B------:R-:W-:-:S02]  /*21800*/  SHF.R.U64 R52, R52, 0x3, RZ ;  /* 0x0000000334347819 */ /* 0x000fc400000012ff */
[----:B------:R-:W-:Y:S02]  /*21810*/  LOP3.LUT P0, RZ, R11, 0x3, RZ, 0xc0, !PT ;  /* 0x000000030bff7812 */ /* 0x000fe4000780c0ff */
[----:B------:R-:W-:Y:S01]  /*21820*/  LOP3.LUT R58, R58, R59, RZ, 0x3c, !PT ;  /* 0x0000003b3a3a7212 */ /* 0x000fe200078e3cff */
[--C-:B------:R-:W-:Y:S01]  /*21830*/  IMAD.X R59, RZ, RZ, R57.reuse, P2 ;  /* 0x000000ffff3b7224 */ /* 0x100fe200010e0639 */
[----:B------:R-:W-:Y:S01]  /*21840*/  LOP3.LUT R52, R52, R53, RZ, 0x3c, !PT ;  /* 0x0000003534347212 */ /* 0x000fe200078e3cff */
[--C-:B------:R-:W-:Y:S01]  /*21850*/  IMAD.X R53, RZ, RZ, R57.reuse, P1 ;  /* 0x000000ffff357224 */ /* 0x100fe200008e0639 */
[C---:B------:R-:W-:Y:S02]  /*21860*/  IADD3 R4, P2, R56.reuse, 0xf000, RZ ;  /* 0x0000f00038047810 */ /* 0x040fe40007f5e0ff */
[-C--:B-----5:R-:W-:Y:S02]  /*21870*/  ISETP.GE.OR P1, PT, R7, R0.reuse, P0 ;  /* 0x000000000700720c */ /* 0x0a0fe40000726670 */
[----:B------:R-:W-:Y:S01]  /*21880*/  ISETP.GE.OR P0, PT, R3, R0, P0 ;  /* 0x000000000300720c */ /* 0x000fe20000706670 */
[----:B------:R-:W-:Y:S01]  /*21890*/  IMAD.X R61, RZ, RZ, R57, P2 ;  /* 0x000000ffff3d7224 */ /* 0x000fe200010e0639 */
[----:B------:R-:W-:-:S02]  /*218a0*/  LOP3.LUT R5, R56, 0x380, RZ, 0xc0, !PT ;  /* 0x0000038038057812 */ /* 0x000fc400078ec0ff */
[----:B------:R-:W-:Y:S02]  /*218b0*/  LOP3.LUT R3, R4, 0x380, RZ, 0xc0, !PT ;  /* 0x0000038004037812 */ /* 0x000fe400078ec0ff */
[----:B------:R-:W-:Y:S02]  /*218c0*/  SHF.R.U64 R5, R5, 0x3, RZ ;  /* 0x0000000305057819 */ /* 0x000fe400000012ff */
[----:B------:R-:W-:Y:S02]  /*218d0*/  SHF.R.U64 R3, R3, 0x3, RZ ;  /* 0x0000000303037819 */ /* 0x000fe400000012ff */
[----:B------:R-:W-:Y:S01]  /*218e0*/  LOP3.LUT R56, R5, R56, RZ, 0x3c, !PT ;  /* 0x0000003805387212 */ /* 0x000fe200078e3cff */
[----:B------:R-:W-:Y:S01]  /*218f0*/  @!P1 STG.E desc[UR46][R20.64], R153 ;  /* 0x0000009914009986 */ /* 0x000fe2000c10192e */
[----:B------:R-:W-:-:S03]  /*21900*/  LOP3.LUT R60, R3, R4, RZ, 0x3c, !PT ;  /* 0x00000004033c7212 */ /* 0x000fc600078e3cff */
[----:B------:R0:W-:Y:S04]  /*21910*/  @!P0 STG.E desc[UR46][R20.64+0x20], R154 ;  /* 0x0000209a14008986 */ /* 0x0001e8000c10192e */
[----:B------:R1:W5:Y:S01]  /*21920*/  LD.E.128 R4, desc[UR46][R56.64] ;  /* 0x0000002e38047980 */ /* 0x000362000c101d00 */
[----:B------:R-:W-:-:S03]  /*21930*/  IMAD R3, R77, UR4, RZ ;  /* 0x000000044d037c24 */ /* 0x000fc6000f8e02ff */
[----:B------:R-:W5:Y:S04]  /*21940*/  LD.E.128 R8, desc[UR46][R8.64] ;  /* 0x0000002e08087980 */ /* 0x000f68000c101d00 */
[----:B------:R-:W5:Y:S01]  /*21950*/  LD.E.128 R12, desc[UR46][R12.64] ;  /* 0x0000002e0c0c7980 */ /* 0x000f62000c101d00 */
[----:B0-----:R-:W-:-:S03]  /*21960*/  SHF.R.S32.HI R21, RZ, 0x1f, R19 ;  /* 0x0000001fff157819 */ /* 0x001fc60000011413 */
[----:B------:R-:W5:Y:S01]  /*21970*/  LD.E.128 R24, desc[UR46][R24.64] ;  /* 0x0000002e18187980 */ /* 0x000f62000c101d00 */
[----:B------:R-:W-:-:S03]  /*21980*/  IMAD.MOV.U32 R20, RZ, RZ, R19 ;  /* 0x000000ffff147224 */ /* 0x000fc600078e0013 */
        /* <DEDUP_REMOVED lines=31> */
[----:B------:R-:W-:-:S02]  /*21b80*/  VIADD R0, R18, 0x38820 ;  /* 0x0003882012007836 */ /* 0x000fc40000000000 */
[----:B------:R-:W-:Y:S02]  /*21b90*/  IMAD R20, R78, UR4, RZ ;  /* 0x000000044e147c24 */ /* 0x000fe4000f8e02ff */
[----:B------:R-:W-:Y:S01]  /*21ba0*/  IMAD.IADD R3, R3, 0x1, R77 ;  /* 0x0000000103037824 */ /* 0x000fe200078e024d */
[----:B------:R-:W-:Y:S01]  /*21bb0*/  PRMT R0, RZ, 0x654, R0 ;  /* 0x00000654ff007816 */ /* 0x000fe20000000000 */
[C---:B------:R-:W-:Y:S02]  /*21bc0*/  IMAD R79, R81.reuse, UR5, R20 ;  /* 0x00000005514f7c24 */ /* 0x040fe4000f8e0214 */
[----:B------:R-:W-:Y:S01]  /*21bd0*/  IMAD.WIDE.U32 R76, R81, UR4, R2 ;  /* 0x00000004514c7c25 */ /* 0x000fe2000f8e0002 */
[----:B0-----:R1:W-:Y:S03]  /*21be0*/  SYNCS.ARRIVE.TRANS64.RED.A1T0 RZ, [R0+URZ], RZ ;  /* 0x000000ff00ff79a7 */ /* 0x0013e6000810043f */
[----:B------:R-:W-:Y:S01]  /*21bf0*/  IMAD.WIDE R20, R80, 0x80, R22 ;  /* 0x0000008050147825 */ /* 0x000fe200078e0216 */
[----:B------:R-:W-:Y:S01]  /*21c00*/  IADD3 R81, R77, R79, RZ ;  /* 0x0000004f4d517210 */ /* 0x000fe20007ffe0ff */
[----:B------:R-:W-:Y:S06]  /*21c10*/  @P3 BRA `(.L_x_2389) ;  /* 0x0000000000543947 */ /* 0x000fec0003800000 */
        /* <DEDUP_REMOVED lines=12> */
[----:B-1----:R-:W-:-:S03]  /*21ce0*/  VIADD R0, R19, 0x80 ;  /* 0x0000008013007836 */ /* 0x002fc60000000000 */
        /* <DEDUP_REMOVED lines=8> */
.L_x_2389:
[----:B------:R-:W-:Y:S05]  /*21d70*/  BSYNC B1 ;  /* 0x0000000000017941 */ /* 0x000fea0003800000 */
.L_x_2388:
[----:B------:R-:W-:Y:S04]  /*21d80*/  BSSY B1, `(.L_x_2390) ;  /* 0x0000019000017945 */ /* 0x000fe80003800000 */
[----:B------:R-:W-:Y:S05]  /*21d90*/  @P2 BRA `(.L_x_2391) ;  /* 0x00000000005c2947 */ /* 0x000fea0003800000 */
[----:B0----5:R-:W-:Y:S01]  /*21da0*/  IADD3 R5, P2, R20, 0x20, RZ ;  /* 0x0000002014057810 */ /* 0x021fe20007f5e0ff */
[----:B------:R-:W-:Y:S01]  /*21db0*/  ULDC.64 UR4, c[0x0][0xad8] ;  /* 0x0002b60000047ab9 */ /* 0x000fe20000000a00 */
[----:B------:R-:W-:Y:S01]  /*21dc0*/  MOV R2, R76 ;  /* 0x0000004c00027202 */ /* 0x000fe20000000f00 */
[----:B------:R-:W-:Y:S01]  /*21dd0*/  IMAD.MOV.U32 R3, RZ, RZ, R81 ;  /* 0x000000ffff037224 */ /* 0x000fe200078e0051 */
[----:B------:R-:W-:Y:S01]  /*21de0*/  ULDC.64 UR6, c[0x0][0xa80] ;  /* 0x0002a00000067ab9 */ /* 0x000fe20000000a00 */
[----:B-1----:R-:W-:Y:S02]  /*21df0*/  IMAD.X R0, RZ, RZ, R21, P2 ;  /* 0x000000ffff007224 */ /* 0x002fe400010e0615 */
        /* <DEDUP_REMOVED lines=17> */
.L_x_2391:
[----:B------:R-:W-:Y:S05]  /*21f10*/  BSYNC B1 ;  /* 0x0000000000017941 */ /* 0x000fea0003800000 */
.L_x_2390:
[----:B------:R-:W-:Y:S04]  /*21f20*/  BSSY B1, `(.L_x_2392) ;  /* 0x0000019000017945 */ /* 0x000fe80003800000 */
[----:B------:R-:W-:Y:S05]  /*21f30*/  @P0 BRA `(.L_x_2393) ;  /* 0x00000000005c0947 */ /* 0x000fea0003800000 */
[----:B0-2--5:R-:W-:Y:S01]  /*21f40*/  IADD3 R5, P0, R20, 0x40, RZ ;  /* 0x0000004014057810 */ /* 0x025fe20007f1e0ff */
[C---:B------:R-:W-:Y:S01]  /*21f50*/  VIADD R3, R19.reuse, 0xc0 ;  /* 0x000000c013037836 */ /* 0x040fe20000000000 */
[----:B------:R-:W-:Y:S01]  /*21f60*/  ULDC UR4, c[0x0][0xa8c] ;  /* 0x0002a30000047ab9 */ /* 0x000fe20000000800 */
[----:B------:R-:W-:Y:S01]  /*21f70*/  VIADD R2, R19, 0x80 ;  /* 0x0000008013027836 */ /* 0x000fe20000000000 */
[----:B------:R-:W-:Y:S01]  /*21f80*/  ULDC.64 UR6, c[0x0][0xad8] ;  /* 0x0002b60000067ab9 */ /* 0x000fe20000000a00 */
[----:B-1----:R-:W-:Y:S01]  /*21f90*/  IMAD.X R0, RZ, RZ, R21, P0 ;  /* 0x000000ffff007224 */ /* 0x002fe200000e0615 */
        /* <DEDUP_REMOVED lines=17> */
.L_x_2393:
[----:B------:R-:W-:Y:S05]  /*220b0*/  BSYNC B1 ;  /* 0x0000000000017941 */ /* 0x000fea0003800000 */
.L_x_2392:
[----:B------:R-:W-:Y:S05]  /*220c0*/  @P1 BRA `(.L_x_2394) ;  /* 0x0000000c00401947 */ /* 0x000fea0003800000 */
[----:B0-23-5:R-:W-:Y:S01]  /*220d0*/  IADD3 R5, P0, R20, 0x60, RZ ;  /* 0x0000006014057810 */ /* 0x02dfe20007f1e0ff */
[----:B------:R-:W-:Y:S01]  /*220e0*/  ULDC.64 UR6, c[0x0][0xad8] ;  /* 0x0002b60000067ab9 */ /* 0x000fe20000000a00 */
[----:B------:R-:W-:Y:S01]  /*220f0*/  IMAD.MOV.U32 R2, RZ, RZ, R76 ;  /* 0x000000ffff027224 */ /* 0x000fe200078e004c */
[----:B------:R-:W-:Y:S01]  /*22100*/  ULDC UR4, c[0x0][0xa8c] ;  /* 0x0002a30000047ab9 */ /* 0x000fe20000000800 */
[----:B------:R-:W-:Y:S01]  /*22110*/  IMAD.MOV.U32 R3, RZ, RZ, R81 ;  /* 0x000000ffff037224 */ /* 0x000fe200078e0051 */
[C---:B------:R-:W-:Y:S01]  /*22120*/  ISETP.GE.AND P1, PT, R19.reuse, UR4, PT ;  /* 0x0000000413007c0c */ /* 0x040fe2000bf26270 */
[----:B------:R-:W-:Y:S01]  /*22130*/  IMAD.X R20, RZ, RZ, R21, P0 ;  /* 0x000000ffff147224 */ /* 0x000fe200000e0615 */
[----:B------:R-:W-:Y:S01]  /*22140*/  ISETP.GE.AND P2, PT, R236, UR4, PT ;  /* 0x00000004ec007c0c */ /* 0x000fe2000bf46270 */
[----:B-1----:R-:W-:Y:S02]  /*22150*/  VIADD R0, R19, 0x80 ;  /* 0x0000008013007836 */ /* 0x002fe40000000000 */
        /* <DEDUP_REMOVED lines=16> */
.L_x_2385:
[----:B------:R-:W2:Y:S01]  /*22260*/  LDL R11, [R1+0x24] ;  /* 0x00002400010b7983 */ /* 0x000ea20000100800 */
[----:B------:R-:W-:-:S03]  /*22270*/  ULDC.64 UR4, c[0x0][0xbd8] ;  /* 0x0002f60000047ab9 */ /* 0x000fc60000000a00 */
[----:B------:R-:W3:Y:S01]  /*22280*/  LDL R9, [R1+0x44] ;  /* 0x0000440001097983 */ /* 0x000ee20000100800 */
[----:B------:R-:W-:Y:S01]  /*22290*/  ISETP.NE.U32.AND P0, PT, RZ, UR4, PT ;  /* 0x00000004ff007c0c */ /* 0x000fe2000bf05070 */
[----:B------:R-:W-:-:S03]  /*222a0*/  IMAD.MOV.U32 R7, RZ, RZ, RZ ;  /* 0x000000ffff077224 */ /* 0x000fc600078e00ff */
[----:B------:R-:W-:Y:S02]  /*222b0*/  ISETP.NE.AND.EX P0, PT, RZ, UR5, PT, P0 ;  /* 0x00000005ff007c0c */ /* 0x000fe4000bf05300 */
[C---:B--2---:R-:W-:Y:S02]  /*222c0*/  SHF.L.U32 R4, R11.reuse, 0x2, RZ ;  /* 0x000000020b047819 */ /* 0x044fe400000006ff */
[----:B---3--:R-:W-:Y:S02]  /*222d0*/  SHF.L.U64.HI R0, R11, 0x2, R9 ;  /* 0x000000020b007819 */ /* 0x008fe40000010209 */
[----:B------:R-:W-:-:S04]  /*222e0*/  IADD3 R2, P1, R4, UR4, RZ ;  /* 0x0000000404027c10 */ /* 0x000fc8000ff3e0ff */
[----:B------:R-:W-:Y:S01]  /*222f0*/  IADD3.X R3, R0, UR5, RZ, P1, !PT ;  /* 0x0000000500037c10 */ /* 0x000fe20008ffe4ff */
[----:B------:R-:W-:Y:S02]  /*22300*/  ULDC.64 UR4, c[0x0][0xbe0] ;  /* 0x0002f80000047ab9 */ /* 0x000fe40000000a00 */
[----:B------:R-:W-:Y:S02]  /*22310*/  ISETP.NE.U32.AND P1, PT, RZ, UR4, PT ;  /* 0x00000004ff007c0c */ /* 0x000fe4000bf25070 */
[----:B------:R1:W5:Y:S02]  /*22320*/  @P0 LDG.E R7, desc[UR46][R2.64] ;  /* 0x0000002e02070981 */ /* 0x000364000c1e1900 */
[----:B------:R-:W-:Y:S01]  /*22330*/  ISETP.NE.AND.EX P1, PT, RZ, UR5, PT, P1 ;  /* 0x00000005ff007c0c */ /* 0x000fe2000bf25310 */
[----:B------:R-:W2:-:S12]  /*22340*/  S2R R14, SR_TID.X ;  /* 0x00000000000e7919 */ /* 0x000e980000002100 */
[----:B------:R-:W-:Y:S01]  /*22350*/  @P1 IADD3 R4, P2, R4, UR4, RZ ;  /* 0x0000000404041c10 */ /* 0x000fe2000ff5e0ff */
[----:B------:R-:W-:-:S03]  /*22360*/  ULDC UR4, c[0x0][0xa88] ;  /* 0x0002a20000047ab9 */ /* 0x000fc60000000800 */
[----:B------:R-:W-:Y:S01]  /*22370*/  @P1 IADD3.X R5, R0, UR5, RZ, P2, !PT ;  /* 0x0000000500051c10 */ /* 0x000fe200097fe4ff */
[----:B------:R-:W-:-:S06]  /*22380*/  IMAD.U32 R0, RZ, RZ, UR4 ;  /* 0x00000004ff007e24 */ /* 0x000fcc000f8e00ff */
[----:B------:R1:W5:Y:S01]  /*22390*/  @P1 LDG.E R0, desc[UR46][R4.64] ;  /* 0x0000002e04001981 */ /* 0x000362000c1e1900 */
[----:B--2---:R-:W-:-:S05]  /*223a0*/  VIADD R6, R14, 0xffffff80 ;  /* 0xffffff800e067836 */ /* 0x004fca0000000000 */
[----:B------:R-:W-:Y:S01]  /*223b0*/  ISETP.GT.AND P2, PT, R6, 0x7f, PT ;  /* 0x0000007f0600780c */ /* 0x000fe20003f44270 */
[----:B-1----:R-:W-:-:S12]  /*223c0*/  @P1 BRA `(.L_x_2395) ;  /* 0x0000000000101947 */ /* 0x002fd80003800000 */
[----:B------:R-:W-:Y:S05]  /*223d0*/  @!P0 BRA `(.L_x_2395) ;  /* 0x00000000000c8947 */ /* 0x000fea0003800000 */
[----:B------:R-:W2:Y:S04]  /*223e0*/  LDG.E R5, desc[UR46][R2.64] ;  /* 0x0000002e02057981 */ /* 0x000ea8000c1e1900 */
[----:B-----5:R-:W2:Y:S02]  /*223f0*/  LDG.E R0, desc[UR46][R2.64+0x4] ;  /* 0x0000042e02007981 */ /* 0x020ea4000c1e1900 */
[----:B--2---:R-:W-:-:S07]  /*22400*/  IMAD.IADD R0, R0, 0x1, -R5 ;  /* 0x0000000100007824 */ /* 0x004fce00078e0a05 */
.L_x_2395:
[----:B------:R-:W2:Y:S04]  /*22410*/  LDL R13, [R1+0x40] ;  /* 0x00004000010d7983 */ /* 0x000ea80000100800 */
[----:B------:R1:W5:Y:S01]  /*22420*/  LDL R12, [R1+0x48] ;  /* 0x00004800010c7983 */ /* 0x0003620000100800 */
[----:B------:R-:W-:Y:S01]  /*22430*/  BSSY B1, `(.L_x_2396) ;  /* 0x000001c000017945 */ /* 0x000fe20003800000 */
[----:B------:R-:W-:Y:S02]  /*22440*/  SHF.R.S32.HI R10, RZ, 0x1f, R19 ;  /* 0x0000001fff0a7819 */ /* 0x000fe40000011413 */
[----:B------:R-:W-:Y:S02]  /*22450*/  SEL R11, R11, RZ, !P0 ;  /* 0x000000ff0b0b7207 */ /* 0x000fe40004000000 */
[----:B------:R-:W-:-:S02]  /*22460*/  SEL R9, R9, RZ, !P0 ;  /* 0x000000ff09097207 */ /* 0x000fc40004000000 */
[----:B-----5:R-:W-:Y:S02]  /*22470*/  SHF.R.S32.HI R6, RZ, 0x1f, R7 ;  /* 0x0000001fff067819 */ /* 0x020fe40000011407 */
[----:B--2---:R-:W-:Y:S01]  /*22480*/  SHF.R.S32.HI R8, RZ, 0x1f, R13 ;  /* 0x0000001fff087819 */ /* 0x004fe2000001140d */
[----:B-1----:R-:W-:Y:S06]  /*22490*/  @P2 BRA `(.L_x_2397) ;  /* 0x0000000000542947 */ /* 0x002fec0003800000 */
[----:B------:R-:W-:-:S04]  /*224a0*/  IMAD R2, R12, 0x80, R14 ;  /* 0x000000800c027824 */ /* 0x000fc800078e020e */
[----:B------:R-:W-:-:S05]  /*224b0*/  VIADD R3, R2, 0xffffff80 ;  /* 0xffffff8002037836 */ /* 0x000fca0000000000 */
        /* <DEDUP_REMOVED lines=13> */
[----:B------:R-:W-:-:S04]  /*22590*/  ULDC.64 UR4, c[0x0][0xb40] ;  /* 0x0002d00000047ab9 */ /* 0x000fc80000000a00 */
[----:B------:R-:W-:Y:S02]  /*225a0*/  IADD3 R3, R3, R5, RZ ;  /* 0x0000000503037210 */ /* 0x000fe40007ffe0ff */
[----:B------:R-:W-:-:S04]  /*225b0*/  LEA R4, P0, R2, UR4, 0x2 ;  /* 0x0000000402047c11 */ /* 0x000fc8000f8010ff */
[----:B------:R-:W-:Y:S01]  /*225c0*/  LEA.HI.X R5, R2, UR5, R3, 0x2, P0 ;  /* 0x0000000502057c11 */ /* 0x000fe200080f1403 */
[----:B------:R-:W-:-:S05]  /*225d0*/  IMAD.MOV.U32 R3, RZ, RZ, -0x800000 ;  /* 0xff800000ff037424 */ /* 0x000fca00078e00ff */
[----:B------:R1:W-:Y:S03]  /*225e0*/  STG.E desc[UR46][R4.64], R3 ;  /* 0x0000000304007986 */ /* 0x0003e6000c10192e */
.L_x_2397:
[----:B------:R-:W-:Y:S05]  /*225f0*/  BSYNC B1 ;  /* 0x0000000000017941 */ /* 0x000fea0003800000 */
.L_x_2396:
[----:B------:R-:W-:Y:S01]  /*22600*/  ULDC.64 UR4, c[0x0][0xaa0] ;  /* 0x0002a80000047ab9 */ /* 0x000fe20000000a00 */
[----:B------:R-:W-:Y:S01]  /*22610*/  IMAD.MOV.U32 R2, RZ, RZ, R19 ;  /* 0x000000ffff027224 */ /* 0x000fe200078e0013 */
[----:B------:R-:W-:Y:S01]  /*22620*/  BSSY B1, `(.L_x_2398) ;  /* 0x000002c000017945 */ /* 0x000fe20003800000 */
[----:B-1----:R-:W-:Y:S02]  /*22630*/  IMAD.MOV.U32 R3, RZ, RZ, R10 ;  /* 0x000000ffff037224 */ /* 0x002fe400078e000a */
        /* <DEDUP_REMOVED lines=17> */
[----:B------:R-:W-:Y:S01]  /*22750*/  IMAD.MOV.U32 R3, RZ, RZ, R23 ;  /* 0x000000ffff037224 */ /* 0x000fe200078e0017 */
[----:B------:R-:W-:Y:S01]  /*22760*/  IADD3 R11, R5, R9, RZ ;  /* 0x00000009050b7210 */ /* 0x000fe20007ffe0ff */
        /* <DEDUP_REMOVED lines=23> */
.L_x_2399:
[----:B------:R-:W-:Y:S05]  /*228e0*/  BSYNC B1 ;  /* 0x0000000000017941 */ /* 0x000fea0003800000 */
.L_x_2398:
        /* <DEDUP_REMOVED lines=19> */
[----:B-1----:R-:W-:Y:S01]  /*22a20*/  LEA R12, P0, R2, UR6, 0x1 ;  /* 0x00000006020c7c11 */ /* 0x002fe2000f8008ff */
[----:B------:R-:W-:-:S05]  /*22a30*/  IMAD.IADD R3, R3, 0x1, R9 ;  /* 0x0000000103037824 */ /* 0x000fca00078e0209 */
[----:B------:R-:W-:-:S05]  /*22a40*/  LEA.HI.X R13, R2, UR7, R3, 0x1, P0 ;  /* 0x00000007020d7c11 */ /* 0x000fca00080f0c03 */
[----:B------:R2:W-:Y:S04]  /*22a50*/  @!P2 STG.E.128 desc[UR46][R12.64], RZ ;  /* 0x000000ff0c00a986 */ /* 0x0005e8000c101d2e */
[----:B------:R2:W-:Y:S04]  /*22a60*/  @!P3 STG.E.128 desc[UR46][R12.64+0x80], RZ ;  /* 0x000080ff0c00b986 */ /* 0x0005e8000c101d2e */
[----:B------:R2:W-:Y:S04]  /*22a70*/  @!P4 STG.E.128 desc[UR46][R12.64+0x100], RZ ;  /* 0x000100ff0c00c986 */ /* 0x0005e8000c101d2e */
[----:B------:R2:W-:Y:S02]  /*22a80*/  @!P5 STG.E.128 desc[UR46][R12.64+0x180], RZ ;  /* 0x000180ff0c00d986 */ /* 0x0005e4000c101d2e */
.L_x_2401:
[----:B------:R-:W-:Y:S05]  /*22a90*/  BSYNC B1 ;  /* 0x0000000000017941 */ /* 0x000fea0003800000 */
.L_x_2400:
        /* <DEDUP_REMOVED lines=26> */
.L_x_2403:
[----:B------:R-:W-:Y:S05]  /*22c40*/  BSYNC B1 ;  /* 0x0000000000017941 */ /* 0x000fea0003800000 */
.L_x_2402:
        /* <DEDUP_REMOVED lines=24> */
.L_x_2394:
[----:B------:R-:W-:Y:S05]  /*22dd0*/  BSYNC B0 ;  /* 0x0000000000007941 */ /* 0x000fea0003800000 */
.L_x_2384:
[----:B-1----:R-:W2:Y:S01]  /*22de0*/  LDL R0, [R1+0xc] ;  /* 0x00000c0001007983 */ /* 0x002ea20000100800 */
[----:B------:R-:W-:Y:S02]  /*22df0*/  ULDC UR4, c[0x0][0xc14] ;  /* 0x0003050000047ab9 */ /* 0x000fe40000000800 */
[----:B--2---:R-:W-:-:S13]  /*22e00*/  ISETP.GE.AND P0, PT, R0, UR4, PT ;  /* 0x0000000400007c0c */ /* 0x004fda000bf06270 */
[----:B------:R-:W-:Y:S05]  /*22e10*/  @!P0 BRA `(.L_x_2404) ;  /* 0xfffffde000fc8947 */ /* 0x000fea000383ffff */
[----:B------:R-:W-:Y:S05]  /*22e20*/  BRA `(.L_x_2181) ;  /* 0x0000007000b47947 */ /* 0x000fea0003800000 */
.L_x_2179:
[----:B------:R-:W-:-:S08]  /*22e30*/  NOP ;  /* 0x0000000000007918 */ /* 0x000fd00000000000 */
[----:B------:R-:W0:-:S00]  /*22e40*/  USETMAXREG.DEALLOC.CTAPOOL 0x18 ;  /* 0x00000018000079c8 */ /* 0x000e0000080e0500 */
[----:B0-----:R-:W2:Y:S01]  /*22e50*/  LDL.LU R2, [R1+0x58] ;  /* 0x0000580001027983 */ /* 0x001ea20000300800 */
[----:B------:R-:W-:Y:S02]  /*22e60*/  LOP3.LUT R0, R0, 0x3, RZ, 0xc0, !PT ;  /* 0x0000000300007812 */ /* 0x000fe400078ec0ff */
[----:B------:R-:W-:-:S04]  /*22e70*/  MOV R5, RZ ;  /* 0x000000ff00057202 */ /* 0x000fc80000000f00 */
        /* <DEDUP_REMOVED lines=15> */
.L_x_2405:
        /* <DEDUP_REMOVED lines=33> */
[----:B0-----:R-:W-:-:S04]  /*23180*/  IMAD R7, R7, UR5, RZ ;  /* 0x0000000507077c24 */ /* 0x001fc8000f8e02ff */
[----:B------:R-:W-:Y:S01]  /*23190*/  IMAD.MOV.U32 R2, RZ, RZ, R7 ;  /* 0x000000ffff027224 */ /* 0x000fe200078e0007 */
[----:B--2---:R-:W-:-:S13]  /*231a0*/  ISETP.GT.AND P6, PT, R7, UR6, PT ;  /* 0x0000000607007c0c */ /* 0x004fda000bfc4270 */
[----:B------:R-:W-:Y:S05]  /*231b0*/  @P6 BRA `(.L_x_2407) ;  /* 0x0000000000a06947 */ /* 0x000fea0003800000 */
[----:B------:R-:W0:Y:S01]  /*231c0*/  LDC R6, c[0x0][0xc14] ;  /* 0x00030500ff067b82 */ /* 0x000e220000000800 */
[----:B------:R-:W-:Y:S01]  /*231d0*/  MOV R7, R2 ;  /* 0x0000000200077202 */ /* 0x000fe20000000f00 */
[----:B------:R-:W-:Y:S01]  /*231e0*/  UMOV UR4, URZ ;  /* 0x0000003f00047c82 */ /* 0x000fe20008000000 */
[----:B------:R-:W-:Y:S01]  /*231f0*/  ULDC UR7, c[0x0][0xc14] ;  /* 0x0003050000077ab9 */ /* 0x000fe20000000800 */
[----:B------:R-:W-:-:S05]  /*23200*/  ULDC UR5, c[0x0][0xc10] ;  /* 0x0003040000057ab9 */ /* 0x000fca0000000800 */
.L_x_2411:
        /* <DEDUP_REMOVED lines=13> */
.L_x_2410:
[----:B------:R-:W-:Y:S05]  /*232e0*/  BSYNC B0 ;  /* 0x0000000000007941 */ /* 0x000fea0003800000 */
.L_x_2409:
        /* <DEDUP_REMOVED lines=15> */
[----:B------:R-:W0:Y:S02]  /*233e0*/  SHFL.IDX PT, R2, R10, 0x1f, 0x1f ;  /* 0x03e01f000a027f89 */ /* 0x000e2400000e0000 */
[----:B0-----:R-:W-:-:S04]  /*233f0*/  IMAD R2, R2, UR5, RZ ;  /* 0x0000000502027c24 */ /* 0x001fc8000f8e02ff */
[----:B------:R-:W-:-:S05]  /*23400*/  IMAD.IADD R7, R2, 0x1, R7 ;  /* 0x0000000102077824 */ /* 0x000fca00078e0207 */
[----:B------:R-:W-:-:S13]  /*23410*/  ISETP.GT.AND P6, PT, R7, UR6, PT ;  /* 0x0000000607007c0c */ /* 0x000fda000bfc4270 */
[----:B------:R-:W-:Y:S05]  /*23420*/  @!P6 BRA `(.L_x_2411) ;  /* 0xfffffffc0078e947 */ /* 0x000fea000383ffff */
[----:B------:R-:W-:-:S07]  /*23430*/  IMAD.MOV.U32 R6, RZ, RZ, R10 ;  /* 0x000000ffff067224 */ /* 0x000fce00078e000a */
.L_x_2407:
        /* <DEDUP_REMOVED lines=21> */
.L_x_2412:
[----:B-1----:R-:W-:Y:S01]  /*23590*/  IMAD.MOV R2, RZ, RZ, -R3 ;  /* 0x000000ffff027224 */ /* 0x002fe200078e0a03 */
[----:B--2---:R-:W-:Y:S01]  /*235a0*/  IABS R6, R9 ;  /* 0x0000000900067213 */ /* 0x004fe20000000000 */
[----:B---3--:R-:W-:Y:S02]  /*235b0*/  IMAD R4, R4, UR5, R7 ;  /* 0x0000000504047c24 */ /* 0x008fe4000f8e0207 */
[----:B------:R-:W-:Y:S01]  /*235c0*/  IMAD R7, R2, R11, RZ ;  /* 0x0000000b02077224 */ /* 0x000fe200078e02ff */
[----:B------:R-:W-:Y:S01]  /*235d0*/  MOV R2, RZ ;  /* 0x000000ff00027202 */ /* 0x000fe20000000f00 */
[----:B------:R-:W-:Y:S01]  /*235e0*/  IMAD.MOV R6, RZ, RZ, -R6 ;  /* 0x000000ffff067224 */ /* 0x000fe200078e0a06 */
[----:B------:R1:W-:Y:S03]  /*235f0*/  STL [R1], R4 ;  /* 0x0000000401007387 */ /* 0x0003e60000100800 */
        /* <DEDUP_REMOVED lines=12> */
[----:B------:R-:W-:-:S04]  /*236c0*/  @P0 VIADD R7, R7, 0x1 ;  /* 0x0000000107070836 */ /* 0x000fc80000000000 */
[----:B------:R-:W-:Y:S01]  /*236d0*/  @!P2 IMAD.MOV R7, RZ, RZ, -R7 ;  /* 0x000000ffff07a224 */ /* 0x000fe200078e0a07 */
[----:B------:R-:W-:-:S05]  /*236e0*/  @!P1 LOP3.LUT R7, RZ, R9, RZ, 0x33, !PT ;  /* 0x00000009ff079212 */ /* 0x000fca00078e33ff */
[----:B------:R-:W-:Y:S01]  /*236f0*/  IMAD R4, R10, R7, RZ ;  /* 0x000000070a047224 */ /* 0x000fe200078e02ff */
[----:B------:R-:W-:-:S03]  /*23700*/  IADD3 R7, -R7, RZ, RZ ;  /* 0x000000ff07077210 */ /* 0x000fc60007ffe1ff */
        /* <DEDUP_REMOVED lines=22> */
[C---:B------:R-:W-:Y:S02]  /*23870*/  LOP3.LUT R3, R9.reuse, R10, RZ, 0x3c, !PT ;  /* 0x0000000a09037212 */ /* 0x040fe400078e3cff */
[----:B------:R-:W-:Y:S02]  /*23880*/  IADD3 R9, R9, R4, RZ ;  /* 0x0000000409097210 */ /* 0x000fe40007ffe0ff */
        /* <DEDUP_REMOVED lines=11> */
.L_x_2408:
[----:B------:R-:W-:Y:S01]  /*23940*/  IMAD.U32 R2, RZ, RZ, UR6 ;  /* 0x00000006ff027e24 */ /* 0x000fe2000f8e00ff */
[----:B------:R0:W-:Y:S04]  /*23950*/  STL [R1+0x4], RZ ;  /* 0x000004ff01007387 */ /* 0x0001e80000100800 */
[----:B------:R0:W-:Y:S04]  /*23960*/  STL [R1+0x8], RZ ;  /* 0x000008ff01007387 */ /* 0x0001e80000100800 */
[----:B------:R0:W-:Y:S02]  /*23970*/  STL [R1], R2 ;  /* 0x0000000201007387 */ /* 0x0001e40000100800 */
.L_x_2413:
        /* <DEDUP_REMOVED lines=10> */
.L_x_2406:
        /* <DEDUP_REMOVED lines=8> */
[----:B------:R-:W0:Y:S01]  /*23aa0*/  S2R R9, SR_TID.X ;  /* 0x0000000000097919 */ /* 0x000e220000002100 */
[----:B------:R-:W-:Y:S01]  /*23ab0*/  BSSY B7, `(.L_x_2414) ;  /* 0x0000623000077945 */ /* 0x000fe20003800000 */
[----:B------:R-:W-:Y:S01]  /*23ac0*/  ULDC UR37, c[0x0][0xc] ;  /* 0x0000030000257ab9 */ /* 0x000fe20000000800 */
[----:B------:R-:W-:Y:S01]  /*23ad0*/  ULOP3.LUT UR36, UR40, 0x1, URZ, 0xfc, !UPT ;  /* 0x0000000128247892 */ /* 0x000fe2000f8efc3f */
[----:B------:R-:W2:Y:S01]  /*23ae0*/  S2R R3, SR_TID.X ;  /* 0x0000000000037919 */ /* 0x000ea20000002100 */
[----:B------:R-:W-:Y:S01]  /*23af0*/  ULOP3.LUT UR38, UR40, 0x2, URZ, 0xfc, !UPT ;  /* 0x0000000228267892 */ /* 0x000fe2000f8efc3f */
[----:B------:R-:W-:Y:S01]  /*23b00*/  ULDC.64 UR42, c[0x0][0x198] ;  /* 0x00006600002a7ab9 */ /* 0x000fe20000000a00 */
[C---:B0-----:R-:W-:Y:S01]  /*23b10*/  IMAD.SHL.U32 R2, R9.reuse, 0x10, RZ ;  /* 0x0000001009027824 */ /* 0x041fe200078e00ff */
[C---:B------:R-:W-:Y:S01]  /*23b20*/  R2P PR, R9.reuse, 0x6 ;  /* 0x0000000609007804 */ /* 0x040fe20000000000 */
[----:B-1----:R-:W-:Y:S01]  /*23b30*/  IMAD.SHL.U32 R0, R9, 0x80, RZ ;  /* 0x0000008009007824 */ /* 0x002fe200078e00ff */
[----:B--2---:R-:W-:-:S02]  /*23b40*/  LOP3.LUT R5, R3, 0x7f, RZ, 0xc0, !PT ;  /* 0x0000007f03057812 */ /* 0x004fc400078ec0ff */
        /* <DEDUP_REMOVED lines=8> */
[----:B------:R-:W-:Y:S01]  /*23bd0*/  LOP3.LUT R5, R2, 0x10, R9, 0xf8, !PT ;  /* 0x0000001002057812 */ /* 0x000fe200078ef809 */
[----:B------:R-:W-:Y:S01]  /*23be0*/  IMAD.MOV.U32 R2, RZ, RZ, 0x20 ;  /* 0x00000020ff027424 */ /* 0x000fe200078e00ff */
[----:B------:R-:W-:Y:S02]  /*23bf0*/  LOP3.LUT R7, R3, 0xc00, R0, 0xf8, !PT ;  /* 0x00000c0003077812 */ /* 0x000fe400078ef800 */
[----:B------:R-:W-:Y:S02]  /*23c00*/  MOV R0, 0x40 ;  /* 0x0000004000007802 */ /* 0x000fe40000000f00 */
[----:B------:R-:W-:Y:S02]  /*23c10*/  LOP3.LUT R8, R6, R5, R4, 0xf6, !PT ;  /* 0x0000000506087212 */ /* 0x000fe400078ef604 */
[----:B------:R-:W-:Y:S01]  /*23c20*/  SEL R3, R0, 0xffffffc0, !P2 ;  /* 0xffffffc000037807 */ /* 0x000fe20005000000 */
[----:B------:R-:W-:Y:S01]  /*23c30*/  IMAD.MOV.U32 R0, RZ, RZ, 0x1 ;  /* 0x00000001ff007424 */ /* 0x000fe200078e00ff */
[----:B------:R-:W-:Y:S01]  /*23c40*/  SEL R4, R2, 0xffffffe0, !P1 ;  /* 0xffffffe002047807 */ /* 0x000fe20004800000 */
[----:B------:R-:W-:Y:S01]  /*23c50*/  STL [R1+0x14], R8 ;  /* 0x0000140801007387 */ /* 0x000fe20000100800 */
[----:B------:R-:W-:-:S03]  /*23c60*/  LOP3.LUT R2, R8, 0x2000, RZ, 0xfc, !PT ;  /* 0x0000200008027812 */ /* 0x000fc600078efcff */
        /* <DEDUP_REMOVED lines=13> */
.L_x_2518:
[----:B-1----:R-:W2:Y:S01]  /*23d40*/  LDL R0, [R1+0xc] ;  /* 0x00000c0001007983 */ /* 0x002ea20000100800 */
[----:B------:R-:W2:Y:S01]  /*23d50*/  LDC.64 R16, c[0x0][0xc60] ;  /* 0x00031800ff107b82 */ /* 0x000ea20000000a00 */
[----:B------:R-:W-:Y:S05]  /*23d60*/  YIELD ;  /* 0x0000000000007946 */ /* 0x000fea0003800000 */
[----:B------:R-:W-:Y:S01]  /*23d70*/  ULDC.64 UR4, c[0x0][0xa28] ;  /* 0x00028a0000047ab9 */ /* 0x000fe20000000a00 */
[----:B------:R-:W-:Y:S01]  /*23d80*/  IMAD.MOV.U32 R8, RZ, RZ, RZ ;  /* 0x000000ffff087224 */ /* 0x000fe200078e00ff */
[----:B------:R-:W-:Y:S01]  /*23d90*/  ISETP.NE.U32.AND P0, PT, RZ, UR4, PT ;  /* 0x00000004ff007c0c */ /* 0x000fe2000bf05070 */
[----:B------:R-:W-:Y:S01]  /*23da0*/  ULDC.64 UR6, c[0x0][0xa08] ;  /* 0x0002820000067ab9 */ /* 0x000fe20000000a00 */
[----:B------:R-:W-:Y:S01]  /*23db0*/  ULDC.64 UR8, c[0x0][0xa10] ;  /* 0x0002840000087ab9 */ /* 0x000fe20000000a00 */
[----:B------:R-:W-:Y:S01]  /*23dc0*/  MOV R11, RZ ;  /* 0x000000ff000b7202 */ /* 0x000fe20000000f00 */
[----:B------:R-:W-:-:S02]  /*23dd0*/  IMAD.MOV.U32 R20, RZ, RZ, RZ ;  /* 0x000000ffff147224 */ /* 0x000fc400078e00ff */
[----:B--2---:R-:W-:Y:S01]  /*23de0*/  IMAD.WIDE R16, R0, 0x4, R16 ;  /* 0x0000000400107825 */ /* 0x004fe200078e0210 */
[----:B------:R-:W-:-:S05]  /*23df0*/  ULDC.64 UR10, c[0x0][0xa18] ;  /* 0x00028600000a7ab9 */ /* 0x000fca0000000a00 */
[----:B------:R-:W2:Y:S01]  /*23e00*/  LDG.E R16, desc[UR46][R16.64] ;  /* 0x0000002e10107981 */ /* 0x000ea2000c1e1900 */
[----:B------:R-:W-:Y:S01]  /*23e10*/  ISETP.NE.AND.EX P0, PT, RZ, UR5, PT, P0 ;  /* 0x00000005ff007c0c */ /* 0x000fe2000bf05300 */
[----:B------:R-:W-:Y:S01]  /*23e20*/  IMAD.MOV.U32 R0, RZ, RZ, RZ ;  /* 0x000000ffff007224 */ /* 0x000fe200078e00ff */
[----:B--2---:R-:W-:-:S11]  /*23e30*/  SHF.R.S32.HI R18, RZ, 0x1f, R16 ;  /* 0x0000001fff127819 */ /* 0x004fd60000011410 */
[----:B------:R-:W-:-:S04]  /*23e40*/  @P0 LEA R2, P1, R16, UR4, 0x2 ;  /* 0x0000000410020c11 */ /* 0x000fc8000f8210ff */
[C-C-:B------:R-:W-:Y:S01]  /*23e50*/  @P0 LEA.HI.X R3, R16.reuse, UR5, R18.reuse, 0x2, P1 ;  /* 0x0000000510030c11 */ /* 0x140fe200088f1412 */
[----:B------:R-:W-:Y:S02]  /*23e60*/  ULDC.64 UR4, c[0x0][0xa00] ;  /* 0x0002800000047ab9 */ /* 0x000fe40000000a00 */
[----:B------:R-:W-:Y:S01]  /*23e70*/  ISETP.NE.U32.AND P2, PT, RZ, UR4, PT ;  /* 0x00000004ff007c0c */ /* 0x000fe2000bf45070 */
[C---:B------:R-:W-:Y:S01]  /*23e80*/  IMAD.SHL.U32 R17, R16.reuse, 0x4, RZ ;  /* 0x0000000410117824 */ /* 0x040fe200078e00ff */
[----:B------:R0:W5:Y:S01]  /*23e90*/  @P0 LDG.E R0, desc[UR46][R2.64] ;  /* 0x0000002e02000981 */ /* 0x000162000c1e1900 */
[----:B------:R-:W-:Y:S02]  /*23ea0*/  SHF.L.U64.HI R18, R16, 0x2, R18 ;  /* 0x0000000210127819 */ /* 0x000fe40000010212 */
[----:B------:R-:W-:Y:S02]  /*23eb0*/  ISETP.NE.AND.EX P2, PT, RZ, UR5, PT, P2 ;  /* 0x00000005ff007c0c */ /* 0x000fe4000bf45320 */
[----:B------:R-:W-:-:S02]  /*23ec0*/  ISETP.NE.U32.AND P0, PT, RZ, UR6, PT ;  /* 0x00000006ff007c0c */ /* 0x000fc4000bf05070 */
[----:B------:R-:W-:Y:S02]  /*23ed0*/  ISETP.NE.U32.AND P1, PT, RZ, UR8, PT ;  /* 0x00000008ff007c0c */ /* 0x000fe4000bf25070 */
[----:B------:R-:W-:Y:S02]  /*23ee0*/  ISETP.NE.AND.EX P0, PT, RZ, UR7, PT, P0 ;  /* 0x00000007ff007c0c */ /* 0x000fe4000bf05300 */
[C---:B0-----:R-:W-:Y:S02]  /*23ef0*/  IADD3 R2, P4, R17.reuse, UR4, RZ ;  /* 0x0000000411027c10 */ /* 0x041fe4000ff9e0ff */
[----:B------:R-:W-:Y:S02]  /*23f00*/  ISETP.NE.AND.EX P1, PT, RZ, UR9, PT, P1 ;  /* 0x00000009ff007c0c */ /* 0x000fe4000bf25310 */
[----:B------:R-:W-:Y:S02]  /*23f10*/  IADD3.X R3, R18, UR5, RZ, P4, !PT ;  /* 0x0000000512037c10 */ /* 0x000fe4000a7fe4ff */
[----:B------:R-:W-:-:S02]  /*23f20*/  IADD3 R6, P5, R17, UR6, RZ ;  /* 0x0000000611067c10 */ /* 0x000fc4000ffbe0ff */
[----:B------:R-:W-:Y:S01]  /*23f30*/  IADD3 R4, P4, R17, UR8, RZ ;  /* 0x0000000811047c10 */ /* 0x000fe2000ff9e0ff */
[----:B------:R-:W2:Y:S01]  /*23f40*/  @P2 LDG.E R8, desc[UR46][R2.64] ;  /* 0x0000002e02082981 */ /* 0x000ea2000c1e1900 */
[C---:B------:R-:W-:Y:S02]  /*23f50*/  IADD3.X R7, R18.reuse, UR7, RZ, P5, !PT ;  /* 0x0000000712077c10 */ /* 0x040fe4000affe4ff */
[----:B------:R-:W-:Y:S02]  /*23f60*/  IADD3.X R5, R18, UR9, RZ, P4, !PT ;  /* 0x0000000912057c10 */ /* 0x000fe4000a7fe4ff */
[----:B------:R-:W-:Y:S01]  /*23f70*/  ISETP.NE.U32.AND P3, PT, RZ, UR10, PT ;  /* 0x0000000aff007c0c */ /* 0x000fe2000bf65070 */
[----:B------:R-:W5:Y:S01]  /*23f80*/  @P0 LDG.E R11, desc[UR46][R6.64] ;  /* 0x0000002e060b0981 */ /* 0x000f62000c1e1900 */
[----:B------:R-:W-:Y:S02]  /*23f90*/  ULDC UR4, c[0x0][0x288] ;  /* 0x0000a20000047ab9 */ /* 0x000fe40000000800 */
[----:B------:R-:W-:Y:S01]  /*23fa0*/  ISETP.NE.AND.EX P3, PT, RZ, UR11, PT, P3 ;  /* 0x0000000bff007c0c */ /* 0x000fe2000bf65330 */
[----:B------:R-:W5:Y:S01]  /*23fb0*/  @P1 LDG.E R20, desc[UR46][R4.64] ;  /* 0x0000002e04141981 */ /* 0x000f62000c1e1900 */
[----:B------:R-:W-:Y:S01]  /*23fc0*/  IMAD.U32 R10, RZ, RZ, UR4 ;  /* 0x00000004ff0a7e24 */ /* 0x000fe2000f8e00ff */
[----:B------:R-:W-:-:S02]  /*23fd0*/  ULDC.64 UR4, c[0x0][0x3f8] ;  /* 0x0000fe0000047ab9 */ /* 0x000fc40000000a00 */
[----:B------:R-:W-:-:S03]  /*23fe0*/  UISETP.NE.U32.AND UP0, UPT, UR4, URZ, UPT ;  /* 0x0000003f0400728c */ /* 0x000fc6000bf05070 */
[----:B------:R-:W-:Y:S01]  /*23ff0*/  ULDC UR4, c[0x0][0x404] ;  /* 0x0001010000047ab9 */ /* 0x000fe20000000800 */
[----:B------:R-:W-:-:S03]  /*24000*/  UISETP.NE.AND.EX UP0, UPT, UR5, URZ, UPT, UP0 ;  /* 0x0000003f0500728c */ /* 0x000fc6000bf05300 */
[----:B------:R-:W-:Y:S01]  /*24010*/  ULDC UR5, c[0x0][0x2e0] ;  /* 0x0000b80000057ab9 */ /* 0x000fe20000000800 */
[----:B------:R-:W-:-:S04]  /*24020*/  USEL UR4, UR4, 0x1, UP0 ;  /* 0x0000000104047887 */ /* 0x000fc80008000000 */
[----:B------:R-:W-:-:S03]  /*24030*/  UIMAD UR4, UR4, UR5, URZ ;  /* 0x00000005040472a4 */ /* 0x000fc6000f8e023f */
[----:B------:R-:W-:Y:S01]  /*24040*/  ULDC UR5, c[0x0][0x338] ;  /* 0x0000ce0000057ab9 */ /* 0x000fe20000000800 */
[----:B--2---:R0:W-:Y:S02]  /*24050*/  STL [R1+0x20], R8 ;  /* 0x0000200801007387 */ /* 0x0041e40000100800 */
[----:B0-----:R-:W-:-:S04]  /*24060*/  @P3 IADD3 R8, P4, R17, UR10, RZ ;  /* 0x0000000a11083c10 */ /* 0x001fc8000ff9e0ff */
[----:B------:R-:W-:-:S05]  /*24070*/  @P3 IADD3.X R9, R18, UR11, RZ, P4, !PT ;  /* 0x0000000b12093c10 */ /* 0x000fca000a7fe4ff */
[----:B------:R0:W5:Y:S02]  /*24080*/  @P3 LDG.E R10, desc[UR46][R8.64] ;  /* 0x0000002e080a3981 */ /* 0x000164000c1e1900 */
[----:B0-----:R-:W-:Y:S02]  /*24090*/  IMAD.U32 R8, RZ, RZ, UR5 ;  /* 0x00000005ff087e24 */ /* 0x001fe4000f8e00ff */
[----:B------:R-:W-:Y:S01]  /*240a0*/  IMAD.U32 R9, RZ, RZ, UR4 ;  /* 0x00000004ff097e24 */ /* 0x000fe2000f8e00ff */
[----:B------:R-:W-:Y:S06]  /*240b0*/  @P3 BRA `(.L_x_2415) ;  /* 0x0000000000103947 */ /* 0x000fec0003800000 */
[----:B------:R-:W-:Y:S05]  /*240c0*/  @!P2 BRA `(.L_x_2415) ;  /* 0x00000000000ca947 */ /* 0x000fea0003800000 */
[----:B-----5:R-:W2:Y:S04]  /*240d0*/  LDG.E R10, desc[UR46][R2.64] ;  /* 0x0000002e020a7981 */ /* 0x020ea8000c1e1900 */
[----:B------:R-:W2:Y:S02]  /*240e0*/  LDG.E R2, desc[UR46][R2.64+0x4] ;  /* 0x0000042e02027981 */ /* 0x000ea4000c1e1900 */
[----:B--2---:R-:W-:-:S07]  /*240f0*/  IMAD.IADD R10, R2, 0x1, -R10 ;  /* 0x00000001020a7824 */ /* 0x004fce00078e0a0a */
.L_x_2415:
[----:B-----5:R-:W-:Y:S01]  /*24100*/  IMAD.IADD R2, R11, 0x1, R0 ;  /* 0x000000010b027824 */ /* 0x020fe200078e0200 */
[----:B------:R-:W-:Y:S02]  /*24110*/  ULDC.64 UR4, c[0x0][0xa20] ;  /* 0x0002880000047ab9 */ /* 0x000fe40000000a00 */
[----:B------:R-:W-:Y:S02]  /*24120*/  ISETP.NE.U32.AND P2, PT, RZ, UR4, PT ;  /* 0x00000004ff007c0c */ /* 0x000fe4000bf45070 */
[----:B------:R0:W-:Y:S02]  /*24130*/  STL [R1+0x3c], R2 ;  /* 0x00003c0201007387 */ /* 0x0001e40000100800 */
[----:B------:R-:W-:-:S13]  /*24140*/  ISETP.NE.AND.EX P2, PT, RZ, UR5, PT, P2 ;  /* 0x00000005ff007c0c */ /* 0x000fda000bf45320 */
[----:B0-----:R-:W-:Y:S05]  /*24150*/  @!P2 BRA `(.L_x_2416) ;  /* 0x000000000010a947 */ /* 0x001fea0003800000 */
[----:B------:R-:W-:-:S04]  /*24160*/  IADD3 R2, P0, R17, UR4, RZ ;  /* 0x0000000411027c10 */ /* 0x000fc8000ff1e0ff */
[----:B------:R-:W-:-:S05]  /*24170*/  IADD3.X R3, R18, UR5, RZ, P0, !PT ;  /* 0x0000000512037c10 */ /* 0x000fca00087fe4ff */
[----:B------:R0:W5:Y:S01]  /*24180*/  LDG.E R9, desc[UR46][R2.64] ;  /* 0x0000002e02097981 */ /* 0x000162000c1e1900 */
[----:B------:R-:W-:Y:S05]  /*24190*/  BRA `(.L_x_2417) ;  /* 0x0000000000107947 */ /* 0x000fea0003800000 */
.L_x_2416:
[----:B------:R-:W-:Y:S05]  /*241a0*/  @!P0 BRA `(.L_x_2417) ;  /* 0x00000000000c8947 */ /* 0x000fea0003800000 */
[----:B------:R-:W2:Y:S04]  /*241b0*/  LDG.E R9, desc[UR46][R6.64] ;  /* 0x0000002e06097981 */ /* 0x000ea8000c1e1900 */
[----:B------:R-:W2:Y:S02]  /*241c0*/  LDG.E R6, desc[UR46][R6.64+0x4] ;  /* 0x0000042e06067981 */ /* 0x000ea4000c1e1900 */
[----:B--2---:R-:W-:-:S07]  /*241d0*/  IMAD.IADD R9, R6, 0x1, -R9 ;  /* 0x0000000106097824 */ /* 0x004fce00078e0a09 */
.L_x_2417:
[----:B0-----:R-:W2:Y:S04]  /*241e0*/  @P1 LDG.E R2, desc[UR46][R4.64] ;  /* 0x0000002e04021981 */ /* 0x001ea8000c1e1900 */
[----:B------:R-:W3:Y:S01]  /*241f0*/  LDL R3, [R1+0x4] ;  /* 0x0000040001037983 */ /* 0x000ee20000100800 */
[----:B-----5:R-:W-:-:S03]  /*24200*/  IADD3 R0, -R0, R9, RZ ;  /* 0x0000000900007210 */ /* 0x020fc60007ffe1ff */
[----:B------:R-:W2:Y:S01]  /*24210*/  @P1 LDG.E R4, desc[UR46][R4.64+0x4] ;  /* 0x0000042e04041981 */ /* 0x000ea2000c1e1900 */
[----:B------:R-:W-:Y:S01]  /*24220*/  BSSY B0, `(.L_x_2418) ;  /* 0x0000139000007945 */ /* 0x000fe20003800000 */
[----:B---3--:R-:W-:Y:S01]  /*24230*/  LEA R3, R3, 0xff, 0x7 ;  /* 0x000000ff03037811 */ /* 0x008fe200078e38ff */
[----:B--2---:R-:W-:-:S04]  /*24240*/  @P1 IMAD.IADD R8, R4, 0x1, -R2 ;  /* 0x0000000104081824 */ /* 0x004fc800078e0a02 */
[----:B------:R-:W-:-:S05]  /*24250*/  IMAD.IADD R2, R0, 0x1, R8 ;  /* 0x0000000100027824 */ /* 0x000fca00078e0208 */
[C---:B------:R-:W-:Y:S01]  /*24260*/  IADD3 R10, R2.reuse, R3, -R10 ;  /* 0x00000003020a7210 */ /* 0x040fe20007ffe80a */
[----:B------:R-:W-:-:S03]  /*24270*/  VIADD R2, R2, 0x7f ;  /* 0x0000007f02027836 */ /* 0x000fc60000000000 */
[----:B------:R-:W-:Y:S02]  /*24280*/  SHF.R.S32.HI R19, RZ, 0x1f, R10 ;  /* 0x0000001fff137819 */ /* 0x000fe4000001140a */
[----:B------:R-:W-:Y:S02]  /*24290*/  SHF.R.S32.HI R3, RZ, 0x1f, R2 ;  /* 0x0000001fff037819 */ /* 0x000fe40000011402 */
[----:B------:R-:W-:Y:S02]  /*242a0*/  LEA.HI R19, R19, R10, RZ, 0x7 ;  /* 0x0000000a13137211 */ /* 0x000fe400078f38ff */
[----:B------:R-:W-:Y:S02]  /*242b0*/  LEA.HI R2, R3, R2, RZ, 0x7 ;  /* 0x0000000203027211 */ /* 0x000fe400078f38ff */
[----:B------:R-:W-:Y:S02]  /*242c0*/  SHF.R.S32.HI R19, RZ, 0x7, R19 ;  /* 0x00000007ff137819 */ /* 0x000fe40000011413 */
[----:B------:R-:W-:-:S04]  /*242d0*/  SHF.R.S32.HI R2, RZ, 0x7, R2 ;  /* 0x00000007ff027819 */ /* 0x000fc80000011402 */
[----:B------:R-:W-:Y:S01]  /*242e0*/  VIMNMX R19, R2, R19, PT ;  /* 0x0000001302137248 */ /* 0x000fe20003fe0100 */
[----:B------:R-:W-:-:S04]  /*242f0*/  IMAD.MOV R3, RZ, RZ, -R0 ;  /* 0x000000ffff037224 */ /* 0x000fc800078e0a00 */
[----:B------:R-:W-:Y:S01]  /*24300*/  IMAD R2, R19, 0x80, -R0 ;  /* 0x0000008013027824 */ /* 0x000fe200078e0a00 */
[----:B------:R-:W-:-:S04]  /*24310*/  VIMNMX R3, RZ, R3, !PT ;  /* 0x00000003ff037248 */ /* 0x000fc80007fe0100 */
[----:B------:R-:W-:-:S04]  /*24320*/  VIMNMX R8, R2, R8, PT ;  /* 0x0000000802087248 */ /* 0x000fc80003fe0100 */
[----:B------:R-:W-:Y:S02]  /*24330*/  ISETP.GT.AND P0, PT, R8, R3, PT ;  /* 0x000000030800720c */ /* 0x000fe40003f04270 */
[----:B------:R-:W-:-:S11]  /*24340*/  SHF.R.U32.HI R3, RZ, 0x7, R3 ;  /* 0x00000007ff037819 */ /* 0x000fd60000011603 */
[----:B------:R-:W-:-:S05]  /*24350*/  @P0 VIADD R8, R8, 0x7f ;  /* 0x0000007f08080836 */ /* 0x000fca0000000000 */
[----:B------:R-:W-:-:S04]  /*24360*/  @P0 SHF.R.S32.HI R0, RZ, 0x1f, R8 ;  /* 0x0000001fff000819 */ /* 0x000fc80000011408 */
[----:B------:R-:W-:Y:S01]  /*24370*/  @P0 LEA.HI R0, R0, R8, RZ, 0x7 ;  /* 0x0000000800000211 */ /* 0x000fe200078f38ff */
[----:B------:R-:W-:-:S03]  /*24380*/  IMAD.MOV.U32 R8, RZ, RZ, R3 ;  /* 0x000000ffff087224 */ /* 0x000fc600078e0003 */
[----:B------:R-:W-:-:S04]  /*24390*/  @P0 SHF.R.S32.HI R8, RZ, 0x7, R0 ;  /* 0x00000007ff080819 */ /* 0x000fc80000011400 */
[----:B------:R-:W-:Y:S02]  /*243a0*/  ISETP.GT.AND P2, PT, R8, R3, PT ;  /* 0x000000030800720c */ /* 0x000fe40003f44270 */
[----:B------:R-:W-:-:S11]  /*243b0*/  PLOP3.LUT P0, PT, PT, PT, PT, 0x80, 0x0 ;  /* 0x000000000000781c */ /* 0x000fd60003f0f070 */
[----:B------:R-:W-:Y:S05]  /*243c0*/  @!P2 BRA `(.L_x_2419) ;  /* 0x000000100078a947 */ /* 0x000fea0003800000 */
        /* <DEDUP_REMOVED lines=15> */
.L_x_2705:
[----:B-1----:R-:W-:Y:S02]  /*244c0*/  ISETP.NE.AND P0, PT, R14, RZ, PT ;  /* 0x000000ff0e00720c */ /* 0x002fe40003f05270 */
[----:B------:R-:W-:-:S11]  /*244d0*/  PLOP3.LUT P6, PT, PT, PT, PT, 0x8, 0x0 ;  /* 0x000000000000781c */ /* 0x000fd60003fce170 */
[----:B------:R-:W-:Y:S05]  /*244e0*/  @P0 BRA `(.L_x_2421) ;  /* 0x00000000000c0947 */ /* 0x000fea0003800000 */
[----:B------:R-:W-:-:S03]  /*244f0*/  UMOV UR4, 0xffffffff ;  /* 0xffffffff00047882 */ /* 0x000fc60000000000 */
[----:B------:R-:W-:Y:S05]  /*24500*/  BRA.DIV UR4, `(.L_x_2422) ;  /* 0x0000009604507947 */ /* 0x000fea000b800000 */
[----:B------:R-:W-:-:S13]  /*24510*/  ELECT P6, URZ, PT ;  /* 0x00000000003f782f */ /* 0x000fda00038c0000 */
.L_x_2421:
        /* <DEDUP_REMOVED lines=12> */
.L_x_2708:
[----:B------:R-:W-:Y:S05]  /*245e0*/  BSYNC B1 ;  /* 0x0000000000017941 */ /* 0x000fea0003800000 */
.L_x_2423:
        /* <DEDUP_REMOVED lines=12> */
.L_x_2709:
[----:B------:R-:W-:Y:S05]  /*246b0*/  BSYNC B2 ;  /* 0x0000000000027941 */ /* 0x000fea0003800000 */
.L_x_2427:
        /* <DEDUP_REMOVED lines=9> */
.L_x_2430:
[----:B------:R-:W-:Y:S05]  /*24750*/  BSYNC B2 ;  /* 0x0000000000027941 */ /* 0x000fea0003800000 */
.L_x_2429:
        /* <DEDUP_REMOVED lines=13> */
.L_x_2431:
        /* <DEDUP_REMOVED lines=16> */
.L_x_2432:
        /* <DEDUP_REMOVED lines=13> */
.L_x_2710:
[----:B------:R-:W-:Y:S05]  /*24a00*/  BSYNC B2 ;  /* 0x0000000000027941 */ /* 0x000fea0003800000 */
.L_x_2433:
        /* <DEDUP_REMOVED lines=11> */
.L_x_2436:
[----:B------:R-:W-:Y:S05]  /*24ac0*/  BSYNC B2 ;  /* 0x0000000000027941 */ /* 0x000fea0003800000 */
.L_x_2435:
        /* <DEDUP_REMOVED lines=8> */
.L_x_2437:
        /* <DEDUP_REMOVED lines=15> */
.L_x_2438:
        /* <DEDUP_REMOVED lines=10> */
.L_x_2426:
[----:B------:R-:W-:Y:S05]  /*24ce0*/  BSYNC B1 ;  /* 0x0000000000017941 */ /* 0x000fea0003800000 */
.L_x_2425:
        /* <DEDUP_REMOVED lines=16> */
.L_x_2453:
        /* <DEDUP_REMOVED lines=13> */
.L_x_2711:
[----:B------:R-:W-:Y:S05]  /*24ec0*/  BSYNC B2 ;  /* 0x0000000000027941 */ /* 0x000fea0003800000 */
.L_x_2441:
        /* <DEDUP_REMOVED lines=9> */
.L_x_2444:
[----:B------:R-:W-:Y:S05]  /*24f60*/  BSYNC B2 ;  /* 0x0000000000027941 */ /* 0x000fea0003800000 */
.L_x_2443:
        /* <DEDUP_REMOVED lines=11> */
.L_x_2445:
        /* <DEDUP_REMOVED lines=16> */
.L_x_2446:
        /* <DEDUP_REMOVED lines=13> */
.L_x_2712:
[----:B------:R-:W-:Y:S05]  /*251f0*/  BSYNC B2 ;  /* 0x0000000000027941 */ /* 0x000fea0003800000 */
.L_x_2447:
        /* <DEDUP_REMOVED lines=11> */
.L_x_2450:
[----:B------:R-:W-:Y:S05]  /*252b0*/  BSYNC B2 ;  /* 0x0000000000027941 */ /* 0x000fea0003800000 */
.L_x_2449:
        /* <DEDUP_REMOVED lines=8> */
.L_x_2451:
        /* <DEDUP_REMOVED lines=15> */
.L_x_2452:
        /* <DEDUP_REMOVED lines=10> */
.L_x_2440:
[----:B------:R-:W-:Y:S05]  /*254d0*/  BSYNC B1 ;  /* 0x0000000000017941 */ /* 0x000fea0003800000 */
.L_x_2439:
        /* <DEDUP_REMOVED lines=13> */
.L_x_2419:
[----:B------:R-:W-:Y:S05]  /*255b0*/  BSYNC B0 ;  /* 0x0000000000007941 */ /* 0x000fea0003800000 */
.L_x_2418:
        /* <DEDUP_REMOVED lines=23> */
.L_x_2455:
        /* <DEDUP_REMOVED lines=12> */
[----:B------:R-:W-:Y:S01]  /*257f0*/  MOV R8, 0x70 ;  /* 0x0000007000087802 */ /* 0x000fe20000000f00 */
[----:B------:R-:W0:Y:S01]  /*25800*/  LDC.64 R2, c[0x4][R2] ;  /* 0x0100000002027b82 */ /* 0x000e220000000a00 */
[----:B------:R-:W-:Y:S02]  /*25810*/  IMAD.U32 R5, RZ, RZ, UR7 ;  /* 0x00000007ff057e24 */ /* 0x000fe4000f8e00ff */
[----:B------:R-:W-:Y:S02]  /*25820*/  IMAD.U32 R6, RZ, RZ, UR8 ;  /* 0x00000008ff067e24 */ /* 0x000fe4000f8e00ff */
[----:B------:R-:W-:-:S02]  /*25830*/  IMAD.U32 R7, RZ, RZ, UR9 ;  /* 0x00000009ff077e24 */ /* 0x000fc4000f8e00ff */
[----:B------:R-:W-:Y:S02]  /*25840*/  IMAD.U32 R10, RZ, RZ, UR4 ;  /* 0x00000004ff0a7e24 */ /* 0x000fe4000f8e00ff */
[----:B------:R-:W-:Y:S02]  /*25850*/  IMAD.U32 R11, RZ, RZ, UR5 ;  /* 0x00000005ff0b7e24 */ /* 0x000fe4000f8e00ff */
[----:B------:R-:W-:Y:S02]  /*25860*/  IMAD.MOV.U32 R12, RZ, RZ, 0x1 ;  /* 0x00000001ff0c7424 */ /* 0x000fe400078e00ff */
[----:B------:R-:W-:-:S07]  /*25870*/  IMAD.MOV.U32 R13, RZ, RZ, RZ ;  /* 0x000000ffff0d7224 */ /* 0x000fce00078e00ff */
[----:B------:R-:W-:-:S07]  /*25880*/  LEPC R20, `(.L_x_2457) ;  /* 0x000000001014794e */ /* 0x000fce0000000000 */
[----:B0-----:R-:W-:Y:S05]  /*25890*/  CALL.ABS.NOINC R2 ;  /* 0x0000000002007343 */ /* 0x001fea0003c00000 */
.L_x_2457:
        /* <DEDUP_REMOVED lines=15> */
[----:B0-----:R-:W-:Y:S01]  /*25990*/  IMAD.U32 R4, RZ, RZ, UR6 ;  /* 0x00000006ff047e24 */ /* 0x001fe2000f8e00ff */
[----:B------:R-:W-:Y:S01]  /*259a0*/  MOV R10, UR4 ;  /* 0x00000004000a7c02 */ /* 0x000fe20008000f00 */
[----:B------:R-:W0:Y:S01]  /*259b0*/  LDC.64 R2, c[0x4][R2] ;  /* 0x0100000002027b82 */ /* 0x000e220000000a00 */
[----:B------:R-:W-:Y:S02]  /*259c0*/  IMAD.U32 R5, RZ, RZ, UR7 ;  /* 0x00000007ff057e24 */ /* 0x000fe4000f8e00ff */
[----:B------:R-:W-:Y:S02]  /*259d0*/  IMAD.U32 R6, RZ, RZ, UR8 ;  /* 0x00000008ff067e24 */ /* 0x000fe4000f8e00ff */
[----:B------:R-:W-:-:S02]  /*259e0*/  IMAD.U32 R7, RZ, RZ, UR9 ;  /* 0x00000009ff077e24 */ /* 0x000fc4000f8e00ff */
[----:B------:R-:W-:Y:S02]  /*259f0*/  IMAD.U32 R11, RZ, RZ, UR5 ;  /* 0x00000005ff0b7e24 */ /* 0x000fe4000f8e00ff */
[----:B------:R-:W-:Y:S02]  /*25a00*/  IMAD.MOV.U32 R8, RZ, RZ, 0x70 ;  /* 0x00000070ff087424 */ /* 0x000fe400078e00ff */
[----:B------:R-:W-:Y:S02]  /*25a10*/  IMAD.MOV.U32 R12, RZ, RZ, 0x1 ;  /* 0x00000001ff0c7424 */ /* 0x000fe400078e00ff */
[----:B------:R-:W-:-:S07]  /*25a20*/  IMAD.MOV.U32 R13, RZ, RZ, RZ ;  /* 0x000000ffff0d7224 */ /* 0x000fce00078e00ff */
[----:B------:R-:W-:-:S07]  /*25a30*/  LEPC R20, `(.L_x_2458) ;  /* 0x000000001014794e */ /* 0x000fce0000000000 */
[----:B0-----:R-:W-:Y:S05]  /*25a40*/  CALL.ABS.NOINC R2 ;  /* 0x0000000002007343 */ /* 0x001fea0003c00000 */
.L_x_2458:
        /* <DEDUP_REMOVED lines=21> */
.L_x_2459:
        /* <DEDUP_REMOVED lines=19> */
.L_x_2460:
        /* <DEDUP_REMOVED lines=31> */
.L_x_2461:
        /* <DEDUP_REMOVED lines=14> */
.L_x_2462:
        /* <DEDUP_REMOVED lines=24> */
.L_x_2715:
[----:B--2---:R-:W-:Y:S02]  /*26120*/  ISETP.NE.AND P0, PT, R14, RZ, PT ;  /* 0x000000ff0e00720c */ /* 0x004fe40003f05270 */
[----:B------:R-:W-:-:S11]  /*26130*/  PLOP3.LUT P6, PT, PT, PT, PT, 0x8, 0x0 ;  /* 0x000000000000781c */ /* 0x000fd60003fce170 */
[----:B------:R-:W-:Y:S05]  /*26140*/  @P0 BRA `(.L_x_2464) ;  /* 0x00000008000c0947 */ /* 0x000fea0003800000 */
[----:B------:R-:W-:-:S03]  /*26150*/  UMOV UR4, 0xffffffff ;  /* 0xffffffff00047882 */ /* 0x000fc60000000000 */
[----:B------:R-:W-:Y:S05]  /*26160*/  BRA.DIV UR4, `(.L_x_2465) ;  /* 0x0000007a04f07947 */ /* 0x000fea000b800000 */
[----:B------:R-:W-:-:S13]  /*26170*/  ELECT P6, URZ, PT ;  /* 0x00000000003f782f */ /* 0x000fda00038c0000 */
.L_x_2718:
        /* <DEDUP_REMOVED lines=23> */
.L_x_2467:
[----:B-1----:R-:W3:Y:S01]  /*262f0*/  LDL R5, [R1+0x18] ;  /* 0x0000180001057983 */ /* 0x002ee20000100800 */
[----:B------:R-:W-:-:S03]  /*26300*/  MOV R9, 0x400 ;  /* 0x0000040000097802 */ /* 0x000fc60000000f00 */
[----:B--2---:R-:W2:Y:S01]  /*26310*/  LDL R7, [R1+0x24] ;  /* 0x0000240001077983 */ /* 0x004ea20000100800 */
[----:B------:R-:W1:Y:S01]  /*26320*/  S2R R10, SR_CgaCtaId ;  /* 0x00000000000a7919 */ /* 0x000e620000008800 */
[----:B------:R-:W4:Y:S01]  /*26330*/  S2R R6, SR_TID.X ;  /* 0x0000000000067919 */ /* 0x000f220000002100 */
[----:B-1----:R-:W-:Y:S02]  /*26340*/  LEA R9, R10, R9, 0x18 ;  /* 0x000000090a097211 */ /* 0x002fe400078ec0ff */
[----:B----4-:R-:W-:-:S04]  /*26350*/  LOP3.LUT R6, R6, 0x7f, RZ, 0xc0, !PT ;  /* 0x0000007f06067812 */ /* 0x010fc800078ec0ff */
[----:B------:R-:W-:Y:S02]  /*26360*/  ISETP.NE.AND P0, PT, R6, RZ, PT ;  /* 0x000000ff0600720c */ /* 0x000fe40003f05270 */
[----:B---3--:R-:W-:Y:S02]  /*26370*/  LEA R5, R5, R9, 0x3 ;  /* 0x0000000905057211 */ /* 0x008fe400078e18ff */
[----:B--2---:R-:W-:-:S04]  /*26380*/  SHF.L.U32 R7, R7, 0x1f, RZ ;  /* 0x0000001f07077819 */ /* 0x004fc800000006ff */
[----:B------:R-:W1:Y:S02]  /*26390*/  SYNCS.PHASECHK.TRANS64.TRYWAIT P2, [R5+URZ+0x38880], R7 ;  /* 0x03888007050075a7 */ /* 0x000e64000804017f */
[----:B-1----:R-:W-:Y:S05]  /*263a0*/  @!P2 BRA `(.L_x_2468) ;  /* 0x000000780080a947 */ /* 0x002fea0003800000 */
.L_x_2719:
        /* <DEDUP_REMOVED lines=8> */
.L_x_2469:
        /* <DEDUP_REMOVED lines=27> */
.L_x_2720:
        /* <DEDUP_REMOVED lines=8> */
.L_x_2471:
        /* <DEDUP_REMOVED lines=19> */
.L_x_2466:
        /* <DEDUP_REMOVED lines=31> */
.L_x_2464:
        /* <DEDUP_REMOVED lines=13> */
.L_x_2721:
[----:B------:R-:W-:Y:S05]  /*26a50*/  BSYNC B0 ;  /* 0x0000000000007941 */ /* 0x000fea0003800000 */
.L_x_2472:
[----:B------:R-:W-:-:S13]  /*26a60*/  ISETP.GE.AND P0, PT, R19, 0x2, PT ;  /* 0x000000021300780c */ /* 0x000fda0003f06270 */
[----:B------:R-:W-:Y:S05]  /*26a70*/  @!P0 BRA `(.L_x_2474) ;  /* 0x0000001400a48947 */ /* 0x000fea0003800000 */
[----:B------:R2:W5:Y:S01]  /*26a80*/  LDL.LU R6, [R1+0x18] ;  /* 0x0000180001067983 */ /* 0x0005620000300800 */
[----:B------:R-:W-:-:S03]  /*26a90*/  IADD3 R20, R19, -0x2, RZ ;  /* 0xfffffffe13147810 */ /* 0x000fc60007ffe0ff */
[----:B------:R2:W5:Y:S04]  /*26aa0*/  LDL.LU R7, [R1+0x24] ;  /* 0x0000240001077983 */ /* 0x0005680000300800 */
.L_x_2496:
[----:B-1---5:R-:W-:Y:S01]  /*26ab0*/  VIADD R4, R6, 0x1 ;  /* 0x0000000106047836 */ /* 0x022fe20000000000 */
[----:B------:R-:W-:Y:S05]  /*26ac0*/  YIELD ;  /* 0x0000000000007946 */ /* 0x000fea0003800000 */
[----:B------:R-:W-:Y:S01]  /*26ad0*/  ISETP.NE.AND P0, PT, R4, 0x2, PT ;  /* 0x000000020400780c */ /* 0x000fe20003f05270 */
[----:B------:R-:W-:Y:S03]  /*26ae0*/  BSSY B0, `(.L_x_2475) ;  /* 0x0000090000007945 */ /* 0x000fe60003800000 */
[----:B---3--:R-:W-:-:S02]  /*26af0*/  SEL R3, RZ, 0x1, P0 ;  /* 0x00000001ff037807 */ /* 0x008fc40000000000 */
        /* <DEDUP_REMOVED lines=29> */
.L_x_2477:
        /* <DEDUP_REMOVED lines=11> */
.L_x_2722:
[----:B------:R-:W-:Y:S05]  /*26d80*/  BSYNC B1 ;  /* 0x0000000000017941 */ /* 0x000fea0003800000 */
.L_x_2478:
[----:B------:R-:W-:Y:S04]  /*26d90*/  BSSY B1, `(.L_x_2480) ;  /* 0x0000009000017945 */ /* 0x000fe80003800000 */
[----:B------:R-:W-:Y:S05]  /*26da0*/  @P2 BRA `(.L_x_2481) ;  /* 0x00000000001c2947 */ /* 0x000fea0003800000 */
[----:B------:R-:W1:Y:S02]  /*26db0*/  S2R R3, SR_TID.X ;  /* 0x0000000000037919 */ /* 0x000e640000002100 */
[----:B-1----:R-:W-:Y:S01]  /*26dc0*/  LOP3.LUT R9, R3, 0x1f, RZ, 0xc0, !PT ;  /* 0x0000001f03097812 */ /* 0x002fe200078ec0ff */
[----:B------:R-:W-:-:S03]  /*26dd0*/  IMAD.MOV.U32 R3, RZ, RZ, 0x8000 ;  /* 0x00008000ff037424 */ /* 0x000fc600078e00ff */
[----:B------:R-:W-:Y:S01]  /*26de0*/  ISETP.NE.AND P0, PT, R9, RZ, PT ;  /* 0x000000ff0900720c */ /* 0x000fe20003f05270 */
[----:B------:R4:W-:-:S12]  /*26df0*/  SYNCS.ARRIVE.TRANS64 RZ, [R5+URZ+0x38870], R3 ;  /* 0x0388700305ff79a7 */ /* 0x0009d8000800003f */
[----:B----4-:R-:W-:Y:S05]  /*26e00*/  @!P0 BRA `(.L_x_2481) ;  /* 0x0000000000048947 */ /* 0x010fea0003800000 */
[----:B------:R-:W-:Y:S01]  /*26e10*/  BPT.TRAP 0x1 ;  /* 0x000000040000795c */ /* 0x000fe20000300000 */
.L_x_2481:
[----:B------:R-:W-:Y:S05]  /*26e20*/  BSYNC B1 ;  /* 0x0000000000017941 */ /* 0x000fea0003800000 */
.L_x_2480:
[----:B------:R-:W4:Y:S04]  /*26e30*/  LDL R3, [R1+0x18] ;  /* 0x0000180001037983 */ /* 0x000f280000100800 */
[----:B-1----:R-:W2:Y:S01]  /*26e40*/  LDL R9, [R1+0x3c] ;  /* 0x00003c0001097983 */ /* 0x002ea20000100800 */
[----:B------:R-:W-:Y:S01]  /*26e50*/  MOV R13, RZ ;  /* 0x000000ff000d7202 */ /* 0x000fe20000000f00 */
[----:B------:R-:W-:Y:S01]  /*26e60*/  UIADD3 UR4, UP0, UR42, 0x470, URZ ;  /* 0x000004702a047890 */ /* 0x000fe2000ff1e03f */
[----:B------:R-:W-:Y:S01]  /*26e70*/  MOV R10, 0x400 ;  /* 0x00000400000a7802 */ /* 0x000fe20000000f00 */
[----:B------:R-:W1:Y:S01]  /*26e80*/  S2R R11, SR_CgaCtaId ;  /* 0x00000000000b7919 */ /* 0x000e620000008800 */
[----:B------:R-:W-:Y:S01]  /*26e90*/  R2UR UR10, R13 ;  /* 0x000000000d0a72ca */ /* 0x000fe200000e0000 */
[----:B------:R-:W-:Y:S01]  /*26ea0*/  UIADD3.X UR5, URZ, UR43, URZ, UP0, !UPT ;  /* 0x0000002b3f057290 */ /* 0x000fe200087fe43f */
[----:B------:R-:W-:Y:S01]  /*26eb0*/  PLOP3.LUT P0, PT, PT, PT, PT, 0x80, 0x0 ;  /* 0x000000000000781c */ /* 0x000fe20003f0f070 */
[----:B------:R-:W-:Y:S01]  /*26ec0*/  UMOV UR6, 0x0 ;  /* 0x0000000000067882 */ /* 0x000fe20000000000 */
[----:B------:R-:W-:Y:S01]  /*26ed0*/  UMOV UR7, 0x14f00000 ;  /* 0x14f0000000077882 */ /* 0x000fe20000000000 */
[----:B-1----:R-:W-:-:S05]  /*26ee0*/  LEA R10, R11, R10, 0x18 ;  /* 0x0000000a0b0a7211 */ /* 0x002fca00078ec0ff */
[----:B----4-:R-:W-:Y:S02]  /*26ef0*/  IMAD R3, R3, 0x8000, R10 ;  /* 0x0000800003037824 */ /* 0x010fe400078e020a */
[----:B--2---:R-:W-:Y:S02]  /*26f00*/  IMAD R9, R8, 0x80, R9 ;  /* 0x0000008008097824 */ /* 0x004fe400078e0209 */
[----:B------:R-:W-:Y:S02]  /*26f10*/  VIADD R8, R5, 0x38870 ;  /* 0x0003887005087836 */ /* 0x000fe40000000000 */
[----:B------:R-:W-:-:S07]  /*26f20*/  VIADD R10, R3, 0x10400 ;  /* 0x00010400030a7836 */ /* 0x000fce0000000000 */
.L_x_2482:
        /* <DEDUP_REMOVED lines=16> */
.L_x_2483:
        /* <DEDUP_REMOVED lines=13> */
.L_x_2723:
[----:B------:R-:W-:Y:S05]  /*27100*/  BSYNC B1 ;  /* 0x0000000000017941 */ /* 0x000fea0003800000 */
.L_x_2484:
[----:B------:R-:W-:Y:S01]  /*27110*/  BSSY B1, `(.L_x_2486) ;  /* 0x000000b000017945 */ /* 0x000fe20003800000 */
[----:B------:R-:W-:Y:S01]  /*27120*/  IMAD.MOV.U32 R10, RZ, RZ, 0x0 ;  /* 0x00000000ff0a7424 */ /* 0x000fe200078e00ff */
[----:B------:R-:W-:Y:S02]  /*27130*/  MOV R11, 0x14f00000 ;  /* 0x14f00000000b7802 */ /* 0x000fe40000000f00 */
[----:B------:R-:W-:Y:S05]  /*27140*/  @P2 BRA `(.L_x_2487) ;  /* 0x00000000001c2947 */ /* 0x000fea0003800000 */
[----:B------:R-:W2:Y:S01]  /*27150*/  S2R R8, SR_TID.X ;  /* 0x0000000000087919 */ /* 0x000ea20000002100 */
[----:B-1-3--:R-:W-:-:S04]  /*27160*/  IMAD.MOV.U32 R4, RZ, RZ, 0x8000 ;  /* 0x00008000ff047424 */ /* 0x00afc800078e00ff */
[----:B------:R4:W-:Y:S01]  /*27170*/  SYNCS.ARRIVE.TRANS64 RZ, [R5+URZ+0x38830], R4 ;  /* 0x0388300405ff79a7 */ /* 0x0009e2000800003f */
[----:B--2---:R-:W-:-:S04]  /*27180*/  LOP3.LUT R8, R8, 0x1f, RZ, 0xc0, !PT ;  /* 0x0000001f08087812 */ /* 0x004fc800078ec0ff */
[----:B------:R-:W-:-:S13]  /*27190*/  ISETP.NE.AND P0, PT, R8, RZ, PT ;  /* 0x000000ff0800720c */ /* 0x000fda0003f05270 */
[----:B----4-:R-:W-:Y:S05]  /*271a0*/  @!P0 BRA `(.L_x_2487) ;  /* 0x0000000000048947 */ /* 0x010fea0003800000 */
[----:B------:R-:W-:Y:S01]  /*271b0*/  BPT.TRAP 0x1 ;  /* 0x000000040000795c */ /* 0x000fe20000300000 */
.L_x_2487:
[----:B------:R-:W-:Y:S05]  /*271c0*/  BSYNC B1 ;  /* 0x0000000000017941 */ /* 0x000fea0003800000 */
.L_x_2486:
[----:B------:R-:W-:Y:S01]  /*271d0*/  R2UR UR10, R13 ;  /* 0x000000000d0a72ca */ /* 0x000fe200000e0000 */
[----:B------:R-:W-:Y:S01]  /*271e0*/  UIADD3 UR4, UP0, UR42, 0x370, URZ ;  /* 0x000003702a047890 */ /* 0x000fe2000ff1e03f */
[----:B------:R-:W-:Y:S01]  /*271f0*/  R2UR UR6, R10 ;  /* 0x000000000a0672ca */ /* 0x000fe200000e0000 */
[----:B-1-3--:R-:W-:Y:S01]  /*27200*/  VIADD R5, R5, 0x38830 ;  /* 0x0003883005057836 */ /* 0x00afe20000000000 */
[----:B------:R-:W-:Y:S01]  /*27210*/  R2UR UR7, R11 ;  /* 0x000000000b0772ca */ /* 0x000fe200000e0000 */
[----:B------:R-:W-:Y:S01]  /*27220*/  VIADD R4, R3, 0x28400 ;  /* 0x0002840003047836 */ /* 0x000fe20000000000 */
[----:B------:R-:W-:Y:S01]  /*27230*/  PLOP3.LUT P0, PT, PT, PT, PT, 0x80, 0x0 ;  /* 0x000000000000781c */ /* 0x000fe20003f0f070 */
[----:B------:R-:W-:-:S12]  /*27240*/  UIADD3.X UR5, URZ, UR43, URZ, UP0, !UPT ;  /* 0x0000002b3f057290 */ /* 0x000fd800087fe43f */
.L_x_2488:
        /* <DEDUP_REMOVED lines=15> */
.L_x_2489:
        /* <DEDUP_REMOVED lines=10> */
.L_x_2476:
[----:B------:R-:W-:Y:S05]  /*273e0*/  BSYNC B0 ;  /* 0x0000000000007941 */ /* 0x000fea0003800000 */
.L_x_2475:
[----:B------:R-:W-:-:S06]  /*273f0*/  UISETP.NE.AND UP0, UPT, UR36, 0x3, UPT ;  /* 0x000000032400788c */ /* 0x000fcc000bf05270 */
[----:B------:R-:W-:-:S13]  /*27400*/  PLOP3.LUT P0, PT, PT, PT, UP0, 0x80, 0x0 ;  /* 0x000000000000781c */ /* 0x000fda0003f0f008 */
[----:B------:R-:W-:Y:S05]  /*27410*/  @!P0 BRA `(.L_x_2490) ;  /* 0x0000000000048947 */ /* 0x000fea0003800000 */
[----:B------:R-:W-:Y:S01]  /*27420*/  BPT.TRAP 0x1 ;  /* 0x000000040000795c */ /* 0x000fe20000300000 */
.L_x_2490:
        /* <DEDUP_REMOVED lines=9> */
[----:B------:R-:W3:Y:S01]  /*274c0*/  SYNCS.PHASECHK.TRANS64.TRYWAIT P2, [R4+URZ+0x38870], R3 ;  /* 0x03887003040075a7 */ /* 0x000ee2000804017f */
[----:B------:R4:W-:Y:S02]  /*274d0*/  STL [R1+0x4], R4 ;  /* 0x0000040401007387 */ /* 0x0009e40000100800 */
[----:B---34-:R-:W-:Y:S05]  /*274e0*/  @!P2 BRA `(.L_x_2492) ;  /* 0x0000006800a0a947 */ /* 0x018fea0003800000 */
.L_x_2724:
[----:B------:R-:W-:Y:S05]  /*274f0*/  BSYNC B0 ;  /* 0x0000000000007941 */ /* 0x000fea0003800000 */
.L_x_2491:
[----:B------:R-:W-:Y:S05]  /*27500*/  @!P0 BRA `(.L_x_2493) ;  /* 0x0000000000048947 */ /* 0x000fea0003800000 */
[----:B------:R-:W-:Y:S01]  /*27510*/  BPT.TRAP 0x1 ;  /* 0x000000040000795c */ /* 0x000fe20000300000 */
.L_x_2493:
[----:B---3--:R-:W3:Y:S01]  /*27520*/  LDL R3, [R1+0x4] ;  /* 0x0000040001037983 */ /* 0x008ee20000100800 */
[----:B------:R-:W-:-:S04]  /*27530*/  SHF.L.U32 R4, R7, 0x1f, RZ ;  /* 0x0000001f07047819 */ /* 0x000fc800000006ff */
[----:B---3--:R3:W4:Y:S02]  /*27540*/  SYNCS.PHASECHK.TRANS64.TRYWAIT P2, [R3+URZ+0x38860], R4 ;  /* 0x03886004030075a7 */ /* 0x008724000804017f */
[----:B---3--:R-:W-:Y:S01]  /*27550*/  IMAD.SHL.U32 R3, R6, 0x8000, RZ ;  /* 0x0000800006037824 */ /* 0x008fe200078e00ff */
[----:B----4-:R-:W-:Y:S06]  /*27560*/  @!P2 BRA `(.L_x_2494) ;  /* 0x000000680098a947 */ /* 0x010fec0003800000 */
.L_x_2725:
[----:B---3--:R-:W3:Y:S04]  /*27570*/  LDL R5, [R1+0x4c] ;  /* 0x00004c0001057983 */ /* 0x008ee80000100800 */
[----:B------:R-:W4:Y:S04]  /*27580*/  LDL R18, [R1+0x14] ;  /* 0x0000140001127983 */ /* 0x000f280000100800 */
[----:B0-----:R-:W2:Y:S04]  /*27590*/  LDL R17, [R1+0x50] ;  /* 0x0000500001117983 */ /* 0x001ea80000100800 */
[----:B------:R-:W3:Y:S04]  /*275a0*/  LDL R19, [R1+0x30] ;  /* 0x0000300001137983 */ /* 0x000ee80000100800 */
[----:B------:R0:W-:Y:S04]  /*275b0*/  STL [R1+0x64], R2 ;  /* 0x0000640201007387 */ /* 0x0001e80000100800 */
[----:B------:R1:W-:Y:S04]  /*275c0*/  STL [R1+0x60], R0 ;  /* 0x0000600001007387 */ /* 0x0003e80000100800 */
[----:B------:R-:W2:Y:S04]  /*275d0*/  LDL R16, [R1+0x44] ;  /* 0x0000440001107983 */ /* 0x000ea80000100800 */
[----:B0-----:R-:W2:Y:S04]  /*275e0*/  LDL R2, [R1+0x2c] ;  /* 0x00002c0001027983 */ /* 0x001ea80000100800 */
[----:B-1----:R-:W4:Y:S01]  /*275f0*/  LDL R0, [R1+0x10] ;  /* 0x0000100001007983 */ /* 0x002f220000100800 */
[----:B------:R-:W-:Y:S05]  /*27600*/  WARPSYNC.ALL ;  /* 0x0000000000007948 */ /* 0x000fea0003800000 */
[----:B---3--:R-:W-:-:S02]  /*27610*/  IADD3 R21, R19, R5, R3 ;  /* 0x0000000513157210 */ /* 0x008fc40007ffe003 */
[----:B----4-:R-:W-:-:S04]  /*27620*/  LOP3.LUT R4, R3, R0, RZ, 0xfc, !PT ;  /* 0x0000000003047212 */ /* 0x010fc800078efcff */
[----:B------:R-:W-:-:S05]  /*27630*/  IADD3 R4, R19, R4, RZ ;  /* 0x0000000413047210 */ /* 0x000fca0007ffe0ff */
[----:B------:R-:W0:Y:S04]  /*27640*/  LDSM.16.MT88.4 R8, [R4+0x10400] ;  /* 0x010400000408783b */ /* 0x000e280000004200 */
[----:B------:R-:W1:Y:S01]  /*27650*/  LDSM.16.MT88.4 R4, [R21+0x10400] ;  /* 0x010400001504783b */ /* 0x000e620000004200 */
[C-C-:B0-----:R-:W-:Y:S02]  /*27660*/  PRMT R12, R8.reuse, 0x6420, R9.reuse ;  /* 0x00006420080c7816 */ /* 0x141fe40000000009 */
[----:B------:R-:W-:Y:S02]  /*27670*/  PRMT R13, R8, 0x7531, R9 ;  /* 0x00007531080d7816 */ /* 0x000fe40000000009 */
[----:B------:R-:W-:Y:S02]  /*27680*/  LOP3.LUT R8, R3, R18, RZ, 0xfc, !PT ;  /* 0x0000001203087212 */ /* 0x000fe400078efcff */
[----:B------:R-:W-:-:S02]  /*27690*/  PRMT R14, R10, 0x6420, R11 ;  /* 0x000064200a0e7816 */ /* 0x000fc4000000000b */
[----:B------:R-:W-:Y:S01]  /*276a0*/  PRMT R15, R10, 0x7531, R11 ;  /* 0x000075310a0f7816 */ /* 0x000fe2000000000b */
[----:B--2---:R-:W-:-:S05]  /*276b0*/  IMAD.IADD R8, R17, 0x1, R8 ;  /* 0x0000000111087824 */ /* 0x004fca00078e0208 */
[----:B------:R0:W-:Y:S01]  /*276c0*/  STSM.16.M88.4 [R8], R12 ;  /* 0x0000000c08007844 */ /* 0x0001e20000000200 */
[----:B-1----:R-:W-:Y:S02]  /*276d0*/  PRMT R9, R4, 0x7531, R5 ;  /* 0x0000753104097816 */ /* 0x002fe40000000005 */
[C-C-:B------:R-:W-:Y:S02]  /*276e0*/  PRMT R10, R6.reuse, 0x6420, R7.reuse ;  /* 0x00006420060a7816 */ /* 0x140fe40000000007 */
[----:B------:R-:W-:Y:S01]  /*276f0*/  PRMT R11, R6, 0x7531, R7 ;  /* 0x00007531060b7816 */ /* 0x000fe20000000007 */
[----:B0-----:R-:W-:Y:S02]  /*27700*/  IMAD.MOV.U32 R15, RZ, RZ, R18 ;  /* 0x000000ffff0f7224 */ /* 0x001fe400078e0012 */
[----:B------:R-:W-:Y:S01]  /*27710*/  VIADD R18, R3, 0x2000 ;  /* 0x0000200003127836 */ /* 0x000fe20000000000 */
[----:B------:R-:W-:-:S04]  /*27720*/  PRMT R8, R4, 0x6420, R5 ;  /* 0x0000642004087816 */ /* 0x000fc80000000005 */
[----:B------:R-:W-:-:S05]  /*27730*/  LOP3.LUT R4, R18, R15, RZ, 0xfc, !PT ;  /* 0x0000000f12047212 */ /* 0x000fca00078efcff */
[----:B------:R-:W-:-:S05]  /*27740*/  IMAD.IADD R4, R17, 0x1, R4 ;  /* 0x0000000111047824 */ /* 0x000fca00078e0204 */
[----:B------:R0:W-:Y:S02]  /*27750*/  STSM.16.M88.4 [R4], R8 ;  /* 0x0000000804007844 */ /* 0x0001e40000000200 */
[----:B0-----:R-:W-:-:S05]  /*27760*/  VIADD R8, R3, 0x4000 ;  /* 0x0000400003087836 */ /* 0x001fca0000000000 */
        /* <DEDUP_REMOVED lines=10> */
[----:B------:R-:W-:-:S05]  /*27810*/  IADD3 R8, R17, R8, RZ ;  /* 0x0000000811087210 */ /* 0x000fca0007ffe0ff */
[----:B------:R1:W-:Y:S02]  /*27820*/  STSM.16.M88.4 [R8], R12 ;  /* 0x0000000c08007844 */ /* 0x0003e40000000200 */
[----:B-1----:R-:W-:Y:S02]  /*27830*/  IMAD.MOV.U32 R15, RZ, RZ, R11 ;  /* 0x000000ffff0f7224 */ /* 0x002fe400078e000b */
[----:B------:R-:W-:Y:S01]  /*27840*/  VIADD R12, R3, 0x6000 ;  /* 0x00006000030c7836 */ /* 0x000fe20000000000 */
[C-C-:B0-----:R-:W-:Y:S02]  /*27850*/  PRMT R8, R4.reuse, 0x6420, R5.reuse ;  /* 0x0000642004087816 */ /* 0x141fe40000000005 */
[----:B------:R-:W-:Y:S02]  /*27860*/  PRMT R9, R4, 0x7531, R5 ;  /* 0x0000753104097816 */ /* 0x000fe40000000005 */
[----:B------:R-:W-:Y:S02]  /*27870*/  LOP3.LUT R4, R12, R15, RZ, 0xfc, !PT ;  /* 0x0000000f0c047212 */ /* 0x000fe400078efcff */
[----:B------:R-:W-:-:S02]  /*27880*/  PRMT R10, R6, 0x6420, R7 ;  /* 0x00006420060a7816 */ /* 0x000fc40000000007 */
[----:B------:R-:W-:Y:S01]  /*27890*/  PRMT R11, R6, 0x7531, R7 ;  /* 0x00007531060b7816 */ /* 0x000fe20000000007 */
[----:B------:R-:W-:-:S05]  /*278a0*/  IMAD.IADD R4, R17, 0x1, R4 ;  /* 0x0000000111047824 */ /* 0x000fca00078e0204 */
[----:B------:R0:W-:Y:S02]  /*278b0*/  STSM.16.M88.4 [R4], R8 ;  /* 0x0000000804007844 */ /* 0x0001e40000000200 */
[----:B0-----:R-:W-:-:S05]  /*278c0*/  VIADD R4, R3, 0x1000 ;  /* 0x0000100003047836 */ /* 0x001fca0000000000 */
[----:B------:R-:W-:-:S05]  /*278d0*/  LOP3.LUT R4, R4, R0, RZ, 0xfc, !PT ;  /* 0x0000000004047212 */ /* 0x000fca00078efcff */
[----:B------:R-:W-:-:S06]  /*278e0*/  IMAD.IADD R4, R19, 0x1, R4 ;  /* 0x0000000113047824 */ /* 0x000fcc00078e0204 */
[----:B------:R-:W0:Y:S01]  /*278f0*/  LDSM.16.MT88.4 R4, [R4+0x10400] ;  /* 0x010400000404783b */ /* 0x000e220000004200 */
[----:B------:R-:W-:Y:S01]  /*27900*/  IMAD.MOV.U32 R10, RZ, RZ, R15 ;  /* 0x000000ffff0a7224 */ /* 0x000fe200078e000f */
[----:B------:R-:W-:Y:S01]  /*27910*/  IADD3 R16, R16, R3, RZ ;  /* 0x0000000310107210 */ /* 0x000fe20007ffe0ff */
[----:B------:R-:W-:Y:S01]  /*27920*/  IMAD.MOV.U32 R11, RZ, RZ, R17 ;  /* 0x000000ffff0b7224 */ /* 0x000fe200078e0011 */
[C-C-:B0-----:R-:W-:Y:S02]  /*27930*/  PRMT R12, R4.reuse, 0x6420, R5.reuse ;  /* 0x00006420040c7816 */ /* 0x141fe40000000005 */
[----:B------:R-:W-:Y:S02]  /*27940*/  PRMT R13, R4, 0x7531, R5 ;  /* 0x00007531040d7816 */ /* 0x000fe40000000005 */
[C-C-:B------:R-:W-:Y:S02]  /*27950*/  PRMT R14, R6.reuse, 0x6420, R7.reuse ;  /* 0x00006420060e7816 */ /* 0x140fe40000000007 */
[----:B------:R-:W-:-:S02]  /*27960*/  PRMT R15, R6, 0x7531, R7 ;  /* 0x00007531060f7816 */ /* 0x000fc40000000007 */
[----:B------:R-:W0:Y:S01]  /*27970*/  LDSM.16.MT88.4 R4, [R21+0x11400] ;  /* 0x011400001504783b */ /* 0x000e220000004200 */
[----:B------:R-:W-:-:S05]  /*27980*/  IADD3 R17, R11, R16, R10 ;  /* 0x000000100b117210 */ /* 0x000fca0007ffe00a */
[----:B------:R1:W-:Y:S02]  /*27990*/  STSM.16.M88.4 [R17], R12 ;  /* 0x0000000c11007844 */ /* 0x0003e40000000200 */
[----:B-1----:R-:W-:Y:S02]  /*279a0*/  IMAD.MOV.U32 R15, RZ, RZ, R11 ;  /* 0x000000ffff0f7224 */ /* 0x002fe400078e000b */
[----:B------:R-:W-:-:S03]  /*279b0*/  IMAD.MOV.U32 R14, RZ, RZ, R10 ;  /* 0x000000ffff0e7224 */ /* 0x000fc600078e000a */
[----:B------:R-:W-:Y:S02]  /*279c0*/  IADD3 R16, R15, R2, R16 ;  /* 0x000000020f107210 */ /* 0x000fe40007ffe010 */
[C-C-:B0-----:R-:W-:Y:S02]  /*279d0*/  PRMT R8, R4.reuse, 0x6420, R5.reuse ;  /* 0x0000642004087816 */ /* 0x141fe40000000005 */
[----:B------:R-:W-:Y:S01]  /*279e0*/  PRMT R9, R4, 0x7531, R5 ;  /* 0x0000753104097816 */ /* 0x000fe20000000005 */
[----:B------:R-:W-:-:S05]  /*279f0*/  VIADD R4, R3, 0x5000 ;  /* 0x0000500003047836 */ /* 0x000fca0000000000 */
[----:B------:R-:W-:Y:S02]  /*27a00*/  LOP3.LUT R4, R4, R0, RZ, 0xfc, !PT ;  /* 0x0000000004047212 */ /* 0x000fe400078efcff */
[C-C-:B------:R-:W-:Y:S02]  /*27a10*/  PRMT R10, R6.reuse, 0x6420, R7.reuse ;  /* 0x00006420060a7816 */ /* 0x140fe40000000007 */
[----:B------:R-:W-:Y:S01]  /*27a20*/  PRMT R11, R6, 0x7531, R7 ;  /* 0x00007531060b7816 */ /* 0x000fe20000000007 */
[----:B------:R-:W-:-:S04]  /*27a30*/  IMAD.IADD R4, R19, 0x1, R4 ;  /* 0x0000000113047824 */ /* 0x000fc800078e0204 */
        /* <DEDUP_REMOVED lines=12> */
[----:B------:R-:W-:Y:S01]  /*27b00*/  IMAD.MOV.U32 R14, RZ, RZ, R10 ;  /* 0x000000ffff0e7224 */ /* 0x000fe200078e000a */
[----:B------:R-:W-:-:S02]  /*27b10*/  MOV R15, R11 ;  /* 0x0000000b000f7202 */ /* 0x000fc40000000f00 */
        /* <DEDUP_REMOVED lines=12> */
[----:B--2---:R-:W-:-:S05]  /*27be0*/  IMAD.IADD R12, R13, 0x1, R3 ;  /* 0x000000010d0c7824 */ /* 0x004fca00078e0203 */
        /* <DEDUP_REMOVED lines=27> */
[----:B------:R-:W-:-:S03]  /*27da0*/  VIADD R4, R3, 0x3000 ;  /* 0x0000300003047836 */ /* 0x000fc60000000000 */
[----:B------:R-:W-:Y:S04]  /*27db0*/  LDSM.16.MT88.4 R8, [R21+0x13400] ;  /* 0x013400001508783b */ /* 0x000fe80000004200 */
[----:B0-----:R-:W2:Y:S01]  /*27dc0*/  LDL R16, [R1+0x48] ;  /* 0x0000480001107983 */ /* 0x001ea20000100800 */
[----:B------:R-:W-:-:S05]  /*27dd0*/  LOP3.LUT R4, R4, R0, RZ, 0xfc, !PT ;  /* 0x0000000004047212 */ /* 0x000fca00078efcff */
[----:B------:R-:W-:-:S06]  /*27de0*/  IMAD.IADD R4, R19, 0x1, R4 ;  /* 0x0000000113047824 */ /* 0x000fcc00078e0204 */
[----:B------:R-:W0:Y:S02]  /*27df0*/  LDSM.16.MT88.4 R4, [R4+0x10400] ;  /* 0x010400000404783b */ /* 0x000e240000004200 */
[C-C-:B0-----:R-:W-:Y:S02]  /*27e00*/  PRMT R12, R4.reuse, 0x6420, R5.reuse ;  /* 0x00006420040c7816 */ /* 0x141fe40000000005 */
[----:B------:R-:W-:Y:S02]  /*27e10*/  PRMT R13, R4, 0x7531, R5 ;  /* 0x00007531040d7816 */ /* 0x000fe40000000005 */
[----:B--2---:R-:W-:Y:S01]  /*27e20*/  IADD3 R16, R16, R3, RZ ;  /* 0x0000000310107210 */ /* 0x004fe20007ffe0ff */
[----:B------:R-:W-:-:S03]  /*27e30*/  VIADD R3, R3, 0x7000 ;  /* 0x0000700003037836 */ /* 0x000fc60000000000 */
[C---:B----4-:R-:W-:Y:S02]  /*27e40*/  IADD3 R17, R18.reuse, R16, R17 ;  /* 0x0000001012117210 */ /* 0x050fe40007ffe011 */
[----:B------:R-:W-:Y:S02]  /*27e50*/  IADD3 R16, R18, R2, R16 ;  /* 0x0000000212107210 */ /* 0x000fe40007ffe010 */
[----:B------:R0:W5:Y:S01]  /*27e60*/  LDL.LU R2, [R1+0x64] ;  /* 0x0000640001027983 */ /* 0x0001620000300800 */
[----:B------:R-:W-:-:S03]  /*27e70*/  LOP3.LUT R3, R3, R0, RZ, 0xfc, !PT ;  /* 0x0000000003037212 */ /* 0x000fc600078efcff */
[----:B------:R0:W5:Y:S01]  /*27e80*/  LDL.LU R0, [R1+0x60] ;  /* 0x0000600001007983 */ /* 0x0001620000300800 */
[C-C-:B------:R-:W-:Y:S02]  /*27e90*/  PRMT R14, R6.reuse, 0x6420, R7.reuse ;  /* 0x00006420060e7816 */ /* 0x140fe40000000007 */
[----:B------:R-:W-:Y:S01]  /*27ea0*/  PRMT R15, R6, 0x7531, R7 ;  /* 0x00007531060f7816 */ /* 0x000fe20000000007 */
[----:B------:R-:W-:Y:S01]  /*27eb0*/  IMAD.IADD R3, R19, 0x1, R3 ;  /* 0x0000000113037824 */ /* 0x000fe200078e0203 */
[C-C-:B------:R-:W-:Y:S02]  /*27ec0*/  PRMT R4, R8.reuse, 0x6420, R9.reuse ;  /* 0x0000642008047816 */ /* 0x140fe40000000009 */
[----:B------:R-:W-:Y:S02]  /*27ed0*/  PRMT R5, R8, 0x7531, R9 ;  /* 0x0000753108057816 */ /* 0x000fe40000000009 */
        /* <DEDUP_REMOVED lines=24> */
.L_x_2495:
        /* <DEDUP_REMOVED lines=11> */
.L_x_2474:
[----:B------:R-:W-:Y:S04]  /*28110*/  BSSY B0, `(.L_x_2497) ;  /* 0x000000f000007945 */ /* 0x000fe80003800000 */
[----:B------:R-:W-:Y:S05]  /*28120*/  @P1 BRA `(.L_x_2498) ;  /* 0x0000000000341947 */ /* 0x000fea0003800000 */
[----:B-1-3--:R-:W1:Y:S01]  /*28130*/  S2R R3, SR_LANEID ;  /* 0x0000000000037919 */ /* 0x00ae620000000000 */
        /* <DEDUP_REMOVED lines=12> */
.L_x_2498:
[----:B------:R-:W-:Y:S05]  /*28200*/  BSYNC B0 ;  /* 0x0000000000007941 */ /* 0x000fea0003800000 */
.L_x_2497:
[----:B------:R-:W-:-:S06]  /*28210*/  UISETP.NE.AND UP0, UPT, UR36, 0x3, UPT ;  /* 0x000000032400788c */ /* 0x000fcc000bf05270 */
[----:B------:R-:W-:-:S13]  /*28220*/  PLOP3.LUT P0, PT, PT, PT, UP0, 0x80, 0x0 ;  /* 0x000000000000781c */ /* 0x000fda0003f0f008 */
[----:B------:R-:W-:Y:S05]  /*28230*/  @!P0 BRA `(.L_x_2499) ;  /* 0x0000000000048947 */ /* 0x000fea0003800000 */
[----:B------:R-:W-:Y:S01]  /*28240*/  BPT.TRAP 0x1 ;  /* 0x000000040000795c */ /* 0x000fe20000300000 */
.L_x_2499:
[----:B------:R-:W4:Y:S04]  /*28250*/  LDL R5, [R1+0x24] ;  /* 0x0000240001057983 */ /* 0x000f280000100800 */
[----:B-----5:R-:W4:Y:S01]  /*28260*/  LDL R2, [R1+0x18] ;  /* 0x0000180001027983 */ /* 0x020f220000100800 */
[----:B--2---:R-:W-:Y:S01]  /*28270*/  IMAD.U32 R0, RZ, RZ, UR38 ;  /* 0x00000026ff007e24 */ /* 0x004fe2000f8e00ff */
[----:B-1-3--:R-:W-:Y:S01]  /*28280*/  MOV R3, 0x400 ;  /* 0x0000040000037802 */ /* 0x00afe20000000f00 */
[----:B------:R-:W-:Y:S01]  /*28290*/  BSSY B0, `(.L_x_2500) ;  /* 0x0000009000007945 */ /* 0x000fe20003800000 */
[----:B------:R-:W1:Y:S02]  /*282a0*/  S2R R4, SR_CgaCtaId ;  /* 0x0000000000047919 */ /* 0x000e640000008800 */
[----:B------:R-:W-:-:S02]  /*282b0*/  ISETP.NE.AND P2, PT, R0, 0x3, PT ;  /* 0x000000030000780c */ /* 0x000fc40003f45270 */
[----:B-1----:R-:W-:Y:S02]  /*282c0*/  LEA R3, R4, R3, 0x18 ;  /* 0x0000000304037211 */ /* 0x002fe400078ec0ff */
[----:B----4-:R-:W-:-:S04]  /*282d0*/  LOP3.LUT R0, R5, 0x1, RZ, 0x3c, !PT ;  /* 0x0000000105007812 */ /* 0x010fc800078e3cff */
[----:B------:R-:W-:Y:S01]  /*282e0*/  SHF.L.U32 R0, R0, 0x1f, RZ ;  /* 0x0000001f00007819 */ /* 0x000fe200000006ff */
[----:B------:R-:W-:-:S04]  /*282f0*/  IMAD R2, R2, 0x8, R3 ;  /* 0x0000000802027824 */ /* 0x000fc800078e0203 */
[----:B------:R-:W1:Y:S02]  /*28300*/  SYNCS.PHASECHK.TRANS64.TRYWAIT P0, [R2+URZ+0x38870], R0 ;  /* 0x03887000020075a7 */ /* 0x000e64000800017f */
[----:B-1----:R-:W-:Y:S05]  /*28310*/  @!P0 BRA `(.L_x_2501) ;  /* 0x0000005c00448947 */ /* 0x002fea0003800000 */
.L_x_2726:
[----:B------:R-:W-:Y:S05]  /*28320*/  BSYNC B0 ;  /* 0x0000000000007941 */ /* 0x000fea0003800000 */
.L_x_2500:
[----:B------:R-:W-:Y:S05]  /*28330*/  @!P2 BRA `(.L_x_2502) ;  /* 0x000000000004a947 */ /* 0x000fea0003800000 */
[----:B------:R-:W-:Y:S01]  /*28340*/  BPT.TRAP 0x1 ;  /* 0x000000040000795c */ /* 0x000fe20000300000 */
.L_x_2502:
[----:B-1----:R-:W2:Y:S02]  /*28350*/  LDL R0, [R1+0x24] ;  /* 0x0000240001007983 */ /* 0x002ea40000100800 */
[----:B--2---:R-:W-:-:S04]  /*28360*/  SHF.L.U32 R0, R0, 0x1f, RZ ;  /* 0x0000001f00007819 */ /* 0x004fc800000006ff */
[----:B------:R-:W1:Y:S02]  /*28370*/  SYNCS.PHASECHK.TRANS64.TRYWAIT P0, [R2+URZ+0x38860], R0 ;  /* 0x03886000020075a7 */ /* 0x000e64000800017f */
[----:B-1----:R-:W-:Y:S05]  /*28380*/  @!P0 BRA `(.L_x_2503) ;  /* 0x0000005c003c8947 */ /* 0x002fea0003800000 */
.L_x_2727:
        /* <DEDUP_REMOVED lines=12> */
[----:B---3--:R-:W-:-:S04]  /*28450*/  LOP3.LUT R0, R21, R2, RZ, 0xfc, !PT ;  /* 0x0000000215007212 */ /* 0x008fc800078efcff */
[----:B------:R-:W-:-:S05]  /*28460*/  IADD3 R0, R18, R0, RZ ;  /* 0x0000000012007210 */ /* 0x000fca0007ffe0ff */
        /* <DEDUP_REMOVED lines=11> */
[----:B------:R-:W-:Y:S01]  /*28520*/  PRMT R9, R4, 0x7531, R5 ;  /* 0x0000753104097816 */ /* 0x000fe20000000005 */
[----:B-1----:R-:W-:Y:S02]  /*28530*/  IMAD.MOV.U32 R15, RZ, RZ, R17 ;  /* 0x000000ffff0f7224 */ /* 0x002fe400078e0011 */
[----:B------:R-:W-:-:S05]  /*28540*/  VIADD R17, R21, 0x2000 ;  /* 0x0000200015117836 */ /* 0x000fca0000000000 */
[----:B------:R-:W-:Y:S02]  /*28550*/  LOP3.LUT R3, R17, R19, RZ, 0xfc, !PT ;  /* 0x0000001311037212 */ /* 0x000fe400078efcff */
[C-C-:B------:R-:W-:Y:S02]  /*28560*/  PRMT R10, R6.reuse, 0x6420, R7.reuse ;  /* 0x00006420060a7816 */ /* 0x140fe40000000007 */
[----:B------:R-:W-:Y:S01]  /*28570*/  PRMT R11, R6, 0x7531, R7 ;  /* 0x00007531060b7816 */ /* 0x000fe20000000007 */
[----:B------:R-:W-:-:S05]  /*28580*/  IMAD.IADD R3, R15, 0x1, R3 ;  /* 0x000000010f037824 */ /* 0x000fca00078e0203 */
[----:B------:R0:W-:Y:S02]  /*28590*/  STSM.16.M88.4 [R3], R8 ;  /* 0x0000000803007844 */ /* 0x0001e40000000200 */
[----:B0-----:R-:W-:-:S05]  /*285a0*/  VIADD R8, R21, 0x4000 ;  /* 0x0000400015087836 */ /* 0x001fca0000000000 */
[----:B------:R-:W-:-:S05]  /*285b0*/  LOP3.LUT R3, R8, R2, RZ, 0xfc, !PT ;  /* 0x0000000208037212 */ /* 0x000fca00078efcff */
[----:B------:R-:W-:-:S05]  /*285c0*/  IMAD.IADD R3, R18, 0x1, R3 ;  /* 0x0000000112037824 */ /* 0x000fca00078e0203 */
[----:B------:R0:W1:Y:S01]  /*285d0*/  LDSM.16.MT88.4 R4, [R3+0x10400] ;  /* 0x010400000304783b */ /* 0x0000620000004200 */
[----:B------:R-:W-:Y:S01]  /*285e0*/  IMAD.MOV.U32 R11, RZ, RZ, R15 ;  /* 0x000000ffff0b7224 */ /* 0x000fe200078e000f */
[----:B0-----:R-:W-:-:S04]  /*285f0*/  LOP3.LUT R3, R8, R19, RZ, 0xfc, !PT ;  /* 0x0000001308037212 */ /* 0x001fc800078efcff */
[----:B------:R-:W-:Y:S02]  /*28600*/  IADD3 R3, R11, R3, RZ ;  /* 0x000000030b037210 */ /* 0x000fe40007ffe0ff */
[C-C-:B-1----:R-:W-:Y:S02]  /*28610*/  PRMT R12, R4.reuse, 0x6420, R5.reuse ;  /* 0x00006420040c7816 */ /* 0x142fe40000000005 */
[----:B------:R-:W-:Y:S02]  /*28620*/  PRMT R13, R4, 0x7531, R5 ;  /* 0x00007531040d7816 */ /* 0x000fe40000000005 */
[C-C-:B------:R-:W-:Y:S02]  /*28630*/  PRMT R14, R6.reuse, 0x6420, R7.reuse ;  /* 0x00006420060e7816 */ /* 0x140fe40000000007 */
[----:B------:R-:W-:Y:S02]  /*28640*/  PRMT R15, R6, 0x7531, R7 ;  /* 0x00007531060f7816 */ /* 0x000fe40000000007 */
[----:B------:R-:W0:Y:S04]  /*28650*/  LDSM.16.MT88.4 R4, [R0+0x14400] ;  /* 0x014400000004783b */ /* 0x000e280000004200 */
[----:B------:R1:W-:Y:S02]  /*28660*/  STSM.16.M88.4 [R3], R12 ;  /* 0x0000000c03007844 */ /* 0x0003e40000000200 */
[----:B-1----:R-:W-:-:S02]  /*28670*/  VIADD R3, R21, 0x6000 ;  /* 0x0000600015037836 */ /* 0x002fc40000000000 */
        /* <DEDUP_REMOVED lines=9> */
[----:B------:R-:W-:-:S05]  /*28710*/  LOP3.LUT R3, R3, R2, RZ, 0xfc, !PT ;  /* 0x0000000203037212 */ /* 0x000fca00078efcff */
[----:B------:R-:W-:-:S05]  /*28720*/  IMAD.IADD R3, R18, 0x1, R3 ;  /* 0x0000000112037824 */ /* 0x000fca00078e0203 */
        /* <DEDUP_REMOVED lines=11> */
[----:B------:R-:W-:-:S02]  /*287e0*/  MOV R15, R11 ;  /* 0x0000000b000f7202 */ /* 0x000fc40000000f00 */
[C-C-:B0-----:R-:W-:Y:S02]  /*287f0*/  PRMT R8, R4.reuse, 0x6420, R5.reuse ;  /* 0x0000642004087816 */ /* 0x141fe40000000005 */
[----:B------:R-:W-:Y:S01]  /*28800*/  PRMT R9, R4, 0x7531, R5 ;  /* 0x0000753104097816 */ /* 0x000fe20000000005 */
[----:B------:R-:W-:-:S05]  /*28810*/  VIADD R4, R21, 0x5000 ;  /* 0x0000500015047836 */ /* 0x000fca0000000000 */
        /* <DEDUP_REMOVED lines=21> */
[----:B0-----:R-:W-:-:S05]  /*28970*/  LOP3.LUT R3, R17, R2, RZ, 0xfc, !PT ;  /* 0x0000000211037212 */ /* 0x001fca00078efcff */
[----:B------:R-:W-:-:S05]  /*28980*/  IMAD.IADD R3, R18, 0x1, R3 ;  /* 0x0000000112037824 */ /* 0x000fca00078e0203 */
        /* <DEDUP_REMOVED lines=13> */
[----:B------:R-:W-:Y:S01]  /*28a60*/  MOV R16, R15 ;  /* 0x0000000f00107202 */ /* 0x000fe20000000f00 */
[----:B------:R-:W-:Y:S01]  /*28a70*/  VIADD R15, R21, 0x6000 ;  /* 0x00006000150f7836 */ /* 0x000fe20000000000 */
[----:B0-----:R-:W-:-:S02]  /*28a80*/  PRMT R8, R4, 0x6420, R5 ;  /* 0x0000642004087816 */ /* 0x001fc40000000005 */
[----:B------:R-:W-:Y:S02]  /*28a90*/  PRMT R9, R4, 0x7531, R5 ;  /* 0x0000753104097816 */ /* 0x000fe40000000005 */
[----:B------:R-:W-:Y:S02]  /*28aa0*/  LOP3.LUT R4, R15, R2, RZ, 0xfc, !PT ;  /* 0x000000020f047212 */ /* 0x000fe400078efcff */
[C-C-:B------:R-:W-:Y:S02]  /*28ab0*/  PRMT R10, R6.reuse, 0x6420, R7.reuse ;  /* 0x00006420060a7816 */ /* 0x140fe40000000007 */
[----:B------:R-:W-:Y:S02]  /*28ac0*/  PRMT R11, R6, 0x7531, R7 ;  /* 0x00007531060b7816 */ /* 0x000fe40000000007 */
[----:B--2---:R-:W-:Y:S01]  /*28ad0*/  IADD3 R3, R18, R17, R3 ;  /* 0x0000001112037210 */ /* 0x004fe20007ffe003 */
[----:B---3--:R-:W-:-:S04]  /*28ae0*/  IMAD.IADD R4, R19, 0x1, R4 ;  /* 0x0000000113047824 */ /* 0x008fc800078e0204 */
        /* <DEDUP_REMOVED lines=25> */
[----:B------:R-:W-:Y:S01]  /*28c80*/  PRMT R9, R4, 0x7531, R5 ;  /* 0x0000753104097816 */ /* 0x000fe20000000005 */
[----:B------:R-:W-:-:S05]  /*28c90*/  VIADD R4, R21, 0x7000 ;  /* 0x0000700015047836 */ /* 0x000fca0000000000 */
        /* <DEDUP_REMOVED lines=29> */
.L_x_2504:
[----:B------:R-:W2:Y:S01]  /*28e70*/  LDL.LU R0, [R1+0x18] ;  /* 0x0000180001007983 */ /* 0x000ea20000300800 */
[----:B-1---5:R1:W-:Y:S03]  /*28e80*/  SYNCS.ARRIVE.TRANS64.A1T0 RZ, [R2+URZ+0x38850], RZ ;  /* 0x038850ff02ff79a7 */ /* 0x0223e6000810003f */
[----:B0-----:R-:W3:Y:S01]  /*28e90*/  LDL.LU R3, [R1+0x24] ;  /* 0x0000240001037983 */ /* 0x001ee20000300800 */
[----:B-1----:R-:W-:-:S04]  /*28ea0*/  @!P1 IADD3 R2, R2, 0x38880, RZ ;  /* 0x0003888002029810 */ /* 0x002fc80007ffe0ff */
        /* <DEDUP_REMOVED lines=10> */
.L_x_2456:
[----:B------:R-:W-:Y:S05]  /*28f50*/  BSYNC B6 ;  /* 0x0000000000067941 */ /* 0x000fea0003800000 */
.L_x_2454:
        /* <DEDUP_REMOVED lines=13> */
.L_x_2505:
        /* <DEDUP_REMOVED lines=35> */
[----:B------:R-:W-:Y:S02]  /*29260*/  IMAD.IADD R5, R3, 0x1, R0 ;  /* 0x0000000103057824 */ /* 0x000fe400078e0200 */
[----:B------:R0:W1:Y:S04]  /*29270*/  SHFL.IDX PT, R0, R6, RZ, 0x1f ;  /* 0x00001fff06007589 */ /* 0x00006800000e0000 */
[----:B------:R0:W2:Y:S02]  /*29280*/  SHFL.IDX PT, R9, R5, 0x1f, 0x1f ;  /* 0x03e01f0005097f89 */ /* 0x0000a400000e0000 */
.L_x_2737:
[----:B------:R-:W-:Y:S01]  /*29290*/  ULDC UR4, c[0x0][0xc10] ;  /* 0x0003040000047ab9 */ /* 0x000fe20000000800 */
[----:B0-----:R-:W-:Y:S02]  /*292a0*/  IMAD.MOV.U32 R6, RZ, RZ, R5 ;  /* 0x000000ffff067224 */ /* 0x001fe400078e0005 */
[----:B------:R-:W-:-:S04]  /*292b0*/  IMAD.U32 R3, RZ, RZ, UR4 ;  /* 0x00000004ff037e24 */ /* 0x000fc8000f8e00ff */
[----:B--2---:R-:W-:-:S04]  /*292c0*/  IMAD R9, R9, R3, RZ ;  /* 0x0000000309097224 */ /* 0x004fc800078e02ff */
[----:B------:R-:W-:-:S05]  /*292d0*/  IMAD.IADD R4, R4, 0x1, R9 ;  /* 0x0000000104047824 */ /* 0x000fca00078e0209 */
[----:B-1----:R-:W-:-:S13]  /*292e0*/  ISETP.GT.AND P6, PT, R4, R0, PT ;  /* 0x000000000400720c */ /* 0x002fda0003fc4270 */
[----:B------:R-:W-:Y:S05]  /*292f0*/  @P6 BRA `(.L_x_2508) ;  /* 0x0000000000a46947 */ /* 0x000fea0003800000 */
.L_x_2513:
        /* <DEDUP_REMOVED lines=9> */
[----:B-1----:R-:W-:-:S05]  /*29390*/  IMAD.IADD R3, R3, 0x1, R5 ;  /* 0x0000000103037824 */ /* 0x002fca00078e0205 */
[----:B------:R-:W-:Y:S01]  /*293a0*/  ISETP.GE.OR P6, PT, R3, R2, !P0 ;  /* 0x000000020300720c */ /* 0x000fe200047c6670 */
[----:B------:R-:W-:-:S12]  /*293b0*/  IMAD.MOV.U32 R2, RZ, RZ, RZ ;  /* 0x000000ffff027224 */ /* 0x000fd800078e00ff */
[----:B------:R-:W-:Y:S05]  /*293c0*/  @P6 BRA `(.L_x_2511) ;  /* 0x00000000000c6947 */ /* 0x000fea0003800000 */
[----:B------:R-:W0:Y:S02]  /*293d0*/  LDC.64 R6, c[0x0][0xc58] ;  /* 0x00031600ff067b82 */ /* 0x000e240000000a00 */
[----:B0-----:R-:W-:-:S06]  /*293e0*/  IMAD.WIDE R2, R3, 0x4, R6 ;  /* 0x0000000403027825 */ /* 0x001fcc00078e0206 */
[----:B------:R0:W5:Y:S02]  /*293f0*/  LDG.E R2, desc[UR46][R2.64] ;  /* 0x0000002e02027981 */ /* 0x000164000c1e1900 */
.L_x_2511:
[----:B------:R-:W-:Y:S05]  /*29400*/  BSYNC B0 ;  /* 0x0000000000007941 */ /* 0x000fea0003800000 */
.L_x_2510:
[----:B------:R-:W-:-:S03]  /*29410*/  UMOV UR4, 0xffffffff ;  /* 0xffffffff00047882 */ /* 0x000fc60000000000 */
[----:B------:R-:W-:Y:S05]  /*29420*/  BRA.DIV UR4, `(.L_x_2512) ;  /* 0x00000052046c7947 */ /* 0x000fea000b800000 */
[----:B-----5:R-:W0:Y:S02]  /*29430*/  SHFL.UP PT, R14, R2, 0x1, RZ ;  /* 0x04200000020e7989 */ /* 0x020e2400000e00ff */
        /* <DEDUP_REMOVED lines=15> */
.L_x_2745:
[----:B------:R-:W-:Y:S02]  /*29530*/  ULDC UR4, c[0x0][0xc10] ;  /* 0x0003040000047ab9 */ /* 0x000fe40000000800 */
[----:B------:R-:W-:-:S04]  /*29540*/  IMAD.U32 R3, RZ, RZ, UR4 ;  /* 0x00000004ff037e24 */ /* 0x000fc8000f8e00ff */
[----:B-1----:R-:W-:-:S04]  /*29550*/  IMAD R9, R9, R3, RZ ;  /* 0x0000000309097224 */ /* 0x002fc800078e02ff */
[----:B------:R-:W-:-:S05]  /*29560*/  IMAD.IADD R4, R9, 0x1, R4 ;  /* 0x0000000109047824 */ /* 0x000fca00078e0204 */
[----:B------:R-:W-:-:S13]  /*29570*/  ISETP.GT.AND P6, PT, R4, R0, PT ;  /* 0x000000000400720c */ /* 0x000fda0003fc4270 */
[----:B------:R-:W-:Y:S05]  /*29580*/  @!P6 BRA `(.L_x_2513) ;  /* 0xfffffffc005ce947 */ /* 0x000fea000383ffff */
.L_x_2508:
        /* <DEDUP_REMOVED lines=8> */
.L_x_2749:
[----:B------:R-:W-:Y:S02]  /*29610*/  ISETP.NE.AND P0, PT, R5, RZ, PT ;  /* 0x000000ff0500720c */ /* 0x000fe40003f05270 */
[----:B-1----:R-:W-:-:S11]  /*29620*/  MOV R2, RZ ;  /* 0x000000ff00027202 */ /* 0x002fd60000000f00 */
[----:B------:R-:W-:Y:S05]  /*29630*/  @!P0 BRA `(.L_x_2515) ;  /* 0x0000000000108947 */ /* 0x000fea0003800000 */
[----:B------:R-:W-:Y:S01]  /*29640*/  UMOV UR4, 0xffffffff ;  /* 0xffffffff00047882 */ /* 0x000fe20000000000 */
[----:B------:R-:W-:Y:S02]  /*29650*/  VIADD R12, R4, 0xffffffff ;  /* 0xffffffff040c7836 */ /* 0x000fe40000000000 */
[----:B------:R-:W-:Y:S05]  /*29660*/  BRA.DIV UR4, `(.L_x_2516) ;  /* 0x0000005204f87947 */ /* 0x000fea000b800000 */
[----:B------:R1:W3:Y:S02]  /*29670*/  SHFL.IDX PT, R2, R6, R12, 0x1f ;  /* 0x00001f0c06027589 */ /* 0x0002e400000e0000 */
.L_x_2515:
[----:B------:R-:W4:Y:S01]  /*29680*/  LDL.LU R5, [R1+0xc] ;  /* 0x00000c0001057983 */ /* 0x000f220000300800 */
[----:B------:R-:W5:Y:S01]  /*29690*/  LDC.64 R10, c[0x0][0xc68] ;  /* 0x00031a00ff0a7b82 */ /* 0x000f620000000a00 */
[----:B----4-:R-:W-:-:S05]  /*296a0*/  IMAD.IADD R5, R4, 0x1, R5 ;  /* 0x0000000104057824 */ /* 0x010fca00078e0205 */
[----:B------:R5:W-:Y:S02]  /*296b0*/  STL [R1+0xc], R5 ;  /* 0x00000c0501007387 */ /* 0x000be40000100800 */
[----:B-----5:R-:W-:-:S05]  /*296c0*/  IMAD.WIDE R4, R5, 0x4, R10 ;  /* 0x0000000405047825 */ /* 0x020fca00078e020a */
[----:B01----:R-:W2:Y:S01]  /*296d0*/  LDG.E R6, desc[UR46][R4.64] ;  /* 0x0000002e04067981 */ /* 0x003ea2000c1e1900 */
[----:B---3--:R-:W-:-:S04]  /*296e0*/  IMAD R9, R2, R3, R9 ;  /* 0x0000000302097224 */ /* 0x008fc800078e0209 */
[----:B------:R-:W-:Y:S01]  /*296f0*/  IMAD.IADD R0, R0, 0x1, -R9 ;  /* 0x0000000100007824 */ /* 0x000fe200078e0a09 */
[----:B------:R0:W-:Y:S01]  /*29700*/  STL [R1], R9 ;  /* 0x0000000901007387 */ /* 0x0001e20000100800 */
[----:B--2---:R-:W-:-:S05]  /*29710*/  IMAD R10, R7, R6, RZ ;  /* 0x00000006070a7224 */ /* 0x004fca00078e02ff */
[----:B------:R-:W-:-:S04]  /*29720*/  IABS R8, R10 ;  /* 0x0000000a00087213 */ /* 0x000fc80000000000 */
[----:B------:R-:W1:Y:S08]  /*29730*/  I2F.RP R4, R8 ;  /* 0x0000000800047306 */ /* 0x000e700000209400 */
[----:B-1----:R-:W1:Y:S02]  /*29740*/  MUFU.RCP R4, R4 ;  /* 0x0000000400047308 */ /* 0x002e640000001000 */
[----:B-1----:R-:W-:-:S06]  /*29750*/  VIADD R4, R4, 0xffffffe ;  /* 0x0ffffffe04047836 */ /* 0x002fcc0000000000 */
[----:B------:R1:W2:Y:S02]  /*29760*/  F2I.FTZ.U32.TRUNC.NTZ R5, R4 ;  /* 0x0000000400057305 */ /* 0x0002a4000021f000 */
[----:B-1----:R-:W-:Y:S02]  /*29770*/  IMAD.MOV.U32 R4, RZ, RZ, RZ ;  /* 0x000000ffff047224 */ /* 0x002fe400078e00ff */
[----:B--2---:R-:W-:-:S04]  /*29780*/  IMAD.MOV R2, RZ, RZ, -R5 ;  /* 0x000000ffff027224 */ /* 0x004fc800078e0a05 */
[----:B------:R-:W-:-:S04]  /*29790*/  IMAD R2, R2, R8, RZ ;  /* 0x0000000802027224 */ /* 0x000fc800078e02ff */
[----:B------:R-:W-:Y:S01]  /*297a0*/  IMAD.HI.U32 R2, R5, R2, R4 ;  /* 0x0000000205027227 */ /* 0x000fe200078e0004 */
[----:B------:R-:W-:Y:S02]  /*297b0*/  IABS R4, R0 ;  /* 0x0000000000047213 */ /* 0x000fe40000000000 */
[----:B------:R-:W-:-:S03]  /*297c0*/  IABS R5, R10 ;  /* 0x0000000a00057213 */ /* 0x000fc60000000000 */
        /* <DEDUP_REMOVED lines=19> */
[----:B------:R-:W1:Y:S08]  /*29900*/  I2F.RP R3, R5 ;  /* 0x0000000500037306 */ /* 0x000e700000209400 */
[----:B-1----:R-:W1:Y:S02]  /*29910*/  MUFU.RCP R3, R3 ;  /* 0x0000000300037308 */ /* 0x002e640000001000 */
[----:B-1----:R-:W-:-:S06]  /*29920*/  VIADD R3, R3, 0xffffffe ;  /* 0x0ffffffe03037836 */ /* 0x002fcc0000000000 */
[----:B------:R-:W1:Y:S02]  /*29930*/  F2I.FTZ.U32.TRUNC.NTZ R3, R3 ;  /* 0x0000000300037305 */ /* 0x000e64000021f000 */
[----:B-1----:R-:W-:-:S04]  /*29940*/  IMAD.MOV R2, RZ, RZ, -R3 ;  /* 0x000000ffff027224 */ /* 0x002fc800078e0a03 */
[----:B------:R-:W-:Y:S01]  /*29950*/  IMAD R8, R2, R5, RZ ;  /* 0x0000000502087224 */ /* 0x000fe200078e02ff */
[----:B------:R-:W-:-:S05]  /*29960*/  MOV R2, RZ ;  /* 0x000000ff00027202 */ /* 0x000fca0000000f00 */
[----:B0-----:R-:W-:Y:S01]  /*29970*/  IMAD.HI.U32 R9, R3, R8, R2 ;  /* 0x0000000803097227 */ /* 0x001fe200078e0002 */
[----:B------:R-:W-:Y:S02]  /*29980*/  IABS R2, R6 ;  /* 0x0000000600027213 */ /* 0x000fe40000000000 */
[----:B------:R-:W-:-:S03]  /*29990*/  IABS R3, R0 ;  /* 0x0000000000037213 */ /* 0x000fc60000000000 */
[----:B------:R-:W-:-:S04]  /*299a0*/  IMAD.MOV R2, RZ, RZ, -R2 ;  /* 0x000000ffff027224 */ /* 0x000fc800078e0a02 */
[----:B------:R-:W-:Y:S02]  /*299b0*/  IMAD.MOV.U32 R8, RZ, RZ, R2 ;  /* 0x000000ffff087224 */ /* 0x000fe400078e0002 */
        /* <DEDUP_REMOVED lines=12> */
[----:B------:R-:W-:Y:S02]  /*29a80*/  @!P1 LOP3.LUT R2, RZ, R6, RZ, 0x33, !PT ;  /* 0x00000006ff029212 */ /* 0x000fe400078e33ff */
[----:B------:R-:W-:-:S05]  /*29a90*/  IADD3 R6, -R6, RZ, RZ ;  /* 0x000000ff06067210 */ /* 0x000fca0007ffe1ff */
[----:B------:R-:W-:Y:S01]  /*29aa0*/  IMAD R3, R2, R6, R0 ;  /* 0x0000000602037224 */ /* 0x000fe200078e0200 */
[----:B------:R-:W-:-:S04]  /*29ab0*/  LOP3.LUT R2, RZ, R2, RZ, 0x33, !PT ;  /* 0x00000002ff027212 */ /* 0x000fc800078e33ff */
[----:B------:R0:W-:Y:S01]  /*29ac0*/  STL [R1+0x8], R3 ;  /* 0x0000080301007387 */ /* 0x0001e20000100800 */
[----:B------:R-:W-:-:S05]  /*29ad0*/  IMAD.IADD R0, R7, 0x1, R2 ;  /* 0x0000000107007824 */ /* 0x000fca00078e0202 */
[----:B------:R0:W-:Y:S01]  /*29ae0*/  STL [R1+0x4], R0 ;  /* 0x0000040001007387 */ /* 0x0001e20000100800 */
[----:B------:R-:W-:Y:S05]  /*29af0*/  BRA `(.L_x_2517) ;  /* 0x0000000000287947 */ /* 0x000fea0003800000 */
.L_x_2509:
        /* <DEDUP_REMOVED lines=10> */
.L_x_2517:
[----:B-1----:R-:W2:Y:S04]  /*29ba0*/  LDL R2, [R1+0xc] ;  /* 0x00000c0001027983 */ /* 0x002ea80000100800 */
[----:B0-----:R-:W3:Y:S04]  /*29bb0*/  LDL R3, [R1+0x8] ;  /* 0x0000080001037983 */ /* 0x001ee80000100800 */
[----:B------:R-:W4:Y:S04]  /*29bc0*/  LDL R4, [R1] ;  /* 0x0000000001047983 */ /* 0x000f280000100800 */
[----:B------:R-:W4:Y:S01]  /*29bd0*/  LDL R5, [R1+0x4] ;  /* 0x0000040001057983 */ /* 0x000f220000100800 */
[----:B------:R-:W0:Y:S01]  /*29be0*/  S2R R0, SR_TID.X ;  /* 0x0000000000007919 */ /* 0x000e220000002100 */
[----:B------:R-:W-:Y:S05]  /*29bf0*/  WARPSYNC.ALL ;  /* 0x0000000000007948 */ /* 0x000fea0003800000 */
[----:B0-----:R-:W-:Y:S01]  /*29c00*/  LOP3.LUT R0, R0, 0x1f, RZ, 0xc0, !PT ;  /* 0x0000001f00007812 */ /* 0x001fe200078ec0ff */
[----:B------:R-:W-:Y:S03]  /*29c10*/  BAR.SYNC.DEFER_BLOCKING 0x4, 0x180 ;  /* 0x0106000000007b1d */ /* 0x000fe60000010000 */
[----:B------:R-:W-:-:S13]  /*29c20*/  ISETP.NE.AND P0, PT, R0, RZ, PT ;  /* 0x000000ff0000720c */ /* 0x000fda0003f05270 */
[----:B------:R-:W0:Y:S01]  /*29c30*/  @!P0 S2R R0, SR_CgaCtaId ;  /* 0x0000000000008919 */ /* 0x000e220000008800 */
[----:B--2---:R-:W-:Y:S01]  /*29c40*/  IMAD.MOV.U32 R7, RZ, RZ, R2 ;  /* 0x000000ffff077224 */ /* 0x004fe200078e0002 */
[----:B------:R-:W-:Y:S01]  /*29c50*/  @!P0 MOV R2, 0x400 ;  /* 0x0000040000028802 */ /* 0x000fe20000000f00 */
[----:B---3--:R-:W-:-:S03]  /*29c60*/  IMAD.MOV.U32 R6, RZ, RZ, R3 ;  /* 0x000000ffff067224 */ /* 0x008fc600078e0003 */
[----:B0-----:R-:W-:-:S05]  /*29c70*/  @!P0 LEA R0, R0, R2, 0x18 ;  /* 0x0000000200008211 */ /* 0x001fca00078ec0ff */
[----:B----4-:R0:W-:Y:S01]  /*29c80*/  @!P0 STS.128 [R0+0x388d0], R4 ;  /* 0x0388d00400008388 */ /* 0x0101e20000000c00 */
[----:B------:R-:W-:Y:S06]  /*29c90*/  BAR.ARV 0x5, 0x180 ;  /* 0x0146000000007b1d */ /* 0x000fec0000002000 */
.L_x_2506:
[----:B0-----:R-:W2:Y:S01]  /*29ca0*/  LDL R0, [R1+0xc] ;  /* 0x00000c0001007983 */ /* 0x001ea20000100800 */
[----:B------:R-:W-:Y:S02]  /*29cb0*/  ULDC UR4, c[0x0][0xc14] ;  /* 0x0003050000047ab9 */ /* 0x000fe40000000800 */
[----:B--2---:R-:W-:-:S13]  /*29cc0*/  ISETP.GE.AND P0, PT, R0, UR4, PT ;  /* 0x0000000400007c0c */ /* 0x004fda000bf06270 */
[----:B------:R-:W-:Y:S05]  /*29cd0*/  @!P0 BRA `(.L_x_2518) ;  /* 0xffffffa000188947 */ /* 0x000fea000383ffff */
[----:B------:R-:W-:Y:S05]  /*29ce0*/  BSYNC B7 ;  /* 0x0000000000077941 */ /* 0x000fea0003800000 */
.L_x_2414:
[----:B-1----:R-:W3:Y:S01]  /*29cf0*/  LDL.LU R0, [R1+0x5c] ;  /* 0x00005c0001007983 */ /* 0x002ee20000300800 */
[----:B------:R-:W-:Y:S01]  /*29d00*/  BSSY B0, `(.L_x_2519) ;  /* 0x000000b000007945 */ /* 0x000fe20003800000 */
[----:B--2---:R-:W1:Y:S01]  /*29d10*/  S2R R5, SR_CgaCtaId ;  /* 0x0000000000057919 */ /* 0x004e620000008800 */
[----:B---3--:R-:W-:-:S05]  /*29d20*/  VIADD R0, R0, 0x1 ;  /* 0x0000000100007836 */ /* 0x008fca0000000000 */
[----:B0-----:R-:W-:-:S04]  /*29d30*/  LEA.HI R2, R0, R0, RZ, 0x1 ;  /* 0x0000000000027211 */ /* 0x001fc800078f08ff */
[----:B------:R-:W-:-:S04]  /*29d40*/  LOP3.LUT R3, R2, 0xfffffffe, RZ, 0xc0, !PT ;  /* 0xfffffffe02037812 */ /* 0x000fc800078ec0ff */
[----:B------:R-:W-:Y:S02]  /*29d50*/  IADD3 R3, R0, -R3, RZ ;  /* 0x8000000300037210 */ /* 0x000fe40007ffe0ff */
[----:B------:R-:W-:Y:S02]  /*29d60*/  MOV R0, 0x400 ;  /* 0x0000040000007802 */ /* 0x000fe40000000f00 */
[----:B------:R-:W-:Y:S02]  /*29d70*/  SHF.L.U32 R3, R3, 0x1f, RZ ;  /* 0x0000001f03037819 */ /* 0x000fe400000006ff */
[----:B-1----:R-:W-:-:S04]  /*29d80*/  LEA R0, R5, R0, 0x18 ;  /* 0x0000000005007211 */ /* 0x002fc800078ec0ff */
[----:B------:R-:W0:Y:S02]  /*29d90*/  SYNCS.PHASECHK.TRANS64.TRYWAIT P0, [R0+URZ+0x38820], R3 ;  /* 0x03882003000075a7 */ /* 0x000e24000800017f */
[----:B0-----:R-:W-:Y:S05]  /*29da0*/  @!P0 BRA `(.L_x_2520) ;  /* 0x0000004c00508947 */ /* 0x001fea0003800000 */
.L_x_2752:
[----:B------:R-:W-:Y:S05]  /*29db0*/  BSYNC B0 ;  /* 0x0000000000007941 */ /* 0x000fea0003800000 */
.L_x_2519:
[----:B------:R-:W-:-:S03]  /*29dc0*/  UMOV UR4, 0xffffffff ;  /* 0xffffffff00047882 */ /* 0x000fc60000000000 */
[----:B------:R-:W-:Y:S05]  /*29dd0*/  BRA.DIV UR4, `(.L_x_2521) ;  /* 0x0000004e04587947 */ /* 0x000fea000b800000 */
[----:B------:R-:W1:Y:S02]  /*29de0*/  S2R R2, SR_TID.X ;  /* 0x0000000000027919 */ /* 0x000e640000002100 */
[----:B-1----:R-:W-:-:S04]  /*29df0*/  SHF.R.U32.HI R2, RZ, 0x5, R2 ;  /* 0x00000005ff027819 */ /* 0x002fc80000011602 */
[----:B------:R-:W-:-:S05]  /*29e00*/  LOP3.LUT R2, R2, 0x3, RZ, 0xc0, !PT ;  /* 0x0000000302027812 */ /* 0x000fca00078ec0ff */
[----:B------:R1:W2:Y:S02]  /*29e10*/  SHFL.IDX PT, R14, R2, RZ, 0x1f ;  /* 0x00001fff020e7589 */ /* 0x0002a400000e0000 */
.L_x_2755:
[----:B--2---:R-:W-:-:S13]  /*29e20*/  ISETP.NE.AND P0, PT, R14, RZ, PT ;  /* 0x000000ff0e00720c */ /* 0x004fda0003f05270 */
[----:B------:R-:W-:Y:S05]  /*29e30*/  @P0 BRA `(.L_x_2181) ;  /* 0x0000000000b00947 */ /* 0x000fea0003800000 */
[----:B------:R-:W-:-:S03]  /*29e40*/  UMOV UR4, 0xffffffff ;  /* 0xffffffff00047882 */ /* 0x000fc60000000000 */
[----:B------:R-:W-:Y:S05]  /*29e50*/  BRA.DIV UR4, `(.L_x_2522) ;  /* 0x0000004e046c7947 */ /* 0x000fea000b800000 */
[----:B------:R-:W-:-:S13]  /*29e60*/  ELECT P6, URZ, PT ;  /* 0x00000000003f782f */ /* 0x000fda00038c0000 */
.L_x_2758:
[----:B------:R-:W-:Y:S05]  /*29e70*/  @!P6 BRA `(.L_x_2181) ;  /* 0x0000000000a0e947 */ /* 0x000fea0003800000 */
[----:B------:R-:W-:-:S06]  /*29e80*/  ULOP3.LUT UR4, UR40, 0x2, URZ, 0xfc, !UPT ;  /* 0x0000000228047892 */ /* 0x000fcc000f8efc3f */
[----:B-1----:R-:W-:-:S05]  /*29e90*/  IMAD.U32 R2, RZ, RZ, UR4 ;  /* 0x00000004ff027e24 */ /* 0x002fca000f8e00ff */
[----:B------:R-:W-:-:S13]  /*29ea0*/  ISETP.NE.AND P0, PT, R2, 0x3, PT ;  /* 0x000000030200780c */ /* 0x000fda0003f05270 */
[----:B------:R-:W-:Y:S05]  /*29eb0*/  @!P0 BRA `(.L_x_2523) ;  /* 0x0000000000048947 */ /* 0x000fea0003800000 */
[----:B------:R-:W-:Y:S01]  /*29ec0*/  BPT.TRAP 0x1 ;  /* 0x000000040000795c */ /* 0x000fe20000300000 */
.L_x_2523:
        /* <DEDUP_REMOVED lines=14> */
.L_x_2759:
[----:B------:R-:W1:Y:S02]  /*29fb0*/  SYNCS.PHASECHK.TRANS64.TRYWAIT P1, [R7+URZ], R2 ;  /* 0x00000002070075a7 */ /* 0x000e64000802017f */
[----:B-1----:R-:W-:Y:S05]  /*29fc0*/  @!P1 BRA `(.L_x_2525) ;  /* 0x0000004c00449947 */ /* 0x002fea0003800000 */
.L_x_2760:
[----:B------:R-:W-:Y:S05]  /*29fd0*/  @!P0 BRA `(.L_x_2526) ;  /* 0x0000000000048947 */ /* 0x000fea0003800000 */
[----:B------:R-:W-:Y:S01]  /*29fe0*/  BPT.TRAP 0x1 ;  /* 0x000000040000795c */ /* 0x000fe20000300000 */
.L_x_2526:
[----:B------:R-:W2:Y:S02]  /*29ff0*/  LDL.LU R4, [R1+0x18] ;  /* 0x0000180001047983 */ /* 0x000ea40000300800 */
[----:B--2---:R-:W-:-:S04]  /*2a000*/  IMAD R4, R4, 0x8, R0 ;  /* 0x0000000804047824 */ /* 0x004fc800078e0200 */
[----:B------:R-:W2:Y:S02]  /*2a010*/  SYNCS.PHASECHK.TRANS64.TRYWAIT P1, [R4+URZ+0x38860], R5 ;  /* 0x03886005040075a7 */ /* 0x000ea4000802017f */
[----:B--2---:R-:W-:Y:S05]  /*2a020*/  @!P1 BRA `(.L_x_2527) ;  /* 0x0000004c00409947 */ /* 0x004fea0003800000 */
.L_x_2761:
[----:B------:R-:W-:Y:S05]  /*2a030*/  @!P0 BRA `(.L_x_2528) ;  /* 0x0000000000048947 */ /* 0x000fea0003800000 */
[----:B------:R-:W-:Y:S01]  /*2a040*/  BPT.TRAP 0x1 ;  /* 0x000000040000795c */ /* 0x000fe20000300000 */
.L_x_2528:
[----:B------:R-:W-:-:S04]  /*2a050*/  IMAD R3, R3, 0x8, R0 ;  /* 0x0000000803037824 */ /* 0x000fc800078e0200 */
[----:B------:R-:W3:Y:S02]  /*2a060*/  SYNCS.PHASECHK.TRANS64.TRYWAIT P1, [R3+URZ+0x38860], R2 ;  /* 0x03886002030075a7 */ /* 0x000ee4000802017f */
[----:B---3--:R-:W-:Y:S05]  /*2a070*/  @!P1 BRA `(.L_x_2529) ;  /* 0x0000004c00409947 */ /* 0x008fea0003800000 */
.L_x_2762:
[----:B------:R-:W-:Y:S05]  /*2a080*/  @!P0 BRA `(.L_x_2530) ;  /* 0x0000000000048947 */ /* 0x000fea0003800000 */
[----:B------:R-:W-:Y:S01]  /*2a090*/  BPT.TRAP 0x1 ;  /* 0x000000040000795c */ /* 0x000fe20000300000 */
.L_x_2530:
[----:B------:R-:W4:Y:S02]  /*2a0a0*/  SYNCS.PHASECHK.TRANS64.TRYWAIT P0, [R4+URZ+0x38880], R5 ;  /* 0x03888005040075a7 */ /* 0x000f24000800017f */
[----:B----4-:R-:W-:Y:S05]  /*2a0b0*/  @!P0 BRA `(.L_x_2531) ;  /* 0x0000004c00448947 */ /* 0x010fea0003800000 */
.L_x_2532:
[----:B------:R0:W0:Y:S02]  /*2a0c0*/  SYNCS.PHASECHK.TRANS64.TRYWAIT P0, [R3+URZ+0x38880], R2 ;  /* 0x03888002030075a7 */ /* 0x000024000800017f */
[----:B0-----:R-:W-:Y:S05]  /*2a0d0*/  @!P0 NANOSLEEP.SYNCS 0x989680 ;  /* 0x009896800000895d */ /* 0x001fea0003900000 */
[----:B------:R-:W0:Y:S02]  /*2a0e0*/  @!P0 SYNCS.PHASECHK.TRANS64 P0, [R3+URZ+0x38880], R2 ;  /* 0x03888002030085a7 */ /* 0x000e24000800007f */
[----:B0-----:R-:W-:Y:S05]  /*2a0f0*/  @!P0 BRA `(.L_x_2532) ;  /* 0xfffffffc00f08947 */ /* 0x001fea000383ffff */
.L_x_2181:
[----:B------:R-:W-:Y:S05]  /*2a100*/  BSYNC B8 ;  /* 0x0000000000087941 */ /* 0x000fea0003800000 */
.L_x_2178:
[----:B------:R-:W-:Y:S05]  /*2a110*/  EXIT ;  /* 0x000000000000794d */ /* 0x000fea0003800000 */
.L_x_2203:
[----:B0-----:R0:W1:Y:S02]  /*2a120*/  SYNCS.PHASECHK.TRANS64.TRYWAIT P6, [R107+URZ+0x38890], R128 ;  /* 0x038890806b0075a7 */ /* 0x00106400080c017f */
[----:B-1----:R-:W-:Y:S05]  /*2a130*/  @!P6 NANOSLEEP.SYNCS 0x989680 ;  /* 0x009896800000e95d */ /* 0x002fea0003900000 */
[----:B------:R-:W1:Y:S02]  /*2a140*/  @!P6 SYNCS.PHASECHK.TRANS64 P6, [R107+URZ+0x38890], R128 ;  /* 0x038890806b00e5a7 */ /* 0x000e6400080c007f */
[----:B-1----:R-:W-:Y:S05]  /*2a150*/  @!P6 BRA `(.L_x_2203) ;  /* 0xfffffffc00f0e947 */ /* 0x002fea000383ffff */
[----:B------:R-:W-:Y:S05]  /*2a160*/  BRA `(.L_x_2533) ;  /* 0xfffffd8c00e47947 */ /* 0x000fea000383ffff */
.L_x_2237:
[----:B0-----:R0:W1:Y:S02]  /*2a170*/  SYNCS.PHASECHK.TRANS64.TRYWAIT P3, [R107+URZ+0x38890], R128 ;  /* 0x038890806b0075a7 */ /* 0x001064000806017f */
[----:B-1----:R-:W-:Y:S05]  /*2a180*/  @!P3 NANOSLEEP.SYNCS 0x989680 ;  /* 0x009896800000b95d */ /* 0x002fea0003900000 */
[----:B------:R-:W1:Y:S02]  /*2a190*/  @!P3 SYNCS.PHASECHK.TRANS64 P3, [R107+URZ+0x38890], R128 ;  /* 0x038890806b00b5a7 */ /* 0x000e64000806007f */
[----:B-1----:R-:W-:Y:S05]  /*2a1a0*/  @!P3 BRA `(.L_x_2237) ;  /* 0xfffffffc00f0b947 */ /* 0x002fea000383ffff */
[----:B------:R-:W-:Y:S05]  /*2a1b0*/  BRA `(.L_x_2534) ;  /* 0xfffffdd000a47947 */ /* 0x000fea000383ffff */
.L_x_2254:
[----:B0-----:R0:W1:Y:S02]  /*2a1c0*/  SYNCS.PHASECHK.TRANS64.TRYWAIT P2, [R107+URZ+0x38890], R128 ;  /* 0x038890806b0075a7 */ /* 0x001064000804017f */
[----:B-1----:R-:W-:Y:S05]  /*2a1d0*/  @!P2 NANOSLEEP.SYNCS 0x989680 ;  /* 0x009896800000a95d */ /* 0x002fea0003900000 */
[----:B------:R-:W1:Y:S02]  /*2a1e0*/  @!P2 SYNCS.PHASECHK.TRANS64 P2, [R107+URZ+0x38890], R128 ;  /* 0x038890806b00a5a7 */ /* 0x000e64000804007f */
[----:B-1----:R-:W-:Y:S05]  /*2a1f0*/  @!P2 BRA `(.L_x_2254) ;  /* 0xfffffffc00f0a947 */ /* 0x002fea000383ffff */
[----:B------:R-:W-:Y:S05]  /*2a200*/  BRA `(.L_x_2535) ;  /* 0xfffffe1400347947 */ /* 0x000fea000383ffff */
.L_x_2264:
[----:B--2---:R2:W3:Y:S02]  /*2a210*/  SYNCS.PHASECHK.TRANS64.TRYWAIT P3, [R107+URZ+0x388b0], R128 ;  /* 0x0388b0806b0075a7 */ /* 0x0044e4000806017f */
[----:B---3--:R-:W-:Y:S05]  /*2a220*/  @!P3 NANOSLEEP.SYNCS 0x989680 ;  /* 0x009896800000b95d */ /* 0x008fea0003900000 */
[----:B------:R-:W3:Y:S02]  /*2a230*/  @!P3 SYNCS.PHASECHK.TRANS64 P3, [R107+URZ+0x388b0], R128 ;  /* 0x0388b0806b00b5a7 */ /* 0x000ee4000806007f */
[----:B---3--:R-:W-:Y:S05]  /*2a240*/  @!P3 BRA `(.L_x_2264) ;  /* 0xfffffffc00f0b947 */ /* 0x008fea000383ffff */
[----:B------:R-:W-:Y:S05]  /*2a250*/  BRA `(.L_x_2536) ;  /* 0xfffffe1800907947 */ /* 0x000fea000383ffff */
.L_x_2276:
[----:B------:R-:W-:Y:S01]  /*2a260*/  BSSY B0, `(.L_x_2537) ;  /* 0x0000007000007945 */ /* 0x000fe20003800000 */
[----:B------:R-:W-:Y:S01]  /*2a270*/  MOV R12, RZ ;  /* 0x000000ff000c7202 */ /* 0x000fe20000000f00 */
[----:B------:R-:W-:Y:S02]  /*2a280*/  IMAD.MOV.U32 R11, RZ, RZ, 0x1f ;  /* 0x0000001fff0b7424 */ /* 0x000fe400078e00ff */
[----:B------:R-:W-:-:S07]  /*2a290*/  IMAD.MOV.U32 R15, RZ, RZ, -0x1 ;  /* 0xffffffffff0f7424 */ /* 0x000fce00078e00ff */
[----:B-----5:R-:W-:Y:S05]  /*2a2a0*/  WARPSYNC.COLLECTIVE R15, `(.L_x_2538) ;  /* 0x000000000f087348 */ /* 0x020fea0003c00000 */
[----:B------:R0:W1:Y:S02]  /*2a2b0*/  SHFL.IDX P6, R14, R13, R12, R11 ;  /* 0x0000000c0d0e7389 */ /* 0x00006400000c000b */
[----:B01---5:R-:W-:Y:S01]  /*2a2c0*/  ENDCOLLECTIVE ;  /* 0x000000000000791b */ /* 0x023fe20003800000 */
.L_x_2538:
[----:B------:R-:W-:Y:S05]  /*2a2d0*/  BSYNC B0 ;  /* 0x0000000000007941 */ /* 0x000fea0003800000 */
.L_x_2537:
[----:B------:R0:W-:Y:S01]  /*2a2e0*/  STL [R1], R14 ;  /* 0x0000000e01007387 */ /* 0x0001e20000100800 */
[----:B------:R-:W-:Y:S05]  /*2a2f0*/  BRA `(.L_x_2539) ;  /* 0xfffffe2800587947 */ /* 0x000fea000383ffff */
.L_x_2294:
[----:B------:R-:W-:Y:S01]  /*2a300*/  BSSY B1, `(.L_x_2540) ;  /* 0x0000008000017945 */ /* 0x000fe20003800000 */
[----:B------:R-:W-:Y:S02]  /*2a310*/  IMAD.MOV.U32 R13, RZ, RZ, R5 ;  /* 0x000000ffff0d7224 */ /* 0x000fe400078e0005 */
[----:B------:R-:W-:Y:S02]  /*2a320*/  IMAD.MOV.U32 R12, RZ, RZ, RZ ;  /* 0x000000ffff0c7224 */ /* 0x000fe400078e00ff */
[----:B------:R-:W-:Y:S02]  /*2a330*/  IMAD.MOV.U32 R11, RZ, RZ, 0x181f ;  /* 0x0000181fff0b7424 */ /* 0x000fe400078e00ff */
[----:B0-----:R-:W-:-:S07]  /*2a340*/  IMAD.MOV.U32 R15, RZ, RZ, -0x1 ;  /* 0xffffffffff0f7424 */ /* 0x001fce00078e00ff */
[----:B-----5:R-:W-:Y:S05]  /*2a350*/  WARPSYNC.COLLECTIVE R15, `(.L_x_2541) ;  /* 0x000000000f087348 */ /* 0x020fea0003c00000 */
[----:B------:R0:W1:Y:S02]  /*2a360*/  SHFL.IDX P6, R14, R13, R12, R11 ;  /* 0x0000000c0d0e7389 */ /* 0x00006400000c000b */
[----:B01---5:R-:W-:Y:S01]  /*2a370*/  ENDCOLLECTIVE ;  /* 0x000000000000791b */ /* 0x023fe20003800000 */
.L_x_2541:
[----:B------:R-:W-:Y:S05]  /*2a380*/  BSYNC B1 ;  /* 0x0000000000017941 */ /* 0x000fea0003800000 */
.L_x_2540:
[----:B------:R-:W-:Y:S05]  /*2a390*/  BRA `(.L_x_2542) ;  /* 0xfffffe3800507947 */ /* 0x000fea000383ffff */
.L_x_2295:
[----:B------:R-:W-:Y:S01]  /*2a3a0*/  BSSY B1, `(.L_x_2543) ;  /* 0x0000008000017945 */ /* 0x000fe20003800000 */
[----:B------:R-:W-:Y:S01]  /*2a3b0*/  IMAD.MOV.U32 R13, RZ, RZ, R4 ;  /* 0x000000ffff0d7224 */ /* 0x000fe200078e0004 */
[----:B------:R-:W-:Y:S01]  /*2a3c0*/  MOV R12, RZ ;  /* 0x000000ff000c7202 */ /* 0x000fe20000000f00 */
[----:B------:R-:W-:Y:S02]  /*2a3d0*/  IMAD.MOV.U32 R11, RZ, RZ, 0x181f ;  /* 0x0000181fff0b7424 */ /* 0x000fe400078e00ff */
[----:B0-----:R-:W-:-:S07]  /*2a3e0*/  IMAD.MOV.U32 R15, RZ, RZ, -0x1 ;  /* 0xffffffffff0f7424 */ /* 0x001fce00078e00ff */
[----:B-----5:R-:W-:Y:S05]  /*2a3f0*/  WARPSYNC.COLLECTIVE R15, `(.L_x_2544) ;  /* 0x000000000f087348 */ /* 0x020fea0003c00000 */
[----:B------:R0:W1:Y:S02]  /*2a400*/  SHFL.IDX P6, R14, R13, R12, R11 ;  /* 0x0000000c0d0e7389 */ /* 0x00006400000c000b */
[----:B01---5:R-:W-:Y:S01]  /*2a410*/  ENDCOLLECTIVE ;  /* 0x000000000000791b */ /* 0x023fe20003800000 */
.L_x_2544:
[----:B------:R-:W-:Y:S05]  /*2a420*/  BSYNC B1 ;  /* 0x0000000000017941 */ /* 0x000fea0003800000 */
.L_x_2543:
[----:B------:R-:W-:Y:S05]  /*2a430*/  BRA `(.L_x_2545) ;  /* 0xfffffe3800307947 */ /* 0x000fea000383ffff */
.L_x_2296:
        /* <DEDUP_REMOVED lines=8> */
.L_x_2547:
[----:B------:R-:W-:Y:S05]  /*2a4c0*/  BSYNC B1 ;  /* 0x0000000000017941 */ /* 0x000fea0003800000 */
.L_x_2546:
[----:B------:R-:W-:Y:S05]  /*2a4d0*/  BRA `(.L_x_2548) ;  /* 0xfffffe3800107947 */ /* 0x000fea000383ffff */
.L_x_2297:
        /* <DEDUP_REMOVED lines=8> */
.L_x_2550:
[----:B------:R-:W-:Y:S05]  /*2a560*/  BSYNC B1 ;  /* 0x0000000000017941 */ /* 0x000fea0003800000 */
.L_x_2549:
[----:B------:R-:W-:Y:S05]  /*2a570*/  BRA `(.L_x_2551) ;  /* 0xfffffe3400f07947 */ /* 0x000fea000383ffff */
.L_x_2298:
[----:B------:R-:W-:Y:S01]  /*2a580*/  BSSY B1, `(.L_x_2552) ;  /* 0x0000008000017945 */ /* 0x000fe20003800000 */
[----:B------:R-:W-:Y:S02]  /*2a590*/  IMAD.MOV.U32 R13, RZ, RZ, R5 ;  /* 0x000000ffff0d7224 */ /* 0x000fe400078e0005 */
[----:B------:R-:W-:Y:S02]  /*2a5a0*/  IMAD.MOV.U32 R12, RZ, RZ, 0x1 ;  /* 0x00000001ff0c7424 */ /* 0x000fe400078e00ff */
[----:B------:R-:W-:Y:S02]  /*2a5b0*/  IMAD.MOV.U32 R11, RZ, RZ, 0x181f ;  /* 0x0000181fff0b7424 */ /* 0x000fe400078e00ff */
[----:B0-----:R-:W-:-:S07]  /*2a5c0*/  IMAD.MOV.U32 R15, RZ, RZ, -0x1 ;  /* 0xffffffffff0f7424 */ /* 0x001fce00078e00ff */
[----:B-----5:R-:W-:Y:S05]  /*2a5d0*/  WARPSYNC.COLLECTIVE R15, `(.L_x_2553) ;  /* 0x000000000f087348 */ /* 0x020fea0003c00000 */
[----:B------:R0:W1:Y:S02]  /*2a5e0*/  SHFL.IDX P6, R14, R13, R12, R11 ;  /* 0x0000000c0d0e7389 */ /* 0x00006400000c000b */
[----:B01---5:R-:W-:Y:S01]  /*2a5f0*/  ENDCOLLECTIVE ;  /* 0x000000000000791b */ /* 0x023fe20003800000 */
.L_x_2553:
[----:B------:R-:W-:Y:S05]  /*2a600*/  BSYNC B1 ;  /* 0x0000000000017941 */ /* 0x000fea0003800000 */
.L_x_2552:
[----:B------:R-:W-:Y:S05]  /*2a610*/  BRA `(.L_x_2554) ;  /* 0xfffffe3400d07947 */ /* 0x000fea000383ffff */
.L_x_2299:
[----:B------:R-:W-:Y:S01]  /*2a620*/  BSSY B1, `(.L_x_2555) ;  /* 0x0000008000017945 */ /* 0x000fe20003800000 */
[----:B------:R-:W-:Y:S01]  /*2a630*/  IMAD.MOV.U32 R13, RZ, RZ, R4 ;  /* 0x000000ffff0d7224 */ /* 0x000fe200078e0004 */
[----:B------:R-:W-:Y:S01]  /*2a640*/  MOV R12, 0x1 ;  /* 0x00000001000c7802 */ /* 0x000fe20000000f00 */
[----:B------:R-:W-:Y:S02]  /*2a650*/  IMAD.MOV.U32 R11, RZ, RZ, 0x181f ;  /* 0x0000181fff0b7424 */ /* 0x000fe400078e00ff */
[----:B0-----:R-:W-:-:S07]  /*2a660*/  IMAD.MOV.U32 R15, RZ, RZ, -0x1 ;  /* 0xffffffffff0f7424 */ /* 0x001fce00078e00ff */
[----:B-----5:R-:W-:Y:S05]  /*2a670*/  WARPSYNC.COLLECTIVE R15, `(.L_x_2556) ;  /* 0x000000000f087348 */ /* 0x020fea0003c00000 */
[----:B------:R0:W1:Y:S02]  /*2a680*/  SHFL.IDX P6, R14, R13, R12, R11 ;  /* 0x0000000c0d0e7389 */ /* 0x00006400000c000b */
[----:B01---5:R-:W-:Y:S01]  /*2a690*/  ENDCOLLECTIVE ;  /* 0x000000000000791b */ /* 0x023fe20003800000 */
.L_x_2556:
[----:B------:R-:W-:Y:S05]  /*2a6a0*/  BSYNC B1 ;  /* 0x0000000000017941 */ /* 0x000fea0003800000 */
.L_x_2555:
[----:B------:R-:W-:Y:S05]  /*2a6b0*/  BRA `(.L_x_2557) ;  /* 0xfffffe3400b07947 */ /* 0x000fea000383ffff */
.L_x_2300:
        /* <DEDUP_REMOVED lines=8> */
.L_x_2559:
[----:B------:R-:W-:Y:S05]  /*2a740*/  BSYNC B1 ;  /* 0x0000000000017941 */ /* 0x000fea0003800000 */
.L_x_2558:
[----:B------:R-:W-:Y:S05]  /*2a750*/  BRA `(.L_x_2560) ;  /* 0xfffffe3400907947 */ /* 0x000fea000383ffff */
.L_x_2301:
        /* <DEDUP_REMOVED lines=8> */
.L_x_2562:
[----:B------:R-:W-:Y:S05]  /*2a7e0*/  BSYNC B1 ;  /* 0x0000000000017941 */ /* 0x000fea0003800000 */
.L_x_2561:
[----:B------:R-:W-:Y:S05]  /*2a7f0*/  BRA `(.L_x_2563) ;  /* 0xfffffe3400707947 */ /* 0x000fea000383ffff */
.L_x_2302:
        /* <DEDUP_REMOVED lines=8> */
.L_x_2565:
[----:B------:R-:W-:Y:S05]  /*2a880*/  BSYNC B1 ;  /* 0x0000000000017941 */ /* 0x000fea0003800000 */
.L_x_2564:
[----:B------:R-:W-:Y:S05]  /*2a890*/  BRA `(.L_x_2566) ;  /* 0xfffffe3400507947 */ /* 0x000fea000383ffff */
.L_x_2303:
        /* <DEDUP_REMOVED lines=8> */
.L_x_2568:
[----:B------:R-:W-:Y:S05]  /*2a920*/  BSYNC B1 ;  /* 0x0000000000017941 */ /* 0x000fea0003800000 */
.L_x_2567:
[----:B------:R-:W-:Y:S05]  /*2a930*/  BRA `(.L_x_2569) ;  /* 0xfffffe3400307947 */ /* 0x000fea000383ffff */
.L_x_2304:
        /* <DEDUP_REMOVED lines=8> */
.L_x_2571:
[----:B------:R-:W-:Y:S05]  /*2a9c0*/  BSYNC B1 ;  /* 0x0000000000017941 */ /* 0x000fea0003800000 */
.L_x_2570:
[----:B------:R-:W-:Y:S05]  /*2a9d0*/  BRA `(.L_x_2572) ;  /* 0xfffffe3400107947 */ /* 0x000fea000383ffff */
.L_x_2305:
        /* <DEDUP_REMOVED lines=8> */
.L_x_2574:
[----:B------:R-:W-:Y:S05]  /*2aa60*/  BSYNC B1 ;  /* 0x0000000000017941 */ /* 0x000fea0003800000 */
.L_x_2573:
[----:B------:R-:W-:Y:S05]  /*2aa70*/  BRA `(.L_x_2575) ;  /* 0xfffffe3000f07947 */ /* 0x000fea000383ffff */
.L_x_2306:
        /* <DEDUP_REMOVED lines=8> */
.L_x_2577:
[----:B------:R-:W-:Y:S05]  /*2ab00*/  BSYNC B1 ;  /* 0x0000000000017941 */ /* 0x000fea0003800000 */
.L_x_2576:
[----:B------:R-:W-:Y:S05]  /*2ab10*/  BRA `(.L_x_2578) ;  /* 0xfffffe3000d07947 */ /* 0x000fea000383ffff */
.L_x_2307:
        /* <DEDUP_REMOVED lines=8> */
.L_x_2580:
[----:B------:R-:W-:Y:S05]  /*2aba0*/  BSYNC B1 ;  /* 0x0000000000017941 */ /* 0x000fea0003800000 */
.L_x_2579:
[----:B------:R-:W-:Y:S05]  /*2abb0*/  BRA `(.L_x_2581) ;  /* 0xfffffe3000b07947 */ /* 0x000fea000383ffff */
.L_x_2308:
        /* <DEDUP_REMOVED lines=8> */
.L_x_2583:
[----:B------:R-:W-:Y:S05]  /*2ac40*/  BSYNC B1 ;  /* 0x0000000000017941 */ /* 0x000fea0003800000 */
.L_x_2582:
[----:B------:R-:W-:Y:S05]  /*2ac50*/  BRA `(.L_x_2584) ;  /* 0xfffffe3000907947 */ /* 0x000fea000383ffff */
.L_x_2309:
        /* <DEDUP_REMOVED lines=8> */
.L_x_2586:
[----:B------:R-:W-:Y:S05]  /*2ace0*/  BSYNC B1 ;  /* 0x0000000000017941 */ /* 0x000fea0003800000 */
.L_x_2585:
[----:B------:R-:W-:Y:S05]  /*2acf0*/  BRA `(.L_x_2587) ;  /* 0xfffffe3000707947 */ /* 0x000fea000383ffff */
.L_x_2311:
[----:B-1----:R1:W2:Y:S02]  /*2ad00*/  SYNCS.PHASECHK.TRANS64.TRYWAIT P1, [R18+URZ+0x38800], R3 ;  /* 0x03880003120075a7 */ /* 0x0022a4000802017f */
[----:B--2---:R-:W-:Y:S05]  /*2ad10*/  @!P1 NANOSLEEP.SYNCS 0x989680 ;  /* 0x009896800000995d */ /* 0x004fea0003900000 */
[----:B------:R-:W2:Y:S02]  /*2ad20*/  @!P1 SYNCS.PHASECHK.TRANS64 P1, [R18+URZ+0x38800], R3 ;  /* 0x03880003120095a7 */ /* 0x000ea4000802007f */
[----:B--2---:R-:W-:Y:S05]  /*2ad30*/  @!P1 BRA `(.L_x_2311) ;  /* 0xfffffffc00f09947 */ /* 0x004fea000383ffff */
[----:B------:R-:W-:Y:S05]  /*2ad40*/  BRA `(.L_x_2588) ;  /* 0xfffffe30007c7947 */ /* 0x000fea000383ffff */
.L_x_2327:
        /* <DEDUP_REMOVED lines=8> */
.L_x_2590:
[----:B------:R-:W-:Y:S05]  /*2add0*/  BSYNC B1 ;  /* 0x0000000000017941 */ /* 0x000fea0003800000 */
.L_x_2589:
[----:B------:R-:W-:Y:S05]  /*2ade0*/  BRA `(.L_x_2591) ;  /* 0xfffffe7400847947 */ /* 0x000fea000383ffff */
.L_x_2328:
[----:B------:R-:W-:Y:S01]  /*2adf0*/  BSSY B1, `(.L_x_2592) ;  /* 0x0000008000017945 */ /* 0x000fe20003800000 */
[----:B------:R-:W-:Y:S01]  /*2ae00*/  IMAD.MOV.U32 R13, RZ, RZ, R4 ;  /* 0x000000ffff0d7224 */ /* 0x000fe200078e0004 */
[----:B------:R-:W-:Y:S01]  /*2ae10*/  MOV R12, RZ ;  /* 0x000000ff000c7202 */ /* 0x000fe20000000f00 */
[----:B------:R-:W-:Y:S02]  /*2ae20*/  IMAD.MOV.U32 R11, RZ, RZ, 0x181f ;  /* 0x0000181fff0b7424 */ /* 0x000fe400078e00ff */
[----:B------:R-:W-:-:S07]  /*2ae30*/  IMAD.MOV.U32 R15, RZ, RZ, -0x1 ;  /* 0xffffffffff0f7424 */ /* 0x000fce00078e00ff */
[----:B-----5:R-:W-:Y:S05]  /*2ae40*/  WARPSYNC.COLLECTIVE R15, `(.L_x_2593) ;  /* 0x000000000f087348 */ /* 0x020fea0003c00000 */
[----:B------:R0:W1:Y:S02]  /*2ae50*/  SHFL.IDX P6, R14, R13, R12, R11 ;  /* 0x0000000c0d0e7389 */ /* 0x00006400000c000b */
[----:B01---5:R-:W-:Y:S01]  /*2ae60*/  ENDCOLLECTIVE ;  /* 0x000000000000791b */ /* 0x023fe20003800000 */
.L_x_2593:
[----:B------:R-:W-:Y:S05]  /*2ae70*/  BSYNC B1 ;  /* 0x0000000000017941 */ /* 0x000fea0003800000 */
.L_x_2592:
[----:B------:R-:W-:Y:S05]  /*2ae80*/  BRA `(.L_x_2594) ;  /* 0xfffffe7400647947 */ /* 0x000fea000383ffff */
.L_x_2329:
        /* <DEDUP_REMOVED lines=8> */
.L_x_2596:
[----:B------:R-:W-:Y:S05]  /*2af10*/  BSYNC B1 ;  /* 0x0000000000017941 */ /* 0x000fea0003800000 */
.L_x_2595:
[----:B------:R-:W-:Y:S05]  /*2af20*/  BRA `(.L_x_2597) ;  /* 0xfffffe7400447947 */ /* 0x000fea000383ffff */
.L_x_2330:
        /* <DEDUP_REMOVED lines=8> */
.L_x_2599:
[----:B------:R-:W-:Y:S05]  /*2afb0*/  BSYNC B1 ;  /* 0x0000000000017941 */ /* 0x000fea0003800000 */
.L_x_2598:
[----:B------:R-:W-:Y:S05]  /*2afc0*/  BRA `(.L_x_2600) ;  /* 0xfffffe7400247947 */ /* 0x000fea000383ffff */
.L_x_2331:
[----:B------:R-:W-:Y:S01]  /*2afd0*/  BSSY B1, `(.L_x_2601) ;  /* 0x0000008000017945 */ /* 0x000fe20003800000 */
[----:B------:R-:W-:Y:S02]  /*2afe0*/  IMAD.MOV.U32 R13, RZ, RZ, R5 ;  /* 0x000000ffff0d7224 */ /* 0x000fe400078e0005 */
[----:B------:R-:W-:Y:S02]  /*2aff0*/  IMAD.MOV.U32 R12, RZ, RZ, 0x1 ;  /* 0x00000001ff0c7424 */ /* 0x000fe400078e00ff */
[----:B------:R-:W-:Y:S02]  /*2b000*/  IMAD.MOV.U32 R11, RZ, RZ, 0x181f ;  /* 0x0000181fff0b7424 */ /* 0x000fe400078e00ff */
[----:B------:R-:W-:-:S07]  /*2b010*/  IMAD.MOV.U32 R15, RZ, RZ, -0x1 ;  /* 0xffffffffff0f7424 */ /* 0x000fce00078e00ff */
[----:B-----5:R-:W-:Y:S05]  /*2b020*/  WARPSYNC.COLLECTIVE R15, `(.L_x_2602) ;  /* 0x000000000f087348 */ /* 0x020fea0003c00000 */
[----:B------:R0:W1:Y:S02]  /*2b030*/  SHFL.IDX P6, R14, R13, R12, R11 ;  /* 0x0000000c0d0e7389 */ /* 0x00006400000c000b */
[----:B01---5:R-:W-:Y:S01]  /*2b040*/  ENDCOLLECTIVE ;  /* 0x000000000000791b */ /* 0x023fe20003800000 */
.L_x_2602:
[----:B------:R-:W-:Y:S05]  /*2b050*/  BSYNC B1 ;  /* 0x0000000000017941 */ /* 0x000fea0003800000 */
.L_x_2601:
[----:B------:R-:W-:Y:S05]  /*2b060*/  BRA `(.L_x_2603) ;  /* 0xfffffe7400047947 */ /* 0x000fea000383ffff */
.L_x_2332:
[----:B------:R-:W-:Y:S01]  /*2b070*/  BSSY B1, `(.L_x_2604) ;  /* 0x0000008000017945 */ /* 0x000fe20003800000 */
[----:B------:R-:W-:Y:S01]  /*2b080*/  IMAD.MOV.U32 R13, RZ, RZ, R4 ;  /* 0x000000ffff0d7224 */ /* 0x000fe200078e0004 */
[----:B------:R-:W-:Y:S01]  /*2b090*/  MOV R12, 0x1 ;  /* 0x00000001000c7802 */ /* 0x000fe20000000f00 */
[----:B------:R-:W-:Y:S02]  /*2b0a0*/  IMAD.MOV.U32 R11, RZ, RZ, 0x181f ;  /* 0x0000181fff0b7424 */ /* 0x000fe400078e00ff */
[----:B------:R-:W-:-:S07]  /*2b0b0*/  IMAD.MOV.U32 R15, RZ, RZ, -0x1 ;  /* 0xffffffffff0f7424 */ /* 0x000fce00078e00ff */
[----:B-----5:R-:W-:Y:S05]  /*2b0c0*/  WARPSYNC.COLLECTIVE R15, `(.L_x_2605) ;  /* 0x000000000f087348 */ /* 0x020fea0003c00000 */
[----:B------:R0:W1:Y:S02]  /*2b0d0*/  SHFL.IDX P6, R14, R13, R12, R11 ;  /* 0x0000000c0d0e7389 */ /* 0x00006400000c000b */
[----:B01---5:R-:W-:Y:S01]  /*2b0e0*/  ENDCOLLECTIVE ;  /* 0x000000000000791b */ /* 0x023fe20003800000 */
.L_x_2605:
[----:B------:R-:W-:Y:S05]  /*2b0f0*/  BSYNC B1 ;  /* 0x0000000000017941 */ /* 0x000fea0003800000 */
.L_x_2604:
[----:B------:R-:W-:Y:S05]  /*2b100*/  BRA `(.L_x_2606) ;  /* 0xfffffe7000e47947 */ /* 0x000fea000383ffff */
.L_x_2333:
        /* <DEDUP_REMOVED lines=8> */
.L_x_2608:
[----:B------:R-:W-:Y:S05]  /*2b190*/  BSYNC B1 ;  /* 0x0000000000017941 */ /* 0x000fea0003800000 */
.L_x_2607:
[----:B------:R-:W-:Y:S05]  /*2b1a0*/  BRA `(.L_x_2609) ;  /* 0xfffffe7000c47947 */ /* 0x000fea000383ffff */
.L_x_2334:
        /* <DEDUP_REMOVED lines=8> */
.L_x_2611:
[----:B------:R-:W-:Y:S05]  /*2b230*/  BSYNC B1 ;  /* 0x0000000000017941 */ /* 0x000fea0003800000 */
.L_x_2610:
[----:B------:R-:W-:Y:S05]  /*2b240*/  BRA `(.L_x_2612) ;  /* 0xfffffe7000a47947 */ /* 0x000fea000383ffff */
.L_x_2335:
        /* <DEDUP_REMOVED lines=8> */
.L_x_2614:
[----:B------:R-:W-:Y:S05]  /*2b2d0*/  BSYNC B1 ;  /* 0x0000000000017941 */ /* 0x000fea0003800000 */
.L_x_2613:
[----:B------:R-:W-:Y:S05]  /*2b2e0*/  BRA `(.L_x_2615) ;  /* 0xfffffe7000847947 */ /* 0x000fea000383ffff */
.L_x_2336:
        /* <DEDUP_REMOVED lines=8> */
.L_x_2617:
[----:B------:R-:W-:Y:S05]  /*2b370*/  BSYNC B1 ;  /* 0x0000000000017941 */ /* 0x000fea0003800000 */
.L_x_2616:
[----:B------:R-:W-:Y:S05]  /*2b380*/  BRA `(.L_x_2618) ;  /* 0xfffffe7000647947 */ /* 0x000fea000383ffff */
.L_x_2337:
        /* <DEDUP_REMOVED lines=8> */
.L_x_2620:
[----:B------:R-:W-:Y:S05]  /*2b410*/  BSYNC B1 ;  /* 0x0000000000017941 */ /* 0x000fea0003800000 */
.L_x_2619:
[----:B------:R-:W-:Y:S05]  /*2b420*/  BRA `(.L_x_2621) ;  /* 0xfffffe7000447947 */ /* 0x000fea000383ffff */
.L_x_2338:
        /* <DEDUP_REMOVED lines=8> */
.L_x_2623:
[----:B------:R-:W-:Y:S05]  /*2b4b0*/  BSYNC B1 ;  /* 0x0000000000017941 */ /* 0x000fea0003800000 */
.L_x_2622:
[----:B------:R-:W-:Y:S05]  /*2b4c0*/  BRA `(.L_x_2624) ;  /* 0xfffffe7000247947 */ /* 0x000fea000383ffff */
.L_x_2339:
        /* <DEDUP_REMOVED lines=8> */
.L_x_2626:
[----:B------:R-:W-:Y:S05]  /*2b550*/  BSYNC B1 ;  /* 0x0000000000017941 */ /* 0x000fea0003800000 */
.L_x_2625:
[----:B------:R-:W-:Y:S05]  /*2b560*/  BRA `(.L_x_2627) ;  /* 0xfffffe7000047947 */ /* 0x000fea000383ffff */
.L_x_2340:
        /* <DEDUP_REMOVED lines=8> */
.L_x_2629:
[----:B------:R-:W-:Y:S05]  /*2b5f0*/  BSYNC B1 ;  /* 0x0000000000017941 */ /* 0x000fea0003800000 */
.L_x_2628:
[----:B------:R-:W-:Y:S05]  /*2b600*/  BRA `(.L_x_2630) ;  /* 0xfffffe6c00e47947 */ /* 0x000fea000383ffff */
.L_x_2341:
        /* <DEDUP_REMOVED lines=8> */
.L_x_2632:
[----:B------:R-:W-:Y:S05]  /*2b690*/  BSYNC B1 ;  /* 0x0000000000017941 */ /* 0x000fea0003800000 */
.L_x_2631:
[----:B------:R-:W-:Y:S05]  /*2b6a0*/  BRA `(.L_x_2633) ;  /* 0xfffffe6c00c47947 */ /* 0x000fea000383ffff */
.L_x_2342:
        /* <DEDUP_REMOVED lines=8> */
.L_x_2635:
[----:B------:R-:W-:Y:S05]  /*2b730*/  BSYNC B1 ;  /* 0x0000000000017941 */ /* 0x000fea0003800000 */
.L_x_2634:
[----:B------:R-:W-:Y:S05]  /*2b740*/  BRA `(.L_x_2636) ;  /* 0xfffffe6c00a47947 */ /* 0x000fea000383ffff */
.L_x_2344:
[----:B0-----:R0:W1:Y:S02]  /*2b750*/  SYNCS.PHASECHK.TRANS64.TRYWAIT P4, [R18+URZ+0x38800], R3 ;  /* 0x03880003120075a7 */ /* 0x001064000808017f */
[----:B-1----:R-:W-:Y:S05]  /*2b760*/  @!P4 NANOSLEEP.SYNCS 0x989680 ;  /* 0x009896800000c95d */ /* 0x002fea0003900000 */
[----:B------:R-:W1:Y:S02]  /*2b770*/  @!P4 SYNCS.PHASECHK.TRANS64 P4, [R18+URZ+0x38800], R3 ;  /* 0x038800031200c5a7 */ /* 0x000e64000808007f */
[----:B-1----:R-:W-:Y:S05]  /*2b780*/  @!P4 BRA `(.L_x_2344) ;  /* 0xfffffffc00f0c947 */ /* 0x002fea000383ffff */
[----:B------:R-:W-:Y:S05]  /*2b790*/  BRA `(.L_x_2637) ;  /* 0xfffffe6c00c47947 */ /* 0x000fea000383ffff */
.L_x_2354:
[----:B-1----:R1:W2:Y:S02]  /*2b7a0*/  SYNCS.PHASECHK.TRANS64.TRYWAIT P2, [R4+URZ+0x38830], R3 ;  /* 0x03883003040075a7 */ /* 0x0022a4000804017f */
[----:B--2---:R-:W-:Y:S05]  /*2b7b0*/  @!P2 NANOSLEEP.SYNCS 0x989680 ;  /* 0x009896800000a95d */ /* 0x004fea0003900000 */
[----:B------:R-:W2:Y:S02]  /*2b7c0*/  @!P2 SYNCS.PHASECHK.TRANS64 P2, [R4+URZ+0x38830], R3 ;  /* 0x038830030400a5a7 */ /* 0x000ea4000804007f */
[----:B--2---:R-:W-:Y:S05]  /*2b7d0*/  @!P2 BRA `(.L_x_2354) ;  /* 0xfffffffc00f0a947 */ /* 0x004fea000383ffff */
[----:B------:R-:W-:Y:S05]  /*2b7e0*/  BRA `(.L_x_2353) ;  /* 0xfffffeb0002c7947 */ /* 0x000fea000383ffff */
.L_x_2360:
[----:B-1----:R1:W2:Y:S02]  /*2b7f0*/  SYNCS.PHASECHK.TRANS64.TRYWAIT P2, [R3+URZ+0x38830], R0 ;  /* 0x03883000030075a7 */ /* 0x0022a4000804017f */
[----:B--2---:R-:W-:Y:S05]  /*2b800*/  @!P2 NANOSLEEP.SYNCS 0x989680 ;  /* 0x009896800000a95d */ /* 0x004fea0003900000 */
[----:B------:R-:W2:Y:S02]  /*2b810*/  @!P2 SYNCS.PHASECHK.TRANS64 P2, [R3+URZ+0x38830], R0 ;  /* 0x038830000300a5a7 */ /* 0x000ea4000804007f */
[----:B--2---:R-:W-:Y:S05]  /*2b820*/  @!P2 BRA `(.L_x_2360) ;  /* 0xfffffffc00f0a947 */ /* 0x004fea000383ffff */
[----:B------:R-:W-:Y:S05]  /*2b830*/  BRA `(.L_x_2359) ;  /* 0xfffffedc00c47947 */ /* 0x000fea000383ffff */
.L_x_2364:
[----:B-1----:R1:W2:Y:S02]  /*2b840*/  SYNCS.PHASECHK.TRANS64.TRYWAIT P0, [R3+URZ+0x38850], R0 ;  /* 0x03885000030075a7 */ /* 0x0022a4000800017f */
[----:B--2---:R-:W-:Y:S05]  /*2b850*/  @!P0 NANOSLEEP.SYNCS 0x989680 ;  /* 0x009896800000895d */ /* 0x004fea0003900000 */
[----:B------:R-:W2:Y:S02]  /*2b860*/  @!P0 SYNCS.PHASECHK.TRANS64 P0, [R3+URZ+0x38850], R0 ;  /* 0x03885000030085a7 */ /* 0x000ea4000800007f */
[----:B--2---:R-:W-:Y:S05]  /*2b870*/  @!P0 BRA `(.L_x_2364) ;  /* 0xfffffffc00f08947 */ /* 0x004fea000383ffff */
[----:B------:R-:W-:Y:S05]  /*2b880*/  BRA `(.L_x_2361) ;  /* 0xfffffee000d07947 */ /* 0x000fea000383ffff */
.L_x_2372:
[----:B-1----:R1:W2:Y:S02]  /*2b890*/  SYNCS.PHASECHK.TRANS64.TRYWAIT P2, [R3+URZ+0x38830], R0 ;  /* 0x03883000030075a7 */ /* 0x0022a4000804017f */
[----:B--2---:R-:W-:Y:S05]  /*2b8a0*/  @!P2 NANOSLEEP.SYNCS 0x989680 ;  /* 0x009896800000a95d */ /* 0x004fea0003900000 */
[----:B------:R-:W2:Y:S02]  /*2b8b0*/  @!P2 SYNCS.PHASECHK.TRANS64 P2, [R3+URZ+0x38830], R0 ;  /* 0x038830000300a5a7 */ /* 0x000ea4000804007f */
[----:B--2---:R-:W-:Y:S05]  /*2b8c0*/  @!P2 BRA `(.L_x_2372) ;  /* 0xfffffffc00f0a947 */ /* 0x004fea000383ffff */
[----:B------:R-:W-:Y:S05]  /*2b8d0*/  BRA `(.L_x_2371) ;  /* 0xffffff0c00247947 */ /* 0x000fea000383ffff */
.L_x_2376:
[----:B-1----:R1:W2:Y:S02]  /*2b8e0*/  SYNCS.PHASECHK.TRANS64.TRYWAIT P0, [R3+URZ+0x38850], R0 ;  /* 0x03885000030075a7 */ /* 0x0022a4000800017f */
[----:B--2---:R-:W-:Y:S05]  /*2b8f0*/  @!P0 NANOSLEEP.SYNCS 0x989680 ;  /* 0x009896800000895d */ /* 0x004fea0003900000 */
[----:B------:R-:W2:Y:S02]  /*2b900*/  @!P0 SYNCS.PHASECHK.TRANS64 P0, [R3+URZ+0x38850], R0 ;  /* 0x03885000030085a7 */ /* 0x000ea4000800007f */
[----:B--2---:R-:W-:Y:S05]  /*2b910*/  @!P0 BRA `(.L_x_2376) ;  /* 0xfffffffc00f08947 */ /* 0x004fea000383ffff */
[----:B------:R-:W-:Y:S05]  /*2b920*/  BRA `(.L_x_2373) ;  /* 0xffffff1000307947 */ /* 0x000fea000383ffff */
.L_x_2382:
[----:B-1----:R1:W2:Y:S02]  /*2b930*/  SYNCS.PHASECHK.TRANS64.TRYWAIT P0, [R8+URZ+0x38850], R7 ;  /* 0x03885007080075a7 */ /* 0x0022a4000800017f */
[----:B--2---:R-:W-:Y:S05]  /*2b940*/  @!P0 NANOSLEEP.SYNCS 0x989680 ;  /* 0x009896800000895d */ /* 0x004fea0003900000 */
[----:B------:R-:W2:Y:S02]  /*2b950*/  @!P0 SYNCS.PHASECHK.TRANS64 P0, [R8+URZ+0x38850], R7 ;  /* 0x03885007080085a7 */ /* 0x000ea4000800007f */
[----:B--2---:R-:W-:Y:S05]  /*2b960*/  @!P0 BRA `(.L_x_2382) ;  /* 0xfffffffc00f08947 */ /* 0x004fea000383ffff */
[----:B------:R-:W-:Y:S05]  /*2b970*/  BRA `(.L_x_2381) ;  /* 0xffffff3000087947 */ /* 0x000fea000383ffff */
.L_x_2386:
[----:B------:R-:W-:Y:S02]  /*2b980*/  SEL R29, R12, R31, P0 ;  /* 0x0000001f0c1d7207 */ /* 0x000fe40000000000 */
[----:B------:R-:W-:Y:S01]  /*2b990*/  SEL R28, R31, R12, P0 ;  /* 0x0000000c1f1c7207 */ /* 0x000fe20000000000 */
[----:B------:R-:W-:Y:S01]  /*2b9a0*/  IMAD.MOV.U32 R12, RZ, RZ, R2 ;  /* 0x000000ffff0c7224 */ /* 0x000fe200078e0002 */
        /* <DEDUP_REMOVED lines=12> */
[----:B------:R-:W-:-:S02]  /*2ba70*/  SEL R25, R14, R27, P0 ;  /* 0x0000001b0e197207 */ /* 0x000fc40000000000 */
[----:B------:R-:W-:-:S07]  /*2ba80*/  SEL R20, R27, R14, P0 ;  /* 0x0000000e1b147207 */ /* 0x000fce0000000000 */
[----:B------:R-:W-:Y:S05]  /*2ba90*/  WARPSYNC.COLLECTIVE R15, `(.L_x_2638) ;  /* 0x000000000f087348 */ /* 0x000fea0003c00000 */
[----:B------:R0:W1:Y:S02]  /*2baa0*/  SHFL.IDX P6, R14, R13, R12, R11 ;  /* 0x0000000c0d0e7389 */ /* 0x00006400000c000b */
[----:B01----:R-:W-:Y:S01]  /*2bab0*/  ENDCOLLECTIVE ;  /* 0x000000000000791b */ /* 0x003fe20003800000 */
.L_x_2638:
        /* <DEDUP_REMOVED lines=18> */
.L_x_2639:
        /* <DEDUP_REMOVED lines=19> */
.L_x_2640:
        /* <DEDUP_REMOVED lines=19> */
.L_x_2641:
        /* <DEDUP_REMOVED lines=18> */
.L_x_2642:
[----:B------:R-:W-:Y:S02]  /*2bf60*/  SEL R6, R9, R6, P0 ;  /* 0x0000000609067207 */ /* 0x000fe40000000000 */
        /* <DEDUP_REMOVED lines=8> */
.L_x_2643:
[----:B------:R-:W-:Y:S02]  /*2bff0*/  IMAD.MOV.U32 R13, RZ, RZ, R27 ;  /* 0x000000ffff0d7224 */ /* 0x000fe400078e001b */
[----:B------:R-:W-:Y:S02]  /*2c000*/  IMAD.MOV.U32 R12, RZ, RZ, R2 ;  /* 0x000000ffff0c7224 */ /* 0x000fe400078e0002 */
[----:B------:R-:W-:-:S07]  /*2c010*/  IMAD.MOV.U32 R25, RZ, RZ, R14 ;  /* 0x000000ffff197224 */ /* 0x000fce00078e000e */
[----:B------:R-:W-:Y:S05]  /*2c020*/  WARPSYNC.COLLECTIVE R15, `(.L_x_2644) ;  /* 0x000000000f087348 */ /* 0x000fea0003c00000 */
[----:B------:R0:W1:Y:S02]  /*2c030*/  SHFL.IDX P6, R14, R13, R12, R11 ;  /* 0x0000000c0d0e7389 */ /* 0x00006400000c000b */
[----:B01----:R-:W-:Y:S01]  /*2c040*/  ENDCOLLECTIVE ;  /* 0x000000000000791b */ /* 0x003fe20003800000 */
.L_x_2644:
[----:B------:R-:W-:Y:S01]  /*2c050*/  IMAD.MOV.U32 R13, RZ, RZ, R24 ;  /* 0x000000ffff0d7224 */ /* 0x000fe200078e0018 */
[----:B------:R-:W-:Y:S01]  /*2c060*/  SEL R24, R26, R25, P0 ;  /* 0x000000191a187207 */ /* 0x000fe20000000000 */
[----:B------:R-:W-:Y:S01]  /*2c070*/  IMAD.MOV.U32 R12, RZ, RZ, R7 ;  /* 0x000000ffff0c7224 */ /* 0x000fe200078e0007 */
[----:B------:R-:W-:Y:S02]  /*2c080*/  SEL R26, R25, R26, P0 ;  /* 0x0000001a191a7207 */ /* 0x000fe40000000000 */
[----:B------:R-:W-:-:S07]  /*2c090*/  MOV R30, R14 ;  /* 0x0000000e001e7202 */ /* 0x000fce0000000f00 */
[----:B------:R-:W-:Y:S05]  /*2c0a0*/  WARPSYNC.COLLECTIVE R15, `(.L_x_2645) ;  /* 0x000000000f087348 */ /* 0x000fea0003c00000 */
[----:B------:R0:W1:Y:S02]  /*2c0b0*/  SHFL.IDX P6, R14, R13, R12, R11 ;  /* 0x0000000c0d0e7389 */ /* 0x00006400000c000b */
[----:B01----:R-:W-:Y:S01]  /*2c0c0*/  ENDCOLLECTIVE ;  /* 0x000000000000791b */ /* 0x003fe20003800000 */
.L_x_2645:
[----:B------:R-:W-:Y:S02]  /*2c0d0*/  IMAD.MOV.U32 R13, RZ, RZ, R29 ;  /* 0x000000ffff0d7224 */ /* 0x000fe400078e001d */
[----:B------:R-:W-:Y:S02]  /*2c0e0*/  IMAD.MOV.U32 R12, RZ, RZ, R2 ;  /* 0x000000ffff0c7224 */ /* 0x000fe400078e0002 */
[----:B------:R-:W-:-:S07]  /*2c0f0*/  IMAD.MOV.U32 R27, RZ, RZ, R14 ;  /* 0x000000ffff1b7224 */ /* 0x000fce00078e000e */
[----:B------:R-:W-:Y:S05]  /*2c100*/  WARPSYNC.COLLECTIVE R15, `(.L_x_2646) ;  /* 0x000000000f087348 */ /* 0x000fea0003c00000 */
[----:B------:R0:W1:Y:S02]  /*2c110*/  SHFL.IDX P6, R14, R13, R12, R11 ;  /* 0x0000000c0d0e7389 */ /* 0x00006400000c000b */
[----:B01----:R-:W-:Y:S01]  /*2c120*/  ENDCOLLECTIVE ;  /* 0x000000000000791b */ /* 0x003fe20003800000 */
.L_x_2646:
[----:B------:R-:W-:Y:S01]  /*2c130*/  IMAD.MOV.U32 R13, RZ, RZ, R28 ;  /* 0x000000ffff0d7224 */ /* 0x000fe200078e001c */
[----:B------:R-:W-:Y:S02]  /*2c140*/  MOV R12, R7 ;  /* 0x00000007000c7202 */ /* 0x000fe40000000f00 */
[----:B------:R-:W-:Y:S02]  /*2c150*/  SEL R28, R30, R27, P0 ;  /* 0x0000001b1e1c7207 */ /* 0x000fe40000000000 */
[----:B------:R-:W-:Y:S01]  /*2c160*/  SEL R30, R27, R30, P0 ;  /* 0x0000001e1b1e7207 */ /* 0x000fe20000000000 */
[----:B------:R-:W-:-:S07]  /*2c170*/  IMAD.MOV.U32 R34, RZ, RZ, R14 ;  /* 0x000000ffff227224 */ /* 0x000fce00078e000e */
[----:B------:R-:W-:Y:S05]  /*2c180*/  WARPSYNC.COLLECTIVE R15, `(.L_x_2647) ;  /* 0x000000000f087348 */ /* 0x000fea0003c00000 */
[----:B------:R0:W1:Y:S02]  /*2c190*/  SHFL.IDX P6, R14, R13, R12, R11 ;  /* 0x0000000c0d0e7389 */ /* 0x00006400000c000b */
[----:B01----:R-:W-:Y:S01]  /*2c1a0*/  ENDCOLLECTIVE ;  /* 0x000000000000791b */ /* 0x003fe20003800000 */
.L_x_2647:
[----:B------:R-:W-:Y:S02]  /*2c1b0*/  IMAD.MOV.U32 R13, RZ, RZ, R31 ;  /* 0x000000ffff0d7224 */ /* 0x000fe400078e001f */
[----:B------:R-:W-:Y:S02]  /*2c1c0*/  IMAD.MOV.U32 R12, RZ, RZ, R2 ;  /* 0x000000ffff0c7224 */ /* 0x000fe400078e0002 */
[----:B------:R-:W-:-:S07]  /*2c1d0*/  IMAD.MOV.U32 R29, RZ, RZ, R14 ;  /* 0x000000ffff1d7224 */ /* 0x000fce00078e000e */
[----:B------:R-:W-:Y:S05]  /*2c1e0*/  WARPSYNC.COLLECTIVE R15, `(.L_x_2648) ;  /* 0x000000000f087348 */ /* 0x000fea0003c00000 */
[----:B------:R0:W1:Y:S02]  /*2c1f0*/  SHFL.IDX P6, R14, R13, R12, R11 ;  /* 0x0000000c0d0e7389 */ /* 0x00006400000c000b */
[----:B01----:R-:W-:Y:S01]  /*2c200*/  ENDCOLLECTIVE ;  /* 0x000000000000791b */ /* 0x003fe20003800000 */
.L_x_2648:
        /* <DEDUP_REMOVED lines=8> */
.L_x_2649:
[----:B------:R-:W-:Y:S01]  /*2c290*/  MOV R13, R33 ;  /* 0x00000021000d7202 */ /* 0x000fe20000000f00 */
[----:B------:R-:W-:Y:S02]  /*2c2a0*/  IMAD.MOV.U32 R12, RZ, RZ, R2 ;  /* 0x000000ffff0c7224 */ /* 0x000fe400078e0002 */
[----:B------:R-:W-:-:S07]  /*2c2b0*/  IMAD.MOV.U32 R31, RZ, RZ, R14 ;  /* 0x000000ffff1f7224 */ /* 0x000fce00078e000e */
[----:B------:R-:W-:Y:S05]  /*2c2c0*/  WARPSYNC.COLLECTIVE R15, `(.L_x_2650) ;  /* 0x000000000f087348 */ /* 0x000fea0003c00000 */
[----:B------:R0:W1:Y:S02]  /*2c2d0*/  SHFL.IDX P6, R14, R13, R12, R11 ;  /* 0x0000000c0d0e7389 */ /* 0x00006400000c000b */
[----:B01----:R-:W-:Y:S01]  /*2c2e0*/  ENDCOLLECTIVE ;  /* 0x000000000000791b */ /* 0x003fe20003800000 */
.L_x_2650:
        /* <DEDUP_REMOVED lines=8> */
.L_x_2651:
[----:B------:R-:W-:Y:S02]  /*2c370*/  IMAD.MOV.U32 R13, RZ, RZ, R35 ;  /* 0x000000ffff0d7224 */ /* 0x000fe400078e0023 */
[----:B------:R-:W-:Y:S02]  /*2c380*/  IMAD.MOV.U32 R12, RZ, RZ, R2 ;  /* 0x000000ffff0c7224 */ /* 0x000fe400078e0002 */
[----:B------:R-:W-:-:S07]  /*2c390*/  IMAD.MOV.U32 R40, RZ, RZ, R14 ;  /* 0x000000ffff287224 */ /* 0x000fce00078e000e */
[----:B------:R-:W-:Y:S05]  /*2c3a0*/  WARPSYNC.COLLECTIVE R15, `(.L_x_2652) ;  /* 0x000000000f087348 */ /* 0x000fea0003c00000 */
[----:B------:R0:W1:Y:S02]  /*2c3b0*/  SHFL.IDX P6, R14, R13, R12, R11 ;  /* 0x0000000c0d0e7389 */ /* 0x00006400000c000b */
[----:B01----:R-:W-:Y:S01]  /*2c3c0*/  ENDCOLLECTIVE ;  /* 0x000000000000791b */ /* 0x003fe20003800000 */
.L_x_2652:
[----:B------:R-:W-:Y:S02]  /*2c3d0*/  IMAD.MOV.U32 R13, RZ, RZ, R42 ;  /* 0x000000ffff0d7224 */ /* 0x000fe400078e002a */
[----:B------:R-:W-:Y:S01]  /*2c3e0*/  IMAD.MOV.U32 R12, RZ, RZ, R7 ;  /* 0x000000ffff0c7224 */ /* 0x000fe200078e0007 */
[----:B------:R-:W-:-:S07]  /*2c3f0*/  MOV R35, R14 ;  /* 0x0000000e00237202 */ /* 0x000fce0000000f00 */
[----:B------:R-:W-:Y:S05]  /*2c400*/  WARPSYNC.COLLECTIVE R15, `(.L_x_2653) ;  /* 0x000000000f087348 */ /* 0x000fea0003c00000 */
[----:B------:R0:W1:Y:S02]  /*2c410*/  SHFL.IDX P6, R14, R13, R12, R11 ;  /* 0x0000000c0d0e7389 */ /* 0x00006400000c000b */
[----:B01----:R-:W-:Y:S01]  /*2c420*/  ENDCOLLECTIVE ;  /* 0x000000000000791b */ /* 0x003fe20003800000 */
.L_x_2653:
[----:B------:R-:W-:Y:S02]  /*2c430*/  IMAD.MOV.U32 R13, RZ, RZ, R37 ;  /* 0x000000ffff0d7224 */ /* 0x000fe400078e0025 */
[----:B------:R-:W-:Y:S02]  /*2c440*/  IMAD.MOV.U32 R12, RZ, RZ, R2 ;  /* 0x000000ffff0c7224 */ /* 0x000fe400078e0002 */
[----:B------:R-:W-:-:S07]  /*2c450*/  IMAD.MOV.U32 R42, RZ, RZ, R14 ;  /* 0x000000ffff2a7224 */ /* 0x000fce00078e000e */
[----:B------:R-:W-:Y:S05]  /*2c460*/  WARPSYNC.COLLECTIVE R15, `(.L_x_2654) ;  /* 0x000000000f087348 */ /* 0x000fea0003c00000 */
[----:B------:R0:W1:Y:S02]  /*2c470*/  SHFL.IDX P6, R14, R13, R12, R11 ;  /* 0x0000000c0d0e7389 */ /* 0x00006400000c000b */
[----:B01----:R-:W-:Y:S01]  /*2c480*/  ENDCOLLECTIVE ;  /* 0x000000000000791b */ /* 0x003fe20003800000 */
.L_x_2654:
[----:B------:R-:W-:Y:S01]  /*2c490*/  IMAD.MOV.U32 R13, RZ, RZ, R44 ;  /* 0x000000ffff0d7224 */ /* 0x000fe200078e002c */
[----:B------:R-:W-:Y:S01]  /*2c4a0*/  MOV R12, R7 ;  /* 0x00000007000c7202 */ /* 0x000fe20000000f00 */
[----:B------:R-:W-:-:S07]  /*2c4b0*/  IMAD.MOV.U32 R37, RZ, RZ, R14 ;  /* 0x000000ffff257224 */ /* 0x000fce00078e000e */
[----:B------:R-:W-:Y:S05]  /*2c4c0*/  WARPSYNC.COLLECTIVE R15, `(.L_x_2655) ;  /* 0x000000000f087348 */ /* 0x000fea0003c00000 */
[----:B------:R0:W1:Y:S02]  /*2c4d0*/  SHFL.IDX P6, R14, R13, R12, R11 ;  /* 0x0000000c0d0e7389 */ /* 0x00006400000c000b */
[----:B01----:R-:W-:Y:S01]  /*2c4e0*/  ENDCOLLECTIVE ;  /* 0x000000000000791b */ /* 0x003fe20003800000 */
.L_x_2655:
[----:B------:R-:W-:Y:S02]  /*2c4f0*/  IMAD.MOV.U32 R13, RZ, RZ, R39 ;  /* 0x000000ffff0d7224 */ /* 0x000fe400078e0027 */
[----:B------:R-:W-:Y:S02]  /*2c500*/  IMAD.MOV.U32 R12, RZ, RZ, R2 ;  /* 0x000000ffff0c7224 */ /* 0x000fe400078e0002 */
[----:B------:R-:W-:-:S07]  /*2c510*/  IMAD.MOV.U32 R44, RZ, RZ, R14 ;  /* 0x000000ffff2c7224 */ /* 0x000fce00078e000e */
[----:B------:R-:W-:Y:S05]  /*2c520*/  WARPSYNC.COLLECTIVE R15, `(.L_x_2656) ;  /* 0x000000000f087348 */ /* 0x000fea0003c00000 */
[----:B------:R0:W1:Y:S02]  /*2c530*/  SHFL.IDX P6, R14, R13, R12, R11 ;  /* 0x0000000c0d0e7389 */ /* 0x00006400000c000b */
[----:B01----:R-:W-:Y:S01]  /*2c540*/  ENDCOLLECTIVE ;  /* 0x000000000000791b */ /* 0x003fe20003800000 */
.L_x_2656:
[----:B------:R-:W-:Y:S02]  /*2c550*/  IMAD.MOV.U32 R13, RZ, RZ, R46 ;  /* 0x000000ffff0d7224 */ /* 0x000fe400078e002e */
[----:B------:R-:W-:Y:S02]  /*2c560*/  IMAD.MOV.U32 R12, RZ, RZ, R7 ;  /* 0x000000ffff0c7224 */ /* 0x000fe400078e0007 */
[----:B------:R-:W-:-:S07]  /*2c570*/  IMAD.MOV.U32 R39, RZ, RZ, R14 ;  /* 0x000000ffff277224 */ /* 0x000fce00078e000e */
[----:B------:R-:W-:Y:S05]  /*2c580*/  WARPSYNC.COLLECTIVE R15, `(.L_x_2657) ;  /* 0x000000000f087348 */ /* 0x000fea0003c00000 */
[----:B------:R0:W1:Y:S02]  /*2c590*/  SHFL.IDX P6, R14, R13, R12, R11 ;  /* 0x0000000c0d0e7389 */ /* 0x00006400000c000b */
[----:B01----:R-:W-:Y:S01]  /*2c5a0*/  ENDCOLLECTIVE ;  /* 0x000000000000791b */ /* 0x003fe20003800000 */
.L_x_2657:
[----:B------:R-:W-:Y:S01]  /*2c5b0*/  MOV R13, R41 ;  /* 0x00000029000d7202 */ /* 0x000fe20000000f00 */
[----:B------:R-:W-:Y:S02]  /*2c5c0*/  IMAD.MOV.U32 R12, RZ, RZ, R2 ;  /* 0x000000ffff0c7224 */ /* 0x000fe400078e0002 */
[----:B------:R-:W-:-:S07]  /*2c5d0*/  IMAD.MOV.U32 R46, RZ, RZ, R14 ;  /* 0x000000ffff2e7224 */ /* 0x000fce00078e000e */
[----:B------:R-:W-:Y:S05]  /*2c5e0*/  WARPSYNC.COLLECTIVE R15, `(.L_x_2658) ;  /* 0x000000000f087348 */ /* 0x000fea0003c00000 */
[----:B------:R0:W1:Y:S02]  /*2c5f0*/  SHFL.IDX P6, R14, R13, R12, R11 ;  /* 0x0000000c0d0e7389 */ /* 0x00006400000c000b */
[----:B01----:R-:W-:Y:S01]  /*2c600*/  ENDCOLLECTIVE ;  /* 0x000000000000791b */ /* 0x003fe20003800000 */
.L_x_2658:
[----:B------:R-:W-:Y:S02]  /*2c610*/  IMAD.MOV.U32 R13, RZ, RZ, R48 ;  /* 0x000000ffff0d7224 */ /* 0x000fe400078e0030 */
[----:B------:R-:W-:Y:S02]  /*2c620*/  IMAD.MOV.U32 R12, RZ, RZ, R7 ;  /* 0x000000ffff0c7224 */ /* 0x000fe400078e0007 */
[----:B------:R-:W-:-:S07]  /*2c630*/  IMAD.MOV.U32 R41, RZ, RZ, R14 ;  /* 0x000000ffff297224 */ /* 0x000fce00078e000e */
[----:B------:R-:W-:Y:S05]  /*2c640*/  WARPSYNC.COLLECTIVE R15, `(.L_x_2659) ;  /* 0x000000000f087348 */ /* 0x000fea0003c00000 */
[----:B------:R0:W1:Y:S02]  /*2c650*/  SHFL.IDX P6, R14, R13, R12, R11 ;  /* 0x0000000c0d0e7389 */ /* 0x00006400000c000b */
[----:B01----:R-:W-:Y:S01]  /*2c660*/  ENDCOLLECTIVE ;  /* 0x000000000000791b */ /* 0x003fe20003800000 */
.L_x_2659:
[----:B------:R-:W-:Y:S02]  /*2c670*/  IMAD.MOV.U32 R13, RZ, RZ, R43 ;  /* 0x000000ffff0d7224 */ /* 0x000fe400078e002b */
[----:B------:R-:W-:Y:S02]  /*2c680*/  IMAD.MOV.U32 R12, RZ, RZ, R2 ;  /* 0x000000ffff0c7224 */ /* 0x000fe400078e0002 */
[----:B------:R-:W-:-:S07]  /*2c690*/  IMAD.MOV.U32 R48, RZ, RZ, R14 ;  /* 0x000000ffff307224 */ /* 0x000fce00078e000e */
[----:B------:R-:W-:Y:S05]  /*2c6a0*/  WARPSYNC.COLLECTIVE R15, `(.L_x_2660) ;  /* 0x000000000f087348 */ /* 0x000fea0003c00000 */
[----:B------:R0:W1:Y:S02]  /*2c6b0*/  SHFL.IDX P6, R14, R13, R12, R11 ;  /* 0x0000000c0d0e7389 */ /* 0x00006400000c000b */
[----:B01----:R-:W-:Y:S01]  /*2c6c0*/  ENDCOLLECTIVE ;  /* 0x000000000000791b */ /* 0x003fe20003800000 */
.L_x_2660:
[----:B------:R-:W-:Y:S02]  /*2c6d0*/  IMAD.MOV.U32 R13, RZ, RZ, R50 ;  /* 0x000000ffff0d7224 */ /* 0x000fe400078e0032 */
[----:B------:R-:W-:Y:S01]  /*2c6e0*/  IMAD.MOV.U32 R12, RZ, RZ, R7 ;  /* 0x000000ffff0c7224 */ /* 0x000fe200078e0007 */
[----:B------:R-:W-:-:S07]  /*2c6f0*/  MOV R43, R14 ;  /* 0x0000000e002b7202 */ /* 0x000fce0000000f00 */
[----:B------:R-:W-:Y:S05]  /*2c700*/  WARPSYNC.COLLECTIVE R15, `(.L_x_2661) ;  /* 0x000000000f087348 */ /* 0x000fea0003c00000 */
[----:B------:R0:W1:Y:S02]  /*2c710*/  SHFL.IDX P6, R14, R13, R12, R11 ;  /* 0x0000000c0d0e7389 */ /* 0x00006400000c000b */
[----:B01----:R-:W-:Y:S01]  /*2c720*/  ENDCOLLECTIVE ;  /* 0x000000000000791b */ /* 0x003fe20003800000 */
.L_x_2661:
[----:B------:R-:W-:Y:S02]  /*2c730*/  IMAD.MOV.U32 R13, RZ, RZ, R45 ;  /* 0x000000ffff0d7224 */ /* 0x000fe400078e002d */
[----:B------:R-:W-:Y:S02]  /*2c740*/  IMAD.MOV.U32 R12, RZ, RZ, R2 ;  /* 0x000000ffff0c7224 */ /* 0x000fe400078e0002 */
[----:B------:R-:W-:-:S07]  /*2c750*/  IMAD.MOV.U32 R50, RZ, RZ, R14 ;  /* 0x000000ffff327224 */ /* 0x000fce00078e000e */
[----:B------:R-:W-:Y:S05]  /*2c760*/  WARPSYNC.COLLECTIVE R15, `(.L_x_2662) ;  /* 0x000000000f087348 */ /* 0x000fea0003c00000 */
[----:B------:R0:W1:Y:S02]  /*2c770*/  SHFL.IDX P6, R14, R13, R12, R11 ;  /* 0x0000000c0d0e7389 */ /* 0x00006400000c000b */
[----:B01----:R-:W-:Y:S01]  /*2c780*/  ENDCOLLECTIVE ;  /* 0x000000000000791b */ /* 0x003fe20003800000 */
.L_x_2662:
[----:B------:R-:W-:Y:S01]  /*2c790*/  IMAD.MOV.U32 R13, RZ, RZ, R52 ;  /* 0x000000ffff0d7224 */ /* 0x000fe200078e0034 */
[----:B------:R-:W-:Y:S01]  /*2c7a0*/  MOV R12, R7 ;  /* 0x00000007000c7202 */ /* 0x000fe20000000f00 */
[----:B------:R-:W-:-:S07]  /*2c7b0*/  IMAD.MOV.U32 R45, RZ, RZ, R14 ;  /* 0x000000ffff2d7224 */ /* 0x000fce00078e000e */
[----:B------:R-:W-:Y:S05]  /*2c7c0*/  WARPSYNC.COLLECTIVE R15, `(.L_x_2663) ;  /* 0x000000000f087348 */ /* 0x000fea0003c00000 */
[----:B------:R0:W1:Y:S02]  /*2c7d0*/  SHFL.IDX P6, R14, R13, R12, R11 ;  /* 0x0000000c0d0e7389 */ /* 0x00006400000c000b */
[----:B01----:R-:W-:Y:S01]  /*2c7e0*/  ENDCOLLECTIVE ;  /* 0x000000000000791b */ /* 0x003fe20003800000 */
.L_x_2663:
[----:B------:R-:W-:Y:S02]  /*2c7f0*/  IMAD.MOV.U32 R13, RZ, RZ, R47 ;  /* 0x000000ffff0d7224 */ /* 0x000fe400078e002f */
[----:B------:R-:W-:Y:S02]  /*2c800*/  IMAD.MOV.U32 R12, RZ, RZ, R2 ;  /* 0x000000ffff0c7224 */ /* 0x000fe400078e0002 */
[----:B------:R-:W-:-:S07]  /*2c810*/  IMAD.MOV.U32 R52, RZ, RZ, R14 ;  /* 0x000000ffff347224 */ /* 0x000fce00078e000e */
[----:B------:R-:W-:Y:S05]  /*2c820*/  WARPSYNC.COLLECTIVE R15, `(.L_x_2664) ;  /* 0x000000000f087348 */ /* 0x000fea0003c00000 */
[----:B------:R0:W1:Y:S02]  /*2c830*/  SHFL.IDX P6, R14, R13, R12, R11 ;  /* 0x0000000c0d0e7389 */ /* 0x00006400000c000b */
[----:B01----:R-:W-:Y:S01]  /*2c840*/  ENDCOLLECTIVE ;  /* 0x000000000000791b */ /* 0x003fe20003800000 */
.L_x_2664:
[----:B------:R-:W-:Y:S02]  /*2c850*/  IMAD.MOV.U32 R13, RZ, RZ, R54 ;  /* 0x000000ffff0d7224 */ /* 0x000fe400078e0036 */
[----:B------:R-:W-:Y:S02]  /*2c860*/  IMAD.MOV.U32 R12, RZ, RZ, R7 ;  /* 0x000000ffff0c7224 */ /* 0x000fe400078e0007 */
[----:B------:R-:W-:-:S07]  /*2c870*/  IMAD.MOV.U32 R47, RZ, RZ, R14 ;  /* 0x000000ffff2f7224 */ /* 0x000fce00078e000e */
[----:B------:R-:W-:Y:S05]  /*2c880*/  WARPSYNC.COLLECTIVE R15, `(.L_x_2665) ;  /* 0x000000000f087348 */ /* 0x000fea0003c00000 */
[----:B------:R0:W1:Y:S02]  /*2c890*/  SHFL.IDX P6, R14, R13, R12, R11 ;  /* 0x0000000c0d0e7389 */ /* 0x00006400000c000b */
[----:B01----:R-:W-:Y:S01]  /*2c8a0*/  ENDCOLLECTIVE ;  /* 0x000000000000791b */ /* 0x003fe20003800000 */
.L_x_2665:
[----:B------:R-:W-:Y:S01]  /*2c8b0*/  MOV R13, R49 ;  /* 0x00000031000d7202 */ /* 0x000fe20000000f00 */
[----:B------:R-:W-:Y:S02]  /*2c8c0*/  IMAD.MOV.U32 R12, RZ, RZ, R2 ;  /* 0x000000ffff0c7224 */ /* 0x000fe400078e0002 */
[----:B------:R-:W-:-:S07]  /*2c8d0*/  IMAD.MOV.U32 R54, RZ, RZ, R14 ;  /* 0x000000ffff367224 */ /* 0x000fce00078e000e */
[----:B------:R-:W-:Y:S05]  /*2c8e0*/  WARPSYNC.COLLECTIVE R15, `(.L_x_2666) ;  /* 0x000000000f087348 */ /* 0x000fea0003c00000 */
[----:B------:R0:W1:Y:S02]  /*2c8f0*/  SHFL.IDX P6, R14, R13, R12, R11 ;  /* 0x0000000c0d0e7389 */ /* 0x00006400000c000b */
[----:B01----:R-:W-:Y:S01]  /*2c900*/  ENDCOLLECTIVE ;  /* 0x000000000000791b */ /* 0x003fe20003800000 */
.L_x_2666:
[----:B------:R-:W-:Y:S02]  /*2c910*/  IMAD.MOV.U32 R13, RZ, RZ, R58 ;  /* 0x000000ffff0d7224 */ /* 0x000fe400078e003a */
[----:B------:R-:W-:Y:S02]  /*2c920*/  IMAD.MOV.U32 R12, RZ, RZ, R7 ;  /* 0x000000ffff0c7224 */ /* 0x000fe400078e0007 */
[----:B------:R-:W-:-:S07]  /*2c930*/  IMAD.MOV.U32 R49, RZ, RZ, R14 ;  /* 0x000000ffff317224 */ /* 0x000fce00078e000e */
[----:B------:R-:W-:Y:S05]  /*2c940*/  WARPSYNC.COLLECTIVE R15, `(.L_x_2667) ;  /* 0x000000000f087348 */ /* 0x000fea0003c00000 */
[----:B------:R0:W1:Y:S02]  /*2c950*/  SHFL.IDX P6, R14, R13, R12, R11 ;  /* 0x0000000c0d0e7389 */ /* 0x00006400000c000b */
[----:B01----:R-:W-:Y:S01]  /*2c960*/  ENDCOLLECTIVE ;  /* 0x000000000000791b */ /* 0x003fe20003800000 */
.L_x_2667:
[----:B------:R-:W-:Y:S02]  /*2c970*/  IMAD.MOV.U32 R13, RZ, RZ, R51 ;  /* 0x000000ffff0d7224 */ /* 0x000fe400078e0033 */
[----:B------:R-:W-:Y:S02]  /*2c980*/  IMAD.MOV.U32 R12, RZ, RZ, R2 ;  /* 0x000000ffff0c7224 */ /* 0x000fe400078e0002 */
[----:B------:R-:W-:-:S07]  /*2c990*/  IMAD.MOV.U32 R58, RZ, RZ, R14 ;  /* 0x000000ffff3a7224 */ /* 0x000fce00078e000e */
[----:B------:R-:W-:Y:S05]  /*2c9a0*/  WARPSYNC.COLLECTIVE R15, `(.L_x_2668) ;  /* 0x000000000f087348 */ /* 0x000fea0003c00000 */
[----:B------:R0:W1:Y:S02]  /*2c9b0*/  SHFL.IDX P6, R14, R13, R12, R11 ;  /* 0x0000000c0d0e7389 */ /* 0x00006400000c000b */
[----:B01----:R-:W-:Y:S01]  /*2c9c0*/  ENDCOLLECTIVE ;  /* 0x000000000000791b */ /* 0x003fe20003800000 */
.L_x_2668:
[----:B------:R-:W-:Y:S01]  /*2c9d0*/  IMAD.MOV.U32 R13, RZ, RZ, R60 ;  /* 0x000000ffff0d7224 */ /* 0x000fe200078e003c */
[----:B------:R-:W-:Y:S01]  /*2c9e0*/  SEL R60, R37, R44, P0 ;  /* 0x0000002c253c7207 */ /* 0x000fe20000000000 */
[----:B------:R-:W-:Y:S01]  /*2c9f0*/  IMAD.MOV.U32 R12, RZ, RZ, R7 ;  /* 0x000000ffff0c7224 */ /* 0x000fe200078e0007 */
[----:B------:R-:W-:-:S07]  /*2ca00*/  MOV R51, R14 ;  /* 0x0000000e00337202 */ /* 0x000fce0000000f00 */
[----:B------:R-:W-:Y:S05]  /*2ca10*/  WARPSYNC.COLLECTIVE R15, `(.L_x_2669) ;  /* 0x000000000f087348 */ /* 0x000fea0003c00000 */
[----:B------:R0:W1:Y:S02]  /*2ca20*/  SHFL.IDX P6, R14, R13, R12, R11 ;  /* 0x0000000c0d0e7389 */ /* 0x00006400000c000b */
[----:B01----:R-:W-:Y:S01]  /*2ca30*/  ENDCOLLECTIVE ;  /* 0x000000000000791b */ /* 0x003fe20003800000 */
.L_x_2669:
[----:B------:R-:W-:Y:S02]  /*2ca40*/  IMAD.MOV.U32 R13, RZ, RZ, R53 ;  /* 0x000000ffff0d7224 */ /* 0x000fe400078e0035 */
[----:B------:R-:W-:Y:S02]  /*2ca50*/  IMAD.MOV.U32 R12, RZ, RZ, R2 ;  /* 0x000000ffff0c7224 */ /* 0x000fe400078e0002 */
[----:B------:R-:W-:-:S07]  /*2ca60*/  IMAD.MOV.U32 R20, RZ, RZ, R14 ;  /* 0x000000ffff147224 */ /* 0x000fce00078e000e */
[----:B------:R-:W-:Y:S05]  /*2ca70*/  WARPSYNC.COLLECTIVE R15, `(.L_x_2670) ;  /* 0x000000000f087348 */ /* 0x000fea0003c00000 */
[----:B------:R0:W1:Y:S02]  /*2ca80*/  SHFL.IDX P6, R14, R13, R12, R11 ;  /* 0x0000000c0d0e7389 */ /* 0x00006400000c000b */
[----:B01----:R-:W-:Y:S01]  /*2ca90*/  ENDCOLLECTIVE ;  /* 0x000000000000791b */ /* 0x003fe20003800000 */
.L_x_2670:
[----:B------:R-:W-:Y:S01]  /*2caa0*/  IMAD.MOV.U32 R13, RZ, RZ, R62 ;  /* 0x000000ffff0d7224 */ /* 0x000fe200078e003e */
[----:B------:R-:W-:Y:S02]  /*2cab0*/  MOV R12, R7 ;  /* 0x00000007000c7202 */ /* 0x000fe40000000f00 */
[----:B------:R-:W-:Y:S02]  /*2cac0*/  SEL R62, R44, R37, P0 ;  /* 0x000000252c3e7207 */ /* 0x000fe40000000000 */
[----:B------:R-:W-:Y:S02]  /*2cad0*/  SEL R44, R39, R46, P0 ;  /* 0x0000002e272c7207 */ /* 0x000fe40000000000 */
[----:B------:R-:W-:Y:S01]  /*2cae0*/  SEL R46, R46, R39, P0 ;  /* 0x000000272e2e7207 */ /* 0x000fe20000000000 */
[----:B------:R-:W-:-:S07]  /*2caf0*/  IMAD.MOV.U32 R53, RZ, RZ, R14 ;  /* 0x000000ffff357224 */ /* 0x000fce00078e000e */
[----:B------:R-:W-:Y:S05]  /*2cb00*/  WARPSYNC.COLLECTIVE R15, `(.L_x_2671) ;  /* 0x000000000f087348 */ /* 0x000fea0003c00000 */
[----:B------:R0:W1:Y:S02]  /*2cb10*/  SHFL.IDX P6, R14, R13, R12, R11 ;  /* 0x0000000c0d0e7389 */ /* 0x00006400000c000b */
[----:B01----:R-:W-:Y:S01]  /*2cb20*/  ENDCOLLECTIVE ;  /* 0x000000000000791b */ /* 0x003fe20003800000 */
.L_x_2671:
[----:B------:R-:W-:Y:S02]  /*2cb30*/  IMAD.MOV.U32 R13, RZ, RZ, R55 ;  /* 0x000000ffff0d7224 */ /* 0x000fe400078e0037 */
[----:B------:R-:W-:Y:S02]  /*2cb40*/  IMAD.MOV.U32 R12, RZ, RZ, R2 ;  /* 0x000000ffff0c7224 */ /* 0x000fe400078e0002 */
[----:B------:R-:W-:-:S07]  /*2cb50*/  IMAD.MOV.U32 R72, RZ, RZ, R14 ;  /* 0x000000ffff487224 */ /* 0x000fce00078e000e */
[----:B------:R-:W-:Y:S05]  /*2cb60*/  WARPSYNC.COLLECTIVE R15, `(.L_x_2672) ;  /* 0x000000000f087348 */ /* 0x000fea0003c00000 */
[----:B------:R0:W1:Y:S02]  /*2cb70*/  SHFL.IDX P6, R14, R13, R12, R11 ;  /* 0x0000000c0d0e7389 */ /* 0x00006400000c000b */
[----:B01----:R-:W-:Y:S01]  /*2cb80*/  ENDCOLLECTIVE ;  /* 0x000000000000791b */ /* 0x003fe20003800000 */
.L_x_2672:
[----:B------:R-:W-:Y:S01]  /*2cb90*/  IMAD.MOV.U32 R13, RZ, RZ, R64 ;  /* 0x000000ffff0d7224 */ /* 0x000fe200078e0040 */
[----:B------:R-:W-:Y:S01]  /*2cba0*/  SEL R64, R41, R48, P0 ;  /* 0x0000003029407207 */ /* 0x000fe20000000000 */
[----:B------:R-:W-:Y:S02]  /*2cbb0*/  IMAD.MOV.U32 R12, RZ, RZ, R7 ;  /* 0x000000ffff0c7224 */ /* 0x000fe400078e0007 */
[----:B------:R-:W-:-:S07]  /*2cbc0*/  IMAD.MOV.U32 R55, RZ, RZ, R14 ;  /* 0x000000ffff377224 */ /* 0x000fce00078e000e */
[----:B------:R-:W-:Y:S05]  /*2cbd0*/  WARPSYNC.COLLECTIVE R15, `(.L_x_2673) ;  /* 0x000000000f087348 */ /* 0x000fea0003c00000 */
[----:B------:R0:W1:Y:S02]  /*2cbe0*/  SHFL.IDX P6, R14, R13, R12, R11 ;  /* 0x0000000c0d0e7389 */ /* 0x00006400000c000b */
[----:B01----:R-:W-:Y:S01]  /*2cbf0*/  ENDCOLLECTIVE ;  /* 0x000000000000791b */ /* 0x003fe20003800000 */
.L_x_2673:
[----:B------:R-:W-:Y:S01]  /*2cc00*/  MOV R13, R59 ;  /* 0x0000003b000d7202 */ /* 0x000fe20000000f00 */
[----:B------:R-:W-:Y:S02]  /*2cc10*/  IMAD.MOV.U32 R12, RZ, RZ, R2 ;  /* 0x000000ffff0c7224 */ /* 0x000fe400078e0002 */
[----:B------:R-:W-:-:S07]  /*2cc20*/  IMAD.MOV.U32 R74, RZ, RZ, R14 ;  /* 0x000000ffff4a7224 */ /* 0x000fce00078e000e */
[----:B------:R-:W-:Y:S05]  /*2cc30*/  WARPSYNC.COLLECTIVE R15, `(.L_x_2674) ;  /* 0x000000000f087348 */ /* 0x000fea0003c00000 */
[----:B------:R0:W1:Y:S02]  /*2cc40*/  SHFL.IDX P6, R14, R13, R12, R11 ;  /* 0x0000000c0d0e7389 */ /* 0x00006400000c000b */
[----:B01----:R-:W-:Y:S01]  /*2cc50*/  ENDCOLLECTIVE ;  /* 0x000000000000791b */ /* 0x003fe20003800000 */
.L_x_2674:
        /* <DEDUP_REMOVED lines=10> */
.L_x_2675:
[----:B------:R-:W-:Y:S02]  /*2cd00*/  IMAD.MOV.U32 R13, RZ, RZ, R61 ;  /* 0x000000ffff0d7224 */ /* 0x000fe400078e003d */
[----:B------:R-:W-:Y:S02]  /*2cd10*/  IMAD.MOV.U32 R12, RZ, RZ, R2 ;  /* 0x000000ffff0c7224 */ /* 0x000fe400078e0002 */
[----:B------:R-:W-:-:S07]  /*2cd20*/  IMAD.MOV.U32 R84, RZ, RZ, R14 ;  /* 0x000000ffff547224 */ /* 0x000fce00078e000e */
[----:B------:R-:W-:Y:S05]  /*2cd30*/  WARPSYNC.COLLECTIVE R15, `(.L_x_2676) ;  /* 0x000000000f087348 */ /* 0x000fea0003c00000 */
[----:B------:R0:W1:Y:S02]  /*2cd40*/  SHFL.IDX P6, R14, R13, R12, R11 ;  /* 0x0000000c0d0e7389 */ /* 0x00006400000c000b */
[----:B01----:R-:W-:Y:S01]  /*2cd50*/  ENDCOLLECTIVE ;  /* 0x000000000000791b */ /* 0x003fe20003800000 */
.L_x_2676:
[----:B------:R-:W-:Y:S02]  /*2cd60*/  SEL R25, R59, R84, P0 ;  /* 0x000000543b197207 */ /* 0x000fe40000000000 */
[----:B------:R-:W-:Y:S01]  /*2cd70*/  SEL R27, R84, R59, P0 ;  /* 0x0000003b541b7207 */ /* 0x000fe20000000000 */
[----:B------:R-:W-:Y:S01]  /*2cd80*/  IMAD.MOV.U32 R13, RZ, RZ, R68 ;  /* 0x000000ffff0d7224 */ /* 0x000fe200078e0044 */
[----:B------:R-:W-:Y:S01]  /*2cd90*/  SEL R68, R45, R52, P0 ;  /* 0x000000342d447207 */ /* 0x000fe20000000000 */
[----:B------:R-:W-:Y:S01]  /*2cda0*/  IMAD.MOV.U32 R12, RZ, RZ, R7 ;  /* 0x000000ffff0c7224 */ /* 0x000fe200078e0007 */
[----:B------:R-:W-:-:S07]  /*2cdb0*/  MOV R61, R14 ;  /* 0x0000000e003d7202 */ /* 0x000fce0000000f00 */
[----:B------:R-:W-:Y:S05]  /*2cdc0*/  WARPSYNC.COLLECTIVE R15, `(.L_x_2677) ;  /* 0x000000000f087348 */ /* 0x000fea0003c00000 */
[----:B------:R0:W1:Y:S02]  /*2cdd0*/  SHFL.IDX P6, R14, R13, R12, R11 ;  /* 0x0000000c0d0e7389 */ /* 0x00006400000c000b */
[----:B01----:R-:W-:Y:S01]  /*2cde0*/  ENDCOLLECTIVE ;  /* 0x000000000000791b */ /* 0x003fe20003800000 */
.L_x_2677:
[----:B------:R-:W-:Y:S02]  /*2cdf0*/  IMAD.MOV.U32 R13, RZ, RZ, R63 ;  /* 0x000000ffff0d7224 */ /* 0x000fe400078e003f */
[----:B------:R-:W-:Y:S02]  /*2ce00*/  IMAD.MOV.U32 R12, RZ, RZ, R2 ;  /* 0x000000ffff0c7224 */ /* 0x000fe400078e0002 */
[----:B------:R-:W-:-:S07]  /*2ce10*/  IMAD.MOV.U32 R86, RZ, RZ, R14 ;  /* 0x000000ffff567224 */ /* 0x000fce00078e000e */
[----:B------:R-:W-:Y:S05]  /*2ce20*/  WARPSYNC.COLLECTIVE R15, `(.L_x_2678) ;  /* 0x000000000f087348 */ /* 0x000fea0003c00000 */
[----:B------:R0:W1:Y:S02]  /*2ce30*/  SHFL.IDX P6, R14, R13, R12, R11 ;  /* 0x0000000c0d0e7389 */ /* 0x00006400000c000b */
[----:B01----:R-:W-:Y:S01]  /*2ce40*/  ENDCOLLECTIVE ;  /* 0x000000000000791b */ /* 0x003fe20003800000 */
.L_x_2678:
[----:B------:R-:W-:Y:S02]  /*2ce50*/  SEL R29, R61, R86, P0 ;  /* 0x000000563d1d7207 */ /* 0x000fe40000000000 */
[----:B------:R-:W-:Y:S01]  /*2ce60*/  SEL R31, R86, R61, P0 ;  /* 0x0000003d561f7207 */ /* 0x000fe20000000000 */
        /* <DEDUP_REMOVED lines=9> */
.L_x_2679:
[----:B------:R-:W-:Y:S02]  /*2cf00*/  IMAD.MOV.U32 R13, RZ, RZ, R65 ;  /* 0x000000ffff0d7224 */ /* 0x000fe400078e0041 */
[----:B------:R-:W-:Y:S02]  /*2cf10*/  IMAD.MOV.U32 R12, RZ, RZ, R2 ;  /* 0x000000ffff0c7224 */ /* 0x000fe400078e0002 */
[----:B------:R-:W-:-:S07]  /*2cf20*/  IMAD.MOV.U32 R88, RZ, RZ, R14 ;  /* 0x000000ffff587224 */ /* 0x000fce00078e000e */
[----:B------:R-:W-:Y:S05]  /*2cf30*/  WARPSYNC.COLLECTIVE R15, `(.L_x_2680) ;  /* 0x000000000f087348 */ /* 0x000fea0003c00000 */
[----:B------:R0:W1:Y:S02]  /*2cf40*/  SHFL.IDX P6, R14, R13, R12, R11 ;  /* 0x0000000c0d0e7389 */ /* 0x00006400000c000b */
[----:B01----:R-:W-:Y:S01]  /*2cf50*/  ENDCOLLECTIVE ;  /* 0x000000000000791b */ /* 0x003fe20003800000 */
.L_x_2680:
[----:B------:R-:W-:Y:S01]  /*2cf60*/  IMAD.MOV.U32 R13, RZ, RZ, R76 ;  /* 0x000000ffff0d7224 */ /* 0x000fe200078e004c */
[----:B------:R-:W-:Y:S01]  /*2cf70*/  SEL R76, R49, R58, P0 ;  /* 0x0000003a314c7207 */ /* 0x000fe20000000000 */
[----:B------:R-:W-:Y:S02]  /*2cf80*/  IMAD.MOV.U32 R12, RZ, RZ, R7 ;  /* 0x000000ffff0c7224 */ /* 0x000fe400078e0007 */
[----:B------:R-:W-:-:S07]  /*2cf90*/  IMAD.MOV.U32 R65, RZ, RZ, R14 ;  /* 0x000000ffff417224 */ /* 0x000fce00078e000e */
[----:B------:R-:W-:Y:S05]  /*2cfa0*/  WARPSYNC.COLLECTIVE R15, `(.L_x_2681) ;  /* 0x000000000f087348 */ /* 0x000fea0003c00000 */
[----:B------:R0:W1:Y:S02]  /*2cfb0*/  SHFL.IDX P6, R14, R13, R12, R11 ;  /* 0x0000000c0d0e7389 */ /* 0x00006400000c000b */
[----:B01----:R-:W-:Y:S01]  /*2cfc0*/  ENDCOLLECTIVE ;  /* 0x000000000000791b */ /* 0x003fe20003800000 */
.L_x_2681:
[----:B------:R-:W-:Y:S01]  /*2cfd0*/  MOV R13, R67 ;  /* 0x00000043000d7202 */ /* 0x000fe20000000f00 */
[----:B------:R-:W-:Y:S02]  /*2cfe0*/  IMAD.MOV.U32 R12, RZ, RZ, R2 ;  /* 0x000000ffff0c7224 */ /* 0x000fe400078e0002 */
[----:B------:R-:W-:-:S07]  /*2cff0*/  IMAD.MOV.U32 R90, RZ, RZ, R14 ;  /* 0x000000ffff5a7224 */ /* 0x000fce00078e000e */
[----:B------:R-:W-:Y:S05]  /*2d000*/  WARPSYNC.COLLECTIVE R15, `(.L_x_2682) ;  /* 0x000000000f087348 */ /* 0x000fea0003c00000 */
[----:B------:R0:W1:Y:S02]  /*2d010*/  SHFL.IDX P6, R14, R13, R12, R11 ;  /* 0x0000000c0d0e7389 */ /* 0x00006400000c000b */
[----:B01----:R-:W-:Y:S01]  /*2d020*/  ENDCOLLECTIVE ;  /* 0x000000000000791b */ /* 0x003fe20003800000 */
.L_x_2682:
        /* <DEDUP_REMOVED lines=9> */
.L_x_2683:
[----:B------:R-:W-:Y:S02]  /*2d0c0*/  IMAD.MOV.U32 R13, RZ, RZ, R69 ;  /* 0x000000ffff0d7224 */ /* 0x000fe400078e0045 */
[----:B------:R-:W-:Y:S02]  /*2d0d0*/  IMAD.MOV.U32 R12, RZ, RZ, R2 ;  /* 0x000000ffff0c7224 */ /* 0x000fe400078e0002 */
[----:B------:R-:W-:-:S07]  /*2d0e0*/  IMAD.MOV.U32 R92, RZ, RZ, R14 ;  /* 0x000000ffff5c7224 */ /* 0x000fce00078e000e */
[----:B------:R-:W-:Y:S05]  /*2d0f0*/  WARPSYNC.COLLECTIVE R15, `(.L_x_2684) ;  /* 0x000000000f087348 */ /* 0x000fea0003c00000 */
[----:B------:R0:W1:Y:S02]  /*2d100*/  SHFL.IDX P6, R14, R13, R12, R11 ;  /* 0x0000000c0d0e7389 */ /* 0x00006400000c000b */
[----:B01----:R-:W-:Y:S01]  /*2d110*/  ENDCOLLECTIVE ;  /* 0x000000000000791b */ /* 0x003fe20003800000 */
.L_x_2684:
[----:B------:R-:W-:Y:S01]  /*2d120*/  IMAD.MOV.U32 R13, RZ, RZ, R80 ;  /* 0x000000ffff0d7224 */ /* 0x000fe200078e0050 */
[----:B------:R-:W-:Y:S01]  /*2d130*/  SEL R80, R51, R20, P0 ;  /* 0x0000001433507207 */ /* 0x000fe20000000000 */
[----:B------:R-:W-:Y:S01]  /*2d140*/  IMAD.MOV.U32 R12, RZ, RZ, R7 ;  /* 0x000000ffff0c7224 */ /* 0x000fe200078e0007 */
[----:B------:R-:W-:-:S07]  /*2d150*/  MOV R69, R14 ;  /* 0x0000000e00457202 */ /* 0x000fce0000000f00 */
[----:B------:R-:W-:Y:S05]  /*2d160*/  WARPSYNC.COLLECTIVE R15, `(.L_x_2685) ;  /* 0x000000000f087348 */ /* 0x000fea0003c00000 */
[----:B------:R0:W1:Y:S02]  /*2d170*/  SHFL.IDX P6, R14, R13, R12, R11 ;  /* 0x0000000c0d0e7389 */ /* 0x00006400000c000b */
[----:B01----:R-:W-:Y:S01]  /*2d180*/  ENDCOLLECTIVE ;  /* 0x000000000000791b */ /* 0x003fe20003800000 */
.L_x_2685:
[----:B------:R-:W-:Y:S02]  /*2d190*/  IMAD.MOV.U32 R13, RZ, RZ, R71 ;  /* 0x000000ffff0d7224 */ /* 0x000fe400078e0047 */
[----:B------:R-:W-:Y:S02]  /*2d1a0*/  IMAD.MOV.U32 R12, RZ, RZ, R2 ;  /* 0x000000ffff0c7224 */ /* 0x000fe400078e0002 */
[----:B------:R-:W-:-:S07]  /*2d1b0*/  IMAD.MOV.U32 R94, RZ, RZ, R14 ;  /* 0x000000ffff5e7224 */ /* 0x000fce00078e000e */
[----:B------:R-:W-:Y:S05]  /*2d1c0*/  WARPSYNC.COLLECTIVE R15, `(.L_x_2686) ;  /* 0x000000000f087348 */ /* 0x000fea0003c00000 */
[----:B------:R0:W1:Y:S02]  /*2d1d0*/  SHFL.IDX P6, R14, R13, R12, R11 ;  /* 0x0000000c0d0e7389 */ /* 0x00006400000c000b */
[----:B01----:R-:W-:Y:S01]  /*2d1e0*/  ENDCOLLECTIVE ;  /* 0x000000000000791b */ /* 0x003fe20003800000 */
.L_x_2686:
[----:B------:R-:W-:Y:S02]  /*2d1f0*/  SEL R41, R69, R94, P0 ;  /* 0x0000005e45297207 */ /* 0x000fe40000000000 */
[----:B------:R-:W-:Y:S01]  /*2d200*/  SEL R43, R94, R69, P0 ;  /* 0x000000455e2b7207 */ /* 0x000fe20000000000 */
[----:B------:R-:W-:Y:S01]  /*2d210*/  IMAD.MOV.U32 R13, RZ, RZ, R82 ;  /* 0x000000ffff0d7224 */ /* 0x000fe200078e0052 */
[----:B------:R-:W-:Y:S02]  /*2d220*/  MOV R12, R7 ;  /* 0x00000007000c7202 */ /* 0x000fe40000000f00 */
[----:B------:R-:W-:Y:S01]  /*2d230*/  SEL R82, R20, R51, P0 ;  /* 0x0000003314527207 */ /* 0x000fe20000000000 */
[----:B------:R-:W-:-:S07]  /*2d240*/  IMAD.MOV.U32 R71, RZ, RZ, R14 ;  /* 0x000000ffff477224 */ /* 0x000fce00078e000e */
[----:B------:R-:W-:Y:S05]  /*2d250*/  WARPSYNC.COLLECTIVE R15, `(.L_x_2687) ;  /* 0x000000000f087348 */ /* 0x000fea0003c00000 */
[----:B------:R0:W1:Y:S02]  /*2d260*/  SHFL.IDX P6, R14, R13, R12, R11 ;  /* 0x0000000c0d0e7389 */ /* 0x00006400000c000b */
[----:B01----:R-:W-:Y:S01]  /*2d270*/  ENDCOLLECTIVE ;  /* 0x000000000000791b */ /* 0x003fe20003800000 */
.L_x_2687:
[----:B------:R-:W-:Y:S02]  /*2d280*/  IMAD.MOV.U32 R13, RZ, RZ, R73 ;  /* 0x000000ffff0d7224 */ /* 0x000fe400078e0049 */
[----:B------:R-:W-:Y:S02]  /*2d290*/  IMAD.MOV.U32 R12, RZ, RZ, R2 ;  /* 0x000000ffff0c7224 */ /* 0x000fe400078e0002 */
[----:B------:R-:W-:-:S07]  /*2d2a0*/  IMAD.MOV.U32 R96, RZ, RZ, R14 ;  /* 0x000000ffff607224 */ /* 0x000fce00078e000e */
[----:B------:R-:W-:Y:S05]  /*2d2b0*/  WARPSYNC.COLLECTIVE R15, `(.L_x_2688) ;  /* 0x000000000f087348 */ /* 0x000fea0003c00000 */
[----:B------:R0:W1:Y:S02]  /*2d2c0*/  SHFL.IDX P6, R14, R13, R12, R11 ;  /* 0x0000000c0d0e7389 */ /* 0x00006400000c000b */
[----:B01----:R-:W-:Y:S01]  /*2d2d0*/  ENDCOLLECTIVE ;  /* 0x000000000000791b */ /* 0x003fe20003800000 */
.L_x_2688:
[----:B------:R-:W-:Y:S01]  /*2d2e0*/  SEL R61, R71, R96, P0 ;  /* 0x00000060473d7207 */ /* 0x000fe20000000000 */
[----:B------:R-:W-:Y:S02]  /*2d2f0*/  IMAD.MOV.U32 R13, RZ, RZ, R98 ;  /* 0x000000ffff0d7224 */ /* 0x000fe400078e0062 */
[----:B------:R-:W-:Y:S02]  /*2d300*/  IMAD.MOV.U32 R12, RZ, RZ, R7 ;  /* 0x000000ffff0c7224 */ /* 0x000fe400078e0007 */
[----:B------:R-:W-:-:S07]  /*2d310*/  IMAD.MOV.U32 R73, RZ, RZ, R14 ;  /* 0x000000ffff497224 */ /* 0x000fce00078e000e */
[----:B------:R-:W-:Y:S05]  /*2d320*/  WARPSYNC.COLLECTIVE R15, `(.L_x_2689) ;  /* 0x000000000f087348 */ /* 0x000fea0003c00000 */
[----:B------:R0:W1:Y:S02]  /*2d330*/  SHFL.IDX P6, R14, R13, R12, R11 ;  /* 0x0000000c0d0e7389 */ /* 0x00006400000c000b */
[----:B01----:R-:W-:Y:S01]  /*2d340*/  ENDCOLLECTIVE ;  /* 0x000000000000791b */ /* 0x003fe20003800000 */
.L_x_2689:
[----:B------:R-:W-:Y:S01]  /*2d350*/  MOV R13, R75 ;  /* 0x0000004b000d7202 */ /* 0x000fe20000000f00 */
[----:B------:R-:W-:Y:S02]  /*2d360*/  IMAD.MOV.U32 R12, RZ, RZ, R2 ;  /* 0x000000ffff0c7224 */ /* 0x000fe400078e0002 */
[----:B------:R-:W-:-:S07]  /*2d370*/  IMAD.MOV.U32 R98, RZ, RZ, R14 ;  /* 0x000000ffff627224 */ /* 0x000fce00078e000e */
[----:B------:R-:W-:Y:S05]  /*2d380*/  WARPSYNC.COLLECTIVE R15, `(.L_x_2690) ;  /* 0x000000000f087348 */ /* 0x000fea0003c00000 */
[----:B------:R0:W1:Y:S02]  /*2d390*/  SHFL.IDX P6, R14, R13, R12, R11 ;  /* 0x0000000c0d0e7389 */ /* 0x00006400000c000b */
[----:B01----:R-:W-:Y:S01]  /*2d3a0*/  ENDCOLLECTIVE ;  /* 0x000000000000791b */ /* 0x003fe20003800000 */
.L_x_2690:
        /* <DEDUP_REMOVED lines=8> */
.L_x_2691:
[----:B------:R-:W-:Y:S02]  /*2d430*/  IMAD.MOV.U32 R13, RZ, RZ, R77 ;  /* 0x000000ffff0d7224 */ /* 0x000fe400078e004d */
[----:B------:R-:W-:Y:S02]  /*2d440*/  IMAD.MOV.U32 R12, RZ, RZ, R2 ;  /* 0x000000ffff0c7224 */ /* 0x000fe400078e0002 */
[----:B------:R-:W-:-:S07]  /*2d450*/  IMAD.MOV.U32 R100, RZ, RZ, R14 ;  /* 0x000000ffff647224 */ /* 0x000fce00078e000e */
[----:B------:R-:W-:Y:S05]  /*2d460*/  WARPSYNC.COLLECTIVE R15, `(.L_x_2692) ;  /* 0x000000000f087348 */ /* 0x000fea0003c00000 */
[----:B------:R0:W1:Y:S02]  /*2d470*/  SHFL.IDX P6, R14, R13, R12, R11 ;  /* 0x0000000c0d0e7389 */ /* 0x00006400000c000b */
[----:B01----:R-:W-:Y:S01]  /*2d480*/  ENDCOLLECTIVE ;  /* 0x000000000000791b */ /* 0x003fe20003800000 */
.L_x_2692:
[----:B------:R-:W-:Y:S01]  /*2d490*/  SEL R65, R75, R100, P0 ;  /* 0x000000644b417207 */ /* 0x000fe20000000000 */
[----:B------:R-:W-:Y:S02]  /*2d4a0*/  IMAD.MOV.U32 R13, RZ, RZ, R110 ;  /* 0x000000ffff0d7224 */ /* 0x000fe400078e006e */
[----:B------:R-:W-:Y:S01]  /*2d4b0*/  IMAD.MOV.U32 R12, RZ, RZ, R7 ;  /* 0x000000ffff0c7224 */ /* 0x000fe200078e0007 */
[----:B------:R-:W-:-:S07]  /*2d4c0*/  MOV R77, R14 ;  /* 0x0000000e004d7202 */ /* 0x000fce0000000f00 */
[----:B------:R-:W-:Y:S05]  /*2d4d0*/  WARPSYNC.COLLECTIVE R15, `(.L_x_2693) ;  /* 0x000000000f087348 */ /* 0x000fea0003c00000 */
[----:B------:R0:W1:Y:S02]  /*2d4e0*/  SHFL.IDX P6, R14, R13, R12, R11 ;  /* 0x0000000c0d0e7389 */ /* 0x00006400000c000b */
[----:B01----:R-:W-:Y:S01]  /*2d4f0*/  ENDCOLLECTIVE ;  /* 0x000000000000791b */ /* 0x003fe20003800000 */
.L_x_2693:
[----:B------:R-:W-:Y:S02]  /*2d500*/  IMAD.MOV.U32 R13, RZ, RZ, R79 ;  /* 0x000000ffff0d7224 */ /* 0x000fe400078e004f */
[----:B------:R-:W-:Y:S02]  /*2d510*/  IMAD.MOV.U32 R12, RZ, RZ, R2 ;  /* 0x000000ffff0c7224 */ /* 0x000fe400078e0002 */
[----:B------:R-:W-:-:S07]  /*2d520*/  IMAD.MOV.U32 R110, RZ, RZ, R14 ;  /* 0x000000ffff6e7224 */ /* 0x000fce00078e000e */
[----:B------:R-:W-:Y:S05]  /*2d530*/  WARPSYNC.COLLECTIVE R15, `(.L_x_2694) ;  /* 0x000000000f087348 */ /* 0x000fea0003c00000 */
[----:B------:R0:W1:Y:S02]  /*2d540*/  SHFL.IDX P6, R14, R13, R12, R11 ;  /* 0x0000000c0d0e7389 */ /* 0x00006400000c000b */
[----:B01----:R-:W-:Y:S01]  /*2d550*/  ENDCOLLECTIVE ;  /* 0x000000000000791b */ /* 0x003fe20003800000 */
.L_x_2694:
[----:B------:R-:W-:Y:S02]  /*2d560*/  SEL R49, R77, R110, P0 ;  /* 0x0000006e4d317207 */ /* 0x000fe40000000000 */
[----:B------:R-:W-:Y:S01]  /*2d570*/  SEL R51, R110, R77, P0 ;  /* 0x0000004d6e337207 */ /* 0x000fe20000000000 */
[----:B------:R-:W-:Y:S01]  /*2d580*/  IMAD.MOV.U32 R13, RZ, RZ, R112 ;  /* 0x000000ffff0d7224 */ /* 0x000fe200078e0070 */
[----:B------:R-:W-:Y:S01]  /*2d590*/  MOV R12, R7 ;  /* 0x00000007000c7202 */ /* 0x000fe20000000f00 */
[----:B------:R-:W-:-:S07]  /*2d5a0*/  IMAD.MOV.U32 R79, RZ, RZ, R14 ;  /* 0x000000ffff4f7224 */ /* 0x000fce00078e000e */
[----:B------:R-:W-:Y:S05]  /*2d5b0*/  WARPSYNC.COLLECTIVE R15, `(.L_x_2695) ;  /* 0x000000000f087348 */ /* 0x000fea0003c00000 */
[----:B------:R0:W1:Y:S02]  /*2d5c0*/  SHFL.IDX P6, R14, R13, R12, R11 ;  /* 0x0000000c0d0e7389 */ /* 0x00006400000c000b */
[----:B01----:R-:W-:Y:S01]  /*2d5d0*/  ENDCOLLECTIVE ;  /* 0x000000000000791b */ /* 0x003fe20003800000 */
.L_x_2695:
[----:B------:R-:W-:Y:S02]  /*2d5e0*/  IMAD.MOV.U32 R13, RZ, RZ, R109 ;  /* 0x000000ffff0d7224 */ /* 0x000fe400078e006d */
[----:B------:R-:W-:Y:S02]  /*2d5f0*/  IMAD.MOV.U32 R12, RZ, RZ, R2 ;  /* 0x000000ffff0c7224 */ /* 0x000fe400078e0002 */
[----:B------:R-:W-:-:S07]  /*2d600*/  IMAD.MOV.U32 R112, RZ, RZ, R14 ;  /* 0x000000ffff707224 */ /* 0x000fce00078e000e */
[----:B------:R-:W-:Y:S05]  /*2d610*/  WARPSYNC.COLLECTIVE R15, `(.L_x_2696) ;  /* 0x000000000f087348 */ /* 0x000fea0003c00000 */
[----:B------:R0:W1:Y:S02]  /*2d620*/  SHFL.IDX P6, R14, R13, R12, R11 ;  /* 0x0000000c0d0e7389 */ /* 0x00006400000c000b */
[----:B01----:R-:W-:Y:S01]  /*2d630*/  ENDCOLLECTIVE ;  /* 0x000000000000791b */ /* 0x003fe20003800000 */
.L_x_2696:
[----:B------:R-:W-:Y:S01]  /*2d640*/  SEL R69, R79, R112, P0 ;  /* 0x000000704f457207 */ /* 0x000fe20000000000 */
[----:B------:R-:W-:Y:S02]  /*2d650*/  IMAD.MOV.U32 R13, RZ, RZ, R114 ;  /* 0x000000ffff0d7224 */ /* 0x000fe400078e0072 */
[----:B------:R-:W-:Y:S02]  /*2d660*/  IMAD.MOV.U32 R12, RZ, RZ, R7 ;  /* 0x000000ffff0c7224 */ /* 0x000fe400078e0007 */
[----:B------:R-:W-:-:S07]  /*2d670*/  IMAD.MOV.U32 R109, RZ, RZ, R14 ;  /* 0x000000ffff6d7224 */ /* 0x000fce00078e000e */
[----:B------:R-:W-:Y:S05]  /*2d680*/  WARPSYNC.COLLECTIVE R15, `(.L_x_2697) ;  /* 0x000000000f087348 */ /* 0x000fea0003c00000 */
[----:B------:R0:W1:Y:S02]  /*2d690*/  SHFL.IDX P6, R14, R13, R12, R11 ;  /* 0x0000000c0d0e7389 */ /* 0x00006400000c000b */
[----:B01----:R-:W-:Y:S01]  /*2d6a0*/  ENDCOLLECTIVE ;  /* 0x000000000000791b */ /* 0x003fe20003800000 */
.L_x_2697:
[----:B------:R-:W-:Y:S01]  /*2d6b0*/  MOV R13, R111 ;  /* 0x0000006f000d7202 */ /* 0x000fe20000000f00 */
[----:B------:R-:W-:Y:S02]  /*2d6c0*/  IMAD.MOV.U32 R12, RZ, RZ, R2 ;  /* 0x000000ffff0c7224 */ /* 0x000fe400078e0002 */
[----:B------:R-:W-:-:S07]  /*2d6d0*/  IMAD.MOV.U32 R114, RZ, RZ, R14 ;  /* 0x000000ffff727224 */ /* 0x000fce00078e000e */
[----:B------:R-:W-:Y:S05]  /*2d6e0*/  WARPSYNC.COLLECTIVE R15, `(.L_x_2698) ;  /* 0x000000000f087348 */ /* 0x000fea0003c00000 */
[----:B------:R0:W1:Y:S02]  /*2d6f0*/  SHFL.IDX P6, R14, R13, R12, R11 ;  /* 0x0000000c0d0e7389 */ /* 0x00006400000c000b */
[----:B01----:R-:W-:Y:S01]  /*2d700*/  ENDCOLLECTIVE ;  /* 0x000000000000791b */ /* 0x003fe20003800000 */
.L_x_2698:
[----:B------:R-:W-:Y:S02]  /*2d710*/  IMAD.MOV.U32 R13, RZ, RZ, R116 ;  /* 0x000000ffff0d7224 */ /* 0x000fe400078e0074 */
[----:B------:R-:W-:Y:S02]  /*2d720*/  IMAD.MOV.U32 R12, RZ, RZ, R7 ;  /* 0x000000ffff0c7224 */ /* 0x000fe400078e0007 */
[----:B------:R-:W-:-:S07]  /*2d730*/  IMAD.MOV.U32 R111, RZ, RZ, R14 ;  /* 0x000000ffff6f7224 */ /* 0x000fce00078e000e */
[----:B------:R-:W-:Y:S05]  /*2d740*/  WARPSYNC.COLLECTIVE R15, `(.L_x_2699) ;  /* 0x000000000f087348 */ /* 0x000fea0003c00000 */
[----:B------:R0:W1:Y:S02]  /*2d750*/  SHFL.IDX P6, R14, R13, R12, R11 ;  /* 0x0000000c0d0e7389 */ /* 0x00006400000c000b */
[----:B01----:R-:W-:Y:S01]  /*2d760*/  ENDCOLLECTIVE ;  /* 0x000000000000791b */ /* 0x003fe20003800000 */
.L_x_2699:
[----:B------:R-:W-:Y:S01]  /*2d770*/  IMAD.MOV.U32 R13, RZ, RZ, R5 ;  /* 0x000000ffff0d7224 */ /* 0x000fe200078e0005 */
[----:B------:R-:W-:Y:S01]  /*2d780*/  SEL R5, R53, R72, P0 ;  /* 0x0000004835057207 */ /* 0x000fe20000000000 */
[----:B------:R-:W-:Y:S02]  /*2d790*/  IMAD.MOV.U32 R12, RZ, RZ, R2 ;  /* 0x000000ffff0c7224 */ /* 0x000fe400078e0002 */
[----:B------:R-:W-:Y:S02]  /*2d7a0*/  IMAD.MOV.U32 R2, RZ, RZ, RZ ;  /* 0x000000ffff027224 */ /* 0x000fe400078e00ff */
[----:B------:R-:W-:-:S07]  /*2d7b0*/  IMAD.MOV.U32 R116, RZ, RZ, R14 ;  /* 0x000000ffff747224 */ /* 0x000fce00078e000e */
[----:B------:R-:W-:Y:S05]  /*2d7c0*/  WARPSYNC.COLLECTIVE R15, `(.L_x_2700) ;  /* 0x000000000f087348 */ /* 0x000fea0003c00000 */
[----:B------:R0:W1:Y:S02]  /*2d7d0*/  SHFL.IDX P6, R14, R13, R12, R11 ;  /* 0x0000000c0d0e7389 */ /* 0x00006400000c000b */
[----:B01----:R-:W-:Y:S01]  /*2d7e0*/  ENDCOLLECTIVE ;  /* 0x000000000000791b */ /* 0x003fe20003800000 */
.L_x_2700:
[----:B------:R-:W-:Y:S01]  /*2d7f0*/  SEL R77, R111, R116, P0 ;  /* 0x000000746f4d7207 */ /* 0x000fe20000000000 */
[----:B------:R-:W-:Y:S02]  /*2d800*/  IMAD.MOV.U32 R13, RZ, RZ, R3 ;  /* 0x000000ffff0d7224 */ /* 0x000fe400078e0003 */
[----:B------:R-:W-:Y:S01]  /*2d810*/  IMAD.MOV.U32 R12, RZ, RZ, R7 ;  /* 0x000000ffff0c7224 */ /* 0x000fe200078e0007 */
[----:B------:R-:W-:Y:S02]  /*2d820*/  SEL R7, R72, R53, P0 ;  /* 0x0000003548077207 */ /* 0x000fe40000000000 */
[----:B------:R-:W-:Y:S02]  /*2d830*/  SEL R53, R109, R114, P0 ;  /* 0x000000726d357207 */ /* 0x000fe40000000000 */
[----:B------:R-:W-:-:S07]  /*2d840*/  MOV R0, R14 ;  /* 0x0000000e00007202 */ /* 0x000fce0000000f00 */
[----:B------:R-:W-:Y:S05]  /*2d850*/  WARPSYNC.COLLECTIVE R15, `(.L_x_2701) ;  /* 0x000000000f087348 */ /* 0x000fea0003c00000 */
[----:B------:R0:W1:Y:S02]  /*2d860*/  SHFL.IDX P6, R14, R13, R12, R11 ;  /* 0x0000000c0d0e7389 */ /* 0x00006400000c000b */
[----:B01----:R-:W-:Y:S01]  /*2d870*/  ENDCOLLECTIVE ;  /* 0x000000000000791b */ /* 0x003fe20003800000 */
.L_x_2701:
[----:B------:R-:W-:Y:S02]  /*2d880*/  SEL R12, R33, R40, P0 ;  /* 0x00000028210c7207 */ /* 0x000fe40000000000 */
[----:B------:R-:W-:Y:S02]  /*2d890*/  SEL R11, R74, R55, P0 ;  /* 0x000000374a0b7207 */ /* 0x000fe40000000000 */
[----:B------:R-:W-:Y:S02]  /*2d8a0*/  SEL R13, R67, R92, P0 ;  /* 0x0000005c430d7207 */ /* 0x000fe40000000000 */
[----:B------:R-:W-:Y:S02]  /*2d8b0*/  SEL R15, R92, R67, P0 ;  /* 0x000000435c0f7207 */ /* 0x000fe40000000000 */
[----:B------:R-:W-:Y:S01]  /*2d8c0*/  SEL R67, R100, R75, P0 ;  /* 0x0000004b64437207 */ /* 0x000fe20000000000 */
[----:B------:R-:W-:Y:S01]  /*2d8d0*/  IMAD.MOV.U32 R3, RZ, RZ, R14 ;  /* 0x000000ffff037224 */ /* 0x000fe200078e000e */
[----:B------:R-:W-:-:S02]  /*2d8e0*/  SEL R14, R40, R33, P0 ;  /* 0x00000021280e7207 */ /* 0x000fc40000000000 */
[----:B------:R-:W-:Y:S02]  /*2d8f0*/  SEL R40, R35, R42, P0 ;  /* 0x0000002a23287207 */ /* 0x000fe40000000000 */
[----:B------:R-:W-:Y:S02]  /*2d900*/  SEL R42, R42, R35, P0 ;  /* 0x000000232a2a7207 */ /* 0x000fe40000000000 */
[----:B------:R-:W-:Y:S02]  /*2d910*/  SEL R33, R63, R88, P0 ;  /* 0x000000583f217207 */ /* 0x000fe40000000000 */
[----:B------:R-:W-:Y:S02]  /*2d920*/  SEL R35, R88, R63, P0 ;  /* 0x0000003f58237207 */ /* 0x000fe40000000000 */
[----:B------:R-:W-:Y:S02]  /*2d930*/  SEL R63, R96, R71, P0 ;  /* 0x00000047603f7207 */ /* 0x000fe40000000000 */
[----:B------:R-:W-:-:S02]  /*2d940*/  SEL R71, R112, R79, P0 ;  /* 0x0000004f70477207 */ /* 0x000fc40000000000 */
[----:B------:R-:W-:Y:S02]  /*2d950*/  SEL R55, R114, R109, P0 ;  /* 0x0000006d72377207 */ /* 0x000fe40000000000 */
[----:B------:R-:W-:Y:S01]  /*2d960*/  SEL R79, R116, R111, P0 ;  /* 0x0000006f744f7207 */ /* 0x000fe20000000000 */
[----:B------:R-:W-:Y:S06]  /*2d970*/  BRA `(.L_x_2702) ;  /* 0xffffff3400747947 */ /* 0x000fec000383ffff */
.L_x_2420:
[----:B------:R-:W0:Y:S01]  /*2d980*/  S2R R6, SR_TID.X ;  /* 0x0000000000067919 */ /* 0x000e220000002100 */
[----:B------:R-:W-:Y:S01]  /*2d990*/  BSSY B1, `(.L_x_2703) ;  /* 0x000000a000017945 */ /* 0x000fe20003800000 */
[----:B------:R-:W-:Y:S01]  /*2d9a0*/  IMAD.MOV.U32 R12, RZ, RZ, RZ ;  /* 0x000000ffff0c7224 */ /* 0x000fe200078e00ff */
[----:B------:R-:W-:Y:S01]  /*2d9b0*/  MOV R15, 0xffffffff ;  /* 0xffffffff000f7802 */ /* 0x000fe20000000f00 */
[----:B------:R-:W-:Y:S01]  /*2d9c0*/  IMAD.MOV.U32 R11, RZ, RZ, 0x1f ;  /* 0x0000001fff0b7424 */ /* 0x000fe200078e00ff */
[----:B0-----:R-:W-:-:S04]  /*2d9d0*/  SHF.R.U32.HI R6, RZ, 0x5, R6 ;  /* 0x00000005ff067819 */ /* 0x001fc80000011606 */
[----:B------:R-:W-:-:S05]  /*2d9e0*/  LOP3.LUT R6, R6, 0x3, RZ, 0xc0, !PT ;  /* 0x0000000306067812 */ /* 0x000fca00078ec0ff */
[----:B------:R-:W-:-:S07]  /*2d9f0*/  IMAD.MOV.U32 R13, RZ, RZ, R6 ;  /* 0x000000ffff0d7224 */ /* 0x000fce00078e0006 */
[----:B------:R-:W-:Y:S05]  /*2da00*/  WARPSYNC.COLLECTIVE R15, `(.L_x_2704) ;  /* 0x000000000f087348 */ /* 0x000fea0003c00000 */
[----:B------:R0:W1:Y:S02]  /*2da10*/  SHFL.IDX P6, R14, R13, R12, R11 ;  /* 0x0000000c0d0e7389 */ /* 0x00006400000c000b */
[----:B01----:R-:W-:Y:S01]  /*2da20*/  ENDCOLLECTIVE ;  /* 0x000000000000791b */ /* 0x003fe20003800000 */
.L_x_2704:
[----:B------:R-:W-:Y:S05]  /*2da30*/  BSYNC B1 ;  /* 0x0000000000017941 */ /* 0x000fea0003800000 */
.L_x_2703:
[----:B------:R-:W-:Y:S05]  /*2da40*/  BRA `(.L_x_2705) ;  /* 0xffffff68009c7947 */ /* 0x000fea000383ffff */
.L_x_2422:
[----:B------:R-:W-:Y:S01]  /*2da50*/  BSSY B1, `(.L_x_2706) ;  /* 0x0000006000017945 */ /* 0x000fe20003800000 */
[----:B------:R-:W-:-:S07]  /*2da60*/  IMAD.MOV.U32 R15, RZ, RZ, -0x1 ;  /* 0xffffffffff0f7424 */ /* 0x000fce00078e00ff */
[----:B0-----:R-:W-:Y:S05]  /*2da70*/  WARPSYNC.COLLECTIVE R15, `(.L_x_2707) ;  /* 0x000000000f0c7348 */ /* 0x001fea0003c00000 */
[----:B------:R-:W-:Y:S02]  /*2da80*/  ELECT P6, UR62, PT ;  /* 0x00000000003e782f */ /* 0x000fe400038c0000 */
[----:B------:R-:W-:Y:S01]  /*2da90*/  MOV R14, UR62 ;  /* 0x0000003e000e7c02 */ /* 0x000fe20008000f00 */
[----:B0-----:R-:W-:Y:S10]  /*2daa0*/  ENDCOLLECTIVE ;  /* 0x000000000000791b */ /* 0x001ff40003800000 */
.L_x_2707:
[----:B------:R-:W-:Y:S05]  /*2dab0*/  BSYNC B1 ;  /* 0x0000000000017941 */ /* 0x000fea0003800000 */
.L_x_2706:
[----:B------:R-:W-:Y:S05]  /*2dac0*/  BRA `(.L_x_2421) ;  /* 0xffffff6800947947 */ /* 0x000fea000383ffff */
.L_x_2424:
[----:B0-----:R0:W1:Y:S02]  /*2dad0*/  SYNCS.PHASECHK.TRANS64.TRYWAIT P0, [R11+URZ+0x38820], R4 ;  /* 0x038820040b0075a7 */ /* 0x001064000800017f */
[----:B-1----:R-:W-:Y:S05]  /*2dae0*/  @!P0 NANOSLEEP.SYNCS 0x989680 ;  /* 0x009896800000895d */ /* 0x002fea0003900000 */
[----:B------:R-:W1:Y:S02]  /*2daf0*/  @!P0 SYNCS.PHASECHK.TRANS64 P0, [R11+URZ+0x38820], R4 ;  /* 0x038820040b0085a7 */ /* 0x000e64000800007f */
[----:B-1----:R-:W-:Y:S05]  /*2db00*/  @!P0 BRA `(.L_x_2424) ;  /* 0xfffffffc00f08947 */ /* 0x002fea000383ffff */
[----:B------:R-:W-:Y:S05]  /*2db10*/  BRA `(.L_x_2708) ;  /* 0xffffff6800b07947 */ /* 0x000fea000383ffff */
.L_x_2428:
[----:B-1----:R1:W2:Y:S02]  /*2db20*/  SYNCS.PHASECHK.TRANS64.TRYWAIT P0, [R7+URZ+0x388a0], R10 ;  /* 0x0388a00a070075a7 */ /* 0x0022a4000800017f */
[----:B--2---:R-:W-:Y:S05]  /*2db30*/  @!P0 NANOSLEEP.SYNCS 0x989680 ;  /* 0x009896800000895d */ /* 0x004fea0003900000 */
[----:B------:R-:W2:Y:S02]  /*2db40*/  @!P0 SYNCS.PHASECHK.TRANS64 P0, [R7+URZ+0x388a0], R10 ;  /* 0x0388a00a070085a7 */ /* 0x000ea4000800007f */
[----:B--2---:R-:W-:Y:S05]  /*2db50*/  @!P0 BRA `(.L_x_2428) ;  /* 0xfffffffc00f08947 */ /* 0x004fea000383ffff */
[----:B------:R-:W-:Y:S05]  /*2db60*/  BRA `(.L_x_2709) ;  /* 0xffffff6800d07947 */ /* 0x000fea000383ffff */
.L_x_2434:
[----:B0-----:R0:W2:Y:S02]  /*2db70*/  SYNCS.PHASECHK.TRANS64.TRYWAIT P0, [R7+URZ+0x388c0], R10 ;  /* 0x0388c00a070075a7 */ /* 0x0010a4000800017f */
[----:B--2---:R-:W-:Y:S05]  /*2db80*/  @!P0 NANOSLEEP.SYNCS 0x989680 ;  /* 0x009896800000895d */ /* 0x004fea0003900000 */
[----:B------:R-:W2:Y:S02]  /*2db90*/  @!P0 SYNCS.PHASECHK.TRANS64 P0, [R7+URZ+0x388c0], R10 ;  /* 0x0388c00a070085a7 */ /* 0x000ea4000800007f */
[----:B--2---:R-:W-:Y:S05]  /*2dba0*/  @!P0 BRA `(.L_x_2434) ;  /* 0xfffffffc00f08947 */ /* 0x004fea000383ffff */
[----:B------:R-:W-:Y:S05]  /*2dbb0*/  BRA `(.L_x_2710) ;  /* 0xffffff6c00907947 */ /* 0x000fea000383ffff */
.L_x_2442:
[----:B0-----:R0:W1:Y:S02]  /*2dbc0*/  SYNCS.PHASECHK.TRANS64.TRYWAIT P1, [R7+URZ+0x388a0], R6 ;  /* 0x0388a006070075a7 */ /* 0x001064000802017f */
[----:B-1----:R-:W-:Y:S05]  /*2dbd0*/  @!P1 NANOSLEEP.SYNCS 0x989680 ;  /* 0x009896800000995d */ /* 0x002fea0003900000 */
[----:B------:R-:W1:Y:S02]  /*2dbe0*/  @!P1 SYNCS.PHASECHK.TRANS64 P1, [R7+URZ+0x388a0], R6 ;  /* 0x0388a006070095a7 */ /* 0x000e64000802007f */
[----:B-1----:R-:W-:Y:S05]  /*2dbf0*/  @!P1 BRA `(.L_x_2442) ;  /* 0xfffffffc00f09947 */ /* 0x002fea000383ffff */
[----:B------:R-:W-:Y:S05]  /*2dc00*/  BRA `(.L_x_2711) ;  /* 0xffffff7000ac7947 */ /* 0x000fea000383ffff */
.L_x_2448:
[----:B-1----:R1:W2:Y:S02]  /*2dc10*/  SYNCS.PHASECHK.TRANS64.TRYWAIT P1, [R7+URZ+0x388c0], R6 ;  /* 0x0388c006070075a7 */ /* 0x0022a4000802017f */
[----:B--2---:R-:W-:Y:S05]  /*2dc20*/  @!P1 NANOSLEEP.SYNCS 0x989680 ;  /* 0x009896800000995d */ /* 0x004fea0003900000 */
[----:B------:R-:W2:Y:S02]  /*2dc30*/  @!P1 SYNCS.PHASECHK.TRANS64 P1, [R7+URZ+0x388c0], R6 ;  /* 0x0388c006070095a7 */ /* 0x000ea4000802007f */
[----:B--2---:R-:W-:Y:S05]  /*2dc40*/  @!P1 BRA `(.L_x_2448) ;  /* 0xfffffffc00f09947 */ /* 0x004fea000383ffff */
[----:B------:R-:W-:Y:S05]  /*2dc50*/  BRA `(.L_x_2712) ;  /* 0xffffff7400647947 */ /* 0x000fea000383ffff */
.L_x_2463:
        /* <DEDUP_REMOVED lines=11> */
.L_x_2714:
[----:B------:R-:W-:Y:S05]  /*2dd10*/  BSYNC B0 ;  /* 0x0000000000007941 */ /* 0x000fea0003800000 */
.L_x_2713:
[----:B------:R-:W-:Y:S05]  /*2dd20*/  BRA `(.L_x_2715) ;  /* 0xffffff8000fc7947 */ /* 0x000fea000383ffff */
.L_x_2465:
[----:B------:R-:W-:Y:S01]  /*2dd30*/  BSSY B0, `(.L_x_2716) ;  /* 0x0000006000007945 */ /* 0x000fe20003800000 */
[----:B------:R-:W-:-:S07]  /*2dd40*/  IMAD.MOV.U32 R15, RZ, RZ, -0x1 ;  /* 0xffffffffff0f7424 */ /* 0x000fce00078e00ff */
[----:B01----:R-:W-:Y:S05]  /*2dd50*/  WARPSYNC.COLLECTIVE R15, `(.L_x_2717) ;  /* 0x000000000f0c7348 */ /* 0x003fea0003c00000 */
[----:B------:R-:W-:Y:S02]  /*2dd60*/  ELECT P6, UR62, PT ;  /* 0x00000000003e782f */ /* 0x000fe400038c0000 */
[----:B------:R-:W-:Y:S01]  /*2dd70*/  MOV R14, UR62 ;  /* 0x0000003e000e7c02 */ /* 0x000fe20008000f00 */
[----:B01----:R-:W-:Y:S10]  /*2dd80*/  ENDCOLLECTIVE ;  /* 0x000000000000791b */ /* 0x003ff40003800000 */
.L_x_2717:
[----:B------:R-:W-:Y:S05]  /*2dd90*/  BSYNC B0 ;  /* 0x0000000000007941 */ /* 0x000fea0003800000 */
.L_x_2716:
[----:B------:R-:W-:Y:S05]  /*2dda0*/  BRA `(.L_x_2718) ;  /* 0xffffff8000f47947 */ /* 0x000fea000383ffff */
.L_x_2468:
[----:B-1----:R1:W2:Y:S02]  /*2ddb0*/  SYNCS.PHASECHK.TRANS64.TRYWAIT P2, [R5+URZ+0x38880], R7 ;  /* 0x03888007050075a7 */ /* 0x0022a4000804017f */
[----:B--2---:R-:W-:Y:S05]  /*2ddc0*/  @!P2 NANOSLEEP.SYNCS 0x989680 ;  /* 0x009896800000a95d */ /* 0x004fea0003900000 */
[----:B------:R-:W2:Y:S02]  /*2ddd0*/  @!P2 SYNCS.PHASECHK.TRANS64 P2, [R5+URZ+0x38880], R7 ;  /* 0x038880070500a5a7 */ /* 0x000ea4000804007f */
[----:B--2---:R-:W-:Y:S05]  /*2dde0*/  @!P2 BRA `(.L_x_2468) ;  /* 0xfffffffc00f0a947 */ /* 0x004fea000383ffff */
[----:B------:R-:W-:Y:S05]  /*2ddf0*/  BRA `(.L_x_2719) ;  /* 0xffffff84006c7947 */ /* 0x000fea000383ffff */
.L_x_2470:
[----:B--2---:R2:W3:Y:S02]  /*2de00*/  SYNCS.PHASECHK.TRANS64.TRYWAIT P2, [R5+URZ+0x38840], R7 ;  /* 0x03884007050075a7 */ /* 0x0044e4000804017f */
[----:B---3--:R-:W-:Y:S05]  /*2de10*/  @!P2 NANOSLEEP.SYNCS 0x989680 ;  /* 0x009896800000a95d */ /* 0x008fea0003900000 */
[----:B------:R-:W3:Y:S02]  /*2de20*/  @!P2 SYNCS.PHASECHK.TRANS64 P2, [R5+URZ+0x38840], R7 ;  /* 0x038840070500a5a7 */ /* 0x000ee4000804007f */
[----:B---3--:R-:W-:Y:S05]  /*2de30*/  @!P2 BRA `(.L_x_2470) ;  /* 0xfffffffc00f0a947 */ /* 0x008fea000383ffff */
[----:B------:R-:W-:Y:S05]  /*2de40*/  BRA `(.L_x_2720) ;  /* 0xffffff8400e47947 */ /* 0x000fea000383ffff */
.L_x_2473:
        /* <DEDUP_REMOVED lines=8> */
.L_x_2479:
[----:B---3--:R3:W4:Y:S02]  /*2ded0*/  SYNCS.PHASECHK.TRANS64.TRYWAIT P0, [R5+URZ+0x38880], R4 ;  /* 0x03888004050075a7 */ /* 0x008724000800017f */
[----:B----4-:R-:W-:Y:S05]  /*2dee0*/  @!P0 NANOSLEEP.SYNCS 0x989680 ;  /* 0x009896800000895d */ /* 0x010fea0003900000 */
[----:B------:R-:W4:Y:S02]  /*2def0*/  @!P0 SYNCS.PHASECHK.TRANS64 P0, [R5+URZ+0x38880], R4 ;  /* 0x03888004050085a7 */ /* 0x000f24000800007f */
[----:B----4-:R-:W-:Y:S05]  /*2df00*/  @!P0 BRA `(.L_x_2479) ;  /* 0xfffffffc00f08947 */ /* 0x010fea000383ffff */
[----:B------:R-:W-:Y:S05]  /*2df10*/  BRA `(.L_x_2722) ;  /* 0xffffff8c00987947 */ /* 0x000fea000383ffff */
.L_x_2485:
[----:B-1----:R1:W2:Y:S02]  /*2df20*/  SYNCS.PHASECHK.TRANS64.TRYWAIT P0, [R5+URZ+0x38840], R4 ;  /* 0x03884004050075a7 */ /* 0x0022a4000800017f */
[----:B--2---:R-:W-:Y:S05]  /*2df30*/  @!P0 NANOSLEEP.SYNCS 0x989680 ;  /* 0x009896800000895d */ /* 0x004fea0003900000 */
[----:B------:R-:W2:Y:S02]  /*2df40*/  @!P0 SYNCS.PHASECHK.TRANS64 P0, [R5+URZ+0x38840], R4 ;  /* 0x03884004050085a7 */ /* 0x000ea4000800007f */
[----:B--2---:R-:W-:Y:S05]  /*2df50*/  @!P0 BRA `(.L_x_2485) ;  /* 0xfffffffc00f08947 */ /* 0x004fea000383ffff */
[----:B------:R-:W-:Y:S05]  /*2df60*/  BRA `(.L_x_2723) ;  /* 0xffffff9000647947 */ /* 0x000fea000383ffff */
.L_x_2492:
[----:B---3--:R-:W3:Y:S02]  /*2df70*/  LDL R4, [R1+0x4] ;  /* 0x0000040001047983 */ /* 0x008ee40000100800 */
[----:B---3--:R3:W4:Y:S02]  /*2df80*/  SYNCS.PHASECHK.TRANS64.TRYWAIT P2, [R4+URZ+0x38870], R3 ;  /* 0x03887003040075a7 */ /* 0x008724000804017f */
[----:B----4-:R-:W-:Y:S05]  /*2df90*/  @!P2 NANOSLEEP.SYNCS 0x989680 ;  /* 0x009896800000a95d */ /* 0x010fea0003900000 */
[----:B------:R-:W4:Y:S02]  /*2dfa0*/  @!P2 SYNCS.PHASECHK.TRANS64 P2, [R4+URZ+0x38870], R3 ;  /* 0x038870030400a5a7 */ /* 0x000f24000804007f */
[----:B----4-:R-:W-:Y:S05]  /*2dfb0*/  @!P2 BRA `(.L_x_2492) ;  /* 0xfffffffc00eca947 */ /* 0x010fea000383ffff */
[----:B------:R-:W-:Y:S05]  /*2dfc0*/  BRA `(.L_x_2724) ;  /* 0xffffff9400487947 */ /* 0x000fea000383ffff */
.L_x_2494:
[----:B---3--:R-:W3:Y:S02]  /*2dfd0*/  LDL R5, [R1+0x4] ;  /* 0x0000040001057983 */ /* 0x008ee40000100800 */
[----:B---3--:R3:W4:Y:S02]  /*2dfe0*/  SYNCS.PHASECHK.TRANS64.TRYWAIT P2, [R5+URZ+0x38860], R4 ;  /* 0x03886004050075a7 */ /* 0x008724000804017f */
[----:B----4-:R-:W-:Y:S05]  /*2dff0*/  @!P2 NANOSLEEP.SYNCS 0x989680 ;  /* 0x009896800000a95d */ /* 0x010fea0003900000 */
[----:B------:R-:W4:Y:S02]  /*2e000*/  @!P2 SYNCS.PHASECHK.TRANS64 P2, [R5+URZ+0x38860], R4 ;  /* 0x038860040500a5a7 */ /* 0x000f24000804007f */
[----:B----4-:R-:W-:Y:S05]  /*2e010*/  @!P2 BRA `(.L_x_2494) ;  /* 0xfffffffc00eca947 */ /* 0x010fea000383ffff */
[----:B------:R-:W-:Y:S05]  /*2e020*/  BRA `(.L_x_2725) ;  /* 0xffffff9400507947 */ /* 0x000fea000383ffff */
.L_x_2501:
[----:B-1----:R1:W2:Y:S02]  /*2e030*/  SYNCS.PHASECHK.TRANS64.TRYWAIT P0, [R2+URZ+0x38870], R0 ;  /* 0x03887000020075a7 */ /* 0x0022a4000800017f */
[----:B--2---:R-:W-:Y:S05]  /*2e040*/  @!P0 NANOSLEEP.SYNCS 0x989680 ;  /* 0x009896800000895d */ /* 0x004fea0003900000 */
[----:B------:R-:W2:Y:S02]  /*2e050*/  @!P0 SYNCS.PHASECHK.TRANS64 P0, [R2+URZ+0x38870], R0 ;  /* 0x03887000020085a7 */ /* 0x000ea4000800007f */
[----:B--2---:R-:W-:Y:S05]  /*2e060*/  @!P0 BRA `(.L_x_2501) ;  /* 0xfffffffc00f08947 */ /* 0x004fea000383ffff */
[----:B------:R-:W-:Y:S05]  /*2e070*/  BRA `(.L_x_2726) ;  /* 0xffffffa000a87947 */ /* 0x000fea000383ffff */
.L_x_2503:
[----:B-1----:R1:W2:Y:S02]  /*2e080*/  SYNCS.PHASECHK.TRANS64.TRYWAIT P0, [R2+URZ+0x38860], R0 ;  /* 0x03886000020075a7 */ /* 0x0022a4000800017f */
[----:B--2---:R-:W-:Y:S05]  /*2e090*/  @!P0 NANOSLEEP.SYNCS 0x989680 ;  /* 0x009896800000895d */ /* 0x004fea0003900000 */
[----:B------:R-:W2:Y:S02]  /*2e0a0*/  @!P0 SYNCS.PHASECHK.TRANS64 P0, [R2+URZ+0x38860], R0 ;  /* 0x03886000020085a7 */ /* 0x000ea4000800007f */
[----:B--2---:R-:W-:Y:S05]  /*2e0b0*/  @!P0 BRA `(.L_x_2503) ;  /* 0xfffffffc00f08947 */ /* 0x004fea000383ffff */
[----:B------:R-:W-:Y:S05]  /*2e0c0*/  BRA `(.L_x_2727) ;  /* 0xffffffa000b07947 */ /* 0x000fea000383ffff */
.L_x_2507:
[----:B------:R-:W2:Y:S01]  /*2e0d0*/  LDL R3, [R1] ;  /* 0x0000000001037983 */ /* 0x000ea20000100800 */
[----:B------:R-:W-:Y:S01]  /*2e0e0*/  BSSY B0, `(.L_x_2728) ;  /* 0x0000008000007945 */ /* 0x000fe20003800000 */
[----:B------:R-:W-:Y:S01]  /*2e0f0*/  MOV R12, RZ ;  /* 0x000000ff000c7202 */ /* 0x000fe20000000f00 */
[----:B------:R-:W-:Y:S02]  /*2e100*/  IMAD.MOV.U32 R11, RZ, RZ, 0x1f ;  /* 0x0000001fff0b7424 */ /* 0x000fe400078e00ff */
[----:B------:R-:W-:Y:S02]  /*2e110*/  IMAD.MOV.U32 R15, RZ, RZ, -0x1 ;  /* 0xffffffffff0f7424 */ /* 0x000fe400078e00ff */
[----:B--2---:R-:W-:-:S07]  /*2e120*/  IMAD.MOV.U32 R13, RZ, RZ, R3 ;  /* 0x000000ffff0d7224 */ /* 0x004fce00078e0003 */
[----:B------:R-:W-:Y:S05]  /*2e130*/  WARPSYNC.COLLECTIVE R15, `(.L_x_2729) ;  /* 0x000000000f087348 */ /* 0x000fea0003c00000 */
[----:B------:R0:W1:Y:S02]  /*2e140*/  SHFL.IDX P6, R14, R13, R12, R11 ;  /* 0x0000000c0d0e7389 */ /* 0x00006400000c000b */
[----:B01----:R-:W-:Y:S01]  /*2e150*/  ENDCOLLECTIVE ;  /* 0x000000000000791b */ /* 0x003fe20003800000 */
.L_x_2729:
[----:B------:R-:W-:Y:S05]  /*2e160*/  BSYNC B0 ;  /* 0x0000000000007941 */ /* 0x000fea0003800000 */
.L_x_2728:
        /* <DEDUP_REMOVED lines=9> */
.L_x_2730:
[----:B------:R-:W-:Y:S01]  /*2e200*/  ULDC UR4, c[0x0][0xc14] ;  /* 0x0003050000047ab9 */ /* 0x000fe20000000800 */
[----:B------:R-:W-:Y:S01]  /*2e210*/  IMAD.IADD R5, R2, 0x1, R7 ;  /* 0x0000000102057824 */ /* 0x000fe200078e0207 */
[----:B------:R-:W-:-:S04]  /*2e220*/  MOV R4, R14 ;  /* 0x0000000e00047202 */ /* 0x000fc80000000f00 */
[----:B------:R-:W-:-:S13]  /*2e230*/  ISETP.GE.OR P1, PT, R5, UR4, !P0 ;  /* 0x0000000405007c0c */ /* 0x000fda000c726670 */
[----:B------:R-:W0:Y:S02]  /*2e240*/  @!P1 LDC.64 R2, c[0x0][0xc58] ;  /* 0x00031600ff029b82 */ /* 0x000e240000000a00 */
[----:B0-----:R-:W-:-:S06]  /*2e250*/  @!P1 IMAD.WIDE R2, R5, 0x4, R2 ;  /* 0x0000000405029825 */ /* 0x001fcc00078e0202 */
[----:B------:R0:W2:Y:S01]  /*2e260*/  @!P1 LDG.E R3, desc[UR46][R2.64] ;  /* 0x0000002e02039981 */ /* 0x0000a2000c1e1900 */
[----:B------:R-:W-:Y:S01]  /*2e270*/  IMAD.MOV.U32 R11, RZ, RZ, RZ ;  /* 0x000000ffff0b7224 */ /* 0x000fe200078e00ff */
        /* <DEDUP_REMOVED lines=11> */
.L_x_2731:
        /* <DEDUP_REMOVED lines=8> */
.L_x_2732:
[----:B------:R-:W-:Y:S02]  /*2e3b0*/  IMAD.MOV.U32 R12, RZ, RZ, 0x4 ;  /* 0x00000004ff0c7424 */ /* 0x000fe400078e00ff */
[----:B------:R-:W-:-:S05]  /*2e3c0*/  IMAD.MOV.U32 R5, RZ, RZ, R14 ;  /* 0x000000ffff057224 */ /* 0x000fca00078e000e */
[----:B------:R-:W-:-:S05]  /*2e3d0*/  SEL R5, R5, RZ, P2 ;  /* 0x000000ff05057207 */ /* 0x000fca0001000000 */
[----:B------:R-:W-:-:S04]  /*2e3e0*/  IMAD.IADD R3, R3, 0x1, R5 ;  /* 0x0000000103037824 */ /* 0x000fc800078e0205 */
[----:B------:R-:W-:-:S07]  /*2e3f0*/  IMAD.MOV.U32 R13, RZ, RZ, R3 ;  /* 0x000000ffff0d7224 */ /* 0x000fce00078e0003 */
[----:B------:R-:W-:Y:S05]  /*2e400*/  WARPSYNC.COLLECTIVE R15, `(.L_x_2733) ;  /* 0x000000000f087348 */ /* 0x000fea0003c00000 */
[----:B------:R0:W1:Y:S02]  /*2e410*/  SHFL.UP P6, R14, R13, R12, R11 ;  /* 0x0400000c0d0e7389 */ /* 0x00006400000c000b */
[----:B01----:R-:W-:Y:S01]  /*2e420*/  ENDCOLLECTIVE ;  /* 0x000000000000791b */ /* 0x003fe20003800000 */
.L_x_2733:
        /* <DEDUP_REMOVED lines=8> */
.L_x_2734:
        /* <DEDUP_REMOVED lines=8> */
.L_x_2735:
        /* <DEDUP_REMOVED lines=9> */
.L_x_2736:
[----:B------:R-:W-:Y:S01]  /*2e5c0*/  IMAD.MOV.U32 R9, RZ, RZ, R14 ;  /* 0x000000ffff097224 */ /* 0x000fe200078e000e */
[----:B------:R-:W-:Y:S06]  /*2e5d0*/  BRA `(.L_x_2737) ;  /* 0xffffffac002c7947 */ /* 0x000fec000383ffff */
.L_x_2512:
        /* <DEDUP_REMOVED lines=8> */
.L_x_2739:
[----:B------:R-:W-:Y:S05]  /*2e660*/  BSYNC B0 ;  /* 0x0000000000007941 */ /* 0x000fea0003800000 */
.L_x_2738:
[----:B------:R-:W-:Y:S01]  /*2e670*/  SEL R3, R14, RZ, P1 ;  /* 0x000000ff0e037207 */ /* 0x000fe20000800000 */
[----:B------:R-:W-:Y:S02]  /*2e680*/  IMAD.MOV.U32 R12, RZ, RZ, 0x2 ;  /* 0x00000002ff0c7424 */ /* 0x000fe400078e00ff */
[----:B------:R-:W-:Y:S01]  /*2e690*/  IMAD.MOV.U32 R11, RZ, RZ, RZ ;  /* 0x000000ffff0b7224 */ /* 0x000fe200078e00ff */
[----:B------:R-:W-:Y:S01]  /*2e6a0*/  IADD3 R3, R2, R3, RZ ;  /* 0x0000000302037210 */ /* 0x000fe20007ffe0ff */
[----:B------:R-:W-:-:S04]  /*2e6b0*/  IMAD.MOV.U32 R15, RZ, RZ, -0x1 ;  /* 0xffffffffff0f7424 */ /* 0x000fc800078e00ff */
[----:B------:R-:W-:-:S07]  /*2e6c0*/  IMAD.MOV.U32 R13, RZ, RZ, R3 ;  /* 0x000000ffff0d7224 */ /* 0x000fce00078e0003 */
[----:B------:R-:W-:Y:S05]  /*2e6d0*/  WARPSYNC.COLLECTIVE R15, `(.L_x_2740) ;  /* 0x000000000f087348 */ /* 0x000fea0003c00000 */
[----:B------:R0:W1:Y:S02]  /*2e6e0*/  SHFL.UP P6, R14, R13, R12, R11 ;  /* 0x0400000c0d0e7389 */ /* 0x00006400000c000b */
[----:B01----:R-:W-:Y:S01]  /*2e6f0*/  ENDCOLLECTIVE ;  /* 0x000000000000791b */ /* 0x003fe20003800000 */
.L_x_2740:
[----:B------:R-:W-:Y:S01]  /*2e700*/  MOV R12, 0x4 ;  /* 0x00000004000c7802 */ /* 0x000fe20000000f00 */
[----:B------:R-:W-:-:S05]  /*2e710*/  IMAD.MOV.U32 R5, RZ, RZ, R14 ;  /* 0x000000ffff057224 */ /* 0x000fca00078e000e */
[----:B------:R-:W-:-:S05]  /*2e720*/  SEL R5, R5, RZ, P2 ;  /* 0x000000ff05057207 */ /* 0x000fca0001000000 */
[----:B------:R-:W-:-:S04]  /*2e730*/  IMAD.IADD R3, R3, 0x1, R5 ;  /* 0x0000000103037824 */ /* 0x000fc800078e0205 */
[----:B------:R-:W-:-:S07]  /*2e740*/  IMAD.MOV.U32 R13, RZ, RZ, R3 ;  /* 0x000000ffff0d7224 */ /* 0x000fce00078e0003 */
[----:B------:R-:W-:Y:S05]  /*2e750*/  WARPSYNC.COLLECTIVE R15, `(.L_x_2741) ;  /* 0x000000000f087348 */ /* 0x000fea0003c00000 */
[----:B------:R0:W1:Y:S02]  /*2e760*/  SHFL.UP P6, R14, R13, R12, R11 ;  /* 0x0400000c0d0e7389 */ /* 0x00006400000c000b */
[----:B01----:R-:W-:Y:S01]  /*2e770*/  ENDCOLLECTIVE ;  /* 0x000000000000791b */ /* 0x003fe20003800000 */
.L_x_2741:
        /* <DEDUP_REMOVED lines=8> */
.L_x_2742:
        /* <DEDUP_REMOVED lines=8> */
.L_x_2743:
[----:B------:R-:W-:Y:S02]  /*2e880*/  IMAD.MOV.U32 R12, RZ, RZ, 0x1f ;  /* 0x0000001fff0c7424 */ /* 0x000fe400078e00ff */
[----:B------:R-:W-:Y:S02]  /*2e890*/  IMAD.MOV.U32 R11, RZ, RZ, 0x1f ;  /* 0x0000001fff0b7424 */ /* 0x000fe400078e00ff */
[----:B------:R-:W-:-:S05]  /*2e8a0*/  IMAD.MOV.U32 R5, RZ, RZ, R14 ;  /* 0x000000ffff057224 */ /* 0x000fca00078e000e */
[----:B------:R-:W-:-:S05]  /*2e8b0*/  SEL R5, R5, RZ, P5 ;  /* 0x000000ff05057207 */ /* 0x000fca0002800000 */
[----:B------:R-:W-:-:S04]  /*2e8c0*/  IMAD.IADD R6, R3, 0x1, R5 ;  /* 0x0000000103067824 */ /* 0x000fc800078e0205 */
[----:B------:R-:W-:-:S07]  /*2e8d0*/  IMAD.MOV.U32 R13, RZ, RZ, R6 ;  /* 0x000000ffff0d7224 */ /* 0x000fce00078e0006 */
[----:B------:R-:W-:Y:S05]  /*2e8e0*/  WARPSYNC.COLLECTIVE R15, `(.L_x_2744) ;  /* 0x000000000f087348 */ /* 0x000fea0003c00000 */
[----:B------:R0:W1:Y:S02]  /*2e8f0*/  SHFL.IDX P6, R14, R13, R12, R11 ;  /* 0x0000000c0d0e7389 */ /* 0x00006400000c000b */
[----:B01----:R-:W-:Y:S01]  /*2e900*/  ENDCOLLECTIVE ;  /* 0x000000000000791b */ /* 0x003fe20003800000 */
.L_x_2744:
[----:B------:R-:W-:Y:S01]  /*2e910*/  IMAD.MOV.U32 R9, RZ, RZ, R14 ;  /* 0x000000ffff097224 */ /* 0x000fe200078e000e */
[----:B------:R-:W-:Y:S06]  /*2e920*/  BRA `(.L_x_2745) ;  /* 0xffffffac00007947 */ /* 0x000fec000383ffff */
.L_x_2514:
[----:B------:R-:W-:Y:S01]  /*2e930*/  BSSY B0, `(.L_x_2746) ;  /* 0x0000006000007945 */ /* 0x000fe20003800000 */
[----:B------:R-:W-:Y:S01]  /*2e940*/  PLOP3.LUT P6, PT, P6, PT, PT, 0x8, 0x0 ;  /* 0x000000000000781c */ /* 0x000fe200037ce170 */
[----:B------:R-:W-:-:S12]  /*2e950*/  IMAD.MOV.U32 R15, RZ, RZ, -0x1 ;  /* 0xffffffffff0f7424 */ /* 0x000fd800078e00ff */
[----:B0-----:R-:W-:Y:S05]  /*2e960*/  WARPSYNC.COLLECTIVE R15, `(.L_x_2747) ;  /* 0x000000000f087348 */ /* 0x001fea0003c00000 */
[----:B------:R-:W-:Y:S01]  /*2e970*/  VOTE.ANY R14, PT, P6 ;  /* 0x00000000000e7806 */ /* 0x000fe200030e0100 */
[----:B0-----:R-:W-:Y:S06]  /*2e980*/  ENDCOLLECTIVE ;  /* 0x000000000000791b */ /* 0x001fec0003800000 */
.L_x_2747:
[----:B------:R-:W-:Y:S05]  /*2e990*/  BSYNC B0 ;  /* 0x0000000000007941 */ /* 0x000fea0003800000 */
.L_x_2746:
[----:B------:R-:W-:Y:S01]  /*2e9a0*/  MOV R5, R14 ;  /* 0x0000000e00057202 */ /* 0x000fe20000000f00 */
[----:B------:R-:W-:Y:S02]  /*2e9b0*/  IMAD.MOV.U32 R13, RZ, RZ, R2 ;  /* 0x000000ffff0d7224 */ /* 0x000fe400078e0002 */
[----:B------:R-:W-:Y:S01]  /*2e9c0*/  IMAD.MOV.U32 R11, RZ, RZ, 0x1f ;  /* 0x0000001fff0b7424 */ /* 0x000fe200078e00ff */
[----:B------:R-:W0:Y:S01]  /*2e9d0*/  POPC R4, R5 ;  /* 0x0000000500047309 */ /* 0x000e220000000000 */
[----:B------:R-:W-:Y:S02]  /*2e9e0*/  IMAD.MOV.U32 R15, RZ, RZ, -0x1 ;  /* 0xffffffffff0f7424 */ /* 0x000fe400078e00ff */
[----:B0-----:R-:W-:-:S07]  /*2e9f0*/  IMAD.MOV.U32 R12, RZ, RZ, R4 ;  /* 0x000000ffff0c7224 */ /* 0x001fce00078e0004 */
[----:B------:R-:W-:Y:S05]  /*2ea00*/  WARPSYNC.COLLECTIVE R15, `(.L_x_2748) ;  /* 0x000000000f087348 */ /* 0x000fea0003c00000 */
[----:B------:R0:W1:Y:S02]  /*2ea10*/  SHFL.IDX P6, R14, R13, R12, R11 ;  /* 0x0000000c0d0e7389 */ /* 0x00006400000c000b */
[----:B01----:R-:W-:Y:S01]  /*2ea20*/  ENDCOLLECTIVE ;  /* 0x000000000000791b */ /* 0x003fe20003800000 */
.L_x_2748:
[----:B------:R-:W-:Y:S01]  /*2ea30*/  IMAD.MOV.U32 R7, RZ, RZ, R14 ;  /* 0x000000ffff077224 */ /* 0x000fe200078e000e */
[----:B------:R-:W-:Y:S06]  /*2ea40*/  BRA `(.L_x_2749) ;  /* 0xffffffa800f07947 */ /* 0x000fec000383ffff */
.L_x_2516:
[----:B------:R-:W-:Y:S01]  /*2ea50*/  BSSY B0, `(.L_x_2750) ;  /* 0x0000007000007945 */ /* 0x000fe20003800000 */
[----:B------:R-:W-:Y:S01]  /*2ea60*/  IMAD.MOV.U32 R13, RZ, RZ, R6 ;  /* 0x000000ffff0d7224 */ /* 0x000fe200078e0006 */
[----:B------:R-:W-:Y:S01]  /*2ea70*/  MOV R15, 0xffffffff ;  /* 0xffffffff000f7802 */ /* 0x000fe20000000f00 */
[----:B------:R-:W-:-:S07]  /*2ea80*/  IMAD.MOV.U32 R11, RZ, RZ, 0x1f ;  /* 0x0000001fff0b7424 */ /* 0x000fce00078e00ff */
[----:B0-2---:R-:W-:Y:S05]  /*2ea90*/  WARPSYNC.COLLECTIVE R15, `(.L_x_2751) ;  /* 0x000000000f087348 */ /* 0x005fea0003c00000 */
[----:B------:R1:W3:Y:S02]  /*2eaa0*/  SHFL.IDX P6, R14, R13, R12, R11 ;  /* 0x0000000c0d0e7389 */ /* 0x0002e400000c000b */
[----:B0123--:R-:W-:Y:S01]  /*2eab0*/  ENDCOLLECTIVE ;  /* 0x000000000000791b */ /* 0x00ffe20003800000 */
.L_x_2751:
[----:B------:R-:W-:Y:S05]  /*2eac0*/  BSYNC B0 ;  /* 0x0000000000007941 */ /* 0x000fea0003800000 */
.L_x_2750:
[----:B------:R-:W-:Y:S01]  /*2ead0*/  IMAD.MOV.U32 R2, RZ, RZ, R14 ;  /* 0x000000ffff027224 */ /* 0x000fe200078e000e */
[----:B------:R-:W-:Y:S06]  /*2eae0*/  BRA `(.L_x_2515) ;  /* 0xffffffa800e47947 */ /* 0x000fec000383ffff */
.L_x_2520:
[----:B0-----:R0:W1:Y:S02]  /*2eaf0*/  SYNCS.PHASECHK.TRANS64.TRYWAIT P0, [R0+URZ+0x38820], R3 ;  /* 0x03882003000075a7 */ /* 0x001064000800017f */
[----:B-1----:R-:W-:Y:S05]  /*2eb00*/  @!P0 NANOSLEEP.SYNCS 0x989680 ;  /* 0x009896800000895d */ /* 0x002fea0003900000 */
[----:B------:R-:W1:Y:S02]  /*2eb10*/  @!P0 SYNCS.PHASECHK.TRANS64 P0, [R0+URZ+0x38820], R3 ;  /* 0x03882003000085a7 */ /* 0x000e64000800007f */
[----:B-1----:R-:W-:Y:S05]  /*2eb20*/  @!P0 BRA `(.L_x_2520) ;  /* 0xfffffffc00f08947 */ /* 0x002fea000383ffff */
[----:B------:R-:W-:Y:S05]  /*2eb30*/  BRA `(.L_x_2752) ;  /* 0xffffffb0009c7947 */ /* 0x000fea000383ffff */
.L_x_2521:
        /* <DEDUP_REMOVED lines=11> */
.L_x_2754:
[----:B------:R-:W-:Y:S05]  /*2ebf0*/  BSYNC B0 ;  /* 0x0000000000007941 */ /* 0x000fea0003800000 */
.L_x_2753:
[----:B------:R-:W-:Y:S05]  /*2ec00*/  BRA `(.L_x_2755) ;  /* 0xffffffb000847947 */ /* 0x000fea000383ffff */
.L_x_2522:
[----:B------:R-:W-:Y:S01]  /*2ec10*/  BSSY B0, `(.L_x_2756) ;  /* 0x0000006000007945 */ /* 0x000fe20003800000 */
[----:B------:R-:W-:-:S07]  /*2ec20*/  IMAD.MOV.U32 R15, RZ, RZ, -0x1 ;  /* 0xffffffffff0f7424 */ /* 0x000fce00078e00ff */
[----:B01----:R-:W-:Y:S05]  /*2ec30*/  WARPSYNC.COLLECTIVE R15, `(.L_x_2757) ;  /* 0x000000000f0c7348 */ /* 0x003fea0003c00000 */
[----:B------:R-:W-:Y:S02]  /*2ec40*/  ELECT P6, UR62, PT ;  /* 0x00000000003e782f */ /* 0x000fe400038c0000 */
[----:B------:R-:W-:Y:S01]  /*2ec50*/  MOV R14, UR62 ;  /* 0x0000003e000e7c02 */ /* 0x000fe20008000f00 */
[----:B01----:R-:W-:Y:S10]  /*2ec60*/  ENDCOLLECTIVE ;  /* 0x000000000000791b */ /* 0x003ff40003800000 */
.L_x_2757:
[----:B------:R-:W-:Y:S05]  /*2ec70*/  BSYNC B0 ;  /* 0x0000000000007941 */ /* 0x000fea0003800000 */
.L_x_2756:
[----:B------:R-:W-:Y:S05]  /*2ec80*/  BRA `(.L_x_2758) ;  /* 0xffffffb000787947 */ /* 0x000fea000383ffff */
.L_x_2524:
[----:B0-----:R0:W1:Y:S02]  /*2ec90*/  SYNCS.PHASECHK.TRANS64.TRYWAIT P1, [R6+URZ], R5 ;  /* 0x00000005060075a7 */ /* 0x001064000802017f */
[----:B-1----:R-:W-:Y:S05]  /*2eca0*/  @!P1 NANOSLEEP.SYNCS 0x989680 ;  /* 0x009896800000995d */ /* 0x002fea0003900000 */
[----:B------:R-:W1:Y:S02]  /*2ecb0*/  @!P1 SYNCS.PHASECHK.TRANS64 P1, [R6+URZ], R5 ;  /* 0x00000005060095a7 */ /* 0x000e64000802007f */
[----:B-1----:R-:W-:Y:S05]  /*2ecc0*/  @!P1 BRA `(.L_x_2524) ;  /* 0xfffffffc00f09947 */ /* 0x002fea000383ffff */
[----:B------:R-:W-:Y:S05]  /*2ecd0*/  BRA `(.L_x_2759) ;  /* 0xffffffb000b47947 */ /* 0x000fea000383ffff */
.L_x_2525:
[----:B-1----:R1:W2:Y:S02]  /*2ece0*/  SYNCS.PHASECHK.TRANS64.TRYWAIT P1, [R7+URZ], R2 ;  /* 0x00000002070075a7 */ /* 0x0022a4000802017f */
[----:B--2---:R-:W-:Y:S05]  /*2ecf0*/  @!P1 NANOSLEEP.SYNCS 0x989680 ;  /* 0x009896800000995d */ /* 0x004fea0003900000 */
[----:B------:R-:W2:Y:S02]  /*2ed00*/  @!P1 SYNCS.PHASECHK.TRANS64 P1, [R7+URZ], R2 ;  /* 0x00000002070095a7 */ /* 0x000ea4000802007f */
[----:B--2---:R-:W-:Y:S05]  /*2ed10*/  @!P1 BRA `(.L_x_2525) ;  /* 0xfffffffc00f09947 */ /* 0x004fea000383ffff */
[----:B------:R-:W-:Y:S05]  /*2ed20*/  BRA `(.L_x_2760) ;  /* 0xffffffb000a87947 */ /* 0x000fea000383ffff */
.L_x_2527:
[----:B--2---:R2:W3:Y:S02]  /*2ed30*/  SYNCS.PHASECHK.TRANS64.TRYWAIT P1, [R4+URZ+0x38860], R5 ;  /* 0x03886005040075a7 */ /* 0x0044e4000802017f */
[----:B---3--:R-:W-:Y:S05]  /*2ed40*/  @!P1 NANOSLEEP.SYNCS 0x989680 ;  /* 0x009896800000995d */ /* 0x008fea0003900000 */
[----:B------:R-:W3:Y:S02]  /*2ed50*/  @!P1 SYNCS.PHASECHK.TRANS64 P1, [R4+URZ+0x38860], R5 ;  /* 0x03886005040095a7 */ /* 0x000ee4000802007f */
[----:B---3--:R-:W-:Y:S05]  /*2ed60*/  @!P1 BRA `(.L_x_2527) ;  /* 0xfffffffc00f09947 */ /* 0x008fea000383ffff */
[----:B------:R-:W-:Y:S05]  /*2ed70*/  BRA `(.L_x_2761) ;  /* 0xffffffb000ac7947 */ /* 0x000fea000383ffff */
.L_x_2529:
[----:B---3--:R3:W4:Y:S02]  /*2ed80*/  SYNCS.PHASECHK.TRANS64.TRYWAIT P1, [R3+URZ+0x38860], R2 ;  /* 0x03886002030075a7 */ /* 0x008724000802017f */
[----:B----4-:R-:W-:Y:S05]  /*2ed90*/  @!P1 NANOSLEEP.SYNCS 0x989680 ;  /* 0x009896800000995d */ /* 0x010fea0003900000 */
[----:B------:R-:W4:Y:S02]  /*2eda0*/  @!P1 SYNCS.PHASECHK.TRANS64 P1, [R3+URZ+0x38860], R2 ;  /* 0x03886002030095a7 */ /* 0x000f24000802007f */
[----:B----4-:R-:W-:Y:S05]  /*2edb0*/  @!P1 BRA `(.L_x_2529) ;  /* 0xfffffffc00f09947 */ /* 0x010fea000383ffff */
[----:B------:R-:W-:Y:S05]  /*2edc0*/  BRA `(.L_x_2762) ;  /* 0xffffffb000ac7947 */ /* 0x000fea000383ffff */
.L_x_2531:
[----:B----4-:R4:W0:Y:S02]  /*2edd0*/  SYNCS.PHASECHK.TRANS64.TRYWAIT P0, [R4+URZ+0x38880], R5 ;  /* 0x03888005040075a7 */ /* 0x010824000800017f */
[----:B0-----:R-:W-:Y:S05]  /*2ede0*/  @!P0 NANOSLEEP.SYNCS 0x989680 ;  /* 0x009896800000895d */ /* 0x001fea0003900000 */
[----:B------:R-:W0:Y:S02]  /*2edf0*/  @!P0 SYNCS.PHASECHK.TRANS64 P0, [R4+URZ+0x38880], R5 ;  /* 0x03888005040085a7 */ /* 0x000e24000800007f */
[----:B0-----:R-:W-:Y:S05]  /*2ee00*/  @!P0 BRA `(.L_x_2531) ;  /* 0xfffffffc00f08947 */ /* 0x001fea000383ffff */
[----:B------:R-:W-:Y:S05]  /*2ee10*/  BRA `(.L_x_2532) ;  /* 0xffffffb000a87947 */ /* 0x000fea000383ffff */
.L_x_2763:
        /* <DEDUP_REMOVED lines=14> */
.L_x_12358:


//--------------------- .text._ZN7cutlass13device_kernelIN5flash11enable_sm90INS1_16FlashAttnFwdSm90INS1_25CollectiveMainloopFwdSm90ILi2EN4cute5tupleIJNS5_1CILi1EEES8_S8_EEENS6_IJNS7_ILi128EEENS7_ILi160EEENS7_ILi192EEEEEELi192ENS_12float_e4m3_tEfNS_4arch4Sm90ELb0ELb0ELb0ELb0ELb0ELb0ELb0ELb1ELb1ELb0ELb0ELb0EEENS1_21CollectiveEpilogueFwdINS6_IJSA_SC_SB_EEES9_NS_10bfloat16_tESG_Li256ELb0ELb0ELb0ELb1EEENS1_29StaticPersistentTileSchedulerILb0EEEEEEEEEvNT_6ParamsE --------------------------
	.section	.text._ZN7cutlass13device_kernelIN5flash11enable_sm90INS1_16FlashAttnFwdSm90INS1_25CollectiveMainloopFwdSm90ILi2EN4cute5tupleIJNS5_1CILi1EEES8_S8_EEENS6_IJNS7_ILi128EEENS7_ILi160EEENS7_ILi192EEEEEELi192ENS_12float_e4m3_tEfNS_4arch4Sm90ELb0ELb0ELb0ELb0ELb0ELb0ELb0ELb1ELb1ELb0ELb0ELb0EEENS1_21CollectiveEpilogueFwdINS6_IJSA_SC_SB_EEES9_NS_10bfloat16_tESG_Li256ELb0ELb0ELb0ELb1EEENS1_29StaticPersistentTileSchedulerILb0EEEEEEEEEvNT_6ParamsE,"ax",@progbits
	.align	128
.text._ZN7cutlass13device_kernelIN5flash11enable_sm90INS1_16FlashAttnFwdSm90INS1_25CollectiveMainloopFwdSm90ILi2EN4cute5tupleIJNS5_1CILi1EEES8_S8_EEENS6_IJNS7_ILi128EEENS7_ILi160EEENS7_ILi192EEEEEELi192ENS_12float_e4m3_tEfNS_4arch4Sm90ELb0ELb0ELb0ELb0ELb0ELb0ELb0ELb1ELb1ELb0ELb0ELb0EEENS1_21CollectiveEpilogueFwdINS6_IJSA_SC_SB_EEES9_NS_10bfloat16_tESG_Li256ELb0ELb0ELb0ELb1EEENS1_29StaticPersistentTileSchedulerILb0EEEEEEEEEvNT_6ParamsE:
        .type           _ZN7cutlass13device_kernelIN5flash11enable_sm90INS1_16FlashAttnFwdSm90INS1_25CollectiveMainloopFwdSm90ILi2EN4cute5tupleIJNS5_1CILi1EEES8_S8_EEENS6_IJNS7_ILi128EEENS7_ILi160EEENS7_ILi192EEEEEELi192ENS_12float_e4m3_tEfNS_4arch4Sm90ELb0ELb0ELb0ELb0ELb0ELb0ELb0ELb1ELb1ELb0ELb0ELb0EEENS1_21CollectiveEpilogueFwdINS6_IJSA_SC_SB_EEES9_NS_10bfloat16_tESG_Li256ELb0ELb0ELb0ELb1EEENS1_29StaticPersistentTileSchedulerILb0EEEEEEEEEvNT_6ParamsE,@function
        .size           _ZN7cutlass13device_kernelIN5flash11enable_sm90INS1_16FlashAttnFwdSm90INS1_25CollectiveMainloopFwdSm90ILi2EN4cute5tupleIJNS5_1CILi1EEES8_S8_EEENS6_IJNS7_ILi128EEENS7_ILi160EEENS7_ILi192EEEEEELi192ENS_12float_e4m3_tEfNS_4arch4Sm90ELb0ELb0ELb0ELb0ELb0ELb0ELb0ELb1ELb1ELb0ELb0ELb0EEENS1_21CollectiveEpilogueFwdINS6_IJSA_SC_SB_EEES9_NS_10bfloat16_tESG_Li256ELb0ELb0ELb0ELb1EEENS1_29StaticPersistentTileSchedulerILb0EEEEEEEEEvNT_6ParamsE,(.L_x_12359 - _ZN7cutlass13device_kernelIN5flash11enable_sm90INS1_16FlashAttnFwdSm90INS1_25CollectiveMainloopFwdSm90ILi2EN4cute5tupleIJNS5_1CILi1EEES8_S8_EEENS6_IJNS7_ILi128EEENS7_ILi160EEENS7_ILi192EEEEEELi192ENS_12float_e4m3_tEfNS_4arch4Sm90ELb0ELb0ELb0ELb0ELb0ELb0ELb0ELb1ELb1ELb0ELb0ELb0EEENS1_21CollectiveEpilogueFwdINS6_IJSA_SC_SB_EEES9_NS_10bfloat16_tESG_Li256ELb0ELb0ELb0ELb1EEENS1_29StaticPersistentTileSchedulerILb0EEEEEEEEEvNT_6ParamsE)
        .other          _ZN7cutlass13device_kernelIN5flash11enable_sm90INS1_16FlashAttnFwdSm90INS1_25CollectiveMainloopFwdSm90ILi2EN4cute5tupleIJNS5_1CILi1EEES8_S8_EEENS6_IJNS7_ILi128EEENS7_ILi160EEENS7_ILi192EEEEEELi192ENS_12float_e4m3_tEfNS_4arch4Sm90ELb0ELb0ELb0ELb0ELb0ELb0ELb0ELb1ELb1ELb0ELb0ELb0EEENS1_21CollectiveEpilogueFwdINS6_IJSA_SC_SB_EEES9_NS_10bfloat16_tESG_Li256ELb0ELb0ELb0ELb1EEENS1_29StaticPersistentTileSchedulerILb0EEEEEEEEEvNT_6ParamsE,@"STO_CUDA_ENTRY STV_DEFAULT"
_ZN7cutlass13device_kernelIN5flash11enable_sm90INS1_16FlashAttnFwdSm90INS1_25CollectiveMainloopFwdSm90ILi2EN4cute5tupleIJNS5_1CILi1EEES8_S8_EEENS6_IJNS7_ILi128EEENS7_ILi160EEENS7_ILi192EEEEEELi192ENS_12float_e4m3_tEfNS_4arch4Sm90ELb0ELb0ELb0ELb0ELb0ELb0ELb0ELb1ELb1ELb0ELb0ELb0EEENS1_21CollectiveEpilogueFwdINS6_IJSA_SC_SB_EEES9_NS_10bfloat16_tESG_Li256ELb0ELb0ELb0ELb1EEENS1_29StaticPersistentTileSchedulerILb0EEEEEEEEEvNT_6ParamsE:
        /* <DEDUP_REMOVED lines=24> */
.L_x_2765:
[----:B------:R-:W-:Y:S05]  /*0180*/  BSYNC B0 ;  /* 0x0000000000007941 */ /* 0x000fea0003800000 */
.L_x_2764:
        /* <DEDUP_REMOVED lines=37> */
.L_x_2766:
        /* <DEDUP_REMOVED lines=22> */
.L_x_2767:
        /* <DEDUP_REMOVED lines=18> */
.L_x_2768:
        /* <DEDUP_REMOVED lines=22> */
.L_x_2769:
        /* <DEDUP_REMOVED lines=22> */
.L_x_2770:
[----:B------:R-:W-:Y:S01]  /*0920*/  PLOP3.LUT P0, PT, PT, PT, UP0, 0x80, 0x0 ;  /* 0x000000000000781c */ /* 0x000fe20003f0f008 */
[----:B------:R-:W-:Y:S01]  /*0930*/  UMOV UR46, 0x1 ;  /* 0x00000001002e7882 */ /* 0x000fe20000000000 */
[----:B------:R-:W-:Y:S01]  /*0940*/  NOP ;  /* 0x0000000000007918 */ /* 0x000fe20000000000 */
[----:B------:R-:W-:Y:S01]  /*0950*/  USEL UR46, UR46, 0x2, !UP0 ;  /* 0x000000022e2e7887 */ /* 0x000fe2000c000000 */
[----:B------:R-:W-:Y:S01]  /*0960*/  ULDC.64 UR50, c[0x0][0x208] ;  /* 0x0000820000327ab9 */ /* 0x000fe20000000a00 */
[----:B-123--:R-:W-:Y:S08]  /*0970*/  BAR.SYNC.DEFER_BLOCKING 0x0 ;  /* 0x0000000000007b1d */ /* 0x00eff00000010000 */
[----:B------:R-:W-:Y:S05]  /*0980*/  @!P0 BRA `(.L_x_2771) ;  /* 0x0000009000d88947 */ /* 0x000fea0003800000 */
.L_x_2772:
        /* <DEDUP_REMOVED lines=63> */
.L_x_2797:
[----:B------:R-:W-:Y:S01]  /*0d80*/  ULDC UR4, c[0x0][0xda8] ;  /* 0x00036a0000047ab9 */ /* 0x000fe20000000800 */
[----:B------:R-:W-:Y:S01]  /*0d90*/  ULDC UR43, c[0x0][0xdb4] ;  /* 0x00036d00002b7ab9 */ /* 0x000fe20000000800 */
[----:B------:R-:W-:Y:S01]  /*0da0*/  UISETP.NE.AND UP1, UPT, UR4, 0x1, UPT ;  /* 0x000000010400788c */ /* 0x000fe2000bf25270 */
[----:B--2---:R-:W-:Y:S01]  /*0db0*/  IMAD.MOV.U32 R3, RZ, RZ, 0x3f800000 ;  /* 0x3f800000ff037424 */ /* 0x004fe200078e00ff */
        /* <DEDUP_REMOVED lines=65> */
[----:B------:R-:W-:Y:S01]  /*11d0*/  @UP2 ULDC UR8, c[0x0][0x42c] ;  /* 0x00010b0000082ab9 */ /* 0x000fe20000000800 */
[----:B------:R-:W-:Y:S01]  /*11e0*/  @UP2 ULDC UR10, c[0x0][0x430] ;  /* 0x00010c00000a2ab9 */ /* 0x000fe20000000800 */
[----:B------:R-:W2:Y:S04]  /*11f0*/  @P0 LDG.E R3, desc[UR50][R4.64] ;  /* 0x0000003204030981 */ /* 0x000ea8000c1e1900 */
[----:B------:R-:W2:Y:S01]  /*1200*/  @P1 LDG.E R0, desc[UR50][R6.64] ;  /* 0x0000003206001981 */ /* 0x000ea2000c1e1900 */
[----:B------:R-:W-:-:S02]  /*1210*/  UISETP.NE.U32.AND UP0, UPT, UR4, URZ, UPT ;  /* 0x0000003f0400728c */ /* 0x000fc4000bf05070 */
[----:B------:R-:W-:Y:S02]  /*1220*/  UIADD3 UR7, UR38, 0x1e200, URZ ;  /* 0x0001e20026077890 */ /* 0x000fe4000fffe03f */
[----:B------:R-:W-:Y:S02]  /*1230*/  UISETP.NE.AND.EX UP0, UPT, UR5, URZ, UPT, UP0 ;  /* 0x0000003f0500728c */ /* 0x000fe4000bf05300 */
[----:B------:R-:W-:Y:S02]  /*1240*/  ULEA.HI UR4, UR41, UR41, URZ, 0x1 ;  /* 0x0000002929047291 */ /* 0x000fe4000f8f083f */
[----:B------:R-:W-:Y:S01]  /*1250*/  USEL UR56, UR56, 0x1, UP0 ;  /* 0x0000000138387887 */ /* 0x000fe20008000000 */
[----:B------:R-:W-:Y:S01]  /*1260*/  ULDC UR5, c[0x0][0x2e0] ;  /* 0x0000b80000057ab9 */ /* 0x000fe20000000800 */
[----:B------:R-:W-:Y:S02]  /*1270*/  ULOP3.LUT UP1, URZ, UR7, 0x9f, URZ, 0xc0, !UPT ;  /* 0x0000009f073f7892 */ /* 0x000fe4000f82c03f */
[----:B------:R-:W-:-:S02]  /*1280*/  UIMAD UR56, UR56, UR5, URZ ;  /* 0x00000005383872a4 */ /* 0x000fc4000f8e023f */
[----:B------:R-:W-:Y:S02]  /*1290*/  ULOP3.LUT UR4, UR4, 0x3e, URZ, 0xc0, !UPT ;  /* 0x0000003e04047892 */ /* 0x000fe4000f8ec03f */
[----:B------:R-:W-:Y:S01]  /*12a0*/  UIADD3 UR5, UR56, 0x9f, URZ ;  /* 0x0000009f38057890 */ /* 0x000fe2000fffe03f */
[----:B------:R-:W-:Y:S01]  /*12b0*/  PLOP3.LUT P0, PT, PT, PT, UP1, 0x80, 0x0 ;  /* 0x000000000000781c */ /* 0x000fe20003f0f018 */
[----:B------:R-:W-:Y:S02]  /*12c0*/  UIADD3 UR6, UR41, -UR4, URZ ;  /* 0x8000000429067290 */ /* 0x000fe4000fffe03f */
[----:B------:R-:W-:Y:S02]  /*12d0*/  UIMAD.WIDE UR4, UR5, 0x66666667, URZ ;  /* 0x66666667050478a5 */ /* 0x000fe4000f8e023f */
[----:B------:R-:W-:Y:S01]  /*12e0*/  ULEA UR6, UR6, UR7, 0xc ;  /* 0x0000000706067291 */ /* 0x000fe2000f8e603f */
[----:B------:R-:W-:-:S03]  /*12f0*/  UMOV UR42, UR43 ;  /* 0x0000002b002a7c82 */ /* 0x000fc60008000000 */
[----:B------:R-:W-:Y:S01]  /*1300*/  USHF.R.U32.HI UR6, URZ, 0x4, UR6 ;  /* 0x000000043f067899 */ /* 0x000fe20008011606 */
[----:B------:R-:W-:Y:S01]  /*1310*/  UMOV UR53, UR5 ;  /* 0x0000000500357c82 */ /* 0x000fe20008000000 */
[----:B------:R-:W-:Y:S02]  /*1320*/  UIMAD.WIDE.U32 UR4, UR43, UR8, URZ ;  /* 0x000000082b0472a5 */ /* 0x000fe4000f8e003f */
[----:B------:R-:W-:Y:S02]  /*1330*/  USHF.R.U32.HI UR7, URZ, 0x1f, UR53 ;  /* 0x0000001f3f077899 */ /* 0x000fe40008011635 */
[----:B------:R-:W-:Y:S02]  /*1340*/  ULOP3.LUT UR57, UR6, 0x3fff, URZ, 0xc0, !UPT ;  /* 0x00003fff06397892 */ /* 0x000fe4000f8ec03f */
[----:B------:R-:W-:Y:S02]  /*1350*/  ULEA.HI.SX32 UR53, UR53, UR7, 0x1a ;  /* 0x0000000735357291 */ /* 0x000fe4000f8fd23f */
        /* <DEDUP_REMOVED lines=21> */
.L_x_2773:
[----:B------:R-:W-:Y:S01]  /*14b0*/  ULOP3.LUT UR4, UR39, 0x1, URZ, 0xc0, !UPT ;  /* 0x0000000127047892 */ /* 0x000fe2000f8ec03f */
[----:B------:R-:W-:-:S05]  /*14c0*/  IMAD.U32 R3, RZ, RZ, UR47 ;  /* 0x0000002fff037e24 */ /* 0x000fca000f8e00ff */
[----:B------:R-:W-:Y:S01]  /*14d0*/  IMAD.U32 R0, RZ, RZ, UR4 ;  /* 0x00000004ff007e24 */ /* 0x000fe2000f8e00ff */
[----:B------:R-:W-:-:S04]  /*14e0*/  ISETP.NE.AND P0, PT, R3, 0x3, PT ;  /* 0x000000030300780c */ /* 0x000fc80003f05270 */
[----:B------:R-:W-:-:S04]  /*14f0*/  SHF.L.U32 R0, R0, 0x1f, RZ ;  /* 0x0000001f00007819 */ /* 0x000fc800000006ff */
[----:B------:R-:W1:Y:S02]  /*1500*/  SYNCS.PHASECHK.TRANS64.TRYWAIT P1, [UR38+0x33400], R0 ;  /* 0x03340000ff0075a7 */ /* 0x000e640008020166 */
[----:B-1----:R-:W-:Y:S05]  /*1510*/  @!P1 BRA `(.L_x_2774) ;  /* 0x000000c400789947 */ /* 0x002fea0003800000 */
.L_x_2858:
[----:B------:R-:W-:Y:S05]  /*1520*/  @!P0 BRA `(.L_x_2775) ;  /* 0x0000000000048947 */ /* 0x000fea0003800000 */
[----:B------:R-:W-:Y:S01]  /*1530*/  BPT.TRAP 0x1 ;  /* 0x000000040000795c */ /* 0x000fe20000300000 */
.L_x_2775:
[----:B-1----:R-:W-:Y:S02]  /*1540*/  IMAD.U32 R3, RZ, RZ, UR52 ;  /* 0x00000034ff037e24 */ /* 0x002fe4000f8e00ff */
[----:B------:R-:W-:-:S03]  /*1550*/  IMAD.U32 R0, RZ, RZ, UR36 ;  /* 0x00000024ff007e24 */ /* 0x000fc6000f8e00ff */
[----:B------:R-:W-:Y:S02]  /*1560*/  LEA R3, R3, UR38, 0x3 ;  /* 0x0000002603037c11 */ /* 0x000fe4000f8e18ff */
[----:B------:R-:W-:-:S04]  /*1570*/  SHF.L.U32 R0, R0, 0x1f, RZ ;  /* 0x0000001f00007819 */ /* 0x000fc800000006ff */
[----:B------:R1:W2:Y:S01]  /*1580*/  SYNCS.PHASECHK.TRANS64.TRYWAIT P1, [R3+URZ+0x33430], R0 ;  /* 0x03343000030075a7 */ /* 0x0002a2000802017f */
[----:B------:R-:W-:Y:S05]  /*1590*/  @!P0 BRA `(.L_x_2776) ;  /* 0x0000000000048947 */ /* 0x000fea0003800000 */
[----:B------:R-:W-:Y:S01]  /*15a0*/  BPT.TRAP 0x1 ;  /* 0x000000040000795c */ /* 0x000fe20000300000 */
.L_x_2776:
[----:B------:R-:W3:Y:S01]  /*15b0*/  S2R R4, SR_TID.X ;  /* 0x0000000000047919 */ /* 0x000ee20000002100 */
[----:B------:R-:W-:Y:S01]  /*15c0*/  IMAD.MOV.U32 R119, RZ, RZ, RZ ;  /* 0x000000ffff777224 */ /* 0x000fe200078e00ff */
[----:B---3--:R-:W-:Y:S01]  /*15d0*/  LOP3.LUT P2, RZ, R4, 0x7f, RZ, 0xc0, !PT ;  /* 0x0000007f04ff7812 */ /* 0x008fe2000784c0ff */
[----:B--2---:R-:W-:-:S12]  /*15e0*/  @P1 BRA `(.L_x_2777) ;  /* 0x0000000000081947 */ /* 0x004fd80003800000 */
[----:B------:R-:W2:Y:S02]  /*15f0*/  SYNCS.PHASECHK.TRANS64.TRYWAIT P1, [R3+URZ+0x33430], R0 ;  /* 0x03343000030075a7 */ /* 0x000ea4000802017f */
[----:B--2---:R-:W-:Y:S05]  /*1600*/  @!P1 BRA `(.L_x_2778) ;  /* 0x000000c400549947 */ /* 0x004fea0003800000 */
.L_x_2777:
        /* <DEDUP_REMOVED lines=11> */
[----:B------:R-:W-:Y:S01]  /*16c0*/  UMOV UR24, UR20 ;  /* 0x0000001400187c82 */ /* 0x000fe20008000000 */
[----:B------:R-:W-:Y:S01]  /*16d0*/  UMOV UR5, UR25 ;  /* 0x0000001900057c82 */ /* 0x000fe20008000000 */
[----:B------:R-:W-:Y:S01]  /*16e0*/  ULOP3.LUT UR49, UR4, 0x10000, URZ, 0xfc, !UPT ;  /* 0x0001000004317892 */ /* 0x000fe2000f8efc3f */
[----:B------:R-:W-:Y:S01]  /*16f0*/  P2R R13, PR, RZ, 0x1 ;  /* 0x00000001ff0d7803 */ /* 0x000fe20000000000 */
[----:B------:R-:W-:Y:S01]  /*1700*/  UMOV UR7, 0x80000020 ;  /* 0x8000002000077882 */ /* 0x000fe20000000000 */
[----:B------:R-:W-:Y:S01]  /*1710*/  UMOV UR4, UR24 ;  /* 0x0000001800047c82 */ /* 0x000fe20008000000 */
[----:B------:R-:W-:Y:S01]  /*1720*/  UIMAD UR28, UR52, 0x780, UR49 ;  /* 0x00000780341c78a4 */ /* 0x000fe2000f8e0231 */
[C---:B------:R-:W-:Y:S01]  /*1730*/  ISETP.GT.AND P2, PT, R4.reuse, RZ, PT ;  /* 0x000000ff0400720c */ /* 0x040fe20003f44270 */
[----:B------:R-:W-:Y:S01]  /*1740*/  UIADD3 UR9, UR20, 0x2, URZ ;  /* 0x0000000214097890 */ /* 0x000fe2000fffe03f */
[C---:B------:R-:W-:Y:S01]  /*1750*/  ISETP.GT.AND P5, PT, R4.reuse, 0x1, PT ;  /* 0x000000010400780c */ /* 0x040fe20003fa4270 */
[----:B------:R-:W-:Y:S01]  /*1760*/  UIADD3 UR6, UR28, 0x180, URZ ;  /* 0x000001801c067890 */ /* 0x000fe2000fffe03f */
[C---:B------:R-:W-:Y:S01]  /*1770*/  ISETP.GT.AND P4, PT, R4.reuse, 0x8, PT ;  /* 0x000000080400780c */ /* 0x040fe20003f84270 */
[----:B------:R-:W-:Y:S01]  /*1780*/  UIADD3 UR8, UR28, 0x200, URZ ;  /* 0x000002001c087890 */ /* 0x000fe2000fffe03f */
[C---:B------:R-:W-:Y:S01]  /*1790*/  ISETP.GT.AND P1, PT, R4.reuse, 0x9, PT ;  /* 0x000000090400780c */ /* 0x040fe20003f24270 */
[----:B------:R-:W-:Y:S01]  /*17a0*/  UMOV UR26, UR28 ;  /* 0x0000001c001a7c82 */ /* 0x000fe20008000000 */
[----:B------:R-:W-:Y:S01]  /*17b0*/  UIADD3 UR10, UR28, 0x2, URZ ;  /* 0x000000021c0a7890 */ /* 0x000fe2000fffe03f */
[----:B------:R-:W-:Y:S01]  /*17c0*/  QGMMA.64x32x32.F32.E4M3.E4M3 R88, gdesc[UR24], RZ, !UPT, gsb0 ;  /* 0x00600000185879f3 */ /* 0x000fe2000c0008ff */
[----:B------:R-:W-:Y:S01]  /*17d0*/  UIADD3 UR26, UR28, 0x80, URZ ;  /* 0x000000801c1a7890 */ /* 0x000fe2000fffe03f */
[C---:B------:R-:W-:Y:S01]  /*17e0*/  ISETP.GT.AND P3, PT, R4.reuse, 0x10, PT ;  /* 0x000000100400780c */ /* 0x040fe20003f64270 */
[----:B------:R-:W-:Y:S01]  /*17f0*/  UMOV UR27, 0x80000020 ;  /* 0x80000020001b7882 */ /* 0x000fe20000000000 */
[----:B------:R-:W-:Y:S01]  /*1800*/  UMOV UR11, 0x80000020 ;  /* 0x80000020000b7882 */ /* 0x000fe20000000000 */
[----:B------:R-:W-:Y:S01]  /*1810*/  UIADD3 UR12, UR28, 0x202, URZ ;  /* 0x000002021c0c7890 */ /* 0x000fe2000fffe03f */
[C---:B------:R-:W-:Y:S01]  /*1820*/  ISETP.GT.AND P0, PT, R4.reuse, 0x79, PT ;  /* 0x000000790400780c */ /* 0x040fe20003f04270 */
[----:B------:R-:W-:Y:S01]  /*1830*/  UIADD3 UR13, UR20, 0x200, URZ ;  /* 0x00000200140d7890 */ /* 0x000fe2000fffe03f */
[----:B------:R-:W-:Y:S01]  /*1840*/  ISETP.GT.AND P6, PT, R4, 0x80, PT ;  /* 0x000000800400780c */ /* 0x000fe20003fc4270 */
[----:B------:R-:W-:Y:S01]  /*1850*/  UIADD3 UR14, UR28, 0x280, URZ ;  /* 0x000002801c0e7890 */ /* 0x000fe2000fffe03f */
[----:B------:R-:W-:Y:S01]  /*1860*/  IMAD.U32 R9, RZ, RZ, UR40 ;  /* 0x00000028ff097e24 */ /* 0x000fe2000f8e00ff */
[----:B------:R-:W-:Y:S01]  /*1870*/  UMOV UR15, 0x80000020 ;  /* 0x80000020000f7882 */ /* 0x000fe20000000000 */
[----:B------:R-:W-:Y:S01]  /*1880*/  UIADD3 UR16, UR28, 0x282, URZ ;  /* 0x000002821c107890 */ /* 0x000fe2000fffe03f */
[----:B------:R-:W1:Y:S01]  /*1890*/  S2R R114, SR_TID.X ;  /* 0x0000000000727919 */ /* 0x000e620000002100 */
[----:B------:R-:W-:Y:S01]  /*18a0*/  UIADD3 UR18, UR28, 0x402, URZ ;  /* 0x000004021c127890 */ /* 0x000fe2000fffe03f */
[--C-:B------:R-:W-:Y:S01]  /*18b0*/  IMAD.MOV.U32 R118, RZ, RZ, R119.reuse ;  /* 0x000000ffff767224 */ /* 0x100fe200078e0077 */
[----:B------:R-:W-:Y:S01]  /*18c0*/  UMOV UR19, 0x80000020 ;  /* 0x8000002000137882 */ /* 0x000fe20000000000 */
[----:B------:R-:W-:Y:S01]  /*18d0*/  UIADD3 UR22, UR28, 0x680, URZ ;  /* 0x000006801c167890 */ /* 0x000fe2000fffe03f */
[--C-:B------:R-:W-:Y:S01]  /*18e0*/  IMAD.MOV.U32 R117, RZ, RZ, R119.reuse ;  /* 0x000000ffff757224 */ /* 0x100fe200078e0077 */
[----:B------:R-:W-:Y:S01]  /*18f0*/  UMOV UR23, 0x80000020 ;  /* 0x8000002000177882 */ /* 0x000fe20000000000 */
[----:B------:R-:W-:Y:S01]  /*1900*/  UISETP.GE.AND UP0, UPT, UR56, 0xa1, UPT ;  /* 0x000000a13800788c */ /* 0x000fe2000bf06270 */
[----:B------:R-:W-:-:S02]  /*1910*/  IMAD.MOV.U32 R116, RZ, RZ, R119 ;  /* 0x000000ffff747224 */ /* 0x000fc400078e0077 */
[----:B------:R-:W-:Y:S01]  /*1920*/  IMAD.MOV.U32 R115, RZ, RZ, R119 ;  /* 0x000000ffff737224 */ /* 0x000fe200078e0077 */
[----:B------:R-:W-:Y:S02]  /*1930*/  WARPGROUP.DEPBAR.LE gsb0, 0x0 ;  /* 0x00008000000079c5 */ /* 0x000fe40000010000 */
[----:B------:R-:W-:-:S06]  /*1940*/  WARPGROUP.ARRIVE ;  /* 0x00000000000079c5 */ /* 0x000fcc0000000000 */
[----:B------:R-:W-:Y:S01]  /*1950*/  QGMMA.64x32x32.F32.E4M3.E4M3 R72, gdesc[UR24], RZ, !UPT, gsb0 ;  /* 0x00600000184879f3 */ /* 0x000fe2000c0008ff */
[----:B------:R-:W-:Y:S01]  /*1960*/  UIADD3 UR26, UR28, 0x100, URZ ;  /* 0x000001001c1a7890 */ /* 0x000fe2000fffe03f */
[----:B------:R-:W-:Y:S01]  /*1970*/  UMOV UR27, 0x80000020 ;  /* 0x80000020001b7882 */ /* 0x000fe20000000000 */
[----:B------:R-:W-:Y:S02]  /*1980*/  WARPGROUP.DEPBAR.LE gsb0, 0x0 ;  /* 0x00008000000079c5 */ /* 0x000fe40000010000 */
[----:B------:R-:W-:-:S06]  /*1990*/  WARPGROUP.ARRIVE ;  /* 0x00000000000079c5 */ /* 0x000fcc0000000000 */
[----:B------:R-:W-:Y:S01]  /*19a0*/  QGMMA.64x32x32.F32.E4M3.E4M3 R56, gdesc[UR24], RZ, !UPT, gsb0 ;  /* 0x00600000183879f3 */ /* 0x000fe2000c0008ff */
[----:B------:R-:W-:Y:S01]  /*19b0*/  UMOV UR26, UR8 ;  /* 0x00000008001a7c82 */ /* 0x000fe20008000000 */
[----:B------:R-:W-:Y:S01]  /*19c0*/  UMOV UR27, 0x80000020 ;  /* 0x80000020001b7882 */ /* 0x000fe20000000000 */
[----:B------:R-:W-:Y:S02]  /*19d0*/  WARPGROUP.DEPBAR.LE gsb0, 0x0 ;  /* 0x00008000000079c5 */ /* 0x000fe40000010000 */
[----:B------:R-:W-:-:S06]  /*19e0*/  WARPGROUP.ARRIVE ;  /* 0x00000000000079c5 */ /* 0x000fcc0000000000 */
[----:B------:R-:W-:Y:S01]  /*19f0*/  QGMMA.64x32x32.F32.E4M3.E4M3 R40, gdesc[UR4], RZ, !UPT, gsb0 ;  /* 0x00600000042879f3 */ /* 0x000fe2000c0008ff */
[----:B------:R-:W-:Y:S01]  /*1a00*/  UMOV UR4, UR9 ;  /* 0x0000000900047c82 */ /* 0x000fe20008000000 */
[----:B------:R-:W-:Y:S01]  /*1a10*/  UMOV UR5, 0x80000020 ;  /* 0x8000002000057882 */ /* 0x000fe20000000000 */
[----:B------:R-:W-:Y:S01]  /*1a20*/  UMOV UR6, UR10 ;  /* 0x0000000a00067c82 */ /* 0x000fe20008000000 */
[----:B------:R-:W-:Y:S01]  /*1a30*/  UMOV UR7, 0x80000020 ;  /* 0x8000002000077882 */ /* 0x000fe20000000000 */
[----:B------:R-:W-:Y:S01]  /*1a40*/  UIADD3 UR10, UR28, 0x182, URZ ;  /* 0x000001821c0a7890 */ /* 0x000fe2000fffe03f */
[----:B------:R-:W-:Y:S01]  /*1a50*/  UMOV UR8, UR4 ;  /* 0x0000000400087c82 */ /* 0x000fe20008000000 */
[----:B------:R-:W-:Y:S01]  /*1a60*/  UMOV UR9, UR5 ;  /* 0x0000000500097c82 */ /* 0x000fe20008000000 */
[----:B------:R-:W-:Y:S02]  /*1a70*/  WARPGROUP.DEPBAR.LE gsb0, 0x0 ;  /* 0x00008000000079c5 */ /* 0x000fe40000010000 */
[----:B------:R-:W-:-:S06]  /*1a80*/  WARPGROUP.ARRIVE ;  /* 0x00000000000079c5 */ /* 0x000fcc0000000000 */
[----:B------:R-:W-:Y:S03]  /*1a90*/  QGMMA.64x32x32.F32.E4M3.E4M3 R24, gdesc[UR24], RZ, !UPT, gsb0 ;  /* 0x00600000181879f3 */ /* 0x000fe6000c0008ff */
[----:B------:R-:W-:Y:S02]  /*1aa0*/  WARPGROUP.DEPBAR.LE gsb0, 0x0 ;  /* 0x00008000000079c5 */ /* 0x000fe40000010000 */
[----:B------:R-:W-:-:S06]  /*1ab0*/  WARPGROUP.ARRIVE ;  /* 0x00000000000079c5 */ /* 0x000fcc0000000000 */
[----:B------:R-:W-:Y:S01]  /*1ac0*/  QGMMA.64x32x32.F32.E4M3.E4M3 R88, gdesc[UR4], R88, gsb0 ;  /* 0x00600000045879f3 */ /* 0x000fe20008000858 */
[----:B------:R-:W-:Y:S01]  /*1ad0*/  UIADD3 UR6, UR28, 0x82, URZ ;  /* 0x000000821c067890 */ /* 0x000fe2000fffe03f */
[----:B------:R-:W-:Y:S01]  /*1ae0*/  UMOV UR7, 0x80000020 ;  /* 0x8000002000077882 */ /* 0x000fe20000000000 */
        /* <DEDUP_REMOVED lines=8> */
[----:B------:R-:W-:Y:S01]  /*1b70*/  UMOV UR6, UR12 ;  /* 0x0000000c00067c82 */ /* 0x000fe20008000000 */
[----:B------:R-:W-:Y:S01]  /*1b80*/  UMOV UR7, 0x80000020 ;  /* 0x8000002000077882 */ /* 0x000fe20000000000 */
[----:B------:R-:W-:Y:S02]  /*1b90*/  WARPGROUP.DEPBAR.LE gsb0, 0x0 ;  /* 0x00008000000079c5 */ /* 0x000fe40000010000 */
[----:B------:R-:W-:-:S06]  /*1ba0*/  WARPGROUP.ARRIVE ;  /* 0x00000000000079c5 */ /* 0x000fcc0000000000 */
[----:B------:R-:W-:Y:S01]  /*1bb0*/  QGMMA.64x32x32.F32.E4M3.E4M3 R40, gdesc[UR8], R40, gsb0 ;  /* 0x00600000082879f3 */ /* 0x000fe20008000828 */
        /* <DEDUP_REMOVED lines=9> */
[----:B------:R-:W-:Y:S01]  /*1c50*/  QGMMA.64x32x32.F32.E4M3.E4M3 R24, gdesc[UR4], R24, gsb0 ;  /* 0x00600000041879f3 */ /* 0x000fe20008000818 */
[----:B------:R-:W-:Y:S02]  /*1c60*/  UIADD3 UR6, UR28, 0x480, URZ ;  /* 0x000004801c067890 */ /* 0x000fe4000fffe03f */
[----:B------:R-:W-:Y:S01]  /*1c70*/  UIADD3 UR7, UR20, 0x202, URZ ;  /* 0x0000020214077890 */ /* 0x000fe2000fffe03f */
        /* <DEDUP_REMOVED lines=15> */
[----:B------:R-:W-:Y:S01]  /*1d70*/  UIADD3 UR6, UR28, 0x482, URZ ;  /* 0x000004821c067890 */ /* 0x000fe2000fffe03f */
[----:B------:R-:W-:Y:S02]  /*1d80*/  WARPGROUP.DEPBAR.LE gsb0, 0x0 ;  /* 0x00008000000079c5 */ /* 0x000fe40000010000 */
[----:B------:R-:W-:-:S06]  /*1d90*/  WARPGROUP.ARRIVE ;  /* 0x00000000000079c5 */ /* 0x000fcc0000000000 */
[----:B------:R-:W-:Y:S01]  /*1da0*/  QGMMA.64x32x32.F32.E4M3.E4M3 R40, gdesc[UR12], R40, gsb0 ;  /* 0x006000000c2879f3 */ /* 0x000fe20008000828 */
[----:B------:R-:W-:Y:S01]  /*1db0*/  UMOV UR12, UR7 ;  /* 0x00000007000c7c82 */ /* 0x000fe20008000000 */
[----:B------:R-:W-:Y:S01]  /*1dc0*/  UMOV UR13, 0x80000020 ;  /* 0x80000020000d7882 */ /* 0x000fe20000000000 */
[----:B------:R-:W-:Y:S01]  /*1dd0*/  UMOV UR14, UR16 ;  /* 0x00000010000e7c82 */ /* 0x000fe20008000000 */
[----:B------:R-:W-:Y:S01]  /*1de0*/  UMOV UR15, 0x80000020 ;  /* 0x80000020000f7882 */ /* 0x000fe20000000000 */
[----:B------:R-:W-:Y:S01]  /*1df0*/  UMOV UR16, UR12 ;  /* 0x0000000c00107c82 */ /* 0x000fe20008000000 */
[----:B------:R-:W-:Y:S01]  /*1e00*/  UMOV UR17, UR13 ;  /* 0x0000000d00117c82 */ /* 0x000fe20008000000 */
[----:B------:R-:W-:Y:S01]  /*1e10*/  UIADD3 UR7, UR20, 0x400, URZ ;  /* 0x0000040014077890 */ /* 0x000fe2000fffe03f */
[----:B------:R-:W-:Y:S02]  /*1e20*/  WARPGROUP.DEPBAR.LE gsb0, 0x0 ;  /* 0x00008000000079c5 */ /* 0x000fe40000010000 */
[----:B------:R-:W-:-:S06]  /*1e30*/  WARPGROUP.ARRIVE ;  /* 0x00000000000079c5 */ /* 0x000fcc0000000000 */
[----:B------:R-:W-:Y:S01]  /*1e40*/  QGMMA.64x32x32.F32.E4M3.E4M3 R24, gdesc[UR8], R24, gsb0 ;  /* 0x00600000081879f3 */ /* 0x000fe20008000818 */
[----:B------:R-:W-:Y:S02]  /*1e50*/  UIADD3 UR10, UR28, 0x500, URZ ;  /* 0x000005001c0a7890 */ /* 0x000fe4000fffe03f */
        /* <DEDUP_REMOVED lines=24> */
[----:B------:R-:W-:Y:S02]  /*1fe0*/  UMOV UR21, UR17 ;  /* 0x0000001100157c82 */ /* 0x000fe40008000000 */
[----:B------:R-:W-:Y:S01]  /*1ff0*/  UMOV UR20, UR16 ;  /* 0x0000001000147c82 */ /* 0x000fe20008000000 */
[----:B------:R-:W-:Y:S01]  /*2000*/  UIADD3 UR10, UR28, 0x502, URZ ;  /* 0x000005021c0a7890 */ /* 0x000fe2000fffe03f */
[----:B------:R-:W-:-:S02]  /*2010*/  WARPGROUP.DEPBAR.LE gsb0, 0x0 ;  /* 0x00008000000079c5 */ /* 0x000fc40000010000 */
[----:B------:R-:W-:-:S06]  /*2020*/  WARPGROUP.ARRIVE ;  /* 0x00000000000079c5 */ /* 0x000fcc0000000000 */
[----:B------:R-:W-:Y:S03]  /*2030*/  QGMMA.64x32x32.F32.E4M3.E4M3 R24, gdesc[UR12], R24, gsb0 ;  /* 0x006000000c1879f3 */ /* 0x000fe60008000818 */
        /* <DEDUP_REMOVED lines=22> */
[----:B------:R-:W-:Y:S02]  /*21a0*/  WARPGROUP.DEPBAR.LE gsb0, 0x0 ;  /* 0x00008000000079c5 */ /* 0x000fe40000010000 */
        /* <DEDUP_REMOVED lines=8> */
[----:B------:R-:W-:Y:S01]  /*2230*/  WARPGROUP.ARRIVE ;  /* 0x00000000000079c5 */ /* 0x000fe20000000000 */
[----:B------:R-:W-:Y:S02]  /*2240*/  FSEL R88, R88, -INF , P2 ;  /* 0xff80000058587808 */ /* 0x000fe40001000000 */
[----:B------:R-:W-:Y:S02]  /*2250*/  FSEL R89, R89, -INF , P5 ;  /* 0xff80000059597808 */ /* 0x000fe40002800000 */
[----:B------:R-:W-:Y:S01]  /*2260*/  FSEL R92, R92, -INF , P4 ;  /* 0xff8000005c5c7808 */ /* 0x000fe20002000000 */
[----:B------:R-:W-:Y:S01]  /*2270*/  QGMMA.64x32x32.F32.E4M3.E4M3 R72, gdesc[UR20], R72, gsb0 ;  /* 0x00600000144879f3 */ /* 0x000fe20008000848 */
[----:B------:R-:W-:Y:S01]  /*2280*/  UIADD3 UR22, UR28, 0x602, URZ ;  /* 0x000006021c167890 */ /* 0x000fe2000fffe03f */
[----:B------:R-:W-:Y:S01]  /*2290*/  FMNMX.FTZ R5, R88, R89, !PT ;  /* 0x0000005958057209 */ /* 0x000fe20007810000 */
[----:B------:R-:W-:Y:S01]  /*22a0*/  UMOV UR23, 0x80000020 ;  /* 0x8000002000177882 */ /* 0x000fe20000000000 */
[----:B------:R-:W-:-:S02]  /*22b0*/  FSEL R93, R93, -INF , P1 ;  /* 0xff8000005d5d7808 */ /* 0x000fc40000800000 */
[----:B------:R-:W-:Y:S02]  /*22c0*/  FMNMX.FTZ R0, R92, R5, !PT ;  /* 0x000000055c007209 */ /* 0x000fe40007810000 */
[----:B------:R-:W-:Y:S02]  /*22d0*/  FSEL R90, R90, -INF , P2 ;  /* 0xff8000005a5a7808 */ /* 0x000fe40001000000 */
[----:B------:R-:W-:Y:S02]  /*22e0*/  ISETP.GT.AND P2, PT, R4, 0x11, PT ;  /* 0x000000110400780c */ /* 0x000fe40003f44270 */
[----:B------:R-:W-:Y:S02]  /*22f0*/  FSEL R96, R96, -INF , P3 ;  /* 0xff80000060607808 */ /* 0x000fe40001800000 */
[----:B------:R-:W-:Y:S02]  /*2300*/  FMNMX.FTZ R5, R93, R0, !PT ;  /* 0x000000005d057209 */ /* 0x000fe40007810000 */
[----:B------:R-:W-:-:S02]  /*2310*/  FSEL R91, R91, -INF , P5 ;  /* 0xff8000005b5b7808 */ /* 0x000fc40002800000 */
        /* <DEDUP_REMOVED lines=8> */
[----:B------:R-:W-:Y:S02]  /*23a0*/  FSEL R101, R101, -INF , P4 ;  /* 0xff80000065657808 */ /* 0x000fe40002000000 */
[----:B------:R-:W-:Y:S02]  /*23b0*/  ISETP.GT.AND P3, PT, R4, 0x20, PT ;  /* 0x000000200400780c */ /* 0x000fe40003f64270 */
[----:B------:R-:W-:Y:S02]  /*23c0*/  FMNMX.FTZ R0, R100, R5, !PT ;  /* 0x0000000564007209 */ /* 0x000fe40007810000 */
[----:B------:R-:W-:-:S02]  /*23d0*/  FSEL R95, R95, -INF , P1 ;  /* 0xff8000005f5f7808 */ /* 0x000fc40000800000 */
[C---:B------:R-:W-:Y:S02]  /*23e0*/  ISETP.GT.AND P1, PT, R4.reuse, 0x21, PT ;  /* 0x000000210400780c */ /* 0x040fe40003f24270 */
[----:B------:R-:W-:Y:S02]  /*23f0*/  FMNMX.FTZ R5, R101, R0, !PT ;  /* 0x0000000065057209 */ /* 0x000fe40007810000 */
[----:B------:R-:W-:Y:S02]  /*2400*/  FSEL R99, R99, -INF , P2 ;  /* 0xff80000063637808 */ /* 0x000fe40001000000 */
[----:B------:R-:W-:Y:S02]  /*2410*/  ISETP.GT.AND P2, PT, R4, 0x28, PT ;  /* 0x000000280400780c */ /* 0x000fe40003f44270 */
[----:B------:R-:W-:Y:S02]  /*2420*/  FSEL R102, R102, -INF , P5 ;  /* 0xff80000066667808 */ /* 0x000fe40002800000 */
[----:B------:R-:W-:-:S02]  /*2430*/  ISETP.GT.AND P5, PT, R4, 0x29, PT ;  /* 0x000000290400780c */ /* 0x000fc40003fa4270 */
[----:B------:R-:W-:Y:S02]  /*2440*/  FSEL R103, R103, -INF , P4 ;  /* 0xff80000067677808 */ /* 0x000fe40002000000 */
[----:B------:R-:W-:Y:S01]  /*2450*/  ISETP.GT.AND P4, PT, R4, 0x30, PT ;  /* 0x000000300400780c */ /* 0x000fe20003f84270 */
[----:B------:R-:W-:Y:S02]  /*2460*/  WARPGROUP.DEPBAR.LE gsb0, 0x0 ;  /* 0x00008000000079c5 */ /* 0x000fe40000010000 */
[----:B------:R-:W-:Y:S01]  /*2470*/  WARPGROUP.ARRIVE ;  /* 0x00000000000079c5 */ /* 0x000fe20000000000 */
[----:B------:R-:W-:Y:S02]  /*2480*/  FSEL R72, R72, -INF , P3 ;  /* 0xff80000048487808 */ /* 0x000fe40001800000 */
[----:B------:R-:W-:Y:S02]  /*2490*/  FSEL R73, R73, -INF , P1 ;  /* 0xff80000049497808 */ /* 0x000fe40000800000 */
[----:B------:R-:W-:Y:S01]  /*24a0*/  FMNMX.FTZ R0, R72, R5, !PT ;  /* 0x0000000548007209 */ /* 0x000fe20007810000 */
[----:B------:R-:W-:Y:S01]  /*24b0*/  QGMMA.64x32x32.F32.E4M3.E4M3 R56, gdesc[UR20], R56, gsb0 ;  /* 0x00600000143879f3 */ /* 0x000fe20008000838 */
[----:B------:R-:W-:Y:S01]  /*24c0*/  UIADD3 UR22, UR28, 0x682, URZ ;  /* 0x000006821c167890 */ /* 0x000fe2000fffe03f */
[----:B------:R-:W-:Y:S01]  /*24d0*/  FSEL R76, R76, -INF , P2 ;  /* 0xff8000004c4c7808 */ /* 0x000fe20001000000 */
[----:B------:R-:W-:Y:S01]  /*24e0*/  UMOV UR23, 0x80000020 ;  /* 0x8000002000177882 */ /* 0x000fe20000000000 */
        /* <DEDUP_REMOVED lines=21> */
[----:B------:R-:W-:Y:S02]  /*2640*/  FMNMX.FTZ R5, R85, R0, !PT ;  /* 0x0000000055057209 */ /* 0x000fe40007810000 */
[----:B------:R-:W-:Y:S02]  /*2650*/  FSEL R83, R83, -INF , P3 ;  /* 0xff80000053537808 */ /* 0x000fe40001800000 */
[----:B------:R-:W-:Y:S02]  /*2660*/  ISETP.GT.AND P3, PT, R4, 0x48, PT ;  /* 0x000000480400780c */ /* 0x000fe40003f64270 */
[----:B------:R-:W-:-:S02]  /*2670*/  FSEL R86, R86, -INF , P1 ;  /* 0xff80000056567808 */ /* 0x000fc40000800000 */
[C---:B------:R-:W-:Y:S02]  /*2680*/  ISETP.GT.AND P1, PT, R4.reuse, 0x49, PT ;  /* 0x000000490400780c */ /* 0x040fe40003f24270 */
[----:B------:R-:W-:Y:S02]  /*2690*/  FSEL R87, R87, -INF , P2 ;  /* 0xff80000057577808 */ /* 0x000fe40001000000 */
[----:B------:R-:W-:Y:S01]  /*26a0*/  ISETP.GT.AND P2, PT, R4, 0x50, PT ;  /* 0x000000500400780c */ /* 0x000fe20003f44270 */
[----:B------:R-:W-:Y:S02]  /*26b0*/  WARPGROUP.DEPBAR.LE gsb0, 0x0 ;  /* 0x00008000000079c5 */ /* 0x000fe40000010000 */
[----:B------:R-:W-:Y:S01]  /*26c0*/  WARPGROUP.ARRIVE ;  /* 0x00000000000079c5 */ /* 0x000fe20000000000 */
[----:B------:R-:W-:Y:S02]  /*26d0*/  FSEL R56, R56, -INF , P5 ;  /* 0xff80000038387808 */ /* 0x000fe40002800000 */
[----:B------:R-:W-:-:S02]  /*26e0*/  FSEL R57, R57, -INF , P4 ;  /* 0xff80000039397808 */ /* 0x000fc40002000000 */
[----:B------:R-:W-:Y:S01]  /*26f0*/  FMNMX.FTZ R0, R56, R5, !PT ;  /* 0x0000000538007209 */ /* 0x000fe20007810000 */
[----:B------:R-:W-:Y:S01]  /*2700*/  QGMMA.64x32x32.F32.E4M3.E4M3 R40, gdesc[UR20], R40, gsb0 ;  /* 0x00600000142879f3 */ /* 0x000fe20008000828 */
[----:B------:R-:W-:Y:S01]  /*2710*/  UIADD3 UR22, UR28, 0x702, URZ ;  /* 0x000007021c167890 */ /* 0x000fe2000fffe03f */
[----:B------:R-:W-:Y:S01]  /*2720*/  FSEL R60, R60, -INF , P3 ;  /* 0xff8000003c3c7808 */ /* 0x000fe20001800000 */
[----:B------:R-:W-:Y:S01]  /*2730*/  UMOV UR23, 0x80000020 ;  /* 0x8000002000177882 */ /* 0x000fe20000000000 */
[----:B------:R-:W-:Y:S02]  /*2740*/  FMNMX.FTZ R5, R57, R0, !PT ;  /* 0x0000000039057209 */ /* 0x000fe40007810000 */
        /* <DEDUP_REMOVED lines=20> */
[----:B------:R-:W-:-:S02]  /*2890*/  FMNMX.FTZ R0, R69, R0, !PT ;  /* 0x0000000045007209 */ /* 0x000fc40007810000 */
[----:B------:R-:W-:Y:S02]  /*28a0*/  FSEL R67, R67, -INF , P5 ;  /* 0xff80000043437808 */ /* 0x000fe40002800000 */
[----:B------:R-:W-:Y:S02]  /*28b0*/  ISETP.GT.AND P5, PT, R4, 0x68, PT ;  /* 0x000000680400780c */ /* 0x000fe40003fa4270 */
[----:B------:R-:W-:Y:S02]  /*28c0*/  FSEL R70, R70, -INF , P4 ;  /* 0xff80000046467808 */ /* 0x000fe40002000000 */
[C---:B------:R-:W-:Y:S02]  /*28d0*/  ISETP.GT.AND P4, PT, R4.reuse, 0x69, PT ;  /* 0x000000690400780c */ /* 0x040fe40003f84270 */
[----:B------:R-:W-:Y:S02]  /*28e0*/  FSEL R71, R71, -INF , P3 ;  /* 0xff80000047477808 */ /* 0x000fe40001800000 */
[----:B------:R-:W-:Y:S01]  /*28f0*/  ISETP.GT.AND P3, PT, R4, 0x70, PT ;  /* 0x000000700400780c */ /* 0x000fe20003f64270 */
[----:B------:R-:W-:-:S02]  /*2900*/  WARPGROUP.DEPBAR.LE gsb0, 0x0 ;  /* 0x00008000000079c5 */ /* 0x000fc40000010000 */
[----:B------:R-:W-:Y:S01]  /*2910*/  WARPGROUP.ARRIVE ;  /* 0x00000000000079c5 */ /* 0x000fe20000000000 */
[----:B------:R-:W-:Y:S02]  /*2920*/  FSEL R105, R40, -INF , P1 ;  /* 0xff80000028697808 */ /* 0x000fe40000800000 */
[----:B------:R-:W-:Y:S02]  /*2930*/  FSEL R5, R41, -INF , P2 ;  /* 0xff80000029057808 */ /* 0x000fe40001000000 */
[----:B------:R-:W-:Y:S01]  /*2940*/  FMNMX.FTZ R0, R105, R0, !PT ;  /* 0x0000000069007209 */ /* 0x000fe20007810000 */
[----:B------:R-:W-:Y:S01]  /*2950*/  QGMMA.64x32x32.F32.E4M3.E4M3 R24, gdesc[UR20], R24, gsb0 ;  /* 0x00600000141879f3 */ /* 0x000fe20008000818 */
[----:B------:R-:W-:Y:S02]  /*2960*/  FSEL R53, R53, -INF , P0 ;  /* 0xff80000035357808 */ /* 0x000fe40000000000 */
[----:B------:R-:W-:Y:S02]  /*2970*/  ISETP.GT.AND P0, PT, R4, 0x81, PT ;  /* 0x000000810400780c */ /* 0x000fe40003f04270 */
[----:B------:R-:W-:-:S02]  /*2980*/  FSEL R44, R44, -INF , P5 ;  /* 0xff8000002c2c7808 */ /* 0x000fc40002800000 */
[----:B------:R-:W-:Y:S02]  /*2990*/  FMNMX.FTZ R7, R5, R0, !PT ;  /* 0x0000000005077209 */ /* 0x000fe40007810000 */
[----:B------:R-:W-:Y:S02]  /*29a0*/  P2R R12, PR, RZ, 0x1 ;  /* 0x00000001ff0c7803 */ /* 0x000fe40000000000 */
        /* <DEDUP_REMOVED lines=11> */
[----:B------:R-:W-:Y:S02]  /*2a60*/  FMNMX.FTZ R7, R49, R0, !PT ;  /* 0x0000000031077209 */ /* 0x000fe40007810000 */
[----:B------:R-:W-:Y:S02]  /*2a70*/  FSEL R51, R51, -INF , P1 ;  /* 0xff80000033337808 */ /* 0x000fe40000800000 */
[----:B------:R-:W-:Y:S02]  /*2a80*/  FMNMX.FTZ R0, R52, R7, !PT ;  /* 0x0000000734007209 */ /* 0x000fe40007810000 */
[----:B------:R-:W-:Y:S02]  /*2a90*/  ISETP.GT.AND P1, PT, R4, 0x88, PT ;  /* 0x000000880400780c */ /* 0x000fe40003f24270 */
[----:B------:R-:W-:-:S02]  /*2aa0*/  FMNMX.FTZ R7, R53, R0, !PT ;  /* 0x0000000035077209 */ /* 0x000fc40007810000 */
[----:B------:R-:W-:Y:S02]  /*2ab0*/  FSEL R54, R54, -INF , P2 ;  /* 0xff80000036367808 */ /* 0x000fe40001000000 */
[----:B------:R-:W-:Y:S02]  /*2ac0*/  ISETP.GT.AND P2, PT, R4, 0x89, PT ;  /* 0x000000890400780c */ /* 0x000fe40003f44270 */
[----:B------:R-:W-:Y:S02]  /*2ad0*/  FSEL R50, R50, -INF , P3 ;  /* 0xff80000032327808 */ /* 0x000fe40001800000 */
[C---:B------:R-:W-:Y:S02]  /*2ae0*/  ISETP.GT.AND P3, PT, R4.reuse, 0x90, PT ;  /* 0x000000900400780c */ /* 0x040fe40003f64270 */
[----:B------:R-:W-:Y:S02]  /*2af0*/  FSEL R47, R47, -INF , P4 ;  /* 0xff8000002f2f7808 */ /* 0x000fe40002000000 */
[----:B------:R-:W-:-:S02]  /*2b00*/  ISETP.GT.AND P4, PT, R4, 0x91, PT ;  /* 0x000000910400780c */ /* 0x000fc40003f84270 */
[----:B------:R-:W-:Y:S02]  /*2b10*/  FSEL R46, R46, -INF , P5 ;  /* 0xff8000002e2e7808 */ /* 0x000fe40002800000 */
[C---:B------:R-:W-:Y:S02]  /*2b20*/  ISETP.GT.AND P5, PT, R4.reuse, 0x98, PT ;  /* 0x000000980400780c */ /* 0x040fe40003fa4270 */
[----:B------:R-:W-:Y:S01]  /*2b30*/  P2R R10, PR, RZ, 0x4 ;  /* 0x00000004ff0a7803 */ /* 0x000fe20000000000 */
[----:B------:R-:W-:Y:S02]  /*2b40*/  WARPGROUP.DEPBAR.LE gsb0, 0x0 ;  /* 0x00008000000079c5 */ /* 0x000fe40000010000 */
[----:B------:R-:W-:Y:S02]  /*2b50*/  FSEL R107, R25, -INF , P0 ;  /* 0xff800000196b7808 */ /* 0x000fe40000000000 */
[----:B------:R-:W-:Y:S02]  /*2b60*/  ISETP.GT.AND P0, PT, R4, 0x80, PT ;  /* 0x000000800400780c */ /* 0x000fe40003f04270 */
[----:B------:R-:W-:-:S02]  /*2b70*/  FSEL R106, R24, -INF , P6 ;  /* 0xff800000186a7808 */ /* 0x000fc40003000000 */
[----:B------:R-:W-:Y:S02]  /*2b80*/  FSEL R26, R26, -INF , P0 ;  /* 0xff8000001a1a7808 */ /* 0x000fe40000000000 */
[----:B------:R-:W-:Y:S02]  /*2b90*/  ISETP.NE.AND P0, PT, R12, RZ, PT ;  /* 0x000000ff0c00720c */ /* 0x000fe40003f05270 */
[----:B------:R-:W-:Y:S02]  /*2ba0*/  FMNMX.FTZ R0, R106, R7, !PT ;  /* 0x000000076a007209 */ /* 0x000fe40007810000 */
[----:B------:R-:W-:Y:S02]  /*2bb0*/  FSEL R27, R27, -INF , P0 ;  /* 0xff8000001b1b7808 */ /* 0x000fe40000000000 */
[----:B------:R-:W-:Y:S02]  /*2bc0*/  ISETP.NE.AND P0, PT, R13, RZ, PT ;  /* 0x000000ff0d00720c */ /* 0x000fe40003f05270 */
[----:B------:R-:W-:-:S02]  /*2bd0*/  FMNMX.FTZ R13, R90, R91, !PT ;  /* 0x0000005b5a0d7209 */ /* 0x000fc40007810000 */
[----:B------:R-:W-:Y:S02]  /*2be0*/  FSEL R108, R28, -INF , P1 ;  /* 0xff8000001c6c7808 */ /* 0x000fe40000800000 */
[----:B------:R-:W-:Y:S02]  /*2bf0*/  FMNMX.FTZ R12, R94, R13, !PT ;  /* 0x0000000d5e0c7209 */ /* 0x000fe40007810000 */
[----:B------:R-:W-:Y:S02]  /*2c00*/  FMNMX.FTZ R7, R107, R0, !PT ;  /* 0x000000006b077209 */ /* 0x000fe40007810000 */
[----:B------:R-:W-:Y:S02]  /*2c10*/  FMNMX.FTZ R15, R95, R12, !PT ;  /* 0x0000000c5f0f7209 */ /* 0x000fe40007810000 */
[----:B------:R-:W-:Y:S02]  /*2c20*/  FSEL R109, R29, -INF , P2 ;  /* 0xff8000001d6d7808 */ /* 0x000fe40001000000 */
[----:B------:R-:W-:-:S02]  /*2c30*/  FMNMX.FTZ R14, R98, R15, !PT ;  /* 0x0000000f620e7209 */ /* 0x000fc40007810000 */
[----:B------:R-:W-:Y:S02]  /*2c40*/  FMNMX.FTZ R0, R108, R7, !PT ;  /* 0x000000076c007209 */ /* 0x000fe40007810000 */
[----:B------:R-:W-:Y:S02]  /*2c50*/  FMNMX.FTZ R15, R99, R14, !PT ;  /* 0x0000000e630f7209 */ /* 0x000fe40007810000 */
[----:B------:R-:W-:Y:S02]  /*2c60*/  FSEL R110, R32, -INF , P3 ;  /* 0xff800000206e7808 */ /* 0x000fe40001800000 */
[----:B------:R-:W-:Y:S02]  /*2c70*/  FMNMX.FTZ R14, R102, R15, !PT ;  /* 0x0000000f660e7209 */ /* 0x000fe40007810000 */
[----:B------:R-:W-:Y:S02]  /*2c80*/  FMNMX.FTZ R7, R109, R0, !PT ;  /* 0x000000006d077209 */ /* 0x000fe40007810000 */
[----:B------:R-:W-:-:S02]  /*2c90*/  FMNMX.FTZ R21, R103, R14, !PT ;  /* 0x0000000e67157209 */ /* 0x000fc40007810000 */
[----:B------:R-:W-:Y:S02]  /*2ca0*/  FSEL R111, R33, -INF , P4 ;  /* 0xff800000216f7808 */ /* 0x000fe40002000000 */
[----:B------:R-:W-:Y:S02]  /*2cb0*/  FMNMX.FTZ R20, R74, R21, !PT ;  /* 0x000000154a147209 */ /* 0x000fe40007810000 */
[----:B------:R-:W-:Y:S02]  /*2cc0*/  FMNMX.FTZ R0, R110, R7, !PT ;  /* 0x000000076e007209 */ /* 0x000fe40007810000 */
[----:B------:R-:W-:Y:S02]  /*2cd0*/  FMNMX.FTZ R21, R75, R20, !PT ;  /* 0x000000144b157209 */ /* 0x000fe40007810000 */
[----:B------:R-:W-:Y:S02]  /*2ce0*/  FSEL R112, R36, -INF , P5 ;  /* 0xff80000024707808 */ /* 0x000fe40002800000 */
[----:B------:R-:W-:-:S02]  /*2cf0*/  FMNMX.FTZ R7, R111, R0, !PT ;  /* 0x000000006f077209 */ /* 0x000fc40007810000 */
[----:B------:R-:W-:Y:S02]  /*2d00*/  ISETP.GT.AND P6, PT, R4, 0x99, PT ;  /* 0x000000990400780c */ /* 0x000fe40003fc4270 */
[----:B------:R-:W-:Y:S02]  /*2d10*/  FMNMX.FTZ R20, R78, R21, !PT ;  /* 0x000000154e147209 */ /* 0x000fe40007810000 */
[----:B------:R-:W-:Y:S02]  /*2d20*/  FSEL R65, R37, -INF , P6 ;  /* 0xff80000025417808 */ /* 0x000fe40003000000 */
[----:B------:R-:W-:Y:S02]  /*2d30*/  FMNMX.FTZ R0, R112, R7, !PT ;  /* 0x0000000770007209 */ /* 0x000fe40007810000 */
[----:B------:R-:W-:Y:S02]  /*2d40*/  FMNMX.FTZ R25, R79, R20, !PT ;  /* 0x000000144f197209 */ /* 0x000fe40007810000 */
[----:B------:R-:W-:-:S02]  /*2d50*/  FMNMX.FTZ R6, R65, R0, !PT ;  /* 0x0000000041067209 */ /* 0x000fc40007810000 */
[----:B------:R-:W-:Y:S02]  /*2d60*/  FMNMX.FTZ R24, R82, R25, !PT ;  /* 0x0000001952187209 */ /* 0x000fe40007810000 */
[----:B------:R-:W-:Y:S01]  /*2d70*/  P2R R11, PR, RZ, 0x2 ;  /* 0x00000002ff0b7803 */ /* 0x000fe20000000000 */
[----:B------:R-:W2:Y:S01]  /*2d80*/  SHFL.BFLY PT, R7, R6, 0x2, 0x1f ;  /* 0x0c401f0006077f89 */ /* 0x000ea200000e0000 */
[----:B------:R-:W-:Y:S02]  /*2d90*/  FMNMX.FTZ R25, R83, R24, !PT ;  /* 0x0000001853197209 */ /* 0x000fe40007810000 */
[----:B------:R-:W-:Y:S02]  /*2da0*/  ISETP.GT.AND P1, PT, R4, 0x79, PT ;  /* 0x000000790400780c */ /* 0x000fe40003f24270 */
[----:B------:R-:W-:Y:S02]  /*2db0*/  FMNMX.FTZ R24, R86, R25, !PT ;  /* 0x0000001956187209 */ /* 0x000fe40007810000 */
[----:B------:R-:W-:-:S02]  /*2dc0*/  FSEL R55, R55, -INF , P1 ;  /* 0xff80000037377808 */ /* 0x000fc40000800000 */
[----:B------:R-:W-:Y:S02]  /*2dd0*/  FMNMX.FTZ R29, R87, R24, !PT ;  /* 0x00000018571d7209 */ /* 0x000fe40007810000 */
[----:B------:R-:W-:Y:S02]  /*2de0*/  ISETP.NE.AND P1, PT, R11, RZ, PT ;  /* 0x000000ff0b00720c */ /* 0x000fe40003f25270 */
[----:B------:R-:W-:Y:S02]  /*2df0*/  FMNMX.FTZ R28, R58, R29, !PT ;  /* 0x0000001d3a1c7209 */ /* 0x000fe40007810000 */
[----:B------:R-:W-:Y:S02]  /*2e00*/  FSEL R30, R30, -INF , P1 ;  /* 0xff8000001e1e7808 */ /* 0x000fe40000800000 */
[----:B------:R-:W-:-:S04]  /*2e10*/  FMNMX.FTZ R29, R59, R28, !PT ;  /* 0x0000001c3b1d7209 */ /* 0x000fc80007810000 */
[----:B------:R-:W-:Y:S02]  /*2e20*/  FMNMX.FTZ R28, R62, R29, !PT ;  /* 0x0000001d3e1c7209 */ /* 0x000fe40007810000 */
[----:B--2---:R-:W-:Y:S02]  /*2e30*/  FMNMX.FTZ R7, R6, R7, !PT ;  /* 0x0000000706077209 */ /* 0x004fe40007810000 */
[----:B------:R-:W-:-:S03]  /*2e40*/  FMNMX.FTZ R33, R63, R28, !PT ;  /* 0x0000001c3f217209 */ /* 0x000fc60007810000 */
[----:B------:R-:W2:Y:S01]  /*2e50*/  SHFL.BFLY PT, R0, R7, 0x1, 0x1f ;  /* 0x0c201f0007007f89 */ /* 0x000ea200000e0000 */
[----:B------:R-:W-:-:S04]  /*2e60*/  FMNMX.FTZ R32, R66, R33, !PT ;  /* 0x0000002142207209 */ /* 0x000fc80007810000 */
[----:B------:R-:W-:-:S04]  /*2e70*/  FMNMX.FTZ R33, R67, R32, !PT ;  /* 0x0000002043217209 */ /* 0x000fc80007810000 */
[----:B------:R-:W-:-:S04]  /*2e80*/  FMNMX.FTZ R32, R70, R33, !PT ;  /* 0x0000002146207209 */ /* 0x000fc80007810000 */
[----:B------:R-:W-:-:S04]  /*2e90*/  FMNMX.FTZ R37, R71, R32, !PT ;  /* 0x0000002047257209 */ /* 0x000fc80007810000 */
[----:B------:R-:W-:-:S04]  /*2ea0*/  FMNMX.FTZ R36, R42, R37, !PT ;  /* 0x000000252a247209 */ /* 0x000fc80007810000 */
[----:B------:R-:W-:Y:S02]  /*2eb0*/  FMNMX.FTZ R37, R43, R36, !PT ;  /* 0x000000242b257209 */ /* 0x000fe40007810000 */
[----:B--2---:R-:W-:Y:S02]  /*2ec0*/  FMNMX.FTZ R0, R7, R0, !PT ;  /* 0x0000000007007209 */ /* 0x004fe40007810000 */
[----:B------:R-:W-:Y:S02]  /*2ed0*/  FMNMX.FTZ R36, R46, R37, !PT ;  /* 0x000000252e247209 */ /* 0x000fe40007810000 */
[C---:B------:R-:W-:Y:S01]  /*2ee0*/  FSETP.NEU.FTZ.AND P2, PT, R0.reuse, -INF , PT ;  /* 0xff8000000000780b */ /* 0x040fe20003f5d000 */
[----:B------:R-:W-:-:S01]  /*2ef0*/  FFMA.FTZ R8, R0, R9, -8 ;  /* 0xc100000000087423 */ /* 0x000fc20000010009 */
[----:B------:R-:W-:-:S04]  /*2f00*/  FMNMX.FTZ R41, R47, R36, !PT ;  /* 0x000000242f297209 */ /* 0x000fc80007810000 */
[----:B------:R-:W-:Y:S02]  /*2f10*/  FMNMX.FTZ R40, R50, R41, !PT ;  /* 0x0000002932287209 */ /* 0x000fe40007810000 */
[----:B------:R-:W-:Y:S02]  /*2f20*/  FSEL R113, R8, RZ, P2 ;  /* 0x000000ff08717208 */ /* 0x000fe40001000000 */
[----:B------:R-:W-:Y:S02]  /*2f30*/  FMNMX.FTZ R41, R51, R40, !PT ;  /* 0x0000002833297209 */ /* 0x000fe40007810000 */
[----:B------:R-:W-:Y:S01]  /*2f40*/  ISETP.NE.AND P2, PT, R10, RZ, PT ;  /* 0x000000ff0a00720c */ /* 0x000fe20003f45270 */
[--C-:B------:R-:W-:Y:S01]  /*2f50*/  FFMA.FTZ R57, R57, UR40, -R113.reuse ;  /* 0x0000002839397c23 */ /* 0x100fe20008010871 */
[----:B------:R-:W-:Y:S01]  /*2f60*/  FMNMX.FTZ R40, R54, R41, !PT ;  /* 0x0000002936287209 */ /* 0x000fe20007810000 */
[--C-:B------:R-:W-:Y:S01]  /*2f70*/  FFMA.FTZ R28, R56, UR40, -R113.reuse ;  /* 0x00000028381c7c23 */ /* 0x100fe20008010871 */
[----:B------:R-:W-:-:S01]  /*2f80*/  FFMA.FTZ R81, R81, UR40, -R113 ;  /* 0x0000002851517c23 */ /* 0x000fc20008010871 */
[----:B------:R2:W-:Y:S01]  /*2f90*/  MUFU.EX2 R33, R57 ;  /* 0x0000003900217308 */ /* 0x0005e20000000800 */
[----:B------:R-:W-:-:S01]  /*2fa0*/  FFMA.FTZ R20, R80, UR40, -R113 ;  /* 0x0000002850147c23 */ /* 0x000fc20008010871 */
[----:B------:R-:W-:Y:S01]  /*2fb0*/  FSEL R80, R31, -INF , P2 ;  /* 0xff8000001f507808 */ /* 0x000fe20001000000 */
[----:B------:R-:W-:-:S01]  /*2fc0*/  FFMA.FTZ R24, R84, UR40, -R113 ;  /* 0x0000002854187c23 */ /* 0x000fc20008010871 */
[--C-:B------:R-:W-:Y:S01]  /*2fd0*/  FFMA.FTZ R85, R85, UR40, -R113.reuse ;  /* 0x0000002855557c23 */ /* 0x100fe20008010871 */
[----:B------:R-:W-:Y:S01]  /*2fe0*/  FSEL R84, R35, -INF , P4 ;  /* 0xff80000023547808 */ /* 0x000fe20002000000 */
[--C-:B------:R-:W-:Y:S01]  /*2ff0*/  FFMA.FTZ R4, R88, UR40, -R113.reuse ;  /* 0x0000002858047c23 */ /* 0x100fe20008010871 */
[----:B------:R-:W-:Y:S01]  /*3000*/  FSEL R88, R39, -INF , P6 ;  /* 0xff80000027587808 */ /* 0x000fe20003000000 */
[----:B------:R3:W-:Y:S01]  /*3010*/  MUFU.EX2 R25, R81 ;  /* 0x0000005100197308 */ /* 0x0007e20000000800 */
[----:B--2---:R-:W-:Y:S01]  /*3020*/  FMNMX.FTZ R57, R55, R40, !PT ;  /* 0x0000002837397209 */ /* 0x004fe20007810000 */
[--C-:B------:R-:W-:Y:S01]  /*3030*/  FFMA.FTZ R61, R61, UR40, -R113.reuse ;  /* 0x000000283d3d7c23 */ /* 0x100fe20008010871 */
[----:B------:R-:W-:-:S01]  /*3040*/  FFMA.FTZ R36, R64, UR40, -R113 ;  /* 0x0000002840247c23 */ /* 0x000fc20008010871 */
[----:B------:R-:W-:Y:S01]  /*3050*/  FFMA.FTZ R40, R68, UR40, -R113 ;  /* 0x0000002844287c23 */ /* 0x000fe20008010871 */
[----:B------:R-:W-:Y:S01]  /*3060*/  FMNMX.FTZ R56, R26, R57, !PT ;  /* 0x000000391a387209 */ /* 0x000fe20007810000 */
[----:B------:R-:W-:-:S02]  /*3070*/  IMAD.U32 R68, RZ, RZ, UR40 ;  /* 0x00000028ff447e24 */ /* 0x000fc4000f8e00ff */
[----:B------:R-:W-:-:S01]  /*3080*/  FFMA.FTZ R7, R89, UR40, -R113 ;  /* 0x0000002859077c23 */ /* 0x000fc20008010871 */
[----:B------:R2:W-:Y:S01]  /*3090*/  MUFU.EX2 R29, R85 ;  /* 0x00000055001d7308 */ /* 0x0005e20000000800 */
[----:B------:R-:W-:Y:S01]  /*30a0*/  FMNMX.FTZ R57, R27, R56, !PT ;  /* 0x000000381b397209 */ /* 0x000fe20007810000 */
[--C-:B------:R-:W-:Y:S01]  /*30b0*/  FFMA.FTZ R31, R69, UR40, -R113.reuse ;  /* 0x00000028451f7c23 */ /* 0x100fe20008010871 */
[----:B---3--:R-:W-:Y:S01]  /*30c0*/  FSEL R81, R34, -INF , P3 ;  /* 0xff80000022517808 */ /* 0x008fe20001800000 */
[--C-:B------:R-:W-:Y:S01]  /*30d0*/  FFMA.FTZ R6, R92, UR40, -R113.reuse ;  /* 0x000000285c067c23 */ /* 0x100fe20008010871 */
[----:B------:R-:W-:Y:S01]  /*30e0*/  FMNMX.FTZ R57, R30, R57, !PT ;  /* 0x000000391e397209 */ /* 0x000fe20007810000 */
[--C-:B------:R-:W-:Y:S01]  /*30f0*/  FFMA.FTZ R9, R93, UR40, -R113.reuse ;  /* 0x000000285d097c23 */ /* 0x100fe20008010871 */
[----:B------:R-:W-:-:S01]  /*3100*/  FFMA.FTZ R8, R96, UR40, -R113 ;  /* 0x0000002860087c23 */ /* 0x000fc20008010871 */
[----:B------:R3:W-:Y:S01]  /*3110*/  MUFU.EX2 R37, R61 ;  /* 0x0000003d00257308 */ /* 0x0007e20000000800 */
[----:B------:R-:W-:Y:S01]  /*3120*/  FMNMX.FTZ R34, R80, R57, !PT ;  /* 0x0000003950227209 */ /* 0x000fe20007810000 */
[--C-:B------:R-:W-:Y:S01]  /*3130*/  FFMA.FTZ R12, R72, UR40, -R113.reuse ;  /* 0x00000028480c7c23 */ /* 0x100fe20008010871 */
[----:B--2---:R-:W-:Y:S01]  /*3140*/  FSEL R85, R38, -INF , P5 ;  /* 0xff80000026557808 */ /* 0x004fe20002800000 */
[--C-:B------:R-:W-:Y:S01]  /*3150*/  FFMA.FTZ R73, R73, UR40, -R113.reuse ;  /* 0x0000002849497c23 */ /* 0x100fe20008010871 */
[----:B------:R-:W-:Y:S01]  /*3160*/  FMNMX.FTZ R35, R81, R34, !PT ;  /* 0x0000002251237209 */ /* 0x000fe20007810000 */
[--C-:B------:R-:W-:Y:S01]  /*3170*/  FFMA.FTZ R11, R97, UR40, -R113.reuse ;  /* 0x00000028610b7c23 */ /* 0x100fe20008010871 */
[----:B------:R-:W-:-:S01]  /*3180*/  FFMA.FTZ R77, R77, UR40, -R113 ;  /* 0x000000284d4d7c23 */ /* 0x000fc20008010871 */
[----:B------:R-:W-:Y:S01]  /*3190*/  MUFU.EX2 R4, R4 ;  /* 0x0000000400047308 */ /* 0x000fe20000000800 */
[----:B------:R-:W-:Y:S01]  /*31a0*/  FMNMX.FTZ R38, R84, R35, !PT ;  /* 0x0000002354267209 */ /* 0x000fe20007810000 */
[--C-:B------:R-:W-:Y:S01]  /*31b0*/  FFMA.FTZ R35, R5, UR40, -R113.reuse ;  /* 0x0000002805237c23 */ /* 0x100fe20008010871 */
[----:B-1----:R-:W-:Y:S01]  /*31c0*/  LOP3.LUT P2, RZ, R114, 0x7f, RZ, 0xc0, !PT ;  /* 0x0000007f72ff7812 */ /* 0x002fe2000784c0ff */
        /* <DEDUP_REMOVED lines=8> */
[--C-:B------:R-:W-:Y:S01]  /*3250*/  FFMA.FTZ R105, R105, UR40, -R113.reuse ;  /* 0x0000002869697c23 */ /* 0x100fe20008010871 */
[----:B------:R-:W-:-:S01]  /*3260*/  FFMA.FTZ R38, R44, UR40, -R113 ;  /* 0x000000282c267c23 */ /* 0x000fc20008010871 */
[----:B------:R-:W3:Y:S01]  /*3270*/  SHFL.BFLY PT, R56, R5, 0x2, 0x1f ;  /* 0x0c401f0005387f89 */ /* 0x000ee200000e0000 */
[----:B------:R-:W-:-:S01]  /*3280*/  FFMA.FTZ R45, R45, UR40, -R113 ;  /* 0x000000282d2d7c23 */ /* 0x000fc20008010871 */
[----:B------:R-:W-:Y:S01]  /*3290*/  MUFU.EX2 R6, R6 ;  /* 0x0000000600067308 */ /* 0x000fe20000000800 */
[----:B------:R-:W-:-:S02]  /*32a0*/  @!P2 VIADD R3, R3, 0x33440 ;  /* 0x000334400303a836 */ /* 0x000fc40000000000 */
[--C-:B------:R-:W-:Y:S01]  /*32b0*/  FFMA.FTZ R39, R48, UR40, -R113.reuse ;  /* 0x0000002830277c23 */ /* 0x100fe20008010871 */
[----:B------:R-:W-:-:S01]  /*32c0*/  FFMA.FTZ R44, R49, UR40, -R113 ;  /* 0x00000028312c7c23 */ /* 0x000fc20008010871 */
[--C-:B------:R-:W-:Y:S01]  /*32d0*/  FFMA.FTZ R48, R52, UR40, -R113.reuse ;  /* 0x0000002834307c23 */ /* 0x100fe20008010871 */
[----:B------:R-:W-:-:S01]  /*32e0*/  FFMA.FTZ R49, R53, UR40, -R113 ;  /* 0x0000002835317c23 */ /* 0x000fc20008010871 */
[----:B------:R-:W-:Y:S01]  /*32f0*/  @!P2 PRMT R3, RZ, 0x654, R3 ;  /* 0x00000654ff03a816 */ /* 0x000fe20000000003 */
[----:B------:R-:W-:-:S01]  /*3300*/  FFMA.FTZ R57, R109, UR40, -R113 ;  /* 0x000000286d397c23 */ /* 0x000fc20008010871 */
[----:B------:R-:W1:Y:S01]  /*3310*/  MUFU.EX2 R9, R9 ;  /* 0x0000000900097308 */ /* 0x000e620000000800 */
[----:B------:R-:W-:-:S01]  /*3320*/  FFMA.FTZ R52, R106, UR40, -R113 ;  /* 0x000000286a347c23 */ /* 0x000fc20008010871 */
[----:B------:R2:W-:Y:S01]  /*3330*/  @!P2 SYNCS.ARRIVE.TRANS64.RED.A1T0 RZ, [R3+URZ], RZ ;  /* 0x000000ff03ffa9a7 */ /* 0x0005e2000810043f */
[----:B------:R-:W-:-:S01]  /*3340*/  FFMA.FTZ R53, R107, UR40, -R113 ;  /* 0x000000286b357c23 */ /* 0x000fc20008010871 */
[--C-:B------:R-:W-:Y:S01]  /*3350*/  FFMA.FTZ R65, R65, UR40, -R113.reuse ;  /* 0x0000002841417c23 */ /* 0x100fe20008010871 */
[----:B------:R-:W-:-:S01]  /*3360*/  FFMA.FTZ R60, R110, UR40, -R113 ;  /* 0x000000286e3c7c23 */ /* 0x000fc20008010871 */
[----:B------:R-:W-:-:S02]  /*3370*/  IMAD.MOV.U32 R114, RZ, RZ, R119 ;  /* 0x000000ffff727224 */ /* 0x000fc400078e0077 */
[----:B------:R4:W-:Y:S01]  /*3380*/  MUFU.EX2 R15, R73 ;  /* 0x00000049000f7308 */ /* 0x0009e20000000800 */
[--C-:B------:R-:W-:Y:S02]  /*3390*/  IMAD.MOV.U32 R110, RZ, RZ, R119.reuse ;  /* 0x000000ffff6e7224 */ /* 0x100fe400078e0077 */
[--C-:B------:R-:W-:Y:S02]  /*33a0*/  IMAD.MOV.U32 R109, RZ, RZ, R119.reuse ;  /* 0x000000ffff6d7224 */ /* 0x100fe400078e0077 */
[----:B------:R-:W-:Y:S01]  /*33b0*/  IMAD.MOV.U32 R107, RZ, RZ, R119 ;  /* 0x000000ffff6b7224 */ /* 0x000fe200078e0077 */
[----:B---3--:R-:W-:Y:S01]  /*33c0*/  FMNMX.FTZ R61, R5, R56, !PT ;  /* 0x00000038053d7209 */ /* 0x008fe20007810000 */
[----:B------:R-:W-:-:S01]  /*33d0*/  FFMA.FTZ R56, R108, UR40, -R113 ;  /* 0x000000286c387c23 */ /* 0x000fc20008010871 */
[----:B------:R-:W3:Y:S01]  /*33e0*/  MUFU.EX2 R8, R8 ;  /* 0x0000000800087308 */ /* 0x000ee20000000800 */
[----:B-1----:R-:W-:Y:S01]  /*33f0*/  F2FP.SATFINITE.E4M3.F32.PACK_AB_MERGE_C R200, R9, R6, RZ ;  /* 0x0000000609c8723e */ /* 0x002fe200048070ff */
[--C-:B------:R-:W-:Y:S01]  /*3400*/  IMAD.MOV.U32 R108, RZ, RZ, R119.reuse ;  /* 0x000000ffff6c7224 */ /* 0x100fe200078e0077 */
[----:B------:R-:W1:Y:S01]  /*3410*/  SHFL.BFLY PT, R64, R61, 0x1, 0x1f ;  /* 0x0c201f003d407f89 */ /* 0x000e6200000e0000 */
[--C-:B------:R-:W-:Y:S01]  /*3420*/  IMAD.MOV.U32 R106, RZ, RZ, R119.reuse ;  /* 0x000000ffff6a7224 */ /* 0x100fe200078e0077 */
[----:B------:R-:W-:Y:S01]  /*3430*/  F2FP.SATFINITE.E4M3.F32.PACK_AB_MERGE_C R200, R7, R4, R200 ;  /* 0x0000000407c8723e */ /* 0x000fe200048070c8 */
[----:B------:R-:W-:-:S02]  /*3440*/  IMAD.MOV.U32 R100, RZ, RZ, R119 ;  /* 0x000000ffff647224 */ /* 0x000fc400078e0077 */
[----:B------:R5:W-:Y:S01]  /*3450*/  MUFU.EX2 R21, R77 ;  /* 0x0000004d00157308 */ /* 0x000be20000000800 */
[--C-:B------:R-:W-:Y:S02]  /*3460*/  IMAD.MOV.U32 R97, RZ, RZ, R119.reuse ;  /* 0x000000ffff617224 */ /* 0x100fe400078e0077 */
[--C-:B------:R-:W-:Y:S02]  /*3470*/  IMAD.MOV.U32 R96, RZ, RZ, R119.reuse ;  /* 0x000000ffff607224 */ /* 0x100fe400078e0077 */
[--C-:B------:R-:W-:Y:S02]  /*3480*/  IMAD.MOV.U32 R93, RZ, RZ, R119.reuse ;  /* 0x000000ffff5d7224 */ /* 0x100fe400078e0077 */
[----:B------:R-:W-:Y:S01]  /*3490*/  IMAD.MOV.U32 R92, RZ, RZ, R119 ;  /* 0x000000ffff5c7224 */ /* 0x000fe200078e0077 */
[----:B------:R-:W2:Y:S08]  /*34a0*/  MUFU.EX2 R11, R11 ;  /* 0x0000000b000b7308 */ /* 0x000eb00000000800 */
[----:B------:R-:W2:Y:S01]  /*34b0*/  MUFU.EX2 R10, R10 ;  /* 0x0000000a000a7308 */ /* 0x000ea20000000800 */
[----:B-1----:R-:W-:Y:S01]  /*34c0*/  FMNMX.FTZ R5, R61, R64, !PT ;  /* 0x000000403d057209 */ /* 0x002fe20007810000 */
[--C-:B------:R-:W-:Y:S01]  /*34d0*/  FFMA.FTZ R64, R112, UR40, -R113.reuse ;  /* 0x0000002870407c23 */ /* 0x100fe20008010871 */
[----:B------:R-:W-:-:S01]  /*34e0*/  FFMA.FTZ R61, R111, UR40, -R113 ;  /* 0x000000286f3d7c23 */ /* 0x000fc20008010871 */
[----:B------:R-:W-:Y:S01]  /*34f0*/  IMAD.MOV.U32 R113, RZ, RZ, R119 ;  /* 0x000000ffff717224 */ /* 0x000fe200078e0077 */
[C---:B------:R-:W-:Y:S01]  /*3500*/  FSETP.NEU.FTZ.AND P1, PT, R5.reuse, -INF , PT ;  /* 0xff8000000500780b */ /* 0x040fe20003f3d000 */
[----:B------:R-:W-:-:S02]  /*3510*/  FFMA.FTZ R68, R5, R68, -8 ;  /* 0xc100000005447423 */ /* 0x000fc40000010044 */
[----:B------:R-:W-:Y:S01]  /*3520*/  MUFU.EX2 R13, R101 ;  /* 0x00000065000d7308 */ /* 0x000fe20000000800 */
[--C-:B------:R-:W-:Y:S02]  /*3530*/  IMAD.MOV.U32 R112, RZ, RZ, R119.reuse ;  /* 0x000000ffff707224 */ /* 0x100fe400078e0077 */
[----:B------:R-:W-:Y:S01]  /*3540*/  IMAD.MOV.U32 R111, RZ, RZ, R119 ;  /* 0x000000ffff6f7224 */ /* 0x000fe200078e0077 */
        /* <DEDUP_REMOVED lines=8> */
[--C-:B----4-:R-:W-:Y:S01]  /*35d0*/  FFMA.FTZ R73, R99, UR40, -R89.reuse ;  /* 0x0000002863497c23 */ /* 0x110fe20008010859 */
[----:B------:R-:W-:-:S01]  /*35e0*/  FFMA.FTZ R102, R102, UR40, -R89 ;  /* 0x0000002866667c23 */ /* 0x000fc20008010859 */
[----:B------:R-:W-:Y:S01]  /*35f0*/  MUFU.EX2 R68, R68 ;  /* 0x0000004400447308 */ /* 0x000fe20000000800 */
[----:B-----5:R-:W-:-:S01]  /*3600*/  FFMA.FTZ R77, R83, UR40, -R89 ;  /* 0x00000028534d7c23 */ /* 0x020fc20008010859 */
[----:B------:R-:W-:Y:S01]  /*3610*/  FADD.FTZ R83, R4, R7 ;  /* 0x0000000704537221 */ /* 0x000fe20000010000 */
[----:B------:R-:W-:-:S01]  /*3620*/  FFMA.FTZ R103, R103, UR40, -R89 ;  /* 0x0000002867677c23 */ /* 0x000fc20008010859 */
[--C-:B------:R-:W-:Y:S01]  /*3630*/  FFMA.FTZ R76, R82, UR40, -R89.reuse ;  /* 0x00000028524c7c23 */ /* 0x100fe20008010859 */
[----:B------:R-:W-:-:S01]  /*3640*/  FFMA.FTZ R74, R74, UR40, -R89 ;  /* 0x000000284a4a7c23 */ /* 0x000fc20008010859 */
[----:B------:R-:W-:Y:S01]  /*3650*/  FADD.FTZ R82, R6, R83 ;  /* 0x0000005306527221 */ /* 0x000fe20000010000 */
[----:B------:R-:W-:-:S01]  /*3660*/  FFMA.FTZ R75, R75, UR40, -R89 ;  /* 0x000000284b4b7c23 */ /* 0x000fc20008010859 */
[----:B------:R-:W1:Y:S01]  /*3670*/  MUFU.EX2 R69, R69 ;  /* 0x0000004500457308 */ /* 0x000e620000000800 */
[----:B------:R-:W-:-:S01]  /*3680*/  FFMA.FTZ R78, R78, UR40, -R89 ;  /* 0x000000284e4e7c23 */ /* 0x000fc20008010859 */
[----:B------:R-:W-:Y:S01]  /*3690*/  FADD.FTZ R83, R9, R82 ;  /* 0x0000005209537221 */ /* 0x000fe20000010000 */
[----:B------:R-:W-:-:S01]  /*36a0*/  FFMA.FTZ R79, R79, UR40, -R89 ;  /* 0x000000284f4f7c23 */ /* 0x000fc20008010859 */
[--C-:B------:R-:W-:Y:S01]  /*36b0*/  FFMA.FTZ R86, R86, UR40, -R89.reuse ;  /* 0x0000002856567c23 */ /* 0x100fe20008010859 */
[----:B------:R-:W-:-:S01]  /*36c0*/  FFMA.FTZ R87, R87, UR40, -R89 ;  /* 0x0000002857577c23 */ /* 0x000fc20008010859 */
[----:B---3--:R-:W-:Y:S01]  /*36d0*/  FADD.FTZ R82, R8, R83 ;  /* 0x0000005308527221 */ /* 0x008fe20000010000 */
[----:B------:R-:W-:-:S01]  /*36e0*/  FFMA.FTZ R58, R58, UR40, -R89 ;  /* 0x000000283a3a7c23 */ /* 0x000fc20008010859 */
[----:B------:R-:W3:Y:S01]  /*36f0*/  MUFU.EX2 R94, R94 ;  /* 0x0000005e005e7308 */ /* 0x000ee20000000800 */
[----:B------:R-:W-:-:S01]  /*3700*/  FFMA.FTZ R59, R59, UR40, -R89 ;  /* 0x000000283b3b7c23 */ /* 0x000fc20008010859 */
[----:B--2---:R-:W-:Y:S01]  /*3710*/  FADD.FTZ R83, R11, R82 ;  /* 0x000000520b537221 */ /* 0x004fe20000010000 */
[----:B------:R-:W-:-:S01]  /*3720*/  FFMA.FTZ R62, R62, UR40, -R89 ;  /* 0x000000283e3e7c23 */ /* 0x000fc20008010859 */
[--C-:B------:R-:W-:Y:S01]  /*3730*/  FFMA.FTZ R63, R63, UR40, -R89.reuse ;  /* 0x000000283f3f7c23 */ /* 0x100fe20008010859 */
[----:B------:R-:W-:-:S01]  /*3740*/  FFMA.FTZ R66, R66, UR40, -R89 ;  /* 0x0000002842427c23 */ /* 0x000fc20008010859 */
[----:B------:R-:W-:Y:S01]  /*3750*/  FADD.FTZ R82, R10, R83 ;  /* 0x000000530a527221 */ /* 0x000fe20000010000 */
[----:B------:R-:W-:-:S01]  /*3760*/  FFMA.FTZ R67, R67, UR40, -R89 ;  /* 0x0000002843437c23 */ /* 0x000fc20008010859 */
[----:B------:R-:W2:Y:S01]  /*3770*/  MUFU.EX2 R95, R95 ;  /* 0x0000005f005f7308 */ /* 0x000ea20000000800 */
[----:B-1----:R-:W-:-:S01]  /*3780*/  FADD.FTZ R91, R68, R69 ;  /* 0x00000045445b7221 */ /* 0x002fc20000010000 */
[--C-:B------:R-:W-:Y:S01]  /*3790*/  FFMA.FTZ R70, R70, UR40, -R89.reuse ;  /* 0x0000002846467c23 */ /* 0x100fe20008010859 */
[----:B------:R-:W-:-:S01]  /*37a0*/  FFMA.FTZ R71, R71, UR40, -R89 ;  /* 0x0000002847477c23 */ /* 0x000fc20008010859 */
[--C-:B------:R-:W-:Y:S01]  /*37b0*/  FFMA.FTZ R42, R42, UR40, -R89.reuse ;  /* 0x000000282a2a7c23 */ /* 0x100fe20008010859 */
[----:B------:R-:W-:-:S01]  /*37c0*/  FFMA.FTZ R43, R43, UR40, -R89 ;  /* 0x000000282b2b7c23 */ /* 0x000fc20008010859 */
[--C-:B------:R-:W-:Y:S01]  /*37d0*/  FFMA.FTZ R46, R46, UR40, -R89.reuse ;  /* 0x000000282e2e7c23 */ /* 0x100fe20008010859 */
[----:B------:R-:W-:-:S01]  /*37e0*/  FFMA.FTZ R47, R47, UR40, -R89 ;  /* 0x000000282f2f7c23 */ /* 0x000fc20008010859 */
[----:B------:R-:W1:Y:S01]  /*37f0*/  MUFU.EX2 R72, R72 ;  /* 0x0000004800487308 */ /* 0x000e620000000800 */
        /* <DEDUP_REMOVED lines=29> */
[C---:B------:R-:W-:Y:S01]  /*39d0*/  FADD.FTZ R3, R13.reuse, R82 ;  /* 0x000000520d037221 */ /* 0x040fe20000010000 */
[----:B------:R-:W-:Y:S01]  /*39e0*/  F2FP.SATFINITE.E4M3.F32.PACK_AB_MERGE_C R13, R13, R10, RZ ;  /* 0x0000000a0d0d723e */ /* 0x000fe200048070ff */
[----:B------:R-:W-:-:S02]  /*39f0*/  IMAD.MOV.U32 R89, RZ, RZ, R119 ;  /* 0x000000ffff597224 */ /* 0x000fc400078e0077 */
[----:B------:R-:W-:-:S01]  /*3a00*/  FADD.FTZ R82, R12, R3 ;  /* 0x000000030c527221 */ /* 0x000fc20000010000 */
[----:B------:R-:W-:Y:S01]  /*3a10*/  F2FP.SATFINITE.E4M3.F32.PACK_AB_MERGE_C R202, R11, R8, R13 ;  /* 0x000000080bca723e */ /* 0x000fe2000480700d */
[----:B------:R-:W2:Y:S01]  /*3a20*/  MUFU.EX2 R75, R75 ;  /* 0x0000004b004b7308 */ /* 0x000ea20000000800 */
[----:B-1----:R-:W-:-:S01]  /*3a30*/  FADD.FTZ R83, R103, R90 ;  /* 0x0000005a67537221 */ /* 0x002fc20000010000 */
[----:B------:R-:W-:Y:S01]  /*3a40*/  FADD.FTZ R3, R15, R82 ;  /* 0x000000520f037221 */ /* 0x000fe20000010000 */
[----:B------:R-:W-:Y:S01]  /*3a50*/  F2FP.SATFINITE.E4M3.F32.PACK_AB_MERGE_C R102, R103, R102, RZ ;  /* 0x000000666766723e */ /* 0x000fe200048070ff */
[--C-:B------:R-:W-:Y:S02]  /*3a60*/  IMAD.MOV.U32 R103, RZ, RZ, R119.reuse ;  /* 0x000000ffff677224 */ /* 0x100fe400078e0077 */
[----:B------:R-:W-:Y:S01]  /*3a70*/  IMAD.MOV.U32 R69, RZ, RZ, R119 ;  /* 0x000000ffff457224 */ /* 0x000fe200078e0077 */
[----:B------:R-:W-:Y:S01]  /*3a80*/  F2FP.SATFINITE.E4M3.F32.PACK_AB_MERGE_C R203, R73, R72, R102 ;  /* 0x0000004849cb723e */ /* 0x000fe20004807066 */
[----:B------:R-:W1:Y:S01]  /*3a90*/  MUFU.EX2 R14, R14 ;  /* 0x0000000e000e7308 */ /* 0x000e620000000800 */
[----:B---3--:R-:W-:-:S01]  /*3aa0*/  FADD.FTZ R90, R74, R83 ;  /* 0x000000534a5a7221 */ /* 0x008fc20000010000 */
[----:B------:R-:W-:-:S02]  /*3ab0*/  IMAD.MOV.U32 R102, RZ, RZ, R119 ;  /* 0x000000ffff667224 */ /* 0x000fc400078e0077 */
[--C-:B------:R-:W-:Y:S02]  /*3ac0*/  IMAD.MOV.U32 R73, RZ, RZ, R119.reuse ;  /* 0x000000ffff497224 */ /* 0x100fe400078e0077 */
[----:B------:R-:W-:Y:S02]  /*3ad0*/  IMAD.MOV.U32 R72, RZ, RZ, R119 ;  /* 0x000000ffff487224 */ /* 0x000fe400078e0077 */
[----:B------:R-:W3:Y:S01]  /*3ae0*/  MUFU.EX2 R78, R78 ;  /* 0x0000004e004e7308 */ /* 0x000ee20000000800 */
[----:B--2---:R-:W-:-:S01]  /*3af0*/  FADD.FTZ R83, R75, R90 ;  /* 0x0000005a4b537221 */ /* 0x004fc20000010000 */
[----:B------:R-:W-:-:S06]  /*3b00*/  IMAD.MOV.U32 R68, RZ, RZ, R119 ;  /* 0x000000ffff447224 */ /* 0x000fcc00078e0077 */
[----:B------:R-:W2:Y:S01]  /*3b10*/  MUFU.EX2 R79, R79 ;  /* 0x0000004f004f7308 */ /* 0x000ea20000000800 */
[----:B-1----:R-:W-:-:S01]  /*3b20*/  FADD.FTZ R82, R14, R3 ;  /* 0x000000030e527221 */ /* 0x002fc20000010000 */
[----:B------:R-:W-:-:S03]  /*3b30*/  F2FP.SATFINITE.E4M3.F32.PACK_AB_MERGE_C R14, R21, R14, RZ ;  /* 0x0000000e150e723e */ /* 0x000fc600048070ff */
[----:B------:R-:W-:Y:S01]  /*3b40*/  FADD.FTZ R3, R21, R82 ;  /* 0x0000005215037221 */ /* 0x000fe20000010000 */
[----:B------:R-:W-:Y:S02]  /*3b50*/  F2FP.SATFINITE.E4M3.F32.PACK_AB_MERGE_C R204, R15, R12, R14 ;  /* 0x0000000c0fcc723e */ /* 0x000fe4000480700e */
[----:B------:R-:W1:Y:S01]  /*3b60*/  MUFU.EX2 R20, R20 ;  /* 0x0000001400147308 */ /* 0x000e620000000800 */
[----:B---3--:R-:W-:-:S07]  /*3b70*/  FADD.FTZ R90, R78, R83 ;  /* 0x000000534e5a7221 */ /* 0x008fce0000010000 */
[----:B------:R-:W3:Y:S01]  /*3b80*/  MUFU.EX2 R76, R76 ;  /* 0x0000004c004c7308 */ /* 0x000ee20000000800 */
        /* <DEDUP_REMOVED lines=8> */
[----:B------:R-:W-:Y:S02]  /*3c10*/  IMAD.MOV.U32 R74, RZ, RZ, R119 ;  /* 0x000000ffff4a7224 */ /* 0x000fe400078e0077 */
[----:B------:R-:W-:Y:S02]  /*3c20*/  FADD.FTZ R3, R25, R82 ;  /* 0x0000005219037221 */ /* 0x000fe40000010000 */
[----:B------:R-:W1:Y:S01]  /*3c30*/  MUFU.EX2 R24, R24 ;  /* 0x0000001800187308 */ /* 0x000e620000000800 */
[----:B---3--:R-:W-:-:S07]  /*3c40*/  FADD.FTZ R90, R76, R83 ;  /* 0x000000534c5a7221 */ /* 0x008fce0000010000 */
[----:B------:R-:W3:Y:S01]  /*3c50*/  MUFU.EX2 R86, R86 ;  /* 0x0000005600567308 */ /* 0x000ee20000000800 */
[----:B--2---:R-:W-:-:S07]  /*3c60*/  FADD.FTZ R83, R77, R90 ;  /* 0x0000005a4d537221 */ /* 0x004fce0000010000 */
[----:B------:R-:W2:Y:S01]  /*3c70*/  MUFU.EX2 R87, R87 ;  /* 0x0000005700577308 */ /* 0x000ea20000000800 */
[----:B-1----:R-:W-:-:S01]  /*3c80*/  FADD.FTZ R82, R24, R3 ;  /* 0x0000000318527221 */ /* 0x002fc20000010000 */
[----:B------:R-:W-:-:S03]  /*3c90*/  F2FP.SATFINITE.E4M3.F32.PACK_AB_MERGE_C R24, R29, R24, RZ ;  /* 0x000000181d18723e */ /* 0x000fc600048070ff */
[----:B------:R-:W-:Y:S01]  /*3ca0*/  FADD.FTZ R3, R29, R82 ;  /* 0x000000521d037221 */ /* 0x000fe20000010000 */
        /* <DEDUP_REMOVED lines=10> */
[----:B------:R-:W-:-:S02]  /*3d50*/  IMAD.MOV.U32 R90, RZ, RZ, R119 ;  /* 0x000000ffff5a7224 */ /* 0x000fc400078e0077 */
[--C-:B------:R-:W-:Y:S01]  /*3d60*/  IMAD.MOV.U32 R87, RZ, RZ, R119.reuse ;  /* 0x000000ffff577224 */ /* 0x100fe200078e0077 */
[----:B------:R-:W-:Y:S01]  /*3d70*/  F2FP.SATFINITE.E4M3.F32.PACK_AB_MERGE_C R207, R77, R76, R86 ;  /* 0x0000004c4dcf723e */ /* 0x000fe20004807056 */
[----:B------:R-:W-:Y:S01]  /*3d80*/  IMAD.MOV.U32 R86, RZ, RZ, R119 ;  /* 0x000000ffff567224 */ /* 0x000fe200078e0077 */
[----:B------:R-:W2:Y:S01]  /*3d90*/  MUFU.EX2 R59, R59 ;  /* 0x0000003b003b7308 */ /* 0x000ea20000000800 */
[----:B-1----:R-:W-:-:S01]  /*3da0*/  FADD.FTZ R6, R28, R3 ;  /* 0x000000031c067221 */ /* 0x002fc20000010000 */
[--C-:B------:R-:W-:Y:S02]  /*3db0*/  IMAD.MOV.U32 R77, RZ, RZ, R119.reuse ;  /* 0x000000ffff4d7224 */ /* 0x100fe400078e0077 */
[--C-:B------:R-:W-:Y:S02]  /*3dc0*/  IMAD.MOV.U32 R76, RZ, RZ, R119.reuse ;  /* 0x000000ffff4c7224 */ /* 0x100fe400078e0077 */
[----:B------:R-:W-:Y:S01]  /*3dd0*/  FADD.FTZ R3, R33, R6 ;  /* 0x0000000621037221 */ /* 0x000fe20000010000 */
[----:B------:R-:W-:Y:S01]  /*3de0*/  IMAD.MOV.U32 R24, RZ, RZ, R119 ;  /* 0x000000ffff187224 */ /* 0x000fe200078e0077 */
        /* <DEDUP_REMOVED lines=16> */
[----:B------:R-:W-:Y:S01]  /*3ef0*/  F2FP.SATFINITE.E4M3.F32.PACK_AB_MERGE_C R62, R63, R62, RZ ;  /* 0x0000003e3f3e723e */ /* 0x000fe200048070ff */
[----:B------:R-:W-:-:S03]  /*3f00*/  IMAD.MOV.U32 R63, RZ, RZ, R119 ;  /* 0x000000ffff3f7224 */ /* 0x000fc600078e0077 */
[----:B------:R-:W-:Y:S01]  /*3f10*/  F2FP.SATFINITE.E4M3.F32.PACK_AB_MERGE_C R209, R59, R58, R62 ;  /* 0x0000003a3bd1723e */ /* 0x000fe2000480703e */
[----:B------:R-:W-:Y:S01]  /*3f20*/  IMAD.MOV.U32 R62, RZ, RZ, R119 ;  /* 0x000000ffff3e7224 */ /* 0x000fe200078e0077 */
[----:B------:R2:W4:Y:S01]  /*3f30*/  MUFU.EX2 R41, R104 ;  /* 0x0000006800297308 */ /* 0x0005220000000800 */
[----:B-1----:R-:W-:-:S01]  /*3f40*/  FADD.FTZ R6, R36, R37 ;  /* 0x0000002524067221 */ /* 0x002fc20000010000 */
[--C-:B------:R-:W-:Y:S02]  /*3f50*/  IMAD.MOV.U32 R59, RZ, RZ, R119.reuse ;  /* 0x000000ffff3b7224 */ /* 0x100fe400078e0077 */
[--C-:B------:R-:W-:Y:S02]  /*3f60*/  IMAD.MOV.U32 R58, RZ, RZ, R119.reuse ;  /* 0x000000ffff3a7224 */ /* 0x100fe400078e0077 */
[----:B------:R-:W-:Y:S02]  /*3f70*/  IMAD.MOV.U32 R37, RZ, RZ, R119 ;  /* 0x000000ffff257224 */ /* 0x000fe400078e0077 */
[----:B------:R-:W1:Y:S01]  /*3f80*/  MUFU.EX2 R67, R67 ;  /* 0x0000004300437308 */ /* 0x000e620000000800 */
[----:B---3--:R-:W-:-:S01]  /*3f90*/  FADD.FTZ R10, R66, R3 ;  /* 0x00000003420a7221 */ /* 0x008fc20000010000 */
[----:B--2---:R-:W-:-:S06]  /*3fa0*/  IMAD.MOV.U32 R104, RZ, RZ, R119 ;  /* 0x000000ffff687224 */ /* 0x004fcc00078e0077 */
[----:B------:R-:W2:Y:S01]  /*3fb0*/  MUFU.EX2 R40, R40 ;  /* 0x0000002800287308 */ /* 0x000ea20000000800 */
[----:B----4-:R-:W-:-:S07]  /*3fc0*/  FADD.FTZ R3, R41, R6 ;  /* 0x0000000629037221 */ /* 0x010fce0000010000 */
[----:B------:R-:W3:Y:S01]  /*3fd0*/  MUFU.EX2 R70, R70 ;  /* 0x0000004600467308 */ /* 0x000ee20000000800 */
[----:B-1----:R-:W-:-:S07]  /*3fe0*/  FADD.FTZ R9, R67, R10 ;  /* 0x0000000a43097221 */ /* 0x002fce0000010000 */
[----:B------:R-:W1:Y:S01]  /*3ff0*/  MUFU.EX2 R31, R31 ;  /* 0x0000001f001f7308 */ /* 0x000e620000000800 */
[----:B--2---:R-:W-:-:S07]  /*4000*/  FADD.FTZ R6, R40, R3 ;  /* 0x0000000328067221 */ /* 0x004fce0000010000 */
[----:B------:R-:W2:Y:S01]  /*4010*/  MUFU.EX2 R71, R71 ;  /* 0x0000004700477308 */ /* 0x000ea20000000800 */
[----:B---3--:R-:W-:-:S07]  /*4020*/  FADD.FTZ R4, R70, R9 ;  /* 0x0000000946047221 */ /* 0x008fce0000010000 */
[----:B------:R3:W4:Y:S01]  /*4030*/  MUFU.EX2 R34, R105 ;  /* 0x0000006900227308 */ /* 0x0007220000000800 */
[C---:B-1----:R-:W-:Y:S01]  /*4040*/  F2FP.SATFINITE.E4M3.F32.PACK_AB_MERGE_C R40, R31.reuse, R40, RZ ;  /* 0x000000281f28723e */ /* 0x042fe200048070ff */
[----:B------:R-:W-:-:S03]  /*4050*/  FADD.FTZ R31, R31, R6 ;  /* 0x000000061f1f7221 */ /* 0x000fc60000010000 */
[----:B------:R-:W-:Y:S01]  /*4060*/  F2FP.SATFINITE.E4M3.F32.PACK_AB_MERGE_C R210, R41, R36, R40 ;  /* 0x0000002429d2723e */ /* 0x000fe20004807028 */
[--C-:B------:R-:W-:Y:S02]  /*4070*/  IMAD.MOV.U32 R41, RZ, RZ, R119.reuse ;  /* 0x000000ffff297224 */ /* 0x100fe400078e0077 */
[----:B------:R-:W1:Y:S01]  /*4080*/  MUFU.EX2 R42, R42 ;  /* 0x0000002a002a7308 */ /* 0x000e620000000800 */
[C---:B--2---:R-:W-:Y:S01]  /*4090*/  F2FP.SATFINITE.E4M3.F32.PACK_AB_MERGE_C R70, R71.reuse, R70, RZ ;  /* 0x000000464746723e */ /* 0x044fe200048070ff */
[----:B------:R-:W-:Y:S01]  /*40a0*/  FADD.FTZ R71, R71, R4 ;  /* 0x0000000447477221 */ /* 0x000fe20000010000 */
[--C-:B---3--:R-:W-:Y:S02]  /*40b0*/  IMAD.MOV.U32 R105, RZ, RZ, R119.reuse ;  /* 0x000000ffff697224 */ /* 0x108fe400078e0077 */
[----:B------:R-:W-:Y:S01]  /*40c0*/  F2FP.SATFINITE.E4M3.F32.PACK_AB_MERGE_C R211, R67, R66, R70 ;  /* 0x0000004243d3723e */ /* 0x000fe20004807046 */
[----:B------:R-:W-:Y:S02]  /*40d0*/  IMAD.MOV.U32 R70, RZ, RZ, R119 ;  /* 0x000000ffff467224 */ /* 0x000fe400078e0077 */
[----:B------:R-:W2:Y:S01]  /*40e0*/  MUFU.EX2 R35, R35 ;  /* 0x0000002300237308 */ /* 0x000ea20000000800 */
[----:B----4-:R-:W-:-:S01]  /*40f0*/  FADD.FTZ R4, R34, R31 ;  /* 0x0000001f22047221 */ /* 0x010fc20000010000 */
[----:B------:R-:W-:-:S02]  /*4100*/  IMAD.MOV.U32 R67, RZ, RZ, R119 ;  /* 0x000000ffff437224 */ /* 0x000fc400078e0077 */
[--C-:B------:R-:W-:Y:S02]  /*4110*/  IMAD.MOV.U32 R66, RZ, RZ, R119.reuse ;  /* 0x000000ffff427224 */ /* 0x100fe400078e0077 */
[----:B------:R-:W-:Y:S02]  /*4120*/  IMAD.MOV.U32 R40, RZ, RZ, R119 ;  /* 0x000000ffff287224 */ /* 0x000fe400078e0077 */
[----:B------:R-:W3:Y:S01]  /*4130*/  MUFU.EX2 R43, R43 ;  /* 0x0000002b002b7308 */ /* 0x000ee20000000800 */
[----:B-1----:R-:W-:-:S01]  /*4140*/  FADD.FTZ R6, R42, R71 ;  /* 0x000000472a067221 */ /* 0x002fc20000010000 */
[--C-:B------:R-:W-:Y:S02]  /*4150*/  IMAD.MOV.U32 R71, RZ, RZ, R119.reuse ;  /* 0x000000ffff477224 */ /* 0x100fe400078e0077 */
[--C-:B------:R-:W-:Y:S02]  /*4160*/  IMAD.MOV.U32 R36, RZ, RZ, R119.reuse ;  /* 0x000000ffff247224 */ /* 0x100fe400078e0077 */
[----:B------:R-:W-:-:S02]  /*4170*/  IMAD.MOV.U32 R31, RZ, RZ, R119 ;  /* 0x000000ffff1f7224 */ /* 0x000fc400078e0077 */
        /* <DEDUP_REMOVED lines=9> */
[----:B---3--:R-:W-:-:S01]  /*4210*/  FADD.FTZ R4, R45, R4 ;  /* 0x000000042d047221 */ /* 0x008fc20000010000 */
[----:B------:R-:W-:Y:S01]  /*4220*/  F2FP.SATFINITE.E4M3.F32.PACK_AB_MERGE_C R38, R45, R38, RZ ;  /* 0x000000262d26723e */ /* 0x000fe200048070ff */
[----:B------:R-:W-:-:S03]  /*4230*/  IMAD.MOV.U32 R45, RZ, RZ, R119 ;  /* 0x000000ffff2d7224 */ /* 0x000fc600078e0077 */
[----:B------:R-:W-:Y:S01]  /*4240*/  F2FP.SATFINITE.E4M3.F32.PACK_AB_MERGE_C R212, R35, R34, R38 ;  /* 0x0000002223d4723e */ /* 0x000fe20004807026 */
[--C-:B------:R-:W-:Y:S01]  /*4250*/  IMAD.MOV.U32 R38, RZ, RZ, R119.reuse ;  /* 0x000000ffff267224 */ /* 0x100fe200078e0077 */
[----:B------:R-:W3:Y:S01]  /*4260*/  MUFU.EX2 R50, R50 ;  /* 0x0000003200327308 */ /* 0x000ee20000000800 */
[C---:B-1----:R-:W-:Y:S01]  /*4270*/  F2FP.SATFINITE.E4M3.F32.PACK_AB_MERGE_C R46, R47.reuse, R46, RZ ;  /* 0x0000002e2f2e723e */ /* 0x042fe200048070ff */
[----:B------:R-:W-:Y:S01]  /*4280*/  FADD.FTZ R47, R47, R6 ;  /* 0x000000062f2f7221 */ /* 0x000fe20000010000 */
[--C-:B------:R-:W-:Y:S02]  /*4290*/  IMAD.MOV.U32 R35, RZ, RZ, R119.reuse ;  /* 0x000000ffff237224 */ /* 0x100fe400078e0077 */
[----:B------:R-:W-:Y:S01]  /*42a0*/  F2FP.SATFINITE.E4M3.F32.PACK_AB_MERGE_C R213, R43, R42, R46 ;  /* 0x0000002a2bd5723e */ /* 0x000fe2000480702e */
[----:B------:R-:W-:Y:S02]  /*42b0*/  IMAD.MOV.U32 R46, RZ, RZ, R119 ;  /* 0x000000ffff2e7224 */ /* 0x000fe400078e0077 */
[----:B------:R-:W1:Y:S01]  /*42c0*/  MUFU.EX2 R44, R44 ;  /* 0x0000002c002c7308 */ /* 0x000e620000000800 */
[----:B--2---:R-:W-:-:S01]  /*42d0*/  FADD.FTZ R7, R39, R4 ;  /* 0x0000000427077221 */ /* 0x004fc20000010000 */
[----:B------:R-:W-:-:S02]  /*42e0*/  IMAD.MOV.U32 R43, RZ, RZ, R119 ;  /* 0x000000ffff2b7224 */ /* 0x000fc400078e0077 */
[--C-:B------:R-:W-:Y:S02]  /*42f0*/  IMAD.MOV.U32 R42, RZ, RZ, R119.reuse ;  /* 0x000000ffff2a7224 */ /* 0x100fe400078e0077 */
[----:B------:R-:W-:Y:S02]  /*4300*/  IMAD.MOV.U32 R34, RZ, RZ, R119 ;  /* 0x000000ffff227224 */ /* 0x000fe400078e0077 */
[----:B------:R-:W2:Y:S01]  /*4310*/  MUFU.EX2 R51, R51 ;  /* 0x0000003300337308 */ /* 0x000ea20000000800 */
[----:B---3--:R-:W-:-:S01]  /*4320*/  FADD.FTZ R4, R50, R47 ;  /* 0x0000002f32047221 */ /* 0x008fc20000010000 */
[----:B------:R-:W-:-:S06]  /*4330*/  IMAD.MOV.U32 R47, RZ, RZ, R119 ;  /* 0x000000ffff2f7224 */ /* 0x000fcc00078e0077 */
[----:B------:R-:W-:Y:S01]  /*4340*/  MUFU.EX2 R48, R48 ;  /* 0x0000003000307308 */ /* 0x000fe20000000800 */
[----:B-1----:R-:W-:-:S07]  /*4350*/  FADD.FTZ R7, R44, R7 ;  /* 0x000000072c077221 */ /* 0x002fce0000010000 */
[----:B------:R-:W1:Y:S01]  /*4360*/  MUFU.EX2 R49, R49 ;  /* 0x0000003100317308 */ /* 0x000e620000000800 */
[----:B--2---:R-:W-:-:S07]  /*4370*/  FADD.FTZ R9, R51, R4 ;  /* 0x0000000433097221 */ /* 0x004fce0000010000 */
[----:B------:R-:W2:Y:S08]  /*4380*/  MUFU.EX2 R54, R54 ;  /* 0x0000003600367308 */ /* 0x000eb00000000800 */
[----:B------:R-:W3:Y:S01]  /*4390*/  MUFU.EX2 R55, R55 ;  /* 0x0000003700377308 */ /* 0x000ee20000000800 */
[----:B-1----:R-:W-:Y:S01]  /*43a0*/  F2FP.SATFINITE.E4M3.F32.PACK_AB_MERGE_C R6, R49, R48, RZ ;  /* 0x000000303106723e */ /* 0x002fe200048070ff */
[----:B------:R-:W-:-:S03]  /*43b0*/  FADD.FTZ R48, R48, R7 ;  /* 0x0000000730307221 */ /* 0x000fc60000010000 */
[----:B------:R-:W-:Y:S01]  /*43c0*/  F2FP.SATFINITE.E4M3.F32.PACK_AB_MERGE_C R214, R44, R39, R6 ;  /* 0x000000272cd6723e */ /* 0x000fe20004807006 */
[----:B------:R-:W-:-:S01]  /*43d0*/  FADD.FTZ R49, R49, R48 ;  /* 0x0000003031317221 */ /* 0x000fc20000010000 */
[----:B------:R-:W-:Y:S01]  /*43e0*/  IMAD.MOV.U32 R48, RZ, RZ, R119 ;  /* 0x000000ffff307224 */ /* 0x000fe200078e0077 */
[----:B------:R-:W-:Y:S01]  /*43f0*/  MUFU.EX2 R56, R56 ;  /* 0x0000003800387308 */ /* 0x000fe20000000800 */
[----:B--2---:R-:W-:-:S01]  /*4400*/  FADD.FTZ R4, R54, R9 ;  /* 0x0000000936047221 */ /* 0x004fc20000010000 */
[--C-:B------:R-:W-:Y:S02]  /*4410*/  IMAD.MOV.U32 R44, RZ, RZ, R119.reuse ;  /* 0x000000ffff2c7224 */ /* 0x100fe400078e0077 */
[----:B------:R-:W-:-:S04]  /*4420*/  IMAD.MOV.U32 R39, RZ, RZ, R119 ;  /* 0x000000ffff277224 */ /* 0x000fc800078e0077 */
[----:B------:R-:W1:Y:S01]  /*4430*/  MUFU.EX2 R57, R57 ;  /* 0x0000003900397308 */ /* 0x000e620000000800 */
[C---:B---3--:R-:W-:Y:S01]  /*4440*/  F2FP.SATFINITE.E4M3.F32.PACK_AB_MERGE_C R54, R55.reuse, R54, RZ ;  /* 0x000000363736723e */ /* 0x048fe200048070ff */
[----:B------:R-:W-:-:S03]  /*4450*/  FADD.FTZ R55, R55, R4 ;  /* 0x0000000437377221 */ /* 0x000fc60000010000 */
[----:B------:R-:W-:Y:S01]  /*4460*/  F2FP.SATFINITE.E4M3.F32.PACK_AB_MERGE_C R215, R51, R50, R54 ;  /* 0x0000003233d7723e */ /* 0x000fe20004807036 */
[--C-:B------:R-:W-:Y:S02]  /*4470*/  IMAD.MOV.U32 R54, RZ, RZ, R119.reuse ;  /* 0x000000ffff367224 */ /* 0x100fe400078e0077 */
[----:B------:R-:W2:Y:S01]  /*4480*/  MUFU.EX2 R52, R52 ;  /* 0x0000003400347308 */ /* 0x000ea20000000800 */
[--C-:B------:R-:W-:Y:S02]  /*4490*/  IMAD.MOV.U32 R51, RZ, RZ, R119.reuse ;  /* 0x000000ffff337224 */ /* 0x100fe400078e0077 */
[----:B------:R-:W-:-:S05]  /*44a0*/  IMAD.MOV.U32 R50, RZ, RZ, R119 ;  /* 0x000000ffff327224 */ /* 0x000fca00078e0077 */
        /* <DEDUP_REMOVED lines=14> */
[----:B------:R1:W4:Y:S01]  /*4590*/  MUFU.EX2 R3, R80 ;  /* 0x0000005000037308 */ /* 0x0003220000000800 */
[----:B--2---:R-:W-:-:S01]  /*45a0*/  FADD.FTZ R7, R27, R6 ;  /* 0x000000061b077221 */ /* 0x004fc20000010000 */
[----:B------:R-:W-:Y:S01]  /*45b0*/  FADD.FTZ R57, R57, R56 ;  /* 0x0000003839397221 */ /* 0x000fe20000010000 */
[----:B------:R-:W-:-:S05]  /*45c0*/  IMAD.MOV.U32 R56, RZ, RZ, R119 ;  /* 0x000000ffff387224 */ /* 0x000fca00078e0077 */
[----:B------:R-:W-:Y:S01]  /*45d0*/  MUFU.EX2 R64, R64 ;  /* 0x0000004000407308 */ /* 0x000fe20000000800 */
[----:B---3--:R-:W-:-:S01]  /*45e0*/  FADD.FTZ R4, R30, R7 ;  /* 0x000000071e047221 */ /* 0x008fc20000010000 */
[----:B-1----:R-:W-:-:S06]  /*45f0*/  IMAD.MOV.U32 R80, RZ, RZ, R119 ;  /* 0x000000ffff507224 */ /* 0x002fcc00078e0077 */
[----:B------:R-:W1:Y:S01]  /*4600*/  MUFU.EX2 R65, R65 ;  /* 0x0000004100417308 */ /* 0x000e620000000800 */
[----:B----4-:R-:W-:-:S01]  /*4610*/  FADD.FTZ R4, R3, R4 ;  /* 0x0000000403047221 */ /* 0x010fc20000010000 */
[----:B------:R-:W-:-:S04]  /*4620*/  F2FP.SATFINITE.E4M3.F32.PACK_AB_MERGE_C R30, R3, R30, RZ ;  /* 0x0000001e031e723e */ /* 0x000fc800048070ff */
[----:B------:R-:W-:Y:S01]  /*4630*/  F2FP.SATFINITE.E4M3.F32.PACK_AB_MERGE_C R217, R27, R26, R30 ;  /* 0x0000001a1bd9723e */ /* 0x000fe2000480701e */
[--C-:B------:R-:W-:Y:S01]  /*4640*/  IMAD.MOV.U32 R30, RZ, RZ, R119.reuse ;  /* 0x000000ffff1e7224 */ /* 0x100fe200078e0077 */
        /* <DEDUP_REMOVED lines=9> */
[----:B---3--:R-:W-:-:S07]  /*46e0*/  FADD.FTZ R3, R81, R4 ;  /* 0x0000000451037221 */ /* 0x008fce0000010000 */
[----:B------:R-:W3:Y:S01]  /*46f0*/  MUFU.EX2 R85, R85 ;  /* 0x0000005500557308 */ /* 0x000ee20000000800 */
[C---:B-1----:R-:W-:Y:S01]  /*4700*/  F2FP.SATFINITE.E4M3.F32.PACK_AB_MERGE_C R218, R61.reuse, R60, R7 ;  /* 0x0000003c3dda723e */ /* 0x042fe20004807007 */
[----:B------:R-:W-:Y:S01]  /*4710*/  FADD.FTZ R61, R61, R6 ;  /* 0x000000063d3d7221 */ /* 0x000fe20000010000 */
[----:B------:R-:W-:-:S03]  /*4720*/  IMAD.MOV.U32 R60, RZ, RZ, R119 ;  /* 0x000000ffff3c7224 */ /* 0x000fc600078e0077 */
[----:B------:R-:W-:Y:S01]  /*4730*/  FADD.FTZ R64, R64, R61 ;  /* 0x0000003d40407221 */ /* 0x000fe20000010000 */
[----:B------:R-:W-:Y:S01]  /*4740*/  IMAD.MOV.U32 R61, RZ, RZ, R119 ;  /* 0x000000ffff3d7224 */ /* 0x000fe200078e0077 */
[----:B------:R-:W1:Y:S01]  /*4750*/  MUFU.EX2 R88, R88 ;  /* 0x0000005800587308 */ /* 0x000e620000000800 */
[----:B--2---:R-:W-:-:S04]  /*4760*/  FADD.FTZ R4, R84, R3 ;  /* 0x0000000354047221 */ /* 0x004fc80000010000 */
[----:B---3--:R-:W-:Y:S01]  /*4770*/  FADD.FTZ R3, R85, R4 ;  /* 0x0000000455037221 */ /* 0x008fe20000010000 */
[----:B------:R-:W-:-:S01]  /*4780*/  FADD.FTZ R4, R65, R64 ;  /* 0x0000004041047221 */ /* 0x000fc20000010000 */
[--C-:B------:R-:W-:Y:S02]  /*4790*/  IMAD.MOV.U32 R65, RZ, RZ, R119.reuse ;  /* 0x000000ffff417224 */ /* 0x100fe400078e0077 */
[----:B------:R-:W-:Y:S01]  /*47a0*/  IMAD.MOV.U32 R64, RZ, RZ, R119 ;  /* 0x000000ffff407224 */ /* 0x000fe200078e0077 */
[C---:B-1----:R-:W-:Y:S01]  /*47b0*/  F2FP.SATFINITE.E4M3.F32.PACK_AB_MERGE_C R6, R88.reuse, R85, RZ ;  /* 0x000000555806723e */ /* 0x042fe200048070ff */
        /* <DEDUP_REMOVED lines=57> */
[----:B------:R-:W-:Y:S01]  /*4b50*/  UIADD3 UR53, UR53, -0x2, URZ ;  /* 0xfffffffe35357890 */ /* 0x000fe2000fffe03f */
[----:B------:R-:W-:Y:S01]  /*4b60*/  UMOV UR57, UR36 ;  /* 0x0000002400397c82 */ /* 0x000fe20008000000 */
[----:B------:R-:W-:-:S10]  /*4b70*/  UMOV UR56, UR52 ;  /* 0x0000003400387c82 */ /* 0x000fd40008000000 */
.L_x_2789:
[----:B------:R-:W-:Y:S01]  /*4b80*/  ISETP.NE.AND P2, PT, RZ, UR41, PT ;  /* 0x00000029ff007c0c */ /* 0x000fe2000bf45270 */
[----:B------:R-:W-:-:S04]  /*4b90*/  UISETP.NE.AND UP0, UPT, UR56, 0x1, UPT ;  /* 0x000000013800788c */ /* 0x000fc8000bf05270 */
[----:B------:R-:W-:-:S04]  /*4ba0*/  USEL UR36, URZ, 0x1, UP0 ;  /* 0x000000013f247887 */ /* 0x000fc80008000000 */
[----:B------:R-:W-:-:S04]  /*4bb0*/  ULOP3.LUT UR36, UR57, UR36, URZ, 0x3c, !UPT ;  /* 0x0000002439247292 */ /* 0x000fc8000f8e3c3f */
[----:B------:R-:W-:Y:S08]  /*4bc0*/  @P2 BRA `(.L_x_2780) ;  /* 0x0000000000382947 */ /* 0x000ff00003800000 */
[----:B------:R-:W-:Y:S05]  /*4bd0*/  @!P0 BRA `(.L_x_2781) ;  /* 0x0000000000048947 */ /* 0x000fea0003800000 */
[----:B------:R-:W-:Y:S01]  /*4be0*/  BPT.TRAP 0x1 ;  /* 0x000000040000795c */ /* 0x000fe20000300000 */
.L_x_2781:
        /* <DEDUP_REMOVED lines=9> */
.L_x_2782:
[----:B--2---:R-:W-:Y:S05]  /*4c80*/  @P1 BRA `(.L_x_2780) ;  /* 0x0000000000081947 */ /* 0x004fea0003800000 */
[----:B------:R-:W2:Y:S02]  /*4c90*/  SYNCS.PHASECHK.TRANS64.TRYWAIT P1, [UR6+0x33430], R0 ;  /* 0x03343000ff0075a7 */ /* 0x000ea40008020146 */
[----:B--2---:R-:W-:Y:S05]  /*4ca0*/  @!P1 BRA `(.L_x_2783) ;  /* 0x0000008c00c09947 */ /* 0x004fea0003800000 */
.L_x_2780:
[----:B-12---:R-:W-:Y:S01]  /*4cb0*/  VIADD R0, R18, 0x8 ;  /* 0x0000000812007836 */ /* 0x006fe20000000000 */
[----:B------:R-:W-:Y:S01]  /*4cc0*/  UIADD3 UR52, UR56, 0x1, URZ ;  /* 0x0000000138347890 */ /* 0x000fe2000fffe03f */
[----:B------:R-:W-:Y:S01]  /*4cd0*/  UMOV UR27, 0x80000020 ;  /* 0x80000020001b7882 */ /* 0x000fe20000000000 */
[----:B------:R-:W-:Y:S02]  /*4ce0*/  UMOV UR28, UR24 ;  /* 0x00000018001c7c82 */ /* 0x000fe40008000000 */
[----:B------:R1:W-:Y:S01]  /*4cf0*/  BAR.SYNC.DEFER_BLOCKING R0, 0x100 ;  /* 0x000400000000751d */ /* 0x0003e20000010000 */
[----:B------:R-:W-:-:S04]  /*4d00*/  UISETP.NE.AND UP0, UPT, UR52, 0x2, UPT ;  /* 0x000000023400788c */ /* 0x000fc8000bf05270 */
[----:B------:R-:W-:Y:S01]  /*4d10*/  USEL UR52, UR52, URZ, UP0 ;  /* 0x0000003f34347287 */ /* 0x000fe20008000000 */
[----:B------:R-:W-:Y:S01]  /*4d20*/  UMOV UR29, UR25 ;  /* 0x00000019001d7c82 */ /* 0x000fe20008000000 */
[----:B------:R-:W-:Y:S02]  /*4d30*/  UMOV UR31, 0x80000020 ;  /* 0x80000020001f7882 */ /* 0x000fe40000000000 */
[----:B------:R-:W-:Y:S01]  /*4d40*/  UIMAD UR58, UR52, 0x780, UR49 ;  /* 0x00000780343a78a4 */ /* 0x000fe2000f8e0231 */
[----:B------:R-:W-:Y:S01]  /*4d50*/  UMOV UR32, UR24 ;  /* 0x0000001800207c82 */ /* 0x000fe20008000000 */
[----:B------:R-:W-:Y:S02]  /*4d60*/  UMOV UR33, UR25 ;  /* 0x0000001900217c82 */ /* 0x000fe40008000000 */
[----:B------:R-:W-:Y:S02]  /*4d70*/  UIADD3 UR30, UR58, 0x80, URZ ;  /* 0x000000803a1e7890 */ /* 0x000fe4000fffe03f */
[----:B------:R-:W-:-:S02]  /*4d80*/  UIADD3 UR34, UR58, 0x100, URZ ;  /* 0x000001003a227890 */ /* 0x000fc4000fffe03f */
[----:B------:R-:W-:Y:S01]  /*4d90*/  UMOV UR26, UR58 ;  /* 0x0000003a001a7c82 */ /* 0x000fe20008000000 */
[----:B------:R-:W-:Y:S01]  /*4da0*/  UMOV UR35, 0x80000020 ;  /* 0x8000002000237882 */ /* 0x000fe20000000000 */
[----:B------:R-:W-:Y:S01]  /*4db0*/  UIADD3 UR6, UR58, 0x200, URZ ;  /* 0x000002003a067890 */ /* 0x000fe2000fffe03f */
[----:B------:R-:W-:Y:S01]  /*4dc0*/  UMOV UR7, 0x80000020 ;  /* 0x8000002000077882 */ /* 0x000fe20000000000 */
[----:B------:R-:W-:Y:S01]  /*4dd0*/  UIADD3 UR10, UR58, 0x202, URZ ;  /* 0x000002023a0a7890 */ /* 0x000fe2000fffe03f */
[----:B------:R-:W-:Y:S01]  /*4de0*/  WARPGROUP.ARRIVE ;  /* 0x00000000000079c5 */ /* 0x000fe20000000000 */
[----:B------:R-:W-:Y:S01]  /*4df0*/  UMOV UR11, 0x80000020 ;  /* 0x80000020000b7882 */ /* 0x000fe20000000000 */
[----:B------:R-:W-:Y:S01]  /*4e00*/  UIADD3 UR14, UR58, 0x282, URZ ;  /* 0x000002823a0e7890 */ /* 0x000fe2000fffe03f */
[----:B------:R-:W-:Y:S01]  /*4e10*/  UMOV UR15, 0x80000020 ;  /* 0x80000020000f7882 */ /* 0x000fe20000000000 */
[----:B------:R-:W-:Y:S02]  /*4e20*/  UIADD3 UR18, UR58, 0x500, URZ ;  /* 0x000005003a127890 */ /* 0x000fe4000fffe03f */
[----:B------:R-:W-:Y:S01]  /*4e30*/  QGMMA.64x32x32.F32.E4M3.E4M3 R184, gdesc[UR24], RZ, !UPT, gsb0 ;  /* 0x0060000018b879f3 */ /* 0x000fe2000c0008ff */
[----:B------:R-:W-:Y:S01]  /*4e40*/  UIADD3 UR26, UR58, 0x180, URZ ;  /* 0x000001803a1a7890 */ /* 0x000fe2000fffe03f */
[----:B------:R-:W-:Y:S01]  /*4e50*/  UMOV UR27, 0x80000020 ;  /* 0x80000020001b7882 */ /* 0x000fe20000000000 */
[----:B------:R-:W-:Y:S01]  /*4e60*/  UMOV UR19, 0x80000020 ;  /* 0x8000002000137882 */ /* 0x000fe20000000000 */
[----:B------:R-:W-:Y:S01]  /*4e70*/  UIADD3 UR22, UR58, 0x502, URZ ;  /* 0x000005023a167890 */ /* 0x000fe2000fffe03f */
[----:B------:R-:W-:Y:S01]  /*4e80*/  UMOV UR23, 0x80000020 ;  /* 0x8000002000177882 */ /* 0x000fe20000000000 */
[----:B------:R-:W-:-:S02]  /*4e90*/  WARPGROUP.DEPBAR.LE gsb0, 0x0 ;  /* 0x00008000000079c5 */ /* 0x000fc40000010000 */
[----:B------:R-:W-:-:S06]  /*4ea0*/  WARPGROUP.ARRIVE ;  /* 0x00000000000079c5 */ /* 0x000fcc0000000000 */
[----:B------:R-:W-:Y:S01]  /*4eb0*/  QGMMA.64x32x32.F32.E4M3.E4M3 R168, gdesc[UR28], RZ, !UPT, gsb0 ;  /* 0x006000001ca879f3 */ /* 0x000fe2000c0008ff */
[----:B------:R-:W-:Y:S01]  /*4ec0*/  UIADD3 UR30, UR58, 0x82, URZ ;  /* 0x000000823a1e7890 */ /* 0x000fe2000fffe03f */
[----:B------:R-:W-:Y:S01]  /*4ed0*/  UMOV UR28, UR4 ;  /* 0x00000004001c7c82 */ /* 0x000fe20008000000 */
[----:B------:R-:W-:Y:S01]  /*4ee0*/  UMOV UR29, UR5 ;  /* 0x00000005001d7c82 */ /* 0x000fe20008000000 */
[----:B------:R-:W-:Y:S01]  /*4ef0*/  UMOV UR31, 0x80000020 ;  /* 0x80000020001f7882 */ /* 0x000fe20000000000 */
[----:B------:R-:W-:Y:S02]  /*4f00*/  WARPGROUP.DEPBAR.LE gsb0, 0x0 ;  /* 0x00008000000079c5 */ /* 0x000fe40000010000 */
        /* <DEDUP_REMOVED lines=9> */
[----:B------:R-:W-:Y:S01]  /*4fa0*/  UMOV UR26, UR6 ;  /* 0x00000006001a7c82 */ /* 0x000fe20008000000 */
[----:B------:R-:W-:Y:S01]  /*4fb0*/  UMOV UR27, 0x80000020 ;  /* 0x80000020001b7882 */ /* 0x000fe20000000000 */
[----:B------:R-:W-:Y:S01]  /*4fc0*/  UIADD3 UR6, UR58, 0x2, URZ ;  /* 0x000000023a067890 */ /* 0x000fe2000fffe03f */
        /* <DEDUP_REMOVED lines=12> */
[----:B------:R-:W-:Y:S01]  /*5090*/  UMOV UR28, UR8 ;  /* 0x00000008001c7c82 */ /* 0x000fe20008000000 */
[----:B------:R-:W-:Y:S01]  /*50a0*/  UMOV UR29, UR9 ;  /* 0x00000009001d7c82 */ /* 0x000fe20008000000 */
        /* <DEDUP_REMOVED lines=106> */
[----:B------:R-:W-:Y:S01]  /*5750*/  UIADD3 UR58, UR58, 0x702, URZ ;  /* 0x000007023a3a7890 */ /* 0x000fe2000fffe03f */
[----:B------:R-:W-:Y:S02]  /*5760*/  WARPGROUP.DEPBAR.LE gsb0, 0x0 ;  /* 0x00008000000079c5 */ /* 0x000fe40000010000 */
[----:B------:R-:W-:-:S06]  /*5770*/  WARPGROUP.ARRIVE ;  /* 0x00000000000079c5 */ /* 0x000fcc0000000000 */
[----:B------:R-:W-:Y:S03]  /*5780*/  QGMMA.64x32x32.F32.E4M3.E4M3 R168, gdesc[UR28], R168, gsb0 ;  /* 0x006000001ca879f3 */ /* 0x000fe600080008a8 */
[----:B------:R-:W-:Y:S02]  /*5790*/  WARPGROUP.DEPBAR.LE gsb0, 0x0 ;  /* 0x00008000000079c5 */ /* 0x000fe40000010000 */
[----:B------:R-:W-:-:S06]  /*57a0*/  WARPGROUP.ARRIVE ;  /* 0x00000000000079c5 */ /* 0x000fcc0000000000 */
[----:B------:R-:W-:Y:S03]  /*57b0*/  QGMMA.64x32x32.F32.E4M3.E4M3 R152, gdesc[UR32], R152, gsb0 ;  /* 0x00600000209879f3 */ /* 0x000fe60008000898 */
        /* <DEDUP_REMOVED lines=9> */
[----:B-1----:R-:W-:Y:S05]  /*5850*/  @P2 BRA `(.L_x_2784) ;  /* 0x00000000002c2947 */ /* 0x002fea0003800000 */
[----:B------:R-:W-:Y:S05]  /*5860*/  @!P0 BRA `(.L_x_2785) ;  /* 0x0000000000048947 */ /* 0x000fea0003800000 */
[----:B------:R-:W-:Y:S01]  /*5870*/  BPT.TRAP 0x1 ;  /* 0x000000040000795c */ /* 0x000fe20000300000 */
.L_x_2785:
[----:B------:R-:W-:Y:S01]  /*5880*/  ULEA UR6, UR56, UR38, 0x3 ;  /* 0x0000002638067291 */ /* 0x000fe2000f8e183f */
[----:B------:R-:W-:-:S05]  /*5890*/  IMAD.U32 R0, RZ, RZ, UR57 ;  /* 0x00000039ff007e24 */ /* 0x000fca000f8e00ff */
[----:B------:R-:W-:-:S04]  /*58a0*/  SHF.L.U32 R0, R0, 0x1f, RZ ;  /* 0x0000001f00007819 */ /* 0x000fc800000006ff */
[----:B------:R1:W2:Y:S01]  /*58b0*/  SYNCS.PHASECHK.TRANS64.TRYWAIT P1, [UR6+0x33450], R0 ;  /* 0x03345000ff0075a7 */ /* 0x0002a20008020146 */
[----:B------:R-:W-:Y:S05]  /*58c0*/  @!P0 BRA `(.L_x_2786) ;  /* 0x0000000000048947 */ /* 0x000fea0003800000 */
[----:B------:R-:W-:Y:S01]  /*58d0*/  BPT.TRAP 0x1 ;  /* 0x000000040000795c */ /* 0x000fe20000300000 */
.L_x_2786:
[----:B--2---:R-:W-:Y:S05]  /*58e0*/  @P1 BRA `(.L_x_2784) ;  /* 0x0000000000081947 */ /* 0x004fea0003800000 */
[----:B------:R-:W2:Y:S02]  /*58f0*/  SYNCS.PHASECHK.TRANS64.TRYWAIT P1, [UR6+0x33450], R0 ;  /* 0x03345000ff0075a7 */ /* 0x000ea40008020146 */
[----:B--2---:R-:W-:Y:S05]  /*5900*/  @!P1 BRA `(.L_x_2787) ;  /* 0x0000008000c09947 */ /* 0x004fea0003800000 */
.L_x_2784:
[----:B------:R-:W-:Y:S01]  /*5910*/  UIADD3 UR6, UR38, 0x200, URZ ;  /* 0x0000020026067890 */ /* 0x000fe2000fffe03f */
[----:B------:R-:W-:Y:S01]  /*5920*/  WARPGROUP.ARRIVE ;  /* 0x00000000000079c5 */ /* 0x000fe20000000000 */
[----:B------:R-:W-:Y:S01]  /*5930*/  UMOV UR7, 0xc0000010 ;  /* 0xc000001000077882 */ /* 0x000fe20000000000 */
[----:B-12---:R-:W-:Y:S01]  /*5940*/  FMNMX.FTZ R0, R184, R7, !PT ;  /* 0x00000007b8007209 */ /* 0x006fe20007810000 */
[----:B------:R-:W-:Y:S01]  /*5950*/  USHF.R.U32.HI UR6, URZ, 0x4, UR6 ;  /* 0x000000043f067899 */ /* 0x000fe20008011606 */
[----:B------:R-:W-:Y:S02]  /*5960*/  FMNMX.FTZ R8, R186, R6, !PT ;  /* 0x00000006ba087209 */ /* 0x000fe40007810000 */
[----:B------:R-:W1:Y:S01]  /*5970*/  S2R R221, SR_TID.X ;  /* 0x0000000000dd7919 */ /* 0x000e620000002100 */
[----:B------:R-:W-:Y:S01]  /*5980*/  FMNMX.FTZ R5, R185, R0, !PT ;  /* 0x00000000b9057209 */ /* 0x000fe20007810000 */
[----:B------:R-:W-:Y:S01]  /*5990*/  ULOP3.LUT UR6, UR6, 0x3fff, URZ, 0xc0, !UPT ;  /* 0x00003fff06067892 */ /* 0x000fe2000f8ec03f */
[----:B------:R-:W-:-:S02]  /*59a0*/  FMNMX.FTZ R9, R187, R8, !PT ;  /* 0x00000008bb097209 */ /* 0x000fc40007810000 */
[----:B------:R-:W-:Y:S01]  /*59b0*/  FMNMX.FTZ R0, R188, R5, !PT ;  /* 0x00000005bc007209 */ /* 0x000fe20007810000 */
[----:B------:R-:W-:Y:S01]  /*59c0*/  ULOP3.LUT UR6, UR6, 0x10000, URZ, 0xfc, !UPT ;  /* 0x0001000006067892 */ /* 0x000fe2000f8efc3f */
[----:B------:R-:W-:Y:S02]  /*59d0*/  FMNMX.FTZ R8, R190, R9, !PT ;  /* 0x00000009be087209 */ /* 0x000fe40007810000 */
[----:B------:R-:W-:Y:S01]  /*59e0*/  FMNMX.FTZ R5, R189, R0, !PT ;  /* 0x00000000bd057209 */ /* 0x000fe20007810000 */
[----:B------:R-:W-:Y:S01]  /*59f0*/  UIMAD UR10, UR56, 0x780, UR6 ;  /* 0x00000780380a78a4 */ /* 0x000fe2000f8e0206 */
[----:B------:R-:W-:Y:S02]  /*5a00*/  FMNMX.FTZ R9, R191, R8, !PT ;  /* 0x00000008bf097209 */ /* 0x000fe40007810000 */
[----:B------:R-:W-:Y:S02]  /*5a10*/  FMNMX.FTZ R0, R192, R5, !PT ;  /* 0x00000005c0007209 */ /* 0x000fe40007810000 */
[----:B------:R-:W-:-:S02]  /*5a20*/  FMNMX.FTZ R8, R194, R9, !PT ;  /* 0x00000009c2087209 */ /* 0x000fc40007810000 */
[----:B------:R-:W-:Y:S01]  /*5a30*/  UMOV UR6, UR10 ;  /* 0x0000000a00067c82 */ /* 0x000fe20008000000 */
[----:B------:R-:W-:Y:S01]  /*5a40*/  FMNMX.FTZ R5, R193, R0, !PT ;  /* 0x00000000c1057209 */ /* 0x000fe20007810000 */
[----:B------:R-:W-:Y:S01]  /*5a50*/  QGMMA.64x192x32.F32.E4M3.E4M3 R24, R200, gdesc[UR4], R24, gsb0 ;  /* 0x02e00004c8187df3 */ /* 0x000fe20008000818 */
        /* <DEDUP_REMOVED lines=71> */
[----:B-1----:R-:W-:Y:S01]  /*5ed0*/  LOP3.LUT P1, RZ, R221, 0x7f, RZ, 0xc0, !PT ;  /* 0x0000007fddff7812 */ /* 0x002fe2000782c0ff */
[----:B------:R-:W1:Y:S04]  /*5ee0*/  SHFL.BFLY PT, R0, R9, 0x2, 0x1f ;  /* 0x0c401f0009007f89 */ /* 0x000e6800000e0000 */
[----:B------:R-:W2:Y:S01]  /*5ef0*/  SHFL.BFLY PT, R5, R8, 0x2, 0x1f ;  /* 0x0c401f0008057f89 */ /* 0x000ea200000e0000 */
[----:B-1----:R-:W-:Y:S01]  /*5f00*/  FMNMX.FTZ R10, R9, R0, !PT ;  /* 0x00000000090a7209 */ /* 0x002fe20007810000 */
[----:B------:R-:W-:Y:S01]  /*5f10*/  IMAD.U32 R9, RZ, RZ, UR40 ;  /* 0x00000028ff097e24 */ /* 0x000fe2000f8e00ff */
        /* <DEDUP_REMOVED lines=9> */
[----:B------:R-:W-:Y:S02]  /*5fb0*/  WARPGROUP.DEPBAR.LE gsb0, 0x0 ;  /* 0x00008000000079c5 */ /* 0x000fe40000010000 */
[----:B------:R-:W-:Y:S01]  /*5fc0*/  WARPGROUP.ARRIVE ;  /* 0x00000000000079c5 */ /* 0x000fe20000000000 */
[--C-:B------:R-:W-:Y:S01]  /*5fd0*/  FFMA.FTZ R169, R172, UR40, -R8.reuse ;  /* 0x00000028aca97c23 */ /* 0x100fe20008010808 */
[----:B------:R-:W-:-:S01]  /*5fe0*/  FFMA.FTZ R10, R184, UR40, -R8 ;  /* 0x00000028b80a7c23 */ /* 0x000fc20008010808 */
[--C-:B------:R-:W-:Y:S01]  /*5ff0*/  FFMA.FTZ R172, R173, UR40, -R8.reuse ;  /* 0x00000028adac7c23 */ /* 0x100fe20008010808 */
[----:B------:R-:W-:-:S01]  /*6000*/  FFMA.FTZ R173, R176, UR40, -R8 ;  /* 0x00000028b0ad7c23 */ /* 0x000fc20008010808 */
[----:B------:R-:W-:Y:S01]  /*6010*/  IMAD.U32 R184, RZ, RZ, UR40 ;  /* 0x00000028ffb87e24 */ /* 0x000fe2000f8e00ff */
[----:B------:R-:W-:Y:S01]  /*6020*/  QGMMA.64x192x32.F32.E4M3.E4M3 R24, R204, gdesc[UR4], R24, gsb0 ;  /* 0x02e00004cc187df3 */ /* 0x000fe20008000818 */
[----:B------:R-:W-:Y:S01]  /*6030*/  UIADD3 UR6, UR10, 0x300, URZ ;  /* 0x000003000a067890 */ /* 0x000fe2000fffe03f */
[--C-:B------:R-:W-:Y:S01]  /*6040*/  FFMA.FTZ R176, R177, UR40, -R8.reuse ;  /* 0x00000028b1b07c23 */ /* 0x100fe20008010808 */
[----:B------:R-:W-:Y:S01]  /*6050*/  UMOV UR7, 0xc0000010 ;  /* 0xc000001000077882 */ /* 0x000fe20000000000 */
[--C-:B------:R-:W-:Y:S01]  /*6060*/  FFMA.FTZ R177, R180, UR40, -R8.reuse ;  /* 0x00000028b4b17c23 */ /* 0x100fe20008010808 */
[----:B------:R-:W-:-:S01]  /*6070*/  FFMA.FTZ R9, R185, UR40, -R8 ;  /* 0x00000028b9097c23 */ /* 0x000fc20008010808 */
        /* <DEDUP_REMOVED lines=30> */
[----:B------:R-:W-:Y:S01]  /*6260*/  FFMA.FTZ R133, R133, UR40, -R8 ;  /* 0x0000002885857c23 */ /* 0x000fe20008010808 */
[----:B------:R-:W-:-:S01]  /*6270*/  FADD.FTZ R6, -R5, R6 ;  /* 0x0000000605067221 */ /* 0x000fc20000010100 */
[----:B------:R-:W-:Y:S01]  /*6280*/  FFMA.FTZ R8, R5, R184, -8 ;  /* 0xc100000005087423 */ /* 0x000fe200000100b8 */
[----:B------:R-:W-:Y:S01]  /*6290*/  FMUL.FTZ R7, R7, UR40 ;  /* 0x0000002807077c20 */ /* 0x000fe20008410000 */
[----:B------:R-:W-:Y:S01]  /*62a0*/  MUFU.EX2 R10, R10 ;  /* 0x0000000a000a7308 */ /* 0x000fe20000000800 */
[----:B------:R-:W-:Y:S01]  /*62b0*/  FMUL.FTZ R6, R6, UR40 ;  /* 0x0000002806067c20 */ /* 0x000fe20008410000 */
        /* <DEDUP_REMOVED lines=42> */
[----:B------:R-:W-:-:S02]  /*6560*/  IMAD.U32 R194, RZ, RZ, UR52 ;  /* 0x00000034ffc27e24 */ /* 0x000fc4000f8e00ff */
[----:B------:R-:W-:-:S02]  /*6570*/  FFMA.FTZ R134, R134, UR40, -R8 ;  /* 0x0000002886867c23 */ /* 0x000fc40008010808 */
[----:B------:R-:W2:Y:S01]  /*6580*/  MUFU.EX2 R11, R11 ;  /* 0x0000000b000b7308 */ /* 0x000ea20000000800 */
[----:B-1----:R-:W-:-:S01]  /*6590*/  FADD.FTZ R4, R9, R4 ;  /* 0x0000000409047221 */ /* 0x002fc20000010000 */
[----:B------:R-:W-:-:S06]  /*65a0*/  @!P1 LEA R194, R194, UR38, 0x3 ;  /* 0x00000026c2c29c11 */ /* 0x000fcc000f8e18ff */
        /* <DEDUP_REMOVED lines=28> */
[----:B------:R-:W-:Y:S02]  /*6770*/  WARPGROUP.DEPBAR.LE gsb0, 0x0 ;  /* 0x00008000000079c5 */ /* 0x000fe40000010000 */
[----:B------:R-:W-:-:S04]  /*6780*/  WARPGROUP.ARRIVE ;  /* 0x00000000000079c5 */ /* 0x000fc80000000000 */
[----:B------:R-:W2:Y:S01]  /*6790*/  MUFU.EX2 R171, R171 ;  /* 0x000000ab00ab7308 */ /* 0x000ea20000000800 */
[----:B-1----:R-:W-:-:S01]  /*67a0*/  FADD.FTZ R4, R170, R191 ;  /* 0x000000bfaa047221 */ /* 0x002fc20000010000 */
[----:B------:R-:W-:Y:S01]  /*67b0*/  QGMMA.64x192x32.F32.E4M3.E4M3 R24, R208, gdesc[UR4], R24, gsb0 ;  /* 0x02e00004d0187df3 */ /* 0x000fe20008000818 */
[----:B------:R-:W-:Y:S01]  /*67c0*/  UIADD3 UR6, UR10, 0x480, URZ ;  /* 0x000004800a067890 */ /* 0x000fe2000fffe03f */
[----:B------:R-:W-:-:S04]  /*67d0*/  UMOV UR7, 0xc0000010 ;  /* 0xc000001000077882 */ /* 0x000fc80000000000 */
        /* <DEDUP_REMOVED lines=87> */
[----:B---3--:R-:W-:-:S07]  /*6d50*/  FADD.FTZ R130, R146, R193 ;  /* 0x000000c192827221 */ /* 0x008fce0000010000 */
[----:B------:R-:W3:Y:S01]  /*6d60*/  MUFU.EX2 R148, R148 ;  /* 0x0000009400947308 */ /* 0x000ee20000000800 */
[----:B--2---:R-:W-:-:S07]  /*6d70*/  FADD.FTZ R193, R145, R4 ;  /* 0x0000000491c17221 */ /* 0x004fce0000010000 */
[----:B------:R-:W2:Y:S01]  /*6d80*/  MUFU.EX2 R150, R150 ;  /* 0x0000009600967308 */ /* 0x000ea20000000800 */
[----:B-1----:R-:W-:-:S01]  /*6d90*/  FADD.FTZ R195, R147, R130 ;  /* 0x0000008293c37221 */ /* 0x002fc20000010000 */
[--C-:B------:R-:W-:Y:S01]  /*6da0*/  FFMA.FTZ R130, R131, UR40, -R8.reuse ;  /* 0x0000002883827c23 */ /* 0x100fe20008010808 */
[----:B------:R-:W-:-:S05]  /*6db0*/  FFMA.FTZ R8, R135, UR40, -R8 ;  /* 0x0000002887087c23 */ /* 0x000fca0008010808 */
        /* <DEDUP_REMOVED lines=16> */
[----:B------:R-:W-:Y:S01]  /*6ec0*/  MUFU.EX2 R125, R125 ;  /* 0x0000007d007d7308 */ /* 0x000fe20000000800 */
[----:B-1----:R-:W-:-:S07]  /*6ed0*/  FADD.FTZ R4, R124, R131 ;  /* 0x000000837c047221 */ /* 0x002fce0000010000 */
[----:B------:R-:W1:Y:S01]  /*6ee0*/  MUFU.EX2 R191, R191 ;  /* 0x000000bf00bf7308 */ /* 0x000e620000000800 */
[----:B---3--:R-:W-:-:S01]  /*6ef0*/  FADD.FTZ R192, R126, R193 ;  /* 0x000000c17ec07221 */ /* 0x008fc20000010000 */
[----:B------:R-:W-:Y:S02]  /*6f00*/  WARPGROUP.DEPBAR.LE gsb0, 0x0 ;  /* 0x00008000000079c5 */ /* 0x000fe40000010000 */
[----:B------:R-:W-:-:S04]  /*6f10*/  WARPGROUP.ARRIVE ;  /* 0x00000000000079c5 */ /* 0x000fc80000000000 */
[----:B------:R-:W2:Y:S02]  /*6f20*/  MUFU.EX2 R128, R128 ;  /* 0x0000008000807308 */ /* 0x000ea40000000800 */
[----:B------:R-:W-:Y:S01]  /*6f30*/  QGMMA.64x192x32.F32.E4M3.E4M3 R24, R216, gdesc[UR4], R24, gsb0 ;  /* 0x02e00004d8187df3 */ /* 0x000fe20008000818 */
[----:B-1----:R-:W-:-:S05]  /*6f40*/  FADD.FTZ R192, R191, R192 ;  /* 0x000000c0bfc07221 */ /* 0x002fca0000010000 */
[----:B------:R-:W1:Y:S08]  /*6f50*/  MUFU.EX2 R127, R127 ;  /* 0x0000007f007f7308 */ /* 0x000e700000000800 */
[----:B------:R-:W3:Y:S08]  /*6f60*/  MUFU.EX2 R129, R129 ;  /* 0x0000008100817308 */ /* 0x000ef00000000800 */
[----:B------:R-:W4:Y:S08]  /*6f70*/  MUFU.EX2 R130, R130 ;  /* 0x0000008200827308 */ /* 0x000f300000000800 */
[----:B------:R-:W5:Y:S08]  /*6f80*/  MUFU.EX2 R132, R132 ;  /* 0x0000008400847308 */ /* 0x000f700000000800 */
[----:B------:R-:W5:Y:S08]  /*6f90*/  MUFU.EX2 R134, R134 ;  /* 0x0000008600867308 */ /* 0x000f700000000800 */
[----:B------:R-:W5:Y:S08]  /*6fa0*/  MUFU.EX2 R133, R133 ;  /* 0x0000008500857308 */ /* 0x000f700000000800 */
[----:B------:R-:W5:Y:S01]  /*6fb0*/  MUFU.EX2 R8, R8 ;  /* 0x0000000800087308 */ /* 0x000f620000000800 */
[----:B------:R-:W-:-:S02]  /*6fc0*/  WARPGROUP.DEPBAR.LE gsb0, 0x0 ;  /* 0x00008000000079c5 */ /* 0x000fc40000010000 */
[----:B------:R2:W-:Y:S06]  /*6fd0*/  BAR.ARV R3, 0x100 ;  /* 0x000400030000751d */ /* 0x0005ec0000002000 */
[----:B--2---:R-:W-:-:S05]  /*6fe0*/  @!P1 VIADD R3, R194, 0x33440 ;  /* 0x00033440c2039836 */ /* 0x004fca0000000000 */
[----:B------:R-:W-:-:S04]  /*6ff0*/  @!P1 PRMT R3, RZ, 0x654, R3 ;  /* 0x00000654ff039816 */ /* 0x000fc80000000003 */
[----:B------:R2:W-:Y:S02]  /*7000*/  @!P1 SYNCS.ARRIVE.TRANS64.RED.A1T0 RZ, [R3+URZ], RZ ;  /* 0x000000ff03ff99a7 */ /* 0x0005e4000810043f */
[----:B--2---:R-:W-:-:S04]  /*7010*/  FADD.FTZ R3, R125, R4 ;  /* 0x000000047d037221 */ /* 0x004fc80000010000 */
[----:B------:R-:W-:Y:S01]  /*7020*/  FADD.FTZ R4, R128, R3 ;  /* 0x0000000380047221 */ /* 0x000fe20000010000 */
[----:B-1----:R-:W-:-:S03]  /*7030*/  FADD.FTZ R3, R127, R192 ;  /* 0x000000c07f037221 */ /* 0x002fc60000010000 */
[----:B---3--:R-:W-:Y:S01]  /*7040*/  FADD.FTZ R131, R129, R4 ;  /* 0x0000000481837221 */ /* 0x008fe20000010000 */
[----:B----4-:R-:W-:-:S03]  /*7050*/  FADD.FTZ R3, R130, R3 ;  /* 0x0000000382037221 */ /* 0x010fc60000010000 */
[----:B-----5:R-:W-:Y:S01]  /*7060*/  FADD.FTZ R4, R132, R131 ;  /* 0x0000008384047221 */ /* 0x020fe20000010000 */
[----:B------:R-:W-:-:S03]  /*7070*/  FADD.FTZ R3, R134, R3 ;  /* 0x0000000386037221 */ /* 0x000fc60000010000 */
[----:B------:R-:W-:Y:S01]  /*7080*/  FADD.FTZ R4, R133, R4 ;  /* 0x0000000485047221 */ /* 0x000fe20000010000 */
[----:B------:R-:W-:-:S01]  /*7090*/  FADD.FTZ R3, R8, R3 ;  /* 0x0000000308037221 */ /* 0x000fc20000010000 */
[----:B------:R-:W-:Y:S06]  /*70a0*/  @!P0 BRA `(.L_x_2788) ;  /* 0x0000000000048947 */ /* 0x000fec0003800000 */
[----:B------:R-:W-:Y:S01]  /*70b0*/  BPT.TRAP 0x1 ;  /* 0x000000040000795c */ /* 0x000fe20000300000 */
.L_x_2788:
        /* <DEDUP_REMOVED lines=16> */
[-C--:B------:R-:W-:Y:S01]  /*71c0*/  FMUL.FTZ R25, R25, R7.reuse ;  /* 0x0000000719197220 */ /* 0x080fe20000410000 */
[----:B------:R-:W-:Y:S01]  /*71d0*/  F2FP.SATFINITE.E4M3.F32.PACK_AB_MERGE_C R182, R183, R182, RZ ;  /* 0x000000b6b7b6723e */ /* 0x000fe200048070ff */
[----:B------:R-:W-:Y:S01]  /*71e0*/  SYNCS.ARRIVE.TRANS64.RED.A1T0 RZ, [UR6], RZ ;  /* 0x000000ffffff79a7 */ /* 0x000fe20008100406 */
        /* <DEDUP_REMOVED lines=127> */
[----:B------:R-:W-:Y:S01]  /*79e0*/  F2FP.SATFINITE.E4M3.F32.PACK_AB_MERGE_C R219, R130, R127, R8 ;  /* 0x0000007f82db723e */ /* 0x000fe20004807008 */
[----:B------:R-:W-:Y:S06]  /*79f0*/  @P1 BRA `(.L_x_2789) ;  /* 0xffffffd000601947 */ /* 0x000fec000383ffff */
.L_x_2779:
[----:B------:R-:W-:Y:S06]  /*7a00*/  BAR.ARV 0x8, 0x120 ;  /* 0x0204800000007b1d */ /* 0x000fec0000002000 */
[----:B------:R-:W-:Y:S05]  /*7a10*/  @!P0 BRA `(.L_x_2790) ;  /* 0x0000000000048947 */ /* 0x000fea0003800000 */
[----:B------:R-:W-:Y:S01]  /*7a20*/  BPT.TRAP 0x1 ;  /* 0x000000040000795c */ /* 0x000fe20000300000 */
.L_x_2790:
[----:B------:R-:W-:Y:S01]  /*7a30*/  ULEA UR8, UR52, UR38, 0x3 ;  /* 0x0000002634087291 */ /* 0x000fe2000f8e183f */
[----:B------:R-:W-:-:S05]  /*7a40*/  IMAD.U32 R6, RZ, RZ, UR36 ;  /* 0x00000024ff067e24 */ /* 0x000fca000f8e00ff */
[----:B------:R-:W-:-:S04]  /*7a50*/  SHF.L.U32 R6, R6, 0x1f, RZ ;  /* 0x0000001f06067819 */ /* 0x000fc800000006ff */
[----:B------:R1:W2:Y:S01]  /*7a60*/  SYNCS.PHASECHK.TRANS64.TRYWAIT P1, [UR8+0x33450], R6 ;  /* 0x03345006ff0075a7 */ /* 0x0002a20008020148 */
[----:B------:R-:W-:Y:S05]  /*7a70*/  @!P0 BRA `(.L_x_2791) ;  /* 0x0000000000048947 */ /* 0x000fea0003800000 */
[----:B------:R-:W-:Y:S01]  /*7a80*/  BPT.TRAP 0x1 ;  /* 0x000000040000795c */ /* 0x000fe20000300000 */
.L_x_2791:
[----:B--2---:R-:W-:Y:S05]  /*7a90*/  @P1 BRA `(.L_x_2792) ;  /* 0x0000000000081947 */ /* 0x004fea0003800000 */
[----:B------:R-:W2:Y:S02]  /*7aa0*/  SYNCS.PHASECHK.TRANS64.TRYWAIT P1, [UR8+0x33450], R6 ;  /* 0x03345006ff0075a7 */ /* 0x000ea40008020148 */
[----:B--2---:R-:W-:Y:S05]  /*7ab0*/  @!P1 BRA `(.L_x_2793) ;  /* 0x00000060006c9947 */ /* 0x004fea0003800000 */
.L_x_2792:
[----:B------:R-:W-:Y:S01]  /*7ac0*/  UIADD3 UR4, UR38, 0x200, URZ ;  /* 0x0000020026047890 */ /* 0x000fe2000fffe03f */
[----:B------:R-:W-:Y:S01]  /*7ad0*/  WARPGROUP.ARRIVE ;  /* 0x00000000000079c5 */ /* 0x000fe20000000000 */
[----:B------:R-:W-:Y:S01]  /*7ae0*/  UMOV UR7, 0xc0000010 ;  /* 0xc000001000077882 */ /* 0x000fe20000000000 */
[----:B------:R-:W-:Y:S01]  /*7af0*/  IMAD.MOV.U32 R8, RZ, RZ, 0x3f800000 ;  /* 0x3f800000ff087424 */ /* 0x000fe200078e00ff */
[----:B------:R-:W-:-:S04]  /*7b00*/  USHF.R.U32.HI UR4, URZ, 0x4, UR4 ;  /* 0x000000043f047899 */ /* 0x000fc80008011604 */
[----:B------:R-:W-:-:S04]  /*7b10*/  ULOP3.LUT UR4, UR4, 0x3fff, URZ, 0xc0, !UPT ;  /* 0x00003fff04047892 */ /* 0x000fc8000f8ec03f */
[----:B------:R-:W-:-:S04]  /*7b20*/  ULOP3.LUT UR4, UR4, 0x10000, URZ, 0xfc, !UPT ;  /* 0x0001000004047892 */ /* 0x000fc8000f8efc3f */
[----:B------:R-:W-:-:S03]  /*7b30*/  UIMAD UR9, UR52, 0x780, UR4 ;  /* 0x00000780340978a4 */ /* 0x000fc6000f8e0204 */
[----:B------:R-:W-:Y:S02]  /*7b40*/  ULDC.64 UR4, c[0x0][0x9a0] ;  /* 0x0002680000047ab9 */ /* 0x000fe40000000a00 */
[----:B------:R-:W-:Y:S02]  /*7b50*/  UISETP.NE.U32.AND UP0, UPT, UR4, URZ, UPT ;  /* 0x0000003f0400728c */ /* 0x000fe4000bf05070 */
[----:B------:R-:W-:Y:S02]  /*7b60*/  UMOV UR6, UR9 ;  /* 0x0000000900067c82 */ /* 0x000fe40008000000 */
[----:B------:R-:W-:Y:S01]  /*7b70*/  QGMMA.64x192x32.F32.E4M3.E4M3 R24, R200, gdesc[UR4], R24, gsb0 ;  /* 0x02e00004c8187df3 */ /* 0x000fe20008000818 */
[----:B------:R-:W-:Y:S01]  /*7b80*/  UIADD3 UR6, UR9, 0x180, URZ ;  /* 0x0000018009067890 */ /* 0x000fe2000fffe03f */
[----:B------:R-:W-:Y:S01]  /*7b90*/  UMOV UR7, 0xc0000010 ;  /* 0xc000001000077882 */ /* 0x000fe20000000000 */
[----:B------:R-:W-:-:S06]  /*7ba0*/  UISETP.NE.AND.EX UP0, UPT, UR5, URZ, UPT, UP0 ;  /* 0x0000003f0500728c */ /* 0x000fcc000bf05300 */
[----:B------:R-:W-:-:S05]  /*7bb0*/  PLOP3.LUT P1, PT, PT, PT, UP0, 0x80, 0x0 ;  /* 0x000000000000781c */ /* 0x000fca0003f2f008 */
[----:B------:R-:W-:Y:S01]  /*7bc0*/  @UP0 USHF.R.S32.HI UR10, URZ, 0x1f, UR44 ;  /* 0x0000001f3f0a0899 */ /* 0x000fe2000801142c */
[----:B------:R-:W-:-:S03]  /*7bd0*/  @UP0 ULDC.64 UR12, c[0x0][0x9c8] ;  /* 0x00027200000c0ab9 */ /* 0x000fc60000000a00 */
[----:B------:R-:W-:-:S04]  /*7be0*/  @UP0 UIMAD UR10, UR10, UR12, URZ ;  /* 0x0000000c0a0a02a4 */ /* 0x000fc8000f8e023f */
[----:B------:R-:W-:Y:S02]  /*7bf0*/  @UP0 UIMAD UR11, UR44, UR13, UR10 ;  /* 0x0000000d2c0b02a4 */ /* 0x000fe4000f8e020a */
[----:B------:R-:W-:Y:S01]  /*7c00*/  @UP0 USHF.R.S32.HI UR10, URZ, 0x1f, UR42 ;  /* 0x0000001f3f0a0899 */ /* 0x000fe2000801142a */
[----:B------:R-:W-:Y:S02]  /*7c10*/  WARPGROUP.DEPBAR.LE gsb0, 0x0 ;  /* 0x00008000000079c5 */ /* 0x000fe40000010000 */
[----:B------:R-:W-:-:S06]  /*7c20*/  WARPGROUP.ARRIVE ;  /* 0x00000000000079c5 */ /* 0x000fcc0000000000 */
[----:B------:R-:W-:Y:S01]  /*7c30*/  QGMMA.64x192x32.F32.E4M3.E4M3 R24, R204, gdesc[UR4], R24, gsb0 ;  /* 0x02e00004cc187df3 */ /* 0x000fe20008000818 */
[----:B------:R-:W-:Y:S01]  /*7c40*/  UIADD3 UR6, UR9, 0x300, URZ ;  /* 0x0000030009067890 */ /* 0x000fe2000fffe03f */
[----:B------:R-:W-:Y:S01]  /*7c50*/  UMOV UR7, 0xc0000010 ;  /* 0xc000001000077882 */ /* 0x000fe20000000000 */
[----:B------:R-:W-:Y:S02]  /*7c60*/  WARPGROUP.DEPBAR.LE gsb0, 0x0 ;  /* 0x00008000000079c5 */ /* 0x000fe40000010000 */
[----:B------:R-:W-:-:S15]  /*7c70*/  WARPGROUP.ARRIVE ;  /* 0x00000000000079c5 */ /* 0x000fde0000000000 */
[----:B------:R-:W-:Y:S01]  /*7c80*/  QGMMA.64x192x32.F32.E4M3.E4M3 R24, R208, gdesc[UR4], R24, gsb0 ;  /* 0x02e00004d0187df3 */ /* 0x000fe20008000818 */
[----:B------:R-:W-:-:S03]  /*7c90*/  @UP0 UIMAD.WIDE.U32 UR6, UR44, UR12, URZ ;  /* 0x0000000c2c0602a5 */ /* 0x000fc6000f8e003f */
[----:B------:R-:W-:Y:S01]  /*7ca0*/  @UP0 ULDC.64 UR12, c[0x0][0x9d0] ;  /* 0x00027400000c0ab9 */ /* 0x000fe20000000a00 */
[----:B------:R-:W-:Y:S02]  /*7cb0*/  @UP0 UIADD3 UR7, UR7, UR11, URZ ;  /* 0x0000000b07070290 */ /* 0x000fe4000fffe03f */
[----:B------:R-:W-:Y:S02]  /*7cc0*/  @UP0 UIMAD UR10, UR10, UR12, URZ ;  /* 0x0000000c0a0a02a4 */ /* 0x000fe4000f8e023f */
[----:B------:R-:W-:Y:S02]  /*7cd0*/  @UP0 UIMAD.WIDE.U32 UR6, UR42, UR12, UR6 ;  /* 0x0000000c2a0602a5 */ /* 0x000fe4000f8e0006 */
[----:B------:R-:W-:Y:S02]  /*7ce0*/  @UP0 UIMAD UR10, UR42, UR13, UR10 ;  /* 0x0000000d2a0a02a4 */ /* 0x000fe4000f8e020a */
[----:B------:R-:W-:Y:S02]  /*7cf0*/  @UP0 ULEA UR4, UP1, UR6, UR4, 0x2 ;  /* 0x0000000406040291 */ /* 0x000fe4000f82103f */
[----:B------:R-:W-:-:S04]  /*7d00*/  @UP0 UIADD3 UR7, UR7, UR10, URZ ;  /* 0x0000000a07070290 */ /* 0x000fc8000fffe03f */
[----:B------:R-:W-:Y:S01]  /*7d10*/  @UP0 ULEA.HI.X UR5, UR6, UR5, UR7, 0x2, UP1 ;  /* 0x0000000506050291 */ /* 0x000fe200088f1407 */
[----:B-12---:R-:W-:-:S05]  /*7d20*/  IMAD.U32 R6, RZ, RZ, UR4 ;  /* 0x00000004ff067e24 */ /* 0x006fca000f8e00ff */
[----:B------:R-:W-:-:S05]  /*7d30*/  IMAD.U32 R7, RZ, RZ, UR5 ;  /* 0x00000005ff077e24 */ /* 0x000fca000f8e00ff */
[----:B------:R1:W2:Y:S01]  /*7d40*/  @P1 LDG.E R8, desc[UR50][R6.64] ;  /* 0x0000003206081981 */ /* 0x0002a2000c1e1900 */
[----:B------:R-:W-:Y:S01]  /*7d50*/  UIADD3 UR6, UR9, 0x480, URZ ;  /* 0x0000048009067890 */ /* 0x000fe2000fffe03f */
[----:B------:R-:W-:Y:S01]  /*7d60*/  UMOV UR7, 0xc0000010 ;  /* 0xc000001000077882 */ /* 0x000fe20000000000 */
[----:B------:R-:W-:Y:S02]  /*7d70*/  WARPGROUP.DEPBAR.LE gsb0, 0x0 ;  /* 0x00008000000079c5 */ /* 0x000fe40000010000 */
[----:B------:R-:W-:-:S06]  /*7d80*/  WARPGROUP.ARRIVE ;  /* 0x00000000000079c5 */ /* 0x000fcc0000000000 */
[----:B------:R-:W-:Y:S01]  /*7d90*/  QGMMA.64x192x32.F32.E4M3.E4M3 R24, R212, gdesc[UR4], R24, gsb0 ;  /* 0x02e00004d4187df3 */ /* 0x000fe20008000818 */
[----:B------:R-:W-:Y:S01]  /*7da0*/  UIADD3 UR6, UR9, 0x600, URZ ;  /* 0x0000060009067890 */ /* 0x000fe2000fffe03f */
[----:B------:R-:W-:Y:S01]  /*7db0*/  UMOV UR7, 0xc0000010 ;  /* 0xc000001000077882 */ /* 0x000fe20000000000 */
[----:B------:R-:W3:Y:S04]  /*7dc0*/  SHFL.BFLY PT, R9, R4, 0x2, 0x1f ;  /* 0x0c401f0004097f89 */ /* 0x000ee800000e0000 */
[----:B------:R-:W4:Y:S01]  /*7dd0*/  SHFL.BFLY PT, R12, R3, 0x2, 0x1f ;  /* 0x0c401f00030c7f89 */ /* 0x000f2200000e0000 */
[----:B---3--:R-:W-:-:S01]  /*7de0*/  FADD.FTZ R9, R9, R4 ;  /* 0x0000000409097221 */ /* 0x008fc20000010000 */
[----:B----4-:R-:W-:-:S04]  /*7df0*/  FADD.FTZ R12, R12, R3 ;  /* 0x000000030c0c7221 */ /* 0x010fc80000010000 */
[----:B------:R-:W3:Y:S04]  /*7e00*/  SHFL.BFLY PT, R10, R9, 0x1, 0x1f ;  /* 0x0c201f00090a7f89 */ /* 0x000ee800000e0000 */
[----:B-1----:R-:W1:Y:S01]  /*7e10*/  SHFL.BFLY PT, R7, R12, 0x1, 0x1f ;  /* 0x0c201f000c077f89 */ /* 0x002e6200000e0000 */
[----:B---3--:R-:W-:-:S01]  /*7e20*/  FADD.FTZ R13, R9, R10 ;  /* 0x0000000a090d7221 */ /* 0x008fc20000010000 */
        /* <DEDUP_REMOVED lines=10> */
[----:B------:R-:W1:Y:S01]  /*7ed0*/  @P2 MUFU.LG2 R6, R6 ;  /* 0x0000000600062308 */ /* 0x000e620000000c00 */
[----:B------:R-:W-:Y:S02]  /*7ee0*/  WARPGROUP.DEPBAR.LE gsb0, 0x0 ;  /* 0x00008000000079c5 */ /* 0x000fe40000010000 */
[----:B------:R-:W-:-:S06]  /*7ef0*/  WARPGROUP.ARRIVE ;  /* 0x00000000000079c5 */ /* 0x000fcc0000000000 */
[----:B------:R-:W-:Y:S01]  /*7f00*/  QGMMA.64x192x32.F32.E4M3.E4M3 R24, R216, gdesc[UR4], R24, gsb0 ;  /* 0x02e00004d8187df3 */ /* 0x000fe20008000818 */
[----:B------:R-:W3:Y:S08]  /*7f10*/  @P3 MUFU.LG2 R10, R15 ;  /* 0x0000000f000a3308 */ /* 0x000ef00000000c00 */
[----:B------:R-:W4:Y:S01]  /*7f20*/  @P1 MUFU.RCP R11, R14 ;  /* 0x0000000e000b1308 */ /* 0x000f220000001000 */
[----:B------:R-:W-:-:S02]  /*7f30*/  IMAD.U32 R9, RZ, RZ, UR40 ;  /* 0x00000028ff097e24 */ /* 0x000fc4000f8e00ff */
[----:B------:R-:W-:Y:S02]  /*7f40*/  IMAD.U32 R12, RZ, RZ, UR40 ;  /* 0x00000028ff0c7e24 */ /* 0x000fe4000f8e00ff */
[----:B-1----:R-:W-:Y:S01]  /*7f50*/  @P2 FMUL.FTZ R6, R6, 0.69314718246459960938 ;  /* 0x3f31721806062820 */ /* 0x002fe20000410000 */
[----:B------:R-:W-:Y:S01]  /*7f60*/  @P2 FMUL.FTZ R9, R9, 0.69314718246459960938 ;  /* 0x3f31721809092820 */ /* 0x000fe20000410000 */
[----:B------:R-:W-:Y:S01]  /*7f70*/  @P3 FMUL.FTZ R13, R12, 0.69314718246459960938 ;  /* 0x3f3172180c0d3820 */ /* 0x000fe20000410000 */
[----:B---3--:R-:W-:Y:S01]  /*7f80*/  @P3 FMUL.FTZ R10, R10, 0.69314718246459960938 ;  /* 0x3f3172180a0a3820 */ /* 0x008fe20000410000 */
[----:B------:R-:W-:Y:S02]  /*7f90*/  IMAD.MOV.U32 R4, RZ, RZ, -0x800000 ;  /* 0xff800000ff047424 */ /* 0x000fe400078e00ff */
[----:B------:R-:W-:Y:S01]  /*7fa0*/  @P2 FFMA.FTZ R4, R9, R0, R6 ;  /* 0x0000000009042223 */ /* 0x000fe20000010006 */
[----:B------:R-:W-:Y:S02]  /*7fb0*/  IMAD.MOV.U32 R3, RZ, RZ, -0x800000 ;  /* 0xff800000ff037424 */ /* 0x000fe400078e00ff */
[----:B------:R-:W-:Y:S01]  /*7fc0*/  @P3 FFMA.FTZ R3, R13, R5, R10 ;  /* 0x000000050d033223 */ /* 0x000fe2000001000a */
[-C--:B--2---:R-:W-:Y:S01]  /*7fd0*/  FMUL.FTZ R12, R7, R8.reuse ;  /* 0x00000008070c7220 */ /* 0x084fe20000410000 */
[----:B----4-:R-:W-:Y:S01]  /*7fe0*/  FMUL.FTZ R120, R11, R8 ;  /* 0x000000080b787220 */ /* 0x010fe20000410000 */
[----:B------:R-:W-:-:S02]  /*7ff0*/  WARPGROUP.DEPBAR.LE gsb0, 0x0 ;  /* 0x00008000000079c5 */ /* 0x000fc40000010000 */
[----:B------:R-:W-:Y:S05]  /*8000*/  @!P0 BRA `(.L_x_2794) ;  /* 0x0000000000048947 */ /* 0x000fea0003800000 */
[----:B------:R-:W-:Y:S01]  /*8010*/  BPT.TRAP 0x1 ;  /* 0x000000040000795c */ /* 0x000fe20000300000 */
.L_x_2794:
        /* <DEDUP_REMOVED lines=11> */
[----:B------:R-:W-:Y:S01]  /*80d0*/  FMUL.FTZ R15, R38, R120 ;  /* 0x00000078260f7220 */ /* 0x000fe20000410000 */
[----:B------:R-:W-:Y:S01]  /*80e0*/  UIADD3 UR42, -UR45, URZ, URZ ;  /* 0x0000003f2d2a7290 */ /* 0x000fe2000fffe13f */
[----:B------:R-:W-:Y:S01]  /*80f0*/  ULDC.64 UR6, c[0x0][0xb70] ;  /* 0x0002dc0000067ab9 */ /* 0x000fe20000000a00 */
[----:B-1----:R-:W-:-:S05]  /*8100*/  IMAD.SHL.U32 R0, R121, 0x4, RZ ;  /* 0x0000000479007824 */ /* 0x002fca00078e00ff */
[----:B------:R-:W-:-:S04]  /*8110*/  LOP3.LUT R0, R0, 0xc, RZ, 0xc0, !PT ;  /* 0x0000000c00007812 */ /* 0x000fc800078ec0ff */
[----:B------:R-:W-:-:S05]  /*8120*/  IADD3 R6, P0, R0, UR4, RZ ;  /* 0x0000000400067c10 */ /* 0x000fca000ff1e0ff */
[----:B------:R-:W-:Y:S02]  /*8130*/  IMAD.X R7, RZ, RZ, UR5, P0 ;  /* 0x00000005ff077e24 */ /* 0x000fe400080e06ff */
[-C--:B------:R-:W-:Y:S01]  /*8140*/  FMUL.FTZ R24, R33, R12.reuse ;  /* 0x0000000c21187220 */ /* 0x080fe20000410000 */
[-C--:B------:R-:W-:Y:S01]  /*8150*/  FMUL.FTZ R29, R40, R12.reuse ;  /* 0x0000000c281d7220 */ /* 0x080fe20000410000 */
[-C--:B------:R-:W-:Y:S01]  /*8160*/  FMUL.FTZ R32, R45, R12.reuse ;  /* 0x0000000c2d207220 */ /* 0x080fe20000410000 */
[-C--:B------:R-:W-:Y:S01]  /*8170*/  FMUL.FTZ R37, R48, R12.reuse ;  /* 0x0000000c30257220 */ /* 0x080fe20000410000 */
        /* <DEDUP_REMOVED lines=14> */
[-C--:B-1----:R-:W-:Y:S01]  /*8260*/  FMUL.FTZ R6, R30, R120.reuse ;  /* 0x000000781e067220 */ /* 0x082fe20000410000 */
        /* <DEDUP_REMOVED lines=26> */
[----:B------:R-:W-:Y:S01]  /*8410*/  F2FP.BF16.F32.PACK_AB R6, R6, R7 ;  /* 0x000000070606723e */ /* 0x000fe200000010ff */
[-C--:B------:R-:W-:Y:S01]  /*8420*/  FMUL.FTZ R25, R39, R120.reuse ;  /* 0x0000007827197220 */ /* 0x080fe20000410000 */
[-C--:B------:R-:W-:Y:S01]  /*8430*/  FMUL.FTZ R27, R46, R120.reuse ;  /* 0x000000782e1b7220 */ /* 0x080fe20000410000 */
        /* <DEDUP_REMOVED lines=8> */
[----:B------:R-:W-:Y:S01]  /*84c0*/  F2FP.BF16.F32.PACK_AB R68, R68, R69 ;  /* 0x000000454444723e */ /* 0x000fe200000010ff */
[-C--:B------:R-:W-:Y:S01]  /*84d0*/  FMUL.FTZ R26, R35, R120.reuse ;  /* 0x00000078231a7220 */ /* 0x080fe20000410000 */
[----:B------:R-:W-:Y:S01]  /*84e0*/  F2FP.BF16.F32.PACK_AB R73, R72, R73 ;  /* 0x000000494849723e */ /* 0x000fe200000010ff */
[-C--:B------:R-:W-:Y:S01]  /*84f0*/  FMUL.FTZ R43, R62, R120.reuse ;  /* 0x000000783e2b7220 */ /* 0x080fe20000410000 */
[----:B------:R-:W-:Y:S01]  /*8500*/  ISETP.EQ.OR P0, PT, R7, 0x3, !P0 ;  /* 0x000000030700780c */ /* 0x000fe20004702670 */
[----:B------:R-:W-:Y:S01]  /*8510*/  FMUL.FTZ R35, R54, R120 ;  /* 0x0000007836237220 */ /* 0x000fe20000410000 */
[----:B------:R-:W-:Y:S01]  /*8520*/  F2FP.BF16.F32.PACK_AB R27, R27, R30 ;  /* 0x0000001e1b1b723e */ /* 0x000fe200000010ff */
[----:B------:R-:W-:Y:S01]  /*8530*/  FMUL.FTZ R42, R51, R120 ;  /* 0x00000078332a7220 */ /* 0x000fe20000410000 */
[----:B------:R-:W-:Y:S01]  /*8540*/  F2FP.BF16.F32.PACK_AB R34, R31, R34 ;  /* 0x000000221f22723e */ /* 0x000fe200000010ff */
[----:B------:R-:W-:Y:S01]  /*8550*/  FMUL.FTZ R62, R74, R120 ;  /* 0x000000784a3e7220 */ /* 0x000fe20000410000 */
[----:B------:R-:W-:Y:S01]  /*8560*/  F2FP.BF16.F32.PACK_AB R58, R55, R58 ;  /* 0x0000003a373a723e */ /* 0x000fe200000010ff */
[-C--:B------:R-:W-:Y:S01]  /*8570*/  FMUL.FTZ R51, R70, R120.reuse ;  /* 0x0000007846337220 */ /* 0x080fe20000410000 */
[-C--:B------:R-:W-:Y:S01]  /*8580*/  FMUL.FTZ R54, R66, R120.reuse ;  /* 0x0000007842367220 */ /* 0x080fe20000410000 */
[-C--:B------:R-:W-:Y:S01]  /*8590*/  FMUL.FTZ R71, R87, R120.reuse ;  /* 0x0000007857477220 */ /* 0x080fe20000410000 */
[----:B------:R-:W-:Y:S01]  /*85a0*/  FMUL.FTZ R74, R83, R120 ;  /* 0x00000078534a7220 */ /* 0x000fe20000410000 */
[----:B------:R-:W-:Y:S01]  /*85b0*/  SEL R55, R68, R73, P0 ;  /* 0x0000004944377207 */ /* 0x000fe20000000000 */
[----:B------:R-:W-:Y:S01]  /*85c0*/  USHF.R.S32.HI UR4, URZ, 0x1f, UR43 ;  /* 0x0000001f3f047899 */ /* 0x000fe2000801142b */
[----:B------:R-:W-:Y:S01]  /*85d0*/  F2FP.BF16.F32.PACK_AB R57, R56, R57 ;  /* 0x000000393839723e */ /* 0x000fe200000010ff */
[----:B------:R-:W-:Y:S01]  /*85e0*/  ULDC UR5, c[0x0][0xda8] ;  /* 0x00036a0000057ab9 */ /* 0x000fe20000000800 */
[----:B------:R-:W-:Y:S01]  /*85f0*/  SEL R68, R73, R68, P0 ;  /* 0x0000004449447207 */ /* 0x000fe20000000000 */
[----:B------:R-:W-:Y:S01]  /*8600*/  FMUL.FTZ R38, R50, R120 ;  /* 0x0000007832267220 */ /* 0x000fe20000410000 */
[----:B------:R-:W-:Y:S01]  /*8610*/  F2FP.BF16.F32.PACK_AB R15, R15, R20 ;  /* 0x000000140f0f723e */ /* 0x000fe200000010ff */
[----:B------:R-:W-:Y:S01]  /*8620*/  UIMAD UR42, UR5, UR42, UR48 ;  /* 0x0000002a052a72a4 */ /* 0x000fe2000f8e0230 */
[----:B------:R-:W-:Y:S01]  /*8630*/  F2FP.BF16.F32.PACK_AB R26, R25, R26 ;  /* 0x0000001a191a723e */ /* 0x000fe200000010ff */
[----:B------:R-:W-:Y:S01]  /*8640*/  FMUL.FTZ R50, R59, R120 ;  /* 0x000000783b327220 */ /* 0x000fe20000410000 */
[----:B------:R-:W-:Y:S01]  /*8650*/  SEL R73, R27, R34, P0 ;  /* 0x000000221b497207 */ /* 0x000fe20000000000 */
[-C--:B------:R-:W-:Y:S01]  /*8660*/  FMUL.FTZ R59, R78, R120.reuse ;  /* 0x000000784e3b7220 */ /* 0x080fe20000410000 */
[----:B------:R-:W-:Y:S01]  /*8670*/  SEL R56, R34, R27, P0 ;  /* 0x0000001b22387207 */ /* 0x000fe20000000000 */
[----:B------:R-:W-:Y:S01]  /*8680*/  UIMAD UR4, UR4, UR6, URZ ;  /* 0x00000006040472a4 */ /* 0x000fe2000f8e023f */
[----:B------:R-:W-:Y:S01]  /*8690*/  IADD3 R27, P1, R16, 0x4000, RZ ;  /* 0x00004000101b7810 */ /* 0x000fe20007f3e0ff */
[----:B------:R-:W-:Y:S01]  /*86a0*/  FMUL.FTZ R78, R90, R120 ;  /* 0x000000785a4e7220 */ /* 0x000fe20000410000 */
[----:B------:R-:W-:Y:S01]  /*86b0*/  F2FP.BF16.F32.PACK_AB R51, R51, R54 ;  /* 0x000000363333723e */ /* 0x000fe200000010ff */
[----:B------:R-:W-:Y:S01]  /*86c0*/  FMUL.FTZ R87, R103, R120 ;  /* 0x0000007867577220 */ /* 0x000fe20000410000 */
[----:B------:R-:W-:Y:S01]  /*86d0*/  F2FP.BF16.F32.PACK_AB R74, R71, R74 ;  /* 0x0000004a474a723e */ /* 0x000fe200000010ff */
[----:B------:R-:W-:Y:S01]  /*86e0*/  FMUL.FTZ R90, R99, R120 ;  /* 0x00000078635a7220 */ /* 0x000fe20000410000 */
[----:B------:R-:W-:Y:S01]  /*86f0*/  SEL R71, R15, R26, P0 ;  /* 0x0000001a0f477207 */ /* 0x000fe20000000000 */
[----:B------:R-:W-:Y:S01]  /*8700*/  USHF.L.U32 UR42, UR42, 0x7, URZ ;  /* 0x000000072a2a7899 */ /* 0x000fe2000800063f */
[----:B------:R-:W-:Y:S01]  /*8710*/  SEL R54, R26, R15, P0 ;  /* 0x0000000f1a367207 */ /* 0x000fe20000000000 */
[----:B------:R-:W-:Y:S01]  /*8720*/  UIMAD.WIDE.U32 UR10, UR43, UR6, URZ ;  /* 0x000000062b0a72a5 */ /* 0x000fe2000f8e003f */
[----:B------:R-:W-:Y:S01]  /*8730*/  LOP3.LUT R26, R27, 0x380, RZ, 0xc0, !PT ;  /* 0x000003801b1a7812 */ /* 0x000fe200078ec0ff */
[----:B------:R-:W-:Y:S01]  /*8740*/  UIMAD UR4, UR43, UR7, UR4 ;  /* 0x000000072b0472a4 */ /* 0x000fe2000f8e0204 */
[----:B------:R-:W-:Y:S01]  /*8750*/  F2FP.BF16.F32.PACK_AB R13, R13, R14 ;  /* 0x0000000e0d0d723e */ /* 0x000fe200000010ff */
[----:B------:R-:W-:Y:S01]  /*8760*/  FMUL.FTZ R47, R63, R120 ;  /* 0x000000783f2f7220 */ /* 0x000fe20000410000 */
[----:B------:R-:W-:Y:S01]  /*8770*/  F2FP.BF16.F32.PACK_AB R24, R21, R24 ;  /* 0x000000181518723e */ /* 0x000fe200000010ff */
[----:B------:R-:W-:Y:S01]  /*8780*/  UIADD3 UR4, UR11, UR4, URZ ;  /* 0x000000040b047290 */ /* 0x000fe2000fffe03f */
[----:B------:R-:W-:Y:S01]  /*8790*/  SHF.R.U64 R26, R26, 0x3, RZ ;  /* 0x000000031a1a7819 */ /* 0x000fe200000012ff */
[-C--:B------:R-:W-:Y:S01]  /*87a0*/  FMUL.FTZ R63, R79, R120.reuse ;  /* 0x000000784f3f7220 */ /* 0x080fe20000410000 */
[----:B------:R-:W-:Y:S01]  /*87b0*/  IADD3 R25, P2, R16, 0x4020, RZ ;  /* 0x0000402010197810 */ /* 0x000fe20007f5e0ff */
[----:B------:R-:W-:Y:S01]  /*87c0*/  FMUL.FTZ R70, R82, R120 ;  /* 0x0000007852467220 */ /* 0x000fe20000410000 */
[----:B------:R-:W-:Y:S01]  /*87d0*/  F2FP.BF16.F32.PACK_AB R41, R40, R41 ;  /* 0x000000292829723e */ /* 0x000fe200000010ff */
[----:B------:R-:W-:Y:S01]  /*87e0*/  UIADD3 UR8, UR8, 0x33460, URZ ;  /* 0x0003346008087890 */ /* 0x000fe2000fffe03f */
[----:B------:R-:W-:Y:S01]  /*87f0*/  F2FP.BF16.F32.PACK_AB R42, R39, R42 ;  /* 0x0000002a272a723e */ /* 0x000fe200000010ff */
[----:B------:R-:W-:Y:S01]  /*8800*/  FMUL.FTZ R79, R95, R120 ;  /* 0x000000785f4f7220 */ /* 0x000fe20000410000 */
[----:B------:R-:W-:Y:S01]  /*8810*/  SEL R39, R13, R24, P0 ;  /* 0x000000180d277207 */ /* 0x000fe20000000000 */
[-C--:B------:R-:W-:Y:S01]  /*8820*/  FMUL.FTZ R82, R91, R120.reuse ;  /* 0x000000785b527220 */ /* 0x080fe20000410000 */
[----:B------:R-:W-:Y:S01]  /*8830*/  SEL R40, R24, R13, P0 ;  /* 0x0000000d18287207 */ /* 0x000fe20000000000 */
[----:B------:R-:W-:Y:S01]  /*8840*/  FMUL.FTZ R66, R75, R120 ;  /* 0x000000784b427220 */ /* 0x000fe20000410000 */
[----:B------:R-:W-:Y:S01]  /*8850*/  LOP3.LUT R26, R26, R27, RZ, 0x3c, !PT ;  /* 0x0000001b1a1a7212 */ /* 0x000fe200078e3cff */
[--C-:B------:R-:W-:Y:S01]  /*8860*/  IMAD.X R27, RZ, RZ, R17.reuse, P1 ;  /* 0x000000ffff1b7224 */ /* 0x100fe200008e0611 */
[----:B------:R-:W-:Y:S01]  /*8870*/  F2FP.BF16.F32.PACK_AB R11, R11, R12 ;  /* 0x0000000c0b0b723e */ /* 0x000fe200000010ff */
[-C--:B------:R-:W-:Y:S01]  /*8880*/  FMUL.FTZ R67, R86, R120.reuse ;  /* 0x0000007856437220 */ /* 0x080fe20000410000 */
[----:B------:R-:W-:Y:S01]  /*8890*/  IADD3 R21, P3, R16, 0x4040, RZ ;  /* 0x0000404010157810 */ /* 0x000fe20007f7e0ff */
[----:B------:R-:W-:Y:S01]  /*88a0*/  UPRMT UR8, UR37, 0x654, UR8 ;  /* 0x0000065425087896 */ /* 0x000fe20008000008 */
[----:B------:R-:W-:Y:S01]  /*88b0*/  LOP3.LUT R24, R25, 0x380, RZ, 0xc0, !PT ;  /* 0x0000038019187812 */ /* 0x000fe200078ec0ff */
[-C--:B------:R-:W-:Y:S01]  /*88c0*/  FMUL.FTZ R75, R94, R120.reuse ;  /* 0x000000785e4b7220 */ /* 0x080fe20000410000 */
[----:B------:R-:W-:Y:S01]  /*88d0*/  IADD3 R7, P1, R16, 0x8040, RZ ;  /* 0x0000804010077810 */ /* 0x000fe20007f3e0ff */
[-C--:B------:R-:W-:Y:S01]  /*88e0*/  FMUL.FTZ R83, R102, R120.reuse ;  /* 0x0000007866537220 */ /* 0x080fe20000410000 */
[----:B------:R-:W-:Y:S01]  /*88f0*/  F2FP.BF16.F32.PACK_AB R49, R48, R49 ;  /* 0x000000313031723e */ /* 0x000fe200000010ff */
[-C--:B------:R-:W-:Y:S01]  /*8900*/  FMUL.FTZ R86, R98, R120.reuse ;  /* 0x0000007862567220 */ /* 0x080fe20000410000 */
[----:B------:R-:W-:Y:S01]  /*8910*/  SEL R69, R6, R11, P0 ;  /* 0x0000000b06457207 */ /* 0x000fe20000000000 */
[----:B------:R-:W-:Y:S01]  /*8920*/  FMUL.FTZ R91, R110, R120 ;  /* 0x000000786e5b7220 */ /* 0x000fe20000410000 */
[----:B------:R-:W-:Y:S01]  /*8930*/  SEL R48, R11, R6, P0 ;  /* 0x000000060b307207 */ /* 0x000fe20000000000 */
[-C--:B------:R-:W-:Y:S01]  /*8940*/  FMUL.FTZ R94, R106, R120.reuse ;  /* 0x000000786a5e7220 */ /* 0x080fe20000410000 */
[----:B------:R-:W-:Y:S01]  /*8950*/  LOP3.LUT R20, R21, 0x380, RZ, 0xc0, !PT ;  /* 0x0000038015147812 */ /* 0x000fe200078ec0ff */
[-C--:B------:R-:W-:Y:S01]  /*8960*/  FMUL.FTZ R95, R111, R120.reuse ;  /* 0x000000786f5f7220 */ /* 0x080fe20000410000 */
[----:B------:R-:W-:Y:S01]  /*8970*/  SHF.R.U64 R24, R24, 0x3, RZ ;  /* 0x0000000318187819 */ /* 0x000fe200000012ff */
[-C--:B------:R-:W-:Y:S01]  /*8980*/  FMUL.FTZ R98, R107, R120.reuse ;  /* 0x000000786b627220 */ /* 0x080fe20000410000 */
[----:B------:R-:W-:Y:S01]  /*8990*/  LOP3.LUT R6, R7, 0x380, RZ, 0xc0, !PT ;  /* 0x0000038007067812 */ /* 0x000fe200078ec0ff */
[-C--:B------:R-:W-:Y:S01]  /*89a0*/  FMUL.FTZ R99, R118, R120.reuse ;  /* 0x0000007876637220 */ /* 0x080fe20000410000 */
[----:B------:R-:W-:Y:S01]  /*89b0*/  SHF.R.U64 R20, R20, 0x3, RZ ;  /* 0x0000000314147819 */ /* 0x000fe200000012ff */
[----:B------:R-:W-:Y:S01]  /*89c0*/  FMUL.FTZ R102, R114, R120 ;  /* 0x0000007872667220 */ /* 0x000fe20000410000 */
[----:B------:R-:W-:Y:S01]  /*89d0*/  LOP3.LUT R24, R24, R25, RZ, 0x3c, !PT ;  /* 0x0000001918187212 */ /* 0x000fe200078e3cff */
[--C-:B------:R-:W-:Y:S01]  /*89e0*/  IMAD.X R25, RZ, RZ, R17.reuse, P2 ;  /* 0x000000ffff197224 */ /* 0x100fe200010e0611 */
[----:B------:R-:W-:Y:S01]  /*89f0*/  F2FP.BF16.F32.PACK_AB R10, R9, R10 ;  /* 0x0000000a090a723e */ /* 0x000fe200000010ff */
[-C--:B------:R-:W-:Y:S01]  /*8a00*/  FMUL.FTZ R103, R119, R120.reuse ;  /* 0x0000007877677220 */ /* 0x080fe20000410000 */
[----:B------:R-:W-:Y:S01]  /*8a10*/  SHF.R.U64 R6, R6, 0x3, RZ ;  /* 0x0000000306067819 */ /* 0x000fe200000012ff */
[----:B------:R-:W-:Y:S01]  /*8a20*/  FMUL.FTZ R106, R115, R120 ;  /* 0x00000078736a7220 */ /* 0x000fe20000410000 */
[----:B------:R-:W-:Y:S01]  /*8a30*/  IADD3 R9, P2, R16, 0x8060, RZ ;  /* 0x0000806010097810 */ /* 0x000fe20007f5e0ff */
[----:B------:R-:W-:Y:S01]  /*8a40*/  SYNCS.ARRIVE.TRANS64.RED.A1T0 RZ, [UR8], RZ ;  /* 0x000000ffffff79a7 */ /* 0x000fe20008100408 */
[----:B------:R-:W-:Y:S01]  /*8a50*/  LOP3.LUT R20, R20, R21, RZ, 0x3c, !PT ;  /* 0x0000001514147212 */ /* 0x000fe200078e3cff */
[--C-:B------:R-:W-:Y:S01]  /*8a60*/  IMAD.X R21, RZ, RZ, R17.reuse, P3 ;  /* 0x000000ffff157224 */ /* 0x100fe200018e0611 */
[----:B------:R-:W-:Y:S01]  /*8a70*/  F2FP.BF16.F32.PACK_AB R5, R5, R8 ;  /* 0x000000080505723e */ /* 0x000fe200000010ff */
[----:B------:R-:W-:Y:S01]  /*8a80*/  USHF.R.S32.HI UR5, URZ, 0x1f, UR44 ;  /* 0x0000001f3f057899 */ /* 0x000fe2000801142c */
[----:B------:R-:W-:Y:S01]  /*8a90*/  LOP3.LUT R6, R6, R7, RZ, 0x3c, !PT ;  /* 0x0000000706067212 */ /* 0x000fe200078e3cff */
[----:B------:R-:W-:Y:S01]  /*8aa0*/  IMAD.X R7, RZ, RZ, R17, P1 ;  /* 0x000000ffff077224 */ /* 0x000fe200008e0611 */
[----:B------:R-:W-:Y:S01]  /*8ab0*/  F2FP.BF16.F32.PACK_AB R90, R87, R90 ;  /* 0x0000005a575a723e */ /* 0x000fe200000010ff */
[----:B------:R-:W-:Y:S01]  /*8ac0*/  VIADD R87, R23, UR42 ;  /* 0x0000002a17577c36 */ /* 0x000fe20008000000 */
[----:B------:R-:W-:-:S02]  /*8ad0*/  LOP3.LUT R8, R9, 0x380, RZ, 0xc0, !PT ;  /* 0x0000038009087812 */ /* 0x000fc400078ec0ff */
[----:B------:R-:W-:Y:S02]  /*8ae0*/  F2FP.BF16.F32.PACK_AB R28, R28, R29 ;  /* 0x0000001d1c1c723e */ /* 0x000fe400000010ff */
[----:B------:R-:W-:Y:S02]  /*8af0*/  F2FP.BF16.F32.PACK_AB R33, R32, R33 ;  /* 0x000000212021723e */ /* 0x000fe400000010ff */
[----:B------:R-:W-:Y:S02]  /*8b00*/  F2FP.BF16.F32.PACK_AB R36, R36, R37 ;  /* 0x000000252424723e */ /* 0x000fe400000010ff */
[----:B------:R-:W-:Y:S02]  /*8b10*/  F2FP.BF16.F32.PACK_AB R35, R35, R38 ;  /* 0x000000262323723e */ /* 0x000fe400000010ff */
[----:B------:R-:W-:Y:S02]  /*8b20*/  SEL R37, R5, R10, P0 ;  /* 0x0000000a05257207 */ /* 0x000fe40000000000 */
[----:B------:R-:W-:Y:S01]  /*8b30*/  SEL R38, R10, R5, P0 ;  /* 0x000000050a267207 */ /* 0x000fe20000000000 */
[----:B------:R-:W-:Y:S01]  /*8b40*/  VIADD R5, R87, 0x8 ;  /* 0x0000000857057836 */ /* 0x000fe20000000000 */
[----:B------:R-:W-:-:S02]  /*8b50*/  SHF.R.U64 R8, R8, 0x3, RZ ;  /* 0x0000000308087819 */ /* 0x000fc400000012ff */
[----:B------:R-:W-:Y:S02]  /*8b60*/  MOV R72, R20 ;  /* 0x0000001400487202 */ /* 0x000fe40000000f00 */
[----:B------:R-:W-:Y:S02]  /*8b70*/  F2FP.BF16.F32.PACK_AB R44, R44, R45 ;  /* 0x0000002d2c2c723e */ /* 0x000fe400000010ff */
[----:B------:R-:W-:Y:S02]  /*8b80*/  F2FP.BF16.F32.PACK_AB R43, R43, R46 ;  /* 0x0000002e2b2b723e */ /* 0x000fe400000010ff */
[----:B------:R-:W-:Y:S01]  /*8b90*/  MOV R21, R6 ;  /* 0x0000000600157202 */ /* 0x000fe20000000f00 */
[----:B------:R-:W-:Y:S01]  /*8ba0*/  IMAD.U32 R7, RZ, RZ, UR11 ;  /* 0x0000000bff077e24 */ /* 0x000fe2000f8e00ff */
[----:B------:R-:W-:Y:S01]  /*8bb0*/  SEL R45, R28, R33, P0 ;  /* 0x000000211c2d7207 */ /* 0x000fe20000000000 */
[----:B------:R-:W-:Y:S01]  /*8bc0*/  IMAD.U32 R7, RZ, RZ, UR4 ;  /* 0x00000004ff077e24 */ /* 0x000fe2000f8e00ff */
[----:B------:R-:W-:Y:S01]  /*8bd0*/  SEL R46, R33, R28, P0 ;  /* 0x0000001c212e7207 */ /* 0x000fe20000000000 */
[----:B------:R-:W-:Y:S01]  /*8be0*/  ULDC UR4, c[0x0][0xa88] ;  /* 0x0002a20000047ab9 */ /* 0x000fe20000000800 */
[----:B------:R-:W-:Y:S01]  /*8bf0*/  LOP3.LUT P1, RZ, R2, 0x3, RZ, 0xc0, !PT ;  /* 0x0000000302ff7812 */ /* 0x000fe2000782c0ff */
[----:B------:R-:W-:Y:S01]  /*8c00*/  IMAD.U32 R6, RZ, RZ, UR10 ;  /* 0x0000000aff067e24 */ /* 0x000fe2000f8e00ff */
[----:B------:R-:W-:-:S02]  /*8c10*/  IADD3 R33, P4, R16, 0x20, RZ ;  /* 0x0000002010217810 */ /* 0x000fc40007f9e0ff */
[C---:B------:R-:W-:Y:S02]  /*8c20*/  IADD3 R31, P5, R16.reuse, 0x40, RZ ;  /* 0x00000040101f7810 */ /* 0x040fe40007fbe0ff */
[----:B------:R-:W-:Y:S02]  /*8c30*/  IADD3 R29, P6, R16, 0x60, RZ ;  /* 0x00000060101d7810 */ /* 0x000fe40007fde0ff */
[----:B------:R-:W-:Y:S01]  /*8c40*/  LOP3.LUT R8, R8, R9, RZ, 0x3c, !PT ;  /* 0x0000000908087212 */ /* 0x000fe200078e3cff */
[----:B------:R-:W-:Y:S01]  /*8c50*/  IMAD.X R9, RZ, RZ, R17, P2 ;  /* 0x000000ffff097224 */ /* 0x000fe200010e0611 */
[----:B------:R-:W-:Y:S02]  /*8c60*/  ISETP.GE.OR P2, PT, R5, UR4, P1 ;  /* 0x0000000405007c0c */ /* 0x000fe40008f46670 */
[----:B------:R-:W-:Y:S02]  /*8c70*/  LOP3.LUT R32, R33, 0x380, RZ, 0xc0, !PT ;  /* 0x0000038021207812 */ /* 0x000fe400078ec0ff */
        /* <DEDUP_REMOVED lines=11> */
[----:B------:R-:W-:-:S02]  /*8d30*/  F2FP.BF16.F32.PACK_AB R50, R47, R50 ;  /* 0x000000322f32723e */ /* 0x000fc400000010ff */
[C---:B------:R-:W-:Y:S02]  /*8d40*/  IADD3 R15, P4, R16.reuse, 0x4060, RZ ;  /* 0x00004060100f7810 */ /* 0x040fe40007f9e0ff */
[C---:B------:R-:W-:Y:S02]  /*8d50*/  IADD3 R13, P5, R16.reuse, 0x8000, RZ ;  /* 0x00008000100d7810 */ /* 0x040fe40007fbe0ff */
[----:B------:R-:W-:Y:S02]  /*8d60*/  IADD3 R11, P6, R16, 0x8020, RZ ;  /* 0x00008020100b7810 */ /* 0x000fe40007fde0ff */
[----:B------:R-:W-:Y:S02]  /*8d70*/  F2FP.BF16.F32.PACK_AB R52, R52, R53 ;  /* 0x000000353434723e */ /* 0x000fe400000010ff */
[----:B------:R-:W-:Y:S02]  /*8d80*/  F2FP.BF16.F32.PACK_AB R82, R79, R82 ;  /* 0x000000524f52723e */ /* 0x000fe400000010ff */
[----:B------:R-:W-:-:S02]  /*8d90*/  SEL R47, R36, R41, P0 ;  /* 0x00000029242f7207 */ /* 0x000fc40000000000 */
[----:B------:R-:W-:Y:S02]  /*8da0*/  F2FP.BF16.F32.PACK_AB R59, R59, R62 ;  /* 0x0000003e3b3b723e */ /* 0x000fe400000010ff */
[----:B------:R-:W-:Y:S02]  /*8db0*/  F2FP.BF16.F32.PACK_AB R66, R63, R66 ;  /* 0x000000423f42723e */ /* 0x000fe400000010ff */
[----:B------:R-:W-:Y:S02]  /*8dc0*/  F2FP.BF16.F32.PACK_AB R76, R76, R77 ;  /* 0x0000004d4c4c723e */ /* 0x000fe400000010ff */
[----:B------:R-:W-:Y:S02]  /*8dd0*/  SEL R36, R41, R36, P0 ;  /* 0x0000002429247207 */ /* 0x000fe40000000000 */
[----:B------:R-:W-:Y:S02]  /*8de0*/  SEL R79, R43, R50, P0 ;  /* 0x000000322b4f7207 */ /* 0x000fe40000000000 */
[----:B------:R-:W-:-:S02]  /*8df0*/  LOP3.LUT R14, R15, 0x380, RZ, 0xc0, !PT ;  /* 0x000003800f0e7812 */ /* 0x000fc400078ec0ff */
[----:B------:R-:W-:Y:S02]  /*8e00*/  LOP3.LUT R12, R13, 0x380, RZ, 0xc0, !PT ;  /* 0x000003800d0c7812 */ /* 0x000fe400078ec0ff */
[----:B------:R-:W-:Y:S02]  /*8e10*/  LOP3.LUT R10, R11, 0x380, RZ, 0xc0, !PT ;  /* 0x000003800b0a7812 */ /* 0x000fe400078ec0ff */
[----:B------:R-:W-:Y:S02]  /*8e20*/  F2FP.BF16.F32.PACK_AB R60, R60, R61 ;  /* 0x0000003d3c3c723e */ /* 0x000fe400000010ff */
[----:B------:R-:W-:Y:S02]  /*8e30*/  F2FP.BF16.F32.PACK_AB R65, R64, R65 ;  /* 0x000000414041723e */ /* 0x000fe400000010ff */
        /* <DEDUP_REMOVED lines=8> */
[----:B------:R-:W-:Y:S02]  /*8ec0*/  SEL R58, R58, R51, P0 ;  /* 0x000000333a3a7207 */ /* 0x000fe40000000000 */
[----:B------:R-:W-:Y:S02]  /*8ed0*/  F2FP.BF16.F32.PACK_AB R75, R75, R78 ;  /* 0x0000004e4b4b723e */ /* 0x000fe400000010ff */
[----:B------:R-:W-:Y:S02]  /*8ee0*/  SEL R52, R57, R52, P0 ;  /* 0x0000003439347207 */ /* 0x000fe40000000000 */
[----:B------:R-:W-:Y:S02]  /*8ef0*/  SEL R51, R59, R66, P0 ;  /* 0x000000423b337207 */ /* 0x000fe40000000000 */
[----:B------:R-:W-:Y:S02]  /*8f00*/  SHF.R.U64 R14, R14, 0x3, RZ ;  /* 0x000000030e0e7819 */ /* 0x000fe400000012ff */
[----:B------:R-:W-:-:S02]  /*8f10*/  SHF.R.U64 R12, R12, 0x3, RZ ;  /* 0x000000030c0c7819 */ /* 0x000fc400000012ff */
[----:B------:R-:W-:Y:S02]  /*8f20*/  SHF.R.U64 R10, R10, 0x3, RZ ;  /* 0x000000030a0a7819 */ /* 0x000fe400000012ff */
[----:B------:R-:W-:Y:S02]  /*8f30*/  F2FP.BF16.F32.PACK_AB R81, R80, R81 ;  /* 0x000000515051723e */ /* 0x000fe400000010ff */
[----:B------:R-:W-:Y:S02]  /*8f40*/  SEL R53, R60, R65, P0 ;  /* 0x000000413c357207 */ /* 0x000fe40000000000 */
[----:B------:R-:W-:Y:S02]  /*8f50*/  SEL R66, R66, R59, P0 ;  /* 0x0000003b42427207 */ /* 0x000fe40000000000 */
[----:B------:R-:W-:Y:S02]  /*8f60*/  F2FP.BF16.F32.PACK_AB R84, R84, R85 ;  /* 0x000000555454723e */ /* 0x000fe400000010ff */
[----:B------:R-:W-:-:S02]  /*8f70*/  F2FP.BF16.F32.PACK_AB R83, R83, R86 ;  /* 0x000000565353723e */ /* 0x000fc400000010ff */
[----:B------:R-:W-:Y:S02]  /*8f80*/  F2FP.BF16.F32.PACK_AB R89, R88, R89 ;  /* 0x000000595859723e */ /* 0x000fe400000010ff */
[----:B------:R-:W-:Y:S02]  /*8f90*/  SEL R60, R65, R60, P0 ;  /* 0x0000003c413c7207 */ /* 0x000fe40000000000 */
[----:B------:R-:W-:Y:S02]  /*8fa0*/  SEL R59, R67, R74, P0 ;  /* 0x0000004a433b7207 */ /* 0x000fe40000000000 */
[----:B------:R-:W-:Y:S02]  /*8fb0*/  F2FP.BF16.F32.PACK_AB R92, R92, R93 ;  /* 0x0000005d5c5c723e */ /* 0x000fe400000010ff */
[----:B------:R-:W-:Y:S02]  /*8fc0*/  F2FP.BF16.F32.PACK_AB R91, R91, R94 ;  /* 0x0000005e5b5b723e */ /* 0x000fe400000010ff */
[----:B------:R-:W-:-:S02]  /*8fd0*/  F2FP.BF16.F32.PACK_AB R97, R96, R97 ;  /* 0x000000616061723e */ /* 0x000fc400000010ff */
[----:B------:R-:W-:Y:S02]  /*8fe0*/  F2FP.BF16.F32.PACK_AB R98, R95, R98 ;  /* 0x000000625f62723e */ /* 0x000fe400000010ff */
[----:B------:R-:W-:Y:S02]  /*8ff0*/  SEL R74, R74, R67, P0 ;  /* 0x000000434a4a7207 */ /* 0x000fe40000000000 */
[----:B------:R-:W-:Y:S02]  /*9000*/  F2FP.BF16.F32.PACK_AB R100, R100, R101 ;  /* 0x000000656464723e */ /* 0x000fe400000010ff */
[----:B------:R-:W-:Y:S01]  /*9010*/  F2FP.BF16.F32.PACK_AB R99, R99, R102 ;  /* 0x000000666363723e */ /* 0x000fe200000010ff */
[----:B--2---:R-:W-:Y:S01]  /*9020*/  SHFL.IDX PT, R37, R37, R0, 0x1c1f ;  /* 0x001c1f0025257589 */ /* 0x004fe200000e0000 */
[----:B------:R-:W-:Y:S02]  /*9030*/  LOP3.LUT R5, R0, 0x2, RZ, 0x3c, !PT ;  /* 0x0000000200057812 */ /* 0x000fe400078e3cff */
[----:B------:R-:W-:Y:S01]  /*9040*/  F2FP.BF16.F32.PACK_AB R105, R104, R105 ;  /* 0x000000696869723e */ /* 0x000fe200000010ff */
[----:B------:R-:W-:Y:S01]  /*9050*/  SHFL.IDX PT, R39, R39, R0, 0x1c1f ;  /* 0x001c1f0027277589 */ /* 0x000fe200000e0000 */
[----:B------:R-:W-:-:S02]  /*9060*/  F2FP.BF16.F32.PACK_AB R106, R103, R106 ;  /* 0x0000006a676a723e */ /* 0x000fc400000010ff */
[----:B------:R-:W-:Y:S01]  /*9070*/  SEL R67, R75, R82, P0 ;  /* 0x000000524b437207 */ /* 0x000fe20000000000 */
[----:B------:R-:W1:Y:S01]  /*9080*/  SHFL.IDX PT, R38, R38, R5, 0x1c1f ;  /* 0x001c1f0526267589 */ /* 0x000e6200000e0000 */
[----:B------:R-:W-:Y:S01]  /*9090*/  LOP3.LUT R14, R14, R15, RZ, 0x3c, !PT ;  /* 0x0000000f0e0e7212 */ /* 0x000fe200078e3cff */
[--C-:B------:R-:W-:Y:S01]  /*90a0*/  IMAD.X R15, RZ, RZ, R17.reuse, P4 ;  /* 0x000000ffff0f7224 */ /* 0x100fe200020e0611 */
[----:B------:R-:W-:Y:S01]  /*90b0*/  LOP3.LUT R12, R12, R13, RZ, 0x3c, !PT ;  /* 0x0000000d0c0c7212 */ /* 0x000fe200078e3cff */
[----:B------:R-:W2:Y:S01]  /*90c0*/  SHFL.IDX PT, R40, R40, R5, 0x1c1f ;  /* 0x001c1f0528287589 */ /* 0x000ea200000e0000 */
[----:B------:R-:W-:Y:S01]  /*90d0*/  LOP3.LUT R10, R10, R11, RZ, 0x3c, !PT ;  /* 0x0000000b0a0a7212 */ /* 0x000fe200078e3cff */
[--C-:B------:R-:W-:Y:S01]  /*90e0*/  IMAD.X R13, RZ, RZ, R17.reuse, P5 ;  /* 0x000000ffff0d7224 */ /* 0x100fe200028e0611 */
[----:B------:R-:W-:Y:S01]  /*90f0*/  SEL R57, R76, R81, P0 ;  /* 0x000000514c397207 */ /* 0x000fe20000000000 */
[----:B------:R-:W-:Y:S01]  /*9100*/  SHFL.IDX PT, R69, R69, R0, 0x1c1f ;  /* 0x001c1f0045457589 */ /* 0x000fe200000e0000 */
[----:B------:R-:W-:Y:S01]  /*9110*/  SEL R82, R82, R75, P0 ;  /* 0x0000004b52527207 */ /* 0x000fe20000000000 */
[----:B------:R-:W-:Y:S01]  /*9120*/  IMAD.X R11, RZ, RZ, R17, P6 ;  /* 0x000000ffff0b7224 */ /* 0x000fe200030e0611 */
[----:B------:R-:W-:Y:S01]  /*9130*/  SEL R76, R81, R76, P0 ;  /* 0x0000004c514c7207 */ /* 0x000fe20000000000 */
[----:B------:R-:W3:Y:S01]  /*9140*/  SHFL.IDX PT, R48, R48, R5, 0x1c1f ;  /* 0x001c1f0530307589 */ /* 0x000ee200000e0000 */
[----:B------:R-:W-:-:S02]  /*9150*/  SEL R61, R84, R89, P0 ;  /* 0x00000059543d7207 */ /* 0x000fc40000000000 */
[----:B------:R-:W-:Y:S01]  /*9160*/  SEL R75, R83, R90, P0 ;  /* 0x0000005a534b7207 */ /* 0x000fe20000000000 */
[----:B------:R-:W-:Y:S01]  /*9170*/  SHFL.IDX PT, R71, R71, R0, 0x1c1f ;  /* 0x001c1f0047477589 */ /* 0x000fe200000e0000 */
[----:B------:R-:W-:Y:S02]  /*9180*/  SEL R84, R89, R84, P0 ;  /* 0x0000005459547207 */ /* 0x000fe40000000000 */
[----:B------:R-:W-:Y:S01]  /*9190*/  SEL R63, R92, R97, P0 ;  /* 0x000000615c3f7207 */ /* 0x000fe20000000000 */
[----:B------:R-:W4:Y:S01]  /*91a0*/  SHFL.IDX PT, R54, R54, R5, 0x1c1f ;  /* 0x001c1f0536367589 */ /* 0x000f2200000e0000 */
        /* <DEDUP_REMOVED lines=8> */
[----:B------:R-:W5:Y:S01]  /*9230*/  SHFL.IDX PT, R46, R46, R5, 0x1c1f ;  /* 0x001c1f052e2e7589 */ /* 0x000f6200000e0000 */
[----:B------:R-:W-:Y:S02]  /*9240*/  LOP3.LUT R35, R16, 0x380, RZ, 0xc0, !PT ;  /* 0x0000038010237812 */ /* 0x000fe400078ec0ff */
[----:B------:R-:W-:Y:S01]  /*9250*/  SEL R100, R105, R100, P0 ;  /* 0x0000006469647207 */ /* 0x000fe20000000000 */
[----:B------:R-:W5:Y:S01]  /*9260*/  SHFL.IDX PT, R56, R56, R5, 0x1c1f ;  /* 0x001c1f0538387589 */ /* 0x000f6200000e0000 */
[----:B------:R-:W-:-:S02]  /*9270*/  SEL R106, R106, R99, P0 ;  /* 0x000000636a6a7207 */ /* 0x000fc40000000000 */
[----:B------:R-:W-:Y:S01]  /*9280*/  MOV R70, R14 ;  /* 0x0000000e00467202 */ /* 0x000fe20000000f00 */
[----:B------:R-:W-:Y:S01]  /*9290*/  SHFL.IDX PT, R47, R47, R0, 0x1c1f ;  /* 0x001c1f002f2f7589 */ /* 0x000fe200000e0000 */
[----:B------:R-:W-:Y:S02]  /*92a0*/  MOV R64, R12 ;  /* 0x0000000c00407202 */ /* 0x000fe40000000f00 */
[----:B------:R-:W-:Y:S01]  /*92b0*/  MOV R62, R10 ;  /* 0x0000000a003e7202 */ /* 0x000fe20000000f00 */
[----:B------:R-:W-:Y:S01]  /*92c0*/  SHFL.IDX PT, R77, R77, R0, 0x1c1f ;  /* 0x001c1f004d4d7589 */ /* 0x000fe200000e0000 */
[----:B------:R-:W-:Y:S02]  /*92d0*/  MOV R20, R8 ;  /* 0x0000000800147202 */ /* 0x000fe40000000f00 */
[----:B-1----:R-:W-:Y:S01]  /*92e0*/  SEL R8, R37, R38, P0 ;  /* 0x0000002625087207 */ /* 0x002fe20000000000 */
[----:B------:R-:W1:Y:S01]  /*92f0*/  SHFL.IDX PT, R36, R36, R5, 0x1c1f ;  /* 0x001c1f0524247589 */ /* 0x000e6200000e0000 */
[----:B------:R-:W-:-:S02]  /*9300*/  SEL R10, R38, R37, P0 ;  /* 0x00000025260a7207 */ /* 0x000fc40000000000 */
[----:B--2---:R-:W-:Y:S01]  /*9310*/  SEL R12, R39, R40, P0 ;  /* 0x00000028270c7207 */ /* 0x004fe20000000000 */
[----:B------:R-:W2:Y:S01]  /*9320*/  SHFL.IDX PT, R42, R42, R5, 0x1c1f ;  /* 0x001c1f052a2a7589 */ /* 0x000ea200000e0000 */
[----:B------:R-:W-:Y:S02]  /*9330*/  SEL R14, R40, R39, P0 ;  /* 0x00000027280e7207 */ /* 0x000fe40000000000 */
[----:B------:R-:W-:Y:S01]  /*9340*/  SHF.R.U64 R35, R35, 0x3, RZ ;  /* 0x0000000323237819 */ /* 0x000fe200000012ff */
[----:B------:R-:W-:Y:S01]  /*9350*/  SHFL.IDX PT, R41, R41, R0, 0x1c1f ;  /* 0x001c1f0029297589 */ /* 0x000fe200000e0000 */
[----:B------:R-:W1:Y:S01]  /*9360*/  LDC.64 R38, c[0x0][0xb78] ;  /* 0x0002de00ff267b82 */ /* 0x000e620000000a00 */
[----:B---3--:R-:W-:Y:S02]  /*9370*/  SEL R9, R69, R48, P0 ;  /* 0x0000003045097207 */ /* 0x008fe40000000000 */
[----:B------:R-:W-:Y:S01]  /*9380*/  SHFL.IDX PT, R79, R79, R0, 0x1c1f ;  /* 0x001c1f004f4f7589 */ /* 0x000fe200000e0000 */
[----:B------:R-:W-:Y:S01]  /*9390*/  LOP3.LUT R34, R35, R16, RZ, 0x3c, !PT ;  /* 0x0000001023227212 */ /* 0x000fe200078e3cff */
[----:B------:R-:W-:Y:S01]  /*93a0*/  IMAD.MOV.U32 R35, RZ, RZ, R17 ;  /* 0x000000ffff237224 */ /* 0x000fe200078e0011 */
[----:B------:R-:W-:Y:S01]  /*93b0*/  SEL R11, R48, R69, P0 ;  /* 0x00000045300b7207 */ /* 0x000fe20000000000 */
[----:B------:R-:W3:Y:S01]  /*93c0*/  SHFL.IDX PT, R44, R44, R5, 0x1c1f ;  /* 0x001c1f052c2c7589 */ /* 0x000ee200000e0000 */
[----:B------:R-:W-:-:S02]  /*93d0*/  MOV R33, R32 ;  /* 0x0000002000217202 */ /* 0x000fc40000000f00 */
[----:B------:R-:W-:Y:S01]  /*93e0*/  MOV R34, R34 ;  /* 0x0000002200227202 */ /* 0x000fe20000000f00 */
[----:B------:R-:W-:Y:S01]  /*93f0*/  BAR.SYNC.DEFER_BLOCKING 0x1, 0x100 ;  /* 0x0044000000007b1d */ /* 0x000fe20000010000 */
[----:B----4-:R-:W-:Y:S02]  /*9400*/  SEL R13, R71, R54, P0 ;  /* 0x00000036470d7207 */ /* 0x010fe40000000000 */
[----:B------:R-:W-:Y:S02]  /*9410*/  SEL R15, R54, R71, P0 ;  /* 0x00000047360f7207 */ /* 0x000fe40000000000 */
[----:B------:R-:W-:Y:S02]  /*9420*/  MOV R80, R26 ;  /* 0x0000001a00507202 */ /* 0x000fe40000000f00 */
[----:B------:R-:W-:Y:S01]  /*9430*/  MOV R78, R24 ;  /* 0x00000018004e7202 */ /* 0x000fe20000000f00 */
[----:B------:R-:W4:Y:S01]  /*9440*/  SHFL.IDX PT, R50, R50, R5, 0x1c1f ;  /* 0x001c1f0532327589 */ /* 0x000f2200000e0000 */
[----:B------:R-:W-:-:S02]  /*9450*/  MOV R86, R30 ;  /* 0x0000001e00567202 */ /* 0x000fc40000000f00 */
[----:B------:R-:W-:Y:S01]  /*9460*/  MOV R85, R28 ;  /* 0x0000001c00557202 */ /* 0x000fe20000000f00 */
[----:B------:R-:W-:Y:S01]  /*9470*/  SHFL.IDX PT, R49, R49, R0, 0x1c1f ;  /* 0x001c1f0031317589 */ /* 0x000fe200000e0000 */
[----:B-----5:R-:W-:Y:S01]  /*9480*/  SEL R24, R45, R46, P0 ;  /* 0x0000002e2d187207 */ /* 0x020fe20000000000 */
[----:B-1----:R-:W-:Y:S01]  /*9490*/  IMAD.WIDE.U32 R6, R38, UR44, R6 ;  /* 0x0000002c26067c25 */ /* 0x002fe2000f8e0006 */
[----:B------:R-:W-:Y:S01]  /*94a0*/  SEL R26, R46, R45, P0 ;  /* 0x0000002d2e1a7207 */ /* 0x000fe20000000000 */
[----:B------:R-:W-:Y:S01]  /*94b0*/  SHFL.IDX PT, R43, R43, R0, 0x1c1f ;  /* 0x001c1f002b2b7589 */ /* 0x000fe200000e0000 */
[----:B------:R-:W-:Y:S02]  /*94c0*/  SEL R25, R73, R56, P0 ;  /* 0x0000003849197207 */ /* 0x000fe40000000000 */
[----:B------:R-:W-:Y:S01]  /*94d0*/  SEL R27, R56, R73, P0 ;  /* 0x00000049381b7207 */ /* 0x000fe20000000000 */
[----:B------:R-:W1:Y:S01]  /*94e0*/  SHFL.IDX PT, R52, R52, R5, 0x1c1f ;  /* 0x001c1f0534347589 */ /* 0x000e6200000e0000 */
[----:B------:R-:W-:-:S02]  /*94f0*/  SEL R28, R47, R36, P0 ;  /* 0x000000242f1c7207 */ /* 0x000fc40000000000 */
[----:B------:R-:W-:Y:S01]  /*9500*/  SEL R30, R36, R47, P0 ;  /* 0x0000002f241e7207 */ /* 0x000fe20000000000 */
[----:B------:R-:W5:Y:S01]  /*9510*/  SHFL.IDX PT, R58, R58, R5, 0x1c1f ;  /* 0x001c1f053a3a7589 */ /* 0x000f6200000e0000 */
[----:B--2---:R-:W-:Y:S02]  /*9520*/  SEL R29, R77, R42, P0 ;  /* 0x0000002a4d1d7207 */ /* 0x004fe40000000000 */
[----:B------:R-:W-:Y:S01]  /*9530*/  SEL R31, R42, R77, P0 ;  /* 0x0000004d2a1f7207 */ /* 0x000fe20000000000 */
[----:B------:R-:W-:Y:S01]  /*9540*/  SHFL.IDX PT, R53, R53, R0, 0x1c1f ;  /* 0x001c1f0035357589 */ /* 0x000fe200000e0000 */
[----:B---3--:R-:W-:Y:S02]  /*9550*/  SEL R32, R41, R44, P0 ;  /* 0x0000002c29207207 */ /* 0x008fe40000000000 */
[----:B------:R-:W-:Y:S01]  /*9560*/  ISETP.GE.OR P1, PT, R87, UR4, P1 ;  /* 0x0000000457007c0c */ /* 0x000fe20008f26670 */
[----:B------:R-:W-:Y:S01]  /*9570*/  SHFL.IDX PT, R51, R51, R0, 0x1c1f ;  /* 0x001c1f0033337589 */ /* 0x000fe200000e0000 */
[----:B----4-:R-:W-:-:S03]  /*9580*/  SEL R35, R50, R79, P0 ;  /* 0x0000004f32237207 */ /* 0x010fc60000000000 */
[----:B------:R-:W2:Y:S04]  /*9590*/  SHFL.IDX PT, R60, R60, R5, 0x1c1f ;  /* 0x001c1f053c3c7589 */ /* 0x000ea800000e0000 */
[----:B------:R-:W3:Y:S04]  /*95a0*/  SHFL.IDX PT, R66, R66, R5, 0x1c1f ;  /* 0x001c1f0542427589 */ /* 0x000ee800000e0000 */
[----:B------:R-:W-:Y:S04]  /*95b0*/  SHFL.IDX PT, R55, R55, R0, 0x1c1f ;  /* 0x001c1f0037377589 */ /* 0x000fe800000e0000 */
[----:B------:R-:W-:Y:S04]  /*95c0*/  SHFL.IDX PT, R59, R59, R0, 0x1c1f ;  /* 0x001c1f003b3b7589 */ /* 0x000fe800000e0000 */
[----:B------:R-:W4:Y:S04]  /*95d0*/  SHFL.IDX PT, R68, R68, R5, 0x1c1f ;  /* 0x001c1f0544447589 */ /* 0x000f2800000e0000 */
[----:B------:R-:W4:Y:S04]  /*95e0*/  SHFL.IDX PT, R74, R74, R5, 0x1c1f ;  /* 0x001c1f054a4a7589 */ /* 0x000f2800000e0000 */
[----:B------:R-:W-:Y:S04]  /*95f0*/  SHFL.IDX PT, R57, R57, R0, 0x1c1f ;  /* 0x001c1f0039397589 */ /* 0x000fe800000e0000 */
[----:B------:R-:W-:Y:S04]  /*9600*/  SHFL.IDX PT, R67, R67, R0, 0x1c1f ;  /* 0x001c1f0043437589 */ /* 0x000fe800000e0000 */
[----:B------:R-:W-:Y:S04]  /*9610*/  SHFL.IDX PT, R76, R76, R5, 0x1c1f ;  /* 0x001c1f054c4c7589 */ /* 0x000fe800000e0000 */
[----:B------:R-:W-:Y:S04]  /*9620*/  SHFL.IDX PT, R82, R82, R5, 0x1c1f ;  /* 0x001c1f0552527589 */ /* 0x000fe800000e0000 */
[----:B------:R-:W-:Y:S04]  /*9630*/  SHFL.IDX PT, R61, R61, R0, 0x1c1f ;  /* 0x001c1f003d3d7589 */ /* 0x000fe800000e0000 */
[----:B------:R-:W-:Y:S04]  /*9640*/  SHFL.IDX PT, R75, R75, R0, 0x1c1f ;  /* 0x001c1f004b4b7589 */ /* 0x000fe800000e0000 */
[----:B------:R-:W4:Y:S04]  /*9650*/  SHFL.IDX PT, R84, R84, R5, 0x1c1f ;  /* 0x001c1f0554547589 */ /* 0x000f2800000e0000 */
[----:B------:R-:W4:Y:S04]  /*9660*/  SHFL.IDX PT, R90, R90, R5, 0x1c1f ;  /* 0x001c1f055a5a7589 */ /* 0x000f2800000e0000 */
[----:B------:R-:W-:Y:S04]  /*9670*/  SHFL.IDX PT, R63, R63, R0, 0x1c1f ;  /* 0x001c1f003f3f7589 */ /* 0x000fe800000e0000 */
[----:B------:R-:W-:Y:S04]  /*9680*/  SHFL.IDX PT, R81, R81, R0, 0x1c1f ;  /* 0x001c1f0051517589 */ /* 0x000fe800000e0000 */
[----:B------:R-:W4:Y:S04]  /*9690*/  SHFL.IDX PT, R92, R92, R5, 0x1c1f ;  /* 0x001c1f055c5c7589 */ /* 0x000f2800000e0000 */
[----:B------:R-:W4:Y:S04]  /*96a0*/  SHFL.IDX PT, R98, R98, R5, 0x1c1f ;  /* 0x001c1f0562627589 */ /* 0x000f2800000e0000 */
[----:B------:R-:W-:Y:S04]  /*96b0*/  SHFL.IDX PT, R65, R65, R0, 0x1c1f ;  /* 0x001c1f0041417589 */ /* 0x000fe800000e0000 */
[----:B------:R1:W-:Y:S04]  /*96c0*/  SHFL.IDX PT, R83, R83, R0, 0x1c1f ;  /* 0x001c1f0053537589 */ /* 0x0003e800000e0000 */
[----:B------:R-:W-:Y:S04]  /*96d0*/  SHFL.IDX PT, R100, R100, R5, 0x1c1f ;  /* 0x001c1f0564647589 */ /* 0x000fe800000e0000 */
[----:B------:R5:W4:Y:S01]  /*96e0*/  SHFL.IDX PT, R106, R106, R5, 0x1c1f ;  /* 0x001c1f056a6a7589 */ /* 0x000b2200000e0000 */
[----:B-1----:R-:W-:Y:S01]  /*96f0*/  IMAD R0, R38, UR5, RZ ;  /* 0x0000000526007c24 */ /* 0x002fe2000f8e02ff */
[----:B------:R-:W-:-:S02]  /*9700*/  ULDC.64 UR4, c[0x0][0xb40] ;  /* 0x0002d00000047ab9 */ /* 0x000fc40000000a00 */
[----:B------:R1:W-:Y:S01]  /*9710*/  STSM.16.M88.4 [R34], R8 ;  /* 0x0000000822007844 */ /* 0x0003e20000000200 */
[----:B------:R-:W-:Y:S01]  /*9720*/  IMAD R36, R39, UR44, R0 ;  /* 0x0000002c27247c24 */ /* 0x000fe2000f8e0200 */
[----:B------:R-:W-:Y:S02]  /*9730*/  IADD3 R0, P3, R87, R6, RZ ;  /* 0x0000000657007210 */ /* 0x000fe40007f7e0ff */
[----:B------:R2:W-:Y:S01]  /*9740*/  STSM.16.M88.4 [R33], R12 ;  /* 0x0000000c21007844 */ /* 0x0005e20000000200 */
[----:B-----5:R-:W-:-:S03]  /*9750*/  SHF.R.S32.HI R5, RZ, 0x1f, R87 ;  /* 0x0000001fff057819 */ /* 0x020fc60000011457 */
[----:B------:R4:W-:Y:S01]  /*9760*/  STSM.16.M88.4 [R86], R24 ;  /* 0x0000001856007844 */ /* 0x0009e20000000200 */
[----:B------:R-:W-:-:S03]  /*9770*/  IADD3.X R5, R5, R7, R36, P3, !PT ;  /* 0x0000000705057210 */ /* 0x000fc60001ffe424 */
[----:B------:R5:W-:Y:S01]  /*9780*/  STSM.16.M88.4 [R85], R28 ;  /* 0x0000001c55007844 */ /* 0x000be20000000200 */
[----:B------:R-:W-:Y:S01]  /*9790*/  LEA R6, P3, R0, UR4, 0x2 ;  /* 0x0000000400067c11 */ /* 0x000fe2000f8610ff */
[----:B------:R-:W-:Y:S01]  /*97a0*/  ULDC UR4, c[0x0][0xc] ;  /* 0x0000030000047ab9 */ /* 0x000fe20000000800 */
[----:B-1----:R-:W-:Y:S01]  /*97b0*/  SEL R34, R44, R41, P0 ;  /* 0x000000292c227207 */ /* 0x002fe20000000000 */
[----:B------:R-:W-:Y:S01]  /*97c0*/  UIADD3 UR48, UR4, UR48, URZ ;  /* 0x0000003004307290 */ /* 0x000fe2000fffe03f */
[----:B------:R-:W-:Y:S02]  /*97d0*/  SEL R8, R49, R52, P0 ;  /* 0x0000003431087207 */ /* 0x000fe40000000000 */
[----:B--2---:R-:W-:Y:S02]  /*97e0*/  SEL R33, R79, R50, P0 ;  /* 0x000000324f217207 */ /* 0x004fe40000000000 */
[----:B------:R-:W-:Y:S02]  /*97f0*/  SEL R10, R52, R49, P0 ;  /* 0x00000031340a7207 */ /* 0x000fe40000000000 */
[----:B------:R-:W-:Y:S01]  /*9800*/  SEL R9, R43, R58, P0 ;  /* 0x0000003a2b097207 */ /* 0x000fe20000000000 */
[----:B------:R-:W-:Y:S01]  /*9810*/  STSM.16.M88.4 [R80], R32 ;  /* 0x0000002050007844 */ /* 0x000fe20000000200 */
[----:B------:R-:W-:-:S02]  /*9820*/  SEL R11, R58, R43, P0 ;  /* 0x0000002b3a0b7207 */ /* 0x000fc40000000000 */
[----:B------:R-:W-:Y:S02]  /*9830*/  SEL R12, R53, R60, P0 ;  /* 0x0000003c350c7207 */ /* 0x000fe40000000000 */
[----:B------:R-:W-:Y:S01]  /*9840*/  SEL R14, R60, R53, P0 ;  /* 0x000000353c0e7207 */ /* 0x000fe20000000000 */
[----:B------:R1:W-:Y:S01]  /*9850*/  STSM.16.M88.4 [R78], R8 ;  /* 0x000000084e007844 */ /* 0x0003e20000000200 */
[----:B---3--:R-:W-:Y:S02]  /*9860*/  SEL R13, R51, R66, P0 ;  /* 0x00000042330d7207 */ /* 0x008fe40000000000 */
[----:B------:R-:W-:Y:S02]  /*9870*/  SEL R15, R66, R51, P0 ;  /* 0x00000033420f7207 */ /* 0x000fe40000000000 */
[----:B----4-:R-:W-:Y:S02]  /*9880*/  SEL R24, R55, R68, P0 ;  /* 0x0000004437187207 */ /* 0x010fe40000000000 */
[----:B------:R-:W-:Y:S01]  /*9890*/  SEL R26, R68, R55, P0 ;  /* 0x00000037441a7207 */ /* 0x000fe20000000000 */
[----:B------:R2:W-:Y:S01]  /*98a0*/  STSM.16.M88.4 [R72], R12 ;  /* 0x0000000c48007844 */ /* 0x0005e20000000200 */
[----:B------:R-:W-:-:S02]  /*98b0*/  SEL R25, R59, R74, P0 ;  /* 0x0000004a3b197207 */ /* 0x000fc40000000000 */
[----:B------:R-:W-:Y:S02]  /*98c0*/  SEL R27, R74, R59, P0 ;  /* 0x0000003b4a1b7207 */ /* 0x000fe40000000000 */
[----:B-----5:R-:W-:Y:S02]  /*98d0*/  SEL R28, R61, R84, P0 ;  /* 0x000000543d1c7207 */ /* 0x020fe40000000000 */
[----:B------:R-:W-:Y:S01]  /*98e0*/  SEL R30, R84, R61, P0 ;  /* 0x0000003d541e7207 */ /* 0x000fe20000000000 */
[----:B------:R-:W-:Y:S01]  /*98f0*/  STSM.16.M88.4 [R70], R24 ;  /* 0x0000001846007844 */ /* 0x000fe20000000200 */
[----:B-1----:R-:W-:Y:S02]  /*9900*/  SEL R8, R57, R76, P0 ;  /* 0x0000004c39087207 */ /* 0x002fe40000000000 */
[----:B------:R-:W-:Y:S02]  /*9910*/  SEL R10, R76, R57, P0 ;  /* 0x000000394c0a7207 */ /* 0x000fe40000000000 */
[----:B------:R-:W-:-:S02]  /*9920*/  SEL R9, R67, R82, P0 ;  /* 0x0000005243097207 */ /* 0x000fc40000000000 */
[----:B------:R-:W-:Y:S02]  /*9930*/  SEL R11, R82, R67, P0 ;  /* 0x00000043520b7207 */ /* 0x000fe40000000000 */
[----:B------:R-:W-:Y:S02]  /*9940*/  SEL R29, R75, R90, P0 ;  /* 0x0000005a4b1d7207 */ /* 0x000fe40000000000 */
[----:B------:R-:W-:Y:S01]  /*9950*/  SEL R31, R90, R75, P0 ;  /* 0x0000004b5a1f7207 */ /* 0x000fe20000000000 */
[----:B------:R-:W-:Y:S01]  /*9960*/  STSM.16.M88.4 [R64], R8 ;  /* 0x0000000840007844 */ /* 0x000fe20000000200 */
[----:B--2---:R-:W-:Y:S02]  /*9970*/  SEL R12, R63, R92, P0 ;  /* 0x0000005c3f0c7207 */ /* 0x004fe40000000000 */
[----:B------:R-:W-:Y:S01]  /*9980*/  SEL R14, R92, R63, P0 ;  /* 0x0000003f5c0e7207 */ /* 0x000fe20000000000 */
[----:B------:R-:W-:Y:S01]  /*9990*/  STSM.16.M88.4 [R62], R28 ;  /* 0x0000001c3e007844 */ /* 0x000fe20000000200 */
[----:B------:R-:W-:-:S02]  /*99a0*/  SEL R13, R81, R98, P0 ;  /* 0x00000062510d7207 */ /* 0x000fc40000000000 */
[----:B------:R-:W-:Y:S02]  /*99b0*/  SEL R15, R98, R81, P0 ;  /* 0x00000051620f7207 */ /* 0x000fe40000000000 */
[----:B------:R-:W-:Y:S02]  /*99c0*/  SEL R33, R83, R106, P0 ;  /* 0x0000006a53217207 */ /* 0x000fe40000000000 */
[----:B------:R-:W-:Y:S01]  /*99d0*/  SEL R35, R106, R83, P0 ;  /* 0x000000536a237207 */ /* 0x000fe20000000000 */
[----:B------:R-:W-:Y:S01]  /*99e0*/  STSM.16.M88.4 [R21], R12 ;  /* 0x0000000c15007844 */ /* 0x000fe20000000200 */
[----:B------:R-:W-:Y:S02]  /*99f0*/  SEL R32, R65, R100, P0 ;  /* 0x0000006441207207 */ /* 0x000fe40000000000 */
[----:B------:R-:W-:Y:S02]  /*9a00*/  SEL R34, R100, R65, P0 ;  /* 0x0000004164227207 */ /* 0x000fe40000000000 */
[----:B------:R-:W-:-:S02]  /*9a10*/  LEA.HI.X R7, R0, UR5, R5, 0x2, P3 ;  /* 0x0000000500077c11 */ /* 0x000fc400098f1405 */
[----:B------:R-:W1:Y:S04]  /*9a20*/  SHFL.IDX PT, R0, R22, RZ, 0x1f ;  /* 0x00001fff16007589 */ /* 0x000e6800000e0000 */
[----:B------:R2:W-:Y:S01]  /*9a30*/  STSM.16.M88.4 [R20], R32 ;  /* 0x0000002014007844 */ /* 0x0005e20000000200 */
[----:B------:R3:W-:Y:S06]  /*9a40*/  MEMBAR.ALL.CTA ;  /* 0x0000000000007992 */ /* 0x0007ec0000008000 */
[----:B---3--:R-:W3:Y:S02]  /*9a50*/  FENCE.VIEW.ASYNC.S ;  /* 0x00000000000073c6 */ /* 0x008ee40000000000 */
[----:B---3--:R-:W-:Y:S06]  /*9a60*/  BAR.ARV 0x1, 0x120 ;  /* 0x0044800000007b1d */ /* 0x008fec0000002000 */
        /* <DEDUP_REMOVED lines=15> */
[----:B------:R-:W-:-:S03]  /*9b60*/  UMOV UR7, 0x40 ;  /* 0x0000004000077882 */ /* 0x000fc60000000000 */
        /* <DEDUP_REMOVED lines=13> */
.L_x_2796:
[----:B------:R-:W-:Y:S05]  /*9c40*/  BSYNC B0 ;  /* 0x0000000000007941 */ /* 0x000fea0003800000 */
.L_x_2795:
        /* <DEDUP_REMOVED lines=10> */
.L_x_2771:
[----:B------:R-:W-:-:S08]  /*9cf0*/  NOP ;  /* 0x0000000000007918 */ /* 0x000fd00000000000 */
[----:B------:R-:W1:-:S00]  /*9d00*/  USETMAXREG.DEALLOC.CTAPOOL 0x18 ;  /* 0x00000018000079c8 */ /* 0x000e4000080e0500 */
[----:B------:R-:W2:Y:S01]  /*9d10*/  S2UR UR49, SR_CTAID.X ;  /* 0x00000000003179c3 */ /* 0x000ea20000002500 */
[----:B-1----:R-:W-:Y:S01]  /*9d20*/  IMAD.MOV.U32 R0, RZ, RZ, 0x1 ;  /* 0x00000001ff007424 */ /* 0x002fe200078e00ff */
[----:B------:R-:W-:Y:S01]  /*9d30*/  UMOV UR47, 0x1 ;  /* 0x00000001002f7882 */ /* 0x000fe20000000000 */
[----:B------:R-:W-:-:S03]  /*9d40*/  IMAD.MOV.U32 R19, RZ, RZ, RZ ;  /* 0x000000ffff137224 */ /* 0x000fc600078e00ff */
[----:B------:R1:W-:Y:S02]  /*9d50*/  STL [R1], R0 ;  /* 0x0000000001007387 */ /* 0x0003e40000100800 */
[----:B------:R-:W2:Y:S02]  /*9d60*/  LDC R2, c[0x0][0xda4] ;  /* 0x00036900ff027b82 */ /* 0x000ea40000000800 */
[----:B--2---:R-:W-:-:S13]  /*9d70*/  ISETP.LE.AND P0, PT, R2, UR49, PT ;  /* 0x0000003102007c0c */ /* 0x004fda000bf03270 */
[----:B-1----:R-:W-:Y:S05]  /*9d80*/  @P0 BRA `(.L_x_2798) ;  /* 0x00000038007c0947 */ /* 0x002fea0003800000 */
[----:B------:R-:W1:Y:S01]  /*9d90*/  S2R R3, SR_TID.X ;  /* 0x0000000000037919 */ /* 0x000e620000002100 */
[----:B------:R-:W-:Y:S01]  /*9da0*/  IMAD.MOV.U32 R19, RZ, RZ, RZ ;  /* 0x000000ffff137224 */ /* 0x000fe200078e00ff */
[----:B------:R-:W-:Y:S01]  /*9db0*/  ULOP3.LUT UR43, UR46, 0x1, URZ, 0xfc, !UPT ;  /* 0x000000012e2b7892 */ /* 0x000fe2000f8efc3f */
[----:B------:R-:W2:Y:S01]  /*9dc0*/  S2R R4, SR_TID.X ;  /* 0x0000000000047919 */ /* 0x000ea20000002100 */
[----:B------:R-:W-:Y:S01]  /*9dd0*/  ULOP3.LUT UR48, UR46, 0x2, URZ, 0xfc, !UPT ;  /* 0x000000022e307892 */ /* 0x000fe2000f8efc3f */
[----:B------:R-:W-:Y:S01]  /*9de0*/  ULDC.64 UR52, c[0x0][0x198] ;  /* 0x0000660000347ab9 */ /* 0x000fe20000000a00 */
[----:B------:R-:W-:Y:S01]  /*9df0*/  ULDC UR44, c[0x0][0xc] ;  /* 0x00000300002c7ab9 */ /* 0x000fe20000000800 */
[----:B------:R-:W-:Y:S01]  /*9e00*/  UMOV UR47, URZ ;  /* 0x0000003f002f7c82 */ /* 0x000fe20008000000 */
[----:B-1----:R-:W-:Y:S01]  /*9e10*/  LOP3.LUT R3, R3, 0x7f, RZ, 0xc0, !PT ;  /* 0x0000007f03037812 */ /* 0x002fe200078ec0ff */
[----:B--2---:R-:W-:-:S04]  /*9e20*/  IMAD.SHL.U32 R17, R4, 0x40, RZ ;  /* 0x0000004004117824 */ /* 0x004fc800078e00ff */
[----:B------:R-:W-:-:S05]  /*9e30*/  IMAD.SHL.U32 R0, R3, 0x10, RZ ;  /* 0x0000001003007824 */ /* 0x000fca00078e00ff */
[----:B------:R-:W-:Y:S01]  /*9e40*/  LOP3.LUT R3, R0, 0x600, RZ, 0xc0, !PT ;  /* 0x0000060000037812 */ /* 0x000fe200078ec0ff */
[----:B------:R-:W-:-:S05]  /*9e50*/  IMAD.SHL.U32 R0, R4, 0x20, RZ ;  /* 0x0000002004007824 */ /* 0x000fca00078e00ff */
[--C-:B------:R-:W-:Y:S02]  /*9e60*/  LOP3.LUT R3, R3, 0x60, R0.reuse, 0xf8, !PT ;  /* 0x0000006003037812 */ /* 0x100fe400078ef800 */
[----:B------:R-:W-:Y:S02]  /*9e70*/  LOP3.LUT R2, R0, 0x80, RZ, 0xc0, !PT ;  /* 0x0000008000027812 */ /* 0x000fe400078ec0ff */
[----:B------:R-:W-:Y:S02]  /*9e80*/  LOP3.LUT R5, R3, 0x100, R0, 0xf8, !PT ;  /* 0x0000010003057812 */ /* 0x000fe400078ef800 */
[--C-:B------:R-:W-:Y:S02]  /*9e90*/  SHF.R.U32.HI R0, RZ, 0x1, R4.reuse ;  /* 0x00000001ff007819 */ /* 0x100fe40000011604 */
[----:B------:R-:W-:Y:S02]  /*9ea0*/  LOP3.LUT R3, R17, 0x180, RZ, 0xc0, !PT ;  /* 0x0000018011037812 */ /* 0x000fe400078ec0ff */
[----:B------:R-:W-:-:S02]  /*9eb0*/  LOP3.LUT R2, R2, 0x10, R4, 0xf8, !PT ;  /* 0x0000001002027812 */ /* 0x000fc400078ef804 */
[----:B------:R-:W-:Y:S01]  /*9ec0*/  LOP3.LUT R0, R3, 0x30, R0, 0xf8, !PT ;  /* 0x0000003003007812 */ /* 0x000fe200078ef800 */
[----:B------:R-:W-:-:S05]  /*9ed0*/  IMAD.SHL.U32 R3, R4, 0x4, RZ ;  /* 0x0000000404037824 */ /* 0x000fca00078e00ff */
[----:B------:R-:W-:Y:S01]  /*9ee0*/  LOP3.LUT R2, R2, 0x10, R3, 0x78, !PT ;  /* 0x0000001002027812 */ /* 0x000fe200078e7803 */
[----:B------:R-:W-:-:S03]  /*9ef0*/  IMAD.SHL.U32 R3, R4, 0x8, RZ ;  /* 0x0000000804037824 */ /* 0x000fc600078e00ff */
[----:B------:R-:W-:Y:S02]  /*9f00*/  LOP3.LUT R16, R5, R2, RZ, 0xfc, !PT ;  /* 0x0000000205107212 */ /* 0x000fe400078efcff */
[----:B------:R-:W-:-:S04]  /*9f10*/  LOP3.LUT R0, R0, 0x30, R3, 0x78, !PT ;  /* 0x0000003000007812 */ /* 0x000fc800078e7803 */
[----:B------:R-:W-:Y:S01]  /*9f20*/  LOP3.LUT R17, R0, 0x640, R17, 0xf8, !PT ;  /* 0x0000064000117812 */ /* 0x000fe200078ef811 */
[----:B------:R-:W-:-:S05]  /*9f30*/  IMAD.MOV.U32 R0, RZ, RZ, 0x1 ;  /* 0x00000001ff007424 */ /* 0x000fca00078e00ff */
[----:B------:R1:W-:Y:S02]  /*9f40*/  STL [R1], R0 ;  /* 0x0000000001007387 */ /* 0x0003e40000100800 */
.L_x_2844:
[----:B--2---:R-:W2:Y:S01]  /*9f50*/  S2UR UR4, SR_CgaCtaId ;  /* 0x00000000000479c3 */ /* 0x004ea20000008800 */
[----:B------:R-:W-:Y:S01]  /*9f60*/  ULDC UR5, c[0x0][0xda8] ;  /* 0x00036a0000057ab9 */ /* 0x000fe20000000800 */
[----:B------:R-:W-:Y:S01]  /*9f70*/  ULDC.64 UR6, c[0x0][0x3f8] ;  /* 0x0000fe0000067ab9 */ /* 0x000fe20000000a00 */
[----:B------:R-:W-:Y:S02]  /*9f80*/  UISETP.NE.AND UP1, UPT, UR5, 0x1, UPT ;  /* 0x000000010500788c */ /* 0x000fe4000bf25270 */
[----:B------:R-:W-:Y:S01]  /*9f90*/  UISETP.NE.U32.AND UP0, UPT, UR6, URZ, UPT ;  /* 0x0000003f0600728c */ /* 0x000fe2000bf05070 */
[----:B------:R-:W-:Y:S01]  /*9fa0*/  UMOV UR40, 0x400 ;  /* 0x0000040000287882 */ /* 0x000fe20000000000 */
[----:B------:R-:W-:Y:S02]  /*9fb0*/  ULDC UR8, c[0x0][0xdb4] ;  /* 0x00036d0000087ab9 */ /* 0x000fe40000000800 */
[----:B------:R-:W-:Y:S02]  /*9fc0*/  UISETP.NE.AND.EX UP0, UPT, UR7, URZ, UPT, UP0 ;  /* 0x0000003f0700728c */ /* 0x000fe4000bf05300 */
[----:B------:R-:W-:Y:S01]  /*9fd0*/  UISETP.NE.AND UP2, UPT, UR8, 0x1, UPT ;  /* 0x000000010800788c */ /* 0x000fe2000bf45270 */
[----:B------:R-:W-:Y:S01]  /*9fe0*/  ULDC UR6, c[0x0][0x404] ;  /* 0x0001010000067ab9 */ /* 0x000fe20000000800 */
[----:B------:R-:W-:Y:S01]  /*9ff0*/  ULDC UR42, c[0x0][0x2e0] ;  /* 0x0000b800002a7ab9 */ /* 0x000fe20000000800 */
[----:B------:R-:W-:Y:S01]  /*a000*/  USEL UR6, UR6, 0x1, UP0 ;  /* 0x0000000106067887 */ /* 0x000fe20008000000 */
[----:B------:R-:W-:Y:S01]  /*a010*/  @UP1 ULDC UR7, c[0x0][0xdb0] ;  /* 0x00036c0000071ab9 */ /* 0x000fe20000000800 */
[----:B------:R-:W-:-:S02]  /*a020*/  UMOV UR45, UR49 ;  /* 0x00000031002d7c82 */ /* 0x000fc40008000000 */
[----:B------:R-:W-:-:S04]  /*a030*/  UIMAD UR42, UR6, UR42, URZ ;  /* 0x0000002a062a72a4 */ /* 0x000fc8000f8e023f */
[----:B------:R-:W-:Y:S01]  /*a040*/  @UP2 ULDC.64 UR10, c[0x0][0xdb8] ;  /* 0x00036e00000a2ab9 */ /* 0x000fe20000000a00 */
[----:B------:R-:W-:Y:S02]  /*a050*/  UIADD3 UR6, UR42, 0x9f, URZ ;  /* 0x0000009f2a067890 */ /* 0x000fe4000fffe03f */
[----:B--2---:R-:W-:-:S03]  /*a060*/  ULEA UR40, UR4, UR40, 0x18 ;  /* 0x0000002804287291 */ /* 0x004fc6000f8ec03f */
[----:B------:R-:W-:Y:S01]  /*a070*/  @UP1 ULDC UR4, c[0x0][0xdac] ;  /* 0x00036b0000041ab9 */ /* 0x000fe20000000800 */
[----:B------:R-:W-:Y:S02]  /*a080*/  UIADD3 UR9, UR40, 0x24200, URZ ;  /* 0x0002420028097890 */ /* 0x000fe4000fffe03f */
[----:B------:R-:W-:Y:S02]  /*a090*/  UIMAD.WIDE.U32 UR4, UR49, UR4, URZ ;  /* 0x00000004310472a5 */ /* 0x000fe4000f8e003f */
[----:B------:R-:W-:Y:S02]  /*a0a0*/  ULOP3.LUT UP0, URZ, UR9, 0x1bf, URZ, 0xc0, !UPT ;  /* 0x000001bf093f7892 */ /* 0x000fe4000f80c03f */
[----:B------:R-:W-:Y:S02]  /*a0b0*/  @UP1 USHF.R.U32.HI UR45, URZ, UR7, UR5 ;  /* 0x000000073f2d1299 */ /* 0x000fe40008011605 */
[----:B------:R-:W-:Y:S02]  /*a0c0*/  UIMAD.WIDE UR6, UR6, 0x66666667, URZ ;  /* 0x66666667060678a5 */ /* 0x000fe4000f8e023f */
[----:B------:R-:W-:Y:S01]  /*a0d0*/  UIMAD.WIDE.U32 UR4, UR45, UR10, URZ ;  /* 0x0000000a2d0472a5 */ /* 0x000fe2000f8e003f */
[----:B------:R-:W-:Y:S01]  /*a0e0*/  PLOP3.LUT P0, PT, PT, PT, UP0, 0x80, 0x0 ;  /* 0x000000000000781c */ /* 0x000fe20003f0f008 */
[----:B------:R-:W-:Y:S01]  /*a0f0*/  USHF.R.U32.HI UR41, URZ, 0x1f, UR7 ;  /* 0x0000001f3f297899 */ /* 0x000fe20008011607 */
[----:B------:R-:W-:Y:S01]  /*a100*/  UMOV UR39, UR45 ;  /* 0x0000002d00277c82 */ /* 0x000fe20008000000 */
[----:B------:R-:W-:-:S02]  /*a110*/  @UP2 USHF.R.U32.HI UR39, URZ, UR11, UR5 ;  /* 0x0000000b3f272299 */ /* 0x000fc40008011605 */
[----:B------:R-:W-:Y:S02]  /*a120*/  ULEA.HI.SX32 UR41, UR7, UR41, 0x1a ;  /* 0x0000002907297291 */ /* 0x000fe4000f8fd23f */
[----:B------:R-:W-:-:S04]  /*a130*/  UIADD3 UR38, -UR39, URZ, URZ ;  /* 0x0000003f27267290 */ /* 0x000fc8000fffe13f */
[----:B------:R-:W-:Y:S02]  /*a140*/  UIMAD UR38, UR8, UR38, UR45 ;  /* 0x00000026082672a4 */ /* 0x000fe4000f8e022d */
[----:B---3--:R-:W-:Y:S10]  /*a150*/  @!P0 BRA `(.L_x_2799) ;  /* 0x0000000000408947 */ /* 0x008ff40003800000 */
[----:B------:R-:W-:Y:S01]  /*a160*/  MOV R2, 0x0 ;  /* 0x0000000000027802 */ /* 0x000fe20000000f00 */
[----:B------:R-:W-:Y:S01]  /*a170*/  ULDC.64 UR6, c[0x4][0x198] ;  /* 0x0100660000067ab9 */ /* 0x000fe20000000a00 */
[----:B------:R-:W-:Y:S01]  /*a180*/  ULDC.64 UR8, c[0x4][0x1a0] ;  /* 0x0100680000087ab9 */ /* 0x000fe20000000a00 */
[----:B------:R-:W-:Y:S01]  /*a190*/  ULDC.64 UR4, c[0x4][0xb0] ;  /* 0x01002c0000047ab9 */ /* 0x000fe20000000a00 */
[----:B------:R-:W-:Y:S02]  /*a1a0*/  IMAD.U32 R4, RZ, RZ, UR6 ;  /* 0x00000006ff047e24 */ /* 0x000fe4000f8e00ff */
[----:B------:R-:W2:Y:S01]  /*a1b0*/  LDC.64 R2, c[0x4][R2] ;  /* 0x0100000002027b82 */ /* 0x000ea20000000a00 */
        /* <DEDUP_REMOVED lines=9> */
[----:B-12---:R-:W-:Y:S05]  /*a250*/  CALL.ABS.NOINC R2 ;  /* 0x0000000002007343 */ /* 0x006fea0003c00000 */
.L_x_2799:
        /* <DEDUP_REMOVED lines=20> */
.L_x_2800:
[----:B-1----:R-:W-:-:S04]  /*a3a0*/  IMAD.U32 R0, RZ, RZ, UR40 ;  /* 0x00000028ff007e24 */ /* 0x002fc8000f8e00ff */
        /* <DEDUP_REMOVED lines=19> */
.L_x_2801:
        /* <DEDUP_REMOVED lines=18> */
.L_x_2802:
[----:B------:R-:W-:Y:S01]  /*a600*/  ULDC.64 UR4, c[0x0][0x9f8] ;  /* 0x00027e0000047ab9 */ /* 0x000fe20000000a00 */
[----:B------:R-:W-:Y:S01]  /*a610*/  IMAD.U32 R5, RZ, RZ, UR39 ;  /* 0x00000027ff057e24 */ /* 0x000fe2000f8e00ff */
[----:B------:R-:W-:Y:S01]  /*a620*/  ISETP.NE.U32.AND P0, PT, RZ, UR4, PT ;  /* 0x00000004ff007c0c */ /* 0x000fe2000bf05070 */
[----:B------:R-:W-:Y:S01]  /*a630*/  IMAD.U32 R9, RZ, RZ, UR39 ;  /* 0x00000027ff097e24 */ /* 0x000fe2000f8e00ff */
[----:B------:R-:W1:Y:S01]  /*a640*/  S2R R7, SR_TID.X ;  /* 0x0000000000077919 */ /* 0x000e620000002100 */
[----:B------:R-:W2:Y:S01]  /*a650*/  LDC R0, c[0x0][0x428] ;  /* 0x00010a00ff007b82 */ /* 0x000ea20000000800 */
[----:B------:R-:W-:-:S13]  /*a660*/  ISETP.NE.AND.EX P0, PT, RZ, UR5, PT, P0 ;  /* 0x00000005ff007c0c */ /* 0x000fda000bf05300 */
[----:B------:R-:W3:Y:S01]  /*a670*/  @P0 LDC.64 R2, c[0x0][0x9f8] ;  /* 0x00027e00ff020b82 */ /* 0x000ee20000000a00 */
[----:B------:R-:W-:Y:S01]  /*a680*/  IMAD R6, RZ, RZ, -UR45 ;  /* 0x8000002dff067e24 */ /* 0x000fe2000f8e02ff */
[----:B-1----:R-:W-:Y:S01]  /*a690*/  LOP3.LUT R10, R7, 0x7f, RZ, 0xc0, !PT ;  /* 0x0000007f070a7812 */ /* 0x002fe200078ec0ff */
[----:B---3--:R-:W-:-:S05]  /*a6a0*/  @P0 IMAD.WIDE R2, R5, 0x4, R2 ;  /* 0x0000000405020825 */ /* 0x008fca00078e0202 */
[----:B------:R-:W1:Y:S01]  /*a6b0*/  LDC R5, c[0x0][0xda8] ;  /* 0x00036a00ff057b82 */ /* 0x000e620000000800 */
[----:B------:R3:W4:Y:S01]  /*a6c0*/  @P0 LDG.E R9, desc[UR50][R2.64] ;  /* 0x0000003202090981 */ /* 0x000722000c1e1900 */
[----:B--2---:R-:W-:Y:S01]  /*a6d0*/  ISETP.NE.AND P0, PT, R0, 0x1, PT ;  /* 0x000000010000780c */ /* 0x004fe20003f05270 */
[----:B------:R-:W-:Y:S01]  /*a6e0*/  UMOV UR36, URZ ;  /* 0x0000003f00247c82 */ /* 0x000fe20008000000 */
[----:B------:R-:W-:Y:S01]  /*a6f0*/  ISETP.NE.AND P2, PT, R10, RZ, PT ;  /* 0x000000ff0a00720c */ /* 0x000fe20003f45270 */
[----:B------:R-:W-:Y:S01]  /*a700*/  UMOV UR4, 0x40 ;  /* 0x0000004000047882 */ /* 0x000fe20000000000 */
[----:B------:R-:W-:Y:S01]  /*a710*/  UMOV UR6, UR38 ;  /* 0x0000002600067c82 */ /* 0x000fe20008000000 */
[----:B------:R-:W-:Y:S01]  /*a720*/  UMOV UR7, UR39 ;  /* 0x0000002700077c82 */ /* 0x000fe20008000000 */
[----:B------:R-:W-:Y:S01]  /*a730*/  UMOV UR8, 0x80 ;  /* 0x0000008000087882 */ /* 0x000fe20000000000 */
[----:B------:R-:W-:Y:S01]  /*a740*/  UMOV UR10, UR38 ;  /* 0x00000026000a7c82 */ /* 0x000fe20008000000 */
[----:B------:R-:W-:Y:S01]  /*a750*/  UMOV UR11, UR39 ;  /* 0x00000027000b7c82 */ /* 0x000fe20008000000 */
[----:B---3--:R-:W2:Y:S01]  /*a760*/  LDC.64 R2, c[0x0][0x3f8] ;  /* 0x0000fe00ff027b82 */ /* 0x008ea20000000a00 */
[----:B------:R-:W-:Y:S01]  /*a770*/  UMOV UR14, 0xffffffff ;  /* 0xffffffff000e7882 */ /* 0x000fe20000000000 */
[----:B------:R-:W-:Y:S01]  /*a780*/  SHF.R.U32.HI R7, RZ, 0x5, R7 ;  /* 0x00000005ff077819 */ /* 0x000fe20000011607 */
[----:B------:R-:W-:-:S03]  /*a790*/  IMAD.U32 R18, RZ, RZ, UR38 ;  /* 0x00000026ff127e24 */ /* 0x000fc6000f8e00ff */
[----:B------:R-:W-:Y:S01]  /*a7a0*/  VOTEU.ALL UP1, P2 ;  /* 0x00000000003f7886 */ /* 0x000fe20001020000 */
[----:B------:R-:W-:Y:S01]  /*a7b0*/  LOP3.LUT R7, R7, 0x3, RZ, 0xc0, !PT ;  /* 0x0000000307077812 */ /* 0x000fe200078ec0ff */
[----:B------:R-:W3:Y:S01]  /*a7c0*/  @P0 LDC R0, c[0x0][0x42c] ;  /* 0x00010b00ff000b82 */ /* 0x000ee20000000800 */
[----:B-1----:R-:W-:Y:S02]  /*a7d0*/  IMAD R6, R5, R6, UR49 ;  /* 0x0000003105067e24 */ /* 0x002fe4000f8e0206 */
[----:B------:R-:W-:Y:S02]  /*a7e0*/  @!UP1 UIADD3 UR12, UP0, UR52, 0x270, URZ ;  /* 0x00000270340c9890 */ /* 0x000fe4000ff1e03f */
[----:B------:R-:W-:-:S03]  /*a7f0*/  IMAD.SHL.U32 R6, R6, 0x80, RZ ;  /* 0x0000008006067824 */ /* 0x000fc600078e00ff */
[----:B------:R-:W1:Y:S01]  /*a800*/  @P0 LDC R5, c[0x0][0x430] ;  /* 0x00010c00ff050b82 */ /* 0x000e620000000800 */
[----:B------:R-:W-:Y:S01]  /*a810*/  @!UP1 UIADD3.X UR13, URZ, UR53, URZ, UP0, !UPT ;  /* 0x000000353f0d9290 */ /* 0x000fe200087fe43f */
[----:B------:R-:W-:Y:S02]  /*a820*/  R2UR UR37, R6 ;  /* 0x00000000062572ca */ /* 0x000fe400000e0000 */
[----:B--2---:R-:W-:-:S04]  /*a830*/  ISETP.NE.U32.AND P1, PT, R2, RZ, PT ;  /* 0x000000ff0200720c */ /* 0x004fc80003f25070 */
[----:B------:R-:W-:Y:S01]  /*a840*/  ISETP.NE.AND.EX P1, PT, R3, RZ, PT, P1 ;  /* 0x000000ff0300720c */ /* 0x000fe20003f25310 */
[----:B---3--:R-:W-:-:S06]  /*a850*/  @P0 IMAD.HI.U32 R0, R0, UR38, RZ ;  /* 0x0000002600000c27 */ /* 0x008fcc000f8e00ff */
[----:B------:R-:W-:Y:S01]  /*a860*/  UMOV UR5, UR37 ;  /* 0x0000002500057c82 */ /* 0x000fe20008000000 */
[----:B------:R-:W-:Y:S01]  /*a870*/  UMOV UR9, UR37 ;  /* 0x0000002500097c82 */ /* 0x000fe20008000000 */
[----:B------:R2:W-:Y:S01]  /*a880*/  @!UP1 UTMAPF.L2.4D [UR36], [UR12] ;  /* 0x000000240c0095b8 */ /* 0x0005e20008018000 */
[----:B-1----:R-:W-:Y:S01]  /*a890*/  @P0 SHF.R.U32.HI R18, RZ, R5, R0 ;  /* 0x00000005ff120219 */ /* 0x002fe20000011600 */
[----:B------:R2:W-:Y:S01]  /*a8a0*/  @!UP1 UTMAPF.L2.4D [UR4], [UR12] ;  /* 0x000000040c0095b8 */ /* 0x0005e20008018000 */
[----:B------:R2:W-:Y:S01]  /*a8b0*/  @!UP1 UTMAPF.L2.4D [UR8], [UR12] ;  /* 0x000000080c0095b8 */ /* 0x0005e20008018000 */
[----:B----4-:R-:W-:Y:S01]  /*a8c0*/  SHF.R.S32.HI R4, RZ, 0x1f, R9 ;  /* 0x0000001fff047819 */ /* 0x010fe20000011409 */
[----:B------:R2:W-:Y:S01]  /*a8d0*/  STL [R1+0x4], R9 ;  /* 0x0000040901007387 */ /* 0x0005e20000100800 */
[----:B------:R-:W-:-:S03]  /*a8e0*/  SEL R0, R9, RZ, !P1 ;  /* 0x000000ff09007207 */ /* 0x000fc60004800000 */
[----:B------:R2:W-:Y:S01]  /*a8f0*/  STL [R1+0x8], R4 ;  /* 0x0000080401007387 */ /* 0x0005e20000100800 */
[----:B------:R-:W-:Y:S05]  /*a900*/  BRA.DIV UR14, `(.L_x_2803) ;  /* 0x000000320ef07947 */ /* 0x000fea000b800000 */
[----:B------:R1:W3:Y:S02]  /*a910*/  SHFL.IDX PT, R14, R7, RZ, 0x1f ;  /* 0x00001fff070e7589 */ /* 0x0002e400000e0000 */
.L_x_2860:
[----:B---3--:R-:W-:Y:S02]  /*a920*/  ISETP.NE.AND P0, PT, R14, RZ, PT ;  /* 0x000000ff0e00720c */ /* 0x008fe40003f05270 */
[----:B------:R-:W-:-:S11]  /*a930*/  PLOP3.LUT P6, PT, PT, PT, PT, 0x8, 0x0 ;  /* 0x000000000000781c */ /* 0x000fd60003fce170 */
[----:B------:R-:W-:Y:S05]  /*a940*/  @P0 BRA `(.L_x_2804) ;  /* 0x00000008000c0947 */ /* 0x000fea0003800000 */
[----:B--2---:R-:W-:-:S06]  /*a950*/  UIADD3 UR4, UR41, -0x1, URZ ;  /* 0xffffffff29047890 */ /* 0x004fcc000fffe03f */
[----:B-1----:R-:W-:Y:S01]  /*a960*/  IMAD.U32 R7, RZ, RZ, UR4 ;  /* 0x00000004ff077e24 */ /* 0x002fe2000f8e00ff */
[----:B------:R-:W-:-:S03]  /*a970*/  UMOV UR4, 0xffffffff ;  /* 0xffffffff00047882 */ /* 0x000fc60000000000 */
[----:B------:R-:W-:Y:S05]  /*a980*/  BRA.DIV UR4, `(.L_x_2805) ;  /* 0x0000003204f07947 */ /* 0x000fea000b800000 */
[----:B------:R-:W-:-:S13]  /*a990*/  ELECT P6, URZ, PT ;  /* 0x00000000003f782f */ /* 0x000fda00038c0000 */
.L_x_2863:
[----:B------:R-:W-:Y:S05]  /*a9a0*/  @!P6 BRA `(.L_x_2806) ;  /* 0x000000040078e947 */ /* 0x000fea0003800000 */
[----:B------:R-:W-:Y:S01]  /*a9b0*/  IMAD.MOV.U32 R0, RZ, RZ, R9 ;  /* 0x000000ffff007224 */ /* 0x000fe200078e0009 */
[----:B------:R-:W-:Y:S06]  /*a9c0*/  @!P1 BRA `(.L_x_2807) ;  /* 0x0000000000489947 */ /* 0x000fec0003800000 */
[----:B------:R-:W1:Y:S01]  /*a9d0*/  LDC R0, c[0x0][0x41c] ;  /* 0x00010700ff007b82 */ /* 0x000e620000000800 */
[----:B------:R-:W-:Y:S01]  /*a9e0*/  IMAD.MOV.U32 R11, RZ, RZ, R4 ;  /* 0x000000ffff0b7224 */ /* 0x000fe200078e0004 */
[----:B------:R-:W-:Y:S01]  /*a9f0*/  ULDC.64 UR4, c[0x0][0x408] ;  /* 0x0001020000047ab9 */ /* 0x000fe20000000a00 */
[----:B-1----:R-:W-:-:S13]  /*aa00*/  ISETP.NE.AND P0, PT, R0, 0x1, PT ;  /* 0x000000010000780c */ /* 0x002fda0003f05270 */
[----:B------:R-:W1:Y:S02]  /*aa10*/  @P0 LDC.64 R4, c[0x0][0x420] ;  /* 0x00010800ff040b82 */ /* 0x000e640000000a00 */
[----:B-1----:R-:W-:-:S04]  /*aa20*/  @P0 IMAD.HI.U32 R8, R7, R4, RZ ;  /* 0x0000000407080227 */ /* 0x002fc800078e00ff */
[----:B------:R-:W-:Y:S01]  /*aa30*/  IMAD.MOV.U32 R4, RZ, RZ, R7 ;  /* 0x000000ffff047224 */ /* 0x000fe200078e0007 */
[----:B------:R-:W-:-:S05]  /*aa40*/  @P0 SHF.R.U32.HI R4, RZ, R5, R8 ;  /* 0x00000005ff040219 */ /* 0x000fca0000011608 */
[----:B------:R-:W-:-:S04]  /*aa50*/  IMAD.MOV R5, RZ, RZ, -R4 ;  /* 0x000000ffff057224 */ /* 0x000fc800078e0a04 */
[----:B------:R-:W-:Y:S01]  /*aa60*/  IMAD R7, R0, R5, R7 ;  /* 0x0000000500077224 */ /* 0x000fe200078e0207 */
[--C-:B------:R-:W-:Y:S01]  /*aa70*/  SHF.R.S32.HI R5, RZ, 0x1f, R4.reuse ;  /* 0x0000001fff057819 */ /* 0x100fe20000011404 */
[----:B------:R-:W-:Y:S02]  /*aa80*/  IMAD R0, R11, UR4, RZ ;  /* 0x000000040b007c24 */ /* 0x000fe4000f8e02ff */
[----:B------:R-:W-:-:S04]  /*aa90*/  IMAD.WIDE.U32 R4, R9, UR4, R4 ;  /* 0x0000000409047c25 */ /* 0x000fc8000f8e0004 */
[----:B------:R-:W-:Y:S01]  /*aaa0*/  IMAD R9, R9, UR5, R0 ;  /* 0x0000000509097c24 */ /* 0x000fe2000f8e0200 */
[----:B------:R-:W-:-:S03]  /*aab0*/  LEA R2, P0, R4, R2, 0x2 ;  /* 0x0000000204027211 */ /* 0x000fc600078010ff */
[----:B------:R-:W-:-:S05]  /*aac0*/  IMAD.IADD R0, R5, 0x1, R9 ;  /* 0x0000000105007824 */ /* 0x000fca00078e0209 */
[----:B------:R-:W-:-:S05]  /*aad0*/  LEA.HI.X R3, R4, R3, R0, 0x2, P0 ;  /* 0x0000000304037211 */ /* 0x000fca00000f1400 */
[----:B------:R1:W5:Y:S02]  /*aae0*/  LDG.E R0, desc[UR50][R2.64] ;  /* 0x0000003202007981 */ /* 0x000364000c1e1900 */
.L_x_2807:
[----:B-1----:R-:W2:Y:S01]  /*aaf0*/  LDL R2, [R1] ;  /* 0x0000000001027983 */ /* 0x002ea20000100800 */
[----:B------:R-:W-:Y:S02]  /*ab00*/  LEA R5, R19, UR40, 0x3 ;  /* 0x0000002813057c11 */ /* 0x000fe4000f8e18ff */
[----:B------:R-:W-:Y:S02]  /*ab10*/  ISETP.NE.AND P0, PT, R10, RZ, PT ;  /* 0x000000ff0a00720c */ /* 0x000fe40003f05270 */
[----:B--2---:R-:W-:-:S04]  /*ab20*/  SHF.L.U32 R2, R2, 0x1f, RZ ;  /* 0x0000001f02027819 */ /* 0x004fc800000006ff */
[----:B------:R-:W1:Y:S02]  /*ab30*/  SYNCS.PHASECHK.TRANS64.TRYWAIT P3, [R5+URZ+0x33480], R2 ;  /* 0x03348002050075a7 */ /* 0x000e64000806017f */
[----:B-1----:R-:W-:Y:S05]  /*ab40*/  @!P3 BRA `(.L_x_2808) ;  /* 0x0000003000a0b947 */ /* 0x002fea0003800000 */
.L_x_2864:
        /* <DEDUP_REMOVED lines=8> */
.L_x_2809:
[----:B------:R-:W-:Y:S01]  /*abd0*/  IMAD.U32 R3, RZ, RZ, UR40 ;  /* 0x00000028ff037e24 */ /* 0x000fe2000f8e00ff */
[----:B------:R-:W-:Y:S01]  /*abe0*/  R2UR UR9, R5 ;  /* 0x00000000050972ca */ /* 0x000fe200000e0000 */
[----:B------:R-:W-:Y:S01]  /*abf0*/  IMAD R7, R7, 0xa0, RZ ;  /* 0x000000a007077824 */ /* 0x000fe200078e02ff */
[----:B------:R-:W-:Y:S01]  /*ac00*/  UIADD3 UR4, UP0, UR52, 0x470, URZ ;  /* 0x0000047034047890 */ /* 0x000fe2000ff1e03f */
[----:B------:R-:W-:Y:S01]  /*ac10*/  IMAD R3, R19, 0x7800, R3 ;  /* 0x0000780013037824 */ /* 0x000fe200078e0203 */
[----:B------:R-:W-:Y:S01]  /*ac20*/  R2UR UR12, R18 ;  /* 0x00000000120c72ca */ /* 0x000fe200000e0000 */
[----:B------:R-:W-:Y:S01]  /*ac30*/  UMOV UR10, URZ ;  /* 0x0000003f000a7c82 */ /* 0x000fe20008000000 */
[----:B-----5:R-:W-:Y:S01]  /*ac40*/  R2UR UR13, R0 ;  /* 0x00000000000d72ca */ /* 0x020fe200000e0000 */
[----:B------:R-:W-:Y:S01]  /*ac50*/  UIADD3.X UR5, URZ, UR53, URZ, UP0, !UPT ;  /* 0x000000353f057290 */ /* 0x000fe200087fe43f */
[----:B------:R-:W-:Y:S01]  /*ac60*/  R2UR UR15, R3 ;  /* 0x00000000030f72ca */ /* 0x000fe200000e0000 */
[----:B------:R-:W-:Y:S01]  /*ac70*/  UMOV UR6, 0x0 ;  /* 0x0000000000067882 */ /* 0x000fe20000000000 */
[----:B------:R-:W-:Y:S01]  /*ac80*/  R2UR UR11, R7 ;  /* 0x00000000070b72ca */ /* 0x000fe200000e0000 */
[----:B------:R-:W-:Y:S01]  /*ac90*/  UMOV UR7, 0x14f00000 ;  /* 0x14f0000000077882 */ /* 0x000fe20000000000 */
[----:B------:R-:W-:Y:S01]  /*aca0*/  UMOV UR16, 0x40 ;  /* 0x0000004000107882 */ /* 0x000fe20000000000 */
[----:B------:R-:W-:-:S08]  /*acb0*/  UIADD3 UR9, UR9, 0x33470, URZ ;  /* 0x0003347009097890 */ /* 0x000fd0000fffe03f */
[----:B------:R-:W-:Y:S02]  /*acc0*/  UIADD3 UR8, UR15, 0xf200, URZ ;  /* 0x0000f2000f087890 */ /* 0x000fe4000fffe03f */
[----:B------:R-:W-:Y:S02]  /*acd0*/  UIADD3 UR14, UR15, 0x11a00, URZ ;  /* 0x00011a000f0e7890 */ /* 0x000fe4000fffe03f */
[----:B------:R-:W-:-:S05]  /*ace0*/  UIADD3 UR15, UR15, 0x14200, URZ ;  /* 0x000142000f0f7890 */ /* 0x000fca000fffe03f */
[----:B------:R2:W-:Y:S02]  /*acf0*/  UTMALDG.4D [UR8], [UR4], desc[UR6] ;  /* 0x00000608040075b4 */ /* 0x0005e40008019000 */
[----:B--2---:R-:W-:Y:S01]  /*ad00*/  UMOV UR8, UR14 ;  /* 0x0000000e00087c82 */ /* 0x004fe20008000000 */
[----:B------:R-:W-:Y:S01]  /*ad10*/  UMOV UR10, UR16 ;  /* 0x00000010000a7c82 */ /* 0x000fe20008000000 */
[----:B------:R-:W-:Y:S01]  /*ad20*/  UMOV UR14, 0x80 ;  /* 0x00000080000e7882 */ /* 0x000fe20000000000 */
[----:B------:R2:W-:Y:S02]  /*ad30*/  UTMALDG.4D [UR8], [UR4], desc[UR6] ;  /* 0x00000608040075b4 */ /* 0x0005e40008019000 */
[----:B--2---:R-:W-:Y:S01]  /*ad40*/  UMOV UR8, UR15 ;  /* 0x0000000f00087c82 */ /* 0x004fe20008000000 */
[----:B------:R-:W-:Y:S02]  /*ad50*/  UMOV UR10, UR14 ;  /* 0x0000000e000a7c82 */ /* 0x000fe40008000000 */
[----:B------:R2:W-:Y:S01]  /*ad60*/  UTMALDG.4D [UR8], [UR4], desc[UR6] ;  /* 0x00000608040075b4 */ /* 0x0005e20008019000 */
[----:B------:R-:W3:Y:S02]  /*ad70*/  SYNCS.PHASECHK.TRANS64.TRYWAIT P3, [R5+URZ+0x33440], R2 ;  /* 0x03344002050075a7 */ /* 0x000ee4000806017f */
[----:B--23--:R-:W-:Y:S05]  /*ad80*/  @!P3 BRA `(.L_x_2810) ;  /* 0x000000300024b947 */ /* 0x00cfea0003800000 */
.L_x_2865:
        /* <DEDUP_REMOVED lines=8> */
.L_x_2811:
        /* <DEDUP_REMOVED lines=13> */
[----:B------:R-:W-:Y:S02]  /*aee0*/  UIADD3 UR14, UR15, 0x26a00, URZ ;  /* 0x00026a000f0e7890 */ /* 0x000fe4000fffe03f */
[----:B------:R-:W-:-:S05]  /*aef0*/  UIADD3 UR15, UR15, 0x29200, URZ ;  /* 0x000292000f0f7890 */ /* 0x000fca000fffe03f */
[----:B------:R3:W-:Y:S02]  /*af00*/  UTMALDG.4D [UR8], [UR4], desc[UR6] ;  /* 0x00000608040075b4 */ /* 0x0007e40008019000 */
[----:B---3--:R-:W-:Y:S01]  /*af10*/  UMOV UR8, UR14 ;  /* 0x0000000e00087c82 */ /* 0x008fe20008000000 */
[----:B------:R-:W-:Y:S01]  /*af20*/  UMOV UR10, UR16 ;  /* 0x00000010000a7c82 */ /* 0x000fe20008000000 */
[----:B------:R-:W-:Y:S01]  /*af30*/  UMOV UR14, 0x80 ;  /* 0x00000080000e7882 */ /* 0x000fe20000000000 */
[----:B------:R3:W-:Y:S02]  /*af40*/  UTMALDG.4D [UR8], [UR4], desc[UR6] ;  /* 0x00000608040075b4 */ /* 0x0007e40008019000 */
[----:B---3--:R-:W-:Y:S01]  /*af50*/  UMOV UR8, UR15 ;  /* 0x0000000f00087c82 */ /* 0x008fe20008000000 */
[----:B------:R-:W-:Y:S02]  /*af60*/  UMOV UR10, UR14 ;  /* 0x0000000e000a7c82 */ /* 0x000fe40008000000 */
[----:B------:R3:W-:Y:S02]  /*af70*/  UTMALDG.4D [UR8], [UR4], desc[UR6] ;  /* 0x00000608040075b4 */ /* 0x0007e40008019000 */
[----:B---3--:R-:W-:Y:S01]  /*af80*/  NOP ;  /* 0x0000000000007918 */ /* 0x008fe20000000000 */
.L_x_2806:
[----:B------:R-:W-:Y:S05]  /*af90*/  WARPSYNC.ALL ;  /* 0x0000000000007948 */ /* 0x000fea0003800000 */
[----:B------:R-:W-:Y:S01]  /*afa0*/  ELECT P0, URZ, PT ;  /* 0x00000000003f782f */ /* 0x000fe20003800000 */
[----:B------:R-:W-:Y:S01]  /*afb0*/  BAR.SYNC.DEFER_BLOCKING 0x8, 0x120 ;  /* 0x0204800000007b1d */ /* 0x000fe20000010000 */
[----:B------:R-:W-:Y:S02]  /*afc0*/  UIADD3 UR4, UP0, UR52, 0x270, URZ ;  /* 0x0000027034047890 */ /* 0x000fe4000ff1e03f */
[----:B------:R-:W-:Y:S02]  /*afd0*/  UIADD3 UR8, UR40, 0x1e200, URZ ;  /* 0x0001e20028087890 */ /* 0x000fe4000fffe03f */
[----:B------:R-:W-:-:S02]  /*afe0*/  UIADD3 UR9, UR40, 0x33400, URZ ;  /* 0x0003340028097890 */ /* 0x000fc4000fffe03f */
[----:B------:R-:W-:Y:S02]  /*aff0*/  UIADD3.X UR5, URZ, UR53, URZ, UP0, !UPT ;  /* 0x000000353f057290 */ /* 0x000fe400087fe43f */
[----:B------:R-:W-:Y:S02]  /*b000*/  UIADD3 UR24, UR40, 0x20200, URZ ;  /* 0x0002020028187890 */ /* 0x000fe4000fffe03f */
[----:B------:R-:W-:Y:S01]  /*b010*/  UIADD3 UR16, UR40, 0x22200, URZ ;  /* 0x0002220028107890 */ /* 0x000fe2000fffe03f */
[C---:B------:R-:W-:Y:S01]  /*b020*/  @P0 R2UR UR11, R6.reuse ;  /* 0x00000000060b02ca */ /* 0x040fe200000e0000 */
[----:B-12---:R-:W-:Y:S01]  /*b030*/  @P0 IMAD.MOV.U32 R2, RZ, RZ, 0x6000 ;  /* 0x00006000ff020424 */ /* 0x006fe200078e00ff */
[C---:B------:R-:W-:Y:S01]  /*b040*/  @P0 R2UR UR27, R6.reuse ;  /* 0x00000000061b02ca */ /* 0x040fe200000e0000 */
[----:B------:R-:W-:Y:S01]  /*b050*/  UMOV UR6, 0x0 ;  /* 0x0000000000067882 */ /* 0x000fe20000000000 */
        /* <DEDUP_REMOVED lines=8> */
[----:B------:R3:W-:Y:S01]  /*b0e0*/  @P0 SYNCS.ARRIVE.TRANS64 RZ, [UR40+0x33400], R2 ;  /* 0x03340002ffff09a7 */ /* 0x0007e20008000028 */
[----:B------:R-:W-:Y:S01]  /*b0f0*/  UMOV UR25, UR9 ;  /* 0x0000000900197c82 */ /* 0x000fe20008000000 */
[----:B------:R-:W-:Y:S01]  /*b100*/  UMOV UR18, 0x80 ;  /* 0x0000008000127882 */ /* 0x000fe20000000000 */
[----:B------:R-:W-:Y:S01]  /*b110*/  UMOV UR20, UR38 ;  /* 0x0000002600147c82 */ /* 0x000fe20008000000 */
[----:B------:R-:W-:Y:S01]  /*b120*/  UMOV UR21, UR39 ;  /* 0x0000002700157c82 */ /* 0x000fe20008000000 */
[----:B------:R3:W-:Y:S01]  /*b130*/  UTMALDG.4D [UR8], [UR4], desc[UR6] ;  /* 0x00000608040075b4 */ /* 0x0007e20008019000 */
[----:B------:R-:W-:Y:S01]  /*b140*/  UMOV UR17, UR9 ;  /* 0x0000000900117c82 */ /* 0x000fe20008000000 */
[----:B------:R3:W-:Y:S01]  /*b150*/  UTMALDG.4D [UR24], [UR4], desc[UR6] ;  /* 0x00000618040075b4 */ /* 0x0007e20008019000 */
[----:B------:R3:W-:Y:S02]  /*b160*/  UTMALDG.4D [UR16], [UR4], desc[UR6] ;  /* 0x00000610040075b4 */ /* 0x0007e40008019000 */
[----:B---3--:R-:W-:Y:S01]  /*b170*/  NOP ;  /* 0x0000000000007918 */ /* 0x008fe20000000000 */
.L_x_2804:
[----:B--2---:R-:W-:-:S06]  /*b180*/  ULOP3.LUT UR4, UR47, 0x1, URZ, 0xc, !UPT ;  /* 0x000000012f047892 */ /* 0x004fcc000f8e0c3f */
[----:B------:R-:W-:-:S05]  /*b190*/  IMAD.U32 R2, RZ, RZ, UR4 ;  /* 0x00000004ff027e24 */ /* 0x000fca000f8e00ff */
[----:B------:R-:W-:-:S04]  /*b1a0*/  SHF.L.U32 R2, R2, 0x1f, RZ ;  /* 0x0000001f02027819 */ /* 0x000fc800000006ff */
[----:B------:R-:W2:Y:S02]  /*b1b0*/  SYNCS.PHASECHK.TRANS64.TRYWAIT P0, [UR40+0x33420], R2 ;  /* 0x03342002ff0075a7 */ /* 0x000ea40008000168 */
[----:B--2---:R-:W-:Y:S05]  /*b1c0*/  @!P0 BRA `(.L_x_2812) ;  /* 0x0000002c00288947 */ /* 0x004fea0003800000 */
.L_x_2866:
[----:B------:R-:W-:-:S06]  /*b1d0*/  UISETP.GE.AND UP0, UPT, UR42, 0xa1, UPT ;  /* 0x000000a12a00788c */ /* 0x000fcc000bf06270 */
[----:B------:R-:W-:-:S13]  /*b1e0*/  PLOP3.LUT P0, PT, PT, PT, UP0, 0x80, 0x0 ;  /* 0x000000000000781c */ /* 0x000fda0003f0f008 */
[----:B------:R-:W-:Y:S05]  /*b1f0*/  @!P0 BRA `(.L_x_2813) ;  /* 0x0000001800048947 */ /* 0x000fea0003800000 */
[----:B--2---:R2:W5:Y:S01]  /*b200*/  LDL.LU R2, [R1] ;  /* 0x0000000001027983 */ /* 0x0045620000300800 */
[----:B------:R-:W-:Y:S01]  /*b210*/  UIADD3 UR4, UR41, -0x2, URZ ;  /* 0xfffffffe29047890 */ /* 0x000fe2000fffe03f */
[----:B------:R-:W-:-:S05]  /*b220*/  IMAD.MOV.U32 R8, RZ, RZ, R19 ;  /* 0x000000ffff087224 */ /* 0x000fca00078e0013 */
[----:B------:R-:W-:-:S07]  /*b230*/  IMAD.U32 R3, RZ, RZ, UR4 ;  /* 0x00000004ff037e24 */ /* 0x000fce000f8e00ff */
.L_x_2837:
[----:B------:R-:W-:Y:S01]  /*b240*/  VIADD R19, R8, 0x1 ;  /* 0x0000000108137836 */ /* 0x000fe20000000000 */
[----:B------:R-:W-:Y:S04]  /*b250*/  BSSY B0, `(.L_x_2814) ;  /* 0x00000a6000007945 */ /* 0x000fe80003800000 */
[----:B------:R-:W-:-:S04]  /*b260*/  ISETP.NE.AND P0, PT, R19, 0x2, PT ;  /* 0x000000021300780c */ /* 0x000fc80003f05270 */
[----:B------:R-:W-:Y:S02]  /*b270*/  SEL R5, RZ, 0x1, P0 ;  /* 0x00000001ff057807 */ /* 0x000fe40000000000 */
[----:B------:R-:W-:Y:S02]  /*b280*/  SEL R19, R19, RZ, P0 ;  /* 0x000000ff13137207 */ /* 0x000fe40000000000 */
[----:B-----5:R-:W-:-:S05]  /*b290*/  LOP3.LUT R10, R2, R5, RZ, 0x3c, !PT ;  /* 0x00000005020a7212 */ /* 0x020fca00078e3cff */
[----:B---3--:R3:W-:Y:S01]  /*b2a0*/  STL [R1], R10 ;  /* 0x0000000a01007387 */ /* 0x0087e20000100800 */
[----:B------:R-:W-:Y:S05]  /*b2b0*/  @!P6 BRA `(.L_x_2815) ;  /* 0x00000008007ce947 */ /* 0x000fea0003800000 */
[----:B------:R-:W-:Y:S01]  /*b2c0*/  IMAD.MOV.U32 R9, RZ, RZ, R3 ;  /* 0x000000ffff097224 */ /* 0x000fe200078e0003 */
[----:B------:R-:W-:Y:S06]  /*b2d0*/  @!P1 BRA `(.L_x_2816) ;  /* 0x0000000000509947 */ /* 0x000fec0003800000 */
[----:B-1----:R-:W4:Y:S01]  /*b2e0*/  LDL R7, [R1+0x8] ;  /* 0x0000080001077983 */ /* 0x002f220000100800 */
        /* <DEDUP_REMOVED lines=19> */
.L_x_2816:
[----:B------:R-:W1:Y:S01]  /*b420*/  S2R R4, SR_TID.X ;  /* 0x0000000000047919 */ /* 0x000e620000002100 */
[----:B----4-:R-:W-:Y:S01]  /*b430*/  LEA R6, R19, UR40, 0x3 ;  /* 0x0000002813067c11 */ /* 0x010fe2000f8e18ff */
[----:B------:R-:W-:Y:S01]  /*b440*/  BSSY B1, `(.L_x_2817) ;  /* 0x0000006000017945 */ /* 0x000fe20003800000 */
[----:B-1----:R-:W-:Y:S02]  /*b450*/  LOP3.LUT R5, R4, 0x7f, RZ, 0xc0, !PT ;  /* 0x0000007f04057812 */ /* 0x002fe400078ec0ff */
[----:B------:R-:W-:Y:S02]  /*b460*/  SHF.L.U32 R4, R10, 0x1f, RZ ;  /* 0x0000001f0a047819 */ /* 0x000fe400000006ff */
[----:B------:R-:W-:Y:S02]  /*b470*/  ISETP.NE.AND P3, PT, R5, RZ, PT ;  /* 0x000000ff0500720c */ /* 0x000fe40003f65270 */
[----:B------:R-:W1:Y:S02]  /*b480*/  SYNCS.PHASECHK.TRANS64.TRYWAIT P0, [R6+URZ+0x33480], R4 ;  /* 0x03348004060075a7 */ /* 0x000e64000800017f */
[----:B-1----:R-:W-:Y:S09]  /*b490*/  @!P0 BRA `(.L_x_2818) ;  /* 0x00000028008c8947 */ /* 0x002ff20003800000 */
.L_x_2867:
[----:B------:R-:W-:Y:S05]  /*b4a0*/  BSYNC B1 ;  /* 0x0000000000017941 */ /* 0x000fea0003800000 */
.L_x_2817:
        /* <DEDUP_REMOVED lines=9> */
.L_x_2820:
[----:B------:R-:W-:Y:S05]  /*b540*/  BSYNC B1 ;  /* 0x0000000000017941 */ /* 0x000fea0003800000 */
.L_x_2819:
[----:B------:R-:W-:Y:S01]  /*b550*/  IMAD.MOV.U32 R13, RZ, RZ, RZ ;  /* 0x000000ffff0d7224 */ /* 0x000fe200078e00ff */
[----:B------:R-:W-:Y:S01]  /*b560*/  R2UR UR12, R18 ;  /* 0x00000000120c72ca */ /* 0x000fe200000e0000 */
[----:B------:R-:W-:Y:S01]  /*b570*/  IMAD.U32 R5, RZ, RZ, UR40 ;  /* 0x00000028ff057e24 */ /* 0x000fe2000f8e00ff */
[----:B------:R-:W-:Y:S01]  /*b580*/  UIADD3 UR4, UP0, UR52, 0x470, URZ ;  /* 0x0000047034047890 */ /* 0x000fe2000ff1e03f */
[----:B------:R-:W-:Y:S01]  /*b590*/  PLOP3.LUT P0, PT, PT, PT, PT, 0x80, 0x0 ;  /* 0x000000000000781c */ /* 0x000fe20003f0f070 */
[----:B------:R-:W-:Y:S01]  /*b5a0*/  IMAD R9, R9, 0xa0, RZ ;  /* 0x000000a009097824 */ /* 0x000fe200078e02ff */
[----:B------:R-:W-:Y:S01]  /*b5b0*/  R2UR UR10, R13 ;  /* 0x000000000d0a72ca */ /* 0x000fe200000e0000 */
[----:B------:R-:W-:Y:S01]  /*b5c0*/  IMAD R7, R19, 0x7800, R5 ;  /* 0x0000780013077824 */ /* 0x000fe200078e0205 */
[----:B------:R-:W-:Y:S01]  /*b5d0*/  UIADD3.X UR5, URZ, UR53, URZ, UP0, !UPT ;  /* 0x000000353f057290 */ /* 0x000fe200087fe43f */
[----:B------:R-:W-:Y:S01]  /*b5e0*/  VIADD R5, R6, 0x33470 ;  /* 0x0003347006057836 */ /* 0x000fe20000000000 */
[----:B------:R-:W-:Y:S01]  /*b5f0*/  UMOV UR6, 0x0 ;  /* 0x0000000000067882 */ /* 0x000fe20000000000 */
[----:B---3--:R-:W-:Y:S01]  /*b600*/  VIADD R10, R7, 0xf200 ;  /* 0x0000f200070a7836 */ /* 0x008fe20000000000 */
[----:B------:R-:W-:-:S09]  /*b610*/  UMOV UR7, 0x14f00000 ;  /* 0x14f0000000077882 */ /* 0x000fd20000000000 */
.L_x_2821:
        /* <DEDUP_REMOVED lines=8> */
[----:B---3--:R-:W-:Y:S05]  /*b6a0*/  @P0 BRA.U.ANY `(.L_x_2821) ;  /* 0xfffffffd00dc0947 */ /* 0x008fea000393ffff */
[----:B------:R-:W-:Y:S01]  /*b6b0*/  IMAD.MOV.U32 R10, RZ, RZ, 0x40 ;  /* 0x00000040ff0a7424 */ /* 0x000fe200078e00ff */
[----:B------:R-:W-:Y:S01]  /*b6c0*/  R2UR UR12, R18 ;  /* 0x00000000120c72ca */ /* 0x000fe200000e0000 */
[----:B------:R-:W-:Y:S01]  /*b6d0*/  VIADD R11, R7, 0x11a00 ;  /* 0x00011a00070b7836 */ /* 0x000fe20000000000 */
[----:B------:R-:W-:Y:S01]  /*b6e0*/  PLOP3.LUT P0, PT, PT, PT, PT, 0x80, 0x0 ;  /* 0x000000000000781c */ /* 0x000fe20003f0f070 */
[----:B------:R-:W-:Y:S01]  /*b6f0*/  UMOV UR6, 0x0 ;  /* 0x0000000000067882 */ /* 0x000fe20000000000 */
[----:B------:R-:W-:Y:S01]  /*b700*/  R2UR UR10, R10 ;  /* 0x000000000a0a72ca */ /* 0x000fe200000e0000 */
[----:B------:R-:W-:-:S14]  /*b710*/  UMOV UR7, 0x14f00000 ;  /* 0x14f0000000077882 */ /* 0x000fdc0000000000 */
.L_x_2822:
        /* <DEDUP_REMOVED lines=16> */
.L_x_2823:
        /* <DEDUP_REMOVED lines=9> */
[----:B------:R-:W3:Y:S01]  /*b8b0*/  SYNCS.PHASECHK.TRANS64.TRYWAIT P0, [R6+URZ+0x33440], R4 ;  /* 0x03344004060075a7 */ /* 0x000ee2000800017f */
[----:B------:R-:W-:Y:S04]  /*b8c0*/  BSSY B1, `(.L_x_2824) ;  /* 0x0000002000017945 */ /* 0x000fe80003800000 */
[----:B---3--:R-:W-:Y:S05]  /*b8d0*/  @!P0 BRA `(.L_x_2825) ;  /* 0x0000002400908947 */ /* 0x008fea0003800000 */
.L_x_2868:
[----:B------:R-:W-:Y:S05]  /*b8e0*/  BSYNC B1 ;  /* 0x0000000000017941 */ /* 0x000fea0003800000 */
.L_x_2824:
[----:B------:R-:W-:Y:S01]  /*b8f0*/  BSSY B1, `(.L_x_2826) ;  /* 0x000000b000017945 */ /* 0x000fe20003800000 */
[----:B-1-3--:R-:W-:Y:S02]  /*b900*/  IMAD.MOV.U32 R4, RZ, RZ, 0x0 ;  /* 0x00000000ff047424 */ /* 0x00afe400078e00ff */
[----:B------:R-:W-:Y:S01]  /*b910*/  IMAD.MOV.U32 R5, RZ, RZ, 0x14f00000 ;  /* 0x14f00000ff057424 */ /* 0x000fe200078e00ff */
[----:B------:R-:W-:Y:S06]  /*b920*/  @P3 BRA `(.L_x_2827) ;  /* 0x00000000001c3947 */ /* 0x000fec0003800000 */
[----:B------:R-:W1:Y:S02]  /*b930*/  S2R R12, SR_TID.X ;  /* 0x00000000000c7919 */ /* 0x000e640000002100 */
[----:B-1----:R-:W-:Y:S01]  /*b940*/  LOP3.LUT R14, R12, 0x1f, RZ, 0xc0, !PT ;  /* 0x0000001f0c0e7812 */ /* 0x002fe200078ec0ff */
[----:B------:R-:W-:-:S03]  /*b950*/  IMAD.MOV.U32 R12, RZ, RZ, 0x7800 ;  /* 0x00007800ff0c7424 */ /* 0x000fc600078e00ff */
[----:B------:R-:W-:Y:S01]  /*b960*/  ISETP.NE.AND P0, PT, R14, RZ, PT ;  /* 0x000000ff0e00720c */ /* 0x000fe20003f05270 */
[----:B------:R1:W-:-:S12]  /*b970*/  SYNCS.ARRIVE.TRANS64 RZ, [R6+URZ+0x33430], R12 ;  /* 0x0334300c06ff79a7 */ /* 0x0003d8000800003f */
[----:B-1----:R-:W-:Y:S05]  /*b980*/  @!P0 BRA `(.L_x_2827) ;  /* 0x0000000000048947 */ /* 0x002fea0003800000 */
[----:B------:R-:W-:Y:S01]  /*b990*/  BPT.TRAP 0x1 ;  /* 0x000000040000795c */ /* 0x000fe20000300000 */
.L_x_2827:
[----:B------:R-:W-:Y:S05]  /*b9a0*/  BSYNC B1 ;  /* 0x0000000000017941 */ /* 0x000fea0003800000 */
.L_x_2826:
[----:B------:R-:W-:Y:S01]  /*b9b0*/  R2UR UR10, R13 ;  /* 0x000000000d0a72ca */ /* 0x000fe200000e0000 */
[----:B------:R-:W-:Y:S01]  /*b9c0*/  UIADD3 UR4, UP0, UR52, 0x370, URZ ;  /* 0x0000037034047890 */ /* 0x000fe2000ff1e03f */
[----:B------:R-:W-:Y:S01]  /*b9d0*/  R2UR UR6, R4 ;  /* 0x00000000040672ca */ /* 0x000fe200000e0000 */
[----:B------:R-:W-:Y:S01]  /*b9e0*/  VIADD R6, R6, 0x33430 ;  /* 0x0003343006067836 */ /* 0x000fe20000000000 */
[----:B------:R-:W-:Y:S01]  /*b9f0*/  R2UR UR7, R5 ;  /* 0x00000000050772ca */ /* 0x000fe200000e0000 */
[----:B------:R-:W-:Y:S01]  /*ba00*/  VIADD R12, R7, 0x24200 ;  /* 0x00024200070c7836 */ /* 0x000fe20000000000 */
[----:B------:R-:W-:Y:S01]  /*ba10*/  R2UR UR12, R18 ;  /* 0x00000000120c72ca */ /* 0x000fe200000e0000 */
[----:B------:R-:W-:Y:S01]  /*ba20*/  UIADD3.X UR5, URZ, UR53, URZ, UP0, !UPT ;  /* 0x000000353f057290 */ /* 0x000fe200087fe43f */
[----:B------:R-:W-:-:S13]  /*ba30*/  PLOP3.LUT P0, PT, PT, PT, PT, 0x80, 0x0 ;  /* 0x000000000000781c */ /* 0x000fda0003f0f070 */
.L_x_2828:
        /* <DEDUP_REMOVED lines=9> */
[----:B------:R-:W-:Y:S02]  /*bad0*/  R2UR UR6, R4 ;  /* 0x00000000040672ca */ /* 0x000fe400000e0000 */
[----:B------:R-:W-:Y:S02]  /*bae0*/  R2UR UR7, R5 ;  /* 0x00000000050772ca */ /* 0x000fe400000e0000 */
[----:B------:R-:W-:Y:S02]  /*baf0*/  R2UR UR12, R18 ;  /* 0x00000000120c72ca */ /* 0x000fe400000e0000 */
[----:B------:R-:W-:Y:S01]  /*bb00*/  R2UR UR10, R10 ;  /* 0x000000000a0a72ca */ /* 0x000fe200000e0000 */
[----:B------:R-:W-:Y:S01]  /*bb10*/  VIADD R10, R7, 0x26a00 ;  /* 0x00026a00070a7836 */ /* 0x000fe20000000000 */
[----:B------:R-:W-:-:S13]  /*bb20*/  PLOP3.LUT P0, PT, PT, PT, PT, 0x80, 0x0 ;  /* 0x000000000000781c */ /* 0x000fda0003f0f070 */
.L_x_2829:
        /* <DEDUP_REMOVED lines=9> */
[----:B------:R-:W-:Y:S01]  /*bbc0*/  R2UR UR10, R11 ;  /* 0x000000000b0a72ca */ /* 0x000fe200000e0000 */
[----:B------:R-:W-:Y:S01]  /*bbd0*/  VIADD R7, R7, 0x29200 ;  /* 0x0002920007077836 */ /* 0x000fe20000000000 */
[----:B------:R-:W-:Y:S02]  /*bbe0*/  R2UR UR6, R4 ;  /* 0x00000000040672ca */ /* 0x000fe400000e0000 */
[----:B------:R-:W-:Y:S02]  /*bbf0*/  R2UR UR7, R5 ;  /* 0x00000000050772ca */ /* 0x000fe400000e0000 */
[----:B------:R-:W-:Y:S02]  /*bc00*/  R2UR UR12, R18 ;  /* 0x00000000120c72ca */ /* 0x000fe400000e0000 */
[----:B------:R-:W-:-:S13]  /*bc10*/  PLOP3.LUT P0, PT, PT, PT, PT, 0x80, 0x0 ;  /* 0x000000000000781c */ /* 0x000fda0003f0f070 */
.L_x_2830:
        /* <DEDUP_REMOVED lines=9> */
.L_x_2815:
[----:B------:R-:W-:Y:S05]  /*bcb0*/  BSYNC B0 ;  /* 0x0000000000007941 */ /* 0x000fea0003800000 */
.L_x_2814:
[----:B------:R-:W-:-:S06]  /*bcc0*/  UISETP.NE.AND UP0, UPT, UR43, 0x3, UPT ;  /* 0x000000032b00788c */ /* 0x000fcc000bf05270 */
[----:B------:R-:W-:-:S13]  /*bcd0*/  PLOP3.LUT P0, PT, PT, PT, UP0, 0x80, 0x0 ;  /* 0x000000000000781c */ /* 0x000fda0003f0f008 */
[----:B------:R-:W-:Y:S05]  /*bce0*/  @!P0 BRA `(.L_x_2831) ;  /* 0x0000000000048947 */ /* 0x000fea0003800000 */
[----:B------:R-:W-:Y:S01]  /*bcf0*/  BPT.TRAP 0x1 ;  /* 0x000000040000795c */ /* 0x000fe20000300000 */
.L_x_2831:
[----:B------:R-:W-:Y:S01]  /*bd00*/  LOP3.LUT R5, R2, 0x1, RZ, 0x3c, !PT ;  /* 0x0000000102057812 */ /* 0x000fe200078e3cff */
[----:B------:R-:W-:Y:S01]  /*bd10*/  IMAD.U32 R4, RZ, RZ, UR48 ;  /* 0x00000030ff047e24 */ /* 0x000fe2000f8e00ff */
[----:B------:R-:W-:Y:S01]  /*bd20*/  LEA R12, R8, UR40, 0x3 ;  /* 0x00000028080c7c11 */ /* 0x000fe2000f8e18ff */
[----:B------:R-:W-:Y:S01]  /*bd30*/  BSSY B0, `(.L_x_2832) ;  /* 0x0000005000007945 */ /* 0x000fe20003800000 */
[----:B------:R-:W-:Y:S02]  /*bd40*/  SHF.L.U32 R5, R5, 0x1f, RZ ;  /* 0x0000001f05057819 */ /* 0x000fe400000006ff */
[----:B------:R-:W-:Y:S02]  /*bd50*/  ISETP.NE.AND P0, PT, R4, 0x3, PT ;  /* 0x000000030400780c */ /* 0x000fe40003f05270 */
[----:B------:R-:W4:Y:S02]  /*bd60*/  SYNCS.PHASECHK.TRANS64.TRYWAIT P3, [R12+URZ+0x33470], R5 ;  /* 0x033470050c0075a7 */ /* 0x000f24000806017f */
[----:B----4-:R-:W-:Y:S09]  /*bd70*/  @!P3 BRA `(.L_x_2833) ;  /* 0x00000020007cb947 */ /* 0x010ff20003800000 */
.L_x_2869:
[----:B------:R-:W-:Y:S05]  /*bd80*/  BSYNC B0 ;  /* 0x0000000000007941 */ /* 0x000fea0003800000 */
.L_x_2832:
[----:B------:R-:W-:Y:S05]  /*bd90*/  @!P0 BRA `(.L_x_2834) ;  /* 0x0000000000048947 */ /* 0x000fea0003800000 */
[----:B------:R-:W-:Y:S01]  /*bda0*/  BPT.TRAP 0x1 ;  /* 0x000000040000795c */ /* 0x000fe20000300000 */
.L_x_2834:
[----:B----4-:R-:W-:Y:S01]  /*bdb0*/  SHF.L.U32 R5, R2, 0x1f, RZ ;  /* 0x0000001f02057819 */ /* 0x010fe200000006ff */
[----:B------:R-:W-:-:S03]  /*bdc0*/  IMAD R2, R8, 0x7800, RZ ;  /* 0x0000780008027824 */ /* 0x000fc600078e02ff */
[----:B------:R-:W4:Y:S02]  /*bdd0*/  SYNCS.PHASECHK.TRANS64.TRYWAIT P3, [R12+URZ+0x33460], R5 ;  /* 0x033460050c0075a7 */ /* 0x000f24000806017f */
[----:B----4-:R-:W-:Y:S05]  /*bde0*/  @!P3 BRA `(.L_x_2835) ;  /* 0x000000200074b947 */ /* 0x010fea0003800000 */
.L_x_2870:
[C---:B------:R-:W-:Y:S01]  /*bdf0*/  LOP3.LUT R13, R2.reuse, R17, RZ, 0xfc, !PT ;  /* 0x00000011020d7212 */ /* 0x040fe200078efcff */
[----:B------:R-:W-:Y:S05]  /*be00*/  WARPSYNC.ALL ;  /* 0x0000000000007948 */ /* 0x000fea0003800000 */
[----:B-1--4-:R1:W4:Y:S01]  /*be10*/  LDSM.16.MT88.4 R4, [R13+UR40+0xf200] ;  /* 0x00f200280d04783b */ /* 0x0123220008004200 */
[----:B------:R-:W-:Y:S02]  /*be20*/  IMAD.U32 R14, RZ, RZ, UR40 ;  /* 0x00000028ff0e7e24 */ /* 0x000fe4000f8e00ff */
[----:B------:R-:W-:Y:S02]  /*be30*/  VIADD R15, R2, 0x2800 ;  /* 0x00002800020f7836 */ /* 0x000fe40000000000 */
[----:B------:R-:W-:-:S02]  /*be40*/  VIADD R14, R14, 0x200 ;  /* 0x000002000e0e7836 */ /* 0x000fc40000000000 */
[C---:B------:R-:W-:Y:S02]  /*be50*/  VIADD R21, R2.reuse, 0x5800 ;  /* 0x0000580002157836 */ /* 0x040fe40000000000 */
[----:B-1----:R-:W-:Y:S01]  /*be60*/  VIADD R13, R2, 0x800 ;  /* 0x00000800020d7836 */ /* 0x002fe20000000000 */
[C-C-:B----4-:R-:W-:Y:S02]  /*be70*/  PRMT R8, R4.reuse, 0x6420, R5.reuse ;  /* 0x0000642004087816 */ /* 0x150fe40000000005 */
[----:B------:R-:W-:Y:S02]  /*be80*/  PRMT R9, R4, 0x7531, R5 ;  /* 0x0000753104097816 */ /* 0x000fe40000000005 */
[----:B------:R-:W-:Y:S02]  /*be90*/  LOP3.LUT R4, R2, R16, RZ, 0xfc, !PT ;  /* 0x0000001002047212 */ /* 0x000fe400078efcff */
[C-C-:B---3--:R-:W-:Y:S02]  /*bea0*/  PRMT R10, R6.reuse, 0x6420, R7.reuse ;  /* 0x00006420060a7816 */ /* 0x148fe40000000007 */
[----:B------:R-:W-:Y:S01]  /*beb0*/  PRMT R11, R6, 0x7531, R7 ;  /* 0x00007531060b7816 */ /* 0x000fe20000000007 */
[----:B------:R-:W-:Y:S01]  /*bec0*/  IMAD.IADD R14, R14, 0x1, R4 ;  /* 0x000000010e0e7824 */ /* 0x000fe200078e0204 */
[----:B------:R-:W-:-:S02]  /*bed0*/  LOP3.LUT R5, R15, R17, RZ, 0xfc, !PT ;  /* 0x000000110f057212 */ /* 0x000fc400078efcff */
[----:B------:R-:W-:Y:S02]  /*bee0*/  LOP3.LUT R15, R15, R16, RZ, 0xfc, !PT ;  /* 0x000000100f0f7212 */ /* 0x000fe400078efcff */
[----:B------:R1:W-:Y:S04]  /*bef0*/  STSM.16.M88.4 [R14], R8 ;  /* 0x000000080e007844 */ /* 0x0003e80000000200 */
[----:B------:R-:W3:Y:S01]  /*bf00*/  LDSM.16.MT88.4 R4, [R5+UR40+0xf200] ;  /* 0x00f200280504783b */ /* 0x000ee20008004200 */
[----:B-1----:R-:W-:-:S04]  /*bf10*/  IMAD.U32 R14, RZ, RZ, UR40 ;  /* 0x00000028ff0e7e24 */ /* 0x002fc8000f8e00ff */
[----:B------:R-:W-:Y:S01]  /*bf20*/  VIADD R14, R14, 0x200 ;  /* 0x000002000e0e7836 */ /* 0x000fe20000000000 */
[C-C-:B---3--:R-:W-:Y:S02]  /*bf30*/  PRMT R8, R4.reuse, 0x6420, R5.reuse ;  /* 0x0000642004087816 */ /* 0x148fe40000000005 */
[----:B------:R-:W-:Y:S01]  /*bf40*/  PRMT R9, R4, 0x7531, R5 ;  /* 0x0000753104097816 */ /* 0x000fe20000000005 */
[----:B------:R-:W-:Y:S01]  /*bf50*/  VIADD R5, R2, 0x5000 ;  /* 0x0000500002057836 */ /* 0x000fe20000000000 */
[----:B------:R-:W-:Y:S02]  /*bf60*/  LOP3.LUT R4, R13, R16, RZ, 0xfc, !PT ;  /* 0x000000100d047212 */ /* 0x000fe400078efcff */
[C-C-:B------:R-:W-:Y:S02]  /*bf70*/  PRMT R10, R6.reuse, 0x6420, R7.reuse ;  /* 0x00006420060a7816 */ /* 0x140fe40000000007 */
[----:B------:R-:W-:Y:S01]  /*bf80*/  PRMT R11, R6, 0x7531, R7 ;  /* 0x00007531060b7816 */ /* 0x000fe20000000007 */
[----:B------:R-:W-:Y:S01]  /*bf90*/  IMAD.IADD R4, R14, 0x1, R4 ;  /* 0x000000010e047824 */ /* 0x000fe200078e0204 */
[----:B------:R-:W-:Y:S01]  /*bfa0*/  LOP3.LUT R20, R5, R17, RZ, 0xfc, !PT ;  /* 0x0000001105147212 */ /* 0x000fe200078efcff */
[----:B------:R-:W-:-:S03]  /*bfb0*/  VIADD R14, R2, 0x1000 ;  /* 0x00001000020e7836 */ /* 0x000fc60000000000 */
[----:B------:R-:W-:Y:S04]  /*bfc0*/  STSM.16.M88.4 [R4], R8 ;  /* 0x0000000804007844 */ /* 0x000fe80000000200 */
[----:B------:R1:W3:Y:S02]  /*bfd0*/  LDSM.16.MT88.4 R4, [R20+UR40+0xf200] ;  /* 0x00f200281404783b */ /* 0x0002e40008004200 */
[----:B-1----:R-:W-:Y:S01]  /*bfe0*/  VIADD R20, R2, 0x1800 ;  /* 0x0000180002147836 */ /* 0x002fe20000000000 */
[C-C-:B---3--:R-:W-:Y:S02]  /*bff0*/  PRMT R8, R4.reuse, 0x6420, R5.reuse ;  /* 0x0000642004087816 */ /* 0x148fe40000000005 */
[----:B------:R-:W-:Y:S01]  /*c000*/  PRMT R9, R4, 0x7531, R5 ;  /* 0x0000753104097816 */ /* 0x000fe20000000005 */
[----:B------:R-:W-:Y:S01]  /*c010*/  IMAD.U32 R5, RZ, RZ, UR40 ;  /* 0x00000028ff057e24 */ /* 0x000fe2000f8e00ff */
[----:B------:R-:W-:-:S02]  /*c020*/  LOP3.LUT R4, R14, R16, RZ, 0xfc, !PT ;  /* 0x000000100e047212 */ /* 0x000fc400078efcff */
[C-C-:B------:R-:W-:Y:S01]  /*c030*/  PRMT R10, R6.reuse, 0x6420, R7.reuse ;  /* 0x00006420060a7816 */ /* 0x140fe20000000007 */
[----:B------:R-:W-:Y:S01]  /*c040*/  VIADD R5, R5, 0x200 ;  /* 0x0000020005057836 */ /* 0x000fe20000000000 */
[----:B------:R-:W-:-:S03]  /*c050*/  PRMT R11, R6, 0x7531, R7 ;  /* 0x00007531060b7816 */ /* 0x000fc60000000007 */
[----:B------:R-:W-:Y:S01]  /*c060*/  IMAD.IADD R4, R5, 0x1, R4 ;  /* 0x0000000105047824 */ /* 0x000fe200078e0204 */
[----:B------:R-:W-:Y:S01]  /*c070*/  LOP3.LUT R5, R13, R17, RZ, 0xfc, !PT ;  /* 0x000000110d057212 */ /* 0x000fe200078efcff */
[----:B------:R-:W-:-:S03]  /*c080*/  IMAD.U32 R13, RZ, RZ, UR40 ;  /* 0x00000028ff0d7e24 */ /* 0x000fc6000f8e00ff */
[----:B------:R-:W-:Y:S01]  /*c090*/  STSM.16.M88.4 [R4], R8 ;  /* 0x0000000804007844 */ /* 0x000fe20000000200 */
[----:B------:R-:W-:-:S03]  /*c0a0*/  VIADD R13, R13, 0x200 ;  /* 0x000002000d0d7836 */ /* 0x000fc60000000000 */
[----:B------:R-:W1:Y:S02]  /*c0b0*/  LDSM.16.MT88.4 R4, [R5+UR40+0xf200] ;  /* 0x00f200280504783b */ /* 0x000e640008004200 */
[C-C-:B-1----:R-:W-:Y:S02]  /*c0c0*/  PRMT R8, R4.reuse, 0x6420, R5.reuse ;  /* 0x0000642004087816 */ /* 0x142fe40000000005 */
[----:B------:R-:W-:Y:S02]  /*c0d0*/  PRMT R9, R4, 0x7531, R5 ;  /* 0x0000753104097816 */ /* 0x000fe40000000005 */
[----:B------:R-:W-:Y:S02]  /*c0e0*/  LOP3.LUT R4, R20, R16, RZ, 0xfc, !PT ;  /* 0x0000001014047212 */ /* 0x000fe400078efcff */
[C-C-:B------:R-:W-:Y:S02]  /*c0f0*/  PRMT R10, R6.reuse, 0x6420, R7.reuse ;  /* 0x00006420060a7816 */ /* 0x140fe40000000007 */
[----:B------:R-:W-:Y:S01]  /*c100*/  PRMT R11, R6, 0x7531, R7 ;  /* 0x00007531060b7816 */ /* 0x000fe20000000007 */
[----:B------:R-:W-:-:S02]  /*c110*/  IMAD.IADD R4, R13, 0x1, R4 ;  /* 0x000000010d047824 */ /* 0x000fc400078e0204 */
[----:B------:R-:W-:-:S03]  /*c120*/  VIADD R13, R2, 0x3000 ;  /* 0x00003000020d7836 */ /* 0x000fc60000000000 */
[----:B------:R1:W-:Y:S02]  /*c130*/  STSM.16.M88.4 [R4], R8 ;  /* 0x0000000804007844 */ /* 0x0003e40000000200 */
[C---:B-1----:R-:W-:Y:S02]  /*c140*/  LOP3.LUT R4, R13.reuse, R17, RZ, 0xfc, !PT ;  /* 0x000000110d047212 */ /* 0x042fe400078efcff */
[----:B------:R-:W-:-:S04]  /*c150*/  LOP3.LUT R13, R13, R16, RZ, 0xfc, !PT ;  /* 0x000000100d0d7212 */ /* 0x000fc800078efcff */
[----:B------:R-:W1:Y:S02]  /*c160*/  LDSM.16.MT88.4 R4, [R4+UR40+0xf200] ;  /* 0x00f200280404783b */ /* 0x000e640008004200 */
[C-C-:B-1----:R-:W-:Y:S02]  /*c170*/  PRMT R8, R4.reuse, 0x6420, R5.reuse ;  /* 0x0000642004087816 */ /* 0x142fe40000000005 */
[----:B------:R-:W-:Y:S01]  /*c180*/  PRMT R9, R4, 0x7531, R5 ;  /* 0x0000753104097816 */ /* 0x000fe20000000005 */
[----:B------:R-:W-:Y:S01]  /*c190*/  VIADD R4, R2, 0x2000 ;  /* 0x0000200002047836 */ /* 0x000fe20000000000 */
[C-C-:B------:R-:W-:Y:S01]  /*c1a0*/  PRMT R10, R6.reuse, 0x6420, R7.reuse ;  /* 0x00006420060a7816 */ /* 0x140fe20000000007 */
[----:B------:R-:W-:Y:S01]  /*c1b0*/  IMAD.U32 R5, RZ, RZ, UR40 ;  /* 0x00000028ff057e24 */ /* 0x000fe2000f8e00ff */
[----:B------:R-:W-:Y:S02]  /*c1c0*/  PRMT R11, R6, 0x7531, R7 ;  /* 0x00007531060b7816 */ /* 0x000fe40000000007 */
[----:B------:R-:W-:Y:S01]  /*c1d0*/  LOP3.LUT R4, R4, R16, RZ, 0xfc, !PT ;  /* 0x0000001004047212 */ /* 0x000fe200078efcff */
[----:B------:R-:W-:-:S04]  /*c1e0*/  VIADD R5, R5, 0x200 ;  /* 0x0000020005057836 */ /* 0x000fc80000000000 */
[----:B------:R-:W-:-:S05]  /*c1f0*/  IMAD.IADD R4, R5, 0x1, R4 ;  /* 0x0000000105047824 */ /* 0x000fca00078e0204 */
[----:B------:R1:W-:Y:S02]  /*c200*/  STSM.16.M88.4 [R4], R8 ;  /* 0x0000000804007844 */ /* 0x0003e40000000200 */
[C---:B-1----:R-:W-:Y:S02]  /*c210*/  LOP3.LUT R4, R21.reuse, R17, RZ, 0xfc, !PT ;  /* 0x0000001115047212 */ /* 0x042fe400078efcff */
[----:B------:R-:W-:-:S04]  /*c220*/  LOP3.LUT R21, R21, R16, RZ, 0xfc, !PT ;  /* 0x0000001015157212 */ /* 0x000fc800078efcff */
[----:B------:R-:W1:Y:S02]  /*c230*/  LDSM.16.MT88.4 R4, [R4+UR40+0xf200] ;  /* 0x00f200280404783b */ /* 0x000e640008004200 */
[C-C-:B-1----:R-:W-:Y:S02]  /*c240*/  PRMT R8, R4.reuse, 0x6420, R5.reuse ;  /* 0x0000642004087816 */ /* 0x142fe40000000005 */
[----:B------:R-:W-:Y:S01]  /*c250*/  PRMT R9, R4, 0x7531, R5 ;  /* 0x0000753104097816 */ /* 0x000fe20000000005 */
[----:B------:R-:W-:Y:S01]  /*c260*/  IMAD.U32 R5, RZ, RZ, UR40 ;  /* 0x00000028ff057e24 */ /* 0x000fe2000f8e00ff */
[C-C-:B------:R-:W-:Y:S02]  /*c270*/  PRMT R10, R6.reuse, 0x6420, R7.reuse ;  /* 0x00006420060a7816 */ /* 0x140fe40000000007 */
[----:B------:R-:W-:Y:S01]  /*c280*/  PRMT R11, R6, 0x7531, R7 ;  /* 0x00007531060b7816 */ /* 0x000fe20000000007 */
[----:B------:R-:W-:Y:S01]  /*c290*/  VIADD R5, R5, 0x200 ;  /* 0x0000020005057836 */ /* 0x000fe20000000000 */
[----:B------:R-:W-:Y:S01]  /*c2a0*/  LOP3.LUT R4, R14, R17, RZ, 0xfc, !PT ;  /* 0x000000110e047212 */ /* 0x000fe200078efcff */
[----:B------:R-:W-:-:S02]  /*c2b0*/  IMAD.U32 R14, RZ, RZ, UR40 ;  /* 0x00000028ff0e7e24 */ /* 0x000fc4000f8e00ff */
[----:B------:R-:W-:Y:S02]  /*c2c0*/  IMAD.IADD R15, R5, 0x1, R15 ;  /* 0x00000001050f7824 */ /* 0x000fe400078e020f */
[----:B------:R-:W-:-:S03]  /*c2d0*/  VIADD R14, R14, 0x200 ;  /* 0x000002000e0e7836 */ /* 0x000fc60000000000 */
[----:B------:R1:W-:Y:S01]  /*c2e0*/  STSM.16.M88.4 [R15], R8 ;  /* 0x000000080f007844 */ /* 0x0003e20000000200 */
[----:B------:R-:W-:-:S03]  /*c2f0*/  IMAD.IADD R13, R14, 0x1, R13 ;  /* 0x000000010e0d7824 */ /* 0x000fc600078e020d */
[----:B------:R-:W3:Y:S01]  /*c300*/  LDSM.16.MT88.4 R4, [R4+UR40+0xf200] ;  /* 0x00f200280404783b */ /* 0x000ee20008004200 */
[----:B-1----:R-:W-:Y:S01]  /*c310*/  VIADD R15, R2, 0x6000 ;  /* 0x00006000020f7836 */ /* 0x002fe20000000000 */
[C-C-:B---3--:R-:W-:Y:S02]  /*c320*/  PRMT R8, R4.reuse, 0x6420, R5.reuse ;  /* 0x0000642004087816 */ /* 0x148fe40000000005 */
[----:B------:R-:W-:Y:S02]  /*c330*/  PRMT R9, R4, 0x7531, R5 ;  /* 0x0000753104097816 */ /* 0x000fe40000000005 */
[C-C-:B------:R-:W-:Y:S02]  /*c340*/  PRMT R10, R6.reuse, 0x6420, R7.reuse ;  /* 0x00006420060a7816 */ /* 0x140fe40000000007 */
[----:B------:R-:W-:-:S05]  /*c350*/  PRMT R11, R6, 0x7531, R7 ;  /* 0x00007531060b7816 */ /* 0x000fca0000000007 */
[----:B------:R1:W-:Y:S02]  /*c360*/  STSM.16.M88.4 [R13], R8 ;  /* 0x000000080d007844 */ /* 0x0003e40000000200 */
[C---:B-1----:R-:W-:Y:S02]  /*c370*/  VIADD R10, R2.reuse, 0x3800 ;  /* 0x00003800020a7836 */ /* 0x042fe40000000000 */
[----:B------:R-:W-:-:S03]  /*c380*/  VIADD R13, R2, 0x4000 ;  /* 0x00004000020d7836 */ /* 0x000fc60000000000 */
[----:B------:R-:W-:-:S06]  /*c390*/  LOP3.LUT R4, R10, R17, RZ, 0xfc, !PT ;  /* 0x000000110a047212 */ /* 0x000fcc00078efcff */
[----:B------:R-:W1:Y:S02]  /*c3a0*/  LDSM.16.MT88.4 R4, [R4+UR40+0xf200] ;  /* 0x00f200280404783b */ /* 0x000e640008004200 */
[C-C-:B-1----:R-:W-:Y:S02]  /*c3b0*/  PRMT R8, R4.reuse, 0x6420, R5.reuse ;  /* 0x0000642004087816 */ /* 0x142fe40000000005 */
[----:B------:R-:W-:Y:S02]  /*c3c0*/  PRMT R9, R4, 0x7531, R5 ;  /* 0x0000753104097816 */ /* 0x000fe40000000005 */
[----:B------:R-:W-:Y:S02]  /*c3d0*/  LOP3.LUT R4, R10, R16, RZ, 0xfc, !PT ;  /* 0x000000100a047212 */ /* 0x000fe400078efcff */
[C-C-:B------:R-:W-:Y:S02]  /*c3e0*/  PRMT R10, R6.reuse, 0x6420, R7.reuse ;  /* 0x00006420060a7816 */ /* 0x140fe40000000007 */
[----:B------:R-:W-:Y:S01]  /*c3f0*/  PRMT R11, R6, 0x7531, R7 ;  /* 0x00007531060b7816 */ /* 0x000fe20000000007 */
[----:B------:R-:W-:-:S05]  /*c400*/  IMAD.IADD R4, R14, 0x1, R4 ;  /* 0x000000010e047824 */ /* 0x000fca00078e0204 */
[----:B------:R1:W-:Y:S02]  /*c410*/  STSM.16.M88.4 [R4], R8 ;  /* 0x0000000804007844 */ /* 0x0003e40000000200 */
[C---:B-1----:R-:W-:Y:S02]  /*c420*/  LOP3.LUT R4, R15.reuse, R17, RZ, 0xfc, !PT ;  /* 0x000000110f047212 */ /* 0x042fe400078efcff */
[----:B------:R-:W-:-:S04]  /*c430*/  LOP3.LUT R15, R15, R16, RZ, 0xfc, !PT ;  /* 0x000000100f0f7212 */ /* 0x000fc800078efcff */
        /* <DEDUP_REMOVED lines=9> */
[----:B-1----:R-:W-:-:S06]  /*c4d0*/  LOP3.LUT R4, R20, R17, RZ, 0xfc, !PT ;  /* 0x0000001114047212 */ /* 0x002fcc00078efcff */
[----:B------:R-:W1:Y:S02]  /*c4e0*/  LDSM.16.MT88.4 R4, [R4+UR40+0xf200] ;  /* 0x00f200280404783b */ /* 0x000e640008004200 */
[C-C-:B-1----:R-:W-:Y:S02]  /*c4f0*/  PRMT R8, R4.reuse, 0x6420, R5.reuse ;  /* 0x0000642004087816 */ /* 0x142fe40000000005 */
[----:B------:R-:W-:Y:S01]  /*c500*/  PRMT R9, R4, 0x7531, R5 ;  /* 0x0000753104097816 */ /* 0x000fe20000000005 */
[----:B------:R-:W-:Y:S01]  /*c510*/  IMAD.U32 R5, RZ, RZ, UR40 ;  /* 0x00000028ff057e24 */ /* 0x000fe2000f8e00ff */
[----:B------:R-:W-:Y:S02]  /*c520*/  LOP3.LUT R4, R14, R16, RZ, 0xfc, !PT ;  /* 0x000000100e047212 */ /* 0x000fe400078efcff */
[C-C-:B------:R-:W-:Y:S01]  /*c530*/  PRMT R10, R6.reuse, 0x6420, R7.reuse ;  /* 0x00006420060a7816 */ /* 0x140fe20000000007 */
[----:B------:R-:W-:Y:S01]  /*c540*/  VIADD R5, R5, 0x200 ;  /* 0x0000020005057836 */ /* 0x000fe20000000000 */
[----:B------:R-:W-:-:S02]  /*c550*/  PRMT R11, R6, 0x7531, R7 ;  /* 0x00007531060b7816 */ /* 0x000fc40000000007 */
[----:B------:R-:W-:Y:S01]  /*c560*/  LOP3.LUT R14, R14, R17, RZ, 0xfc, !PT ;  /* 0x000000110e0e7212 */ /* 0x000fe200078efcff */
[----:B------:R-:W-:-:S05]  /*c570*/  IMAD.IADD R4, R5, 0x1, R4 ;  /* 0x0000000105047824 */ /* 0x000fca00078e0204 */
[----:B------:R1:W-:Y:S02]  /*c580*/  STSM.16.M88.4 [R4], R8 ;  /* 0x0000000804007844 */ /* 0x0003e40000000200 */
[----:B-1----:R-:W-:Y:S01]  /*c590*/  LOP3.LUT R4, R13, R17, RZ, 0xfc, !PT ;  /* 0x000000110d047212 */ /* 0x002fe200078efcff */
[----:B------:R-:W-:Y:S02]  /*c5a0*/  VIADD R11, R2, 0x5000 ;  /* 0x00005000020b7836 */ /* 0x000fe40000000000 */
[----:B------:R-:W-:-:S03]  /*c5b0*/  IMAD.U32 R13, RZ, RZ, UR40 ;  /* 0x00000028ff0d7e24 */ /* 0x000fc6000f8e00ff */
[----:B------:R-:W1:Y:S01]  /*c5c0*/  LDSM.16.MT88.4 R4, [R4+UR40+0xf200] ;  /* 0x00f200280404783b */ /* 0x000e620008004200 */
[----:B------:R-:W-:Y:S01]  /*c5d0*/  VIADD R13, R13, 0x200 ;  /* 0x000002000d0d7836 */ /* 0x000fe20000000000 */
        /* <DEDUP_REMOVED lines=13> */
[----:B------:R-:W-:Y:S01]  /*c6b0*/  IMAD.U32 R4, RZ, RZ, UR40 ;  /* 0x00000028ff047e24 */ /* 0x000fe2000f8e00ff */
[--C-:B------:R-:W-:Y:S01]  /*c6c0*/  PRMT R10, R6, 0x6420, R7.reuse ;  /* 0x00006420060a7816 */ /* 0x100fe20000000007 */
[----:B------:R-:W-:Y:S01]  /*c6d0*/  VIADD R5, R2, 0x2000 ;  /* 0x0000200002057836 */ /* 0x000fe20000000000 */
[----:B------:R-:W-:Y:S01]  /*c6e0*/  PRMT R11, R6, 0x7531, R7 ;  /* 0x00007531060b7816 */ /* 0x000fe20000000007 */
[----:B------:R-:W-:Y:S02]  /*c6f0*/  VIADD R4, R4, 0x200 ;  /* 0x0000020004047836 */ /* 0x000fe40000000000 */
[----:B------:R-:W-:Y:S01]  /*c700*/  VIADD R2, R2, 0x7000 ;  /* 0x0000700002027836 */ /* 0x000fe20000000000 */
[----:B------:R-:W-:Y:S01]  /*c710*/  LOP3.LUT R20, R5, R17, RZ, 0xfc, !PT ;  /* 0x0000001105147212 */ /* 0x000fe200078efcff */
[----:B------:R-:W-:-:S05]  /*c720*/  IMAD.IADD R21, R4, 0x1, R21 ;  /* 0x0000000104157824 */ /* 0x000fca00078e0215 */
[----:B------:R-:W-:Y:S04]  /*c730*/  STSM.16.M88.4 [R21], R8 ;  /* 0x0000000815007844 */ /* 0x000fe80000000200 */
[----:B------:R-:W1:Y:S02]  /*c740*/  LDSM.16.MT88.4 R4, [R20+UR40+0xf200] ;  /* 0x00f200281404783b */ /* 0x000e640008004200 */
[C-C-:B-1----:R-:W-:Y:S02]  /*c750*/  PRMT R8, R4.reuse, 0x6420, R5.reuse ;  /* 0x0000642004087816 */ /* 0x142fe40000000005 */
[----:B------:R-:W-:Y:S01]  /*c760*/  PRMT R9, R4, 0x7531, R5 ;  /* 0x0000753104097816 */ /* 0x000fe20000000005 */
[----:B------:R-:W-:Y:S01]  /*c770*/  IMAD.U32 R5, RZ, RZ, UR40 ;  /* 0x00000028ff057e24 */ /* 0x000fe2000f8e00ff */
[----:B------:R-:W-:-:S02]  /*c780*/  PRMT R10, R6, 0x6420, R7 ;  /* 0x00006420060a7816 */ /* 0x000fc40000000007 */
[----:B------:R-:W-:Y:S01]  /*c790*/  PRMT R11, R6, 0x7531, R7 ;  /* 0x00007531060b7816 */ /* 0x000fe20000000007 */
[----:B------:R-:W-:-:S04]  /*c7a0*/  VIADD R5, R5, 0x200 ;  /* 0x0000020005057836 */ /* 0x000fc80000000000 */
[----:B------:R-:W-:-:S05]  /*c7b0*/  IMAD.IADD R15, R5, 0x1, R15 ;  /* 0x00000001050f7824 */ /* 0x000fca00078e020f */
[----:B------:R1:W-:Y:S04]  /*c7c0*/  STSM.16.M88.4 [R15], R8 ;  /* 0x000000080f007844 */ /* 0x0003e80000000200 */
[----:B------:R-:W3:Y:S01]  /*c7d0*/  LDSM.16.MT88.4 R4, [R14+UR40+0xf200] ;  /* 0x00f200280e04783b */ /* 0x000ee20008004200 */
[----:B-1----:R-:W-:-:S04]  /*c7e0*/  IMAD.U32 R15, RZ, RZ, UR40 ;  /* 0x00000028ff0f7e24 */ /* 0x002fc8000f8e00ff */
[----:B------:R-:W-:-:S04]  /*c7f0*/  VIADD R15, R15, 0x200 ;  /* 0x000002000f0f7836 */ /* 0x000fc80000000000 */
[C---:B------:R-:W-:Y:S01]  /*c800*/  IMAD.IADD R13, R15.reuse, 0x1, R13 ;  /* 0x000000010f0d7824 */ /* 0x040fe200078e020d */
[C-C-:B---3--:R-:W-:Y:S02]  /*c810*/  PRMT R8, R4.reuse, 0x6420, R5.reuse ;  /* 0x0000642004087816 */ /* 0x148fe40000000005 */
[----:B------:R-:W-:Y:S02]  /*c820*/  PRMT R9, R4, 0x7531, R5 ;  /* 0x0000753104097816 */ /* 0x000fe40000000005 */
[C-C-:B------:R-:W-:Y:S02]  /*c830*/  PRMT R10, R6.reuse, 0x6420, R7.reuse ;  /* 0x00006420060a7816 */ /* 0x140fe40000000007 */
[----:B------:R-:W-:Y:S02]  /*c840*/  PRMT R11, R6, 0x7531, R7 ;  /* 0x00007531060b7816 */ /* 0x000fe40000000007 */
[C---:B------:R-:W-:Y:S02]  /*c850*/  LOP3.LUT R4, R2.reuse, R17, RZ, 0xfc, !PT ;  /* 0x0000001102047212 */ /* 0x040fe400078efcff */
[----:B------:R-:W-:Y:S01]  /*c860*/  LOP3.LUT R2, R2, R16, RZ, 0xfc, !PT ;  /* 0x0000001002027212 */ /* 0x000fe200078efcff */
[----:B------:R-:W-:Y:S04]  /*c870*/  STSM.16.M88.4 [R13], R8 ;  /* 0x000000080d007844 */ /* 0x000fe80000000200 */
[----:B------:R-:W1:Y:S01]  /*c880*/  LDSM.16.MT88.4 R4, [R4+UR40+0xf200] ;  /* 0x00f200280404783b */ /* 0x000e620008004200 */
[----:B------:R-:W-:Y:S01]  /*c890*/  IMAD.IADD R2, R15, 0x1, R2 ;  /* 0x000000010f027824 */ /* 0x000fe200078e0202 */
[----:B-1----:R-:W-:-:S02]  /*c8a0*/  PRMT R8, R4, 0x6420, R5 ;  /* 0x0000642004087816 */ /* 0x002fc40000000005 */
[----:B------:R-:W-:Y:S02]  /*c8b0*/  PRMT R9, R4, 0x7531, R5 ;  /* 0x0000753104097816 */ /* 0x000fe40000000005 */
[C-C-:B------:R-:W-:Y:S02]  /*c8c0*/  PRMT R10, R6.reuse, 0x6420, R7.reuse ;  /* 0x00006420060a7816 */ /* 0x140fe40000000007 */
[----:B------:R-:W-:-:S05]  /*c8d0*/  PRMT R11, R6, 0x7531, R7 ;  /* 0x00007531060b7816 */ /* 0x000fca0000000007 */
[----:B------:R1:W-:Y:S01]  /*c8e0*/  STSM.16.M88.4 [R2], R8 ;  /* 0x0000000802007844 */ /* 0x0003e20000000200 */
        /* <DEDUP_REMOVED lines=8> */
.L_x_2836:
[----:B---3--:R-:W-:Y:S01]  /*c970*/  SYNCS.ARRIVE.TRANS64.A1T0 RZ, [R12+URZ+0x33450], RZ ;  /* 0x033450ff0cff79a7 */ /* 0x008fe2000810003f */
[----:B-1----:R-:W-:Y:S01]  /*c980*/  @!P2 VIADD R2, R12, 0x33480 ;  /* 0x000334800c02a836 */ /* 0x002fe20000000000 */
[----:B------:R-:W-:Y:S01]  /*c990*/  BAR.SYNC.DEFER_BLOCKING 0x2, 0x80 ;  /* 0x0082000000007b1d */ /* 0x000fe20000010000 */
[C---:B------:R-:W-:Y:S01]  /*c9a0*/  ISETP.GT.AND P0, PT, R3.reuse, RZ, PT ;  /* 0x000000ff0300720c */ /* 0x040fe20003f04270 */
[----:B------:R-:W-:Y:S02]  /*c9b0*/  VIADD R3, R3, 0xffffffff ;  /* 0xffffffff03037836 */ /* 0x000fe40000000000 */
[----:B------:R-:W-:-:S04]  /*c9c0*/  @!P2 PRMT R2, RZ, 0x654, R2 ;  /* 0x00000654ff02a816 */ /* 0x000fc80000000002 */
[----:B------:R1:W-:Y:S02]  /*c9d0*/  @!P2 SYNCS.ARRIVE.TRANS64.RED.A1T0 RZ, [R2+URZ], RZ ;  /* 0x000000ff02ffa9a7 */ /* 0x0003e4000810043f */
[----:B-1----:R3:W5:Y:S01]  /*c9e0*/  LDL R2, [R1] ;  /* 0x0000000001027983 */ /* 0x0027620000100800 */
[----:B------:R-:W-:-:S03]  /*c9f0*/  IMAD.MOV.U32 R8, RZ, RZ, R19 ;  /* 0x000000ffff087224 */ /* 0x000fc600078e0013 */
[----:B------:R-:W-:Y:S05]  /*ca00*/  @P0 BRA `(.L_x_2837) ;  /* 0xffffffe8000c0947 */ /* 0x000fea000383ffff */
.L_x_2813:
[----:B------:R-:W-:-:S06]  /*ca10*/  UISETP.NE.AND UP0, UPT, UR43, 0x3, UPT ;  /* 0x000000032b00788c */ /* 0x000fcc000bf05270 */
[----:B------:R-:W-:-:S13]  /*ca20*/  PLOP3.LUT P0, PT, PT, PT, UP0, 0x80, 0x0 ;  /* 0x000000000000781c */ /* 0x000fda0003f0f008 */
[----:B------:R-:W-:Y:S05]  /*ca30*/  @!P0 BRA `(.L_x_2838) ;  /* 0x0000000000048947 */ /* 0x000fea0003800000 */
[----:B------:R-:W-:Y:S01]  /*ca40*/  BPT.TRAP 0x1 ;  /* 0x000000040000795c */ /* 0x000fe20000300000 */
.L_x_2838:
[----:B------:R-:W4:Y:S01]  /*ca50*/  LDL R0, [R1] ;  /* 0x0000000001007983 */ /* 0x000f220000100800 */
[----:B--2--5:R-:W-:Y:S01]  /*ca60*/  IMAD.U32 R2, RZ, RZ, UR48 ;  /* 0x00000030ff027e24 */ /* 0x024fe2000f8e00ff */
[----:B------:R-:W-:Y:S04]  /*ca70*/  BSSY B0, `(.L_x_2839) ;  /* 0x0000007000007945 */ /* 0x000fe80003800000 */
[----:B------:R-:W-:Y:S02]  /*ca80*/  ISETP.NE.AND P1, PT, R2, 0x3, PT ;  /* 0x000000030200780c */ /* 0x000fe40003f25270 */
[----:B----4-:R-:W-:Y:S02]  /*ca90*/  LOP3.LUT R3, R0, 0x1, RZ, 0x3c, !PT ;  /* 0x0000000100037812 */ /* 0x010fe400078e3cff */
[----:B------:R-:W-:-:S02]  /*caa0*/  LEA R0, R19, UR40, 0x3 ;  /* 0x0000002813007c11 */ /* 0x000fc4000f8e18ff */
[----:B------:R-:W-:-:S04]  /*cab0*/  SHF.L.U32 R3, R3, 0x1f, RZ ;  /* 0x0000001f03037819 */ /* 0x000fc800000006ff */
[----:B------:R-:W2:Y:S02]  /*cac0*/  SYNCS.PHASECHK.TRANS64.TRYWAIT P0, [R0+URZ+0x33470], R3 ;  /* 0x03347003000075a7 */ /* 0x000ea4000800017f */
[----:B--2---:R-:W-:Y:S05]  /*cad0*/  @!P0 BRA `(.L_x_2840) ;  /* 0x00000014004c8947 */ /* 0x004fea0003800000 */
.L_x_2871:
[----:B------:R-:W-:Y:S05]  /*cae0*/  BSYNC B0 ;  /* 0x0000000000007941 */ /* 0x000fea0003800000 */
.L_x_2839:
[----:B------:R-:W-:Y:S05]  /*caf0*/  @!P1 BRA `(.L_x_2841) ;  /* 0x0000000000049947 */ /* 0x000fea0003800000 */
[----:B------:R-:W-:Y:S01]  /*cb00*/  BPT.TRAP 0x1 ;  /* 0x000000040000795c */ /* 0x000fe20000300000 */
.L_x_2841:
[----:B------:R-:W2:Y:S02]  /*cb10*/  LDL R2, [R1] ;  /* 0x0000000001027983 */ /* 0x000ea40000100800 */
[----:B--2---:R-:W-:-:S04]  /*cb20*/  SHF.L.U32 R3, R2, 0x1f, RZ ;  /* 0x0000001f02037819 */ /* 0x004fc800000006ff */
[----:B------:R-:W2:Y:S02]  /*cb30*/  SYNCS.PHASECHK.TRANS64.TRYWAIT P0, [R0+URZ+0x33460], R3 ;  /* 0x03346003000075a7 */ /* 0x000ea4000800017f */
[----:B--2---:R-:W-:Y:S05]  /*cb40*/  @!P0 BRA `(.L_x_2842) ;  /* 0x0000001400448947 */ /* 0x004fea0003800000 */
.L_x_2872:
[----:B------:R-:W-:Y:S01]  /*cb50*/  IMAD R2, R19, 0x7800, RZ ;  /* 0x0000780013027824 */ /* 0x000fe200078e02ff */
[----:B------:R-:W-:Y:S05]  /*cb60*/  WARPSYNC.ALL ;  /* 0x0000000000007948 */ /* 0x000fea0003800000 */
[C---:B--2---:R-:W-:Y:S01]  /*cb70*/  LOP3.LUT R3, R2.reuse, R17, RZ, 0xfc, !PT ;  /* 0x0000001102037212 */ /* 0x044fe200078efcff */
[----:B------:R-:W-:Y:S02]  /*cb80*/  IMAD.U32 R14, RZ, RZ, UR40 ;  /* 0x00000028ff0e7e24 */ /* 0x000fe4000f8e00ff */
[----:B------:R-:W-:Y:S02]  /*cb90*/  VIADD R13, R2, 0x2800 ;  /* 0x00002800020d7836 */ /* 0x000fe40000000000 */
[----:B-1----:R1:W2:Y:S01]  /*cba0*/  LDSM.16.MT88.4 R4, [R3+UR40+0xf200] ;  /* 0x00f200280304783b */ /* 0x0022a20008004200 */
[----:B------:R-:W-:-:S02]  /*cbb0*/  VIADD R14, R14, 0x200 ;  /* 0x000002000e0e7836 */ /* 0x000fc40000000000 */
[C---:B------:R-:W-:Y:S02]  /*cbc0*/  VIADD R20, R2.reuse, 0x5000 ;  /* 0x0000500002147836 */ /* 0x040fe40000000000 */
[----:B-1----:R-:W-:-:S03]  /*cbd0*/  VIADD R3, R2, 0x800 ;  /* 0x0000080002037836 */ /* 0x002fc60000000000 */
[C---:B------:R-:W-:Y:S02]  /*cbe0*/  LOP3.LUT R15, R20.reuse, R17, RZ, 0xfc, !PT ;  /* 0x00000011140f7212 */ /* 0x040fe400078efcff */
[-C--:B------:R-:W-:Y:S02]  /*cbf0*/  LOP3.LUT R20, R20, R16.reuse, RZ, 0xfc, !PT ;  /* 0x0000001014147212 */ /* 0x080fe400078efcff */
[C-C-:B--2---:R-:W-:Y:S02]  /*cc00*/  PRMT R8, R4.reuse, 0x6420, R5.reuse ;  /* 0x0000642004087816 */ /* 0x144fe40000000005 */
[----:B------:R-:W-:Y:S02]  /*cc10*/  PRMT R9, R4, 0x7531, R5 ;  /* 0x0000753104097816 */ /* 0x000fe40000000005 */
[----:B------:R-:W-:Y:S02]  /*cc20*/  LOP3.LUT R4, R2, R16, RZ, 0xfc, !PT ;  /* 0x0000001002047212 */ /* 0x000fe400078efcff */
[----:B------:R-:W-:-:S02]  /*cc30*/  PRMT R10, R6, 0x6420, R7 ;  /* 0x00006420060a7816 */ /* 0x000fc40000000007 */
[----:B------:R-:W-:Y:S01]  /*cc40*/  PRMT R11, R6, 0x7531, R7 ;  /* 0x00007531060b7816 */ /* 0x000fe20000000007 */
[----:B------:R-:W-:Y:S01]  /*cc50*/  IMAD.IADD R12, R14, 0x1, R4 ;  /* 0x000000010e0c7824 */ /* 0x000fe200078e0204 */
[C---:B------:R-:W-:Y:S02]  /*cc60*/  LOP3.LUT R4, R13.reuse, R17, RZ, 0xfc, !PT ;  /* 0x000000110d047212 */ /* 0x040fe400078efcff */
[----:B------:R-:W-:Y:S02]  /*cc70*/  LOP3.LUT R13, R13, R16, RZ, 0xfc, !PT ;  /* 0x000000100d0d7212 */ /* 0x000fe400078efcff */
[----:B------:R1:W-:Y:S04]  /*cc80*/  STSM.16.M88.4 [R12], R8 ;  /* 0x000000080c007844 */ /* 0x0003e80000000200 */
[----:B------:R-:W2:Y:S01]  /*cc90*/  LDSM.16.MT88.4 R4, [R4+UR40+0xf200] ;  /* 0x00f200280404783b */ /* 0x000ea20008004200 */
[----:B-1----:R-:W-:Y:S01]  /*cca0*/  VIADD R12, R2, 0x1000 ;  /* 0x00001000020c7836 */ /* 0x002fe20000000000 */
[----:B--2---:R-:W-:-:S02]  /*ccb0*/  PRMT R8, R4, 0x6420, R5 ;  /* 0x0000642004087816 */ /* 0x004fc40000000005 */
[----:B------:R-:W-:Y:S02]  /*ccc0*/  PRMT R9, R4, 0x7531, R5 ;  /* 0x0000753104097816 */ /* 0x000fe40000000005 */
[----:B------:R-:W-:Y:S02]  /*ccd0*/  LOP3.LUT R5, R3, R16, RZ, 0xfc, !PT ;  /* 0x0000001003057212 */ /* 0x000fe400078efcff */
[C-C-:B------:R-:W-:Y:S02]  /*cce0*/  PRMT R10, R6.reuse, 0x6420, R7.reuse ;  /* 0x00006420060a7816 */ /* 0x140fe40000000007 */
[----:B------:R-:W-:Y:S01]  /*ccf0*/  PRMT R11, R6, 0x7531, R7 ;  /* 0x00007531060b7816 */ /* 0x000fe20000000007 */
[----:B------:R-:W-:-:S05]  /*cd00*/  IMAD.IADD R14, R14, 0x1, R5 ;  /* 0x000000010e0e7824 */ /* 0x000fca00078e0205 */
[----:B------:R-:W-:Y:S04]  /*cd10*/  STSM.16.M88.4 [R14], R8 ;  /* 0x000000080e007844 */ /* 0x000fe80000000200 */
[----:B------:R1:W2:Y:S02]  /*cd20*/  LDSM.16.MT88.4 R4, [R15+UR40+0xf200] ;  /* 0x00f200280f04783b */ /* 0x0002a40008004200 */
[----:B-1----:R-:W-:-:S04]  /*cd30*/  IMAD.U32 R15, RZ, RZ, UR40 ;  /* 0x00000028ff0f7e24 */ /* 0x002fc8000f8e00ff */
[----:B------:R-:W-:Y:S02]  /*cd40*/  VIADD R15, R15, 0x200 ;  /* 0x000002000f0f7836 */ /* 0x000fe40000000000 */
[----:B------:R-:W-:Y:S01]  /*cd50*/  VIADD R14, R2, 0x1800 ;  /* 0x00001800020e7836 */ /* 0x000fe20000000000 */
[C-C-:B--2---:R-:W-:Y:S02]  /*cd60*/  PRMT R8, R4.reuse, 0x6420, R5.reuse ;  /* 0x0000642004087816 */ /* 0x144fe40000000005 */
[----:B------:R-:W-:Y:S02]  /*cd70*/  PRMT R9, R4, 0x7531, R5 ;  /* 0x0000753104097816 */ /* 0x000fe40000000005 */
[----:B------:R-:W-:Y:S02]  /*cd80*/  LOP3.LUT R4, R12, R16, RZ, 0xfc, !PT ;  /* 0x000000100c047212 */ /* 0x000fe400078efcff */
[C-C-:B------:R-:W-:Y:S02]  /*cd90*/  PRMT R10, R6.reuse, 0x6420, R7.reuse ;  /* 0x00006420060a7816 */ /* 0x140fe40000000007 */
[----:B------:R-:W-:Y:S01]  /*cda0*/  PRMT R11, R6, 0x7531, R7 ;  /* 0x00007531060b7816 */ /* 0x000fe20000000007 */
[----:B------:R-:W-:Y:S01]  /*cdb0*/  IMAD.IADD R18, R15, 0x1, R4 ;  /* 0x000000010f127824 */ /* 0x000fe200078e0204 */
[----:B------:R-:W-:-:S02]  /*cdc0*/  LOP3.LUT R4, R3, R17, RZ, 0xfc, !PT ;  /* 0x0000001103047212 */ /* 0x000fc400078efcff */
[----:B------:R-:W-:Y:S02]  /*cdd0*/  LOP3.LUT R3, R14, R16, RZ, 0xfc, !PT ;  /* 0x000000100e037212 */ /* 0x000fe400078efcff */
[----:B------:R1:W-:Y:S01]  /*cde0*/  STSM.16.M88.4 [R18], R8 ;  /* 0x0000000812007844 */ /* 0x0003e20000000200 */
[-C--:B------:R-:W-:Y:S02]  /*cdf0*/  LOP3.LUT R12, R12, R17.reuse, RZ, 0xfc, !PT ;  /* 0x000000110c0c7212 */ /* 0x080fe400078efcff */
[----:B------:R-:W-:Y:S01]  /*ce00*/  IMAD.IADD R15, R15, 0x1, R3 ;  /* 0x000000010f0f7824 */ /* 0x000fe200078e0203 */
[----:B------:R-:W2:Y:S01]  /*ce10*/  LDSM.16.MT88.4 R4, [R4+UR40+0xf200] ;  /* 0x00f200280404783b */ /* 0x000ea20008004200 */
[----:B------:R-:W-:Y:S01]  /*ce20*/  VIADD R3, R2, 0x3000 ;  /* 0x0000300002037836 */ /* 0x000fe20000000000 */
[----:B------:R-:W-:Y:S01]  /*ce30*/  LOP3.LUT R14, R14, R17, RZ, 0xfc, !PT ;  /* 0x000000110e0e7212 */ /* 0x000fe200078efcff */
[----:B-1----:R-:W-:Y:S01]  /*ce40*/  VIADD R18, R2, 0x2000 ;  /* 0x0000200002127836 */ /* 0x002fe20000000000 */
[----:B--2---:R-:W-:-:S02]  /*ce50*/  PRMT R8, R4, 0x6420, R5 ;  /* 0x0000642004087816 */ /* 0x004fc40000000005 */
[----:B------:R-:W-:Y:S02]  /*ce60*/  PRMT R9, R4, 0x7531, R5 ;  /* 0x0000753104097816 */ /* 0x000fe40000000005 */
[C-C-:B------:R-:W-:Y:S02]  /*ce70*/  PRMT R10, R6.reuse, 0x6420, R7.reuse ;  /* 0x00006420060a7816 */ /* 0x140fe40000000007 */
[----:B------:R-:W-:Y:S02]  /*ce80*/  PRMT R11, R6, 0x7531, R7 ;  /* 0x00007531060b7816 */ /* 0x000fe40000000007 */
[C---:B------:R-:W-:Y:S02]  /*ce90*/  LOP3.LUT R5, R3.reuse, R17, RZ, 0xfc, !PT ;  /* 0x0000001103057212 */ /* 0x040fe400078efcff */
[----:B------:R-:W-:Y:S01]  /*cea0*/  LOP3.LUT R3, R3, R16, RZ, 0xfc, !PT ;  /* 0x0000001003037212 */ /* 0x000fe200078efcff */
[----:B------:R1:W-:Y:S04]  /*ceb0*/  STSM.16.M88.4 [R15], R8 ;  /* 0x000000080f007844 */ /* 0x0003e80000000200 */
[----:B------:R-:W2:Y:S01]  /*cec0*/  LDSM.16.MT88.4 R4, [R5+UR40+0xf200] ;  /* 0x00f200280504783b */ /* 0x000ea20008004200 */
[----:B-1----:R-:W-:-:S04]  /*ced0*/  IMAD.U32 R15, RZ, RZ, UR40 ;  /* 0x00000028ff0f7e24 */ /* 0x002fc8000f8e00ff */
[----:B------:R-:W-:Y:S01]  /*cee0*/  VIADD R15, R15, 0x200 ;  /* 0x000002000f0f7836 */ /* 0x000fe20000000000 */
[C-C-:B--2---:R-:W-:Y:S02]  /*cef0*/  PRMT R8, R4.reuse, 0x6420, R5.reuse ;  /* 0x0000642004087816 */ /* 0x144fe40000000005 */
[----:B------:R-:W-:Y:S02]  /*cf00*/  PRMT R9, R4, 0x7531, R5 ;  /* 0x0000753104097816 */ /* 0x000fe40000000005 */
[----:B------:R-:W-:Y:S02]  /*cf10*/  LOP3.LUT R4, R18, R16, RZ, 0xfc, !PT ;  /* 0x0000001012047212 */ /* 0x000fe400078efcff */
[C-C-:B------:R-:W-:Y:S02]  /*cf20*/  PRMT R10, R6.reuse, 0x6420, R7.reuse ;  /* 0x00006420060a7816 */ /* 0x140fe40000000007 */
[----:B------:R-:W-:Y:S01]  /*cf30*/  PRMT R11, R6, 0x7531, R7 ;  /* 0x00007531060b7816 */ /* 0x000fe20000000007 */
[----:B------:R-:W-:Y:S01]  /*cf40*/  IMAD.IADD R21, R15, 0x1, R4 ;  /* 0x000000010f157824 */ /* 0x000fe200078e0204 */
[----:B------:R-:W-:Y:S01]  /*cf50*/  LOP3.LUT R18, R18, R17, RZ, 0xfc, !PT ;  /* 0x0000001112127212 */ /* 0x000fe200078efcff */
[----:B------:R-:W-:-:S03]  /*cf60*/  VIADD R15, R2, 0x5800 ;  /* 0x00005800020f7836 */ /* 0x000fc60000000000 */
[----:B------:R-:W-:Y:S02]  /*cf70*/  STSM.16.M88.4 [R21], R8 ;  /* 0x0000000815007844 */ /* 0x000fe40000000200 */
[C---:B------:R-:W-:Y:S02]  /*cf80*/  LOP3.LUT R4, R15.reuse, R17, RZ, 0xfc, !PT ;  /* 0x000000110f047212 */ /* 0x040fe400078efcff */
[----:B------:R-:W-:-:S04]  /*cf90*/  LOP3.LUT R15, R15, R16, RZ, 0xfc, !PT ;  /* 0x000000100f0f7212 */ /* 0x000fc800078efcff */
[----:B------:R-:W1:Y:S02]  /*cfa0*/  LDSM.16.MT88.4 R4, [R4+UR40+0xf200] ;  /* 0x00f200280404783b */ /* 0x000e640008004200 */
[C-C-:B-1----:R-:W-:Y:S02]  /*cfb0*/  PRMT R8, R4.reuse, 0x6420, R5.reuse ;  /* 0x0000642004087816 */ /* 0x142fe40000000005 */
[----:B------:R-:W-:Y:S01]  /*cfc0*/  PRMT R9, R4, 0x7531, R5 ;  /* 0x0000753104097816 */ /* 0x000fe20000000005 */
[----:B------:R-:W-:Y:S01]  /*cfd0*/  IMAD.U32 R5, RZ, RZ, UR40 ;  /* 0x00000028ff057e24 */ /* 0x000fe2000f8e00ff */
[C-C-:B------:R-:W-:Y:S02]  /*cfe0*/  PRMT R10, R6.reuse, 0x6420, R7.reuse ;  /* 0x00006420060a7816 */ /* 0x140fe40000000007 */
[----:B------:R-:W-:Y:S01]  /*cff0*/  PRMT R11, R6, 0x7531, R7 ;  /* 0x00007531060b7816 */ /* 0x000fe20000000007 */
[----:B------:R-:W-:-:S04]  /*d000*/  VIADD R5, R5, 0x200 ;  /* 0x0000020005057836 */ /* 0x000fc80000000000 */
[----:B------:R-:W-:-:S05]  /*d010*/  IMAD.IADD R13, R5, 0x1, R13 ;  /* 0x00000001050d7824 */ /* 0x000fca00078e020d */
[----:B------:R1:W-:Y:S04]  /*d020*/  STSM.16.M88.4 [R13], R8 ;  /* 0x000000080d007844 */ /* 0x0003e80000000200 */
[----:B------:R-:W2:Y:S01]  /*d030*/  LDSM.16.MT88.4 R4, [R12+UR40+0xf200] ;  /* 0x00f200280c04783b */ /* 0x000ea20008004200 */
[----:B-1----:R-:W-:-:S04]  /*d040*/  IMAD.U32 R13, RZ, RZ, UR40 ;  /* 0x00000028ff0d7e24 */ /* 0x002fc8000f8e00ff */
[----:B------:R-:W-:-:S04]  /*d050*/  VIADD R13, R13, 0x200 ;  /* 0x000002000d0d7836 */ /* 0x000fc80000000000 */
[----:B------:R-:W-:Y:S02]  /*d060*/  IMAD.IADD R21, R13, 0x1, R3 ;  /* 0x000000010d157824 */ /* 0x000fe400078e0203 */
[----:B------:R-:W-:Y:S01]  /*d070*/  VIADD R3, R2, 0x3800 ;  /* 0x0000380002037836 */ /* 0x000fe20000000000 */
[C-C-:B--2---:R-:W-:Y:S02]  /*d080*/  PRMT R8, R4.reuse, 0x6420, R5.reuse ;  /* 0x0000642004087816 */ /* 0x144fe40000000005 */
[----:B------:R-:W-:Y:S02]  /*d090*/  PRMT R9, R4, 0x7531, R5 ;  /* 0x0000753104097816 */ /* 0x000fe40000000005 */
[C-C-:B------:R-:W-:Y:S02]  /*d0a0*/  PRMT R10, R6.reuse, 0x6420, R7.reuse ;  /* 0x00006420060a7816 */ /* 0x140fe40000000007 */
[----:B------:R-:W-:Y:S02]  /*d0b0*/  PRMT R11, R6, 0x7531, R7 ;  /* 0x00007531060b7816 */ /* 0x000fe40000000007 */
[----:B------:R-:W-:-:S02]  /*d0c0*/  LOP3.LUT R4, R3, R17, RZ, 0xfc, !PT ;  /* 0x0000001103047212 */ /* 0x000fc400078efcff */
[----:B------:R-:W-:Y:S01]  /*d0d0*/  LOP3.LUT R3, R3, R16, RZ, 0xfc, !PT ;  /* 0x0000001003037212 */ /* 0x000fe200078efcff */
[----:B------:R1:W-:Y:S04]  /*d0e0*/  STSM.16.M88.4 [R21], R8 ;  /* 0x0000000815007844 */ /* 0x0003e80000000200 */
[----:B------:R-:W2:Y:S01]  /*d0f0*/  LDSM.16.MT88.4 R4, [R4+UR40+0xf200] ;  /* 0x00f200280404783b */ /* 0x000ea20008004200 */
[----:B------:R-:W-:Y:S02]  /*d100*/  IMAD.IADD R12, R13, 0x1, R3 ;  /* 0x000000010d0c7824 */ /* 0x000fe400078e0203 */
[C---:B------:R-:W-:Y:S02]  /*d110*/  VIADD R13, R2.reuse, 0x6000 ;  /* 0x00006000020d7836 */ /* 0x040fe40000000000 */
[----:B------:R-:W-:-:S03]  /*d120*/  VIADD R3, R2, 0x4000 ;  /* 0x0000400002037836 */ /* 0x000fc60000000000 */
[C---:B-1----:R-:W-:Y:S02]  /*d130*/  LOP3.LUT R21, R13.reuse, R17, RZ, 0xfc, !PT ;  /* 0x000000110d157212 */ /* 0x042fe400078efcff */
[----:B------:R-:W-:Y:S02]  /*d140*/  LOP3.LUT R13, R13, R16, RZ, 0xfc, !PT ;  /* 0x000000100d0d7212 */ /* 0x000fe400078efcff */
[C-C-:B--2---:R-:W-:Y:S02]  /*d150*/  PRMT R8, R4.reuse, 0x6420, R5.reuse ;  /* 0x0000642004087816 */ /* 0x144fe40000000005 */
[----:B------:R-:W-:Y:S02]  /*d160*/  PRMT R9, R4, 0x7531, R5 ;  /* 0x0000753104097816 */ /* 0x000fe40000000005 */
[C-C-:B------:R-:W-:Y:S02]  /*d170*/  PRMT R10, R6.reuse, 0x6420, R7.reuse ;  /* 0x00006420060a7816 */ /* 0x140fe40000000007 */
[----:B------:R-:W-:-:S05]  /*d180*/  PRMT R11, R6, 0x7531, R7 ;  /* 0x00007531060b7816 */ /* 0x000fca0000000007 */
        /* <DEDUP_REMOVED lines=9> */
[----:B------:R-:W-:-:S02]  /*d220*/  IMAD.IADD R21, R12, 0x1, R4 ;  /* 0x000000010c157824 */ /* 0x000fc400078e0204 */
[----:B------:R-:W-:-:S03]  /*d230*/  VIADD R12, R2, 0x4800 ;  /* 0x00004800020c7836 */ /* 0x000fc60000000000 */
[----:B------:R-:W-:Y:S04]  /*d240*/  STSM.16.M88.4 [R21], R8 ;  /* 0x0000000815007844 */ /* 0x000fe80000000200 */
[----:B------:R1:W2:Y:S02]  /*d250*/  LDSM.16.MT88.4 R4, [R14+UR40+0xf200] ;  /* 0x00f200280e04783b */ /* 0x0002a40008004200 */
[----:B-1----:R-:W-:-:S04]  /*d260*/  IMAD.U32 R14, RZ, RZ, UR40 ;  /* 0x00000028ff0e7e24 */ /* 0x002fc8000f8e00ff */
[----:B------:R-:W-:Y:S01]  /*d270*/  VIADD R14, R14, 0x200 ;  /* 0x000002000e0e7836 */ /* 0x000fe20000000000 */
[----:B------:R-:W-:Y:S01]  /*d280*/  LOP3.LUT R21, R3, R17, RZ, 0xfc, !PT ;  /* 0x0000001103157212 */ /* 0x000fe200078efcff */
[C---:B------:R-:W-:Y:S02]  /*d290*/  VIADD R3, R2.reuse, 0x6800 ;  /* 0x0000680002037836 */ /* 0x040fe40000000000 */
[----:B------:R-:W-:Y:S01]  /*d2a0*/  VIADD R2, R2, 0x7000 ;  /* 0x0000700002027836 */ /* 0x000fe20000000000 */
[C-C-:B--2---:R-:W-:Y:S02]  /*d2b0*/  PRMT R8, R4.reuse, 0x6420, R5.reuse ;  /* 0x0000642004087816 */ /* 0x144fe40000000005 */
[----:B------:R-:W-:Y:S02]  /*d2c0*/  PRMT R9, R4, 0x7531, R5 ;  /* 0x0000753104097816 */ /* 0x000fe40000000005 */
[----:B------:R-:W-:Y:S02]  /*d2d0*/  LOP3.LUT R4, R12, R16, RZ, 0xfc, !PT ;  /* 0x000000100c047212 */ /* 0x000fe400078efcff */
[----:B------:R-:W-:-:S02]  /*d2e0*/  PRMT R10, R6, 0x6420, R7 ;  /* 0x00006420060a7816 */ /* 0x000fc40000000007 */
[----:B------:R-:W-:Y:S01]  /*d2f0*/  PRMT R11, R6, 0x7531, R7 ;  /* 0x00007531060b7816 */ /* 0x000fe20000000007 */
[----:B------:R-:W-:Y:S01]  /*d300*/  IMAD.IADD R14, R14, 0x1, R4 ;  /* 0x000000010e0e7824 */ /* 0x000fe200078e0204 */
[----:B------:R-:W-:-:S04]  /*d310*/  LOP3.LUT R12, R12, R17, RZ, 0xfc, !PT ;  /* 0x000000110c0c7212 */ /* 0x000fc800078efcff */
[----:B------:R1:W-:Y:S04]  /*d320*/  STSM.16.M88.4 [R14], R8 ;  /* 0x000000080e007844 */ /* 0x0003e80000000200 */
[----:B------:R-:W2:Y:S01]  /*d330*/  LDSM.16.MT88.4 R4, [R21+UR40+0xf200] ;  /* 0x00f200281504783b */ /* 0x000ea20008004200 */
[----:B-1----:R-:W-:-:S04]  /*d340*/  IMAD.U32 R14, RZ, RZ, UR40 ;  /* 0x00000028ff0e7e24 */ /* 0x002fc8000f8e00ff */
[----:B------:R-:W-:-:S04]  /*d350*/  VIADD R14, R14, 0x200 ;  /* 0x000002000e0e7836 */ /* 0x000fc80000000000 */
[----:B------:R-:W-:Y:S01]  /*d360*/  IMAD.IADD R20, R14, 0x1, R20 ;  /* 0x000000010e147824 */ /* 0x000fe200078e0214 */
[C---:B------:R-:W-:Y:S02]  /*d370*/  LOP3.LUT R14, R3.reuse, R17, RZ, 0xfc, !PT ;  /* 0x00000011030e7212 */ /* 0x040fe400078efcff */
[----:B------:R-:W-:Y:S02]  /*d380*/  LOP3.LUT R3, R3, R16, RZ, 0xfc, !PT ;  /* 0x0000001003037212 */ /* 0x000fe400078efcff */
[C-C-:B--2---:R-:W-:Y:S02]  /*d390*/  PRMT R8, R4.reuse, 0x6420, R5.reuse ;  /* 0x0000642004087816 */ /* 0x144fe40000000005 */
[----:B------:R-:W-:Y:S02]  /*d3a0*/  PRMT R9, R4, 0x7531, R5 ;  /* 0x0000753104097816 */ /* 0x000fe40000000005 */
[C-C-:B------:R-:W-:Y:S02]  /*d3b0*/  PRMT R10, R6.reuse, 0x6420, R7.reuse ;  /* 0x00006420060a7816 */ /* 0x140fe40000000007 */
[----:B------:R-:W-:-:S05]  /*d3c0*/  PRMT R11, R6, 0x7531, R7 ;  /* 0x00007531060b7816 */ /* 0x000fca0000000007 */
[----:B------:R-:W-:Y:S04]  /*d3d0*/  STSM.16.M88.4 [R20], R8 ;  /* 0x0000000814007844 */ /* 0x000fe80000000200 */
[----:B------:R1:W2:Y:S02]  /*d3e0*/  LDSM.16.MT88.4 R4, [R14+UR40+0xf200] ;  /* 0x00f200280e04783b */ /* 0x0002a40008004200 */
[----:B-1----:R-:W-:-:S04]  /*d3f0*/  IMAD.U32 R14, RZ, RZ, UR40 ;  /* 0x00000028ff0e7e24 */ /* 0x002fc8000f8e00ff */
[----:B------:R-:W-:-:S04]  /*d400*/  VIADD R14, R14, 0x200 ;  /* 0x000002000e0e7836 */ /* 0x000fc80000000000 */
[C---:B------:R-:W-:Y:S02]  /*d410*/  IMAD.IADD R15, R14.reuse, 0x1, R15 ;  /* 0x000000010e0f7824 */ /* 0x040fe400078e020f */
[C---:B------:R-:W-:Y:S02]  /*d420*/  IMAD.IADD R13, R14.reuse, 0x1, R13 ;  /* 0x000000010e0d7824 */ /* 0x040fe400078e020d */
[----:B------:R-:W-:Y:S01]  /*d430*/  IMAD.IADD R3, R14, 0x1, R3 ;  /* 0x000000010e037824 */ /* 0x000fe200078e0203 */
[C-C-:B--2---:R-:W-:Y:S02]  /*d440*/  PRMT R8, R4.reuse, 0x6420, R5.reuse ;  /* 0x0000642004087816 */ /* 0x144fe40000000005 */
[----:B------:R-:W-:Y:S02]  /*d450*/  PRMT R9, R4, 0x7531, R5 ;  /* 0x0000753104097816 */ /* 0x000fe40000000005 */
[C-C-:B------:R-:W-:Y:S02]  /*d460*/  PRMT R10, R6.reuse, 0x6420, R7.reuse ;  /* 0x00006420060a7816 */ /* 0x140fe40000000007 */
[----:B------:R-:W-:-:S05]  /*d470*/  PRMT R11, R6, 0x7531, R7 ;  /* 0x00007531060b7816 */ /* 0x000fca0000000007 */
[----:B------:R-:W-:Y:S04]  /*d480*/  STSM.16.M88.4 [R15], R8 ;  /* 0x000000080f007844 */ /* 0x000fe80000000200 */
[----:B------:R-:W1:Y:S02]  /*d490*/  LDSM.16.MT88.4 R4, [R18+UR40+0xf200] ;  /* 0x00f200281204783b */ /* 0x000e640008004200 */
[C-C-:B-1----:R-:W-:Y:S02]  /*d4a0*/  PRMT R8, R4.reuse, 0x6420, R5.reuse ;  /* 0x0000642004087816 */ /* 0x142fe40000000005 */
[----:B------:R-:W-:Y:S02]  /*d4b0*/  PRMT R9, R4, 0x7531, R5 ;  /* 0x0000753104097816 */ /* 0x000fe40000000005 */
[----:B------:R-:W-:-:S02]  /*d4c0*/  PRMT R10, R6, 0x6420, R7 ;  /* 0x00006420060a7816 */ /* 0x000fc40000000007 */
[----:B------:R-:W-:-:S05]  /*d4d0*/  PRMT R11, R6, 0x7531, R7 ;  /* 0x00007531060b7816 */ /* 0x000fca0000000007 */
[----:B------:R-:W-:Y:S04]  /*d4e0*/  STSM.16.M88.4 [R13], R8 ;  /* 0x000000080d007844 */ /* 0x000fe80000000200 */
[----:B------:R-:W1:Y:S02]  /*d4f0*/  LDSM.16.MT88.4 R4, [R12+UR40+0xf200] ;  /* 0x00f200280c04783b */ /* 0x000e640008004200 */
[C-C-:B-1----:R-:W-:Y:S02]  /*d500*/  PRMT R8, R4.reuse, 0x6420, R5.reuse ;  /* 0x0000642004087816 */ /* 0x142fe40000000005 */
[----:B------:R-:W-:Y:S02]  /*d510*/  PRMT R9, R4, 0x7531, R5 ;  /* 0x0000753104097816 */ /* 0x000fe40000000005 */
[----:B------:R-:W-:-:S02]  /*d520*/  PRMT R10, R6, 0x6420, R7 ;  /* 0x00006420060a7816 */ /* 0x000fc40000000007 */
        /* <DEDUP_REMOVED lines=19> */
.L_x_2843:
[----:B------:R-:W4:Y:S01]  /*d660*/  LDL.LU R4, [R1] ;  /* 0x0000000001047983 */ /* 0x000f220000300800 */
[----:B------:R-:W5:Y:S01]  /*d670*/  LDC R3, c[0x0][0xda4] ;  /* 0x00036900ff037b82 */ /* 0x000f620000000800 */
[----:B------:R-:W-:Y:S01]  /*d680*/  VIADD R19, R19, 0x1 ;  /* 0x0000000113137836 */ /* 0x000fe20000000000 */
[----:B------:R-:W-:Y:S01]  /*d690*/  UIADD3 UR49, UR44, UR49, URZ ;  /* 0x000000312c317290 */ /* 0x000fe2000fffe03f */
[----:B-1----:R-:W-:Y:S01]  /*d6a0*/  @!P2 VIADD R2, R0, 0x33480 ;  /* 0x000334800002a836 */ /* 0x002fe20000000000 */
[----:B------:R-:W-:Y:S02]  /*d6b0*/  UIADD3 UR47, UR47, 0x1, URZ ;  /* 0x000000012f2f7890 */ /* 0x000fe4000fffe03f */
[C---:B------:R-:W-:Y:S01]  /*d6c0*/  ISETP.NE.AND P0, PT, R19.reuse, 0x2, PT ;  /* 0x000000021300780c */ /* 0x040fe20003f05270 */
[----:B--2---:R1:W-:Y:S01]  /*d6d0*/  SYNCS.ARRIVE.TRANS64.A1T0 RZ, [R0+URZ+0x33450], RZ ;  /* 0x033450ff00ff79a7 */ /* 0x0043e2000810003f */
[----:B------:R-:W-:Y:S01]  /*d6e0*/  @!P2 PRMT R2, RZ, 0x654, R2 ;  /* 0x00000654ff02a816 */ /* 0x000fe20000000002 */
[----:B------:R-:W-:Y:S01]  /*d6f0*/  BAR.SYNC.DEFER_BLOCKING 0x2, 0x80 ;  /* 0x0082000000007b1d */ /* 0x000fe20000010000 */
[----:B------:R-:W-:-:S02]  /*d700*/  SEL R19, R19, RZ, P0 ;  /* 0x000000ff13137207 */ /* 0x000fc40000000000 */
[----:B-1----:R-:W-:Y:S02]  /*d710*/  SEL R0, RZ, 0x1, P0 ;  /* 0x00000001ff007807 */ /* 0x002fe40000000000 */
[----:B-----5:R-:W-:Y:S01]  /*d720*/  ISETP.LE.AND P1, PT, R3, UR49, PT ;  /* 0x0000003103007c0c */ /* 0x020fe2000bf23270 */
[----:B------:R2:W-:Y:S01]  /*d730*/  @!P2 SYNCS.ARRIVE.TRANS64.RED.A1T0 RZ, [R2+URZ], RZ ;  /* 0x000000ff02ffa9a7 */ /* 0x0005e2000810043f */
[----:B----4-:R-:W-:-:S05]  /*d740*/  LOP3.LUT R4, R4, R0, RZ, 0x3c, !PT ;  /* 0x0000000004047212 */ /* 0x010fca00078e3cff */
[----:B------:R2:W-:Y:S06]  /*d750*/  STL [R1], R4 ;  /* 0x0000000401007387 */ /* 0x0005ec0000100800 */
[----:B------:R-:W-:Y:S05]  /*d760*/  @!P1 BRA `(.L_x_2844) ;  /* 0xffffffc400f89947 */ /* 0x000fea000383ffff */
[----:B------:R-:W-:-:S12]  /*d770*/  ULOP3.LUT UR47, UR47, 0x1, URZ, 0xc, !UPT ;  /* 0x000000012f2f7892 */ /* 0x000fd8000f8e0c3f */
.L_x_2798:
[----:B------:R-:W1:Y:S01]  /*d780*/  S2R R3, SR_CgaCtaId ;  /* 0x0000000000037919 */ /* 0x000e620000008800 */
[----:B------:R-:W-:-:S04]  /*d790*/  MOV R0, 0x400 ;  /* 0x0000040000007802 */ /* 0x000fc80000000f00 */
[----:B-1----:R-:W-:Y:S01]  /*d7a0*/  LEA R8, R3, R0, 0x18 ;  /* 0x0000000003087211 */ /* 0x002fe200078ec0ff */
[----:B------:R-:W-:-:S05]  /*d7b0*/  IMAD.U32 R0, RZ, RZ, UR47 ;  /* 0x0000002fff007e24 */ /* 0x000fca000f8e00ff */
[----:B------:R-:W-:-:S04]  /*d7c0*/  SHF.L.U32 R0, R0, 0x1f, RZ ;  /* 0x0000001f00007819 */ /* 0x000fc800000006ff */
[----:B------:R-:W1:Y:S02]  /*d7d0*/  SYNCS.PHASECHK.TRANS64.TRYWAIT P0, [R8+URZ+0x33420], R0 ;  /* 0x03342000080075a7 */ /* 0x000e64000800017f */
[----:B-1----:R-:W-:Y:S05]  /*d7e0*/  @!P0 BRA `(.L_x_2845) ;  /* 0x0000000800308947 */ /* 0x002fea0003800000 */
.L_x_2873:
[----:B--2---:R-:W2:Y:S02]  /*d7f0*/  S2R R2, SR_TID.X ;  /* 0x0000000000027919 */ /* 0x004ea40000002100 */
        /* <DEDUP_REMOVED lines=13> */
.L_x_2848:
[----:B------:R-:W2:Y:S01]  /*d8d0*/  LDL.LU R6, [R1] ;  /* 0x0000000001067983 */ /* 0x000ea20000300800 */
[----:B------:R-:W-:Y:S02]  /*d8e0*/  VIADD R0, R8, 0x33440 ;  /* 0x0003344008007836 */ /* 0x000fe40000000000 */
[C---:B------:R-:W-:Y:S02]  /*d8f0*/  VIADD R2, R19.reuse, 0x1 ;  /* 0x0000000113027836 */ /* 0x040fe40000000000 */
[----:B------:R-:W-:-:S03]  /*d900*/  IMAD R5, R19, 0x8, R0 ;  /* 0x0000000813057824 */ /* 0x000fc600078e0200 */
[----:B------:R-:W-:-:S04]  /*d910*/  ISETP.NE.AND P2, PT, R2, 0x2, PT ;  /* 0x000000020200780c */ /* 0x000fc80003f45270 */
[----:B------:R-:W-:Y:S02]  /*d920*/  SEL R3, RZ, 0x1, P2 ;  /* 0x00000001ff037807 */ /* 0x000fe40001000000 */
[C---:B--2---:R-:W-:Y:S02]  /*d930*/  SHF.L.U32 R4, R6.reuse, 0x1f, RZ ;  /* 0x0000001f06047819 */ /* 0x044fe400000006ff */
[----:B------:R-:W-:Y:S02]  /*d940*/  LOP3.LUT R6, R6, R3, RZ, 0x3c, !PT ;  /* 0x0000000306067212 */ /* 0x000fe400078e3cff */
[----:B------:R-:W1:Y:S01]  /*d950*/  SYNCS.PHASECHK.TRANS64.TRYWAIT P1, [R5+URZ], R4 ;  /* 0x00000004050075a7 */ /* 0x000e62000802017f */
[----:B------:R-:W-:-:S05]  /*d960*/  SEL R3, R2, RZ, P2 ;  /* 0x000000ff02037207 */ /* 0x000fca0001000000 */
[----:B------:R-:W-:Y:S01]  /*d970*/  IMAD R7, R3, 0x8, R0 ;  /* 0x0000000803077824 */ /* 0x000fe200078e0200 */
[----:B------:R-:W-:Y:S01]  /*d980*/  SHF.L.U32 R0, R6, 0x1f, RZ ;  /* 0x0000001f06007819 */ /* 0x000fe200000006ff */
[----:B-1----:R-:W-:Y:S06]  /*d990*/  @!P1 BRA `(.L_x_2849) ;  /* 0x0000000400d89947 */ /* 0x002fec0003800000 */
.L_x_2874:
[----:B------:R-:W2:Y:S02]  /*d9a0*/  SYNCS.PHASECHK.TRANS64.TRYWAIT P1, [R7+URZ], R0 ;  /* 0x00000000070075a7 */ /* 0x000ea4000802017f */
[----:B--2---:R-:W-:Y:S05]  /*d9b0*/  @!P1 BRA `(.L_x_2850) ;  /* 0x0000000400e49947 */ /* 0x004fea0003800000 */
.L_x_2875:
[----:B------:R-:W-:Y:S05]  /*d9c0*/  @!P0 BRA `(.L_x_2851) ;  /* 0x0000000000048947 */ /* 0x000fea0003800000 */
[----:B------:R-:W-:Y:S01]  /*d9d0*/  BPT.TRAP 0x1 ;  /* 0x000000040000795c */ /* 0x000fe20000300000 */
.L_x_2851:
[----:B------:R-:W-:-:S04]  /*d9e0*/  IMAD R19, R19, 0x8, R8 ;  /* 0x0000000813137824 */ /* 0x000fc800078e0208 */
[----:B------:R-:W4:Y:S02]  /*d9f0*/  SYNCS.PHASECHK.TRANS64.TRYWAIT P1, [R19+URZ+0x33460], R4 ;  /* 0x03346004130075a7 */ /* 0x000f24000802017f */
[----:B----4-:R-:W-:Y:S05]  /*da00*/  @!P1 BRA `(.L_x_2852) ;  /* 0x0000000400e49947 */ /* 0x010fea0003800000 */
.L_x_2876:
[----:B------:R-:W-:Y:S05]  /*da10*/  @!P0 BRA `(.L_x_2853) ;  /* 0x0000000000048947 */ /* 0x000fea0003800000 */
[----:B------:R-:W-:Y:S01]  /*da20*/  BPT.TRAP 0x1 ;  /* 0x000000040000795c */ /* 0x000fe20000300000 */
.L_x_2853:
[----:B------:R-:W-:-:S04]  /*da30*/  IMAD R3, R3, 0x8, R8 ;  /* 0x0000000803037824 */ /* 0x000fc800078e0208 */
[----:B------:R-:W5:Y:S02]  /*da40*/  SYNCS.PHASECHK.TRANS64.TRYWAIT P1, [R3+URZ+0x33460], R0 ;  /* 0x03346000030075a7 */ /* 0x000f64000802017f */
[----:B-----5:R-:W-:Y:S05]  /*da50*/  @!P1 BRA `(.L_x_2854) ;  /* 0x0000000400e49947 */ /* 0x020fea0003800000 */
.L_x_2877:
[----:B------:R-:W-:Y:S05]  /*da60*/  @!P0 BRA `(.L_x_2855) ;  /* 0x0000000000048947 */ /* 0x000fea0003800000 */
[----:B------:R-:W-:Y:S01]  /*da70*/  BPT.TRAP 0x1 ;  /* 0x000000040000795c */ /* 0x000fe20000300000 */
.L_x_2855:
[----:B------:R-:W5:Y:S02]  /*da80*/  SYNCS.PHASECHK.TRANS64.TRYWAIT P0, [R19+URZ+0x33480], R4 ;  /* 0x03348004130075a7 */ /* 0x000f64000800017f */
[----:B-----5:R-:W-:Y:S05]  /*da90*/  @!P0 BRA `(.L_x_2856) ;  /* 0x0000000400e88947 */ /* 0x020fea0003800000 */
.L_x_2857:
[----:B------:R1:W1:Y:S02]  /*daa0*/  SYNCS.PHASECHK.TRANS64.TRYWAIT P0, [R3+URZ+0x33480], R0 ;  /* 0x03348000030075a7 */ /* 0x000264000800017f */
[----:B-1----:R-:W-:Y:S05]  /*dab0*/  @!P0 NANOSLEEP.SYNCS 0x989680 ;  /* 0x009896800000895d */ /* 0x002fea0003900000 */
[----:B------:R-:W1:Y:S02]  /*dac0*/  @!P0 SYNCS.PHASECHK.TRANS64 P0, [R3+URZ+0x33480], R0 ;  /* 0x03348000030085a7 */ /* 0x000e64000800007f */
[----:B-1----:R-:W-:Y:S05]  /*dad0*/  @!P0 BRA `(.L_x_2857) ;  /* 0xfffffffc00f08947 */ /* 0x002fea000383ffff */
.L_x_2847:
[----:B------:R-:W-:Y:S05]  /*dae0*/  BSYNC B0 ;  /* 0x0000000000007941 */ /* 0x000fea0003800000 */
.L_x_2846:
[----:B------:R-:W-:Y:S05]  /*daf0*/  EXIT ;  /* 0x000000000000794d */ /* 0x000fea0003800000 */
.L_x_2774:
[----:B-1----:R-:W-:-:S04]  /*db00*/  IMAD.U32 R3, RZ, RZ, UR38 ;  /* 0x00000026ff037e24 */ /* 0x002fc8000f8e00ff */
[----:B------:R1:W2:Y:S03]  /*db10*/  SYNCS.PHASECHK.TRANS64.TRYWAIT P1, [R3+URZ+0x33400], R0 ;  /* 0x03340000030075a7 */ /* 0x0002a6000802017f */
[----:B--2---:R-:W-:Y:S05]  /*db20*/  @!P1 NANOSLEEP.SYNCS 0x989680 ;  /* 0x009896800000995d */ /* 0x004fea0003900000 */
[----:B------:R-:W2:Y:S02]  /*db30*/  @!P1 SYNCS.PHASECHK.TRANS64 P1, [R3+URZ+0x33400], R0 ;  /* 0x03340000030095a7 */ /* 0x000ea4000802007f */
[----:B--2---:R-:W-:Y:S05]  /*db40*/  @!P1 BRA `(.L_x_2774) ;  /* 0xfffffffc00ec9947 */ /* 0x004fea000383ffff */
[----:B------:R-:W-:Y:S05]  /*db50*/  BRA `(.L_x_2858) ;  /* 0xffffff3800707947 */ /* 0x000fea000383ffff */
.L_x_2778:
[----:B--2---:R2:W3:Y:S02]  /*db60*/  SYNCS.PHASECHK.TRANS64.TRYWAIT P1, [R3+URZ+0x33430], R0 ;  /* 0x03343000030075a7 */ /* 0x0044e4000802017f */
[----:B---3--:R-:W-:Y:S05]  /*db70*/  @!P1 NANOSLEEP.SYNCS 0x989680 ;  /* 0x009896800000995d */ /* 0x008fea0003900000 */
[----:B------:R-:W3:Y:S02]  /*db80*/  @!P1 SYNCS.PHASECHK.TRANS64 P1, [R3+URZ+0x33430], R0 ;  /* 0x03343000030095a7 */ /* 0x000ee4000802007f */
[----:B---3--:R-:W-:Y:S05]  /*db90*/  @!P1 BRA `(.L_x_2778) ;  /* 0xfffffffc00f09947 */ /* 0x008fea000383ffff */
[----:B------:R-:W-:Y:S05]  /*dba0*/  BRA `(.L_x_2777) ;  /* 0xffffff3800987947 */ /* 0x000fea000383ffff */
.L_x_2783:
[----:B--2---:R-:W-:-:S04]  /*dbb0*/  IMAD.U32 R5, RZ, RZ, UR6 ;  /* 0x00000006ff057e24 */ /* 0x004fc8000f8e00ff */
[----:B------:R2:W3:Y:S03]  /*dbc0*/  SYNCS.PHASECHK.TRANS64.TRYWAIT P1, [R5+URZ+0x33430], R0 ;  /* 0x03343000050075a7 */ /* 0x0004e6000802017f */
[----:B---3--:R-:W-:Y:S05]  /*dbd0*/  @!P1 NANOSLEEP.SYNCS 0x989680 ;  /* 0x009896800000995d */ /* 0x008fea0003900000 */
[----:B------:R-:W3:Y:S02]  /*dbe0*/  @!P1 SYNCS.PHASECHK.TRANS64 P1, [R5+URZ+0x33430], R0 ;  /* 0x03343000050095a7 */ /* 0x000ee4000802007f */
[----:B---3--:R-:W-:Y:S05]  /*dbf0*/  @!P1 BRA `(.L_x_2783) ;  /* 0xfffffffc00ec9947 */ /* 0x008fea000383ffff */
[----:B------:R-:W-:Y:S05]  /*dc00*/  BRA `(.L_x_2780) ;  /* 0xffffff7000287947 */ /* 0x000fea000383ffff */
.L_x_2787:
[----:B--2---:R-:W-:-:S04]  /*dc10*/  IMAD.U32 R5, RZ, RZ, UR6 ;  /* 0x00000006ff057e24 */ /* 0x004fc8000f8e00ff */
[----:B------:R2:W3:Y:S03]  /*dc20*/  SYNCS.PHASECHK.TRANS64.TRYWAIT P1, [R5+URZ+0x33450], R0 ;  /* 0x03345000050075a7 */ /* 0x0004e6000802017f */
[----:B---3--:R-:W-:Y:S05]  /*dc30*/  @!P1 NANOSLEEP.SYNCS 0x989680 ;  /* 0x009896800000995d */ /* 0x008fea0003900000 */
[----:B------:R-:W3:Y:S02]  /*dc40*/  @!P1 SYNCS.PHASECHK.TRANS64 P1, [R5+URZ+0x33450], R0 ;  /* 0x03345000050095a7 */ /* 0x000ee4000802007f */
[----:B---3--:R-:W-:Y:S05]  /*dc50*/  @!P1 BRA `(.L_x_2787) ;  /* 0xfffffffc00ec9947 */ /* 0x008fea000383ffff */
[----:B------:R-:W-:Y:S05]  /*dc60*/  BRA `(.L_x_2784) ;  /* 0xffffff7c00287947 */ /* 0x000fea000383ffff */
.L_x_2793:
[----:B--2---:R-:W-:-:S04]  /*dc70*/  IMAD.U32 R7, RZ, RZ, UR8 ;  /* 0x00000008ff077e24 */ /* 0x004fc8000f8e00ff */
[----:B------:R2:W3:Y:S03]  /*dc80*/  SYNCS.PHASECHK.TRANS64.TRYWAIT P1, [R7+URZ+0x33450], R6 ;  /* 0x03345006070075a7 */ /* 0x0004e6000802017f */
[----:B---3--:R-:W-:Y:S05]  /*dc90*/  @!P1 NANOSLEEP.SYNCS 0x989680 ;  /* 0x009896800000995d */ /* 0x008fea0003900000 */
[----:B------:R-:W3:Y:S02]  /*dca0*/  @!P1 SYNCS.PHASECHK.TRANS64 P1, [R7+URZ+0x33450], R6 ;  /* 0x03345006070095a7 */ /* 0x000ee4000802007f */
[----:B---3--:R-:W-:Y:S05]  /*dcb0*/  @!P1 BRA `(.L_x_2793) ;  /* 0xfffffffc00ec9947 */ /* 0x008fea000383ffff */
[----:B------:R-:W-:Y:S05]  /*dcc0*/  BRA `(.L_x_2792) ;  /* 0xffffff9c007c7947 */ /* 0x000fea000383ffff */
.L_x_2803:
[----:B------:R-:W-:Y:S02]  /*dcd0*/  IMAD.MOV.U32 R13, RZ, RZ, R7 ;  /* 0x000000ffff0d7224 */ /* 0x000fe400078e0007 */
[----:B------:R-:W-:Y:S02]  /*dce0*/  IMAD.MOV.U32 R12, RZ, RZ, RZ ;  /* 0x000000ffff0c7224 */ /* 0x000fe400078e00ff */
[----:B------:R-:W-:Y:S02]  /*dcf0*/  IMAD.MOV.U32 R11, RZ, RZ, 0x1f ;  /* 0x0000001fff0b7424 */ /* 0x000fe400078e00ff */
[----:B------:R-:W-:-:S07]  /*dd00*/  IMAD.MOV.U32 R15, RZ, RZ, -0x1 ;  /* 0xffffffffff0f7424 */ /* 0x000fce00078e00ff */
[----:B--2---:R-:W-:Y:S05]  /*dd10*/  WARPSYNC.COLLECTIVE R15, `(.L_x_2859) ;  /* 0x000000000f087348 */ /* 0x004fea0003c00000 */
[----:B------:R1:W3:Y:S02]  /*dd20*/  SHFL.IDX P6, R14, R13, R12, R11 ;  /* 0x0000000c0d0e7389 */ /* 0x0002e400000c000b */
[----:B-123--:R-:W-:Y:S01]  /*dd30*/  ENDCOLLECTIVE ;  /* 0x000000000000791b */ /* 0x00efe20003800000 */
.L_x_2859:
[----:B------:R-:W-:Y:S05]  /*dd40*/  BRA `(.L_x_2860) ;  /* 0xffffffc800f47947 */ /* 0x000fea000383ffff */
.L_x_2805:
[----:B------:R-:W-:Y:S01]  /*dd50*/  BSSY B0, `(.L_x_2861) ;  /* 0x0000006000007945 */ /* 0x000fe20003800000 */
[----:B------:R-:W-:-:S07]  /*dd60*/  IMAD.MOV.U32 R15, RZ, RZ, -0x1 ;  /* 0xffffffffff0f7424 */ /* 0x000fce00078e00ff */
[----:B------:R-:W-:Y:S05]  /*dd70*/  WARPSYNC.COLLECTIVE R15, `(.L_x_2862) ;  /* 0x000000000f0c7348 */ /* 0x000fea0003c00000 */
[----:B------:R-:W-:Y:S02]  /*dd80*/  ELECT P6, UR62, PT ;  /* 0x00000000003e782f */ /* 0x000fe400038c0000 */
[----:B------:R-:W-:Y:S01]  /*dd90*/  MOV R14, UR62 ;  /* 0x0000003e000e7c02 */ /* 0x000fe20008000f00 */
[----:B------:R-:W-:Y:S10]  /*dda0*/  ENDCOLLECTIVE ;  /* 0x000000000000791b */ /* 0x000ff40003800000 */
.L_x_2862:
[----:B------:R-:W-:Y:S05]  /*ddb0*/  BSYNC B0 ;  /* 0x0000000000007941 */ /* 0x000fea0003800000 */
.L_x_2861:
[----:B------:R-:W-:Y:S05]  /*ddc0*/  BRA `(.L_x_2863) ;  /* 0xffffffc800f47947 */ /* 0x000fea000383ffff */
.L_x_2808:
[----:B-1----:R1:W2:Y:S02]  /*ddd0*/  SYNCS.PHASECHK.TRANS64.TRYWAIT P3, [R5+URZ+0x33480], R2 ;  /* 0x03348002050075a7 */ /* 0x0022a4000806017f */
[----:B--2---:R-:W-:Y:S05]  /*dde0*/  @!P3 NANOSLEEP.SYNCS 0x989680 ;  /* 0x009896800000b95d */ /* 0x004fea0003900000 */
[----:B------:R-:W2:Y:S02]  /*ddf0*/  @!P3 SYNCS.PHASECHK.TRANS64 P3, [R5+URZ+0x33480], R2 ;  /* 0x033480020500b5a7 */ /* 0x000ea4000806007f */
[----:B--2---:R-:W-:Y:S05]  /*de00*/  @!P3 BRA `(.L_x_2808) ;  /* 0xfffffffc00f0b947 */ /* 0x004fea000383ffff */
[----:B------:R-:W-:Y:S05]  /*de10*/  BRA `(.L_x_2864) ;  /* 0xffffffcc004c7947 */ /* 0x000fea000383ffff */
.L_x_2810:
[----:B--2---:R2:W3:Y:S02]  /*de20*/  SYNCS.PHASECHK.TRANS64.TRYWAIT P3, [R5+URZ+0x33440], R2 ;  /* 0x03344002050075a7 */ /* 0x0044e4000806017f */
[----:B---3--:R-:W-:Y:S05]  /*de30*/  @!P3 NANOSLEEP.SYNCS 0x989680 ;  /* 0x009896800000b95d */ /* 0x008fea0003900000 */
[----:B------:R-:W3:Y:S02]  /*de40*/  @!P3 SYNCS.PHASECHK.TRANS64 P3, [R5+URZ+0x33440], R2 ;  /* 0x033440020500b5a7 */ /* 0x000ee4000806007f */
[----:B---3--:R-:W-:Y:S05]  /*de50*/  @!P3 BRA `(.L_x_2810) ;  /* 0xfffffffc00f0b947 */ /* 0x008fea000383ffff */
[----:B------:R-:W-:Y:S05]  /*de60*/  BRA `(.L_x_2865) ;  /* 0xffffffcc00c87947 */ /* 0x000fea000383ffff */
.L_x_2812:
[----:B--2---:R-:W-:-:S04]  /*de70*/  IMAD.U32 R3, RZ, RZ, UR40 ;  /* 0x00000028ff037e24 */ /* 0x004fc8000f8e00ff */
[----:B------:R2:W3:Y:S03]  /*de80*/  SYNCS.PHASECHK.TRANS64.TRYWAIT P0, [R3+URZ+0x33420], R2 ;  /* 0x03342002030075a7 */ /* 0x0004e6000800017f */
[----:B---3--:R-:W-:Y:S05]  /*de90*/  @!P0 NANOSLEEP.SYNCS 0x989680 ;  /* 0x009896800000895d */ /* 0x008fea0003900000 */
[----:B------:R-:W3:Y:S02]  /*dea0*/  @!P0 SYNCS.PHASECHK.TRANS64 P0, [R3+URZ+0x33420], R2 ;  /* 0x03342002030085a7 */ /* 0x000ee4000800007f */
[----:B---3--:R-:W-:Y:S05]  /*deb0*/  @!P0 BRA `(.L_x_2812) ;  /* 0xfffffffc00ec8947 */ /* 0x008fea000383ffff */
[----:B------:R-:W-:Y:S05]  /*dec0*/  BRA `(.L_x_2866) ;  /* 0xffffffd000c07947 */ /* 0x000fea000383ffff */
.L_x_2818:
[----:B-1----:R1:W4:Y:S02]  /*ded0*/  SYNCS.PHASECHK.TRANS64.TRYWAIT P0, [R6+URZ+0x33480], R4 ;  /* 0x03348004060075a7 */ /* 0x002324000800017f */
[----:B----4-:R-:W-:Y:S05]  /*dee0*/  @!P0 NANOSLEEP.SYNCS 0x989680 ;  /* 0x009896800000895d */ /* 0x010fea0003900000 */
[----:B------:R-:W4:Y:S02]  /*def0*/  @!P0 SYNCS.PHASECHK.TRANS64 P0, [R6+URZ+0x33480], R4 ;  /* 0x03348004060085a7 */ /* 0x000f24000800007f */
[----:B----4-:R-:W-:Y:S05]  /*df00*/  @!P0 BRA `(.L_x_2818) ;  /* 0xfffffffc00f08947 */ /* 0x010fea000383ffff */
[----:B------:R-:W-:Y:S05]  /*df10*/  BRA `(.L_x_2867) ;  /* 0xffffffd400607947 */ /* 0x000fea000383ffff */
.L_x_2825:
[----:B---3--:R3:W4:Y:S02]  /*df20*/  SYNCS.PHASECHK.TRANS64.TRYWAIT P0, [R6+URZ+0x33440], R4 ;  /* 0x03344004060075a7 */ /* 0x008724000800017f */
[----:B----4-:R-:W-:Y:S05]  /*df30*/  @!P0 NANOSLEEP.SYNCS 0x989680 ;  /* 0x009896800000895d */ /* 0x010fea0003900000 */
[----:B------:R-:W4:Y:S02]  /*df40*/  @!P0 SYNCS.PHASECHK.TRANS64 P0, [R6+URZ+0x33440], R4 ;  /* 0x03344004060085a7 */ /* 0x000f24000800007f */
[----:B----4-:R-:W-:Y:S05]  /*df50*/  @!P0 BRA `(.L_x_2825) ;  /* 0xfffffffc00f08947 */ /* 0x010fea000383ffff */
[----:B------:R-:W-:Y:S05]  /*df60*/  BRA `(.L_x_2868) ;  /* 0xffffffd8005c7947 */ /* 0x000fea000383ffff */
.L_x_2833:
[----:B----4-:R4:W1:Y:S02]  /*df70*/  SYNCS.PHASECHK.TRANS64.TRYWAIT P3, [R12+URZ+0x33470], R5 ;  /* 0x033470050c0075a7 */ /* 0x010864000806017f */
[----:B-1----:R-:W-:Y:S05]  /*df80*/  @!P3 NANOSLEEP.SYNCS 0x989680 ;  /* 0x009896800000b95d */ /* 0x002fea0003900000 */
[----:B------:R-:W1:Y:S02]  /*df90*/  @!P3 SYNCS.PHASECHK.TRANS64 P3, [R12+URZ+0x33470], R5 ;  /* 0x033470050c00b5a7 */ /* 0x000e64000806007f */
[----:B-1----:R-:W-:Y:S05]  /*dfa0*/  @!P3 BRA `(.L_x_2833) ;  /* 0xfffffffc00f0b947 */ /* 0x002fea000383ffff */
[----:B------:R-:W-:Y:S05]  /*dfb0*/  BRA `(.L_x_2869) ;  /* 0xffffffdc00707947 */ /* 0x000fea000383ffff */
.L_x_2835:
[----:B----4-:R4:W1:Y:S02]  /*dfc0*/  SYNCS.PHASECHK.TRANS64.TRYWAIT P3, [R12+URZ+0x33460], R5 ;  /* 0x033460050c0075a7 */ /* 0x010864000806017f */
[----:B-1----:R-:W-:Y:S05]  /*dfd0*/  @!P3 NANOSLEEP.SYNCS 0x989680 ;  /* 0x009896800000b95d */ /* 0x002fea0003900000 */
[----:B------:R-:W1:Y:S02]  /*dfe0*/  @!P3 SYNCS.PHASECHK.TRANS64 P3, [R12+URZ+0x33460], R5 ;  /* 0x033460050c00b5a7 */ /* 0x000e64000806007f */
[----:B-1----:R-:W-:Y:S05]  /*dff0*/  @!P3 BRA `(.L_x_2835) ;  /* 0xfffffffc00f0b947 */ /* 0x002fea000383ffff */
[----:B------:R-:W-:Y:S05]  /*e000*/  BRA `(.L_x_2870) ;  /* 0xffffffdc00787947 */ /* 0x000fea000383ffff */
.L_x_2840:
[----:B--2---:R2:W4:Y:S02]  /*e010*/  SYNCS.PHASECHK.TRANS64.TRYWAIT P0, [R0+URZ+0x33470], R3 ;  /* 0x03347003000075a7 */ /* 0x004524000800017f */
[----:B----4-:R-:W-:Y:S05]  /*e020*/  @!P0 NANOSLEEP.SYNCS 0x989680 ;  /* 0x009896800000895d */ /* 0x010fea0003900000 */
[----:B------:R-:W4:Y:S02]  /*e030*/  @!P0 SYNCS.PHASECHK.TRANS64 P0, [R0+URZ+0x33470], R3 ;  /* 0x03347003000085a7 */ /* 0x000f24000800007f */
[----:B----4-:R-:W-:Y:S05]  /*e040*/  @!P0 BRA `(.L_x_2840) ;  /* 0xfffffffc00f08947 */ /* 0x010fea000383ffff */
[----:B------:R-:W-:Y:S05]  /*e050*/  BRA `(.L_x_2871) ;  /* 0xffffffe800a07947 */ /* 0x000fea000383ffff */
.L_x_2842:
[----:B--2---:R2:W4:Y:S02]  /*e060*/  SYNCS.PHASECHK.TRANS64.TRYWAIT P0, [R0+URZ+0x33460], R3 ;  /* 0x03346003000075a7 */ /* 0x004524000800017f */
[----:B----4-:R-:W-:Y:S05]  /*e070*/  @!P0 NANOSLEEP.SYNCS 0x989680 ;  /* 0x009896800000895d */ /* 0x010fea0003900000 */
[----:B------:R-:W4:Y:S02]  /*e080*/  @!P0 SYNCS.PHASECHK.TRANS64 P0, [R0+URZ+0x33460], R3 ;  /* 0x03346003000085a7 */ /* 0x000f24000800007f */
[----:B----4-:R-:W-:Y:S05]  /*e090*/  @!P0 BRA `(.L_x_2842) ;  /* 0xfffffffc00f08947 */ /* 0x010fea000383ffff */
[----:B------:R-:W-:Y:S05]  /*e0a0*/  BRA `(.L_x_2872) ;  /* 0xffffffe800a87947 */ /* 0x000fea000383ffff */
.L_x_2845:
[----:B-1----:R1:W4:Y:S02]  /*e0b0*/  SYNCS.PHASECHK.TRANS64.TRYWAIT P0, [R8+URZ+0x33420], R0 ;  /* 0x03342000080075a7 */ /* 0x002324000800017f */
[----:B----4-:R-:W-:Y:S05]  /*e0c0*/  @!P0 NANOSLEEP.SYNCS 0x989680 ;  /* 0x009896800000895d */ /* 0x010fea0003900000 */
[----:B------:R-:W4:Y:S02]  /*e0d0*/  @!P0 SYNCS.PHASECHK.TRANS64 P0, [R8+URZ+0x33420], R0 ;  /* 0x03342000080085a7 */ /* 0x000f24000800007f */
[----:B----4-:R-:W-:Y:S05]  /*e0e0*/  @!P0 BRA `(.L_x_2845) ;  /* 0xfffffffc00f08947 */ /* 0x010fea000383ffff */
[----:B------:R-:W-:Y:S05]  /*e0f0*/  BRA `(.L_x_2873) ;  /* 0xfffffff400bc7947 */ /* 0x000fea000383ffff */
.L_x_2849:
[----:B-1----:R1:W2:Y:S02]  /*e100*/  SYNCS.PHASECHK.TRANS64.TRYWAIT P1, [R5+URZ], R4 ;  /* 0x00000004050075a7 */ /* 0x0022a4000802017f */
[----:B--2---:R-:W-:Y:S05]  /*e110*/  @!P1 NANOSLEEP.SYNCS 0x989680 ;  /* 0x009896800000995d */ /* 0x004fea0003900000 */
[----:B------:R-:W2:Y:S02]  /*e120*/  @!P1 SYNCS.PHASECHK.TRANS64 P1, [R5+URZ], R4 ;  /* 0x00000004050095a7 */ /* 0x000ea4000802007f */
[----:B--2---:R-:W-:Y:S05]  /*e130*/  @!P1 BRA `(.L_x_2849) ;  /* 0xfffffffc00f09947 */ /* 0x004fea000383ffff */
[----:B------:R-:W-:Y:S05]  /*e140*/  BRA `(.L_x_2874) ;  /* 0xfffffff800147947 */ /* 0x000fea000383ffff */
.L_x_2850:
[----:B--2---:R2:W4:Y:S02]  /*e150*/  SYNCS.PHASECHK.TRANS64.TRYWAIT P1, [R7+URZ], R0 ;  /* 0x00000000070075a7 */ /* 0x004524000802017f */
[----:B----4-:R-:W-:Y:S05]  /*e160*/  @!P1 NANOSLEEP.SYNCS 0x989680 ;  /* 0x009896800000995d */ /* 0x010fea0003900000 */
[----:B------:R-:W4:Y:S02]  /*e170*/  @!P1 SYNCS.PHASECHK.TRANS64 P1, [R7+URZ], R0 ;  /* 0x00000000070095a7 */ /* 0x000f24000802007f */
[----:B----4-:R-:W-:Y:S05]  /*e180*/  @!P1 BRA `(.L_x_2850) ;  /* 0xfffffffc00f09947 */ /* 0x010fea000383ffff */
[----:B------:R-:W-:Y:S05]  /*e190*/  BRA `(.L_x_2875) ;  /* 0xfffffff800087947 */ /* 0x000fea000383ffff */
.L_x_2852:
[----:B----4-:R4:W1:Y:S02]  /*e1a0*/  SYNCS.PHASECHK.TRANS64.TRYWAIT P1, [R19+URZ+0x33460], R4 ;  /* 0x03346004130075a7 */ /* 0x010864000802017f */
[----:B-1----:R-:W-:Y:S05]  /*e1b0*/  @!P1 NANOSLEEP.SYNCS 0x989680 ;  /* 0x009896800000995d */ /* 0x002fea0003900000 */
[----:B------:R-:W1:Y:S02]  /*e1c0*/  @!P1 SYNCS.PHASECHK.TRANS64 P1, [R19+URZ+0x33460], R4 ;  /* 0x03346004130095a7 */ /* 0x000e64000802007f */
[----:B-1----:R-:W-:Y:S05]  /*e1d0*/  @!P1 BRA `(.L_x_2852) ;  /* 0xfffffffc00f09947 */ /* 0x002fea000383ffff */
[----:B------:R-:W-:Y:S05]  /*e1e0*/  BRA `(.L_x_2876) ;  /* 0xfffffff800087947 */ /* 0x000fea000383ffff */
.L_x_2854:
[----:B------:R1:W1:Y:S02]  /*e1f0*/  SYNCS.PHASECHK.TRANS64.TRYWAIT P1, [R3+URZ+0x33460], R0 ;  /* 0x03346000030075a7 */ /* 0x000264000802017f */
[----:B-1----:R-:W-:Y:S05]  /*e200*/  @!P1 NANOSLEEP.SYNCS 0x989680 ;  /* 0x009896800000995d */ /* 0x002fea0003900000 */
[----:B------:R-:W1:Y:S02]  /*e210*/  @!P1 SYNCS.PHASECHK.TRANS64 P1, [R3+URZ+0x33460], R0 ;  /* 0x03346000030095a7 */ /* 0x000e64000802007f */
[----:B-1----:R-:W-:Y:S05]  /*e220*/  @!P1 BRA `(.L_x_2854) ;  /* 0xfffffffc00f09947 */ /* 0x002fea000383ffff */
[----:B------:R-:W-:Y:S05]  /*e230*/  BRA `(.L_x_2877) ;  /* 0xfffffff800087947 */ /* 0x000fea000383ffff */
.L_x_2856:
[----:B------:R1:W1:Y:S02]  /*e240*/  SYNCS.PHASECHK.TRANS64.TRYWAIT P0, [R19+URZ+0x33480], R4 ;  /* 0x03348004130075a7 */ /* 0x000264000800017f */
[----:B-1----:R-:W-:Y:S05]  /*e250*/  @!P0 NANOSLEEP.SYNCS 0x989680 ;  /* 0x009896800000895d */ /* 0x002fea0003900000 */
[----:B------:R-:W1:Y:S02]  /*e260*/  @!P0 SYNCS.PHASECHK.TRANS64 P0, [R19+URZ+0x33480], R4 ;  /* 0x03348004130085a7 */ /* 0x000e64000800007f */
[----:B-1----:R-:W-:Y:S05]  /*e270*/  @!P0 BRA `(.L_x_2856) ;  /* 0xfffffffc00f08947 */ /* 0x002fea000383ffff */
[----:B------:R-:W-:Y:S05]  /*e280*/  BRA `(.L_x_2857) ;  /* 0xfffffff800047947 */ /* 0x000fea000383ffff */
.L_x_2878:
        /* <DEDUP_REMOVED lines=15> */
.L_x_12359:


//--------------------- .text._ZN7cutlass13device_kernelIN5flash11enable_sm90INS1_16FlashAttnFwdSm90INS1_25CollectiveMainloopFwdSm90ILi2EN4cute5tupleIJNS5_1CILi2EEENS7_ILi1EEES9_EEENS6_IJNS7_ILi128EEENS7_ILi160EEENS7_ILi192EEEEEELi192ENS_12float_e4m3_tEfNS_4arch4Sm90ELb0ELb0ELb0ELb0ELb0ELb0ELb0ELb1ELb1ELb0ELb0ELb0EEENS1_21CollectiveEpilogueFwdINS6_IJSB_SD_SC_EEESA_NS_10bfloat16_tESH_Li256ELb0ELb0ELb0ELb1EEENS1_29StaticPersistentTileSchedulerILb0EEEEEEEEEvNT_6ParamsE --------------------------
	.section	.text._ZN7cutlass13device_kernelIN5flash11enable_sm90INS1_16FlashAttnFwdSm90INS1_25CollectiveMainloopFwdSm90ILi2EN4cute5tupleIJNS5_1CILi2EEENS7_ILi1EEES9_EEENS6_IJNS7_ILi128EEENS7_ILi160EEENS7_ILi192EEEEEELi192ENS_12float_e4m3_tEfNS_4arch4Sm90ELb0ELb0ELb0ELb0ELb0ELb0ELb0ELb1ELb1ELb0ELb0ELb0EEENS1_21CollectiveEpilogueFwdINS6_IJSB_SD_SC_EEESA_NS_10bfloat16_tESH_Li256ELb0ELb0ELb0ELb1EEENS1_29StaticPersistentTileSchedulerILb0EEEEEEEEEvNT_6ParamsE,"ax",@progbits
	.align	128
.text._ZN7cutlass13device_kernelIN5flash11enable_sm90INS1_16FlashAttnFwdSm90INS1_25CollectiveMainloopFwdSm90ILi2EN4cute5tupleIJNS5_1CILi2EEENS7_ILi1EEES9_EEENS6_IJNS7_ILi128EEENS7_ILi160EEENS7_ILi192EEEEEELi192ENS_12float_e4m3_tEfNS_4arch4Sm90ELb0ELb0ELb0ELb0ELb0ELb0ELb0ELb1ELb1ELb0ELb0ELb0EEENS1_21CollectiveEpilogueFwdINS6_IJSB_SD_SC_EEESA_NS_10bfloat16_tESH_Li256ELb0ELb0ELb0ELb1EEENS1_29StaticPersistentTileSchedulerILb0EEEEEEEEEvNT_6ParamsE:
        .type           _ZN7cutlass13device_kernelIN5flash11enable_sm90INS1_16FlashAttnFwdSm90INS1_25CollectiveMainloopFwdSm90ILi2EN4cute5tupleIJNS5_1CILi2EEENS7_ILi1EEES9_EEENS6_IJNS7_ILi128EEENS7_ILi160EEENS7_ILi192EEEEEELi192ENS_12float_e4m3_tEfNS_4arch4Sm90ELb0ELb0ELb0ELb0ELb0ELb0ELb0ELb1ELb1ELb0ELb0ELb0EEENS1_21CollectiveEpilogueFwdINS6_IJSB_SD_SC_EEESA_NS_10bfloat16_tESH_Li256ELb0ELb0ELb0ELb1EEENS1_29StaticPersistentTileSchedulerILb0EEEEEEEEEvNT_6ParamsE,@function
        .size           _ZN7cutlass13device_kernelIN5flash11enable_sm90INS1_16FlashAttnFwdSm90INS1_25CollectiveMainloopFwdSm90ILi2EN4cute5tupleIJNS5_1CILi2EEENS7_ILi1EEES9_EEENS6_IJNS7_ILi128EEENS7_ILi160EEENS7_ILi192EEEEEELi192ENS_12float_e4m3_tEfNS_4arch4Sm90ELb0ELb0ELb0ELb0ELb0ELb0ELb0ELb1ELb1ELb0ELb0ELb0EEENS1_21CollectiveEpilogueFwdINS6_IJSB_SD_SC_EEESA_NS_10bfloat16_tESH_Li256ELb0ELb0ELb0ELb1EEENS1_29StaticPersistentTileSchedulerILb0EEEEEEEEEvNT_6ParamsE,(.L_x_12360 - _ZN7cutlass13device_kernelIN5flash11enable_sm90INS1_16FlashAttnFwdSm90INS1_25CollectiveMainloopFwdSm90ILi2EN4cute5tupleIJNS5_1CILi2EEENS7_ILi1EEES9_EEENS6_IJNS7_ILi128EEENS7_ILi160EEENS7_ILi192EEEEEELi192ENS_12float_e4m3_tEfNS_4arch4Sm90ELb0ELb0ELb0ELb0ELb0ELb0ELb0ELb1ELb1ELb0ELb0ELb0EEENS1_21CollectiveEpilogueFwdINS6_IJSB_SD_SC_EEESA_NS_10bfloat16_tESH_Li256ELb0ELb0ELb0ELb1EEENS1_29StaticPersistentTileSchedulerILb0EEEEEEEEEvNT_6ParamsE)
        .other          _ZN7cutlass13device_kernelIN5flash11enable_sm90INS1_16FlashAttnFwdSm90INS1_25CollectiveMainloopFwdSm90ILi2EN4cute5tupleIJNS5_1CILi2EEENS7_ILi1EEES9_EEENS6_IJNS7_ILi128EEENS7_ILi160EEENS7_ILi192EEEEEELi192ENS_12float_e4m3_tEfNS_4arch4Sm90ELb0ELb0ELb0ELb0ELb0ELb0ELb0ELb1ELb1ELb0ELb0ELb0EEENS1_21CollectiveEpilogueFwdINS6_IJSB_SD_SC_EEESA_NS_10bfloat16_tESH_Li256ELb0ELb0ELb0ELb1EEENS1_29StaticPersistentTileSchedulerILb0EEEEEEEEEvNT_6ParamsE,@"STO_CUDA_ENTRY STV_DEFAULT"
_ZN7cutlass13device_kernelIN5flash11enable_sm90INS1_16FlashAttnFwdSm90INS1_25CollectiveMainloopFwdSm90ILi2EN4cute5tupleIJNS5_1CILi2EEENS7_ILi1EEES9_EEENS6_IJNS7_ILi128EEENS7_ILi160EEENS7_ILi192EEEEEELi192ENS_12float_e4m3_tEfNS_4arch4Sm90ELb0ELb0ELb0ELb0ELb0ELb0ELb0ELb1ELb1ELb0ELb0ELb0EEENS1_21CollectiveEpilogueFwdINS6_IJSB_SD_SC_EEESA_NS_10bfloat16_tESH_Li256ELb0ELb0ELb0ELb1EEENS1_29StaticPersistentTileSchedulerILb0EEEEEEEEEvNT_6ParamsE:
        /* <DEDUP_REMOVED lines=24> */
.L_x_2880:
[----:B------:R-:W-:Y:S05]  /*0180*/  BSYNC B0 ;  /* 0x0000000000007941 */ /* 0x000fea0003800000 */
.L_x_2879:
[----:B------:R-:W-:Y:S01]  /*0190*/  VOTEU.ANY UP0, P0 ;  /* 0x00000000003f7886 */ /* 0x000fe20000000100 */
[----:B------:R-:W1:Y:S01]  /*01a0*/  SHFL.IDX PT, R3, R22, RZ, 0x1f ;  /* 0x00001fff16037589 */ /* 0x000e6200000e0000 */
[----:B------:R-:W-:Y:S01]  /*01b0*/  UMOV UR4, 0x1 ;  /* 0x0000000100047882 */ /* 0x000fe20000000000 */
[----:B------:R-:W-:Y:S01]  /*01c0*/  UMOV UR7, 0x2 ;  /* 0x0000000200077882 */ /* 0x000fe20000000000 */
[----:B------:R-:W-:Y:S01]  /*01d0*/  VOTEU.ANY UP1, P0 ;  /* 0x00000000003f7886 */ /* 0x000fe20000020100 */
[----:B------:R-:W2:Y:S01]  /*01e0*/  @UP0 S2UR UR8, SR_CgaCtaId ;  /* 0x00000000000809c3 */ /* 0x000ea20000008800 */
[----:B------:R-:W3:Y:S01]  /*01f0*/  SHFL.IDX PT, R2, R0, RZ, 0x1f ;  /* 0x00001fff00027589 */ /* 0x000ee200000e0000 */
[----:B------:R-:W-:Y:S01]  /*0200*/  @UP0 UMOV UR6, 0x400 ;  /* 0x0000040000060882 */ /* 0x000fe20000000000 */
[----:B------:R-:W-:-:S04]  /*0210*/  @UP0 UIADD3 UR4, -UR4, 0x100000, URZ ;  /* 0x0010000004040890 */ /* 0x000fc8000fffe13f */
[----:B------:R-:W-:Y:S02]  /*0220*/  @UP0 USHF.L.U32 UR5, UR4, 0xb, URZ ;  /* 0x0000000b04050899 */ /* 0x000fe4000800063f */
[----:B------:R-:W-:Y:S01]  /*0230*/  @UP0 USHF.L.U32 UR4, UR4, 0x1, URZ ;  /* 0x0000000104040899 */ /* 0x000fe2000800063f */
[----:B------:R-:W-:Y:S01]  /*0240*/  VOTEU.ANY UP2, P0 ;  /* 0x00000000003f7886 */ /* 0x000fe20000040100 */
[----:B-1----:R-:W-:Y:S01]  /*0250*/  R2UR UR9, R3 ;  /* 0x00000000030972ca */ /* 0x002fe200000e0000 */
[----:B--2---:R-:W-:Y:S01]  /*0260*/  @UP0 ULEA UR8, UR8, UR6, 0x18 ;  /* 0x0000000608080291 */ /* 0x004fe2000f8ec03f */
[----:B---3--:R-:W-:Y:S01]  /*0270*/  ISETP.NE.AND P1, PT, R2, RZ, PT ;  /* 0x000000ff0200720c */ /* 0x008fe20003f25270 */
[----:B------:R-:W-:-:S04]  /*0280*/  @UP0 UIADD3 UR6, -UR7, 0x100000, URZ ;  /* 0x0010000007060890 */ /* 0x000fc8000fffe13f */
[----:B------:R-:W-:Y:S02]  /*0290*/  @UP0 USHF.L.U32 UR7, UR6, 0xb, URZ ;  /* 0x0000000b06070899 */ /* 0x000fe4000800063f */
[----:B------:R-:W-:-:S04]  /*02a0*/  @UP0 USHF.L.U32 UR6, UR6, 0x1, URZ ;  /* 0x0000000106060899 */ /* 0x000fc8000800063f */
[----:B------:R-:W-:Y:S01]  /*02b0*/  UISETP.NE.AND UP0, UPT, UR9, URZ, UPT ;  /* 0x0000003f0900728c */ /* 0x000fe2000bf05270 */
[----:B------:R-:W1:Y:S02]  /*02c0*/  FENCE.VIEW.ASYNC.S ;  /* 0x00000000000073c6 */ /* 0x000e640000000000 */
[----:B-1----:R1:W2:Y:S05]  /*02d0*/  @UP1 SYNCS.EXCH.64 URZ, [UR8+0x33400], UR4 ;  /* 0x03340004083f15b2 */ /* 0x0022aa0008000100 */
[----:B------:R1:W3:Y:S01]  /*02e0*/  @UP2 SYNCS.EXCH.64 URZ, [UR8+0x33420], UR6 ;  /* 0x03342006083f25b2 */ /* 0x0002e20008000100 */
[----:B------:R-:W-:Y:S05]  /*02f0*/  @P1 BRA `(.L_x_2881) ;  /* 0x0000000000481947 */ /* 0x000fea0003800000 */
        /* <DEDUP_REMOVED lines=18> */
.L_x_2881:
[----:B-1----:R-:W1:Y:S01]  /*0420*/  S2UR UR4, SR_CTAID.Y ;  /* 0x00000000000479c3 */ /* 0x002e620000002600 */
[----:B------:R-:W4:Y:S01]  /*0430*/  SHFL.IDX PT, R4, R0, RZ, 0x1f ;  /* 0x00001fff00047589 */ /* 0x000f2200000e0000 */
[----:B------:R-:W-:Y:S01]  /*0440*/  ULDC UR5, c[0x0][0x154] ;  /* 0x0000550000057ab9 */ /* 0x000fe20000000800 */
[----:B------:R-:W-:-:S05]  /*0450*/  NOP ;  /* 0x0000000000007918 */ /* 0x000fca0000000000 */
[----:B------:R-:W5:Y:S08]  /*0460*/  S2UR UR49, SR_CTAID.X ;  /* 0x00000000003179c3 */ /* 0x000f700000002500 */
[----:B------:R-:W2:Y:S01]  /*0470*/  LDC R6, c[0x0][0x148] ;  /* 0x00005200ff067b82 */ /* 0x000ea20000000800 */
[----:B-1----:R-:W-:Y:S02]  /*0480*/  I2FP.F32.U32 R3, UR4 ;  /* 0x0000000400037c45 */ /* 0x002fe40008201000 */
[----:B----4-:R-:W-:-:S03]  /*0490*/  ISETP.NE.AND P0, PT, R4, RZ, PT ;  /* 0x000000ff0400720c */ /* 0x010fc60003f05270 */
[----:B------:R-:W-:Y:S01]  /*04a0*/  FMUL R5, R3, UR5 ;  /* 0x0000000503057c20 */ /* 0x000fe20008400000 */
[----:B------:R-:W-:Y:S02]  /*04b0*/  SHF.R.S32.HI R3, RZ, 0x1f, R7 ;  /* 0x0000001fff037819 */ /* 0x000fe40000011407 */
[----:B-----5:R-:W-:-:S03]  /*04c0*/  I2FP.F32.U32 R4, UR49 ;  /* 0x0000003100047c45 */ /* 0x020fc60008201000 */
[----:B------:R-:W1:Y:S02]  /*04d0*/  F2I.U32.TRUNC.NTZ R5, R5 ;  /* 0x0000000500057305 */ /* 0x000e64000020f000 */
[----:B-1----:R-:W-:-:S04]  /*04e0*/  IMAD.MOV R11, RZ, RZ, -R5 ;  /* 0x000000ffff0b7224 */ /* 0x002fc800078e0a05 */
[----:B--2---:R-:W-:Y:S01]  /*04f0*/  IMAD R11, R6, R11, UR4 ;  /* 0x00000004060b7e24 */ /* 0x004fe2000f8e020b */
[----:B------:R-:W-:Y:S02]  /*0500*/  ULDC UR4, c[0x0][0x150] ;  /* 0x0000540000047ab9 */ /* 0x000fe40000000800 */
[----:B------:R-:W-:Y:S01]  /*0510*/  FMUL R8, R4, UR4 ;  /* 0x0000000404087c20 */ /* 0x000fe20008400000 */
[----:B------:R-:W-:Y:S06]  /*0520*/  @P0 BRA `(.L_x_2882) ;  /* 0x0000000000480947 */ /* 0x000fec0003800000 */
[----:B------:R-:W1:Y:S01]  /*0530*/  S2UR UR5, SR_CgaCtaId ;  /* 0x00000000000579c3 */ /* 0x000e620000008800 */
        /* <DEDUP_REMOVED lines=12> */
[----:B-1----:R1:W2:Y:S08]  /*0600*/  SYNCS.EXCH.64 URZ, [UR8+0x33450], UR4 ;  /* 0x03345004083f75b2 */ /* 0x0022b00008000100 */
[----:B------:R1:W4:Y:S01]  /*0610*/  SYNCS.EXCH.64 URZ, [UR8+0x33460], UR6 ;  /* 0x03346006083f75b2 */ /* 0x0003220008000100 */
[----:B------:R1:W1:Y:S01]  /*0620*/  SYNCS.EXCH.64 URZ, [UR8+0x33458], UR4 ;  /* 0x03345804083f75b2 */ /* 0x0002620008000100 */
[----:B------:R1:W1:Y:S01]  /*0630*/  SYNCS.EXCH.64 URZ, [UR8+0x33468], UR6 ;  /* 0x03346806083f75b2 */ /* 0x0002620008000100 */
[----:B------:R-:W-:Y:S01]  /*0640*/  NOP ;  /* 0x0000000000007918 */ /* 0x000fe20000000000 */
.L_x_2882:
[----:B------:R-:W5:Y:S01]  /*0650*/  SHFL.IDX PT, R6, R0, RZ, 0x1f ;  /* 0x00001fff00067589 */ /* 0x000f6200000e0000 */
[----:B------:R-:W-:Y:S01]  /*0660*/  LEA.HI R3, R3, R7, RZ, 0x7 ;  /* 0x0000000703037211 */ /* 0x000fe200078f38ff */
[----:B------:R-:W1:Y:S01]  /*0670*/  LDC R9, c[0x0][0x144] ;  /* 0x00005100ff097b82 */ /* 0x000e620000000800 */
[----:B------:R-:W1:Y:S01]  /*0680*/  F2I.U32.TRUNC.NTZ R8, R8 ;  /* 0x0000000800087305 */ /* 0x000e62000020f000 */
[----:B------:R-:W-:Y:S01]  /*0690*/  NOP ;  /* 0x0000000000007918 */ /* 0x000fe20000000000 */
[----:B------:R-:W-:-:S05]  /*06a0*/  LOP3.LUT R3, R3, 0xffffff80, RZ, 0xc0, !PT ;  /* 0xffffff8003037812 */ /* 0x000fca00078ec0ff */
[----:B------:R-:W-:Y:S01]  /*06b0*/  IMAD.IADD R3, R7, 0x1, -R3 ;  /* 0x0000000107037824 */ /* 0x000fe200078e0a03 */
[----:B------:R-:W-:-:S04]  /*06c0*/  SHF.R.S32.HI R7, RZ, 0x1f, R2 ;  /* 0x0000001fff077819 */ /* 0x000fc80000011402 */
[----:B------:R-:W-:Y:S02]  /*06d0*/  SHF.R.S32.HI R4, RZ, 0x1f, R3 ;  /* 0x0000001fff047819 */ /* 0x000fe40000011403 */
[----:B------:R-:W-:Y:S02]  /*06e0*/  LEA.HI R7, R7, R2, RZ, 0x2 ;  /* 0x0000000207077211 */ /* 0x000fe400078f10ff */
[----:B------:R-:W-:-:S04]  /*06f0*/  LEA.HI R4, R4, R3, RZ, 0x3 ;  /* 0x0000000304047211 */ /* 0x000fc800078f18ff */
[--C-:B------:R-:W-:Y:S02]  /*0700*/  SHF.R.S32.HI R5, RZ, 0x3, R4.reuse ;  /* 0x00000003ff057819 */ /* 0x100fe40000011404 */
[----:B-----5:R-:W-:Y:S02]  /*0710*/  ISETP.NE.AND P0, PT, R6, RZ, PT ;  /* 0x000000ff0600720c */ /* 0x020fe40003f05270 */
[----:B------:R-:W-:-:S04]  /*0720*/  SHF.R.S32.HI R4, RZ, 0x1f, R4 ;  /* 0x0000001fff047819 */ /* 0x000fc80000011404 */
[----:B------:R-:W-:-:S04]  /*0730*/  LEA.HI R4, R4, R5, RZ, 0x2 ;  /* 0x0000000504047211 */ /* 0x000fc800078f10ff */
[----:B------:R-:W-:-:S03]  /*0740*/  LOP3.LUT R4, R4, 0xfffffffc, RZ, 0xc0, !PT ;  /* 0xfffffffc04047812 */ /* 0x000fc600078ec0ff */
        /* <DEDUP_REMOVED lines=17> */
[----:B------:R1:W1:Y:S01]  /*0860*/  SYNCS.EXCH.64 URZ, [UR8+0x33488], UR6 ;  /* 0x03348806083f75b2 */ /* 0x0002620008000100 */
[----:B------:R-:W-:Y:S01]  /*0870*/  NOP ;  /* 0x0000000000007918 */ /* 0x000fe20000000000 */
.L_x_2883:
[----:B------:R-:W5:Y:S01]  /*0880*/  SHFL.IDX PT, R12, R0, RZ, 0x1f ;  /* 0x00001fff000c7589 */ /* 0x000f6200000e0000 */
[----:B------:R-:W-:Y:S01]  /*0890*/  LOP3.LUT R7, R7, 0x3ffffffc, RZ, 0xc0, !PT ;  /* 0x3ffffffc07077812 */ /* 0x000fe200078ec0ff */
[----:B------:R-:W-:Y:S01]  /*08a0*/  IMAD.IADD R4, R5, 0x1, -R4 ;  /* 0x0000000105047824 */ /* 0x000fe200078e0a04 */
[----:B------:R-:W-:Y:S01]  /*08b0*/  SHF.R.S32.HI R5, RZ, 0x1f, R6 ;  /* 0x0000001fff057819 */ /* 0x000fe20000011406 */
[----:B------:R-:W2:Y:S01]  /*08c0*/  LDC R10, c[0x0][0x140] ;  /* 0x00005000ff0a7b82 */ /* 0x000ea20000000800 */
[----:B-1----:R-:W-:Y:S01]  /*08d0*/  IMAD.MOV R8, RZ, RZ, -R8 ;  /* 0x000000ffff087224 */ /* 0x002fe200078e0a08 */
[----:B------:R-:W-:Y:S01]  /*08e0*/  NOP ;  /* 0x0000000000007918 */ /* 0x000fe20000000000 */
[----:B------:R-:W-:Y:S01]  /*08f0*/  IMAD.IADD R7, R2, 0x1, -R7 ;  /* 0x0000000102077824 */ /* 0x000fe200078e0a07 */
[----:B------:R-:W-:Y:S01]  /*0900*/  LEA.HI R5, R5, R6, RZ, 0x2 ;  /* 0x0000000605057211 */ /* 0x000fe200078f10ff */
[----:B------:R-:W-:Y:S02]  /*0910*/  IMAD R9, R9, R8, UR49 ;  /* 0x0000003109097e24 */ /* 0x000fe4000f8e0208 */
[----:B------:R-:W-:Y:S01]  /*0920*/  IMAD R7, R7, 0x4, R4 ;  /* 0x0000000407077824 */ /* 0x000fe200078e0204 */
[----:B------:R-:W-:-:S04]  /*0930*/  LOP3.LUT R5, R5, 0x3ffffffc, RZ, 0xc0, !PT ;  /* 0x3ffffffc05057812 */ /* 0x000fc800078ec0ff */
[----:B------:R-:W-:Y:S01]  /*0940*/  LEA.HI R2, R7, R7, RZ, 0x1 ;  /* 0x0000000707027211 */ /* 0x000fe200078f08ff */
[----:B------:R-:W-:-:S03]  /*0950*/  IMAD.IADD R5, R6, 0x1, -R5 ;  /* 0x0000000106057824 */ /* 0x000fc600078e0a05 */
[----:B------:R-:W-:Y:S01]  /*0960*/  LOP3.LUT R2, R2, 0xfffffffe, RZ, 0xc0, !PT ;  /* 0xfffffffe02027812 */ /* 0x000fe200078ec0ff */
[----:B------:R-:W-:Y:S01]  /*0970*/  IMAD R5, R5, 0x4, R4 ;  /* 0x0000000405057824 */ /* 0x000fe200078e0204 */
[----:B-----5:R-:W-:-:S03]  /*0980*/  ISETP.NE.AND P0, PT, R12, RZ, PT ;  /* 0x000000ff0c00720c */ /* 0x020fc60003f05270 */
[----:B------:R-:W-:-:S05]  /*0990*/  IMAD.IADD R2, R7, 0x1, -R2 ;  /* 0x0000000107027824 */ /* 0x000fca00078e0a02 */
[----:B------:R-:W-:Y:S02]  /*09a0*/  ISETP.NE.AND P5, PT, R2, R9, PT ;  /* 0x000000090200720c */ /* 0x000fe40003fa5270 */
[----:B------:R-:W-:-:S04]  /*09b0*/  LEA.HI R2, R5, R5, RZ, 0x1 ;  /* 0x0000000505027211 */ /* 0x000fc800078f08ff */
[----:B------:R-:W-:Y:S01]  /*09c0*/  LOP3.LUT R2, R2, 0xfffffffe, RZ, 0xc0, !PT ;  /* 0xfffffffe02027812 */ /* 0x000fe200078ec0ff */
        /* <DEDUP_REMOVED lines=19> */
.L_x_2884:
[----:B------:R-:W5:Y:S01]  /*0b00*/  SHFL.IDX PT, R6, R0, RZ, 0x1f ;  /* 0x00001fff00067589 */ /* 0x000f6200000e0000 */
[----:B------:R-:W-:Y:S01]  /*0b10*/  IMAD.IADD R2, R5, 0x1, -R2 ;  /* 0x0000000105027824 */ /* 0x000fe200078e0a02 */
[----:B------:R-:W-:Y:S01]  /*0b20*/  LOP3.LUT P0, RZ, R3, 0x7, RZ, 0xc0, !PT ;  /* 0x0000000703ff7812 */ /* 0x000fe2000780c0ff */
[----:B------:R-:W-:Y:S01]  /*0b30*/  IMAD.SHL.U32 R4, R5, 0x4, RZ ;  /* 0x0000000405047824 */ /* 0x000fe200078e00ff */
[----:B--2---:R-:W-:Y:S01]  /*0b40*/  ISETP.EQ.U32.AND P1, PT, R10, 0x1, PT ;  /* 0x000000010a00780c */ /* 0x004fe20003f22070 */
[----:B------:R-:W-:Y:S01]  /*0b50*/  IMAD.SHL.U32 R18, R7, 0x4, RZ ;  /* 0x0000000407127824 */ /* 0x000fe200078e00ff */
[----:B------:R-:W-:Y:S01]  /*0b60*/  ISETP.NE.AND P2, PT, R2, R9, PT ;  /* 0x000000090200720c */ /* 0x000fe20003f45270 */
[----:B------:R-:W-:Y:S01]  /*0b70*/  NOP ;  /* 0x0000000000007918 */ /* 0x000fe20000000000 */
[----:B------:R-:W-:Y:S02]  /*0b80*/  LOP3.LUT R8, R5, 0xc, R4, 0x78, !PT ;  /* 0x0000000c05087812 */ /* 0x000fe400078e7804 */
[----:B------:R-:W-:-:S03]  /*0b90*/  LOP3.LUT R18, R7, 0xc, R18, 0x78, !PT ;  /* 0x0000000c07127812 */ /* 0x000fc600078e7812 */
[----:B------:R2:W-:Y:S01]  /*0ba0*/  STL [R1+0x18], R8 ;  /* 0x0000180801007387 */ /* 0x0005e20000100800 */
[C---:B------:R-:W-:Y:S02]  /*0bb0*/  @P5 LEA.HI R2, R18.reuse, R18, RZ, 0x1 ;  /* 0x0000001212025211 */ /* 0x040fe400078f08ff */
[----:B------:R-:W-:Y:S02]  /*0bc0*/  ISETP.LT.U32.AND P4, PT, R18, 0x2, !P0 ;  /* 0x000000021200780c */ /* 0x000fe40004781070 */
[----:B------:R-:W-:Y:S02]  /*0bd0*/  @P5 SHF.R.S32.HI R2, RZ, 0x1, R2 ;  /* 0x00000001ff025819 */ /* 0x000fe40000011402 */
[----:B------:R-:W-:Y:S02]  /*0be0*/  @P2 LEA.HI R3, R8, R8, RZ, 0x1 ;  /* 0x0000000808032211 */ /* 0x000fe400078f08ff */
[----:B------:R-:W-:Y:S01]  /*0bf0*/  @P5 ISETP.NE.AND P6, PT, R2, R11, PT ;  /* 0x0000000b0200520c */ /* 0x000fe20003fc5270 */
[----:B------:R-:W-:Y:S01]  /*0c00*/  IMAD.MOV.U32 R2, RZ, RZ, 0x1 ;  /* 0x00000001ff027424 */ /* 0x000fe200078e00ff */
[----:B-----5:R-:W-:-:S02]  /*0c10*/  ISETP.NE.AND P3, PT, R6, RZ, PT ;  /* 0x000000ff0600720c */ /* 0x020fc40003f65270 */
[----:B------:R-:W-:Y:S02]  /*0c20*/  @P2 SHF.R.S32.HI R4, RZ, 0x1, R3 ;  /* 0x00000001ff042819 */ /* 0x000fe40000011403 */
[----:B------:R-:W-:Y:S02]  /*0c30*/  SEL R3, RZ, 0x1, !P4 ;  /* 0x00000001ff037807 */ /* 0x000fe40006000000 */
[----:B------:R-:W-:Y:S02]  /*0c40*/  @P5 SEL R2, RZ, 0x1, P6 ;  /* 0x00000001ff025807 */ /* 0x000fe40003000000 */
[----:B------:R-:W-:Y:S01]  /*0c50*/  @P2 ISETP.NE.AND P4, PT, R4, R11, PT ;  /* 0x0000000b0400220c */ /* 0x000fe20003f85270 */
[----:B------:R-:W-:Y:S01]  /*0c60*/  IMAD.MOV.U32 R4, RZ, RZ, 0x1 ;  /* 0x00000001ff047424 */ /* 0x000fe200078e00ff */
[----:B------:R-:W-:Y:S02]  /*0c70*/  ISETP.LT.U32.AND P0, PT, R8, 0x2, !P0 ;  /* 0x000000020800780c */ /* 0x000fe40004701070 */
[----:B------:R-:W-:-:S02]  /*0c80*/  LOP3.LUT R2, R2, R3, RZ, 0xc0, !PT ;  /* 0x0000000302027212 */ /* 0x000fc400078ec0ff */
[----:B------:R-:W-:Y:S02]  /*0c90*/  SEL R3, RZ, 0x1, !P0 ;  /* 0x00000001ff037807 */ /* 0x000fe40004000000 */
[----:B------:R-:W-:Y:S01]  /*0ca0*/  @P2 SEL R4, RZ, 0x1, P4 ;  /* 0x00000001ff042807 */ /* 0x000fe20002000000 */
[----:B--2---:R-:W-:Y:S06]  /*0cb0*/  @P3 BRA `(.L_x_2885) ;  /* 0x0000000000483947 */ /* 0x004fec0003800000 */
        /* <DEDUP_REMOVED lines=17> */
[----:B--2---:R-:W-:Y:S01]  /*0dd0*/  NOP ;  /* 0x0000000000007918 */ /* 0x004fe20000000000 */
.L_x_2885:
[----:B------:R-:W-:Y:S01]  /*0de0*/  LOP3.LUT R3, R4, R3, RZ, 0xc0, !PT ;  /* 0x0000000304037212 */ /* 0x000fe200078ec0ff */
[----:B------:R-:W-:-:S04]  /*0df0*/  NOP ;  /* 0x0000000000007918 */ /* 0x000fc80000000000 */
[----:B------:R2:W-:Y:S01]  /*0e00*/  STL [R1+0x14], R3 ;  /* 0x0000140301007387 */ /* 0x0005e20000100800 */
[----:B------:R-:W-:Y:S05]  /*0e10*/  @!P1 BRA `(.L_x_2886) ;  /* 0x0000000000089947 */ /* 0x000fea0003800000 */
[----:B-1-34-:R-:W-:Y:S01]  /*0e20*/  UCGABAR_ARV ;  /* 0x00000000000079c7 */ /* 0x01afe20008000000 */
[----:B------:R-:W-:Y:S05]  /*0e30*/  BRA `(.L_x_2887) ;  /* 0x0000000000047947 */ /* 0x000fea0003800000 */
.L_x_2886:
[----:B-1-34-:R-:W-:Y:S01]  /*0e40*/  NOP ;  /* 0x0000000000007918 */ /* 0x01afe20000000000 */
.L_x_2887:
[----:B------:R-:W-:Y:S05]  /*0e50*/  @!P1 BRA `(.L_x_2888) ;  /* 0x00000000000c9947 */ /* 0x000fea0003800000 */
[----:B------:R-:W-:Y:S01]  /*0e60*/  UCGABAR_WAIT ;  /* 0x0000000000007dc7 */ /* 0x000fe20008000000 */
[----:B------:R-:W-:Y:S01]  /*0e70*/  CCTL.IVALL ;  /* 0x00000000ff00798f */ /* 0x000fe20002000000 */
[----:B------:R-:W-:Y:S05]  /*0e80*/  BRA `(.L_x_2889) ;  /* 0x0000000000047947 */ /* 0x000fea0003800000 */
.L_x_2888:
[----:B------:R-:W-:Y:S06]  /*0e90*/  BAR.SYNC.DEFER_BLOCKING 0x0 ;  /* 0x0000000000007b1d */ /* 0x000fec0000010000 */
.L_x_2889:
[----:B------:R-:W-:Y:S01]  /*0ea0*/  PLOP3.LUT P0, PT, PT, PT, UP0, 0x80, 0x0 ;  /* 0x000000000000781c */ /* 0x000fe20003f0f008 */
[----:B------:R-:W-:Y:S01]  /*0eb0*/  UMOV UR46, 0x1 ;  /* 0x00000001002e7882 */ /* 0x000fe20000000000 */
[----:B------:R-:W-:Y:S01]  /*0ec0*/  ULDC.64 UR50, c[0x0][0x208] ;  /* 0x0000820000327ab9 */ /* 0x000fe20000000a00 */
[----:B------:R-:W-:-:S10]  /*0ed0*/  USEL UR46, UR46, 0x2, !UP0 ;  /* 0x000000022e2e7887 */ /* 0x000fd4000c000000 */
[----:B------:R-:W-:Y:S05]  /*0ee0*/  @!P0 BRA `(.L_x_2890) ;  /* 0x0000008c00948947 */ /* 0x000fea0003800000 */
.L_x_2891:
[----:B------:R-:W-:-:S08]  /*0ef0*/  NOP ;  /* 0x0000000000007918 */ /* 0x000fd00000000000 */
[----:B------:R-:W1:Y:S02]  /*0f00*/  USETMAXREG.TRY_ALLOC.CTAPOOL UP0, 0xf0 ;  /* 0x000000f0000079c8 */ /* 0x000e640008000600 */
[----:B-1----:R-:W-:-:S13]  /*0f10*/  PLOP3.LUT P0, PT, PT, PT, UP0, 0x80, 0x0 ;  /* 0x000000000000781c */ /* 0x002fda0003f0f008 */
[----:B------:R-:W-:Y:S05]  /*0f20*/  @!P0 BRA `(.L_x_2891) ;  /* 0xfffffffc00f08947 */ /* 0x000fea000383ffff */
[----:B--2---:R-:W1:Y:S01]  /*0f30*/  S2R R3, SR_TID.X ;  /* 0x0000000000037919 */ /* 0x004e620000002100 */
        /* <DEDUP_REMOVED lines=42> */
[----:B------:R-:W-:Y:S01]  /*11e0*/  IMAD.MOV.U32 R7, RZ, RZ, -0x2 ;  /* 0xfffffffeff077424 */ /* 0x000fe200078e00ff */
[----:B------:R-:W-:Y:S01]  /*11f0*/  LOP3.LUT R10, R10, 0xfffffff8, RZ, 0xc0, !PT ;  /* 0xfffffff80a0a7812 */ /* 0x000fe200078ec0ff */
[----:B------:R-:W-:Y:S01]  /*1200*/  IMAD.U32 R16, RZ, RZ, UR4 ;  /* 0x00000004ff107e24 */ /* 0x000fe2000f8e00ff */
[----:B------:R-:W-:Y:S01]  /*1210*/  LEA.HI R6, R6, R19, RZ, 0x5 ;  /* 0x0000001306067211 */ /* 0x000fe200078f28ff */
[----:B------:R-:W-:Y:S01]  /*1220*/  IMAD.U32 R17, RZ, RZ, UR5 ;  /* 0x00000005ff117e24 */ /* 0x000fe2000f8e00ff */
[----:B------:R-:W-:Y:S01]  /*1230*/  LOP3.LUT R0, R5, 0x7ffffffc, RZ, 0xc0, !PT ;  /* 0x7ffffffc05007812 */ /* 0x000fe200078ec0ff */
[----:B------:R-:W-:Y:S01]  /*1240*/  IMAD.IADD R9, R9, 0x1, -R10 ;  /* 0x0000000109097824 */ /* 0x000fe200078e0a0a */
[----:B------:R-:W-:Y:S01]  /*1250*/  LOP3.LUT R4, R4, 0x3fffffe, RZ, 0xc0, !PT ;  /* 0x03fffffe04047812 */ /* 0x000fe200078ec0ff */
[----:B------:R-:W-:Y:S01]  /*1260*/  IMAD.SHL.U32 R3, R3, 0x8, RZ ;  /* 0x0000000803037824 */ /* 0x000fe200078e00ff */
[----:B------:R-:W-:Y:S01]  /*1270*/  SHF.R.S32.HI R6, RZ, 0x5, R6 ;  /* 0x00000005ff067819 */ /* 0x000fe20000011406 */
[----:B------:R-:W-:-:S02]  /*1280*/  IMAD.IADD R0, R19, 0x1, -R0 ;  /* 0x0000000113007824 */ /* 0x000fc400078e0a00 */
[----:B------:R-:W-:Y:S02]  /*1290*/  IMAD.IADD R4, R23, 0x1, -R4 ;  /* 0x0000000117047824 */ /* 0x000fe400078e0a04 */
[----:B------:R-:W-:Y:S02]  /*12a0*/  IMAD R9, R6, 0x10, R9 ;  /* 0x0000001006097824 */ /* 0x000fe400078e0209 */
[----:B------:R-:W-:Y:S02]  /*12b0*/  IMAD R222, R0, R7, 0xa0 ;  /* 0x000000a000de7424 */ /* 0x000fe400078e0207 */
[----:B------:R-:W-:-:S04]  /*12c0*/  IMAD.WIDE R16, R3, 0x2, R16 ;  /* 0x0000000203107825 */ /* 0x000fc800078e0210 */
[----:B------:R-:W-:-:S07]  /*12d0*/  IMAD R221, R4, 0x40, R9 ;  /* 0x0000004004dd7824 */ /* 0x000fce00078e0209 */
.L_x_2918:
        /* <DEDUP_REMOVED lines=115> */
.L_x_2892:
[----:B------:R-:W-:Y:S01]  /*1a10*/  ULOP3.LUT UR4, UR39, 0x1, URZ, 0xc0, !UPT ;  /* 0x0000000127047892 */ /* 0x000fe2000f8ec03f */
[----:B------:R-:W-:-:S05]  /*1a20*/  IMAD.U32 R3, RZ, RZ, UR47 ;  /* 0x0000002fff037e24 */ /* 0x000fca000f8e00ff */
[----:B------:R-:W-:Y:S01]  /*1a30*/  IMAD.U32 R0, RZ, RZ, UR4 ;  /* 0x00000004ff007e24 */ /* 0x000fe2000f8e00ff */
[----:B------:R-:W-:-:S04]  /*1a40*/  ISETP.NE.AND P0, PT, R3, 0x3, PT ;  /* 0x000000030300780c */ /* 0x000fc80003f05270 */
[----:B------:R-:W-:-:S04]  /*1a50*/  SHF.L.U32 R0, R0, 0x1f, RZ ;  /* 0x0000001f00007819 */ /* 0x000fc800000006ff */
[----:B------:R-:W1:Y:S02]  /*1a60*/  SYNCS.PHASECHK.TRANS64.TRYWAIT P1, [UR38+0x33400], R0 ;  /* 0x03340000ff0075a7 */ /* 0x000e640008020166 */
[----:B-1----:R-:W-:Y:S05]  /*1a70*/  @!P1 BRA `(.L_x_2893) ;  /* 0x000000c000909947 */ /* 0x002fea0003800000 */
.L_x_2985:
[----:B------:R-:W-:Y:S05]  /*1a80*/  @!P0 BRA `(.L_x_2894) ;  /* 0x0000000000048947 */ /* 0x000fea0003800000 */
[----:B------:R-:W-:Y:S01]  /*1a90*/  BPT.TRAP 0x1 ;  /* 0x000000040000795c */ /* 0x000fe20000300000 */
.L_x_2894:
[----:B-1----:R-:W-:Y:S02]  /*1aa0*/  IMAD.U32 R3, RZ, RZ, UR52 ;  /* 0x00000034ff037e24 */ /* 0x002fe4000f8e00ff */
[----:B------:R-:W-:-:S03]  /*1ab0*/  IMAD.U32 R0, RZ, RZ, UR36 ;  /* 0x00000024ff007e24 */ /* 0x000fc6000f8e00ff */
[----:B------:R-:W-:Y:S02]  /*1ac0*/  LEA R3, R3, UR38, 0x3 ;  /* 0x0000002603037c11 */ /* 0x000fe4000f8e18ff */
[----:B------:R-:W-:-:S04]  /*1ad0*/  SHF.L.U32 R0, R0, 0x1f, RZ ;  /* 0x0000001f00007819 */ /* 0x000fc800000006ff */
[----:B------:R1:W2:Y:S01]  /*1ae0*/  SYNCS.PHASECHK.TRANS64.TRYWAIT P1, [R3+URZ+0x33430], R0 ;  /* 0x03343000030075a7 */ /* 0x0002a2000802017f */
[----:B------:R-:W-:Y:S05]  /*1af0*/  @!P0 BRA `(.L_x_2895) ;  /* 0x0000000000048947 */ /* 0x000fea0003800000 */
[----:B------:R-:W-:Y:S01]  /*1b00*/  BPT.TRAP 0x1 ;  /* 0x000000040000795c */ /* 0x000fe20000300000 */
.L_x_2895:
[----:B--2---:R-:W-:Y:S05]  /*1b10*/  @P1 BRA `(.L_x_2896) ;  /* 0x0000000000081947 */ /* 0x004fea0003800000 */
[----:B------:R-:W2:Y:S02]  /*1b20*/  SYNCS.PHASECHK.TRANS64.TRYWAIT P1, [R3+URZ+0x33430], R0 ;  /* 0x03343000030075a7 */ /* 0x000ea4000802017f */
[----:B--2---:R-:W-:Y:S05]  /*1b30*/  @!P1 BRA `(.L_x_2897) ;  /* 0x000000c000789947 */ /* 0x004fea0003800000 */
.L_x_2896:
[----:B------:R-:W-:Y:S05]  /*1b40*/  WARPSYNC.ALL ;  /* 0x0000000000007948 */ /* 0x000fea0003800000 */
[----:B------:R-:W-:Y:S01]  /*1b50*/  UIADD3 UR4, UR38, 0x24200, URZ ;  /* 0x0002420026047890 */ /* 0x000fe2000fffe03f */
[----:B------:R-:W-:Y:S01]  /*1b60*/  WARPGROUP.ARRIVE ;  /* 0x00000000000079c5 */ /* 0x000fe20000000000 */
[----:B------:R-:W-:Y:S02]  /*1b70*/  ULOP3.LUT UR28, UR49, 0x10000, URZ, 0xfc, !UPT ;  /* 0x00010000311c7892 */ /* 0x000fe4000f8efc3f */
[----:B------:R-:W-:Y:S01]  /*1b80*/  USHF.R.U32.HI UR4, URZ, 0x4, UR4 ;  /* 0x000000043f047899 */ /* 0x000fe20008011604 */
[----:B------:R-:W-:Y:S01]  /*1b90*/  UMOV UR25, 0x80000020 ;  /* 0x8000002000197882 */ /* 0x000fe20000000000 */
[----:B------:R-:W-:-:S02]  /*1ba0*/  UMOV UR27, 0x80000020 ;  /* 0x80000020001b7882 */ /* 0x000fc40000000000 */
[----:B------:R-:W-:Y:S01]  /*1bb0*/  ULOP3.LUT UR4, UR4, 0x3fff, URZ, 0xc0, !UPT ;  /* 0x00003fff04047892 */ /* 0x000fe2000f8ec03f */
[----:B------:R-:W-:Y:S01]  /*1bc0*/  UMOV UR24, UR28 ;  /* 0x0000001c00187c82 */ /* 0x000fe20008000000 */
[----:B------:R-:W-:Y:S02]  /*1bd0*/  UMOV UR5, UR25 ;  /* 0x0000001900057c82 */ /* 0x000fe40008000000 */
[----:B------:R-:W-:Y:S01]  /*1be0*/  ULOP3.LUT UR49, UR4, 0x10000, URZ, 0xfc, !UPT ;  /* 0x0001000004317892 */ /* 0x000fe2000f8efc3f */
[----:B------:R-:W-:Y:S02]  /*1bf0*/  UMOV UR7, 0x80000020 ;  /* 0x8000002000077882 */ /* 0x000fe40000000000 */
[----:B------:R-:W-:Y:S01]  /*1c00*/  UMOV UR4, UR24 ;  /* 0x0000001800047c82 */ /* 0x000fe20008000000 */
[----:B------:R-:W-:Y:S01]  /*1c10*/  UIMAD UR30, UR52, 0x780, UR49 ;  /* 0x00000780341e78a4 */ /* 0x000fe2000f8e0231 */
[----:B------:R-:W-:Y:S01]  /*1c20*/  UMOV UR11, 0x80000020 ;  /* 0x80000020000b7882 */ /* 0x000fe20000000000 */
[----:B------:R-:W-:-:S02]  /*1c30*/  UMOV UR15, 0x80000020 ;  /* 0x80000020000f7882 */ /* 0x000fc40000000000 */
[----:B------:R-:W-:Y:S02]  /*1c40*/  UIADD3 UR6, UR30, 0x80, URZ ;  /* 0x000000801e067890 */ /* 0x000fe4000fffe03f */
[----:B------:R-:W-:Y:S02]  /*1c50*/  UIADD3 UR8, UR30, 0x100, URZ ;  /* 0x000001001e087890 */ /* 0x000fe4000fffe03f */
[----:B------:R-:W-:Y:S01]  /*1c60*/  UMOV UR26, UR30 ;  /* 0x0000001e001a7c82 */ /* 0x000fe20008000000 */
[----:B------:R-:W-:Y:S01]  /*1c70*/  UIADD3 UR9, UR30, 0x180, URZ ;  /* 0x000001801e097890 */ /* 0x000fe2000fffe03f */
[----:B------:R-:W-:Y:S01]  /*1c80*/  QGMMA.64x32x32.F32.E4M3.E4M3 R88, gdesc[UR24], RZ, !UPT, gsb0 ;  /* 0x00600000185879f3 */ /* 0x000fe2000c0008ff */
[----:B------:R-:W-:Y:S01]  /*1c90*/  UMOV UR26, UR6 ;  /* 0x00000006001a7c82 */ /* 0x000fe20008000000 */
[----:B------:R-:W-:Y:S01]  /*1ca0*/  UMOV UR27, 0x80000020 ;  /* 0x80000020001b7882 */ /* 0x000fe20000000000 */
[----:B------:R-:W-:Y:S01]  /*1cb0*/  UMOV UR6, UR8 ;  /* 0x0000000800067c82 */ /* 0x000fe20008000000 */
[----:B------:R-:W-:-:S02]  /*1cc0*/  UIADD3 UR10, UR30, 0x200, URZ ;  /* 0x000002001e0a7890 */ /* 0x000fc4000fffe03f */
[----:B------:R-:W-:Y:S02]  /*1cd0*/  UIADD3 UR12, UR30, 0x102, URZ ;  /* 0x000001021e0c7890 */ /* 0x000fe4000fffe03f */
[----:B------:R-:W-:Y:S02]  /*1ce0*/  UIADD3 UR13, UR30, 0x182, URZ ;  /* 0x000001821e0d7890 */ /* 0x000fe4000fffe03f */
[----:B------:R-:W-:Y:S02]  /*1cf0*/  UIADD3 UR14, UR30, 0x202, URZ ;  /* 0x000002021e0e7890 */ /* 0x000fe4000fffe03f */
[----:B------:R-:W-:Y:S01]  /*1d00*/  UIADD3 UR18, UR30, 0x382, URZ ;  /* 0x000003821e127890 */ /* 0x000fe2000fffe03f */
[----:B------:R-:W-:Y:S01]  /*1d10*/  UMOV UR19, 0x80000020 ;  /* 0x8000002000137882 */ /* 0x000fe20000000000 */
[----:B------:R-:W-:Y:S01]  /*1d20*/  UIADD3 UR22, UR30, 0x600, URZ ;  /* 0x000006001e167890 */ /* 0x000fe2000fffe03f */
[----:B------:R-:W-:Y:S01]  /*1d30*/  UMOV UR23, 0x80000020 ;  /* 0x8000002000177882 */ /* 0x000fe20000000000 */
[----:B------:R-:W-:Y:S01]  /*1d40*/  UMOV UR31, 0x80000020 ;  /* 0x80000020001f7882 */ /* 0x000fe20000000000 */
[----:B------:R-:W-:-:S02]  /*1d50*/  WARPGROUP.DEPBAR.LE gsb0, 0x0 ;  /* 0x00008000000079c5 */ /* 0x000fc40000010000 */
[----:B------:R-:W-:-:S06]  /*1d60*/  WARPGROUP.ARRIVE ;  /* 0x00000000000079c5 */ /* 0x000fcc0000000000 */
[----:B------:R-:W-:Y:S01]  /*1d70*/  QGMMA.64x32x32.F32.E4M3.E4M3 R72, gdesc[UR24], RZ, !UPT, gsb0 ;  /* 0x00600000184879f3 */ /* 0x000fe2000c0008ff */
[----:B------:R-:W-:Y:S01]  /*1d80*/  UMOV UR26, UR9 ;  /* 0x00000009001a7c82 */ /* 0x000fe20008000000 */
[----:B------:R-:W-:Y:S01]  /*1d90*/  UMOV UR27, 0x80000020 ;  /* 0x80000020001b7882 */ /* 0x000fe20000000000 */
[----:B------:R-:W-:Y:S02]  /*1da0*/  WARPGROUP.DEPBAR.LE gsb0, 0x0 ;  /* 0x00008000000079c5 */ /* 0x000fe40000010000 */
[----:B------:R-:W-:-:S06]  /*1db0*/  WARPGROUP.ARRIVE ;  /* 0x00000000000079c5 */ /* 0x000fcc0000000000 */
[----:B------:R-:W-:Y:S01]  /*1dc0*/  QGMMA.64x32x32.F32.E4M3.E4M3 R56, gdesc[UR4], RZ, !UPT, gsb0 ;  /* 0x00600000043879f3 */ /* 0x000fe2000c0008ff */
[----:B------:R-:W-:Y:S02]  /*1dd0*/  UIADD3 UR4, UR28, 0x2, URZ ;  /* 0x000000021c047890 */ /* 0x000fe4000fffe03f */
[----:B------:R-:W-:Y:S01]  /*1de0*/  UIADD3 UR6, UR30, 0x2, URZ ;  /* 0x000000021e067890 */ /* 0x000fe2000fffe03f */
[----:B------:R-:W-:Y:S01]  /*1df0*/  UMOV UR5, 0x80000020 ;  /* 0x8000002000057882 */ /* 0x000fe20000000000 */
[----:B------:R-:W-:Y:S01]  /*1e00*/  UMOV UR7, 0x80000020 ;  /* 0x8000002000077882 */ /* 0x000fe20000000000 */
[----:B------:R-:W-:Y:S02]  /*1e10*/  UMOV UR9, UR5 ;  /* 0x0000000500097c82 */ /* 0x000fe40008000000 */
[----:B------:R-:W-:Y:S01]  /*1e20*/  UMOV UR8, UR4 ;  /* 0x0000000400087c82 */ /* 0x000fe20008000000 */
        /* <DEDUP_REMOVED lines=12> */
[----:B------:R-:W-:Y:S01]  /*1ef0*/  UMOV UR6, UR10 ;  /* 0x0000000a00067c82 */ /* 0x000fe20008000000 */
[----:B------:R-:W-:Y:S01]  /*1f00*/  UMOV UR7, 0x80000020 ;  /* 0x8000002000077882 */ /* 0x000fe20000000000 */
[----:B------:R-:W-:Y:S01]  /*1f10*/  UMOV UR10, UR12 ;  /* 0x0000000c000a7c82 */ /* 0x000fe20008000000 */
        /* <DEDUP_REMOVED lines=121> */
[----:B------:R-:W-:-:S03]  /*26b0*/  UIADD3 UR6, UR30, 0x702, URZ ;  /* 0x000007021e067890 */ /* 0x000fc6000fffe03f */
        /* <DEDUP_REMOVED lines=18> */
[----:B------:R-:W-:Y:S05]  /*27e0*/  @!P0 BRA `(.L_x_2898) ;  /* 0x0000000000048947 */ /* 0x000fea0003800000 */
[----:B------:R-:W-:Y:S01]  /*27f0*/  BPT.TRAP 0x1 ;  /* 0x000000040000795c */ /* 0x000fe20000300000 */
.L_x_2898:
[----:B-12---:R-:W-:Y:S01]  /*2800*/  VIADD R0, R222, UR56 ;  /* 0x00000038de007c36 */ /* 0x006fe20008000000 */
[----:B------:R-:W-:Y:S01]  /*2810*/  P2R R14, PR, RZ, 0x1 ;  /* 0x00000001ff0e7803 */ /* 0x000fe20000000000 */
[----:B------:R-:W-:Y:S01]  /*2820*/  IMAD.U32 R5, RZ, RZ, UR53 ;  /* 0x00000035ff057e24 */ /* 0x000fe2000f8e00ff */
[----:B------:R-:W-:Y:S01]  /*2830*/  UISETP.GE.AND UP0, UPT, UR56, 0xa1, UPT ;  /* 0x000000a13800788c */ /* 0x000fe2000bf06270 */
[----:B------:R-:W-:Y:S02]  /*2840*/  CS2R R118, SRZ ;  /* 0x0000000000767805 */ /* 0x000fe4000001ff00 */
[----:B------:R-:W-:Y:S01]  /*2850*/  CS2R R116, SRZ ;  /* 0x0000000000747805 */ /* 0x000fe2000001ff00 */
[----:B------:R-:W-:Y:S01]  /*2860*/  IMAD R4, R5, -0xa0, R0 ;  /* 0xffffff6005047824 */ /* 0x000fe200078e0200 */
[----:B------:R-:W-:-:S04]  /*2870*/  CS2R R114, SRZ ;  /* 0x0000000000727805 */ /* 0x000fc8000001ff00 */
[C---:B------:R-:W-:Y:S02]  /*2880*/  ISETP.GT.AND P6, PT, R4.reuse, RZ, PT ;  /* 0x000000ff0400720c */ /* 0x040fe40003fc4270 */
[C---:B------:R-:W-:Y:S02]  /*2890*/  ISETP.GT.AND P5, PT, R4.reuse, 0x1, PT ;  /* 0x000000010400780c */ /* 0x040fe40003fa4270 */
[----:B------:R-:W-:Y:S02]  /*28a0*/  ISETP.GT.AND P4, PT, R4, 0x8, PT ;  /* 0x000000080400780c */ /* 0x000fe40003f84270 */
        /* <DEDUP_REMOVED lines=103> */
[----:B------:R-:W-:Y:S02]  /*2f20*/  ISETP.GT.AND P0, PT, R4, 0x79, PT ;  /* 0x000000790400780c */ /* 0x000fe40003f04270 */
[----:B------:R-:W-:-:S02]  /*2f30*/  FSEL R71, R71, -INF , P2 ;  /* 0xff80000047477808 */ /* 0x000fc40001000000 */
[----:B------:R-:W-:Y:S02]  /*2f40*/  ISETP.GT.AND P2, PT, R4, 0x71, PT ;  /* 0x000000710400780c */ /* 0x000fe40003f44270 */
[----:B------:R-:W-:Y:S02]  /*2f50*/  FSEL R48, R48, -INF , P1 ;  /* 0xff80000030307808 */ /* 0x000fe40000800000 */
[----:B------:R-:W-:Y:S02]  /*2f60*/  FMNMX.FTZ R7, R45, R0, !PT ;  /* 0x000000002d077209 */ /* 0x000fe40007810000 */
[----:B------:R-:W-:Y:S02]  /*2f70*/  FSEL R53, R53, -INF , P0 ;  /* 0xff80000035357808 */ /* 0x000fe40000000000 */
[----:B------:R-:W-:Y:S02]  /*2f80*/  FSEL R42, R42, -INF , P6 ;  /* 0xff8000002a2a7808 */ /* 0x000fe40003000000 */
[----:B------:R-:W-:-:S02]  /*2f90*/  ISETP.GT.AND P0, PT, R4, 0x81, PT ;  /* 0x000000810400780c */ /* 0x000fc40003f04270 */
[----:B------:R-:W-:Y:S02]  /*2fa0*/  ISETP.GT.AND P6, PT, R4, 0x78, PT ;  /* 0x000000780400780c */ /* 0x000fe40003fc4270 */
[----:B------:R-:W-:Y:S02]  /*2fb0*/  FSEL R49, R49, -INF , P2 ;  /* 0xff80000031317808 */ /* 0x000fe40001000000 */
[----:B------:R-:W-:Y:S02]  /*2fc0*/  FMNMX.FTZ R0, R48, R7, !PT ;  /* 0x0000000730007209 */ /* 0x000fe40007810000 */
[----:B------:R-:W-:Y:S02]  /*2fd0*/  FSEL R50, R50, -INF , P1 ;  /* 0xff80000032327808 */ /* 0x000fe40000800000 */
[----:B------:R-:W-:Y:S02]  /*2fe0*/  ISETP.GT.AND P1, PT, R4, 0x88, PT ;  /* 0x000000880400780c */ /* 0x000fe40003f24270 */
[----:B------:R-:W-:-:S02]  /*2ff0*/  FSEL R56, R25, -INF , P0 ;  /* 0xff80000019387808 */ /* 0x000fc40000000000 */
[----:B------:R-:W-:Y:S02]  /*3000*/  P2R R13, PR, RZ, 0x1 ;  /* 0x00000001ff0d7803 */ /* 0x000fe40000000000 */
[----:B------:R-:W-:Y:S02]  /*3010*/  FSEL R52, R52, -INF , P6 ;  /* 0xff80000034347808 */ /* 0x000fe40003000000 */
[----:B------:R-:W-:Y:S02]  /*3020*/  FMNMX.FTZ R7, R49, R0, !PT ;  /* 0x0000000031077209 */ /* 0x000fe40007810000 */
[----:B------:R-:W-:Y:S02]  /*3030*/  ISETP.GT.AND P0, PT, R4, 0x80, PT ;  /* 0x000000800400780c */ /* 0x000fe40003f04270 */
[----:B------:R-:W-:Y:S02]  /*3040*/  FSEL R43, R43, -INF , P5 ;  /* 0xff8000002b2b7808 */ /* 0x000fe40002800000 */
[----:B------:R-:W-:-:S02]  /*3050*/  FSEL R65, R28, -INF , P1 ;  /* 0xff8000001c417808 */ /* 0x000fc40000800000 */
[----:B------:R-:W-:Y:S02]  /*3060*/  P2R R12, PR, RZ, 0x2 ;  /* 0x00000002ff0c7803 */ /* 0x000fe40000000000 */
[----:B------:R-:W-:Y:S02]  /*3070*/  ISETP.GT.AND P5, PT, R4, 0x80, PT ;  /* 0x000000800400780c */ /* 0x000fe40003fa4270 */
[----:B------:R-:W-:Y:S02]  /*3080*/  FMNMX.FTZ R0, R52, R7, !PT ;  /* 0x0000000734007209 */ /* 0x000fe40007810000 */
[----:B------:R-:W-:Y:S02]  /*3090*/  ISETP.GT.AND P1, PT, R4, 0x79, PT ;  /* 0x000000790400780c */ /* 0x000fe40003f24270 */
[----:B------:R-:W-:Y:S02]  /*30a0*/  FSEL R26, R26, -INF , P0 ;  /* 0xff8000001a1a7808 */ /* 0x000fe40000000000 */
[----:B------:R-:W-:-:S02]  /*30b0*/  ISETP.NE.AND P0, PT, R13, RZ, PT ;  /* 0x000000ff0d00720c */ /* 0x000fc40003f05270 */
[----:B------:R-:W-:Y:S02]  /*30c0*/  FMNMX.FTZ R13, R90, R91, !PT ;  /* 0x0000005b5a0d7209 */ /* 0x000fe40007810000 */
[----:B------:R-:W-:Y:S02]  /*30d0*/  FSEL R57, R24, -INF , P5 ;  /* 0xff80000018397808 */ /* 0x000fe40002800000 */
[----:B------:R-:W-:Y:S02]  /*30e0*/  FMNMX.FTZ R0, R53, R0, !PT ;  /* 0x0000000035007209 */ /* 0x000fe40007810000 */
[----:B------:R-:W-:Y:S02]  /*30f0*/  FSEL R55, R55, -INF , P1 ;  /* 0xff80000037377808 */ /* 0x000fe40000800000 */
[----:B------:R-:W-:Y:S02]  /*3100*/  ISETP.NE.AND P1, PT, R12, RZ, PT ;  /* 0x000000ff0c00720c */ /* 0x000fe40003f25270 */
[----:B------:R-:W-:-:S02]  /*3110*/  FMNMX.FTZ R12, R94, R13, !PT ;  /* 0x0000000d5e0c7209 */ /* 0x000fc40007810000 */
[----:B------:R-:W-:Y:S02]  /*3120*/  FMNMX.FTZ R7, R57, R0, !PT ;  /* 0x0000000039077209 */ /* 0x000fe40007810000 */
[----:B------:R-:W-:Y:S02]  /*3130*/  FMNMX.FTZ R15, R95, R12, !PT ;  /* 0x0000000c5f0f7209 */ /* 0x000fe40007810000 */
[----:B------:R-:W-:Y:S02]  /*3140*/  FSEL R51, R51, -INF , P2 ;  /* 0xff80000033337808 */ /* 0x000fe40001000000 */
[----:B------:R-:W-:Y:S02]  /*3150*/  ISETP.GT.AND P2, PT, R4, 0x89, PT ;  /* 0x000000890400780c */ /* 0x000fe40003f44270 */
[----:B------:R-:W-:Y:S02]  /*3160*/  FMNMX.FTZ R0, R56, R7, !PT ;  /* 0x0000000738007209 */ /* 0x000fe40007810000 */
[----:B------:R-:W-:-:S02]  /*3170*/  FSEL R27, R27, -INF , P0 ;  /* 0xff8000001b1b7808 */ /* 0x000fc40000000000 */
[----:B------:R-:W-:Y:S02]  /*3180*/  ISETP.NE.AND P0, PT, R14, RZ, PT ;  /* 0x000000ff0e00720c */ /* 0x000fe40003f05270 */
[----:B------:R-:W-:Y:S02]  /*3190*/  FMNMX.FTZ R14, R98, R15, !PT ;  /* 0x0000000f620e7209 */ /* 0x000fe40007810000 */
[----:B------:R-:W-:Y:S02]  /*31a0*/  FSEL R47, R47, -INF , P3 ;  /* 0xff8000002f2f7808 */ /* 0x000fe40001800000 */
[----:B------:R-:W-:Y:S02]  /*31b0*/  FSEL R68, R29, -INF , P2 ;  /* 0xff8000001d447808 */ /* 0x000fe40001000000 */
[----:B------:R-:W-:Y:S02]  /*31c0*/  FMNMX.FTZ R7, R65, R0, !PT ;  /* 0x0000000041077209 */ /* 0x000fe40007810000 */
[----:B------:R-:W-:-:S02]  /*31d0*/  ISETP.GT.AND P3, PT, R4, 0x90, PT ;  /* 0x000000900400780c */ /* 0x000fc40003f64270 */
[----:B------:R-:W-:Y:S02]  /*31e0*/  FMNMX.FTZ R15, R99, R14, !PT ;  /* 0x0000000e630f7209 */ /* 0x000fe40007810000 */
[----:B------:R-:W-:Y:S02]  /*31f0*/  FSEL R46, R46, -INF , P4 ;  /* 0xff8000002e2e7808 */ /* 0x000fe40002000000 */
[----:B------:R-:W-:Y:S02]  /*3200*/  FSEL R69, R32, -INF , P3 ;  /* 0xff80000020457808 */ /* 0x000fe40001800000 */
[----:B------:R-:W-:Y:S02]  /*3210*/  FMNMX.FTZ R0, R68, R7, !PT ;  /* 0x0000000744007209 */ /* 0x000fe40007810000 */
[----:B------:R-:W-:Y:S02]  /*3220*/  ISETP.GT.AND P4, PT, R4, 0x91, PT ;  /* 0x000000910400780c */ /* 0x000fe40003f84270 */
[----:B------:R-:W-:-:S02]  /*3230*/  FMNMX.FTZ R14, R102, R15, !PT ;  /* 0x0000000f660e7209 */ /* 0x000fc40007810000 */
[----:B------:R-:W-:Y:S02]  /*3240*/  FSEL R61, R33, -INF , P4 ;  /* 0xff800000213d7808 */ /* 0x000fe40002000000 */
[----:B------:R-:W-:Y:S02]  /*3250*/  FMNMX.FTZ R0, R69, R0, !PT ;  /* 0x0000000045007209 */ /* 0x000fe40007810000 */
[----:B------:R-:W-:Y:S02]  /*3260*/  ISETP.GT.AND P5, PT, R4, 0x98, PT ;  /* 0x000000980400780c */ /* 0x000fe40003fa4270 */
        /* <DEDUP_REMOVED lines=11> */
[----:B------:R-:W1:Y:S01]  /*3320*/  SHFL.BFLY PT, R0, R7, 0x2, 0x1f ;  /* 0x0c401f0007007f89 */ /* 0x000e6200000e0000 */
[----:B------:R-:W-:Y:S02]  /*3330*/  FMNMX.FTZ R25, R79, R20, !PT ;  /* 0x000000144f197209 */ /* 0x000fe40007810000 */
[----:B------:R-:W-:Y:S02]  /*3340*/  P2R R11, PR, RZ, 0x4 ;  /* 0x00000004ff0b7803 */ /* 0x000fe40000000000 */
[----:B------:R-:W-:Y:S02]  /*3350*/  FMNMX.FTZ R24, R82, R25, !PT ;  /* 0x0000001952187209 */ /* 0x000fe40007810000 */
[----:B------:R-:W-:-:S02]  /*3360*/  ISETP.GT.AND P2, PT, R4, 0x78, PT ;  /* 0x000000780400780c */ /* 0x000fc40003f44270 */
[----:B------:R-:W-:Y:S02]  /*3370*/  FMNMX.FTZ R25, R83, R24, !PT ;  /* 0x0000001853197209 */ /* 0x000fe40007810000 */
[----:B------:R-:W-:Y:S02]  /*3380*/  FSEL R54, R54, -INF , P2 ;  /* 0xff80000036367808 */ /* 0x000fe40001000000 */
[----:B------:R-:W-:Y:S02]  /*3390*/  FMNMX.FTZ R24, R86, R25, !PT ;  /* 0x0000001956187209 */ /* 0x000fe40007810000 */
[----:B------:R-:W-:Y:S02]  /*33a0*/  ISETP.NE.AND P2, PT, R11, RZ, PT ;  /* 0x000000ff0b00720c */ /* 0x000fe40003f45270 */
[----:B------:R-:W-:-:S04]  /*33b0*/  FMNMX.FTZ R29, R87, R24, !PT ;  /* 0x00000018571d7209 */ /* 0x000fc80007810000 */
[----:B------:R-:W-:Y:S02]  /*33c0*/  FMNMX.FTZ R28, R58, R29, !PT ;  /* 0x0000001d3a1c7209 */ /* 0x000fe40007810000 */
[----:B-1----:R-:W-:Y:S02]  /*33d0*/  FMNMX.FTZ R6, R7, R0, !PT ;  /* 0x0000000007067209 */ /* 0x002fe40007810000 */
[----:B------:R-:W-:-:S03]  /*33e0*/  FMNMX.FTZ R29, R59, R28, !PT ;  /* 0x0000001c3b1d7209 */ /* 0x000fc60007810000 */
[----:B------:R-:W1:Y:S01]  /*33f0*/  SHFL.BFLY PT, R9, R6, 0x1, 0x1f ;  /* 0x0c201f0006097f89 */ /* 0x000e6200000e0000 */
[----:B------:R-:W-:-:S04]  /*3400*/  FMNMX.FTZ R28, R62, R29, !PT ;  /* 0x0000001d3e1c7209 */ /* 0x000fc80007810000 */
        /* <DEDUP_REMOVED lines=19> */
[----:B------:R-:W-:Y:S01]  /*3540*/  FSEL R76, R30, -INF , P1 ;  /* 0xff8000001e4c7808 */ /* 0x000fe20000800000 */
[----:B------:R-:W-:-:S01]  /*3550*/  FFMA.FTZ R81, R81, UR40, -R112 ;  /* 0x0000002851517c23 */ /* 0x000fc20008010870 */
[----:B------:R-:W-:Y:S01]  /*3560*/  FMNMX.FTZ R41, R51, R72, !PT ;  /* 0x0000004833297209 */ /* 0x000fe20007810000 */
[----:B------:R1:W-:Y:S01]  /*3570*/  MUFU.EX2 R15, R73 ;  /* 0x00000049000f7308 */ /* 0x0003e20000000800 */
[----:B------:R-:W-:-:S01]  /*3580*/  FFMA.FTZ R20, R80, UR40, -R112 ;  /* 0x0000002850147c23 */ /* 0x000fc20008010870 */
[----:B------:R-:W-:Y:S01]  /*3590*/  FSEL R80, R31, -INF , P2 ;  /* 0xff8000001f507808 */ /* 0x000fe20001000000 */
[----:B------:R-:W-:-:S01]  /*35a0*/  FFMA.FTZ R24, R84, UR40, -R112 ;  /* 0x0000002854187c23 */ /* 0x000fc20008010870 */
[----:B------:R-:W-:Y:S01]  /*35b0*/  FMNMX.FTZ R72, R54, R41, !PT ;  /* 0x0000002936487209 */ /* 0x000fe20007810000 */
[----:B------:R-:W-:-:S01]  /*35c0*/  FFMA.FTZ R85, R85, UR40, -R112 ;  /* 0x0000002855557c23 */ /* 0x000fc20008010870 */
[----:B------:R-:W-:Y:S01]  /*35d0*/  FSEL R84, R35, -INF , P4 ;  /* 0xff80000023547808 */ /* 0x000fe20002000000 */
[----:B------:R-:W-:-:S01]  /*35e0*/  FFMA.FTZ R4, R88, UR40, -R112 ;  /* 0x0000002858047c23 */ /* 0x000fc20008010870 */
[----:B------:R2:W-:Y:S01]  /*35f0*/  MUFU.EX2 R25, R81 ;  /* 0x0000005100197308 */ /* 0x0005e20000000800 */
[----:B-1----:R-:W-:Y:S01]  /*3600*/  FMNMX.FTZ R73, R55, R72, !PT ;  /* 0x0000004837497209 */ /* 0x002fe20007810000 */
[--C-:B------:R-:W-:Y:S01]  /*3610*/  FFMA.FTZ R40, R40, UR40, -R112.reuse ;  /* 0x0000002828287c23 */ /* 0x100fe20008010870 */
[----:B------:R-:W-:Y:S01]  /*3620*/  FSEL R88, R39, -INF , P6 ;  /* 0xff80000027587808 */ /* 0x000fe20003000000 */
[--C-:B------:R-:W-:Y:S01]  /*3630*/  FFMA.FTZ R39, R48, UR40, -R112.reuse ;  /* 0x0000002830277c23 */ /* 0x100fe20008010870 */
[----:B------:R-:W-:Y:S01]  /*3640*/  FMNMX.FTZ R72, R26, R73, !PT ;  /* 0x000000491a487209 */ /* 0x000fe20007810000 */
[--C-:B------:R-:W-:Y:S01]  /*3650*/  FFMA.FTZ R48, R57, UR40, -R112.reuse ;  /* 0x0000002839307c23 */ /* 0x100fe20008010870 */
[----:B------:R-:W-:-:S01]  /*3660*/  FFMA.FTZ R57, R68, UR40, -R112 ;  /* 0x0000002844397c23 */ /* 0x000fc20008010870 */
[----:B------:R1:W-:Y:S01]  /*3670*/  MUFU.EX2 R29, R85 ;  /* 0x00000055001d7308 */ /* 0x0003e20000000800 */
[----:B------:R-:W-:Y:S01]  /*3680*/  FMNMX.FTZ R73, R27, R72, !PT ;  /* 0x000000481b497209 */ /* 0x000fe20007810000 */
[----:B------:R-:W-:Y:S01]  /*3690*/  IMAD.U32 R68, RZ, RZ, UR40 ;  /* 0x00000028ff447e24 */ /* 0x000fe2000f8e00ff */
        /* <DEDUP_REMOVED lines=8> */
[----:B-1----:R-:W-:Y:S01]  /*3720*/  FSEL R85, R38, -INF , P5 ;  /* 0xff80000026557808 */ /* 0x002fe20002800000 */
[--C-:B------:R-:W-:Y:S01]  /*3730*/  FFMA.FTZ R11, R97, UR40, -R112.reuse ;  /* 0x00000028610b7c23 */ /* 0x100fe20008010870 */
[----:B------:R-:W-:Y:S01]  /*3740*/  FMNMX.FTZ R35, R81, R34, !PT ;  /* 0x0000002251237209 */ /* 0x000fe20007810000 */
[--C-:B------:R-:W-:Y:S01]  /*3750*/  FFMA.FTZ R77, R77, UR40, -R112.reuse ;  /* 0x000000284d4d7c23 */ /* 0x100fe20008010870 */
[----:B------:R-:W-:-:S01]  /*3760*/  FFMA.FTZ R10, R100, UR40, -R112 ;  /* 0x00000028640a7c23 */ /* 0x000fc20008010870 */
        /* <DEDUP_REMOVED lines=8> */
[--C-:B------:R-:W-:Y:S01]  /*37f0*/  FFMA.FTZ R52, R65, UR40, -R112.reuse ;  /* 0x0000002841347c23 */ /* 0x100fe20008010870 */
[----:B------:R-:W-:Y:S01]  /*3800*/  FMNMX.FTZ R5, R88, R5, !PT ;  /* 0x0000000558057209 */ /* 0x000fe20007810000 */
[--C-:B-1----:R-:W-:Y:S01]  /*3810*/  FFMA.FTZ R40, R49, UR40, -R112.reuse ;  /* 0x0000002831287c23 */ /* 0x102fe20008010870 */
[----:B------:R-:W-:-:S01]  /*3820*/  FFMA.FTZ R49, R53, UR40, -R112 ;  /* 0x0000002835317c23 */ /* 0x000fc20008010870 */
[--C-:B------:R-:W-:Y:S01]  /*3830*/  FFMA.FTZ R53, R56, UR40, -R112.reuse ;  /* 0x0000002838357c23 */ /* 0x100fe20008010870 */
[----:B------:R-:W-:-:S01]  /*3840*/  FFMA.FTZ R56, R69, UR40, -R112 ;  /* 0x0000002845387c23 */ /* 0x000fc20008010870 */
[----:B------:R-:W1:Y:S01]  /*3850*/  SHFL.BFLY PT, R72, R5, 0x2, 0x1f ;  /* 0x0c401f0005487f89 */ /* 0x000e6200000e0000 */
        /* <DEDUP_REMOVED lines=13> */
[----:B------:R-:W-:-:S02]  /*3930*/  CS2R R112, SRZ ;  /* 0x0000000000707805 */ /* 0x000fc4000001ff00 */
[----:B------:R-:W-:Y:S02]  /*3940*/  CS2R R96, SRZ ;  /* 0x0000000000607805 */ /* 0x000fe4000001ff00 */
[----:B------:R-:W-:Y:S01]  /*3950*/  CS2R R92, SRZ ;  /* 0x00000000005c7805 */ /* 0x000fe2000001ff00 */
[----:B------:R-:W2:Y:S01]  /*3960*/  MUFU.EX2 R9, R9 ;  /* 0x0000000900097308 */ /* 0x000ea20000000800 */
[----:B-1----:R-:W-:-:S07]  /*3970*/  FMNMX.FTZ R72, R5, R72, !PT ;  /* 0x0000004805487209 */ /* 0x002fce0007810000 */
[----:B------:R-:W1:Y:S01]  /*3980*/  MUFU.EX2 R8, R8 ;  /* 0x0000000800087308 */ /* 0x000e620000000800 */
[----:B------:R-:W3:Y:S07]  /*3990*/  SHFL.BFLY PT, R5, R72, 0x1, 0x1f ;  /* 0x0c201f0048057f89 */ /* 0x000eee00000e0000 */
[----:B------:R4:W-:Y:S01]  /*39a0*/  MUFU.EX2 R21, R77 ;  /* 0x0000004d00157308 */ /* 0x0009e20000000800 */
[----:B--2---:R-:W-:-:S04]  /*39b0*/  F2FP.SATFINITE.E4M3.F32.PACK_AB_MERGE_C R200, R9, R6, RZ ;  /* 0x0000000609c8723e */ /* 0x004fc800048070ff */
[----:B------:R-:W-:-:S03]  /*39c0*/  F2FP.SATFINITE.E4M3.F32.PACK_AB_MERGE_C R200, R7, R4, R200 ;  /* 0x0000000407c8723e */ /* 0x000fc600048070c8 */
[----:B------:R-:W2:Y:S08]  /*39d0*/  MUFU.EX2 R11, R11 ;  /* 0x0000000b000b7308 */ /* 0x000eb00000000800 */
[----:B------:R-:W5:Y:S01]  /*39e0*/  MUFU.EX2 R10, R10 ;  /* 0x0000000a000a7308 */ /* 0x000f620000000800 */
[----:B---3--:R-:W-:-:S04]  /*39f0*/  FMNMX.FTZ R5, R72, R5, !PT ;  /* 0x0000000548057209 */ /* 0x008fc80007810000 */
[C---:B------:R-:W-:Y:S01]  /*3a00*/  FSETP.NEU.FTZ.AND P1, PT, R5.reuse, -INF , PT ;  /* 0xff8000000500780b */ /* 0x040fe20003f3d000 */
[----:B------:R-:W-:-:S02]  /*3a10*/  FFMA.FTZ R68, R5, R68, -8 ;  /* 0xc100000005447423 */ /* 0x000fc40000010044 */
[----:B------:R-:W-:Y:S03]  /*3a20*/  MUFU.EX2 R13, R101 ;  /* 0x00000065000d7308 */ /* 0x000fe60000000800 */
[----:B------:R-:W-:Y:S02]  /*3a30*/  FSEL R89, R68, RZ, P1 ;  /* 0x000000ff44597208 */ /* 0x000fe40000800000 */
[----:B------:R-:W-:-:S03]  /*3a40*/  ISETP.NE.AND P1, PT, R2, RZ, PT ;  /* 0x000000ff0200720c */ /* 0x000fc60003f25270 */
        /* <DEDUP_REMOVED lines=9> */
[----:B----4-:R-:W-:-:S01]  /*3ae0*/  FFMA.FTZ R77, R83, UR40, -R89 ;  /* 0x00000028534d7c23 */ /* 0x010fc20008010859 */
[----:B------:R-:W-:Y:S01]  /*3af0*/  FADD.FTZ R83, R4, R7 ;  /* 0x0000000704537221 */ /* 0x000fe20000010000 */
[----:B------:R-:W-:-:S01]  /*3b00*/  FFMA.FTZ R103, R103, UR40, -R89 ;  /* 0x0000002867677c23 */ /* 0x000fc20008010859 */
[--C-:B------:R-:W-:Y:S01]  /*3b10*/  FFMA.FTZ R72, R74, UR40, -R89.reuse ;  /* 0x000000284a487c23 */ /* 0x100fe20008010859 */
[----:B------:R-:W-:-:S01]  /*3b20*/  FFMA.FTZ R74, R82, UR40, -R89 ;  /* 0x00000028524a7c23 */ /* 0x000fc20008010859 */
[----:B------:R-:W-:Y:S01]  /*3b30*/  FADD.FTZ R82, R6, R83 ;  /* 0x0000005306527221 */ /* 0x000fe20000010000 */
[----:B------:R-:W-:Y:S01]  /*3b40*/  @P1 VIADD R3, R3, 0x33440 ;  /* 0x0003344003031836 */ /* 0x000fe20000000000 */
[----:B------:R-:W3:Y:S01]  /*3b50*/  MUFU.EX2 R69, R69 ;  /* 0x0000004500457308 */ /* 0x000ee20000000800 */
[----:B------:R-:W-:-:S01]  /*3b60*/  FFMA.FTZ R75, R75, UR40, -R89 ;  /* 0x000000284b4b7c23 */ /* 0x000fc20008010859 */
[----:B------:R-:W-:Y:S01]  /*3b70*/  FADD.FTZ R83, R9, R82 ;  /* 0x0000005209537221 */ /* 0x000fe20000010000 */
[----:B------:R-:W-:-:S01]  /*3b80*/  FFMA.FTZ R78, R78, UR40, -R89 ;  /* 0x000000284e4e7c23 */ /* 0x000fc20008010859 */
[----:B------:R-:W-:Y:S01]  /*3b90*/  @P1 PRMT R3, R18, 0x654, R3 ;  /* 0x0000065412031816 */ /* 0x000fe20000000003 */
[----:B------:R-:W-:-:S01]  /*3ba0*/  FFMA.FTZ R79, R79, UR40, -R89 ;  /* 0x000000284f4f7c23 */ /* 0x000fc20008010859 */
[----:B-1----:R-:W-:Y:S01]  /*3bb0*/  FADD.FTZ R82, R8, R83 ;  /* 0x0000005308527221 */ /* 0x002fe20000010000 */
[----:B------:R-:W-:-:S01]  /*3bc0*/  FFMA.FTZ R86, R86, UR40, -R89 ;  /* 0x0000002856567c23 */ /* 0x000fc20008010859 */
[----:B------:R-:W1:Y:S01]  /*3bd0*/  MUFU.EX2 R94, R94 ;  /* 0x0000005e005e7308 */ /* 0x000e620000000800 */
[----:B------:R4:W-:Y:S01]  /*3be0*/  @P1 SYNCS.ARRIVE.TRANS64.RED.A1T0 RZ, [R3+URZ], RZ ;  /* 0x000000ff03ff19a7 */ /* 0x0009e2000810043f */
[----:B--2---:R-:W-:-:S01]  /*3bf0*/  FADD.FTZ R83, R11, R82 ;  /* 0x000000520b537221 */ /* 0x004fc20000010000 */
[--C-:B------:R-:W-:Y:S01]  /*3c00*/  FFMA.FTZ R87, R87, UR40, -R89.reuse ;  /* 0x0000002857577c23 */ /* 0x100fe20008010859 */
[----:B------:R-:W-:-:S01]  /*3c10*/  FFMA.FTZ R58, R58, UR40, -R89 ;  /* 0x000000283a3a7c23 */ /* 0x000fc20008010859 */
[----:B------:R-:W-:Y:S01]  /*3c20*/  FFMA.FTZ R59, R59, UR40, -R89 ;  /* 0x000000283b3b7c23 */ /* 0x000fe20008010859 */
[----:B-----5:R-:W-:-:S01]  /*3c30*/  FADD.FTZ R82, R10, R83 ;  /* 0x000000530a527221 */ /* 0x020fc20000010000 */
[----:B------:R-:W-:Y:S01]  /*3c40*/  FFMA.FTZ R62, R62, UR40, -R89 ;  /* 0x000000283e3e7c23 */ /* 0x000fe20008010859 */
[----:B------:R-:W2:Y:S01]  /*3c50*/  MUFU.EX2 R95, R95 ;  /* 0x0000005f005f7308 */ /* 0x000ea20000000800 */
[----:B---3--:R-:W-:-:S01]  /*3c60*/  FADD.FTZ R91, R64, R69 ;  /* 0x00000045405b7221 */ /* 0x008fc20000010000 */
[--C-:B------:R-:W-:Y:S01]  /*3c70*/  FFMA.FTZ R63, R63, UR40, -R89.reuse ;  /* 0x000000283f3f7c23 */ /* 0x100fe20008010859 */
[----:B------:R-:W-:-:S01]  /*3c80*/  FFMA.FTZ R66, R66, UR40, -R89 ;  /* 0x0000002842427c23 */ /* 0x000fc20008010859 */
[--C-:B------:R-:W-:Y:S01]  /*3c90*/  FFMA.FTZ R67, R67, UR40, -R89.reuse ;  /* 0x0000002843437c23 */ /* 0x100fe20008010859 */
[----:B------:R-:W-:Y:S01]  /*3ca0*/  F2FP.SATFINITE.E4M3.F32.PACK_AB_MERGE_C R202, R13, R10, RZ ;  /* 0x0000000a0dca723e */ /* 0x000fe200048070ff */
[--C-:B------:R-:W-:Y:S01]  /*3cb0*/  FFMA.FTZ R70, R70, UR40, -R89.reuse ;  /* 0x0000002846467c23 */ /* 0x100fe20008010859 */
[----:B------:R-:W-:-:S01]  /*3cc0*/  FFMA.FTZ R71, R71, UR40, -R89 ;  /* 0x0000002847477c23 */ /* 0x000fc20008010859 */
[----:B------:R-:W3:Y:S01]  /*3cd0*/  MUFU.EX2 R68, R68 ;  /* 0x0000004400447308 */ /* 0x000ee20000000800 */
[----:B-1----:R-:W-:-:S01]  /*3ce0*/  FADD.FTZ R90, R94, R91 ;  /* 0x0000005b5e5a7221 */ /* 0x002fc20000010000 */
        /* <DEDUP_REMOVED lines=20> */
[----:B------:R-:W-:-:S02]  /*3e30*/  PLOP3.LUT P1, PT, PT, PT, UP0, 0x80, 0x0 ;  /* 0x000000000000781c */ /* 0x000fc40003f2f008 */
[----:B------:R-:W-:Y:S01]  /*3e40*/  CS2R R100, SRZ ;  /* 0x0000000000647805 */ /* 0x000fe2000001ff00 */
[----:B------:R-:W2:Y:S01]  /*3e50*/  MUFU.EX2 R103, R103 ;  /* 0x0000006700677308 */ /* 0x000ea20000000800 */
[----:B----4-:R-:W-:-:S01]  /*3e60*/  FADD.FTZ R3, R73, R90 ;  /* 0x0000005a49037221 */ /* 0x010fc20000010000 */
[----:B------:R-:W-:Y:S02]  /*3e70*/  F2FP.SATFINITE.E4M3.F32.PACK_AB_MERGE_C R94, R95, R94, RZ ;  /* 0x0000005e5f5e723e */ /* 0x000fe400048070ff */
[----:B------:R-:W-:Y:S02]  /*3e80*/  CS2R R98, SRZ ;  /* 0x0000000000627805 */ /* 0x000fe4000001ff00 */
[----:B------:R-:W-:Y:S02]  /*3e90*/  F2FP.SATFINITE.E4M3.F32.PACK_AB_MERGE_C R202, R11, R8, R202 ;  /* 0x000000080bca723e */ /* 0x000fe400048070ca */
[----:B------:R-:W-:Y:S02]  /*3ea0*/  F2FP.SATFINITE.E4M3.F32.PACK_AB_MERGE_C R201, R69, R64, R94 ;  /* 0x0000004045c9723e */ /* 0x000fe4000480705e */
[----:B------:R-:W-:Y:S01]  /*3eb0*/  CS2R R94, SRZ ;  /* 0x00000000005e7805 */ /* 0x000fe2000001ff00 */
[----:B------:R-:W3:Y:S01]  /*3ec0*/  MUFU.EX2 R72, R72 ;  /* 0x0000004800487308 */ /* 0x000ee20000000800 */
[----:B-1----:R-:W-:-:S01]  /*3ed0*/  FADD.FTZ R90, R102, R3 ;  /* 0x00000003665a7221 */ /* 0x002fc20000010000 */
[----:B------:R-:W-:-:S04]  /*3ee0*/  FADD.FTZ R3, R13, R82 ;  /* 0x000000520d037221 */ /* 0x000fc80000010000 */
[----:B------:R-:W-:Y:S02]  /*3ef0*/  FADD.FTZ R82, R12, R3 ;  /* 0x000000030c527221 */ /* 0x000fe40000010000 */
[----:B------:R-:W1:Y:S01]  /*3f00*/  MUFU.EX2 R75, R75 ;  /* 0x0000004b004b7308 */ /* 0x000e620000000800 */
[----:B--2---:R-:W-:-:S01]  /*3f10*/  FADD.FTZ R83, R103, R90 ;  /* 0x0000005a67537221 */ /* 0x004fc20000010000 */
[----:B------:R-:W-:Y:S01]  /*3f20*/  FADD.FTZ R3, R15, R82 ;  /* 0x000000520f037221 */ /* 0x000fe20000010000 */
[----:B------:R-:W-:-:S04]  /*3f30*/  F2FP.SATFINITE.E4M3.F32.PACK_AB_MERGE_C R102, R103, R102, RZ ;  /* 0x000000666766723e */ /* 0x000fc800048070ff */
[----:B------:R-:W-:Y:S01]  /*3f40*/  F2FP.SATFINITE.E4M3.F32.PACK_AB_MERGE_C R203, R73, R68, R102 ;  /* 0x0000004449cb723e */ /* 0x000fe20004807066 */
[----:B------:R-:W2:Y:S01]  /*3f50*/  MUFU.EX2 R14, R14 ;  /* 0x0000000e000e7308 */ /* 0x000ea20000000800 */
[----:B---3--:R-:W-:-:S01]  /*3f60*/  FADD.FTZ R90, R72, R83 ;  /* 0x00000053485a7221 */ /* 0x008fc20000010000 */
[----:B------:R-:W-:Y:S02]  /*3f70*/  CS2R R102, SRZ ;  /* 0x0000000000667805 */ /* 0x000fe4000001ff00 */
[----:B------:R-:W-:-:S04]  /*3f80*/  CS2R R68, SRZ ;  /* 0x0000000000447805 */ /* 0x000fc8000001ff00 */
[----:B------:R-:W3:Y:S01]  /*3f90*/  MUFU.EX2 R78, R78 ;  /* 0x0000004e004e7308 */ /* 0x000ee20000000800 */
[----:B-1----:R-:W-:-:S07]  /*3fa0*/  FADD.FTZ R83, R75, R90 ;  /* 0x0000005a4b537221 */ /* 0x002fce0000010000 */
[----:B------:R-:W1:Y:S01]  /*3fb0*/  MUFU.EX2 R79, R79 ;  /* 0x0000004f004f7308 */ /* 0x000e620000000800 */
[----:B--2---:R-:W-:-:S01]  /*3fc0*/  FADD.FTZ R82, R14, R3 ;  /* 0x000000030e527221 */ /* 0x004fc20000010000 */
[----:B------:R-:W-:-:S03]  /*3fd0*/  F2FP.SATFINITE.E4M3.F32.PACK_AB_MERGE_C R14, R21, R14, RZ ;  /* 0x0000000e150e723e */ /* 0x000fc600048070ff */
[----:B------:R-:W-:Y:S01]  /*3fe0*/  FADD.FTZ R3, R21, R82 ;  /* 0x0000005215037221 */ /* 0x000fe20000010000 */
[----:B------:R-:W-:Y:S02]  /*3ff0*/  F2FP.SATFINITE.E4M3.F32.PACK_AB_MERGE_C R204, R15, R12, R14 ;  /* 0x0000000c0fcc723e */ /* 0x000fe4000480700e */
[----:B------:R-:W2:Y:S01]  /*4000*/  MUFU.EX2 R20, R20 ;  /* 0x0000001400147308 */ /* 0x000ea20000000800 */
[----:B---3--:R-:W-:-:S07]  /*4010*/  FADD.FTZ R90, R78, R83 ;  /* 0x000000534e5a7221 */ /* 0x008fce0000010000 */
[----:B------:R-:W3:Y:S01]  /*4020*/  MUFU.EX2 R74, R74 ;  /* 0x0000004a004a7308 */ /* 0x000ee20000000800 */
[----:B-1----:R-:W-:-:S01]  /*4030*/  FADD.FTZ R83, R79, R90 ;  /* 0x0000005a4f537221 */ /* 0x002fc20000010000 */
[----:B------:R-:W-:-:S04]  /*4040*/  F2FP.SATFINITE.E4M3.F32.PACK_AB_MERGE_C R78, R79, R78, RZ ;  /* 0x0000004e4f4e723e */ /* 0x000fc800048070ff */
[----:B------:R-:W-:Y:S02]  /*4050*/  F2FP.SATFINITE.E4M3.F32.PACK_AB_MERGE_C R205, R75, R72, R78 ;  /* 0x000000484bcd723e */ /* 0x000fe4000480704e */
[----:B------:R-:W-:Y:S01]  /*4060*/  CS2R R78, SRZ ;  /* 0x00000000004e7805 */ /* 0x000fe2000001ff00 */
[----:B------:R-:W1:Y:S01]  /*4070*/  MUFU.EX2 R77, R77 ;  /* 0x0000004d004d7308 */ /* 0x000e620000000800 */
[----:B--2---:R-:W-:-:S01]  /*4080*/  FADD.FTZ R82, R20, R3 ;  /* 0x0000000314527221 */ /* 0x004fc20000010000 */
[----:B------:R-:W-:-:S03]  /*4090*/  CS2R R72, SRZ ;  /* 0x0000000000487805 */ /* 0x000fc6000001ff00 */
[----:B------:R-:W-:-:S03]  /*40a0*/  FADD.FTZ R3, R25, R82 ;  /* 0x0000005219037221 */ /* 0x000fc60000010000 */
[----:B------:R-:W2:Y:S01]  /*40b0*/  MUFU.EX2 R24, R24 ;  /* 0x0000001800187308 */ /* 0x000ea20000000800 */
[----:B---3--:R-:W-:-:S07]  /*40c0*/  FADD.FTZ R90, R74, R83 ;  /* 0x000000534a5a7221 */ /* 0x008fce0000010000 */
[----:B------:R-:W3:Y:S01]  /*40d0*/  MUFU.EX2 R86, R86 ;  /* 0x0000005600567308 */ /* 0x000ee20000000800 */
[----:B-1----:R-:W-:-:S07]  /*40e0*/  FADD.FTZ R83, R77, R90 ;  /* 0x0000005a4d537221 */ /* 0x002fce0000010000 */
[----:B------:R-:W1:Y:S01]  /*40f0*/  MUFU.EX2 R87, R87 ;  /* 0x0000005700577308 */ /* 0x000e620000000800 */
[----:B--2---:R-:W-:-:S01]  /*4100*/  FADD.FTZ R82, R24, R3 ;  /* 0x0000000318527221 */ /* 0x004fc20000010000 */
[----:B------:R-:W-:-:S03]  /*4110*/  F2FP.SATFINITE.E4M3.F32.PACK_AB_MERGE_C R24, R29, R24, RZ ;  /* 0x000000181d18723e */ /* 0x000fc600048070ff */
[----:B------:R-:W-:Y:S01]  /*4120*/  FADD.FTZ R3, R29, R82 ;  /* 0x000000521d037221 */ /* 0x000fe20000010000 */
[----:B------:R-:W-:Y:S02]  /*4130*/  F2FP.SATFINITE.E4M3.F32.PACK_AB_MERGE_C R206, R25, R20, R24 ;  /* 0x0000001419ce723e */ /* 0x000fe40004807018 */
[----:B------:R-:W-:Y:S01]  /*4140*/  CS2R R24, SRZ ;  /* 0x0000000000187805 */ /* 0x000fe2000001ff00 */
[----:B------:R-:W2:Y:S01]  /*4150*/  MUFU.EX2 R28, R28 ;  /* 0x0000001c001c7308 */ /* 0x000ea20000000800 */
[----:B---3--:R-:W-:-:S01]  /*4160*/  FADD.FTZ R90, R86, R83 ;  /* 0x00000053565a7221 */ /* 0x008fc20000010000 */
[----:B------:R-:W-:-:S06]  /*4170*/  CS2R R82, SRZ ;  /* 0x0000000000527805 */ /* 0x000fcc000001ff00 */
[----:B------:R-:W3:Y:S01]  /*4180*/  MUFU.EX2 R58, R58 ;  /* 0x0000003a003a7308 */ /* 0x000ee20000000800 */
[----:B-1----:R-:W-:-:S01]  /*4190*/  FADD.FTZ R9, R87, R90 ;  /* 0x0000005a57097221 */ /* 0x002fc20000010000 */
[----:B------:R-:W-:Y:S02]  /*41a0*/  F2FP.SATFINITE.E4M3.F32.PACK_AB_MERGE_C R86, R87, R86, RZ ;  /* 0x000000565756723e */ /* 0x000fe400048070ff */
[----:B------:R-:W-:Y:S02]  /*41b0*/  CS2R R90, SRZ ;  /* 0x00000000005a7805 */ /* 0x000fe4000001ff00 */
[----:B------:R-:W-:Y:S02]  /*41c0*/  F2FP.SATFINITE.E4M3.F32.PACK_AB_MERGE_C R207, R77, R74, R86 ;  /* 0x0000004a4dcf723e */ /* 0x000fe40004807056 */
[----:B------:R-:W-:Y:S01]  /*41d0*/  CS2R R86, SRZ ;  /* 0x0000000000567805 */ /* 0x000fe2000001ff00 */
[----:B------:R1:W4:Y:S01]  /*41e0*/  MUFU.EX2 R33, R105 ;  /* 0x0000006900217308 */ /* 0x0003220000000800 */
[----:B--2---:R-:W-:-:S01]  /*41f0*/  FADD.FTZ R6, R28, R3 ;  /* 0x000000031c067221 */ /* 0x004fc20000010000 */
[----:B------:R-:W-:-:S06]  /*4200*/  CS2R R74, SRZ ;  /* 0x00000000004a7805 */ /* 0x000fcc000001ff00 */
[----:B------:R-:W2:Y:S01]  /*4210*/  MUFU.EX2 R59, R59 ;  /* 0x0000003b003b7308 */ /* 0x000ea20000000800 */
[----:B---3--:R-:W-:-:S01]  /*4220*/  FADD.FTZ R10, R58, R9 ;  /* 0x000000093a0a7221 */ /* 0x008fc20000010000 */
[----:B-1----:R-:W-:-:S06]  /*4230*/  CS2R R104, SRZ ;  /* 0x0000000000687805 */ /* 0x002fcc000001ff00 */
[----:B------:R-:W1:Y:S01]  /*4240*/  MUFU.EX2 R32, R32 ;  /* 0x0000002000207308 */ /* 0x000e620000000800 */
[----:B----4-:R-:W-:-:S07]  /*4250*/  FADD.FTZ R3, R33, R6 ;  /* 0x0000000621037221 */ /* 0x010fce0000010000 */
[----:B------:R-:W3:Y:S01]  /*4260*/  MUFU.EX2 R62, R62 ;  /* 0x0000003e003e7308 */ /* 0x000ee20000000800 */
[----:B--2---:R-:W-:-:S07]  /*4270*/  FADD.FTZ R9, R59, R10 ;  /* 0x0000000a3b097221 */ /* 0x004fce0000010000 */
[----:B------:R2:W4:Y:S01]  /*4280*/  MUFU.EX2 R37, R107 ;  /* 0x0000006b00257308 */ /* 0x0005220000000800 */
[----:B-1----:R-:W-:-:S07]  /*4290*/  FADD.FTZ R6, R32, R3 ;  /* 0x0000000320067221 */ /* 0x002fce0000010000 */
[----:B------:R-:W1:Y:S01]  /*42a0*/  MUFU.EX2 R63, R63 ;  /* 0x0000003f003f7308 */ /* 0x000e620000000800 */
[----:B---3--:R-:W-:-:S01]  /*42b0*/  FADD.FTZ R10, R62, R9 ;  /* 0x000000093e0a7221 */ /* 0x008fc20000010000 */
[----:B--2---:R-:W-:-:S06]  /*42c0*/  CS2R R106, SRZ ;  /* 0x00000000006a7805 */ /* 0x004fcc000001ff00 */
[----:B------:R-:W2:Y:S01]  /*42d0*/  MUFU.EX2 R36, R36 ;  /* 0x0000002400247308 */ /* 0x000ea20000000800 */
[C---:B----4-:R-:W-:Y:S01]  /*42e0*/  F2FP.SATFINITE.E4M3.F32.PACK_AB_MERGE_C R32, R37.reuse, R32, RZ ;  /* 0x000000202520723e */ /* 0x050fe200048070ff */
[----:B------:R-:W-:-:S03]  /*42f0*/  FADD.FTZ R37, R37, R6 ;  /* 0x0000000625257221 */ /* 0x000fc60000010000 */
[----:B------:R-:W-:Y:S02]  /*4300*/  F2FP.SATFINITE.E4M3.F32.PACK_AB_MERGE_C R208, R33, R28, R32 ;  /* 0x0000001c21d0723e */ /* 0x000fe40004807020 */
[----:B------:R-:W-:Y:S02]  /*4310*/  CS2R R32, SRZ ;  /* 0x0000000000207805 */ /* 0x000fe4000001ff00 */
[----:B------:R-:W-:Y:S01]  /*4320*/  CS2R R28, SRZ ;  /* 0x00000000001c7805 */ /* 0x000fe2000001ff00 */
[----:B------:R-:W3:Y:S01]  /*4330*/  MUFU.EX2 R66, R66 ;  /* 0x0000004200427308 */ /* 0x000ee20000000800 */
[----:B-1----:R-:W-:-:S01]  /*4340*/  FADD.FTZ R3, R63, R10 ;  /* 0x0000000a3f037221 */ /* 0x002fc20000010000 */
[----:B------:R-:W-:-:S04]  /*4350*/  F2FP.SATFINITE.E4M3.F32.PACK_AB_MERGE_C R62, R63, R62, RZ ;  /* 0x0000003e3f3e723e */ /* 0x000fc800048070ff */
        /* <DEDUP_REMOVED lines=8> */
[----:B------:R1:W3:Y:S01]  /*43e0*/  MUFU.EX2 R30, R110 ;  /* 0x0000006e001e7308 */ /* 0x0002e20000000800 */
[----:B----4-:R-:W-:-:S07]  /*43f0*/  FADD.FTZ R3, R41, R6 ;  /* 0x0000000629037221 */ /* 0x010fce0000010000 */
[----:B------:R-:W4:Y:S01]  /*4400*/  MUFU.EX2 R70, R70 ;  /* 0x0000004600467308 */ /* 0x000f220000000800 */
[----:B--2---:R-:W-:-:S01]  /*4410*/  FADD.FTZ R9, R67, R10 ;  /* 0x0000000a43097221 */ /* 0x004fc20000010000 */
[----:B-1----:R-:W-:-:S06]  /*4420*/  CS2R R110, SRZ ;  /* 0x00000000006e7805 */ /* 0x002fcc000001ff00 */
[----:B------:R-:W1:Y:S01]  /*4430*/  MUFU.EX2 R31, R31 ;  /* 0x0000001f001f7308 */ /* 0x000e620000000800 */
[----:B---3--:R-:W-:-:S07]  /*4440*/  FADD.FTZ R6, R30, R3 ;  /* 0x000000031e067221 */ /* 0x008fce0000010000 */
[----:B------:R-:W2:Y:S01]  /*4450*/  MUFU.EX2 R71, R71 ;  /* 0x0000004700477308 */ /* 0x000ea20000000800 */
[----:B----4-:R-:W-:-:S07]  /*4460*/  FADD.FTZ R4, R70, R9 ;  /* 0x0000000946047221 */ /* 0x010fce0000010000 */
[----:B------:R-:W3:Y:S01]  /*4470*/  MUFU.EX2 R42, R42 ;  /* 0x0000002a002a7308 */ /* 0x000ee20000000800 */
[C---:B-1----:R-:W-:Y:S01]  /*4480*/  F2FP.SATFINITE.E4M3.F32.PACK_AB_MERGE_C R30, R31.reuse, R30, RZ ;  /* 0x0000001e1f1e723e */ /* 0x042fe200048070ff */
[----:B------:R-:W-:-:S03]  /*4490*/  FADD.FTZ R31, R31, R6 ;  /* 0x000000061f1f7221 */ /* 0x000fc60000010000 */
[----:B------:R-:W-:Y:S02]  /*44a0*/  F2FP.SATFINITE.E4M3.F32.PACK_AB_MERGE_C R210, R41, R36, R30 ;  /* 0x0000002429d2723e */ /* 0x000fe4000480701e */
[----:B------:R-:W-:Y:S01]  /*44b0*/  CS2R R36, SRZ ;  /* 0x0000000000247805 */ /* 0x000fe2000001ff00 */
[----:B------:R-:W1:Y:S01]  /*44c0*/  MUFU.EX2 R35, R35 ;  /* 0x0000002300237308 */ /* 0x000e620000000800 */
[C---:B--2---:R-:W-:Y:S01]  /*44d0*/  F2FP.SATFINITE.E4M3.F32.PACK_AB_MERGE_C R70, R71.reuse, R70, RZ ;  /* 0x000000464746723e */ /* 0x044fe200048070ff */
[----:B------:R-:W-:Y:S01]  /*44e0*/  FADD.FTZ R71, R71, R4 ;  /* 0x0000000447477221 */ /* 0x000fe20000010000 */
[----:B------:R-:W-:-:S01]  /*44f0*/  FADD.FTZ R4, R34, R31 ;  /* 0x0000001f22047221 */ /* 0x000fc20000010000 */
[----:B------:R-:W-:Y:S02]  /*4500*/  CS2R R30, SRZ ;  /* 0x00000000001e7805 */ /* 0x000fe4000001ff00 */
[----:B------:R-:W-:Y:S02]  /*4510*/  F2FP.SATFINITE.E4M3.F32.PACK_AB_MERGE_C R211, R67, R66, R70 ;  /* 0x0000004243d3723e */ /* 0x000fe40004807046 */
[----:B------:R-:W-:Y:S01]  /*4520*/  CS2R R66, SRZ ;  /* 0x0000000000427805 */ /* 0x000fe2000001ff00 */
[----:B------:R-:W2:Y:S01]  /*4530*/  MUFU.EX2 R43, R43 ;  /* 0x0000002b002b7308 */ /* 0x000ea20000000800 */
[----:B---3--:R-:W-:-:S01]  /*4540*/  FADD.FTZ R6, R42, R71 ;  /* 0x000000472a067221 */ /* 0x008fc20000010000 */
[----:B------:R-:W-:-:S06]  /*4550*/  CS2R R70, SRZ ;  /* 0x0000000000467805 */ /* 0x000fcc000001ff00 */
        /* <DEDUP_REMOVED lines=9> */
[----:B--2---:R-:W-:-:S01]  /*45f0*/  FADD.FTZ R4, R45, R4 ;  /* 0x000000042d047221 */ /* 0x004fc20000010000 */
[----:B------:R-:W-:-:S04]  /*4600*/  F2FP.SATFINITE.E4M3.F32.PACK_AB_MERGE_C R38, R45, R38, RZ ;  /* 0x000000262d26723e */ /* 0x000fc800048070ff */
[----:B------:R-:W-:Y:S02]  /*4610*/  F2FP.SATFINITE.E4M3.F32.PACK_AB_MERGE_C R212, R35, R34, R38 ;  /* 0x0000002223d4723e */ /* 0x000fe40004807026 */
[----:B------:R-:W-:Y:S01]  /*4620*/  CS2R R34, SRZ ;  /* 0x0000000000227805 */ /* 0x000fe2000001ff00 */
[----:B------:R-:W2:Y:S01]  /*4630*/  MUFU.EX2 R50, R50 ;  /* 0x0000003200327308 */ /* 0x000ea20000000800 */
[C---:B---3--:R-:W-:Y:S01]  /*4640*/  F2FP.SATFINITE.E4M3.F32.PACK_AB_MERGE_C R46, R47.reuse, R46, RZ ;  /* 0x0000002e2f2e723e */ /* 0x048fe200048070ff */
[----:B------:R-:W-:-:S03]  /*4650*/  FADD.FTZ R47, R47, R6 ;  /* 0x000000062f2f7221 */ /* 0x000fc60000010000 */
[----:B------:R-:W-:Y:S02]  /*4660*/  F2FP.SATFINITE.E4M3.F32.PACK_AB_MERGE_C R213, R43, R42, R46 ;  /* 0x0000002a2bd5723e */ /* 0x000fe4000480702e */
[----:B------:R-:W-:Y:S01]  /*4670*/  CS2R R42, SRZ ;  /* 0x00000000002a7805 */ /* 0x000fe2000001ff00 */
[----:B------:R-:W3:Y:S01]  /*4680*/  MUFU.EX2 R40, R40 ;  /* 0x0000002800287308 */ /* 0x000ee20000000800 */
[----:B-1----:R-:W-:-:S07]  /*4690*/  FADD.FTZ R7, R39, R4 ;  /* 0x0000000427077221 */ /* 0x002fce0000010000 */
[----:B------:R-:W1:Y:S01]  /*46a0*/  MUFU.EX2 R51, R51 ;  /* 0x0000003300337308 */ /* 0x000e620000000800 */
[----:B--2---:R-:W-:-:S01]  /*46b0*/  FADD.FTZ R4, R50, R47 ;  /* 0x0000002f32047221 */ /* 0x004fc20000010000 */
[----:B------:R-:W-:-:S06]  /*46c0*/  CS2R R46, SRZ ;  /* 0x00000000002e7805 */ /* 0x000fcc000001ff00 */
[----:B------:R-:W-:Y:S01]  /*46d0*/  MUFU.EX2 R44, R44 ;  /* 0x0000002c002c7308 */ /* 0x000fe20000000800 */
[----:B---3--:R-:W-:-:S07]  /*46e0*/  FADD.FTZ R7, R40, R7 ;  /* 0x0000000728077221 */ /* 0x008fce0000010000 */
[----:B------:R-:W2:Y:S01]  /*46f0*/  MUFU.EX2 R49, R49 ;  /* 0x0000003100317308 */ /* 0x000ea20000000800 */
[----:B-1----:R-:W-:-:S07]  /*4700*/  FADD.FTZ R9, R51, R4 ;  /* 0x0000000433097221 */ /* 0x002fce0000010000 */
[----:B------:R-:W1:Y:S08]  /*4710*/  MUFU.EX2 R54, R54 ;  /* 0x0000003600367308 */ /* 0x000e700000000800 */
[----:B------:R-:W3:Y:S01]  /*4720*/  MUFU.EX2 R55, R55 ;  /* 0x0000003700377308 */ /* 0x000ee20000000800 */
[----:B--2---:R-:W-:Y:S01]  /*4730*/  F2FP.SATFINITE.E4M3.F32.PACK_AB_MERGE_C R6, R49, R44, RZ ;  /* 0x0000002c3106723e */ /* 0x004fe200048070ff */
[----:B------:R-:W-:-:S03]  /*4740*/  FADD.FTZ R44, R44, R7 ;  /* 0x000000072c2c7221 */ /* 0x000fc60000010000 */
[----:B------:R-:W-:Y:S01]  /*4750*/  F2FP.SATFINITE.E4M3.F32.PACK_AB_MERGE_C R214, R40, R39, R6 ;  /* 0x0000002728d6723e */ /* 0x000fe20004807006 */
[----:B------:R-:W-:-:S01]  /*4760*/  FADD.FTZ R49, R49, R44 ;  /* 0x0000002c31317221 */ /* 0x000fc20000010000 */
[----:B------:R-:W-:Y:S01]  /*4770*/  CS2R R44, SRZ ;  /* 0x00000000002c7805 */ /* 0x000fe2000001ff00 */
[----:B------:R-:W-:Y:S01]  /*4780*/  MUFU.EX2 R52, R52 ;  /* 0x0000003400347308 */ /* 0x000fe20000000800 */
[----:B-1----:R-:W-:-:S01]  /*4790*/  FADD.FTZ R4, R54, R9 ;  /* 0x0000000936047221 */ /* 0x002fc20000010000 */
[----:B------:R-:W-:Y:S02]  /*47a0*/  CS2R R40, SRZ ;  /* 0x0000000000287805 */ /* 0x000fe4000001ff00 */
[----:B------:R-:W-:-:S04]  /*47b0*/  CS2R R38, SRZ ;  /* 0x0000000000267805 */ /* 0x000fc8000001ff00 */
[----:B------:R-:W1:Y:S01]  /*47c0*/  MUFU.EX2 R57, R57 ;  /* 0x0000003900397308 */ /* 0x000e620000000800 */
[C---:B---3--:R-:W-:Y:S01]  /*47d0*/  F2FP.SATFINITE.E4M3.F32.PACK_AB_MERGE_C R54, R55.reuse, R54, RZ ;  /* 0x000000363736723e */ /* 0x048fe200048070ff */
[----:B------:R-:W-:-:S03]  /*47e0*/  FADD.FTZ R55, R55, R4 ;  /* 0x0000000437377221 */ /* 0x000fc60000010000 */
[----:B------:R-:W-:Y:S02]  /*47f0*/  F2FP.SATFINITE.E4M3.F32.PACK_AB_MERGE_C R215, R51, R50, R54 ;  /* 0x0000003233d7723e */ /* 0x000fe40004807036 */
[----:B------:R-:W-:Y:S01]  /*4800*/  CS2R R50, SRZ ;  /* 0x0000000000327805 */ /* 0x000fe2000001ff00 */
[----:B------:R-:W2:Y:S08]  /*4810*/  MUFU.EX2 R48, R48 ;  /* 0x0000003000307308 */ /* 0x000eb00000000800 */
[----:B------:R-:W3:Y:S01]  /*4820*/  MUFU.EX2 R26, R26 ;  /* 0x0000001a001a7308 */ /* 0x000ee20000000800 */
[----:B-1----:R-:W-:-:S07]  /*4830*/  F2FP.SATFINITE.E4M3.F32.PACK_AB_MERGE_C R7, R57, R52, RZ ;  /* 0x000000343907723e */ /* 0x002fce00048070ff */
[----:B------:R-:W1:Y:S01]  /*4840*/  MUFU.EX2 R53, R53 ;  /* 0x0000003500357308 */ /* 0x000e620000000800 */
[----:B--2---:R-:W-:-:S07]  /*4850*/  FADD.FTZ R4, R48, R49 ;  /* 0x0000003130047221 */ /* 0x004fce0000010000 */
[----:B------:R-:W2:Y:S01]  /*4860*/  MUFU.EX2 R27, R27 ;  /* 0x0000001b001b7308 */ /* 0x000ea20000000800 */
[----:B---3--:R-:W-:-:S01]  /*4870*/  FADD.FTZ R6, R26, R55 ;  /* 0x000000371a067221 */ /* 0x008fc20000010000 */
[----:B------:R-:W-:-:S06]  /*4880*/  CS2R R54, SRZ ;  /* 0x0000000000367805 */ /* 0x000fcc000001ff00 */
[----:B------:R-:W3:Y:S01]  /*4890*/  MUFU.EX2 R76, R76 ;  /* 0x0000004c004c7308 */ /* 0x000ee20000000800 */
[C---:B-1----:R-:W-:Y:S01]  /*48a0*/  F2FP.SATFINITE.E4M3.F32.PACK_AB_MERGE_C R216, R53.reuse, R48, R7 ;  /* 0x0000003035d8723e */ /* 0x042fe20004807007 */
[----:B------:R-:W-:Y:S01]  /*48b0*/  FADD.FTZ R53, R53, R4 ;  /* 0x0000000435357221 */ /* 0x000fe20000010000 */
[----:B------:R-:W-:-:S03]  /*48c0*/  CS2R R48, SRZ ;  /* 0x0000000000307805 */ /* 0x000fc6000001ff00 */
[----:B------:R-:W-:Y:S02]  /*48d0*/  FADD.FTZ R52, R52, R53 ;  /* 0x0000003534347221 */ /* 0x000fe40000010000 */
[----:B------:R-:W1:Y:S01]  /*48e0*/  MUFU.EX2 R3, R80 ;  /* 0x0000005000037308 */ /* 0x000e620000000800 */
[----:B--2---:R-:W-:-:S01]  /*48f0*/  FADD.FTZ R7, R27, R6 ;  /* 0x000000061b077221 */ /* 0x004fc20000010000 */
[----:B------:R-:W-:Y:S01]  /*4900*/  FADD.FTZ R57, R57, R52 ;  /* 0x0000003439397221 */ /* 0x000fe20000010000 */
[----:B------:R-:W-:-:S05]  /*4910*/  CS2R R52, SRZ ;  /* 0x0000000000347805 */ /* 0x000fca000001ff00 */
[----:B------:R-:W-:Y:S01]  /*4920*/  MUFU.EX2 R60, R60 ;  /* 0x0000003c003c7308 */ /* 0x000fe20000000800 */
[----:B---3--:R-:W-:-:S07]  /*4930*/  FADD.FTZ R4, R76, R7 ;  /* 0x000000074c047221 */ /* 0x008fce0000010000 */
[----:B------:R-:W2:Y:S01]  /*4940*/  MUFU.EX2 R65, R65 ;  /* 0x0000004100417308 */ /* 0x000ea20000000800 */
[----:B-1----:R-:W-:-:S01]  /*4950*/  FADD.FTZ R4, R3, R4 ;  /* 0x0000000403047221 */ /* 0x002fc20000010000 */
[----:B------:R-:W-:-:S04]  /*4960*/  F2FP.SATFINITE.E4M3.F32.PACK_AB_MERGE_C R76, R3, R76, RZ ;  /* 0x0000004c034c723e */ /* 0x000fc800048070ff */
[----:B------:R-:W-:Y:S02]  /*4970*/  F2FP.SATFINITE.E4M3.F32.PACK_AB_MERGE_C R217, R27, R26, R76 ;  /* 0x0000001a1bd9723e */ /* 0x000fe4000480704c */
[----:B------:R-:W-:Y:S01]  /*4980*/  CS2R R76, SRZ ;  /* 0x00000000004c7805 */ /* 0x000fe2000001ff00 */
[----:B------:R-:W1:Y:S01]  /*4990*/  MUFU.EX2 R56, R56 ;  /* 0x0000003800387308 */ /* 0x000e620000000800 */
[----:B------:R-:W-:-:S07]  /*49a0*/  CS2R R26, SRZ ;  /* 0x00000000001a7805 */ /* 0x000fce000001ff00 */
[----:B------:R-:W3:Y:S01]  /*49b0*/  MUFU.EX2 R81, R81 ;  /* 0x0000005100517308 */ /* 0x000ee20000000800 */
[----:B--2---:R-:W-:-:S07]  /*49c0*/  F2FP.SATFINITE.E4M3.F32.PACK_AB_MERGE_C R7, R65, R60, RZ ;  /* 0x0000003c4107723e */ /* 0x004fce00048070ff */
[----:B------:R-:W2:Y:S01]  /*49d0*/  MUFU.EX2 R61, R61 ;  /* 0x0000003d003d7308 */ /* 0x000ea20000000800 */
[----:B-1----:R-:W-:-:S07]  /*49e0*/  FADD.FTZ R6, R56, R57 ;  /* 0x0000003938067221 */ /* 0x002fce0000010000 */
[----:B------:R-:W1:Y:S01]  /*49f0*/  MUFU.EX2 R84, R84 ;  /* 0x0000005400547308 */ /* 0x000e620000000800 */
[----:B---3--:R-:W-:-:S07]  /*4a00*/  FADD.FTZ R3, R81, R4 ;  /* 0x0000000451037221 */ /* 0x008fce0000010000 */
[----:B------:R-:W3:Y:S01]  /*4a10*/  MUFU.EX2 R85, R85 ;  /* 0x0000005500557308 */ /* 0x000ee20000000800 */
[C---:B--2---:R-:W-:Y:S01]  /*4a20*/  F2FP.SATFINITE.E4M3.F32.PACK_AB_MERGE_C R218, R61.reuse, R56, R7 ;  /* 0x000000383dda723e */ /* 0x044fe20004807007 */
[----:B------:R-:W-:Y:S01]  /*4a30*/  FADD.FTZ R61, R61, R6 ;  /* 0x000000063d3d7221 */ /* 0x000fe20000010000 */
[----:B------:R-:W-:-:S03]  /*4a40*/  CS2R R56, SRZ ;  /* 0x0000000000387805 */ /* 0x000fc6000001ff00 */
[----:B------:R-:W-:Y:S02]  /*4a50*/  FADD.FTZ R60, R60, R61 ;  /* 0x0000003d3c3c7221 */ /* 0x000fe40000010000 */
[----:B------:R-:W2:Y:S01]  /*4a60*/  MUFU.EX2 R88, R88 ;  /* 0x0000005800587308 */ /* 0x000ea20000000800 */
[----:B-1----:R-:W-:-:S04]  /*4a70*/  FADD.FTZ R4, R84, R3 ;  /* 0x0000000354047221 */ /* 0x002fc80000010000 */
[----:B---3--:R-:W-:Y:S01]  /*4a80*/  FADD.FTZ R3, R85, R4 ;  /* 0x0000000455037221 */ /* 0x008fe20000010000 */
[----:B------:R-:W-:-:S01]  /*4a90*/  FADD.FTZ R4, R65, R60 ;  /* 0x0000003c41047221 */ /* 0x000fc20000010000 */
[----:B------:R-:W-:Y:S02]  /*4aa0*/  CS2R R64, SRZ ;  /* 0x0000000000407805 */ /* 0x000fe4000001ff00 */
[----:B------:R-:W-:Y:S02]  /*4ab0*/  CS2R R60, SRZ ;  /* 0x00000000003c7805 */ /* 0x000fe4000001ff00 */
[C---:B--2---:R-:W-:Y:S01]  /*4ac0*/  F2FP.SATFINITE.E4M3.F32.PACK_AB_MERGE_C R6, R88.reuse, R85, RZ ;  /* 0x000000555806723e */ /* 0x044fe200048070ff */
[----:B------:R-:W-:-:S01]  /*4ad0*/  FADD.FTZ R3, R88, R3 ;  /* 0x0000000358037221 */ /* 0x000fc20000010000 */
[----:B------:R-:W-:Y:S02]  /*4ae0*/  CS2R R88, SRZ ;  /* 0x0000000000587805 */ /* 0x000fe4000001ff00 */
[----:B------:R-:W-:-:S02]  /*4af0*/  F2FP.SATFINITE.E4M3.F32.PACK_AB_MERGE_C R219, R84, R81, R6 ;  /* 0x0000005154db723e */ /* 0x000fc40004807006 */
[----:B------:R-:W-:Y:S02]  /*4b00*/  CS2R R84, SRZ ;  /* 0x0000000000547805 */ /* 0x000fe4000001ff00 */
[----:B------:R-:W-:Y:S01]  /*4b10*/  CS2R R80, SRZ ;  /* 0x0000000000507805 */ /* 0x000fe2000001ff00 */
[----:B------:R-:W-:Y:S06]  /*4b20*/  @!P1 BRA `(.L_x_2899) ;  /* 0x0000002c00bc9947 */ /* 0x000fec0003800000 */
[----:B------:R-:W-:Y:S01]  /*4b30*/  IMAD.MOV.U32 R6, RZ, RZ, R5 ;  /* 0x000000ffff067224 */ /* 0x000fe200078e0005 */
[----:B------:R-:W-:Y:S01]  /*4b40*/  UIADD3 UR53, UR53, -0x2, URZ ;  /* 0xfffffffe35357890 */ /* 0x000fe2000fffe03f */
[----:B------:R-:W-:Y:S01]  /*4b50*/  IMAD.MOV.U32 R7, RZ, RZ, R0 ;  /* 0x000000ffff077224 */ /* 0x000fe200078e0000 */
[----:B------:R-:W-:Y:S01]  /*4b60*/  UMOV UR57, UR36 ;  /* 0x0000002400397c82 */ /* 0x000fe20008000000 */
[----:B------:R-:W-:Y:S01]  /*4b70*/  IMAD.MOV.U32 R119, RZ, RZ, RZ ;  /* 0x000000ffff777224 */ /* 0x000fe200078e00ff */
[----:B------:R-:W-:-:S08]  /*4b80*/  UMOV UR56, UR52 ;  /* 0x0000003400387c82 */ /* 0x000fd00008000000 */
.L_x_2910:
[----:B------:R-:W-:Y:S01]  /*4b90*/  ISETP.NE.AND P2, PT, RZ, UR41, PT ;  /* 0x00000029ff007c0c */ /* 0x000fe2000bf45270 */
[----:B------:R-:W-:-:S04]  /*4ba0*/  UISETP.NE.AND UP0, UPT, UR56, 0x1, UPT ;  /* 0x000000013800788c */ /* 0x000fc8000bf05270 */
[----:B------:R-:W-:-:S04]  /*4bb0*/  USEL UR36, URZ, 0x1, UP0 ;  /* 0x000000013f247887 */ /* 0x000fc80008000000 */
[----:B------:R-:W-:-:S04]  /*4bc0*/  ULOP3.LUT UR36, UR57, UR36, URZ, 0x3c, !UPT ;  /* 0x0000002439247292 */ /* 0x000fc8000f8e3c3f */
[----:B------:R-:W-:Y:S08]  /*4bd0*/  @P2 BRA `(.L_x_2900) ;  /* 0x0000000000382947 */ /* 0x000ff00003800000 */
[----:B------:R-:W-:Y:S05]  /*4be0*/  @!P0 BRA `(.L_x_2901) ;  /* 0x0000000000048947 */ /* 0x000fea0003800000 */
[----:B------:R-:W-:Y:S01]  /*4bf0*/  BPT.TRAP 0x1 ;  /* 0x000000040000795c */ /* 0x000fe20000300000 */
.L_x_2901:
        /* <DEDUP_REMOVED lines=9> */
.L_x_2902:
[----:B--2---:R-:W-:Y:S05]  /*4c90*/  @P1 BRA `(.L_x_2900) ;  /* 0x0000000000081947 */ /* 0x004fea0003800000 */
[----:B------:R-:W2:Y:S02]  /*4ca0*/  SYNCS.PHASECHK.TRANS64.TRYWAIT P1, [UR6+0x33430], R0 ;  /* 0x03343000ff0075a7 */ /* 0x000ea40008020146 */
[----:B--2---:R-:W-:Y:S05]  /*4cb0*/  @!P1 BRA `(.L_x_2903) ;  /* 0x00000090002c9947 */ /* 0x004fea0003800000 */
.L_x_2900:
        /* <DEDUP_REMOVED lines=189> */
.L_x_2905:
[----:B------:R-:W-:Y:S01]  /*5890*/  ULEA UR6, UR56, UR38, 0x3 ;  /* 0x0000002638067291 */ /* 0x000fe2000f8e183f */
[----:B------:R-:W-:-:S05]  /*58a0*/  IMAD.U32 R0, RZ, RZ, UR57 ;  /* 0x00000039ff007e24 */ /* 0x000fca000f8e00ff */
[----:B------:R-:W-:-:S04]  /*58b0*/  SHF.L.U32 R0, R0, 0x1f, RZ ;  /* 0x0000001f00007819 */ /* 0x000fc800000006ff */
[----:B------:R1:W2:Y:S01]  /*58c0*/  SYNCS.PHASECHK.TRANS64.TRYWAIT P1, [UR6+0x33450], R0 ;  /* 0x03345000ff0075a7 */ /* 0x0002a20008020146 */
[----:B------:R-:W-:Y:S05]  /*58d0*/  @!P0 BRA `(.L_x_2906) ;  /* 0x0000000000048947 */ /* 0x000fea0003800000 */
[----:B------:R-:W-:Y:S01]  /*58e0*/  BPT.TRAP 0x1 ;  /* 0x000000040000795c */ /* 0x000fe20000300000 */
.L_x_2906:
[----:B--2---:R-:W-:Y:S05]  /*58f0*/  @P1 BRA `(.L_x_2904) ;  /* 0x0000000000081947 */ /* 0x004fea0003800000 */
[----:B------:R-:W2:Y:S02]  /*5900*/  SYNCS.PHASECHK.TRANS64.TRYWAIT P1, [UR6+0x33450], R0 ;  /* 0x03345000ff0075a7 */ /* 0x000ea40008020146 */
[----:B--2---:R-:W-:Y:S05]  /*5910*/  @!P1 BRA `(.L_x_2907) ;  /* 0x00000084002c9947 */ /* 0x004fea0003800000 */
.L_x_2904:
[----:B------:R-:W-:Y:S01]  /*5920*/  UIADD3 UR6, UR38, 0x200, URZ ;  /* 0x0000020026067890 */ /* 0x000fe2000fffe03f */
[----:B------:R-:W-:Y:S01]  /*5930*/  WARPGROUP.ARRIVE ;  /* 0x00000000000079c5 */ /* 0x000fe20000000000 */
[----:B------:R-:W-:Y:S01]  /*5940*/  UMOV UR7, 0xc0000010 ;  /* 0xc000001000077882 */ /* 0x000fe20000000000 */
[----:B-12---:R-:W-:Y:S01]  /*5950*/  IADD3 R0, -R22, 0xb, RZ ;  /* 0x0000000b16007810 */ /* 0x006fe20007ffe1ff */
[----:B------:R-:W-:-:S04]  /*5960*/  USHF.R.U32.HI UR6, URZ, 0x4, UR6 ;  /* 0x000000043f067899 */ /* 0x000fc80008011606 */
[----:B------:R-:W-:-:S04]  /*5970*/  ULOP3.LUT UR6, UR6, 0x3fff, URZ, 0xc0, !UPT ;  /* 0x00003fff06067892 */ /* 0x000fc8000f8ec03f */
[----:B------:R-:W-:-:S04]  /*5980*/  ULOP3.LUT UR6, UR6, 0x10000, URZ, 0xfc, !UPT ;  /* 0x0001000006067892 */ /* 0x000fc8000f8efc3f */
[----:B------:R-:W-:-:S07]  /*5990*/  UIMAD UR10, UR56, 0x780, UR6 ;  /* 0x00000780380a78a4 */ /* 0x000fce000f8e0206 */
[----:B------:R-:W-:Y:S02]  /*59a0*/  UMOV UR6, UR10 ;  /* 0x0000000a00067c82 */ /* 0x000fe40008000000 */
[----:B------:R-:W-:Y:S01]  /*59b0*/  QGMMA.64x192x32.F32.E4M3.E4M3 R24, R200, gdesc[UR4], R24, gsb0 ;  /* 0x02e00004c8187df3 */ /* 0x000fe20008000818 */
[----:B------:R-:W-:Y:S01]  /*59c0*/  UIADD3 UR6, UR10, 0x180, URZ ;  /* 0x000001800a067890 */ /* 0x000fe2000fffe03f */
[----:B------:R-:W-:Y:S01]  /*59d0*/  UMOV UR7, 0xc0000010 ;  /* 0xc000001000077882 */ /* 0x000fe20000000000 */
[----:B------:R-:W-:Y:S02]  /*59e0*/  WARPGROUP.DEPBAR.LE gsb0, 0x0 ;  /* 0x00008000000079c5 */ /* 0x000fe40000010000 */
[----:B------:R-:W-:-:S15]  /*59f0*/  WARPGROUP.ARRIVE ;  /* 0x00000000000079c5 */ /* 0x000fde0000000000 */
        /* <DEDUP_REMOVED lines=15> */
[----:B------:R-:W-:Y:S03]  /*5af0*/  QGMMA.64x192x32.F32.E4M3.E4M3 R24, R216, gdesc[UR4], R24, gsb0 ;  /* 0x02e00004d8187df3 */ /* 0x000fe60008000818 */
[----:B------:R-:W-:Y:S02]  /*5b00*/  WARPGROUP.DEPBAR.LE gsb0, 0x0 ;  /* 0x00008000000079c5 */ /* 0x000fe40000010000 */
[----:B------:R1:W-:Y:S06]  /*5b10*/  BAR.ARV R0, 0x100 ;  /* 0x000400000000751d */ /* 0x0003ec0000002000 */
[----:B------:R-:W-:Y:S05]  /*5b20*/  @!P0 BRA `(.L_x_2908) ;  /* 0x0000000000048947 */ /* 0x000fea0003800000 */
[----:B------:R-:W-:Y:S01]  /*5b30*/  BPT.TRAP 0x1 ;  /* 0x000000040000795c */ /* 0x000fe20000300000 */
.L_x_2908:
[----:B-1----:R-:W-:Y:S01]  /*5b40*/  FMNMX.FTZ R0, R184, R7, !PT ;  /* 0x00000007b8007209 */ /* 0x002fe20007810000 */
[----:B------:R-:W-:Y:S01]  /*5b50*/  IMAD.U32 R13, RZ, RZ, UR40 ;  /* 0x00000028ff0d7e24 */ /* 0x000fe2000f8e00ff */
        /* <DEDUP_REMOVED lines=79> */
[----:B------:R-:W-:Y:S01]  /*6050*/  ISETP.NE.AND P1, PT, R2, RZ, PT ;  /* 0x000000ff0200720c */ /* 0x000fe20003f25270 */
        /* <DEDUP_REMOVED lines=12> */
[--C-:B------:R-:W-:Y:S01]  /*6120*/  FFMA.FTZ R172, R176, UR40, -R200.reuse ;  /* 0x00000028b0ac7c23 */ /* 0x100fe200080108c8 */
[----:B------:R-:W-:-:S01]  /*6130*/  FFMA.FTZ R21, R169, UR40, -R200 ;  /* 0x00000028a9157c23 */ /* 0x000fc200080108c8 */
[--C-:B------:R-:W-:Y:S01]  /*6140*/  FFMA.FTZ R176, R180, UR40, -R200.reuse ;  /* 0x00000028b4b07c23 */ /* 0x100fe200080108c8 */
[----:B------:R-:W-:-:S01]  /*6150*/  FFMA.FTZ R169, R173, UR40, -R200 ;  /* 0x00000028ada97c23 */ /* 0x000fc200080108c8 */
[----:B------:R-:W-:Y:S02]  /*6160*/  IMAD.U32 R180, RZ, RZ, UR40 ;  /* 0x00000028ffb47e24 */ /* 0x000fe4000f8e00ff */
[----:B------:R-:W-:-:S01]  /*6170*/  FFMA.FTZ R173, R177, UR40, -R200 ;  /* 0x00000028b1ad7c23 */ /* 0x000fc200080108c8 */
[--C-:B------:R-:W-:Y:S01]  /*6180*/  FFMA.FTZ R177, R181, UR40, -R200.reuse ;  /* 0x00000028b5b17c23 */ /* 0x100fe200080108c8 */
[----:B------:R-:W-:-:S01]  /*6190*/  FFMA.FTZ R181, R133, UR40, -R200 ;  /* 0x0000002885b57c23 */ /* 0x000fc200080108c8 */
[C---:B------:R-:W-:Y:S01]  /*61a0*/  FADD.FTZ R6, -R5.reuse, R6 ;  /* 0x0000000605067221 */ /* 0x040fe20000010100 */
[----:B------:R-:W-:-:S01]  /*61b0*/  FFMA.FTZ R133, R5, R180, -8 ;  /* 0xc100000005857423 */ /* 0x000fc200000100b4 */
[----:B------:R-:W-:Y:S01]  /*61c0*/  FMUL.FTZ R7, R7, UR40 ;  /* 0x0000002807077c20 */ /* 0x000fe20008410000 */
[----:B------:R-:W-:-:S01]  /*61d0*/  FFMA.FTZ R8, R184, UR40, -R200 ;  /* 0x00000028b8087c23 */ /* 0x000fc200080108c8 */
[----:B------:R-:W-:Y:S01]  /*61e0*/  FFMA.FTZ R9, R185, UR40, -R200 ;  /* 0x00000028b9097c23 */ /* 0x000fe200080108c8 */
[----:B------:R-:W-:Y:S01]  /*61f0*/  FMUL.FTZ R6, R6, UR40 ;  /* 0x0000002806067c20 */ /* 0x000fe20008410000 */
[--C-:B------:R-:W-:Y:S01]  /*6200*/  FFMA.FTZ R185, R186, UR40, -R133.reuse ;  /* 0x00000028bab97c23 */ /* 0x100fe20008010885 */
        /* <DEDUP_REMOVED lines=41> */
[----:B------:R-:W3:Y:S01]  /*64a0*/  MUFU.EX2 R180, R180 ;  /* 0x000000b400b47308 */ /* 0x000ee20000000800 */
[----:B--2---:R-:W-:-:S01]  /*64b0*/  FFMA.FTZ R3, R6, R3, R185 ;  /* 0x0000000306037223 */ /* 0x004fc200000100b9 */
[----:B------:R-:W-:Y:S01]  /*64c0*/  FFMA.FTZ R165, R165, UR40, -R200 ;  /* 0x00000028a5a57c23 */ /* 0x000fe200080108c8 */
[----:B------:R-:W-:-:S01]  /*64d0*/  FFMA.FTZ R167, R167, UR40, -R133 ;  /* 0x00000028a7a77c23 */ /* 0x000fc20008010885 */
[----:B------:R-:W-:Y:S01]  /*64e0*/  FFMA.FTZ R136, R136, UR40, -R200 ;  /* 0x0000002888887c23 */ /* 0x000fe200080108c8 */
[----:B------:R-:W-:-:S01]  /*64f0*/  FFMA.FTZ R138, R138, UR40, -R133 ;  /* 0x000000288a8a7c23 */ /* 0x000fc20008010885 */
[----:B------:R-:W-:Y:S01]  /*6500*/  FFMA.FTZ R137, R137, UR40, -R200 ;  /* 0x0000002889897c23 */ /* 0x000fe200080108c8 */
[----:B------:R-:W-:-:S01]  /*6510*/  FFMA.FTZ R139, R139, UR40, -R133 ;  /* 0x000000288b8b7c23 */ /* 0x000fc20008010885 */
[----:B------:R-:W2:Y:S01]  /*6520*/  MUFU.EX2 R10, R10 ;  /* 0x0000000a000a7308 */ /* 0x000ea20000000800 */
[----:B-1----:R-:W-:-:S01]  /*6530*/  FADD.FTZ R193, R9, R4 ;  /* 0x0000000409c17221 */ /* 0x002fc20000010000 */
[----:B------:R-:W-:Y:S01]  /*6540*/  FFMA.FTZ R140, R140, UR40, -R200 ;  /* 0x000000288c8c7c23 */ /* 0x000fe200080108c8 */
[----:B------:R-:W-:-:S01]  /*6550*/  FFMA.FTZ R142, R142, UR40, -R133 ;  /* 0x000000288e8e7c23 */ /* 0x000fc20008010885 */
[----:B------:R-:W-:Y:S01]  /*6560*/  FFMA.FTZ R141, R141, UR40, -R200 ;  /* 0x000000288d8d7c23 */ /* 0x000fe200080108c8 */
[----:B------:R-:W-:-:S01]  /*6570*/  FFMA.FTZ R143, R143, UR40, -R133 ;  /* 0x000000288f8f7c23 */ /* 0x000fc20008010885 */
[----:B------:R-:W-:Y:S01]  /*6580*/  FFMA.FTZ R144, R144, UR40, -R200 ;  /* 0x0000002890907c23 */ /* 0x000fe200080108c8 */
[----:B------:R-:W-:-:S01]  /*6590*/  FFMA.FTZ R146, R146, UR40, -R133 ;  /* 0x0000002892927c23 */ /* 0x000fc20008010885 */
[----:B------:R-:W1:Y:S01]  /*65a0*/  MUFU.EX2 R184, R184 ;  /* 0x000000b800b87308 */ /* 0x000e620000000800 */
[----:B---3--:R-:W-:-:S01]  /*65b0*/  FADD.FTZ R3, R180, R3 ;  /* 0x00000003b4037221 */ /* 0x008fc20000010000 */
[----:B------:R-:W-:Y:S01]  /*65c0*/  FFMA.FTZ R145, R145, UR40, -R200 ;  /* 0x0000002891917c23 */ /* 0x000fe200080108c8 */
[----:B------:R-:W-:-:S01]  /*65d0*/  FFMA.FTZ R147, R147, UR40, -R133 ;  /* 0x0000002893937c23 */ /* 0x000fc20008010885 */
[----:B------:R-:W-:Y:S01]  /*65e0*/  FFMA.FTZ R148, R148, UR40, -R200 ;  /* 0x0000002894947c23 */ /* 0x000fe200080108c8 */
[----:B------:R-:W-:-:S01]  /*65f0*/  FFMA.FTZ R150, R150, UR40, -R133 ;  /* 0x0000002896967c23 */ /* 0x000fc20008010885 */
[----:B------:R-:W-:Y:S01]  /*6600*/  FFMA.FTZ R149, R149, UR40, -R200 ;  /* 0x0000002895957c23 */ /* 0x000fe200080108c8 */
[----:B------:R-:W-:-:S01]  /*6610*/  FFMA.FTZ R151, R151, UR40, -R133 ;  /* 0x0000002897977c23 */ /* 0x000fc20008010885 */
[----:B------:R-:W3:Y:S01]  /*6620*/  MUFU.EX2 R11, R11 ;  /* 0x0000000b000b7308 */ /* 0x000ee20000000800 */
[----:B--2---:R-:W-:-:S01]  /*6630*/  FADD.FTZ R4, R10, R193 ;  /* 0x000000c10a047221 */ /* 0x004fc20000010000 */
        /* <DEDUP_REMOVED lines=9> */
[----:B------:R-:W-:-:S02]  /*66d0*/  IMAD.U32 R192, RZ, RZ, UR52 ;  /* 0x00000034ffc07e24 */ /* 0x000fc4000f8e00ff */
[--C-:B------:R-:W-:Y:S01]  /*66e0*/  FFMA.FTZ R128, R128, UR40, -R200.reuse ;  /* 0x0000002880807c23 */ /* 0x100fe200080108c8 */
[----:B------:R-:W-:-:S01]  /*66f0*/  FFMA.FTZ R129, R129, UR40, -R200 ;  /* 0x0000002881817c23 */ /* 0x000fc200080108c8 */
[----:B------:R-:W-:Y:S01]  /*6700*/  FFMA.FTZ R132, R132, UR40, -R200 ;  /* 0x0000002884847c23 */ /* 0x000fe200080108c8 */
[----:B------:R-:W-:-:S01]  /*6710*/  FFMA.FTZ R134, R134, UR40, -R133 ;  /* 0x0000002886867c23 */ /* 0x000fc20008010885 */
[----:B------:R-:W1:Y:S01]  /*6720*/  MUFU.EX2 R12, R12 ;  /* 0x0000000c000c7308 */ /* 0x000e620000000800 */
[----:B---3--:R-:W-:-:S01]  /*6730*/  FADD.FTZ R3, R11, R4 ;  /* 0x000000040b037221 */ /* 0x008fc20000010000 */
[----:B------:R-:W-:-:S06]  /*6740*/  @P1 LEA R192, R192, UR38, 0x3 ;  /* 0x00000026c0c01c11 */ /* 0x000fcc000f8e18ff */
        /* <DEDUP_REMOVED lines=120> */
[----:B------:R-:W-:-:S05]  /*6ed0*/  @P1 VIADD R3, R192, 0x33440 ;  /* 0x00033440c0031836 */ /* 0x000fca0000000000 */
[----:B------:R-:W-:Y:S01]  /*6ee0*/  @P1 PRMT R3, R18, 0x654, R3 ;  /* 0x0000065412031816 */ /* 0x000fe20000000003 */
[----:B------:R-:W2:Y:S01]  /*6ef0*/  MUFU.EX2 R123, R123 ;  /* 0x0000007b007b7308 */ /* 0x000ea20000000800 */
[----:B-1----:R-:W-:-:S02]  /*6f00*/  FADD.FTZ R190, R122, R131 ;  /* 0x000000837abe7221 */ /* 0x002fc40000010000 */
[----:B------:R1:W-:Y:S05]  /*6f10*/  @P1 SYNCS.ARRIVE.TRANS64.RED.A1T0 RZ, [R3+URZ], RZ ;  /* 0x000000ff03ff19a7 */ /* 0x0003ea000810043f */
[----:B------:R-:W4:Y:S01]  /*6f20*/  MUFU.EX2 R124, R124 ;  /* 0x0000007c007c7308 */ /* 0x000f220000000800 */
[----:B---3--:R-:W-:-:S07]  /*6f30*/  FADD.FTZ R131, R121, R4 ;  /* 0x0000000479837221 */ /* 0x008fce0000010000 */
[----:B------:R-:W3:Y:S01]  /*6f40*/  MUFU.EX2 R126, R126 ;  /* 0x0000007e007e7308 */ /* 0x000ee20000000800 */
[----:B--2---:R-:W-:-:S07]  /*6f50*/  FADD.FTZ R195, R123, R190 ;  /* 0x000000be7bc37221 */ /* 0x004fce0000010000 */
[----:B------:R-:W1:Y:S01]  /*6f60*/  MUFU.EX2 R125, R125 ;  /* 0x0000007d007d7308 */ /* 0x000e620000000800 */
[----:B----4-:R-:W-:-:S07]  /*6f70*/  FADD.FTZ R4, R124, R131 ;  /* 0x000000837c047221 */ /* 0x010fce0000010000 */
        /* <DEDUP_REMOVED lines=18> */
[----:B---3--:R-:W-:-:S03]  /*70a0*/  FADD.FTZ R4, R181, R4 ;  /* 0x00000004b5047221 */ /* 0x008fc60000010000 */
[----:B-1----:R-:W-:Y:S01]  /*70b0*/  FADD.FTZ R3, R133, R3 ;  /* 0x0000000385037221 */ /* 0x002fe20000010000 */
[----:B------:R-:W-:Y:S06]  /*70c0*/  @!P0 BRA `(.L_x_2909) ;  /* 0x0000000000048947 */ /* 0x000fec0003800000 */
[----:B------:R-:W-:Y:S01]  /*70d0*/  BPT.TRAP 0x1 ;  /* 0x000000040000795c */ /* 0x000fe20000300000 */
.L_x_2909:
        /* <DEDUP_REMOVED lines=14> */
[-C--:B------:R-:W-:Y:S01]  /*71c0*/  FMUL.FTZ R24, R24, R7.reuse ;  /* 0x0000000718187220 */ /* 0x080fe20000410000 */
        /* <DEDUP_REMOVED lines=133> */
.L_x_2899:
[----:B------:R-:W-:Y:S06]  /*7a20*/  BAR.ARV 0x8, 0x120 ;  /* 0x0204800000007b1d */ /* 0x000fec0000002000 */
[----:B------:R-:W-:Y:S05]  /*7a30*/  @!P0 BRA `(.L_x_2911) ;  /* 0x0000000000048947 */ /* 0x000fea0003800000 */
[----:B------:R-:W-:Y:S01]  /*7a40*/  BPT.TRAP 0x1 ;  /* 0x000000040000795c */ /* 0x000fe20000300000 */
.L_x_2911:
[----:B------:R-:W-:Y:S01]  /*7a50*/  ULEA UR8, UR52, UR38, 0x3 ;  /* 0x0000002634087291 */ /* 0x000fe2000f8e183f */
[----:B------:R-:W-:-:S05]  /*7a60*/  IMAD.U32 R6, RZ, RZ, UR36 ;  /* 0x00000024ff067e24 */ /* 0x000fca000f8e00ff */
[----:B------:R-:W-:-:S04]  /*7a70*/  SHF.L.U32 R6, R6, 0x1f, RZ ;  /* 0x0000001f06067819 */ /* 0x000fc800000006ff */
[----:B------:R1:W2:Y:S01]  /*7a80*/  SYNCS.PHASECHK.TRANS64.TRYWAIT P1, [UR8+0x33450], R6 ;  /* 0x03345006ff0075a7 */ /* 0x0002a20008020148 */
[----:B------:R-:W-:Y:S05]  /*7a90*/  @!P0 BRA `(.L_x_2912) ;  /* 0x0000000000048947 */ /* 0x000fea0003800000 */
[----:B------:R-:W-:Y:S01]  /*7aa0*/  BPT.TRAP 0x1 ;  /* 0x000000040000795c */ /* 0x000fe20000300000 */
.L_x_2912:
[----:B--2---:R-:W-:Y:S05]  /*7ab0*/  @P1 BRA `(.L_x_2913) ;  /* 0x0000000000081947 */ /* 0x004fea0003800000 */
[----:B------:R-:W2:Y:S02]  /*7ac0*/  SYNCS.PHASECHK.TRANS64.TRYWAIT P1, [UR8+0x33450], R6 ;  /* 0x03345006ff0075a7 */ /* 0x000ea40008020148 */
[----:B--2---:R-:W-:Y:S05]  /*7ad0*/  @!P1 BRA `(.L_x_2914) ;  /* 0x0000006000d49947 */ /* 0x004fea0003800000 */
.L_x_2913:
        /* <DEDUP_REMOVED lines=86> */
.L_x_2915:
        /* <DEDUP_REMOVED lines=33> */
[-C--:B------:R-:W-:Y:S01]  /*8250*/  FMUL.FTZ R108, R108, R12.reuse ;  /* 0x0000000c6c6c7220 */ /* 0x080fe20000410000 */
[-C--:B------:R-:W-:Y:S01]  /*8260*/  FMUL.FTZ R109, R109, R12.reuse ;  /* 0x0000000c6d6d7220 */ /* 0x080fe20000410000 */
[-C--:B------:R-:W-:Y:S01]  /*8270*/  FMUL.FTZ R116, R116, R12.reuse ;  /* 0x0000000c74747220 */ /* 0x080fe20000410000 */
[----:B------:R-:W-:Y:S01]  /*8280*/  FMUL.FTZ R117, R117, R12 ;  /* 0x0000000c75757220 */ /* 0x000fe20000410000 */
[----:B------:R-:W-:Y:S01]  /*8290*/  LOP3.LUT R0, R0, 0xc, RZ, 0xc0, !PT ;  /* 0x0000000c00007812 */ /* 0x000fe200078ec0ff */
[-C--:B------:R-:W-:Y:S01]  /*82a0*/  FMUL.FTZ R70, R70, R120.reuse ;  /* 0x0000007846467220 */ /* 0x080fe20000410000 */
[-C--:B------:R-:W-:Y:S01]  /*82b0*/  FMUL.FTZ R79, R79, R120.reuse ;  /* 0x000000784f4f7220 */ /* 0x080fe20000410000 */
[-C--:B------:R-:W-:Y:S01]  /*82c0*/  FMUL.FTZ R54, R54, R120.reuse ;  /* 0x0000007836367220 */ /* 0x080fe20000410000 */
[----:B------:R-:W-:Y:S01]  /*82d0*/  IADD3 R6, P0, R0, UR4, RZ ;  /* 0x0000000400067c10 */ /* 0x000fe2000ff1e0ff */
[-C--:B------:R-:W-:Y:S01]  /*82e0*/  FMUL.FTZ R55, R55, R120.reuse ;  /* 0x0000007837377220 */ /* 0x080fe20000410000 */
[-C--:B------:R-:W-:Y:S01]  /*82f0*/  FMUL.FTZ R30, R30, R120.reuse ;  /* 0x000000781e1e7220 */ /* 0x080fe20000410000 */
[-C--:B------:R-:W-:Y:S01]  /*8300*/  FMUL.FTZ R31, R31, R120.reuse ;  /* 0x000000781f1f7220 */ /* 0x080fe20000410000 */
[----:B------:R-:W-:Y:S01]  /*8310*/  FMUL.FTZ R46, R46, R120 ;  /* 0x000000782e2e7220 */ /* 0x000fe20000410000 */
[----:B------:R-:W-:-:S02]  /*8320*/  IMAD.X R7, RZ, RZ, UR5, P0 ;  /* 0x00000005ff077e24 */ /* 0x000fc400080e06ff */
        /* <DEDUP_REMOVED lines=14> */
[-C--:B-1----:R-:W-:Y:S01]  /*8410*/  FMUL.FTZ R6, R27, R120.reuse ;  /* 0x000000781b067220 */ /* 0x082fe20000410000 */
[----:B------:R-:W-:Y:S01]  /*8420*/  FMUL.FTZ R27, R58, R120 ;  /* 0x000000783a1b7220 */ /* 0x000fe20000410000 */
[-C--:B------:R-:W-:Y:S01]  /*8430*/  FMUL.FTZ R73, R96, R12.reuse ;  /* 0x0000000c60497220 */ /* 0x080fe20000410000 */
        /* <DEDUP_REMOVED lines=12> */
[----:B------:R-:W-:Y:S01]  /*8500*/  F2FP.BF16.F32.PACK_AB R27, R62, R27 ;  /* 0x0000001b3e1b723e */ /* 0x000fe200000010ff */
[----:B------:R-:W-:Y:S01]  /*8510*/  FMUL.FTZ R15, R42, R120 ;  /* 0x000000782a0f7220 */ /* 0x000fe20000410000 */
[----:B------:R-:W-:Y:S01]  /*8520*/  F2FP.BF16.F32.PACK_AB R34, R63, R34 ;  /* 0x000000223f22723e */ /* 0x000fe200000010ff */
[-C--:B------:R-:W-:Y:S01]  /*8530*/  FMUL.FTZ R47, R47, R120.reuse ;  /* 0x000000782f2f7220 */ /* 0x080fe20000410000 */
[----:B------:R-:W-:Y:S01]  /*8540*/  ISETP.EQ.OR P0, PT, R28, 0x3, !P0 ;  /* 0x000000031c00780c */ /* 0x000fe20004702670 */
[----:B------:R-:W-:Y:S01]  /*8550*/  FMUL.FTZ R20, R43, R120 ;  /* 0x000000782b147220 */ /* 0x000fe20000410000 */
[----:B------:R-:W-:Y:S01]  /*8560*/  F2FP.BF16.F32.PACK_AB R35, R70, R35 ;  /* 0x000000234623723e */ /* 0x000fe200000010ff */
[----:B------:R-:W-:Y:S01]  /*8570*/  UIADD3 UR42, -UR45, URZ, URZ ;  /* 0x0000003f2d2a7290 */ /* 0x000fe2000fffe13f */
[----:B------:R-:W-:Y:S01]  /*8580*/  F2FP.BF16.F32.PACK_AB R50, R79, R50 ;  /* 0x000000324f32723e */ /* 0x000fe200000010ff */
[-C--:B------:R-:W-:Y:S01]  /*8590*/  FMUL.FTZ R38, R38, R120.reuse ;  /* 0x0000007826267220 */ /* 0x080fe20000410000 */
[----:B------:R-:W-:Y:S01]  /*85a0*/  F2FP.BF16.F32.PACK_AB R25, R54, R25 ;  /* 0x000000193619723e */ /* 0x000fe200000010ff */
[----:B------:R-:W-:Y:S01]  /*85b0*/  FMUL.FTZ R39, R39, R120 ;  /* 0x0000007827277220 */ /* 0x000fe20000410000 */
[----:B------:R-:W-:Y:S01]  /*85c0*/  F2FP.BF16.F32.PACK_AB R26, R55, R26 ;  /* 0x0000001a371a723e */ /* 0x000fe200000010ff */
[----:B------:R-:W-:Y:S01]  /*85d0*/  USHF.R.S32.HI UR4, URZ, 0x1f, UR43 ;  /* 0x0000001f3f047899 */ /* 0x000fe2000801142b */
[----:B------:R-:W-:Y:S01]  /*85e0*/  SEL R79, R27, R34, P0 ;  /* 0x000000221b4f7207 */ /* 0x000fe20000000000 */
[----:B------:R-:W-:Y:S01]  /*85f0*/  ULDC UR5, c[0x0][0xda8] ;  /* 0x00036a0000057ab9 */ /* 0x000fe20000000800 */
[----:B------:R-:W-:Y:S01]  /*8600*/  SEL R70, R34, R27, P0 ;  /* 0x0000001b22467207 */ /* 0x000fe20000000000 */
[----:B------:R-:W-:Y:S01]  /*8610*/  ULDC.64 UR6, c[0x0][0xb70] ;  /* 0x0002dc0000067ab9 */ /* 0x000fe20000000a00 */
[----:B------:R-:W-:Y:S01]  /*8620*/  IADD3 R27, P1, R16, 0x4000, RZ ;  /* 0x00004000101b7810 */ /* 0x000fe20007f3e0ff */
[----:B------:R-:W-:Y:S01]  /*8630*/  UIMAD UR42, UR5, UR42, UR48 ;  /* 0x0000002a052a72a4 */ /* 0x000fe2000f8e0230 */
[----:B------:R-:W-:Y:S01]  /*8640*/  F2FP.BF16.F32.PACK_AB R41, R68, R41 ;  /* 0x000000294429723e */ /* 0x000fe200000010ff */
[----:B------:R-:W-:Y:S01]  /*8650*/  UIMAD UR4, UR4, UR6, URZ ;  /* 0x00000006040472a4 */ /* 0x000fe2000f8e023f */
[----:B------:R-:W-:Y:S01]  /*8660*/  F2FP.BF16.F32.PACK_AB R48, R77, R48 ;  /* 0x000000304d30723e */ /* 0x000fe200000010ff */
[----:B------:R-:W-:Y:S01]  /*8670*/  USHF.L.U32 UR42, UR42, 0x7, URZ ;  /* 0x000000072a2a7899 */ /* 0x000fe2000800063f */
[----:B------:R-:W-:Y:S01]  /*8680*/  SEL R77, R25, R26, P0 ;  /* 0x0000001a194d7207 */ /* 0x000fe20000000000 */
[----:B------:R-:W-:Y:S01]  /*8690*/  UIMAD.WIDE.U32 UR10, UR43, UR6, URZ ;  /* 0x000000062b0a72a5 */ /* 0x000fe2000f8e003f */
[----:B------:R-:W-:Y:S01]  /*86a0*/  SEL R68, R26, R25, P0 ;  /* 0x000000191a447207 */ /* 0x000fe20000000000 */
[----:B------:R-:W-:Y:S01]  /*86b0*/  UIMAD UR4, UR43, UR7, UR4 ;  /* 0x000000072b0472a4 */ /* 0x000fe2000f8e0204 */
[----:B------:R-:W-:Y:S01]  /*86c0*/  LOP3.LUT R26, R27, 0x380, RZ, 0xc0, !PT ;  /* 0x000003801b1a7812 */ /* 0x000fe200078ec0ff */
[----:B------:R-:W-:Y:S01]  /*86d0*/  FMUL.FTZ R71, R71, R120 ;  /* 0x0000007847477220 */ /* 0x000fe20000410000 */
[----:B------:R-:W-:Y:S01]  /*86e0*/  F2FP.BF16.F32.PACK_AB R21, R52, R21 ;  /* 0x000000153415723e */ /* 0x000fe200000010ff */
[----:B------:R-:W-:Y:S01]  /*86f0*/  UIADD3 UR4, UR11, UR4, URZ ;  /* 0x000000040b047290 */ /* 0x000fe2000fffe03f */
[----:B------:R-:W-:Y:S01]  /*8700*/  F2FP.BF16.F32.PACK_AB R24, R53, R24 ;  /* 0x000000183518723e */ /* 0x000fe200000010ff */
[-C--:B------:R-:W-:Y:S01]  /*8710*/  FMUL.FTZ R42, R67, R120.reuse ;  /* 0x00000078432a7220 */ /* 0x080fe20000410000 */
[----:B------:R-:W-:Y:S01]  /*8720*/  SHF.R.U64 R26, R26, 0x3, RZ ;  /* 0x000000031a1a7819 */ /* 0x000fe200000012ff */
[-C--:B------:R-:W-:Y:S01]  /*8730*/  FMUL.FTZ R78, R78, R120.reuse ;  /* 0x000000784e4e7220 */ /* 0x080fe20000410000 */
[----:B------:R-:W-:Y:S01]  /*8740*/  F2FP.BF16.F32.PACK_AB R7, R30, R7 ;  /* 0x000000071e07723e */ /* 0x000fe200000010ff */
[----:B------:R-:W-:Y:S01]  /*8750*/  FMUL.FTZ R43, R74, R120 ;  /* 0x000000784a2b7220 */ /* 0x000fe20000410000 */
[----:B------:R-:W-:Y:S01]  /*8760*/  F2FP.BF16.F32.PACK_AB R6, R31, R6 ;  /* 0x000000061f06723e */ /* 0x000fe200000010ff */
[----:B------:R-:W-:Y:S01]  /*8770*/  UIADD3 UR8, UR8, 0x33460, URZ ;  /* 0x0003346008087890 */ /* 0x000fe2000fffe03f */
[----:B------:R-:W-:Y:S01]  /*8780*/  IADD3 R25, P2, R16, 0x4020, RZ ;  /* 0x0000402010197810 */ /* 0x000fe20007f5e0ff */
[-C--:B------:R-:W-:Y:S01]  /*8790*/  FMUL.FTZ R86, R86, R120.reuse ;  /* 0x0000007856567220 */ /* 0x080fe20000410000 */
[----:B------:R-:W-:Y:S01]  /*87a0*/  F2FP.BF16.F32.PACK_AB R73, R100, R73 ;  /* 0x000000496449723e */ /* 0x000fe200000010ff */
[----:B------:R-:W-:Y:S01]  /*87b0*/  FMUL.FTZ R51, R82, R120 ;  /* 0x0000007852337220 */ /* 0x000fe20000410000 */
[----:B------:R-:W-:Y:S01]  /*87c0*/  F2FP.BF16.F32.PACK_AB R72, R101, R72 ;  /* 0x000000486548723e */ /* 0x000fe200000010ff */
[-C--:B------:R-:W-:Y:S01]  /*87d0*/  FMUL.FTZ R87, R87, R120.reuse ;  /* 0x0000007857577220 */ /* 0x080fe20000410000 */
[----:B------:R-:W-:Y:S01]  /*87e0*/  F2FP.BF16.F32.PACK_AB R15, R46, R15 ;  /* 0x0000000f2e0f723e */ /* 0x000fe200000010ff */
[----:B------:R-:W-:Y:S01]  /*87f0*/  FMUL.FTZ R58, R83, R120 ;  /* 0x00000078533a7220 */ /* 0x000fe20000410000 */
[----:B------:R-:W-:Y:S01]  /*8800*/  F2FP.BF16.F32.PACK_AB R20, R47, R20 ;  /* 0x000000142f14723e */ /* 0x000fe200000010ff */
[----:B------:R-:W-:Y:S01]  /*8810*/  FMUL.FTZ R94, R94, R120 ;  /* 0x000000785e5e7220 */ /* 0x000fe20000410000 */
[----:B------:R-:W-:Y:S01]  /*8820*/  F2FP.BF16.F32.PACK_AB R40, R69, R40 ;  /* 0x000000284528723e */ /* 0x000fe200000010ff */
[----:B------:R-:W-:Y:S01]  /*8830*/  FMUL.FTZ R59, R90, R120 ;  /* 0x000000785a3b7220 */ /* 0x000fe20000410000 */
[----:B------:R-:W-:Y:S01]  /*8840*/  SEL R47, R21, R24, P0 ;  /* 0x00000018152f7207 */ /* 0x000fe20000000000 */
[-C--:B------:R-:W-:Y:S01]  /*8850*/  FMUL.FTZ R95, R95, R120.reuse ;  /* 0x000000785f5f7220 */ /* 0x080fe20000410000 */
[----:B------:R-:W-:Y:S01]  /*8860*/  SEL R46, R24, R21, P0 ;  /* 0x00000015182e7207 */ /* 0x000fe20000000000 */
[----:B------:R-:W-:Y:S01]  /*8870*/  FMUL.FTZ R66, R91, R120 ;  /* 0x000000785b427220 */ /* 0x000fe20000410000 */
[----:B------:R-:W-:Y:S01]  /*8880*/  LOP3.LUT R26, R26, R27, RZ, 0x3c, !PT ;  /* 0x0000001b1a1a7212 */ /* 0x000fe200078e3cff */
[----:B------:R-:W-:Y:S01]  /*8890*/  IMAD.X R27, RZ, RZ, R17, P1 ;  /* 0x000000ffff1b7224 */ /* 0x000fe200008e0611 */
[----:B------:R-:W-:Y:S01]  /*88a0*/  F2FP.BF16.F32.PACK_AB R32, R61, R32 ;  /* 0x000000203d20723e */ /* 0x000fe200000010ff */
[----:B------:R-:W-:Y:S01]  /*88b0*/  UPRMT UR8, UR37, 0x654, UR8 ;  /* 0x0000065425087896 */ /* 0x000fe20008000008 */
[----:B------:R-:W-:Y:S01]  /*88c0*/  SEL R69, R7, R6, P0 ;  /* 0x0000000607457207 */ /* 0x000fe20000000000 */
[-C--:B------:R-:W-:Y:S01]  /*88d0*/  FMUL.FTZ R102, R102, R120.reuse ;  /* 0x0000007866667220 */ /* 0x080fe20000410000 */
[----:B------:R-:W-:Y:S01]  /*88e0*/  SEL R54, R6, R7, P0 ;  /* 0x0000000706367207 */ /* 0x000fe20000000000 */
[-C--:B------:R-:W-:Y:S01]  /*88f0*/  FMUL.FTZ R67, R98, R120.reuse ;  /* 0x0000007862437220 */ /* 0x080fe20000410000 */
[----:B------:R-:W-:Y:S01]  /*8900*/  IADD3 R21, P3, R16, 0x4040, RZ ;  /* 0x0000404010157810 */ /* 0x000fe20007f7e0ff */
[-C--:B------:R-:W-:Y:S01]  /*8910*/  FMUL.FTZ R103, R103, R120.reuse ;  /* 0x0000007867677220 */ /* 0x080fe20000410000 */
[----:B------:R-:W-:Y:S01]  /*8920*/  LOP3.LUT R24, R25, 0x380, RZ, 0xc0, !PT ;  /* 0x0000038019187812 */ /* 0x000fe200078ec0ff */
[----:B------:R-:W-:Y:S01]  /*8930*/  FMUL.FTZ R74, R99, R120 ;  /* 0x00000078634a7220 */ /* 0x000fe20000410000 */
[----:B------:R-:W-:Y:S01]  /*8940*/  SEL R61, R73, R72, P0 ;  /* 0x00000048493d7207 */ /* 0x000fe20000000000 */
[-C--:B------:R-:W-:Y:S01]  /*8950*/  FMUL.FTZ R110, R110, R120.reuse ;  /* 0x000000786e6e7220 */ /* 0x080fe20000410000 */
[----:B------:R-:W-:Y:S01]  /*8960*/  IADD3 R7, P1, R16, 0x8040, RZ ;  /* 0x0000804010077810 */ /* 0x000fe20007f3e0ff */
[-C--:B------:R-:W-:Y:S01]  /*8970*/  FMUL.FTZ R75, R106, R120.reuse ;  /* 0x000000786a4b7220 */ /* 0x080fe20000410000 */
[----:B------:R-:W-:Y:S01]  /*8980*/  SEL R72, R72, R73, P0 ;  /* 0x0000004948487207 */ /* 0x000fe20000000000 */
[----:B------:R-:W-:Y:S01]  /*8990*/  FMUL.FTZ R111, R111, R120 ;  /* 0x000000786f6f7220 */ /* 0x000fe20000410000 */
[----:B------:R-:W-:Y:S01]  /*89a0*/  SEL R73, R15, R20, P0 ;  /* 0x000000140f497207 */ /* 0x000fe20000000000 */
[-C--:B------:R-:W-:Y:S01]  /*89b0*/  FMUL.FTZ R82, R107, R120.reuse ;  /* 0x000000786b527220 */ /* 0x080fe20000410000 */
[----:B------:R-:W-:Y:S01]  /*89c0*/  SEL R62, R20, R15, P0 ;  /* 0x0000000f143e7207 */ /* 0x000fe20000000000 */
[-C--:B------:R-:W-:Y:S01]  /*89d0*/  FMUL.FTZ R118, R118, R120.reuse ;  /* 0x0000007876767220 */ /* 0x080fe20000410000 */
[----:B------:R-:W-:Y:S01]  /*89e0*/  LOP3.LUT R20, R21, 0x380, RZ, 0xc0, !PT ;  /* 0x0000038015147812 */ /* 0x000fe200078ec0ff */
[-C--:B------:R-:W-:Y:S01]  /*89f0*/  FMUL.FTZ R83, R114, R120.reuse ;  /* 0x0000007872537220 */ /* 0x080fe20000410000 */
[----:B------:R-:W-:Y:S01]  /*8a00*/  SHF.R.U64 R24, R24, 0x3, RZ ;  /* 0x0000000318187819 */ /* 0x000fe200000012ff */
[-C--:B------:R-:W-:Y:S01]  /*8a10*/  FMUL.FTZ R119, R119, R120.reuse ;  /* 0x0000007877777220 */ /* 0x080fe20000410000 */
[----:B------:R-:W-:Y:S01]  /*8a20*/  F2FP.BF16.F32.PACK_AB R9, R36, R9 ;  /* 0x000000092409723e */ /* 0x000fe200000010ff */
[----:B------:R-:W-:Y:S01]  /*8a30*/  FMUL.FTZ R90, R115, R120 ;  /* 0x00000078735a7220 */ /* 0x000fe20000410000 */
[----:B------:R-:W-:Y:S01]  /*8a40*/  F2FP.BF16.F32.PACK_AB R10, R37, R10 ;  /* 0x0000000a250a723e */ /* 0x000fe200000010ff */
[----:B------:R-:W-:Y:S01]  /*8a50*/  SYNCS.ARRIVE.TRANS64.RED.A1T0 RZ, [UR8], RZ ;  /* 0x000000ffffff79a7 */ /* 0x000fe20008100408 */
[----:B------:R-:W-:Y:S01]  /*8a60*/  LOP3.LUT R6, R7, 0x380, RZ, 0xc0, !PT ;  /* 0x0000038007067812 */ /* 0x000fe200078ec0ff */
[----:B------:R-:W-:Y:S01]  /*8a70*/  USHF.R.S32.HI UR5, URZ, 0x1f, UR44 ;  /* 0x0000001f3f057899 */ /* 0x000fe2000801142c */
[----:B------:R-:W-:-:S02]  /*8a80*/  F2FP.BF16.F32.PACK_AB R11, R38, R11 ;  /* 0x0000000b260b723e */ /* 0x000fc400000010ff */
[----:B------:R-:W-:Y:S02]  /*8a90*/  F2FP.BF16.F32.PACK_AB R12, R39, R12 ;  /* 0x0000000c270c723e */ /* 0x000fe400000010ff */
[----:B------:R-:W-:Y:S02]  /*8aa0*/  SHF.R.U64 R20, R20, 0x3, RZ ;  /* 0x0000000314147819 */ /* 0x000fe400000012ff */
[----:B------:R-:W-:Y:S01]  /*8ab0*/  LOP3.LUT R24, R24, R25, RZ, 0x3c, !PT ;  /* 0x0000001918187212 */ /* 0x000fe200078e3cff */
[----:B------:R-:W-:Y:S01]  /*8ac0*/  IMAD.X R25, RZ, RZ, R17, P2 ;  /* 0x000000ffff197224 */ /* 0x000fe200010e0611 */
[----:B------:R-:W-:Y:S02]  /*8ad0*/  F2FP.BF16.F32.PACK_AB R8, R29, R8 ;  /* 0x000000081d08723e */ /* 0x000fe400000010ff */
[----:B------:R-:W-:Y:S02]  /*8ae0*/  SEL R39, R9, R10, P0 ;  /* 0x0000000a09277207 */ /* 0x000fe40000000000 */
[----:B------:R-:W-:-:S02]  /*8af0*/  SEL R38, R10, R9, P0 ;  /* 0x000000090a267207 */ /* 0x000fc40000000000 */
[----:B------:R-:W-:Y:S02]  /*8b00*/  SHF.R.U64 R6, R6, 0x3, RZ ;  /* 0x0000000306067819 */ /* 0x000fe400000012ff */
[----:B------:R-:W-:Y:S02]  /*8b10*/  IADD3 R9, P2, R16, 0x8060, RZ ;  /* 0x0000806010097810 */ /* 0x000fe40007f5e0ff */
[----:B------:R-:W-:Y:S01]  /*8b20*/  LOP3.LUT R20, R20, R21, RZ, 0x3c, !PT ;  /* 0x0000001514147212 */ /* 0x000fe200078e3cff */
[--C-:B------:R-:W-:Y:S01]  /*8b30*/  IMAD.X R21, RZ, RZ, R17.reuse, P3 ;  /* 0x000000ffff157224 */ /* 0x100fe200018e0611 */
[----:B------:R-:W-:Y:S02]  /*8b40*/  SEL R37, R5, R8, P0 ;  /* 0x0000000805257207 */ /* 0x000fe40000000000 */
[----:B------:R-:W-:Y:S02]  /*8b50*/  SEL R36, R8, R5, P0 ;  /* 0x0000000508247207 */ /* 0x000fe40000000000 */
[----:B------:R-:W-:Y:S01]  /*8b60*/  LOP3.LUT R6, R6, R7, RZ, 0x3c, !PT ;  /* 0x0000000706067212 */ /* 0x000fe200078e3cff */
[----:B------:R-:W-:Y:S01]  /*8b70*/  IMAD.X R7, RZ, RZ, R17, P1 ;  /* 0x000000ffff077224 */ /* 0x000fe200008e0611 */
[----:B------:R-:W-:Y:S01]  /*8b80*/  F2FP.BF16.F32.PACK_AB R64, R93, R64 ;  /* 0x000000405d40723e */ /* 0x000fe200000010ff */
[----:B------:R-:W-:Y:S01]  /*8b90*/  VIADD R93, R221, UR42 ;  /* 0x0000002add5d7c36 */ /* 0x000fe20008000000 */
[----:B------:R-:W-:-:S02]  /*8ba0*/  LOP3.LUT R8, R9, 0x380, RZ, 0xc0, !PT ;  /* 0x0000038009087812 */ /* 0x000fc400078ec0ff */
[----:B------:R-:W-:Y:S01]  /*8bb0*/  F2FP.BF16.F32.PACK_AB R33, R60, R33 ;  /* 0x000000213c21723e */ /* 0x000fe200000010ff */
[----:B------:R-:W-:Y:S01]  /*8bc0*/  VIADD R5, R93, 0x8 ;  /* 0x000000085d057836 */ /* 0x000fe20000000000 */
[----:B------:R-:W-:Y:S02]  /*8bd0*/  F2FP.BF16.F32.PACK_AB R57, R84, R57 ;  /* 0x000000395439723e */ /* 0x000fe400000010ff */
[----:B------:R-:W-:Y:S02]  /*8be0*/  SHF.R.U64 R8, R8, 0x3, RZ ;  /* 0x0000000308087819 */ /* 0x000fe400000012ff */
[----:B------:R-:W-:Y:S02]  /*8bf0*/  MOV R84, R20 ;  /* 0x0000001400547202 */ /* 0x000fe40000000f00 */
        /* <DEDUP_REMOVED lines=9> */
[----:B------:R-:W-:Y:S02]  /*8c90*/  IADD3 R31, P5, R16, 0x40, RZ ;  /* 0x00000040101f7810 */ /* 0x000fe40007fbe0ff */
[----:B------:R-:W-:Y:S01]  /*8ca0*/  LOP3.LUT R8, R8, R9, RZ, 0x3c, !PT ;  /* 0x0000000908087212 */ /* 0x000fe200078e3cff */
[----:B------:R-:W-:Y:S01]  /*8cb0*/  IMAD.X R9, RZ, RZ, R17, P2 ;  /* 0x000000ffff097224 */ /* 0x000fe200010e0611 */
[----:B------:R-:W-:Y:S02]  /*8cc0*/  ISETP.GE.OR P2, PT, R5, UR4, P1 ;  /* 0x0000000405007c0c */ /* 0x000fe40008f46670 */
[----:B------:R-:W-:Y:S02]  /*8cd0*/  LOP3.LUT R32, R33, 0x380, RZ, 0xc0, !PT ;  /* 0x0000038021207812 */ /* 0x000fe400078ec0ff */
[----:B------:R-:W-:Y:S02]  /*8ce0*/  LOP3.LUT R30, R31, 0x380, RZ, 0xc0, !PT ;  /* 0x000003801f1e7812 */ /* 0x000fe400078ec0ff */
[----:B------:R-:W-:-:S02]  /*8cf0*/  SHF.R.U64 R32, R32, 0x3, RZ ;  /* 0x0000000320207819 */ /* 0x000fc400000012ff */
[----:B------:R-:W-:Y:S02]  /*8d00*/  SHF.R.U64 R30, R30, 0x3, RZ ;  /* 0x000000031e1e7819 */ /* 0x000fe400000012ff */
[----:B------:R-:W-:Y:S02]  /*8d10*/  F2FP.BF16.F32.PACK_AB R13, R44, R13 ;  /* 0x0000000d2c0d723e */ /* 0x000fe400000010ff */
[----:B------:R-:W-:Y:S02]  /*8d20*/  F2FP.BF16.F32.PACK_AB R14, R45, R14 ;  /* 0x0000000e2d0e723e */ /* 0x000fe400000010ff */
[----:B------:R-:W-:Y:S02]  /*8d30*/  IADD3 R29, P6, R16, 0x60, RZ ;  /* 0x00000060101d7810 */ /* 0x000fe40007fde0ff */
[----:B------:R-:W-:Y:S01]  /*8d40*/  LOP3.LUT R32, R32, R33, RZ, 0x3c, !PT ;  /* 0x0000002120207212 */ /* 0x000fe200078e3cff */
[--C-:B------:R-:W-:Y:S01]  /*8d50*/  IMAD.X R33, RZ, RZ, R17.reuse, P4 ;  /* 0x000000ffff217224 */ /* 0x100fe200020e0611 */
[----:B------:R-:W-:Y:S01]  /*8d60*/  LOP3.LUT R30, R30, R31, RZ, 0x3c, !PT ;  /* 0x0000001f1e1e7212 */ /* 0x000fe200078e3cff */
[----:B------:R-:W-:Y:S01]  /*8d70*/  IMAD.X R31, RZ, RZ, R17, P5 ;  /* 0x000000ffff1f7224 */ /* 0x000fe200028e0611 */
[----:B------:R-:W-:-:S02]  /*8d80*/  SEL R45, R13, R14, P0 ;  /* 0x0000000e0d2d7207 */ /* 0x000fc40000000000 */
[----:B------:R-:W-:Y:S02]  /*8d90*/  SEL R44, R14, R13, P0 ;  /* 0x0000000d0e2c7207 */ /* 0x000fe40000000000 */
[----:B------:R-:W-:Y:S02]  /*8da0*/  F2FP.BF16.F32.PACK_AB R42, R71, R42 ;  /* 0x0000002a472a723e */ /* 0x000fe400000010ff */
[C---:B------:R-:W-:Y:S02]  /*8db0*/  IADD3 R15, P4, R16.reuse, 0x4060, RZ ;  /* 0x00004060100f7810 */ /* 0x040fe40007f9e0ff */
[----:B------:R-:W-:Y:S02]  /*8dc0*/  IADD3 R13, P5, R16, 0x8000, RZ ;  /* 0x00008000100d7810 */ /* 0x000fe40007fbe0ff */
[----:B------:R-:W-:Y:S02]  /*8dd0*/  F2FP.BF16.F32.PACK_AB R81, R108, R81 ;  /* 0x000000516c51723e */ /* 0x000fe400000010ff */
[----:B------:R-:W-:-:S02]  /*8de0*/  F2FP.BF16.F32.PACK_AB R80, R109, R80 ;  /* 0x000000506d50723e */ /* 0x000fc400000010ff */
[----:B------:R-:W-:Y:S02]  /*8df0*/  SEL R71, R11, R12, P0 ;  /* 0x0000000c0b477207 */ /* 0x000fe40000000000 */
[----:B------:R-:W-:Y:S02]  /*8e00*/  SEL R60, R12, R11, P0 ;  /* 0x0000000b0c3c7207 */ /* 0x000fe40000000000 */
[----:B------:R-:W-:Y:S02]  /*8e10*/  LOP3.LUT R28, R29, 0x380, RZ, 0xc0, !PT ;  /* 0x000003801d1c7812 */ /* 0x000fe400078ec0ff */
[----:B------:R-:W-:Y:S02]  /*8e20*/  F2FP.BF16.F32.PACK_AB R43, R78, R43 ;  /* 0x0000002b4e2b723e */ /* 0x000fe400000010ff */
[----:B------:R-:W-:Y:S02]  /*8e30*/  F2FP.BF16.F32.PACK_AB R51, R86, R51 ;  /* 0x000000335633723e */ /* 0x000fe400000010ff */
[----:B------:R-:W-:-:S02]  /*8e40*/  F2FP.BF16.F32.PACK_AB R58, R87, R58 ;  /* 0x0000003a573a723e */ /* 0x000fc400000010ff */
[----:B------:R-:W-:Y:S02]  /*8e50*/  LOP3.LUT R14, R15, 0x380, RZ, 0xc0, !PT ;  /* 0x000003800f0e7812 */ /* 0x000fe400078ec0ff */
[----:B------:R-:W-:Y:S02]  /*8e60*/  LOP3.LUT R12, R13, 0x380, RZ, 0xc0, !PT ;  /* 0x000003800d0c7812 */ /* 0x000fe400078ec0ff */
[----:B------:R-:W-:Y:S02]  /*8e70*/  F2FP.BF16.F32.PACK_AB R49, R76, R49 ;  /* 0x000000314c31723e */ /* 0x000fe400000010ff */
[----:B------:R-:W-:Y:S02]  /*8e80*/  F2FP.BF16.F32.PACK_AB R56, R85, R56 ;  /* 0x000000385538723e */ /* 0x000fe400000010ff */
[----:B------:R-:W-:Y:S02]  /*8e90*/  SEL R63, R81, R80, P0 ;  /* 0x00000050513f7207 */ /* 0x000fe40000000000 */
[----:B------:R-:W-:-:S02]  /*8ea0*/  SHF.R.U64 R28, R28, 0x3, RZ ;  /* 0x000000031c1c7819 */ /* 0x000fc400000012ff */
[----:B------:R-:W-:Y:S02]  /*8eb0*/  F2FP.BF16.F32.PACK_AB R59, R94, R59 ;  /* 0x0000003b5e3b723e */ /* 0x000fe400000010ff */
[----:B------:R-:W-:Y:S02]  /*8ec0*/  F2FP.BF16.F32.PACK_AB R66, R95, R66 ;  /* 0x000000425f42723e */ /* 0x000fe400000010ff */
[----:B------:R-:W-:Y:S02]  /*8ed0*/  SEL R80, R80, R81, P0 ;  /* 0x0000005150507207 */ /* 0x000fe40000000000 */
[----:B------:R-:W-:Y:S02]  /*8ee0*/  SEL R85, R43, R50, P0 ;  /* 0x000000322b557207 */ /* 0x000fe40000000000 */
[----:B------:R-:W-:Y:S02]  /*8ef0*/  SEL R55, R41, R40, P0 ;  /* 0x0000002829377207 */ /* 0x000fe40000000000 */
[----:B------:R-:W-:-:S02]  /*8f00*/  SEL R81, R35, R42, P0 ;  /* 0x0000002a23517207 */ /* 0x000fc40000000000 */
[----:B------:R-:W-:Y:S02]  /*8f10*/  SEL R50, R50, R43, P0 ;  /* 0x0000002b32327207 */ /* 0x000fe40000000000 */
[----:B------:R-:W-:Y:S02]  /*8f20*/  F2FP.BF16.F32.PACK_AB R67, R102, R67 ;  /* 0x000000436643723e */ /* 0x000fe400000010ff */
[----:B------:R-:W-:Y:S02]  /*8f30*/  F2FP.BF16.F32.PACK_AB R74, R103, R74 ;  /* 0x0000004a674a723e */ /* 0x000fe400000010ff */
[----:B------:R-:W-:Y:S02]  /*8f40*/  SEL R40, R40, R41, P0 ;  /* 0x0000002928287207 */ /* 0x000fe40000000000 */
[----:B------:R-:W-:Y:S02]  /*8f50*/  SEL R42, R42, R35, P0 ;  /* 0x000000232a2a7207 */ /* 0x000fe40000000000 */
[----:B------:R-:W-:-:S02]  /*8f60*/  SEL R43, R51, R58, P0 ;  /* 0x0000003a332b7207 */ /* 0x000fc40000000000 */
[----:B------:R-:W-:Y:S02]  /*8f70*/  SHF.R.U64 R14, R14, 0x3, RZ ;  /* 0x000000030e0e7819 */ /* 0x000fe400000012ff */
[----:B------:R-:W-:Y:S02]  /*8f80*/  SHF.R.U64 R12, R12, 0x3, RZ ;  /* 0x000000030c0c7819 */ /* 0x000fe400000012ff */
[----:B------:R-:W-:Y:S02]  /*8f90*/  F2FP.BF16.F32.PACK_AB R65, R92, R65 ;  /* 0x000000415c41723e */ /* 0x000fe400000010ff */
[----:B------:R-:W-:Y:S02]  /*8fa0*/  SEL R41, R49, R48, P0 ;  /* 0x0000003031297207 */ /* 0x000fe40000000000 */
[----:B------:R-:W-:Y:S02]  /*8fb0*/  SEL R58, R58, R51, P0 ;  /* 0x000000333a3a7207 */ /* 0x000fe40000000000 */
[----:B------:R-:W-:Y:S01]  /*8fc0*/  LOP3.LUT R28, R28, R29, RZ, 0x3c, !PT ;  /* 0x0000001d1c1c7212 */ /* 0x000fe200078e3cff */
[----:B------:R-:W-:Y:S01]  /*8fd0*/  IMAD.X R29, RZ, RZ, R17, P6 ;  /* 0x000000ffff1d7224 */ /* 0x000fe200030e0611 */
[----:B------:R-:W-:-:S02]  /*8fe0*/  F2FP.BF16.F32.PACK_AB R75, R110, R75 ;  /* 0x0000004b6e4b723e */ /* 0x000fc400000010ff */
[----:B------:R-:W-:Y:S02]  /*8ff0*/  F2FP.BF16.F32.PACK_AB R82, R111, R82 ;  /* 0x000000526f52723e */ /* 0x000fe400000010ff */
[----:B------:R-:W-:Y:S02]  /*9000*/  SEL R48, R48, R49, P0 ;  /* 0x0000003130307207 */ /* 0x000fe40000000000 */
[----:B------:R-:W-:Y:S02]  /*9010*/  SEL R51, R59, R66, P0 ;  /* 0x000000423b337207 */ /* 0x000fe40000000000 */
[----:B------:R-:W-:Y:S02]  /*9020*/  SEL R49, R57, R56, P0 ;  /* 0x0000003839317207 */ /* 0x000fe40000000000 */
[----:B------:R-:W-:Y:S02]  /*9030*/  SEL R66, R66, R59, P0 ;  /* 0x0000003b42427207 */ /* 0x000fe40000000000 */
[----:B------:R-:W-:-:S02]  /*9040*/  IADD3 R11, P6, R16, 0x8020, RZ ;  /* 0x00008020100b7810 */ /* 0x000fc40007fde0ff */
[----:B------:R-:W-:Y:S02]  /*9050*/  F2FP.BF16.F32.PACK_AB R89, R116, R89 ;  /* 0x000000597459723e */ /* 0x000fe400000010ff */
[----:B------:R-:W-:Y:S02]  /*9060*/  F2FP.BF16.F32.PACK_AB R83, R118, R83 ;  /* 0x000000537653723e */ /* 0x000fe400000010ff */
[----:B------:R-:W-:Y:S02]  /*9070*/  F2FP.BF16.F32.PACK_AB R88, R117, R88 ;  /* 0x000000587558723e */ /* 0x000fe400000010ff */
[----:B------:R-:W-:Y:S02]  /*9080*/  F2FP.BF16.F32.PACK_AB R90, R119, R90 ;  /* 0x0000005a775a723e */ /* 0x000fe400000010ff */
[----:B------:R-:W-:Y:S02]  /*9090*/  SEL R56, R56, R57, P0 ;  /* 0x0000003938387207 */ /* 0x000fe40000000000 */
[----:B------:R-:W-:-:S02]  /*90a0*/  SEL R59, R67, R74, P0 ;  /* 0x0000004a433b7207 */ /* 0x000fc40000000000 */
[----:B------:R-:W-:Y:S01]  /*90b0*/  LOP3.LUT R14, R14, R15, RZ, 0x3c, !PT ;  /* 0x0000000f0e0e7212 */ /* 0x000fe200078e3cff */
[--C-:B------:R-:W-:Y:S01]  /*90c0*/  IMAD.X R15, RZ, RZ, R17.reuse, P4 ;  /* 0x000000ffff0f7224 */ /* 0x100fe200020e0611 */
[----:B------:R-:W-:Y:S01]  /*90d0*/  LOP3.LUT R12, R12, R13, RZ, 0x3c, !PT ;  /* 0x0000000d0c0c7212 */ /* 0x000fe200078e3cff */
[----:B------:R-:W-:Y:S01]  /*90e0*/  IMAD.X R13, RZ, RZ, R17, P5 ;  /* 0x000000ffff0d7224 */ /* 0x000fe200028e0611 */
[----:B------:R-:W-:Y:S02]  /*90f0*/  SEL R57, R65, R64, P0 ;  /* 0x0000004041397207 */ /* 0x000fe40000000000 */
[----:B------:R-:W-:Y:S02]  /*9100*/  SEL R74, R74, R67, P0 ;  /* 0x000000434a4a7207 */ /* 0x000fe40000000000 */
[----:B------:R-:W-:Y:S02]  /*9110*/  SEL R64, R64, R65, P0 ;  /* 0x0000004140407207 */ /* 0x000fe40000000000 */
[----:B------:R-:W-:-:S02]  /*9120*/  SEL R67, R75, R82, P0 ;  /* 0x000000524b437207 */ /* 0x000fc40000000000 */
[----:B------:R-:W-:Y:S02]  /*9130*/  SEL R82, R82, R75, P0 ;  /* 0x0000004b52527207 */ /* 0x000fe40000000000 */
[----:B------:R-:W-:Y:S01]  /*9140*/  LOP3.LUT R10, R11, 0x380, RZ, 0xc0, !PT ;  /* 0x000003800b0a7812 */ /* 0x000fe200078ec0ff */
[----:B--2---:R-:W-:Y:S01]  /*9150*/  SHFL.IDX PT, R39, R39, R0, 0x1c1f ;  /* 0x001c1f0027277589 */ /* 0x004fe200000e0000 */
[----:B------:R-:W-:Y:S02]  /*9160*/  LOP3.LUT R5, R0, 0x2, RZ, 0x3c, !PT ;  /* 0x0000000200057812 */ /* 0x000fe400078e3cff */
[----:B------:R-:W-:Y:S01]  /*9170*/  SEL R65, R89, R88, P0 ;  /* 0x0000005859417207 */ /* 0x000fe20000000000 */
[----:B------:R-:W-:Y:S01]  /*9180*/  SHFL.IDX PT, R37, R37, R0, 0x1c1f ;  /* 0x001c1f0025257589 */ /* 0x000fe200000e0000 */
[----:B------:R-:W-:Y:S02]  /*9190*/  SEL R75, R83, R90, P0 ;  /* 0x0000005a534b7207 */ /* 0x000fe40000000000 */
[----:B------:R-:W-:Y:S01]  /*91a0*/  LOP3.LUT R35, R16, 0x380, RZ, 0xc0, !PT ;  /* 0x0000038010237812 */ /* 0x000fe200078ec0ff */
[----:B------:R-:W1:Y:S01]  /*91b0*/  SHFL.IDX PT, R38, R38, R5, 0x1c1f ;  /* 0x001c1f0526267589 */ /* 0x000e6200000e0000 */
[----:B------:R-:W-:-:S02]  /*91c0*/  SEL R88, R88, R89, P0 ;  /* 0x0000005958587207 */ /* 0x000fc40000000000 */
[----:B------:R-:W-:Y:S01]  /*91d0*/  SEL R90, R90, R83, P0 ;  /* 0x000000535a5a7207 */ /* 0x000fe20000000000 */
[----:B------:R-:W2:Y:S01]  /*91e0*/  SHFL.IDX PT, R36, R36, R5, 0x1c1f ;  /* 0x001c1f0524247589 */ /* 0x000ea200000e0000 */
[----:B------:R-:W-:Y:S02]  /*91f0*/  MOV R83, R14 ;  /* 0x0000000e00537202 */ /* 0x000fe40000000f00 */
[----:B------:R-:W-:Y:S01]  /*9200*/  MOV R78, R12 ;  /* 0x0000000c004e7202 */ /* 0x000fe20000000f00 */
[----:B------:R-:W-:Y:S01]  /*9210*/  SHFL.IDX PT, R69, R69, R0, 0x1c1f ;  /* 0x001c1f0045457589 */ /* 0x000fe200000e0000 */
[----:B------:R-:W-:Y:S02]  /*9220*/  SHF.R.U64 R10, R10, 0x3, RZ ;  /* 0x000000030a0a7819 */ /* 0x000fe400000012ff */
[----:B------:R-:W-:Y:S01]  /*9230*/  SHF.R.U64 R35, R35, 0x3, RZ ;  /* 0x0000000323237819 */ /* 0x000fe200000012ff */
[----:B------:R-:W3:Y:S01]  /*9240*/  SHFL.IDX PT, R54, R54, R5, 0x1c1f ;  /* 0x001c1f0536367589 */ /* 0x000ee200000e0000 */
[----:B------:R-:W-:Y:S01]  /*9250*/  LOP3.LUT R10, R10, R11, RZ, 0x3c, !PT ;  /* 0x0000000b0a0a7212 */ /* 0x000fe200078e3cff */
[--C-:B------:R-:W-:Y:S01]  /*9260*/  IMAD.X R11, RZ, RZ, R17.reuse, P6 ;  /* 0x000000ffff0b7224 */ /* 0x100fe200030e0611 */
[----:B------:R-:W-:Y:S01]  /*9270*/  LOP3.LUT R34, R35, R16, RZ, 0x3c, !PT ;  /* 0x0000001023227212 */ /* 0x000fe200078e3cff */
[----:B------:R-:W-:Y:S01]  /*9280*/  SHFL.IDX PT, R71, R71, R0, 0x1c1f ;  /* 0x001c1f0047477589 */ /* 0x000fe200000e0000 */
[----:B------:R-:W-:Y:S01]  /*9290*/  IMAD.MOV.U32 R35, RZ, RZ, R17 ;  /* 0x000000ffff237224 */ /* 0x000fe200078e0011 */
[----:B------:R-:W-:-:S02]  /*92a0*/  MOV R20, R8 ;  /* 0x0000000800147202 */ /* 0x000fc40000000f00 */
[----:B------:R-:W4:Y:S01]  /*92b0*/  SHFL.IDX PT, R60, R60, R5, 0x1c1f ;  /* 0x001c1f053c3c7589 */ /* 0x000f2200000e0000 */
[----:B------:R-:W-:Y:S02]  /*92c0*/  MOV R76, R10 ;  /* 0x0000000a004c7202 */ /* 0x000fe40000000f00 */
[----:B------:R-:W-:Y:S01]  /*92d0*/  MOV R34, R34 ;  /* 0x0000002200227202 */ /* 0x000fe20000000f00 */
[----:B------:R-:W-:Y:S01]  /*92e0*/  SHFL.IDX PT, R45, R45, R0, 0x1c1f ;  /* 0x001c1f002d2d7589 */ /* 0x000fe200000e0000 */
[----:B-1----:R-:W-:Y:S02]  /*92f0*/  SEL R12, R39, R38, P0 ;  /* 0x00000026270c7207 */ /* 0x002fe40000000000 */
[----:B------:R-:W-:Y:S01]  /*9300*/  SEL R14, R38, R39, P0 ;  /* 0x00000027260e7207 */ /* 0x000fe20000000000 */
[----:B------:R-:W-:Y:S01]  /*9310*/  SHFL.IDX PT, R73, R73, R0, 0x1c1f ;  /* 0x001c1f0049497589 */ /* 0x000fe200000e0000 */
[----:B------:R-:W1:Y:S01]  /*9320*/  LDC.64 R38, c[0x0][0xb78] ;  /* 0x0002de00ff267b82 */ /* 0x000e620000000a00 */
[----:B--2---:R-:W-:-:S02]  /*9330*/  SEL R8, R37, R36, P0 ;  /* 0x0000002425087207 */ /* 0x004fc40000000000 */
[----:B------:R-:W2:Y:S01]  /*9340*/  SHFL.IDX PT, R44, R44, R5, 0x1c1f ;  /* 0x001c1f052c2c7589 */ /* 0x000ea200000e0000 */
[----:B------:R-:W-:Y:S02]  /*9350*/  SEL R10, R36, R37, P0 ;  /* 0x00000025240a7207 */ /* 0x000fe40000000000 */
[----:B------:R-:W-:Y:S01]  /*9360*/  MOV R33, R32 ;  /* 0x0000002000217202 */ /* 0x000fe20000000f00 */
[----:B------:R-:W5:Y:S01]  /*9370*/  SHFL.IDX PT, R62, R62, R5, 0x1c1f ;  /* 0x001c1f053e3e7589 */ /* 0x000f6200000e0000 */
[----:B---3--:R-:W-:Y:S02]  /*9380*/  SEL R9, R69, R54, P0 ;  /* 0x0000003645097207 */ /* 0x008fe40000000000 */
[----:B------:R-:W-:Y:S01]  /*9390*/  SEL R11, R54, R69, P0 ;  /* 0x00000045360b7207 */ /* 0x000fe20000000000 */
[----:B------:R-:W-:Y:S01]  /*93a0*/  BAR.SYNC.DEFER_BLOCKING 0x1, 0x100 ;  /* 0x0044000000007b1d */ /* 0x000fe20000010000 */
[----:B------:R-:W-:Y:S02]  /*93b0*/  MOV R87, R26 ;  /* 0x0000001a00577202 */ /* 0x000fe40000000f00 */
[----:B------:R-:W-:-:S02]  /*93c0*/  MOV R86, R24 ;  /* 0x0000001800567202 */ /* 0x000fc40000000f00 */
[----:B----4-:R-:W-:Y:S02]  /*93d0*/  SEL R13, R71, R60, P0 ;  /* 0x0000003c470d7207 */ /* 0x010fe40000000000 */
[----:B------:R-:W-:Y:S01]  /*93e0*/  SEL R15, R60, R71, P0 ;  /* 0x000000473c0f7207 */ /* 0x000fe20000000000 */
[----:B------:R-:W-:Y:S01]  /*93f0*/  SHFL.IDX PT, R47, R47, R0, 0x1c1f ;  /* 0x001c1f002f2f7589 */ /* 0x000fe200000e0000 */
[----:B------:R-:W-:Y:S02]  /*9400*/  MOV R91, R30 ;  /* 0x0000001e005b7202 */ /* 0x000fe40000000f00 */
[----:B------:R-:W-:Y:S01]  /*9410*/  MOV R89, R28 ;  /* 0x0000001c00597202 */ /* 0x000fe20000000f00 */
[----:B------:R-:W-:Y:S01]  /*9420*/  SHFL.IDX PT, R77, R77, R0, 0x1c1f ;  /* 0x001c1f004d4d7589 */ /* 0x000fe200000e0000 */
[----:B-1----:R-:W-:Y:S01]  /*9430*/  IMAD.WIDE.U32 R6, R38, UR44, R6 ;  /* 0x0000002c26067c25 */ /* 0x002fe2000f8e0006 */
[----:B------:R-:W-:Y:S02]  /*9440*/  ISETP.GE.OR P1, PT, R93, UR4, P1 ;  /* 0x000000045d007c0c */ /* 0x000fe40008f26670 */
[----:B------:R-:W1:Y:S01]  /*9450*/  SHFL.IDX PT, R46, R46, R5, 0x1c1f ;  /* 0x001c1f052e2e7589 */ /* 0x000e6200000e0000 */
[----:B--2---:R-:W-:-:S02]  /*9460*/  SEL R24, R45, R44, P0 ;  /* 0x0000002c2d187207 */ /* 0x004fc40000000000 */
[----:B------:R-:W-:Y:S01]  /*9470*/  SEL R26, R44, R45, P0 ;  /* 0x0000002d2c1a7207 */ /* 0x000fe20000000000 */
[----:B------:R-:W2:Y:S01]  /*9480*/  SHFL.IDX PT, R68, R68, R5, 0x1c1f ;  /* 0x001c1f0544447589 */ /* 0x000ea200000e0000 */
[----:B-----5:R-:W-:Y:S02]  /*9490*/  SEL R25, R73, R62, P0 ;  /* 0x0000003e49197207 */ /* 0x020fe40000000000 */
[----:B------:R-:W-:Y:S01]  /*94a0*/  SEL R27, R62, R73, P0 ;  /* 0x000000493e1b7207 */ /* 0x000fe20000000000 */
[----:B------:R-:W-:Y:S04]  /*94b0*/  SHFL.IDX PT, R53, R53, R0, 0x1c1f ;  /* 0x001c1f0035357589 */ /* 0x000fe800000e0000 */
[----:B------:R-:W-:Y:S04]  /*94c0*/  SHFL.IDX PT, R79, R79, R0, 0x1c1f ;  /* 0x001c1f004f4f7589 */ /* 0x000fe800000e0000 */
[----:B------:R-:W3:Y:S04]  /*94d0*/  SHFL.IDX PT, R52, R52, R5, 0x1c1f ;  /* 0x001c1f0534347589 */ /* 0x000ee800000e0000 */
[----:B------:R-:W4:Y:S04]  /*94e0*/  SHFL.IDX PT, R70, R70, R5, 0x1c1f ;  /* 0x001c1f0546467589 */ /* 0x000f2800000e0000 */
[----:B------:R-:W-:Y:S01]  /*94f0*/  SHFL.IDX PT, R55, R55, R0, 0x1c1f ;  /* 0x001c1f0037377589 */ /* 0x000fe200000e0000 */
[----:B-1----:R-:W-:-:S02]  /*9500*/  SEL R28, R47, R46, P0 ;  /* 0x0000002e2f1c7207 */ /* 0x002fc40000000000 */
[----:B------:R-:W-:Y:S01]  /*9510*/  SEL R30, R46, R47, P0 ;  /* 0x0000002f2e1e7207 */ /* 0x000fe20000000000 */
[----:B------:R-:W-:Y:S01]  /*9520*/  SHFL.IDX PT, R81, R81, R0, 0x1c1f ;  /* 0x001c1f0051517589 */ /* 0x000fe200000e0000 */
[----:B--2---:R-:W-:Y:S02]  /*9530*/  SEL R29, R77, R68, P0 ;  /* 0x000000444d1d7207 */ /* 0x004fe40000000000 */
[----:B------:R-:W-:Y:S01]  /*9540*/  SEL R31, R68, R77, P0 ;  /* 0x0000004d441f7207 */ /* 0x000fe20000000000 */
[----:B------:R-:W1:Y:S04]  /*9550*/  SHFL.IDX PT, R40, R40, R5, 0x1c1f ;  /* 0x001c1f0528287589 */ /* 0x000e6800000e0000 */
[----:B------:R-:W2:Y:S04]  /*9560*/  SHFL.IDX PT, R42, R42, R5, 0x1c1f ;  /* 0x001c1f052a2a7589 */ /* 0x000ea800000e0000 */
[----:B------:R-:W-:Y:S01]  /*9570*/  SHFL.IDX PT, R41, R41, R0, 0x1c1f ;  /* 0x001c1f0029297589 */ /* 0x000fe200000e0000 */
[----:B---3--:R-:W-:-:S03]  /*9580*/  SEL R32, R53, R52, P0 ;  /* 0x0000003435207207 */ /* 0x008fc60000000000 */
[----:B------:R-:W-:Y:S01]  /*9590*/  SHFL.IDX PT, R85, R85, R0, 0x1c1f ;  /* 0x001c1f0055557589 */ /* 0x000fe200000e0000 */
[----:B----4-:R-:W-:-:S03]  /*95a0*/  SEL R35, R70, R79, P0 ;  /* 0x0000004f46237207 */ /* 0x010fc60000000000 */
[----:B------:R-:W3:Y:S04]  /*95b0*/  SHFL.IDX PT, R48, R48, R5, 0x1c1f ;  /* 0x001c1f0530307589 */ /* 0x000ee800000e0000 */
[----:B------:R-:W4:Y:S04]  /*95c0*/  SHFL.IDX PT, R50, R50, R5, 0x1c1f ;  /* 0x001c1f0532327589 */ /* 0x000f2800000e0000 */
[----:B------:R-:W-:Y:S04]  /*95d0*/  SHFL.IDX PT, R49, R49, R0, 0x1c1f ;  /* 0x001c1f0031317589 */ /* 0x000fe800000e0000 */
[----:B------:R-:W-:Y:S04]  /*95e0*/  SHFL.IDX PT, R43, R43, R0, 0x1c1f ;  /* 0x001c1f002b2b7589 */ /* 0x000fe800000e0000 */
[----:B------:R-:W5:Y:S04]  /*95f0*/  SHFL.IDX PT, R56, R56, R5, 0x1c1f ;  /* 0x001c1f0538387589 */ /* 0x000f6800000e0000 */
[----:B------:R-:W5:Y:S04]  /*9600*/  SHFL.IDX PT, R58, R58, R5, 0x1c1f ;  /* 0x001c1f053a3a7589 */ /* 0x000f6800000e0000 */
[----:B------:R-:W-:Y:S04]  /*9610*/  SHFL.IDX PT, R57, R57, R0, 0x1c1f ;  /* 0x001c1f0039397589 */ /* 0x000fe800000e0000 */
[----:B------:R-:W-:Y:S04]  /*9620*/  SHFL.IDX PT, R51, R51, R0, 0x1c1f ;  /* 0x001c1f0033337589 */ /* 0x000fe800000e0000 */
[----:B------:R-:W-:Y:S04]  /*9630*/  SHFL.IDX PT, R64, R64, R5, 0x1c1f ;  /* 0x001c1f0540407589 */ /* 0x000fe800000e0000 */
[----:B------:R-:W-:Y:S04]  /*9640*/  SHFL.IDX PT, R66, R66, R5, 0x1c1f ;  /* 0x001c1f0542427589 */ /* 0x000fe800000e0000 */
[----:B------:R-:W-:Y:S04]  /*9650*/  SHFL.IDX PT, R61, R61, R0, 0x1c1f ;  /* 0x001c1f003d3d7589 */ /* 0x000fe800000e0000 */
[----:B------:R-:W-:Y:S04]  /*9660*/  SHFL.IDX PT, R59, R59, R0, 0x1c1f ;  /* 0x001c1f003b3b7589 */ /* 0x000fe800000e0000 */
[----:B------:R-:W5:Y:S04]  /*9670*/  SHFL.IDX PT, R72, R72, R5, 0x1c1f ;  /* 0x001c1f0548487589 */ /* 0x000f6800000e0000 */
[----:B------:R-:W5:Y:S04]  /*9680*/  SHFL.IDX PT, R74, R74, R5, 0x1c1f ;  /* 0x001c1f054a4a7589 */ /* 0x000f6800000e0000 */
[----:B------:R-:W-:Y:S04]  /*9690*/  SHFL.IDX PT, R63, R63, R0, 0x1c1f ;  /* 0x001c1f003f3f7589 */ /* 0x000fe800000e0000 */
[----:B------:R-:W-:Y:S04]  /*96a0*/  SHFL.IDX PT, R67, R67, R0, 0x1c1f ;  /* 0x001c1f0043437589 */ /* 0x000fe800000e0000 */
[----:B------:R-:W5:Y:S04]  /*96b0*/  SHFL.IDX PT, R80, R80, R5, 0x1c1f ;  /* 0x001c1f0550507589 */ /* 0x000f6800000e0000 */
[----:B------:R-:W5:Y:S04]  /*96c0*/  SHFL.IDX PT, R82, R82, R5, 0x1c1f ;  /* 0x001c1f0552527589 */ /* 0x000f6800000e0000 */
[----:B------:R-:W-:Y:S04]  /*96d0*/  SHFL.IDX PT, R65, R65, R0, 0x1c1f ;  /* 0x001c1f0041417589 */ /* 0x000fe800000e0000 */
[----:B------:R1:W-:Y:S04]  /*96e0*/  SHFL.IDX PT, R75, R75, R0, 0x1c1f ;  /* 0x001c1f004b4b7589 */ /* 0x0003e800000e0000 */
[----:B------:R-:W-:Y:S04]  /*96f0*/  SHFL.IDX PT, R88, R88, R5, 0x1c1f ;  /* 0x001c1f0558587589 */ /* 0x000fe800000e0000 */
[----:B------:R2:W5:Y:S01]  /*9700*/  SHFL.IDX PT, R90, R90, R5, 0x1c1f ;  /* 0x001c1f055a5a7589 */ /* 0x00056200000e0000 */
[----:B-1----:R-:W-:Y:S01]  /*9710*/  IMAD R0, R38, UR5, RZ ;  /* 0x0000000526007c24 */ /* 0x002fe2000f8e02ff */
[----:B------:R-:W-:-:S02]  /*9720*/  ULDC.64 UR4, c[0x0][0xb40] ;  /* 0x0002d00000047ab9 */ /* 0x000fc40000000a00 */
[----:B------:R1:W-:Y:S01]  /*9730*/  STSM.16.M88.4 [R34], R8 ;  /* 0x0000000822007844 */ /* 0x0003e20000000200 */
[----:B------:R-:W-:Y:S01]  /*9740*/  IMAD R36, R39, UR44, R0 ;  /* 0x0000002c27247c24 */ /* 0x000fe2000f8e0200 */
[----:B------:R-:W-:Y:S02]  /*9750*/  IADD3 R0, P3, R93, R6, RZ ;  /* 0x000000065d007210 */ /* 0x000fe40007f7e0ff */
[----:B------:R3:W-:Y:S01]  /*9760*/  STSM.16.M88.4 [R33], R12 ;  /* 0x0000000c21007844 */ /* 0x0007e20000000200 */
[----:B--2---:R-:W-:-:S03]  /*9770*/  SHF.R.S32.HI R5, RZ, 0x1f, R93 ;  /* 0x0000001fff057819 */ /* 0x004fc6000001145d */
        /* <DEDUP_REMOVED lines=8> */
[----:B---3--:R-:W-:Y:S02]  /*9800*/  SEL R33, R79, R70, P0 ;  /* 0x000000464f217207 */ /* 0x008fe40000000000 */
[----:B------:R-:W-:Y:S02]  /*9810*/  SEL R10, R40, R55, P0 ;  /* 0x00000037280a7207 */ /* 0x000fe40000000000 */
[----:B------:R-:W-:Y:S01]  /*9820*/  SEL R9, R81, R42, P0 ;  /* 0x0000002a51097207 */ /* 0x000fe20000000000 */
[----:B------:R-:W-:Y:S01]  /*9830*/  STSM.16.M88.4 [R87], R32 ;  /* 0x0000002057007844 */ /* 0x000fe20000000200 */
[----:B------:R-:W-:-:S02]  /*9840*/  SEL R11, R42, R81, P0 ;  /* 0x000000512a0b7207 */ /* 0x000fc40000000000 */
[----:B------:R-:W-:Y:S02]  /*9850*/  SEL R12, R41, R48, P0 ;  /* 0x00000030290c7207 */ /* 0x000fe40000000000 */
[----:B------:R-:W-:Y:S01]  /*9860*/  SEL R14, R48, R41, P0 ;  /* 0x00000029300e7207 */ /* 0x000fe20000000000 */
[----:B------:R1:W-:Y:S01]  /*9870*/  STSM.16.M88.4 [R86], R8 ;  /* 0x0000000856007844 */ /* 0x0003e20000000200 */
[----:B----4-:R-:W-:Y:S02]  /*9880*/  SEL R13, R85, R50, P0 ;  /* 0x00000032550d7207 */ /* 0x010fe40000000000 */
[----:B------:R-:W-:Y:S02]  /*9890*/  SEL R15, R50, R85, P0 ;  /* 0x00000055320f7207 */ /* 0x000fe40000000000 */
[----:B-----5:R-:W-:Y:S02]  /*98a0*/  SEL R24, R49, R56, P0 ;  /* 0x0000003831187207 */ /* 0x020fe40000000000 */
[----:B------:R-:W-:Y:S01]  /*98b0*/  SEL R26, R56, R49, P0 ;  /* 0x00000031381a7207 */ /* 0x000fe20000000000 */
[----:B------:R3:W-:Y:S01]  /*98c0*/  STSM.16.M88.4 [R84], R12 ;  /* 0x0000000c54007844 */ /* 0x0007e20000000200 */
[----:B------:R-:W-:-:S02]  /*98d0*/  SEL R25, R43, R58, P0 ;  /* 0x0000003a2b197207 */ /* 0x000fc40000000000 */
[----:B------:R-:W-:Y:S02]  /*98e0*/  SEL R27, R58, R43, P0 ;  /* 0x0000002b3a1b7207 */ /* 0x000fe40000000000 */
[----:B--2---:R-:W-:Y:S02]  /*98f0*/  SEL R28, R61, R72, P0 ;  /* 0x000000483d1c7207 */ /* 0x004fe40000000000 */
        /* <DEDUP_REMOVED lines=9> */
[----:B---3--:R-:W-:Y:S02]  /*9990*/  SEL R12, R63, R80, P0 ;  /* 0x000000503f0c7207 */ /* 0x008fe40000000000 */
        /* <DEDUP_REMOVED lines=39> */
[----:B------:R1:W-:Y:S01]  /*9c10*/  UTMASTG.5D [UR40], [UR4] ;  /* 0x00000028040073b5 */ /* 0x0003e20008020000 */
[----:B------:R-:W-:-:S02]  /*9c20*/  UMOV UR8, 0x1 ;  /* 0x0000000100087882 */ /* 0x000fc40000000000 */
[----:B------:R-:W-:Y:S02]  /*9c30*/  UPRMT UR7, URZ, 0x654, UR6 ;  /* 0x000006543f077896 */ /* 0x000fe40008000006 */
[----:B------:R-:W-:Y:S01]  /*9c40*/  UPRMT UR6, UR8, 0x654, UR6 ;  /* 0x0000065408067896 */ /* 0x000fe20008000006 */
[----:B------:R0:W-:Y:S01]  /*9c50*/  UTMACMDFLUSH ;  /* 0x00000000000079b7 */ /* 0x0001e20000000000 */
[----:B------:R-:W-:-:S05]  /*9c60*/  DEPBAR.LE SB0, 0x0 ;  /* 0x000080000000791a */ /* 0x000fca0000000000 */
[----:B------:R-:W-:Y:S02]  /*9c70*/  SYNCS.ARRIVE.TRANS64.RED.A1T0 RZ, [UR7], RZ ;  /* 0x000000ffffff79a7 */ /* 0x000fe40008100407 */
[----:B-1----:R-:W-:Y:S03]  /*9c80*/  SYNCS.ARRIVE.TRANS64.RED.A1T0 RZ, [UR6], RZ ;  /* 0x000000ffffff79a7 */ /* 0x002fe60008100406 */
.L_x_2917:
[----:B------:R-:W-:Y:S05]  /*9c90*/  BSYNC B0 ;  /* 0x0000000000007941 */ /* 0x000fea0003800000 */
.L_x_2916:
        /* <DEDUP_REMOVED lines=10> */
.L_x_2890:
[----:B------:R-:W-:-:S08]  /*9d40*/  NOP ;  /* 0x0000000000007918 */ /* 0x000fd00000000000 */
[----:B--2---:R-:W1:-:S00]  /*9d50*/  USETMAXREG.DEALLOC.CTAPOOL 0x18 ;  /* 0x00000018000079c8 */ /* 0x004e4000080e0500 */
[----:B-1----:R-:W1:Y:S01]  /*9d60*/  LDC R2, c[0x0][0xda4] ;  /* 0x00036900ff027b82 */ /* 0x002e620000000800 */
[----:B------:R-:W-:Y:S01]  /*9d70*/  IMAD.MOV.U32 R0, RZ, RZ, 0x1 ;  /* 0x00000001ff007424 */ /* 0x000fe200078e00ff */
[----:B------:R2:W-:Y:S01]  /*9d80*/  STL [R1], RZ ;  /* 0x000000ff01007387 */ /* 0x0005e20000100800 */
[----:B------:R-:W-:-:S03]  /*9d90*/  UMOV UR47, 0x1 ;  /* 0x00000001002f7882 */ /* 0x000fc60000000000 */
[----:B------:R2:W-:Y:S01]  /*9da0*/  STL [R1+0x4], R0 ;  /* 0x0000040001007387 */ /* 0x0005e20000100800 */
[----:B-1----:R-:W-:-:S13]  /*9db0*/  ISETP.LE.AND P0, PT, R2, UR49, PT ;  /* 0x0000003102007c0c */ /* 0x002fda000bf03270 */
[----:B--2---:R-:W-:Y:S05]  /*9dc0*/  @P0 BRA `(.L_x_2919) ;  /* 0x0000003800d40947 */ /* 0x004fea0003800000 */
[----:B------:R-:W2:Y:S01]  /*9dd0*/  LDL.LU R4, [R1+0xc] ;  /* 0x00000c0001047983 */ /* 0x000ea20000300800 */
[----:B------:R-:W1:Y:S02]  /*9de0*/  S2R R8, SR_TID.X ;  /* 0x0000000000087919 */ /* 0x000e640000002100 */
[C---:B-1----:R-:W-:Y:S01]  /*9df0*/  LOP3.LUT R6, R8.reuse, 0x7f, RZ, 0xc0, !PT ;  /* 0x0000007f08067812 */ /* 0x042fe200078ec0ff */
[----:B------:R-:W-:Y:S01]  /*9e00*/  IMAD.SHL.U32 R18, R8, 0x40, RZ ;  /* 0x0000004008127824 */ /* 0x000fe200078e00ff */
[----:B------:R-:W-:Y:S02]  /*9e10*/  SHF.R.U32.HI R0, RZ, 0x1, R8 ;  /* 0x00000001ff007819 */ /* 0x000fe40000011608 */
[----:B------:R-:W-:Y:S02]  /*9e20*/  ISETP.NE.AND P1, PT, R6, RZ, PT ;  /* 0x000000ff0600720c */ /* 0x000fe40003f25270 */
[----:B------:R-:W-:Y:S02]  /*9e30*/  LOP3.LUT R3, R18, 0x180, RZ, 0xc0, !PT ;  /* 0x0000018012037812 */ /* 0x000fe400078ec0ff */
[----:B------:R-:W-:-:S02]  /*9e40*/  LOP3.LUT P0, RZ, R8, 0x1f, RZ, 0xc0, !PT ;  /* 0x0000001f08ff7812 */ /* 0x000fc4000780c0ff */
[----:B------:R-:W-:Y:S01]  /*9e50*/  LOP3.LUT R0, R3, 0x30, R0, 0xf8, !PT ;  /* 0x0000003003007812 */ /* 0x000fe200078ef800 */
[----:B------:R-:W-:Y:S01]  /*9e60*/  IMAD.SHL.U32 R3, R8, 0x8, RZ ;  /* 0x0000000808037824 */ /* 0x000fe200078e00ff */
[C---:B------:R-:W-:Y:S01]  /*9e70*/  ISETP.NE.OR P0, PT, R6.reuse, RZ, !P0 ;  /* 0x000000ff0600720c */ /* 0x040fe20004705670 */
[----:B------:R-:W-:-:S03]  /*9e80*/  IMAD.SHL.U32 R2, R6, 0x10, RZ ;  /* 0x0000001006027824 */ /* 0x000fc600078e00ff */
[----:B------:R-:W-:Y:S01]  /*9e90*/  LOP3.LUT R3, R0, 0x30, R3, 0x78, !PT ;  /* 0x0000003000037812 */ /* 0x000fe200078e7803 */
[----:B------:R-:W-:Y:S01]  /*9ea0*/  IMAD.SHL.U32 R0, R8, 0x20, RZ ;  /* 0x0000002008007824 */ /* 0x000fe200078e00ff */
[----:B------:R-:W-:-:S04]  /*9eb0*/  LOP3.LUT R5, R2, 0x600, RZ, 0xc0, !PT ;  /* 0x0000060002057812 */ /* 0x000fc800078ec0ff */
[--C-:B------:R-:W-:Y:S02]  /*9ec0*/  LOP3.LUT R5, R5, 0x60, R0.reuse, 0xf8, !PT ;  /* 0x0000006005057812 */ /* 0x100fe400078ef800 */
[----:B------:R-:W-:Y:S02]  /*9ed0*/  LOP3.LUT R2, R0, 0x80, RZ, 0xc0, !PT ;  /* 0x0000008000027812 */ /* 0x000fe400078ec0ff */
[----:B------:R-:W-:Y:S01]  /*9ee0*/  LOP3.LUT R5, R5, 0x100, R0, 0xf8, !PT ;  /* 0x0000010005057812 */ /* 0x000fe200078ef800 */
[----:B------:R-:W-:Y:S01]  /*9ef0*/  IMAD.MOV.U32 R0, RZ, RZ, 0x1 ;  /* 0x00000001ff007424 */ /* 0x000fe200078e00ff */
[----:B------:R-:W-:Y:S01]  /*9f00*/  LOP3.LUT R2, R2, 0x10, R8, 0xf8, !PT ;  /* 0x0000001002027812 */ /* 0x000fe200078ef808 */
[----:B------:R-:W-:Y:S01]  /*9f10*/  IMAD.SHL.U32 R7, R8, 0x4, RZ ;  /* 0x0000000408077824 */ /* 0x000fe200078e00ff */
[----:B------:R-:W-:-:S04]  /*9f20*/  LOP3.LUT R18, R3, 0x640, R18, 0xf8, !PT ;  /* 0x0000064003127812 */ /* 0x000fc800078ef812 */
[----:B------:R-:W-:Y:S01]  /*9f30*/  LOP3.LUT R2, R2, 0x10, R7, 0x78, !PT ;  /* 0x0000001002027812 */ /* 0x000fe200078e7807 */
[----:B------:R-:W-:-:S03]  /*9f40*/  ULOP3.LUT UR43, UR46, 0x1, URZ, 0xfc, !UPT ;  /* 0x000000012e2b7892 */ /* 0x000fc6000f8efc3f */
[----:B------:R-:W-:Y:S01]  /*9f50*/  LOP3.LUT R17, R5, R2, RZ, 0xfc, !PT ;  /* 0x0000000205117212 */ /* 0x000fe200078efcff */
[----:B------:R-:W-:Y:S01]  /*9f60*/  ULOP3.LUT UR48, UR46, 0x2, URZ, 0xfc, !UPT ;  /* 0x000000022e307892 */ /* 0x000fe2000f8efc3f */
[----:B------:R-:W-:Y:S01]  /*9f70*/  ULDC.64 UR52, c[0x0][0x198] ;  /* 0x0000660000347ab9 */ /* 0x000fe20000000a00 */
[----:B------:R-:W-:Y:S01]  /*9f80*/  ULDC UR44, c[0x0][0xc] ;  /* 0x00000300002c7ab9 */ /* 0x000fe20000000800 */
[----:B------:R-:W-:Y:S01]  /*9f90*/  UMOV UR47, URZ ;  /* 0x0000003f002f7c82 */ /* 0x000fe20008000000 */
[----:B--2---:R-:W-:-:S04]  /*9fa0*/  LOP3.LUT R4, R4, 0xfffffffe, RZ, 0xc0, !PT ;  /* 0xfffffffe04047812 */ /* 0x004fc800078ec0ff */
[----:B------:R-:W-:-:S04]  /*9fb0*/  @P1 LOP3.LUT R4, R4, 0x1, RZ, 0xfc, !PT ;  /* 0x0000000104041812 */ /* 0x000fc800078efcff */
[----:B------:R-:W-:-:S04]  /*9fc0*/  LOP3.LUT R4, R4, 0xfffffffd, RZ, 0xc0, !PT ;  /* 0xfffffffd04047812 */ /* 0x000fc800078ec0ff */
[----:B------:R-:W-:-:S05]  /*9fd0*/  @P0 LOP3.LUT R4, R4, 0x2, RZ, 0xfc, !PT ;  /* 0x0000000204040812 */ /* 0x000fca00078efcff */
[----:B------:R1:W-:Y:S04]  /*9fe0*/  STL [R1+0xc], R4 ;  /* 0x00000c0401007387 */ /* 0x0003e80000100800 */
[----:B------:R1:W-:Y:S04]  /*9ff0*/  STL [R1], RZ ;  /* 0x000000ff01007387 */ /* 0x0003e80000100800 */
[----:B------:R1:W-:Y:S02]  /*a000*/  STL [R1+0x4], R0 ;  /* 0x0000040001007387 */ /* 0x0003e40000100800 */
.L_x_2971:
        /* <DEDUP_REMOVED lines=32> */
[----:B-1----:R-:W-:Y:S10]  /*a210*/  @!P0 BRA `(.L_x_2920) ;  /* 0x0000000000408947 */ /* 0x002ff40003800000 */
[----:B------:R-:W-:Y:S01]  /*a220*/  MOV R2, 0x0 ;  /* 0x0000000000027802 */ /* 0x000fe20000000f00 */
[----:B------:R-:W-:Y:S01]  /*a230*/  ULDC.64 UR6, c[0x4][0x198] ;  /* 0x0100660000067ab9 */ /* 0x000fe20000000a00 */
[----:B------:R-:W-:Y:S01]  /*a240*/  ULDC.64 UR8, c[0x4][0x1a0] ;  /* 0x0100680000087ab9 */ /* 0x000fe20000000a00 */
[----:B------:R-:W-:Y:S01]  /*a250*/  ULDC.64 UR4, c[0x4][0xb0] ;  /* 0x01002c0000047ab9 */ /* 0x000fe20000000a00 */
[----:B-1----:R-:W-:Y:S02]  /*a260*/  IMAD.U32 R4, RZ, RZ, UR6 ;  /* 0x00000006ff047e24 */ /* 0x002fe4000f8e00ff */
        /* <DEDUP_REMOVED lines=11> */
.L_x_2920:
        /* <DEDUP_REMOVED lines=8> */
[----:B--2---:R-:W-:Y:S01]  /*a3a0*/  MOV R2, 0x0 ;  /* 0x0000000000027802 */ /* 0x004fe20000000f00 */
        /* <DEDUP_REMOVED lines=15> */
.L_x_2921:
[----:B-1----:R-:W-:-:S04]  /*a4a0*/  IMAD.U32 R0, RZ, RZ, UR40 ;  /* 0x00000028ff007e24 */ /* 0x002fc8000f8e00ff */
[----:B------:R-:W-:-:S05]  /*a4b0*/  VIADD R16, R0, 0x200 ;  /* 0x0000020000107836 */ /* 0x000fca0000000000 */
        /* <DEDUP_REMOVED lines=18> */
.L_x_2922:
        /* <DEDUP_REMOVED lines=18> */
.L_x_2923:
[----:B------:R-:W-:Y:S01]  /*a700*/  ULDC.64 UR4, c[0x0][0x9f8] ;  /* 0x00027e0000047ab9 */ /* 0x000fe20000000a00 */
[----:B------:R-:W-:Y:S01]  /*a710*/  IMAD.U32 R5, RZ, RZ, UR39 ;  /* 0x00000027ff057e24 */ /* 0x000fe2000f8e00ff */
[----:B------:R-:W-:Y:S01]  /*a720*/  ISETP.NE.U32.AND P0, PT, RZ, UR4, PT ;  /* 0x00000004ff007c0c */ /* 0x000fe2000bf05070 */
[----:B------:R-:W-:Y:S01]  /*a730*/  IMAD.U32 R4, RZ, RZ, UR39 ;  /* 0x00000027ff047e24 */ /* 0x000fe2000f8e00ff */
[----:B------:R-:W1:Y:S01]  /*a740*/  S2R R19, SR_TID.X ;  /* 0x0000000000137919 */ /* 0x000e620000002100 */
[----:B------:R-:W3:Y:S01]  /*a750*/  LDC R0, c[0x0][0x428] ;  /* 0x00010a00ff007b82 */ /* 0x000ee20000000800 */
[----:B------:R-:W-:-:S07]  /*a760*/  ISETP.NE.AND.EX P0, PT, RZ, UR5, PT, P0 ;  /* 0x00000005ff007c0c */ /* 0x000fce000bf05300 */
[----:B------:R-:W4:Y:S08]  /*a770*/  LDC R6, c[0x0][0xda8] ;  /* 0x00036a00ff067b82 */ /* 0x000f300000000800 */
[----:B--2---:R-:W2:Y:S01]  /*a780*/  @P0 LDC.64 R2, c[0x0][0x9f8] ;  /* 0x00027e00ff020b82 */ /* 0x004ea20000000a00 */
[----:B------:R-:W5:Y:S01]  /*a790*/  S2R R8, SR_TID.X ;  /* 0x0000000000087919 */ /* 0x000f620000002100 */
[----:B-1----:R-:W-:Y:S01]  /*a7a0*/  LOP3.LUT R19, R19, 0x7f, RZ, 0xc0, !PT ;  /* 0x0000007f13137812 */ /* 0x002fe200078ec0ff */
[----:B--2---:R-:W-:-:S05]  /*a7b0*/  @P0 IMAD.WIDE R2, R5, 0x4, R2 ;  /* 0x0000000405020825 */ /* 0x004fca00078e0202 */
[----:B------:R1:W2:Y:S01]  /*a7c0*/  @P0 LDG.E R4, desc[UR50][R2.64] ;  /* 0x0000003202040981 */ /* 0x0002a2000c1e1900 */
[----:B---3--:R-:W-:Y:S01]  /*a7d0*/  ISETP.NE.AND P0, PT, R0, 0x1, PT ;  /* 0x000000010000780c */ /* 0x008fe20003f05270 */
[----:B------:R-:W-:Y:S01]  /*a7e0*/  IMAD R5, RZ, RZ, -UR45 ;  /* 0x8000002dff057e24 */ /* 0x000fe2000f8e02ff */
[----:B------:R-:W-:Y:S01]  /*a7f0*/  ISETP.NE.AND P6, PT, R19, RZ, PT ;  /* 0x000000ff1300720c */ /* 0x000fe20003fc5270 */
[----:B------:R-:W-:Y:S01]  /*a800*/  UMOV UR36, URZ ;  /* 0x0000003f00247c82 */ /* 0x000fe20008000000 */
[----:B------:R-:W-:Y:S01]  /*a810*/  UMOV UR4, 0x40 ;  /* 0x0000004000047882 */ /* 0x000fe20000000000 */
[----:B----4-:R-:W-:Y:S01]  /*a820*/  IMAD R5, R6, R5, UR49 ;  /* 0x0000003106057e24 */ /* 0x010fe2000f8e0205 */
[----:B------:R-:W-:Y:S01]  /*a830*/  UMOV UR6, UR38 ;  /* 0x0000002600067c82 */ /* 0x000fe20008000000 */
[----:B------:R-:W-:Y:S01]  /*a840*/  UMOV UR7, UR39 ;  /* 0x0000002700077c82 */ /* 0x000fe20008000000 */
[----:B------:R-:W-:Y:S01]  /*a850*/  UMOV UR8, 0x80 ;  /* 0x0000008000087882 */ /* 0x000fe20000000000 */
[----:B-1----:R-:W1:Y:S01]  /*a860*/  LDC.64 R2, c[0x0][0x3f8] ;  /* 0x0000fe00ff027b82 */ /* 0x002e620000000a00 */
[----:B------:R-:W-:Y:S01]  /*a870*/  IMAD.SHL.U32 R5, R5, 0x80, RZ ;  /* 0x0000008005057824 */ /* 0x000fe200078e00ff */
[----:B------:R-:W-:Y:S01]  /*a880*/  UMOV UR10, UR38 ;  /* 0x00000026000a7c82 */ /* 0x000fe20008000000 */
[----:B------:R-:W-:Y:S01]  /*a890*/  UMOV UR11, UR39 ;  /* 0x00000027000b7c82 */ /* 0x000fe20008000000 */
[----:B-----5:R-:W-:Y:S01]  /*a8a0*/  SHF.R.U32.HI R8, RZ, 0x5, R8 ;  /* 0x00000005ff087819 */ /* 0x020fe20000011608 */
[----:B------:R-:W-:Y:S01]  /*a8b0*/  IMAD.U32 R19, RZ, RZ, UR38 ;  /* 0x00000026ff137e24 */ /* 0x000fe2000f8e00ff */
[----:B------:R-:W-:Y:S01]  /*a8c0*/  VOTEU.ALL UP1, P6 ;  /* 0x00000000003f7886 */ /* 0x000fe20003020000 */
[----:B------:R-:W-:Y:S01]  /*a8d0*/  R2UR UR37, R5 ;  /* 0x00000000052572ca */ /* 0x000fe200000e0000 */
[----:B------:R-:W3:Y:S01]  /*a8e0*/  @P0 LDC R0, c[0x0][0x42c] ;  /* 0x00010b00ff000b82 */ /* 0x000ee20000000800 */
[----:B------:R-:W-:-:S02]  /*a8f0*/  LOP3.LUT R8, R8, 0x3, RZ, 0xc0, !PT ;  /* 0x0000000308087812 */ /* 0x000fc400078ec0ff */
[----:B------:R-:W-:-:S04]  /*a900*/  @!UP1 UIADD3 UR12, UP0, UR52, 0x270, URZ ;  /* 0x00000270340c9890 */ /* 0x000fc8000ff1e03f */
[----:B------:R-:W-:Y:S01]  /*a910*/  @!UP1 UIADD3.X UR13, URZ, UR53, URZ, UP0, !UPT ;  /* 0x000000353f0d9290 */ /* 0x000fe200087fe43f */
[----:B------:R-:W4:Y:S04]  /*a920*/  @P0 LDC R7, c[0x0][0x430] ;  /* 0x00010c00ff070b82 */ /* 0x000f280000000800 */
[----:B------:R-:W-:Y:S01]  /*a930*/  UMOV UR5, UR37 ;  /* 0x0000002500057c82 */ /* 0x000fe20008000000 */
[----:B------:R-:W-:Y:S01]  /*a940*/  UMOV UR9, UR37 ;  /* 0x0000002500097c82 */ /* 0x000fe20008000000 */
[----:B-1----:R-:W-:Y:S02]  /*a950*/  ISETP.NE.U32.AND P1, PT, R2, RZ, PT ;  /* 0x000000ff0200720c */ /* 0x002fe40003f25070 */
[----:B------:R-:W-:Y:S02]  /*a960*/  @!UP1 UTMAPF.L2.4D [UR36], [UR12] ;  /* 0x000000240c0095b8 */ /* 0x000fe40008018000 */
[----:B------:R-:W-:Y:S01]  /*a970*/  ISETP.NE.AND.EX P1, PT, R3, RZ, PT, P1 ;  /* 0x000000ff0300720c */ /* 0x000fe20003f25310 */
[----:B---3--:R-:W-:Y:S01]  /*a980*/  @P0 IMAD.HI.U32 R0, R0, UR38, RZ ;  /* 0x0000002600000c27 */ /* 0x008fe2000f8e00ff */
[----:B------:R1:W-:Y:S04]  /*a990*/  @!UP1 UTMAPF.L2.4D [UR4], [UR12] ;  /* 0x000000040c0095b8 */ /* 0x0003e80008018000 */
[----:B----4-:R-:W-:Y:S01]  /*a9a0*/  @P0 SHF.R.U32.HI R19, RZ, R7, R0 ;  /* 0x00000007ff130219 */ /* 0x010fe20000011600 */
[----:B------:R3:W-:Y:S01]  /*a9b0*/  @!UP1 UTMAPF.L2.4D [UR8], [UR12] ;  /* 0x000000080c0095b8 */ /* 0x0007e20008018000 */
[----:B-1----:R-:W-:Y:S01]  /*a9c0*/  UMOV UR4, 0xffffffff ;  /* 0xffffffff00047882 */ /* 0x002fe20000000000 */
[----:B--2---:R-:W-:Y:S01]  /*a9d0*/  SHF.R.S32.HI R10, RZ, 0x1f, R4 ;  /* 0x0000001fff0a7819 */ /* 0x004fe20000011404 */
[----:B------:R3:W-:Y:S01]  /*a9e0*/  STL [R1+0x8], R4 ;  /* 0x0000080401007387 */ /* 0x0007e20000100800 */
[----:B------:R-:W-:-:S03]  /*a9f0*/  SEL R0, R4, RZ, !P1 ;  /* 0x000000ff04007207 */ /* 0x000fc60004800000 */
[----:B------:R3:W-:Y:S01]  /*aa00*/  STL [R1+0x10], R10 ;  /* 0x0000100a01007387 */ /* 0x0007e20000100800 */
[----:B------:R-:W-:Y:S05]  /*aa10*/  BRA.DIV UR4, `(.L_x_2924) ;  /* 0x00000036041c7947 */ /* 0x000fea000b800000 */
[----:B------:R1:W2:Y:S02]  /*aa20*/  SHFL.IDX PT, R14, R8, RZ, 0x1f ;  /* 0x00001fff080e7589 */ /* 0x0002a400000e0000 */
.L_x_2987:
[----:B--2---:R-:W-:Y:S02]  /*aa30*/  ISETP.NE.AND P0, PT, R14, RZ, PT ;  /* 0x000000ff0e00720c */ /* 0x004fe40003f05270 */
[----:B------:R-:W-:-:S11]  /*aa40*/  PLOP3.LUT P6, PT, PT, PT, PT, 0x8, 0x0 ;  /* 0x000000000000781c */ /* 0x000fd60003fce170 */
[----:B------:R-:W-:Y:S05]  /*aa50*/  @P0 BRA `(.L_x_2925) ;  /* 0x0000000800500947 */ /* 0x000fea0003800000 */
[----:B------:R-:W-:-:S06]  /*aa60*/  UIADD3 UR4, UR41, -0x1, URZ ;  /* 0xffffffff29047890 */ /* 0x000fcc000fffe03f */
[----:B-1----:R-:W-:Y:S01]  /*aa70*/  IMAD.U32 R8, RZ, RZ, UR4 ;  /* 0x00000004ff087e24 */ /* 0x002fe2000f8e00ff */
[----:B------:R-:W-:-:S03]  /*aa80*/  UMOV UR4, 0xffffffff ;  /* 0xffffffff00047882 */ /* 0x000fc60000000000 */
[----:B------:R-:W-:Y:S05]  /*aa90*/  BRA.DIV UR4, `(.L_x_2926) ;  /* 0x00000036041c7947 */ /* 0x000fea000b800000 */
[----:B------:R-:W-:-:S13]  /*aaa0*/  ELECT P6, URZ, PT ;  /* 0x00000000003f782f */ /* 0x000fda00038c0000 */
.L_x_2990:
[----:B------:R-:W-:Y:S05]  /*aab0*/  @!P6 BRA `(.L_x_2927) ;  /* 0x0000000400bce947 */ /* 0x000fea0003800000 */
[----:B------:R-:W-:Y:S05]  /*aac0*/  @!P1 BRA `(.L_x_2928) ;  /* 0x0000000000449947 */ /* 0x000fea0003800000 */
        /* <DEDUP_REMOVED lines=16> */
[----:B---3--:R1:W5:Y:S02]  /*abd0*/  LDG.E R4, desc[UR50][R2.64] ;  /* 0x0000003202047981 */ /* 0x008364000c1e1900 */
.L_x_2928:
[----:B-1----:R-:W2:Y:S04]  /*abe0*/  LDL R2, [R1] ;  /* 0x0000000001027983 */ /* 0x002ea80000100800 */
[----:B------:R-:W4:Y:S01]  /*abf0*/  LDL R0, [R1+0x4] ;  /* 0x0000040001007983 */ /* 0x000f220000100800 */
[----:B--2---:R-:W-:Y:S02]  /*ac00*/  LEA R2, R2, UR40, 0x3 ;  /* 0x0000002802027c11 */ /* 0x004fe4000f8e18ff */
[----:B----4-:R-:W-:-:S04]  /*ac10*/  SHF.L.U32 R3, R0, 0x1f, RZ ;  /* 0x0000001f00037819 */ /* 0x010fc800000006ff */
[----:B------:R-:W1:Y:S02]  /*ac20*/  SYNCS.PHASECHK.TRANS64.TRYWAIT P0, [R2+URZ+0x33480], R3 ;  /* 0x03348003020075a7 */ /* 0x000e64000800017f */
[----:B-1----:R-:W-:Y:S05]  /*ac30*/  @!P0 BRA `(.L_x_2929) ;  /* 0x0000003000d48947 */ /* 0x002fea0003800000 */
.L_x_2991:
[----:B------:R-:W2:Y:S01]  /*ac40*/  S2R R0, SR_TID.X ;  /* 0x0000000000007919 */ /* 0x000ea20000002100 */
[----:B------:R-:W-:Y:S01]  /*ac50*/  UPRMT UR4, UR48, 0x9910, URZ ;  /* 0x0000991030047896 */ /* 0x000fe2000800003f */
[----:B--2---:R-:W-:-:S04]  /*ac60*/  LOP3.LUT R0, R0, 0x7f, RZ, 0xc0, !PT ;  /* 0x0000007f00007812 */ /* 0x004fc800078ec0ff */
[----:B------:R-:W-:-:S13]  /*ac70*/  ISETP.NE.AND P0, PT, R0, RZ, PT ;  /* 0x000000ff0000720c */ /* 0x000fda0003f05270 */
[----:B------:R-:W-:-:S04]  /*ac80*/  @!P0 IMAD.MOV.U32 R0, RZ, RZ, 0x7800 ;  /* 0x00007800ff008424 */ /* 0x000fc800078e00ff */
[----:B------:R2:W-:Y:S02]  /*ac90*/  @!P0 SYNCS.ARRIVE.TRANS64 RZ, [R2+URZ+0x33470], R0 ;  /* 0x0334700002ff89a7 */ /* 0x0005e4000800003f */
[----:B--2---:R-:W-:-:S05]  /*aca0*/  IMAD.U32 R0, RZ, RZ, UR4 ;  /* 0x00000004ff007e24 */ /* 0x004fca000f8e00ff */
[----:B------:R-:W-:-:S13]  /*acb0*/  ISETP.NE.AND P2, PT, R0, 0x2, PT ;  /* 0x000000020000780c */ /* 0x000fda0003f45270 */
[----:B------:R-:W-:Y:S05]  /*acc0*/  @P2 BRA `(.L_x_2930) ;  /* 0x0000000000042947 */ /* 0x000fea0003800000 */
[----:B---3--:R-:W-:Y:S01]  /*acd0*/  BPT.TRAP 0x1 ;  /* 0x000000040000795c */ /* 0x008fe20000300000 */
.L_x_2930:
[----:B------:R-:W2:Y:S02]  /*ace0*/  LDL R0, [R1+0xc] ;  /* 0x00000c0001007983 */ /* 0x000ea40000100800 */
[----:B--2---:R-:W-:-:S13]  /*acf0*/  LOP3.LUT P0, RZ, R0, 0x2, RZ, 0xc0, !PT ;  /* 0x0000000200ff7812 */ /* 0x004fda000780c0ff */
[----:B------:R-:W-:Y:S05]  /*ad00*/  @P0 BRA `(.L_x_2931) ;  /* 0x0000000000040947 */ /* 0x000fea0003800000 */
[----:B---3--:R-:W-:Y:S01]  /*ad10*/  BPT.TRAP 0x1 ;  /* 0x000000040000795c */ /* 0x008fe20000300000 */
.L_x_2931:
[----:B------:R-:W2:Y:S01]  /*ad20*/  LDL R0, [R1] ;  /* 0x0000000001007983 */ /* 0x000ea20000100800 */
[----:B------:R-:W4:Y:S02]  /*ad30*/  S2R R6, SR_CgaCtaId ;  /* 0x0000000000067919 */ /* 0x000f240000008800 */
[----:B----4-:R-:W-:-:S05]  /*ad40*/  LOP3.LUT R6, R6, 0x1, RZ, 0xc0, !PT ;  /* 0x0000000106067812 */ /* 0x010fca00078ec0ff */
[----:B------:R-:W-:Y:S01]  /*ad50*/  IMAD R6, R6, 0x1400, RZ ;  /* 0x0000140006067824 */ /* 0x000fe200078e02ff */
[----:B---3--:R-:W-:Y:S01]  /*ad60*/  R2UR UR9, R2 ;  /* 0x00000000020972ca */ /* 0x008fe200000e0000 */
[----:B------:R-:W-:Y:S01]  /*ad70*/  UIADD3 UR4, UP0, UR52, 0x470, URZ ;  /* 0x0000047034047890 */ /* 0x000fe2000ff1e03f */
[----:B------:R-:W-:Y:S02]  /*ad80*/  R2UR UR12, R19 ;  /* 0x00000000130c72ca */ /* 0x000fe400000e0000 */
[----:B-----5:R-:W-:Y:S01]  /*ad90*/  R2UR UR13, R4 ;  /* 0x00000000040d72ca */ /* 0x020fe200000e0000 */
[----:B------:R-:W-:-:S08]  /*ada0*/  UIADD3.X UR5, URZ, UR53, URZ, UP0, !UPT ;  /* 0x000000353f057290 */ /* 0x000fd000087fe43f */
[----:B------:R-:W-:Y:S01]  /*adb0*/  UIADD3 UR9, UR9, 0x33470, URZ ;  /* 0x0003347009097890 */ /* 0x000fe2000fffe03f */
[----:B------:R-:W-:Y:S01]  /*adc0*/  UMOV UR10, URZ ;  /* 0x0000003f000a7c82 */ /* 0x000fe20008000000 */
[----:B------:R-:W-:Y:S01]  /*add0*/  UMOV UR17, 0x30000 ;  /* 0x0003000000117882 */ /* 0x000fe20000000000 */
[----:B------:R-:W-:Y:S01]  /*ade0*/  UMOV UR6, 0x0 ;  /* 0x0000000000067882 */ /* 0x000fe20000000000 */
[----:B------:R-:W-:Y:S01]  /*adf0*/  UMOV UR7, 0x14f00000 ;  /* 0x14f0000000077882 */ /* 0x000fe20000000000 */
[----:B------:R-:W-:Y:S01]  /*ae00*/  UMOV UR16, 0x40 ;  /* 0x0000004000107882 */ /* 0x000fe20000000000 */
[----:B--2---:R-:W-:Y:S02]  /*ae10*/  IMAD R0, R0, 0x7800, R6 ;  /* 0x0000780000007824 */ /* 0x004fe400078e0206 */
[----:B------:R-:W2:Y:S02]  /*ae20*/  S2R R6, SR_CgaCtaId ;  /* 0x0000000000067919 */ /* 0x000ea40000008800 */
[----:B------:R-:W-:-:S05]  /*ae30*/  VIADD R0, R0, UR40 ;  /* 0x0000002800007c36 */ /* 0x000fca0008000000 */
[----:B------:R-:W-:Y:S02]  /*ae40*/  R2UR UR15, R0 ;  /* 0x00000000000f72ca */ /* 0x000fe400000e0000 */
[----:B--2---:R-:W-:-:S05]  /*ae50*/  LOP3.LUT R6, R6, 0x1, RZ, 0xc0, !PT ;  /* 0x0000000106067812 */ /* 0x004fca00078ec0ff */
[----:B------:R-:W-:-:S04]  /*ae60*/  IMAD R6, R6, 0x50, RZ ;  /* 0x0000005006067824 */ /* 0x000fc800078e02ff */
[----:B------:R-:W-:Y:S02]  /*ae70*/  IMAD R8, R8, 0xa0, R6 ;  /* 0x000000a008087824 */ /* 0x000fe400078e0206 */
[----:B------:R-:W-:-:S03]  /*ae80*/  UIADD3 UR8, UR15, 0xf200, URZ ;  /* 0x0000f2000f087890 */ /* 0x000fc6000fffe03f */
[----:B------:R-:W-:Y:S01]  /*ae90*/  R2UR UR11, R8 ;  /* 0x00000000080b72ca */ /* 0x000fe200000e0000 */
[----:B------:R-:W-:Y:S02]  /*aea0*/  UIADD3 UR14, UR15, 0x11a00, URZ ;  /* 0x00011a000f0e7890 */ /* 0x000fe4000fffe03f */
[----:B------:R-:W-:-:S10]  /*aeb0*/  UIADD3 UR15, UR15, 0x14200, URZ ;  /* 0x000142000f0f7890 */ /* 0x000fd4000fffe03f */
[----:B------:R2:W-:Y:S02]  /*aec0*/  UTMALDG.4D.MULTICAST [UR8], [UR4], UR17, desc[UR6] ;  /* 0x00000608040073b4 */ /* 0x0005e40008019811 */
[----:B--2---:R-:W-:Y:S01]  /*aed0*/  UMOV UR8, UR14 ;  /* 0x0000000e00087c82 */ /* 0x004fe20008000000 */
[----:B------:R-:W-:Y:S01]  /*aee0*/  UMOV UR10, UR16 ;  /* 0x00000010000a7c82 */ /* 0x000fe20008000000 */
[----:B------:R-:W-:Y:S01]  /*aef0*/  UMOV UR14, 0x80 ;  /* 0x00000080000e7882 */ /* 0x000fe20000000000 */
[----:B------:R2:W-:Y:S02]  /*af00*/  UTMALDG.4D.MULTICAST [UR8], [UR4], UR17, desc[UR6] ;  /* 0x00000608040073b4 */ /* 0x0005e40008019811 */
[----:B--2---:R-:W-:Y:S01]  /*af10*/  UMOV UR8, UR15 ;  /* 0x0000000f00087c82 */ /* 0x004fe20008000000 */
[----:B------:R-:W-:Y:S02]  /*af20*/  UMOV UR10, UR14 ;  /* 0x0000000e000a7c82 */ /* 0x000fe40008000000 */
[----:B------:R2:W-:Y:S01]  /*af30*/  UTMALDG.4D.MULTICAST [UR8], [UR4], UR17, desc[UR6] ;  /* 0x00000608040073b4 */ /* 0x0005e20008019811 */
[----:B------:R-:W3:Y:S02]  /*af40*/  SYNCS.PHASECHK.TRANS64.TRYWAIT P0, [R2+URZ+0x33440], R3 ;  /* 0x03344003020075a7 */ /* 0x000ee4000800017f */
[----:B--23--:R-:W-:Y:S05]  /*af50*/  @!P0 BRA `(.L_x_2932) ;  /* 0x0000003000208947 */ /* 0x00cfea0003800000 */
.L_x_2992:
[----:B------:R-:W3:Y:S02]  /*af60*/  S2R R6, SR_TID.X ;  /* 0x0000000000067919 */ /* 0x000ee40000002100 */
[----:B---3--:R-:W-:-:S04]  /*af70*/  LOP3.LUT R6, R6, 0x7f, RZ, 0xc0, !PT ;  /* 0x0000007f06067812 */ /* 0x008fc800078ec0ff */
[----:B------:R-:W-:-:S13]  /*af80*/  ISETP.NE.AND P0, PT, R6, RZ, PT ;  /* 0x000000ff0600720c */ /* 0x000fda0003f05270 */
[----:B-12---:R-:W-:-:S04]  /*af90*/  @!P0 IMAD.MOV.U32 R3, RZ, RZ, 0x7800 ;  /* 0x00007800ff038424 */ /* 0x006fc800078e00ff */
[----:B------:R1:W-:Y:S01]  /*afa0*/  @!P0 SYNCS.ARRIVE.TRANS64 RZ, [R2+URZ+0x33430], R3 ;  /* 0x0334300302ff89a7 */ /* 0x0003e2000800003f */
[----:B------:R-:W-:Y:S05]  /*afb0*/  @P2 BRA `(.L_x_2933) ;  /* 0x0000000000042947 */ /* 0x000fea0003800000 */
[----:B------:R-:W-:Y:S01]  /*afc0*/  BPT.TRAP 0x1 ;  /* 0x000000040000795c */ /* 0x000fe20000300000 */
.L_x_2933:
[----:B-1----:R-:W2:Y:S02]  /*afd0*/  LDL R3, [R1+0xc] ;  /* 0x00000c0001037983 */ /* 0x002ea40000100800 */
[----:B--2---:R-:W-:-:S13]  /*afe0*/  LOP3.LUT P0, RZ, R3, 0x2, RZ, 0xc0, !PT ;  /* 0x0000000203ff7812 */ /* 0x004fda000780c0ff */
[----:B------:R-:W-:Y:S05]  /*aff0*/  @P0 BRA `(.L_x_2934) ;  /* 0x0000000000040947 */ /* 0x000fea0003800000 */
[----:B------:R-:W-:Y:S01]  /*b000*/  BPT.TRAP 0x1 ;  /* 0x000000040000795c */ /* 0x000fe20000300000 */
.L_x_2934:
        /* <DEDUP_REMOVED lines=10> */
[----:B------:R-:W-:Y:S01]  /*b0b0*/  UMOV UR7, 0x14f00000 ;  /* 0x14f0000000077882 */ /* 0x000fe20000000000 */
[----:B------:R-:W-:Y:S01]  /*b0c0*/  UMOV UR16, 0x40 ;  /* 0x0000004000107882 */ /* 0x000fe20000000000 */
[----:B------:R-:W-:Y:S01]  /*b0d0*/  IMAD.MOV.U32 R0, RZ, RZ, R4 ;  /* 0x000000ffff007224 */ /* 0x000fe200078e0004 */
[----:B------:R-:W-:-:S02]  /*b0e0*/  UIADD3 UR8, UR15, 0x24200, URZ ;  /* 0x000242000f087890 */ /* 0x000fc4000fffe03f */
[----:B------:R-:W-:Y:S02]  /*b0f0*/  UIADD3 UR9, UR9, 0x33430, URZ ;  /* 0x0003343009097890 */ /* 0x000fe4000fffe03f */
[----:B------:R-:W-:Y:S02]  /*b100*/  UIADD3 UR14, UR15, 0x26a00, URZ ;  /* 0x00026a000f0e7890 */ /* 0x000fe4000fffe03f */
[----:B------:R-:W-:-:S05]  /*b110*/  UIADD3 UR15, UR15, 0x29200, URZ ;  /* 0x000292000f0f7890 */ /* 0x000fca000fffe03f */
[----:B------:R1:W-:Y:S02]  /*b120*/  UTMALDG.4D.MULTICAST [UR8], [UR4], UR17, desc[UR6] ;  /* 0x00000608040073b4 */ /* 0x0003e40008019811 */
[----:B-1----:R-:W-:Y:S01]  /*b130*/  UMOV UR8, UR14 ;  /* 0x0000000e00087c82 */ /* 0x002fe20008000000 */
[----:B------:R-:W-:Y:S01]  /*b140*/  UMOV UR10, UR16 ;  /* 0x00000010000a7c82 */ /* 0x000fe20008000000 */
[----:B------:R-:W-:Y:S01]  /*b150*/  UMOV UR14, 0x80 ;  /* 0x00000080000e7882 */ /* 0x000fe20000000000 */
[----:B------:R1:W-:Y:S02]  /*b160*/  UTMALDG.4D.MULTICAST [UR8], [UR4], UR17, desc[UR6] ;  /* 0x00000608040073b4 */ /* 0x0003e40008019811 */
[----:B-1----:R-:W-:Y:S01]  /*b170*/  UMOV UR8, UR15 ;  /* 0x0000000f00087c82 */ /* 0x002fe20008000000 */
[----:B------:R-:W-:Y:S02]  /*b180*/  UMOV UR10, UR14 ;  /* 0x0000000e000a7c82 */ /* 0x000fe40008000000 */
[----:B------:R1:W-:Y:S02]  /*b190*/  UTMALDG.4D.MULTICAST [UR8], [UR4], UR17, desc[UR6] ;  /* 0x00000608040073b4 */ /* 0x0003e40008019811 */
[----:B-1----:R-:W-:Y:S01]  /*b1a0*/  NOP ;  /* 0x0000000000007918 */ /* 0x002fe20000000000 */
.L_x_2927:
[----:B------:R-:W-:Y:S05]  /*b1b0*/  WARPSYNC.ALL ;  /* 0x0000000000007948 */ /* 0x000fea0003800000 */
[----:B------:R-:W-:Y:S01]  /*b1c0*/  ELECT P0, URZ, PT ;  /* 0x00000000003f782f */ /* 0x000fe20003800000 */
[----:B------:R-:W-:Y:S01]  /*b1d0*/  BAR.SYNC.DEFER_BLOCKING 0x8, 0x120 ;  /* 0x0204800000007b1d */ /* 0x000fe20000010000 */
[----:B------:R-:W-:Y:S02]  /*b1e0*/  UIADD3 UR4, UP0, UR52, 0x270, URZ ;  /* 0x0000027034047890 */ /* 0x000fe4000ff1e03f */
[----:B---3--:R-:W-:Y:S02]  /*b1f0*/  UIADD3 UR8, UR40, 0x1e200, URZ ;  /* 0x0001e20028087890 */ /* 0x008fe4000fffe03f */
[----:B------:R-:W-:-:S02]  /*b200*/  UIADD3 UR9, UR40, 0x33400, URZ ;  /* 0x0003340028097890 */ /* 0x000fc4000fffe03f */
[----:B------:R-:W-:Y:S02]  /*b210*/  UIADD3.X UR5, URZ, UR53, URZ, UP0, !UPT ;  /* 0x000000353f057290 */ /* 0x000fe400087fe43f */
[----:B------:R-:W-:Y:S02]  /*b220*/  UIADD3 UR24, UR40, 0x20200, URZ ;  /* 0x0002020028187890 */ /* 0x000fe4000fffe03f */
[----:B------:R-:W-:Y:S01]  /*b230*/  UIADD3 UR16, UR40, 0x22200, URZ ;  /* 0x0002220028107890 */ /* 0x000fe2000fffe03f */
[C---:B------:R-:W-:Y:S01]  /*b240*/  @P0 R2UR UR11, R5.reuse ;  /* 0x00000000050b02ca */ /* 0x040fe200000e0000 */
[----:B------:R-:W-:Y:S01]  /*b250*/  @P0 IMAD.MOV.U32 R2, RZ, RZ, 0x6000 ;  /* 0x00006000ff020424 */ /* 0x000fe200078e00ff */
        /* <DEDUP_REMOVED lines=19> */
[----:B--2---:R-:W-:Y:S01]  /*b390*/  NOP ;  /* 0x0000000000007918 */ /* 0x004fe20000000000 */
.L_x_2925:
[----:B------:R-:W-:-:S06]  /*b3a0*/  ULOP3.LUT UR4, UR47, 0x1, URZ, 0xc, !UPT ;  /* 0x000000012f047892 */ /* 0x000fcc000f8e0c3f */
[----:B------:R-:W-:-:S05]  /*b3b0*/  IMAD.U32 R2, RZ, RZ, UR4 ;  /* 0x00000004ff027e24 */ /* 0x000fca000f8e00ff */
[----:B------:R-:W-:-:S04]  /*b3c0*/  SHF.L.U32 R2, R2, 0x1f, RZ ;  /* 0x0000001f02027819 */ /* 0x000fc800000006ff */
[----:B------:R-:W2:Y:S02]  /*b3d0*/  SYNCS.PHASECHK.TRANS64.TRYWAIT P0, [UR40+0x33420], R2 ;  /* 0x03342002ff0075a7 */ /* 0x000ea40008000168 */
[----:B--2---:R-:W-:Y:S05]  /*b3e0*/  @!P0 BRA `(.L_x_2935) ;  /* 0x0000002c00108947 */ /* 0x004fea0003800000 */
.L_x_2993:
[----:B------:R-:W-:-:S06]  /*b3f0*/  UISETP.GE.AND UP0, UPT, UR42, 0xa1, UPT ;  /* 0x000000a12a00788c */ /* 0x000fcc000bf06270 */
[----:B------:R-:W-:-:S13]  /*b400*/  PLOP3.LUT P0, PT, PT, PT, UP0, 0x80, 0x0 ;  /* 0x000000000000781c */ /* 0x000fda0003f0f008 */
[----:B------:R-:W-:Y:S05]  /*b410*/  @!P0 BRA `(.L_x_2936) ;  /* 0x0000001800048947 */ /* 0x000fea0003800000 */
[----:B--2---:R2:W5:Y:S01]  /*b420*/  LDL.LU R2, [R1+0x4] ;  /* 0x0000040001027983 */ /* 0x0045620000300800 */
[----:B------:R-:W-:-:S03]  /*b430*/  UIADD3 UR4, UR41, -0x2, URZ ;  /* 0xfffffffe29047890 */ /* 0x000fc6000fffe03f */
[----:B-1----:R2:W5:Y:S03]  /*b440*/  LDL.LU R8, [R1] ;  /* 0x0000000001087983 */ /* 0x0025660000300800 */
[----:B------:R-:W-:-:S07]  /*b450*/  IMAD.U32 R3, RZ, RZ, UR4 ;  /* 0x00000004ff037e24 */ /* 0x000fce000f8e00ff */
.L_x_2963:
[----:B---3-5:R-:W-:Y:S01]  /*b460*/  VIADD R4, R8, 0x1 ;  /* 0x0000000108047836 */ /* 0x028fe20000000000 */
[----:B------:R-:W-:Y:S04]  /*b470*/  BSSY B0, `(.L_x_2937) ;  /* 0x00000b8000007945 */ /* 0x000fe80003800000 */
[----:B------:R-:W-:-:S04]  /*b480*/  ISETP.NE.AND P0, PT, R4, 0x2, PT ;  /* 0x000000020400780c */ /* 0x000fc80003f05270 */
[----:B------:R-:W-:Y:S02]  /*b490*/  SEL R5, RZ, 0x1, P0 ;  /* 0x00000001ff057807 */ /* 0x000fe40000000000 */
[----:B------:R-:W-:Y:S02]  /*b4a0*/  SEL R11, R4, RZ, P0 ;  /* 0x000000ff040b7207 */ /* 0x000fe40000000000 */
[----:B------:R-:W-:-:S05]  /*b4b0*/  LOP3.LUT R10, R2, R5, RZ, 0x3c, !PT ;  /* 0x00000005020a7212 */ /* 0x000fca00078e3cff */
[----:B-1----:R1:W-:Y:S04]  /*b4c0*/  STL [R1+0x4], R10 ;  /* 0x0000040a01007387 */ /* 0x0023e80000100800 */
[----:B------:R1:W-:Y:S01]  /*b4d0*/  STL [R1], R11 ;  /* 0x0000000b01007387 */ /* 0x0003e20000100800 */
[----:B------:R-:W-:Y:S05]  /*b4e0*/  @!P6 BRA `(.L_x_2938) ;  /* 0x0000000800c0e947 */ /* 0x000fea0003800000 */
[----:B------:R-:W-:Y:S01]  /*b4f0*/  IMAD.MOV.U32 R9, RZ, RZ, R3 ;  /* 0x000000ffff097224 */ /* 0x000fe200078e0003 */
[----:B------:R-:W-:Y:S06]  /*b500*/  @!P1 BRA `(.L_x_2939) ;  /* 0x0000000000509947 */ /* 0x000fec0003800000 */
        /* <DEDUP_REMOVED lines=14> */
[----:B------:R-:W-:Y:S01]  /*b5f0*/  IMAD.WIDE.U32 R4, R6, UR4, R4 ;  /* 0x0000000406047c25 */ /* 0x000fe2000f8e0004 */
[----:B------:R-:W-:-:S03]  /*b600*/  ULDC.64 UR4, c[0x0][0x3f8] ;  /* 0x0000fe0000047ab9 */ /* 0x000fc60000000a00 */
[----:B------:R-:W-:Y:S01]  /*b610*/  IMAD.IADD R0, R0, 0x1, R5 ;  /* 0x0000000100007824 */ /* 0x000fe200078e0205 */
[----:B------:R-:W-:-:S04]  /*b620*/  LEA R6, P0, R4, UR4, 0x2 ;  /* 0x0000000404067c11 */ /* 0x000fc8000f8010ff */
[----:B------:R-:W-:-:S05]  /*b630*/  LEA.HI.X R7, R4, UR5, R0, 0x2, P0 ;  /* 0x0000000504077c11 */ /* 0x000fca00080f1400 */
[----:B------:R3:W5:Y:S04]  /*b640*/  LDG.E R0, desc[UR50][R6.64] ;  /* 0x0000003206007981 */ /* 0x000768000c1e1900 */
.L_x_2939:
[----:B---3--:R-:W-:Y:S01]  /*b650*/  LEA R6, R11, UR40, 0x3 ;  /* 0x000000280b067c11 */ /* 0x008fe2000f8e18ff */
[----:B------:R-:W-:Y:S01]  /*b660*/  BSSY B1, `(.L_x_2940) ;  /* 0x0000004000017945 */ /* 0x000fe20003800000 */
[----:B------:R-:W-:-:S04]  /*b670*/  SHF.L.U32 R5, R10, 0x1f, RZ ;  /* 0x0000001f0a057819 */ /* 0x000fc800000006ff */
[----:B------:R-:W3:Y:S02]  /*b680*/  SYNCS.PHASECHK.TRANS64.TRYWAIT P0, [R6+URZ+0x33480], R5 ;  /* 0x03348005060075a7 */ /* 0x000ee4000800017f */
[----:B---3--:R-:W-:Y:S05]  /*b690*/  @!P0 BRA `(.L_x_2941) ;  /* 0x00000028007c8947 */ /* 0x008fea0003800000 */
.L_x_2994:
[----:B------:R-:W-:Y:S05]  /*b6a0*/  BSYNC B1 ;  /* 0x0000000000017941 */ /* 0x000fea0003800000 */
.L_x_2940:
[----:B------:R-:W4:Y:S01]  /*b6b0*/  S2R R4, SR_TID.X ;  /* 0x0000000000047919 */ /* 0x000f220000002100 */
[----:B------:R-:W-:Y:S01]  /*b6c0*/  UPRMT UR4, UR48, 0x9910, URZ ;  /* 0x0000991030047896 */ /* 0x000fe2000800003f */
[----:B----4-:R-:W-:-:S04]  /*b6d0*/  LOP3.LUT R4, R4, 0x7f, RZ, 0xc0, !PT ;  /* 0x0000007f04047812 */ /* 0x010fc800078ec0ff */
[----:B------:R-:W-:-:S13]  /*b6e0*/  ISETP.NE.AND P0, PT, R4, RZ, PT ;  /* 0x000000ff0400720c */ /* 0x000fda0003f05270 */
[----:B------:R-:W-:-:S04]  /*b6f0*/  @!P0 IMAD.MOV.U32 R4, RZ, RZ, 0x7800 ;  /* 0x00007800ff048424 */ /* 0x000fc800078e00ff */
[----:B------:R4:W-:Y:S02]  /*b700*/  @!P0 SYNCS.ARRIVE.TRANS64 RZ, [R6+URZ+0x33470], R4 ;  /* 0x0334700406ff89a7 */ /* 0x0009e4000800003f */
[----:B----4-:R-:W-:-:S05]  /*b710*/  IMAD.U32 R4, RZ, RZ, UR4 ;  /* 0x00000004ff047e24 */ /* 0x010fca000f8e00ff */
[----:B------:R-:W-:-:S13]  /*b720*/  ISETP.NE.AND P2, PT, R4, 0x2, PT ;  /* 0x000000020400780c */ /* 0x000fda0003f45270 */
[----:B------:R-:W-:Y:S05]  /*b730*/  @P2 BRA `(.L_x_2942) ;  /* 0x0000000000042947 */ /* 0x000fea0003800000 */
[----:B------:R-:W-:Y:S01]  /*b740*/  BPT.TRAP 0x1 ;  /* 0x000000040000795c */ /* 0x000fe20000300000 */
.L_x_2942:
[----:B------:R-:W4:Y:S01]  /*b750*/  LDL R4, [R1+0xc] ;  /* 0x00000c0001047983 */ /* 0x000f220000100800 */
[----:B------:R-:W-:Y:S01]  /*b760*/  BSSY B1, `(.L_x_2943) ;  /* 0x0000004000017945 */ /* 0x000fe20003800000 */
[----:B----4-:R-:W-:-:S13]  /*b770*/  LOP3.LUT P0, RZ, R4, 0x2, RZ, 0xc0, !PT ;  /* 0x0000000204ff7812 */ /* 0x010fda000780c0ff */
[----:B------:R-:W-:Y:S05]  /*b780*/  @P0 BRA `(.L_x_2944) ;  /* 0x0000000000040947 */ /* 0x000fea0003800000 */
[----:B------:R-:W-:Y:S01]  /*b790*/  BPT.TRAP 0x1 ;  /* 0x000000040000795c */ /* 0x000fe20000300000 */
.L_x_2944:
[----:B------:R-:W-:Y:S05]  /*b7a0*/  BSYNC B1 ;  /* 0x0000000000017941 */ /* 0x000fea0003800000 */
.L_x_2943:
[----:B------:R-:W4:Y:S01]  /*b7b0*/  LDL R4, [R1] ;  /* 0x0000000001047983 */ /* 0x000f220000100800 */
[----:B------:R-:W-:Y:S01]  /*b7c0*/  IMAD.MOV.U32 R13, RZ, RZ, RZ ;  /* 0x000000ffff0d7224 */ /* 0x000fe200078e00ff */
[----:B------:R-:W-:Y:S01]  /*b7d0*/  R2UR UR12, R19 ;  /* 0x00000000130c72ca */ /* 0x000fe200000e0000 */
[----:B------:R-:W-:Y:S01]  /*b7e0*/  UIADD3 UR4, UP0, UR52, 0x470, URZ ;  /* 0x0000047034047890 */ /* 0x000fe2000ff1e03f */
[----:B------:R-:W1:Y:S01]  /*b7f0*/  S2R R7, SR_CgaCtaId ;  /* 0x0000000000077919 */ /* 0x000e620000008800 */
[----:B------:R-:W-:Y:S01]  /*b800*/  PLOP3.LUT P0, PT, PT, PT, PT, 0x80, 0x0 ;  /* 0x000000000000781c */ /* 0x000fe20003f0f070 */
[----:B------:R-:W-:Y:S01]  /*b810*/  UMOV UR6, 0x30000 ;  /* 0x0003000000067882 */ /* 0x000fe20000000000 */
[----:B------:R-:W-:Y:S01]  /*b820*/  R2UR UR10, R13 ;  /* 0x000000000d0a72ca */ /* 0x000fe200000e0000 */
[----:B------:R-:W-:Y:S01]  /*b830*/  UIADD3.X UR5, URZ, UR53, URZ, UP0, !UPT ;  /* 0x000000353f057290 */ /* 0x000fe200087fe43f */
[----:B------:R-:W-:Y:S01]  /*b840*/  UMOV UR14, 0x0 ;  /* 0x00000000000e7882 */ /* 0x000fe20000000000 */
[----:B------:R-:W-:Y:S01]  /*b850*/  UMOV UR15, 0x14f00000 ;  /* 0x14f00000000f7882 */ /* 0x000fe20000000000 */
[----:B-1----:R-:W-:-:S05]  /*b860*/  LOP3.LUT R7, R7, 0x1, RZ, 0xc0, !PT ;  /* 0x0000000107077812 */ /* 0x002fca00078ec0ff */
[----:B------:R-:W-:-:S04]  /*b870*/  IMAD R7, R7, 0x1400, RZ ;  /* 0x0000140007077824 */ /* 0x000fc800078e02ff */
[----:B----4-:R-:W-:Y:S02]  /*b880*/  IMAD R4, R4, 0x7800, R7 ;  /* 0x0000780004047824 */ /* 0x010fe400078e0207 */
[----:B------:R-:W1:Y:S02]  /*b890*/  S2R R7, SR_CgaCtaId ;  /* 0x0000000000077919 */ /* 0x000e640000008800 */
[----:B------:R-:W-:-:S04]  /*b8a0*/  VIADD R4, R4, UR40 ;  /* 0x0000002804047c36 */ /* 0x000fc80008000000 */
[----:B------:R-:W-:Y:S01]  /*b8b0*/  VIADD R10, R4, 0xf200 ;  /* 0x0000f200040a7836 */ /* 0x000fe20000000000 */
[----:B-1----:R-:W-:-:S05]  /*b8c0*/  LOP3.LUT R7, R7, 0x1, RZ, 0xc0, !PT ;  /* 0x0000000107077812 */ /* 0x002fca00078ec0ff */
[----:B------:R-:W-:-:S04]  /*b8d0*/  IMAD R7, R7, 0x50, RZ ;  /* 0x0000005007077824 */ /* 0x000fc800078e02ff */
[----:B------:R-:W-:Y:S02]  /*b8e0*/  IMAD R9, R9, 0xa0, R7 ;  /* 0x000000a009097824 */ /* 0x000fe400078e0207 */
[----:B------:R-:W-:-:S07]  /*b8f0*/  VIADD R7, R6, 0x33470 ;  /* 0x0003347006077836 */ /* 0x000fce0000000000 */
.L_x_2945:
[----:B------:R-:W-:-:S13]  /*b900*/  @P0 ELECT P3, URZ, PT ;  /* 0x00000000003f082f */ /* 0x000fda0003860000 */
[----:B-----5:R-:W-:Y:S02]  /*b910*/  @P3 R2UR UR13, R0 ;  /* 0x00000000000d32ca */ /* 0x020fe400000e0000 */
[----:B------:R-:W-:Y:S02]  /*b920*/  @P3 R2UR UR11, R9 ;  /* 0x00000000090b32ca */ /* 0x000fe400000e0000 */
[----:B------:R-:W-:Y:S02]  /*b930*/  @P3 R2UR UR9, R7 ;  /* 0x00000000070932ca */ /* 0x000fe400000e0000 */
[----:B------:R-:W-:Y:S02]  /*b940*/  @P3 R2UR UR8, R10 ;  /* 0x000000000a0832ca */ /* 0x000fe400000e0000 */
[----:B------:R-:W-:Y:S02]  /*b950*/  @P3 PLOP3.LUT P0, PT, P3, PT, PT, 0x8, 0x0 ;  /* 0x000000000000381c */ /* 0x000fe40001f0e170 */
[----:B------:R-:W-:-:S09]  /*b960*/  PLOP3.LUT P3, PT, PT, PT, PT, 0x8, 0x0 ;  /* 0x000000000000781c */ /* 0x000fd20003f6e170 */
[----:B------:R1:W-:Y:S02]  /*b970*/  UTMALDG.4D.MULTICAST [UR8], [UR4], UR6, desc[UR14] ;  /* 0x00000e08040073b4 */ /* 0x0003e40008019806 */
[----:B-1----:R-:W-:Y:S05]  /*b980*/  @P0 BRA.U.ANY `(.L_x_2945) ;  /* 0xfffffffd00dc0947 */ /* 0x002fea000393ffff */
[----:B------:R-:W-:Y:S01]  /*b990*/  IMAD.MOV.U32 R12, RZ, RZ, 0x40 ;  /* 0x00000040ff0c7424 */ /* 0x000fe200078e00ff */
[----:B------:R-:W-:Y:S01]  /*b9a0*/  R2UR UR12, R19 ;  /* 0x00000000130c72ca */ /* 0x000fe200000e0000 */
[----:B------:R-:W-:Y:S01]  /*b9b0*/  VIADD R10, R4, 0x11a00 ;  /* 0x00011a00040a7836 */ /* 0x000fe20000000000 */
[----:B------:R-:W-:Y:S01]  /*b9c0*/  PLOP3.LUT P0, PT, PT, PT, PT, 0x80, 0x0 ;  /* 0x000000000000781c */ /* 0x000fe20003f0f070 */
[----:B------:R-:W-:Y:S01]  /*b9d0*/  UMOV UR6, 0x30000 ;  /* 0x0003000000067882 */ /* 0x000fe20000000000 */
[----:B------:R-:W-:Y:S01]  /*b9e0*/  R2UR UR10, R12 ;  /* 0x000000000c0a72ca */ /* 0x000fe200000e0000 */
[----:B------:R-:W-:Y:S01]  /*b9f0*/  UMOV UR14, 0x0 ;  /* 0x00000000000e7882 */ /* 0x000fe20000000000 */
[----:B------:R-:W-:-:S13]  /*ba00*/  UMOV UR15, 0x14f00000 ;  /* 0x14f00000000f7882 */ /* 0x000fda0000000000 */
.L_x_2946:
[----:B------:R-:W-:-:S13]  /*ba10*/  @P0 ELECT P3, URZ, PT ;  /* 0x00000000003f082f */ /* 0x000fda0003860000 */
[----:B------:R-:W-:Y:S02]  /*ba20*/  @P3 R2UR UR13, R0 ;  /* 0x00000000000d32ca */ /* 0x000fe400000e0000 */
        /* <DEDUP_REMOVED lines=15> */
.L_x_2947:
        /* <DEDUP_REMOVED lines=9> */
[----:B------:R-:W1:Y:S01]  /*bbb0*/  SYNCS.PHASECHK.TRANS64.TRYWAIT P0, [R6+URZ+0x33440], R5 ;  /* 0x03344005060075a7 */ /* 0x000e62000800017f */
[----:B------:R-:W-:Y:S04]  /*bbc0*/  BSSY B1, `(.L_x_2948) ;  /* 0x0000002000017945 */ /* 0x000fe80003800000 */
[----:B-1----:R-:W-:Y:S05]  /*bbd0*/  @!P0 BRA `(.L_x_2949) ;  /* 0x0000002400408947 */ /* 0x002fea0003800000 */
.L_x_2995:
[----:B------:R-:W-:Y:S05]  /*bbe0*/  BSYNC B1 ;  /* 0x0000000000017941 */ /* 0x000fea0003800000 */
.L_x_2948:
[----:B------:R-:W4:Y:S02]  /*bbf0*/  S2R R7, SR_TID.X ;  /* 0x0000000000077919 */ /* 0x000f240000002100 */
[----:B----4-:R-:W-:-:S04]  /*bc00*/  LOP3.LUT R7, R7, 0x7f, RZ, 0xc0, !PT ;  /* 0x0000007f07077812 */ /* 0x010fc800078ec0ff */
[----:B------:R-:W-:-:S13]  /*bc10*/  ISETP.NE.AND P0, PT, R7, RZ, PT ;  /* 0x000000ff0700720c */ /* 0x000fda0003f05270 */
[----:B-1-3--:R-:W-:-:S04]  /*bc20*/  @!P0 IMAD.MOV.U32 R5, RZ, RZ, 0x7800 ;  /* 0x00007800ff058424 */ /* 0x00afc800078e00ff */
[----:B------:R1:W-:Y:S01]  /*bc30*/  @!P0 SYNCS.ARRIVE.TRANS64 RZ, [R6+URZ+0x33430], R5 ;  /* 0x0334300506ff89a7 */ /* 0x0003e2000800003f */
[----:B------:R-:W-:Y:S05]  /*bc40*/  @P2 BRA `(.L_x_2950) ;  /* 0x0000000000042947 */ /* 0x000fea0003800000 */
[----:B------:R-:W-:Y:S01]  /*bc50*/  BPT.TRAP 0x1 ;  /* 0x000000040000795c */ /* 0x000fe20000300000 */
.L_x_2950:
[----:B-1----:R-:W3:Y:S01]  /*bc60*/  LDL R5, [R1+0xc] ;  /* 0x00000c0001057983 */ /* 0x002ee20000100800 */
[----:B------:R-:W-:Y:S01]  /*bc70*/  BSSY B1, `(.L_x_2951) ;  /* 0x0000004000017945 */ /* 0x000fe20003800000 */
[----:B---3--:R-:W-:-:S13]  /*bc80*/  LOP3.LUT P0, RZ, R5, 0x2, RZ, 0xc0, !PT ;  /* 0x0000000205ff7812 */ /* 0x008fda000780c0ff */
[----:B------:R-:W-:Y:S05]  /*bc90*/  @P0 BRA `(.L_x_2952) ;  /* 0x0000000000040947 */ /* 0x000fea0003800000 */
[----:B------:R-:W-:Y:S01]  /*bca0*/  BPT.TRAP 0x1 ;  /* 0x000000040000795c */ /* 0x000fe20000300000 */
.L_x_2952:
[----:B------:R-:W-:Y:S05]  /*bcb0*/  BSYNC B1 ;  /* 0x0000000000017941 */ /* 0x000fea0003800000 */
.L_x_2951:
[----:B------:R-:W-:Y:S01]  /*bcc0*/  R2UR UR10, R13 ;  /* 0x000000000d0a72ca */ /* 0x000fe200000e0000 */
[----:B------:R-:W-:Y:S01]  /*bcd0*/  UIADD3 UR4, UP0, UR52, 0x370, URZ ;  /* 0x0000037034047890 */ /* 0x000fe2000ff1e03f */
[----:B------:R-:W-:Y:S01]  /*bce0*/  R2UR UR12, R19 ;  /* 0x00000000130c72ca */ /* 0x000fe200000e0000 */
[----:B------:R-:W-:Y:S01]  /*bcf0*/  VIADD R6, R6, 0x33430 ;  /* 0x0003343006067836 */ /* 0x000fe20000000000 */
[----:B------:R-:W-:Y:S01]  /*bd00*/  PLOP3.LUT P0, PT, PT, PT, PT, 0x80, 0x0 ;  /* 0x000000000000781c */ /* 0x000fe20003f0f070 */
[----:B------:R-:W-:Y:S01]  /*bd10*/  VIADD R5, R4, 0x24200 ;  /* 0x0002420004057836 */ /* 0x000fe20000000000 */
[----:B------:R-:W-:Y:S01]  /*bd20*/  UIADD3.X UR5, URZ, UR53, URZ, UP0, !UPT ;  /* 0x000000353f057290 */ /* 0x000fe200087fe43f */
[----:B------:R-:W-:Y:S01]  /*bd30*/  UMOV UR6, 0x30000 ;  /* 0x0003000000067882 */ /* 0x000fe20000000000 */
[----:B------:R-:W-:Y:S01]  /*bd40*/  UMOV UR14, 0x0 ;  /* 0x00000000000e7882 */ /* 0x000fe20000000000 */
[----:B------:R-:W-:-:S09]  /*bd50*/  UMOV UR15, 0x14f00000 ;  /* 0x14f00000000f7882 */ /* 0x000fd20000000000 */
.L_x_2953:
        /* <DEDUP_REMOVED lines=9> */
[----:B------:R-:W-:Y:S01]  /*bdf0*/  R2UR UR10, R12 ;  /* 0x000000000c0a72ca */ /* 0x000fe200000e0000 */
[----:B------:R-:W-:Y:S01]  /*be00*/  VIADD R5, R4, 0x26a00 ;  /* 0x00026a0004057836 */ /* 0x000fe20000000000 */
[----:B------:R-:W-:Y:S01]  /*be10*/  R2UR UR12, R19 ;  /* 0x00000000130c72ca */ /* 0x000fe200000e0000 */
[----:B------:R-:W-:Y:S01]  /*be20*/  UMOV UR6, 0x30000 ;  /* 0x0003000000067882 */ /* 0x000fe20000000000 */
[----:B------:R-:W-:Y:S01]  /*be30*/  PLOP3.LUT P0, PT, PT, PT, PT, 0x80, 0x0 ;  /* 0x000000000000781c */ /* 0x000fe20003f0f070 */
[----:B------:R-:W-:Y:S01]  /*be40*/  UMOV UR14, 0x0 ;  /* 0x00000000000e7882 */ /* 0x000fe20000000000 */
[----:B------:R-:W-:-:S11]  /*be50*/  UMOV UR15, 0x14f00000 ;  /* 0x14f00000000f7882 */ /* 0x000fd60000000000 */
.L_x_2954:
        /* <DEDUP_REMOVED lines=16> */
.L_x_2955:
        /* <DEDUP_REMOVED lines=8> */
[----:B---3--:R-:W-:Y:S05]  /*bfe0*/  @P0 BRA.U.ANY `(.L_x_2955) ;  /* 0xfffffffd00dc0947 */ /* 0x008fea000393ffff */
.L_x_2938:
[----:B------:R-:W-:Y:S05]  /*bff0*/  BSYNC B0 ;  /* 0x0000000000007941 */ /* 0x000fea0003800000 */
.L_x_2937:
[----:B------:R-:W-:-:S05]  /*c000*/  IMAD.U32 R4, RZ, RZ, UR43 ;  /* 0x0000002bff047e24 */ /* 0x000fca000f8e00ff */
[----:B------:R-:W-:-:S13]  /*c010*/  ISETP.NE.AND P0, PT, R4, 0x3, PT ;  /* 0x000000030400780c */ /* 0x000fda0003f05270 */
[----:B------:R-:W-:Y:S05]  /*c020*/  @!P0 BRA `(.L_x_2956) ;  /* 0x0000000000048947 */ /* 0x000fea0003800000 */
[----:B------:R-:W-:Y:S01]  /*c030*/  BPT.TRAP 0x1 ;  /* 0x000000040000795c */ /* 0x000fe20000300000 */
.L_x_2956:
[----:B------:R-:W-:Y:S01]  /*c040*/  LOP3.LUT R5, R2, 0x1, RZ, 0x3c, !PT ;  /* 0x0000000102057812 */ /* 0x000fe200078e3cff */
[----:B------:R-:W-:Y:S01]  /*c050*/  IMAD.U32 R4, RZ, RZ, UR48 ;  /* 0x00000030ff047e24 */ /* 0x000fe2000f8e00ff */
[----:B------:R-:W-:Y:S01]  /*c060*/  LEA R12, R8, UR40, 0x3 ;  /* 0x00000028080c7c11 */ /* 0x000fe2000f8e18ff */
[----:B------:R-:W-:Y:S01]  /*c070*/  BSSY B0, `(.L_x_2957) ;  /* 0x0000005000007945 */ /* 0x000fe20003800000 */
[----:B------:R-:W-:Y:S02]  /*c080*/  SHF.L.U32 R5, R5, 0x1f, RZ ;  /* 0x0000001f05057819 */ /* 0x000fe400000006ff */
[----:B------:R-:W-:Y:S02]  /*c090*/  ISETP.NE.AND P2, PT, R4, 0x3, PT ;  /* 0x000000030400780c */ /* 0x000fe40003f45270 */
[----:B------:R-:W3:Y:S02]  /*c0a0*/  SYNCS.PHASECHK.TRANS64.TRYWAIT P3, [R12+URZ+0x33470], R5 ;  /* 0x033470050c0075a7 */ /* 0x000ee4000806017f */
[----:B---3--:R-:W-:Y:S09]  /*c0b0*/  @!P3 BRA `(.L_x_2958) ;  /* 0x00000020001cb947 */ /* 0x008ff20003800000 */
.L_x_2996:
[----:B------:R-:W-:Y:S05]  /*c0c0*/  BSYNC B0 ;  /* 0x0000000000007941 */ /* 0x000fea0003800000 */
.L_x_2957:
[----:B------:R-:W-:Y:S05]  /*c0d0*/  @!P2 BRA `(.L_x_2959) ;  /* 0x000000000004a947 */ /* 0x000fea0003800000 */
[----:B------:R-:W-:Y:S01]  /*c0e0*/  BPT.TRAP 0x1 ;  /* 0x000000040000795c */ /* 0x000fe20000300000 */
.L_x_2959:
[----:B---3--:R-:W-:Y:S01]  /*c0f0*/  SHF.L.U32 R5, R2, 0x1f, RZ ;  /* 0x0000001f02057819 */ /* 0x008fe200000006ff */
[----:B------:R-:W-:-:S03]  /*c100*/  IMAD R2, R8, 0x7800, RZ ;  /* 0x0000780008027824 */ /* 0x000fc600078e02ff */
[----:B------:R-:W3:Y:S02]  /*c110*/  SYNCS.PHASECHK.TRANS64.TRYWAIT P3, [R12+URZ+0x33460], R5 ;  /* 0x033460050c0075a7 */ /* 0x000ee4000806017f */
[----:B---3--:R-:W-:Y:S05]  /*c120*/  @!P3 BRA `(.L_x_2960) ;  /* 0x000000200014b947 */ /* 0x008fea0003800000 */
.L_x_2997:
[C---:B------:R-:W-:Y:S01]  /*c130*/  LOP3.LUT R13, R2.reuse, R18, RZ, 0xfc, !PT ;  /* 0x00000012020d7212 */ /* 0x040fe200078efcff */
[----:B------:R-:W-:Y:S05]  /*c140*/  WARPSYNC.ALL ;  /* 0x0000000000007948 */ /* 0x000fea0003800000 */
[----:B---3--:R3:W4:Y:S01]  /*c150*/  LDSM.16.MT88.4 R4, [R13+UR40+0xf200] ;  /* 0x00f200280d04783b */ /* 0x0087220008004200 */
[C---:B------:R-:W-:Y:S02]  /*c160*/  VIADD R15, R2.reuse, 0x2800 ;  /* 0x00002800020f7836 */ /* 0x040fe40000000000 */
[C---:B------:R-:W-:Y:S02]  /*c170*/  VIADD R14, R2.reuse, 0x5000 ;  /* 0x00005000020e7836 */ /* 0x040fe40000000000 */
[----:B------:R-:W-:-:S02]  /*c180*/  VIADD R20, R2, 0x1800 ;  /* 0x0000180002147836 */ /* 0x000fc40000000000 */
[C---:B------:R-:W-:Y:S02]  /*c190*/  VIADD R21, R2.reuse, 0x5800 ;  /* 0x0000580002157836 */ /* 0x040fe40000000000 */
[----:B---3--:R-:W-:Y:S01]  /*c1a0*/  VIADD R13, R2, 0x800 ;  /* 0x00000800020d7836 */ /* 0x008fe20000000000 */
[C-C-:B----4-:R-:W-:Y:S02]  /*c1b0*/  PRMT R8, R4.reuse, 0x6420, R5.reuse ;  /* 0x0000642004087816 */ /* 0x150fe40000000005 */
[----:B------:R-:W-:Y:S02]  /*c1c0*/  PRMT R9, R4, 0x7531, R5 ;  /* 0x0000753104097816 */ /* 0x000fe40000000005 */
[----:B------:R-:W-:Y:S02]  /*c1d0*/  LOP3.LUT R4, R2, R17, RZ, 0xfc, !PT ;  /* 0x0000001102047212 */ /* 0x000fe400078efcff */
[C-C-:B-1----:R-:W-:Y:S02]  /*c1e0*/  PRMT R10, R6.reuse, 0x6420, R7.reuse ;  /* 0x00006420060a7816 */ /* 0x142fe40000000007 */
[----:B------:R-:W-:Y:S01]  /*c1f0*/  PRMT R11, R6, 0x7531, R7 ;  /* 0x00007531060b7816 */ /* 0x000fe20000000007 */
[----:B------:R-:W-:Y:S01]  /*c200*/  IMAD.IADD R4, R16, 0x1, R4 ;  /* 0x0000000110047824 */ /* 0x000fe200078e0204 */
[----:B------:R-:W-:-:S02]  /*c210*/  LOP3.LUT R5, R15, R18, RZ, 0xfc, !PT ;  /* 0x000000120f057212 */ /* 0x000fc400078efcff */
[----:B------:R-:W-:Y:S02]  /*c220*/  LOP3.LUT R15, R15, R17, RZ, 0xfc, !PT ;  /* 0x000000110f0f7212 */ /* 0x000fe400078efcff */
[----:B------:R-:W-:Y:S03]  /*c230*/  STSM.16.M88.4 [R4], R8 ;  /* 0x0000000804007844 */ /* 0x000fe60000000200 */
[----:B------:R-:W-:Y:S01]  /*c240*/  IMAD.IADD R15, R16, 0x1, R15 ;  /* 0x00000001100f7824 */ /* 0x000fe200078e020f */
[----:B------:R-:W1:Y:S02]  /*c250*/  LDSM.16.MT88.4 R4, [R5+UR40+0xf200] ;  /* 0x00f200280504783b */ /* 0x000e640008004200 */
[C-C-:B-1----:R-:W-:Y:S02]  /*c260*/  PRMT R8, R4.reuse, 0x6420, R5.reuse ;  /* 0x0000642004087816 */ /* 0x142fe40000000005 */
[----:B------:R-:W-:-:S02]  /*c270*/  PRMT R9, R4, 0x7531, R5 ;  /* 0x0000753104097816 */ /* 0x000fc40000000005 */
[----:B------:R-:W-:Y:S02]  /*c280*/  LOP3.LUT R4, R13, R17, RZ, 0xfc, !PT ;  /* 0x000000110d047212 */ /* 0x000fe400078efcff */
[C-C-:B------:R-:W-:Y:S02]  /*c290*/  PRMT R10, R6.reuse, 0x6420, R7.reuse ;  /* 0x00006420060a7816 */ /* 0x140fe40000000007 */
[----:B------:R-:W-:Y:S01]  /*c2a0*/  PRMT R11, R6, 0x7531, R7 ;  /* 0x00007531060b7816 */ /* 0x000fe20000000007 */
[----:B------:R-:W-:-:S05]  /*c2b0*/  IMAD.IADD R4, R16, 0x1, R4 ;  /* 0x0000000110047824 */ /* 0x000fca00078e0204 */
[----:B------:R1:W-:Y:S02]  /*c2c0*/  STSM.16.M88.4 [R4], R8 ;  /* 0x0000000804007844 */ /* 0x0003e40000000200 */
[----:B-1----:R-:W-:Y:S01]  /*c2d0*/  LOP3.LUT R4, R14, R18, RZ, 0xfc, !PT ;  /* 0x000000120e047212 */ /* 0x002fe200078efcff */
[----:B------:R-:W-:-:S05]  /*c2e0*/  VIADD R14, R2, 0x1000 ;  /* 0x00001000020e7836 */ /* 0x000fca0000000000 */
        /* <DEDUP_REMOVED lines=20> */
[----:B------:R-:W1:Y:S01]  /*c430*/  LDSM.16.MT88.4 R4, [R4+UR40+0xf200] ;  /* 0x00f200280404783b */ /* 0x000e620008004200 */
[----:B------:R-:W-:Y:S01]  /*c440*/  IMAD.IADD R13, R16, 0x1, R13 ;  /* 0x00000001100d7824 */ /* 0x000fe200078e020d */
[C-C-:B-1----:R-:W-:Y:S02]  /*c450*/  PRMT R8, R4.reuse, 0x6420, R5.reuse ;  /* 0x0000642004087816 */ /* 0x142fe40000000005 */
[----:B------:R-:W-:Y:S01]  /*c460*/  PRMT R9, R4, 0x7531, R5 ;  /* 0x0000753104097816 */ /* 0x000fe20000000005 */
[----:B------:R-:W-:Y:S01]  /*c470*/  VIADD R5, R2, 0x2000 ;  /* 0x0000200002057836 */ /* 0x000fe20000000000 */
[C-C-:B------:R-:W-:Y:S02]  /*c480*/  PRMT R10, R6.reuse, 0x6420, R7.reuse ;  /* 0x00006420060a7816 */ /* 0x140fe40000000007 */
[----:B------:R-:W-:Y:S02]  /*c490*/  PRMT R11, R6, 0x7531, R7 ;  /* 0x00007531060b7816 */ /* 0x000fe40000000007 */
[----:B------:R-:W-:-:S05]  /*c4a0*/  LOP3.LUT R4, R5, R17, RZ, 0xfc, !PT ;  /* 0x0000001105047212 */ /* 0x000fca00078efcff */
[----:B------:R-:W-:-:S05]  /*c4b0*/  IMAD.IADD R4, R16, 0x1, R4 ;  /* 0x0000000110047824 */ /* 0x000fca00078e0204 */
[----:B------:R1:W-:Y:S02]  /*c4c0*/  STSM.16.M88.4 [R4], R8 ;  /* 0x0000000804007844 */ /* 0x0003e40000000200 */
[C---:B-1----:R-:W-:Y:S02]  /*c4d0*/  LOP3.LUT R4, R21.reuse, R18, RZ, 0xfc, !PT ;  /* 0x0000001215047212 */ /* 0x042fe400078efcff */
[----:B------:R-:W-:-:S04]  /*c4e0*/  LOP3.LUT R21, R21, R17, RZ, 0xfc, !PT ;  /* 0x0000001115157212 */ /* 0x000fc800078efcff */
[----:B------:R-:W1:Y:S01]  /*c4f0*/  LDSM.16.MT88.4 R4, [R4+UR40+0xf200] ;  /* 0x00f200280404783b */ /* 0x000e620008004200 */
[----:B------:R-:W-:Y:S01]  /*c500*/  IMAD.IADD R21, R16, 0x1, R21 ;  /* 0x0000000110157824 */ /* 0x000fe200078e0215 */
[C-C-:B-1----:R-:W-:Y:S02]  /*c510*/  PRMT R8, R4.reuse, 0x6420, R5.reuse ;  /* 0x0000642004087816 */ /* 0x142fe40000000005 */
[----:B------:R-:W-:Y:S02]  /*c520*/  PRMT R9, R4, 0x7531, R5 ;  /* 0x0000753104097816 */ /* 0x000fe40000000005 */
[C-C-:B------:R-:W-:Y:S02]  /*c530*/  PRMT R10, R6.reuse, 0x6420, R7.reuse ;  /* 0x00006420060a7816 */ /* 0x140fe40000000007 */
[----:B------:R-:W-:Y:S02]  /*c540*/  PRMT R11, R6, 0x7531, R7 ;  /* 0x00007531060b7816 */ /* 0x000fe40000000007 */
[----:B------:R-:W-:Y:S01]  /*c550*/  LOP3.LUT R4, R14, R18, RZ, 0xfc, !PT ;  /* 0x000000120e047212 */ /* 0x000fe200078efcff */
[----:B------:R-:W-:-:S02]  /*c560*/  VIADD R14, R2, 0x4800 ;  /* 0x00004800020e7836 */ /* 0x000fc40000000000 */
[----:B------:R1:W-:Y:S04]  /*c570*/  STSM.16.M88.4 [R15], R8 ;  /* 0x000000080f007844 */ /* 0x0003e80000000200 */
[----:B------:R-:W3:Y:S01]  /*c580*/  LDSM.16.MT88.4 R4, [R4+UR40+0xf200] ;  /* 0x00f200280404783b */ /* 0x000ee20008004200 */
[----:B-1----:R-:W-:Y:S01]  /*c590*/  VIADD R15, R2, 0x6000 ;  /* 0x00006000020f7836 */ /* 0x002fe20000000000 */
[C-C-:B---3--:R-:W-:Y:S02]  /*c5a0*/  PRMT R8, R4.reuse, 0x6420, R5.reuse ;  /* 0x0000642004087816 */ /* 0x148fe40000000005 */
[----:B------:R-:W-:Y:S02]  /*c5b0*/  PRMT R9, R4, 0x7531, R5 ;  /* 0x0000753104097816 */ /* 0x000fe40000000005 */
[----:B------:R-:W-:-:S02]  /*c5c0*/  PRMT R10, R6, 0x6420, R7 ;  /* 0x00006420060a7816 */ /* 0x000fc40000000007 */
        /* <DEDUP_REMOVED lines=19> */
[----:B------:R-:W-:Y:S02]  /*c700*/  LOP3.LUT R4, R13, R17, RZ, 0xfc, !PT ;  /* 0x000000110d047212 */ /* 0x000fe400078efcff */
[C-C-:B------:R-:W-:Y:S02]  /*c710*/  PRMT R10, R6.reuse, 0x6420, R7.reuse ;  /* 0x00006420060a7816 */ /* 0x140fe40000000007 */
[----:B------:R-:W-:Y:S01]  /*c720*/  PRMT R11, R6, 0x7531, R7 ;  /* 0x00007531060b7816 */ /* 0x000fe20000000007 */
[----:B------:R-:W-:-:S05]  /*c730*/  IMAD.IADD R4, R16, 0x1, R4 ;  /* 0x0000000110047824 */ /* 0x000fca00078e0204 */
[----:B------:R1:W-:Y:S02]  /*c740*/  STSM.16.M88.4 [R4], R8 ;  /* 0x0000000804007844 */ /* 0x0003e40000000200 */
[----:B-1----:R-:W-:-:S06]  /*c750*/  LOP3.LUT R4, R20, R18, RZ, 0xfc, !PT ;  /* 0x0000001214047212 */ /* 0x002fcc00078efcff */
[----:B------:R-:W1:Y:S02]  /*c760*/  LDSM.16.MT88.4 R4, [R4+UR40+0xf200] ;  /* 0x00f200280404783b */ /* 0x000e640008004200 */
[C-C-:B-1----:R-:W-:Y:S02]  /*c770*/  PRMT R8, R4.reuse, 0x6420, R5.reuse ;  /* 0x0000642004087816 */ /* 0x142fe40000000005 */
[----:B------:R-:W-:Y:S02]  /*c780*/  PRMT R9, R4, 0x7531, R5 ;  /* 0x0000753104097816 */ /* 0x000fe40000000005 */
[----:B------:R-:W-:Y:S02]  /*c790*/  LOP3.LUT R4, R14, R17, RZ, 0xfc, !PT ;  /* 0x000000110e047212 */ /* 0x000fe400078efcff */
[C-C-:B------:R-:W-:Y:S02]  /*c7a0*/  PRMT R10, R6.reuse, 0x6420, R7.reuse ;  /* 0x00006420060a7816 */ /* 0x140fe40000000007 */
[----:B------:R-:W-:Y:S01]  /*c7b0*/  PRMT R11, R6, 0x7531, R7 ;  /* 0x00007531060b7816 */ /* 0x000fe20000000007 */
[----:B------:R-:W-:Y:S01]  /*c7c0*/  IMAD.IADD R4, R16, 0x1, R4 ;  /* 0x0000000110047824 */ /* 0x000fe200078e0204 */
[----:B------:R-:W-:-:S04]  /*c7d0*/  LOP3.LUT R14, R14, R18, RZ, 0xfc, !PT ;  /* 0x000000120e0e7212 */ /* 0x000fc800078efcff */
[----:B------:R1:W-:Y:S02]  /*c7e0*/  STSM.16.M88.4 [R4], R8 ;  /* 0x0000000804007844 */ /* 0x0003e40000000200 */
[----:B-1----:R-:W-:Y:S01]  /*c7f0*/  LOP3.LUT R4, R13, R18, RZ, 0xfc, !PT ;  /* 0x000000120d047212 */ /* 0x002fe200078efcff */
[C---:B------:R-:W-:Y:S02]  /*c800*/  VIADD R11, R2.reuse, 0x5000 ;  /* 0x00005000020b7836 */ /* 0x040fe40000000000 */
[----:B------:R-:W-:-:S03]  /*c810*/  VIADD R13, R2, 0x6800 ;  /* 0x00006800020d7836 */ /* 0x000fc60000000000 */
        /* <DEDUP_REMOVED lines=15> */
[--C-:B------:R-:W-:Y:S01]  /*c910*/  PRMT R10, R6, 0x6420, R7.reuse ;  /* 0x00006420060a7816 */ /* 0x100fe20000000007 */
[----:B------:R-:W-:Y:S01]  /*c920*/  VIADD R2, R2, 0x7000 ;  /* 0x0000700002027836 */ /* 0x000fe20000000000 */
[----:B------:R-:W-:Y:S02]  /*c930*/  PRMT R11, R6, 0x7531, R7 ;  /* 0x00007531060b7816 */ /* 0x000fe40000000007 */
[----:B------:R-:W-:-:S03]  /*c940*/  LOP3.LUT R4, R5, R18, RZ, 0xfc, !PT ;  /* 0x0000001205047212 */ /* 0x000fc600078efcff */
        /* <DEDUP_REMOVED lines=30> */
.L_x_2961:
[----:B---3--:R3:W-:Y:S01]  /*cb30*/  SYNCS.ARRIVE.TRANS64.A1T0 RZ, [R12+URZ+0x33450], RZ ;  /* 0x033450ff0cff79a7 */ /* 0x0087e2000810003f */
[----:B------:R-:W-:Y:S06]  /*cb40*/  BAR.SYNC.DEFER_BLOCKING 0x2, 0x80 ;  /* 0x0082000000007b1d */ /* 0x000fec0000010000 */
[----:B------:R-:W-:Y:S05]  /*cb50*/  @!P0 BRA `(.L_x_2962) ;  /* 0x0000000000048947 */ /* 0x000fea0003800000 */
[----:B------:R-:W-:Y:S01]  /*cb60*/  BPT.TRAP 0x1 ;  /* 0x000000040000795c */ /* 0x000fe20000300000 */
.L_x_2962:
[----:B------:R-:W4:Y:S04]  /*cb70*/  LDL R4, [R1+0x14] ;  /* 0x0000140001047983 */ /* 0x000f280000100800 */
[----:B-1----:R-:W5:Y:S01]  /*cb80*/  LDL R2, [R1+0x18] ;  /* 0x0000180001027983 */ /* 0x002f620000100800 */
[----:B----4-:R-:W-:-:S13]  /*cb90*/  ISETP.NE.AND P0, PT, R4, RZ, PT ;  /* 0x000000ff0400720c */ /* 0x010fda0003f05270 */
[----:B---3--:R-:W-:-:S05]  /*cba0*/  @P0 VIADD R12, R12, 0x33480 ;  /* 0x000334800c0c0836 */ /* 0x008fca0000000000 */
[----:B-----5:R-:W-:-:S04]  /*cbb0*/  @P0 PRMT R12, R2, 0x654, R12 ;  /* 0x00000654020c0816 */ /* 0x020fc8000000000c */
[----:B------:R1:W-:Y:S01]  /*cbc0*/  @P0 SYNCS.ARRIVE.TRANS64.RED.A1T0 RZ, [R12+URZ], RZ ;  /* 0x000000ff0cff09a7 */ /* 0x0003e2000810043f */
[----:B------:R-:W-:Y:S02]  /*cbd0*/  BPT.TRAP 0x1 ;  /* 0x000000040000795c */ /* 0x000fe40000300000 */
[----:B------:R4:W5:Y:S01]  /*cbe0*/  LDL R2, [R1+0x4] ;  /* 0x0000040001027983 */ /* 0x0009620000100800 */
[C---:B------:R-:W-:Y:S01]  /*cbf0*/  ISETP.GT.AND P0, PT, R3.reuse, RZ, PT ;  /* 0x000000ff0300720c */ /* 0x040fe20003f04270 */
[----:B------:R-:W-:Y:S02]  /*cc00*/  VIADD R3, R3, 0xffffffff ;  /* 0xffffffff03037836 */ /* 0x000fe40000000000 */
[----:B------:R4:W5:Y:S10]  /*cc10*/  LDL R8, [R1] ;  /* 0x0000000001087983 */ /* 0x0009740000100800 */
[----:B----4-:R-:W-:Y:S05]  /*cc20*/  @P0 BRA `(.L_x_2963) ;  /* 0xffffffe8000c0947 */ /* 0x010fea000383ffff */
.L_x_2936:
[----:B------:R-:W-:-:S05]  /*cc30*/  IMAD.U32 R0, RZ, RZ, UR43 ;  /* 0x0000002bff007e24 */ /* 0x000fca000f8e00ff */
[----:B------:R-:W-:-:S13]  /*cc40*/  ISETP.NE.AND P0, PT, R0, 0x3, PT ;  /* 0x000000030000780c */ /* 0x000fda0003f05270 */
[----:B------:R-:W-:Y:S05]  /*cc50*/  @!P0 BRA `(.L_x_2964) ;  /* 0x0000000000048947 */ /* 0x000fea0003800000 */
[----:B---3--:R-:W-:Y:S01]  /*cc60*/  BPT.TRAP 0x1 ;  /* 0x000000040000795c */ /* 0x008fe20000300000 */
.L_x_2964:
[----:B--2--5:R-:W2:Y:S04]  /*cc70*/  LDL R2, [R1+0x4] ;  /* 0x0000040001027983 */ /* 0x024ea80000100800 */
[----:B------:R-:W4:Y:S01]  /*cc80*/  LDL R0, [R1] ;  /* 0x0000000001007983 */ /* 0x000f220000100800 */
[----:B------:R-:W-:Y:S01]  /*cc90*/  BSSY B0, `(.L_x_2965) ;  /* 0x0000008000007945 */ /* 0x000fe20003800000 */
[----:B--2---:R-:W-:-:S04]  /*cca0*/  LOP3.LUT R3, R2, 0x1, RZ, 0x3c, !PT ;  /* 0x0000000102037812 */ /* 0x004fc800078e3cff */
[----:B------:R-:W-:Y:S02]  /*ccb0*/  SHF.L.U32 R3, R3, 0x1f, RZ ;  /* 0x0000001f03037819 */ /* 0x000fe400000006ff */
[----:B----4-:R-:W-:-:S04]  /*ccc0*/  LEA R0, R0, UR40, 0x3 ;  /* 0x0000002800007c11 */ /* 0x010fc8000f8e18ff */
[----:B------:R-:W2:Y:S01]  /*ccd0*/  SYNCS.PHASECHK.TRANS64.TRYWAIT P2, [R0+URZ+0x33470], R3 ;  /* 0x03347003000075a7 */ /* 0x000ea2000804017f */
[----:B------:R-:W-:-:S05]  /*cce0*/  IMAD.U32 R2, RZ, RZ, UR48 ;  /* 0x00000030ff027e24 */ /* 0x000fca000f8e00ff */
[----:B------:R-:W-:Y:S01]  /*ccf0*/  ISETP.NE.AND P1, PT, R2, 0x3, PT ;  /* 0x000000030200780c */ /* 0x000fe20003f25270 */
[----:B--2---:R-:W-:-:S12]  /*cd00*/  @!P2 BRA `(.L_x_2966) ;  /* 0x000000140030a947 */ /* 0x004fd80003800000 */
.L_x_2998:
[----:B---3--:R-:W-:Y:S05]  /*cd10*/  BSYNC B0 ;  /* 0x0000000000007941 */ /* 0x008fea0003800000 */
.L_x_2965:
[----:B------:R-:W-:Y:S05]  /*cd20*/  @!P1 BRA `(.L_x_2967) ;  /* 0x0000000000049947 */ /* 0x000fea0003800000 */
[----:B------:R-:W-:Y:S01]  /*cd30*/  BPT.TRAP 0x1 ;  /* 0x000000040000795c */ /* 0x000fe20000300000 */
.L_x_2967:
[----:B------:R-:W2:Y:S02]  /*cd40*/  LDL R2, [R1+0x4] ;  /* 0x0000040001027983 */ /* 0x000ea40000100800 */
[----:B--2---:R-:W-:-:S04]  /*cd50*/  SHF.L.U32 R3, R2, 0x1f, RZ ;  /* 0x0000001f02037819 */ /* 0x004fc800000006ff */
[----:B------:R-:W2:Y:S02]  /*cd60*/  SYNCS.PHASECHK.TRANS64.TRYWAIT P2, [R0+URZ+0x33460], R3 ;  /* 0x03346003000075a7 */ /* 0x000ea4000804017f */
[----:B--2---:R-:W-:Y:S05]  /*cd70*/  @!P2 BRA `(.L_x_2968) ;  /* 0x000000140028a947 */ /* 0x004fea0003800000 */
.L_x_2999:
[----:B------:R-:W3:Y:S01]  /*cd80*/  LDL R2, [R1] ;  /* 0x0000000001027983 */ /* 0x000ee20000100800 */
[----:B------:R-:W-:Y:S05]  /*cd90*/  WARPSYNC.ALL ;  /* 0x0000000000007948 */ /* 0x000fea0003800000 */
[----:B---3--:R-:W-:-:S04]  /*cda0*/  IMAD R2, R2, 0x7800, RZ ;  /* 0x0000780002027824 */ /* 0x008fc800078e02ff */
[C---:B------:R-:W-:Y:S01]  /*cdb0*/  VIADD R13, R2.reuse, 0x2800 ;  /* 0x00002800020d7836 */ /* 0x040fe20000000000 */
[C---:B--2---:R-:W-:Y:S01]  /*cdc0*/  LOP3.LUT R3, R2.reuse, R18, RZ, 0xfc, !PT ;  /* 0x0000001202037212 */ /* 0x044fe200078efcff */
[----:B------:R-:W-:-:S04]  /*cdd0*/  VIADD R20, R2, 0x5000 ;  /* 0x0000500002147836 */ /* 0x000fc80000000000 */
[----:B------:R2:W1:Y:S01]  /*cde0*/  LDSM.16.MT88.4 R4, [R3+UR40+0xf200] ;  /* 0x00f200280304783b */ /* 0x0004620008004200 */
[C---:B------:R-:W-:Y:S02]  /*cdf0*/  LOP3.LUT R15, R20.reuse, R18, RZ, 0xfc, !PT ;  /* 0x00000012140f7212 */ /* 0x040fe400078efcff */
[----:B------:R-:W-:Y:S01]  /*ce00*/  LOP3.LUT R20, R20, R17, RZ, 0xfc, !PT ;  /* 0x0000001114147212 */ /* 0x000fe200078efcff */
[----:B--2---:R-:W-:-:S04]  /*ce10*/  VIADD R3, R2, 0x800 ;  /* 0x0000080002037836 */ /* 0x004fc80000000000 */
[----:B------:R-:W-:Y:S01]  /*ce20*/  IMAD.IADD R20, R16, 0x1, R20 ;  /* 0x0000000110147824 */ /* 0x000fe200078e0214 */
[C-C-:B-1----:R-:W-:Y:S02]  /*ce30*/  PRMT R8, R4.reuse, 0x6420, R5.reuse ;  /* 0x0000642004087816 */ /* 0x142fe40000000005 */
[----:B------:R-:W-:Y:S02]  /*ce40*/  PRMT R9, R4, 0x7531, R5 ;  /* 0x0000753104097816 */ /* 0x000fe40000000005 */
[----:B------:R-:W-:Y:S02]  /*ce50*/  LOP3.LUT R5, R2, R17, RZ, 0xfc, !PT ;  /* 0x0000001102057212 */ /* 0x000fe400078efcff */
[C-C-:B------:R-:W-:Y:S02]  /*ce60*/  PRMT R10, R6.reuse, 0x6420, R7.reuse ;  /* 0x00006420060a7816 */ /* 0x140fe40000000007 */
[----:B------:R-:W-:Y:S01]  /*ce70*/  PRMT R11, R6, 0x7531, R7 ;  /* 0x00007531060b7816 */ /* 0x000fe20000000007 */
[----:B------:R-:W-:Y:S01]  /*ce80*/  IMAD.IADD R12, R16, 0x1, R5 ;  /* 0x00000001100c7824 */ /* 0x000fe200078e0205 */
[----:B------:R-:W-:-:S02]  /*ce90*/  LOP3.LUT R4, R13, R18, RZ, 0xfc, !PT ;  /* 0x000000120d047212 */ /* 0x000fc400078efcff */
[----:B------:R-:W-:Y:S02]  /*cea0*/  LOP3.LUT R13, R13, R17, RZ, 0xfc, !PT ;  /* 0x000000110d0d7212 */ /* 0x000fe400078efcff */
[----:B------:R1:W-:Y:S03]  /*ceb0*/  STSM.16.M88.4 [R12], R8 ;  /* 0x000000080c007844 */ /* 0x0003e60000000200 */
[----:B------:R-:W-:Y:S01]  /*cec0*/  IMAD.IADD R13, R16, 0x1, R13 ;  /* 0x00000001100d7824 */ /* 0x000fe200078e020d */
[----:B------:R-:W2:Y:S01]  /*ced0*/  LDSM.16.MT88.4 R4, [R4+UR40+0xf200] ;  /* 0x00f200280404783b */ /* 0x000ea20008004200 */
[----:B-1----:R-:W-:Y:S01]  /*cee0*/  VIADD R12, R2, 0x1000 ;  /* 0x00001000020c7836 */ /* 0x002fe20000000000 */
[C-C-:B--2---:R-:W-:Y:S02]  /*cef0*/  PRMT R8, R4.reuse, 0x6420, R5.reuse ;  /* 0x0000642004087816 */ /* 0x144fe40000000005 */
[----:B------:R-:W-:-:S02]  /*cf00*/  PRMT R9, R4, 0x7531, R5 ;  /* 0x0000753104097816 */ /* 0x000fc40000000005 */
[----:B------:R-:W-:Y:S02]  /*cf10*/  LOP3.LUT R5, R3, R17, RZ, 0xfc, !PT ;  /* 0x0000001103057212 */ /* 0x000fe400078efcff */
[C-C-:B------:R-:W-:Y:S02]  /*cf20*/  PRMT R10, R6.reuse, 0x6420, R7.reuse ;  /* 0x00006420060a7816 */ /* 0x140fe40000000007 */
[----:B------:R-:W-:Y:S01]  /*cf30*/  PRMT R11, R6, 0x7531, R7 ;  /* 0x00007531060b7816 */ /* 0x000fe20000000007 */
[----:B------:R-:W-:-:S05]  /*cf40*/  IMAD.IADD R14, R16, 0x1, R5 ;  /* 0x00000001100e7824 */ /* 0x000fca00078e0205 */
[----:B------:R1:W-:Y:S04]  /*cf50*/  STSM.16.M88.4 [R14], R8 ;  /* 0x000000080e007844 */ /* 0x0003e80000000200 */
[----:B------:R-:W2:Y:S01]  /*cf60*/  LDSM.16.MT88.4 R4, [R15+UR40+0xf200] ;  /* 0x00f200280f04783b */ /* 0x000ea20008004200 */
[----:B-1----:R-:W-:Y:S01]  /*cf70*/  VIADD R14, R2, 0x1800 ;  /* 0x00001800020e7836 */ /* 0x002fe20000000000 */
[C-C-:B--2---:R-:W-:Y:S02]  /*cf80*/  PRMT R8, R4.reuse, 0x6420, R5.reuse ;  /* 0x0000642004087816 */ /* 0x144fe40000000005 */
[----:B------:R-:W-:Y:S02]  /*cf90*/  PRMT R9, R4, 0x7531, R5 ;  /* 0x0000753104097816 */ /* 0x000fe40000000005 */
[----:B------:R-:W-:-:S02]  /*cfa0*/  LOP3.LUT R5, R12, R17, RZ, 0xfc, !PT ;  /* 0x000000110c057212 */ /* 0x000fc400078efcff */
[C-C-:B------:R-:W-:Y:S02]  /*cfb0*/  PRMT R10, R6.reuse, 0x6420, R7.reuse ;  /* 0x00006420060a7816 */ /* 0x140fe40000000007 */
[----:B------:R-:W-:Y:S01]  /*cfc0*/  PRMT R11, R6, 0x7531, R7 ;  /* 0x00007531060b7816 */ /* 0x000fe20000000007 */
[----:B------:R-:W-:Y:S01]  /*cfd0*/  IMAD.IADD R19, R16, 0x1, R5 ;  /* 0x0000000110137824 */ /* 0x000fe200078e0205 */
[-C--:B------:R-:W-:Y:S02]  /*cfe0*/  LOP3.LUT R4, R3, R18.reuse, RZ, 0xfc, !PT ;  /* 0x0000001203047212 */ /* 0x080fe400078efcff */
        /* <DEDUP_REMOVED lines=16> */
[----:B-1----:R-:W-:-:S05]  /*d0f0*/  VIADD R15, R2, 0x5800 ;  /* 0x00005800020f7836 */ /* 0x002fca0000000000 */
[C---:B------:R-:W-:Y:S02]  /*d100*/  LOP3.LUT R21, R15.reuse, R18, RZ, 0xfc, !PT ;  /* 0x000000120f157212 */ /* 0x040fe400078efcff */
[----:B------:R-:W-:-:S05]  /*d110*/  LOP3.LUT R15, R15, R17, RZ, 0xfc, !PT ;  /* 0x000000110f0f7212 */ /* 0x000fca00078efcff */
[----:B------:R-:W-:Y:S01]  /*d120*/  IMAD.IADD R15, R16, 0x1, R15 ;  /* 0x00000001100f7824 */ /* 0x000fe200078e020f */
[C-C-:B--2---:R-:W-:Y:S02]  /*d130*/  PRMT R8, R4.reuse, 0x6420, R5.reuse ;  /* 0x0000642004087816 */ /* 0x144fe40000000005 */
[----:B------:R-:W-:Y:S02]  /*d140*/  PRMT R9, R4, 0x7531, R5 ;  /* 0x0000753104097816 */ /* 0x000fe40000000005 */
[C---:B------:R-:W-:Y:S02]  /*d150*/  LOP3.LUT R4, R19.reuse, R17, RZ, 0xfc, !PT ;  /* 0x0000001113047212 */ /* 0x040fe400078efcff */
[C-C-:B------:R-:W-:Y:S02]  /*d160*/  PRMT R10, R6.reuse, 0x6420, R7.reuse ;  /* 0x00006420060a7816 */ /* 0x140fe40000000007 */
[----:B------:R-:W-:Y:S01]  /*d170*/  PRMT R11, R6, 0x7531, R7 ;  /* 0x00007531060b7816 */ /* 0x000fe20000000007 */
[----:B------:R-:W-:Y:S01]  /*d180*/  IMAD.IADD R4, R16, 0x1, R4 ;  /* 0x0000000110047824 */ /* 0x000fe200078e0204 */
[----:B------:R-:W-:-:S04]  /*d190*/  LOP3.LUT R19, R19, R18, RZ, 0xfc, !PT ;  /* 0x0000001213137212 */ /* 0x000fc800078efcff */
[----:B------:R-:W-:Y:S04]  /*d1a0*/  STSM.16.M88.4 [R4], R8 ;  /* 0x0000000804007844 */ /* 0x000fe80000000200 */
[----:B------:R1:W2:Y:S02]  /*d1b0*/  LDSM.16.MT88.4 R4, [R21+UR40+0xf200] ;  /* 0x00f200281504783b */ /* 0x0002a40008004200 */
[----:B-1----:R-:W-:Y:S02]  /*d1c0*/  IMAD.IADD R21, R16, 0x1, R3 ;  /* 0x0000000110157824 */ /* 0x002fe400078e0203 */
[----:B------:R-:W-:Y:S01]  /*d1d0*/  VIADD R3, R2, 0x3800 ;  /* 0x0000380002037836 */ /* 0x000fe20000000000 */
[C-C-:B--2---:R-:W-:Y:S02]  /*d1e0*/  PRMT R8, R4.reuse, 0x6420, R5.reuse ;  /* 0x0000642004087816 */ /* 0x144fe40000000005 */
[----:B------:R-:W-:-:S02]  /*d1f0*/  PRMT R9, R4, 0x7531, R5 ;  /* 0x0000753104097816 */ /* 0x000fc40000000005 */
[C-C-:B------:R-:W-:Y:S02]  /*d200*/  PRMT R10, R6.reuse, 0x6420, R7.reuse ;  /* 0x00006420060a7816 */ /* 0x140fe40000000007 */
[----:B------:R-:W-:-:S05]  /*d210*/  PRMT R11, R6, 0x7531, R7 ;  /* 0x00007531060b7816 */ /* 0x000fca0000000007 */
[----:B------:R1:W-:Y:S04]  /*d220*/  STSM.16.M88.4 [R13], R8 ;  /* 0x000000080d007844 */ /* 0x0003e80000000200 */
[----:B------:R-:W2:Y:S01]  /*d230*/  LDSM.16.MT88.4 R4, [R12+UR40+0xf200] ;  /* 0x00f200280c04783b */ /* 0x000ea20008004200 */
[----:B-1----:R-:W-:Y:S01]  /*d240*/  VIADD R13, R2, 0x6000 ;  /* 0x00006000020d7836 */ /* 0x002fe20000000000 */
[C-C-:B--2---:R-:W-:Y:S02]  /*d250*/  PRMT R8, R4.reuse, 0x6420, R5.reuse ;  /* 0x0000642004087816 */ /* 0x144fe40000000005 */
[----:B------:R-:W-:Y:S02]  /*d260*/  PRMT R9, R4, 0x7531, R5 ;  /* 0x0000753104097816 */ /* 0x000fe40000000005 */
[----:B------:R-:W-:-:S02]  /*d270*/  PRMT R10, R6, 0x6420, R7 ;  /* 0x00006420060a7816 */ /* 0x000fc40000000007 */
[----:B------:R-:W-:Y:S02]  /*d280*/  PRMT R11, R6, 0x7531, R7 ;  /* 0x00007531060b7816 */ /* 0x000fe40000000007 */
[C---:B------:R-:W-:Y:S02]  /*d290*/  LOP3.LUT R4, R3.reuse, R18, RZ, 0xfc, !PT ;  /* 0x0000001203047212 */ /* 0x040fe400078efcff */
[----:B------:R-:W-:Y:S01]  /*d2a0*/  LOP3.LUT R3, R3, R17, RZ, 0xfc, !PT ;  /* 0x0000001103037212 */ /* 0x000fe200078efcff */
[----:B------:R1:W-:Y:S04]  /*d2b0*/  STSM.16.M88.4 [R21], R8 ;  /* 0x0000000815007844 */ /* 0x0003e80000000200 */
[----:B------:R-:W2:Y:S01]  /*d2c0*/  LDSM.16.MT88.4 R4, [R4+UR40+0xf200] ;  /* 0x00f200280404783b */ /* 0x000ea20008004200 */
[----:B------:R-:W-:-:S02]  /*d2d0*/  IMAD.IADD R12, R16, 0x1, R3 ;  /* 0x00000001100c7824 */ /* 0x000fc400078e0203 */
[----:B------:R-:W-:Y:S01]  /*d2e0*/  VIADD R3, R2, 0x4000 ;  /* 0x0000400002037836 */ /* 0x000fe20000000000 */
[C---:B-1----:R-:W-:Y:S02]  /*d2f0*/  LOP3.LUT R21, R13.reuse, R18, RZ, 0xfc, !PT ;  /* 0x000000120d157212 */ /* 0x042fe400078efcff */
[----:B------:R-:W-:-:S05]  /*d300*/  LOP3.LUT R13, R13, R17, RZ, 0xfc, !PT ;  /* 0x000000110d0d7212 */ /* 0x000fca00078efcff */
[----:B------:R-:W-:Y:S01]  /*d310*/  IMAD.IADD R13, R16, 0x1, R13 ;  /* 0x00000001100d7824 */ /* 0x000fe200078e020d */
[C-C-:B--2---:R-:W-:Y:S02]  /*d320*/  PRMT R8, R4.reuse, 0x6420, R5.reuse ;  /* 0x0000642004087816 */ /* 0x144fe40000000005 */
[----:B------:R-:W-:Y:S02]  /*d330*/  PRMT R9, R4, 0x7531, R5 ;  /* 0x0000753104097816 */ /* 0x000fe40000000005 */
[C-C-:B------:R-:W-:Y:S02]  /*d340*/  PRMT R10, R6.reuse, 0x6420, R7.reuse ;  /* 0x00006420060a7816 */ /* 0x140fe40000000007 */
[----:B------:R-:W-:-:S05]  /*d350*/  PRMT R11, R6, 0x7531, R7 ;  /* 0x00007531060b7816 */ /* 0x000fca0000000007 */
[----:B------:R-:W-:Y:S04]  /*d360*/  STSM.16.M88.4 [R12], R8 ;  /* 0x000000080c007844 */ /* 0x000fe80000000200 */
[----:B------:R1:W2:Y:S02]  /*d370*/  LDSM.16.MT88.4 R4, [R21+UR40+0xf200] ;  /* 0x00f200281504783b */ /* 0x0002a40008004200 */
[----:B-1----:R-:W-:Y:S01]  /*d380*/  LOP3.LUT R21, R3, R18, RZ, 0xfc, !PT ;  /* 0x0000001203157212 */ /* 0x002fe200078efcff */
[----:B------:R-:W-:Y:S01]  /*d390*/  VIADD R12, R2, 0x4800 ;  /* 0x00004800020c7836 */ /* 0x000fe20000000000 */
[C-C-:B--2---:R-:W-:Y:S02]  /*d3a0*/  PRMT R8, R4.reuse, 0x6420, R5.reuse ;  /* 0x0000642004087816 */ /* 0x144fe40000000005 */
[----:B------:R-:W-:-:S02]  /*d3b0*/  PRMT R9, R4, 0x7531, R5 ;  /* 0x0000753104097816 */ /* 0x000fc40000000005 */
[----:B------:R-:W-:Y:S01]  /*d3c0*/  LOP3.LUT R4, R3, R17, RZ, 0xfc, !PT ;  /* 0x0000001103047212 */ /* 0x000fe200078efcff */
[----:B------:R-:W-:Y:S01]  /*d3d0*/  VIADD R3, R2, 0x6800 ;  /* 0x0000680002037836 */ /* 0x000fe20000000000 */
[--C-:B------:R-:W-:Y:S01]  /*d3e0*/  PRMT R10, R6, 0x6420, R7.reuse ;  /* 0x00006420060a7816 */ /* 0x100fe20000000007 */
[----:B------:R-:W-:Y:S01]  /*d3f0*/  VIADD R2, R2, 0x7000 ;  /* 0x0000700002027836 */ /* 0x000fe20000000000 */
[----:B------:R-:W-:Y:S01]  /*d400*/  PRMT R11, R6, 0x7531, R7 ;  /* 0x00007531060b7816 */ /* 0x000fe20000000007 */
[----:B------:R-:W-:-:S05]  /*d410*/  IMAD.IADD R4, R16, 0x1, R4 ;  /* 0x0000000110047824 */ /* 0x000fca00078e0204 */
[----:B------:R-:W-:Y:S04]  /*d420*/  STSM.16.M88.4 [R4], R8 ;  /* 0x0000000804007844 */ /* 0x000fe80000000200 */
[----:B------:R1:W2:Y:S02]  /*d430*/  LDSM.16.MT88.4 R4, [R14+UR40+0xf200] ;  /* 0x00f200280e04783b */ /* 0x0002a40008004200 */
[C---:B-1----:R-:W-:Y:S02]  /*d440*/  LOP3.LUT R14, R3.reuse, R18, RZ, 0xfc, !PT ;  /* 0x00000012030e7212 */ /* 0x042fe400078efcff */
[----:B------:R-:W-:-:S05]  /*d450*/  LOP3.LUT R3, R3, R17, RZ, 0xfc, !PT ;  /* 0x0000001103037212 */ /* 0x000fca00078efcff */
[----:B------:R-:W-:Y:S01]  /*d460*/  IMAD.IADD R3, R16, 0x1, R3 ;  /* 0x0000000110037824 */ /* 0x000fe200078e0203 */
[C-C-:B--2---:R-:W-:Y:S02]  /*d470*/  PRMT R8, R4.reuse, 0x6420, R5.reuse ;  /* 0x0000642004087816 */ /* 0x144fe40000000005 */
[----:B------:R-:W-:Y:S02]  /*d480*/  PRMT R9, R4, 0x7531, R5 ;  /* 0x0000753104097816 */ /* 0x000fe40000000005 */
[----:B------:R-:W-:Y:S02]  /*d490*/  LOP3.LUT R4, R12, R17, RZ, 0xfc, !PT ;  /* 0x000000110c047212 */ /* 0x000fe400078efcff */
[C-C-:B------:R-:W-:Y:S02]  /*d4a0*/  PRMT R10, R6.reuse, 0x6420, R7.reuse ;  /* 0x00006420060a7816 */ /* 0x140fe40000000007 */
[----:B------:R-:W-:Y:S01]  /*d4b0*/  PRMT R11, R6, 0x7531, R7 ;  /* 0x00007531060b7816 */ /* 0x000fe20000000007 */
[----:B------:R-:W-:Y:S01]  /*d4c0*/  IMAD.IADD R4, R16, 0x1, R4 ;  /* 0x0000000110047824 */ /* 0x000fe200078e0204 */
[----:B------:R-:W-:-:S04]  /*d4d0*/  LOP3.LUT R12, R12, R18, RZ, 0xfc, !PT ;  /* 0x000000120c0c7212 */ /* 0x000fc800078efcff */
        /* <DEDUP_REMOVED lines=18> */
[----:B------:R1:W-:Y:S04]  /*d600*/  STSM.16.M88.4 [R13], R8 ;  /* 0x000000080d007844 */ /* 0x0003e80000000200 */
[----:B------:R-:W2:Y:S01]  /*d610*/  LDSM.16.MT88.4 R4, [R12+UR40+0xf200] ;  /* 0x00f200280c04783b */ /* 0x000ea20008004200 */
[----:B-1----:R-:W-:-:S05]  /*d620*/  LOP3.LUT R13, R2, R17, RZ, 0xfc, !PT ;  /* 0x00000011020d7212 */ /* 0x002fca00078efcff */
[----:B------:R-:W-:Y:S01]  /*d630*/  IMAD.IADD R13, R16, 0x1, R13 ;  /* 0x00000001100d7824 */ /* 0x000fe200078e020d */
[C-C-:B--2---:R-:W-:Y:S02]  /*d640*/  PRMT R8, R4.reuse, 0x6420, R5.reuse ;  /* 0x0000642004087816 */ /* 0x144fe40000000005 */
[----:B------:R-:W-:Y:S02]  /*d650*/  PRMT R9, R4, 0x7531, R5 ;  /* 0x0000753104097816 */ /* 0x000fe40000000005 */
[C-C-:B------:R-:W-:Y:S02]  /*d660*/  PRMT R10, R6.reuse, 0x6420, R7.reuse ;  /* 0x00006420060a7816 */ /* 0x140fe40000000007 */
        /* <DEDUP_REMOVED lines=17> */
.L_x_2969:
[----:B--2---:R2:W-:Y:S01]  /*d780*/  SYNCS.ARRIVE.TRANS64.A1T0 RZ, [R0+URZ+0x33450], RZ ;  /* 0x033450ff00ff79a7 */ /* 0x0045e2000810003f */
[----:B------:R-:W-:Y:S06]  /*d790*/  BAR.SYNC.DEFER_BLOCKING 0x2, 0x80 ;  /* 0x0082000000007b1d */ /* 0x000fec0000010000 */
[----:B------:R-:W-:Y:S05]  /*d7a0*/  @!P0 BRA `(.L_x_2970) ;  /* 0x0000000000048947 */ /* 0x000fea0003800000 */
[----:B------:R-:W-:Y:S01]  /*d7b0*/  BPT.TRAP 0x1 ;  /* 0x000000040000795c */ /* 0x000fe20000300000 */
.L_x_2970:
[----:B------:R-:W3:Y:S04]  /*d7c0*/  LDL R3, [R1+0x14] ;  /* 0x0000140001037983 */ /* 0x000ee80000100800 */
[----:B------:R-:W4:Y:S01]  /*d7d0*/  LDL R2, [R1+0x18] ;  /* 0x0000180001027983 */ /* 0x000f220000100800 */
[----:B---3--:R-:W-:-:S13]  /*d7e0*/  ISETP.NE.AND P0, PT, R3, RZ, PT ;  /* 0x000000ff0300720c */ /* 0x008fda0003f05270 */
[----:B--2---:R-:W-:-:S05]  /*d7f0*/  @P0 VIADD R0, R0, 0x33480 ;  /* 0x0003348000000836 */ /* 0x004fca0000000000 */
[----:B----4-:R-:W-:-:S04]  /*d800*/  @P0 PRMT R0, R2, 0x654, R0 ;  /* 0x0000065402000816 */ /* 0x010fc80000000000 */
[----:B------:R2:W-:Y:S01]  /*d810*/  @P0 SYNCS.ARRIVE.TRANS64.RED.A1T0 RZ, [R0+URZ], RZ ;  /* 0x000000ff00ff09a7 */ /* 0x0005e2000810043f */
[----:B------:R-:W-:Y:S02]  /*d820*/  BPT.TRAP 0x1 ;  /* 0x000000040000795c */ /* 0x000fe40000300000 */
[----:B------:R-:W2:Y:S01]  /*d830*/  LDL.LU R4, [R1] ;  /* 0x0000000001047983 */ /* 0x000ea20000300800 */
[----:B------:R-:W3:Y:S03]  /*d840*/  LDC R2, c[0x0][0xda4] ;  /* 0x00036900ff027b82 */ /* 0x000ee60000000800 */
[----:B------:R-:W4:Y:S01]  /*d850*/  LDL.LU R3, [R1+0x4] ;  /* 0x0000040001037983 */ /* 0x000f220000300800 */
[----:B------:R-:W-:Y:S02]  /*d860*/  UIADD3 UR49, UR44, UR49, URZ ;  /* 0x000000312c317290 */ /* 0x000fe4000fffe03f */
[----:B------:R-:W-:-:S04]  /*d870*/  UIADD3 UR47, UR47, 0x1, URZ ;  /* 0x000000012f2f7890 */ /* 0x000fc8000fffe03f */
[----:B---3--:R-:W-:Y:S01]  /*d880*/  ISETP.LE.AND P1, PT, R2, UR49, PT ;  /* 0x0000003102007c0c */ /* 0x008fe2000bf23270 */
[----:B--2---:R-:W-:-:S05]  /*d890*/  VIADD R0, R4, 0x1 ;  /* 0x0000000104007836 */ /* 0x004fca0000000000 */
[----:B------:R-:W-:-:S04]  /*d8a0*/  ISETP.NE.AND P0, PT, R0, 0x2, PT ;  /* 0x000000020000780c */ /* 0x000fc80003f05270 */
[----:B------:R-:W-:Y:S02]  /*d8b0*/  SEL R2, RZ, 0x1, P0 ;  /* 0x00000001ff027807 */ /* 0x000fe40000000000 */
[----:B------:R-:W-:Y:S02]  /*d8c0*/  SEL R0, R0, RZ, P0 ;  /* 0x000000ff00007207 */ /* 0x000fe40000000000 */
[----:B----4-:R-:W-:-:S03]  /*d8d0*/  LOP3.LUT R3, R3, R2, RZ, 0x3c, !PT ;  /* 0x0000000203037212 */ /* 0x010fc600078e3cff */
[----:B------:R2:W-:Y:S04]  /*d8e0*/  STL [R1], R0 ;  /* 0x0000000001007387 */ /* 0x0005e80000100800 */
[----:B------:R2:W-:Y:S01]  /*d8f0*/  STL [R1+0x4], R3 ;  /* 0x0000040301007387 */ /* 0x0005e20000100800 */
[----:B------:R-:W-:Y:S05]  /*d900*/  @!P1 BRA `(.L_x_2971) ;  /* 0xffffffc400c09947 */ /* 0x000fea000383ffff */
[----:B------:R-:W-:-:S12]  /*d910*/  ULOP3.LUT UR47, UR47, 0x1, URZ, 0xc, !UPT ;  /* 0x000000012f2f7892 */ /* 0x000fd8000f8e0c3f */
.L_x_2919:
[----:B--2---:R-:W1:Y:S01]  /*d920*/  S2R R3, SR_CgaCtaId ;  /* 0x0000000000037919 */ /* 0x004e620000008800 */
[----:B------:R-:W-:-:S04]  /*d930*/  MOV R0, 0x400 ;  /* 0x0000040000007802 */ /* 0x000fc80000000f00 */
[----:B-1----:R-:W-:Y:S01]  /*d940*/  LEA R9, R3, R0, 0x18 ;  /* 0x0000000003097211 */ /* 0x002fe200078ec0ff */
[----:B------:R-:W-:-:S05]  /*d950*/  IMAD.U32 R0, RZ, RZ, UR47 ;  /* 0x0000002fff007e24 */ /* 0x000fca000f8e00ff */
[----:B------:R-:W-:-:S04]  /*d960*/  SHF.L.U32 R0, R0, 0x1f, RZ ;  /* 0x0000001f00007819 */ /* 0x000fc800000006ff */
[----:B------:R-:W1:Y:S02]  /*d970*/  SYNCS.PHASECHK.TRANS64.TRYWAIT P0, [R9+URZ+0x33420], R0 ;  /* 0x03342000090075a7 */ /* 0x000e64000800017f */
[----:B-1----:R-:W-:Y:S05]  /*d980*/  @!P0 BRA `(.L_x_2972) ;  /* 0x0000000800388947 */ /* 0x002fea0003800000 */
.L_x_3000:
        /* <DEDUP_REMOVED lines=14> */
.L_x_2975:
[----:B------:R-:W2:Y:S04]  /*da70*/  LDL R2, [R1] ;  /* 0x0000000001027983 */ /* 0x000ea80000100800 */
        /* <DEDUP_REMOVED lines=13> */
.L_x_3001:
[----:B------:R-:W2:Y:S02]  /*db50*/  SYNCS.PHASECHK.TRANS64.TRYWAIT P1, [R7+URZ], R0 ;  /* 0x00000000070075a7 */ /* 0x000ea4000802017f */
[----:B--2---:R-:W-:Y:S05]  /*db60*/  @!P1 BRA `(.L_x_2977) ;  /* 0x0000000400e89947 */ /* 0x004fea0003800000 */
.L_x_3002:
[----:B------:R-:W-:Y:S05]  /*db70*/  @!P0 BRA `(.L_x_2978) ;  /* 0x0000000000048947 */ /* 0x000fea0003800000 */
[----:B------:R-:W-:Y:S01]  /*db80*/  BPT.TRAP 0x1 ;  /* 0x000000040000795c */ /* 0x000fe20000300000 */
.L_x_2978:
[----:B------:R-:W1:Y:S02]  /*db90*/  LDL.LU R2, [R1] ;  /* 0x0000000001027983 */ /* 0x000e640000300800 */
[----:B-1----:R-:W-:-:S04]  /*dba0*/  IMAD R5, R2, 0x8, R9 ;  /* 0x0000000802057824 */ /* 0x002fc800078e0209 */
[----:B------:R-:W1:Y:S02]  /*dbb0*/  SYNCS.PHASECHK.TRANS64.TRYWAIT P1, [R5+URZ+0x33460], R4 ;  /* 0x03346004050075a7 */ /* 0x000e64000802017f */
[----:B-1----:R-:W-:Y:S05]  /*dbc0*/  @!P1 BRA `(.L_x_2979) ;  /* 0x0000000400e49947 */ /* 0x002fea0003800000 */
.L_x_3003:
[----:B------:R-:W-:Y:S05]  /*dbd0*/  @!P0 BRA `(.L_x_2980) ;  /* 0x0000000000048947 */ /* 0x000fea0003800000 */
[----:B------:R-:W-:Y:S01]  /*dbe0*/  BPT.TRAP 0x1 ;  /* 0x000000040000795c */ /* 0x000fe20000300000 */
.L_x_2980:
[----:B------:R-:W-:-:S04]  /*dbf0*/  IMAD R3, R3, 0x8, R9 ;  /* 0x0000000803037824 */ /* 0x000fc800078e0209 */
[----:B------:R-:W3:Y:S02]  /*dc00*/  SYNCS.PHASECHK.TRANS64.TRYWAIT P1, [R3+URZ+0x33460], R0 ;  /* 0x03346000030075a7 */ /* 0x000ee4000802017f */
[----:B---3--:R-:W-:Y:S05]  /*dc10*/  @!P1 BRA `(.L_x_2981) ;  /* 0x0000000400e49947 */ /* 0x008fea0003800000 */
.L_x_3004:
[----:B------:R-:W-:Y:S05]  /*dc20*/  @!P0 BRA `(.L_x_2982) ;  /* 0x0000000000048947 */ /* 0x000fea0003800000 */
[----:B------:R-:W-:Y:S01]  /*dc30*/  BPT.TRAP 0x1 ;  /* 0x000000040000795c */ /* 0x000fe20000300000 */
.L_x_2982:
[----:B------:R-:W4:Y:S02]  /*dc40*/  SYNCS.PHASECHK.TRANS64.TRYWAIT P0, [R5+URZ+0x33480], R4 ;  /* 0x03348004050075a7 */ /* 0x000f24000800017f */
[----:B----4-:R-:W-:Y:S05]  /*dc50*/  @!P0 BRA `(.L_x_2983) ;  /* 0x0000000400e88947 */ /* 0x010fea0003800000 */
.L_x_2984:
[----:B------:R1:W1:Y:S02]  /*dc60*/  SYNCS.PHASECHK.TRANS64.TRYWAIT P0, [R3+URZ+0x33480], R0 ;  /* 0x03348000030075a7 */ /* 0x000264000800017f */
[----:B-1----:R-:W-:Y:S05]  /*dc70*/  @!P0 NANOSLEEP.SYNCS 0x989680 ;  /* 0x009896800000895d */ /* 0x002fea0003900000 */
[----:B------:R-:W1:Y:S02]  /*dc80*/  @!P0 SYNCS.PHASECHK.TRANS64 P0, [R3+URZ+0x33480], R0 ;  /* 0x03348000030085a7 */ /* 0x000e64000800007f */
[----:B-1----:R-:W-:Y:S05]  /*dc90*/  @!P0 BRA `(.L_x_2984) ;  /* 0xfffffffc00f08947 */ /* 0x002fea000383ffff */
.L_x_2974:
[----:B------:R-:W-:Y:S05]  /*dca0*/  BSYNC B0 ;  /* 0x0000000000007941 */ /* 0x000fea0003800000 */
.L_x_2973:
[----:B------:R-:W-:Y:S05]  /*dcb0*/  EXIT ;  /* 0x000000000000794d */ /* 0x000fea0003800000 */
.L_x_2893:
[----:B-1----:R-:W-:-:S04]  /*dcc0*/  IMAD.U32 R3, RZ, RZ, UR38 ;  /* 0x00000026ff037e24 */ /* 0x002fc8000f8e00ff */
[----:B------:R1:W2:Y:S03]  /*dcd0*/  SYNCS.PHASECHK.TRANS64.TRYWAIT P1, [R3+URZ+0x33400], R0 ;  /* 0x03340000030075a7 */ /* 0x0002a6000802017f */
[----:B--2---:R-:W-:Y:S05]  /*dce0*/  @!P1 NANOSLEEP.SYNCS 0x989680 ;  /* 0x009896800000995d */ /* 0x004fea0003900000 */
[----:B------:R-:W2:Y:S02]  /*dcf0*/  @!P1 SYNCS.PHASECHK.TRANS64 P1, [R3+URZ+0x33400], R0 ;  /* 0x03340000030095a7 */ /* 0x000ea4000802007f */
[----:B--2---:R-:W-:Y:S05]  /*dd00*/  @!P1 BRA `(.L_x_2893) ;  /* 0xfffffffc00ec9947 */ /* 0x004fea000383ffff */
[----:B------:R-:W-:Y:S05]  /*dd10*/  BRA `(.L_x_2985) ;  /* 0xffffff3c00587947 */ /* 0x000fea000383ffff */
.L_x_2897:
[----:B--2---:R2:W3:Y:S02]  /*dd20*/  SYNCS.PHASECHK.TRANS64.TRYWAIT P1, [R3+URZ+0x33430], R0 ;  /* 0x03343000030075a7 */ /* 0x0044e4000802017f */
[----:B---3--:R-:W-:Y:S05]  /*dd30*/  @!P1 NANOSLEEP.SYNCS 0x989680 ;  /* 0x009896800000995d */ /* 0x008fea0003900000 */
[----:B------:R-:W3:Y:S02]  /*dd40*/  @!P1 SYNCS.PHASECHK.TRANS64 P1, [R3+URZ+0x33430], R0 ;  /* 0x03343000030095a7 */ /* 0x000ee4000802007f */
[----:B---3--:R-:W-:Y:S05]  /*dd50*/  @!P1 BRA `(.L_x_2897) ;  /* 0xfffffffc00f09947 */ /* 0x008fea000383ffff */
[----:B------:R-:W-:Y:S05]  /*dd60*/  BRA `(.L_x_2896) ;  /* 0xffffff3c00747947 */ /* 0x000fea000383ffff */
.L_x_2903:
[----:B--2---:R-:W-:-:S04]  /*dd70*/  IMAD.U32 R5, RZ, RZ, UR6 ;  /* 0x00000006ff057e24 */ /* 0x004fc8000f8e00ff */
[----:B------:R2:W3:Y:S03]  /*dd80*/  SYNCS.PHASECHK.TRANS64.TRYWAIT P1, [R5+URZ+0x33430], R0 ;  /* 0x03343000050075a7 */ /* 0x0004e6000802017f */
[----:B---3--:R-:W-:Y:S05]  /*dd90*/  @!P1 NANOSLEEP.SYNCS 0x989680 ;  /* 0x009896800000995d */ /* 0x008fea0003900000 */
[----:B------:R-:W3:Y:S02]  /*dda0*/  @!P1 SYNCS.PHASECHK.TRANS64 P1, [R5+URZ+0x33430], R0 ;  /* 0x03343000050095a7 */ /* 0x000ee4000802007f */
[----:B---3--:R-:W-:Y:S05]  /*ddb0*/  @!P1 BRA `(.L_x_2903) ;  /* 0xfffffffc00ec9947 */ /* 0x008fea000383ffff */
[----:B------:R-:W-:Y:S05]  /*ddc0*/  BRA `(.L_x_2900) ;  /* 0xffffff6c00bc7947 */ /* 0x000fea000383ffff */
.L_x_2907:
[----:B--2---:R-:W-:-:S04]  /*ddd0*/  IMAD.U32 R5, RZ, RZ, UR6 ;  /* 0x00000006ff057e24 */ /* 0x004fc8000f8e00ff */
[----:B------:R2:W3:Y:S03]  /*dde0*/  SYNCS.PHASECHK.TRANS64.TRYWAIT P1, [R5+URZ+0x33450], R0 ;  /* 0x03345000050075a7 */ /* 0x0004e6000802017f */
[----:B---3--:R-:W-:Y:S05]  /*ddf0*/  @!P1 NANOSLEEP.SYNCS 0x989680 ;  /* 0x009896800000995d */ /* 0x008fea0003900000 */
[----:B------:R-:W3:Y:S02]  /*de00*/  @!P1 SYNCS.PHASECHK.TRANS64 P1, [R5+URZ+0x33450], R0 ;  /* 0x03345000050095a7 */ /* 0x000ee4000802007f */
[----:B---3--:R-:W-:Y:S05]  /*de10*/  @!P1 BRA `(.L_x_2907) ;  /* 0xfffffffc00ec9947 */ /* 0x008fea000383ffff */
[----:B------:R-:W-:Y:S05]  /*de20*/  BRA `(.L_x_2904) ;  /* 0xffffff7800bc7947 */ /* 0x000fea000383ffff */
.L_x_2914:
[----:B--2---:R-:W-:-:S04]  /*de30*/  IMAD.U32 R7, RZ, RZ, UR8 ;  /* 0x00000008ff077e24 */ /* 0x004fc8000f8e00ff */
[----:B------:R2:W3:Y:S03]  /*de40*/  SYNCS.PHASECHK.TRANS64.TRYWAIT P1, [R7+URZ+0x33450], R6 ;  /* 0x03345006070075a7 */ /* 0x0004e6000802017f */
[----:B---3--:R-:W-:Y:S05]  /*de50*/  @!P1 NANOSLEEP.SYNCS 0x989680 ;  /* 0x009896800000995d */ /* 0x008fea0003900000 */
[----:B------:R-:W3:Y:S02]  /*de60*/  @!P1 SYNCS.PHASECHK.TRANS64 P1, [R7+URZ+0x33450], R6 ;  /* 0x03345006070095a7 */ /* 0x000ee4000802007f */
[----:B---3--:R-:W-:Y:S05]  /*de70*/  @!P1 BRA `(.L_x_2914) ;  /* 0xfffffffc00ec9947 */ /* 0x008fea000383ffff */
[----:B------:R-:W-:Y:S05]  /*de80*/  BRA `(.L_x_2913) ;  /* 0xffffff9c00147947 */ /* 0x000fea000383ffff */
.L_x_2924:
[----:B------:R-:W-:Y:S02]  /*de90*/  IMAD.MOV.U32 R13, RZ, RZ, R8 ;  /* 0x000000ffff0d7224 */ /* 0x000fe400078e0008 */
[----:B------:R-:W-:Y:S02]  /*dea0*/  IMAD.MOV.U32 R12, RZ, RZ, RZ ;  /* 0x000000ffff0c7224 */ /* 0x000fe400078e00ff */
[----:B------:R-:W-:Y:S02]  /*deb0*/  IMAD.MOV.U32 R11, RZ, RZ, 0x1f ;  /* 0x0000001fff0b7424 */ /* 0x000fe400078e00ff */
[----:B------:R-:W-:-:S07]  /*dec0*/  IMAD.MOV.U32 R15, RZ, RZ, -0x1 ;  /* 0xffffffffff0f7424 */ /* 0x000fce00078e00ff */
[----:B---3--:R-:W-:Y:S05]  /*ded0*/  WARPSYNC.COLLECTIVE R15, `(.L_x_2986) ;  /* 0x000000000f087348 */ /* 0x008fea0003c00000 */
[----:B------:R1:W2:Y:S02]  /*dee0*/  SHFL.IDX P6, R14, R13, R12, R11 ;  /* 0x0000000c0d0e7389 */ /* 0x0002a400000c000b */
[----:B-123--:R-:W-:Y:S01]  /*def0*/  ENDCOLLECTIVE ;  /* 0x000000000000791b */ /* 0x00efe20003800000 */
.L_x_2986:
[----:B------:R-:W-:Y:S05]  /*df00*/  BRA `(.L_x_2987) ;  /* 0xffffffc800c87947 */ /* 0x000fea000383ffff */
.L_x_2926:
[----:B------:R-:W-:Y:S01]  /*df10*/  BSSY B0, `(.L_x_2988) ;  /* 0x0000006000007945 */ /* 0x000fe20003800000 */
[----:B------:R-:W-:-:S07]  /*df20*/  IMAD.MOV.U32 R15, RZ, RZ, -0x1 ;  /* 0xffffffffff0f7424 */ /* 0x000fce00078e00ff */
[----:B---3--:R-:W-:Y:S05]  /*df30*/  WARPSYNC.COLLECTIVE R15, `(.L_x_2989) ;  /* 0x000000000f0c7348 */ /* 0x008fea0003c00000 */
[----:B------:R-:W-:Y:S02]  /*df40*/  ELECT P6, UR62, PT ;  /* 0x00000000003e782f */ /* 0x000fe400038c0000 */
[----:B------:R-:W-:Y:S01]  /*df50*/  MOV R14, UR62 ;  /* 0x0000003e000e7c02 */ /* 0x000fe20008000f00 */
[----:B---3--:R-:W-:Y:S10]  /*df60*/  ENDCOLLECTIVE ;  /* 0x000000000000791b */ /* 0x008ff40003800000 */
.L_x_2989:
[----:B------:R-:W-:Y:S05]  /*df70*/  BSYNC B0 ;  /* 0x0000000000007941 */ /* 0x000fea0003800000 */
.L_x_2988:
[----:B------:R-:W-:Y:S05]  /*df80*/  BRA `(.L_x_2990) ;  /* 0xffffffc800c87947 */ /* 0x000fea000383ffff */
.L_x_2929:
[----:B-1----:R1:W2:Y:S02]  /*df90*/  SYNCS.PHASECHK.TRANS64.TRYWAIT P0, [R2+URZ+0x33480], R3 ;  /* 0x03348003020075a7 */ /* 0x0022a4000800017f */
[----:B--2---:R-:W-:Y:S05]  /*dfa0*/  @!P0 NANOSLEEP.SYNCS 0x989680 ;  /* 0x009896800000895d */ /* 0x004fea0003900000 */
[----:B------:R-:W2:Y:S02]  /*dfb0*/  @!P0 SYNCS.PHASECHK.TRANS64 P0, [R2+URZ+0x33480], R3 ;  /* 0x03348003020085a7 */ /* 0x000ea4000800007f */
[----:B--2---:R-:W-:Y:S05]  /*dfc0*/  @!P0 BRA `(.L_x_2929) ;  /* 0xfffffffc00f08947 */ /* 0x004fea000383ffff */
[----:B------:R-:W-:Y:S05]  /*dfd0*/  BRA `(.L_x_2991) ;  /* 0xffffffcc00187947 */ /* 0x000fea000383ffff */
.L_x_2932:
[----:B--2---:R2:W3:Y:S02]  /*dfe0*/  SYNCS.PHASECHK.TRANS64.TRYWAIT P0, [R2+URZ+0x33440], R3 ;  /* 0x03344003020075a7 */ /* 0x0044e4000800017f */
[----:B---3--:R-:W-:Y:S05]  /*dff0*/  @!P0 NANOSLEEP.SYNCS 0x989680 ;  /* 0x009896800000895d */ /* 0x008fea0003900000 */
[----:B------:R-:W3:Y:S02]  /*e000*/  @!P0 SYNCS.PHASECHK.TRANS64 P0, [R2+URZ+0x33440], R3 ;  /* 0x03344003020085a7 */ /* 0x000ee4000800007f */
[----:B---3--:R-:W-:Y:S05]  /*e010*/  @!P0 BRA `(.L_x_2932) ;  /* 0xfffffffc00f08947 */ /* 0x008fea000383ffff */
[----:B------:R-:W-:Y:S05]  /*e020*/  BRA `(.L_x_2992) ;  /* 0xffffffcc00cc7947 */ /* 0x000fea000383ffff */
.L_x_2935:
[----:B--2---:R-:W-:-:S04]  /*e030*/  IMAD.U32 R3, RZ, RZ, UR40 ;  /* 0x00000028ff037e24 */ /* 0x004fc8000f8e00ff */
[----:B------:R2:W4:Y:S03]  /*e040*/  SYNCS.PHASECHK.TRANS64.TRYWAIT P0, [R3+URZ+0x33420], R2 ;  /* 0x03342002030075a7 */ /* 0x000526000800017f */
[----:B----4-:R-:W-:Y:S05]  /*e050*/  @!P0 NANOSLEEP.SYNCS 0x989680 ;  /* 0x009896800000895d */ /* 0x010fea0003900000 */
[----:B------:R-:W4:Y:S02]  /*e060*/  @!P0 SYNCS.PHASECHK.TRANS64 P0, [R3+URZ+0x33420], R2 ;  /* 0x03342002030085a7 */ /* 0x000f24000800007f */
[----:B----4-:R-:W-:Y:S05]  /*e070*/  @!P0 BRA `(.L_x_2935) ;  /* 0xfffffffc00ec8947 */ /* 0x010fea000383ffff */
[----:B------:R-:W-:Y:S05]  /*e080*/  BRA `(.L_x_2993) ;  /* 0xffffffd000d87947 */ /* 0x000fea000383ffff */
.L_x_2941:
[----:B---3--:R3:W4:Y:S02]  /*e090*/  SYNCS.PHASECHK.TRANS64.TRYWAIT P0, [R6+URZ+0x33480], R5 ;  /* 0x03348005060075a7 */ /* 0x008724000800017f */
[----:B----4-:R-:W-:Y:S05]  /*e0a0*/  @!P0 NANOSLEEP.SYNCS 0x989680 ;  /* 0x009896800000895d */ /* 0x010fea0003900000 */
[----:B------:R-:W4:Y:S02]  /*e0b0*/  @!P0 SYNCS.PHASECHK.TRANS64 P0, [R6+URZ+0x33480], R5 ;  /* 0x03348005060085a7 */ /* 0x000f24000800007f */
[----:B----4-:R-:W-:Y:S05]  /*e0c0*/  @!P0 BRA `(.L_x_2941) ;  /* 0xfffffffc00f08947 */ /* 0x010fea000383ffff */
[----:B------:R-:W-:Y:S05]  /*e0d0*/  BRA `(.L_x_2994) ;  /* 0xffffffd400707947 */ /* 0x000fea000383ffff */
.L_x_2949:
[----:B-1----:R1:W4:Y:S02]  /*e0e0*/  SYNCS.PHASECHK.TRANS64.TRYWAIT P0, [R6+URZ+0x33440], R5 ;  /* 0x03344005060075a7 */ /* 0x002324000800017f */
[----:B----4-:R-:W-:Y:S05]  /*e0f0*/  @!P0 NANOSLEEP.SYNCS 0x989680 ;  /* 0x009896800000895d */ /* 0x010fea0003900000 */
[----:B------:R-:W4:Y:S02]  /*e100*/  @!P0 SYNCS.PHASECHK.TRANS64 P0, [R6+URZ+0x33440], R5 ;  /* 0x03344005060085a7 */ /* 0x000f24000800007f */
[----:B----4-:R-:W-:Y:S05]  /*e110*/  @!P0 BRA `(.L_x_2949) ;  /* 0xfffffffc00f08947 */ /* 0x010fea000383ffff */
[----:B------:R-:W-:Y:S05]  /*e120*/  BRA `(.L_x_2995) ;  /* 0xffffffd800ac7947 */ /* 0x000fea000383ffff */
.L_x_2958:
[----:B---3--:R3:W4:Y:S02]  /*e130*/  SYNCS.PHASECHK.TRANS64.TRYWAIT P3, [R12+URZ+0x33470], R5 ;  /* 0x033470050c0075a7 */ /* 0x008724000806017f */
[----:B----4-:R-:W-:Y:S05]  /*e140*/  @!P3 NANOSLEEP.SYNCS 0x989680 ;  /* 0x009896800000b95d */ /* 0x010fea0003900000 */
[----:B------:R-:W4:Y:S02]  /*e150*/  @!P3 SYNCS.PHASECHK.TRANS64 P3, [R12+URZ+0x33470], R5 ;  /* 0x033470050c00b5a7 */ /* 0x000f24000806007f */
[----:B----4-:R-:W-:Y:S05]  /*e160*/  @!P3 BRA `(.L_x_2958) ;  /* 0xfffffffc00f0b947 */ /* 0x010fea000383ffff */
[----:B------:R-:W-:Y:S05]  /*e170*/  BRA `(.L_x_2996) ;  /* 0xffffffdc00d07947 */ /* 0x000fea000383ffff */
.L_x_2960:
[----:B---3--:R3:W4:Y:S02]  /*e180*/  SYNCS.PHASECHK.TRANS64.TRYWAIT P3, [R12+URZ+0x33460], R5 ;  /* 0x033460050c0075a7 */ /* 0x008724000806017f */
[----:B----4-:R-:W-:Y:S05]  /*e190*/  @!P3 NANOSLEEP.SYNCS 0x989680 ;  /* 0x009896800000b95d */ /* 0x010fea0003900000 */
[----:B------:R-:W4:Y:S02]  /*e1a0*/  @!P3 SYNCS.PHASECHK.TRANS64 P3, [R12+URZ+0x33460], R5 ;  /* 0x033460050c00b5a7 */ /* 0x000f24000806007f */
[----:B----4-:R-:W-:Y:S05]  /*e1b0*/  @!P3 BRA `(.L_x_2960) ;  /* 0xfffffffc00f0b947 */ /* 0x010fea000383ffff */
[----:B------:R-:W-:Y:S05]  /*e1c0*/  BRA `(.L_x_2997) ;  /* 0xffffffdc00d87947 */ /* 0x000fea000383ffff */
.L_x_2966:
[----:B--2---:R2:W4:Y:S02]  /*e1d0*/  SYNCS.PHASECHK.TRANS64.TRYWAIT P2, [R0+URZ+0x33470], R3 ;  /* 0x03347003000075a7 */ /* 0x004524000804017f */
[----:B----4-:R-:W-:Y:S05]  /*e1e0*/  @!P2 NANOSLEEP.SYNCS 0x989680 ;  /* 0x009896800000a95d */ /* 0x010fea0003900000 */
[----:B------:R-:W4:Y:S02]  /*e1f0*/  @!P2 SYNCS.PHASECHK.TRANS64 P2, [R0+URZ+0x33470], R3 ;  /* 0x033470030000a5a7 */ /* 0x000f24000804007f */
[----:B----4-:R-:W-:Y:S05]  /*e200*/  @!P2 BRA `(.L_x_2966) ;  /* 0xfffffffc00f0a947 */ /* 0x010fea000383ffff */
[----:B------:R-:W-:Y:S05]  /*e210*/  BRA `(.L_x_2998) ;  /* 0xffffffe800bc7947 */ /* 0x000fea000383ffff */
.L_x_2968:
[----:B--2---:R2:W3:Y:S02]  /*e220*/  SYNCS.PHASECHK.TRANS64.TRYWAIT P2, [R0+URZ+0x33460], R3 ;  /* 0x03346003000075a7 */ /* 0x0044e4000804017f */
[----:B---3--:R-:W-:Y:S05]  /*e230*/  @!P2 NANOSLEEP.SYNCS 0x989680 ;  /* 0x009896800000a95d */ /* 0x008fea0003900000 */
[----:B------:R-:W3:Y:S02]  /*e240*/  @!P2 SYNCS.PHASECHK.TRANS64 P2, [R0+URZ+0x33460], R3 ;  /* 0x033460030000a5a7 */ /* 0x000ee4000804007f */
[----:B---3--:R-:W-:Y:S05]  /*e250*/  @!P2 BRA `(.L_x_2968) ;  /* 0xfffffffc00f0a947 */ /* 0x008fea000383ffff */
[----:B------:R-:W-:Y:S05]  /*e260*/  BRA `(.L_x_2999) ;  /* 0xffffffe800c47947 */ /* 0x000fea000383ffff */
.L_x_2972:
[----:B-1----:R1:W2:Y:S02]  /*e270*/  SYNCS.PHASECHK.TRANS64.TRYWAIT P0, [R9+URZ+0x33420], R0 ;  /* 0x03342000090075a7 */ /* 0x0022a4000800017f */
[----:B--2---:R-:W-:Y:S05]  /*e280*/  @!P0 NANOSLEEP.SYNCS 0x989680 ;  /* 0x009896800000895d */ /* 0x004fea0003900000 */
[----:B------:R-:W2:Y:S02]  /*e290*/  @!P0 SYNCS.PHASECHK.TRANS64 P0, [R9+URZ+0x33420], R0 ;  /* 0x03342000090085a7 */ /* 0x000ea4000800007f */
[----:B--2---:R-:W-:Y:S05]  /*e2a0*/  @!P0 BRA `(.L_x_2972) ;  /* 0xfffffffc00f08947 */ /* 0x004fea000383ffff */
[----:B------:R-:W-:Y:S05]  /*e2b0*/  BRA `(.L_x_3000) ;  /* 0xfffffff400b47947 */ /* 0x000fea000383ffff */
.L_x_2976:
[----:B-1----:R1:W2:Y:S02]  /*e2c0*/  SYNCS.PHASECHK.TRANS64.TRYWAIT P1, [R5+URZ], R4 ;  /* 0x00000004050075a7 */ /* 0x0022a4000802017f */
[----:B--2---:R-:W-:Y:S05]  /*e2d0*/  @!P1 NANOSLEEP.SYNCS 0x989680 ;  /* 0x009896800000995d */ /* 0x004fea0003900000 */
[----:B------:R-:W2:Y:S02]  /*e2e0*/  @!P1 SYNCS.PHASECHK.TRANS64 P1, [R5+URZ], R4 ;  /* 0x00000004050095a7 */ /* 0x000ea4000802007f */
[----:B--2---:R-:W-:Y:S05]  /*e2f0*/  @!P1 BRA `(.L_x_2976) ;  /* 0xfffffffc00f09947 */ /* 0x004fea000383ffff */
[----:B------:R-:W-:Y:S05]  /*e300*/  BRA `(.L_x_3001) ;  /* 0xfffffff800107947 */ /* 0x000fea000383ffff */
.L_x_2977:
[----:B--2---:R2:W3:Y:S02]  /*e310*/  SYNCS.PHASECHK.TRANS64.TRYWAIT P1, [R7+URZ], R0 ;  /* 0x00000000070075a7 */ /* 0x0044e4000802017f */
[----:B---3--:R-:W-:Y:S05]  /*e320*/  @!P1 NANOSLEEP.SYNCS 0x989680 ;  /* 0x009896800000995d */ /* 0x008fea0003900000 */
[----:B------:R-:W3:Y:S02]  /*e330*/  @!P1 SYNCS.PHASECHK.TRANS64 P1, [R7+URZ], R0 ;  /* 0x00000000070095a7 */ /* 0x000ee4000802007f */
[----:B---3--:R-:W-:Y:S05]  /*e340*/  @!P1 BRA `(.L_x_2977) ;  /* 0xfffffffc00f09947 */ /* 0x008fea000383ffff */
[----:B------:R-:W-:Y:S05]  /*e350*/  BRA `(.L_x_3002) ;  /* 0xfffffff800047947 */ /* 0x000fea000383ffff */
.L_x_2979:
[----:B-1----:R1:W3:Y:S02]  /*e360*/  SYNCS.PHASECHK.TRANS64.TRYWAIT P1, [R5+URZ+0x33460], R4 ;  /* 0x03346004050075a7 */ /* 0x0022e4000802017f */
[----:B---3--:R-:W-:Y:S05]  /*e370*/  @!P1 NANOSLEEP.SYNCS 0x989680 ;  /* 0x009896800000995d */ /* 0x008fea0003900000 */
[----:B------:R-:W3:Y:S02]  /*e380*/  @!P1 SYNCS.PHASECHK.TRANS64 P1, [R5+URZ+0x33460], R4 ;  /* 0x03346004050095a7 */ /* 0x000ee4000802007f */
[----:B---3--:R-:W-:Y:S05]  /*e390*/  @!P1 BRA `(.L_x_2979) ;  /* 0xfffffffc00f09947 */ /* 0x008fea000383ffff */
[----:B------:R-:W-:Y:S05]  /*e3a0*/  BRA `(.L_x_3003) ;  /* 0xfffffff800087947 */ /* 0x000fea000383ffff */
.L_x_2981:
[----:B---3--:R3:W4:Y:S02]  /*e3b0*/  SYNCS.PHASECHK.TRANS64.TRYWAIT P1, [R3+URZ+0x33460], R0 ;  /* 0x03346000030075a7 */ /* 0x008724000802017f */
[----:B----4-:R-:W-:Y:S05]  /*e3c0*/  @!P1 NANOSLEEP.SYNCS 0x989680 ;  /* 0x009896800000995d */ /* 0x010fea0003900000 */
[----:B------:R-:W4:Y:S02]  /*e3d0*/  @!P1 SYNCS.PHASECHK.TRANS64 P1, [R3+URZ+0x33460], R0 ;  /* 0x03346000030095a7 */ /* 0x000f24000802007f */
[----:B----4-:R-:W-:Y:S05]  /*e3e0*/  @!P1 BRA `(.L_x_2981) ;  /* 0xfffffffc00f09947 */ /* 0x010fea000383ffff */
[----:B------:R-:W-:Y:S05]  /*e3f0*/  BRA `(.L_x_3004) ;  /* 0xfffffff800087947 */ /* 0x000fea000383ffff */
.L_x_2983:
[----:B----4-:R4:W1:Y:S02]  /*e400*/  SYNCS.PHASECHK.TRANS64.TRYWAIT P0, [R5+URZ+0x33480], R4 ;  /* 0x03348004050075a7 */ /* 0x010864000800017f */
[----:B-1----:R-:W-:Y:S05]  /*e410*/  @!P0 NANOSLEEP.SYNCS 0x989680 ;  /* 0x009896800000895d */ /* 0x002fea0003900000 */
[----:B------:R-:W1:Y:S02]  /*e420*/  @!P0 SYNCS.PHASECHK.TRANS64 P0, [R5+URZ+0x33480], R4 ;  /* 0x03348004050085a7 */ /* 0x000e64000800007f */
[----:B-1----:R-:W-:Y:S05]  /*e430*/  @!P0 BRA `(.L_x_2983) ;  /* 0xfffffffc00f08947 */ /* 0x002fea000383ffff */
[----:B------:R-:W-:Y:S05]  /*e440*/  BRA `(.L_x_2984) ;  /* 0xfffffff800047947 */ /* 0x000fea000383ffff */
.L_x_3005:
        /* <DEDUP_REMOVED lines=11> */
.L_x_12360:


//--------------------- .text._ZN7cutlass13device_kernelIN5flash11enable_sm90INS1_16FlashAttnFwdSm90INS1_25CollectiveMainloopFwdSm90ILi2EN4cute5tupleIJNS5_1CILi1EEES8_S8_EEENS6_IJNS7_ILi128EEENS7_ILi160EEENS7_ILi192EEEEEELi192ENS_12float_e4m3_tEfNS_4arch4Sm90ELb0ELb0ELb0ELb1ELb0ELb0ELb0ELb1ELb1ELb0ELb0ELb0EEENS1_21CollectiveEpilogueFwdINS6_IJSA_SC_SB_EEES9_NS_10bfloat16_tESG_Li256ELb1ELb0ELb0ELb1EEENS1_36VarlenDynamicPersistentTileSchedulerILi128ELi160ELi256ELi128ELb0ELb0ELb1ELb0ELb1ELb1EEEEEEEEEvNT_6ParamsE --------------------------
	.section	.text._ZN7cutlass13device_kernelIN5flash11enable_sm90INS1_16FlashAttnFwdSm90INS1_25CollectiveMainloopFwdSm90ILi2EN4cute5tupleIJNS5_1CILi1EEES8_S8_EEENS6_IJNS7_ILi128EEENS7_ILi160EEENS7_ILi192EEEEEELi192ENS_12float_e4m3_tEfNS_4arch4Sm90ELb0ELb0ELb0ELb1ELb0ELb0ELb0ELb1ELb1ELb0ELb0ELb0EEENS1_21CollectiveEpilogueFwdINS6_IJSA_SC_SB_EEES9_NS_10bfloat16_tESG_Li256ELb1ELb0ELb0ELb1EEENS1_36VarlenDynamicPersistentTileSchedulerILi128ELi160ELi256ELi128ELb0ELb0ELb1ELb0ELb1ELb1EEEEEEEEEvNT_6ParamsE,"ax",@progbits
	.align	128
.text._ZN7cutlass13device_kernelIN5flash11enable_sm90INS1_16FlashAttnFwdSm90INS1_25CollectiveMainloopFwdSm90ILi2EN4cute5tupleIJNS5_1CILi1EEES8_S8_EEENS6_IJNS7_ILi128EEENS7_ILi160EEENS7_ILi192EEEEEELi192ENS_12float_e4m3_tEfNS_4arch4Sm90ELb0ELb0ELb0ELb1ELb0ELb0ELb0ELb1ELb1ELb0ELb0ELb0EEENS1_21CollectiveEpilogueFwdINS6_IJSA_SC_SB_EEES9_NS_10bfloat16_tESG_Li256ELb1ELb0ELb0ELb1EEENS1_36VarlenDynamicPersistentTileSchedulerILi128ELi160ELi256ELi128ELb0ELb0ELb1ELb0ELb1ELb1EEEEEEEEEvNT_6ParamsE:
        .type           _ZN7cutlass13device_kernelIN5flash11enable_sm90INS1_16FlashAttnFwdSm90INS1_25CollectiveMainloopFwdSm90ILi2EN4cute5tupleIJNS5_1CILi1EEES8_S8_EEENS6_IJNS7_ILi128EEENS7_ILi160EEENS7_ILi192EEEEEELi192ENS_12float_e4m3_tEfNS_4arch4Sm90ELb0ELb0ELb0ELb1ELb0ELb0ELb0ELb1ELb1ELb0ELb0ELb0EEENS1_21CollectiveEpilogueFwdINS6_IJSA_SC_SB_EEES9_NS_10bfloat16_tESG_Li256ELb1ELb0ELb0ELb1EEENS1_36VarlenDynamicPersistentTileSchedulerILi128ELi160ELi256ELi128ELb0ELb0ELb1ELb0ELb1ELb1EEEEEEEEEvNT_6ParamsE,@function
        .size           _ZN7cutlass13device_kernelIN5flash11enable_sm90INS1_16FlashAttnFwdSm90INS1_25CollectiveMainloopFwdSm90ILi2EN4cute5tupleIJNS5_1CILi1EEES8_S8_EEENS6_IJNS7_ILi128EEENS7_ILi160EEENS7_ILi192EEEEEELi192ENS_12float_e4m3_tEfNS_4arch4Sm90ELb0ELb0ELb0ELb1ELb0ELb0ELb0ELb1ELb1ELb0ELb0ELb0EEENS1_21CollectiveEpilogueFwdINS6_IJSA_SC_SB_EEES9_NS_10bfloat16_tESG_Li256ELb1ELb0ELb0ELb1EEENS1_36VarlenDynamicPersistentTileSchedulerILi128ELi160ELi256ELi128ELb0ELb0ELb1ELb0ELb1ELb1EEEEEEEEEvNT_6ParamsE,(.L_x_12361 - _ZN7cutlass13device_kernelIN5flash11enable_sm90INS1_16FlashAttnFwdSm90INS1_25CollectiveMainloopFwdSm90ILi2EN4cute5tupleIJNS5_1CILi1EEES8_S8_EEENS6_IJNS7_ILi128EEENS7_ILi160EEENS7_ILi192EEEEEELi192ENS_12float_e4m3_tEfNS_4arch4Sm90ELb0ELb0ELb0ELb1ELb0ELb0ELb0ELb1ELb1ELb0ELb0ELb0EEENS1_21CollectiveEpilogueFwdINS6_IJSA_SC_SB_EEES9_NS_10bfloat16_tESG_Li256ELb1ELb0ELb0ELb1EEENS1_36VarlenDynamicPersistentTileSchedulerILi128ELi160ELi256ELi128ELb0ELb0ELb1ELb0ELb1ELb1EEEEEEEEEvNT_6ParamsE)
        .other          _ZN7cutlass13device_kernelIN5flash11enable_sm90INS1_16FlashAttnFwdSm90INS1_25CollectiveMainloopFwdSm90ILi2EN4cute5tupleIJNS5_1CILi1EEES8_S8_EEENS6_IJNS7_ILi128EEENS7_ILi160EEENS7_ILi192EEEEEELi192ENS_12float_e4m3_tEfNS_4arch4Sm90ELb0ELb0ELb0ELb1ELb0ELb0ELb0ELb1ELb1ELb0ELb0ELb0EEENS1_21CollectiveEpilogueFwdINS6_IJSA_SC_SB_EEES9_NS_10bfloat16_tESG_Li256ELb1ELb0ELb0ELb1EEENS1_36VarlenDynamicPersistentTileSchedulerILi128ELi160ELi256ELi128ELb0ELb0ELb1ELb0ELb1ELb1EEEEEEEEEvNT_6ParamsE,@"STO_CUDA_ENTRY STV_DEFAULT"
_ZN7cutlass13device_kernelIN5flash11enable_sm90INS1_16FlashAttnFwdSm90INS1_25CollectiveMainloopFwdSm90ILi2EN4cute5tupleIJNS5_1CILi1EEES8_S8_EEENS6_IJNS7_ILi128EEENS7_ILi160EEENS7_ILi192EEEEEELi192ENS_12float_e4m3_tEfNS_4arch4Sm90ELb0ELb0ELb0ELb1ELb0ELb0ELb0ELb1ELb1ELb0ELb0ELb0EEENS1_21CollectiveEpilogueFwdINS6_IJSA_SC_SB_EEES9_NS_10bfloat16_tESG_Li256ELb1ELb0ELb0ELb1EEENS1_36VarlenDynamicPersistentTileSchedulerILi128ELi160ELi256ELi128ELb0ELb0ELb1ELb0ELb1ELb1EEEEEEEEEvNT_6ParamsE:
        /* <DEDUP_REMOVED lines=21> */
.L_x_3007:
[----:B------:R-:W-:Y:S05]  /*0150*/  BSYNC B0 ;  /* 0x0000000000007941 */ /* 0x000fea0003800000 */
.L_x_3006:
        /* <DEDUP_REMOVED lines=41> */
.L_x_3008:
        /* <DEDUP_REMOVED lines=22> */
.L_x_3009:
        /* <DEDUP_REMOVED lines=18> */
.L_x_3010:
        /* <DEDUP_REMOVED lines=22> */
.L_x_3011:
        /* <DEDUP_REMOVED lines=22> */
.L_x_3012:
[----:B------:R-:W-:Y:S01]  /*0930*/  PLOP3.LUT P0, PT, PT, PT, UP0, 0x80, 0x0 ;  /* 0x000000000000781c */ /* 0x000fe20003f0f008 */
[----:B------:R-:W-:Y:S01]  /*0940*/  UMOV UR40, 0x1 ;  /* 0x0000000100287882 */ /* 0x000fe20000000000 */
[----:B------:R-:W-:Y:S01]  /*0950*/  NOP ;  /* 0x0000000000007918 */ /* 0x000fe20000000000 */
[----:B------:R-:W-:Y:S01]  /*0960*/  USEL UR40, UR40, 0x2, !UP0 ;  /* 0x0000000228287887 */ /* 0x000fe2000c000000 */
[----:B------:R-:W-:Y:S01]  /*0970*/  ULDC.64 UR48, c[0x0][0x208] ;  /* 0x0000820000307ab9 */ /* 0x000fe20000000a00 */
[----:B012-4-:R-:W-:Y:S08]  /*0980*/  BAR.SYNC.DEFER_BLOCKING 0x0 ;  /* 0x0000000000007b1d */ /* 0x017ff00000010000 */
[----:B------:R-:W-:Y:S05]  /*0990*/  @!P0 BRA `(.L_x_3013) ;  /* 0x000000b000c48947 */ /* 0x000fea0003800000 */
.L_x_3014:
        /* <DEDUP_REMOVED lines=64> */
.L_x_3058:
        /* <DEDUP_REMOVED lines=65> */
[----:B------:R-:W2:Y:S01]  /*11b0*/  @P2 LDG.E R0, desc[UR48][R6.64] ;  /* 0x0000003006002981 */ /* 0x000ea2000c1e1900 */
[----:B------:R-:W-:Y:S01]  /*11c0*/  IMAD.U32 R2, RZ, RZ, UR6 ;  /* 0x00000006ff027e24 */ /* 0x000fe2000f8e00ff */
[----:B------:R-:W-:Y:S01]  /*11d0*/  ULDC UR4, c[0x0][0x404] ;  /* 0x0001010000047ab9 */ /* 0x000fe20000000800 */
[----:B0-----:R-:W-:-:S02]  /*11e0*/  IMAD.U32 R4, RZ, RZ, UR8 ;  /* 0x00000008ff047e24 */ /* 0x001fc4000f8e00ff */
[----:B------:R-:W-:Y:S01]  /*11f0*/  IMAD.U32 R3, RZ, RZ, UR7 ;  /* 0x00000007ff037e24 */ /* 0x000fe2000f8e00ff */
[----:B------:R-:W-:Y:S01]  /*1200*/  ULDC.64 UR6, c[0x0][0x3f8] ;  /* 0x0000fe0000067ab9 */ /* 0x000fe20000000a00 */
[----:B------:R-:W-:-:S03]  /*1210*/  IMAD.U32 R5, RZ, RZ, UR9 ;  /* 0x00000009ff057e24 */ /* 0x000fc6000f8e00ff */
        /* <DEDUP_REMOVED lines=8> */
[----:B------:R-:W-:Y:S01]  /*12a0*/  UMOV UR50, URZ ;  /* 0x0000003f00327c82 */ /* 0x000fe20008000000 */
[----:B------:R-:W-:Y:S01]  /*12b0*/  UMOV UR42, UR5 ;  /* 0x00000005002a7c82 */ /* 0x000fe20008000000 */
[----:B------:R-:W-:Y:S01]  /*12c0*/  IMAD.MOV.U32 R17, RZ, RZ, R61 ;  /* 0x000000ffff117224 */ /* 0x000fe200078e003d */
        /* <DEDUP_REMOVED lines=40> */
[----:B------:R-:W-:Y:S02]  /*1550*/  IMAD.MOV.U32 R96, RZ, RZ, RZ ;  /* 0x000000ffff607224 */ /* 0x000fe400078e00ff */
[----:B------:R-:W-:-:S02]  /*1560*/  IMAD.MOV.U32 R136, RZ, RZ, RZ ;  /* 0x000000ffff887224 */ /* 0x000fc400078e00ff */
[----:B--2---:R-:W-:-:S04]  /*1570*/  FMUL.FTZ R0, R9, R0 ;  /* 0x0000000009007220 */ /* 0x004fc80000410000 */
[----:B------:R-:W-:Y:S01]  /*1580*/  FMUL.FTZ R0, R0, UR7 ;  /* 0x0000000700007c20 */ /* 0x000fe20008410000 */
[----:B------:R-:W-:-:S04]  /*1590*/  CS2R R8, SRZ ;  /* 0x0000000000087805 */ /* 0x000fc8000001ff00 */
[----:B------:R-:W-:Y:S02]  /*15a0*/  R2UR UR38, R0 ;  /* 0x00000000002672ca */ /* 0x000fe400000e0000 */
[----:B---3--:R-:W-:Y:S02]  /*15b0*/  @P0 R2UR UR50, R2 ;  /* 0x00000000023202ca */ /* 0x008fe400000e0000 */
[----:B----4-:R-:W-:Y:S02]  /*15c0*/  @P1 R2UR UR4, R4 ;  /* 0x00000000040412ca */ /* 0x010fe400000e0000 */
[----:B------:R-:W-:Y:S02]  /*15d0*/  CS2R R4, SRZ ;  /* 0x0000000000047805 */ /* 0x000fe4000001ff00 */
        /* <DEDUP_REMOVED lines=16> */
.L_x_3015:
[----:B------:R-:W-:Y:S01]  /*16e0*/  UIADD3 UR50, -UR50, UR4, URZ ;  /* 0x0000000432327290 */ /* 0x000fe2000fffe13f */
[----:B------:R-:W-:Y:S01]  /*16f0*/  IMAD.MOV.U32 R97, RZ, RZ, RZ ;  /* 0x000000ffff617224 */ /* 0x000fe200078e00ff */
[----:B------:R-:W-:Y:S01]  /*1700*/  @UP3 ULDC UR6, c[0x0][0x42c] ;  /* 0x00010b0000063ab9 */ /* 0x000fe20000000800 */
[----:B------:R-:W-:Y:S01]  /*1710*/  @UP3 ULDC UR4, c[0x0][0x430] ;  /* 0x00010c0000043ab9 */ /* 0x000fe20000000800 */
[----:B------:R-:W-:Y:S01]  /*1720*/  UISETP.GE.AND UP0, UPT, UR50, 0x1, UPT ;  /* 0x000000013200788c */ /* 0x000fe2000bf06270 */
[----:B------:R-:W-:Y:S01]  /*1730*/  CS2R R100, SRZ ;  /* 0x0000000000647805 */ /* 0x000fe2000001ff00 */
[----:B------:R-:W-:Y:S01]  /*1740*/  UIADD3 UR8, UR50, 0x9f, URZ ;  /* 0x0000009f32087890 */ /* 0x000fe2000fffe03f */
[----:B------:R-:W-:Y:S01]  /*1750*/  IMAD.MOV.U32 R137, RZ, RZ, RZ ;  /* 0x000000ffff897224 */ /* 0x000fe200078e00ff */
[----:B------:R-:W-:Y:S01]  /*1760*/  UIMAD.WIDE.U32 UR6, UR5, UR6, URZ ;  /* 0x00000006050672a5 */ /* 0x000fe2000f8e003f */
[----:B------:R-:W-:Y:S02]  /*1770*/  CS2R R138, SRZ ;  /* 0x00000000008a7805 */ /* 0x000fe4000001ff00 */
[----:B------:R-:W-:Y:S01]  /*1780*/  PLOP3.LUT P1, PT, PT, PT, UP0, 0x80, 0x0 ;  /* 0x000000000000781c */ /* 0x000fe20003f2f008 */
[----:B------:R-:W-:Y:S01]  /*1790*/  UIMAD.WIDE UR8, UR8, 0x66666667, URZ ;  /* 0x66666667080878a5 */ /* 0x000fe2000f8e023f */
[----:B------:R-:W-:Y:S01]  /*17a0*/  CS2R R104, SRZ ;  /* 0x0000000000687805 */ /* 0x000fe2000001ff00 */
[----:B------:R-:W-:Y:S01]  /*17b0*/  @UP3 USHF.R.U32.HI UR42, URZ, UR4, UR7 ;  /* 0x000000043f2a3299 */ /* 0x000fe20008011607 */
[----:B------:R-:W-:Y:S01]  /*17c0*/  CS2R R140, SRZ ;  /* 0x00000000008c7805 */ /* 0x000fe2000001ff00 */
[----:B------:R-:W-:Y:S01]  /*17d0*/  USHF.R.U32.HI UR47, URZ, 0x1f, UR9 ;  /* 0x0000001f3f2f7899 */ /* 0x000fe20008011609 */
[----:B------:R-:W-:Y:S01]  /*17e0*/  IMAD.MOV.U32 R108, RZ, RZ, RZ ;  /* 0x000000ffff6c7224 */ /* 0x000fe200078e00ff */
[----:B------:R-:W-:Y:S01]  /*17f0*/  UMOV UR39, UR5 ;  /* 0x0000000500277c82 */ /* 0x000fe20008000000 */
[----:B------:R-:W-:Y:S01]  /*1800*/  IMAD.MOV.U32 R142, RZ, RZ, RZ ;  /* 0x000000ffff8e7224 */ /* 0x000fe200078e00ff */
[----:B------:R-:W-:-:S04]  /*1810*/  ULEA.HI.SX32 UR47, UR9, UR47, 0x1a ;  /* 0x0000002f092f7291 */ /* 0x000fc8000f8fd23f */
[----:B------:R-:W-:Y:S08]  /*1820*/  @!P1 BRA `(.L_x_3016) ;  /* 0x00000074007c9947 */ /* 0x000ff00003800000 */
        /* <DEDUP_REMOVED lines=31> */
.L_x_3017:
        /* <DEDUP_REMOVED lines=13> */
.L_x_3147:
[----:B------:R-:W-:Y:S05]  /*1af0*/  @!P0 BRA `(.L_x_3019) ;  /* 0x0000000000048947 */ /* 0x000fea0003800000 */
[----:B------:R-:W-:Y:S01]  /*1b00*/  BPT.TRAP 0x1 ;  /* 0x000000040000795c */ /* 0x000fe20000300000 */
.L_x_3019:
[----:B0-----:R-:W-:Y:S02]  /*1b10*/  IMAD.U32 R3, RZ, RZ, UR51 ;  /* 0x00000033ff037e24 */ /* 0x001fe4000f8e00ff */
[----:B------:R-:W-:Y:S02]  /*1b20*/  IMAD.U32 R5, RZ, RZ, UR43 ;  /* 0x0000002bff057e24 */ /* 0x000fe4000f8e00ff */
[----:B------:R-:W-:-:S03]  /*1b30*/  IMAD R4, R3, 0x8, R0 ;  /* 0x0000000803047824 */ /* 0x000fc600078e0200 */
[----:B------:R-:W-:-:S04]  /*1b40*/  SHF.L.U32 R3, R5, 0x1f, RZ ;  /* 0x0000001f05037819 */ /* 0x000fc800000006ff */
[----:B------:R0:W1:Y:S01]  /*1b50*/  SYNCS.PHASECHK.TRANS64.TRYWAIT P1, [R4+URZ+0x33430], R3 ;  /* 0x03343003040075a7 */ /* 0x000062000802017f */
[----:B------:R-:W-:Y:S05]  /*1b60*/  @!P0 BRA `(.L_x_3020) ;  /* 0x0000000000048947 */ /* 0x000fea0003800000 */
[----:B------:R-:W-:Y:S01]  /*1b70*/  BPT.TRAP 0x1 ;  /* 0x000000040000795c */ /* 0x000fe20000300000 */
.L_x_3020:
[----:B------:R-:W2:Y:S01]  /*1b80*/  S2R R5, SR_TID.X ;  /* 0x0000000000057919 */ /* 0x000ea20000002100 */
[----:B------:R-:W-:Y:S01]  /*1b90*/  IMAD.MOV.U32 R119, RZ, RZ, RZ ;  /* 0x000000ffff777224 */ /* 0x000fe200078e00ff */
[----:B--2---:R-:W-:Y:S01]  /*1ba0*/  LOP3.LUT P2, RZ, R5, 0x7f, RZ, 0xc0, !PT ;  /* 0x0000007f05ff7812 */ /* 0x004fe2000784c0ff */
[----:B-1----:R-:W-:-:S12]  /*1bb0*/  @P1 BRA `(.L_x_3021) ;  /* 0x0000000000081947 */ /* 0x002fd80003800000 */
[----:B------:R-:W1:Y:S02]  /*1bc0*/  SYNCS.PHASECHK.TRANS64.TRYWAIT P1, [R4+URZ+0x33430], R3 ;  /* 0x03343003040075a7 */ /* 0x000e64000802017f */
[----:B-1----:R-:W-:Y:S05]  /*1bd0*/  @!P1 BRA `(.L_x_3022) ;  /* 0x000000f800709947 */ /* 0x002fea0003800000 */
.L_x_3021:
[----:B------:R-:W-:Y:S05]  /*1be0*/  WARPSYNC.ALL ;  /* 0x0000000000007948 */ /* 0x000fea0003800000 */
[----:B------:R-:W-:Y:S01]  /*1bf0*/  R2UR UR4, R0 ;  /* 0x00000000000472ca */ /* 0x000fe200000e0000 */
[----:B------:R-:W-:Y:S01]  /*1c00*/  ULOP3.LUT UR20, UR52, 0x10000, URZ, 0xfc, !UPT ;  /* 0x0001000034147892 */ /* 0x000fe2000f8efc3f */
[----:B------:R-:W-:Y:S01]  /*1c10*/  WARPGROUP.ARRIVE ;  /* 0x00000000000079c5 */ /* 0x000fe20000000000 */
[----:B------:R-:W-:Y:S01]  /*1c20*/  UMOV UR25, 0x80000020 ;  /* 0x8000002000197882 */ /* 0x000fe20000000000 */
[----:B------:R-:W-:Y:S01]  /*1c30*/  UMOV UR27, 0x80000020 ;  /* 0x80000020001b7882 */ /* 0x000fe20000000000 */
[----:B------:R-:W-:Y:S01]  /*1c40*/  UMOV UR5, UR25 ;  /* 0x0000001900057c82 */ /* 0x000fe20008000000 */
[----:B------:R-:W-:Y:S01]  /*1c50*/  UMOV UR7, 0x80000020 ;  /* 0x8000002000077882 */ /* 0x000fe20000000000 */
[----:B------:R-:W-:Y:S01]  /*1c60*/  UIADD3 UR9, UR20, 0x2, URZ ;  /* 0x0000000214097890 */ /* 0x000fe2000fffe03f */
[----:B01----:R-:W-:Y:S01]  /*1c70*/  VIADD R3, R221, UR50 ;  /* 0x00000032dd037c36 */ /* 0x003fe20008000000 */
[----:B------:R-:W-:Y:S01]  /*1c80*/  UMOV UR24, UR20 ;  /* 0x0000001400187c82 */ /* 0x000fe20008000000 */
        /* <DEDUP_REMOVED lines=9> */
[----:B------:R-:W-:Y:S01]  /*1d20*/  UMOV UR23, 0x80000020 ;  /* 0x8000002000177882 */ /* 0x000fe20000000000 */
[----:B------:R-:W0:Y:S01]  /*1d30*/  S2R R111, SR_TID.X ;  /* 0x00000000006f7919 */ /* 0x000e220000002100 */
[----:B------:R-:W-:Y:S01]  /*1d40*/  ULOP3.LUT UR4, UR4, 0x3fff, URZ, 0xc0, !UPT ;  /* 0x00003fff04047892 */ /* 0x000fe2000f8ec03f */
[--C-:B------:R-:W-:Y:S01]  /*1d50*/  IMAD.MOV.U32 R118, RZ, RZ, R119.reuse ;  /* 0x000000ffff767224 */ /* 0x100fe200078e0077 */
[C---:B------:R-:W-:Y:S01]  /*1d60*/  ISETP.GT.AND P2, PT, R5.reuse, RZ, PT ;  /* 0x000000ff0500720c */ /* 0x040fe20003f44270 */
[----:B------:R-:W-:Y:S01]  /*1d70*/  UISETP.GE.AND UP0, UPT, UR50, 0xa1, UPT ;  /* 0x000000a13200788c */ /* 0x000fe2000bf06270 */
[C---:B------:R-:W-:Y:S01]  /*1d80*/  ISETP.GT.AND P5, PT, R5.reuse, 0x1, PT ;  /* 0x000000010500780c */ /* 0x040fe20003fa4270 */
[----:B------:R-:W-:Y:S01]  /*1d90*/  ULOP3.LUT UR46, UR4, 0x10000, URZ, 0xfc, !UPT ;  /* 0x00010000042e7892 */ /* 0x000fe2000f8efc3f */
[C---:B------:R-:W-:Y:S01]  /*1da0*/  ISETP.GT.AND P4, PT, R5.reuse, 0x8, PT ;  /* 0x000000080500780c */ /* 0x040fe20003f84270 */
[--C-:B------:R-:W-:Y:S01]  /*1db0*/  IMAD.MOV.U32 R117, RZ, RZ, R119.reuse ;  /* 0x000000ffff757224 */ /* 0x100fe200078e0077 */
[----:B------:R-:W-:Y:S01]  /*1dc0*/  UMOV UR4, UR24 ;  /* 0x0000001800047c82 */ /* 0x000fe20008000000 */
[----:B------:R-:W-:Y:S01]  /*1dd0*/  UIMAD UR28, UR51, 0x780, UR46 ;  /* 0x00000780331c78a4 */ /* 0x000fe2000f8e022e */
[C---:B------:R-:W-:Y:S01]  /*1de0*/  ISETP.GT.AND P1, PT, R5.reuse, 0x9, PT ;  /* 0x000000090500780c */ /* 0x040fe20003f24270 */
[--C-:B------:R-:W-:Y:S01]  /*1df0*/  IMAD.MOV.U32 R116, RZ, RZ, R119.reuse ;  /* 0x000000ffff747224 */ /* 0x100fe200078e0077 */
[C---:B------:R-:W-:Y:S01]  /*1e00*/  ISETP.GT.AND P3, PT, R5.reuse, 0x10, PT ;  /* 0x000000100500780c */ /* 0x040fe20003f64270 */
[----:B------:R-:W-:Y:S01]  /*1e10*/  UIADD3 UR6, UR28, 0x180, URZ ;  /* 0x000001801c067890 */ /* 0x000fe2000fffe03f */
[C---:B------:R-:W-:Y:S01]  /*1e20*/  ISETP.GT.AND P0, PT, R5.reuse, 0x79, PT ;  /* 0x000000790500780c */ /* 0x040fe20003f04270 */
[----:B------:R-:W-:Y:S01]  /*1e30*/  UIADD3 UR8, UR28, 0x200, URZ ;  /* 0x000002001c087890 */ /* 0x000fe2000fffe03f */
[----:B------:R-:W-:Y:S01]  /*1e40*/  ISETP.GT.AND P6, PT, R5, 0x80, PT ;  /* 0x000000800500780c */ /* 0x000fe20003fc4270 */
[----:B------:R-:W-:Y:S01]  /*1e50*/  UMOV UR26, UR28 ;  /* 0x0000001c001a7c82 */ /* 0x000fe20008000000 */
[----:B------:R-:W-:Y:S01]  /*1e60*/  UIADD3 UR10, UR28, 0x2, URZ ;  /* 0x000000021c0a7890 */ /* 0x000fe2000fffe03f */
[----:B------:R-:W-:Y:S01]  /*1e70*/  QGMMA.64x32x32.F32.E4M3.E4M3 R88, gdesc[UR24], RZ, !UPT, gsb0 ;  /* 0x00600000185879f3 */ /* 0x000fe2000c0008ff */
[----:B------:R-:W-:Y:S01]  /*1e80*/  UIADD3 UR26, UR28, 0x80, URZ ;  /* 0x000000801c1a7890 */ /* 0x000fe2000fffe03f */
[--C-:B------:R-:W-:Y:S01]  /*1e90*/  IMAD.MOV.U32 R115, RZ, RZ, R119.reuse ;  /* 0x000000ffff737224 */ /* 0x100fe200078e0077 */
[----:B------:R-:W-:Y:S01]  /*1ea0*/  UMOV UR27, 0x80000020 ;  /* 0x80000020001b7882 */ /* 0x000fe20000000000 */
[----:B------:R-:W-:Y:S01]  /*1eb0*/  UIADD3 UR12, UR28, 0x202, URZ ;  /* 0x000002021c0c7890 */ /* 0x000fe2000fffe03f */
[--C-:B------:R-:W-:Y:S01]  /*1ec0*/  IMAD.MOV.U32 R114, RZ, RZ, R119.reuse ;  /* 0x000000ffff727224 */ /* 0x100fe200078e0077 */
[----:B------:R-:W-:Y:S01]  /*1ed0*/  UIADD3 UR14, UR28, 0x280, URZ ;  /* 0x000002801c0e7890 */ /* 0x000fe2000fffe03f */
[----:B------:R-:W-:Y:S01]  /*1ee0*/  IMAD.MOV.U32 R113, RZ, RZ, R119 ;  /* 0x000000ffff717224 */ /* 0x000fe200078e0077 */
[----:B------:R-:W-:-:S02]  /*1ef0*/  UIADD3 UR16, UR28, 0x282, URZ ;  /* 0x000002821c107890 */ /* 0x000fc4000fffe03f */
[----:B------:R-:W-:Y:S02]  /*1f00*/  UIADD3 UR18, UR28, 0x402, URZ ;  /* 0x000004021c127890 */ /* 0x000fe4000fffe03f */
[----:B------:R-:W-:Y:S01]  /*1f10*/  UIADD3 UR22, UR28, 0x680, URZ ;  /* 0x000006801c167890 */ /* 0x000fe2000fffe03f */
        /* <DEDUP_REMOVED lines=171> */
[----:B------:R-:W-:Y:S02]  /*29d0*/  ISETP.GT.AND P1, PT, R5, 0x21, PT ;  /* 0x000000210500780c */ /* 0x000fe40003f24270 */
[----:B------:R-:W-:Y:S02]  /*29e0*/  FMNMX.FTZ R6, R101, R6, !PT ;  /* 0x0000000665067209 */ /* 0x000fe40007810000 */
[----:B------:R-:W-:Y:S02]  /*29f0*/  FSEL R99, R99, -INF , P2 ;  /* 0xff80000063637808 */ /* 0x000fe40001000000 */
[C---:B------:R-:W-:Y:S02]  /*2a00*/  ISETP.GT.AND P2, PT, R5.reuse, 0x28, PT ;  /* 0x000000280500780c */ /* 0x040fe40003f44270 */
        /* <DEDUP_REMOVED lines=34> */
[----:B------:R-:W-:Y:S02]  /*2c30*/  FMNMX.FTZ R3, R85, R6, !PT ;  /* 0x0000000655037209 */ /* 0x000fe40007810000 */
[----:B------:R-:W-:Y:S02]  /*2c40*/  FSEL R83, R83, -INF , P3 ;  /* 0xff80000053537808 */ /* 0x000fe40001800000 */
[----:B------:R-:W-:Y:S02]  /*2c50*/  ISETP.GT.AND P3, PT, R5, 0x48, PT ;  /* 0x000000480500780c */ /* 0x000fe40003f64270 */
[----:B------:R-:W-:-:S02]  /*2c60*/  FSEL R86, R86, -INF , P1 ;  /* 0xff80000056567808 */ /* 0x000fc40000800000 */
[----:B------:R-:W-:Y:S02]  /*2c70*/  ISETP.GT.AND P1, PT, R5, 0x49, PT ;  /* 0x000000490500780c */ /* 0x000fe40003f24270 */
        /* <DEDUP_REMOVED lines=34> */
[C---:B------:R-:W-:Y:S02]  /*2ea0*/  ISETP.GT.AND P5, PT, R5.reuse, 0x68, PT ;  /* 0x000000680500780c */ /* 0x040fe40003fa4270 */
[----:B------:R-:W-:Y:S02]  /*2eb0*/  FSEL R70, R70, -INF , P4 ;  /* 0xff80000046467808 */ /* 0x000fe40002000000 */
[----:B------:R-:W-:Y:S02]  /*2ec0*/  ISETP.GT.AND P4, PT, R5, 0x69, PT ;  /* 0x000000690500780c */ /* 0x000fe40003f84270 */
        /* <DEDUP_REMOVED lines=9> */
[----:B------:R-:W-:Y:S02]  /*2f60*/  FMNMX.FTZ R3, R41, R6, !PT ;  /* 0x0000000629037209 */ /* 0x000fe40007810000 */
        /* <DEDUP_REMOVED lines=11> */
[----:B------:R-:W-:Y:S02]  /*3020*/  FMNMX.FTZ R3, R49, R8, !PT ;  /* 0x0000000831037209 */ /* 0x000fe40007810000 */
[----:B------:R-:W-:-:S02]  /*3030*/  FSEL R57, R53, -INF , P0 ;  /* 0xff80000035397808 */ /* 0x000fc40000000000 */
[----:B------:R-:W-:Y:S02]  /*3040*/  FMNMX.FTZ R8, R6, R3, !PT ;  /* 0x0000000306087209 */ /* 0x000fe40007810000 */
[----:B------:R-:W-:Y:S02]  /*3050*/  ISETP.GT.AND P0, PT, R5, 0x81, PT ;  /* 0x000000810500780c */ /* 0x000fe40003f04270 */
[----:B------:R-:W-:Y:S02]  /*3060*/  FMNMX.FTZ R3, R57, R8, !PT ;  /* 0x0000000839037209 */ /* 0x000fe40007810000 */
[----:B------:R-:W-:Y:S02]  /*3070*/  FSEL R51, R51, -INF , P1 ;  /* 0xff80000033337808 */ /* 0x000fe40000800000 */
[----:B------:R-:W-:Y:S02]  /*3080*/  ISETP.GT.AND P1, PT, R5, 0x88, PT ;  /* 0x000000880500780c */ /* 0x000fe40003f24270 */
[----:B------:R-:W-:-:S02]  /*3090*/  FSEL R54, R54, -INF , P2 ;  /* 0xff80000036367808 */ /* 0x000fc40001000000 */
[C---:B------:R-:W-:Y:S02]  /*30a0*/  ISETP.GT.AND P2, PT, R5.reuse, 0x89, PT ;  /* 0x000000890500780c */ /* 0x040fe40003f44270 */
[----:B------:R-:W-:Y:S02]  /*30b0*/  FSEL R50, R50, -INF , P3 ;  /* 0xff80000032327808 */ /* 0x000fe40001800000 */
[----:B------:R-:W-:Y:S02]  /*30c0*/  ISETP.GT.AND P3, PT, R5, 0x90, PT ;  /* 0x000000900500780c */ /* 0x000fe40003f64270 */
[----:B------:R-:W-:Y:S02]  /*30d0*/  FSEL R47, R47, -INF , P4 ;  /* 0xff8000002f2f7808 */ /* 0x000fe40002000000 */
[----:B------:R-:W-:Y:S02]  /*30e0*/  ISETP.GT.AND P4, PT, R5, 0x91, PT ;  /* 0x000000910500780c */ /* 0x000fe40003f84270 */
[----:B------:R-:W-:-:S02]  /*30f0*/  FSEL R46, R46, -INF , P5 ;  /* 0xff8000002e2e7808 */ /* 0x000fc40002800000 */
[----:B------:R-:W-:Y:S02]  /*3100*/  ISETP.GT.AND P5, PT, R5, 0x98, PT ;  /* 0x000000980500780c */ /* 0x000fe40003fa4270 */
[----:B------:R-:W-:Y:S02]  /*3110*/  P2R R14, PR, RZ, 0x1 ;  /* 0x00000001ff0e7803 */ /* 0x000fe40000000000 */
[----:B------:R-:W-:Y:S01]  /*3120*/  P2R R11, PR, RZ, 0x4 ;  /* 0x00000004ff0b7803 */ /* 0x000fe20000000000 */
[----:B------:R-:W-:Y:S02]  /*3130*/  WARPGROUP.DEPBAR.LE gsb0, 0x0 ;  /* 0x00008000000079c5 */ /* 0x000fe40000010000 */
[----:B------:R-:W-:Y:S02]  /*3140*/  FSEL R68, R24, -INF , P6 ;  /* 0xff80000018447808 */ /* 0x000fe40003000000 */
[----:B------:R-:W-:Y:S02]  /*3150*/  FSEL R64, R25, -INF , P0 ;  /* 0xff80000019407808 */ /* 0x000fe40000000000 */
        /* <DEDUP_REMOVED lines=17> */
[----:B------:R-:W-:Y:S01]  /*3270*/  ISETP.NE.AND P0, PT, R14, RZ, PT ;  /* 0x000000ff0e00720c */ /* 0x000fe20003f05270 */
[----:B------:R-:W1:Y:S01]  /*3280*/  SHFL.BFLY PT, R3, R8, 0x2, 0x1f ;  /* 0x0c401f0008037f89 */ /* 0x000e6200000e0000 */
[----:B------:R-:W-:-:S02]  /*3290*/  FMNMX.FTZ R25, R90, R91, !PT ;  /* 0x0000005b5a197209 */ /* 0x000fc40007810000 */
[----:B------:R-:W-:Y:S02]  /*32a0*/  FSEL R27, R27, -INF , P0 ;  /* 0xff8000001b1b7808 */ /* 0x000fe40000000000 */
[----:B------:R-:W-:Y:S02]  /*32b0*/  ISETP.NE.AND P0, PT, R20, RZ, PT ;  /* 0x000000ff1400720c */ /* 0x000fe40003f05270 */
        /* <DEDUP_REMOVED lines=8> */
[----:B------:R-:W-:Y:S02]  /*3340*/  FMNMX.FTZ R24, R102, R25, !PT ;  /* 0x0000001966187209 */ /* 0x000fe40007810000 */
[----:B-1----:R-:W-:-:S02]  /*3350*/  FMNMX.FTZ R7, R8, R3, !PT ;  /* 0x0000000308077209 */ /* 0x002fc40007810000 */
[----:B------:R-:W-:-:S03]  /*3360*/  FSEL R30, R30, -INF , P1 ;  /* 0xff8000001e1e7808 */ /* 0x000fc60000800000 */
[----:B------:R-:W1:Y:S02]  /*3370*/  SHFL.BFLY PT, R10, R7, 0x1, 0x1f ;  /* 0x0c201f00070a7f89 */ /* 0x000e6400000e0000 */
[----:B-1----:R-:W-:Y:S01]  /*3380*/  FMNMX.FTZ R3, R7, R10, !PT ;  /* 0x0000000a07037209 */ /* 0x002fe20007810000 */
[----:B------:R-:W-:-:S03]  /*3390*/  IMAD.U32 R10, RZ, RZ, UR38 ;  /* 0x00000026ff0a7e24 */ /* 0x000fc6000f8e00ff */
[C---:B------:R-:W-:Y:S01]  /*33a0*/  FSETP.NEU.FTZ.AND P2, PT, R3.reuse, -INF , PT ;  /* 0xff8000000300780b */ /* 0x040fe20003f5d000 */
[----:B------:R-:W-:-:S05]  /*33b0*/  FFMA.FTZ R9, R3, R10, -8 ;  /* 0xc100000003097423 */ /* 0x000fca000001000a */
[----:B------:R-:W-:Y:S02]  /*33c0*/  FSEL R112, R9, RZ, P2 ;  /* 0x000000ff09707208 */ /* 0x000fe40001000000 */
[----:B------:R-:W-:-:S03]  /*33d0*/  ISETP.NE.AND P2, PT, R11, RZ, PT ;  /* 0x000000ff0b00720c */ /* 0x000fc60003f45270 */
[--C-:B------:R-:W-:Y:S01]  /*33e0*/  FFMA.FTZ R20, R15, UR38, -R112.reuse ;  /* 0x000000260f147c23 */ /* 0x100fe20008010870 */
[----:B------:R-:W-:Y:S01]  /*33f0*/  FMNMX.FTZ R15, R103, R24, !PT ;  /* 0x00000018670f7209 */ /* 0x000fe20007810000 */
[--C-:B------:R-:W-:Y:S01]  /*3400*/  FFMA.FTZ R29, R21, UR38, -R112.reuse ;  /* 0x00000026151d7c23 */ /* 0x100fe20008010870 */
[----:B------:R-:W-:-:S01]  /*3410*/  FFMA.FTZ R56, R56, UR38, -R112 ;  /* 0x0000002638387c23 */ /* 0x000fc20008010870 */
[--C-:B------:R-:W-:Y:S01]  /*3420*/  FFMA.FTZ R84, R84, UR38, -R112.reuse ;  /* 0x0000002654547c23 */ /* 0x100fe20008010870 */
[----:B------:R-:W-:Y:S01]  /*3430*/  FMNMX.FTZ R24, R74, R15, !PT ;  /* 0x0000000f4a187209 */ /* 0x000fe20007810000 */
[--C-:B------:R-:W-:Y:S01]  /*3440*/  FFMA.FTZ R80, R80, UR38, -R112.reuse ;  /* 0x0000002650507c23 */ /* 0x100fe20008010870 */
[----:B------:R1:W-:Y:S01]  /*3450*/  MUFU.EX2 R15, R29 ;  /* 0x0000001d000f7308 */ /* 0x0003e20000000800 */
[----:B------:R-:W-:-:S01]  /*3460*/  FFMA.FTZ R5, R88, UR38, -R112 ;  /* 0x0000002658057c23 */ /* 0x000fc20008010870 */
[----:B------:R-:W-:Y:S01]  /*3470*/  FMNMX.FTZ R21, R75, R24, !PT ;  /* 0x000000184b157209 */ /* 0x000fe20007810000 */
[----:B------:R-:W-:-:S01]  /*3480*/  FFMA.FTZ R8, R89, UR38, -R112 ;  /* 0x0000002659087c23 */ /* 0x000fc20008010870 */
[----:B------:R-:W-:Y:S01]  /*3490*/  FSEL R88, R39, -INF , P6 ;  /* 0xff80000027587808 */ /* 0x000fe20003000000 */
[----:B------:R-:W-:-:S01]  /*34a0*/  FFMA.FTZ R39, R48, UR38, -R112 ;  /* 0x0000002630277c23 */ /* 0x000fc20008010870 */
[----:B------:R-:W-:Y:S01]  /*34b0*/  FMNMX.FTZ R28, R78, R21, !PT ;  /* 0x000000154e1c7209 */ /* 0x000fe20007810000 */
[----:B------:R-:W-:-:S01]  /*34c0*/  FFMA.FTZ R48, R49, UR38, -R112 ;  /* 0x0000002631307c23 */ /* 0x000fc20008010870 */
[--C-:B------:R-:W-:Y:S01]  /*34d0*/  FFMA.FTZ R49, R72, UR38, -R112.reuse ;  /* 0x0000002648317c23 */ /* 0x100fe20008010870 */
[----:B------:R-:W-:-:S01]  /*34e0*/  FFMA.FTZ R72, R69, UR38, -R112 ;  /* 0x0000002645487c23 */ /* 0x000fc20008010870 */
[----:B------:R-:W-:Y:S01]  /*34f0*/  FMNMX.FTZ R21, R79, R28, !PT ;  /* 0x0000001c4f157209 */ /* 0x000fe20007810000 */
[----:B------:R-:W-:-:S02]  /*3500*/  IMAD.U32 R69, RZ, RZ, UR38 ;  /* 0x00000026ff457e24 */ /* 0x000fc4000f8e00ff */
[--C-:B------:R-:W-:Y:S01]  /*3510*/  FFMA.FTZ R7, R92, UR38, -R112.reuse ;  /* 0x000000265c077c23 */ /* 0x100fe20008010870 */
[----:B------:R-:W-:-:S01]  /*3520*/  FFMA.FTZ R10, R93, UR38, -R112 ;  /* 0x000000265d0a7c23 */ /* 0x000fc20008010870 */
[----:B------:R-:W-:Y:S01]  /*3530*/  FMNMX.FTZ R28, R82, R21, !PT ;  /* 0x00000015521c7209 */ /* 0x000fe20007810000 */
[----:B------:R-:W-:-:S01]  /*3540*/  FFMA.FTZ R9, R96, UR38, -R112 ;  /* 0x0000002660097c23 */ /* 0x000fc20008010870 */
[----:B------:R-:W-:Y:S01]  /*3550*/  MUFU.EX2 R21, R80 ;  /* 0x0000005000157308 */ /* 0x000fe20000000800 */
        /* <DEDUP_REMOVED lines=15> */
[----:B------:R2:W-:Y:S01]  /*3650*/  MUFU.EX2 R25, R84 ;  /* 0x0000005400197308 */ /* 0x0005e20000000800 */
[----:B------:R-:W-:-:S01]  /*3660*/  FFMA.FTZ R64, R64, UR38, -R112 ;  /* 0x0000002640407c23 */ /* 0x000fc20008010870 */
[----:B-1----:R-:W-:Y:S01]  /*3670*/  FMNMX.FTZ R29, R59, R32, !PT ;  /* 0x000000203b1d7209 */ /* 0x002fe20007810000 */
[----:B------:R-:W-:-:S01]  /*3680*/  FFMA.FTZ R32, R85, UR38, -R112 ;  /* 0x0000002655207c23 */ /* 0x000fc20008010870 */
[----:B------:R-:W-:Y:S01]  /*3690*/  FSEL R85, R35, -INF , P4 ;  /* 0xff80000023557808 */ /* 0x000fe20002000000 */
[----:B------:R-:W-:-:S01]  /*36a0*/  FFMA.FTZ R76, R76, UR38, -R112 ;  /* 0x000000264c4c7c23 */ /* 0x000fc20008010870 */
[----:B------:R-:W-:Y:S01]  /*36b0*/  FMNMX.FTZ R36, R62, R29, !PT ;  /* 0x0000001d3e247209 */ /* 0x000fe20007810000 */
[----:B------:R-:W-:-:S01]  /*36c0*/  FFMA.FTZ R61, R61, UR38, -R112 ;  /* 0x000000263d3d7c23 */ /* 0x000fc20008010870 */
[----:B------:R-:W-:Y:S01]  /*36d0*/  MUFU.EX2 R5, R5 ;  /* 0x0000000500057308 */ /* 0x000fe20000000800 */
[----:B--2---:R-:W-:-:S01]  /*36e0*/  FFMA.FTZ R84, R77, UR38, -R112 ;  /* 0x000000264d547c23 */ /* 0x004fc20008010870 */
[----:B------:R-:W-:Y:S01]  /*36f0*/  FMNMX.FTZ R29, R63, R36, !PT ;  /* 0x000000243f1d7209 */ /* 0x000fe20007810000 */
[--C-:B------:R-:W-:Y:S01]  /*3700*/  IMAD.MOV.U32 R107, RZ, RZ, R119.reuse ;  /* 0x000000ffff6b7224 */ /* 0x100fe200078e0077 */
[----:B------:R-:W-:Y:S01]  /*3710*/  FSEL R77, R34, -INF , P3 ;  /* 0xff800000224d7808 */ /* 0x000fe20001800000 */
[--C-:B------:R-:W-:Y:S01]  /*3720*/  IMAD.MOV.U32 R104, RZ, RZ, R119.reuse ;  /* 0x000000ffff687224 */ /* 0x100fe200078e0077 */
[----:B------:R-:W-:Y:S01]  /*3730*/  FMNMX.FTZ R36, R66, R29, !PT ;  /* 0x0000001d42247209 */ /* 0x000fe20007810000 */
[--C-:B------:R-:W-:Y:S01]  /*3740*/  IMAD.MOV.U32 R101, RZ, RZ, R119.reuse ;  /* 0x000000ffff657224 */ /* 0x100fe200078e0077 */
[----:B------:R1:W-:Y:S01]  /*3750*/  MUFU.EX2 R29, R56 ;  /* 0x00000038001d7308 */ /* 0x0003e20000000800 */
[----:B------:R-:W-:Y:S01]  /*3760*/  IMAD.MOV.U32 R100, RZ, RZ, R119 ;  /* 0x000000ffff647224 */ /* 0x000fe200078e0077 */
[----:B------:R-:W-:Y:S01]  /*3770*/  FMNMX.FTZ R33, R67, R36, !PT ;  /* 0x0000002443217209 */ /* 0x000fe20007810000 */
[----:B------:R-:W-:-:S01]  /*3780*/  FFMA.FTZ R36, R105, UR38, -R112 ;  /* 0x0000002669247c23 */ /* 0x000fc20008010870 */
[----:B------:R-:W-:-:S02]  /*3790*/  IMAD.MOV.U32 R105, RZ, RZ, R119 ;  /* 0x000000ffff697224 */ /* 0x000fc400078e0077 */
[----:B------:R-:W-:Y:S01]  /*37a0*/  FMNMX.FTZ R40, R70, R33, !PT ;  /* 0x0000002146287209 */ /* 0x000fe20007810000 */
[--C-:B------:R-:W-:Y:S01]  /*37b0*/  IMAD.MOV.U32 R97, RZ, RZ, R119.reuse ;  /* 0x000000ffff617224 */ /* 0x100fe200078e0077 */
[----:B------:R-:W-:Y:S01]  /*37c0*/  MUFU.EX2 R8, R8 ;  /* 0x0000000800087308 */ /* 0x000fe20000000800 */
[--C-:B------:R-:W-:Y:S01]  /*37d0*/  IMAD.MOV.U32 R96, RZ, RZ, R119.reuse ;  /* 0x000000ffff607224 */ /* 0x100fe200078e0077 */
[----:B------:R-:W-:Y:S01]  /*37e0*/  FMNMX.FTZ R33, R71, R40, !PT ;  /* 0x0000002847217209 */ /* 0x000fe20007810000 */
[----:B------:R-:W-:-:S03]  /*37f0*/  IMAD.MOV.U32 R93, RZ, RZ, R119 ;  /* 0x000000ffff5d7224 */ /* 0x000fc600078e0077 */
[----:B------:R-:W-:Y:S02]  /*3800*/  FMNMX.FTZ R40, R42, R33, !PT ;  /* 0x000000212a287209 */ /* 0x000fe40007810000 */
[----:B------:R-:W-:Y:S02]  /*3810*/  MUFU.EX2 R7, R7 ;  /* 0x0000000700077308 */ /* 0x000fe40000000800 */
[----:B------:R-:W-:-:S04]  /*3820*/  FMNMX.FTZ R37, R43, R40, !PT ;  /* 0x000000282b257209 */ /* 0x000fc80007810000 */
[----:B------:R-:W-:Y:S02]  /*3830*/  FMNMX.FTZ R40, R46, R37, !PT ;  /* 0x000000252e287209 */ /* 0x000fe40007810000 */
[----:B------:R-:W2:Y:S02]  /*3840*/  MUFU.EX2 R10, R10 ;  /* 0x0000000a000a7308 */ /* 0x000ea40000000800 */
[----:B------:R-:W-:-:S04]  /*3850*/  FMNMX.FTZ R37, R47, R40, !PT ;  /* 0x000000282f257209 */ /* 0x000fc80007810000 */
[----:B------:R-:W-:Y:S02]  /*3860*/  FMNMX.FTZ R40, R50, R37, !PT ;  /* 0x0000002532287209 */ /* 0x000fe40007810000 */
[----:B------:R-:W-:Y:S02]  /*3870*/  MUFU.EX2 R34, R84 ;  /* 0x0000005400227308 */ /* 0x000fe40000000800 */
[----:B------:R-:W-:Y:S01]  /*3880*/  FMNMX.FTZ R53, R51, R40, !PT ;  /* 0x0000002833357209 */ /* 0x000fe20007810000 */
[----:B------:R-:W-:Y:S01]  /*3890*/  FFMA.FTZ R40, R109, UR38, -R112 ;  /* 0x000000266d287c23 */ /* 0x000fe20008010870 */
[----:B------:R-:W-:Y:S02]  /*38a0*/  IMAD.MOV.U32 R109, RZ, RZ, R119 ;  /* 0x000000ffff6d7224 */ /* 0x000fe400078e0077 */
[----:B-1----:R-:W-:Y:S02]  /*38b0*/  FMNMX.FTZ R56, R54, R53, !PT ;  /* 0x0000003536387209 */ /* 0x002fe40007810000 */
[----:B------:R-:W-:Y:S01]  /*38c0*/  MUFU.EX2 R9, R9 ;  /* 0x0000000900097308 */ /* 0x000fe20000000800 */
[----:B--2---:R-:W-:-:S02]  /*38d0*/  F2FP.SATFINITE.E4M3.F32.PACK_AB_MERGE_C R200, R10, R7, RZ ;  /* 0x000000070ac8723e */ /* 0x004fc400048070ff */
[----:B------:R-:W-:Y:S02]  /*38e0*/  FMNMX.FTZ R53, R55, R56, !PT ;  /* 0x0000003837357209 */ /* 0x000fe40007810000 */
[----:B------:R-:W-:Y:S02]  /*38f0*/  F2FP.SATFINITE.E4M3.F32.PACK_AB_MERGE_C R200, R8, R5, R200 ;  /* 0x0000000508c8723e */ /* 0x000fe400048070c8 */
[----:B------:R-:W-:Y:S01]  /*3900*/  FMNMX.FTZ R56, R26, R53, !PT ;  /* 0x000000351a387209 */ /* 0x000fe20007810000 */
[----:B------:R-:W-:Y:S03]  /*3910*/  MUFU.EX2 R12, R12 ;  /* 0x0000000c000c7308 */ /* 0x000fe60000000800 */
[----:B------:R-:W-:Y:S02]  /*3920*/  FMNMX.FTZ R81, R27, R56, !PT ;  /* 0x000000381b517209 */ /* 0x000fe40007810000 */
[----:B------:R-:W-:Y:S01]  /*3930*/  FSEL R56, R31, -INF , P2 ;  /* 0xff8000001f387808 */ /* 0x000fe20001000000 */
[----:B------:R-:W-:-:S01]  /*3940*/  FFMA.FTZ R31, R60, UR38, -R112 ;  /* 0x000000263c1f7c23 */ /* 0x000fc20008010870 */
[----:B------:R-:W-:Y:S01]  /*3950*/  FMNMX.FTZ R81, R30, R81, !PT ;  /* 0x000000511e517209 */ /* 0x000fe20007810000 */
[----:B------:R-:W-:Y:S01]  /*3960*/  MUFU.EX2 R11, R11 ;  /* 0x0000000b000b7308 */ /* 0x000fe20000000800 */
[----:B0-----:R-:W-:Y:S01]  /*3970*/  LOP3.LUT P2, RZ, R111, 0x7f, RZ, 0xc0, !PT ;  /* 0x0000007f6fff7812 */ /* 0x001fe2000784c0ff */
[----:B------:R-:W-:Y:S01]  /*3980*/  IMAD.MOV.U32 R111, RZ, RZ, R119 ;  /* 0x000000ffff6f7224 */ /* 0x000fe200078e0077 */
[----:B------:R-:W-:-:S02]  /*3990*/  FMNMX.FTZ R80, R56, R81, !PT ;  /* 0x0000005138507209 */ /* 0x000fc40007810000 */
[----:B------:R-:W-:Y:S01]  /*39a0*/  FSEL R81, R38, -INF , P5 ;  /* 0xff80000026517808 */ /* 0x000fe20002800000 */
[----:B------:R-:W-:-:S01]  /*39b0*/  FFMA.FTZ R38, R41, UR38, -R112 ;  /* 0x0000002629267c23 */ /* 0x000fc20008010870 */
[----:B------:R-:W-:Y:S01]  /*39c0*/  FMNMX.FTZ R80, R77, R80, !PT ;  /* 0x000000504d507209 */ /* 0x000fe20007810000 */
[----:B------:R-:W-:-:S01]  /*39d0*/  FFMA.FTZ R41, R6, UR38, -R112 ;  /* 0x0000002606297c23 */ /* 0x000fc20008010870 */
[----:B------:R-:W0:Y:S02]  /*39e0*/  MUFU.EX2 R14, R14 ;  /* 0x0000000e000e7308 */ /* 0x000e240000000800 */
[----:B------:R-:W-:-:S03]  /*39f0*/  FMNMX.FTZ R80, R85, R80, !PT ;  /* 0x0000005055507209 */ /* 0x000fc60007810000 */
[----:B------:R-:W-:Y:S01]  /*3a00*/  @!P2 VIADD R4, R4, 0x33440 ;  /* 0x000334400404a836 */ /* 0x000fe20000000000 */
[----:B------:R-:W-:Y:S02]  /*3a10*/  FMNMX.FTZ R35, R81, R80, !PT ;  /* 0x0000005051237209 */ /* 0x000fe40007810000 */
[----:B------:R-:W-:Y:S02]  /*3a20*/  MUFU.EX2 R13, R13 ;  /* 0x0000000d000d7308 */ /* 0x000fe40000000800 */
[----:B------:R-:W-:Y:S01]  /*3a30*/  FMNMX.FTZ R60, R88, R35, !PT ;  /* 0x00000023583c7209 */ /* 0x000fe20007810000 */
[--C-:B------:R-:W-:Y:S01]  /*3a40*/  FFMA.FTZ R35, R44, UR38, -R112.reuse ;  /* 0x000000262c237c23 */ /* 0x100fe20008010870 */
[----:B------:R-:W-:-:S01]  /*3a50*/  FFMA.FTZ R44, R45, UR38, -R112 ;  /* 0x000000262d2c7c23 */ /* 0x000fc20008010870 */
[--C-:B------:R-:W-:Y:S01]  /*3a60*/  FFMA.FTZ R45, R68, UR38, -R112.reuse ;  /* 0x00000026442d7c23 */ /* 0x100fe20008010870 */
[----:B------:R-:W-:-:S01]  /*3a70*/  FFMA.FTZ R68, R73, UR38, -R112 ;  /* 0x0000002649447c23 */ /* 0x000fc20008010870 */
[----:B------:R-:W1:Y:S01]  /*3a80*/  SHFL.BFLY PT, R89, R60, 0x2, 0x1f ;  /* 0x0c401f003c597f89 */ /* 0x000e6200000e0000 */
[----:B------:R-:W-:-:S01]  /*3a90*/  FFMA.FTZ R112, R65, UR38, -R112 ;  /* 0x0000002641707c23 */ /* 0x000fc20008010870 */
[----:B------:R-:W-:Y:S01]  /*3aa0*/  MUFU.EX2 R20, R20 ;  /* 0x0000001400147308 */ /* 0x000fe20000000800 */
[----:B------:R-:W-:-:S02]  /*3ab0*/  @!P2 PRMT R4, RZ, 0x654, R4 ;  /* 0x00000654ff04a816 */ /* 0x000fc40000000004 */
[----:B0-----:R-:W-:Y:S02]  /*3ac0*/  F2FP.SATFINITE.E4M3.F32.PACK_AB_MERGE_C R202, R14, R11, RZ ;  /* 0x0000000b0eca723e */ /* 0x001fe400048070ff */
[----:B------:R0:W-:Y:S02]  /*3ad0*/  @!P2 SYNCS.ARRIVE.TRANS64.RED.A1T0 RZ, [R4+URZ], RZ ;  /* 0x000000ff04ffa9a7 */ /* 0x0001e4000810043f */
[----:B------:R-:W-:Y:S01]  /*3ae0*/  F2FP.SATFINITE.E4M3.F32.PACK_AB_MERGE_C R202, R12, R9, R202 ;  /* 0x000000090cca723e */ /* 0x000fe200048070ca */
[----:B------:R-:W2:Y:S08]  /*3af0*/  MUFU.EX2 R24, R24 ;  /* 0x0000001800187308 */ /* 0x000eb00000000800 */
[----:B------:R-:W-:Y:S01]  /*3b00*/  MUFU.EX2 R28, R28 ;  /* 0x0000001c001c7308 */ /* 0x000fe20000000800 */
[----:B-1----:R-:W-:-:S07]  /*3b10*/  FMNMX.FTZ R89, R60, R89, !PT ;  /* 0x000000593c597209 */ /* 0x002fce0007810000 */
[----:B------:R-:W-:Y:S01]  /*3b20*/  MUFU.EX2 R32, R32 ;  /* 0x0000002000207308 */ /* 0x000fe20000000800 */
[----:B--2---:R-:W-:Y:S01]  /*3b30*/  F2FP.SATFINITE.E4M3.F32.PACK_AB_MERGE_C R204, R24, R15, RZ ;  /* 0x0000000f18cc723e */ /* 0x004fe200048070ff */
[----:B------:R-:W1:Y:S03]  /*3b40*/  SHFL.BFLY PT, R6, R89, 0x1, 0x1f ;  /* 0x0c201f0059067f89 */ /* 0x000e6600000e0000 */
[----:B------:R-:W-:-:S03]  /*3b50*/  F2FP.SATFINITE.E4M3.F32.PACK_AB_MERGE_C R204, R20, R13, R204 ;  /* 0x0000000d14cc723e */ /* 0x000fc600048070cc */
[----:B------:R-:W-:Y:S08]  /*3b60*/  MUFU.EX2 R36, R36 ;  /* 0x0000002400247308 */ /* 0x000ff00000000800 */
[----:B------:R2:W-:Y:S08]  /*3b70*/  MUFU.EX2 R33, R106 ;  /* 0x0000006a00217308 */ /* 0x0005f00000000800 */
[----:B------:R-:W-:Y:S01]  /*3b80*/  MUFU.EX2 R52, R52 ;  /* 0x0000003400347308 */ /* 0x000fe20000000800 */
[----:B--2---:R-:W-:Y:S01]  /*3b90*/  IMAD.MOV.U32 R106, RZ, RZ, R119 ;  /* 0x000000ffff6a7224 */ /* 0x004fe200078e0077 */
[----:B-1----:R-:W-:-:S04]  /*3ba0*/  FMNMX.FTZ R6, R89, R6, !PT ;  /* 0x0000000659067209 */ /* 0x002fc80007810000 */
[C---:B------:R-:W-:Y:S01]  /*3bb0*/  FSETP.NEU.FTZ.AND P1, PT, R6.reuse, -INF , PT ;  /* 0xff8000000600780b */ /* 0x040fe20003f3d000 */
[----:B------:R-:W-:-:S01]  /*3bc0*/  FFMA.FTZ R69, R6, R69, -8 ;  /* 0xc100000006457423 */ /* 0x000fc20000010045 */
[----:B------:R-:W-:Y:S04]  /*3bd0*/  MUFU.EX2 R37, R108 ;  /* 0x0000006c00257308 */ /* 0x000fe80000000800 */
        /* <DEDUP_REMOVED lines=21> */
[----:B------:R-:W-:-:S01]  /*3d30*/  FADD.FTZ R66, R5, R8 ;  /* 0x0000000805427221 */ /* 0x000fc20000010000 */
[--C-:B------:R-:W-:Y:S01]  /*3d40*/  FFMA.FTZ R103, R103, UR38, -R89.reuse ;  /* 0x0000002667677c23 */ /* 0x100fe20008010859 */
[----:B------:R-:W-:-:S01]  /*3d50*/  FFMA.FTZ R79, R79, UR38, -R89 ;  /* 0x000000264f4f7c23 */ /* 0x000fc20008010859 */
[----:B------:R-:W-:Y:S01]  /*3d60*/  FFMA.FTZ R86, R86, UR38, -R89 ;  /* 0x0000002656567c23 */ /* 0x000fe20008010859 */
[----:B------:R-:W-:-:S01]  /*3d70*/  FADD.FTZ R91, R7, R66 ;  /* 0x00000042075b7221 */ /* 0x000fc20000010000 */
[----:B------:R-:W2:Y:S01]  /*3d80*/  MUFU.EX2 R94, R94 ;  /* 0x0000005e005e7308 */ /* 0x000ea20000000800 */
[----:B------:R-:W-:-:S01]  /*3d90*/  FFMA.FTZ R87, R87, UR38, -R89 ;  /* 0x0000002657577c23 */ /* 0x000fc20008010859 */
[----:B------:R-:W-:Y:S01]  /*3da0*/  FFMA.FTZ R58, R58, UR38, -R89 ;  /* 0x000000263a3a7c23 */ /* 0x000fe20008010859 */
[----:B------:R-:W-:-:S01]  /*3db0*/  FADD.FTZ R92, R10, R91 ;  /* 0x0000005b0a5c7221 */ /* 0x000fc20000010000 */
[--C-:B------:R-:W-:Y:S01]  /*3dc0*/  FFMA.FTZ R59, R59, UR38, -R89.reuse ;  /* 0x000000263b3b7c23 */ /* 0x100fe20008010859 */
[----:B------:R-:W-:-:S01]  /*3dd0*/  FFMA.FTZ R70, R70, UR38, -R89 ;  /* 0x0000002646467c23 */ /* 0x000fc20008010859 */
        /* <DEDUP_REMOVED lines=12> */
[----:B------:R-:W-:Y:S01]  /*3ea0*/  FADD.FTZ R67, R9, R92 ;  /* 0x0000005c09437221 */ /* 0x000fe20000010000 */
        /* <DEDUP_REMOVED lines=11> */
[----:B------:R-:W-:Y:S01]  /*3f60*/  F2FP.SATFINITE.E4M3.F32.PACK_AB_MERGE_C R94, R95, R94, RZ ;  /* 0x0000005e5f5e723e */ /* 0x000fe200048070ff */
[----:B------:R-:W-:Y:S01]  /*3f70*/  IMAD.MOV.U32 R108, RZ, RZ, R119 ;  /* 0x000000ffff6c7224 */ /* 0x000fe200078e0077 */
[----:B------:R-:W0:Y:S01]  /*3f80*/  MUFU.EX2 R102, R102 ;  /* 0x0000006600667308 */ /* 0x000e220000000800 */
[----:B-1----:R-:W-:-:S01]  /*3f90*/  FADD.FTZ R91, R69, R66 ;  /* 0x00000042455b7221 */ /* 0x002fc20000010000 */
[----:B------:R-:W-:Y:S01]  /*3fa0*/  FADD.FTZ R66, R12, R67 ;  /* 0x000000430c427221 */ /* 0x000fe20000010000 */
[----:B------:R-:W-:Y:S01]  /*3fb0*/  F2FP.SATFINITE.E4M3.F32.PACK_AB_MERGE_C R201, R80, R65, R94 ;  /* 0x0000004150c9723e */ /* 0x000fe2000480705e */
[----:B------:R-:W-:-:S02]  /*3fc0*/  IMAD.MOV.U32 R99, RZ, RZ, R119 ;  /* 0x000000ffff637224 */ /* 0x000fc400078e0077 */
[----:B------:R-:W-:-:S01]  /*3fd0*/  FADD.FTZ R67, R11, R66 ;  /* 0x000000420b437221 */ /* 0x000fc20000010000 */
[----:B------:R-:W-:Y:S01]  /*3fe0*/  IMAD.MOV.U32 R98, RZ, RZ, R119 ;  /* 0x000000ffff627224 */ /* 0x000fe200078e0077 */
[----:B------:R-:W1:Y:S01]  /*3ff0*/  MUFU.EX2 R103, R103 ;  /* 0x0000006700677308 */ /* 0x000e620000000800 */
[----:B--2---:R-:W-:-:S01]  /*4000*/  FADD.FTZ R91, R84, R91 ;  /* 0x0000005b545b7221 */ /* 0x004fc20000010000 */
[----:B------:R-:W-:Y:S01]  /*4010*/  FADD.FTZ R66, R14, R67 ;  /* 0x000000430e427221 */ /* 0x000fe20000010000 */
[--C-:B------:R-:W-:Y:S02]  /*4020*/  IMAD.MOV.U32 R95, RZ, RZ, R119.reuse ;  /* 0x000000ffff5f7224 */ /* 0x100fe400078e0077 */
[----:B------:R-:W-:Y:S02]  /*4030*/  IMAD.MOV.U32 R94, RZ, RZ, R119 ;  /* 0x000000ffff5e7224 */ /* 0x000fe400078e0077 */
[----:B------:R-:W-:-:S01]  /*4040*/  FADD.FTZ R67, R13, R66 ;  /* 0x000000420d437221 */ /* 0x000fc20000010000 */
[----:B------:R-:W-:Y:S01]  /*4050*/  IMAD.MOV.U32 R92, RZ, RZ, R119 ;  /* 0x000000ffff5c7224 */ /* 0x000fe200078e0077 */
[----:B------:R-:W2:Y:S01]  /*4060*/  MUFU.EX2 R73, R73 ;  /* 0x0000004900497308 */ /* 0x000ea20000000800 */
[----:B0-----:R-:W-:-:S01]  /*4070*/  FADD.FTZ R4, R102, R91 ;  /* 0x0000005b66047221 */ /* 0x001fc20000010000 */
[----:B------:R-:W-:-:S02]  /*4080*/  IMAD.MOV.U32 R89, RZ, RZ, R119 ;  /* 0x000000ffff597224 */ /* 0x000fc400078e0077 */
[--C-:B------:R-:W-:Y:S02]  /*4090*/  IMAD.MOV.U32 R80, RZ, RZ, R119.reuse ;  /* 0x000000ffff507224 */ /* 0x100fe400078e0077 */
[----:B------:R-:W-:Y:S02]  /*40a0*/  IMAD.MOV.U32 R65, RZ, RZ, R119 ;  /* 0x000000ffff417224 */ /* 0x000fe400078e0077 */
[----:B------:R-:W0:Y:S01]  /*40b0*/  MUFU.EX2 R74, R74 ;  /* 0x0000004a004a7308 */ /* 0x000e220000000800 */
[----:B-1----:R-:W-:-:S01]  /*40c0*/  FADD.FTZ R4, R103, R4 ;  /* 0x0000000467047221 */ /* 0x002fc20000010000 */
[----:B------:R-:W-:Y:S01]  /*40d0*/  F2FP.SATFINITE.E4M3.F32.PACK_AB_MERGE_C R102, R103, R102, RZ ;  /* 0x000000666766723e */ /* 0x000fe200048070ff */
[----:B------:R-:W-:-:S03]  /*40e0*/  IMAD.MOV.U32 R103, RZ, RZ, R119 ;  /* 0x000000ffff677224 */ /* 0x000fc600078e0077 */
[----:B------:R-:W-:Y:S01]  /*40f0*/  F2FP.SATFINITE.E4M3.F32.PACK_AB_MERGE_C R203, R84, R69, R102 ;  /* 0x0000004554cb723e */ /* 0x000fe20004807066 */
[----:B------:R-:W-:Y:S01]  /*4100*/  IMAD.MOV.U32 R102, RZ, RZ, R119 ;  /* 0x000000ffff667224 */ /* 0x000fe200078e0077 */
[----:B------:R-:W1:Y:S01]  /*4110*/  MUFU.EX2 R90, R90 ;  /* 0x0000005a005a7308 */ /* 0x000e620000000800 */
[----:B--2---:R-:W-:-:S01]  /*4120*/  FADD.FTZ R91, R73, R4 ;  /* 0x00000004495b7221 */ /* 0x004fc20000010000 */
[----:B------:R-:W-:Y:S01]  /*4130*/  FADD.FTZ R4, R20, R67 ;  /* 0x0000004314047221 */ /* 0x000fe20000010000 */
[--C-:B------:R-:W-:Y:S02]  /*4140*/  IMAD.MOV.U32 R84, RZ, RZ, R119.reuse ;  /* 0x000000ffff547224 */ /* 0x100fe400078e0077 */
[----:B------:R-:W-:Y:S02]  /*4150*/  IMAD.MOV.U32 R69, RZ, RZ, R119 ;  /* 0x000000ffff457224 */ /* 0x000fe400078e0077 */
[----:B------:R-:W-:-:S01]  /*4160*/  FADD.FTZ R67, R15, R4 ;  /* 0x000000040f437221 */ /* 0x000fc20000010000 */
[----:B------:R-:W2:Y:S01]  /*4170*/  MUFU.EX2 R79, R79 ;  /* 0x0000004f004f7308 */ /* 0x000ea20000000800 */
[----:B0-----:R-:W-:-:S02]  /*4180*/  FADD.FTZ R91, R74, R91 ;  /* 0x0000005b4a5b7221 */ /* 0x001fc40000010000 */
[----:B------:R-:W-:Y:S01]  /*4190*/  FADD.FTZ R66, R24, R67 ;  /* 0x0000004318427221 */ /* 0x000fe20000010000 */
[----:B------:R-:W-:-:S03]  /*41a0*/  IMAD.MOV.U32 R24, RZ, RZ, R119 ;  /* 0x000000ffff187224 */ /* 0x000fc600078e0077 */
[----:B------:R-:W-:Y:S01]  /*41b0*/  FADD.FTZ R67, R21, R66 ;  /* 0x0000004215437221 */ /* 0x000fe20000010000 */
[----:B------:R-:W0:Y:S01]  /*41c0*/  MUFU.EX2 R75, R75 ;  /* 0x0000004b004b7308 */ /* 0x000e220000000800 */
[----:B-1----:R-:W-:-:S07]  /*41d0*/  FADD.FTZ R4, R90, R91 ;  /* 0x0000005b5a047221 */ /* 0x002fce0000010000 */
[----:B------:R-:W1:Y:S01]  /*41e0*/  MUFU.EX2 R78, R78 ;  /* 0x0000004e004e7308 */ /* 0x000e620000000800 */
[----:B--2---:R-:W-:-:S01]  /*41f0*/  FADD.FTZ R4, R79, R4 ;  /* 0x000000044f047221 */ /* 0x004fc20000010000 */
[----:B------:R-:W-:Y:S01]  /*4200*/  F2FP.SATFINITE.E4M3.F32.PACK_AB_MERGE_C R79, R79, R90, RZ ;  /* 0x0000005a4f4f723e */ /* 0x000fe200048070ff */
[----:B------:R-:W-:-:S03]  /*4210*/  IMAD.MOV.U32 R90, RZ, RZ, R119 ;  /* 0x000000ffff5a7224 */ /* 0x000fc600078e0077 */
[----:B------:R-:W-:Y:S01]  /*4220*/  F2FP.SATFINITE.E4M3.F32.PACK_AB_MERGE_C R205, R74, R73, R79 ;  /* 0x000000494acd723e */ /* 0x000fe2000480704f */
[----:B------:R-:W-:Y:S01]  /*4230*/  IMAD.MOV.U32 R79, RZ, RZ, R119 ;  /* 0x000000ffff4f7224 */ /* 0x000fe200078e0077 */
[----:B------:R-:W2:Y:S01]  /*4240*/  MUFU.EX2 R86, R86 ;  /* 0x0000005600567308 */ /* 0x000ea20000000800 */
[----:B0-----:R-:W-:-:S01]  /*4250*/  FADD.FTZ R91, R75, R4 ;  /* 0x000000044b5b7221 */ /* 0x001fc20000010000 */
[----:B------:R-:W-:Y:S01]  /*4260*/  FADD.FTZ R4, R28, R67 ;  /* 0x000000431c047221 */ /* 0x000fe20000010000 */
[--C-:B------:R-:W-:Y:S02]  /*4270*/  IMAD.MOV.U32 R74, RZ, RZ, R119.reuse ;  /* 0x000000ffff4a7224 */ /* 0x100fe400078e0077 */
[----:B------:R-:W-:Y:S02]  /*4280*/  IMAD.MOV.U32 R73, RZ, RZ, R119 ;  /* 0x000000ffff497224 */ /* 0x000fe400078e0077 */
[----:B------:R-:W-:-:S01]  /*4290*/  FADD.FTZ R67, R25, R4 ;  /* 0x0000000419437221 */ /* 0x000fc20000010000 */
[----:B------:R-:W-:Y:S01]  /*42a0*/  F2FP.SATFINITE.E4M3.F32.PACK_AB_MERGE_C R25, R32, R25, RZ ;  /* 0x000000192019723e */ /* 0x000fe200048070ff */
        /* <DEDUP_REMOVED lines=13> */
[----:B------:R-:W-:Y:S01]  /*4380*/  F2FP.SATFINITE.E4M3.F32.PACK_AB_MERGE_C R33, R52, R33, RZ ;  /* 0x000000213421723e */ /* 0x000fe200048070ff */
[----:B------:R-:W2:Y:S01]  /*4390*/  MUFU.EX2 R59, R59 ;  /* 0x0000003b003b7308 */ /* 0x000ea20000000800 */
[----:B0-----:R-:W-:-:S01]  /*43a0*/  FADD.FTZ R7, R87, R4 ;  /* 0x0000000457077221 */ /* 0x001fc20000010000 */
[----:B------:R-:W-:Y:S01]  /*43b0*/  FADD.FTZ R52, R52, R11 ;  /* 0x0000000b34347221 */ /* 0x000fe20000010000 */
[----:B------:R-:W-:Y:S01]  /*43c0*/  F2FP.SATFINITE.E4M3.F32.PACK_AB_MERGE_C R86, R87, R86, RZ ;  /* 0x000000565756723e */ /* 0x000fe200048070ff */
[----:B------:R-:W-:Y:S01]  /*43d0*/  IMAD.MOV.U32 R87, RZ, RZ, R119 ;  /* 0x000000ffff577224 */ /* 0x000fe200078e0077 */
[----:B------:R-:W-:Y:S01]  /*43e0*/  F2FP.SATFINITE.E4M3.F32.PACK_AB_MERGE_C R208, R36, R29, R33 ;  /* 0x0000001d24d0723e */ /* 0x000fe20004807021 */
[----:B------:R-:W-:Y:S01]  /*43f0*/  FADD.FTZ R11, R37, R52 ;  /* 0x00000034250b7221 */ /* 0x000fe20000010000 */
[----:B------:R-:W-:Y:S01]  /*4400*/  F2FP.SATFINITE.E4M3.F32.PACK_AB_MERGE_C R207, R78, R75, R86 ;  /* 0x0000004b4ecf723e */ /* 0x000fe20004807056 */
[----:B------:R-:W0:Y:S01]  /*4410*/  MUFU.EX2 R82, R82 ;  /* 0x0000005200527308 */ /* 0x000e220000000800 */
[----:B-1----:R-:W-:-:S01]  /*4420*/  FADD.FTZ R4, R58, R7 ;  /* 0x000000073a047221 */ /* 0x002fc20000010000 */
[----:B------:R-:W-:Y:S01]  /*4430*/  FADD.FTZ R10, R40, R11 ;  /* 0x0000000b280a7221 */ /* 0x000fe20000010000 */
[----:B------:R-:W-:-:S02]  /*4440*/  IMAD.MOV.U32 R86, RZ, RZ, R119 ;  /* 0x000000ffff567224 */ /* 0x000fc400078e0077 */
[--C-:B------:R-:W-:Y:S02]  /*4450*/  IMAD.MOV.U32 R78, RZ, RZ, R119.reuse ;  /* 0x000000ffff4e7224 */ /* 0x100fe400078e0077 */
[----:B------:R-:W-:Y:S01]  /*4460*/  IMAD.MOV.U32 R75, RZ, RZ, R119 ;  /* 0x000000ffff4b7224 */ /* 0x000fe200078e0077 */
[----:B------:R-:W1:Y:S01]  /*4470*/  MUFU.EX2 R83, R83 ;  /* 0x0000005300537308 */ /* 0x000e620000000800 */
[----:B--2---:R-:W-:-:S01]  /*4480*/  FADD.FTZ R7, R59, R4 ;  /* 0x000000043b077221 */ /* 0x004fc20000010000 */
[--C-:B------:R-:W-:Y:S02]  /*4490*/  IMAD.MOV.U32 R52, RZ, RZ, R119.reuse ;  /* 0x000000ffff347224 */ /* 0x100fe400078e0077 */
[--C-:B------:R-:W-:Y:S02]  /*44a0*/  IMAD.MOV.U32 R36, RZ, RZ, R119.reuse ;  /* 0x000000ffff247224 */ /* 0x100fe400078e0077 */
[----:B------:R-:W-:Y:S02]  /*44b0*/  IMAD.MOV.U32 R33, RZ, RZ, R119 ;  /* 0x000000ffff217224 */ /* 0x000fe400078e0077 */
        /* <DEDUP_REMOVED lines=11> */
[----:B------:R1:W3:Y:S01]  /*4570*/  MUFU.EX2 R53, R110 ;  /* 0x0000006e00357308 */ /* 0x0002e20000000800 */
[----:B--2---:R-:W-:-:S01]  /*4580*/  FADD.FTZ R4, R62, R7 ;  /* 0x000000073e047221 */ /* 0x004fc20000010000 */
[--C-:B------:R-:W-:Y:S02]  /*4590*/  IMAD.MOV.U32 R59, RZ, RZ, R119.reuse ;  /* 0x000000ffff3b7224 */ /* 0x100fe400078e0077 */
[----:B------:R-:W-:-:S04]  /*45a0*/  IMAD.MOV.U32 R58, RZ, RZ, R119 ;  /* 0x000000ffff3a7224 */ /* 0x000fc800078e0077 */
[----:B------:R-:W2:Y:S01]  /*45b0*/  MUFU.EX2 R70, R70 ;  /* 0x0000004600467308 */ /* 0x000ea20000000800 */
[----:B0-----:R-:W-:-:S01]  /*45c0*/  FADD.FTZ R7, R63, R4 ;  /* 0x000000043f077221 */ /* 0x001fc20000010000 */
[----:B-1----:R-:W-:-:S06]  /*45d0*/  IMAD.MOV.U32 R110, RZ, RZ, R119 ;  /* 0x000000ffff6e7224 */ /* 0x002fcc00078e0077 */
[----:B------:R-:W0:Y:S01]  /*45e0*/  MUFU.EX2 R71, R71 ;  /* 0x0000004700477308 */ /* 0x000e220000000800 */
[----:B---3--:R-:W-:-:S01]  /*45f0*/  FADD.FTZ R11, R53, R10 ;  /* 0x0000000a350b7221 */ /* 0x008fc20000010000 */
[----:B------:R-:W-:-:S03]  /*4600*/  F2FP.SATFINITE.E4M3.F32.PACK_AB_MERGE_C R53, R34, R53, RZ ;  /* 0x000000352235723e */ /* 0x000fc600048070ff */
[----:B------:R-:W-:Y:S01]  /*4610*/  FADD.FTZ R34, R34, R11 ;  /* 0x0000000b22227221 */ /* 0x000fe20000010000 */
[----:B------:R-:W-:Y:S01]  /*4620*/  F2FP.SATFINITE.E4M3.F32.PACK_AB_MERGE_C R210, R40, R37, R53 ;  /* 0x0000002528d2723e */ /* 0x000fe20004807035 */
[----:B------:R-:W-:Y:S01]  /*4630*/  IMAD.MOV.U32 R53, RZ, RZ, R119 ;  /* 0x000000ffff357224 */ /* 0x000fe200078e0077 */
[----:B------:R-:W1:Y:S01]  /*4640*/  MUFU.EX2 R31, R31 ;  /* 0x0000001f001f7308 */ /* 0x000e620000000800 */
[----:B--2---:R-:W-:-:S01]  /*4650*/  FADD.FTZ R4, R70, R7 ;  /* 0x0000000746047221 */ /* 0x004fc20000010000 */
[--C-:B------:R-:W-:Y:S02]  /*4660*/  IMAD.MOV.U32 R40, RZ, RZ, R119.reuse ;  /* 0x000000ffff287224 */ /* 0x100fe400078e0077 */
[----:B------:R-:W-:-:S04]  /*4670*/  IMAD.MOV.U32 R37, RZ, RZ, R119 ;  /* 0x000000ffff257224 */ /* 0x000fc800078e0077 */
[----:B------:R-:W2:Y:S01]  /*4680*/  MUFU.EX2 R42, R42 ;  /* 0x0000002a002a7308 */ /* 0x000ea20000000800 */
        /* <DEDUP_REMOVED lines=9> */
[----:B------:R-:W1:Y:S01]  /*4720*/  MUFU.EX2 R43, R43 ;  /* 0x0000002b002b7308 */ /* 0x000e620000000800 */
[----:B--2---:R-:W-:-:S01]  /*4730*/  FADD.FTZ R4, R42, R71 ;  /* 0x000000472a047221 */ /* 0x004fc20000010000 */
[----:B------:R-:W-:-:S06]  /*4740*/  IMAD.MOV.U32 R71, RZ, RZ, R119 ;  /* 0x000000ffff477224 */ /* 0x000fcc00078e0077 */
        /* <DEDUP_REMOVED lines=9> */
[C---:B-1----:R-:W-:Y:S01]  /*47e0*/  F2FP.SATFINITE.E4M3.F32.PACK_AB_MERGE_C R35, R44.reuse, R35, RZ ;  /* 0x000000232c23723e */ /* 0x042fe200048070ff */
[----:B------:R-:W-:-:S03]  /*47f0*/  FADD.FTZ R44, R44, R9 ;  /* 0x000000092c2c7221 */ /* 0x000fc60000010000 */
[----:B------:R-:W-:Y:S01]  /*4800*/  F2FP.SATFINITE.E4M3.F32.PACK_AB_MERGE_C R212, R38, R31, R35 ;  /* 0x0000001f26d4723e */ /* 0x000fe20004807023 */
[--C-:B------:R-:W-:Y:S02]  /*4810*/  IMAD.MOV.U32 R38, RZ, RZ, R119.reuse ;  /* 0x000000ffff267224 */ /* 0x100fe400078e0077 */
[----:B------:R-:W1:Y:S01]  /*4820*/  MUFU.EX2 R50, R50 ;  /* 0x0000003200327308 */ /* 0x000e620000000800 */
[C---:B--2---:R-:W-:Y:S01]  /*4830*/  F2FP.SATFINITE.E4M3.F32.PACK_AB_MERGE_C R46, R47.reuse, R46, RZ ;  /* 0x0000002e2f2e723e */ /* 0x044fe200048070ff */
[----:B------:R-:W-:Y:S01]  /*4840*/  FADD.FTZ R47, R47, R4 ;  /* 0x000000042f2f7221 */ /* 0x000fe20000010000 */
[--C-:B------:R-:W-:Y:S02]  /*4850*/  IMAD.MOV.U32 R35, RZ, RZ, R119.reuse ;  /* 0x000000ffff237224 */ /* 0x100fe400078e0077 */
[----:B------:R-:W-:Y:S01]  /*4860*/  F2FP.SATFINITE.E4M3.F32.PACK_AB_MERGE_C R213, R43, R42, R46 ;  /* 0x0000002a2bd5723e */ /* 0x000fe2000480702e */
        /* <DEDUP_REMOVED lines=8> */
[--C-:B------:R-:W-:Y:S02]  /*48f0*/  IMAD.MOV.U32 R47, RZ, RZ, R119.reuse ;  /* 0x000000ffff2f7224 */ /* 0x100fe400078e0077 */
[----:B------:R-:W-:-:S04]  /*4900*/  IMAD.MOV.U32 R31, RZ, RZ, R119 ;  /* 0x000000ffff1f7224 */ /* 0x000fc800078e0077 */
[----:B------:R-:W-:Y:S01]  /*4910*/  MUFU.EX2 R41, R41 ;  /* 0x0000002900297308 */ /* 0x000fe20000000800 */
[----:B--2---:R-:W-:-:S07]  /*4920*/  FADD.FTZ R8, R48, R7 ;  /* 0x0000000730087221 */ /* 0x004fce0000010000 */
[----:B------:R-:W1:Y:S01]  /*4930*/  MUFU.EX2 R60, R57 ;  /* 0x00000039003c7308 */ /* 0x000e620000000800 */
[----:B0-----:R-:W-:-:S07]  /*4940*/  FADD.FTZ R7, R51, R4 ;  /* 0x0000000433077221 */ /* 0x001fce0000010000 */
[----:B------:R-:W0:Y:S08]  /*4950*/  MUFU.EX2 R54, R54 ;  /* 0x0000003600367308 */ /* 0x000e300000000800 */
[----:B------:R-:W2:Y:S01]  /*4960*/  MUFU.EX2 R55, R55 ;  /* 0x0000003700377308 */ /* 0x000ea20000000800 */
[----:B-1----:R-:W-:Y:S01]  /*4970*/  F2FP.SATFINITE.E4M3.F32.PACK_AB_MERGE_C R9, R60, R41, RZ ;  /* 0x000000293c09723e */ /* 0x002fe200048070ff */
[----:B------:R-:W-:-:S03]  /*4980*/  FADD.FTZ R41, R41, R8 ;  /* 0x0000000829297221 */ /* 0x000fc60000010000 */
[----:B------:R-:W-:Y:S01]  /*4990*/  F2FP.SATFINITE.E4M3.F32.PACK_AB_MERGE_C R214, R48, R39, R9 ;  /* 0x0000002730d6723e */ /* 0x000fe20004807009 */
[----:B------:R-:W-:-:S01]  /*49a0*/  FADD.FTZ R60, R60, R41 ;  /* 0x000000293c3c7221 */ /* 0x000fc20000010000 */
[----:B------:R-:W-:Y:S01]  /*49b0*/  IMAD.MOV.U32 R48, RZ, RZ, R119 ;  /* 0x000000ffff307224 */ /* 0x000fe200078e0077 */
[----:B------:R-:W-:Y:S01]  /*49c0*/  MUFU.EX2 R49, R49 ;  /* 0x0000003100317308 */ /* 0x000fe20000000800 */
[----:B0-----:R-:W-:-:S01]  /*49d0*/  FADD.FTZ R8, R54, R7 ;  /* 0x0000000736087221 */ /* 0x001fc20000010000 */
[--C-:B------:R-:W-:Y:S02]  /*49e0*/  IMAD.MOV.U32 R41, RZ, RZ, R119.reuse ;  /* 0x000000ffff297224 */ /* 0x100fe400078e0077 */
[----:B------:R-:W-:-:S04]  /*49f0*/  IMAD.MOV.U32 R39, RZ, RZ, R119 ;  /* 0x000000ffff277224 */ /* 0x000fc800078e0077 */
[----:B------:R-:W0:Y:S01]  /*4a00*/  MUFU.EX2 R68, R68 ;  /* 0x0000004400447308 */ /* 0x000e220000000800 */
[C---:B--2---:R-:W-:Y:S01]  /*4a10*/  F2FP.SATFINITE.E4M3.F32.PACK_AB_MERGE_C R54, R55.reuse, R54, RZ ;  /* 0x000000363736723e */ /* 0x044fe200048070ff */
[----:B------:R-:W-:-:S03]  /*4a20*/  FADD.FTZ R55, R55, R8 ;  /* 0x0000000837377221 */ /* 0x000fc60000010000 */
[----:B------:R-:W-:Y:S01]  /*4a30*/  F2FP.SATFINITE.E4M3.F32.PACK_AB_MERGE_C R215, R51, R50, R54 ;  /* 0x0000003233d7723e */ /* 0x000fe20004807036 */
[--C-:B------:R-:W-:Y:S02]  /*4a40*/  IMAD.MOV.U32 R54, RZ, RZ, R119.reuse ;  /* 0x000000ffff367224 */ /* 0x100fe400078e0077 */
[----:B------:R-:W1:Y:S01]  /*4a50*/  MUFU.EX2 R45, R45 ;  /* 0x0000002d002d7308 */ /* 0x000e620000000800 */
[--C-:B------:R-:W-:Y:S02]  /*4a60*/  IMAD.MOV.U32 R51, RZ, RZ, R119.reuse ;  /* 0x000000ffff337224 */ /* 0x100fe400078e0077 */
[----:B------:R-:W-:-:S05]  /*4a70*/  IMAD.MOV.U32 R50, RZ, RZ, R119 ;  /* 0x000000ffff327224 */ /* 0x000fca00078e0077 */
        /* <DEDUP_REMOVED lines=14> */
[----:B------:R0:W3:Y:S01]  /*4b60*/  MUFU.EX2 R5, R56 ;  /* 0x0000003800057308 */ /* 0x0000e20000000800 */
[----:B-1----:R-:W-:-:S01]  /*4b70*/  FADD.FTZ R7, R27, R8 ;  /* 0x000000081b077221 */ /* 0x002fc20000010000 */
[----:B------:R-:W-:Y:S01]  /*4b80*/  FADD.FTZ R68, R68, R49 ;  /* 0x0000003144447221 */ /* 0x000fe20000010000 */
[----:B------:R-:W-:-:S05]  /*4b90*/  IMAD.MOV.U32 R49, RZ, RZ, R119 ;  /* 0x000000ffff317224 */ /* 0x000fca00078e0077 */
[----:B------:R-:W1:Y:S01]  /*4ba0*/  MUFU.EX2 R57, R76 ;  /* 0x0000004c00397308 */ /* 0x000e620000000800 */
[----:B--2---:R-:W-:-:S01]  /*4bb0*/  FADD.FTZ R8, R30, R7 ;  /* 0x000000071e087221 */ /* 0x004fc20000010000 */
[----:B0-----:R-:W-:-:S06]  /*4bc0*/  IMAD.MOV.U32 R56, RZ, RZ, R119 ;  /* 0x000000ffff387224 */ /* 0x001fcc00078e0077 */
[----:B------:R-:W-:Y:S01]  /*4bd0*/  MUFU.EX2 R61, R61 ;  /* 0x0000003d003d7308 */ /* 0x000fe20000000800 */
[----:B---3--:R-:W-:-:S01]  /*4be0*/  FADD.FTZ R8, R5, R8 ;  /* 0x0000000805087221 */ /* 0x008fc20000010000 */
[----:B------:R-:W-:-:S04]  /*4bf0*/  F2FP.SATFINITE.E4M3.F32.PACK_AB_MERGE_C R30, R5, R30, RZ ;  /* 0x0000001e051e723e */ /* 0x000fc800048070ff */
[----:B------:R-:W-:Y:S01]  /*4c00*/  F2FP.SATFINITE.E4M3.F32.PACK_AB_MERGE_C R217, R27, R26, R30 ;  /* 0x0000001a1bd9723e */ /* 0x000fe2000480701e */
[----:B------:R-:W-:Y:S01]  /*4c10*/  IMAD.MOV.U32 R30, RZ, RZ, R119 ;  /* 0x000000ffff1e7224 */ /* 0x000fe200078e0077 */
[----:B------:R0:W2:Y:S01]  /*4c20*/  MUFU.EX2 R76, R112 ;  /* 0x00000070004c7308 */ /* 0x0000a20000000800 */
[----:B-1----:R-:W-:-:S01]  /*4c30*/  FADD.FTZ R5, R57, R68 ;  /* 0x0000004439057221 */ /* 0x002fc20000010000 */
[--C-:B------:R-:W-:Y:S02]  /*4c40*/  IMAD.MOV.U32 R68, RZ, RZ, R119.reuse ;  /* 0x000000ffff447224 */ /* 0x100fe400078e0077 */
[--C-:B------:R-:W-:Y:S02]  /*4c50*/  IMAD.MOV.U32 R27, RZ, RZ, R119.reuse ;  /* 0x000000ffff1b7224 */ /* 0x100fe400078e0077 */
[--C-:B------:R-:W-:Y:S02]  /*4c60*/  IMAD.MOV.U32 R26, RZ, RZ, R119.reuse ;  /* 0x000000ffff1a7224 */ /* 0x100fe400078e0077 */
[----:B------:R-:W1:Y:S01]  /*4c70*/  MUFU.EX2 R77, R77 ;  /* 0x0000004d004d7308 */ /* 0x000e620000000800 */
[----:B0-----:R-:W-:-:S07]  /*4c80*/  IMAD.MOV.U32 R112, RZ, RZ, R119 ;  /* 0x000000ffff707224 */ /* 0x001fce00078e0077 */
[----:B------:R-:W0:Y:S01]  /*4c90*/  MUFU.EX2 R72, R72 ;  /* 0x0000004800487308 */ /* 0x000e220000000800 */
[----:B--2---:R-:W-:-:S07]  /*4ca0*/  F2FP.SATFINITE.E4M3.F32.PACK_AB_MERGE_C R9, R76, R61, RZ ;  /* 0x0000003d4c09723e */ /* 0x004fce00048070ff */
[----:B------:R2:W3:Y:S01]  /*4cb0*/  MUFU.EX2 R4, R85 ;  /* 0x0000005500047308 */ /* 0x0004e20000000800 */
[----:B-1----:R-:W-:-:S07]  /*4cc0*/  FADD.FTZ R7, R77, R8 ;  /* 0x000000084d077221 */ /* 0x002fce0000010000 */
[----:B------:R-:W-:Y:S01]  /*4cd0*/  MUFU.EX2 R81, R81 ;  /* 0x0000005100517308 */ /* 0x000fe20000000800 */
[C---:B0-----:R-:W-:Y:S01]  /*4ce0*/  F2FP.SATFINITE.E4M3.F32.PACK_AB_MERGE_C R218, R72.reuse, R57, R9 ;  /* 0x0000003948da723e */ /* 0x041fe20004807009 */
[----:B------:R-:W-:Y:S01]  /*4cf0*/  FADD.FTZ R72, R72, R5 ;  /* 0x0000000548487221 */ /* 0x000fe20000010000 */
[--C-:B--2---:R-:W-:Y:S02]  /*4d00*/  IMAD.MOV.U32 R85, RZ, RZ, R119.reuse ;  /* 0x000000ffff557224 */ /* 0x104fe400078e0077 */
[----:B------:R-:W-:Y:S02]  /*4d10*/  IMAD.MOV.U32 R57, RZ, RZ, R119 ;  /* 0x000000ffff397224 */ /* 0x000fe400078e0077 */
[----:B------:R-:W-:-:S01]  /*4d20*/  FADD.FTZ R5, R61, R72 ;  /* 0x000000483d057221 */ /* 0x000fc20000010000 */
[----:B------:R-:W-:Y:S01]  /*4d30*/  IMAD.MOV.U32 R72, RZ, RZ, R119 ;  /* 0x000000ffff487224 */ /* 0x000fe200078e0077 */
[----:B------:R-:W0:Y:S01]  /*4d40*/  MUFU.EX2 R88, R88 ;  /* 0x0000005800587308 */ /* 0x000e220000000800 */
[----:B---3--:R-:W-:-:S01]  /*4d50*/  FADD.FTZ R8, R4, R7 ;  /* 0x0000000704087221 */ /* 0x008fc20000010000 */
[----:B------:R-:W-:Y:S01]  /*4d60*/  FADD.FTZ R5, R76, R5 ;  /* 0x000000054c057221 */ /* 0x000fe20000010000 */
[----:B------:R-:W-:-:S02]  /*4d70*/  IMAD.MOV.U32 R76, RZ, RZ, R119 ;  /* 0x000000ffff4c7224 */ /* 0x000fc400078e0077 */
[----:B------:R-:W-:Y:S01]  /*4d80*/  IMAD.MOV.U32 R61, RZ, RZ, R119 ;  /* 0x000000ffff3d7224 */ /* 0x000fe200078e0077 */
[----:B0-----:R-:W-:Y:S01]  /*4d90*/  F2FP.SATFINITE.E4M3.F32.PACK_AB_MERGE_C R7, R88, R81, RZ ;  /* 0x000000515807723e */ /* 0x001fe200048070ff */
[----:B------:R-:W-:-:S03]  /*4da0*/  FADD.FTZ R81, R81, R8 ;  /* 0x0000000851517221 */ /* 0x000fc60000010000 */
[----:B------:R-:W-:Y:S01]  /*4db0*/  F2FP.SATFINITE.E4M3.F32.PACK_AB_MERGE_C R219, R4, R77, R7 ;  /* 0x0000004d04db723e */ /* 0x000fe20004807007 */
[----:B------:R-:W-:-:S01]  /*4dc0*/  FADD.FTZ R4, R88, R81 ;  /* 0x0000005158047221 */ /* 0x000fc20000010000 */
        /* <DEDUP_REMOVED lines=57> */
.L_x_3033:
[----:B------:R-:W-:Y:S01]  /*5160*/  ISETP.NE.AND P2, PT, RZ, UR41, PT ;  /* 0x00000029ff007c0c */ /* 0x000fe2000bf45270 */
[----:B------:R-:W-:-:S04]  /*5170*/  UISETP.NE.AND UP0, UPT, UR50, 0x1, UPT ;  /* 0x000000013200788c */ /* 0x000fc8000bf05270 */
[----:B------:R-:W-:-:S04]  /*5180*/  USEL UR43, URZ, 0x1, UP0 ;  /* 0x000000013f2b7887 */ /* 0x000fc80008000000 */
[----:B------:R-:W-:-:S04]  /*5190*/  ULOP3.LUT UR43, UR52, UR43, URZ, 0x3c, !UPT ;  /* 0x0000002b342b7292 */ /* 0x000fc8000f8e3c3f */
[----:B------:R-:W-:Y:S08]  /*51a0*/  @P2 BRA `(.L_x_3024) ;  /* 0x0000000000442947 */ /* 0x000ff00003800000 */
[----:B------:R-:W-:Y:S05]  /*51b0*/  @!P0 BRA `(.L_x_3025) ;  /* 0x0000000000048947 */ /* 0x000fea0003800000 */
[----:B------:R-:W-:Y:S01]  /*51c0*/  BPT.TRAP 0x1 ;  /* 0x000000040000795c */ /* 0x000fe20000300000 */
.L_x_3025:
        /* <DEDUP_REMOVED lines=12> */
.L_x_3026:
[----:B-1----:R-:W-:Y:S05]  /*5290*/  @P1 BRA `(.L_x_3024) ;  /* 0x0000000000081947 */ /* 0x002fea0003800000 */
[----:B------:R-:W1:Y:S02]  /*52a0*/  SYNCS.PHASECHK.TRANS64.TRYWAIT P1, [UR6+0x33430], R0 ;  /* 0x03343000ff0075a7 */ /* 0x000e640008020146 */
[----:B-1----:R-:W-:Y:S05]  /*52b0*/  @!P1 BRA `(.L_x_3027) ;  /* 0x000000c000cc9947 */ /* 0x002fea0003800000 */
.L_x_3024:
[----:B01----:R-:W-:Y:S01]  /*52c0*/  VIADD R0, R23, 0x8 ;  /* 0x0000000817007836 */ /* 0x003fe20000000000 */
        /* <DEDUP_REMOVED lines=185> */
[----:B0-----:R-:W-:Y:S05]  /*5e60*/  @P2 BRA `(.L_x_3028) ;  /* 0x0000000000382947 */ /* 0x001fea0003800000 */
[----:B------:R-:W-:Y:S05]  /*5e70*/  @!P0 BRA `(.L_x_3029) ;  /* 0x0000000000048947 */ /* 0x000fea0003800000 */
[----:B------:R-:W-:Y:S01]  /*5e80*/  BPT.TRAP 0x1 ;  /* 0x000000040000795c */ /* 0x000fe20000300000 */
.L_x_3029:
        /* <DEDUP_REMOVED lines=9> */
.L_x_3030:
[----:B-1----:R-:W-:Y:S05]  /*5f20*/  @P1 BRA `(.L_x_3028) ;  /* 0x0000000000081947 */ /* 0x002fea0003800000 */
[----:B------:R-:W1:Y:S02]  /*5f30*/  SYNCS.PHASECHK.TRANS64.TRYWAIT P1, [UR6+0x33450], R0 ;  /* 0x03345000ff0075a7 */ /* 0x000e640008020146 */
[----:B-1----:R-:W-:Y:S05]  /*5f40*/  @!P1 BRA `(.L_x_3031) ;  /* 0x000000b400c09947 */ /* 0x002fea0003800000 */
.L_x_3028:
[----:B01----:R-:W-:Y:S01]  /*5f50*/  FMNMX.FTZ R0, R184, R7, !PT ;  /* 0x00000007b8007209 */ /* 0x003fe20007810000 */
[----:B------:R-:W0:Y:S01]  /*5f60*/  S2UR UR6, SR_CgaCtaId ;  /* 0x00000000000679c3 */ /* 0x000e220000008800 */
[----:B------:R-:W-:Y:S01]  /*5f70*/  FMNMX.FTZ R2, R186, R9, !PT ;  /* 0x00000009ba027209 */ /* 0x000fe20007810000 */
[----:B------:R-:W-:Y:S01]  /*5f80*/  WARPGROUP.ARRIVE ;  /* 0x00000000000079c5 */ /* 0x000fe20000000000 */
[----:B------:R-:W-:Y:S01]  /*5f90*/  FMNMX.FTZ R3, R185, R0, !PT ;  /* 0x00000000b9037209 */ /* 0x000fe20007810000 */
[----:B------:R-:W-:Y:S01]  /*5fa0*/  UMOV UR7, 0xc0000010 ;  /* 0xc000001000077882 */ /* 0x000fe20000000000 */
[----:B------:R-:W-:-:S03]  /*5fb0*/  FMNMX.FTZ R11, R187, R2, !PT ;  /* 0x00000002bb0b7209 */ /* 0x000fc60007810000 */
[----:B------:R-:W1:Y:S01]  /*5fc0*/  S2R R225, SR_TID.X ;  /* 0x0000000000e17919 */ /* 0x000e620000002100 */
        /* <DEDUP_REMOVED lines=8> */
[----:B------:R-:W-:Y:S01]  /*6050*/  FMNMX.FTZ R0, R196, R3, !PT ;  /* 0x00000003c4007209 */ /* 0x000fe20007810000 */
[----:B0-----:R-:W-:Y:S01]  /*6060*/  IMAD.U32 R2, RZ, RZ, UR6 ;  /* 0x00000006ff027e24 */ /* 0x001fe2000f8e00ff */
[----:B------:R-:W-:Y:S02]  /*6070*/  MOV R13, 0x400 ;  /* 0x00000400000d7802 */ /* 0x000fe40000000f00 */
[----:B------:R-:W-:Y:S02]  /*6080*/  FMNMX.FTZ R3, R197, R0, !PT ;  /* 0x00000000c5037209 */ /* 0x000fe40007810000 */
[----:B------:R-:W-:-:S02]  /*6090*/  LEA R0, R2, R13, 0x18 ;  /* 0x0000000d02007211 */ /* 0x000fc400078ec0ff */
[----:B------:R-:W-:Y:S02]  /*60a0*/  FMNMX.FTZ R6, R198, R11, !PT ;  /* 0x0000000bc6067209 */ /* 0x000fe40007810000 */
[----:B------:R-:W-:Y:S02]  /*60b0*/  R2UR UR6, R0 ;  /* 0x00000000000672ca */ /* 0x000fe400000e0000 */
[----:B------:R-:W-:Y:S02]  /*60c0*/  FMNMX.FTZ R11, R199, R6, !PT ;  /* 0x00000006c70b7209 */ /* 0x000fe40007810000 */
[----:B------:R-:W-:Y:S02]  /*60d0*/  FMNMX.FTZ R6, R168, R3, !PT ;  /* 0x00000003a8067209 */ /* 0x000fe40007810000 */
[----:B------:R-:W-:Y:S02]  /*60e0*/  FMNMX.FTZ R8, R170, R11, !PT ;  /* 0x0000000baa087209 */ /* 0x000fe40007810000 */
[----:B------:R-:W-:-:S02]  /*60f0*/  FMNMX.FTZ R3, R169, R6, !PT ;  /* 0x00000006a9037209 */ /* 0x000fc40007810000 */
[----:B------:R-:W-:Y:S02]  /*6100*/  FMNMX.FTZ R11, R171, R8, !PT ;  /* 0x00000008ab0b7209 */ /* 0x000fe40007810000 */
[----:B------:R-:W-:Y:S01]  /*6110*/  FMNMX.FTZ R6, R172, R3, !PT ;  /* 0x00000003ac067209 */ /* 0x000fe20007810000 */
[----:B------:R-:W-:Y:S01]  /*6120*/  UIADD3 UR6, UR6, 0x200, URZ ;  /* 0x0000020006067890 */ /* 0x000fe2000fffe03f */
[----:B------:R-:W-:Y:S02]  /*6130*/  FMNMX.FTZ R8, R174, R11, !PT ;  /* 0x0000000bae087209 */ /* 0x000fe40007810000 */
[----:B------:R-:W-:Y:S01]  /*6140*/  FMNMX.FTZ R3, R173, R6, !PT ;  /* 0x00000006ad037209 */ /* 0x000fe20007810000 */
[----:B------:R-:W-:Y:S01]  /*6150*/  USHF.R.U32.HI UR6, URZ, 0x4, UR6 ;  /* 0x000000043f067899 */ /* 0x000fe20008011606 */
[----:B------:R-:W-:Y:S02]  /*6160*/  FMNMX.FTZ R11, R175, R8, !PT ;  /* 0x00000008af0b7209 */ /* 0x000fe40007810000 */
        /* <DEDUP_REMOVED lines=63> */
[----:B-1----:R-:W-:Y:S01]  /*6560*/  LOP3.LUT P1, RZ, R225, 0x7f, RZ, 0xc0, !PT ;  /* 0x0000007fe1ff7812 */ /* 0x002fe2000782c0ff */
[----:B------:R-:W0:Y:S04]  /*6570*/  SHFL.BFLY PT, R3, R10, 0x2, 0x1f ;  /* 0x0c401f000a037f89 */ /* 0x000e2800000e0000 */
[----:B------:R-:W1:Y:S01]  /*6580*/  SHFL.BFLY PT, R13, R8, 0x2, 0x1f ;  /* 0x0c401f00080d7f89 */ /* 0x000e6200000e0000 */
[----:B0-----:R-:W-:Y:S01]  /*6590*/  FMNMX.FTZ R11, R10, R3, !PT ;  /* 0x000000030a0b7209 */ /* 0x001fe20007810000 */
[----:B------:R-:W-:Y:S01]  /*65a0*/  IMAD.U32 R10, RZ, RZ, UR38 ;  /* 0x00000026ff0a7e24 */ /* 0x000fe2000f8e00ff */
[----:B-1----:R-:W-:-:S03]  /*65b0*/  FMNMX.FTZ R13, R8, R13, !PT ;  /* 0x0000000d080d7209 */ /* 0x002fc60007810000 */
[----:B------:R-:W0:Y:S04]  /*65c0*/  SHFL.BFLY PT, R6, R11, 0x1, 0x1f ;  /* 0x0c201f000b067f89 */ /* 0x000e2800000e0000 */
[----:B------:R-:W1:Y:S01]  /*65d0*/  SHFL.BFLY PT, R12, R13, 0x1, 0x1f ;  /* 0x0c201f000d0c7f89 */ /* 0x000e6200000e0000 */
[----:B0-----:R-:W-:Y:S02]  /*65e0*/  FMNMX.FTZ R3, R11, R6, !PT ;  /* 0x000000060b037209 */ /* 0x001fe40007810000 */
[----:B-1----:R-:W-:-:S03]  /*65f0*/  FMNMX.FTZ R6, R13, R12, !PT ;  /* 0x0000000c0d067209 */ /* 0x002fc60007810000 */
[----:B------:R-:W-:-:S04]  /*6600*/  FADD.FTZ R7, -R3, R7 ;  /* 0x0000000703077221 */ /* 0x000fc80000010100 */
[----:B------:R-:W-:Y:S01]  /*6610*/  FMUL.FTZ R8, R7, UR38 ;  /* 0x0000002607087c20 */ /* 0x000fe20008410000 */
[----:B------:R-:W-:-:S01]  /*6620*/  FADD.FTZ R7, -R6, R9 ;  /* 0x0000000906077221 */ /* 0x000fc20000010100 */
[----:B------:R-:W-:-:S03]  /*6630*/  FFMA.FTZ R9, R3, R10, -8 ;  /* 0xc100000003097423 */ /* 0x000fc6000001000a */
[----:B------:R-:W-:Y:S01]  /*6640*/  FMUL.FTZ R7, R7, UR38 ;  /* 0x0000002607077c20 */ /* 0x000fe20008410000 */
[----:B------:R-:W-:-:S01]  /*6650*/  FFMA.FTZ R10, R185, UR38, -R9 ;  /* 0x00000026b90a7c23 */ /* 0x000fc20008010809 */
[----:B------:R-:W-:Y:S02]  /*6660*/  IMAD.U32 R185, RZ, RZ, UR38 ;  /* 0x00000026ffb97e24 */ /* 0x000fe4000f8e00ff */
        /* <DEDUP_REMOVED lines=39> */
[----:B------:R-:W-:-:S02]  /*68e0*/  WARPGROUP.DEPBAR.LE gsb0, 0x0 ;  /* 0x00008000000079c5 */ /* 0x000fc40000010000 */
[----:B------:R-:W-:Y:S01]  /*68f0*/  WARPGROUP.ARRIVE ;  /* 0x00000000000079c5 */ /* 0x000fe20000000000 */
[----:B------:R-:W-:Y:S01]  /*6900*/  FFMA.FTZ R133, R6, R185, -8 ;  /* 0xc100000006857423 */ /* 0x000fe200000100b9 */
[----:B------:R-:W-:Y:S03]  /*6910*/  MUFU.EX2 R8, R8 ;  /* 0x0000000800087308 */ /* 0x000fe60000000800 */
[----:B------:R-:W-:-:S01]  /*6920*/  FFMA.FTZ R184, R186, UR38, -R133 ;  /* 0x00000026bab87c23 */ /* 0x000fc20008010885 */
[----:B------:R-:W-:Y:S01]  /*6930*/  QGMMA.64x192x32.F32.E4M3.E4M3 R24, R204, gdesc[UR4], R24, gsb0 ;  /* 0x02e00004cc187df3 */ /* 0x000fe20008000818 */
[----:B------:R-:W-:Y:S01]  /*6940*/  UIADD3 UR6, UR10, 0x300, URZ ;  /* 0x000003000a067890 */ /* 0x000fe2000fffe03f */
[--C-:B------:R-:W-:Y:S01]  /*6950*/  FFMA.FTZ R185, R187, UR38, -R133.reuse ;  /* 0x00000026bbb97c23 */ /* 0x100fe20008010885 */
[----:B------:R-:W-:Y:S01]  /*6960*/  UMOV UR7, 0xc0000010 ;  /* 0xc000001000077882 */ /* 0x000fe20000000000 */
        /* <DEDUP_REMOVED lines=17> */
[----:B0-----:R-:W-:-:S01]  /*6a80*/  FFMA.FTZ R5, R8, R5, R11 ;  /* 0x0000000508057223 */ /* 0x001fc2000001000b */
        /* <DEDUP_REMOVED lines=65> */
[----:B------:R-:W-:Y:S02]  /*6ea0*/  WARPGROUP.DEPBAR.LE gsb0, 0x0 ;  /* 0x00008000000079c5 */ /* 0x000fe40000010000 */
[----:B------:R-:W-:-:S04]  /*6eb0*/  WARPGROUP.ARRIVE ;  /* 0x00000000000079c5 */ /* 0x000fc80000000000 */
[----:B------:R-:W1:Y:S01]  /*6ec0*/  MUFU.EX2 R178, R178 ;  /* 0x000000b200b27308 */ /* 0x000e620000000800 */
[----:B0-----:R-:W-:-:S01]  /*6ed0*/  FADD.FTZ R193, R175, R192 ;  /* 0x000000c0afc17221 */ /* 0x001fc20000010000 */
[----:B------:R-:W-:Y:S01]  /*6ee0*/  QGMMA.64x192x32.F32.E4M3.E4M3 R24, R208, gdesc[UR4], R24, gsb0 ;  /* 0x02e00004d0187df3 */ /* 0x000fe20008000818 */
[----:B------:R-:W-:Y:S01]  /*6ef0*/  UIADD3 UR6, UR10, 0x480, URZ ;  /* 0x000004800a067890 */ /* 0x000fe2000fffe03f */
[----:B------:R-:W-:-:S04]  /*6f00*/  UMOV UR7, 0xc0000010 ;  /* 0xc000001000077882 */ /* 0x000fc80000000000 */
        /* <DEDUP_REMOVED lines=51> */
[----:B------:R-:W-:-:S04]  /*7240*/  WARPGROUP.ARRIVE ;  /* 0x00000000000079c5 */ /* 0x000fc80000000000 */
[----:B------:R-:W2:Y:S01]  /*7250*/  MUFU.EX2 R139, R139 ;  /* 0x0000008b008b7308 */ /* 0x000ea20000000800 */
[----:B-1----:R-:W-:-:S01]  /*7260*/  FADD.FTZ R192, R138, R193 ;  /* 0x000000c18ac07221 */ /* 0x002fc20000010000 */
[--C-:B------:R-:W-:Y:S01]  /*7270*/  FFMA.FTZ R193, R127, UR38, -R133.reuse ;  /* 0x000000267fc17c23 */ /* 0x100fe20008010885 */
[----:B------:R-:W-:-:S01]  /*7280*/  FFMA.FTZ R127, R130, UR38, -R133 ;  /* 0x00000026827f7c23 */ /* 0x000fc20008010885 */
[----:B------:R-:W-:Y:S01]  /*7290*/  QGMMA.64x192x32.F32.E4M3.E4M3 R24, R212, gdesc[UR4], R24, gsb0 ;  /* 0x02e00004d4187df3 */ /* 0x000fe20008000818 */
[----:B------:R-:W-:Y:S01]  /*72a0*/  UIADD3 UR6, UR10, 0x600, URZ ;  /* 0x000006000a067890 */ /* 0x000fe2000fffe03f */
[----:B0-----:R-:W-:Y:S01]  /*72b0*/  FADD.FTZ R5, R137, R4 ;  /* 0x0000000489057221 */ /* 0x001fe20000010000 */
[----:B------:R-:W-:Y:S01]  /*72c0*/  UMOV UR7, 0xc0000010 ;  /* 0xc000001000077882 */ /* 0x000fe20000000000 */
[----:B------:R-:W0:Y:S08]  /*72d0*/  MUFU.EX2 R140, R140 ;  /* 0x0000008c008c7308 */ /* 0x000e300000000800 */
        /* <DEDUP_REMOVED lines=8> */
[----:B------:R-:W-:-:S06]  /*7360*/  IADD3 R4, -R23, 0xb, RZ ;  /* 0x0000000b17047810 */ /* 0x000fcc0007ffe1ff */
        /* <DEDUP_REMOVED lines=8> */
[--C-:B------:R-:W-:Y:S01]  /*73f0*/  FFMA.FTZ R130, R131, UR38, -R133.reuse ;  /* 0x0000002683827c23 */ /* 0x100fe20008010885 */
[----:B------:R-:W-:-:S05]  /*7400*/  FFMA.FTZ R133, R135, UR38, -R133 ;  /* 0x0000002687857c23 */ /* 0x000fca0008010885 */
[----:B------:R-:W0:Y:S01]  /*7410*/  MUFU.EX2 R150, R150 ;  /* 0x0000009600967308 */ /* 0x000e220000000800 */
[----:B-1----:R-:W-:-:S07]  /*7420*/  FADD.FTZ R195, R147, R192 ;  /* 0x000000c093c37221 */ /* 0x002fce0000010000 */
[----:B------:R-:W1:Y:S01]  /*7430*/  MUFU.EX2 R149, R149 ;  /* 0x0000009500957308 */ /* 0x000e620000000800 */
[----:B--2---:R-:W-:-:S07]  /*7440*/  FADD.FTZ R192, R148, R5 ;  /* 0x0000000594c07221 */ /* 0x004fce0000010000 */
[----:B------:R-:W2:Y:S01]  /*7450*/  MUFU.EX2 R151, R151 ;  /* 0x0000009700977308 */ /* 0x000ea20000000800 */
[----:B0-----:R-:W-:-:S01]  /*7460*/  FADD.FTZ R194, R150, R195 ;  /* 0x000000c396c27221 */ /* 0x001fc20000010000 */
[----:B------:R-:W-:-:S04]  /*7470*/  IMAD.U32 R195, RZ, RZ, UR51 ;  /* 0x00000033ffc37e24 */ /* 0x000fc8000f8e00ff */
[----:B------:R-:W-:Y:S02]  /*7480*/  @!P1 IMAD R195, R195, 0x8, R0 ;  /* 0x00000008c3c39824 */ /* 0x000fe400078e0200 */
        /* <DEDUP_REMOVED lines=20> */
[----:B------:R-:W1:Y:S08]  /*75d0*/  MUFU.EX2 R129, R129 ;  /* 0x0000008100817308 */ /* 0x000e700000000800 */
[----:B------:R-:W3:Y:S08]  /*75e0*/  MUFU.EX2 R130, R130 ;  /* 0x0000008200827308 */ /* 0x000ef00000000800 */
[----:B------:R-:W4:Y:S08]  /*75f0*/  MUFU.EX2 R132, R132 ;  /* 0x0000008400847308 */ /* 0x000f300000000800 */
[----:B------:R-:W5:Y:S01]  /*7600*/  MUFU.EX2 R134, R134 ;  /* 0x0000008600867308 */ /* 0x000f620000000800 */
[----:B------:R-:W-:-:S02]  /*7610*/  WARPGROUP.DEPBAR.LE gsb0, 0x0 ;  /* 0x00008000000079c5 */ /* 0x000fc40000010000 */
[----:B------:R-:W-:-:S05]  /*7620*/  WARPGROUP.ARRIVE ;  /* 0x00000000000079c5 */ /* 0x000fca0000000000 */
[----:B------:R-:W5:Y:S01]  /*7630*/  MUFU.EX2 R9, R9 ;  /* 0x0000000900097308 */ /* 0x000f620000000800 */
[----:B------:R-:W-:Y:S07]  /*7640*/  QGMMA.64x192x32.F32.E4M3.E4M3 R24, R216, gdesc[UR4], R24, gsb0 ;  /* 0x02e00004d8187df3 */ /* 0x000fee0008000818 */
[----:B------:R-:W5:Y:S01]  /*7650*/  MUFU.EX2 R133, R133 ;  /* 0x0000008500857308 */ /* 0x000f620000000800 */
[----:B------:R-:W-:Y:S02]  /*7660*/  WARPGROUP.DEPBAR.LE gsb0, 0x0 ;  /* 0x00008000000079c5 */ /* 0x000fe40000010000 */
[----:B------:R2:W-:Y:S06]  /*7670*/  BAR.ARV R4, 0x100 ;  /* 0x000400040000751d */ /* 0x0005ec0000002000 */
[----:B--2---:R-:W-:-:S05]  /*7680*/  @!P1 VIADD R4, R195, 0x33440 ;  /* 0x00033440c3049836 */ /* 0x004fca0000000000 */
[----:B------:R-:W-:-:S04]  /*7690*/  @!P1 PRMT R4, RZ, 0x654, R4 ;  /* 0x00000654ff049816 */ /* 0x000fc80000000004 */
[----:B------:R2:W-:Y:S02]  /*76a0*/  @!P1 SYNCS.ARRIVE.TRANS64.RED.A1T0 RZ, [R4+URZ], RZ ;  /* 0x000000ff04ff99a7 */ /* 0x0005e4000810043f */
[----:B--2---:R-:W-:-:S01]  /*76b0*/  FADD.FTZ R4, R128, R5 ;  /* 0x0000000580047221 */ /* 0x004fc20000010000 */
[----:B0-----:R-:W-:-:S03]  /*76c0*/  FADD.FTZ R5, R127, R194 ;  /* 0x000000c27f057221 */ /* 0x001fc60000010000 */
[----:B-1----:R-:W-:Y:S01]  /*76d0*/  FADD.FTZ R131, R129, R4 ;  /* 0x0000000481837221 */ /* 0x002fe20000010000 */
[----:B---3--:R-:W-:-:S03]  /*76e0*/  FADD.FTZ R5, R130, R5 ;  /* 0x0000000582057221 */ /* 0x008fc60000010000 */
[----:B----4-:R-:W-:Y:S01]  /*76f0*/  FADD.FTZ R4, R132, R131 ;  /* 0x0000008384047221 */ /* 0x010fe20000010000 */
[----:B-----5:R-:W-:-:S03]  /*7700*/  FADD.FTZ R131, R134, R5 ;  /* 0x0000000586837221 */ /* 0x020fc60000010000 */
[----:B------:R-:W-:Y:S01]  /*7710*/  FADD.FTZ R5, R9, R4 ;  /* 0x0000000409057221 */ /* 0x000fe20000010000 */
[----:B------:R-:W-:-:S01]  /*7720*/  FADD.FTZ R4, R133, R131 ;  /* 0x0000008385047221 */ /* 0x000fc20000010000 */
[----:B------:R-:W-:Y:S06]  /*7730*/  @!P0 BRA `(.L_x_3032) ;  /* 0x0000000000048947 */ /* 0x000fec0003800000 */
[----:B------:R-:W-:Y:S01]  /*7740*/  BPT.TRAP 0x1 ;  /* 0x000000040000795c */ /* 0x000fe20000300000 */
.L_x_3032:
        /* <DEDUP_REMOVED lines=149> */
.L_x_3023:
[----:B------:R-:W-:Y:S06]  /*80a0*/  BAR.ARV 0x8, 0x120 ;  /* 0x0204800000007b1d */ /* 0x000fec0000002000 */
[----:B------:R-:W-:Y:S05]  /*80b0*/  @!P0 BRA `(.L_x_3034) ;  /* 0x0000000000048947 */ /* 0x000fea0003800000 */
[----:B------:R-:W-:Y:S01]  /*80c0*/  BPT.TRAP 0x1 ;  /* 0x000000040000795c */ /* 0x000fe20000300000 */
.L_x_3034:
[----:B------:R-:W-:Y:S02]  /*80d0*/  IMAD.U32 R7, RZ, RZ, UR51 ;  /* 0x00000033ff077e24 */ /* 0x000fe4000f8e00ff */
[----:B------:R-:W-:Y:S02]  /*80e0*/  IMAD.U32 R8, RZ, RZ, UR43 ;  /* 0x0000002bff087e24 */ /* 0x000fe4000f8e00ff */
[----:B------:R-:W-:-:S03]  /*80f0*/  IMAD R14, R7, 0x8, R0 ;  /* 0x00000008070e7824 */ /* 0x000fc600078e0200 */
[----:B------:R-:W-:-:S04]  /*8100*/  SHF.L.U32 R7, R8, 0x1f, RZ ;  /* 0x0000001f08077819 */ /* 0x000fc800000006ff */
[----:B------:R0:W1:Y:S01]  /*8110*/  SYNCS.PHASECHK.TRANS64.TRYWAIT P1, [R14+URZ+0x33450], R7 ;  /* 0x033450070e0075a7 */ /* 0x000062000802017f */
[----:B------:R-:W-:Y:S05]  /*8120*/  @!P0 BRA `(.L_x_3035) ;  /* 0x0000000000048947 */ /* 0x000fea0003800000 */
[----:B------:R-:W-:Y:S01]  /*8130*/  BPT.TRAP 0x1 ;  /* 0x000000040000795c */ /* 0x000fe20000300000 */
.L_x_3035:
        /* <DEDUP_REMOVED lines=8> */
.L_x_3036:
[----:B------:R-:W-:Y:S01]  /*81c0*/  IMAD R8, R9, 0x780, R0 ;  /* 0x0000078009087824 */ /* 0x000fe200078e0200 */
[----:B------:R-:W-:Y:S05]  /*81d0*/  WARPSYNC.ALL ;  /* 0x0000000000007948 */ /* 0x000fea0003800000 */
[----:B------:R-:W-:Y:S01]  /*81e0*/  IMAD.MOV.U32 R9, RZ, RZ, -0x3ffffff0 ;  /* 0xc0000010ff097424 */ /* 0x000fe200078e00ff */
[C---:B------:R-:W-:Y:S01]  /*81f0*/  R2UR UR6, R8.reuse ;  /* 0x00000000080672ca */ /* 0x040fe200000e0000 */
[----:B------:R-:W-:Y:S01]  /*8200*/  WARPGROUP.ARRIVE ;  /* 0x00000000000079c5 */ /* 0x000fe20000000000 */
[----:B------:R-:W-:Y:S01]  /*8210*/  VIADD R10, R8, 0x180 ;  /* 0x00000180080a7836 */ /* 0x000fe20000000000 */
[----:B------:R-:W-:Y:S01]  /*8220*/  ULDC.64 UR8, c[0x0][0x9a0] ;  /* 0x0002680000087ab9 */ /* 0x000fe20000000a00 */
[----:B------:R-:W-:Y:S01]  /*8230*/  R2UR UR7, R9 ;  /* 0x00000000090772ca */ /* 0x000fe200000e0000 */
[----:B------:R-:W-:Y:S01]  /*8240*/  IMAD.MOV.U32 R11, RZ, RZ, -0x3ffffff0 ;  /* 0xc0000010ff0b7424 */ /* 0x000fe200078e00ff */
[----:B------:R-:W-:Y:S01]  /*8250*/  UISETP.NE.U32.AND UP0, UPT, UR8, URZ, UPT ;  /* 0x0000003f0800728c */ /* 0x000fe2000bf05070 */
[----:B01----:R-:W-:-:S03]  /*8260*/  IMAD.MOV.U32 R7, RZ, RZ, 0x3f800000 ;  /* 0x3f800000ff077424 */ /* 0x003fc600078e00ff */
[----:B------:R-:W-:-:S06]  /*8270*/  UISETP.NE.AND.EX UP0, UPT, UR9, URZ, UPT, UP0 ;  /* 0x0000003f0900728c */ /* 0x000fcc000bf05300 */
[----:B------:R-:W-:Y:S01]  /*8280*/  PLOP3.LUT P1, PT, PT, PT, UP0, 0x80, 0x0 ;  /* 0x000000000000781c */ /* 0x000fe20003f2f008 */
[----:B------:R-:W-:Y:S01]  /*8290*/  QGMMA.64x192x32.F32.E4M3.E4M3 R24, R200, gdesc[UR4], R24, gsb0 ;  /* 0x02e00004c8187df3 */ /* 0x000fe20008000818 */
[----:B------:R-:W-:Y:S01]  /*82a0*/  R2UR UR6, R10 ;  /* 0x000000000a0672ca */ /* 0x000fe200000e0000 */
[----:B------:R-:W-:Y:S01]  /*82b0*/  VIADD R10, R8, 0x300 ;  /* 0x00000300080a7836 */ /* 0x000fe20000000000 */
[----:B------:R-:W-:Y:S01]  /*82c0*/  R2UR UR7, R11 ;  /* 0x000000000b0772ca */ /* 0x000fe200000e0000 */
[----:B------:R-:W-:Y:S01]  /*82d0*/  IMAD.MOV.U32 R11, RZ, RZ, -0x3ffffff0 ;  /* 0xc0000010ff0b7424 */ /* 0x000fe200078e00ff */
[----:B------:R-:W-:Y:S02]  /*82e0*/  @UP0 ULDC.64 UR10, c[0x0][0x9c8] ;  /* 0x00027200000a0ab9 */ /* 0x000fe40000000a00 */
[----:B------:R-:W-:Y:S01]  /*82f0*/  @UP0 UIMAD.WIDE.U32 UR4, UR36, UR10, URZ ;  /* 0x0000000a240402a5 */ /* 0x000fe2000f8e003f */
[----:B------:R-:W-:Y:S02]  /*8300*/  WARPGROUP.DEPBAR.LE gsb0, 0x0 ;  /* 0x00008000000079c5 */ /* 0x000fe40000010000 */
[----:B------:R-:W-:-:S10]  /*8310*/  WARPGROUP.ARRIVE ;  /* 0x00000000000079c5 */ /* 0x000fd40000000000 */
[----:B------:R-:W-:Y:S01]  /*8320*/  QGMMA.64x192x32.F32.E4M3.E4M3 R24, R204, gdesc[UR4], R24, gsb0 ;  /* 0x02e00004cc187df3 */ /* 0x000fe20008000818 */
[----:B------:R-:W-:Y:S02]  /*8330*/  R2UR UR6, R10 ;  /* 0x000000000a0672ca */ /* 0x000fe400000e0000 */
[----:B------:R-:W-:Y:S01]  /*8340*/  R2UR UR7, R11 ;  /* 0x000000000b0772ca */ /* 0x000fe200000e0000 */
[----:B------:R-:W-:Y:S02]  /*8350*/  VIADD R10, R8, 0x480 ;  /* 0x00000480080a7836 */ /* 0x000fe40000000000 */
[----:B------:R-:W-:Y:S01]  /*8360*/  IMAD.MOV.U32 R11, RZ, RZ, -0x3ffffff0 ;  /* 0xc0000010ff0b7424 */ /* 0x000fe200078e00ff */
[----:B------:R-:W-:Y:S02]  /*8370*/  WARPGROUP.DEPBAR.LE gsb0, 0x0 ;  /* 0x00008000000079c5 */ /* 0x000fe40000010000 */
[----:B------:R-:W-:-:S11]  /*8380*/  WARPGROUP.ARRIVE ;  /* 0x00000000000079c5 */ /* 0x000fd60000000000 */
[----:B------:R-:W-:Y:S01]  /*8390*/  QGMMA.64x192x32.F32.E4M3.E4M3 R24, R208, gdesc[UR4], R24, gsb0 ;  /* 0x02e00004d0187df3 */ /* 0x000fe20008000818 */
[----:B------:R-:W-:-:S04]  /*83a0*/  @UP0 UIMAD UR6, UR37, UR10, URZ ;  /* 0x0000000a250602a4 */ /* 0x000fc8000f8e023f */
[----:B------:R-:W-:Y:S02]  /*83b0*/  @UP0 UIMAD UR7, UR36, UR11, UR6 ;  /* 0x0000000b240702a4 */ /* 0x000fe4000f8e0206 */
[----:B------:R-:W-:Y:S01]  /*83c0*/  @UP0 USHF.R.S32.HI UR6, URZ, 0x1f, UR42 ;  /* 0x0000001f3f060899 */ /* 0x000fe2000801142a */
[----:B------:R-:W-:Y:S01]  /*83d0*/  @UP0 ULDC.64 UR10, c[0x0][0x9d0] ;  /* 0x00027400000a0ab9 */ /* 0x000fe20000000a00 */
[----:B------:R-:W-:Y:S02]  /*83e0*/  @UP0 UIADD3 UR5, UR5, UR7, URZ ;  /* 0x0000000705050290 */ /* 0x000fe4000fffe03f */
[----:B------:R-:W-:Y:S02]  /*83f0*/  @UP0 UIMAD UR6, UR6, UR10, URZ ;  /* 0x0000000a060602a4 */ /* 0x000fe4000f8e023f */
[----:B------:R-:W-:Y:S02]  /*8400*/  @UP0 UIMAD.WIDE.U32 UR4, UR42, UR10, UR4 ;  /* 0x0000000a2a0402a5 */ /* 0x000fe4000f8e0004 */
[----:B------:R-:W-:-:S04]  /*8410*/  @UP0 UIMAD UR6, UR42, UR11, UR6 ;  /* 0x0000000b2a0602a4 */ /* 0x000fc8000f8e0206 */
[----:B------:R-:W-:Y:S02]  /*8420*/  @UP0 UIADD3 UR5, UR5, UR6, URZ ;  /* 0x0000000605050290 */ /* 0x000fe4000fffe03f */
[----:B------:R-:W-:-:S04]  /*8430*/  @UP0 ULEA UR6, UP1, UR4, UR8, 0x2 ;  /* 0x0000000804060291 */ /* 0x000fc8000f82103f */
[----:B------:R-:W-:-:S03]  /*8440*/  @UP0 ULEA.HI.X UR5, UR4, UR9, UR5, 0x2, UP1 ;  /* 0x0000000904050291 */ /* 0x000fc600088f1405 */
[----:B------:R-:W-:Y:S02]  /*8450*/  @UP0 UMOV UR4, UR6 ;  /* 0x0000000600040c82 */ /* 0x000fe40008000000 */
[----:B------:R-:W-:Y:S02]  /*8460*/  IMAD.U32 R12, RZ, RZ, UR4 ;  /* 0x00000004ff0c7e24 */ /* 0x000fe4000f8e00ff */
[----:B------:R-:W-:-:S05]  /*8470*/  IMAD.U32 R13, RZ, RZ, UR5 ;  /* 0x00000005ff0d7e24 */ /* 0x000fca000f8e00ff */
[----:B------:R0:W2:Y:S01]  /*8480*/  @P1 LDG.E R7, desc[UR48][R12.64] ;  /* 0x000000300c071981 */ /* 0x0000a2000c1e1900 */
[----:B------:R-:W-:Y:S02]  /*8490*/  R2UR UR6, R10 ;  /* 0x000000000a0672ca */ /* 0x000fe400000e0000 */
[----:B------:R-:W-:Y:S01]  /*84a0*/  R2UR UR7, R11 ;  /* 0x000000000b0772ca */ /* 0x000fe200000e0000 */
[----:B------:R-:W-:Y:S02]  /*84b0*/  VIADD R8, R8, 0x600 ;  /* 0x0000060008087836 */ /* 0x000fe40000000000 */
[----:B------:R-:W-:Y:S01]  /*84c0*/  IMAD.MOV.U32 R9, RZ, RZ, -0x3ffffff0 ;  /* 0xc0000010ff097424 */ /* 0x000fe200078e00ff */
[----:B------:R-:W-:Y:S02]  /*84d0*/  WARPGROUP.DEPBAR.LE gsb0, 0x0 ;  /* 0x00008000000079c5 */ /* 0x000fe40000010000 */
[----:B------:R-:W-:-:S07]  /*84e0*/  WARPGROUP.ARRIVE ;  /* 0x00000000000079c5 */ /* 0x000fce0000000000 */
[----:B------:R-:W-:Y:S01]  /*84f0*/  QGMMA.64x192x32.F32.E4M3.E4M3 R24, R212, gdesc[UR4], R24, gsb0 ;  /* 0x02e00004d4187df3 */ /* 0x000fe20008000818 */
[----:B------:R-:W-:Y:S02]  /*8500*/  R2UR UR6, R8 ;  /* 0x00000000080672ca */ /* 0x000fe400000e0000 */
[----:B------:R-:W-:Y:S01]  /*8510*/  R2UR UR7, R9 ;  /* 0x00000000090772ca */ /* 0x000fe200000e0000 */
[----:B------:R-:W1:Y:S04]  /*8520*/  SHFL.BFLY PT, R0, R5, 0x2, 0x1f ;  /* 0x0c401f0005007f89 */ /* 0x000e6800000e0000 */
[----:B------:R-:W3:Y:S01]  /*8530*/  SHFL.BFLY PT, R11, R4, 0x2, 0x1f ;  /* 0x0c401f00040b7f89 */ /* 0x000ee200000e0000 */
[----:B-1----:R-:W-:-:S01]  /*8540*/  FADD.FTZ R0, R0, R5 ;  /* 0x0000000500007221 */ /* 0x002fc20000010000 */
[----:B---3--:R-:W-:-:S04]  /*8550*/  FADD.FTZ R11, R11, R4 ;  /* 0x000000040b0b7221 */ /* 0x008fc80000010000 */
[----:B------:R-:W1:Y:S04]  /*8560*/  SHFL.BFLY PT, R9, R0, 0x1, 0x1f ;  /* 0x0c201f0000097f89 */ /* 0x000e6800000e0000 */
[----:B------:R-:W0:Y:S01]  /*8570*/  SHFL.BFLY PT, R8, R11, 0x1, 0x1f ;  /* 0x0c201f000b087f89 */ /* 0x000e2200000e0000 */
[----:B-1----:R-:W-:-:S01]  /*8580*/  FADD.FTZ R10, R0, R9 ;  /* 0x00000009000a7221 */ /* 0x002fc20000010000 */
        /* <DEDUP_REMOVED lines=10> */
[----:B------:R-:W0:Y:S01]  /*8630*/  @P2 MUFU.LG2 R5, R15 ;  /* 0x0000000f00052308 */ /* 0x000e220000000c00 */
[----:B------:R-:W-:Y:S02]  /*8640*/  WARPGROUP.DEPBAR.LE gsb0, 0x0 ;  /* 0x00008000000079c5 */ /* 0x000fe40000010000 */
[----:B------:R-:W-:-:S06]  /*8650*/  WARPGROUP.ARRIVE ;  /* 0x00000000000079c5 */ /* 0x000fcc0000000000 */
[----:B------:R-:W-:Y:S01]  /*8660*/  QGMMA.64x192x32.F32.E4M3.E4M3 R24, R216, gdesc[UR4], R24, gsb0 ;  /* 0x02e00004d8187df3 */ /* 0x000fe20008000818 */
[----:B------:R-:W1:Y:S08]  /*8670*/  @P3 MUFU.LG2 R9, R20 ;  /* 0x0000001400093308 */ /* 0x000e700000000c00 */
[----:B------:R-:W3:Y:S01]  /*8680*/  @P1 MUFU.RCP R12, R13 ;  /* 0x0000000d000c1308 */ /* 0x000ee20000001000 */
[----:B------:R-:W-:-:S02]  /*8690*/  IMAD.U32 R11, RZ, RZ, UR38 ;  /* 0x00000026ff0b7e24 */ /* 0x000fc4000f8e00ff */
[----:B------:R-:W-:Y:S02]  /*86a0*/  IMAD.U32 R120, RZ, RZ, UR38 ;  /* 0x00000026ff787e24 */ /* 0x000fe4000f8e00ff */
[----:B0-----:R-:W-:Y:S01]  /*86b0*/  @P2 FMUL.FTZ R5, R5, 0.69314718246459960938 ;  /* 0x3f31721805052820 */ /* 0x001fe20000410000 */
[----:B------:R-:W-:Y:S01]  /*86c0*/  @P2 FMUL.FTZ R10, R11, 0.69314718246459960938 ;  /* 0x3f3172180b0a2820 */ /* 0x000fe20000410000 */
[----:B------:R-:W-:Y:S01]  /*86d0*/  @P3 FMUL.FTZ R120, R120, 0.69314718246459960938 ;  /* 0x3f31721878783820 */ /* 0x000fe20000410000 */
[----:B-1----:R-:W-:Y:S01]  /*86e0*/  @P3 FMUL.FTZ R9, R9, 0.69314718246459960938 ;  /* 0x3f31721809093820 */ /* 0x002fe20000410000 */
[----:B------:R-:W-:Y:S02]  /*86f0*/  IMAD.MOV.U32 R0, RZ, RZ, -0x800000 ;  /* 0xff800000ff007424 */ /* 0x000fe400078e00ff */
[----:B--2---:R-:W-:Y:S01]  /*8700*/  FMUL.FTZ R8, R8, R7 ;  /* 0x0000000708087220 */ /* 0x004fe20000410000 */
[----:B------:R-:W-:Y:S02]  /*8710*/  IMAD.MOV.U32 R4, RZ, RZ, -0x800000 ;  /* 0xff800000ff047424 */ /* 0x000fe400078e00ff */
[----:B------:R-:W-:Y:S01]  /*8720*/  @P2 FFMA.FTZ R0, R10, R3, R5 ;  /* 0x000000030a002223 */ /* 0x000fe20000010005 */
[----:B------:R-:W-:-:S01]  /*8730*/  @P3 FFMA.FTZ R4, R120, R6, R9 ;  /* 0x0000000678043223 */ /* 0x000fc20000010009 */
[----:B---3--:R-:W-:Y:S01]  /*8740*/  FMUL.FTZ R7, R12, R7 ;  /* 0x000000070c077220 */ /* 0x008fe20000410000 */
[----:B------:R-:W-:-:S02]  /*8750*/  WARPGROUP.DEPBAR.LE gsb0, 0x0 ;  /* 0x00008000000079c5 */ /* 0x000fc40000010000 */
[----:B------:R-:W-:Y:S05]  /*8760*/  @!P0 BRA `(.L_x_3038) ;  /* 0x0000000000048947 */ /* 0x000fea0003800000 */
[----:B------:R-:W-:Y:S01]  /*8770*/  BPT.TRAP 0x1 ;  /* 0x000000040000795c */ /* 0x000fe20000300000 */
.L_x_3038:
[----:B------:R-:W-:Y:S01]  /*8780*/  VIADD R3, R14, 0x33460 ;  /* 0x000334600e037836 */ /* 0x000fe20000000000 */
[----:B------:R-:W-:Y:S01]  /*8790*/  UIADD3 UR51, UR51, 0x1, URZ ;  /* 0x0000000133337890 */ /* 0x000fe2000fffe03f */
[-C--:B------:R-:W-:Y:S01]  /*87a0*/  FMUL.FTZ R142, R24, R8.reuse ;  /* 0x00000008188e7220 */ /* 0x080fe20000410000 */
[-C--:B------:R-:W-:Y:S01]  /*87b0*/  FMUL.FTZ R140, R25, R8.reuse ;  /* 0x00000008198c7220 */ /* 0x080fe20000410000 */
[-C--:B------:R-:W-:Y:S01]  /*87c0*/  FMUL.FTZ R141, R28, R8.reuse ;  /* 0x000000081c8d7220 */ /* 0x080fe20000410000 */
[----:B------:R-:W-:Y:S01]  /*87d0*/  PRMT R3, R2, 0x654, R3 ;  /* 0x0000065402037816 */ /* 0x000fe20000000003 */
[----:B------:R-:W-:Y:S01]  /*87e0*/  UISETP.NE.AND UP0, UPT, UR51, 0x2, UPT ;  /* 0x000000023300788c */ /* 0x000fe2000bf05270 */
        /* <DEDUP_REMOVED lines=98> */
[----:B0-----:R-:W-:-:S12]  /*8e10*/  ULOP3.LUT UR43, UR43, UR4, URZ, 0x3c, !UPT ;  /* 0x000000042b2b7292 */ /* 0x001fd8000f8e3c3f */
.L_x_3016:
        /* <DEDUP_REMOVED lines=18> */
[----:B------:R0:W2:Y:S01]  /*8f40*/  LDG.E.CONSTANT R3, desc[UR48][R6.64] ;  /* 0x0000003006037981 */ /* 0x0000a2000c1e9900 */
[----:B------:R-:W-:Y:S01]  /*8f50*/  F2FP.BF16.F32.PACK_AB R41, R41, R44 ;  /* 0x0000002c2929723e */ /* 0x000fe200000010ff */
[----:B------:R-:W-:Y:S01]  /*8f60*/  USHF.L.U32 UR8, UR36, 0x2, URZ ;  /* 0x0000000224087899 */ /* 0x000fe2000800063f */
[----:B------:R-:W-:Y:S01]  /*8f70*/  F2FP.BF16.F32.PACK_AB R39, R39, R42 ;  /* 0x0000002a2727723e */ /* 0x000fe200000010ff */
[----:B------:R-:W1:Y:S01]  /*8f80*/  S2R R5, SR_SWINHI ;  /* 0x0000000000057919 */ /* 0x000e620000002f00 */
[----:B------:R-:W-:Y:S01]  /*8f90*/  F2FP.BF16.F32.PACK_AB R40, R37, R40 ;  /* 0x000000282528723e */ /* 0x000fe200000010ff */
[----:B------:R-:W-:Y:S01]  /*8fa0*/  ULDC.64 UR6, c[0x0][0xbd8] ;  /* 0x0002f60000067ab9 */ /* 0x000fe20000000a00 */
[----:B------:R-:W-:Y:S01]  /*8fb0*/  F2FP.BF16.F32.PACK_AB R38, R35, R38 ;  /* 0x000000262326723e */ /* 0x000fe200000010ff */
[----:B------:R-:W-:Y:S01]  /*8fc0*/  USHF.L.U64.HI UR9, UR36, 0x2, UR37 ;  /* 0x0000000224097899 */ /* 0x000fe20008010225 */
[----:B------:R-:W-:Y:S01]  /*8fd0*/  F2FP.BF16.F32.PACK_AB R21, R21, R26 ;  /* 0x0000001a1515723e */ /* 0x000fe200000010ff */
[----:B------:R-:W-:Y:S01]  /*8fe0*/  UIADD3 UR4, UP1, UR8, UR6, URZ ;  /* 0x0000000608047290 */ /* 0x000fe2000ff3e03f */
[----:B0-----:R-:W-:Y:S01]  /*8ff0*/  LOP3.LUT P0, R6, R70, 0x3, RZ, 0xc0, !PT ;  /* 0x0000000346067812 */ /* 0x001fe2000780c0ff */
[----:B------:R-:W-:Y:S01]  /*9000*/  UISETP.NE.U32.AND UP0, UPT, UR6, URZ, UPT ;  /* 0x0000003f0600728c */ /* 0x000fe2000bf05070 */
[----:B------:R-:W-:Y:S01]  /*9010*/  F2FP.BF16.F32.PACK_AB R20, R13, R20 ;  /* 0x000000140d14723e */ /* 0x000fe200000010ff */
[----:B------:R-:W-:Y:S01]  /*9020*/  UIADD3.X UR6, UR9, UR7, URZ, UP1, !UPT ;  /* 0x0000000709067290 */ /* 0x000fe20008ffe43f */
[----:B------:R-:W-:Y:S01]  /*9030*/  ISETP.EQ.OR P0, PT, R6, 0x3, !P0 ;  /* 0x000000030600780c */ /* 0x000fe20004702670 */
[----:B------:R-:W-:Y:S01]  /*9040*/  UISETP.NE.AND.EX UP0, UPT, UR7, URZ, UPT, UP0 ;  /* 0x0000003f0700728c */ /* 0x000fe2000bf05300 */
[----:B------:R-:W-:-:S02]  /*9050*/  F2FP.BF16.F32.PACK_AB R11, R11, R14 ;  /* 0x0000000e0b0b723e */ /* 0x000fc400000010ff */
        /* <DEDUP_REMOVED lines=8> */
[----:B------:R-:W-:Y:S02]  /*90e0*/  SEL R40, R40, R41, P0 ;  /* 0x0000002928287207 */ /* 0x000fe40000000000 */
[----:B------:R-:W-:Y:S02]  /*90f0*/  MOV R6, R2 ;  /* 0x0000000200067202 */ /* 0x000fe40000000f00 */
[----:B-1----:R-:W-:Y:S02]  /*9100*/  MOV R7, R5 ;  /* 0x0000000500077202 */ /* 0x002fe40000000f00 */
[----:B------:R-:W-:-:S02]  /*9110*/  SEL R82, R11, R10, P0 ;  /* 0x0000000a0b527207 */ /* 0x000fc40000000000 */
[----:B------:R-:W-:Y:S01]  /*9120*/  SEL R84, R10, R11, P0 ;  /* 0x0000000b0a547207 */ /* 0x000fe20000000000 */
[----:B------:R-:W-:Y:S01]  /*9130*/  IMAD.WIDE R28, R223, 0x2, R6 ;  /* 0x00000002df1c7825 */ /* 0x000fe200078e0206 */
[----:B------:R-:W-:Y:S02]  /*9140*/  SEL R38, R38, R39, P0 ;  /* 0x0000002726267207 */ /* 0x000fe40000000000 */
[----:B------:R-:W-:Y:S02]  /*9150*/  SEL R114, R21, R20, P0 ;  /* 0x0000001415727207 */ /* 0x000fe40000000000 */
[----:B------:R-:W-:Y:S02]  /*9160*/  SEL R116, R20, R21, P0 ;  /* 0x0000001514747207 */ /* 0x000fe40000000000 */
[----:B------:R-:W-:Y:S02]  /*9170*/  LOP3.LUT R5, R28, 0x380, RZ, 0xc0, !PT ;  /* 0x000003801c057812 */ /* 0x000fe400078ec0ff */
[----:B------:R-:W-:-:S02]  /*9180*/  F2FP.BF16.F32.PACK_AB R49, R49, R52 ;  /* 0x000000343131723e */ /* 0x000fc400000010ff */
[----:B------:R-:W-:Y:S02]  /*9190*/  F2FP.BF16.F32.PACK_AB R47, R47, R50 ;  /* 0x000000322f2f723e */ /* 0x000fe400000010ff */
[----:B------:R-:W-:Y:S02]  /*91a0*/  F2FP.BF16.F32.PACK_AB R48, R45, R48 ;  /* 0x000000302d30723e */ /* 0x000fe400000010ff */
[----:B------:R-:W-:Y:S02]  /*91b0*/  F2FP.BF16.F32.PACK_AB R33, R33, R36 ;  /* 0x000000242121723e */ /* 0x000fe400000010ff */
[----:B------:R-:W-:Y:S02]  /*91c0*/  F2FP.BF16.F32.PACK_AB R31, R31, R34 ;  /* 0x000000221f1f723e */ /* 0x000fe400000010ff */
[----:B------:R-:W-:Y:S02]  /*91d0*/  F2FP.BF16.F32.PACK_AB R30, R27, R30 ;  /* 0x0000001e1b1e723e */ /* 0x000fe400000010ff */
[----:B------:R-:W-:-:S02]  /*91e0*/  F2FP.BF16.F32.PACK_AB R24, R15, R24 ;  /* 0x000000180f18723e */ /* 0x000fc400000010ff */
[C---:B------:R-:W-:Y:S02]  /*91f0*/  IADD3 R10, P4, R28.reuse, 0x20, RZ ;  /* 0x000000201c0a7810 */ /* 0x040fe40007f9e0ff */
[C---:B------:R-:W-:Y:S02]  /*9200*/  IADD3 R39, P5, R28.reuse, 0x40, RZ ;  /* 0x000000401c277810 */ /* 0x040fe40007fbe0ff */
[C---:B------:R-:W-:Y:S01]  /*9210*/  IADD3 R41, P6, R28.reuse, 0x60, RZ ;  /* 0x000000601c297810 */ /* 0x040fe20007fde0ff */
[--C-:B------:R-:W-:Y:S01]  /*9220*/  IMAD.X R37, RZ, RZ, R29.reuse, P4 ;  /* 0x000000ffff257224 */ /* 0x100fe200020e061d */
[C---:B------:R-:W-:Y:S01]  /*9230*/  IADD3 R20, P1, R28.reuse, 0x4000, RZ ;  /* 0x000040001c147810 */ /* 0x040fe20007f3e0ff */
[----:B------:R-:W-:Y:S01]  /*9240*/  IMAD.X R35, RZ, RZ, R29, P5 ;  /* 0x000000ffff237224 */ /* 0x000fe200028e061d */
[----:B------:R-:W-:Y:S02]  /*9250*/  IADD3 R43, P2, R28, 0x4020, RZ ;  /* 0x000040201c2b7810 */ /* 0x000fe40007f5e0ff */
[----:B------:R-:W-:-:S02]  /*9260*/  F2FP.BF16.F32.PACK_AB R121, R121, R122 ;  /* 0x0000007a7979723e */ /* 0x000fc400000010ff */
[----:B------:R-:W-:Y:S02]  /*9270*/  F2FP.BF16.F32.PACK_AB R73, R73, R76 ;  /* 0x0000004c4949723e */ /* 0x000fe400000010ff */
[----:B------:R-:W-:Y:S02]  /*9280*/  F2FP.BF16.F32.PACK_AB R57, R57, R64 ;  /* 0x000000403939723e */ /* 0x000fe400000010ff */
[----:B------:R-:W-:Y:S02]  /*9290*/  SEL R118, R9, R8, P0 ;  /* 0x0000000809767207 */ /* 0x000fe40000000000 */
[----:B------:R-:W-:Y:S02]  /*92a0*/  SEL R122, R8, R9, P0 ;  /* 0x00000009087a7207 */ /* 0x000fe40000000000 */
[----:B------:R-:W-:Y:S02]  /*92b0*/  SHF.R.U64 R5, R5, 0x3, RZ ;  /* 0x0000000305057819 */ /* 0x000fe400000012ff */
[----:B------:R-:W-:-:S02]  /*92c0*/  SEL R64, R49, R48, P0 ;  /* 0x0000003031407207 */ /* 0x000fc40000000000 */
[----:B------:R-:W-:Y:S02]  /*92d0*/  SEL R70, R33, R32, P0 ;  /* 0x0000002021467207 */ /* 0x000fe40000000000 */
[----:B------:R-:W-:Y:S01]  /*92e0*/  SEL R74, R32, R33, P0 ;  /* 0x00000021204a7207 */ /* 0x000fe20000000000 */
[--C-:B------:R-:W-:Y:S01]  /*92f0*/  IMAD.X R33, RZ, RZ, R29.reuse, P6 ;  /* 0x000000ffff217224 */ /* 0x100fe200030e061d */
[----:B------:R-:W-:Y:S02]  /*9300*/  SEL R76, R25, R24, P0 ;  /* 0x00000018194c7207 */ /* 0x000fe40000000000 */
[----:B------:R-:W-:Y:S01]  /*9310*/  SEL R78, R24, R25, P0 ;  /* 0x00000019184e7207 */ /* 0x000fe20000000000 */
[----:B------:R-:W-:Y:S01]  /*9320*/  IMAD.X R25, RZ, RZ, R29, P2 ;  /* 0x000000ffff197224 */ /* 0x000fe200010e061d */
[----:B------:R-:W-:Y:S02]  /*9330*/  SEL R106, R47, R46, P0 ;  /* 0x0000002e2f6a7207 */ /* 0x000fe40000000000 */
[----:B------:R-:W-:-:S02]  /*9340*/  SEL R110, R31, R30, P0 ;  /* 0x0000001e1f6e7207 */ /* 0x000fc40000000000 */
[----:B------:R-:W-:Y:S01]  /*9350*/  SEL R112, R30, R31, P0 ;  /* 0x0000001f1e707207 */ /* 0x000fe20000000000 */
[----:B------:R-:W-:Y:S01]  /*9360*/  IMAD.X R31, RZ, RZ, R29, P1 ;  /* 0x000000ffff1f7224 */ /* 0x000fe200008e061d */
[----:B------:R-:W-:Y:S02]  /*9370*/  LOP3.LUT R8, R10, 0x380, RZ, 0xc0, !PT ;  /* 0x000003800a087812 */ /* 0x000fe400078ec0ff */
[----:B------:R-:W-:Y:S02]  /*9380*/  F2FP.BF16.F32.PACK_AB R129, R129, R130 ;  /* 0x000000828181723e */ /* 0x000fe400000010ff */
[----:B------:R-:W-:Y:S02]  /*9390*/  F2FP.BF16.F32.PACK_AB R125, R125, R126 ;  /* 0x0000007e7d7d723e */ /* 0x000fe400000010ff */
[----:B------:R-:W-:Y:S02]  /*93a0*/  F2FP.BF16.F32.PACK_AB R54, R51, R54 ;  /* 0x000000363336723e */ /* 0x000fe400000010ff */
[----:B------:R-:W-:-:S02]  /*93b0*/  SEL R48, R48, R49, P0 ;  /* 0x0000003130307207 */ /* 0x000fc40000000000 */
[----:B------:R-:W-:Y:S02]  /*93c0*/  SEL R46, R46, R47, P0 ;  /* 0x0000002f2e2e7207 */ /* 0x000fe40000000000 */
[----:B------:R-:W-:Y:S02]  /*93d0*/  LOP3.LUT R12, R39, 0x380, RZ, 0xc0, !PT ;  /* 0x00000380270c7812 */ /* 0x000fe400078ec0ff */
[C---:B------:R-:W-:Y:S02]  /*93e0*/  IADD3 R45, P3, R28.reuse, 0x4040, RZ ;  /* 0x000040401c2d7810 */ /* 0x040fe40007f7e0ff */
[C---:B------:R-:W-:Y:S02]  /*93f0*/  IADD3 R47, P4, R28.reuse, 0x4060, RZ ;  /* 0x000040601c2f7810 */ /* 0x040fe40007f9e0ff */
[C---:B------:R-:W-:Y:S01]  /*9400*/  IADD3 R126, P5, R28.reuse, 0x8000, RZ ;  /* 0x000080001c7e7810 */ /* 0x040fe20007fbe0ff */
[--C-:B------:R-:W-:Y:S01]  /*9410*/  IMAD.X R27, RZ, RZ, R29.reuse, P3 ;  /* 0x000000ffff1b7224 */ /* 0x100fe200018e061d */
[C---:B------:R-:W-:Y:S01]  /*9420*/  IADD3 R49, P6, R28.reuse, 0x8020, RZ ;  /* 0x000080201c317810 */ /* 0x040fe20007fde0ff */
[--C-:B------:R-:W-:Y:S01]  /*9430*/  IMAD.X R21, RZ, RZ, R29.reuse, P4 ;  /* 0x000000ffff157224 */ /* 0x100fe200020e061d */
[C---:B------:R-:W-:Y:S01]  /*9440*/  IADD3 R51, P1, R28.reuse, 0x8040, RZ ;  /* 0x000080401c337810 */ /* 0x040fe20007f3e0ff */
[--C-:B------:R-:W-:Y:S01]  /*9450*/  IMAD.X R15, RZ, RZ, R29.reuse, P5 ;  /* 0x000000ffff0f7224 */ /* 0x100fe200028e061d */
[----:B------:R-:W-:Y:S01]  /*9460*/  IADD3 R130, P2, R28, 0x8060, RZ ;  /* 0x000080601c827810 */ /* 0x000fe20007f5e0ff */
[--C-:B------:R-:W-:Y:S01]  /*9470*/  IMAD.X R13, RZ, RZ, R29.reuse, P6 ;  /* 0x000000ffff0d7224 */ /* 0x100fe200030e061d */
[----:B------:R-:W-:Y:S01]  /*9480*/  LOP3.LUT R28, R5, R28, RZ, 0x3c, !PT ;  /* 0x0000001c051c7212 */ /* 0x000fe200078e3cff */
[--C-:B------:R-:W-:Y:S01]  /*9490*/  IMAD.X R11, RZ, RZ, R29.reuse, P1 ;  /* 0x000000ffff0b7224 */ /* 0x100fe200008e061d */
[----:B------:R-:W-:Y:S01]  /*94a0*/  SHF.R.U64 R5, R8, 0x3, RZ ;  /* 0x0000000308057819 */ /* 0x000fe200000012ff */
[----:B------:R-:W-:Y:S01]  /*94b0*/  IMAD.X R9, RZ, RZ, R29, P2 ;  /* 0x000000ffff097224 */ /* 0x000fe200010e061d */
[----:B------:R-:W-:-:S02]  /*94c0*/  SHF.R.U64 R8, R12, 0x3, RZ ;  /* 0x000000030c087819 */ /* 0x000fc400000012ff */
[----:B------:R-:W-:Y:S02]  /*94d0*/  LOP3.LUT R14, R41, 0x380, RZ, 0xc0, !PT ;  /* 0x00000380290e7812 */ /* 0x000fe400078ec0ff */
[----:B------:R-:W-:Y:S02]  /*94e0*/  LOP3.LUT R36, R5, R10, RZ, 0x3c, !PT ;  /* 0x0000000a05247212 */ /* 0x000fe400078e3cff */
[----:B------:R-:W-:Y:S02]  /*94f0*/  LOP3.LUT R34, R8, R39, RZ, 0x3c, !PT ;  /* 0x0000002708227212 */ /* 0x000fe400078e3cff */
[----:B------:R-:W-:Y:S02]  /*9500*/  LOP3.LUT R5, R20, 0x380, RZ, 0xc0, !PT ;  /* 0x0000038014057812 */ /* 0x000fe400078ec0ff */
[----:B------:R-:W-:Y:S02]  /*9510*/  LOP3.LUT R8, R43, 0x380, RZ, 0xc0, !PT ;  /* 0x000003802b087812 */ /* 0x000fe400078ec0ff */
[----:B------:R-:W-:-:S02]  /*9520*/  LOP3.LUT R10, R45, 0x380, RZ, 0xc0, !PT ;  /* 0x000003802d0a7812 */ /* 0x000fc400078ec0ff */
[----:B------:R-:W-:Y:S02]  /*9530*/  SHF.R.U64 R12, R14, 0x3, RZ ;  /* 0x000000030e0c7819 */ /* 0x000fe400000012ff */
[----:B------:R-:W-:Y:S02]  /*9540*/  SHF.R.U64 R5, R5, 0x3, RZ ;  /* 0x0000000305057819 */ /* 0x000fe400000012ff */
[----:B------:R-:W-:Y:S02]  /*9550*/  SHF.R.U64 R8, R8, 0x3, RZ ;  /* 0x0000000308087819 */ /* 0x000fe400000012ff */
[----:B------:R-:W-:Y:S02]  /*9560*/  SHF.R.U64 R10, R10, 0x3, RZ ;  /* 0x000000030a0a7819 */ /* 0x000fe400000012ff */
[----:B------:R-:W-:Y:S02]  /*9570*/  LOP3.LUT R32, R12, R41, RZ, 0x3c, !PT ;  /* 0x000000290c207212 */ /* 0x000fe400078e3cff */
[----:B------:R-:W-:-:S02]  /*9580*/  LOP3.LUT R12, R47, 0x380, RZ, 0xc0, !PT ;  /* 0x000003802f0c7812 */ /* 0x000fc400078ec0ff */
[----:B------:R-:W-:Y:S02]  /*9590*/  LOP3.LUT R30, R5, R20, RZ, 0x3c, !PT ;  /* 0x00000014051e7212 */ /* 0x000fe400078e3cff */
[----:B------:R-:W-:Y:S02]  /*95a0*/  LOP3.LUT R24, R8, R43, RZ, 0x3c, !PT ;  /* 0x0000002b08187212 */ /* 0x000fe400078e3cff */
[----:B------:R-:W-:Y:S02]  /*95b0*/  LOP3.LUT R5, R126, 0x380, RZ, 0xc0, !PT ;  /* 0x000003807e057812 */ /* 0x000fe400078ec0ff */
[----:B------:R-:W-:Y:S02]  /*95c0*/  LOP3.LUT R8, R49, 0x380, RZ, 0xc0, !PT ;  /* 0x0000038031087812 */ /* 0x000fe400078ec0ff */
[----:B------:R-:W-:Y:S02]  /*95d0*/  LOP3.LUT R26, R10, R45, RZ, 0x3c, !PT ;  /* 0x0000002d0a1a7212 */ /* 0x000fe400078e3cff */
[----:B------:R-:W-:-:S02]  /*95e0*/  LOP3.LUT R39, R130, 0x380, RZ, 0xc0, !PT ;  /* 0x0000038082277812 */ /* 0x000fc400078ec0ff */
[----:B------:R-:W-:Y:S02]  /*95f0*/  LOP3.LUT R10, R51, 0x380, RZ, 0xc0, !PT ;  /* 0x00000380330a7812 */ /* 0x000fe400078ec0ff */
[----:B------:R-:W-:Y:S02]  /*9600*/  SHF.R.U64 R12, R12, 0x3, RZ ;  /* 0x000000030c0c7819 */ /* 0x000fe400000012ff */
[----:B------:R-:W-:Y:S02]  /*9610*/  F2FP.BF16.F32.PACK_AB R141, R141, R142 ;  /* 0x0000008e8d8d723e */ /* 0x000fe400000010ff */
[----:B------:R-:W-:Y:S02]  /*9620*/  F2FP.BF16.F32.PACK_AB R140, R139, R140 ;  /* 0x0000008c8b8c723e */ /* 0x000fe400000010ff */
[----:B------:R-:W-:Y:S02]  /*9630*/  SHF.R.U64 R5, R5, 0x3, RZ ;  /* 0x0000000305057819 */ /* 0x000fe400000012ff */
[----:B------:R-:W-:-:S02]  /*9640*/  SHF.R.U64 R8, R8, 0x3, RZ ;  /* 0x0000000308087819 */ /* 0x000fc400000012ff */
[----:B------:R-:W-:Y:S02]  /*9650*/  F2FP.BF16.F32.PACK_AB R104, R101, R104 ;  /* 0x000000686568723e */ /* 0x000fe400000010ff */
[----:B------:R-:W-:Y:S02]  /*9660*/  F2FP.BF16.F32.PACK_AB R137, R137, R138 ;  /* 0x0000008a8989723e */ /* 0x000fe400000010ff */
[----:B------:R-:W-:Y:S02]  /*9670*/  F2FP.BF16.F32.PACK_AB R136, R135, R136 ;  /* 0x000000888788723e */ /* 0x000fe400000010ff */
[----:B------:R-:W-:Y:S02]  /*9680*/  SHF.R.U64 R39, R39, 0x3, RZ ;  /* 0x0000000327277819 */ /* 0x000fe400000012ff */
[----:B------:R-:W-:Y:S02]  /*9690*/  F2FP.BF16.F32.PACK_AB R97, R97, R100 ;  /* 0x000000646161723e */ /* 0x000fe400000010ff */
[----:B------:R-:W-:-:S02]  /*96a0*/  F2FP.BF16.F32.PACK_AB R96, R93, R96 ;  /* 0x000000605d60723e */ /* 0x000fc400000010ff */
[----:B------:R-:W-:Y:S02]  /*96b0*/  F2FP.BF16.F32.PACK_AB R72, R69, R72 ;  /* 0x000000484548723e */ /* 0x000fe400000010ff */
[----:B------:R-:W-:Y:S02]  /*96c0*/  SHF.R.U64 R10, R10, 0x3, RZ ;  /* 0x000000030a0a7819 */ /* 0x000fe400000012ff */
[----:B------:R-:W-:Y:S02]  /*96d0*/  F2FP.BF16.F32.PACK_AB R89, R89, R92 ;  /* 0x0000005c5959723e */ /* 0x000fe400000010ff */
[----:B------:R-:W-:Y:S02]  /*96e0*/  F2FP.BF16.F32.PACK_AB R88, R85, R88 ;  /* 0x000000585558723e */ /* 0x000fe400000010ff */
[----:B------:R-:W-:Y:S02]  /*96f0*/  F2FP.BF16.F32.PACK_AB R128, R127, R128 ;  /* 0x000000807f80723e */ /* 0x000fe400000010ff */
[----:B------:R-:W-:-:S02]  /*9700*/  LOP3.LUT R20, R12, R47, RZ, 0x3c, !PT ;  /* 0x0000002f0c147212 */ /* 0x000fc400078e3cff */
[----:B------:R-:W-:Y:S02]  /*9710*/  F2FP.BF16.F32.PACK_AB R133, R133, R134 ;  /* 0x000000868585723e */ /* 0x000fe400000010ff */
[----:B------:R-:W-:Y:S02]  /*9720*/  F2FP.BF16.F32.PACK_AB R132, R131, R132 ;  /* 0x000000848384723e */ /* 0x000fe400000010ff */
[----:B------:R-:W-:Y:S02]  /*9730*/  F2FP.BF16.F32.PACK_AB R80, R77, R80 ;  /* 0x000000504d50723e */ /* 0x000fe400000010ff */
[----:B------:R-:W-:Y:S02]  /*9740*/  F2FP.BF16.F32.PACK_AB R124, R123, R124 ;  /* 0x0000007c7b7c723e */ /* 0x000fe400000010ff */
[----:B------:R-:W-:Y:S02]  /*9750*/  SEL R42, R141, R140, P0 ;  /* 0x0000008c8d2a7207 */ /* 0x000fe40000000000 */
[----:B------:R-:W-:-:S02]  /*9760*/  LOP3.LUT R14, R5, R126, RZ, 0x3c, !PT ;  /* 0x0000007e050e7212 */ /* 0x000fc400078e3cff */
[----:B------:R-:W-:Y:S02]  /*9770*/  LOP3.LUT R12, R8, R49, RZ, 0x3c, !PT ;  /* 0x00000031080c7212 */ /* 0x000fe400078e3cff */
[----:B------:R-:W-:Y:S02]  /*9780*/  F2FP.BF16.F32.PACK_AB R120, R65, R120 ;  /* 0x000000784178723e */ /* 0x000fe400000010ff */
[----:B------:R-:W-:Y:S02]  /*9790*/  F2FP.BF16.F32.PACK_AB R66, R59, R66 ;  /* 0x000000423b42723e */ /* 0x000fe400000010ff */
[----:B------:R-:W-:Y:S02]  /*97a0*/  SEL R140, R140, R141, P0 ;  /* 0x0000008d8c8c7207 */ /* 0x000fe40000000000 */
[----:B------:R-:W-:Y:S02]  /*97b0*/  SEL R44, R137, R136, P0 ;  /* 0x00000088892c7207 */ /* 0x000fe40000000000 */
[----:B------:R-:W-:-:S02]  /*97c0*/  SEL R86, R105, R104, P0 ;  /* 0x0000006869567207 */ /* 0x000fc40000000000 */
[----:B------:R-:W-:Y:S02]  /*97d0*/  LOP3.LUT R8, R39, R130, RZ, 0x3c, !PT ;  /* 0x0000008227087212 */ /* 0x000fe400078e3cff */
[----:B------:R-:W-:Y:S02]  /*97e0*/  F2FP.BF16.F32.PACK_AB R56, R53, R56 ;  /* 0x000000383538723e */ /* 0x000fe400000010ff */
[----:B------:R-:W-:Y:S02]  /*97f0*/  SEL R136, R136, R137, P0 ;  /* 0x0000008988887207 */ /* 0x000fe40000000000 */
        /* <DEDUP_REMOVED lines=24> */
[----:B------:R-:W-:Y:S02]  /*9980*/  MOV R65, R12 ;  /* 0x0000000c00417202 */ /* 0x000fe40000000f00 */
[----:B------:R-:W-:Y:S02]  /*9990*/  MOV R59, R10 ;  /* 0x0000000a003b7202 */ /* 0x000fe40000000f00 */
[----:B------:R-:W-:-:S02]  /*99a0*/  SEL R56, R56, R57, P0 ;  /* 0x0000003938387207 */ /* 0x000fc40000000000 */
[----:B------:R-:W-:Y:S02]  /*99b0*/  SEL R102, R55, R54, P0 ;  /* 0x0000003637667207 */ /* 0x000fe40000000000 */
[----:B------:R-:W-:Y:S02]  /*99c0*/  MOV R67, R14 ;  /* 0x0000000e00437202 */ /* 0x000fe40000000f00 */
[----:B------:R-:W-:Y:S02]  /*99d0*/  SEL R54, R54, R55, P0 ;  /* 0x0000003736367207 */ /* 0x000fe40000000000 */
[----:B------:R-:W-:Y:S02]  /*99e0*/  MOV R87, R28 ;  /* 0x0000001c00577202 */ /* 0x000fe40000000f00 */
[----:B------:R-:W-:Y:S01]  /*99f0*/  MOV R69, R26 ;  /* 0x0000001a00457202 */ /* 0x000fe20000000f00 */
[----:B--2---:R-:W-:Y:S01]  /*9a00*/  SHFL.IDX PT, R42, R42, R3, 0x1c1f ;  /* 0x001c1f032a2a7589 */ /* 0x004fe200000e0000 */
[----:B------:R-:W-:-:S02]  /*9a10*/  LOP3.LUT R5, R3, 0x2, RZ, 0x3c, !PT ;  /* 0x0000000203057812 */ /* 0x000fc400078e3cff */
[----:B------:R-:W-:Y:S01]  /*9a20*/  MOV R79, R32 ;  /* 0x00000020004f7202 */ /* 0x000fe20000000f00 */
[----:B------:R-:W-:Y:S01]  /*9a30*/  SHFL.IDX PT, R44, R44, R3, 0x1c1f ;  /* 0x001c1f032c2c7589 */ /* 0x000fe200000e0000 */
[----:B------:R-:W-:Y:S02]  /*9a40*/  MOV R77, R30 ;  /* 0x0000001e004d7202 */ /* 0x000fe40000000f00 */
[----:B------:R-:W-:Y:S01]  /*9a50*/  MOV R85, R36 ;  /* 0x0000002400557202 */ /* 0x000fe20000000f00 */
[----:B------:R-:W0:Y:S01]  /*9a60*/  SHFL.IDX PT, R9, R140, R5, 0x1c1f ;  /* 0x001c1f058c097589 */ /* 0x000e2200000e0000 */
[----:B------:R-:W-:Y:S02]  /*9a70*/  MOV R81, R34 ;  /* 0x0000002200517202 */ /* 0x000fe40000000f00 */
[----:B------:R-:W-:Y:S01]  /*9a80*/  MOV R75, R24 ;  /* 0x00000018004b7202 */ /* 0x000fe20000000f00 */
[----:B------:R-:W-:Y:S01]  /*9a90*/  SHFL.IDX PT, R86, R86, R3, 0x1c1f ;  /* 0x001c1f0356567589 */ /* 0x000fe200000e0000 */
[----:B------:R-:W-:-:S03]  /*9aa0*/  PLOP3.LUT P1, PT, PT, PT, UP0, 0x80, 0x0 ;  /* 0x000000000000781c */ /* 0x000fc60003f2f008 */
[----:B------:R-:W1:Y:S04]  /*9ab0*/  SHFL.IDX PT, R13, R136, R5, 0x1c1f ;  /* 0x001c1f05880d7589 */ /* 0x000e6800000e0000 */
[----:B------:R-:W2:Y:S04]  /*9ac0*/  SHFL.IDX PT, R11, R104, R5, 0x1c1f ;  /* 0x001c1f05680b7589 */ /* 0x000ea800000e0000 */
[----:B------:R-:W-:Y:S04]  /*9ad0*/  SHFL.IDX PT, R90, R90, R3, 0x1c1f ;  /* 0x001c1f035a5a7589 */ /* 0x000fe800000e0000 */
[----:B------:R-:W3:Y:S04]  /*9ae0*/  SHFL.IDX PT, R15, R96, R5, 0x1c1f ;  /* 0x001c1f05600f7589 */ /* 0x000ee800000e0000 */
[----:B------:R-:W-:Y:S01]  /*9af0*/  SHFL.IDX PT, R52, R52, R3, 0x1c1f ;  /* 0x001c1f0334347589 */ /* 0x000fe200000e0000 */
[----:B0-----:R-:W-:-:S02]  /*9b00*/  SEL R8, R42, R9, P0 ;  /* 0x000000092a087207 */ /* 0x001fc40000000000 */
[----:B------:R-:W-:Y:S01]  /*9b10*/  SEL R10, R9, R42, P0 ;  /* 0x0000002a090a7207 */ /* 0x000fe20000000000 */
[----:B------:R-:W-:Y:S04]  /*9b20*/  SHFL.IDX PT, R92, R92, R3, 0x1c1f ;  /* 0x001c1f035c5c7589 */ /* 0x000fe800000e0000 */
[----:B------:R-:W0:Y:S01]  /*9b30*/  SHFL.IDX PT, R29, R128, R5, 0x1c1f ;  /* 0x001c1f05801d7589 */ /* 0x000e2200000e0000 */
[----:B-1----:R-:W-:Y:S02]  /*9b40*/  SEL R12, R44, R13, P0 ;  /* 0x0000000d2c0c7207 */ /* 0x002fe40000000000 */
[----:B------:R-:W-:Y:S01]  /*9b50*/  SEL R14, R13, R44, P0 ;  /* 0x0000002c0d0e7207 */ /* 0x000fe20000000000 */
[----:B------:R-:W1:Y:S01]  /*9b60*/  SHFL.IDX PT, R27, R88, R5, 0x1c1f ;  /* 0x001c1f05581b7589 */ /* 0x000e6200000e0000 */
[----:B--2---:R-:W-:-:S02]  /*9b70*/  SEL R9, R86, R11, P0 ;  /* 0x0000000b56097207 */ /* 0x004fc40000000000 */
[----:B------:R-:W-:Y:S01]  /*9b80*/  SEL R11, R11, R86, P0 ;  /* 0x000000560b0b7207 */ /* 0x000fe20000000000 */
[----:B------:R-:W-:Y:S04]  /*9b90*/  SHFL.IDX PT, R50, R50, R3, 0x1c1f ;  /* 0x001c1f0332327589 */ /* 0x000fe800000e0000 */
[----:B------:R-:W-:Y:S01]  /*9ba0*/  SHFL.IDX PT, R58, R58, R3, 0x1c1f ;  /* 0x001c1f033a3a7589 */ /* 0x000fe200000e0000 */
[----:B---3--:R-:W-:Y:S02]  /*9bb0*/  SEL R13, R90, R15, P0 ;  /* 0x0000000f5a0d7207 */ /* 0x008fe40000000000 */
[----:B------:R-:W-:Y:S01]  /*9bc0*/  SEL R15, R15, R90, P0 ;  /* 0x0000005a0f0f7207 */ /* 0x000fe20000000000 */
[----:B------:R-:W-:Y:S04]  /*9bd0*/  SHFL.IDX PT, R94, R94, R3, 0x1c1f ;  /* 0x001c1f035e5e7589 */ /* 0x000fe800000e0000 */
[----:B------:R-:W2:Y:S04]  /*9be0*/  SHFL.IDX PT, R21, R132, R5, 0x1c1f ;  /* 0x001c1f0584157589 */ /* 0x000ea800000e0000 */
[----:B------:R-:W3:Y:S01]  /*9bf0*/  SHFL.IDX PT, R33, R124, R5, 0x1c1f ;  /* 0x001c1f057c217589 */ /* 0x000ee200000e0000 */
[----:B0-----:R-:W-:-:S02]  /*9c00*/  SEL R28, R52, R29, P0 ;  /* 0x0000001d341c7207 */ /* 0x001fc40000000000 */
[----:B------:R-:W-:Y:S01]  /*9c10*/  SEL R30, R29, R52, P0 ;  /* 0x000000341d1e7207 */ /* 0x000fe20000000000 */
[----:B------:R-:W0:Y:S01]  /*9c20*/  SHFL.IDX PT, R31, R80, R5, 0x1c1f ;  /* 0x001c1f05501f7589 */ /* 0x000e2200000e0000 */
[----:B-1----:R-:W-:Y:S02]  /*9c30*/  SEL R25, R92, R27, P0 ;  /* 0x0000001b5c197207 */ /* 0x002fe40000000000 */
[----:B------:R-:W-:Y:S01]  /*9c40*/  SEL R27, R27, R92, P0 ;  /* 0x0000005c1b1b7207 */ /* 0x000fe20000000000 */
[----:B------:R-:W-:Y:S04]  /*9c50*/  SHFL.IDX PT, R60, R60, R3, 0x1c1f ;  /* 0x001c1f033c3c7589 */ /* 0x000fe800000e0000 */
[----:B------:R-:W-:Y:S04]  /*9c60*/  SHFL.IDX PT, R98, R98, R3, 0x1c1f ;  /* 0x001c1f0362627589 */ /* 0x000fe800000e0000 */
[----:B------:R-:W1:Y:S04]  /*9c70*/  SHFL.IDX PT, R37, R120, R5, 0x1c1f ;  /* 0x001c1f0578257589 */ /* 0x000e6800000e0000 */
[----:B------:R-:W4:Y:S01]  /*9c80*/  SHFL.IDX PT, R35, R72, R5, 0x1c1f ;  /* 0x001c1f0548237589 */ /* 0x000f2200000e0000 */
[----:B--2---:R-:W-:-:S02]  /*9c90*/  SEL R24, R50, R21, P0 ;  /* 0x0000001532187207 */ /* 0x004fc40000000000 */
[----:B------:R-:W-:Y:S01]  /*9ca0*/  SEL R26, R21, R50, P0 ;  /* 0x00000032151a7207 */ /* 0x000fe20000000000 */
[----:B------:R-:W-:Y:S01]  /*9cb0*/  SHFL.IDX PT, R62, R62, R3, 0x1c1f ;  /* 0x001c1f033e3e7589 */ /* 0x000fe200000e0000 */
[----:B---3--:R-:W-:Y:S02]  /*9cc0*/  SEL R32, R58, R33, P0 ;  /* 0x000000213a207207 */ /* 0x008fe40000000000 */
[----:B------:R-:W-:Y:S01]  /*9cd0*/  SEL R34, R33, R58, P0 ;  /* 0x0000003a21227207 */ /* 0x000fe20000000000 */
[----:B------:R-:W-:Y:S01]  /*9ce0*/  SHFL.IDX PT, R100, R100, R3, 0x1c1f ;  /* 0x001c1f0364647589 */ /* 0x000fe200000e0000 */
[----:B0-----:R-:W-:Y:S02]  /*9cf0*/  SEL R29, R94, R31, P0 ;  /* 0x0000001f5e1d7207 */ /* 0x001fe40000000000 */
[----:B------:R-:W-:Y:S01]  /*9d00*/  SEL R31, R31, R94, P0 ;  /* 0x0000005e1f1f7207 */ /* 0x000fe20000000000 */
[----:B------:R-:W0:Y:S04]  /*9d10*/  SHFL.IDX PT, R41, R56, R5, 0x1c1f ;  /* 0x001c1f0538297589 */ /* 0x000e2800000e0000 */
[----:B------:R-:W-:Y:S04]  /*9d20*/  SHFL.IDX PT, R39, R66, R5, 0x1c1f ;  /* 0x001c1f0542277589 */ /* 0x000fe800000e0000 */
[----:B------:R-:W-:Y:S01]  /*9d30*/  SHFL.IDX PT, R102, R102, R3, 0x1c1f ;  /* 0x001c1f0366667589 */ /* 0x000fe200000e0000 */
[----:B-1----:R-:W-:-:S03]  /*9d40*/  SEL R36, R60, R37, P0 ;  /* 0x000000253c247207 */ /* 0x002fc60000000000 */
[----:B------:R-:W1:Y:S01]  /*9d50*/  SHFL.IDX PT, R43, R54, R5, 0x1c1f ;  /* 0x001c1f05362b7589 */ /* 0x000e6200000e0000 */
[----:B----4-:R-:W-:Y:S02]  /*9d60*/  SEL R33, R98, R35, P0 ;  /* 0x0000002362217207 */ /* 0x010fe40000000000 */
[----:B------:R-:W-:Y:S01]  /*9d70*/  SEL R35, R35, R98, P0 ;  /* 0x0000006223237207 */ /* 0x000fe20000000000 */
[----:B------:R-:W-:Y:S06]  /*9d80*/  BAR.SYNC.DEFER_BLOCKING 0x1, 0x100 ;  /* 0x0044000000007b1d */ /* 0x000fec0000010000 */
[----:B------:R-:W-:Y:S01]  /*9d90*/  SHFL.IDX PT, R64, R64, R3, 0x1c1f ;  /* 0x001c1f0340407589 */ /* 0x000fe200000e0000 */
[----:B0-----:R-:W-:-:S03]  /*9da0*/  SEL R42, R41, R62, P0 ;  /* 0x0000003e292a7207 */ /* 0x001fc60000000000 */
        /* <DEDUP_REMOVED lines=14> */
[----:B------:R0:W-:Y:S01]  /*9e90*/  SHFL.IDX PT, R55, R38, R5, 0x1c1f ;  /* 0x001c1f0526377589 */ /* 0x0001e200000e0000 */
[----:B-1----:R-:W-:Y:S02]  /*9ea0*/  SEL R41, R102, R43, P0 ;  /* 0x0000002b66297207 */ /* 0x002fe40000000000 */
[----:B------:R-:W-:Y:S01]  /*9eb0*/  SEL R43, R43, R102, P0 ;  /* 0x000000662b2b7207 */ /* 0x000fe20000000000 */
[----:B------:R-:W-:Y:S04]  /*9ec0*/  SHFL.IDX PT, R71, R112, R5, 0x1c1f ;  /* 0x001c1f0570477589 */ /* 0x000fe800000e0000 */
[----:B------:R-:W-:Y:S01]  /*9ed0*/  SHFL.IDX PT, R49, R78, R5, 0x1c1f ;  /* 0x001c1f054e317589 */ /* 0x000fe200000e0000 */
[----:B0-----:R-:W-:-:S03]  /*9ee0*/  SEL R38, R37, R60, P0 ;  /* 0x0000003c25267207 */ /* 0x001fc60000000000 */
[----:B------:R-:W0:Y:S01]  /*9ef0*/  SHFL.IDX PT, R51, R84, R5, 0x1c1f ;  /* 0x001c1f0554337589 */ /* 0x000e2200000e0000 */
[----:B------:R-:W-:Y:S02]  /*9f00*/  SEL R37, R100, R39, P0 ;  /* 0x0000002764257207 */ /* 0x000fe40000000000 */
[----:B------:R-:W-:Y:S01]  /*9f10*/  SEL R39, R39, R100, P0 ;  /* 0x0000006427277207 */ /* 0x000fe20000000000 */
[----:B------:R-:W-:Y:S04]  /*9f20*/  SHFL.IDX PT, R57, R116, R5, 0x1c1f ;  /* 0x001c1f0574397589 */ /* 0x000fe800000e0000 */
[----:B------:R-:W1:Y:S04]  /*9f30*/  SHFL.IDX PT, R83, R122, R5, 0x1c1f ;  /* 0x001c1f057a537589 */ /* 0x000e6800000e0000 */
[----:B------:R2:W-:Y:S04]  /*9f40*/  STSM.16.M88.4 [R87], R8 ;  /* 0x0000000857007844 */ /* 0x0005e80000000200 */
[----:B------:R3:W-:Y:S04]  /*9f50*/  STSM.16.M88.4 [R85], R12 ;  /* 0x0000000c55007844 */ /* 0x0007e80000000200 */
[----:B------:R1:W-:Y:S04]  /*9f60*/  STSM.16.M88.4 [R81], R24 ;  /* 0x0000001851007844 */ /* 0x0003e80000000200 */
[----:B------:R-:W-:Y:S01]  /*9f70*/  STSM.16.M88.4 [R79], R28 ;  /* 0x0000001c4f007844 */ /* 0x000fe20000000200 */
[----:B0-----:R-:W-:-:S02]  /*9f80*/  SEL R80, R82, R51, P0 ;  /* 0x0000003352507207 */ /* 0x001fc40000000000 */
[----:B------:R-:W-:Y:S01]  /*9f90*/  SEL R82, R51, R82, P0 ;  /* 0x0000005233527207 */ /* 0x000fe20000000000 */
[----:B------:R-:W-:Y:S01]  /*9fa0*/  STSM.16.M88.4 [R77], R32 ;  /* 0x000000204d007844 */ /* 0x000fe20000000200 */
[----:B--2---:R-:W-:Y:S02]  /*9fb0*/  SEL R8, R64, R45, P0 ;  /* 0x0000002d40087207 */ /* 0x004fe40000000000 */
[----:B------:R-:W-:Y:S01]  /*9fc0*/  SEL R10, R45, R64, P0 ;  /* 0x000000402d0a7207 */ /* 0x000fe20000000000 */
[----:B------:R-:W-:Y:S01]  /*9fd0*/  STSM.16.M88.4 [R75], R36 ;  /* 0x000000244b007844 */ /* 0x000fe20000000200 */
[----:B------:R-:W-:Y:S02]  /*9fe0*/  SEL R9, R106, R53, P0 ;  /* 0x000000356a097207 */ /* 0x000fe40000000000 */
[----:B------:R-:W-:Y:S01]  /*9ff0*/  SEL R11, R53, R106, P0 ;  /* 0x0000006a350b7207 */ /* 0x000fe20000000000 */
[----:B------:R0:W-:Y:S01]  /*a000*/  STSM.16.M88.4 [R69], R40 ;  /* 0x0000002845007844 */ /* 0x0001e20000000200 */
[----:B---3--:R-:W-:-:S02]  /*a010*/  SEL R12, R68, R3, P0 ;  /* 0x00000003440c7207 */ /* 0x008fc40000000000 */
        /* <DEDUP_REMOVED lines=8> */
[----:B------:R-:W-:Y:S02]  /*a0a0*/  SEL R24, R76, R49, P0 ;  /* 0x000000314c187207 */ /* 0x000fe40000000000 */
[----:B0-----:R-:W-:Y:S02]  /*a0b0*/  SEL R69, R110, R71, P0 ;  /* 0x000000476e457207 */ /* 0x001fe40000000000 */
[----:B------:R-:W-:Y:S01]  /*a0c0*/  SEL R71, R71, R110, P0 ;  /* 0x0000006e47477207 */ /* 0x000fe20000000000 */
[----:B--2---:R-:W-:Y:S01]  /*a0d0*/  IMAD.U32 R9, RZ, RZ, UR6 ;  /* 0x00000006ff097e24 */ /* 0x004fe2000f8e00ff */
[----:B------:R-:W-:Y:S01]  /*a0e0*/  SEL R26, R49, R76, P0 ;  /* 0x0000004c311a7207 */ /* 0x000fe20000000000 */
[----:B------:R-:W-:Y:S01]  /*a0f0*/  ULDC.64 UR6, c[0x0][0xbe0] ;  /* 0x0002f80000067ab9 */ /* 0x000fe20000000a00 */
[----:B------:R-:W-:Y:S01]  /*a100*/  SEL R25, R114, R57, P0 ;  /* 0x0000003972197207 */ /* 0x000fe20000000000 */
[----:B------:R3:W-:Y:S01]  /*a110*/  STSM.16.M88.4 [R65], R68 ;  /* 0x0000004441007844 */ /* 0x0007e20000000200 */
[----:B------:R-:W-:Y:S01]  /*a120*/  SEL R27, R57, R114, P0 ;  /* 0x00000072391b7207 */ /* 0x000fe20000000000 */
[----:B------:R-:W0:Y:S01]  /*a130*/  LDC R60, c[0x0][0xa88] ;  /* 0x0002a200ff3c7b82 */ /* 0x000e220000000800 */
[----:B------:R-:W-:Y:S01]  /*a140*/  SEL R83, R83, R118, P0 ;  /* 0x0000007653537207 */ /* 0x000fe20000000000 */
[----:B------:R-:W-:-:S02]  /*a150*/  IMAD.U32 R8, RZ, RZ, UR4 ;  /* 0x00000004ff087e24 */ /* 0x000fc4000f8e00ff */
[----:B------:R3:W-:Y:S01]  /*a160*/  STSM.16.M88.4 [R59], R24 ;  /* 0x000000183b007844 */ /* 0x0007e20000000200 */
[----:B------:R-:W-:-:S03]  /*a170*/  UISETP.NE.U32.AND UP1, UPT, UR6, URZ, UPT ;  /* 0x0000003f0600728c */ /* 0x000fc6000bf25070 */
[----:B------:R3:W-:Y:S01]  /*a180*/  STSM.16.M88.4 [R20], R80 ;  /* 0x0000005014007844 */ /* 0x0007e20000000200 */
[----:B------:R-:W-:Y:S01]  /*a190*/  BAR.SYNC.DEFER_BLOCKING 0x1, 0x100 ;  /* 0x0044000000007b1d */ /* 0x000fe20000010000 */
[----:B------:R-:W-:-:S06]  /*a1a0*/  UISETP.NE.AND.EX UP1, UPT, UR7, URZ, UPT, UP1 ;  /* 0x0000003f0700728c */ /* 0x000fcc000bf25310 */
[----:B------:R-:W-:-:S05]  /*a1b0*/  PLOP3.LUT P0, PT, PT, PT, UP1, 0x80, 0x0 ;  /* 0x000000000000781c */ /* 0x000fca0003f0f018 */
[----:B------:R-:W-:-:S04]  /*a1c0*/  @UP1 UIADD3 UR6, UP2, UR8, UR6, URZ ;  /* 0x0000000608061290 */ /* 0x000fc8000ff5e03f */
[----:B------:R-:W-:Y:S02]  /*a1d0*/  @UP1 UIADD3.X UR7, UR9, UR7, URZ, UP2, !UPT ;  /* 0x0000000709071290 */ /* 0x000fe400097fe43f */
[----:B------:R-:W-:-:S04]  /*a1e0*/  IMAD.U32 R10, RZ, RZ, UR6 ;  /* 0x00000006ff0a7e24 */ /* 0x000fc8000f8e00ff */
[----:B------:R-:W-:Y:S01]  /*a1f0*/  IMAD.U32 R11, RZ, RZ, UR7 ;  /* 0x00000007ff0b7e24 */ /* 0x000fe2000f8e00ff */
[----:B------:R-:W2:Y:S01]  /*a200*/  @P1 LDG.E R3, desc[UR48][R8.64] ;  /* 0x0000003008031981 */ /* 0x000ea2000c1e1900 */
[----:B------:R-:W-:Y:S01]  /*a210*/  IMAD R5, R18, 0x40, R16 ;  /* 0x0000004012057824 */ /* 0x000fe200078e0210 */
[----:B------:R-:W-:Y:S02]  /*a220*/  UMOV UR4, URZ ;  /* 0x0000003f00047c82 */ /* 0x000fe40008000000 */
[----:B0-----:R3:W5:Y:S01]  /*a230*/  @P0 LDG.E R60, desc[UR48][R10.64] ;  /* 0x000000300a3c0981 */ /* 0x001762000c1e1900 */
[----:B------:R-:W-:-:S03]  /*a240*/  IMAD.WIDE R6, R5, 0x2, R6 ;  /* 0x0000000205067825 */ /* 0x000fc600078e0206 */
[----:B------:R-:W-:Y:S02]  /*a250*/  IADD3 R33, P5, R6, 0x1000, RZ ;  /* 0x0000100006217810 */ /* 0x000fe40007fbe0ff */
[----:B--2---:R-:W-:Y:S01]  /*a260*/  @P1 R2UR UR4, R3 ;  /* 0x00000000030412ca */ /* 0x004fe200000e0000 */
[----:B---3--:R-:W-:-:S14]  /*a270*/  @P0 BRA `(.L_x_3041) ;  /* 0x0000000000100947 */ /* 0x008fdc0003800000 */
[----:B------:R-:W-:Y:S05]  /*a280*/  @!P1 BRA `(.L_x_3041) ;  /* 0x00000000000c9947 */ /* 0x000fea0003800000 */
[----:B------:R-:W2:Y:S04]  /*a290*/  LDG.E R3, desc[UR48][R8.64] ;  /* 0x0000003008037981 */ /* 0x000ea8000c1e1900 */
[----:B-----5:R-:W2:Y:S02]  /*a2a0*/  LDG.E R60, desc[UR48][R8.64+0x4] ;  /* 0x00000430083c7981 */ /* 0x020ea4000c1e1900 */
[----:B--2---:R-:W-:-:S07]  /*a2b0*/  IMAD.IADD R60, R60, 0x1, -R3 ;  /* 0x000000013c3c7824 */ /* 0x004fce00078e0a03 */
.L_x_3041:
[----:B------:R-:W-:Y:S01]  /*a2c0*/  USHF.R.S32.HI UR11, URZ, 0x1f, UR39 ;  /* 0x0000001f3f0b7899 */ /* 0x000fe20008011427 */
[----:B------:R-:W-:Y:S01]  /*a2d0*/  IMAD R11, R17, 0x80, R222 ;  /* 0x00000080110b7824 */ /* 0x000fe200078e02de */
[----:B------:R-:W-:Y:S01]  /*a2e0*/  ULDC.64 UR12, c[0x0][0xb70] ;  /* 0x0002dc00000c7ab9 */ /* 0x000fe20000000a00 */
[----:B------:R-:W-:Y:S01]  /*a2f0*/  USHF.R.S32.HI UR9, URZ, 0x1f, UR4 ;  /* 0x0000001f3f097899 */ /* 0x000fe20008011404 */
[C---:B------:R-:W-:Y:S01]  /*a300*/  IADD3 R53, P0, R6.reuse, 0x4000, RZ ;  /* 0x0000400006357810 */ /* 0x040fe20007f1e0ff */
[----:B------:R-:W-:Y:S01]  /*a310*/  UIMAD UR10, UR11, UR12, URZ ;  /* 0x0000000c0b0a72a4 */ /* 0x000fe2000f8e023f */
[C---:B------:R-:W-:Y:S01]  /*a320*/  IADD3 R29, P2, R6.reuse, 0x6000, RZ ;  /* 0x00006000061d7810 */ /* 0x040fe20007f5e0ff */
[----:B------:R-:W-:Y:S01]  /*a330*/  UMOV UR8, UR4 ;  /* 0x0000000400087c82 */ /* 0x000fe20008000000 */
[----:B------:R-:W-:Y:S01]  /*a340*/  USEL UR37, UR37, URZ, !UP0 ;  /* 0x0000003f25257287 */ /* 0x000fe2000c000000 */
[C---:B------:R-:W-:Y:S01]  /*a350*/  IADD3 R25, P4, R6.reuse, 0x2000, RZ ;  /* 0x0000200006197810 */ /* 0x040fe20007f9e0ff */
[----:B------:R-:W-:Y:S01]  /*a360*/  UIMAD.WIDE.U32 UR6, UR39, UR12, UR8 ;  /* 0x0000000c270672a5 */ /* 0x000fe2000f8e0008 */
[C---:B------:R-:W-:Y:S01]  /*a370*/  IADD3 R9, P3, R6.reuse, 0x3000, RZ ;  /* 0x0000300006097810 */ /* 0x040fe20007f7e0ff */
[----:B------:R-:W-:Y:S01]  /*a380*/  UIMAD UR10, UR39, UR13, UR10 ;  /* 0x0000000d270a72a4 */ /* 0x000fe2000f8e020a */
[----:B------:R-:W-:Y:S01]  /*a390*/  SHF.R.S32.HI R3, RZ, 0x1f, R11 ;  /* 0x0000001fff037819 */ /* 0x000fe2000001140b */
[----:B------:R-:W-:Y:S01]  /*a3a0*/  USEL UR36, UR36, URZ, !UP0 ;  /* 0x0000003f24247287 */ /* 0x000fe2000c000000 */
[----:B------:R-:W-:Y:S01]  /*a3b0*/  IADD3 R41, P1, R6, 0x5000, RZ ;  /* 0x0000500006297810 */ /* 0x000fe20007f3e0ff */
[----:B------:R-:W-:Y:S01]  /*a3c0*/  ULDC.64 UR12, c[0x0][0xb78] ;  /* 0x0002de00000c7ab9 */ /* 0x000fe20000000a00 */
[----:B------:R-:W-:Y:S01]  /*a3d0*/  UIADD3 UR7, UR7, UR10, URZ ;  /* 0x0000000a07077290 */ /* 0x000fe2000fffe03f */
[----:B------:R-:W-:Y:S01]  /*a3e0*/  LOP3.LUT R52, R53, 0x380, RZ, 0xc0, !PT ;  /* 0x0000038035347812 */ /* 0x000fe200078ec0ff */
[----:B------:R-:W-:Y:S01]  /*a3f0*/  UIMAD UR8, UR37, UR12, URZ ;  /* 0x0000000c250872a4 */ /* 0x000fe2000f8e023f */
[----:B------:R-:W-:Y:S01]  /*a400*/  LOP3.LUT R28, R29, 0x380, RZ, 0xc0, !PT ;  /* 0x000003801d1c7812 */ /* 0x000fe200078ec0ff */
[----:B------:R-:W-:Y:S01]  /*a410*/  UIMAD.WIDE.U32 UR6, UR36, UR12, UR6 ;  /* 0x0000000c240672a5 */ /* 0x000fe2000f8e0006 */
[----:B------:R-:W-:Y:S01]  /*a420*/  LOP3.LUT R32, R33, 0x380, RZ, 0xc0, !PT ;  /* 0x0000038021207812 */ /* 0x000fe200078ec0ff */
[----:B------:R-:W-:Y:S01]  /*a430*/  UIMAD UR8, UR36, UR13, UR8 ;  /* 0x0000000d240872a4 */ /* 0x000fe2000f8e0208 */
[----:B------:R-:W-:-:S02]  /*a440*/  LOP3.LUT R24, R25, 0x380, RZ, 0xc0, !PT ;  /* 0x0000038019187812 */ /* 0x000fc400078ec0ff */
[----:B------:R-:W-:Y:S01]  /*a450*/  LOP3.LUT R8, R9, 0x380, RZ, 0xc0, !PT ;  /* 0x0000038009087812 */ /* 0x000fe200078ec0ff */
[----:B------:R-:W-:Y:S01]  /*a460*/  ULDC.64 UR12, c[0x0][0xaa0] ;  /* 0x0002a800000c7ab9 */ /* 0x000fe20000000a00 */
[----:B------:R-:W-:Y:S01]  /*a470*/  IADD3 R5, P6, R11, UR6, RZ ;  /* 0x000000060b057c10 */ /* 0x000fe2000ffde0ff */
[----:B------:R-:W-:Y:S01]  /*a480*/  IMAD.U32 R10, RZ, RZ, UR8 ;  /* 0x00000008ff0a7e24 */ /* 0x000fe2000f8e00ff */
[----:B------:R-:W-:Y:S02]  /*a490*/  LOP3.LUT R40, R41, 0x380, RZ, 0xc0, !PT ;  /* 0x0000038029287812 */ /* 0x000fe400078ec0ff */
[----:B------:R-:W-:Y:S02]  /*a4a0*/  SHF.R.U64 R52, R52, 0x3, RZ ;  /* 0x0000000334347819 */ /* 0x000fe400000012ff */
[----:B------:R-:W-:Y:S01]  /*a4b0*/  IADD3.X R10, R3, UR7, R10, P6, !PT ;  /* 0x00000007030a7c10 */ /* 0x000fe2000b7fe40a */
[----:B------:R-:W-:Y:S01]  /*a4c0*/  ULDC.64 UR6, c[0x0][0xb40] ;  /* 0x0002d00000067ab9 */ /* 0x000fe20000000a00 */
[----:B------:R-:W-:Y:S01]  /*a4d0*/  SHF.R.U64 R28, R28, 0x3, RZ ;  /* 0x000000031c1c7819 */ /* 0x000fe200000012ff */
[----:B------:R-:W-:Y:S01]  /*a4e0*/  VIADD R3, R11, 0x8 ;  /* 0x000000080b037836 */ /* 0x000fe20000000000 */
[----:B------:R-:W-:-:S02]  /*a4f0*/  SHF.R.U64 R32, R32, 0x3, RZ ;  /* 0x0000000320207819 */ /* 0x000fc400000012ff */
[----:B------:R-:W-:Y:S02]  /*a500*/  SHF.R.U64 R24, R24, 0x3, RZ ;  /* 0x0000000318187819 */ /* 0x000fe400000012ff */
[----:B------:R-:W-:Y:S02]  /*a510*/  SHF.R.U64 R8, R8, 0x3, RZ ;  /* 0x0000000308087819 */ /* 0x000fe400000012ff */
[----:B------:R-:W-:Y:S02]  /*a520*/  LEA R38, P6, R5, UR6, 0x2 ;  /* 0x0000000605267c11 */ /* 0x000fe4000f8c10ff */
[----:B------:R-:W-:Y:S02]  /*a530*/  SHF.R.U64 R40, R40, 0x3, RZ ;  /* 0x0000000328287819 */ /* 0x000fe400000012ff */
[----:B------:R-:W-:Y:S01]  /*a540*/  LOP3.LUT R52, R52, R53, RZ, 0x3c, !PT ;  /* 0x0000003534347212 */ /* 0x000fe200078e3cff */
[--C-:B------:R-:W-:Y:S01]  /*a550*/  IMAD.X R53, RZ, RZ, R7.reuse, P0 ;  /* 0x000000ffff357224 */ /* 0x100fe200000e0607 */
[----:B------:R-:W-:Y:S01]  /*a560*/  LOP3.LUT R28, R28, R29, RZ, 0x3c, !PT ;  /* 0x0000001d1c1c7212 */ /* 0x000fe200078e3cff */
[----:B------:R-:W-:Y:S01]  /*a570*/  IMAD.X R29, RZ, RZ, R7, P2 ;  /* 0x000000ffff1d7224 */ /* 0x000fe200010e0607 */
[----:B------:R-:W-:-:S02]  /*a580*/  LOP3.LUT P0, RZ, R22, 0x3, RZ, 0xc0, !PT ;  /* 0x0000000316ff7812 */ /* 0x000fc4000780c0ff */
[----:B------:R-:W-:Y:S01]  /*a590*/  LOP3.LUT R32, R32, R33, RZ, 0x3c, !PT ;  /* 0x0000002120207212 */ /* 0x000fe200078e3cff */
[--C-:B------:R-:W-:Y:S01]  /*a5a0*/  IMAD.X R33, RZ, RZ, R7.reuse, P5 ;  /* 0x000000ffff217224 */ /* 0x100fe200028e0607 */
[----:B------:R-:W-:Y:S01]  /*a5b0*/  LOP3.LUT R24, R24, R25, RZ, 0x3c, !PT ;  /* 0x0000001918187212 */ /* 0x000fe200078e3cff */
[--C-:B------:R-:W-:Y:S01]  /*a5c0*/  IMAD.X R25, RZ, RZ, R7.reuse, P4 ;  /* 0x000000ffff197224 */ /* 0x100fe200020e0607 */
[----:B------:R-:W-:Y:S01]  /*a5d0*/  LOP3.LUT R8, R8, R9, RZ, 0x3c, !PT ;  /* 0x0000000908087212 */ /* 0x000fe200078e3cff */
[--C-:B------:R-:W-:Y:S01]  /*a5e0*/  IMAD.X R9, RZ, RZ, R7.reuse, P3 ;  /* 0x000000ffff097224 */ /* 0x100fe200018e0607 */
[----:B------:R-:W-:Y:S02]  /*a5f0*/  LEA.HI.X R39, R5, UR7, R10, 0x2, P6 ;  /* 0x0000000705277c11 */ /* 0x000fe4000b0f140a */
[----:B------:R-:W-:Y:S01]  /*a600*/  LOP3.LUT R40, R40, R41, RZ, 0x3c, !PT ;  /* 0x0000002928287212 */ /* 0x000fe200078e3cff */
[----:B------:R-:W-:Y:S01]  /*a610*/  IMAD.X R41, RZ, RZ, R7, P1 ;  /* 0x000000ffff297224 */ /* 0x000fe200008e0607 */
[----:B------:R-:W-:-:S02]  /*a620*/  IADD3 R10, P2, R6, 0xb000, RZ ;  /* 0x0000b000060a7810 */ /* 0x000fc40007f5e0ff */
[C---:B------:R-:W-:Y:S02]  /*a630*/  IADD3 R13, P6, R6.reuse, 0x7000, RZ ;  /* 0x00007000060d7810 */ /* 0x040fe40007fde0ff */
[C---:B------:R-:W-:Y:S01]  /*a640*/  IADD3 R57, P5, R6.reuse, 0x8000, RZ ;  /* 0x0000800006397810 */ /* 0x040fe20007fbe0ff */
[----:B------:R-:W-:Y:S01]  /*a650*/  UIMAD UR6, UR9, UR12, URZ ;  /* 0x0000000c090672a4 */ /* 0x000fe2000f8e023f */
[C---:B------:R-:W-:Y:S01]  /*a660*/  IADD3 R49, P4, R6.reuse, 0x9000, RZ ;  /* 0x0000900006317810 */ /* 0x040fe20007f9e0ff */
[----:B------:R-:W-:Y:S01]  /*a670*/  IMAD.MOV.U32 R64, RZ, RZ, R16 ;  /* 0x000000ffff407224 */ /* 0x000fe200078e0010 */
[----:B------:R-:W-:Y:S01]  /*a680*/  IADD3 R37, P3, R6, 0xa000, RZ ;  /* 0x0000a00006257810 */ /* 0x000fe20007f7e0ff */
[----:B------:R-:W-:Y:S01]  /*a690*/  IMAD.X R21, RZ, RZ, R7, P2 ;  /* 0x000000ffff157224 */ /* 0x000fe200010e0607 */
[-C--:B-----5:R-:W-:Y:S02]  /*a6a0*/  ISETP.GE.OR P1, PT, R11, R60.reuse, P0 ;  /* 0x0000003c0b00720c */ /* 0x0a0fe40000726670 */
[----:B------:R-:W-:-:S02]  /*a6b0*/  ISETP.GE.OR P0, PT, R3, R60, P0 ;  /* 0x0000003c0300720c */ /* 0x000fc40000706670 */
[----:B------:R-:W-:Y:S02]  /*a6c0*/  LOP3.LUT R3, R10, 0x380, RZ, 0xc0, !PT ;  /* 0x000003800a037812 */ /* 0x000fe400078ec0ff */
[----:B------:R-:W-:Y:S02]  /*a6d0*/  LOP3.LUT R12, R13, 0x380, RZ, 0xc0, !PT ;  /* 0x000003800d0c7812 */ /* 0x000fe400078ec0ff */
[----:B------:R-:W-:Y:S02]  /*a6e0*/  LOP3.LUT R56, R57, 0x380, RZ, 0xc0, !PT ;  /* 0x0000038039387812 */ /* 0x000fe400078ec0ff */
[----:B------:R-:W-:Y:S02]  /*a6f0*/  LOP3.LUT R48, R49, 0x380, RZ, 0xc0, !PT ;  /* 0x0000038031307812 */ /* 0x000fe400078ec0ff */
[----:B------:R-:W-:Y:S02]  /*a700*/  LOP3.LUT R36, R37, 0x380, RZ, 0xc0, !PT ;  /* 0x0000038025247812 */ /* 0x000fe400078ec0ff */
[----:B------:R-:W-:-:S02]  /*a710*/  LOP3.LUT R5, R6, 0x380, RZ, 0xc0, !PT ;  /* 0x0000038006057812 */ /* 0x000fc400078ec0ff */
[----:B------:R-:W-:Y:S01]  /*a720*/  SHF.R.S32.HI R65, RZ, 0x1f, R16 ;  /* 0x0000001fff417819 */ /* 0x000fe20000011410 */
[----:B------:R-:W-:Y:S01]  /*a730*/  UIMAD UR6, UR4, UR13, UR6 ;  /* 0x0000000d040672a4 */ /* 0x000fe2000f8e0206 */
[----:B------:R-:W-:Y:S01]  /*a740*/  SHF.R.U64 R3, R3, 0x3, RZ ;  /* 0x0000000303037819 */ /* 0x000fe200000012ff */
[----:B------:R-:W-:Y:S01]  /*a750*/  @!P1 STG.E desc[UR48][R38.64], R0 ;  /* 0x0000000026009986 */ /* 0x000fe2000c101930 */
[----:B------:R-:W-:Y:S02]  /*a760*/  SHF.R.U64 R12, R12, 0x3, RZ ;  /* 0x000000030c0c7819 */ /* 0x000fe400000012ff */
[----:B------:R-:W-:Y:S01]  /*a770*/  SHF.R.U64 R56, R56, 0x3, RZ ;  /* 0x0000000338387819 */ /* 0x000fe200000012ff */
[----:B------:R0:W-:Y:S01]  /*a780*/  @!P0 STG.E desc[UR48][R38.64+0x20], R4 ;  /* 0x0000200426008986 */ /* 0x0001e2000c101930 */
[----:B------:R-:W-:Y:S02]  /*a790*/  SHF.R.U64 R48, R48, 0x3, RZ ;  /* 0x0000000330307819 */ /* 0x000fe400000012ff */
[----:B------:R-:W-:Y:S01]  /*a7a0*/  SHF.R.U64 R36, R36, 0x3, RZ ;  /* 0x0000000324247819 */ /* 0x000fe200000012ff */
[----:B------:R-:W5:Y:S01]  /*a7b0*/  LD.E.128 R32, desc[UR48][R32.64] ;  /* 0x0000003020207980 */ /* 0x000f62000c101d00 */
[----:B------:R-:W-:-:S02]  /*a7c0*/  SHF.R.U64 R5, R5, 0x3, RZ ;  /* 0x0000000305057819 */ /* 0x000fc400000012ff */
[----:B------:R-:W-:Y:S01]  /*a7d0*/  LOP3.LUT R20, R3, R10, RZ, 0x3c, !PT ;  /* 0x0000000a03147212 */ /* 0x000fe200078e3cff */
[----:B------:R-:W-:Y:S01]  /*a7e0*/  IMAD.U32 R3, RZ, RZ, UR12 ;  /* 0x0000000cff037e24 */ /* 0x000fe2000f8e00ff */
        /* <DEDUP_REMOVED lines=9> */
[----:B------:R-:W-:Y:S01]  /*a880*/  IMAD.WIDE.U32 R64, R3, UR4, R64 ;  /* 0x0000000403407c25 */ /* 0x000fe2000f8e0040 */
[----:B------:R-:W5:Y:S04]  /*a890*/  LD.E.128 R24, desc[UR48][R24.64] ;  /* 0x0000003018187980 */ /* 0x000f68000c101d00 */
[----:B------:R-:W5:Y:S01]  /*a8a0*/  LD.E.128 R44, desc[UR48][R6.64] ;  /* 0x00000030062c7980 */ /* 0x000f62000c101d00 */
[----:B------:R-:W-:Y:S01]  /*a8b0*/  VIADD R65, R65, UR6 ;  /* 0x0000000641417c36 */ /* 0x000fe20008000000 */
[----:B------:R-:W-:-:S02]  /*a8c0*/  ULDC.64 UR6, c[0x0][0xae0] ;  /* 0x0002b80000067ab9 */ /* 0x000fc40000000a00 */
        /* <DEDUP_REMOVED lines=8> */
[----:B------:R0:W5:Y:S01]  /*a950*/  LD.E.128 R4, desc[UR48][R20.64] ;  /* 0x0000003014047980 */ /* 0x000162000c101d00 */
[----:B------:R-:W-:Y:S01]  /*a960*/  UIMAD UR4, UR11, UR6, URZ ;  /* 0x000000060b0472a4 */ /* 0x000fe2000f8e023f */
[----:B------:R-:W-:Y:S01]  /*a970*/  @!PT LDS RZ, [RZ] ;  /* 0x00000000fffff984 */ /* 0x000fe20000000800 */
[----:B------:R-:W-:Y:S01]  /*a980*/  @!PT LDS RZ, [RZ] ;  /* 0x00000000fffff984 */ /* 0x000fe20000000800 */
[----:B------:R-:W-:Y:S01]  /*a990*/  @!PT LDS RZ, [RZ] ;  /* 0x00000000fffff984 */ /* 0x000fe20000000800 */
[----:B------:R-:W-:Y:S01]  /*a9a0*/  @!PT LDS RZ, [RZ] ;  /* 0x00000000fffff984 */ /* 0x000fe20000000800 */
[----:B------:R1:W-:Y:S06]  /*a9b0*/  MEMBAR.ALL.CTA ;  /* 0x0000000000007992 */ /* 0x0003ec0000008000 */
[----:B-1----:R-:W1:Y:S01]  /*a9c0*/  FENCE.VIEW.ASYNC.S ;  /* 0x00000000000073c6 */ /* 0x002e620000000000 */
[----:B------:R-:W-:Y:S01]  /*a9d0*/  IMAD R19, R17, -0x80, R60 ;  /* 0xffffff8011137824 */ /* 0x000fe200078e023c */
[----:B------:R-:W-:Y:S01]  /*a9e0*/  UIMAD UR4, UR39, UR7, UR4 ;  /* 0x00000007270472a4 */ /* 0x000fe2000f8e0204 */
[----:B0-----:R-:W-:-:S02]  /*a9f0*/  IMAD.U32 R21, RZ, RZ, UR6 ;  /* 0x00000006ff157e24 */ /* 0x001fc4000f8e00ff */
[C---:B------:R-:W-:Y:S01]  /*aa00*/  VIADD R0, R18.reuse, 0x20 ;  /* 0x0000002012007836 */ /* 0x040fe20000000000 */
[----:B------:R-:W-:Y:S01]  /*aa10*/  ISETP.GE.AND P3, PT, R18, R19, PT ;  /* 0x000000131200720c */ /* 0x000fe20003f66270 */
[----:B------:R-:W-:Y:S01]  /*aa20*/  IMAD.WIDE.U32 R20, R21, UR39, R64 ;  /* 0x0000002715147c25 */ /* 0x000fe2000f8e0040 */
[----:B------:R-:W-:-:S03]  /*aa30*/  ULDC.64 UR6, c[0x0][0xae8] ;  /* 0x0002ba0000067ab9 */ /* 0x000fc60000000a00 */
[----:B------:R-:W-:Y:S01]  /*aa40*/  VIADD R21, R21, UR4 ;  /* 0x0000000415157c36 */ /* 0x000fe20008000000 */
[----:B------:R-:W-:Y:S01]  /*aa50*/  UIMAD UR4, UR37, UR6, URZ ;  /* 0x00000006250472a4 */ /* 0x000fe2000f8e023f */
[----:B------:R-:W-:Y:S01]  /*aa60*/  ISETP.GE.AND P0, PT, R0, R19, PT ;  /* 0x000000130000720c */ /* 0x000fe20003f06270 */
[----:B------:R-:W-:Y:S02]  /*aa70*/  VIADD R2, R2, 0x33420 ;  /* 0x0003342002027836 */ /* 0x000fe40000000000 */
[C---:B------:R-:W-:Y:S02]  /*aa80*/  VIADD R0, R18.reuse, 0x40 ;  /* 0x0000004012007836 */ /* 0x040fe40000000000 */
[----:B------:R-:W-:Y:S02]  /*aa90*/  VIADD R3, R18, 0x60 ;  /* 0x0000006012037836 */ /* 0x000fe40000000000 */
[----:B------:R-:W-:Y:S01]  /*aaa0*/  IMAD.U32 R65, RZ, RZ, UR6 ;  /* 0x00000006ff417e24 */ /* 0x000fe2000f8e00ff */
[----:B------:R-:W-:Y:S01]  /*aab0*/  UIMAD UR4, UR36, UR7, UR4 ;  /* 0x00000007240472a4 */ /* 0x000fe2000f8e0204 */
[----:B------:R-:W-:-:S02]  /*aac0*/  PRMT R2, RZ, 0x654, R2 ;  /* 0x00000654ff027816 */ /* 0x000fc40000000002 */
[----:B------:R-:W-:Y:S01]  /*aad0*/  IMAD.WIDE.U32 R64, R65, UR36, R20 ;  /* 0x0000002441407c25 */ /* 0x000fe2000f8e0014 */
[-C--:B------:R-:W-:Y:S01]  /*aae0*/  ISETP.GE.AND P1, PT, R0, R19.reuse, PT ;  /* 0x000000130000720c */ /* 0x080fe20003f26270 */
[----:B-1----:R0:W-:Y:S01]  /*aaf0*/  SYNCS.ARRIVE.TRANS64.RED.A1T0 RZ, [R2+URZ], RZ ;  /* 0x000000ff02ff79a7 */ /* 0x0021e2000810043f */
[----:B------:R-:W-:Y:S02]  /*ab00*/  ISETP.GE.AND P2, PT, R3, R19, PT ;  /* 0x000000130300720c */ /* 0x000fe40003f46270 */
[--C-:B------:R-:W-:Y:S01]  /*ab10*/  SHF.R.S32.HI R19, RZ, 0x1f, R18.reuse ;  /* 0x0000001fff137819 */ /* 0x100fe20000011412 */
[----:B------:R-:W-:Y:S01]  /*ab20*/  VIADD R69, R65, UR4 ;  /* 0x0000000441457c36 */ /* 0x000fe20008000000 */
[----:B------:R-:W-:Y:S01]  /*ab30*/  BSSY B1, `(.L_x_3042) ;  /* 0x0000016000017945 */ /* 0x000fe20003800000 */
[----:B------:R-:W-:-:S03]  /*ab40*/  IMAD.WIDE R20, R17, 0x80, R18 ;  /* 0x0000008011147825 */ /* 0x000fc600078e0212 */
[----:B0-----:R-:W-:Y:S05]  /*ab50*/  @P3 BRA `(.L_x_3043) ;  /* 0x00000000004c3947 */ /* 0x001fea0003800000 */
[----:B------:R-:W-:Y:S01]  /*ab60*/  ULDC.64 UR6, c[0x0][0xad8] ;  /* 0x0002b60000067ab9 */ /* 0x000fe20000000a00 */
[C---:B------:R-:W-:Y:S01]  /*ab70*/  VIADD R0, R16.reuse, 0x40 ;  /* 0x0000004010007836 */ /* 0x040fe20000000000 */
[----:B------:R-:W-:Y:S01]  /*ab80*/  ULDC UR4, c[0x0][0xa8c] ;  /* 0x0002a30000047ab9 */ /* 0x000fe20000000800 */
[C---:B------:R-:W-:Y:S01]  /*ab90*/  VIADD R60, R16.reuse, 0x80 ;  /* 0x00000080103c7836 */ /* 0x040fe20000000000 */
[----:B------:R-:W-:Y:S01]  /*aba0*/  ISETP.GE.AND P3, PT, R16, UR4, PT ;  /* 0x0000000410007c0c */ /* 0x000fe2000bf66270 */
[----:B------:R-:W-:Y:S01]  /*abb0*/  IMAD R17, R21, UR6, RZ ;  /* 0x0000000615117c24 */ /* 0x000fe2000f8e02ff */
[----:B------:R-:W-:Y:S01]  /*abc0*/  ISETP.GE.AND P4, PT, R0, UR4, PT ;  /* 0x0000000400007c0c */ /* 0x000fe2000bf86270 */
[----:B------:R-:W-:Y:S01]  /*abd0*/  IMAD.MOV.U32 R2, RZ, RZ, R64 ;  /* 0x000000ffff027224 */ /* 0x000fe200078e0040 */
[----:B------:R-:W-:Y:S01]  /*abe0*/  ISETP.GE.AND P5, PT, R60, UR4, PT ;  /* 0x000000043c007c0c */ /* 0x000fe2000bfa6270 */
[----:B------:R-:W-:Y:S02]  /*abf0*/  IMAD.MOV.U32 R3, RZ, RZ, R69 ;  /* 0x000000ffff037224 */ /* 0x000fe400078e0045 */
[----:B------:R-:W-:-:S02]  /*ac00*/  IMAD R17, R20, UR7, R17 ;  /* 0x0000000714117c24 */ /* 0x000fc4000f8e0211 */
[----:B------:R-:W-:Y:S01]  /*ac10*/  IMAD.WIDE.U32 R2, R20, UR6, R2 ;  /* 0x0000000614027c25 */ /* 0x000fe2000f8e0002 */
[----:B------:R-:W-:-:S03]  /*ac20*/  ULDC.64 UR6, c[0x0][0xa80] ;  /* 0x0002a00000067ab9 */ /* 0x000fc60000000a00 */
[----:B------:R-:W-:Y:S01]  /*ac30*/  IMAD.IADD R3, R3, 0x1, R17 ;  /* 0x0000000103037824 */ /* 0x000fe200078e0211 */
[----:B------:R-:W-:-:S04]  /*ac40*/  LEA R66, P6, R2, UR6, 0x1 ;  /* 0x0000000602427c11 */ /* 0x000fc8000f8c08ff */
[----:B------:R-:W-:-:S05]  /*ac50*/  LEA.HI.X R67, R2, UR7, R3, 0x1, P6 ;  /* 0x0000000702437c11 */ /* 0x000fca000b0f0c03 */
[----:B-----5:R0:W-:Y:S04]  /*ac60*/  @!P3 STG.E.128 desc[UR48][R66.64], R44 ;  /* 0x0000002c4200b986 */ /* 0x0201e8000c101d30 */
[----:B------:R0:W-:Y:S04]  /*ac70*/  @!P4 STG.E.128 desc[UR48][R66.64+0x80], R52 ;  /* 0x000080344200c986 */ /* 0x0001e8000c101d30 */
[----:B------:R0:W-:Y:S02]  /*ac80*/  @!P5 STG.E.128 desc[UR48][R66.64+0x100], R56 ;  /* 0x000100384200d986 */ /* 0x0001e4000c101d30 */
.L_x_3043:
[----:B------:R-:W-:Y:S05]  /*ac90*/  BSYNC B1 ;  /* 0x0000000000017941 */ /* 0x000fea0003800000 */
.L_x_3042:
        /* <DEDUP_REMOVED lines=11> */
[----:B0----5:R-:W-:-:S02]  /*ad50*/  VIADD R44, R16, 0x80 ;  /* 0x00000080102c7836 */ /* 0x021fc40000000000 */
[----:B------:R-:W-:Y:S02]  /*ad60*/  IMAD R0, R0, UR6, RZ ;  /* 0x0000000600007c24 */ /* 0x000fe4000f8e02ff */
[----:B------:R-:W-:Y:S01]  /*ad70*/  IMAD.WIDE.U32 R2, R17, UR6, R2 ;  /* 0x0000000611027c25 */ /* 0x000fe2000f8e0002 */
[----:B------:R-:W-:-:S03]  /*ad80*/  ISETP.GE.AND P5, PT, R44, UR4, PT ;  /* 0x000000042c007c0c */ /* 0x000fc6000bfa6270 */
[----:B------:R-:W-:Y:S01]  /*ad90*/  IMAD R17, R17, UR7, R0 ;  /* 0x0000000711117c24 */ /* 0x000fe2000f8e0200 */
[----:B------:R-:W-:Y:S02]  /*ada0*/  ULDC.64 UR6, c[0x0][0xa80] ;  /* 0x0002a00000067ab9 */ /* 0x000fe40000000a00 */
[----:B------:R-:W-:Y:S01]  /*adb0*/  LEA R44, P0, R2, UR6, 0x1 ;  /* 0x00000006022c7c11 */ /* 0x000fe2000f8008ff */
[----:B------:R-:W-:-:S05]  /*adc0*/  IMAD.IADD R3, R3, 0x1, R17 ;  /* 0x0000000103037824 */ /* 0x000fca00078e0211 */
[----:B------:R-:W-:-:S05]  /*add0*/  LEA.HI.X R45, R2, UR7, R3, 0x1, P0 ;  /* 0x00000007022d7c11 */ /* 0x000fca00080f0c03 */
[----:B------:R1:W-:Y:S04]  /*ade0*/  @!P3 STG.E.128 desc[UR48][R44.64], R32 ;  /* 0x000000202c00b986 */ /* 0x0003e8000c101d30 */
[----:B------:R1:W-:Y:S04]  /*adf0*/  @!P4 STG.E.128 desc[UR48][R44.64+0x80], R40 ;  /* 0x000080282c00c986 */ /* 0x0003e8000c101d30 */
[----:B------:R1:W-:Y:S02]  /*ae00*/  @!P5 STG.E.128 desc[UR48][R44.64+0x100], R48 ;  /* 0x000100302c00d986 */ /* 0x0003e4000c101d30 */
.L_x_3045:
[----:B------:R-:W-:Y:S05]  /*ae10*/  BSYNC B1 ;  /* 0x0000000000017941 */ /* 0x000fea0003800000 */
.L_x_3044:
        /* <DEDUP_REMOVED lines=11> */
[----:B-1---5:R-:W-:-:S02]  /*aed0*/  VIADD R32, R16, 0x80 ;  /* 0x0000008010207836 */ /* 0x022fc40000000000 */
        /* <DEDUP_REMOVED lines=11> */
.L_x_3047:
[----:B------:R-:W-:Y:S05]  /*af90*/  BSYNC B1 ;  /* 0x0000000000017941 */ /* 0x000fea0003800000 */
.L_x_3046:
[----:B------:R-:W-:Y:S05]  /*afa0*/  @P2 BRA `(.L_x_3048) ;  /* 0x0000000c002c2947 */ /* 0x000fea0003800000 */
[----:B------:R-:W-:Y:S01]  /*afb0*/  IADD3 R17, P0, R20, 0x60, RZ ;  /* 0x0000006014117810 */ /* 0x000fe20007f1e0ff */
[----:B------:R-:W-:Y:S01]  /*afc0*/  ULDC.64 UR6, c[0x0][0xad8] ;  /* 0x0002b60000067ab9 */ /* 0x000fe20000000a00 */
[----:B------:R-:W-:Y:S01]  /*afd0*/  IMAD.MOV.U32 R2, RZ, RZ, R64 ;  /* 0x000000ffff027224 */ /* 0x000fe200078e0040 */
[----:B------:R-:W-:Y:S01]  /*afe0*/  ULDC UR4, c[0x0][0xa8c] ;  /* 0x0002a30000047ab9 */ /* 0x000fe20000000800 */
[----:B------:R-:W-:Y:S01]  /*aff0*/  IMAD.MOV.U32 R3, RZ, RZ, R69 ;  /* 0x000000ffff037224 */ /* 0x000fe200078e0045 */
[C---:B------:R-:W-:Y:S01]  /*b000*/  ISETP.GE.AND P1, PT, R16.reuse, UR4, PT ;  /* 0x0000000410007c0c */ /* 0x040fe2000bf26270 */
[----:B------:R-:W-:Y:S02]  /*b010*/  IMAD.X R20, RZ, RZ, R21, P0 ;  /* 0x000000ffff147224 */ /* 0x000fe400000e0615 */
        /* <DEDUP_REMOVED lines=12> */
[----:B------:R4:W-:Y:S06]  /*b0e0*/  @!P2 STG.E.128 desc[UR48][R20.64+0x80], R12 ;  /* 0x0000800c1400a986 */ /* 0x0009ec000c101d30 */
[----:B------:R-:W-:Y:S05]  /*b0f0*/  @P0 BRA `(.L_x_3048) ;  /* 0x0000000800d80947 */ /* 0x000fea0003800000 */
[----:B------:R3:W-:Y:S01]  /*b100*/  STG.E.128 desc[UR48][R20.64+0x100], R4 ;  /* 0x0001000414007986 */ /* 0x0007e2000c101d30 */
[----:B------:R-:W-:Y:S05]  /*b110*/  BRA `(.L_x_3048) ;  /* 0x0000000800d07947 */ /* 0x000fea0003800000 */
.L_x_3040:
        /* <DEDUP_REMOVED lines=26> */
.L_x_3049:
        /* <DEDUP_REMOVED lines=31> */
.L_x_3051:
[----:B------:R-:W-:Y:S05]  /*b4b0*/  BSYNC B1 ;  /* 0x0000000000017941 */ /* 0x000fea0003800000 */
.L_x_3050:
        /* <DEDUP_REMOVED lines=10> */
[----:B------:R-:W-:Y:S02]  /*b560*/  IMAD.IADD R3, R3, 0x1, R7 ;  /* 0x0000000103037824 */ /* 0x000fe400078e0207 */
[----:B------:R-:W-:Y:S01]  /*b570*/  IMAD.U32 R7, RZ, RZ, UR8 ;  /* 0x00000008ff077e24 */ /* 0x000fe2000f8e00ff */
[----:B------:R-:W-:Y:S01]  /*b580*/  UIMAD UR4, UR39, UR9, UR4 ;  /* 0x00000009270472a4 */ /* 0x000fe2000f8e0204 */
[C---:B------:R-:W-:Y:S01]  /*b590*/  VIADD R0, R18.reuse, 0x20 ;  /* 0x0000002012007836 */ /* 0x040fe20000000000 */
[----:B------:R-:W-:Y:S01]  /*b5a0*/  ULDC.64 UR6, c[0x0][0xae8] ;  /* 0x0002ba0000067ab9 */ /* 0x000fe20000000a00 */
[----:B------:R-:W-:Y:S01]  /*b5b0*/  IMAD.WIDE.U32 R2, R7, UR39, R2 ;  /* 0x0000002707027c25 */ /* 0x000fe2000f8e0002 */
[----:B------:R-:W-:-:S02]  /*b5c0*/  ISETP.GE.AND P3, PT, R18, R5, PT ;  /* 0x000000051200720c */ /* 0x000fc40003f66270 */
[-C--:B------:R-:W-:Y:S01]  /*b5d0*/  ISETP.GE.AND P2, PT, R0, R5.reuse, PT ;  /* 0x000000050000720c */ /* 0x080fe20003f46270 */
[----:B------:R-:W-:Y:S01]  /*b5e0*/  VIADD R3, R3, UR4 ;  /* 0x0000000403037c36 */ /* 0x000fe20008000000 */
[----:B------:R-:W-:Y:S01]  /*b5f0*/  UIMAD UR4, UR37, UR6, URZ ;  /* 0x00000006250472a4 */ /* 0x000fe2000f8e023f */
[C---:B------:R-:W-:Y:S01]  /*b600*/  VIADD R4, R18.reuse, 0x40 ;  /* 0x0000004012047836 */ /* 0x040fe20000000000 */
[--C-:B------:R-:W-:Y:S01]  /*b610*/  SHF.R.S32.HI R7, RZ, 0x1f, R18.reuse ;  /* 0x0000001fff077819 */ /* 0x100fe20000011412 */
[----:B------:R-:W-:Y:S01]  /*b620*/  VIADD R0, R18, 0x60 ;  /* 0x0000006012007836 */ /* 0x000fe20000000000 */
[----:B------:R-:W-:Y:S01]  /*b630*/  UIMAD UR4, UR36, UR7, UR4 ;  /* 0x00000007240472a4 */ /* 0x000fe2000f8e0204 */
[----:B------:R-:W-:Y:S01]  /*b640*/  IMAD.U32 R9, RZ, RZ, UR6 ;  /* 0x00000006ff097e24 */ /* 0x000fe2000f8e00ff */
[-C--:B------:R-:W-:Y:S01]  /*b650*/  ISETP.GE.AND P1, PT, R4, R5.reuse, PT ;  /* 0x000000050400720c */ /* 0x080fe20003f26270 */
[----:B------:R-:W-:Y:S01]  /*b660*/  IMAD.MOV.U32 R6, RZ, RZ, R18 ;  /* 0x000000ffff067224 */ /* 0x000fe200078e0012 */
[----:B------:R-:W-:Y:S01]  /*b670*/  ISETP.GE.AND P0, PT, R0, R5, PT ;  /* 0x000000050000720c */ /* 0x000fe20003f06270 */
[----:B------:R-:W-:-:S04]  /*b680*/  IMAD.WIDE.U32 R4, R9, UR36, R2 ;  /* 0x0000002409047c25 */ /* 0x000fc8000f8e0002 */
[----:B------:R-:W-:Y:S02]  /*b690*/  VIADD R11, R5, UR4 ;  /* 0x00000004050b7c36 */ /* 0x000fe40008000000 */
[----:B------:R-:W-:Y:S01]  /*b6a0*/  IMAD.WIDE R6, R17, 0x80, R6 ;  /* 0x0000008011067825 */ /* 0x000fe200078e0206 */
[----:B------:R-:W-:Y:S06]  /*b6b0*/  @P3 BRA `(.L_x_3053) ;  /* 0x00000000004c3947 */ /* 0x000fec0003800000 */
        /* <DEDUP_REMOVED lines=18> */
[----:B------:R0:W-:Y:S02]  /*b7e0*/  @!P6 STG.E.128 desc[UR48][R8.64+0x100], RZ ;  /* 0x000100ff0800e986 */ /* 0x0001e4000c101d30 */
.L_x_3053:
[----:B------:R-:W-:Y:S05]  /*b7f0*/  BSYNC B1 ;  /* 0x0000000000017941 */ /* 0x000fea0003800000 */
.L_x_3052:
[----:B------:R-:W-:Y:S04]  /*b800*/  BSSY B1, `(.L_x_3054) ;  /* 0x0000017000017945 */ /* 0x000fe80003800000 */
[----:B------:R-:W-:Y:S05]  /*b810*/  @P2 BRA `(.L_x_3055) ;  /* 0x0000000000542947 */ /* 0x000fea0003800000 */
[----:B0-----:R-:W-:Y:S01]  /*b820*/  IADD3 R9, P2, R6, 0x20, RZ ;  /* 0x0000002006097810 */ /* 0x001fe20007f5e0ff */
        /* <DEDUP_REMOVED lines=19> */
[----:B------:R1:W-:Y:S02]  /*b960*/  @!P5 STG.E.128 desc[UR48][R8.64+0x100], RZ ;  /* 0x000100ff0800d986 */ /* 0x0003e4000c101d30 */
.L_x_3055:
[----:B------:R-:W-:Y:S05]  /*b970*/  BSYNC B1 ;  /* 0x0000000000017941 */ /* 0x000fea0003800000 */
.L_x_3054:
[----:B------:R-:W-:Y:S04]  /*b980*/  BSSY B1, `(.L_x_3056) ;  /* 0x0000017000017945 */ /* 0x000fe80003800000 */
[----:B------:R-:W-:Y:S05]  /*b990*/  @P1 BRA `(.L_x_3057) ;  /* 0x0000000000541947 */ /* 0x000fea0003800000 */
[----:B01----:R-:W-:Y:S01]  /*b9a0*/  IADD3 R9, P1, R6, 0x40, RZ ;  /* 0x0000004006097810 */ /* 0x003fe20007f3e0ff */
        /* <DEDUP_REMOVED lines=20> */
.L_x_3057:
[----:B------:R-:W-:Y:S05]  /*baf0*/  BSYNC B1 ;  /* 0x0000000000017941 */ /* 0x000fea0003800000 */
.L_x_3056:
        /* <DEDUP_REMOVED lines=22> */
.L_x_3048:
[----:B------:R-:W-:Y:S05]  /*bc60*/  BSYNC B0 ;  /* 0x0000000000007941 */ /* 0x000fea0003800000 */
.L_x_3039:
[----:B------:R-:W-:Y:S02]  /*bc70*/  ULDC UR4, c[0x0][0xc14] ;  /* 0x0003050000047ab9 */ /* 0x000fe40000000800 */
[----:B------:R-:W-:-:S13]  /*bc80*/  ISETP.GE.AND P0, PT, R63, UR4, PT ;  /* 0x000000043f007c0c */ /* 0x000fda000bf06270 */
[----:B------:R-:W-:Y:S05]  /*bc90*/  @!P0 BRA `(.L_x_3058) ;  /* 0xffffff5000408947 */ /* 0x000fea000383ffff */
[----:B------:R-:W-:Y:S05]  /*bca0*/  EXIT ;  /* 0x000000000000794d */ /* 0x000fea0003800000 */
.L_x_3013:
        /* <DEDUP_REMOVED lines=22> */
.L_x_3059:
        /* <DEDUP_REMOVED lines=41> */
.L_x_3065:
        /* <DEDUP_REMOVED lines=14> */
.L_x_3064:
[----:B------:R-:W-:Y:S05]  /*c180*/  BSYNC B0 ;  /* 0x0000000000007941 */ /* 0x000fea0003800000 */
.L_x_3063:
        /* <DEDUP_REMOVED lines=22> */
.L_x_3061:
        /* <DEDUP_REMOVED lines=17> */
.L_x_3066:
        /* <DEDUP_REMOVED lines=28> */
.L_x_3062:
[----:B------:R0:W-:Y:S01]  /*c5c0*/  STL [R1+0x18], R4 ;  /* 0x0000180401007387 */ /* 0x0001e20000100800 */
[----:B------:R-:W-:-:S03]  /*c5d0*/  UMOV UR38, URZ ;  /* 0x0000003f00267c82 */ /* 0x000fc60008000000 */
[----:B------:R0:W-:Y:S02]  /*c5e0*/  STL [R1+0x1c], RZ ;  /* 0x00001cff01007387 */ /* 0x0001e40000100800 */
.L_x_3067:
        /* <DEDUP_REMOVED lines=11> */
.L_x_3060:
[----:B--2---:R-:W-:Y:S01]  /*c6a0*/  IMAD.MOV.U32 R0, RZ, RZ, 0x1 ;  /* 0x00000001ff007424 */ /* 0x004fe200078e00ff */
[----:B------:R-:W-:Y:S01]  /*c6b0*/  ULDC UR4, c[0x0][0xc14] ;  /* 0x0003050000047ab9 */ /* 0x000fe20000000800 */
[----:B------:R2:W-:Y:S01]  /*c6c0*/  STL [R1+0x24], RZ ;  /* 0x000024ff01007387 */ /* 0x0005e20000100800 */
[----:B------:R-:W-:Y:S01]  /*c6d0*/  UISETP.GE.AND UP0, UPT, UR52, UR4, UPT ;  /* 0x000000043400728c */ /* 0x000fe2000bf06270 */
[----:B------:R-:W-:Y:S02]  /*c6e0*/  IMAD.MOV.U32 R19, RZ, RZ, RZ ;  /* 0x000000ffff137224 */ /* 0x000fe400078e00ff */
[----:B------:R2:W-:Y:S03]  /*c6f0*/  STL [R1+0x4], R0 ;  /* 0x0000040001007387 */ /* 0x0005e60000100800 */
[----:B------:R-:W-:-:S13]  /*c700*/  PLOP3.LUT P0, PT, PT, PT, UP0, 0x80, 0x0 ;  /* 0x000000000000781c */ /* 0x000fda0003f0f008 */
[----:B--2---:R-:W-:Y:S05]  /*c710*/  @P0 BRA `(.L_x_3068) ;  /* 0x0000004800840947 */ /* 0x004fea0003800000 */
[----:B------:R-:W2:Y:S01]  /*c720*/  S2R R0, SR_TID.X ;  /* 0x0000000000007919 */ /* 0x000ea20000002100 */
[----:B------:R-:W-:Y:S01]  /*c730*/  IMAD.MOV.U32 R19, RZ, RZ, RZ ;  /* 0x000000ffff137224 */ /* 0x000fe200078e00ff */
[----:B------:R-:W-:Y:S01]  /*c740*/  ULOP3.LUT UR42, UR40, 0x1, URZ, 0xfc, !UPT ;  /* 0x00000001282a7892 */ /* 0x000fe2000f8efc3f */
[----:B-1----:R-:W0:Y:S01]  /*c750*/  S2R R4, SR_TID.X ;  /* 0x0000000000047919 */ /* 0x002e220000002100 */
[----:B------:R-:W-:Y:S01]  /*c760*/  ULOP3.LUT UR51, UR40, 0x2, URZ, 0xfc, !UPT ;  /* 0x0000000228337892 */ /* 0x000fe2000f8efc3f */
[----:B------:R-:W-:Y:S01]  /*c770*/  ULDC UR50, c[0x0][0xc] ;  /* 0x0000030000327ab9 */ /* 0x000fe20000000800 */
[----:B------:R-:W-:Y:S01]  /*c780*/  ULDC.64 UR54, c[0x0][0x198] ;  /* 0x0000660000367ab9 */ /* 0x000fe20000000a00 */
[----:B--2---:R-:W-:Y:S01]  /*c790*/  LOP3.LUT R0, R0, 0x7f, RZ, 0xc0, !PT ;  /* 0x0000007f00007812 */ /* 0x004fe200078ec0ff */
[----:B0-----:R-:W-:-:S04]  /*c7a0*/  IMAD.SHL.U32 R2, R4, 0x20, RZ ;  /* 0x0000002004027824 */ /* 0x001fc800078e00ff */
[----:B------:R-:W-:Y:S02]  /*c7b0*/  IMAD.SHL.U32 R0, R0, 0x10, RZ ;  /* 0x0000001000007824 */ /* 0x000fe400078e00ff */
[----:B------:R-:W-:-:S03]  /*c7c0*/  IMAD.SHL.U32 R17, R4, 0x40, RZ ;  /* 0x0000004004117824 */ /* 0x000fc600078e00ff */
[----:B------:R-:W-:Y:S02]  /*c7d0*/  LOP3.LUT R3, R0, 0x600, RZ, 0xc0, !PT ;  /* 0x0000060000037812 */ /* 0x000fe400078ec0ff */
[----:B------:R-:W-:Y:S02]  /*c7e0*/  SHF.R.U32.HI R0, RZ, 0x1, R4 ;  /* 0x00000001ff007819 */ /* 0x000fe40000011604 */
[--C-:B------:R-:W-:Y:S02]  /*c7f0*/  LOP3.LUT R5, R3, 0x60, R2.reuse, 0xf8, !PT ;  /* 0x0000006003057812 */ /* 0x100fe400078ef802 */
[----:B------:R-:W-:Y:S02]  /*c800*/  LOP3.LUT R3, R17, 0x180, RZ, 0xc0, !PT ;  /* 0x0000018011037812 */ /* 0x000fe400078ec0ff */
[----:B------:R-:W-:Y:S02]  /*c810*/  LOP3.LUT R5, R5, 0x100, R2, 0xf8, !PT ;  /* 0x0000010005057812 */ /* 0x000fe400078ef802 */
[----:B------:R-:W-:Y:S01]  /*c820*/  LOP3.LUT R0, R3, 0x30, R0, 0xf8, !PT ;  /* 0x0000003003007812 */ /* 0x000fe200078ef800 */
[----:B------:R-:W-:Y:S01]  /*c830*/  IMAD.SHL.U32 R3, R4, 0x8, RZ ;  /* 0x0000000804037824 */ /* 0x000fe200078e00ff */
[----:B------:R-:W-:-:S04]  /*c840*/  LOP3.LUT R2, R2, 0x80, RZ, 0xc0, !PT ;  /* 0x0000008002027812 */ /* 0x000fc800078ec0ff */
[----:B------:R-:W-:Y:S01]  /*c850*/  LOP3.LUT R0, R0, 0x30, R3, 0x78, !PT ;  /* 0x0000003000007812 */ /* 0x000fe200078e7803 */
[----:B------:R-:W-:Y:S01]  /*c860*/  IMAD.SHL.U32 R3, R4, 0x4, RZ ;  /* 0x0000000404037824 */ /* 0x000fe200078e00ff */
[----:B------:R-:W-:Y:S02]  /*c870*/  LOP3.LUT R2, R2, 0x10, R4, 0xf8, !PT ;  /* 0x0000001002027812 */ /* 0x000fe400078ef804 */
[----:B------:R-:W-:Y:S01]  /*c880*/  LOP3.LUT R17, R0, 0x640, R17, 0xf8, !PT ;  /* 0x0000064000117812 */ /* 0x000fe200078ef811 */
[----:B------:R-:W-:Y:S01]  /*c890*/  IMAD.MOV.U32 R0, RZ, RZ, 0x1 ;  /* 0x00000001ff007424 */ /* 0x000fe200078e00ff */
[----:B------:R-:W-:-:S04]  /*c8a0*/  LOP3.LUT R2, R2, 0x10, R3, 0x78, !PT ;  /* 0x0000001002027812 */ /* 0x000fc800078e7803 */
[----:B------:R0:W-:Y:S01]  /*c8b0*/  STL [R1+0x4], R0 ;  /* 0x0000040001007387 */ /* 0x0001e20000100800 */
[----:B------:R-:W-:-:S03]  /*c8c0*/  LOP3.LUT R16, R5, R2, RZ, 0xfc, !PT ;  /* 0x0000000205107212 */ /* 0x000fc600078efcff */
[----:B------:R0:W-:Y:S04]  /*c8d0*/  STL [R1+0x24], RZ ;  /* 0x000024ff01007387 */ /* 0x0001e80000100800 */
.L_x_3130:
[----:B------:R-:W-:Y:S01]  /*c8e0*/  ULDC.64 UR4, c[0x0][0xc60] ;  /* 0x0003180000047ab9 */ /* 0x000fe20000000a00 */
[----:B0-----:R-:W-:Y:S01]  /*c8f0*/  IMAD.MOV.U32 R0, RZ, RZ, RZ ;  /* 0x000000ffff007224 */ /* 0x001fe200078e00ff */
[----:B------:R-:W-:Y:S01]  /*c900*/  UIMAD.WIDE UR4, UR52, 0x4, UR4 ;  /* 0x00000004340478a5 */ /* 0x000fe2000f8e0204 */
[----:B------:R-:W-:Y:S01]  /*c910*/  ULDC.64 UR6, c[0x0][0xa28] ;  /* 0x00028a0000067ab9 */ /* 0x000fe20000000a00 */
[----:B------:R-:W-:Y:S01]  /*c920*/  ULDC.64 UR10, c[0x0][0xa20] ;  /* 0x00028800000a7ab9 */ /* 0x000fe20000000a00 */
[----:B-1----:R-:W-:Y:S01]  /*c930*/  IMAD.MOV.U32 R4, RZ, RZ, RZ ;  /* 0x000000ffff047224 */ /* 0x002fe200078e00ff */
[----:B------:R-:W-:Y:S02]  /*c940*/  ULDC UR44, c[0x0][0x2e0] ;  /* 0x0000b800002c7ab9 */ /* 0x000fe40000000800 */
[----:B------:R-:W-:Y:S02]  /*c950*/  IMAD.U32 R2, RZ, RZ, UR4 ;  /* 0x00000004ff027e24 */ /* 0x000fe4000f8e00ff */
[----:B------:R-:W-:Y:S01]  /*c960*/  IMAD.U32 R3, RZ, RZ, UR5 ;  /* 0x00000005ff037e24 */ /* 0x000fe2000f8e00ff */
[----:B------:R-:W-:-:S04]  /*c970*/  ULDC.64 UR4, c[0x0][0xa00] ;  /* 0x0002800000047ab9 */ /* 0x000fc80000000a00 */
[----:B------:R-:W2:Y:S01]  /*c980*/  LDG.E R2, desc[UR48][R2.64] ;  /* 0x0000003002027981 */ /* 0x000ea2000c1e1900 */
[----:B------:R-:W-:Y:S02]  /*c990*/  UISETP.NE.U32.AND UP0, UPT, UR4, URZ, UPT ;  /* 0x0000003f0400728c */ /* 0x000fe4000bf05070 */
[----:B------:R-:W-:Y:S02]  /*c9a0*/  UISETP.NE.U32.AND UP1, UPT, UR6, URZ, UPT ;  /* 0x0000003f0600728c */ /* 0x000fe4000bf25070 */
[----:B------:R-:W-:Y:S02]  /*c9b0*/  UISETP.NE.AND.EX UP0, UPT, UR5, URZ, UPT, UP0 ;  /* 0x0000003f0500728c */ /* 0x000fe4000bf05300 */
[----:B------:R-:W-:-:S04]  /*c9c0*/  UISETP.NE.AND.EX UP1, UPT, UR7, URZ, UPT, UP1 ;  /* 0x0000003f0700728c */ /* 0x000fc8000bf25310 */
[----:B------:R-:W-:Y:S02]  /*c9d0*/  PLOP3.LUT P0, PT, PT, PT, UP0, 0x80, 0x0 ;  /* 0x000000000000781c */ /* 0x000fe40003f0f008 */
[----:B--2---:R-:W-:-:S13]  /*c9e0*/  R2UR UR47, R2 ;  /* 0x00000000022f72ca */ /* 0x004fda00000e0000 */
[----:B------:R-:W-:Y:S02]  /*c9f0*/  USHF.R.S32.HI UR8, URZ, 0x1f, UR47 ;  /* 0x0000001f3f087899 */ /* 0x000fe4000801142f */
[----:B------:R-:W-:-:S04]  /*ca00*/  @UP0 ULEA UR4, UP2, UR47, UR4, 0x2 ;  /* 0x000000042f040291 */ /* 0x000fc8000f84103f */
[----:B------:R-:W-:Y:S02]  /*ca10*/  @UP0 ULEA.HI.X UR5, UR47, UR5, UR8, 0x2, UP2 ;  /* 0x000000052f050291 */ /* 0x000fe400090f1408 */
[----:B------:R-:W-:Y:S01]  /*ca20*/  IMAD.U32 R2, RZ, RZ, UR4 ;  /* 0x00000004ff027e24 */ /* 0x000fe2000f8e00ff */
[----:B------:R-:W-:-:S03]  /*ca30*/  UISETP.NE.U32.AND UP0, UPT, UR10, URZ, UPT ;  /* 0x0000003f0a00728c */ /* 0x000fc6000bf05070 */
[----:B------:R-:W-:Y:S01]  /*ca40*/  IMAD.U32 R3, RZ, RZ, UR5 ;  /* 0x00000005ff037e24 */ /* 0x000fe2000f8e00ff */
[----:B------:R-:W-:-:S04]  /*ca50*/  UISETP.NE.AND.EX UP0, UPT, UR11, URZ, UPT, UP0 ;  /* 0x0000003f0b00728c */ /* 0x000fc8000bf05300 */
[----:B------:R0:W2:Y:S01]  /*ca60*/  @P0 LDG.E R0, desc[UR48][R2.64] ;  /* 0x0000003002000981 */ /* 0x0000a2000c1e1900 */
[----:B------:R-:W-:Y:S01]  /*ca70*/  @UP1 ULEA UR4, UP2, UR47, UR6, 0x2 ;  /* 0x000000062f041291 */ /* 0x000fe2000f84103f */
[----:B------:R-:W-:Y:S01]  /*ca80*/  PLOP3.LUT P1, PT, PT, PT, UP1, 0x80, 0x0 ;  /* 0x000000000000781c */ /* 0x000fe20003f2f018 */
[----:B------:R-:W-:Y:S01]  /*ca90*/  USHF.L.U32 UR45, UR47, 0x2, URZ ;  /* 0x000000022f2d7899 */ /* 0x000fe2000800063f */
[----:B------:R-:W-:Y:S01]  /*caa0*/  PLOP3.LUT P2, PT, PT, PT, UP0, 0x80, 0x0 ;  /* 0x000000000000781c */ /* 0x000fe20003f4f008 */
[----:B------:R-:W-:Y:S02]  /*cab0*/  @UP1 ULEA.HI.X UR5, UR47, UR7, UR8, 0x2, UP2 ;  /* 0x000000072f051291 */ /* 0x000fe400090f1408 */
[----:B------:R-:W-:Y:S02]  /*cac0*/  USHF.L.U64.HI UR46, UR47, 0x2, UR8 ;  /* 0x000000022f2e7899 */ /* 0x000fe40008010208 */
[----:B------:R-:W-:Y:S01]  /*cad0*/  @UP0 UIADD3 UR6, UP3, UR45, UR10, URZ ;  /* 0x0000000a2d060290 */ /* 0x000fe2000ff7e03f */
[----:B0-----:R-:W-:Y:S01]  /*cae0*/  IMAD.U32 R2, RZ, RZ, UR4 ;  /* 0x00000004ff027e24 */ /* 0x001fe2000f8e00ff */
[----:B------:R-:W-:Y:S01]  /*caf0*/  ULDC.64 UR8, c[0x0][0xa08] ;  /* 0x0002820000087ab9 */ /* 0x000fe20000000a00 */
[----:B------:R-:W-:Y:S01]  /*cb00*/  IMAD.U32 R3, RZ, RZ, UR5 ;  /* 0x00000005ff037e24 */ /* 0x000fe2000f8e00ff */
[----:B------:R-:W-:Y:S01]  /*cb10*/  @UP0 UIADD3.X UR7, UR46, UR11, URZ, UP3, !UPT ;  /* 0x0000000b2e070290 */ /* 0x000fe20009ffe43f */
[----:B------:R-:W-:Y:S01]  /*cb20*/  ISETP.NE.U32.AND P0, PT, RZ, UR8, PT ;  /* 0x00000008ff007c0c */ /* 0x000fe2000bf05070 */
[----:B------:R-:W-:-:S03]  /*cb30*/  UIADD3 UR8, UP0, UR45, UR8, URZ ;  /* 0x000000082d087290 */ /* 0x000fc6000ff1e03f */
[----:B------:R-:W-:Y:S01]  /*cb40*/  ISETP.NE.AND.EX P0, PT, RZ, UR9, PT, P0 ;  /* 0x00000009ff007c0c */ /* 0x000fe2000bf05300 */
[----:B------:R-:W-:Y:S01]  /*cb50*/  UIADD3.X UR4, UR46, UR9, URZ, UP0, !UPT ;  /* 0x000000092e047290 */ /* 0x000fe200087fe43f */
[----:B--2---:R0:W-:Y:S04]  /*cb60*/  STL [R1], R0 ;  /* 0x0000000001007387 */ /* 0x0041e80000100800 */
[----:B0-----:R0:W2:Y:S02]  /*cb70*/  @P1 LDG.E R0, desc[UR48][R2.64] ;  /* 0x0000003002001981 */ /* 0x0010a4000c1e1900 */
        /* <DEDUP_REMOVED lines=22> */
.L_x_3069:
[----:B-----5:R-:W-:Y:S01]  /*cce0*/  VIADD R0, R4, UR4 ;  /* 0x0000000404007c36 */ /* 0x020fe20008000000 */
[----:B------:R-:W-:Y:S01]  /*ccf0*/  UIADD3 UR44, -UR4, UR44, URZ ;  /* 0x0000002c042c7290 */ /* 0x000fe2000fffe13f */
[----:B------:R-:W-:Y:S03]  /*cd00*/  BSSY B6, `(.L_x_3070) ;  /* 0x00003a0000067945 */ /* 0x000fe60003800000 */
[----:B------:R0:W-:Y:S01]  /*cd10*/  STL [R1+0x10], R0 ;  /* 0x0000100001007387 */ /* 0x0001e20000100800 */
[----:B------:R-:W-:Y:S02]  /*cd20*/  UIADD3 UR6, UR44, 0x9f, URZ ;  /* 0x0000009f2c067890 */ /* 0x000fe4000fffe03f */
[----:B------:R-:W-:Y:S02]  /*cd30*/  ISETP.LT.AND P0, PT, RZ, UR44, PT ;  /* 0x0000002cff007c0c */ /* 0x000fe4000bf01270 */
[----:B------:R-:W-:-:S04]  /*cd40*/  UIMAD.WIDE UR6, UR6, 0x66666667, URZ ;  /* 0x66666667060678a5 */ /* 0x000fc8000f8e023f */
[----:B------:R-:W-:-:S04]  /*cd50*/  USHF.R.U32.HI UR43, URZ, 0x1f, UR7 ;  /* 0x0000001f3f2b7899 */ /* 0x000fc80008011607 */
[----:B------:R-:W-:-:S03]  /*cd60*/  ULEA.HI.SX32 UR43, UR7, UR43, 0x1a ;  /* 0x0000002b072b7291 */ /* 0x000fc6000f8fd23f */
[----:B0-----:R-:W-:Y:S09]  /*cd70*/  @P0 BRA `(.L_x_3071) ;  /* 0x0000000000480947 */ /* 0x001ff20003800000 */
        /* <DEDUP_REMOVED lines=18> */
.L_x_3071:
        /* <DEDUP_REMOVED lines=23> */
.L_x_3073:
        /* <DEDUP_REMOVED lines=24> */
.L_x_3074:
        /* <DEDUP_REMOVED lines=20> */
.L_x_3075:
        /* <DEDUP_REMOVED lines=18> */
.L_x_3076:
[----:B------:R-:W1:Y:S01]  /*d3f0*/  LDC R0, c[0x0][0x428] ;  /* 0x00010a00ff007b82 */ /* 0x000e620000000800 */
[----:B------:R-:W-:Y:S01]  /*d400*/  ULDC.64 UR4, c[0x0][0x9f8] ;  /* 0x00027e0000047ab9 */ /* 0x000fe20000000a00 */
[----:B------:R-:W-:Y:S01]  /*d410*/  IMAD.U32 R18, RZ, RZ, UR38 ;  /* 0x00000026ff127e24 */ /* 0x000fe2000f8e00ff */
[----:B------:R-:W-:Y:S01]  /*d420*/  UISETP.NE.U32.AND UP0, UPT, UR4, URZ, UPT ;  /* 0x0000003f0400728c */ /* 0x000fe2000bf05070 */
[----:B------:R-:W-:Y:S01]  /*d430*/  IMAD.U32 R8, RZ, RZ, UR47 ;  /* 0x0000002fff087e24 */ /* 0x000fe2000f8e00ff */
[----:B------:R-:W2:Y:S01]  /*d440*/  LDL.LU R6, [R1] ;  /* 0x0000000001067983 */ /* 0x000ea20000300800 */
[----:B------:R-:W-:Y:S01]  /*d450*/  ULDC.64 UR14, c[0x0][0xa08] ;  /* 0x00028200000e7ab9 */ /* 0x000fe20000000a00 */
[----:B-1----:R-:W-:Y:S01]  /*d460*/  ISETP.NE.AND P0, PT, R0, 0x1, PT ;  /* 0x000000010000780c */ /* 0x002fe20003f05270 */
[----:B------:R-:W-:Y:S01]  /*d470*/  UISETP.NE.AND.EX UP0, UPT, UR5, URZ, UPT, UP0 ;  /* 0x0000003f0500728c */ /* 0x000fe2000bf05300 */
[----:B------:R-:W2:Y:S01]  /*d480*/  LDL.LU R4, [R1+0x1c] ;  /* 0x00001c0001047983 */ /* 0x000ea20000300800 */
[----:B------:R-:W1:Y:S04]  /*d490*/  S2R R5, SR_TID.X ;  /* 0x0000000000057919 */ /* 0x000e680000002100 */
[----:B------:R-:W-:-:S05]  /*d4a0*/  PLOP3.LUT P1, PT, PT, PT, UP0, 0x80, 0x0 ;  /* 0x000000000000781c */ /* 0x000fca0003f2f008 */
[----:B------:R-:W-:Y:S01]  /*d4b0*/  @UP0 UIADD3 UR4, UP1, UR45, UR4, URZ ;  /* 0x000000042d040290 */ /* 0x000fe2000ff3e03f */
[----:B------:R-:W3:Y:S03]  /*d4c0*/  @P0 LDC R0, c[0x0][0x42c] ;  /* 0x00010b00ff000b82 */ /* 0x000ee60000000800 */
[----:B------:R-:W-:Y:S02]  /*d4d0*/  @UP0 UIADD3.X UR5, UR46, UR5, URZ, UP1, !UPT ;  /* 0x000000052e050290 */ /* 0x000fe40008ffe43f */
[----:B0-----:R-:W-:-:S03]  /*d4e0*/  IMAD.U32 R2, RZ, RZ, UR4 ;  /* 0x00000004ff027e24 */ /* 0x001fc6000f8e00ff */
[----:B------:R-:W0:Y:S01]  /*d4f0*/  @P0 LDC R3, c[0x0][0x430] ;  /* 0x00010c00ff030b82 */ /* 0x000e220000000800 */
[----:B---3--:R-:W-:Y:S01]  /*d500*/  @P0 IMAD.HI.U32 R0, R0, UR38, RZ ;  /* 0x0000002600000c27 */ /* 0x008fe2000f8e00ff */
[----:B-1----:R-:W-:-:S04]  /*d510*/  LOP3.LUT R10, R5, 0x7f, RZ, 0xc0, !PT ;  /* 0x0000007f050a7812 */ /* 0x002fc800078ec0ff */
[----:B0-----:R-:W-:Y:S01]  /*d520*/  @P0 SHF.R.U32.HI R18, RZ, R3, R0 ;  /* 0x00000003ff120219 */ /* 0x001fe20000011600 */
[----:B------:R-:W-:Y:S01]  /*d530*/  IMAD.U32 R3, RZ, RZ, UR5 ;  /* 0x00000005ff037e24 */ /* 0x000fe2000f8e00ff */
[----:B------:R-:W-:-:S04]  /*d540*/  ULDC.64 UR4, c[0x0][0xa00] ;  /* 0x0002800000047ab9 */ /* 0x000fc80000000a00 */
[----:B------:R0:W3:Y:S01]  /*d550*/  @P1 LDG.E R8, desc[UR48][R2.64] ;  /* 0x0000003002081981 */ /* 0x0000e2000c1e1900 */
[----:B------:R-:W-:Y:S01]  /*d560*/  ISETP.NE.AND P1, PT, R10, RZ, PT ;  /* 0x000000ff0a00720c */ /* 0x000fe20003f25270 */
[----:B------:R-:W-:Y:S01]  /*d570*/  UMOV UR36, URZ ;  /* 0x0000003f00247c82 */ /* 0x000fe20008000000 */
[----:B------:R-:W-:Y:S01]  /*d580*/  ISETP.NE.U32.AND P0, PT, RZ, UR4, PT ;  /* 0x00000004ff007c0c */ /* 0x000fe2000bf05070 */
[----:B------:R-:W-:Y:S01]  /*d590*/  UMOV UR4, 0x40 ;  /* 0x0000004000047882 */ /* 0x000fe20000000000 */
[----:B------:R-:W-:Y:S01]  /*d5a0*/  UMOV UR6, UR38 ;  /* 0x0000002600067c82 */ /* 0x000fe20008000000 */
[----:B------:R-:W-:Y:S01]  /*d5b0*/  UMOV UR8, 0x80 ;  /* 0x0000008000087882 */ /* 0x000fe20000000000 */
[----:B------:R-:W-:Y:S01]  /*d5c0*/  ISETP.NE.AND.EX P0, PT, RZ, UR5, PT, P0 ;  /* 0x00000005ff007c0c */ /* 0x000fe2000bf05300 */
[----:B------:R-:W-:Y:S01]  /*d5d0*/  UMOV UR10, UR38 ;  /* 0x00000026000a7c82 */ /* 0x000fe20008000000 */
[----:B------:R-:W-:Y:S01]  /*d5e0*/  SHF.R.U32.HI R5, RZ, 0x5, R5 ;  /* 0x00000005ff057819 */ /* 0x000fe20000011605 */
[----:B0-----:R-:W0:Y:S01]  /*d5f0*/  LDC.64 R2, c[0x0][0x3f8] ;  /* 0x0000fe00ff027b82 */ /* 0x001e220000000a00 */
[----:B------:R-:W-:-:S02]  /*d600*/  SEL R7, RZ, UR47, P0 ;  /* 0x0000002fff077c07 */ /* 0x000fc40008000000 */
[----:B------:R-:W-:Y:S01]  /*d610*/  LOP3.LUT R5, R5, 0x3, RZ, 0xc0, !PT ;  /* 0x0000000305057812 */ /* 0x000fe200078ec0ff */
[----:B------:R-:W-:Y:S01]  /*d620*/  VOTEU.ALL UP1, P1 ;  /* 0x00000000003f7886 */ /* 0x000fe20000820000 */
[----:B------:R-:W-:-:S04]  /*d630*/  R2UR UR39, R7 ;  /* 0x00000000072772ca */ /* 0x000fc800000e0000 */
[----:B------:R-:W-:-:S04]  /*d640*/  @!UP1 UIADD3 UR12, UP0, UR54, 0x270, URZ ;  /* 0x00000270360c9890 */ /* 0x000fc8000ff1e03f */
[----:B------:R-:W-:-:S05]  /*d650*/  @!UP1 UIADD3.X UR13, URZ, UR55, URZ, UP0, !UPT ;  /* 0x000000373f0d9290 */ /* 0x000fca00087fe43f */
[----:B------:R-:W-:Y:S01]  /*d660*/  UMOV UR7, UR39 ;  /* 0x0000002700077c82 */ /* 0x000fe20008000000 */
[----:B------:R-:W-:Y:S01]  /*d670*/  UMOV UR11, UR39 ;  /* 0x00000027000b7c82 */ /* 0x000fe20008000000 */
[----:B0-----:R-:W-:Y:S01]  /*d680*/  LOP3.LUT P0, RZ, R2, UR14, RZ, 0xfc, !PT ;  /* 0x0000000e02ff7c12 */ /* 0x001fe2000f80fcff */
[----:B------:R-:W-:-:S03]  /*d690*/  UMOV UR14, 0xffffffff ;  /* 0xffffffff000e7882 */ /* 0x000fc60000000000 */
[----:B------:R-:W-:Y:S01]  /*d6a0*/  LOP3.LUT P0, RZ, R3, UR15, RZ, 0xfc, P0 ;  /* 0x0000000f03ff7c12 */ /* 0x000fe2000800fcff */
[----:B--2---:R-:W-:-:S05]  /*d6b0*/  IMAD R6, R4, 0x80, R6 ;  /* 0x0000008004067824 */ /* 0x004fca00078e0206 */
[----:B------:R-:W-:-:S13]  /*d6c0*/  R2UR UR37, R6 ;  /* 0x00000000062572ca */ /* 0x000fda00000e0000 */
[----:B------:R-:W-:Y:S01]  /*d6d0*/  UMOV UR5, UR37 ;  /* 0x0000002500057c82 */ /* 0x000fe20008000000 */
[----:B------:R-:W-:Y:S01]  /*d6e0*/  UMOV UR9, UR37 ;  /* 0x0000002500097c82 */ /* 0x000fe20008000000 */
[----:B------:R0:W-:Y:S01]  /*d6f0*/  @!UP1 UTMAPF.L2.4D [UR36], [UR12] ;  /* 0x000000240c0095b8 */ /* 0x0001e20008018000 */
        /* <DEDUP_REMOVED lines=8> */
.L_x_3149:
[----:B--2---:R-:W-:Y:S02]  /*d780*/  ISETP.NE.AND P0, PT, R14, RZ, PT ;  /* 0x000000ff0e00720c */ /* 0x004fe40003f05270 */
[----:B------:R-:W-:-:S11]  /*d790*/  PLOP3.LUT P6, PT, PT, PT, PT, 0x8, 0x0 ;  /* 0x000000000000781c */ /* 0x000fd60003fce170 */
[----:B------:R-:W-:Y:S05]  /*d7a0*/  @P0 BRA `(.L_x_3078) ;  /* 0x00000008001c0947 */ /* 0x000fea0003800000 */
[----:B0-----:R-:W-:-:S06]  /*d7b0*/  UIADD3 UR4, UR43, -0x1, URZ ;  /* 0xffffffff2b047890 */ /* 0x001fcc000fffe03f */
[----:B------:R-:W-:Y:S01]  /*d7c0*/  IMAD.U32 R8, RZ, RZ, UR4 ;  /* 0x00000004ff087e24 */ /* 0x000fe2000f8e00ff */
[----:B------:R-:W-:-:S03]  /*d7d0*/  UMOV UR4, 0xffffffff ;  /* 0xffffffff00047882 */ /* 0x000fc60000000000 */
[----:B------:R-:W-:Y:S05]  /*d7e0*/  BRA.DIV UR4, `(.L_x_3079) ;  /* 0x0000003e04e47947 */ /* 0x000fea000b800000 */
[----:B------:R-:W-:-:S13]  /*d7f0*/  ELECT P6, URZ, PT ;  /* 0x00000000003f782f */ /* 0x000fda00038c0000 */
.L_x_3152:
[----:B------:R-:W-:Y:S05]  /*d800*/  @!P6 BRA `(.L_x_3080) ;  /* 0x000000040088e947 */ /* 0x000fea0003800000 */
[----:B------:R-:W-:-:S04]  /*d810*/  ISETP.NE.U32.AND P0, PT, R2, RZ, PT ;  /* 0x000000ff0200720c */ /* 0x000fc80003f05070 */
[----:B------:R-:W-:-:S13]  /*d820*/  ISETP.NE.AND.EX P0, PT, R3, RZ, PT, P0 ;  /* 0x000000ff0300720c */ /* 0x000fda0003f05300 */
[----:B------:R-:W-:Y:S05]  /*d830*/  @!P0 BRA `(.L_x_3081) ;  /* 0x0000000000508947 */ /* 0x000fea0003800000 */
[----:B------:R-:W2:Y:S01]  /*d840*/  LDL R11, [R1+0x8] ;  /* 0x00000800010b7983 */ /* 0x000ea20000100800 */
[----:B------:R-:W0:Y:S01]  /*d850*/  LDC R9, c[0x0][0x41c] ;  /* 0x00010700ff097b82 */ /* 0x000e220000000800 */
[----:B------:R-:W-:Y:S01]  /*d860*/  IMAD.MOV.U32 R12, RZ, RZ, R4 ;  /* 0x000000ffff0c7224 */ /* 0x000fe200078e0004 */
[----:B------:R-:W-:Y:S01]  /*d870*/  ULDC.64 UR4, c[0x0][0x408] ;  /* 0x0001020000047ab9 */ /* 0x000fe20000000a00 */
[----:B0-----:R-:W-:-:S13]  /*d880*/  ISETP.NE.AND P0, PT, R9, 0x1, PT ;  /* 0x000000010900780c */ /* 0x001fda0003f05270 */
[----:B-1----:R-:W0:Y:S01]  /*d890*/  @P0 LDC.64 R4, c[0x0][0x420] ;  /* 0x00010800ff040b82 */ /* 0x002e220000000a00 */
[----:B------:R-:W-:Y:S02]  /*d8a0*/  IMAD.MOV.U32 R0, RZ, RZ, R8 ;  /* 0x000000ffff007224 */ /* 0x000fe400078e0008 */
[----:B0-----:R-:W-:-:S05]  /*d8b0*/  @P0 IMAD.HI.U32 R4, R8, R4, RZ ;  /* 0x0000000408040227 */ /* 0x001fca00078e00ff */
[----:B------:R-:W-:-:S05]  /*d8c0*/  @P0 SHF.R.U32.HI R0, RZ, R5, R4 ;  /* 0x00000005ff000219 */ /* 0x000fca0000011604 */
[--C-:B------:R-:W-:Y:S01]  /*d8d0*/  IMAD.MOV R4, RZ, RZ, -R0.reuse ;  /* 0x000000ffff047224 */ /* 0x100fe200078e0a00 */
[----:B------:R-:W-:-:S03]  /*d8e0*/  SHF.R.S32.HI R5, RZ, 0x1f, R0 ;  /* 0x0000001fff057819 */ /* 0x000fc60000011400 */
[----:B------:R-:W-:Y:S02]  /*d8f0*/  IMAD R8, R9, R4, R8 ;  /* 0x0000000409087224 */ /* 0x000fe400078e0208 */
[----:B------:R-:W-:Y:S02]  /*d900*/  IMAD R9, R12, UR4, RZ ;  /* 0x000000040c097c24 */ /* 0x000fe4000f8e02ff */
[----:B------:R-:W-:-:S04]  /*d910*/  IMAD.MOV.U32 R4, RZ, RZ, R0 ;  /* 0x000000ffff047224 */ /* 0x000fc800078e0000 */
[----:B--2---:R-:W-:-:S04]  /*d920*/  IMAD.WIDE.U32 R4, R11, UR4, R4 ;  /* 0x000000040b047c25 */ /* 0x004fc8000f8e0004 */
[----:B------:R-:W-:Y:S01]  /*d930*/  IMAD R0, R11, UR5, R9 ;  /* 0x000000050b007c24 */ /* 0x000fe2000f8e0209 */
[----:B------:R-:W-:-:S03]  /*d940*/  LEA R2, P0, R4, R2, 0x2 ;  /* 0x0000000204027211 */ /* 0x000fc600078010ff */
[----:B------:R-:W-:-:S05]  /*d950*/  IMAD.IADD R0, R5, 0x1, R0 ;  /* 0x0000000105007824 */ /* 0x000fca00078e0200 */
[----:B------:R-:W-:-:S05]  /*d960*/  LEA.HI.X R3, R4, R3, R0, 0x2, P0 ;  /* 0x0000000304037211 */ /* 0x000fca00000f1400 */
[----:B------:R0:W5:Y:S02]  /*d970*/  LDG.E R0, desc[UR48][R2.64] ;  /* 0x0000003002007981 */ /* 0x000164000c1e1900 */
.L_x_3081:
[----:B0-----:R-:W2:Y:S01]  /*d980*/  LDL R2, [R1+0x4] ;  /* 0x0000040001027983 */ /* 0x001ea20000100800 */
[----:B------:R-:W-:Y:S02]  /*d990*/  LEA R4, R19, UR41, 0x3 ;  /* 0x0000002913047c11 */ /* 0x000fe4000f8e18ff */
[----:B------:R-:W-:Y:S02]  /*d9a0*/  ISETP.NE.AND P0, PT, R10, RZ, PT ;  /* 0x000000ff0a00720c */ /* 0x000fe40003f05270 */
[----:B--2---:R-:W-:-:S04]  /*d9b0*/  SHF.L.U32 R3, R2, 0x1f, RZ ;  /* 0x0000001f02037819 */ /* 0x004fc800000006ff */
[----:B------:R-:W0:Y:S02]  /*d9c0*/  SYNCS.PHASECHK.TRANS64.TRYWAIT P2, [R4+URZ+0x33480], R3 ;  /* 0x03348003040075a7 */ /* 0x000e24000804017f */
[----:B0-----:R-:W-:Y:S05]  /*d9d0*/  @!P2 BRA `(.L_x_3082) ;  /* 0x0000003c0088a947 */ /* 0x001fea0003800000 */
.L_x_3153:
[----:B------:R-:W-:Y:S05]  /*d9e0*/  @P0 BRA `(.L_x_3083) ;  /* 0x00000000001c0947 */ /* 0x000fea0003800000 */
[----:B------:R-:W2:Y:S01]  /*d9f0*/  S2R R2, SR_TID.X ;  /* 0x0000000000027919 */ /* 0x000ea20000002100 */
[----:B-1----:R-:W-:-:S04]  /*da00*/  IMAD.MOV.U32 R5, RZ, RZ, 0x7800 ;  /* 0x00007800ff057424 */ /* 0x002fc800078e00ff */
[----:B------:R3:W-:Y:S01]  /*da10*/  SYNCS.ARRIVE.TRANS64 RZ, [R4+URZ+0x33470], R5 ;  /* 0x0334700504ff79a7 */ /* 0x0007e2000800003f */
[----:B--2---:R-:W-:-:S04]  /*da20*/  LOP3.LUT R2, R2, 0x1f, RZ, 0xc0, !PT ;  /* 0x0000001f02027812 */ /* 0x004fc800078ec0ff */
[----:B------:R-:W-:-:S13]  /*da30*/  ISETP.NE.AND P2, PT, R2, RZ, PT ;  /* 0x000000ff0200720c */ /* 0x000fda0003f45270 */
[----:B---3--:R-:W-:Y:S05]  /*da40*/  @!P2 BRA `(.L_x_3083) ;  /* 0x000000000004a947 */ /* 0x008fea0003800000 */
[----:B------:R-:W-:Y:S01]  /*da50*/  BPT.TRAP 0x1 ;  /* 0x000000040000795c */ /* 0x000fe20000300000 */
.L_x_3083:
[----:B-1----:R-:W2:Y:S01]  /*da60*/  LDL R5, [R1+0x10] ;  /* 0x0000100001057983 */ /* 0x002ea20000100800 */
[----:B------:R-:W-:-:S04]  /*da70*/  IMAD.U32 R2, RZ, RZ, UR41 ;  /* 0x00000029ff027e24 */ /* 0x000fc8000f8e00ff */
[----:B------:R-:W-:Y:S01]  /*da80*/  IMAD R2, R19, 0x7800, R2 ;  /* 0x0000780013027824 */ /* 0x000fe200078e0202 */
[----:B------:R-:W-:-:S04]  /*da90*/  R2UR UR9, R4 ;  /* 0x00000000040972ca */ /* 0x000fc800000e0000 */
[----:B------:R-:W-:Y:S01]  /*daa0*/  R2UR UR15, R2 ;  /* 0x00000000020f72ca */ /* 0x000fe200000e0000 */
[----:B------:R-:W-:Y:S01]  /*dab0*/  UIADD3 UR4, UP0, UR54, 0x470, URZ ;  /* 0x0000047036047890 */ /* 0x000fe2000ff1e03f */
[----:B------:R-:W-:Y:S02]  /*dac0*/  R2UR UR12, R18 ;  /* 0x00000000120c72ca */ /* 0x000fe400000e0000 */
[----:B-----5:R-:W-:Y:S01]  /*dad0*/  R2UR UR13, R0 ;  /* 0x00000000000d72ca */ /* 0x020fe200000e0000 */
[----:B------:R-:W-:-:S04]  /*dae0*/  UIADD3.X UR5, URZ, UR55, URZ, UP0, !UPT ;  /* 0x000000373f057290 */ /* 0x000fc800087fe43f */
[----:B------:R-:W-:-:S04]  /*daf0*/  UIADD3 UR9, UR9, 0x33470, URZ ;  /* 0x0003347009097890 */ /* 0x000fc8000fffe03f */
[----:B------:R-:W-:Y:S02]  /*db00*/  UIADD3 UR8, UR15, 0xf200, URZ ;  /* 0x0000f2000f087890 */ /* 0x000fe4000fffe03f */
[----:B------:R-:W-:Y:S02]  /*db10*/  UIADD3 UR14, UR15, 0x11a00, URZ ;  /* 0x00011a000f0e7890 */ /* 0x000fe4000fffe03f */
[----:B------:R-:W-:Y:S01]  /*db20*/  UIADD3 UR15, UR15, 0x14200, URZ ;  /* 0x000142000f0f7890 */ /* 0x000fe2000fffe03f */
[----:B------:R-:W-:Y:S01]  /*db30*/  UMOV UR10, URZ ;  /* 0x0000003f000a7c82 */ /* 0x000fe20008000000 */
[----:B------:R-:W-:Y:S01]  /*db40*/  UMOV UR6, 0x0 ;  /* 0x0000000000067882 */ /* 0x000fe20000000000 */
[----:B------:R-:W-:Y:S01]  /*db50*/  UMOV UR7, 0x14f00000 ;  /* 0x14f0000000077882 */ /* 0x000fe20000000000 */
[----:B------:R-:W-:Y:S01]  /*db60*/  UMOV UR16, 0x40 ;  /* 0x0000004000107882 */ /* 0x000fe20000000000 */
[----:B--2---:R-:W-:-:S05]  /*db70*/  IMAD R8, R8, 0xa0, R5 ;  /* 0x000000a008087824 */ /* 0x004fca00078e0205 */
[----:B------:R-:W-:-:S13]  /*db80*/  R2UR UR11, R8 ;  /* 0x00000000080b72ca */ /* 0x000fda00000e0000 */
[----:B------:R1:W-:Y:S02]  /*db90*/  UTMALDG.4D [UR8], [UR4], desc[UR6] ;  /* 0x00000608040075b4 */ /* 0x0003e40008019000 */
[----:B-1----:R-:W-:Y:S01]  /*dba0*/  UMOV UR8, UR14 ;  /* 0x0000000e00087c82 */ /* 0x002fe20008000000 */
[----:B------:R-:W-:Y:S01]  /*dbb0*/  UMOV UR10, UR16 ;  /* 0x00000010000a7c82 */ /* 0x000fe20008000000 */
[----:B------:R-:W-:Y:S01]  /*dbc0*/  UMOV UR14, 0x80 ;  /* 0x00000080000e7882 */ /* 0x000fe20000000000 */
[----:B------:R1:W-:Y:S02]  /*dbd0*/  UTMALDG.4D [UR8], [UR4], desc[UR6] ;  /* 0x00000608040075b4 */ /* 0x0003e40008019000 */
[----:B-1----:R-:W-:Y:S01]  /*dbe0*/  UMOV UR8, UR15 ;  /* 0x0000000f00087c82 */ /* 0x002fe20008000000 */
[----:B------:R-:W-:Y:S02]  /*dbf0*/  UMOV UR10, UR14 ;  /* 0x0000000e000a7c82 */ /* 0x000fe40008000000 */
[----:B------:R1:W-:Y:S01]  /*dc00*/  UTMALDG.4D [UR8], [UR4], desc[UR6] ;  /* 0x00000608040075b4 */ /* 0x0003e20008019000 */
[----:B------:R-:W2:Y:S02]  /*dc10*/  SYNCS.PHASECHK.TRANS64.TRYWAIT P2, [R4+URZ+0x33440], R3 ;  /* 0x03344003040075a7 */ /* 0x000ea4000804017f */
[----:B-12---:R-:W-:Y:S05]  /*dc20*/  @!P2 BRA `(.L_x_3084) ;  /* 0x0000003c0008a947 */ /* 0x006fea0003800000 */
.L_x_3154:
        /* <DEDUP_REMOVED lines=8> */
.L_x_3085:
        /* <DEDUP_REMOVED lines=22> */
[----:B------:R2:W-:Y:S02]  /*de10*/  UTMALDG.4D [UR8], [UR4], desc[UR6] ;  /* 0x00000608040075b4 */ /* 0x0005e40008019000 */
[----:B--2---:R-:W-:Y:S01]  /*de20*/  NOP ;  /* 0x0000000000007918 */ /* 0x004fe20000000000 */
.L_x_3080:
        /* <DEDUP_REMOVED lines=13> */
[C---:B------:R-:W-:Y:S01]  /*df00*/  @P0 R2UR UR27, R6.reuse ;  /* 0x00000000061b02ca */ /* 0x040fe200000e0000 */
[----:B------:R-:W-:Y:S01]  /*df10*/  UMOV UR7, 0x12f00000 ;  /* 0x12f0000000077882 */ /* 0x000fe20000000000 */
[C---:B------:R-:W-:Y:S01]  /*df20*/  @P0 R2UR UR29, R7.reuse ;  /* 0x00000000071d02ca */ /* 0x040fe200000e0000 */
[----:B------:R-:W-:Y:S01]  /*df30*/  UMOV UR10, URZ ;  /* 0x0000003f000a7c82 */ /* 0x000fe20008000000 */
[----:B------:R-:W-:Y:S01]  /*df40*/  @P0 R2UR UR19, R6 ;  /* 0x00000000061302ca */ /* 0x000fe200000e0000 */
[----:B------:R-:W-:Y:S01]  /*df50*/  UMOV UR12, UR38 ;  /* 0x00000026000c7c82 */ /* 0x000fe20008000000 */
[----:B------:R-:W-:Y:S01]  /*df60*/  @P0 R2UR UR21, R7 ;  /* 0x00000000071502ca */ /* 0x000fe200000e0000 */
[----:B------:R-:W-:Y:S01]  /*df70*/  UMOV UR26, 0x40 ;  /* 0x00000040001a7882 */ /* 0x000fe20000000000 */
[----:B------:R2:W-:Y:S01]  /*df80*/  @P0 SYNCS.ARRIVE.TRANS64 RZ, [UR41+0x33400], R2 ;  /* 0x03340002ffff09a7 */ /* 0x0005e20008000029 */
[----:B------:R-:W-:Y:S01]  /*df90*/  UMOV UR28, UR38 ;  /* 0x00000026001c7c82 */ /* 0x000fe20008000000 */
[----:B------:R-:W-:Y:S01]  /*dfa0*/  UMOV UR25, UR9 ;  /* 0x0000000900197c82 */ /* 0x000fe20008000000 */
[----:B------:R-:W-:Y:S01]  /*dfb0*/  UMOV UR18, 0x80 ;  /* 0x0000008000127882 */ /* 0x000fe20000000000 */
[----:B------:R-:W-:Y:S01]  /*dfc0*/  UMOV UR20, UR38 ;  /* 0x0000002600147c82 */ /* 0x000fe20008000000 */
[----:B------:R2:W-:Y:S01]  /*dfd0*/  UTMALDG.4D [UR8], [UR4], desc[UR6] ;  /* 0x00000608040075b4 */ /* 0x0005e20008019000 */
[----:B------:R-:W-:Y:S01]  /*dfe0*/  UMOV UR17, UR9 ;  /* 0x0000000900117c82 */ /* 0x000fe20008000000 */
[----:B------:R2:W-:Y:S04]  /*dff0*/  UTMALDG.4D [UR24], [UR4], desc[UR6] ;  /* 0x00000618040075b4 */ /* 0x0005e80008019000 */
[----:B------:R2:W-:Y:S02]  /*e000*/  UTMALDG.4D [UR16], [UR4], desc[UR6] ;  /* 0x00000610040075b4 */ /* 0x0005e40008019000 */
[----:B--2---:R-:W-:Y:S01]  /*e010*/  NOP ;  /* 0x0000000000007918 */ /* 0x004fe20000000000 */
.L_x_3078:
[----:B01----:R-:W2:Y:S01]  /*e020*/  LDL.LU R3, [R1+0x24] ;  /* 0x0000240001037983 */ /* 0x003ea20000300800 */
[----:B------:R-:W-:Y:S01]  /*e030*/  BSSY B0, `(.L_x_3086) ;  /* 0x0000009000007945 */ /* 0x000fe20003800000 */
[----:B--2---:R-:W-:-:S05]  /*e040*/  VIADD R3, R3, 0x1 ;  /* 0x0000000103037836 */ /* 0x004fca0000000000 */
[----:B------:R-:W-:Y:S01]  /*e050*/  LEA.HI R2, R3, R3, RZ, 0x1 ;  /* 0x0000000303027211 */ /* 0x000fe200078f08ff */
[----:B------:R0:W-:Y:S03]  /*e060*/  STL [R1+0x24], R3 ;  /* 0x0000240301007387 */ /* 0x0001e60000100800 */
[----:B------:R-:W-:-:S05]  /*e070*/  LOP3.LUT R2, R2, 0xfffffffe, RZ, 0xc0, !PT ;  /* 0xfffffffe02027812 */ /* 0x000fca00078ec0ff */
[----:B------:R-:W-:-:S05]  /*e080*/  IMAD.IADD R2, R3, 0x1, -R2 ;  /* 0x0000000103027824 */ /* 0x000fca00078e0a02 */
[----:B------:R-:W-:-:S04]  /*e090*/  SHF.L.U32 R2, R2, 0x1f, RZ ;  /* 0x0000001f02027819 */ /* 0x000fc800000006ff */
[----:B------:R-:W1:Y:S02]  /*e0a0*/  SYNCS.PHASECHK.TRANS64.TRYWAIT P0, [UR41+0x33420], R2 ;  /* 0x03342002ff0075a7 */ /* 0x000e640008000169 */
[----:B01----:R-:W-:Y:S05]  /*e0b0*/  @!P0 BRA `(.L_x_3087) ;  /* 0x0000003400f88947 */ /* 0x003fea0003800000 */
.L_x_3155:
[----:B------:R-:W-:Y:S05]  /*e0c0*/  BSYNC B0 ;  /* 0x0000000000007941 */ /* 0x000fea0003800000 */
.L_x_3086:
[----:B------:R-:W-:-:S06]  /*e0d0*/  UISETP.GE.AND UP0, UPT, UR44, 0xa1, UPT ;  /* 0x000000a12c00788c */ /* 0x000fcc000bf06270 */
[----:B------:R-:W-:-:S13]  /*e0e0*/  PLOP3.LUT P0, PT, PT, PT, UP0, 0x80, 0x0 ;  /* 0x000000000000781c */ /* 0x000fda0003f0f008 */
[----:B------:R-:W-:Y:S05]  /*e0f0*/  @!P0 BRA `(.L_x_3088) ;  /* 0x00000018000c8947 */ /* 0x000fea0003800000 */
[----:B0-----:R0:W5:Y:S01]  /*e100*/  LDL.LU R2, [R1+0x4] ;  /* 0x0000040001027983 */ /* 0x0011620000300800 */
[----:B------:R-:W-:Y:S01]  /*e110*/  UIADD3 UR4, UR43, -0x2, URZ ;  /* 0xfffffffe2b047890 */ /* 0x000fe2000fffe03f */
[----:B------:R-:W-:-:S05]  /*e120*/  IMAD.MOV.U32 R8, RZ, RZ, R19 ;  /* 0x000000ffff087224 */ /* 0x000fca00078e0013 */
[----:B------:R-:W-:-:S07]  /*e130*/  IMAD.U32 R3, RZ, RZ, UR4 ;  /* 0x00000004ff037e24 */ /* 0x000fce000f8e00ff */
.L_x_3112:
[----:B------:R-:W-:Y:S01]  /*e140*/  VIADD R19, R8, 0x1 ;  /* 0x0000000108137836 */ /* 0x000fe20000000000 */
[----:B------:R-:W-:Y:S05]  /*e150*/  YIELD ;  /* 0x0000000000007946 */ /* 0x000fea0003800000 */
[----:B------:R-:W-:Y:S01]  /*e160*/  ISETP.NE.AND P0, PT, R19, 0x2, PT ;  /* 0x000000021300780c */ /* 0x000fe20003f05270 */
[----:B------:R-:W-:Y:S03]  /*e170*/  BSSY B0, `(.L_x_3089) ;  /* 0x00000a8000007945 */ /* 0x000fe60003800000 */
[----:B------:R-:W-:-:S02]  /*e180*/  SEL R5, RZ, 0x1, P0 ;  /* 0x00000001ff057807 */ /* 0x000fc40000000000 */
[----:B------:R-:W-:Y:S02]  /*e190*/  SEL R19, R19, RZ, P0 ;  /* 0x000000ff13137207 */ /* 0x000fe40000000000 */
[----:B-----5:R-:W-:-:S05]  /*e1a0*/  LOP3.LUT R10, R2, R5, RZ, 0x3c, !PT ;  /* 0x00000005020a7212 */ /* 0x020fca00078e3cff */
[----:B-1----:R1:W-:Y:S01]  /*e1b0*/  STL [R1+0x4], R10 ;  /* 0x0000040a01007387 */ /* 0x0023e20000100800 */
        /* <DEDUP_REMOVED lines=25> */
.L_x_3091:
        /* <DEDUP_REMOVED lines=8> */
.L_x_3156:
[----:B------:R-:W-:Y:S05]  /*e3d0*/  BSYNC B1 ;  /* 0x0000000000017941 */ /* 0x000fea0003800000 */
.L_x_3092:
        /* <DEDUP_REMOVED lines=9> */
.L_x_3095:
[----:B------:R-:W-:Y:S05]  /*e470*/  BSYNC B1 ;  /* 0x0000000000017941 */ /* 0x000fea0003800000 */
.L_x_3094:
[----:B------:R-:W3:Y:S01]  /*e480*/  LDL R7, [R1+0x10] ;  /* 0x0000100001077983 */ /* 0x000ee20000100800 */
[----:B------:R-:W-:Y:S01]  /*e490*/  IMAD.MOV.U32 R14, RZ, RZ, RZ ;  /* 0x000000ffff0e7224 */ /* 0x000fe200078e00ff */
[----:B------:R-:W-:Y:S01]  /*e4a0*/  R2UR UR12, R18 ;  /* 0x00000000120c72ca */ /* 0x000fe200000e0000 */
[----:B------:R-:W-:Y:S01]  /*e4b0*/  IMAD.U32 R4, RZ, RZ, UR41 ;  /* 0x00000029ff047e24 */ /* 0x000fe2000f8e00ff */
[----:B------:R-:W-:Y:S01]  /*e4c0*/  UIADD3 UR4, UP0, UR54, 0x470, URZ ;  /* 0x0000047036047890 */ /* 0x000fe2000ff1e03f */
[----:B------:R-:W-:Y:S01]  /*e4d0*/  PLOP3.LUT P0, PT, PT, PT, PT, 0x80, 0x0 ;  /* 0x000000000000781c */ /* 0x000fe20003f0f070 */
[----:B------:R-:W-:Y:S01]  /*e4e0*/  UMOV UR6, 0x0 ;  /* 0x0000000000067882 */ /* 0x000fe20000000000 */
[----:B------:R-:W-:Y:S01]  /*e4f0*/  R2UR UR10, R14 ;  /* 0x000000000e0a72ca */ /* 0x000fe200000e0000 */
[----:B------:R-:W-:Y:S01]  /*e500*/  IMAD R4, R19, 0x7800, R4 ;  /* 0x0000780013047824 */ /* 0x000fe200078e0204 */
[----:B------:R-:W-:Y:S01]  /*e510*/  UIADD3.X UR5, URZ, UR55, URZ, UP0, !UPT ;  /* 0x000000373f057290 */ /* 0x000fe200087fe43f */
[----:B------:R-:W-:-:S02]  /*e520*/  UMOV UR7, 0x14f00000 ;  /* 0x14f0000000077882 */ /* 0x000fc40000000000 */
[----:B-1----:R-:W-:Y:S02]  /*e530*/  VIADD R10, R4, 0xf200 ;  /* 0x0000f200040a7836 */ /* 0x002fe40000000000 */
[----:B---3--:R-:W-:Y:S02]  /*e540*/  IMAD R9, R9, 0xa0, R7 ;  /* 0x000000a009097824 */ /* 0x008fe400078e0207 */
[----:B------:R-:W-:-:S07]  /*e550*/  VIADD R7, R6, 0x33470 ;  /* 0x0003347006077836 */ /* 0x000fce0000000000 */
.L_x_3096:
        /* <DEDUP_REMOVED lines=9> */
[----:B------:R-:W-:Y:S01]  /*e5f0*/  IMAD.MOV.U32 R13, RZ, RZ, 0x40 ;  /* 0x00000040ff0d7424 */ /* 0x000fe200078e00ff */
[----:B------:R-:W-:Y:S01]  /*e600*/  R2UR UR12, R18 ;  /* 0x00000000120c72ca */ /* 0x000fe200000e0000 */
[----:B------:R-:W-:Y:S01]  /*e610*/  VIADD R10, R4, 0x11a00 ;  /* 0x00011a00040a7836 */ /* 0x000fe20000000000 */
[----:B------:R-:W-:Y:S01]  /*e620*/  PLOP3.LUT P0, PT, PT, PT, PT, 0x80, 0x0 ;  /* 0x000000000000781c */ /* 0x000fe20003f0f070 */
[----:B------:R-:W-:Y:S01]  /*e630*/  UMOV UR6, 0x0 ;  /* 0x0000000000067882 */ /* 0x000fe20000000000 */
[----:B------:R-:W-:Y:S01]  /*e640*/  R2UR UR10, R13 ;  /* 0x000000000d0a72ca */ /* 0x000fe200000e0000 */
[----:B------:R-:W-:-:S14]  /*e650*/  UMOV UR7, 0x14f00000 ;  /* 0x14f0000000077882 */ /* 0x000fdc0000000000 */
.L_x_3097:
        /* <DEDUP_REMOVED lines=16> */
.L_x_3098:
        /* <DEDUP_REMOVED lines=12> */
.L_x_3157:
[----:B------:R-:W-:Y:S05]  /*e820*/  BSYNC B1 ;  /* 0x0000000000017941 */ /* 0x000fea0003800000 */
.L_x_3099:
        /* <DEDUP_REMOVED lines=11> */
.L_x_3102:
[----:B------:R-:W-:Y:S05]  /*e8e0*/  BSYNC B1 ;  /* 0x0000000000017941 */ /* 0x000fea0003800000 */
.L_x_3101:
[----:B------:R-:W-:Y:S01]  /*e8f0*/  R2UR UR10, R14 ;  /* 0x000000000e0a72ca */ /* 0x000fe200000e0000 */
[----:B------:R-:W-:Y:S01]  /*e900*/  UIADD3 UR4, UP0, UR54, 0x370, URZ ;  /* 0x0000037036047890 */ /* 0x000fe2000ff1e03f */
[----:B------:R-:W-:Y:S01]  /*e910*/  R2UR UR6, R10 ;  /* 0x000000000a0672ca */ /* 0x000fe200000e0000 */
[----:B-12---:R-:W-:Y:S01]  /*e920*/  VIADD R6, R6, 0x33430 ;  /* 0x0003343006067836 */ /* 0x006fe20000000000 */
[----:B------:R-:W-:Y:S01]  /*e930*/  R2UR UR7, R11 ;  /* 0x000000000b0772ca */ /* 0x000fe200000e0000 */
[----:B------:R-:W-:Y:S01]  /*e940*/  VIADD R5, R4, 0x24200 ;  /* 0x0002420004057836 */ /* 0x000fe20000000000 */
[----:B------:R-:W-:Y:S01]  /*e950*/  R2UR UR12, R18 ;  /* 0x00000000120c72ca */ /* 0x000fe200000e0000 */
[----:B------:R-:W-:Y:S01]  /*e960*/  UIADD3.X UR5, URZ, UR55, URZ, UP0, !UPT ;  /* 0x000000373f057290 */ /* 0x000fe200087fe43f */
[----:B------:R-:W-:-:S13]  /*e970*/  PLOP3.LUT P0, PT, PT, PT, PT, 0x80, 0x0 ;  /* 0x000000000000781c */ /* 0x000fda0003f0f070 */
.L_x_3103:
        /* <DEDUP_REMOVED lines=15> */
.L_x_3104:
        /* <DEDUP_REMOVED lines=15> */
.L_x_3105:
        /* <DEDUP_REMOVED lines=9> */
.L_x_3090:
[----:B------:R-:W-:Y:S05]  /*ebf0*/  BSYNC B0 ;  /* 0x0000000000007941 */ /* 0x000fea0003800000 */
.L_x_3089:
[----:B------:R-:W-:-:S06]  /*ec00*/  UISETP.NE.AND UP0, UPT, UR42, 0x3, UPT ;  /* 0x000000032a00788c */ /* 0x000fcc000bf05270 */
[----:B------:R-:W-:-:S13]  /*ec10*/  PLOP3.LUT P0, PT, PT, PT, UP0, 0x80, 0x0 ;  /* 0x000000000000781c */ /* 0x000fda0003f0f008 */
[----:B------:R-:W-:Y:S05]  /*ec20*/  @!P0 BRA `(.L_x_3106) ;  /* 0x0000000000048947 */ /* 0x000fea0003800000 */
[----:B------:R-:W-:Y:S01]  /*ec30*/  BPT.TRAP 0x1 ;  /* 0x000000040000795c */ /* 0x000fe20000300000 */
.L_x_3106:
        /* <DEDUP_REMOVED lines=8> */
.L_x_3158:
[----:B------:R-:W-:Y:S05]  /*ecc0*/  BSYNC B0 ;  /* 0x0000000000007941 */ /* 0x000fea0003800000 */
.L_x_3107:
[----:B------:R-:W-:Y:S05]  /*ecd0*/  @!P0 BRA `(.L_x_3109) ;  /* 0x0000000000048947 */ /* 0x000fea0003800000 */
[----:B------:R-:W-:Y:S01]  /*ece0*/  BPT.TRAP 0x1 ;  /* 0x000000040000795c */ /* 0x000fe20000300000 */
.L_x_3109:
[----:B--2---:R-:W-:Y:S01]  /*ecf0*/  SHF.L.U32 R4, R2, 0x1f, RZ ;  /* 0x0000001f02047819 */ /* 0x004fe200000006ff */
[----:B------:R-:W-:-:S03]  /*ed00*/  IMAD R2, R8, 0x7800, RZ ;  /* 0x0000780008027824 */ /* 0x000fc600078e02ff */
[----:B------:R-:W2:Y:S02]  /*ed10*/  SYNCS.PHASECHK.TRANS64.TRYWAIT P2, [R12+URZ+0x33460], R4 ;  /* 0x033460040c0075a7 */ /* 0x000ea4000804017f */
[----:B--2---:R-:W-:Y:S05]  /*ed20*/  @!P2 BRA `(.L_x_3110) ;  /* 0x0000002c0030a947 */ /* 0x004fea0003800000 */
.L_x_3159:
[C---:B------:R-:W-:Y:S01]  /*ed30*/  LOP3.LUT R13, R2.reuse, R17, RZ, 0xfc, !PT ;  /* 0x00000011020d7212 */ /* 0x040fe200078efcff */
[----:B------:R-:W-:Y:S05]  /*ed40*/  WARPSYNC.ALL ;  /* 0x0000000000007948 */ /* 0x000fea0003800000 */
[----:B--2---:R2:W3:Y:S01]  /*ed50*/  LDSM.16.MT88.4 R4, [R13+UR41+0xf200] ;  /* 0x00f200290d04783b */ /* 0x0044e20008004200 */
[----:B------:R-:W-:Y:S02]  /*ed60*/  IMAD.U32 R14, RZ, RZ, UR41 ;  /* 0x00000029ff0e7e24 */ /* 0x000fe4000f8e00ff */
[----:B------:R-:W-:Y:S02]  /*ed70*/  VIADD R15, R2, 0x2800 ;  /* 0x00002800020f7836 */ /* 0x000fe40000000000 */
[----:B------:R-:W-:-:S02]  /*ed80*/  VIADD R14, R14, 0x200 ;  /* 0x000002000e0e7836 */ /* 0x000fc40000000000 */
[C---:B------:R-:W-:Y:S02]  /*ed90*/  VIADD R20, R2.reuse, 0x1800 ;  /* 0x0000180002147836 */ /* 0x040fe40000000000 */
[C---:B--2---:R-:W-:Y:S02]  /*eda0*/  VIADD R13, R2.reuse, 0x800 ;  /* 0x00000800020d7836 */ /* 0x044fe40000000000 */
[----:B------:R-:W-:Y:S01]  /*edb0*/  VIADD R21, R2, 0x5800 ;  /* 0x0000580002157836 */ /* 0x000fe20000000000 */
[C-C-:B---3--:R-:W-:Y:S02]  /*edc0*/  PRMT R8, R4.reuse, 0x6420, R5.reuse ;  /* 0x0000642004087816 */ /* 0x148fe40000000005 */
[----:B------:R-:W-:Y:S02]  /*edd0*/  PRMT R9, R4, 0x7531, R5 ;  /* 0x0000753104097816 */ /* 0x000fe40000000005 */
[----:B------:R-:W-:Y:S02]  /*ede0*/  LOP3.LUT R4, R2, R16, RZ, 0xfc, !PT ;  /* 0x0000001002047212 */ /* 0x000fe400078efcff */
[----:B-1----:R-:W-:-:S02]  /*edf0*/  PRMT R10, R6, 0x6420, R7 ;  /* 0x00006420060a7816 */ /* 0x002fc40000000007 */
[----:B------:R-:W-:Y:S01]  /*ee00*/  PRMT R11, R6, 0x7531, R7 ;  /* 0x00007531060b7816 */ /* 0x000fe20000000007 */
[----:B------:R-:W-:-:S05]  /*ee10*/  IMAD.IADD R4, R14, 0x1, R4 ;  /* 0x000000010e047824 */ /* 0x000fca00078e0204 */
[----:B------:R1:W-:Y:S02]  /*ee20*/  STSM.16.M88.4 [R4], R8 ;  /* 0x0000000804007844 */ /* 0x0003e40000000200 */
[----:B-1----:R-:W-:-:S06]  /*ee30*/  LOP3.LUT R4, R15, R17, RZ, 0xfc, !PT ;  /* 0x000000110f047212 */ /* 0x002fcc00078efcff */
[----:B------:R-:W1:Y:S02]  /*ee40*/  LDSM.16.MT88.4 R4, [R4+UR41+0xf200] ;  /* 0x00f200290404783b */ /* 0x000e640008004200 */
[C-C-:B-1----:R-:W-:Y:S02]  /*ee50*/  PRMT R8, R4.reuse, 0x6420, R5.reuse ;  /* 0x0000642004087816 */ /* 0x142fe40000000005 */
[----:B------:R-:W-:Y:S01]  /*ee60*/  PRMT R9, R4, 0x7531, R5 ;  /* 0x0000753104097816 */ /* 0x000fe20000000005 */
[----:B------:R-:W-:Y:S01]  /*ee70*/  VIADD R5, R2, 0x5000 ;  /* 0x0000500002057836 */ /* 0x000fe20000000000 */
        /* <DEDUP_REMOVED lines=14> */
[----:B------:R-:W-:-:S03]  /*ef60*/  PRMT R11, R6, 0x7531, R7 ;  /* 0x00007531060b7816 */ /* 0x000fc60000000007 */
[----:B------:R-:W-:-:S05]  /*ef70*/  IMAD.IADD R4, R5, 0x1, R4 ;  /* 0x0000000105047824 */ /* 0x000fca00078e0204 */
[----:B------:R1:W-:Y:S02]  /*ef80*/  STSM.16.M88.4 [R4], R8 ;  /* 0x0000000804007844 */ /* 0x0003e40000000200 */
[----:B-1----:R-:W-:Y:S01]  /*ef90*/  LOP3.LUT R4, R13, R17, RZ, 0xfc, !PT ;  /* 0x000000110d047212 */ /* 0x002fe200078efcff */
[----:B------:R-:W-:-:S04]  /*efa0*/  IMAD.U32 R13, RZ, RZ, UR41 ;  /* 0x00000029ff0d7e24 */ /* 0x000fc8000f8e00ff */
[----:B------:R-:W-:Y:S01]  /*efb0*/  VIADD R13, R13, 0x200 ;  /* 0x000002000d0d7836 */ /* 0x000fe20000000000 */
        /* <DEDUP_REMOVED lines=21> */
[----:B-1----:R-:W-:-:S06]  /*f110*/  LOP3.LUT R4, R21, R17, RZ, 0xfc, !PT ;  /* 0x0000001115047212 */ /* 0x002fcc00078efcff */
[----:B------:R-:W1:Y:S02]  /*f120*/  LDSM.16.MT88.4 R4, [R4+UR41+0xf200] ;  /* 0x00f200290404783b */ /* 0x000e640008004200 */
[C-C-:B-1----:R-:W-:Y:S02]  /*f130*/  PRMT R8, R4.reuse, 0x6420, R5.reuse ;  /* 0x0000642004087816 */ /* 0x142fe40000000005 */
[----:B------:R-:W-:Y:S01]  /*f140*/  PRMT R9, R4, 0x7531, R5 ;  /* 0x0000753104097816 */ /* 0x000fe20000000005 */
[----:B------:R-:W-:Y:S01]  /*f150*/  IMAD.U32 R5, RZ, RZ, UR41 ;  /* 0x00000029ff057e24 */ /* 0x000fe2000f8e00ff */
[----:B------:R-:W-:Y:S01]  /*f160*/  LOP3.LUT R4, R15, R16, RZ, 0xfc, !PT ;  /* 0x000000100f047212 */ /* 0x000fe200078efcff */
[----:B------:R-:W-:Y:S01]  /*f170*/  VIADD R15, R2, 0x6000 ;  /* 0x00006000020f7836 */ /* 0x000fe20000000000 */
        /* <DEDUP_REMOVED lines=11> */
[----:B------:R-:W-:Y:S01]  /*f230*/  LOP3.LUT R4, R13, R16, RZ, 0xfc, !PT ;  /* 0x000000100d047212 */ /* 0x000fe200078efcff */
[----:B------:R-:W-:Y:S01]  /*f240*/  VIADD R13, R2, 0x4000 ;  /* 0x00004000020d7836 */ /* 0x000fe20000000000 */
[C-C-:B------:R-:W-:Y:S02]  /*f250*/  PRMT R10, R6.reuse, 0x6420, R7.reuse ;  /* 0x00006420060a7816 */ /* 0x140fe40000000007 */
[----:B------:R-:W-:Y:S01]  /*f260*/  PRMT R11, R6, 0x7531, R7 ;  /* 0x00007531060b7816 */ /* 0x000fe20000000007 */
[----:B------:R-:W-:-:S05]  /*f270*/  IMAD.IADD R4, R14, 0x1, R4 ;  /* 0x000000010e047824 */ /* 0x000fca00078e0204 */
[----:B------:R1:W-:Y:S02]  /*f280*/  STSM.16.M88.4 [R4], R8 ;  /* 0x0000000804007844 */ /* 0x0003e40000000200 */
[----:B-1----:R-:W-:-:S05]  /*f290*/  VIADD R10, R2, 0x3800 ;  /* 0x00003800020a7836 */ /* 0x002fca0000000000 */
        /* <DEDUP_REMOVED lines=54> */
[----:B------:R-:W-:-:S02]  /*f600*/  VIADD R5, R2, 0x2000 ;  /* 0x0000200002057836 */ /* 0x000fc40000000000 */
[----:B------:R-:W-:Y:S02]  /*f610*/  VIADD R2, R2, 0x7000 ;  /* 0x0000700002027836 */ /* 0x000fe40000000000 */
[----:B------:R-:W-:-:S05]  /*f620*/  IMAD.IADD R4, R7, 0x1, R4 ;  /* 0x0000000107047824 */ /* 0x000fca00078e0204 */
[----:B------:R1:W-:Y:S02]  /*f630*/  STSM.16.M88.4 [R4], R8 ;  /* 0x0000000804007844 */ /* 0x0003e40000000200 */
[----:B-1----:R-:W-:-:S06]  /*f640*/  LOP3.LUT R4, R5, R17, RZ, 0xfc, !PT ;  /* 0x0000001105047212 */ /* 0x002fcc00078efcff */
[----:B------:R-:W1:Y:S02]  /*f650*/  LDSM.16.MT88.4 R4, [R4+UR41+0xf200] ;  /* 0x00f200290404783b */ /* 0x000e640008004200 */
[C-C-:B-1----:R-:W-:Y:S02]  /*f660*/  PRMT R8, R4.reuse, 0x6420, R5.reuse ;  /* 0x0000642004087816 */ /* 0x142fe40000000005 */
[----:B------:R-:W-:Y:S01]  /*f670*/  PRMT R9, R4, 0x7531, R5 ;  /* 0x0000753104097816 */ /* 0x000fe20000000005 */
[----:B------:R-:W-:Y:S01]  /*f680*/  IMAD.U32 R5, RZ, RZ, UR41 ;  /* 0x00000029ff057e24 */ /* 0x000fe2000f8e00ff */
[C-C-:B------:R-:W-:Y:S02]  /*f690*/  PRMT R10, R6.reuse, 0x6420, R7.reuse ;  /* 0x00006420060a7816 */ /* 0x140fe40000000007 */
[----:B------:R-:W-:Y:S01]  /*f6a0*/  PRMT R11, R6, 0x7531, R7 ;  /* 0x00007531060b7816 */ /* 0x000fe20000000007 */
[----:B------:R-:W-:Y:S01]  /*f6b0*/  VIADD R5, R5, 0x200 ;  /* 0x0000020005057836 */ /* 0x000fe20000000000 */
[----:B------:R-:W-:-:S03]  /*f6c0*/  LOP3.LUT R4, R14, R17, RZ, 0xfc, !PT ;  /* 0x000000110e047212 */ /* 0x000fc600078efcff */
[----:B------:R-:W-:-:S05]  /*f6d0*/  IMAD.IADD R15, R5, 0x1, R15 ;  /* 0x00000001050f7824 */ /* 0x000fca00078e020f */
[----:B------:R1:W-:Y:S04]  /*f6e0*/  STSM.16.M88.4 [R15], R8 ;  /* 0x000000080f007844 */ /* 0x0003e80000000200 */
[----:B------:R-:W2:Y:S01]  /*f6f0*/  LDSM.16.MT88.4 R4, [R4+UR41+0xf200] ;  /* 0x00f200290404783b */ /* 0x000ea20008004200 */
[----:B-1----:R-:W-:-:S04]  /*f700*/  IMAD.U32 R15, RZ, RZ, UR41 ;  /* 0x00000029ff0f7e24 */ /* 0x002fc8000f8e00ff */
[----:B------:R-:W-:-:S04]  /*f710*/  VIADD R15, R15, 0x200 ;  /* 0x000002000f0f7836 */ /* 0x000fc80000000000 */
[C---:B------:R-:W-:Y:S01]  /*f720*/  IMAD.IADD R13, R15.reuse, 0x1, R13 ;  /* 0x000000010f0d7824 */ /* 0x040fe200078e020d */
[C-C-:B--2---:R-:W-:Y:S02]  /*f730*/  PRMT R8, R4.reuse, 0x6420, R5.reuse ;  /* 0x0000642004087816 */ /* 0x144fe40000000005 */
        /* <DEDUP_REMOVED lines=21> */
.L_x_3111:
[----:B-1----:R1:W5:Y:S01]  /*f890*/  LDL R2, [R1+0x4] ;  /* 0x0000040001027983 */ /* 0x0023620000100800 */
[----:B--2---:R2:W-:Y:S01]  /*f8a0*/  SYNCS.ARRIVE.TRANS64.A1T0 RZ, [R12+URZ+0x33450], RZ ;  /* 0x033450ff0cff79a7 */ /* 0x0045e2000810003f */
[----:B------:R-:W-:Y:S01]  /*f8b0*/  BAR.SYNC.DEFER_BLOCKING 0x2, 0x80 ;  /* 0x0082000000007b1d */ /* 0x000fe20000010000 */
[C---:B------:R-:W-:Y:S01]  /*f8c0*/  ISETP.GT.AND P0, PT, R3.reuse, RZ, PT ;  /* 0x000000ff0300720c */ /* 0x040fe20003f04270 */
[----:B------:R-:W-:Y:S02]  /*f8d0*/  VIADD R3, R3, 0xffffffff ;  /* 0xffffffff03037836 */ /* 0x000fe40000000000 */
[----:B--2---:R-:W-:-:S05]  /*f8e0*/  @!P1 VIADD R12, R12, 0x33480 ;  /* 0x000334800c0c9836 */ /* 0x004fca0000000000 */
[----:B------:R-:W-:Y:S01]  /*f8f0*/  @!P1 PRMT R12, RZ, 0x654, R12 ;  /* 0x00000654ff0c9816 */ /* 0x000fe2000000000c */
[----:B------:R-:W-:-:S03]  /*f900*/  IMAD.MOV.U32 R8, RZ, RZ, R19 ;  /* 0x000000ffff087224 */ /* 0x000fc600078e0013 */
[----:B------:R1:W-:Y:S01]  /*f910*/  @!P1 SYNCS.ARRIVE.TRANS64.RED.A1T0 RZ, [R12+URZ], RZ ;  /* 0x000000ff0cff99a7 */ /* 0x0003e2000810043f */
[----:B------:R-:W-:Y:S05]  /*f920*/  @P0 BRA `(.L_x_3112) ;  /* 0xffffffe800040947 */ /* 0x000fea000383ffff */
.L_x_3088:
[----:B------:R-:W-:Y:S04]  /*f930*/  BSSY B0, `(.L_x_3113) ;  /* 0x000000f000007945 */ /* 0x000fe80003800000 */
[----:B------:R-:W-:Y:S05]  /*f940*/  @P1 BRA `(.L_x_3114) ;  /* 0x0000000000341947 */ /* 0x000fea0003800000 */
[----:B------:R-:W2:Y:S01]  /*f950*/  S2R R5, SR_LANEID ;  /* 0x0000000000057919 */ /* 0x000ea20000000000 */
[----:B------:R-:W-:Y:S01]  /*f960*/  VOTEU.ANY UR4, UPT, PT ;  /* 0x0000000000047886 */ /* 0x000fe200038e0100 */
[----:B0----5:R-:W0:Y:S01]  /*f970*/  LDC.64 R2, c[0x0][0xc38] ;  /* 0x00030e00ff027b82 */ /* 0x021e220000000a00 */
[----:B------:R-:W2:Y:S02]  /*f980*/  FLO.U32 R0, UR4 ;  /* 0x0000000400007d00 */ /* 0x000ea400080e0000 */
[----:B--2---:R-:W-:-:S06]  /*f990*/  ISETP.EQ.U32.AND P0, PT, R0, R5, PT ;  /* 0x000000050000720c */ /* 0x004fcc0003f02070 */
[----:B------:R-:W0:Y:S07]  /*f9a0*/  POPC R5, UR4 ;  /* 0x0000000400057d09 */ /* 0x000e2e0008000000 */
[----:B0-----:R-:W2:Y:S01]  /*f9b0*/  @P0 ATOMG.E.ADD.STRONG.GPU PT, R3, desc[UR48][R2.64], R5 ;  /* 0x00000005020309a8 */ /* 0x001ea200081ee1f0 */
[----:B------:R-:W0:Y:S02]  /*f9c0*/  S2R R4, SR_LTMASK ;  /* 0x0000000000047919 */ /* 0x000e240000003900 */
[----:B0-----:R-:W-:-:S04]  /*f9d0*/  LOP3.LUT R4, R4, UR4, RZ, 0xc0, !PT ;  /* 0x0000000404047c12 */ /* 0x001fc8000f8ec0ff */
[----:B------:R-:W0:Y:S01]  /*f9e0*/  POPC R7, R4 ;  /* 0x0000000400077309 */ /* 0x000e220000000000 */
[----:B--2---:R-:W0:Y:S02]  /*f9f0*/  SHFL.IDX PT, R0, R3, R0, 0x1f ;  /* 0x00001f0003007589 */ /* 0x004e2400000e0000 */
[----:B0-----:R-:W-:-:S05]  /*fa00*/  IADD3 R0, R0, UR50, R7 ;  /* 0x0000003200007c10 */ /* 0x001fca000fffe007 */
[----:B------:R2:W-:Y:S02]  /*fa10*/  STL [R1+0x18], R0 ;  /* 0x0000180001007387 */ /* 0x0005e40000100800 */
.L_x_3114:
[----:B------:R-:W-:Y:S05]  /*fa20*/  BSYNC B0 ;  /* 0x0000000000007941 */ /* 0x000fea0003800000 */
.L_x_3113:
[----:B------:R-:W-:-:S06]  /*fa30*/  UISETP.NE.AND UP0, UPT, UR42, 0x3, UPT ;  /* 0x000000032a00788c */ /* 0x000fcc000bf05270 */
[----:B------:R-:W-:-:S13]  /*fa40*/  PLOP3.LUT P0, PT, PT, PT, UP0, 0x80, 0x0 ;  /* 0x000000000000781c */ /* 0x000fda0003f0f008 */
[----:B------:R-:W-:Y:S05]  /*fa50*/  @!P0 BRA `(.L_x_3115) ;  /* 0x0000000000048947 */ /* 0x000fea0003800000 */
[----:B------:R-:W-:Y:S01]  /*fa60*/  BPT.TRAP 0x1 ;  /* 0x000000040000795c */ /* 0x000fe20000300000 */
.L_x_3115:
[----:B--2---:R-:W2:Y:S01]  /*fa70*/  LDL R0, [R1+0x4] ;  /* 0x0000040001007983 */ /* 0x004ea20000100800 */
[----:B0----5:R-:W-:Y:S01]  /*fa80*/  IMAD.U32 R2, RZ, RZ, UR51 ;  /* 0x00000033ff027e24 */ /* 0x021fe2000f8e00ff */
[----:B------:R-:W-:Y:S04]  /*fa90*/  BSSY B0, `(.L_x_3116) ;  /* 0x0000007000007945 */ /* 0x000fe80003800000 */
[----:B------:R-:W-:Y:S02]  /*faa0*/  ISETP.NE.AND P2, PT, R2, 0x3, PT ;  /* 0x000000030200780c */ /* 0x000fe40003f45270 */
[----:B--2---:R-:W-:Y:S02]  /*fab0*/  LOP3.LUT R3, R0, 0x1, RZ, 0x3c, !PT ;  /* 0x0000000100037812 */ /* 0x004fe400078e3cff */
[----:B------:R-:W-:-:S02]  /*fac0*/  LEA R0, R19, UR41, 0x3 ;  /* 0x0000002913007c11 */ /* 0x000fc4000f8e18ff */
[----:B------:R-:W-:-:S04]  /*fad0*/  SHF.L.U32 R3, R3, 0x1f, RZ ;  /* 0x0000001f03037819 */ /* 0x000fc800000006ff */
[----:B------:R-:W0:Y:S02]  /*fae0*/  SYNCS.PHASECHK.TRANS64.TRYWAIT P0, [R0+URZ+0x33470], R3 ;  /* 0x03347003000075a7 */ /* 0x000e24000800017f */
[----:B0-----:R-:W-:Y:S05]  /*faf0*/  @!P0 BRA `(.L_x_3117) ;  /* 0x0000001c00d08947 */ /* 0x001fea0003800000 */
.L_x_3160:
[----:B------:R-:W-:Y:S05]  /*fb00*/  BSYNC B0 ;  /* 0x0000000000007941 */ /* 0x000fea0003800000 */
.L_x_3116:
[----:B------:R-:W-:Y:S05]  /*fb10*/  @!P2 BRA `(.L_x_3118) ;  /* 0x000000000004a947 */ /* 0x000fea0003800000 */
[----:B------:R-:W-:Y:S01]  /*fb20*/  BPT.TRAP 0x1 ;  /* 0x000000040000795c */ /* 0x000fe20000300000 */
.L_x_3118:
[----:B------:R-:W0:Y:S02]  /*fb30*/  LDL R2, [R1+0x4] ;  /* 0x0000040001027983 */ /* 0x000e240000100800 */
[----:B0-----:R-:W-:-:S04]  /*fb40*/  SHF.L.U32 R3, R2, 0x1f, RZ ;  /* 0x0000001f02037819 */ /* 0x001fc800000006ff */
[----:B------:R-:W0:Y:S02]  /*fb50*/  SYNCS.PHASECHK.TRANS64.TRYWAIT P0, [R0+URZ+0x33460], R3 ;  /* 0x03346003000075a7 */ /* 0x000e24000800017f */
[----:B0-----:R-:W-:Y:S05]  /*fb60*/  @!P0 BRA `(.L_x_3119) ;  /* 0x0000001c00c88947 */ /* 0x001fea0003800000 */
.L_x_3161:
[----:B------:R-:W-:Y:S01]  /*fb70*/  IMAD R2, R19, 0x7800, RZ ;  /* 0x0000780013027824 */ /* 0x000fe200078e02ff */
[----:B------:R-:W-:Y:S05]  /*fb80*/  WARPSYNC.ALL ;  /* 0x0000000000007948 */ /* 0x000fea0003800000 */
[C---:B0-----:R-:W-:Y:S01]  /*fb90*/  LOP3.LUT R3, R2.reuse, R17, RZ, 0xfc, !PT ;  /* 0x0000001102037212 */ /* 0x041fe200078efcff */
[----:B------:R-:W-:Y:S02]  /*fba0*/  IMAD.U32 R14, RZ, RZ, UR41 ;  /* 0x00000029ff0e7e24 */ /* 0x000fe4000f8e00ff */
[----:B------:R-:W-:Y:S02]  /*fbb0*/  VIADD R13, R2, 0x2800 ;  /* 0x00002800020d7836 */ /* 0x000fe40000000000 */
[----:B------:R0:W2:Y:S01]  /*fbc0*/  LDSM.16.MT88.4 R4, [R3+UR41+0xf200] ;  /* 0x00f200290304783b */ /* 0x0000a20008004200 */
[----:B------:R-:W-:-:S02]  /*fbd0*/  VIADD R14, R14, 0x200 ;  /* 0x000002000e0e7836 */ /* 0x000fc40000000000 */
[C---:B------:R-:W-:Y:S02]  /*fbe0*/  VIADD R20, R2.reuse, 0x5000 ;  /* 0x0000500002147836 */ /* 0x040fe40000000000 */
[C---:B------:R-:W-:Y:S02]  /*fbf0*/  VIADD R18, R2.reuse, 0x2000 ;  /* 0x0000200002127836 */ /* 0x040fe40000000000 */
[----:B0-----:R-:W-:Y:S01]  /*fc00*/  VIADD R3, R2, 0x800 ;  /* 0x0000080002037836 */ /* 0x001fe20000000000 */
[----:B------:R-:W-:Y:S02]  /*fc10*/  LOP3.LUT R15, R20, R17, RZ, 0xfc, !PT ;  /* 0x00000011140f7212 */ /* 0x000fe400078efcff */
[C-C-:B--2---:R-:W-:Y:S02]  /*fc20*/  PRMT R8, R4.reuse, 0x6420, R5.reuse ;  /* 0x0000642004087816 */ /* 0x144fe40000000005 */
[----:B------:R-:W-:Y:S02]  /*fc30*/  PRMT R9, R4, 0x7531, R5 ;  /* 0x0000753104097816 */ /* 0x000fe40000000005 */
[----:B------:R-:W-:-:S02]  /*fc40*/  LOP3.LUT R4, R2, R16, RZ, 0xfc, !PT ;  /* 0x0000001002047212 */ /* 0x000fc400078efcff */
[C-C-:B------:R-:W-:Y:S02]  /*fc50*/  PRMT R10, R6.reuse, 0x6420, R7.reuse ;  /* 0x00006420060a7816 */ /* 0x140fe40000000007 */
[----:B------:R-:W-:Y:S01]  /*fc60*/  PRMT R11, R6, 0x7531, R7 ;  /* 0x00007531060b7816 */ /* 0x000fe20000000007 */
[----:B-1----:R-:W-:Y:S01]  /*fc70*/  IMAD.IADD R12, R14, 0x1, R4 ;  /* 0x000000010e0c7824 */ /* 0x002fe200078e0204 */
[C---:B------:R-:W-:Y:S02]  /*fc80*/  LOP3.LUT R4, R13.reuse, R17, RZ, 0xfc, !PT ;  /* 0x000000110d047212 */ /* 0x040fe400078efcff */
[----:B------:R-:W-:Y:S02]  /*fc90*/  LOP3.LUT R13, R13, R16, RZ, 0xfc, !PT ;  /* 0x000000100d0d7212 */ /* 0x000fe400078efcff */
[----:B------:R0:W-:Y:S04]  /*fca0*/  STSM.16.M88.4 [R12], R8 ;  /* 0x000000080c007844 */ /* 0x0001e80000000200 */
[----:B------:R-:W1:Y:S01]  /*fcb0*/  LDSM.16.MT88.4 R4, [R4+UR41+0xf200] ;  /* 0x00f200290404783b */ /* 0x000e620008004200 */
[----:B0-----:R-:W-:Y:S01]  /*fcc0*/  VIADD R12, R2, 0x1000 ;  /* 0x00001000020c7836 */ /* 0x001fe20000000000 */
[----:B-1----:R-:W-:-:S02]  /*fcd0*/  PRMT R8, R4, 0x6420, R5 ;  /* 0x0000642004087816 */ /* 0x002fc40000000005 */
[----:B------:R-:W-:Y:S02]  /*fce0*/  PRMT R9, R4, 0x7531, R5 ;  /* 0x0000753104097816 */ /* 0x000fe40000000005 */
[----:B------:R-:W-:Y:S02]  /*fcf0*/  LOP3.LUT R5, R3, R16, RZ, 0xfc, !PT ;  /* 0x0000001003057212 */ /* 0x000fe400078efcff */
[C-C-:B------:R-:W-:Y:S02]  /*fd00*/  PRMT R10, R6.reuse, 0x6420, R7.reuse ;  /* 0x00006420060a7816 */ /* 0x140fe40000000007 */
[----:B------:R-:W-:Y:S01]  /*fd10*/  PRMT R11, R6, 0x7531, R7 ;  /* 0x00007531060b7816 */ /* 0x000fe20000000007 */
[----:B------:R-:W-:-:S05]  /*fd20*/  IMAD.IADD R14, R14, 0x1, R5 ;  /* 0x000000010e0e7824 */ /* 0x000fca00078e0205 */
[----:B------:R-:W-:Y:S04]  /*fd30*/  STSM.16.M88.4 [R14], R8 ;  /* 0x000000080e007844 */ /* 0x000fe80000000200 */
[----:B------:R0:W1:Y:S02]  /*fd40*/  LDSM.16.MT88.4 R4, [R15+UR41+0xf200] ;  /* 0x00f200290f04783b */ /* 0x0000640008004200 */
[----:B0-----:R-:W-:-:S04]  /*fd50*/  IMAD.U32 R15, RZ, RZ, UR41 ;  /* 0x00000029ff0f7e24 */ /* 0x001fc8000f8e00ff */
[----:B------:R-:W-:Y:S02]  /*fd60*/  VIADD R15, R15, 0x200 ;  /* 0x000002000f0f7836 */ /* 0x000fe40000000000 */
[----:B------:R-:W-:Y:S01]  /*fd70*/  VIADD R14, R2, 0x1800 ;  /* 0x00001800020e7836 */ /* 0x000fe20000000000 */
        /* <DEDUP_REMOVED lines=8> */
[----:B------:R-:W-:Y:S01]  /*fe00*/  STSM.16.M88.4 [R4], R8 ;  /* 0x0000000804007844 */ /* 0x000fe20000000200 */
[-C--:B------:R-:W-:Y:S02]  /*fe10*/  LOP3.LUT R12, R12, R17.reuse, RZ, 0xfc, !PT ;  /* 0x000000110c0c7212 */ /* 0x080fe400078efcff */
[----:B------:R-:W-:Y:S01]  /*fe20*/  IMAD.IADD R3, R15, 0x1, R3 ;  /* 0x000000010f037824 */ /* 0x000fe200078e0203 */
[----:B------:R-:W0:Y:S01]  /*fe30*/  LDSM.16.MT88.4 R4, [R5+UR41+0xf200] ;  /* 0x00f200290504783b */ /* 0x000e220008004200 */
[----:B------:R-:W-:Y:S02]  /*fe40*/  LOP3.LUT R14, R14, R17, RZ, 0xfc, !PT ;  /* 0x000000110e0e7212 */ /* 0x000fe400078efcff */
[C-C-:B0-----:R-:W-:Y:S02]  /*fe50*/  PRMT R8, R4.reuse, 0x6420, R5.reuse ;  /* 0x0000642004087816 */ /* 0x141fe40000000005 */
[----:B------:R-:W-:-:S02]  /*fe60*/  PRMT R9, R4, 0x7531, R5 ;  /* 0x0000753104097816 */ /* 0x000fc40000000005 */
[C-C-:B------:R-:W-:Y:S02]  /*fe70*/  PRMT R10, R6.reuse, 0x6420, R7.reuse ;  /* 0x00006420060a7816 */ /* 0x140fe40000000007 */
[----:B------:R-:W-:-:S05]  /*fe80*/  PRMT R11, R6, 0x7531, R7 ;  /* 0x00007531060b7816 */ /* 0x000fca0000000007 */
[----:B------:R0:W-:Y:S02]  /*fe90*/  STSM.16.M88.4 [R3], R8 ;  /* 0x0000000803007844 */ /* 0x0001e40000000200 */
[----:B0-----:R-:W-:-:S05]  /*fea0*/  VIADD R3, R2, 0x3000 ;  /* 0x0000300002037836 */ /* 0x001fca0000000000 */
[C---:B------:R-:W-:Y:S02]  /*feb0*/  LOP3.LUT R6, R3.reuse, R17, RZ, 0xfc, !PT ;  /* 0x0000001103067212 */ /* 0x040fe400078efcff */
[----:B------:R-:W-:-:S04]  /*fec0*/  LOP3.LUT R3, R3, R16, RZ, 0xfc, !PT ;  /* 0x0000001003037212 */ /* 0x000fc800078efcff */
[----:B------:R-:W0:Y:S02]  /*fed0*/  LDSM.16.MT88.4 R4, [R6+UR41+0xf200] ;  /* 0x00f200290604783b */ /* 0x000e240008004200 */
[C-C-:B0-----:R-:W-:Y:S02]  /*fee0*/  PRMT R8, R4.reuse, 0x6420, R5.reuse ;  /* 0x0000642004087816 */ /* 0x141fe40000000005 */
        /* <DEDUP_REMOVED lines=9> */
[----:B------:R-:W-:-:S03]  /*ff80*/  LOP3.LUT R15, R15, R16, RZ, 0xfc, !PT ;  /* 0x000000100f0f7212 */ /* 0x000fc600078efcff */
[----:B------:R-:W0:Y:S02]  /*ff90*/  LDSM.16.MT88.4 R4, [R21+UR41+0xf200] ;  /* 0x00f200291504783b */ /* 0x000e240008004200 */
[C-C-:B0-----:R-:W-:Y:S02]  /*ffa0*/  PRMT R8, R4.reuse, 0x6420, R5.reuse ;  /* 0x0000642004087816 */ /* 0x141fe40000000005 */
[----:B------:R-:W-:Y:S01]  /*ffb0*/  PRMT R9, R4, 0x7531, R5 ;  /* 0x0000753104097816 */ /* 0x000fe20000000005 */
[----:B------:R-:W-:Y:S01]  /*ffc0*/  IMAD.U32 R5, RZ, RZ, UR41 ;  /* 0x00000029ff057e24 */ /* 0x000fe2000f8e00ff */
[C-C-:B------:R-:W-:Y:S02]  /*ffd0*/  PRMT R10, R6.reuse, 0x6420, R7.reuse ;  /* 0x00006420060a7816 */ /* 0x140fe40000000007 */
[----:B------:R-:W-:Y:S01]  /*ffe0*/  PRMT R11, R6, 0x7531, R7 ;  /* 0x00007531060b7816 */ /* 0x000fe20000000007 */
[----:B------:R-:W-:-:S04]  /*fff0*/  VIADD R5, R5, 0x200 ;  /* 0x0000020005057836 */ /* 0x000fc80000000000 */
[----:B------:R-:W-:-:S05]  /*10000*/  IMAD.IADD R13, R5, 0x1, R13 ;  /* 0x00000001050d7824 */ /* 0x000fca00078e020d */
[----:B------:R0:W-:Y:S04]  /*10010*/  STSM.16.M88.4 [R13], R8 ;  /* 0x000000080d007844 */ /* 0x0001e80000000200 */
[----:B------:R-:W1:Y:S01]  /*10020*/  LDSM.16.MT88.4 R4, [R12+UR41+0xf200] ;  /* 0x00f200290c04783b */ /* 0x000e620008004200 */
[----:B0-----:R-:W-:-:S04]  /*10030*/  IMAD.U32 R13, RZ, RZ, UR41 ;  /* 0x00000029ff0d7e24 */ /* 0x001fc8000f8e00ff */
[----:B------:R-:W-:-:S04]  /*10040*/  VIADD R13, R13, 0x200 ;  /* 0x000002000d0d7836 */ /* 0x000fc80000000000 */
[----:B------:R-:W-:Y:S01]  /*10050*/  IMAD.IADD R3, R13, 0x1, R3 ;  /* 0x000000010d037824 */ /* 0x000fe200078e0203 */
[C-C-:B-1----:R-:W-:Y:S02]  /*10060*/  PRMT R8, R4.reuse, 0x6420, R5.reuse ;  /* 0x0000642004087816 */ /* 0x142fe40000000005 */
[----:B------:R-:W-:Y:S02]  /*10070*/  PRMT R9, R4, 0x7531, R5 ;  /* 0x0000753104097816 */ /* 0x000fe40000000005 */
[C-C-:B------:R-:W-:Y:S02]  /*10080*/  PRMT R10, R6.reuse, 0x6420, R7.reuse ;  /* 0x00006420060a7816 */ /* 0x140fe40000000007 */
[----:B------:R-:W-:-:S05]  /*10090*/  PRMT R11, R6, 0x7531, R7 ;  /* 0x00007531060b7816 */ /* 0x000fca0000000007 */
[----:B------:R0:W-:Y:S02]  /*100a0*/  STSM.16.M88.4 [R3], R8 ;  /* 0x0000000803007844 */ /* 0x0001e40000000200 */
[----:B0-----:R-:W-:-:S05]  /*100b0*/  VIADD R3, R2, 0x3800 ;  /* 0x0000380002037836 */ /* 0x001fca0000000000 */
[C---:B------:R-:W-:Y:S02]  /*100c0*/  LOP3.LUT R21, R3.reuse, R17, RZ, 0xfc, !PT ;  /* 0x0000001103157212 */ /* 0x040fe400078efcff */
[----:B------:R-:W-:-:S03]  /*100d0*/  LOP3.LUT R3, R3, R16, RZ, 0xfc, !PT ;  /* 0x0000001003037212 */ /* 0x000fc600078efcff */
[----:B------:R-:W0:Y:S02]  /*100e0*/  LDSM.16.MT88.4 R4, [R21+UR41+0xf200] ;  /* 0x00f200291504783b */ /* 0x000e240008004200 */
[----:B------:R-:W-:Y:S02]  /*100f0*/  IMAD.IADD R3, R13, 0x1, R3 ;  /* 0x000000010d037824 */ /* 0x000fe400078e0203 */
[----:B------:R-:W-:-:S05]  /*10100*/  VIADD R13, R2, 0x6000 ;  /* 0x00006000020d7836 */ /* 0x000fca0000000000 */
[C---:B------:R-:W-:Y:S02]  /*10110*/  LOP3.LUT R12, R13.reuse, R17, RZ, 0xfc, !PT ;  /* 0x000000110d0c7212 */ /* 0x040fe400078efcff */
[----:B------:R-:W-:Y:S02]  /*10120*/  LOP3.LUT R13, R13, R16, RZ, 0xfc, !PT ;  /* 0x000000100d0d7212 */ /* 0x000fe400078efcff */
[C-C-:B0-----:R-:W-:Y:S02]  /*10130*/  PRMT R8, R4.reuse, 0x6420, R5.reuse ;  /* 0x0000642004087816 */ /* 0x141fe40000000005 */
[----:B------:R-:W-:Y:S02]  /*10140*/  PRMT R9, R4, 0x7531, R5 ;  /* 0x0000753104097816 */ /* 0x000fe40000000005 */
[C-C-:B------:R-:W-:Y:S02]  /*10150*/  PRMT R10, R6.reuse, 0x6420, R7.reuse ;  /* 0x00006420060a7816 */ /* 0x140fe40000000007 */
[----:B------:R-:W-:-:S05]  /*10160*/  PRMT R11, R6, 0x7531, R7 ;  /* 0x00007531060b7816 */ /* 0x000fca0000000007 */
[----:B------:R-:W-:Y:S04]  /*10170*/  STSM.16.M88.4 [R3], R8 ;  /* 0x0000000803007844 */ /* 0x000fe80000000200 */
[----:B------:R0:W1:Y:S02]  /*10180*/  LDSM.16.MT88.4 R4, [R12+UR41+0xf200] ;  /* 0x00f200290c04783b */ /* 0x0000640008004200 */
[----:B0-----:R-:W-:Y:S02]  /*10190*/  IMAD.U32 R12, RZ, RZ, UR41 ;  /* 0x00000029ff0c7e24 */ /* 0x001fe4000f8e00ff */
[----:B------:R-:W-:Y:S02]  /*101a0*/  VIADD R3, R2, 0x4000 ;  /* 0x0000400002037836 */ /* 0x000fe40000000000 */
[----:B------:R-:W-:-:S03]  /*101b0*/  VIADD R12, R12, 0x200 ;  /* 0x000002000c0c7836 */ /* 0x000fc60000000000 */
[C---:B------:R-:W-:Y:S02]  /*101c0*/  LOP3.LUT R21, R3.reuse, R17, RZ, 0xfc, !PT ;  /* 0x0000001103157212 */ /* 0x040fe400078efcff */
[C-C-:B-1----:R-:W-:Y:S02]  /*101d0*/  PRMT R8, R4.reuse, 0x6420, R5.reuse ;  /* 0x0000642004087816 */ /* 0x142fe40000000005 */
[----:B------:R-:W-:Y:S02]  /*101e0*/  PRMT R9, R4, 0x7531, R5 ;  /* 0x0000753104097816 */ /* 0x000fe40000000005 */
[-C--:B------:R-:W-:Y:S02]  /*101f0*/  LOP3.LUT R4, R3, R16.reuse, RZ, 0xfc, !PT ;  /* 0x0000001003047212 */ /* 0x080fe400078efcff */
[C-C-:B------:R-:W-:Y:S02]  /*10200*/  PRMT R10, R6.reuse, 0x6420, R7.reuse ;  /* 0x00006420060a7816 */ /* 0x140fe40000000007 */
[----:B------:R-:W-:Y:S01]  /*10210*/  PRMT R11, R6, 0x7531, R7 ;  /* 0x00007531060b7816 */ /* 0x000fe20000000007 */
[----:B------:R-:W-:Y:S01]  /*10220*/  IMAD.IADD R4, R12, 0x1, R4 ;  /* 0x000000010c047824 */ /* 0x000fe200078e0204 */
[----:B------:R-:W-:Y:S01]  /*10230*/  LOP3.LUT R3, R20, R16, RZ, 0xfc, !PT ;  /* 0x0000001014037212 */ /* 0x000fe200078efcff */
[----:B------:R-:W-:-:S03]  /*10240*/  VIADD R12, R2, 0x4800 ;  /* 0x00004800020c7836 */ /* 0x000fc60000000000 */
[----:B------:R-:W-:Y:S04]  /*10250*/  STSM.16.M88.4 [R4], R8 ;  /* 0x0000000804007844 */ /* 0x000fe80000000200 */
[----:B------:R0:W1:Y:S02]  /*10260*/  LDSM.16.MT88.4 R4, [R14+UR41+0xf200] ;  /* 0x00f200290e04783b */ /* 0x0000640008004200 */
[----:B0-----:R-:W-:-:S04]  /*10270*/  IMAD.U32 R14, RZ, RZ, UR41 ;  /* 0x00000029ff0e7e24 */ /* 0x001fc8000f8e00ff */
[----:B------:R-:W-:-:S04]  /*10280*/  VIADD R14, R14, 0x200 ;  /* 0x000002000e0e7836 */ /* 0x000fc80000000000 */
[----:B------:R-:W-:Y:S01]  /*10290*/  IMAD.IADD R3, R14, 0x1, R3 ;  /* 0x000000010e037824 */ /* 0x000fe200078e0203 */
[C-C-:B-1----:R-:W-:Y:S02]  /*102a0*/  PRMT R8, R4.reuse, 0x6420, R5.reuse ;  /* 0x0000642004087816 */ /* 0x142fe40000000005 */
[----:B------:R-:W-:Y:S02]  /*102b0*/  PRMT R9, R4, 0x7531, R5 ;  /* 0x0000753104097816 */ /* 0x000fe40000000005 */
[----:B------:R-:W-:Y:S02]  /*102c0*/  LOP3.LUT R4, R12, R16, RZ, 0xfc, !PT ;  /* 0x000000100c047212 */ /* 0x000fe400078efcff */
[C-C-:B------:R-:W-:Y:S02]  /*102d0*/  PRMT R10, R6.reuse, 0x6420, R7.reuse ;  /* 0x00006420060a7816 */ /* 0x140fe40000000007 */
[----:B------:R-:W-:Y:S01]  /*102e0*/  PRMT R11, R6, 0x7531, R7 ;  /* 0x00007531060b7816 */ /* 0x000fe20000000007 */
[----:B------:R-:W-:Y:S01]  /*102f0*/  IMAD.IADD R4, R14, 0x1, R4 ;  /* 0x000000010e047824 */ /* 0x000fe200078e0204 */
[----:B------:R-:W-:-:S04]  /*10300*/  LOP3.LUT R12, R12, R17, RZ, 0xfc, !PT ;  /* 0x000000110c0c7212 */ /* 0x000fc800078efcff */
[----:B------:R-:W-:Y:S04]  /*10310*/  STSM.16.M88.4 [R4], R8 ;  /* 0x0000000804007844 */ /* 0x000fe80000000200 */
[----:B------:R-:W0:Y:S02]  /*10320*/  LDSM.16.MT88.4 R4, [R21+UR41+0xf200] ;  /* 0x00f200291504783b */ /* 0x000e240008004200 */
[C-C-:B0-----:R-:W-:Y:S02]  /*10330*/  PRMT R8, R4.reuse, 0x6420, R5.reuse ;  /* 0x0000642004087816 */ /* 0x141fe40000000005 */
[----:B------:R-:W-:Y:S02]  /*10340*/  PRMT R9, R4, 0x7531, R5 ;  /* 0x0000753104097816 */ /* 0x000fe40000000005 */
[----:B------:R-:W-:-:S02]  /*10350*/  PRMT R10, R6, 0x6420, R7 ;  /* 0x00006420060a7816 */ /* 0x000fc40000000007 */
[----:B------:R-:W-:-:S05]  /*10360*/  PRMT R11, R6, 0x7531, R7 ;  /* 0x00007531060b7816 */ /* 0x000fca0000000007 */
[----:B------:R0:W-:Y:S02]  /*10370*/  STSM.16.M88.4 [R3], R8 ;  /* 0x0000000803007844 */ /* 0x0001e40000000200 */
[C---:B0-----:R-:W-:Y:S02]  /*10380*/  VIADD R3, R2.reuse, 0x6800 ;  /* 0x0000680002037836 */ /* 0x041fe40000000000 */
[----:B------:R-:W-:-:S03]  /*10390*/  VIADD R2, R2, 0x7000 ;  /* 0x0000700002027836 */ /* 0x000fc60000000000 */
[C---:B------:R-:W-:Y:S02]  /*103a0*/  LOP3.LUT R14, R3.reuse, R17, RZ, 0xfc, !PT ;  /* 0x00000011030e7212 */ /* 0x040fe400078efcff */
[----:B------:R-:W-:-:S03]  /*103b0*/  LOP3.LUT R3, R3, R16, RZ, 0xfc, !PT ;  /* 0x0000001003037212 */ /* 0x000fc600078efcff */
[----:B------:R0:W1:Y:S02]  /*103c0*/  LDSM.16.MT88.4 R4, [R14+UR41+0xf200] ;  /* 0x00f200290e04783b */ /* 0x0000640008004200 */
[----:B0-----:R-:W-:-:S04]  /*103d0*/  IMAD.U32 R14, RZ, RZ, UR41 ;  /* 0x00000029ff0e7e24 */ /* 0x001fc8000f8e00ff */
[----:B------:R-:W-:-:S04]  /*103e0*/  VIADD R14, R14, 0x200 ;  /* 0x000002000e0e7836 */ /* 0x000fc80000000000 */
[C---:B------:R-:W-:Y:S02]  /*103f0*/  IMAD.IADD R15, R14.reuse, 0x1, R15 ;  /* 0x000000010e0f7824 */ /* 0x040fe400078e020f */
[C---:B------:R-:W-:Y:S02]  /*10400*/  IMAD.IADD R13, R14.reuse, 0x1, R13 ;  /* 0x000000010e0d7824 */ /* 0x040fe400078e020d */
[----:B------:R-:W-:Y:S01]  /*10410*/  IMAD.IADD R3, R14, 0x1, R3 ;  /* 0x000000010e037824 */ /* 0x000fe200078e0203 */
[C-C-:B-1----:R-:W-:Y:S02]  /*10420*/  PRMT R8, R4.reuse, 0x6420, R5.reuse ;  /* 0x0000642004087816 */ /* 0x142fe40000000005 */
[----:B------:R-:W-:Y:S02]  /*10430*/  PRMT R9, R4, 0x7531, R5 ;  /* 0x0000753104097816 */ /* 0x000fe40000000005 */
[C-C-:B------:R-:W-:Y:S02]  /*10440*/  PRMT R10, R6.reuse, 0x6420, R7.reuse ;  /* 0x00006420060a7816 */ /* 0x140fe40000000007 */
[----:B------:R-:W-:-:S05]  /*10450*/  PRMT R11, R6, 0x7531, R7 ;  /* 0x00007531060b7816 */ /* 0x000fca0000000007 */
[----:B------:R-:W-:Y:S04]  /*10460*/  STSM.16.M88.4 [R15], R8 ;  /* 0x000000080f007844 */ /* 0x000fe80000000200 */
[----:B------:R-:W0:Y:S02]  /*10470*/  LDSM.16.MT88.4 R4, [R18+UR41+0xf200] ;  /* 0x00f200291204783b */ /* 0x000e240008004200 */
[C-C-:B0-----:R-:W-:Y:S02]  /*10480*/  PRMT R8, R4.reuse, 0x6420, R5.reuse ;  /* 0x0000642004087816 */ /* 0x141fe40000000005 */
[----:B------:R-:W-:Y:S02]  /*10490*/  PRMT R9, R4, 0x7531, R5 ;  /* 0x0000753104097816 */ /* 0x000fe40000000005 */
[----:B------:R-:W-:-:S02]  /*104a0*/  PRMT R10, R6, 0x6420, R7 ;  /* 0x00006420060a7816 */ /* 0x000fc40000000007 */
[----:B------:R-:W-:-:S05]  /*104b0*/  PRMT R11, R6, 0x7531, R7 ;  /* 0x00007531060b7816 */ /* 0x000fca0000000007 */
[----:B------:R-:W-:Y:S04]  /*104c0*/  STSM.16.M88.4 [R13], R8 ;  /* 0x000000080d007844 */ /* 0x000fe80000000200 */
[----:B------:R-:W0:Y:S02]  /*104d0*/  LDSM.16.MT88.4 R4, [R12+UR41+0xf200] ;  /* 0x00f200290c04783b */ /* 0x000e240008004200 */
[C-C-:B0-----:R-:W-:Y:S02]  /*104e0*/  PRMT R8, R4.reuse, 0x6420, R5.reuse ;  /* 0x0000642004087816 */ /* 0x141fe40000000005 */
[----:B------:R-:W-:Y:S02]  /*104f0*/  PRMT R9, R4, 0x7531, R5 ;  /* 0x0000753104097816 */ /* 0x000fe40000000005 */
[----:B------:R-:W-:-:S02]  /*10500*/  PRMT R10, R6, 0x6420, R7 ;  /* 0x00006420060a7816 */ /* 0x000fc40000000007 */
[----:B------:R-:W-:Y:S02]  /*10510*/  PRMT R11, R6, 0x7531, R7 ;  /* 0x00007531060b7816 */ /* 0x000fe40000000007 */
[C---:B------:R-:W-:Y:S02]  /*10520*/  LOP3.LUT R4, R2.reuse, R17, RZ, 0xfc, !PT ;  /* 0x0000001102047212 */ /* 0x040fe400078efcff */
[----:B------:R-:W-:Y:S01]  /*10530*/  LOP3.LUT R2, R2, R16, RZ, 0xfc, !PT ;  /* 0x0000001002027212 */ /* 0x000fe200078efcff */
[----:B------:R-:W-:Y:S04]  /*10540*/  STSM.16.M88.4 [R3], R8 ;  /* 0x0000000803007844 */ /* 0x000fe80000000200 */
[----:B------:R-:W0:Y:S01]  /*10550*/  LDSM.16.MT88.4 R4, [R4+UR41+0xf200] ;  /* 0x00f200290404783b */ /* 0x000e220008004200 */
[----:B------:R-:W-:Y:S01]  /*10560*/  IMAD.IADD R2, R14, 0x1, R2 ;  /* 0x000000010e027824 */ /* 0x000fe200078e0202 */
[----:B0-----:R-:W-:-:S02]  /*10570*/  PRMT R8, R4, 0x6420, R5 ;  /* 0x0000642004087816 */ /* 0x001fc40000000005 */
        /* <DEDUP_REMOVED lines=12> */
.L_x_3120:
[----:B------:R-:W2:Y:S01]  /*10640*/  LDL.LU R3, [R1+0x4] ;  /* 0x0000040001037983 */ /* 0x000ea20000300800 */
[----:B-1----:R1:W-:Y:S01]  /*10650*/  SYNCS.ARRIVE.TRANS64.A1T0 RZ, [R0+URZ+0x33450], RZ ;  /* 0x033450ff00ff79a7 */ /* 0x0023e2000810003f */
[----:B------:R-:W-:Y:S02]  /*10660*/  VIADD R19, R19, 0x1 ;  /* 0x0000000113137836 */ /* 0x000fe40000000000 */
[----:B0-----:R-:W-:Y:S01]  /*10670*/  @!P1 VIADD R2, R0, 0x33480 ;  /* 0x0003348000029836 */ /* 0x001fe20000000000 */
[----:B------:R-:W-:Y:S02]  /*10680*/  BAR.SYNC.DEFER_BLOCKING 0x2, 0x80 ;  /* 0x0082000000007b1d */ /* 0x000fe40000010000 */
[----:B------:R-:W-:Y:S02]  /*10690*/  ISETP.NE.AND P0, PT, R19, 0x2, PT ;  /* 0x000000021300780c */ /* 0x000fe40003f05270 */
[----:B------:R-:W-:Y:S02]  /*106a0*/  @!P1 PRMT R2, RZ, 0x654, R2 ;  /* 0x00000654ff029816 */ /* 0x000fe40000000002 */
[----:B-1----:R-:W-:-:S02]  /*106b0*/  SEL R0, RZ, 0x1, P0 ;  /* 0x00000001ff007807 */ /* 0x002fc40000000000 */
[----:B------:R-:W-:Y:S01]  /*106c0*/  SEL R19, R19, RZ, P0 ;  /* 0x000000ff13137207 */ /* 0x000fe20000000000 */
[----:B------:R0:W-:Y:S01]  /*106d0*/  @!P1 SYNCS.ARRIVE.TRANS64.RED.A1T0 RZ, [R2+URZ], RZ ;  /* 0x000000ff02ff99a7 */ /* 0x0001e2000810043f */
[----:B--2---:R-:W-:-:S05]  /*106e0*/  LOP3.LUT R3, R3, R0, RZ, 0x3c, !PT ;  /* 0x0000000003037212 */ /* 0x004fca00078e3cff */
[----:B------:R0:W-:Y:S02]  /*106f0*/  STL [R1+0x4], R3 ;  /* 0x0000040301007387 */ /* 0x0001e40000100800 */
.L_x_3072:
[----:B------:R-:W-:Y:S05]  /*10700*/  BSYNC B6 ;  /* 0x0000000000067941 */ /* 0x000fea0003800000 */
.L_x_3070:
[----:B-1----:R-:W2:Y:S02]  /*10710*/  LDL R0, [R1+0x20] ;  /* 0x0000200001007983 */ /* 0x002ea40000100800 */
        /* <DEDUP_REMOVED lines=8> */
[----:B0-----:R-:W-:Y:S02]  /*107a0*/  IMAD.MOV.U32 R2, RZ, RZ, R7 ;  /* 0x000000ffff027224 */ /* 0x001fe400078e0007 */
[----:B------:R-:W-:-:S03]  /*107b0*/  IMAD.MOV.U32 R0, RZ, RZ, R6 ;  /* 0x000000ffff007224 */ /* 0x000fc600078e0006 */
[----:B------:R-:W-:Y:S02]  /*107c0*/  R2UR UR52, R2 ;  /* 0x00000000023472ca */ /* 0x000fe400000e0000 */
[----:B------:R-:W-:Y:S01]  /*107d0*/  R2UR UR38, R0 ;  /* 0x00000000002672ca */ /* 0x000fe200000e0000 */
[----:B------:R-:W-:Y:S06]  /*107e0*/  BAR.ARV 0x4, 0x180 ;  /* 0x0106000000007b1d */ /* 0x000fec0000002000 */
[----:B------:R-:W-:Y:S08]  /*107f0*/  BRA `(.L_x_3122) ;  /* 0x00000008003c7947 */ /* 0x000ff00003800000 */
.L_x_3121:
[----:B0-----:R-:W0:Y:S01]  /*10800*/  S2R R2, SR_TID.X ;  /* 0x0000000000027919 */ /* 0x001e220000002100 */
[----:B------:R-:W-:Y:S01]  /*10810*/  ULDC UR4, c[0x0][0xc14] ;  /* 0x0003050000047ab9 */ /* 0x000fe20000000800 */
[----:B------:R-:W2:Y:S01]  /*10820*/  LDL.LU R0, [R1+0x18] ;  /* 0x0000180001007983 */ /* 0x000ea20000300800 */
[----:B------:R-:W-:Y:S01]  /*10830*/  IMAD.MOV.U32 R4, RZ, RZ, RZ ;  /* 0x000000ffff047224 */ /* 0x000fe200078e00ff */
[----:B0-----:R-:W-:-:S04]  /*10840*/  LOP3.LUT R9, R2, 0x1f, RZ, 0xc0, !PT ;  /* 0x0000001f02097812 */ /* 0x001fc800078ec0ff */
[C---:B------:R-:W-:Y:S01]  /*10850*/  ISETP.NE.AND P0, PT, R9.reuse, 0x1f, PT ;  /* 0x0000001f0900780c */ /* 0x040fe20003f05270 */
[----:B------:R-:W-:-:S05]  /*10860*/  VIADD R5, R9, UR52 ;  /* 0x0000003409057c36 */ /* 0x000fca0008000000 */
[----:B------:R-:W-:Y:S01]  /*10870*/  ISETP.GE.OR P1, PT, R5, UR4, !P0 ;  /* 0x0000000405007c0c */ /* 0x000fe2000c726670 */
[----:B------:R-:W-:-:S12]  /*10880*/  ULDC UR4, c[0x0][0xc14] ;  /* 0x0003050000047ab9 */ /* 0x000fd80000000800 */
[----:B------:R-:W0:Y:S02]  /*10890*/  @!P1 LDC.64 R2, c[0x0][0xc58] ;  /* 0x00031600ff029b82 */ /* 0x000e240000000a00 */
[----:B0-----:R-:W-:-:S05]  /*108a0*/  @!P1 IMAD.WIDE R2, R5, 0x4, R2 ;  /* 0x0000000405029825 */ /* 0x001fca00078e0202 */
[----:B------:R-:W3:Y:S01]  /*108b0*/  @!P1 LDG.E R4, desc[UR48][R2.64] ;  /* 0x0000003002049981 */ /* 0x000ee2000c1e1900 */
[C---:B------:R-:W-:Y:S02]  /*108c0*/  ISETP.NE.AND P1, PT, R9.reuse, RZ, PT ;  /* 0x000000ff0900720c */ /* 0x040fe40003f25270 */
[C---:B------:R-:W-:Y:S02]  /*108d0*/  ISETP.GE.U32.AND P2, PT, R9.reuse, 0x2, PT ;  /* 0x000000020900780c */ /* 0x040fe40003f46070 */
[C---:B------:R-:W-:Y:S02]  /*108e0*/  ISETP.GE.U32.AND P3, PT, R9.reuse, 0x4, PT ;  /* 0x000000040900780c */ /* 0x040fe40003f66070 */
[C---:B------:R-:W-:Y:S02]  /*108f0*/  ISETP.GE.U32.AND P4, PT, R9.reuse, 0x8, PT ;  /* 0x000000080900780c */ /* 0x040fe40003f86070 */
[----:B------:R-:W-:Y:S01]  /*10900*/  ISETP.GE.U32.AND P5, PT, R9, 0x10, PT ;  /* 0x000000100900780c */ /* 0x000fe20003fa6070 */
[----:B--2---:R-:W-:-:S02]  /*10910*/  IMAD.MOV.U32 R8, RZ, RZ, R0 ;  /* 0x000000ffff087224 */ /* 0x004fc400078e0000 */
        /* <DEDUP_REMOVED lines=12> */
[----:B------:R-:W0:Y:S04]  /*109e0*/  SHFL.UP PT, R2, R7, 0x10, RZ ;  /* 0x0600000007027989 */ /* 0x000e2800000e00ff */
[----:B------:R-:W-:Y:S01]  /*109f0*/  SHFL.IDX PT, R9, R8, 0x1, 0x1f ;  /* 0x00201f0008097f89 */ /* 0x000fe200000e0000 */
[----:B0-----:R-:W-:-:S05]  /*10a00*/  SEL R2, R2, RZ, P5 ;  /* 0x000000ff02027207 */ /* 0x001fca0002800000 */
[----:B------:R-:W-:Y:S02]  /*10a10*/  IMAD.IADD R3, R7, 0x1, R2 ;  /* 0x0000000107037824 */ /* 0x000fe400078e0202 */
[----:B------:R-:W0:Y:S03]  /*10a20*/  LDC R2, c[0x0][0xc10] ;  /* 0x00030400ff027b82 */ /* 0x000e260000000800 */
[----:B------:R-:W0:Y:S04]  /*10a30*/  SHFL.IDX PT, R5, R3, 0x1f, 0x1f ;  /* 0x03e01f0003057f89 */ /* 0x000e2800000e0000 */
[----:B------:R-:W1:Y:S01]  /*10a40*/  SHFL.IDX PT, R0, R8, RZ, 0x1f ;  /* 0x00001fff08007589 */ /* 0x000e6200000e0000 */
[----:B0-----:R-:W-:-:S04]  /*10a50*/  IMAD R6, R5, R2, RZ ;  /* 0x0000000205067224 */ /* 0x001fc800078e02ff */
[----:B------:R-:W-:-:S05]  /*10a60*/  IMAD.IADD R5, R9, 0x1, R6 ;  /* 0x0000000109057824 */ /* 0x000fca00078e0206 */
[----:B-1----:R-:W-:-:S13]  /*10a70*/  ISETP.GT.AND P6, PT, R5, R0, PT ;  /* 0x000000000500720c */ /* 0x002fda0003fc4270 */
[----:B------:R-:W-:Y:S05]  /*10a80*/  @P6 BRA `(.L_x_3123) ;  /* 0x0000000000906947 */ /* 0x000fea0003800000 */
.L_x_3127:
[----:B------:R-:W-:-:S04]  /*10a90*/  UIADD3 UR52, UR52, 0x1f, URZ ;  /* 0x0000001f34347890 */ /* 0x000fc8000fffe03f */
[----:B------:R-:W-:-:S06]  /*10aa0*/  UISETP.GE.AND UP0, UPT, UR52, UR4, UPT ;  /* 0x000000043400728c */ /* 0x000fcc000bf06270 */
[----:B------:R-:W-:-:S13]  /*10ab0*/  PLOP3.LUT P6, PT, PT, PT, UP0, 0x40, 0x0 ;  /* 0x000000000000781c */ /* 0x000fda0003fce808 */
[----:B------:R-:W-:Y:S05]  /*10ac0*/  @!P6 BRA `(.L_x_3124) ;  /* 0x00000004003ce947 */ /* 0x000fea0003800000 */
[----:B------:R-:W0:Y:S01]  /*10ad0*/  S2R R2, SR_TID.X ;  /* 0x0000000000027919 */ /* 0x000e220000002100 */
[----:B------:R-:W-:Y:S01]  /*10ae0*/  BSSY B0, `(.L_x_3125) ;  /* 0x0000009000007945 */ /* 0x000fe20003800000 */
[----:B------:R-:W-:Y:S01]  /*10af0*/  IMAD.MOV.U32 R4, RZ, RZ, RZ ;  /* 0x000000ffff047224 */ /* 0x000fe200078e00ff */
[----:B0-----:R-:W-:-:S05]  /*10b00*/  LOP3.LUT R2, R2, 0x1f, RZ, 0xc0, !PT ;  /* 0x0000001f02027812 */ /* 0x001fca00078ec0ff */
[----:B------:R-:W-:-:S05]  /*10b10*/  VIADD R7, R2, UR52 ;  /* 0x0000003402077c36 */ /* 0x000fca0008000000 */
[----:B------:R-:W-:-:S13]  /*10b20*/  ISETP.GE.OR P6, PT, R7, UR4, !P0 ;  /* 0x0000000407007c0c */ /* 0x000fda000c7c6670 */
[----:B------:R-:W-:Y:S05]  /*10b30*/  @P6 BRA `(.L_x_3126) ;  /* 0x00000000000c6947 */ /* 0x000fea0003800000 */
[----:B------:R-:W0:Y:S02]  /*10b40*/  LDC.64 R2, c[0x0][0xc58] ;  /* 0x00031600ff027b82 */ /* 0x000e240000000a00 */
[----:B0-----:R-:W-:-:S05]  /*10b50*/  IMAD.WIDE R2, R7, 0x4, R2 ;  /* 0x0000000407027825 */ /* 0x001fca00078e0202 */
[----:B------:R0:W5:Y:S02]  /*10b60*/  LDG.E R4, desc[UR48][R2.64] ;  /* 0x0000003002047981 */ /* 0x000164000c1e1900 */
.L_x_3126:
[----:B------:R-:W-:Y:S05]  /*10b70*/  BSYNC B0 ;  /* 0x0000000000007941 */ /* 0x000fea0003800000 */
.L_x_3125:
        /* <DEDUP_REMOVED lines=13> */
[----:B0-----:R-:W-:Y:S02]  /*10c50*/  SEL R9, R2, RZ, P5 ;  /* 0x000000ff02097207 */ /* 0x001fe40002800000 */
[----:B------:R-:W0:Y:S03]  /*10c60*/  LDC R2, c[0x0][0xc10] ;  /* 0x00030400ff027b82 */ /* 0x000e260000000800 */
[----:B------:R-:W-:-:S05]  /*10c70*/  IMAD.IADD R3, R8, 0x1, R9 ;  /* 0x0000000108037824 */ /* 0x000fca00078e0209 */
[----:B------:R-:W0:Y:S02]  /*10c80*/  SHFL.IDX PT, R9, R3, 0x1f, 0x1f ;  /* 0x03e01f0003097f89 */ /* 0x000e2400000e0000 */
[----:B0-----:R-:W-:-:S04]  /*10c90*/  IMAD R6, R9, R2, RZ ;  /* 0x0000000209067224 */ /* 0x001fc800078e02ff */
[----:B------:R-:W-:-:S05]  /*10ca0*/  IMAD.IADD R5, R6, 0x1, R5 ;  /* 0x0000000106057824 */ /* 0x000fca00078e0205 */
[----:B------:R-:W-:-:S13]  /*10cb0*/  ISETP.GT.AND P6, PT, R5, R0, PT ;  /* 0x000000000500720c */ /* 0x000fda0003fc4270 */
[----:B------:R-:W-:Y:S05]  /*10cc0*/  @!P6 BRA `(.L_x_3127) ;  /* 0xfffffffc0070e947 */ /* 0x000fea000383ffff */
.L_x_3123:
[----:B------:R-:W-:Y:S02]  /*10cd0*/  IMAD.IADD R7, R5, 0x1, -R6 ;  /* 0x0000000105077824 */ /* 0x000fe400078e0a06 */
[----:B------:R-:W-:Y:S02]  /*10ce0*/  IMAD.MOV.U32 R6, RZ, RZ, RZ ;  /* 0x000000ffff067224 */ /* 0x000fe400078e00ff */
        /* <DEDUP_REMOVED lines=14> */
[----:B------:R-:W-:-:S06]  /*10dd0*/  IMAD.U32 R6, RZ, RZ, UR5 ;  /* 0x00000005ff067e24 */ /* 0x000fcc000f8e00ff */
[----:B------:R1:W2:Y:S02]  /*10de0*/  SHFL.IDX PT, R6, R3, R6, 0x1f ;  /* 0x00001f0603067589 */ /* 0x0002a400000e0000 */
.L_x_3128:
[----:B--2---:R-:W-:Y:S01]  /*10df0*/  IMAD R7, R6, R2, R7 ;  /* 0x0000000206077224 */ /* 0x004fe200078e0207 */
[----:B------:R-:W-:Y:S01]  /*10e00*/  UIADD3 UR52, UR4, UR52, URZ ;  /* 0x0000003404347290 */ /* 0x000fe2000fffe03f */
[--C-:B0-----:R-:W-:Y:S02]  /*10e10*/  IMAD.MOV R6, RZ, RZ, -R9.reuse ;  /* 0x000000ffff067224 */ /* 0x101fe400078e0a09 */
[----:B------:R-:W-:Y:S01]  /*10e20*/  IMAD.MOV.U32 R2, RZ, RZ, RZ ;  /* 0x000000ffff027224 */ /* 0x000fe200078e00ff */
[----:B------:R0:W-:Y:S01]  /*10e30*/  STL [R1+0x18], R7 ;  /* 0x0000180701007387 */ /* 0x0001e20000100800 */
[----:B------:R-:W-:Y:S02]  /*10e40*/  IMAD R6, R6, R5, RZ ;  /* 0x0000000506067224 */ /* 0x000fe400078e02ff */
[----:B-1----:R-:W-:Y:S02]  /*10e50*/  IMAD.MOV.U32 R3, RZ, RZ, R9 ;  /* 0x000000ffff037224 */ /* 0x002fe400078e0009 */
[----:B------:R-:W-:Y:S01]  /*10e60*/  IMAD.HI.U32 R9, R9, R6, R2 ;  /* 0x0000000609097227 */ /* 0x000fe200078e0002 */
[----:B------:R-:W-:-:S03]  /*10e70*/  IABS R2, R4 ;  /* 0x0000000400027213 */ /* 0x000fc60000000000 */
[----:B------:R-:W-:Y:S02]  /*10e80*/  IMAD.IADD R3, R0, 0x1, -R7 ;  /* 0x0000000100037824 */ /* 0x000fe400078e0a07 */
[----:B------:R-:W-:-:S03]  /*10e90*/  IMAD.MOV R2, RZ, RZ, -R2 ;  /* 0x000000ffff027224 */ /* 0x000fc600078e0a02 */
        /* <DEDUP_REMOVED lines=18> */
.L_x_3124:
[----:B------:R1:W-:Y:S01]  /*10fc0*/  STL [R1+0x18], R0 ;  /* 0x0000180001007387 */ /* 0x0003e20000100800 */
[----:B------:R-:W-:Y:S01]  /*10fd0*/  ULDC UR52, c[0x0][0xc14] ;  /* 0x0003050000347ab9 */ /* 0x000fe20000000800 */
[----:B------:R-:W-:Y:S02]  /*10fe0*/  UMOV UR38, URZ ;  /* 0x0000003f00267c82 */ /* 0x000fe40008000000 */
[----:B------:R1:W-:Y:S03]  /*10ff0*/  STL [R1+0x1c], RZ ;  /* 0x00001cff01007387 */ /* 0x0003e60000100800 */
.L_x_3129:
[----:B------:R-:W2:Y:S04]  /*11000*/  LDL R3, [R1+0x18] ;  /* 0x0000180001037983 */ /* 0x000ea80000100800 */
[----:B------:R-:W3:Y:S01]  /*11010*/  LDL R2, [R1+0x1c] ;  /* 0x00001c0001027983 */ /* 0x000ee20000100800 */
[----:B------:R-:W-:Y:S02]  /*11020*/  IMAD.U32 R6, RZ, RZ, UR38 ;  /* 0x00000026ff067e24 */ /* 0x000fe4000f8e00ff */
[----:B0-----:R-:W-:Y:S01]  /*11030*/  IMAD.U32 R7, RZ, RZ, UR52 ;  /* 0x00000034ff077e24 */ /* 0x001fe2000f8e00ff */
[----:B-1----:R-:W0:Y:S02]  /*11040*/  S2R R0, SR_TID.X ;  /* 0x0000000000007919 */ /* 0x002e240000002100 */
        /* <DEDUP_REMOVED lines=8> */
[----:B------:R0:W-:Y:S01]  /*110d0*/  @!P0 STS.128 [R0+0x334d0], R4 ;  /* 0x0334d00400008388 */ /* 0x0001e20000000c00 */
[----:B------:R-:W-:Y:S06]  /*110e0*/  BAR.ARV 0x5, 0x180 ;  /* 0x0146000000007b1d */ /* 0x000fec0000002000 */
.L_x_3122:
[----:B------:R-:W-:Y:S02]  /*110f0*/  ULDC UR4, c[0x0][0xc14] ;  /* 0x0003050000047ab9 */ /* 0x000fe40000000800 */
[----:B------:R-:W-:-:S06]  /*11100*/  UISETP.GE.AND UP0, UPT, UR52, UR4, UPT ;  /* 0x000000043400728c */ /* 0x000fcc000bf06270 */
[----:B------:R-:W-:-:S13]  /*11110*/  PLOP3.LUT P0, PT, PT, PT, UP0, 0x80, 0x0 ;  /* 0x000000000000781c */ /* 0x000fda0003f0f008 */
[----:B------:R-:W-:Y:S05]  /*11120*/  @!P0 BRA `(.L_x_3130) ;  /* 0xffffffb400ec8947 */ /* 0x000fea000383ffff */
.L_x_3068:
[----:B0-----:R-:W2:Y:S01]  /*11130*/  LDL.LU R0, [R1+0x24] ;  /* 0x0000240001007983 */ /* 0x001ea20000300800 */
[----:B------:R-:W-:Y:S01]  /*11140*/  BSSY B0, `(.L_x_3131) ;  /* 0x000000b000007945 */ /* 0x000fe20003800000 */
[----:B-1----:R-:W0:Y:S01]  /*11150*/  S2R R5, SR_CgaCtaId ;  /* 0x0000000000057919 */ /* 0x002e220000008800 */
        /* <DEDUP_REMOVED lines=9> */
.L_x_3162:
[----:B------:R-:W-:Y:S05]  /*111f0*/  BSYNC B0 ;  /* 0x0000000000007941 */ /* 0x000fea0003800000 */
.L_x_3131:
[----:B------:R-:W-:-:S03]  /*11200*/  UMOV UR4, 0xffffffff ;  /* 0xffffffff00047882 */ /* 0x000fc60000000000 */
[----:B------:R-:W-:Y:S05]  /*11210*/  BRA.DIV UR4, `(.L_x_3133) ;  /* 0x0000000a04447947 */ /* 0x000fea000b800000 */
[----:B------:R-:W1:Y:S02]  /*11220*/  S2R R2, SR_TID.X ;  /* 0x0000000000027919 */ /* 0x000e640000002100 */
[----:B-1----:R-:W-:-:S04]  /*11230*/  SHF.R.U32.HI R2, RZ, 0x5, R2 ;  /* 0x00000005ff027819 */ /* 0x002fc80000011602 */
[----:B------:R-:W-:-:S05]  /*11240*/  LOP3.LUT R2, R2, 0x3, RZ, 0xc0, !PT ;  /* 0x0000000302027812 */ /* 0x000fca00078ec0ff */
[----:B------:R1:W2:Y:S02]  /*11250*/  SHFL.IDX PT, R14, R2, RZ, 0x1f ;  /* 0x00001fff020e7589 */ /* 0x0002a400000e0000 */
.L_x_3165:
[----:B--2---:R-:W-:Y:S01]  /*11260*/  ISETP.NE.AND P0, PT, R14, RZ, PT ;  /* 0x000000ff0e00720c */ /* 0x004fe20003f05270 */
[----:B------:R-:W-:-:S12]  /*11270*/  BSSY B0, `(.L_x_3134) ;  /* 0x000002c000007945 */ /* 0x000fd80003800000 */
[----:B------:R-:W-:Y:S05]  /*11280*/  @P0 BRA `(.L_x_3135) ;  /* 0x0000000000a80947 */ /* 0x000fea0003800000 */
[----:B------:R-:W-:-:S03]  /*11290*/  UMOV UR4, 0xffffffff ;  /* 0xffffffff00047882 */ /* 0x000fc60000000000 */
[----:B------:R-:W-:Y:S05]  /*112a0*/  BRA.DIV UR4, `(.L_x_3136) ;  /* 0x0000000a04547947 */ /* 0x000fea000b800000 */
[----:B------:R-:W-:-:S13]  /*112b0*/  ELECT P6, URZ, PT ;  /* 0x00000000003f782f */ /* 0x000fda00038c0000 */
.L_x_3168:
[----:B------:R-:W-:Y:S05]  /*112c0*/  @!P6 BRA `(.L_x_3135) ;  /* 0x000000000098e947 */ /* 0x000fea0003800000 */
[----:B------:R-:W-:-:S06]  /*112d0*/  ULOP3.LUT UR4, UR40, 0x2, URZ, 0xfc, !UPT ;  /* 0x0000000228047892 */ /* 0x000fcc000f8efc3f */
[----:B-1----:R-:W-:-:S05]  /*112e0*/  IMAD.U32 R2, RZ, RZ, UR4 ;  /* 0x00000004ff027e24 */ /* 0x002fca000f8e00ff */
[----:B------:R-:W-:-:S13]  /*112f0*/  ISETP.NE.AND P0, PT, R2, 0x3, PT ;  /* 0x000000030200780c */ /* 0x000fda0003f05270 */
[----:B------:R-:W-:Y:S05]  /*11300*/  @!P0 BRA `(.L_x_3137) ;  /* 0x0000000000048947 */ /* 0x000fea0003800000 */
[----:B------:R-:W-:Y:S01]  /*11310*/  BPT.TRAP 0x1 ;  /* 0x000000040000795c */ /* 0x000fe20000300000 */
.L_x_3137:
[----:B------:R-:W2:Y:S01]  /*11320*/  LDL.LU R7, [R1+0x4] ;  /* 0x0000040001077983 */ /* 0x000ea20000300800 */
[----:B------:R-:W-:Y:S02]  /*11330*/  VIADD R2, R0, 0x33440 ;  /* 0x0003344000027836 */ /* 0x000fe40000000000 */
[C---:B0-----:R-:W-:Y:S02]  /*11340*/  VIADD R3, R19.reuse, 0x1 ;  /* 0x0000000113037836 */ /* 0x041fe40000000000 */
[----:B------:R-:W-:-:S03]  /*11350*/  IMAD R6, R19, 0x8, R2 ;  /* 0x0000000813067824 */ /* 0x000fc600078e0202 */
[----:B------:R-:W-:-:S04]  /*11360*/  ISETP.NE.AND P2, PT, R3, 0x2, PT ;  /* 0x000000020300780c */ /* 0x000fc80003f45270 */
[----:B------:R-:W-:Y:S02]  /*11370*/  SEL R4, RZ, 0x1, P2 ;  /* 0x00000001ff047807 */ /* 0x000fe40001000000 */
[----:B------:R-:W-:Y:S02]  /*11380*/  SEL R3, R3, RZ, P2 ;  /* 0x000000ff03037207 */ /* 0x000fe40001000000 */
[C---:B--2---:R-:W-:Y:S02]  /*11390*/  SHF.L.U32 R5, R7.reuse, 0x1f, RZ ;  /* 0x0000001f07057819 */ /* 0x044fe400000006ff */
[----:B------:R-:W-:Y:S01]  /*113a0*/  LOP3.LUT R4, R7, R4, RZ, 0x3c, !PT ;  /* 0x0000000407047212 */ /* 0x000fe200078e3cff */
[----:B------:R-:W-:Y:S01]  /*113b0*/  IMAD R7, R3, 0x8, R2 ;  /* 0x0000000803077824 */ /* 0x000fe200078e0202 */
[----:B------:R-:W0:Y:S02]  /*113c0*/  SYNCS.PHASECHK.TRANS64.TRYWAIT P1, [R6+URZ], R5 ;  /* 0x00000005060075a7 */ /* 0x000e24000802017f */
[----:B------:R-:W-:Y:S01]  /*113d0*/  SHF.L.U32 R2, R4, 0x1f, RZ ;  /* 0x0000001f04027819 */ /* 0x000fe200000006ff */
[----:B0-----:R-:W-:Y:S06]  /*113e0*/  @!P1 BRA `(.L_x_3138) ;  /* 0x0000000800249947 */ /* 0x001fec0003800000 */
.L_x_3169:
[----:B------:R-:W1:Y:S02]  /*113f0*/  SYNCS.PHASECHK.TRANS64.TRYWAIT P1, [R7+URZ], R2 ;  /* 0x00000002070075a7 */ /* 0x000e64000802017f */
[----:B-1----:R-:W-:Y:S05]  /*11400*/  @!P1 BRA `(.L_x_3139) ;  /* 0x0000000800309947 */ /* 0x002fea0003800000 */
.L_x_3170:
[----:B------:R-:W-:Y:S05]  /*11410*/  @!P0 BRA `(.L_x_3140) ;  /* 0x0000000000048947 */ /* 0x000fea0003800000 */
[----:B------:R-:W-:Y:S01]  /*11420*/  BPT.TRAP 0x1 ;  /* 0x000000040000795c */ /* 0x000fe20000300000 */
.L_x_3140:
[----:B------:R-:W-:-:S04]  /*11430*/  IMAD R4, R19, 0x8, R0 ;  /* 0x0000000813047824 */ /* 0x000fc800078e0200 */
[----:B------:R-:W2:Y:S02]  /*11440*/  SYNCS.PHASECHK.TRANS64.TRYWAIT P1, [R4+URZ+0x33460], R5 ;  /* 0x03346005040075a7 */ /* 0x000ea4000802017f */
[----:B--2---:R-:W-:Y:S05]  /*11450*/  @!P1 BRA `(.L_x_3141) ;  /* 0x0000000800309947 */ /* 0x004fea0003800000 */
.L_x_3171:
[----:B------:R-:W-:Y:S05]  /*11460*/  @!P0 BRA `(.L_x_3142) ;  /* 0x0000000000048947 */ /* 0x000fea0003800000 */
[----:B------:R-:W-:Y:S01]  /*11470*/  BPT.TRAP 0x1 ;  /* 0x000000040000795c */ /* 0x000fe20000300000 */
.L_x_3142:
[----:B------:R-:W-:-:S04]  /*11480*/  IMAD R3, R3, 0x8, R0 ;  /* 0x0000000803037824 */ /* 0x000fc800078e0200 */
[----:B------:R-:W3:Y:S02]  /*11490*/  SYNCS.PHASECHK.TRANS64.TRYWAIT P1, [R3+URZ+0x33460], R2 ;  /* 0x03346002030075a7 */ /* 0x000ee4000802017f */
[----:B---3--:R-:W-:Y:S05]  /*114a0*/  @!P1 BRA `(.L_x_3143) ;  /* 0x0000000800309947 */ /* 0x008fea0003800000 */
.L_x_3172:
[----:B------:R-:W-:Y:S05]  /*114b0*/  @!P0 BRA `(.L_x_3144) ;  /* 0x0000000000048947 */ /* 0x000fea0003800000 */
[----:B------:R-:W-:Y:S01]  /*114c0*/  BPT.TRAP 0x1 ;  /* 0x000000040000795c */ /* 0x000fe20000300000 */
.L_x_3144:
[----:B------:R-:W4:Y:S02]  /*114d0*/  SYNCS.PHASECHK.TRANS64.TRYWAIT P0, [R4+URZ+0x33480], R5 ;  /* 0x03348005040075a7 */ /* 0x000f24000800017f */
[----:B----4-:R-:W-:Y:S05]  /*114e0*/  @!P0 BRA `(.L_x_3145) ;  /* 0x0000000800348947 */ /* 0x010fea0003800000 */
.L_x_3146:
[----:B------:R0:W0:Y:S02]  /*114f0*/  SYNCS.PHASECHK.TRANS64.TRYWAIT P0, [R3+URZ+0x33480], R2 ;  /* 0x03348002030075a7 */ /* 0x000024000800017f */
[----:B0-----:R-:W-:Y:S05]  /*11500*/  @!P0 NANOSLEEP.SYNCS 0x989680 ;  /* 0x009896800000895d */ /* 0x001fea0003900000 */
[----:B------:R-:W0:Y:S02]  /*11510*/  @!P0 SYNCS.PHASECHK.TRANS64 P0, [R3+URZ+0x33480], R2 ;  /* 0x03348002030085a7 */ /* 0x000e24000800007f */
[----:B0-----:R-:W-:Y:S05]  /*11520*/  @!P0 BRA `(.L_x_3146) ;  /* 0xfffffffc00f08947 */ /* 0x001fea000383ffff */
.L_x_3135:
[----:B------:R-:W-:Y:S05]  /*11530*/  BSYNC B0 ;  /* 0x0000000000007941 */ /* 0x000fea0003800000 */
.L_x_3134:
[----:B------:R-:W-:Y:S05]  /*11540*/  EXIT ;  /* 0x000000000000794d */ /* 0x000fea0003800000 */
.L_x_3018:
[----:B0-----:R0:W1:Y:S02]  /*11550*/  SYNCS.PHASECHK.TRANS64.TRYWAIT P1, [R0+URZ+0x33400], R3 ;  /* 0x03340003000075a7 */ /* 0x001064000802017f */
[----:B-1----:R-:W-:Y:S05]  /*11560*/  @!P1 NANOSLEEP.SYNCS 0x989680 ;  /* 0x009896800000995d */ /* 0x002fea0003900000 */
[----:B------:R-:W1:Y:S02]  /*11570*/  @!P1 SYNCS.PHASECHK.TRANS64 P1, [R0+URZ+0x33400], R3 ;  /* 0x03340003000095a7 */ /* 0x000e64000802007f */
[----:B-1----:R-:W-:Y:S05]  /*11580*/  @!P1 BRA `(.L_x_3018) ;  /* 0xfffffffc00f09947 */ /* 0x002fea000383ffff */
[----:B------:R-:W-:Y:S05]  /*11590*/  BRA `(.L_x_3147) ;  /* 0xffffff0400547947 */ /* 0x000fea000383ffff */
.L_x_3022:
[----:B-1----:R1:W2:Y:S02]  /*115a0*/  SYNCS.PHASECHK.TRANS64.TRYWAIT P1, [R4+URZ+0x33430], R3 ;  /* 0x03343003040075a7 */ /* 0x0022a4000802017f */
[----:B--2---:R-:W-:Y:S05]  /*115b0*/  @!P1 NANOSLEEP.SYNCS 0x989680 ;  /* 0x009896800000995d */ /* 0x004fea0003900000 */
[----:B------:R-:W2:Y:S02]  /*115c0*/  @!P1 SYNCS.PHASECHK.TRANS64 P1, [R4+URZ+0x33430], R3 ;  /* 0x03343003040095a7 */ /* 0x000ea4000802007f */
[----:B--2---:R-:W-:Y:S05]  /*115d0*/  @!P1 BRA `(.L_x_3022) ;  /* 0xfffffffc00f09947 */ /* 0x004fea000383ffff */
[----:B------:R-:W-:Y:S05]  /*115e0*/  BRA `(.L_x_3021) ;  /* 0xffffff04007c7947 */ /* 0x000fea000383ffff */
.L_x_3027:
[----:B-1----:R-:W-:-:S04]  /*115f0*/  IMAD.U32 R3, RZ, RZ, UR6 ;  /* 0x00000006ff037e24 */ /* 0x002fc8000f8e00ff */
[----:B------:R1:W2:Y:S03]  /*11600*/  SYNCS.PHASECHK.TRANS64.TRYWAIT P1, [R3+URZ+0x33430], R0 ;  /* 0x03343000030075a7 */ /* 0x0002a6000802017f */
[----:B--2---:R-:W-:Y:S05]  /*11610*/  @!P1 NANOSLEEP.SYNCS 0x989680 ;  /* 0x009896800000995d */ /* 0x004fea0003900000 */
[----:B------:R-:W2:Y:S02]  /*11620*/  @!P1 SYNCS.PHASECHK.TRANS64 P1, [R3+URZ+0x33430], R0 ;  /* 0x03343000030095a7 */ /* 0x000ea4000802007f */
[----:B--2---:R-:W-:Y:S05]  /*11630*/  @!P1 BRA `(.L_x_3027) ;  /* 0xfffffffc00ec9947 */ /* 0x004fea000383ffff */
[----:B------:R-:W-:Y:S05]  /*11640*/  BRA `(.L_x_3024) ;  /* 0xffffff3c001c7947 */ /* 0x000fea000383ffff */
.L_x_3031:
[----:B-1----:R-:W-:-:S04]  /*11650*/  IMAD.U32 R3, RZ, RZ, UR6 ;  /* 0x00000006ff037e24 */ /* 0x002fc8000f8e00ff */
[----:B------:R1:W2:Y:S03]  /*11660*/  SYNCS.PHASECHK.TRANS64.TRYWAIT P1, [R3+URZ+0x33450], R0 ;  /* 0x03345000030075a7 */ /* 0x0002a6000802017f */
[----:B--2---:R-:W-:Y:S05]  /*11670*/  @!P1 NANOSLEEP.SYNCS 0x989680 ;  /* 0x009896800000995d */ /* 0x004fea0003900000 */
[----:B------:R-:W2:Y:S02]  /*11680*/  @!P1 SYNCS.PHASECHK.TRANS64 P1, [R3+URZ+0x33450], R0 ;  /* 0x03345000030095a7 */ /* 0x000ea4000802007f */
[----:B--2---:R-:W-:Y:S05]  /*11690*/  @!P1 BRA `(.L_x_3031) ;  /* 0xfffffffc00ec9947 */ /* 0x004fea000383ffff */
[----:B------:R-:W-:Y:S05]  /*116a0*/  BRA `(.L_x_3028) ;  /* 0xffffff4800287947 */ /* 0x000fea000383ffff */
.L_x_3037:
[----:B-1----:R1:W2:Y:S02]  /*116b0*/  SYNCS.PHASECHK.TRANS64.TRYWAIT P1, [R14+URZ+0x33450], R7 ;  /* 0x033450070e0075a7 */ /* 0x0022a4000802017f */
[----:B--2---:R-:W-:Y:S05]  /*116c0*/  @!P1 NANOSLEEP.SYNCS 0x989680 ;  /* 0x009896800000995d */ /* 0x004fea0003900000 */
[----:B------:R-:W2:Y:S02]  /*116d0*/  @!P1 SYNCS.PHASECHK.TRANS64 P1, [R14+URZ+0x33450], R7 ;  /* 0x033450070e0095a7 */ /* 0x000ea4000802007f */
[----:B--2---:R-:W-:Y:S05]  /*116e0*/  @!P1 BRA `(.L_x_3037) ;  /* 0xfffffffc00f09947 */ /* 0x004fea000383ffff */
[----:B------:R-:W-:Y:S05]  /*116f0*/  BRA `(.L_x_3036) ;  /* 0xffffff6800b07947 */ /* 0x000fea000383ffff */
.L_x_3077:
[----:B------:R-:W-:Y:S02]  /*11700*/  IMAD.MOV.U32 R13, RZ, RZ, R5 ;  /* 0x000000ffff0d7224 */ /* 0x000fe400078e0005 */
[----:B------:R-:W-:Y:S02]  /*11710*/  IMAD.MOV.U32 R12, RZ, RZ, RZ ;  /* 0x000000ffff0c7224 */ /* 0x000fe400078e00ff */
[----:B------:R-:W-:Y:S02]  /*11720*/  IMAD.MOV.U32 R11, RZ, RZ, 0x1f ;  /* 0x0000001fff0b7424 */ /* 0x000fe400078e00ff */
[----:B------:R-:W-:-:S07]  /*11730*/  IMAD.MOV.U32 R15, RZ, RZ, -0x1 ;  /* 0xffffffffff0f7424 */ /* 0x000fce00078e00ff */
[----:B0-----:R-:W-:Y:S05]  /*11740*/  WARPSYNC.COLLECTIVE R15, `(.L_x_3148) ;  /* 0x000000000f087348 */ /* 0x001fea0003c00000 */
[----:B------:R1:W2:Y:S02]  /*11750*/  SHFL.IDX P6, R14, R13, R12, R11 ;  /* 0x0000000c0d0e7389 */ /* 0x0002a400000c000b */
[----:B012---:R-:W-:Y:S01]  /*11760*/  ENDCOLLECTIVE ;  /* 0x000000000000791b */ /* 0x007fe20003800000 */
.L_x_3148:
[----:B------:R-:W-:Y:S05]  /*11770*/  BRA `(.L_x_3149) ;  /* 0xffffffc000007947 */ /* 0x000fea000383ffff */
.L_x_3079:
[----:B------:R-:W-:Y:S01]  /*11780*/  BSSY B0, `(.L_x_3150) ;  /* 0x0000006000007945 */ /* 0x000fe20003800000 */
[----:B------:R-:W-:-:S07]  /*11790*/  IMAD.MOV.U32 R15, RZ, RZ, -0x1 ;  /* 0xffffffffff0f7424 */ /* 0x000fce00078e00ff */
[----:B-1----:R-:W-:Y:S05]  /*117a0*/  WARPSYNC.COLLECTIVE R15, `(.L_x_3151) ;  /* 0x000000000f0c7348 */ /* 0x002fea0003c00000 */
[----:B------:R-:W-:Y:S02]  /*117b0*/  ELECT P6, UR62, PT ;  /* 0x00000000003e782f */ /* 0x000fe400038c0000 */
[----:B------:R-:W-:Y:S01]  /*117c0*/  MOV R14, UR62 ;  /* 0x0000003e000e7c02 */ /* 0x000fe20008000f00 */
[----:B-1----:R-:W-:Y:S10]  /*117d0*/  ENDCOLLECTIVE ;  /* 0x000000000000791b */ /* 0x002ff40003800000 */
.L_x_3151:
[----:B------:R-:W-:Y:S05]  /*117e0*/  BSYNC B0 ;  /* 0x0000000000007941 */ /* 0x000fea0003800000 */
.L_x_3150:
[----:B------:R-:W-:Y:S05]  /*117f0*/  BRA `(.L_x_3152) ;  /* 0xffffffc000007947 */ /* 0x000fea000383ffff */
.L_x_3082:
[----:B0-----:R0:W2:Y:S02]  /*11800*/  SYNCS.PHASECHK.TRANS64.TRYWAIT P2, [R4+URZ+0x33480], R3 ;  /* 0x03348003040075a7 */ /* 0x0010a4000804017f */
[----:B--2---:R-:W-:Y:S05]  /*11810*/  @!P2 NANOSLEEP.SYNCS 0x989680 ;  /* 0x009896800000a95d */ /* 0x004fea0003900000 */
[----:B------:R-:W2:Y:S02]  /*11820*/  @!P2 SYNCS.PHASECHK.TRANS64 P2, [R4+URZ+0x33480], R3 ;  /* 0x033480030400a5a7 */ /* 0x000ea4000804007f */
[----:B--2---:R-:W-:Y:S05]  /*11830*/  @!P2 BRA `(.L_x_3082) ;  /* 0xfffffffc00f0a947 */ /* 0x004fea000383ffff */
[----:B------:R-:W-:Y:S05]  /*11840*/  BRA `(.L_x_3153) ;  /* 0xffffffc000647947 */ /* 0x000fea000383ffff */
.L_x_3084:
[----:B-1----:R1:W2:Y:S02]  /*11850*/  SYNCS.PHASECHK.TRANS64.TRYWAIT P2, [R4+URZ+0x33440], R3 ;  /* 0x03344003040075a7 */ /* 0x0022a4000804017f */
[----:B--2---:R-:W-:Y:S05]  /*11860*/  @!P2 NANOSLEEP.SYNCS 0x989680 ;  /* 0x009896800000a95d */ /* 0x004fea0003900000 */
[----:B------:R-:W2:Y:S02]  /*11870*/  @!P2 SYNCS.PHASECHK.TRANS64 P2, [R4+URZ+0x33440], R3 ;  /* 0x033440030400a5a7 */ /* 0x000ea4000804007f */
[----:B--2---:R-:W-:Y:S05]  /*11880*/  @!P2 BRA `(.L_x_3084) ;  /* 0xfffffffc00f0a947 */ /* 0x004fea000383ffff */
[----:B------:R-:W-:Y:S05]  /*11890*/  BRA `(.L_x_3154) ;  /* 0xffffffc000e47947 */ /* 0x000fea000383ffff */
.L_x_3087:
[----:B0-----:R-:W-:-:S04]  /*118a0*/  IMAD.U32 R3, RZ, RZ, UR41 ;  /* 0x00000029ff037e24 */ /* 0x001fc8000f8e00ff */
[----:B------:R0:W1:Y:S03]  /*118b0*/  SYNCS.PHASECHK.TRANS64.TRYWAIT P0, [R3+URZ+0x33420], R2 ;  /* 0x03342002030075a7 */ /* 0x000066000800017f */
[----:B-1----:R-:W-:Y:S05]  /*118c0*/  @!P0 NANOSLEEP.SYNCS 0x989680 ;  /* 0x009896800000895d */ /* 0x002fea0003900000 */
[----:B------:R-:W1:Y:S02]  /*118d0*/  @!P0 SYNCS.PHASECHK.TRANS64 P0, [R3+URZ+0x33420], R2 ;  /* 0x03342002030085a7 */ /* 0x000e64000800007f */
[----:B-1----:R-:W-:Y:S05]  /*118e0*/  @!P0 BRA `(.L_x_3087) ;  /* 0xfffffffc00ec8947 */ /* 0x002fea000383ffff */
[----:B------:R-:W-:Y:S05]  /*118f0*/  BRA `(.L_x_3155) ;  /* 0xffffffc400f07947 */ /* 0x000fea000383ffff */
.L_x_3093:
[----:B--2---:R2:W3:Y:S02]  /*11900*/  SYNCS.PHASECHK.TRANS64.TRYWAIT P0, [R6+URZ+0x33480], R5 ;  /* 0x03348005060075a7 */ /* 0x0044e4000800017f */
[----:B---3--:R-:W-:Y:S05]  /*11910*/  @!P0 NANOSLEEP.SYNCS 0x989680 ;  /* 0x009896800000895d */ /* 0x008fea0003900000 */
[----:B------:R-:W3:Y:S02]  /*11920*/  @!P0 SYNCS.PHASECHK.TRANS64 P0, [R6+URZ+0x33480], R5 ;  /* 0x03348005060085a7 */ /* 0x000ee4000800007f */
[----:B---3--:R-:W-:Y:S05]  /*11930*/  @!P0 BRA `(.L_x_3093) ;  /* 0xfffffffc00f08947 */ /* 0x008fea000383ffff */
[----:B------:R-:W-:Y:S05]  /*11940*/  BRA `(.L_x_3156) ;  /* 0xffffffc800a07947 */ /* 0x000fea000383ffff */
.L_x_3100:
[----:B-1----:R1:W3:Y:S02]  /*11950*/  SYNCS.PHASECHK.TRANS64.TRYWAIT P0, [R6+URZ+0x33440], R5 ;  /* 0x03344005060075a7 */ /* 0x0022e4000800017f */
[----:B---3--:R-:W-:Y:S05]  /*11960*/  @!P0 NANOSLEEP.SYNCS 0x989680 ;  /* 0x009896800000895d */ /* 0x008fea0003900000 */
[----:B------:R-:W3:Y:S02]  /*11970*/  @!P0 SYNCS.PHASECHK.TRANS64 P0, [R6+URZ+0x33440], R5 ;  /* 0x03344005060085a7 */ /* 0x000ee4000800007f */
[----:B---3--:R-:W-:Y:S05]  /*11980*/  @!P0 BRA `(.L_x_3100) ;  /* 0xfffffffc00f08947 */ /* 0x008fea000383ffff */
[----:B------:R-:W-:Y:S05]  /*11990*/  BRA `(.L_x_3157) ;  /* 0xffffffcc00a07947 */ /* 0x000fea000383ffff */
.L_x_3108:
[----:B--2---:R2:W3:Y:S02]  /*119a0*/  SYNCS.PHASECHK.TRANS64.TRYWAIT P2, [R12+URZ+0x33470], R4 ;  /* 0x033470040c0075a7 */ /* 0x0044e4000804017f */
[----:B---3--:R-:W-:Y:S05]  /*119b0*/  @!P2 NANOSLEEP.SYNCS 0x989680 ;  /* 0x009896800000a95d */ /* 0x008fea0003900000 */
[----:B------:R-:W3:Y:S02]  /*119c0*/  @!P2 SYNCS.PHASECHK.TRANS64 P2, [R12+URZ+0x33470], R4 ;  /* 0x033470040c00a5a7 */ /* 0x000ee4000804007f */
[----:B---3--:R-:W-:Y:S05]  /*119d0*/  @!P2 BRA `(.L_x_3108) ;  /* 0xfffffffc00f0a947 */ /* 0x008fea000383ffff */
[----:B------:R-:W-:Y:S05]  /*119e0*/  BRA `(.L_x_3158) ;  /* 0xffffffd000b47947 */ /* 0x000fea000383ffff */
.L_x_3110:
[----:B--2---:R2:W3:Y:S02]  /*119f0*/  SYNCS.PHASECHK.TRANS64.TRYWAIT P2, [R12+URZ+0x33460], R4 ;  /* 0x033460040c0075a7 */ /* 0x0044e4000804017f */
[----:B---3--:R-:W-:Y:S05]  /*11a00*/  @!P2 NANOSLEEP.SYNCS 0x989680 ;  /* 0x009896800000a95d */ /* 0x008fea0003900000 */
[----:B------:R-:W3:Y:S02]  /*11a10*/  @!P2 SYNCS.PHASECHK.TRANS64 P2, [R12+URZ+0x33460], R4 ;  /* 0x033460040c00a5a7 */ /* 0x000ee4000804007f */
[----:B---3--:R-:W-:Y:S05]  /*11a20*/  @!P2 BRA `(.L_x_3110) ;  /* 0xfffffffc00f0a947 */ /* 0x008fea000383ffff */
[----:B------:R-:W-:Y:S05]  /*11a30*/  BRA `(.L_x_3159) ;  /* 0xffffffd000bc7947 */ /* 0x000fea000383ffff */
.L_x_3117:
[----:B0-----:R0:W2:Y:S02]  /*11a40*/  SYNCS.PHASECHK.TRANS64.TRYWAIT P0, [R0+URZ+0x33470], R3 ;  /* 0x03347003000075a7 */ /* 0x0010a4000800017f */
[----:B--2---:R-:W-:Y:S05]  /*11a50*/  @!P0 NANOSLEEP.SYNCS 0x989680 ;  /* 0x009896800000895d */ /* 0x004fea0003900000 */
[----:B------:R-:W2:Y:S02]  /*11a60*/  @!P0 SYNCS.PHASECHK.TRANS64 P0, [R0+URZ+0x33470], R3 ;  /* 0x03347003000085a7 */ /* 0x000ea4000800007f */
[----:B--2---:R-:W-:Y:S05]  /*11a70*/  @!P0 BRA `(.L_x_3117) ;  /* 0xfffffffc00f08947 */ /* 0x004fea000383ffff */
[----:B------:R-:W-:Y:S05]  /*11a80*/  BRA `(.L_x_3160) ;  /* 0xffffffe0001c7947 */ /* 0x000fea000383ffff */
.L_x_3119:
[----:B0-----:R0:W2:Y:S02]  /*11a90*/  SYNCS.PHASECHK.TRANS64.TRYWAIT P0, [R0+URZ+0x33460], R3 ;  /* 0x03346003000075a7 */ /* 0x0010a4000800017f */
[----:B--2---:R-:W-:Y:S05]  /*11aa0*/  @!P0 NANOSLEEP.SYNCS 0x989680 ;  /* 0x009896800000895d */ /* 0x004fea0003900000 */
[----:B------:R-:W2:Y:S02]  /*11ab0*/  @!P0 SYNCS.PHASECHK.TRANS64 P0, [R0+URZ+0x33460], R3 ;  /* 0x03346003000085a7 */ /* 0x000ea4000800007f */
[----:B--2---:R-:W-:Y:S05]  /*11ac0*/  @!P0 BRA `(.L_x_3119) ;  /* 0xfffffffc00f08947 */ /* 0x004fea000383ffff */
[----:B------:R-:W-:Y:S05]  /*11ad0*/  BRA `(.L_x_3161) ;  /* 0xffffffe000247947 */ /* 0x000fea000383ffff */
.L_x_3132:
[----:B0-----:R0:W1:Y:S02]  /*11ae0*/  SYNCS.PHASECHK.TRANS64.TRYWAIT P0, [R0+URZ+0x33420], R3 ;  /* 0x03342003000075a7 */ /* 0x001064000800017f */
[----:B-1----:R-:W-:Y:S05]  /*11af0*/  @!P0 NANOSLEEP.SYNCS 0x989680 ;  /* 0x009896800000895d */ /* 0x002fea0003900000 */
[----:B------:R-:W1:Y:S02]  /*11b00*/  @!P0 SYNCS.PHASECHK.TRANS64 P0, [R0+URZ+0x33420], R3 ;  /* 0x03342003000085a7 */ /* 0x000e64000800007f */
[----:B-1----:R-:W-:Y:S05]  /*11b10*/  @!P0 BRA `(.L_x_3132) ;  /* 0xfffffffc00f08947 */ /* 0x002fea000383ffff */
[----:B------:R-:W-:Y:S05]  /*11b20*/  BRA `(.L_x_3162) ;  /* 0xfffffff400b07947 */ /* 0x000fea000383ffff */
.L_x_3133:
        /* <DEDUP_REMOVED lines=11> */
.L_x_3164:
[----:B------:R-:W-:Y:S05]  /*11be0*/  BSYNC B0 ;  /* 0x0000000000007941 */ /* 0x000fea0003800000 */
.L_x_3163:
[----:B------:R-:W-:Y:S05]  /*11bf0*/  BRA `(.L_x_3165) ;  /* 0xfffffff400987947 */ /* 0x000fea000383ffff */
.L_x_3136:
[----:B------:R-:W-:Y:S01]  /*11c00*/  BSSY B1, `(.L_x_3166) ;  /* 0x0000006000017945 */ /* 0x000fe20003800000 */
[----:B------:R-:W-:-:S07]  /*11c10*/  IMAD.MOV.U32 R15, RZ, RZ, -0x1 ;  /* 0xffffffffff0f7424 */ /* 0x000fce00078e00ff */
[----:B01----:R-:W-:Y:S05]  /*11c20*/  WARPSYNC.COLLECTIVE R15, `(.L_x_3167) ;  /* 0x000000000f0c7348 */ /* 0x003fea0003c00000 */
[----:B------:R-:W-:Y:S02]  /*11c30*/  ELECT P6, UR62, PT ;  /* 0x00000000003e782f */ /* 0x000fe400038c0000 */
[----:B------:R-:W-:Y:S01]  /*11c40*/  MOV R14, UR62 ;  /* 0x0000003e000e7c02 */ /* 0x000fe20008000f00 */
[----:B01----:R-:W-:Y:S10]  /*11c50*/  ENDCOLLECTIVE ;  /* 0x000000000000791b */ /* 0x003ff40003800000 */
.L_x_3167:
[----:B------:R-:W-:Y:S05]  /*11c60*/  BSYNC B1 ;  /* 0x0000000000017941 */ /* 0x000fea0003800000 */
.L_x_3166:
[----:B------:R-:W-:Y:S05]  /*11c70*/  BRA `(.L_x_3168) ;  /* 0xfffffff400907947 */ /* 0x000fea000383ffff */
.L_x_3138:
[----:B0-----:R0:W1:Y:S02]  /*11c80*/  SYNCS.PHASECHK.TRANS64.TRYWAIT P1, [R6+URZ], R5 ;  /* 0x00000005060075a7 */ /* 0x001064000802017f */
[----:B-1----:R-:W-:Y:S05]  /*11c90*/  @!P1 NANOSLEEP.SYNCS 0x989680 ;  /* 0x009896800000995d */ /* 0x002fea0003900000 */
[----:B------:R-:W1:Y:S02]  /*11ca0*/  @!P1 SYNCS.PHASECHK.TRANS64 P1, [R6+URZ], R5 ;  /* 0x00000005060095a7 */ /* 0x000e64000802007f */
[----:B-1----:R-:W-:Y:S05]  /*11cb0*/  @!P1 BRA `(.L_x_3138) ;  /* 0xfffffffc00f09947 */ /* 0x002fea000383ffff */
[----:B------:R-:W-:Y:S05]  /*11cc0*/  BRA `(.L_x_3169) ;  /* 0xfffffff400c87947 */ /* 0x000fea000383ffff */
.L_x_3139:
[----:B-1----:R1:W2:Y:S02]  /*11cd0*/  SYNCS.PHASECHK.TRANS64.TRYWAIT P1, [R7+URZ], R2 ;  /* 0x00000002070075a7 */ /* 0x0022a4000802017f */
[----:B--2---:R-:W-:Y:S05]  /*11ce0*/  @!P1 NANOSLEEP.SYNCS 0x989680 ;  /* 0x009896800000995d */ /* 0x004fea0003900000 */
[----:B------:R-:W2:Y:S02]  /*11cf0*/  @!P1 SYNCS.PHASECHK.TRANS64 P1, [R7+URZ], R2 ;  /* 0x00000002070095a7 */ /* 0x000ea4000802007f */
[----:B--2---:R-:W-:Y:S05]  /*11d00*/  @!P1 BRA `(.L_x_3139) ;  /* 0xfffffffc00f09947 */ /* 0x004fea000383ffff */
[----:B------:R-:W-:Y:S05]  /*11d10*/  BRA `(.L_x_3170) ;  /* 0xfffffff400bc7947 */ /* 0x000fea000383ffff */
.L_x_3141:
[----:B--2---:R2:W3:Y:S02]  /*11d20*/  SYNCS.PHASECHK.TRANS64.TRYWAIT P1, [R4+URZ+0x33460], R5 ;  /* 0x03346005040075a7 */ /* 0x0044e4000802017f */
[----:B---3--:R-:W-:Y:S05]  /*11d30*/  @!P1 NANOSLEEP.SYNCS 0x989680 ;  /* 0x009896800000995d */ /* 0x008fea0003900000 */
[----:B------:R-:W3:Y:S02]  /*11d40*/  @!P1 SYNCS.PHASECHK.TRANS64 P1, [R4+URZ+0x33460], R5 ;  /* 0x03346005040095a7 */ /* 0x000ee4000802007f */
[----:B---3--:R-:W-:Y:S05]  /*11d50*/  @!P1 BRA `(.L_x_3141) ;  /* 0xfffffffc00f09947 */ /* 0x008fea000383ffff */
[----:B------:R-:W-:Y:S05]  /*11d60*/  BRA `(.L_x_3171) ;  /* 0xfffffff400bc7947 */ /* 0x000fea000383ffff */
.L_x_3143:
[----:B---3--:R3:W4:Y:S02]  /*11d70*/  SYNCS.PHASECHK.TRANS64.TRYWAIT P1, [R3+URZ+0x33460], R2 ;  /* 0x03346002030075a7 */ /* 0x008724000802017f */
[----:B----4-:R-:W-:Y:S05]  /*11d80*/  @!P1 NANOSLEEP.SYNCS 0x989680 ;  /* 0x009896800000995d */ /* 0x010fea0003900000 */
[----:B------:R-:W4:Y:S02]  /*11d90*/  @!P1 SYNCS.PHASECHK.TRANS64 P1, [R3+URZ+0x33460], R2 ;  /* 0x03346002030095a7 */ /* 0x000f24000802007f */
[----:B----4-:R-:W-:Y:S05]  /*11da0*/  @!P1 BRA `(.L_x_3143) ;  /* 0xfffffffc00f09947 */ /* 0x010fea000383ffff */
[----:B------:R-:W-:Y:S05]  /*11db0*/  BRA `(.L_x_3172) ;  /* 0xfffffff400bc7947 */ /* 0x000fea000383ffff */
.L_x_3145:
[----:B----4-:R4:W0:Y:S02]  /*11dc0*/  SYNCS.PHASECHK.TRANS64.TRYWAIT P0, [R4+URZ+0x33480], R5 ;  /* 0x03348005040075a7 */ /* 0x010824000800017f */
[----:B0-----:R-:W-:Y:S05]  /*11dd0*/  @!P0 NANOSLEEP.SYNCS 0x989680 ;  /* 0x009896800000895d */ /* 0x001fea0003900000 */
[----:B------:R-:W0:Y:S02]  /*11de0*/  @!P0 SYNCS.PHASECHK.TRANS64 P0, [R4+URZ+0x33480], R5 ;  /* 0x03348005040085a7 */ /* 0x000e24000800007f */
[----:B0-----:R-:W-:Y:S05]  /*11df0*/  @!P0 BRA `(.L_x_3145) ;  /* 0xfffffffc00f08947 */ /* 0x001fea000383ffff */
[----:B------:R-:W-:Y:S05]  /*11e00*/  BRA `(.L_x_3146) ;  /* 0xfffffff400b87947 */ /* 0x000fea000383ffff */
.L_x_3173:
        /* <DEDUP_REMOVED lines=15> */
.L_x_12361:


//--------------------- .text._ZN7cutlass13device_kernelIN5flash11enable_sm90INS1_16FlashAttnFwdSm90INS1_25CollectiveMainloopFwdSm90ILi2EN4cute5tupleIJNS5_1CILi1EEES8_S8_EEENS6_IJNS7_ILi128EEENS7_ILi160EEENS7_ILi192EEEEEELi192ENS_12float_e4m3_tEfNS_4arch4Sm90ELb0ELb0ELb0ELb1ELb0ELb1ELb0ELb1ELb1ELb0ELb0ELb0EEENS1_21CollectiveEpilogueFwdINS6_IJSA_SC_SB_EEES9_NS_10bfloat16_tESG_Li256ELb1ELb0ELb0ELb1EEENS1_36VarlenDynamicPersistentTileSchedulerILi128ELi160ELi256ELi128ELb0ELb0ELb1ELb0ELb1ELb1EEEEEEEEEvNT_6ParamsE --------------------------
	.section	.text._ZN7cutlass13device_kernelIN5flash11enable_sm90INS1_16FlashAttnFwdSm90INS1_25CollectiveMainloopFwdSm90ILi2EN4cute5tupleIJNS5_1CILi1EEES8_S8_EEENS6_IJNS7_ILi128EEENS7_ILi160EEENS7_ILi192EEEEEELi192ENS_12float_e4m3_tEfNS_4arch4Sm90ELb0ELb0ELb0ELb1ELb0ELb1ELb0ELb1ELb1ELb0ELb0ELb0EEENS1_21CollectiveEpilogueFwdINS6_IJSA_SC_SB_EEES9_NS_10bfloat16_tESG_Li256ELb1ELb0ELb0ELb1EEENS1_36VarlenDynamicPersistentTileSchedulerILi128ELi160ELi256ELi128ELb0ELb0ELb1ELb0ELb1ELb1EEEEEEEEEvNT_6ParamsE,"ax",@progbits
	.align	128
.text._ZN7cutlass13device_kernelIN5flash11enable_sm90INS1_16FlashAttnFwdSm90INS1_25CollectiveMainloopFwdSm90ILi2EN4cute5tupleIJNS5_1CILi1EEES8_S8_EEENS6_IJNS7_ILi128EEENS7_ILi160EEENS7_ILi192EEEEEELi192ENS_12float_e4m3_tEfNS_4arch4Sm90ELb0ELb0ELb0ELb1ELb0ELb1ELb0ELb1ELb1ELb0ELb0ELb0EEENS1_21CollectiveEpilogueFwdINS6_IJSA_SC_SB_EEES9_NS_10bfloat16_tESG_Li256ELb1ELb0ELb0ELb1EEENS1_36VarlenDynamicPersistentTileSchedulerILi128ELi160ELi256ELi128ELb0ELb0ELb1ELb0ELb1ELb1EEEEEEEEEvNT_6ParamsE:
        .type           _ZN7cutlass13device_kernelIN5flash11enable_sm90INS1_16FlashAttnFwdSm90INS1_25CollectiveMainloopFwdSm90ILi2EN4cute5tupleIJNS5_1CILi1EEES8_S8_EEENS6_IJNS7_ILi128EEENS7_ILi160EEENS7_ILi192EEEEEELi192ENS_12float_e4m3_tEfNS_4arch4Sm90ELb0ELb0ELb0ELb1ELb0ELb1ELb0ELb1ELb1ELb0ELb0ELb0EEENS1_21CollectiveEpilogueFwdINS6_IJSA_SC_SB_EEES9_NS_10bfloat16_tESG_Li256ELb1ELb0ELb0ELb1EEENS1_36VarlenDynamicPersistentTileSchedulerILi128ELi160ELi256ELi128ELb0ELb0ELb1ELb0ELb1ELb1EEEEEEEEEvNT_6ParamsE,@function
        .size           _ZN7cutlass13device_kernelIN5flash11enable_sm90INS1_16FlashAttnFwdSm90INS1_25CollectiveMainloopFwdSm90ILi2EN4cute5tupleIJNS5_1CILi1EEES8_S8_EEENS6_IJNS7_ILi128EEENS7_ILi160EEENS7_ILi192EEEEEELi192ENS_12float_e4m3_tEfNS_4arch4Sm90ELb0ELb0ELb0ELb1ELb0ELb1ELb0ELb1ELb1ELb0ELb0ELb0EEENS1_21CollectiveEpilogueFwdINS6_IJSA_SC_SB_EEES9_NS_10bfloat16_tESG_Li256ELb1ELb0ELb0ELb1EEENS1_36VarlenDynamicPersistentTileSchedulerILi128ELi160ELi256ELi128ELb0ELb0ELb1ELb0ELb1ELb1EEEEEEEEEvNT_6ParamsE,(.L_x_12362 - _ZN7cutlass13device_kernelIN5flash11enable_sm90INS1_16FlashAttnFwdSm90INS1_25CollectiveMainloopFwdSm90ILi2EN4cute5tupleIJNS5_1CILi1EEES8_S8_EEENS6_IJNS7_ILi128EEENS7_ILi160EEENS7_ILi192EEEEEELi192ENS_12float_e4m3_tEfNS_4arch4Sm90ELb0ELb0ELb0ELb1ELb0ELb1ELb0ELb1ELb1ELb0ELb0ELb0EEENS1_21CollectiveEpilogueFwdINS6_IJSA_SC_SB_EEES9_NS_10bfloat16_tESG_Li256ELb1ELb0ELb0ELb1EEENS1_36VarlenDynamicPersistentTileSchedulerILi128ELi160ELi256ELi128ELb0ELb0ELb1ELb0ELb1ELb1EEEEEEEEEvNT_6ParamsE)
        .other          _ZN7cutlass13device_kernelIN5flash11enable_sm90INS1_16FlashAttnFwdSm90INS1_25CollectiveMainloopFwdSm90ILi2EN4cute5tupleIJNS5_1CILi1EEES8_S8_EEENS6_IJNS7_ILi128EEENS7_ILi160EEENS7_ILi192EEEEEELi192ENS_12float_e4m3_tEfNS_4arch4Sm90ELb0ELb0ELb0ELb1ELb0ELb1ELb0ELb1ELb1ELb0ELb0ELb0EEENS1_21CollectiveEpilogueFwdINS6_IJSA_SC_SB_EEES9_NS_10bfloat16_tESG_Li256ELb1ELb0ELb0ELb1EEENS1_36VarlenDynamicPersistentTileSchedulerILi128ELi160ELi256ELi128ELb0ELb0ELb1ELb0ELb1ELb1EEEEEEEEEvNT_6ParamsE,@"STO_CUDA_ENTRY STV_DEFAULT"
_ZN7cutlass13device_kernelIN5flash11enable_sm90INS1_16FlashAttnFwdSm90INS1_25CollectiveMainloopFwdSm90ILi2EN4cute5tupleIJNS5_1CILi1EEES8_S8_EEENS6_IJNS7_ILi128EEENS7_ILi160EEENS7_ILi192EEEEEELi192ENS_12float_e4m3_tEfNS_4arch4Sm90ELb0ELb0ELb0ELb1ELb0ELb1ELb0ELb1ELb1ELb0ELb0ELb0EEENS1_21CollectiveEpilogueFwdINS6_IJSA_SC_SB_EEES9_NS_10bfloat16_tESG_Li256ELb1ELb0ELb0ELb1EEENS1_36VarlenDynamicPersistentTileSchedulerILi128ELi160ELi256ELi128ELb0ELb0ELb1ELb0ELb1ELb1EEEEEEEEEvNT_6ParamsE:
        /* <DEDUP_REMOVED lines=27> */
.L_x_3175:
[----:B------:R-:W-:Y:S05]  /*01b0*/  BSYNC B0 ;  /* 0x0000000000007941 */ /* 0x000fea0003800000 */
.L_x_3174:
        /* <DEDUP_REMOVED lines=41> */
.L_x_3176:
        /* <DEDUP_REMOVED lines=22> */
.L_x_3177:
        /* <DEDUP_REMOVED lines=18> */
.L_x_3178:
        /* <DEDUP_REMOVED lines=22> */
.L_x_3179:
        /* <DEDUP_REMOVED lines=22> */
.L_x_3180:
        /* <DEDUP_REMOVED lines=8> */
.L_x_3183:
[----:B------:R-:W-:-:S08]  /*0a10*/  NOP ;  /* 0x0000000000007918 */ /* 0x000fd00000000000 */
[----:B------:R-:W0:Y:S02]  /*0a20*/  USETMAXREG.TRY_ALLOC.CTAPOOL UP0, 0xf0 ;  /* 0x000000f0000079c8 */ /* 0x000e240008000600 */
[----:B0-----:R-:W-:-:S13]  /*0a30*/  PLOP3.LUT P0, PT, PT, PT, UP0, 0x80, 0x0 ;  /* 0x000000000000781c */ /* 0x001fda0003f0f008 */
[----:B------:R-:W-:Y:S05]  /*0a40*/  @!P0 BRA `(.L_x_3183) ;  /* 0xfffffffc00f08947 */ /* 0x000fea000383ffff */
[----:B------:R-:W2:Y:S01]  /*0a50*/  LDL.LU R0, [R1+0x10] ;  /* 0x0000100001007983 */ /* 0x000ea20000300800 */
[----:B------:R-:W0:Y:S01]  /*0a60*/  S2R R2, SR_TID.X ;  /* 0x0000000000027919 */ /* 0x000e220000002100 */
[----:B------:R-:W1:Y:S01]  /*0a70*/  S2UR UR42, SR_CgaCtaId ;  /* 0x00000000002a79c3 */ /* 0x000e620000008800 */
[----:B------:R-:W-:Y:S01]  /*0a80*/  UMOV UR4, 0x400 ;  /* 0x0000040000047882 */ /* 0x000fe20000000000 */
[----:B0-----:R-:W-:-:S06]  /*0a90*/  SHF.R.U32.HI R2, RZ, 0x7, R2 ;  /* 0x00000007ff027819 */ /* 0x001fcc0000011602 */
[----:B------:R-:W-:Y:S06]  /*0aa0*/  BAR.ARV 0x8, 0x120 ;  /* 0x0204800000007b1d */ /* 0x000fec0000002000 */
[----:B------:R-:W-:-:S13]  /*0ab0*/  ISETP.NE.AND P0, PT, R2, 0x1, PT ;  /* 0x000000010200780c */ /* 0x000fda0003f05270 */
[----:B------:R-:W-:Y:S08]  /*0ac0*/  @!P0 BAR.ARV 0x9, 0x100 ;  /* 0x0244000000008b1d */ /* 0x000ff00000002000 */
[----:B------:R-:W-:Y:S01]  /*0ad0*/  BAR.SYNC.DEFER_BLOCKING 0x5, 0x180 ;  /* 0x0146000000007b1d */ /* 0x000fe20000010000 */
[----:B-1----:R-:W-:-:S06]  /*0ae0*/  ULEA UR4, UR42, UR4, 0x18 ;  /* 0x000000042a047291 */ /* 0x002fcc000f8ec03f */
[----:B------:R-:W-:Y:S01]  /*0af0*/  IMAD.U32 R18, RZ, RZ, UR4 ;  /* 0x00000004ff127e24 */ /* 0x000fe2000f8e00ff */
[----:B------:R-:W-:-:S04]  /*0b00*/  ULDC UR4, c[0x0][0xc14] ;  /* 0x0003050000047ab9 */ /* 0x000fc80000000800 */
[----:B------:R-:W0:Y:S01]  /*0b10*/  LDS.128 R124, [R18+0x334d0] ;  /* 0x0334d000127c7984 */ /* 0x000e220000000c00 */
[----:B------:R-:W-:Y:S06]  /*0b20*/  BAR.ARV 0x4, 0x180 ;  /* 0x0106000000007b1d */ /* 0x000fec0000002000 */
[----:B--2---:R-:W-:-:S04]  /*0b30*/  LOP3.LUT R0, R0, 0xffffffef, RZ, 0xc0, !PT ;  /* 0xffffffef00007812 */ /* 0x004fc800078ec0ff */
[----:B------:R-:W-:-:S05]  /*0b40*/  @P0 LOP3.LUT R0, R0, 0x10, RZ, 0xfc, !PT ;  /* 0x0000001000000812 */ /* 0x000fca00078efcff */
[----:B------:R1:W-:Y:S01]  /*0b50*/  STL [R1+0x10], R0 ;  /* 0x0000100001007387 */ /* 0x0003e20000100800 */
[----:B0-----:R-:W-:-:S13]  /*0b60*/  ISETP.GE.AND P0, PT, R127, UR4, PT ;  /* 0x000000047f007c0c */ /* 0x001fda000bf06270 */
[----:B-1----:R-:W-:Y:S05]  /*0b70*/  @P0 BRA `(.L_x_3184) ;  /* 0x0000028800c40947 */ /* 0x002fea0003800000 */
[----:B------:R-:W0:Y:S01]  /*0b80*/  S2R R0, SR_TID.X ;  /* 0x0000000000007919 */ /* 0x000e220000002100 */
[----:B------:R-:W-:Y:S01]  /*0b90*/  IMAD.MOV.U32 R13, RZ, RZ, -0x2 ;  /* 0xfffffffeff0d7424 */ /* 0x000fe200078e00ff */
[----:B------:R-:W-:Y:S01]  /*0ba0*/  R2UR UR52, R18 ;  /* 0x00000000123472ca */ /* 0x000fe200000e0000 */
[----:B------:R-:W-:Y:S01]  /*0bb0*/  IMAD.MOV.U32 R223, RZ, RZ, RZ ;  /* 0x000000ffffdf7224 */ /* 0x000fe200078e00ff */
[----:B------:R-:W-:Y:S01]  /*0bc0*/  ULOP3.LUT UR53, UR36, 0x1, URZ, 0xfc, !UPT ;  /* 0x0000000124357892 */ /* 0x000fe2000f8efc3f */
[----:B------:R-:W-:Y:S01]  /*0bd0*/  IMAD.MOV.U32 R19, RZ, RZ, RZ ;  /* 0x000000ffff137224 */ /* 0x000fe200078e00ff */
[----:B------:R-:W-:Y:S01]  /*0be0*/  UMOV UR43, URZ ;  /* 0x0000003f002b7c82 */ /* 0x000fe20008000000 */
[----:B------:R-:W-:Y:S02]  /*0bf0*/  IMAD.MOV.U32 R227, RZ, RZ, RZ ;  /* 0x000000ffffe37224 */ /* 0x000fe400078e00ff */
[----:B------:R-:W-:-:S06]  /*0c00*/  IMAD.MOV.U32 R148, RZ, RZ, RZ ;  /* 0x000000ffff947224 */ /* 0x000fcc00078e00ff */
[----:B------:R-:W-:Y:S01]  /*0c10*/  UIADD3 UR52, UR52, 0x1e200, URZ ;  /* 0x0001e20034347890 */ /* 0x000fe2000fffe03f */
[----:B0-----:R-:W-:-:S05]  /*0c20*/  VIADD R14, R0, 0xffffff80 ;  /* 0xffffff80000e7836 */ /* 0x001fca0000000000 */
[----:B------:R-:W-:Y:S02]  /*0c30*/  SHF.R.S32.HI R0, RZ, 0x1f, R14 ;  /* 0x0000001fff007819 */ /* 0x000fe4000001140e */
[-C--:B------:R-:W-:Y:S02]  /*0c40*/  LEA.HI R3, R14, R14.reuse, RZ, 0x1 ;  /* 0x0000000e0e037211 */ /* 0x080fe400078f08ff */
[CC--:B------:R-:W-:Y:S02]  /*0c50*/  LEA.HI R2, R0.reuse, R14.reuse, RZ, 0x5 ;  /* 0x0000000e00027211 */ /* 0x0c0fe400078f28ff */
[----:B------:R-:W-:Y:S02]  /*0c60*/  LEA.HI R6, R0, R14, RZ, 0x4 ;  /* 0x0000000e00067211 */ /* 0x000fe400078f20ff */
[----:B------:R-:W-:Y:S01]  /*0c70*/  SHF.R.S32.HI R220, RZ, 0x1, R3 ;  /* 0x00000001ffdc7819 */ /* 0x000fe20000011403 */
[----:B------:R-:W-:Y:S01]  /*0c80*/  IMAD.SHL.U32 R4, R2, 0x20, RZ ;  /* 0x0000002002047824 */ /* 0x000fe200078e00ff */
[----:B------:R-:W-:-:S02]  /*0c90*/  LOP3.LUT R2, R6, 0x3fffff0, RZ, 0xc0, !PT ;  /* 0x03fffff006027812 */ /* 0x000fc400078ec0ff */
[----:B------:R-:W-:Y:S01]  /*0ca0*/  LEA.HI R5, R3, R220, RZ, 0x1 ;  /* 0x000000dc03057211 */ /* 0x000fe200078f08ff */
[----:B------:R-:W-:Y:S01]  /*0cb0*/  VIADD R11, R220, 0x80 ;  /* 0x00000080dc0b7836 */ /* 0x000fe20000000000 */
[----:B------:R-:W-:Y:S01]  /*0cc0*/  LOP3.LUT R7, R4, 0xfffffc00, RZ, 0xc0, !PT ;  /* 0xfffffc0004077812 */ /* 0x000fe200078ec0ff */
[----:B------:R-:W-:Y:S01]  /*0cd0*/  IMAD.IADD R2, R14, 0x1, -R2 ;  /* 0x000000010e027824 */ /* 0x000fe200078e0a02 */
[-C--:B------:R-:W-:Y:S02]  /*0ce0*/  LEA.HI R4, R0, R14.reuse, RZ, 0x2 ;  /* 0x0000000e00047211 */ /* 0x080fe400078f10ff */
[----:B------:R-:W-:Y:S01]  /*0cf0*/  LOP3.LUT R5, R5, 0x3fffffe, RZ, 0xc0, !PT ;  /* 0x03fffffe05057812 */ /* 0x000fe200078ec0ff */
[----:B------:R-:W-:Y:S01]  /*0d00*/  IMAD R9, R2, 0x40, R7 ;  /* 0x0000004002097824 */ /* 0x000fe200078e0207 */
[----:B------:R-:W-:Y:S02]  /*0d10*/  SHF.R.S32.HI R7, RZ, 0x4, R6 ;  /* 0x00000004ff077819 */ /* 0x000fe40000011406 */
[----:B------:R-:W-:-:S02]  /*0d20*/  LEA.HI R2, R0, R14, RZ, 0x7 ;  /* 0x0000000e00027211 */ /* 0x000fc400078f38ff */
[----:B------:R-:W-:Y:S02]  /*0d30*/  LEA.HI R6, R6, R7, RZ, 0x1 ;  /* 0x0000000706067211 */ /* 0x000fe400078f08ff */
[----:B------:R-:W-:Y:S02]  /*0d40*/  LOP3.LUT R8, R2, 0xffffff80, RZ, 0xc0, !PT ;  /* 0xffffff8002087812 */ /* 0x000fe400078ec0ff */
[--C-:B------:R-:W-:Y:S02]  /*0d50*/  SHF.R.S32.HI R235, RZ, 0x2, R4.reuse ;  /* 0x00000002ffeb7819 */ /* 0x100fe40000011404 */
[----:B------:R-:W-:Y:S01]  /*0d60*/  SHF.R.S32.HI R4, RZ, 0x1f, R4 ;  /* 0x0000001fff047819 */ /* 0x000fe20000011404 */
[----:B------:R-:W-:Y:S01]  /*0d70*/  IMAD.IADD R15, R14, 0x1, -R8 ;  /* 0x000000010e0f7824 */ /* 0x000fe200078e0a08 */
[----:B------:R-:W-:Y:S02]  /*0d80*/  IADD3 R5, R220, -R5, RZ ;  /* 0x80000005dc057210 */ /* 0x000fe40007ffe0ff */
[----:B------:R-:W-:-:S02]  /*0d90*/  LOP3.LUT R6, R6, 0x1ffffffe, RZ, 0xc0, !PT ;  /* 0x1ffffffe06067812 */ /* 0x000fc400078ec0ff */
[----:B------:R-:W-:Y:S01]  /*0da0*/  LEA.HI R4, R4, R235, RZ, 0x2 ;  /* 0x000000eb04047211 */ /* 0x000fe200078f10ff */
[----:B------:R-:W-:Y:S01]  /*0db0*/  IMAD R226, R7, 0x8, R5 ;  /* 0x0000000807e27824 */ /* 0x000fe200078e0205 */
[-C--:B------:R-:W-:Y:S01]  /*0dc0*/  LEA.HI R10, R11, R11.reuse, RZ, 0x1 ;  /* 0x0000000b0b0a7211 */ /* 0x080fe200078f08ff */
[----:B------:R-:W-:Y:S01]  /*0dd0*/  IMAD.IADD R6, R7, 0x1, -R6 ;  /* 0x0000000107067824 */ /* 0x000fe200078e0a06 */
[----:B------:R-:W-:Y:S01]  /*0de0*/  SHF.R.S32.HI R8, RZ, 0x1f, R11 ;  /* 0x0000001fff087819 */ /* 0x000fe2000001140b */
[----:B------:R-:W-:Y:S01]  /*0df0*/  IMAD.SHL.U32 R226, R226, 0x40, RZ ;  /* 0x00000040e2e27824 */ /* 0x000fe200078e00ff */
[----:B------:R-:W-:Y:S01]  /*0e00*/  LOP3.LUT R4, R4, 0xfffffffc, RZ, 0xc0, !PT ;  /* 0xfffffffc04047812 */ /* 0x000fe200078ec0ff */
[----:B------:R-:W-:Y:S01]  /*0e10*/  IMAD R6, R6, 0x8, R9 ;  /* 0x0000000806067824 */ /* 0x000fe200078e0209 */
[----:B------:R-:W-:Y:S02]  /*0e20*/  LOP3.LUT R7, R10, 0x3fffffe, RZ, 0xc0, !PT ;  /* 0x03fffffe0a077812 */ /* 0x000fe400078ec0ff */
[----:B------:R-:W-:Y:S01]  /*0e30*/  LEA.HI R8, R8, R11, RZ, 0x3 ;  /* 0x0000000b08087211 */ /* 0x000fe200078f18ff */
[----:B------:R-:W-:Y:S01]  /*0e40*/  IMAD.IADD R235, R235, 0x1, -R4 ;  /* 0x00000001ebeb7824 */ /* 0x000fe200078e0a04 */
[----:B------:R-:W-:Y:S01]  /*0e50*/  SHF.R.S32.HI R5, RZ, 0x1f, R15 ;  /* 0x0000001fff057819 */ /* 0x000fe2000001140f */
[----:B------:R0:W-:Y:S01]  /*0e60*/  STL [R1+0x48], R6 ;  /* 0x0000480601007387 */ /* 0x0001e20000100800 */
[----:B------:R-:W-:Y:S01]  /*0e70*/  IADD3 R229, R11, -R7, RZ ;  /* 0x800000070be57210 */ /* 0x000fe20007ffe0ff */
[----:B------:R-:W-:Y:S01]  /*0e80*/  IMAD.SHL.U32 R11, R8, 0x40, RZ ;  /* 0x00000040080b7824 */ /* 0x000fe200078e00ff */
[----:B------:R-:W-:Y:S01]  /*0e90*/  LEA.HI R4, R5, R15, RZ, 0x2 ;  /* 0x0000000f05047211 */ /* 0x000fe200078f10ff */
[----:B------:R-:W-:Y:S01]  /*0ea0*/  IMAD.SHL.U32 R224, R235, 0x80, RZ ;  /* 0x00000080ebe07824 */ /* 0x000fe200078e00ff */
[----:B------:R-:W-:-:S02]  /*0eb0*/  LOP3.LUT R3, R3, 0xfffffffe, RZ, 0xc0, !PT ;  /* 0xfffffffe03037812 */ /* 0x000fc400078ec0ff */
[----:B------:R-:W-:Y:S02]  /*0ec0*/  LOP3.LUT R8, R4, 0x7ffffffc, RZ, 0xc0, !PT ;  /* 0x7ffffffc04087812 */ /* 0x000fe400078ec0ff */
[----:B------:R-:W-:Y:S02]  /*0ed0*/  SHF.R.S32.HI R7, RZ, 0x2, R4 ;  /* 0x00000002ff077819 */ /* 0x000fe40000011404 */
[----:B------:R-:W-:Y:S01]  /*0ee0*/  LOP3.LUT R12, R11, 0xfffffe00, RZ, 0xc0, !PT ;  /* 0xfffffe000b0c7812 */ /* 0x000fe200078ec0ff */
[----:B------:R-:W-:Y:S01]  /*0ef0*/  IMAD.IADD R8, R15, 0x1, -R8 ;  /* 0x000000010f087824 */ /* 0x000fe200078e0a08 */
[----:B------:R-:W-:Y:S02]  /*0f00*/  SHF.R.S32.HI R4, RZ, 0x1f, R4 ;  /* 0x0000001fff047819 */ /* 0x000fe40000011404 */
[----:B------:R-:W-:Y:S01]  /*0f10*/  LEA.HI R5, R5, R15, RZ, 0x5 ;  /* 0x0000000f05057211 */ /* 0x000fe200078f28ff */
[----:B------:R-:W-:Y:S01]  /*0f20*/  IMAD R229, R229, 0x40, R12 ;  /* 0x00000040e5e57824 */ /* 0x000fe200078e020c */
[----:B------:R-:W-:Y:S01]  /*0f30*/  LEA.HI R4, R4, R7, RZ, 0x3 ;  /* 0x0000000704047211 */ /* 0x000fe200078f18ff */
[----:B------:R-:W-:Y:S01]  /*0f40*/  IMAD.IADD R12, R14, 0x1, -R3 ;  /* 0x000000010e0c7824 */ /* 0x000fe200078e0a03 */
[----:B------:R-:W-:Y:S01]  /*0f50*/  SHF.R.S32.HI R9, RZ, 0x7, R2 ;  /* 0x00000007ff097819 */ /* 0x000fe20000011402 */
[----:B0-----:R-:W-:Y:S01]  /*0f60*/  IMAD R6, R8, R13, 0xa0 ;  /* 0x000000a008067424 */ /* 0x001fe200078e020d */
[----:B------:R-:W-:Y:S01]  /*0f70*/  LOP3.LUT R4, R4, 0xfffffff8, RZ, 0xc0, !PT ;  /* 0xfffffff804047812 */ /* 0x000fe200078ec0ff */
[C---:B------:R-:W-:Y:S01]  /*0f80*/  IMAD.SHL.U32 R22, R12.reuse, 0x10, RZ ;  /* 0x000000100c167824 */ /* 0x040fe200078e00ff */
[----:B------:R-:W-:Y:S01]  /*0f90*/  SHF.R.S32.HI R5, RZ, 0x5, R5 ;  /* 0x00000005ff057819 */ /* 0x000fe20000011405 */
[----:B------:R-:W-:Y:S01]  /*0fa0*/  IMAD.SHL.U32 R16, R12, 0x8, RZ ;  /* 0x000000080c107824 */ /* 0x000fe200078e00ff */
[----:B------:R-:W-:Y:S01]  /*0fb0*/  IADD3 R4, R7, -R4, RZ ;  /* 0x8000000407047210 */ /* 0x000fe20007ffe0ff */
[----:B------:R-:W-:Y:S01]  /*0fc0*/  VIADD R221, R22, 0x20 ;  /* 0x0000002016dd7836 */ /* 0x000fe20000000000 */
[----:B------:R-:W-:Y:S01]  /*0fd0*/  LEA.HI R2, R2, R9, RZ, 0x1 ;  /* 0x0000000902027211 */ /* 0x000fe200078f08ff */
[----:B------:R-:W-:Y:S01]  /*0fe0*/  VIADD R222, R22, 0x40 ;  /* 0x0000004016de7836 */ /* 0x000fe20000000000 */
[----:B------:R-:W-:Y:S01]  /*0ff0*/  LOP3.LUT R224, R224, 0x180, RZ, 0xc0, !PT ;  /* 0x00000180e0e07812 */ /* 0x000fe200078ec0ff */
[----:B------:R-:W-:Y:S01]  /*1000*/  IMAD R5, R5, 0x10, R4 ;  /* 0x0000001005057824 */ /* 0x000fe200078e0204 */
[----:B------:R-:W-:Y:S01]  /*1010*/  LOP3.LUT R2, R2, 0x3fffffe, RZ, 0xc0, !PT ;  /* 0x03fffffe02027812 */ /* 0x000fe200078ec0ff */
[----:B------:R0:W-:Y:S01]  /*1020*/  STL [R1+0x40], R6 ;  /* 0x0000400601007387 */ /* 0x0001e20000100800 */
[----:B------:R-:W-:-:S02]  /*1030*/  SHF.R.S32.HI R4, RZ, 0x1f, R221 ;  /* 0x0000001fff047819 */ /* 0x000fc400000114dd */
[----:B------:R-:W-:Y:S01]  /*1040*/  SHF.R.S32.HI R3, RZ, 0x1f, R222 ;  /* 0x0000001fff037819 */ /* 0x000fe200000114de */
[----:B------:R-:W-:Y:S01]  /*1050*/  IMAD.IADD R2, R9, 0x1, -R2 ;  /* 0x0000000109027824 */ /* 0x000fe200078e0a02 */
[CC--:B------:R-:W-:Y:S02]  /*1060*/  LEA.HI R7, R4.reuse, R221.reuse, RZ, 0x4 ;  /* 0x000000dd04077211 */ /* 0x0c0fe400078f20ff */
[----:B------:R-:W-:Y:S01]  /*1070*/  LEA.HI R4, R4, R221, RZ, 0x6 ;  /* 0x000000dd04047211 */ /* 0x000fe200078f30ff */
[----:B------:R-:W-:Y:S01]  /*1080*/  IMAD R2, R2, 0x40, R5 ;  /* 0x0000004002027824 */ /* 0x000fe200078e0205 */
[CC--:B------:R-:W-:Y:S02]  /*1090*/  LEA.HI R11, R3.reuse, R222.reuse, RZ, 0x4 ;  /* 0x000000de030b7211 */ /* 0x0c0fe400078f20ff */
[----:B0-----:R-:W-:Y:S01]  /*10a0*/  LEA.HI R6, R3, R222, RZ, 0x6 ;  /* 0x000000de03067211 */ /* 0x001fe200078f30ff */
[----:B------:R-:W-:Y:S01]  /*10b0*/  IMAD.SHL.U32 R3, R4, 0x80, RZ ;  /* 0x0000008004037824 */ /* 0x000fe200078e00ff */
[----:B------:R-:W-:Y:S01]  /*10c0*/  LEA.HI R0, R0, R14, RZ, 0x3 ;  /* 0x0000000e00007211 */ /* 0x000fe200078f18ff */
[----:B------:R0:W-:Y:S01]  /*10d0*/  STL [R1+0x44], R2 ;  /* 0x0000440201007387 */ /* 0x0001e20000100800 */
[----:B------:R-:W-:-:S02]  /*10e0*/  LOP3.LUT R4, R224, 0x30, R7, 0xf8, !PT ;  /* 0x00000030e0047812 */ /* 0x000fc400078ef807 */
[----:B------:R-:W-:Y:S02]  /*10f0*/  SHF.R.U32.HI R225, RZ, 0x3, R224 ;  /* 0x00000003ffe17819 */ /* 0x000fe400000116e0 */
[----:B------:R-:W-:Y:S02]  /*1100*/  LOP3.LUT R3, R3, 0xffffe000, RZ, 0xc0, !PT ;  /* 0xffffe00003037812 */ /* 0x000fe400078ec0ff */
[----:B------:R-:W-:Y:S02]  /*1110*/  LOP3.LUT R4, R4, R225, RZ, 0x3c, !PT ;  /* 0x000000e104047212 */ /* 0x000fe400078e3cff */
[----:B------:R-:W-:Y:S02]  /*1120*/  SHF.L.U32 R8, R6, 0x7, RZ ;  /* 0x0000000706087819 */ /* 0x000fe400000006ff */
[----:B0-----:R-:W-:Y:S02]  /*1130*/  LOP3.LUT R2, R0, 0x1ffffff8, RZ, 0xc0, !PT ;  /* 0x1ffffff800027812 */ /* 0x001fe400078ec0ff */
[----:B------:R-:W-:-:S02]  /*1140*/  LOP3.LUT R6, R224, 0x30, R11, 0xf8, !PT ;  /* 0x00000030e0067812 */ /* 0x000fc400078ef80b */
[----:B------:R-:W-:Y:S02]  /*1150*/  SHF.R.S32.HI R232, RZ, 0x3, R0 ;  /* 0x00000003ffe87819 */ /* 0x000fe40000011400 */
[----:B------:R-:W-:Y:S02]  /*1160*/  IADD3 R2, R14, -R2, RZ ;  /* 0x800000020e027210 */ /* 0x000fe40007ffe0ff */
[--C-:B------:R-:W-:Y:S02]  /*1170*/  LOP3.LUT R0, R224, 0x10, R22.reuse, 0xf8, !PT ;  /* 0x00000010e0007812 */ /* 0x100fe400078ef816 */
[----:B------:R-:W-:Y:S01]  /*1180*/  IADD3 R9, R4, R226, R3 ;  /* 0x000000e204097210 */ /* 0x000fe20007ffe003 */
[----:B------:R-:W-:Y:S01]  /*1190*/  IMAD.SHL.U32 R230, R2, 0x8, RZ ;  /* 0x0000000802e67824 */ /* 0x000fe200078e00ff */
[----:B------:R-:W-:Y:S02]  /*11a0*/  LOP3.LUT R4, R224, 0x30, R22, 0xf8, !PT ;  /* 0x00000030e0047812 */ /* 0x000fe400078ef816 */
[----:B------:R-:W-:-:S02]  /*11b0*/  LOP3.LUT R13, R8, 0xffffe000, RZ, 0xc0, !PT ;  /* 0xffffe000080d7812 */ /* 0x000fc400078ec0ff */
[-C--:B------:R-:W-:Y:S02]  /*11c0*/  LOP3.LUT R6, R6, R225.reuse, RZ, 0x3c, !PT ;  /* 0x000000e106067212 */ /* 0x080fe400078e3cff */
[-C--:B------:R-:W-:Y:S02]  /*11d0*/  LOP3.LUT R3, R0, R225.reuse, RZ, 0x3c, !PT ;  /* 0x000000e100037212 */ /* 0x080fe400078e3cff */
[----:B------:R-:W-:Y:S02]  /*11e0*/  SHF.R.S32.HI R2, RZ, 0x4, R7 ;  /* 0x00000004ff027819 */ /* 0x000fe40000011407 */
[----:B------:R-:W-:Y:S01]  /*11f0*/  LOP3.LUT R5, R4, R225, RZ, 0x3c, !PT ;  /* 0x000000e104057212 */ /* 0x000fe200078e3cff */
[----:B------:R-:W-:Y:S01]  /*1200*/  IMAD.IADD R234, R226, 0x1, R3 ;  /* 0x00000001e2ea7824 */ /* 0x000fe200078e0203 */
[----:B------:R-:W-:Y:S01]  /*1210*/  SHF.R.S32.HI R0, RZ, 0x4, R11 ;  /* 0x00000004ff007819 */ /* 0x000fe2000001140b */
[----:B------:R0:W-:Y:S01]  /*1220*/  STL [R1+0x3c], R2 ;  /* 0x00003c0201007387 */ /* 0x0001e20000100800 */
[----:B------:R-:W-:-:S02]  /*1230*/  IADD3 R13, R6, R226, R13 ;  /* 0x000000e2060d7210 */ /* 0x000fc40007ffe00d */
[----:B------:R-:W-:Y:S01]  /*1240*/  IADD3 R3, R18, R226, R5 ;  /* 0x000000e212037210 */ /* 0x000fe20007ffe005 */
[----:B------:R1:W-:Y:S01]  /*1250*/  STL [R1+0x38], R0 ;  /* 0x0000380001007387 */ /* 0x0003e20000100800 */
[----:B------:R-:W-:-:S03]  /*1260*/  SHF.R.S32.HI R10, RZ, 0x1, R10 ;  /* 0x00000001ff0a7819 */ /* 0x000fc6000001140a */
[----:B------:R2:W-:Y:S01]  /*1270*/  STL [R1+0x30], R3 ;  /* 0x0000300301007387 */ /* 0x0005e20000100800 */
[----:B0-----:R-:W-:Y:S02]  /*1280*/  IMAD.IADD R2, R18, 0x1, R9 ;  /* 0x0000000112027824 */ /* 0x001fe400078e0209 */
[----:B------:R-:W-:Y:S02]  /*1290*/  IMAD.SHL.U32 R10, R10, 0x80, RZ ;  /* 0x000000800a0a7824 */ /* 0x000fe400078e00ff */
[----:B-1----:R-:W-:Y:S01]  /*12a0*/  IMAD.IADD R0, R18, 0x1, R13 ;  /* 0x0000000112007824 */ /* 0x002fe200078e020d */
[----:B------:R2:W-:Y:S02]  /*12b0*/  STL [R1+0x2c], R2 ;  /* 0x00002c0201007387 */ /* 0x0005e40000100800 */
[----:B------:R-:W-:Y:S02]  /*12c0*/  LOP3.LUT R228, R10, 0x180, RZ, 0xc0, !PT ;  /* 0x000001800ae47812 */ /* 0x000fe400078ec0ff */
[----:B------:R2:W-:Y:S05]  /*12d0*/  STL [R1+0x28], R0 ;  /* 0x0000280001007387 */ /* 0x0005ea0000100800 */
.L_x_3377:
[----:B0-----:R-:W0:Y:S02]  /*12e0*/  LDC.64 R236, c[0x0][0xc60] ;  /* 0x00031800ffec7b82 */ /* 0x001e240000000a00 */
[----:B0-----:R-:W-:-:S06]  /*12f0*/  IMAD.WIDE R236, R127, 0x4, R236 ;  /* 0x000000047fec7825 */ /* 0x001fcc00078e02ec */
[----:B--2---:R-:W2:Y:S01]  /*1300*/  LDG.E R236, desc[UR54][R236.64] ;  /* 0x00000036ecec7981 */ /* 0x004ea2000c1e1900 */
[----:B------:R-:W-:Y:S05]  /*1310*/  YIELD ;  /* 0x0000000000007946 */ /* 0x000fea0003800000 */
[----:B------:R-:W-:Y:S01]  /*1320*/  ULDC.64 UR4, c[0x0][0xa28] ;  /* 0x00028a0000047ab9 */ /* 0x000fe20000000a00 */
[----:B------:R-:W-:Y:S01]  /*1330*/  ULDC.64 UR8, c[0x0][0xa18] ;  /* 0x0002860000087ab9 */ /* 0x000fe20000000a00 */
[----:B------:R-:W-:Y:S01]  /*1340*/  ISETP.NE.U32.AND P1, PT, RZ, UR4, PT ;  /* 0x00000004ff007c0c */ /* 0x000fe2000bf25070 */
[----:B------:R-:W-:Y:S01]  /*1350*/  ULDC.64 UR6, c[0x0][0xa08] ;  /* 0x0002820000067ab9 */ /* 0x000fe20000000a00 */
[----:B---345:R-:W-:Y:S01]  /*1360*/  IMAD.MOV.U32 R9, RZ, RZ, RZ ;  /* 0x000000ffff097224 */ /* 0x038fe200078e00ff */
[----:B------:R-:W-:Y:S01]  /*1370*/  ISETP.NE.U32.AND P0, PT, RZ, UR6, PT ;  /* 0x00000006ff007c0c */ /* 0x000fe2000bf05070 */
[----:B------:R-:W-:Y:S01]  /*1380*/  IMAD.MOV.U32 R27, RZ, RZ, RZ ;  /* 0x000000ffff1b7224 */ /* 0x000fe200078e00ff */
[----:B------:R-:W-:-:S02]  /*1390*/  ISETP.NE.AND.EX P1, PT, RZ, UR5, PT, P1 ;  /* 0x00000005ff007c0c */ /* 0x000fc4000bf25310 */
[----:B------:R-:W-:Y:S02]  /*13a0*/  ISETP.NE.AND.EX P0, PT, RZ, UR7, PT, P0 ;  /* 0x00000007ff007c0c */ /* 0x000fe4000bf05300 */
[----:B--2---:R-:W-:-:S09]  /*13b0*/  SHF.R.S32.HI R0, RZ, 0x1f, R236 ;  /* 0x0000001fff007819 */ /* 0x004fd200000114ec */
[C---:B------:R-:W-:Y:S02]  /*13c0*/  @P1 LEA R2, P2, R236.reuse, UR4, 0x2 ;  /* 0x00000004ec021c11 */ /* 0x040fe4000f8410ff */
[C---:B------:R-:W-:Y:S01]  /*13d0*/  SHF.L.U32 R29, R236.reuse, 0x2, RZ ;  /* 0x00000002ec1d7819 */ /* 0x040fe200000006ff */
[----:B------:R0:W-:Y:S01]  /*13e0*/  STL [R1+0xc], R0 ;  /* 0x00000c0001007387 */ /* 0x0001e20000100800 */
[C-C-:B------:R-:W-:Y:S02]  /*13f0*/  @P1 LEA.HI.X R3, R236.reuse, UR5, R0.reuse, 0x2, P2 ;  /* 0x00000005ec031c11 */ /* 0x140fe400090f1400 */
[----:B------:R-:W-:Y:S01]  /*1400*/  ISETP.NE.U32.AND P2, PT, RZ, UR8, PT ;  /* 0x00000008ff007c0c */ /* 0x000fe2000bf45070 */
[----:B------:R-:W-:Y:S01]  /*1410*/  ULDC UR4, c[0x0][0x288] ;  /* 0x0000a20000047ab9 */ /* 0x000fe20000000800 */
[----:B------:R-:W-:Y:S01]  /*1420*/  SHF.L.U64.HI R28, R236, 0x2, R0 ;  /* 0x00000002ec1c7819 */ /* 0x000fe20000010200 */
[----:B------:R1:W5:Y:S01]  /*1430*/  @P1 LDG.E R9, desc[UR54][R2.64] ;  /* 0x0000003602091981 */ /* 0x000362000c1e1900 */
[----:B------:R-:W-:-:S02]  /*1440*/  ISETP.NE.AND.EX P2, PT, RZ, UR9, PT, P2 ;  /* 0x00000009ff007c0c */ /* 0x000fc4000bf45320 */
[----:B------:R-:W-:Y:S01]  /*1450*/  IADD3 R6, P3, R29, UR6, RZ ;  /* 0x000000061d067c10 */ /* 0x000fe2000ff7e0ff */
[----:B------:R-:W-:Y:S01]  /*1460*/  IMAD.U32 R150, RZ, RZ, UR4 ;  /* 0x00000004ff967e24 */ /* 0x000fe2000f8e00ff */
[----:B------:R-:W-:Y:S01]  /*1470*/  ULDC.64 UR4, c[0x0][0x3f8] ;  /* 0x0000fe0000047ab9 */ /* 0x000fe20000000a00 */
[----:B------:R0:W-:Y:S01]  /*1480*/  STL [R1+0x4], R29 ;  /* 0x0000041d01007387 */ /* 0x0001e20000100800 */
[----:B------:R-:W-:-:S07]  /*1490*/  IADD3.X R7, R28, UR7, RZ, P3, !PT ;  /* 0x000000071c077c10 */ /* 0x000fce0009ffe4ff */
[----:B------:R-:W-:Y:S01]  /*14a0*/  @P2 IADD3 R4, P1, R29, UR8, RZ ;  /* 0x000000081d042c10 */ /* 0x000fe2000ff3e0ff */
[----:B------:R0:W5:Y:S03]  /*14b0*/  @P0 LDG.E R27, desc[UR54][R6.64] ;  /* 0x00000036061b0981 */ /* 0x000166000c1e1900 */
[----:B------:R-:W-:Y:S01]  /*14c0*/  @P2 IADD3.X R5, R28, UR9, RZ, P1, !PT ;  /* 0x000000091c052c10 */ /* 0x000fe20008ffe4ff */
[----:B------:R-:W-:Y:S01]  /*14d0*/  UISETP.NE.U32.AND UP0, UPT, UR4, URZ, UPT ;  /* 0x0000003f0400728c */ /* 0x000fe2000bf05070 */
[----:B------:R0:W-:Y:S02]  /*14e0*/  STL [R1+0x8], R28 ;  /* 0x0000081c01007387 */ /* 0x0001e40000100800 */
[----:B------:R-:W-:Y:S02]  /*14f0*/  ULDC UR4, c[0x0][0x404] ;  /* 0x0001010000047ab9 */ /* 0x000fe40000000800 */
[----:B------:R0:W5:Y:S01]  /*1500*/  @P2 LDG.E R150, desc[UR54][R4.64] ;  /* 0x0000003604962981 */ /* 0x000162000c1e1900 */
[----:B------:R-:W-:-:S03]  /*1510*/  UISETP.NE.AND.EX UP0, UPT, UR5, URZ, UPT, UP0 ;  /* 0x0000003f0500728c */ /* 0x000fc6000bf05300 */
[----:B------:R-:W-:Y:S01]  /*1520*/  ULDC UR5, c[0x0][0x2e0] ;  /* 0x0000b80000057ab9 */ /* 0x000fe20000000800 */
[----:B------:R-:W-:-:S04]  /*1530*/  USEL UR4, UR4, 0x1, UP0 ;  /* 0x0000000104047887 */ /* 0x000fc80008000000 */
[----:B------:R-:W-:-:S03]  /*1540*/  UIMAD UR4, UR4, UR5, URZ ;  /* 0x00000005040472a4 */ /* 0x000fc6000f8e023f */
[----:B------:R-:W-:Y:S02]  /*1550*/  ULDC UR5, c[0x0][0x338] ;  /* 0x0000ce0000057ab9 */ /* 0x000fe40000000800 */
[----:B-1----:R-:W-:Y:S02]  /*1560*/  IMAD.U32 R2, RZ, RZ, UR5 ;  /* 0x00000005ff027e24 */ /* 0x002fe4000f8e00ff */
[----:B------:R-:W-:Y:S02]  /*1570*/  IMAD.U32 R26, RZ, RZ, UR4 ;  /* 0x00000004ff1a7e24 */ /* 0x000fe4000f8e00ff */
[----:B------:R-:W-:Y:S01]  /*1580*/  IMAD.MOV.U32 R25, RZ, RZ, R236 ;  /* 0x000000ffff197224 */ /* 0x000fe200078e00ec */
[----:B0-----:R-:W-:Y:S06]  /*1590*/  @P2 BRA `(.L_x_3185) ;  /* 0x0000000000242947 */ /* 0x001fec0003800000 */
        /* <DEDUP_REMOVED lines=8> */
[----:B--2---:R-:W-:-:S07]  /*1620*/  IADD3 R150, -R150, R3, RZ ;  /* 0x0000000396967210 */ /* 0x004fce0007ffe1ff */
.L_x_3185:
[----:B------:R-:W-:Y:S01]  /*1630*/  ULDC.64 UR4, c[0x0][0xa20] ;  /* 0x0002880000047ab9 */ /* 0x000fe20000000a00 */
[----:B------:R0:W-:Y:S01]  /*1640*/  STL [R1+0x18], R125 ;  /* 0x0000187d01007387 */ /* 0x0001e20000100800 */
[----:B------:R-:W-:Y:S01]  /*1650*/  ISETP.NE.U32.AND P1, PT, RZ, UR4, PT ;  /* 0x00000004ff007c0c */ /* 0x000fe2000bf25070 */
[----:B------:R-:W-:-:S03]  /*1660*/  IMAD.MOV.U32 R237, RZ, RZ, R126 ;  /* 0x000000ffffed7224 */ /* 0x000fc600078e007e */
[----:B------:R-:W-:-:S13]  /*1670*/  ISETP.NE.AND.EX P1, PT, RZ, UR5, PT, P1 ;  /* 0x00000005ff007c0c */ /* 0x000fda000bf25310 */
[----:B0-----:R-:W-:Y:S05]  /*1680*/  @!P1 BRA `(.L_x_3186) ;  /* 0x0000000000109947 */ /* 0x001fea0003800000 */
[----:B------:R-:W-:-:S04]  /*1690*/  IADD3 R4, P0, R29, UR4, RZ ;  /* 0x000000041d047c10 */ /* 0x000fc8000ff1e0ff */
[----:B------:R-:W-:-:S05]  /*16a0*/  IADD3.X R5, R28, UR5, RZ, P0, !PT ;  /* 0x000000051c057c10 */ /* 0x000fca00087fe4ff */
[----:B------:R0:W5:Y:S01]  /*16b0*/  LDG.E R26, desc[UR54][R4.64] ;  /* 0x00000036041a7981 */ /* 0x000162000c1e1900 */
[----:B------:R-:W-:Y:S05]  /*16c0*/  BRA `(.L_x_3187) ;  /* 0x0000000000107947 */ /* 0x000fea0003800000 */
.L_x_3186:
[----:B------:R-:W-:Y:S05]  /*16d0*/  @!P0 BRA `(.L_x_3187) ;  /* 0x00000000000c8947 */ /* 0x000fea0003800000 */
[----:B------:R-:W2:Y:S04]  /*16e0*/  LDG.E R3, desc[UR54][R6.64] ;  /* 0x0000003606037981 */ /* 0x000ea8000c1e1900 */
[----:B------:R-:W2:Y:S02]  /*16f0*/  LDG.E R26, desc[UR54][R6.64+0x4] ;  /* 0x00000436061a7981 */ /* 0x000ea4000c1e1900 */
[----:B--2---:R-:W-:-:S07]  /*1700*/  IMAD.IADD R26, R26, 0x1, -R3 ;  /* 0x000000011a1a7824 */ /* 0x004fce00078e0a03 */
.L_x_3187:
        /* <DEDUP_REMOVED lines=8> */
[----:B------:R0:W2:Y:S01]  /*1790*/  @P0 LDG.E R3, desc[UR54][R4.64+0x4] ;  /* 0x0000043604030981 */ /* 0x0000a2000c1e1900 */
[----:B------:R-:W-:Y:S01]  /*17a0*/  ISETP.NE.U32.AND P1, PT, RZ, UR4, PT ;  /* 0x00000004ff007c0c */ /* 0x000fe2000bf25070 */
[----:B------:R-:W-:-:S03]  /*17b0*/  IMAD.MOV.U32 R123, RZ, RZ, R26 ;  /* 0x000000ffff7b7224 */ /* 0x000fc600078e001a */
[----:B------:R-:W-:Y:S01]  /*17c0*/  ISETP.NE.AND.EX P1, PT, RZ, UR5, PT, P1 ;  /* 0x00000005ff007c0c */ /* 0x000fe2000bf25310 */
[----:B0-----:R-:W-:-:S05]  /*17d0*/  IMAD.MOV R4, RZ, RZ, -R9 ;  /* 0x000000ffff047224 */ /* 0x001fca00078e0a09 */
[----:B------:R-:W-:-:S07]  /*17e0*/  VIMNMX R4, RZ, R4, !PT ;  /* 0x00000004ff047248 */ /* 0x000fce0007fe0100 */
[----:B------:R-:W-:-:S04]  /*17f0*/  @P1 IADD3 R6, P2, R29, UR4, RZ ;  /* 0x000000041d061c10 */ /* 0x000fc8000ff5e0ff */
[----:B------:R-:W-:-:S05]  /*1800*/  @P1 IADD3.X R7, R28, UR5, RZ, P2, !PT ;  /* 0x000000051c071c10 */ /* 0x000fca00097fe4ff */
[----:B------:R0:W5:Y:S01]  /*1810*/  @P1 LDG.E R123, desc[UR54][R6.64] ;  /* 0x00000036067b1981 */ /* 0x000162000c1e1900 */
[----:B--2---:R-:W-:-:S04]  /*1820*/  @P0 IMAD.IADD R2, R3, 0x1, -R0 ;  /* 0x0000000103020824 */ /* 0x004fc800078e0a00 */
[----:B------:R-:W-:-:S05]  /*1830*/  IMAD.IADD R149, R9, 0x1, R2 ;  /* 0x0000000109957824 */ /* 0x000fca00078e0202 */
[----:B------:R-:W-:-:S05]  /*1840*/  IADD3 R0, R149, 0x9f, RZ ;  /* 0x0000009f95007810 */ /* 0x000fca0007ffe0ff */
[----:B------:R-:W-:-:S05]  /*1850*/  IMAD.HI R0, R0, 0x66666667, RZ ;  /* 0x6666666700007827 */ /* 0x000fca00078e02ff */
[----:B------:R-:W-:-:S04]  /*1860*/  SHF.R.U32.HI R157, RZ, 0x1f, R0 ;  /* 0x0000001fff9d7819 */ /* 0x000fc80000011600 */
[----:B------:R-:W-:-:S05]  /*1870*/  LEA.HI.SX32 R157, R0, R157, 0x1a ;  /* 0x0000009d009d7211 */ /* 0x000fca00078fd2ff */
[----:B------:R-:W-:-:S05]  /*1880*/  IMAD R3, R157, 0xa0, -R9 ;  /* 0x000000a09d037824 */ /* 0x000fca00078e0a09 */
[----:B------:R-:W-:-:S04]  /*1890*/  VIMNMX R3, R3, R2, PT ;  /* 0x0000000203037248 */ /* 0x000fc80003fe0100 */
[----:B------:R-:W-:Y:S01]  /*18a0*/  ISETP.GT.AND P0, PT, R3, R4, PT ;  /* 0x000000040300720c */ /* 0x000fe20003f04270 */
[----:B------:R-:W-:-:S05]  /*18b0*/  IMAD.WIDE.U32 R4, R4, -0x33333333, RZ ;  /* 0xcccccccd04047825 */ /* 0x000fca00078e00ff */
[----:B------:R-:W-:-:S05]  /*18c0*/  SHF.R.U32.HI R122, RZ, 0x7, R5 ;  /* 0x00000007ff7a7819 */ /* 0x000fca0000011605 */
[----:B------:R-:W-:Y:S02]  /*18d0*/  IMAD.MOV.U32 R24, RZ, RZ, R122 ;  /* 0x000000ffff187224 */ /* 0x000fe400078e007a */
[----:B------:R-:W-:-:S04]  /*18e0*/  @P0 VIADD R0, R3, 0x9f ;  /* 0x0000009f03000836 */ /* 0x000fc80000000000 */
[----:B------:R-:W-:-:S05]  /*18f0*/  @P0 IMAD.HI R0, R0, 0x66666667, RZ ;  /* 0x6666666700000827 */ /* 0x000fca00078e02ff */
[----:B------:R-:W-:-:S04]  /*1900*/  @P0 SHF.R.U32.HI R3, RZ, 0x1f, R0 ;  /* 0x0000001fff030819 */ /* 0x000fc80000011600 */
[----:B------:R-:W-:Y:S02]  /*1910*/  @P0 LEA.HI.SX32 R24, R0, R3, 0x1a ;  /* 0x0000000300180211 */ /* 0x000fe400078fd2ff */
[----:B------:R-:W-:Y:S02]  /*1920*/  PLOP3.LUT P0, PT, PT, PT, PT, 0x80, 0x0 ;  /* 0x000000000000781c */ /* 0x000fe40003f0f070 */
[----:B------:R-:W-:-:S13]  /*1930*/  ISETP.GT.AND P1, PT, R24, R122, PT ;  /* 0x0000007a1800720c */ /* 0x000fda0003f24270 */
[----:B0-----:R-:W-:Y:S05]  /*1940*/  @!P1 BRA `(.L_x_3188) ;  /* 0x000000e400b49947 */ /* 0x001fea0003800000 */
        /* <DEDUP_REMOVED lines=20> */
.L_x_3190:
[----:B------:R-:W-:Y:S05]  /*1a90*/  BSYNC B6 ;  /* 0x0000000000067941 */ /* 0x000fea0003800000 */
.L_x_3189:
        /* <DEDUP_REMOVED lines=12> */
[----:B------:R-:W-:Y:S01]  /*1b60*/  MOV R8, 0x70 ;  /* 0x0000007000087802 */ /* 0x000fe20000000f00 */
[----:B------:R-:W-:Y:S02]  /*1b70*/  IMAD.U32 R6, RZ, RZ, UR4 ;  /* 0x00000004ff067e24 */ /* 0x000fe4000f8e00ff */
[----:B------:R-:W-:-:S02]  /*1b80*/  IMAD.U32 R7, RZ, RZ, UR5 ;  /* 0x00000005ff077e24 */ /* 0x000fc4000f8e00ff */
[----:B------:R-:W-:Y:S02]  /*1b90*/  IMAD.U32 R11, RZ, RZ, UR7 ;  /* 0x00000007ff0b7e24 */ /* 0x000fe4000f8e00ff */
[----:B------:R-:W-:Y:S02]  /*1ba0*/  IMAD.MOV.U32 R12, RZ, RZ, 0x1 ;  /* 0x00000001ff0c7424 */ /* 0x000fe400078e00ff */
[----:B0-----:R-:W-:-:S07]  /*1bb0*/  IMAD.MOV.U32 R13, RZ, RZ, RZ ;  /* 0x000000ffff0d7224 */ /* 0x001fce00078e00ff */
[----:B------:R-:W-:-:S07]  /*1bc0*/  LEPC R20, `(.L_x_3192) ;  /* 0x000000001014794e */ /* 0x000fce0000000000 */
[----:B-1---5:R-:W-:Y:S05]  /*1bd0*/  CALL.ABS.NOINC R14 ;  /* 0x000000000e007343 */ /* 0x022fea0003c00000 */
.L_x_3192:
[----:B------:R-:W-:Y:S05]  /*1be0*/  BSYNC B6 ;  /* 0x0000000000067941 */ /* 0x000fea0003800000 */
.L_x_3191:
[----:B------:R-:W-:Y:S01]  /*1bf0*/  ULDC.64 UR4, c[0x0][0x9f8] ;  /* 0x00027e0000047ab9 */ /* 0x000fe20000000a00 */
[----:B------:R-:W0:Y:S01]  /*1c00*/  LDC R0, c[0x0][0x428] ;  /* 0x00010a00ff007b82 */ /* 0x000e220000000800 */
[----:B------:R-:W-:-:S07]  /*1c10*/  ISETP.NE.U32.AND P0, PT, RZ, UR4, PT ;  /* 0x00000004ff007c0c */ /* 0x000fce000bf05070 */
[----:B------:R-:W1:Y:S01]  /*1c20*/  LDC.64 R116, c[0x0][0x2f0] ;  /* 0x0000bc00ff747b82 */ /* 0x000e620000000a00 */
[----:B------:R-:W-:Y:S01]  /*1c30*/  ISETP.NE.AND.EX P0, PT, RZ, UR5, PT, P0 ;  /* 0x00000005ff007c0c */ /* 0x000fe2000bf05300 */
[----:B------:R-:W2:Y:S01]  /*1c40*/  S2R R20, SR_TID.X ;  /* 0x0000000000147919 */ /* 0x000ea20000002100 */
[----:B------:R-:W-:Y:S01]  /*1c50*/  IMAD.IADD R103, R27, 0x1, R26 ;  /* 0x000000011b677824 */ /* 0x000fe200078e021a */
[----:B------:R-:W-:Y:S01]  /*1c60*/  ULDC.64 UR6, c[0x0][0xa08] ;  /* 0x0002820000067ab9 */ /* 0x000fe20000000a00 */
[----:B------:R-:W-:-:S03]  /*1c70*/  SHF.R.S32.HI R23, RZ, 0x1f, R22 ;  /* 0x0000001fff177819 */ /* 0x000fc60000011416 */
[----:B------:R-:W3:Y:S06]  /*1c80*/  LDC.64 R110, c[0x0][0x3d8] ;  /* 0x0000f600ff6e7b82 */ /* 0x000eec0000000a00 */
[----:B------:R-:W-:Y:S02]  /*1c90*/  @P0 IADD3 R4, P1, R29, UR4, RZ ;  /* 0x000000041d040c10 */ /* 0x000fe4000ff3e0ff */
[----:B------:R-:W-:Y:S01]  /*1ca0*/  SHF.R.S32.HI R146, RZ, 0x1f, R220 ;  /* 0x0000001fff927819 */ /* 0x000fe200000114dc */
[----:B------:R-:W4:Y:S01]  /*1cb0*/  LDC.64 R104, c[0x0][0x3e8] ;  /* 0x0000fa00ff687b82 */ /* 0x000f220000000a00 */
[----:B------:R-:W-:Y:S01]  /*1cc0*/  @P0 IADD3.X R5, R28, UR5, RZ, P1, !PT ;  /* 0x000000051c050c10 */ /* 0x000fe20008ffe4ff */
[----:B------:R-:W-:Y:S01]  /*1cd0*/  ULDC.64 UR4, c[0x0][0x2f8] ;  /* 0x0000be0000047ab9 */ /* 0x000fe20000000a00 */
[----:B------:R-:W3:Y:S04]  /*1ce0*/  LDL.LU R28, [R1+0x10] ;  /* 0x00001000011c7983 */ /* 0x000ee80000300800 */
[----:B------:R2:W3:Y:S01]  /*1cf0*/  @P0 LDG.E R25, desc[UR54][R4.64] ;  /* 0x0000003604190981 */ /* 0x0004e2000c1e1900 */
[----:B0-----:R-:W-:Y:S01]  /*1d00*/  ISETP.NE.AND P0, PT, R0, 0x1, PT ;  /* 0x000000010000780c */ /* 0x001fe20003f05270 */
[----:B------:R-:W0:Y:S01]  /*1d10*/  LDC R101, c[0x0][0x3d4] ;  /* 0x0000f500ff657b82 */ /* 0x000e220000000800 */
[----:B------:R-:W-:-:S05]  /*1d20*/  SHF.R.S32.HI R37, RZ, 0x1f, R103 ;  /* 0x0000001fff257819 */ /* 0x000fca0000011467 */
[-C--:B-1----:R-:W-:Y:S02]  /*1d30*/  IMAD R6, R37, R116.reuse, RZ ;  /* 0x0000007425067224 */ /* 0x082fe400078e02ff */
[----:B--2---:R-:W-:Y:S01]  /*1d40*/  IMAD.WIDE.U32 R4, R103, R116, RZ ;  /* 0x0000007467047225 */ /* 0x004fe200078e00ff */
[----:B------:R-:W-:-:S03]  /*1d50*/  SHF.R.U32.HI R20, RZ, 0x7, R20 ;  /* 0x00000007ff147819 */ /* 0x000fc60000011614 */
[----:B------:R-:W1:Y:S08]  /*1d60*/  @P0 LDC R3, c[0x0][0x42c] ;  /* 0x00010b00ff030b82 */ /* 0x000e700000000800 */
[----:B------:R-:W2:Y:S01]  /*1d70*/  @P0 LDC R7, c[0x0][0x430] ;  /* 0x00010c00ff070b82 */ /* 0x000ea20000000800 */
[----:B-1----:R-:W-:-:S04]  /*1d80*/  @P0 IMAD.HI.U32 R0, R126, R3, RZ ;  /* 0x000000037e000227 */ /* 0x002fc800078e00ff */
[----:B------:R-:W-:Y:S01]  /*1d90*/  IMAD.MOV.U32 R3, RZ, RZ, R126 ;  /* 0x000000ffff037224 */ /* 0x000fe200078e007e */
[----:B--2---:R-:W-:Y:S01]  /*1da0*/  @P0 SHF.R.U32.HI R3, RZ, R7, R0 ;  /* 0x00000007ff030219 */ /* 0x004fe20000011600 */
[----:B------:R-:W-:Y:S01]  /*1db0*/  IMAD R7, R103, R117, R6 ;  /* 0x0000007567077224 */ /* 0x000fe200078e0206 */
[----:B------:R-:W-:Y:S02]  /*1dc0*/  ISETP.NE.U32.AND P0, PT, RZ, UR6, PT ;  /* 0x00000006ff007c0c */ /* 0x000fe4000bf05070 */
[----:B------:R-:W-:Y:S01]  /*1dd0*/  SHF.R.S32.HI R6, RZ, 0x1f, R3 ;  /* 0x0000001fff067819 */ /* 0x000fe20000011403 */
[----:B------:R-:W-:Y:S01]  /*1de0*/  IMAD.IADD R5, R5, 0x1, R7 ;  /* 0x0000000105057824 */ /* 0x000fe200078e0207 */
[----:B------:R-:W-:-:S03]  /*1df0*/  ISETP.NE.AND.EX P0, PT, RZ, UR7, PT, P0 ;  /* 0x00000007ff007c0c */ /* 0x000fc6000bf05300 */
[----:B------:R-:W-:Y:S01]  /*1e00*/  IMAD R0, R6, UR4, RZ ;  /* 0x0000000406007c24 */ /* 0x000fe2000f8e02ff */
[----:B------:R-:W-:Y:S01]  /*1e10*/  ISETP.NE.AND P6, PT, R20, 0x1, PT ;  /* 0x000000011400780c */ /* 0x000fe20003fc5270 */
[----:B------:R-:W-:-:S04]  /*1e20*/  IMAD.WIDE.U32 R4, R3, UR4, R4 ;  /* 0x0000000403047c25 */ /* 0x000fc8000f8e0004 */
[----:B------:R-:W-:Y:S01]  /*1e30*/  IMAD R7, R3, UR5, R0 ;  /* 0x0000000503077c24 */ /* 0x000fe2000f8e0200 */
[----:B------:R-:W-:-:S03]  /*1e40*/  ULDC.64 UR4, c[0x0][0x300] ;  /* 0x0000c00000047ab9 */ /* 0x000fc60000000a00 */
[----:B------:R-:W-:Y:S01]  /*1e50*/  IMAD.IADD R5, R5, 0x1, R7 ;  /* 0x0000000105057824 */ /* 0x000fe200078e0207 */
[----:B------:R-:W-:Y:S01]  /*1e60*/  SHF.R.S32.HI R17, RZ, 0x1f, R16 ;  /* 0x0000001fff117819 */ /* 0x000fe20000011410 */
[----:B----4-:R-:W-:Y:S01]  /*1e70*/  IMAD.WIDE.U32 R106, R220, R104, R22 ;  /* 0x00000068dc6a7225 */ /* 0x010fe200078e0016 */
[----:B0-----:R-:W-:-:S03]  /*1e80*/  ISETP.GE.AND P3, PT, R222, R101, PT ;  /* 0x00000065de00720c */ /* 0x001fc60003f66270 */
[----:B------:R-:W-:-:S04]  /*1e90*/  IMAD.WIDE.U32 R108, R220, R104, R16 ;  /* 0x00000068dc6c7225 */ /* 0x000fc800078e0010 */
[----:B---3--:R-:W-:-:S04]  /*1ea0*/  IMAD.WIDE.U32 R112, R220, R110, R22 ;  /* 0x0000006edc707225 */ /* 0x008fc800078e0016 */
[----:B------:R-:W-:Y:S01]  /*1eb0*/  IMAD.WIDE.U32 R114, R220, R110, R16 ;  /* 0x0000006edc727225 */ /* 0x000fe200078e0010 */
[----:B------:R-:W-:-:S03]  /*1ec0*/  SHF.L.U64.HI R131, R116, 0x7, R117 ;  /* 0x0000000774837819 */ /* 0x000fc60000010275 */
[----:B------:R-:W-:Y:S02]  /*1ed0*/  IMAD.SHL.U32 R132, R116, 0x80, RZ ;  /* 0x0000008074847824 */ /* 0x000fe400078e00ff */
[----:B------:R-:W-:Y:S02]  /*1ee0*/  VIADD R26, R220, 0x80 ;  /* 0x00000080dc1a7836 */ /* 0x000fe40000000000 */
[----:B------:R-:W-:Y:S02]  /*1ef0*/  IMAD R15, R105, 0xa0, RZ ;  /* 0x000000a0690f7824 */ /* 0x000fe400078e02ff */
[----:B------:R-:W-:Y:S01]  /*1f00*/  IMAD R127, R111, 0xa0, RZ ;  /* 0x000000a06f7f7824 */ /* 0x000fe200078e02ff */
[----:B------:R-:W-:Y:S01]  /*1f10*/  SHF.R.S32.HI R147, RZ, 0x1f, R26 ;  /* 0x0000001fff937819 */ /* 0x000fe2000001141a */
[----:B------:R-:W-:Y:S01]  /*1f20*/  VIADD R151, R20, 0x8 ;  /* 0x0000000814977836 */ /* 0x000fe20000000000 */
[----:B------:R-:W-:Y:S02]  /*1f30*/  SHF.R.S32.HI R0, RZ, 0x1f, R25 ;  /* 0x0000001fff007819 */ /* 0x000fe40000011419 */
[----:B------:R-:W-:-:S02]  /*1f40*/  SEL R13, R25, RZ, !P0 ;  /* 0x000000ff190d7207 */ /* 0x000fc40004000000 */
[----:B------:R-:W-:-:S05]  /*1f50*/  SEL R10, R0, RZ, !P0 ;  /* 0x000000ff000a7207 */ /* 0x000fca0004000000 */
[----:B------:R-:W-:Y:S02]  /*1f60*/  IMAD R0, R10, UR4, RZ ;  /* 0x000000040a007c24 */ /* 0x000fe4000f8e02ff */
[----:B------:R-:W-:-:S04]  /*1f70*/  IMAD.WIDE.U32 R120, R13, UR4, R4 ;  /* 0x000000040d787c25 */ /* 0x000fc8000f8e0004 */
[----:B------:R-:W-:Y:S01]  /*1f80*/  IMAD R9, R13, UR5, R0 ;  /* 0x000000050d097c24 */ /* 0x000fe2000f8e0200 */
[----:B------:R-:W-:Y:S05]  /*1f90*/  @!P6 WARPSYNC.ALL ;  /* 0x000000000000e948 */ /* 0x000fea0003800000 */
[----:B------:R-:W-:Y:S01]  /*1fa0*/  ULDC.64 UR4, c[0x0][0x320] ;  /* 0x0000c80000047ab9 */ /* 0x000fe20000000a00 */
[----:B------:R-:W-:Y:S01]  /*1fb0*/  IMAD R0, R146, R116, RZ ;  /* 0x0000007492007224 */ /* 0x000fe200078e02ff */
[----:B------:R-:W-:Y:S01]  /*1fc0*/  ULDC.64 UR6, c[0x0][0x328] ;  /* 0x0000ca0000067ab9 */ /* 0x000fe20000000a00 */
[----:B------:R-:W-:Y:S02]  /*1fd0*/  IMAD R4, R6, UR4, RZ ;  /* 0x0000000406047c24 */ /* 0x000fe4000f8e02ff */
[----:B------:R-:W-:Y:S01]  /*1fe0*/  IMAD.WIDE.U32 R6, R3, UR4, R22 ;  /* 0x0000000403067c25 */ /* 0x000fe2000f8e0016 */
[----:B------:R-:W-:-:S03]  /*1ff0*/  ULDC UR4, c[0x0][0x2e4] ;  /* 0x0000b90000047ab9 */ /* 0x000fc60000000800 */
[----:B------:R-:W-:Y:S02]  /*2000*/  IMAD R119, R3, UR5, R4 ;  /* 0x0000000503777c24 */ /* 0x000fe4000f8e0204 */
[----:B------:R-:W-:Y:S01]  /*2010*/  IMAD.WIDE.U32 R4, R220, R116, R22 ;  /* 0x00000074dc047225 */ /* 0x000fe200078e0016 */
[----:B------:R-:W-:Y:S01]  /*2020*/  @!P6 BAR.SYNC.DEFER_BLOCKING 0x9, 0x100 ;  /* 0x024400000000eb1d */ /* 0x000fe20000010000 */
[----:B------:R-:W-:Y:S02]  /*2030*/  ISETP.GE.AND P1, PT, R221, UR4, PT ;  /* 0x00000004dd007c0c */ /* 0x000fe4000bf26270 */
[----:B------:R-:W-:Y:S01]  /*2040*/  IADD3 R3, P2, R120, R4, RZ ;  /* 0x0000000478037210 */ /* 0x000fe20007f5e0ff */
[----:B------:R-:W-:Y:S01]  /*2050*/  IMAD R11, R220, R117, R0 ;  /* 0x00000075dc0b7224 */ /* 0x000fe200078e0200 */
[----:B------:R-:W-:Y:S02]  /*2060*/  SEL R4, RZ, 0xffffffff, P1 ;  /* 0xffffffffff047807 */ /* 0x000fe40000800000 */
[----:B------:R-:W-:-:S02]  /*2070*/  IADD3 R0, R121, R9, RZ ;  /* 0x0000000979007210 */ /* 0x000fc40007ffe0ff */
[----:B------:R-:W-:Y:S01]  /*2080*/  ISETP.GE.AND P0, PT, R22, UR4, PT ;  /* 0x0000000416007c0c */ /* 0x000fe2000bf06270 */
[----:B------:R-:W-:Y:S02]  /*2090*/  IMAD.IADD R119, R7, 0x1, R119 ;  /* 0x0000000107777824 */ /* 0x000fe400078e0277 */
[----:B------:R-:W-:Y:S01]  /*20a0*/  IMAD.SHL.U32 R8, R4, 0x2, RZ ;  /* 0x0000000204087824 */ /* 0x000fe200078e00ff */
[----:B------:R-:W-:Y:S02]  /*20b0*/  SEL R7, RZ, 0x1, P0 ;  /* 0x00000001ff077807 */ /* 0x000fe40000000000 */
[----:B------:R-:W-:Y:S01]  /*20c0*/  IADD3.X R4, R0, R5, R11, P2, !PT ;  /* 0x0000000500047210 */ /* 0x000fe200017fe40b */
[----:B------:R-:W-:Y:S01]  /*20d0*/  VIADD R5, R22, 0x60 ;  /* 0x0000006016057836 */ /* 0x000fe20000000000 */
[----:B------:R-:W-:Y:S01]  /*20e0*/  LOP3.LUT R7, R8, 0x2, R7, 0xe2, !PT ;  /* 0x0000000208077812 */ /* 0x000fe200078ee207 */
[----:B------:R-:W-:Y:S01]  /*20f0*/  IMAD.MOV.U32 R118, RZ, RZ, R6 ;  /* 0x000000ffff767224 */ /* 0x000fe200078e0006 */
[----:B------:R-:W-:Y:S01]  /*2100*/  ISETP.GE.AND P0, PT, R222, UR4, PT ;  /* 0x00000004de007c0c */ /* 0x000fe2000bf06270 */
[----:B------:R-:W-:Y:S01]  /*2110*/  IMAD R8, R146, R110, RZ ;  /* 0x0000006e92087224 */ /* 0x000fe200078e02ff */
[----:B------:R-:W-:Y:S01]  /*2120*/  ISETP.GE.AND P1, PT, R5, UR4, PT ;  /* 0x0000000405007c0c */ /* 0x000fe2000bf26270 */
[----:B------:R-:W-:-:S02]  /*2130*/  VIADD R6, R22, 0x80 ;  /* 0x0000008016067836 */ /* 0x000fc40000000000 */
[----:B------:R-:W-:Y:S01]  /*2140*/  IMAD R11, R220, R111, R8 ;  /* 0x0000006fdc0b7224 */ /* 0x000fe200078e0208 */
[----:B------:R-:W-:Y:S02]  /*2150*/  SEL R8, RZ, 0x4, P0 ;  /* 0x00000004ff087807 */ /* 0x000fe40000000000 */
[----:B------:R-:W-:Y:S02]  /*2160*/  SEL R9, RZ, 0x8, P1 ;  /* 0x00000008ff097807 */ /* 0x000fe40000800000 */
[----:B------:R-:W-:Y:S02]  /*2170*/  ISETP.GE.AND P0, PT, R6, UR4, PT ;  /* 0x0000000406007c0c */ /* 0x000fe4000bf06270 */
[----:B------:R-:W-:Y:S02]  /*2180*/  LOP3.LUT R7, R9, R7, R8, 0xfe, !PT ;  /* 0x0000000709077212 */ /* 0x000fe400078efe08 */
[----:B------:R-:W-:Y:S01]  /*2190*/  SEL R8, RZ, 0x10, P0 ;  /* 0x00000010ff087807 */ /* 0x000fe20000000000 */
[----:B------:R-:W-:Y:S01]  /*21a0*/  IMAD R9, R10, UR6, RZ ;  /* 0x000000060a097c24 */ /* 0x000fe2000f8e02ff */
[----:B------:R-:W-:-:S02]  /*21b0*/  ISETP.GE.AND P0, PT, R22, R101, PT ;  /* 0x000000651600720c */ /* 0x000fc40003f06270 */
[----:B------:R-:W-:Y:S01]  /*21c0*/  LOP3.LUT R35, R7, R8, RZ, 0xfc, !PT ;  /* 0x0000000807237212 */ /* 0x000fe200078efcff */
[----:B------:R-:W-:Y:S01]  /*21d0*/  IMAD R7, R146, R104, RZ ;  /* 0x0000006892077224 */ /* 0x000fe200078e02ff */
[----:B------:R-:W-:Y:S01]  /*21e0*/  ISETP.GE.AND P1, PT, R221, R101, PT ;  /* 0x00000065dd00720c */ /* 0x000fe20003f26270 */
[----:B------:R-:W-:Y:S02]  /*21f0*/  IMAD R33, R13, UR7, R9 ;  /* 0x000000070d217c24 */ /* 0x000fe4000f8e0209 */
[----:B------:R-:W-:Y:S01]  /*2200*/  IMAD R9, R220, R105, R7 ;  /* 0x00000069dc097224 */ /* 0x000fe200078e0207 */
[C---:B------:R-:W-:Y:S02]  /*2210*/  SEL R7, R101.reuse, RZ, P0 ;  /* 0x000000ff65077207 */ /* 0x040fe40000000000 */
[----:B------:R-:W-:Y:S01]  /*2220*/  SEL R8, R101, RZ, P1 ;  /* 0x000000ff65087207 */ /* 0x000fe20000800000 */
[----:B------:R-:W-:Y:S02]  /*2230*/  IMAD.IADD R109, R109, 0x1, R9 ;  /* 0x000000016d6d7824 */ /* 0x000fe400078e0209 */
[----:B------:R-:W-:-:S02]  /*2240*/  IMAD.IADD R7, R22, 0x1, R7 ;  /* 0x0000000116077824 */ /* 0x000fc400078e0207 */
[----:B------:R-:W-:Y:S01]  /*2250*/  IMAD.IADD R107, R9, 0x1, R107 ;  /* 0x00000001096b7824 */ /* 0x000fe200078e026b */
[----:B------:R-:W-:Y:S01]  /*2260*/  IADD3 R113, R11, R113, RZ ;  /* 0x000000710b717210 */ /* 0x000fe20007ffe0ff */
[----:B------:R-:W-:Y:S01]  /*2270*/  IMAD.IADD R9, R221, 0x1, R8 ;  /* 0x00000001dd097824 */ /* 0x000fe200078e0208 */
[----:B------:R-:W-:Y:S01]  /*2280*/  SHF.R.S32.HI R8, RZ, 0x1f, R7 ;  /* 0x0000001fff087819 */ /* 0x000fe20000011407 */
[----:B------:R-:W-:Y:S01]  /*2290*/  IMAD.IADD R115, R115, 0x1, R11 ;  /* 0x0000000173737824 */ /* 0x000fe200078e020b */
[----:B------:R-:W-:Y:S01]  /*22a0*/  SEL R11, R101, RZ, P3 ;  /* 0x000000ff650b7207 */ /* 0x000fe20001800000 */
[----:B------:R-:W-:Y:S01]  /*22b0*/  IMAD.WIDE.U32 R118, R13, UR6, R118 ;  /* 0x000000060d767c25 */ /* 0x000fe2000f8e0076 */
[----:B------:R-:W-:Y:S02]  /*22c0*/  SHF.R.S32.HI R10, RZ, 0x1f, R9 ;  /* 0x0000001fff0a7819 */ /* 0x000fe40000011409 */
[-C--:B------:R-:W-:Y:S01]  /*22d0*/  LEA.HI R25, R8, R7.reuse, RZ, 0x4 ;  /* 0x0000000708197211 */ /* 0x080fe200078f20ff */
[----:B------:R-:W-:Y:S01]  /*22e0*/  IMAD.IADD R13, R222, 0x1, R11 ;  /* 0x00000001de0d7824 */ /* 0x000fe200078e020b */
[----:B------:R-:W-:-:S02]  /*22f0*/  LEA.HI R8, R8, R7, RZ, 0x6 ;  /* 0x0000000708087211 */ /* 0x000fc400078f30ff */
[CC--:B------:R-:W-:Y:S02]  /*2300*/  LEA.HI R27, R10.reuse, R9.reuse, RZ, 0x4 ;  /* 0x000000090a1b7211 */ /* 0x0c0fe400078f20ff */
[----:B------:R-:W-:Y:S02]  /*2310*/  LEA.HI R10, R10, R9, RZ, 0x6 ;  /* 0x000000090a0a7211 */ /* 0x000fe400078f30ff */
[----:B------:R-:W-:Y:S02]  /*2320*/  SHF.R.U32.HI R7, RZ, 0x3, R228 ;  /* 0x00000003ff077819 */ /* 0x000fe400000116e4 */
[----:B------:R-:W-:Y:S02]  /*2330*/  SHF.R.S32.HI R9, RZ, 0x6, R8 ;  /* 0x00000006ff097819 */ /* 0x000fe40000011408 */
[----:B------:R-:W-:Y:S02]  /*2340*/  LOP3.LUT R12, R228, 0x30, R25, 0xf8, !PT ;  /* 0x00000030e40c7812 */ /* 0x000fe400078ef819 */
[----:B------:R-:W-:-:S02]  /*2350*/  SHF.R.S32.HI R14, RZ, 0x1f, R13 ;  /* 0x0000001fff0e7819 */ /* 0x000fc4000001140d */
[----:B------:R-:W-:Y:S01]  /*2360*/  SHF.R.S32.HI R11, RZ, 0x6, R10 ;  /* 0x00000006ff0b7819 */ /* 0x000fe2000001140a */
[C---:B------:R-:W-:Y:S01]  /*2370*/  IMAD R137, R9.reuse, 0x2800, R229 ;  /* 0x0000280009897824 */ /* 0x040fe200078e02e5 */
[----:B------:R-:W-:Y:S02]  /*2380*/  LOP3.LUT R10, R224, 0x30, R27, 0xf8, !PT ;  /* 0x00000030e00a7812 */ /* 0x000fe400078ef81b */
[----:B------:R-:W-:Y:S02]  /*2390*/  LOP3.LUT R12, R12, R7, RZ, 0x3c, !PT ;  /* 0x000000070c0c7212 */ /* 0x000fe400078e3cff */
[CC--:B------:R-:W-:Y:S01]  /*23a0*/  LEA.HI R29, R14.reuse, R13.reuse, RZ, 0x4 ;  /* 0x0000000d0e1d7211 */ /* 0x0c0fe200078f20ff */
[----:B------:R-:W-:Y:S01]  /*23b0*/  IMAD R145, R9, 0x2800, R226 ;  /* 0x0000280009917824 */ /* 0x000fe200078e02e2 */
[----:B------:R-:W-:Y:S01]  /*23c0*/  LEA.HI R13, R14, R13, RZ, 0x6 ;  /* 0x0000000d0e0d7211 */ /* 0x000fe200078f30ff */
[----:B------:R-:W-:Y:S01]  /*23d0*/  IMAD.IADD R137, R137, 0x1, R12 ;  /* 0x0000000189897824 */ /* 0x000fe200078e020c */
[----:B------:R-:W-:-:S02]  /*23e0*/  LOP3.LUT R9, R10, R225, RZ, 0x3c, !PT ;  /* 0x000000e10a097212 */ /* 0x000fc400078e3cff */
[----:B------:R-:W-:Y:S02]  /*23f0*/  LOP3.LUT R28, R28, 0xfffffffe, RZ, 0xc0, !PT ;  /* 0xfffffffe1c1c7812 */ /* 0x000fe400078ec0ff */
[----:B------:R-:W-:Y:S02]  /*2400*/  LOP3.LUT R8, R224, 0x30, R25, 0xf8, !PT ;  /* 0x00000030e0087812 */ /* 0x000fe400078ef819 */
[C---:B------:R-:W-:Y:S02]  /*2410*/  LOP3.LUT R10, R228.reuse, 0x30, R27, 0xf8, !PT ;  /* 0x00000030e40a7812 */ /* 0x040fe400078ef81b */
[----:B------:R-:W-:Y:S02]  /*2420*/  SHF.R.S32.HI R13, RZ, 0x6, R13 ;  /* 0x00000006ff0d7819 */ /* 0x000fe4000001140d */
[----:B------:R-:W-:Y:S01]  /*2430*/  LOP3.LUT R12, R228, 0x30, R29, 0xf8, !PT ;  /* 0x00000030e40c7812 */ /* 0x000fe200078ef81d */
[C---:B------:R-:W-:Y:S01]  /*2440*/  IMAD R144, R11.reuse, 0x2800, R226 ;  /* 0x000028000b907824 */ /* 0x040fe200078e02e2 */
[----:B------:R-:W-:Y:S01]  /*2450*/  @P3 LOP3.LUT R28, R28, 0x1, RZ, 0xfc, !PT ;  /* 0x000000011c1c3812 */ /* 0x000fe200078efcff */
[----:B------:R-:W-:Y:S01]  /*2460*/  IMAD R134, R11, 0x2800, R229 ;  /* 0x000028000b867824 */ /* 0x000fe200078e02e5 */
[----:B------:R-:W-:-:S02]  /*2470*/  LOP3.LUT R8, R8, R225, RZ, 0x3c, !PT ;  /* 0x000000e108087212 */ /* 0x000fc400078e3cff */
[-C--:B------:R-:W-:Y:S01]  /*2480*/  LOP3.LUT R11, R10, R7.reuse, RZ, 0x3c, !PT ;  /* 0x000000070a0b7212 */ /* 0x080fe200078e3cff */
[----:B------:R-:W-:Y:S01]  /*2490*/  IMAD R133, R13, 0x2800, R229 ;  /* 0x000028000d857824 */ /* 0x000fe200078e02e5 */
[----:B------:R-:W-:Y:S02]  /*24a0*/  LOP3.LUT R12, R12, R7, RZ, 0x3c, !PT ;  /* 0x000000070c0c7212 */ /* 0x000fe400078e3cff */
[----:B------:R-:W-:Y:S01]  /*24b0*/  LOP3.LUT P3, RZ, R235, 0x2, RZ, 0xc0, !PT ;  /* 0x00000002ebff7812 */ /* 0x000fe2000786c0ff */
[----:B------:R-:W-:Y:S01]  /*24c0*/  IMAD.IADD R145, R145, 0x1, R8 ;  /* 0x0000000191917824 */ /* 0x000fe200078e0208 */
[----:B------:R-:W-:Y:S01]  /*24d0*/  LOP3.LUT R8, R224, 0x30, R29, 0xf8, !PT ;  /* 0x00000030e0087812 */ /* 0x000fe200078ef81d */
[----:B------:R-:W-:Y:S01]  /*24e0*/  IMAD.IADD R134, R134, 0x1, R11 ;  /* 0x0000000186867824 */ /* 0x000fe200078e020b */
[----:B-----5:R-:W-:Y:S01]  /*24f0*/  SHF.R.S32.HI R11, RZ, 0x1f, R123 ;  /* 0x0000001fff0b7819 */ /* 0x020fe2000001147b */
[----:B------:R-:W-:Y:S01]  /*2500*/  IMAD.IADD R133, R133, 0x1, R12 ;  /* 0x0000000185857824 */ /* 0x000fe200078e020c */
[----:B------:R-:W-:Y:S01]  /*2510*/  IADD3 R102, P2, R220, R103, RZ ;  /* 0x00000067dc667210 */ /* 0x000fe20007f5e0ff */
[----:B------:R-:W-:Y:S01]  /*2520*/  VIADD R12, R22, 0xa0 ;  /* 0x000000a0160c7836 */ /* 0x000fe20000000000 */
[----:B------:R-:W-:-:S02]  /*2530*/  IADD3 R144, R144, R9, RZ ;  /* 0x0000000990907210 */ /* 0x000fc40007ffe0ff */
[----:B------:R-:W-:Y:S01]  /*2540*/  LOP3.LUT R9, R8, R225, RZ, 0x3c, !PT ;  /* 0x000000e108097212 */ /* 0x000fe200078e3cff */
[----:B------:R-:W-:Y:S01]  /*2550*/  IMAD R8, R11, R110, RZ ;  /* 0x0000006e0b087224 */ /* 0x000fe200078e02ff */
[----:B------:R-:W-:Y:S01]  /*2560*/  LOP3.LUT R28, R28, 0xfffffffb, RZ, 0xc0, !PT ;  /* 0xfffffffb1c1c7812 */ /* 0x000fe200078ec0ff */
[----:B------:R-:W-:Y:S01]  /*2570*/  IMAD.X R103, R37, 0x1, R146, P2 ;  /* 0x0000000125677824 */ /* 0x000fe200010e0692 */
[----:B------:R-:W-:Y:S01]  /*2580*/  ISETP.GE.AND P2, PT, R12, UR4, PT ;  /* 0x000000040c007c0c */ /* 0x000fe2000bf46270 */
[----:B------:R-:W-:Y:S01]  /*2590*/  IMAD R136, R13, 0x2800, R226 ;  /* 0x000028000d887824 */ /* 0x000fe200078e02e2 */
[----:B------:R-:W-:Y:S01]  /*25a0*/  @P3 LOP3.LUT R28, R28, 0x4, RZ, 0xfc, !PT ;  /* 0x000000041c1c3812 */ /* 0x000fe200078efcff */
[----:B------:R-:W-:Y:S02]  /*25b0*/  IMAD R13, R117, 0xa0, RZ ;  /* 0x000000a0750d7824 */ /* 0x000fe400078e02ff */
[----:B------:R-:W-:Y:S02]  /*25c0*/  IMAD R10, R11, R104, RZ ;  /* 0x000000680b0a7224 */ /* 0x000fe400078e02ff */
[----:B------:R-:W-:Y:S01]  /*25d0*/  IMAD.WIDE.U32 R116, R116, 0xa0, RZ ;  /* 0x000000a074747825 */ /* 0x000fe200078e00ff */
[----:B------:R-:W-:-:S03]  /*25e0*/  SEL R32, RZ, 0x20, P2 ;  /* 0x00000020ff207807 */ /* 0x000fc60001000000 */
[C---:B------:R-:W-:Y:S02]  /*25f0*/  IMAD R21, R123.reuse, R111, R8 ;  /* 0x0000006f7b157224 */ /* 0x040fe400078e0208 */
[----:B------:R-:W-:Y:S01]  /*2600*/  IMAD.WIDE.U32 R114, R123, R110, R114 ;  /* 0x0000006e7b727225 */ /* 0x000fe200078e0072 */
[----:B------:R-:W-:-:S03]  /*2610*/  SHF.L.U32 R11, R104, 0x7, RZ ;  /* 0x00000007680b7819 */ /* 0x000fc600000006ff */
[C---:B------:R-:W-:Y:S01]  /*2620*/  IMAD.WIDE.U32 R112, R123.reuse, R110, R112 ;  /* 0x0000006e7b707225 */ /* 0x040fe200078e0070 */
[----:B------:R-:W-:Y:S01]  /*2630*/  SHF.L.U64.HI R8, R110, 0x7, R111 ;  /* 0x000000076e087819 */ /* 0x000fe2000001026f */
[----:B------:R0:W-:Y:S02]  /*2640*/  STL [R1+0x10], R28 ;  /* 0x0000101c01007387 */ /* 0x0001e40000100800 */
[C---:B------:R-:W-:Y:S01]  /*2650*/  IMAD R31, R123.reuse, R105, R10 ;  /* 0x000000697b1f7224 */ /* 0x040fe200078e020a */
[----:B------:R-:W-:Y:S01]  /*2660*/  SHF.L.U64.HI R10, R104, 0x7, R105 ;  /* 0x00000007680a7819 */ /* 0x000fe20000010269 */
[----:B------:R-:W-:Y:S02]  /*2670*/  IMAD.IADD R136, R136, 0x1, R9 ;  /* 0x0000000188887824 */ /* 0x000fe400078e0209 */
[----:B------:R-:W-:Y:S01]  /*2680*/  IMAD.WIDE.U32 R108, R123, R104, R108 ;  /* 0x000000687b6c7225 */ /* 0x000fe200078e006c */
[----:B------:R-:W-:-:S03]  /*2690*/  SHF.R.S32.HI R26, RZ, 0x4, R27 ;  /* 0x00000004ff1a7819 */ /* 0x000fc6000001141b */
[----:B------:R-:W-:Y:S01]  /*26a0*/  IMAD.WIDE.U32 R106, R123, R104, R106 ;  /* 0x000000687b6a7225 */ /* 0x000fe200078e006a */
[----:B0-----:R-:W-:-:S03]  /*26b0*/  SHF.R.S32.HI R28, RZ, 0x4, R29 ;  /* 0x00000004ff1c7819 */ /* 0x001fc6000001141d */
[----:B------:R-:W-:Y:S01]  /*26c0*/  IMAD.IADD R124, R117, 0x1, R13 ;  /* 0x00000001757c7824 */ /* 0x000fe200078e020d */
[----:B------:R-:W-:Y:S01]  /*26d0*/  LOP3.LUT R39, R35, R32, RZ, 0xfc, !PT ;  /* 0x0000002023277212 */ /* 0x000fe200078efcff */
[----:B------:R-:W-:Y:S02]  /*26e0*/  IMAD.SHL.U32 R9, R110, 0x80, RZ ;  /* 0x000000806e097824 */ /* 0x000fe400078e00ff */
[----:B------:R-:W-:Y:S01]  /*26f0*/  IMAD.WIDE.U32 R104, R104, 0xa0, RZ ;  /* 0x000000a068687825 */ /* 0x000fe200078e00ff */
[----:B------:R-:W-:-:S03]  /*2700*/  LOP3.LUT R27, R27, 0xfffffff0, RZ, 0xc0, !PT ;  /* 0xfffffff01b1b7812 */ /* 0x000fc600078ec0ff */
[----:B------:R-:W-:Y:S02]  /*2710*/  IMAD.IADD R13, R115, 0x1, R21 ;  /* 0x00000001730d7824 */ /* 0x000fe400078e0215 */
[----:B------:R-:W-:Y:S01]  /*2720*/  IMAD.IADD R14, R21, 0x1, R113 ;  /* 0x00000001150e7824 */ /* 0x000fe200078e0271 */
[----:B------:R-:W-:Y:S01]  /*2730*/  SHF.R.S32.HI R21, RZ, 0x4, R25 ;  /* 0x00000004ff157819 */ /* 0x000fe20000011419 */
[----:B------:R-:W-:Y:S01]  /*2740*/  IMAD.WIDE.U32 R110, R110, 0xa0, RZ ;  /* 0x000000a06e6e7825 */ /* 0x000fe200078e00ff */
[----:B------:R-:W-:Y:S02]  /*2750*/  LOP3.LUT R25, R25, 0xfffffff0, RZ, 0xc0, !PT ;  /* 0xfffffff019197812 */ /* 0x000fe400078ec0ff */
[----:B------:R-:W-:Y:S01]  /*2760*/  LOP3.LUT R29, R29, 0xfffffff0, RZ, 0xc0, !PT ;  /* 0xfffffff01d1d7812 */ /* 0x000fe200078ec0ff */
[----:B------:R-:W-:Y:S01]  /*2770*/  IMAD.IADD R130, R105, 0x1, R15 ;  /* 0x0000000169827824 */ /* 0x000fe200078e020f */
[----:B------:R-:W-:Y:S01]  /*2780*/  LOP3.LUT R34, R35, 0x1, RZ, 0xc0, !PT ;  /* 0x0000000123227812 */ /* 0x000fe200078ec0ff */
[----:B------:R-:W-:Y:S01]  /*2790*/  IMAD.IADD R15, R109, 0x1, R31 ;  /* 0x000000016d0f7824 */ /* 0x000fe200078e021f */
[----:B------:R-:W-:Y:S01]  /*27a0*/  LOP3.LUT R35, R39, 0x2, RZ, 0xc0, !PT ;  /* 0x0000000227237812 */ /* 0x000fe200078ec0ff */
[----:B------:R-:W-:Y:S01]  /*27b0*/  IMAD.IADD R20, R31, 0x1, R107 ;  /* 0x000000011f147824 */ /* 0x000fe200078e026b */
[----:B------:R-:W-:Y:S01]  /*27c0*/  LOP3.LUT R36, R39, 0x4, RZ, 0xc0, !PT ;  /* 0x0000000427247812 */ /* 0x000fe200078ec0ff */
[----:B------:R-:W-:Y:S01]  /*27d0*/  IMAD.SHL.U32 R101, R101, 0x2, RZ ;  /* 0x0000000265657824 */ /* 0x000fe200078e00ff */
[----:B------:R-:W-:Y:S01]  /*27e0*/  LOP3.LUT R37, R39, 0x8, RZ, 0xc0, !PT ;  /* 0x0000000827257812 */ /* 0x000fe200078ec0ff */
[----:B------:R-:W-:Y:S01]  /*27f0*/  IMAD.IADD R33, R119, 0x1, R33 ;  /* 0x0000000177217824 */ /* 0x000fe200078e0221 */
[----:B------:R-:W-:-:S02]  /*2800*/  LOP3.LUT R38, R39, 0x10, RZ, 0xc0, !PT ;  /* 0x0000001027267812 */ /* 0x000fc400078ec0ff */
[----:B------:R-:W-:Y:S02]  /*2810*/  IADD3 R127, R111, R127, RZ ;  /* 0x0000007f6f7f7210 */ /* 0x000fe40007ffe0ff */
[----:B------:R-:W-:Y:S02]  /*2820*/  SHF.R.S32.HI R30, RZ, 0x1f, R25 ;  /* 0x0000001fff1e7819 */ /* 0x000fe40000011419 */
[----:B------:R-:W-:Y:S02]  /*2830*/  SHF.R.S32.HI R31, RZ, 0x1f, R27 ;  /* 0x0000001fff1f7819 */ /* 0x000fe4000001141b */
[----:B------:R-:W-:Y:S02]  /*2840*/  SHF.R.S32.HI R32, RZ, 0x1f, R29 ;  /* 0x0000001fff207819 */ /* 0x000fe4000001141d */
[----:B------:R-:W-:-:S07]  /*2850*/  LOP3.LUT R39, R39, 0x20, RZ, 0xc0, !PT ;  /* 0x0000002027277812 */ /* 0x000fce00078ec0ff */
.L_x_3292:
[----:B------:R-:W2:Y:S01]  /*2860*/  LDL.LU R40, [R1+0x10] ;  /* 0x0000100001287983 */ /* 0x000ea20000300800 */
[----:B0-----:R-:W0:Y:S01]  /*2870*/  LDC.64 R128, c[0x0][0x2d8] ;  /* 0x0000b600ff807b82 */ /* 0x001e220000000a00 */
[----:B------:R-:W-:Y:S01]  /*2880*/  IADD3 R47, R24, -0x1, RZ ;  /* 0xffffffff182f7810 */ /* 0x000fe20007ffe0ff */
[----:B------:R-:W-:Y:S05]  /*2890*/  YIELD ;  /* 0x0000000000007946 */ /* 0x000fea0003800000 */
[----:B------:R-:W-:Y:S01]  /*28a0*/  SHF.R.S32.HI R42, RZ, 0x1f, R47 ;  /* 0x0000001fff2a7819 */ /* 0x000fe2000001142f */
[-C--:B------:R-:W-:Y:S01]  /*28b0*/  IMAD R41, R124, R47.reuse, RZ ;  /* 0x0000002f7c297224 */ /* 0x080fe200078e02ff */
[----:B------:R-:W1:Y:S01]  /*28c0*/  LDC R135, c[0x0][0x3d4] ;  /* 0x0000f500ff877b82 */ /* 0x000e620000000800 */
[----:B------:R-:W-:Y:S01]  /*28d0*/  IMAD.WIDE.U32 R140, R116, R47, RZ ;  /* 0x0000002f748c7225 */ /* 0x000fe200078e00ff */
[----:B------:R-:W-:Y:S01]  /*28e0*/  LOP3.LUT P4, RZ, R235, 0x2, RZ, 0xc0, !PT ;  /* 0x00000002ebff7812 */ /* 0x000fe2000788c0ff */
[----:B------:R-:W-:Y:S02]  /*28f0*/  BSSY B0, `(.L_x_3193) ;  /* 0x0000d04000007945 */ /* 0x000fe40003800000 */
[----:B------:R-:W-:Y:S01]  /*2900*/  IMAD R41, R42, R116, R41 ;  /* 0x000000742a297224 */ /* 0x000fe200078e0229 */
[----:B------:R-:W-:-:S03]  /*2910*/  IADD3 R49, P2, P3, R3, R140, R132 ;  /* 0x0000008c03317210 */ /* 0x000fc60007b5e084 */
[----:B------:R-:W-:Y:S02]  /*2920*/  IMAD.IADD R143, R141, 0x1, R41 ;  /* 0x000000018d8f7824 */ /* 0x000fe400078e0229 */
[----:B------:R-:W-:-:S03]  /*2930*/  IMAD R41, R19, 0x7800, R234 ;  /* 0x0000780013297824 */ /* 0x000fc600078e02ea */
[----:B------:R-:W-:Y:S01]  /*2940*/  IADD3.X R24, R4, R143, R131, P2, P3 ;  /* 0x0000008f04187210 */ /* 0x000fe200017e6483 */
[C---:B------:R-:W-:Y:S01]  /*2950*/  VIADD R43, R41.reuse, 0x20 ;  /* 0x00000020292b7836 */ /* 0x040fe20000000000 */
[----:B0-----:R-:W-:Y:S01]  /*2960*/  IADD3 R50, P2, P3, R140, R128, R3 ;  /* 0x000000808c327210 */ /* 0x001fe20007b5e003 */
[----:B------:R-:W-:-:S03]  /*2970*/  @P4 VIADD R43, R41, 0xffffffe0 ;  /* 0xffffffe0292b4836 */ /* 0x000fc60000000000 */
[----:B------:R-:W-:Y:S02]  /*2980*/  IADD3.X R51, R143, R129, R4, P2, P3 ;  /* 0x000000818f337210 */ /* 0x000fe400017e6404 */
[----:B------:R-:W-:Y:S02]  /*2990*/  IADD3 R48, P2, R49, R128, RZ ;  /* 0x0000008031307210 */ /* 0x000fe40007f5e0ff */
[----:B------:R-:W-:-:S03]  /*29a0*/  ISETP.GT.AND P3, PT, R47, R122, PT ;  /* 0x0000007a2f00720c */ /* 0x000fc60003f64270 */
[----:B------:R-:W-:Y:S01]  /*29b0*/  IMAD.X R49, R24, 0x1, R129, P2 ;  /* 0x0000000118317824 */ /* 0x000fe200010e0681 */
[----:B-1----:R-:W-:Y:S01]  /*29c0*/  ISETP.GE.AND P2, PT, R135, 0x1, PT ;  /* 0x000000018700780c */ /* 0x002fe20003f46270 */
[----:B------:R-:W-:Y:S01]  /*29d0*/  IMAD.MOV.U32 R24, RZ, RZ, R47 ;  /* 0x000000ffff187224 */ /* 0x000fe200078e002f */
[----:B--2---:R-:W-:-:S07]  /*29e0*/  LOP3.LUT R40, R40, 0xfffffffd, RZ, 0xc0, !PT ;  /* 0xfffffffd28287812 */ /* 0x004fce00078ec0ff */
[----:B------:R-:W-:-:S05]  /*29f0*/  @P3 LOP3.LUT R40, R40, 0x2, RZ, 0xfc, !PT ;  /* 0x0000000228283812 */ /* 0x000fca00078efcff */
[----:B------:R0:W-:Y:S02]  /*2a00*/  STL [R1+0x10], R40 ;  /* 0x0000102801007387 */ /* 0x0001e40000100800 */
[C---:B0-----:R-:W-:Y:S01]  /*2a10*/  IMAD.IADD R40, R18.reuse, 0x1, R41 ;  /* 0x0000000112287824 */ /* 0x041fe200078e0229 */
[----:B------:R-:W-:Y:S01]  /*2a20*/  IADD3 R41, R18, R43, RZ ;  /* 0x0000002b12297210 */ /* 0x000fe20007ffe0ff */
[----:B------:R-:W-:Y:S06]  /*2a30*/  @!P2 BRA `(.L_x_3194) ;  /* 0x000000c800e0a947 */ /* 0x000fec0003800000 */
        /* <DEDUP_REMOVED lines=39> */
[----:B------:R-:W-:Y:S06]  /*2cb0*/  @P3 BRA `(.L_x_3197) ;  /* 0x0000000000a43947 */ /* 0x000fec0003800000 */
        /* <DEDUP_REMOVED lines=8> */
[C---:B------:R-:W-:Y:S01]  /*2d40*/  ISETP.GE.AND P2, PT, R16.reuse, R135, PT ;  /* 0x000000871000720c */ /* 0x040fe20003f46270 */
[----:B------:R-:W-:Y:S01]  /*2d50*/  VIADD R76, R16, 0x10 ;  /* 0x00000010104c7836 */ /* 0x000fe20000000000 */
[----:B------:R-:W-:Y:S02]  /*2d60*/  CS2R R96, SRZ ;  /* 0x0000000000607805 */ /* 0x000fe4000001ff00 */
[----:B------:R-:W-:-:S09]  /*2d70*/  CS2R R98, SRZ ;  /* 0x0000000000627805 */ /* 0x000fd2000001ff00 */
[----:B------:R0:W5:Y:S04]  /*2d80*/  @!P2 LDG.E.64 R128, desc[UR54][R44.64] ;  /* 0x000000362c80a981 */ /* 0x000168000c1e1b00 */
[----:B------:R0:W5:Y:S01]  /*2d90*/  @!P2 LDG.E.64 R138, desc[UR54][R46.64] ;  /* 0x000000362e8aa981 */ /* 0x000162000c1e1b00 */
[----:B------:R-:W-:Y:S01]  /*2da0*/  ISETP.GE.AND P2, PT, R76, R135, PT ;  /* 0x000000874c00720c */ /* 0x000fe20003f46270 */
        /* <DEDUP_REMOVED lines=17> */
[----:B------:R-:W-:Y:S02]  /*2ec0*/  ISETP.GE.AND P2, PT, R76, R135, PT ;  /* 0x000000874c00720c */ /* 0x000fe40003f46270 */
[----:B------:R-:W-:Y:S02]  /*2ed0*/  IADD3 R140, R16, 0x50, RZ ;  /* 0x00000050108c7810 */ /* 0x000fe40007ffe0ff */
[----:B------:R-:W-:Y:S02]  /*2ee0*/  CS2R R76, SRZ ;  /* 0x00000000004c7805 */ /* 0x000fe4000001ff00 */
[----:B------:R-:W-:-:S07]  /*2ef0*/  CS2R R78, SRZ ;  /* 0x00000000004e7805 */ /* 0x000fce000001ff00 */
[----:B------:R0:W5:Y:S04]  /*2f00*/  @!P2 LDG.E.64 R80, desc[UR54][R44.64+0x40] ;  /* 0x000040362c50a981 */ /* 0x000168000c1e1b00 */
[----:B------:R0:W5:Y:S01]  /*2f10*/  @!P2 LDG.E.64 R82, desc[UR54][R46.64+0x40] ;  /* 0x000040362e52a981 */ /* 0x000162000c1e1b00 */
[----:B------:R-:W-:-:S13]  /*2f20*/  ISETP.GE.AND P2, PT, R140, R135, PT ;  /* 0x000000878c00720c */ /* 0x000fda0003f46270 */
[----:B------:R0:W5:Y:S04]  /*2f30*/  @!P2 LDG.E.64 R76, desc[UR54][R44.64+0x50] ;  /* 0x000050362c4ca981 */ /* 0x000168000c1e1b00 */
[----:B------:R0:W5:Y:S02]  /*2f40*/  @!P2 LDG.E.64 R78, desc[UR54][R46.64+0x50] ;  /* 0x000050362e4ea981 */ /* 0x000164000c1e1b00 */
.L_x_3197:
[----:B------:R-:W-:Y:S05]  /*2f50*/  BSYNC B1 ;  /* 0x0000000000017941 */ /* 0x000fea0003800000 */
.L_x_3196:
[----:B0-----:R-:W-:Y:S01]  /*2f60*/  VIADD R44, R220, 0x80 ;  /* 0x00000080dc2c7836 */ /* 0x001fe20000000000 */
[----:B------:R-:W-:Y:S01]  /*2f70*/  BSSY B1, `(.L_x_3198) ;  /* 0x0000032000017945 */ /* 0x000fe20003800000 */
[----:B-----5:R-:W-:Y:S02]  /*2f80*/  IMAD.MOV.U32 R152, RZ, RZ, R76 ;  /* 0x000000ffff987224 */ /* 0x020fe400078e004c */
[----:B------:R-:W-:Y:S01]  /*2f90*/  IMAD.MOV.U32 R155, RZ, RZ, R80 ;  /* 0x000000ffff9b7224 */ /* 0x000fe200078e0050 */
[----:B------:R-:W-:-:S13]  /*2fa0*/  ISETP.GE.AND P4, PT, R44, R42, PT ;  /* 0x0000002a2c00720c */ /* 0x000fda0003f86270 */
        /* <DEDUP_REMOVED lines=43> */
[----:B------:R-:W-:-:S13]  /*3260*/  ISETP.GE.AND P2, PT, R92, R135, PT ;  /* 0x000000875c00720c */ /* 0x000fda0003f46270 */
[----:B------:R0:W5:Y:S04]  /*3270*/  @!P2 LDG.E.64 R52, desc[UR54][R44.64+0x50] ;  /* 0x000050362c34a981 */ /* 0x000168000c1e1b00 */
[----:B------:R0:W5:Y:S02]  /*3280*/  @!P2 LDG.E.64 R54, desc[UR54][R46.64+0x50] ;  /* 0x000050362e36a981 */ /* 0x000164000c1e1b00 */
.L_x_3199:
[----:B------:R-:W-:Y:S05]  /*3290*/  BSYNC B1 ;  /* 0x0000000000017941 */ /* 0x000fea0003800000 */
.L_x_3198:
[----:B------:R-:W-:Y:S01]  /*32a0*/  UISETP.NE.AND UP0, UPT, UR53, 0x3, UPT ;  /* 0x000000033500788c */ /* 0x000fe2000bf05270 */
[----:B------:R-:W-:Y:S01]  /*32b0*/  IMAD.MOV.U32 R161, RZ, RZ, R84 ;  /* 0x000000ffffa17224 */ /* 0x000fe200078e0054 */
[----:B------:R-:W-:Y:S01]  /*32c0*/  MOV R160, R82 ;  /* 0x0000005200a07202 */ /* 0x000fe20000000f00 */
[----:B------:R-:W-:Y:S01]  /*32d0*/  IMAD.MOV.U32 R164, RZ, RZ, R88 ;  /* 0x000000ffffa47224 */ /* 0x000fe200078e0058 */
[----:B-----5:R-:W-:Y:S01]  /*32e0*/  MOV R140, R60 ;  /* 0x0000003c008c7202 */ /* 0x020fe20000000f00 */
[----:B------:R-:W-:Y:S01]  /*32f0*/  IMAD.MOV.U32 R165, RZ, RZ, R96 ;  /* 0x000000ffffa57224 */ /* 0x000fe200078e0060 */
[----:B------:R-:W-:Y:S01]  /*3300*/  PLOP3.LUT P2, PT, PT, PT, UP0, 0x80, 0x0 ;  /* 0x000000000000781c */ /* 0x000fe20003f4f008 */
[----:B------:R-:W-:Y:S01]  /*3310*/  IMAD.MOV.U32 R167, RZ, RZ, R128 ;  /* 0x000000ffffa77224 */ /* 0x000fe200078e0080 */
[----:B------:R-:W-:Y:S01]  /*3320*/  MOV R143, R66 ;  /* 0x00000042008f7202 */ /* 0x000fe20000000f00 */
[----:B------:R-:W-:Y:S02]  /*3330*/  IMAD.MOV.U32 R159, RZ, RZ, R78 ;  /* 0x000000ffff9f7224 */ /* 0x000fe400078e004e */
[----:B------:R-:W-:-:S02]  /*3340*/  IMAD.MOV.U32 R162, RZ, RZ, R86 ;  /* 0x000000ffffa27224 */ /* 0x000fc400078e0056 */
[----:B------:R-:W-:Y:S02]  /*3350*/  IMAD.MOV.U32 R163, RZ, RZ, R90 ;  /* 0x000000ffffa37224 */ /* 0x000fe400078e005a */
[----:B------:R-:W-:Y:S02]  /*3360*/  IMAD.MOV.U32 R166, RZ, RZ, R98 ;  /* 0x000000ffffa67224 */ /* 0x000fe400078e0062 */
[----:B------:R-:W-:Y:S02]  /*3370*/  IMAD.MOV.U32 R168, RZ, RZ, R138 ;  /* 0x000000ffffa87224 */ /* 0x000fe400078e008a */
[----:B------:R-:W-:Y:S02]  /*3380*/  IMAD.MOV.U32 R92, RZ, RZ, R52 ;  /* 0x000000ffff5c7224 */ /* 0x000fe400078e0034 */
        /* <DEDUP_REMOVED lines=8> */
[----:B------:R-:W-:Y:S01]  /*3410*/  IMAD.MOV.U32 R158, RZ, RZ, R74 ;  /* 0x000000ffff9e7224 */ /* 0x000fe200078e004a */
[----:B------:R-:W-:Y:S06]  /*3420*/  @!P2 BRA `(.L_x_3200) ;  /* 0x000000000004a947 */ /* 0x000fec0003800000 */
[----:B------:R-:W-:Y:S01]  /*3430*/  BPT.TRAP 0x1 ;  /* 0x000000040000795c */ /* 0x000fe20000300000 */
.L_x_3200:
[----:B------:R-:W-:Y:S01]  /*3440*/  IMAD R43, R19, 0x8, R18 ;  /* 0x00000008132b7824 */ /* 0x000fe200078e0212 */
[----:B------:R-:W-:Y:S01]  /*3450*/  SHF.L.U32 R100, R223, 0x1f, RZ ;  /* 0x0000001fdf647819 */ /* 0x000fe200000006ff */
[----:B------:R-:W-:Y:S03]  /*3460*/  BSSY B1, `(.L_x_3201) ;  /* 0x0000003000017945 */ /* 0x000fe60003800000 */
[----:B------:R-:W1:Y:S02]  /*3470*/  SYNCS.PHASECHK.TRANS64.TRYWAIT P5, [R43+URZ+0x33490], R100 ;  /* 0x033490642b0075a7 */ /* 0x000e6400080a017f */
[----:B-1----:R-:W-:Y:S05]  /*3480*/  @!P5 BRA `(.L_x_3202) ;  /* 0x000002600088d947 */ /* 0x002fea0003800000 */
.L_x_3511:
[----:B------:R-:W-:Y:S05]  /*3490*/  BSYNC B1 ;  /* 0x0000000000017941 */ /* 0x000fea0003800000 */
.L_x_3201:
[----:B------:R-:W-:Y:S04]  /*34a0*/  BSSY B1, `(.L_x_3203) ;  /* 0x00002c4000017945 */ /* 0x000fe80003800000 */
[----:B------:R-:W-:Y:S05]  /*34b0*/  @P3 BRA `(.L_x_3204) ;  /* 0x0000002c00083947 */ /* 0x000fea0003800000 */
[----:B------:R-:W-:Y:S01]  /*34c0*/  ISETP.NE.AND P3, PT, R34, RZ, PT ;  /* 0x000000ff2200720c */ /* 0x000fe20003f65270 */
[----:B------:R-:W-:-:S12]  /*34d0*/  BSSY B2, `(.L_x_3205) ;  /* 0x0000073000027945 */ /* 0x000fd80003800000 */
[----:B------:R-:W-:Y:S05]  /*34e0*/  @!P3 BRA `(.L_x_3206) ;  /* 0x0000000400c4b947 */ /* 0x000fea0003800000 */
[----:B0-----:R0:W2:Y:S01]  /*34f0*/  LDS.128 R44, [R40+0x24200] ;  /* 0x02420000282c7984 */ /* 0x0010a20000000c00 */
[----:B------:R-:W-:Y:S01]  /*3500*/  ISETP.GE.AND P3, PT, R16, R135, PT ;  /* 0x000000871000720c */ /* 0x000fe20003f66270 */
[----:B------:R-:W-:-:S12]  /*3510*/  BSSY B3, `(.L_x_3207) ;  /* 0x000006d000037945 */ /* 0x000fd80003800000 */
[----:B0-----:R-:W-:Y:S05]  /*3520*/  @P3 BRA `(.L_x_3208) ;  /* 0x0000000400ac3947 */ /* 0x001fea0003800000 */
        /* <DEDUP_REMOVED lines=10> */
[----:B------:R-:W-:Y:S01]  /*35d0*/  PRMT R170, R139, 0x654, R138 ;  /* 0x000006548baa7816 */ /* 0x000fe2000000008a */
[----:B------:R-:W-:Y:S01]  /*35e0*/  IMAD.SHL.U32 R139, R169, 0x100, RZ ;  /* 0x00000100a98b7824 */ /* 0x000fe200078e00ff */
[----:B------:R-:W-:Y:S01]  /*35f0*/  F2FP.F16.E4M3.UNPACK_B R169, R168.H1 ;  /* 0x000000a8ffa9723e */ /* 0x000fe200030006ff */
[----:B--2---:R-:W-:Y:S01]  /*3600*/  IMAD.MOV.U32 R138, RZ, RZ, R44 ;  /* 0x000000ffff8a7224 */ /* 0x004fe200078e002c */
[----:B------:R-:W-:-:S02]  /*3610*/  LOP3.LUT R129, R129, 0xff00, R128, 0xf8, !PT ;  /* 0x0000ff0081817812 */ /* 0x000fc400078ef880 */
[----:B------:R-:W-:Y:S01]  /*3620*/  LOP3.LUT R170, R170, 0xff00, R139, 0xf8, !PT ;  /* 0x0000ff00aaaa7812 */ /* 0x000fe200078ef88b */
[----:B------:R-:W-:Y:S01]  /*3630*/  IMAD.U32 R139, R171, 0x10000, RZ ;  /* 0x00010000ab8b7824 */ /* 0x000fe200078e00ff */
[----:B------:R-:W-:Y:S01]  /*3640*/  SHF.L.U32 R128, R173, 0x10, RZ ;  /* 0x00000010ad807819 */ /* 0x000fe200000006ff */
[--C-:B------:R-:W-:Y:S01]  /*3650*/  HADD2.F32 R173, -RZ, R169.reuse.H0_H0 ;  /* 0x200000a9ffad7230 */ /* 0x100fe20000004100 */
[----:B------:R-:W-:Y:S01]  /*3660*/  F2FP.F16.E4M3.UNPACK_B R44, R45 ;  /* 0x0000002dff2c723e */ /* 0x000fe200020006ff */
[----:B------:R-:W-:Y:S01]  /*3670*/  HADD2.F32 R174, -RZ, R169.H1_H1 ;  /* 0x300000a9ffae7230 */ /* 0x000fe20000004100 */
[----:B------:R-:W-:Y:S02]  /*3680*/  LOP3.LUT R128, R129, 0xff0000, R128, 0xf8, !PT ;  /* 0x00ff000081807812 */ /* 0x000fe400078ef880 */
[----:B------:R-:W-:Y:S01]  /*3690*/  LOP3.LUT R129, R170, 0xff0000, R139, 0xf8, !PT ;  /* 0x00ff0000aa817812 */ /* 0x000fe200078ef88b */
[--C-:B------:R-:W-:Y:S01]  /*36a0*/  HADD2.F32 R139, -RZ, R44.reuse.H1_H1 ;  /* 0x3000002cff8b7230 */ /* 0x100fe20000004100 */
[----:B------:R-:W-:Y:S01]  /*36b0*/  F2FP.F16.E4M3.UNPACK_B R171, R167.H1 ;  /* 0x000000a7ffab723e */ /* 0x000fe200030006ff */
[----:B------:R-:W-:Y:S01]  /*36c0*/  HADD2.F32 R44, -RZ, R44.H0_H0 ;  /* 0x2000002cff2c7230 */ /* 0x000fe20000004100 */
[----:B------:R-:W-:-:S02]  /*36d0*/  F2FP.F16.E4M3.UNPACK_B R45, R45.H1 ;  /* 0x0000002dff2d723e */ /* 0x000fc400030006ff */
[CC--:B------:R-:W-:Y:S01]  /*36e0*/  FMUL.FTZ R175, R139.reuse, R173.reuse ;  /* 0x000000ad8baf7220 */ /* 0x0c0fe20000410000 */
[----:B------:R-:W-:Y:S02]  /*36f0*/  HADD2.F32 R172, -RZ, R171.H0_H0 ;  /* 0x200000abffac7230 */ /* 0x000fe40000004100 */
[----:B------:R-:W-:Y:S01]  /*3700*/  FMUL.FTZ R176, R44, R173 ;  /* 0x000000ad2cb07220 */ /* 0x000fe20000410000 */
[--C-:B------:R-:W-:Y:S01]  /*3710*/  HADD2.F32 R170, -RZ, R45.reuse.H1_H1 ;  /* 0x3000002dffaa7230 */ /* 0x100fe20000004100 */
[----:B------:R-:W-:Y:S01]  /*3720*/  F2FP.F16.E4M3.UNPACK_B R168, R168 ;  /* 0x000000a8ffa8723e */ /* 0x000fe200020006ff */
[----:B------:R-:W-:Y:S02]  /*3730*/  HADD2.F32 R169, -RZ, R45.H0_H0 ;  /* 0x2000002dffa97230 */ /* 0x000fe40000004100 */
[----:B------:R-:W-:Y:S01]  /*3740*/  FFMA.FTZ R45, R139, R172, R176 ;  /* 0x000000ac8b2d7223 */ /* 0x000fe200000100b0 */
[----:B------:R-:W-:Y:S02]  /*3750*/  HADD2.F32 R171, -RZ, R171.H1_H1 ;  /* 0x300000abffab7230 */ /* 0x000fe40000004100 */
[----:B------:R-:W-:Y:S01]  /*3760*/  FMUL.FTZ R178, R170, R174 ;  /* 0x000000aeaab27220 */ /* 0x000fe20000410000 */
[----:B------:R-:W-:Y:S01]  /*3770*/  F2FP.F16.E4M3.UNPACK_B R139, R138.H1 ;  /* 0x0000008aff8b723e */ /* 0x000fe200030006ff */
[C---:B------:R-:W-:Y:S01]  /*3780*/  FMUL.FTZ R173, R169.reuse, R174 ;  /* 0x000000aea9ad7220 */ /* 0x040fe20000410000 */
[----:B------:R-:W-:Y:S01]  /*3790*/  FFMA.FTZ R44, R44, R172, -R175 ;  /* 0x000000ac2c2c7223 */ /* 0x000fe200000108af */
[----:B------:R-:W-:Y:S01]  /*37a0*/  F2FP.F16.E4M3.UNPACK_B R138, R138 ;  /* 0x0000008aff8a723e */ /* 0x000fe200020006ff */
[-C--:B------:R-:W-:Y:S01]  /*37b0*/  FFMA.FTZ R178, R169, R171.reuse, -R178 ;  /* 0x000000aba9b27223 */ /* 0x080fe200000108b2 */
[----:B------:R-:W-:Y:S01]  /*37c0*/  FFMA.FTZ R175, R170, R171, R173 ;  /* 0x000000abaaaf7223 */ /* 0x000fe200000100ad */
[--C-:B------:R-:W-:Y:S01]  /*37d0*/  HADD2.F32 R171, -RZ, R168.reuse.H1_H1 ;  /* 0x300000a8ffab7230 */ /* 0x100fe20000004100 */
[----:B------:R-:W-:Y:S01]  /*37e0*/  F2FP.F16.E4M3.UNPACK_B R170, R167 ;  /* 0x000000a7ffaa723e */ /* 0x000fe200020006ff */
[----:B------:R-:W-:Y:S01]  /*37f0*/  HADD2.F32 R172, -RZ, R168.H0_H0 ;  /* 0x200000a8ffac7230 */ /* 0x000fe20000004100 */
[----:B------:R-:W-:Y:S01]  /*3800*/  F2FP.F16.E4M3.UNPACK_B R177, R129.H1 ;  /* 0x00000081ffb1723e */ /* 0x000fe200030006ff */
[----:B------:R-:W-:-:S02]  /*3810*/  HADD2.F32 R168, -RZ, R139.H0_H0 ;  /* 0x2000008bffa87230 */ /* 0x000fc40000004100 */
[----:B------:R-:W-:Y:S02]  /*3820*/  HADD2.F32 R169, -RZ, R139.H1_H1 ;  /* 0x3000008bffa97230 */ /* 0x000fe40000004100 */
[--C-:B------:R-:W-:Y:S02]  /*3830*/  HADD2.F32 R167, -RZ, R138.reuse.H1_H1 ;  /* 0x3000008affa77230 */ /* 0x100fe40000004100 */
[-C--:B------:R-:W-:Y:S01]  /*3840*/  FMUL.FTZ R176, R168, R171.reuse ;  /* 0x000000aba8b07220 */ /* 0x080fe20000410000 */
[----:B------:R-:W-:Y:S02]  /*3850*/  HADD2.F32 R139, -RZ, R138.H0_H0 ;  /* 0x2000008aff8b7230 */ /* 0x000fe40000004100 */
[----:B------:R-:W-:Y:S01]  /*3860*/  FMUL.FTZ R173, R169, R171 ;  /* 0x000000aba9ad7220 */ /* 0x000fe20000410000 */
[--C-:B------:R-:W-:Y:S02]  /*3870*/  HADD2.F32 R138, -RZ, R170.reuse.H1_H1 ;  /* 0x300000aaff8a7230 */ /* 0x100fe40000004100 */
[----:B------:R-:W-:Y:S01]  /*3880*/  FMUL.FTZ R174, R167, R172 ;  /* 0x000000aca7ae7220 */ /* 0x000fe20000410000 */
[----:B------:R-:W-:-:S02]  /*3890*/  HADD2.F32 R170, -RZ, R170.H0_H0 ;  /* 0x200000aaffaa7230 */ /* 0x000fc40000004100 */
[----:B------:R-:W-:Y:S01]  /*38a0*/  FMUL.FTZ R172, R139, R172 ;  /* 0x000000ac8bac7220 */ /* 0x000fe20000410000 */
[-C--:B------:R-:W-:Y:S01]  /*38b0*/  FFMA.FTZ R168, R168, R138.reuse, -R173 ;  /* 0x0000008aa8a87223 */ /* 0x080fe200000108ad */
[----:B------:R-:W-:Y:S01]  /*38c0*/  FFMA.FTZ R169, R169, R138, R176 ;  /* 0x0000008aa9a97223 */ /* 0x000fe200000100b0 */
[-C--:B------:R-:W-:Y:S01]  /*38d0*/  FFMA.FTZ R138, R139, R170.reuse, -R174 ;  /* 0x000000aa8b8a7223 */ /* 0x080fe200000108ae */
[----:B------:R-:W-:Y:S01]  /*38e0*/  FFMA.FTZ R139, R167, R170, R172 ;  /* 0x000000aaa78b7223 */ /* 0x000fe200000100ac */
[----:B------:R-:W-:Y:S01]  /*38f0*/  F2FP.F16.E4M3.UNPACK_B R170, R47.H1 ;  /* 0x0000002fffaa723e */ /* 0x000fe200030006ff */
[----:B------:R-:W-:Y:S01]  /*3900*/  HADD2.F32 R174, -RZ, R177.H1_H1 ;  /* 0x300000b1ffae7230 */ /* 0x000fe20000004100 */
[----:B------:R-:W-:Y:S02]  /*3910*/  F2FP.SATFINITE.E4M3.F32.PACK_AB_MERGE_C R168, R169, R168, RZ ;  /* 0x000000a8a9a8723e */ /* 0x000fe400048070ff */
[----:B------:R-:W-:Y:S01]  /*3920*/  F2FP.F16.E4M3.UNPACK_B R169, R46.H1 ;  /* 0x0000002effa9723e */ /* 0x000fe200030006ff */
[--C-:B------:R-:W-:Y:S01]  /*3930*/  HADD2.F32 R171, -RZ, R170.reuse.H0_H0 ;  /* 0x200000aaffab7230 */ /* 0x100fe20000004100 */
[----:B------:R-:W-:Y:S01]  /*3940*/  F2FP.F16.E4M3.UNPACK_B R176, R129 ;  /* 0x00000081ffb0723e */ /* 0x000fe200020006ff */
[----:B------:R-:W-:Y:S01]  /*3950*/  HADD2.F32 R170, -RZ, R170.H1_H1 ;  /* 0x300000aaffaa7230 */ /* 0x000fe20000004100 */
[----:B------:R-:W-:Y:S01]  /*3960*/  F2FP.SATFINITE.E4M3.F32.PACK_AB_MERGE_C R167, R175, R178, RZ ;  /* 0x000000b2afa7723e */ /* 0x000fe200048070ff */
[--C-:B------:R-:W-:Y:S01]  /*3970*/  HADD2.F32 R129, -RZ, R169.reuse.H1_H1 ;  /* 0x300000a9ff817230 */ /* 0x100fe20000004100 */
[-C--:B------:R-:W-:Y:S01]  /*3980*/  F2FP.F16.E4M3.UNPACK_B R173, R128.reuse.H1 ;  /* 0x00000080ffad723e */ /* 0x080fe200030006ff */
[----:B------:R-:W-:Y:S01]  /*3990*/  HADD2.F32 R178, -RZ, R176.H1_H1 ;  /* 0x300000b0ffb27230 */ /* 0x000fe20000004100 */
[----:B------:R-:W-:Y:S01]  /*39a0*/  F2FP.F16.E4M3.UNPACK_B R172, R128 ;  /* 0x00000080ffac723e */ /* 0x000fe200020006ff */
[----:B------:R-:W-:-:S02]  /*39b0*/  HADD2.F32 R169, -RZ, R169.H0_H0 ;  /* 0x200000a9ffa97230 */ /* 0x000fc40000004100 */
[CC--:B------:R-:W-:Y:S01]  /*39c0*/  FMUL.FTZ R128, R170.reuse, R174.reuse ;  /* 0x000000aeaa807220 */ /* 0x0c0fe20000410000 */
[----:B------:R-:W-:Y:S02]  /*39d0*/  HADD2.F32 R175, -RZ, R173.H1_H1 ;  /* 0x300000adffaf7230 */ /* 0x000fe40000004100 */
[----:B------:R-:W-:Y:S01]  /*39e0*/  FMUL.FTZ R179, R171, R174 ;  /* 0x000000aeabb37220 */ /* 0x000fe20000410000 */
[----:B------:R-:W-:Y:S02]  /*39f0*/  HADD2.F32 R174, -RZ, R172.H1_H1 ;  /* 0x300000acffae7230 */ /* 0x000fe40000004100 */
[-C--:B------:R-:W-:Y:S01]  /*3a00*/  FMUL.FTZ R180, R129, R178.reuse ;  /* 0x000000b281b47220 */ /* 0x080fe20000410000 */
[----:B------:R-:W-:Y:S01]  /*3a10*/  F2FP.F16.E4M3.UNPACK_B R47, R47 ;  /* 0x0000002fff2f723e */ /* 0x000fe200020006ff */
[----:B------:R-:W-:Y:S01]  /*3a20*/  FMUL.FTZ R178, R169, R178 ;  /* 0x000000b2a9b27220 */ /* 0x000fe20000410000 */
[----:B------:R-:W-:Y:S01]  /*3a30*/  F2FP.F16.E4M3.UNPACK_B R46, R46 ;  /* 0x0000002eff2e723e */ /* 0x000fe200020006ff */
[-C--:B------:R-:W-:Y:S01]  /*3a40*/  FFMA.FTZ R128, R171, R175.reuse, -R128 ;  /* 0x000000afab807223 */ /* 0x080fe20000010880 */
[----:B------:R-:W-:Y:S01]  /*3a50*/  FFMA.FTZ R179, R170, R175, R179 ;  /* 0x000000afaab37223 */ /* 0x000fe200000100b3 */
[-C--:B------:R-:W-:Y:S01]  /*3a60*/  FFMA.FTZ R180, R169, R174.reuse, -R180 ;  /* 0x000000aea9b47223 */ /* 0x080fe200000108b4 */
[----:B------:R-:W-:Y:S01]  /*3a70*/  FFMA.FTZ R175, R129, R174, R178 ;  /* 0x000000ae81af7223 */ /* 0x000fe200000100b2 */
[--C-:B------:R-:W-:Y:S01]  /*3a80*/  HADD2.F32 R129, -RZ, R47.reuse.H0_H0 ;  /* 0x2000002fff817230 */ /* 0x100fe20000004100 */
[----:B------:R-:W-:Y:S01]  /*3a90*/  F2FP.SATFINITE.E4M3.F32.PACK_AB_MERGE_C R45, R45, R44, R167 ;  /* 0x0000002c2d2d723e */ /* 0x000fe200048070a7 */
[----:B------:R-:W-:Y:S01]  /*3aa0*/  HADD2.F32 R169, -RZ, R47.H1_H1 ;  /* 0x3000002fffa97230 */ /* 0x000fe20000004100 */
[----:B------:R-:W-:Y:S01]  /*3ab0*/  F2FP.SATFINITE.E4M3.F32.PACK_AB_MERGE_C R128, R179, R128, RZ ;  /* 0x00000080b380723e */ /* 0x000fe200048070ff */
[----:B------:R-:W-:Y:S01]  /*3ac0*/  HADD2.F32 R174, -RZ, R177.H0_H0 ;  /* 0x200000b1ffae7230 */ /* 0x000fe20000004100 */
[----:B------:R-:W-:Y:S01]  /*3ad0*/  F2FP.SATFINITE.E4M3.F32.PACK_AB_MERGE_C R175, R175, R180, RZ ;  /* 0x000000b4afaf723e */ /* 0x000fe200048070ff */
[--C-:B------:R-:W-:Y:S01]  /*3ae0*/  HADD2.F32 R47, -RZ, R46.reuse.H0_H0 ;  /* 0x2000002eff2f7230 */ /* 0x100fe20000004100 */
[----:B------:R-:W-:Y:S01]  /*3af0*/  F2FP.SATFINITE.E4M3.F32.PACK_AB_MERGE_C R44, R139, R138, R168 ;  /* 0x0000008a8b2c723e */ /* 0x000fe200048070a8 */
[----:B------:R-:W-:-:S02]  /*3b00*/  HADD2.F32 R46, -RZ, R46.H1_H1 ;  /* 0x3000002eff2e7230 */ /* 0x000fc40000004100 */
[-C--:B------:R-:W-:Y:S01]  /*3b10*/  FMUL.FTZ R178, R169, R174.reuse ;  /* 0x000000aea9b27220 */ /* 0x080fe20000410000 */
[----:B------:R-:W-:Y:S02]  /*3b20*/  HADD2.F32 R176, -RZ, R176.H0_H0 ;  /* 0x200000b0ffb07230 */ /* 0x000fe40000004100 */
[----:B------:R-:W-:Y:S01]  /*3b30*/  FMUL.FTZ R182, R129, R174 ;  /* 0x000000ae81b67220 */ /* 0x000fe20000410000 */
[----:B------:R-:W-:Y:S02]  /*3b40*/  HADD2.F32 R170, -RZ, R173.H0_H0 ;  /* 0x200000adffaa7230 */ /* 0x000fe40000004100 */
[----:B------:R-:W-:Y:S02]  /*3b50*/  HADD2.F32 R172, -RZ, R172.H0_H0 ;  /* 0x200000acffac7230 */ /* 0x000fe40000004100 */
[CC--:B------:R-:W-:Y:S01]  /*3b60*/  FMUL.FTZ R174, R46.reuse, R176.reuse ;  /* 0x000000b02eae7220 */ /* 0x0c0fe20000410000 */
[----:B------:R-:W-:Y:S01]  /*3b70*/  FMUL.FTZ R171, R47, R176 ;  /* 0x000000b02fab7220 */ /* 0x000fe20000410000 */
[-C--:B------:R-:W-:Y:S01]  /*3b80*/  FFMA.FTZ R178, R129, R170.reuse, -R178 ;  /* 0x000000aa81b27223 */ /* 0x080fe200000108b2 */
[----:B------:R-:W-:Y:S01]  /*3b90*/  FFMA.FTZ R169, R169, R170, R182 ;  /* 0x000000aaa9a97223 */ /* 0x000fe200000100b6 */
[-C--:B------:R-:W-:Y:S01]  /*3ba0*/  FFMA.FTZ R174, R47, R172.reuse, -R174 ;  /* 0x000000ac2fae7223 */ /* 0x080fe200000108ae */
[----:B------:R-:W-:-:S03]  /*3bb0*/  FFMA.FTZ R171, R46, R172, R171 ;  /* 0x000000ac2eab7223 */ /* 0x000fc600000100ab */
[----:B------:R-:W-:Y:S02]  /*3bc0*/  F2FP.SATFINITE.E4M3.F32.PACK_AB_MERGE_C R47, R169, R178, R128 ;  /* 0x000000b2a92f723e */ /* 0x000fe40004807080 */
[----:B------:R-:W-:-:S07]  /*3bd0*/  F2FP.SATFINITE.E4M3.F32.PACK_AB_MERGE_C R46, R171, R174, R175 ;  /* 0x000000aeab2e723e */ /* 0x000fce00048070af */
.L_x_3208:
[----:B------:R-:W-:Y:S05]  /*3be0*/  BSYNC B3 ;  /* 0x0000000000037941 */ /* 0x000fea0003800000 */
.L_x_3207:
[----:B--2---:R2:W-:Y:S02]  /*3bf0*/  STG.E.128 desc[UR54][R50.64], R44 ;  /* 0x0000002c32007986 */ /* 0x0045e4000c101d36 */
.L_x_3206:
[----:B------:R-:W-:Y:S05]  /*3c00*/  BSYNC B2 ;  /* 0x0000000000027941 */ /* 0x000fea0003800000 */
.L_x_3205:
[----:B------:R-:W-:Y:S01]  /*3c10*/  ISETP.NE.AND P3, PT, R35, RZ, PT ;  /* 0x000000ff2300720c */ /* 0x000fe20003f65270 */
[----:B------:R-:W-:-:S12]  /*3c20*/  BSSY B2, `(.L_x_3209) ;  /* 0x0000075000027945 */ /* 0x000fd80003800000 */
[----:B------:R-:W-:Y:S05]  /*3c30*/  @!P3 BRA `(.L_x_3210) ;  /* 0x0000000400ccb947 */ /* 0x000fea0003800000 */
[----:B0-2---:R0:W2:Y:S01]  /*3c40*/  LDS.128 R44, [R41+0x24200] ;  /* 0x02420000292c7984 */ /* 0x0050a20000000c00 */
[----:B------:R-:W-:Y:S01]  /*3c50*/  VIADD R128, R16, 0x10 ;  /* 0x0000001010807836 */ /* 0x000fe20000000000 */
[----:B------:R-:W-:Y:S04]  /*3c60*/  BSSY B3, `(.L_x_3211) ;  /* 0x000006f000037945 */ /* 0x000fe80003800000 */
[----:B------:R-:W-:-:S13]  /*3c70*/  ISETP.GE.AND P3, PT, R128, R135, PT ;  /* 0x000000878000720c */ /* 0x000fda0003f66270 */
[----:B0-----:R-:W-:Y:S05]  /*3c80*/  @P3 BRA `(.L_x_3212) ;  /* 0x0000000400b03947 */ /* 0x001fea0003800000 */
        /* <DEDUP_REMOVED lines=14> */
[----:B------:R-:W-:Y:S01]  /*3d70*/  IMAD.MOV.U32 R98, RZ, RZ, R44 ;  /* 0x000000ffff627224 */ /* 0x000fe200078e002c */
[----:B------:R-:W-:Y:S01]  /*3d80*/  SHF.L.U32 R96, R139, 0x10, RZ ;  /* 0x000000108b607819 */ /* 0x000fe200000006ff */
[----:B------:R-:W-:Y:S01]  /*3d90*/  IMAD.U32 R138, R138, 0x10000, RZ ;  /* 0x000100008a8a7824 */ /* 0x000fe200078e00ff */
[----:B------:R-:W-:-:S02]  /*3da0*/  LOP3.LUT R129, R128, 0xff00, R129, 0xf8, !PT ;  /* 0x0000ff0080817812 */ /* 0x000fc400078ef881 */
[----:B------:R-:W-:Y:S02]  /*3db0*/  F2FP.F16.E4M3.UNPACK_B R44, R97 ;  /* 0x00000061ff2c723e */ /* 0x000fe400020006ff */
[----:B------:R-:W-:Y:S02]  /*3dc0*/  F2FP.F16.E4M3.UNPACK_B R128, R166.H1 ;  /* 0x000000a6ff80723e */ /* 0x000fe400030006ff */
[----:B------:R-:W-:Y:S01]  /*3dd0*/  LOP3.LUT R45, R45, 0xff0000, R96, 0xf8, !PT ;  /* 0x00ff00002d2d7812 */ /* 0x000fe200078ef860 */
[----:B------:R-:W-:Y:S01]  /*3de0*/  HADD2.F32 R99, -RZ, R44.H1_H1 ;  /* 0x3000002cff637230 */ /* 0x000fe20000004100 */
[----:B------:R-:W-:Y:S01]  /*3df0*/  LOP3.LUT R96, R129, 0xff0000, R138, 0xf8, !PT ;  /* 0x00ff000081607812 */ /* 0x000fe200078ef88a */
[----:B------:R-:W-:Y:S01]  /*3e00*/  HADD2.F32 R167, -RZ, R128.H0_H0 ;  /* 0x20000080ffa77230 */ /* 0x000fe20000004100 */
        /* <DEDUP_REMOVED lines=15> */
[----:B------:R-:W-:Y:S01]  /*3f00*/  F2FP.F16.E4M3.UNPACK_B R98, R98 ;  /* 0x00000062ff62723e */ /* 0x000fe200020006ff */
[----:B------:R-:W-:Y:S01]  /*3f10*/  FFMA.FTZ R44, R44, R139, -R169 ;  /* 0x0000008b2c2c7223 */ /* 0x000fe200000108a9 */
[-C--:B------:R-:W-:Y:S01]  /*3f20*/  FFMA.FTZ R169, R128, R138.reuse, -R167 ;  /* 0x0000008a80a97223 */ /* 0x080fe200000108a7 */
[----:B------:R-:W-:Y:S01]  /*3f30*/  FFMA.FTZ R172, R129, R138, R168 ;  /* 0x0000008a81ac7223 */ /* 0x000fe200000100a8 */
[----:B------:R-:W-:Y:S01]  /*3f40*/  F2FP.F16.E4M3.UNPACK_B R165, R165 ;  /* 0x000000a5ffa5723e */ /* 0x000fe200020006ff */
[----:B------:R-:W-:-:S02]  /*3f50*/  HADD2.F32 R139, -RZ, R166.H1_H1 ;  /* 0x300000a6ff8b7230 */ /* 0x000fc40000004100 */
[--C-:B------:R-:W-:Y:S02]  /*3f60*/  HADD2.F32 R129, -RZ, R99.reuse.H0_H0 ;  /* 0x20000063ff817230 */ /* 0x100fe40000004100 */
[----:B------:R-:W-:Y:S02]  /*3f70*/  HADD2.F32 R138, -RZ, R99.H1_H1 ;  /* 0x30000063ff8a7230 */ /* 0x000fe40000004100 */
[----:B------:R-:W-:Y:S02]  /*3f80*/  HADD2.F32 R166, -RZ, R166.H0_H0 ;  /* 0x200000a6ffa67230 */ /* 0x000fe40000004100 */
[-C--:B------:R-:W-:Y:S01]  /*3f90*/  FMUL.FTZ R167, R129, R139.reuse ;  /* 0x0000008b81a77220 */ /* 0x080fe20000410000 */
[--C-:B------:R-:W-:Y:S02]  /*3fa0*/  HADD2.F32 R128, -RZ, R98.reuse.H1_H1 ;  /* 0x30000062ff807230 */ /* 0x100fe40000004100 */
[----:B------:R-:W-:Y:S01]  /*3fb0*/  FMUL.FTZ R170, R138, R139 ;  /* 0x0000008b8aaa7220 */ /* 0x000fe20000410000 */
[----:B------:R-:W-:-:S02]  /*3fc0*/  HADD2.F32 R99, -RZ, R98.H0_H0 ;  /* 0x20000062ff637230 */ /* 0x000fc40000004100 */
[--C-:B------:R-:W-:Y:S02]  /*3fd0*/  HADD2.F32 R98, -RZ, R165.reuse.H1_H1 ;  /* 0x300000a5ff627230 */ /* 0x100fe40000004100 */
[-C--:B------:R-:W-:Y:S01]  /*3fe0*/  FMUL.FTZ R168, R128, R166.reuse ;  /* 0x000000a680a87220 */ /* 0x080fe20000410000 */
[----:B------:R-:W-:Y:S02]  /*3ff0*/  HADD2.F32 R165, -RZ, R165.H0_H0 ;  /* 0x200000a5ffa57230 */ /* 0x000fe40000004100 */
[----:B------:R-:W-:Y:S01]  /*4000*/  FMUL.FTZ R139, R99, R166 ;  /* 0x000000a6638b7220 */ /* 0x000fe20000410000 */
[----:B------:R-:W-:Y:S01]  /*4010*/  F2FP.F16.E4M3.UNPACK_B R166, R45 ;  /* 0x0000002dffa6723e */ /* 0x000fe200020006ff */
[-C--:B------:R-:W-:Y:S01]  /*4020*/  FFMA.FTZ R129, R129, R98.reuse, -R170 ;  /* 0x0000006281817223 */ /* 0x080fe200000108aa */
[----:B------:R-:W-:Y:S01]  /*4030*/  FFMA.FTZ R138, R138, R98, R167 ;  /* 0x000000628a8a7223 */ /* 0x000fe200000100a7 */
[-C--:B------:R-:W-:Y:S01]  /*4040*/  FFMA.FTZ R98, R99, R165.reuse, -R168 ;  /* 0x000000a563627223 */ /* 0x080fe200000108a8 */
[----:B------:R-:W-:Y:S01]  /*4050*/  FFMA.FTZ R99, R128, R165, R139 ;  /* 0x000000a580637223 */ /* 0x000fe2000001008b */
[----:B------:R-:W-:-:S02]  /*4060*/  F2FP.F16.E4M3.UNPACK_B R139, R47.H1 ;  /* 0x0000002fff8b723e */ /* 0x000fc400030006ff */
[----:B------:R-:W-:Y:S02]  /*4070*/  F2FP.F16.E4M3.UNPACK_B R170, R96.H1 ;  /* 0x00000060ffaa723e */ /* 0x000fe400030006ff */
[----:B------:R-:W-:Y:S01]  /*4080*/  F2FP.SATFINITE.E4M3.F32.PACK_AB_MERGE_C R128, R172, R169, RZ ;  /* 0x000000a9ac80723e */ /* 0x000fe200048070ff */
[--C-:B------:R-:W-:Y:S01]  /*4090*/  HADD2.F32 R165, -RZ, R139.reuse.H0_H0 ;  /* 0x2000008bffa57230 */ /* 0x100fe20000004100 */
[----:B------:R-:W-:Y:S01]  /*40a0*/  F2FP.SATFINITE.E4M3.F32.PACK_AB_MERGE_C R129, R138, R129, RZ ;  /* 0x000000818a81723e */ /* 0x000fe200048070ff */
[----:B------:R-:W-:Y:S01]  /*40b0*/  HADD2.F32 R139, -RZ, R139.H1_H1 ;  /* 0x3000008bff8b7230 */ /* 0x000fe20000004100 */
[----:B------:R-:W-:Y:S01]  /*40c0*/  F2FP.F16.E4M3.UNPACK_B R167, R45.H1 ;  /* 0x0000002dffa7723e */ /* 0x000fe200030006ff */
[----:B------:R-:W-:Y:S01]  /*40d0*/  HADD2.F32 R172, -RZ, R170.H1_H1 ;  /* 0x300000aaffac7230 */ /* 0x000fe20000004100 */
[----:B------:R-:W-:Y:S01]  /*40e0*/  F2FP.F16.E4M3.UNPACK_B R138, R46.H1 ;  /* 0x0000002eff8a723e */ /* 0x000fe200030006ff */
[----:B------:R-:W-:Y:S01]  /*40f0*/  HADD2.F32 R45, -RZ, R166.H1_H1 ;  /* 0x300000a6ff2d7230 */ /* 0x000fe20000004100 */
[----:B------:R-:W-:Y:S01]  /*4100*/  F2FP.F16.E4M3.UNPACK_B R169, R96 ;  /* 0x00000060ffa9723e */ /* 0x000fe200020006ff */
[----:B------:R-:W-:-:S02]  /*4110*/  HADD2.F32 R168, -RZ, R167.H1_H1 ;  /* 0x300000a7ffa87230 */ /* 0x000fc40000004100 */
[-C--:B------:R-:W-:Y:S01]  /*4120*/  FMUL.FTZ R174, R139, R172.reuse ;  /* 0x000000ac8bae7220 */ /* 0x080fe20000410000 */
[--C-:B------:R-:W-:Y:S02]  /*4130*/  HADD2.F32 R96, -RZ, R138.reuse.H1_H1 ;  /* 0x3000008aff607230 */ /* 0x100fe40000004100 */
[C---:B------:R-:W-:Y:S01]  /*4140*/  FMUL.FTZ R172, R165.reuse, R172 ;  /* 0x000000aca5ac7220 */ /* 0x040fe20000410000 */
[----:B------:R-:W-:Y:S02]  /*4150*/  HADD2.F32 R171, -RZ, R169.H1_H1 ;  /* 0x300000a9ffab7230 */ /* 0x000fe40000004100 */
[-C--:B------:R-:W-:Y:S01]  /*4160*/  FFMA.FTZ R174, R165, R168.reuse, -R174 ;  /* 0x000000a8a5ae7223 */ /* 0x080fe200000108ae */
[----:B------:R-:W-:Y:S01]  /*4170*/  HADD2.F32 R138, -RZ, R138.H0_H0 ;  /* 0x2000008aff8a7230 */ /* 0x000fe20000004100 */
[----:B------:R-:W-:Y:S01]  /*4180*/  F2FP.F16.E4M3.UNPACK_B R47, R47 ;  /* 0x0000002fff2f723e */ /* 0x000fe200020006ff */
[----:B------:R-:W-:Y:S01]  /*4190*/  FFMA.FTZ R173, R139, R168, R172 ;  /* 0x000000a88bad7223 */ /* 0x000fe200000100ac */
[-C--:B------:R-:W-:Y:S01]  /*41a0*/  FMUL.FTZ R165, R96, R171.reuse ;  /* 0x000000ab60a57220 */ /* 0x080fe20000410000 */
[----:B------:R-:W-:Y:S01]  /*41b0*/  F2FP.F16.E4M3.UNPACK_B R46, R46 ;  /* 0x0000002eff2e723e */ /* 0x000fe200020006ff */
[----:B------:R-:W-:Y:S01]  /*41c0*/  FMUL.FTZ R171, R138, R171 ;  /* 0x000000ab8aab7220 */ /* 0x000fe20000410000 */
[----:B------:R-:W-:-:S02]  /*41d0*/  HADD2.F32 R170, -RZ, R170.H0_H0 ;  /* 0x200000aaffaa7230 */ /* 0x000fc40000004100 */
[-C--:B------:R-:W-:Y:S01]  /*41e0*/  FFMA.FTZ R165, R138, R45.reuse, -R165 ;  /* 0x0000002d8aa57223 */ /* 0x080fe200000108a5 */
[----:B------:R-:W-:Y:S02]  /*41f0*/  HADD2.F32 R169, -RZ, R169.H0_H0 ;  /* 0x200000a9ffa97230 */ /* 0x000fe40000004100 */
[----:B------:R-:W-:Y:S01]  /*4200*/  FFMA.FTZ R168, R96, R45, R171 ;  /* 0x0000002d60a87223 */ /* 0x000fe200000100ab */
[--C-:B------:R-:W-:Y:S01]  /*4210*/  HADD2.F32 R96, -RZ, R47.reuse.H0_H0 ;  /* 0x2000002fff607230 */ /* 0x100fe20000004100 */
[----:B------:R-:W-:Y:S01]  /*4220*/  F2FP.SATFINITE.E4M3.F32.PACK_AB_MERGE_C R173, R173, R174, RZ ;  /* 0x000000aeadad723e */ /* 0x000fe200048070ff */
[--C-:B------:R-:W-:Y:S02]  /*4230*/  HADD2.F32 R45, -RZ, R46.reuse.H0_H0 ;  /* 0x2000002eff2d7230 */ /* 0x100fe40000004100 */
[----:B------:R-:W-:Y:S01]  /*4240*/  HADD2.F32 R47, -RZ, R47.H1_H1 ;  /* 0x3000002fff2f7230 */ /* 0x000fe20000004100 */
[----:B------:R-:W-:Y:S01]  /*4250*/  F2FP.SATFINITE.E4M3.F32.PACK_AB_MERGE_C R165, R168, R165, RZ ;  /* 0x000000a5a8a5723e */ /* 0x000fe200048070ff */
[----:B------:R-:W-:-:S02]  /*4260*/  HADD2.F32 R46, -RZ, R46.H1_H1 ;  /* 0x3000002eff2e7230 */ /* 0x000fc40000004100 */
[----:B------:R-:W-:Y:S02]  /*4270*/  HADD2.F32 R167, -RZ, R167.H0_H0 ;  /* 0x200000a7ffa77230 */ /* 0x000fe40000004100 */
[-C--:B------:R-:W-:Y:S01]  /*4280*/  FMUL.FTZ R139, R47, R170.reuse ;  /* 0x000000aa2f8b7220 */ /* 0x080fe20000410000 */
[----:B------:R-:W-:Y:S02]  /*4290*/  HADD2.F32 R166, -RZ, R166.H0_H0 ;  /* 0x200000a6ffa67230 */ /* 0x000fe40000004100 */
[-C--:B------:R-:W-:Y:S01]  /*42a0*/  FMUL.FTZ R138, R46, R169.reuse ;  /* 0x000000a92e8a7220 */ /* 0x080fe20000410000 */
[C---:B------:R-:W-:Y:S01]  /*42b0*/  FMUL.FTZ R170, R96.reuse, R170 ;  /* 0x000000aa60aa7220 */ /* 0x040fe20000410000 */
[C---:B------:R-:W-:Y:S01]  /*42c0*/  FMUL.FTZ R169, R45.reuse, R169 ;  /* 0x000000a92da97220 */ /* 0x040fe20000410000 */
[-C--:B------:R-:W-:Y:S01]  /*42d0*/  FFMA.FTZ R139, R96, R167.reuse, -R139 ;  /* 0x000000a7608b7223 */ /* 0x080fe2000001088b */
[-C--:B------:R-:W-:Y:S01]  /*42e0*/  FFMA.FTZ R138, R45, R166.reuse, -R138 ;  /* 0x000000a62d8a7223 */ /* 0x080fe2000001088a */
[----:B------:R-:W-:Y:S01]  /*42f0*/  FFMA.FTZ R170, R47, R167, R170 ;  /* 0x000000a72faa7223 */ /* 0x000fe200000100aa */
[----:B------:R-:W-:Y:S01]  /*4300*/  FFMA.FTZ R169, R46, R166, R169 ;  /* 0x000000a62ea97223 */ /* 0x000fe200000100a9 */
[----:B------:R-:W-:-:S02]  /*4310*/  F2FP.SATFINITE.E4M3.F32.PACK_AB_MERGE_C R45, R97, R44, R128 ;  /* 0x0000002c612d723e */ /* 0x000fc40004807080 */
[----:B------:R-:W-:Y:S02]  /*4320*/  F2FP.SATFINITE.E4M3.F32.PACK_AB_MERGE_C R44, R99, R98, R129 ;  /* 0x00000062632c723e */ /* 0x000fe40004807081 */
[----:B------:R-:W-:Y:S02]  /*4330*/  F2FP.SATFINITE.E4M3.F32.PACK_AB_MERGE_C R46, R169, R138, R165 ;  /* 0x0000008aa92e723e */ /* 0x000fe400048070a5 */
[----:B------:R-:W-:-:S07]  /*4340*/  F2FP.SATFINITE.E4M3.F32.PACK_AB_MERGE_C R47, R170, R139, R173 ;  /* 0x0000008baa2f723e */ /* 0x000fce00048070ad */
.L_x_3212:
[----:B------:R-:W-:Y:S05]  /*4350*/  BSYNC B3 ;  /* 0x0000000000037941 */ /* 0x000fea0003800000 */
.L_x_3211:
[----:B--2---:R3:W-:Y:S02]  /*4360*/  STG.E.128 desc[UR54][R50.64+0x20], R44 ;  /* 0x0000202c32007986 */ /* 0x0047e4000c101d36 */
.L_x_3210:
[----:B------:R-:W-:Y:S05]  /*4370*/  BSYNC B2 ;  /* 0x0000000000027941 */ /* 0x000fea0003800000 */
.L_x_3209:
[----:B------:R-:W-:Y:S01]  /*4380*/  ISETP.NE.AND P3, PT, R36, RZ, PT ;  /* 0x000000ff2400720c */ /* 0x000fe20003f65270 */
[----:B------:R-:W-:-:S12]  /*4390*/  BSSY B2, `(.L_x_3213) ;  /* 0x0000074000027945 */ /* 0x000fd80003800000 */
[----:B------:R-:W-:Y:S05]  /*43a0*/  @!P3 BRA `(.L_x_3214) ;  /* 0x0000000400c8b947 */ /* 0x000fea0003800000 */
[----:B0-23--:R0:W2:Y:S01]  /*43b0*/  LDS.128 R44, [R40+0x26a00] ;  /* 0x026a0000282c7984 */ /* 0x00d0a20000000c00 */
        /* <DEDUP_REMOVED lines=12> */
[----:B------:R-:W-:Y:S01]  /*4480*/  PRMT R89, R89, 0x654, R88 ;  /* 0x0000065459597816 */ /* 0x000fe20000000058 */
[----:B------:R-:W-:Y:S01]  /*4490*/  IMAD.SHL.U32 R88, R98, 0x100, RZ ;  /* 0x0000010062587824 */ /* 0x000fe200078e00ff */
[----:B------:R-:W-:Y:S01]  /*44a0*/  PRMT R96, R91, 0x654, R90 ;  /* 0x000006545b607816 */ /* 0x000fe2000000005a */
[----:B------:R-:W-:Y:S02]  /*44b0*/  IMAD.SHL.U32 R91, R97, 0x100, RZ ;  /* 0x00000100615b7824 */ /* 0x000fe400078e00ff */
[----:B--2---:R-:W-:Y:S01]  /*44c0*/  IMAD.MOV.U32 R90, RZ, RZ, R44 ;  /* 0x000000ffff5a7224 */ /* 0x004fe200078e002c */
        /* <DEDUP_REMOVED lines=9> */
[--C-:B------:R-:W-:Y:S01]  /*4560*/  HADD2.F32 R91, -RZ, R44.reuse.H1_H1 ;  /* 0x3000002cff5b7230 */ /* 0x100fe20000004100 */
[----:B------:R-:W-:Y:S01]  /*4570*/  F2FP.F16.E4M3.UNPACK_B R98, R164.H1 ;  /* 0x000000a4ff62723e */ /* 0x000fe200030006ff */
[----:B------:R-:W-:Y:S01]  /*4580*/  HADD2.F32 R44, -RZ, R44.H0_H0 ;  /* 0x2000002cff2c7230 */ /* 0x000fe20000004100 */
[----:B------:R-:W-:Y:S01]  /*4590*/  F2FP.F16.E4M3.UNPACK_B R45, R45.H1 ;  /* 0x0000002dff2d723e */ /* 0x000fe200030006ff */
[----:B------:R-:W-:-:S02]  /*45a0*/  HADD2.F32 R129, -RZ, R96.H1_H1 ;  /* 0x30000060ff817230 */ /* 0x000fc40000004100 */
[CC--:B------:R-:W-:Y:S01]  /*45b0*/  FMUL.FTZ R139, R91.reuse, R128.reuse ;  /* 0x000000805b8b7220 */ /* 0x0c0fe20000410000 */
[--C-:B------:R-:W-:Y:S02]  /*45c0*/  HADD2.F32 R99, -RZ, R98.reuse.H0_H0 ;  /* 0x20000062ff637230 */ /* 0x100fe40000004100 */
        /* <DEDUP_REMOVED lines=15> */
[--C-:B------:R-:W-:Y:S01]  /*46c0*/  HADD2.F32 R98, -RZ, R91.reuse.H1_H1 ;  /* 0x3000005bff627230 */ /* 0x100fe20000004100 */
[----:B------:R-:W-:Y:S01]  /*46d0*/  F2FP.F16.E4M3.UNPACK_B R129, R88.H1 ;  /* 0x00000058ff81723e */ /* 0x000fe200030006ff */
[----:B------:R-:W-:-:S02]  /*46e0*/  HADD2.F32 R97, -RZ, R91.H0_H0 ;  /* 0x2000005bff617230 */ /* 0x000fc40000004100 */
[----:B------:R-:W-:Y:S02]  /*46f0*/  HADD2.F32 R163, -RZ, R163.H0_H0 ;  /* 0x200000a3ffa37230 */ /* 0x000fe40000004100 */
[-C--:B------:R-:W-:Y:S01]  /*4700*/  FMUL.FTZ R138, R98, R99.reuse ;  /* 0x00000063628a7220 */ /* 0x080fe20000410000 */
[--C-:B------:R-:W-:Y:S02]  /*4710*/  HADD2.F32 R96, -RZ, R90.reuse.H1_H1 ;  /* 0x3000005aff607230 */ /* 0x100fe40000004100 */
[----:B------:R-:W-:Y:S01]  /*4720*/  FMUL.FTZ R99, R97, R99 ;  /* 0x0000006361637220 */ /* 0x000fe20000410000 */
[----:B------:R-:W-:Y:S02]  /*4730*/  HADD2.F32 R91, -RZ, R90.H0_H0 ;  /* 0x2000005aff5b7230 */ /* 0x000fe40000004100 */
        /* <DEDUP_REMOVED lines=8> */
[----:B------:R-:W-:Y:S02]  /*47c0*/  F2FP.F16.E4M3.UNPACK_B R98, R47.H1 ;  /* 0x0000002fff62723e */ /* 0x000fe400030006ff */
[----:B------:R-:W-:Y:S02]  /*47d0*/  F2FP.F16.E4M3.UNPACK_B R163, R89.H1 ;  /* 0x00000059ffa3723e */ /* 0x000fe400030006ff */
[----:B------:R-:W-:Y:S01]  /*47e0*/  F2FP.SATFINITE.E4M3.F32.PACK_AB_MERGE_C R169, R99, R138, RZ ;  /* 0x0000008a63a9723e */ /* 0x000fe200048070ff */
[--C-:B------:R-:W-:Y:S01]  /*47f0*/  HADD2.F32 R99, -RZ, R98.reuse.H0_H0 ;  /* 0x20000062ff637230 */ /* 0x100fe20000004100 */
[----:B------:R-:W-:Y:S01]  /*4800*/  F2FP.SATFINITE.E4M3.F32.PACK_AB_MERGE_C R96, R166, R139, RZ ;  /* 0x0000008ba660723e */ /* 0x000fe200048070ff */
[----:B------:R-:W-:Y:S01]  /*4810*/  HADD2.F32 R98, -RZ, R98.H1_H1 ;  /* 0x30000062ff627230 */ /* 0x000fe20000004100 */
        /* <DEDUP_REMOVED lines=27> */
[----:B------:R-:W-:Y:S01]  /*49d0*/  HADD2.F32 R163, -RZ, R163.H0_H0 ;  /* 0x200000a3ffa37230 */ /* 0x000fe20000004100 */
[----:B------:R-:W-:Y:S01]  /*49e0*/  F2FP.SATFINITE.E4M3.F32.PACK_AB_MERGE_C R44, R91, R90, R169 ;  /* 0x0000005a5b2c723e */ /* 0x000fe200048070a9 */
        /* <DEDUP_REMOVED lines=12> */
.L_x_3216:
[----:B------:R-:W-:Y:S05]  /*4ab0*/  BSYNC B3 ;  /* 0x0000000000037941 */ /* 0x000fea0003800000 */
.L_x_3215:
[----:B--2---:R4:W-:Y:S02]  /*4ac0*/  STG.E.128 desc[UR54][R50.64+0x40], R44 ;  /* 0x0000402c32007986 */ /* 0x0049e4000c101d36 */
.L_x_3214:
[----:B------:R-:W-:Y:S05]  /*4ad0*/  BSYNC B2 ;  /* 0x0000000000027941 */ /* 0x000fea0003800000 */
.L_x_3213:
[----:B------:R-:W-:Y:S01]  /*4ae0*/  ISETP.NE.AND P3, PT, R37, RZ, PT ;  /* 0x000000ff2500720c */ /* 0x000fe20003f65270 */
[----:B------:R-:W-:-:S12]  /*4af0*/  BSSY B2, `(.L_x_3217) ;  /* 0x0000074000027945 */ /* 0x000fd80003800000 */
[----:B------:R-:W-:Y:S05]  /*4b00*/  @!P3 BRA `(.L_x_3218) ;  /* 0x0000000400c8b947 */ /* 0x000fea0003800000 */
[----:B0-234-:R0:W2:Y:S01]  /*4b10*/  LDS.128 R44, [R41+0x26a00] ;  /* 0x026a0000292c7984 */ /* 0x01d0a20000000c00 */
[----:B------:R-:W-:Y:S01]  /*4b20*/  VIADD R88, R16, 0x30 ;  /* 0x0000003010587836 */ /* 0x000fe20000000000 */
[----:B------:R-:W-:Y:S04]  /*4b30*/  BSSY B3, `(.L_x_3219) ;  /* 0x000006e000037945 */ /* 0x000fe80003800000 */
[----:B------:R-:W-:-:S13]  /*4b40*/  ISETP.GE.AND P3, PT, R88, R135, PT ;  /* 0x000000875800720c */ /* 0x000fda0003f66270 */
[----:B0-----:R-:W-:Y:S05]  /*4b50*/  @P3 BRA `(.L_x_3220) ;  /* 0x0000000400ac3947 */ /* 0x001fea0003800000 */
[----:B------:R-:W-:Y:S02]  /*4b60*/  SHF.R.U32.HI R89, RZ, 0x8, R87 ;  /* 0x00000008ff597819 */ /* 0x000fe40000011657 */
[--C-:B------:R-:W-:Y:S02]  /*4b70*/  SHF.R.U32.HI R97, RZ, 0x18, R85.reuse ;  /* 0x00000018ff617819 */ /* 0x100fe40000011655 */
[----:B------:R-:W-:Y:S01]  /*4b80*/  LOP3.LUT R84, R85, 0xff, RZ, 0xc0, !PT ;  /* 0x000000ff55547812 */ /* 0x000fe200078ec0ff */
[----:B------:R-:W-:Y:S01]  /*4b90*/  IMAD.SHL.U32 R89, R89, 0x100, RZ ;  /* 0x0000010059597824 */ /* 0x000fe200078e00ff */
[--C-:B------:R-:W-:Y:S02]  /*4ba0*/  SHF.R.U32.HI R91, RZ, 0x8, R85.reuse ;  /* 0x00000008ff5b7819 */ /* 0x100fe40000011655 */
[----:B------:R-:W-:Y:S02]  /*4bb0*/  SHF.R.U32.HI R90, RZ, 0x10, R85 ;  /* 0x00000010ff5a7819 */ /* 0x000fe40000011655 */
[----:B------:R-:W-:-:S02]  /*4bc0*/  SHF.R.U32.HI R86, RZ, 0x18, R87 ;  /* 0x00000018ff567819 */ /* 0x000fc40000011657 */
[----:B------:R-:W-:Y:S02]  /*4bd0*/  LOP3.LUT R85, R87, 0xff, RZ, 0xc0, !PT ;  /* 0x000000ff57557812 */ /* 0x000fe400078ec0ff */
[----:B------:R-:W-:Y:S01]  /*4be0*/  SHF.R.U32.HI R88, RZ, 0x10, R87 ;  /* 0x00000010ff587819 */ /* 0x000fe20000011657 */
[----:B------:R-:W-:Y:S01]  /*4bf0*/  IMAD.SHL.U32 R87, R91, 0x100, RZ ;  /* 0x000001005b577824 */ /* 0x000fe200078e00ff */
[----:B------:R-:W-:Y:S01]  /*4c00*/  PRMT R86, R86, 0x654, R85 ;  /* 0x0000065456567816 */ /* 0x000fe20000000055 */
[----:B--2---:R-:W-:Y:S01]  /*4c10*/  IMAD.MOV.U32 R85, RZ, RZ, R44 ;  /* 0x000000ffff557224 */ /* 0x004fe200078e002c */
[----:B------:R-:W-:Y:S02]  /*4c20*/  PRMT R84, R97, 0x654, R84 ;  /* 0x0000065461547816 */ /* 0x000fe40000000054 */
[----:B------:R-:W-:Y:S01]  /*4c30*/  LOP3.LUT R86, R86, 0xff00, R89, 0xf8, !PT ;  /* 0x0000ff0056567812 */ /* 0x000fe200078ef859 */
[----:B------:R-:W-:Y:S01]  /*4c40*/  IMAD.U32 R89, R88, 0x10000, RZ ;  /* 0x0001000058597824 */ /* 0x000fe200078e00ff */
[----:B------:R-:W-:-:S02]  /*4c50*/  F2FP.F16.E4M3.UNPACK_B R44, R45 ;  /* 0x0000002dff2c723e */ /* 0x000fc400020006ff */
[----:B------:R-:W-:Y:S02]  /*4c60*/  F2FP.F16.E4M3.UNPACK_B R88, R162.H1 ;  /* 0x000000a2ff58723e */ /* 0x000fe400030006ff */
[----:B------:R-:W-:Y:S01]  /*4c70*/  LOP3.LUT R84, R84, 0xff00, R87, 0xf8, !PT ;  /* 0x0000ff0054547812 */ /* 0x000fe200078ef857 */
[----:B------:R-:W-:Y:S01]  /*4c80*/  IMAD.U32 R87, R90, 0x10000, RZ ;  /* 0x000100005a577824 */ /* 0x000fe200078e00ff */
[----:B------:R-:W-:Y:S01]  /*4c90*/  LOP3.LUT R96, R86, 0xff0000, R89, 0xf8, !PT ;  /* 0x00ff000056607812 */ /* 0x000fe200078ef859 */
[----:B------:R-:W-:Y:S01]  /*4ca0*/  HADD2.F32 R86, -RZ, R44.H1_H1 ;  /* 0x3000002cff567230 */ /* 0x000fe20000004100 */
[----:B------:R-:W-:Y:S01]  /*4cb0*/  F2FP.F16.E4M3.UNPACK_B R89, R161.H1 ;  /* 0x000000a1ff59723e */ /* 0x000fe200030006ff */
[----:B------:R-:W-:Y:S01]  /*4cc0*/  HADD2.F32 R97, -RZ, R88.H0_H0 ;  /* 0x20000058ff617230 */ /* 0x000fe20000004100 */
[----:B------:R-:W-:Y:S01]  /*4cd0*/  F2FP.F16.E4M3.UNPACK_B R45, R45.H1 ;  /* 0x0000002dff2d723e */ /* 0x000fe200030006ff */
[----:B------:R-:W-:Y:S01]  /*4ce0*/  HADD2.F32 R44, -RZ, R44.H0_H0 ;  /* 0x2000002cff2c7230 */ /* 0x000fe20000004100 */
[----:B------:R-:W-:Y:S01]  /*4cf0*/  LOP3.LUT R84, R84, 0xff0000, R87, 0xf8, !PT ;  /* 0x00ff000054547812 */ /* 0x000fe200078ef857 */
[----:B------:R-:W-:-:S02]  /*4d00*/  HADD2.F32 R90, -RZ, R88.H1_H1 ;  /* 0x30000058ff5a7230 */ /* 0x000fc40000004100 */
[----:B------:R-:W-:Y:S01]  /*4d10*/  FMUL.FTZ R99, R86, R97 ;  /* 0x0000006156637220 */ /* 0x000fe20000410000 */
[----:B------:R-:W-:Y:S01]  /*4d20*/  HADD2.F32 R91, -RZ, R89.H0_H0 ;  /* 0x20000059ff5b7230 */ /* 0x000fe20000004100 */
[----:B------:R-:W-:Y:S01]  /*4d30*/  F2FP.F16.E4M3.UNPACK_B R162, R162 ;  /* 0x000000a2ffa2723e */ /* 0x000fe200020006ff */
[--C-:B------:R-:W-:Y:S01]  /*4d40*/  HADD2.F32 R88, -RZ, R45.reuse.H1_H1 ;  /* 0x3000002dff587230 */ /* 0x100fe20000004100 */
[----:B------:R-:W-:Y:S01]  /*4d50*/  F2FP.F16.E4M3.UNPACK_B R161, R161 ;  /* 0x000000a1ffa1723e */ /* 0x000fe200020006ff */
[----:B------:R-:W-:Y:S02]  /*4d60*/  HADD2.F32 R87, -RZ, R45.H0_H0 ;  /* 0x2000002dff577230 */ /* 0x000fe40000004100 */
[----:B------:R-:W-:Y:S01]  /*4d70*/  FMUL.FTZ R45, R44, R97 ;  /* 0x000000612c2d7220 */ /* 0x000fe20000410000 */
[----:B------:R-:W-:Y:S02]  /*4d80*/  HADD2.F32 R89, -RZ, R89.H1_H1 ;  /* 0x30000059ff597230 */ /* 0x000fe40000004100 */
[-C--:B------:R-:W-:Y:S01]  /*4d90*/  FMUL.FTZ R98, R88, R90.reuse ;  /* 0x0000005a58627220 */ /* 0x080fe20000410000 */
[-C--:B------:R-:W-:Y:S01]  /*4da0*/  FFMA.FTZ R44, R44, R91.reuse, -R99 ;  /* 0x0000005b2c2c7223 */ /* 0x080fe20000010863 */
[----:B------:R-:W-:Y:S01]  /*4db0*/  FFMA.FTZ R45, R86, R91, R45 ;  /* 0x0000005b562d7223 */ /* 0x000fe2000001002d */
[C---:B------:R-:W-:Y:S01]  /*4dc0*/  FMUL.FTZ R97, R87.reuse, R90 ;  /* 0x0000005a57617220 */ /* 0x040fe20000410000 */
[----:B------:R-:W-:Y:S01]  /*4dd0*/  F2FP.F16.E4M3.UNPACK_B R86, R85.H1 ;  /* 0x00000055ff56723e */ /* 0x000fe200030006ff */
[----:B------:R-:W-:Y:S01]  /*4de0*/  FFMA.FTZ R98, R87, R89, -R98 ;  /* 0x0000005957627223 */ /* 0x000fe20000010862 */
[----:B------:R-:W-:Y:S01]  /*4df0*/  F2FP.F16.E4M3.UNPACK_B R85, R85 ;  /* 0x00000055ff55723e */ /* 0x000fe200020006ff */
[----:B------:R-:W-:Y:S01]  /*4e00*/  FFMA.FTZ R99, R88, R89, R97 ;  /* 0x0000005958637223 */ /* 0x000fe20000010061 */
[----:B------:R-:W-:-:S02]  /*4e10*/  HADD2.F32 R90, -RZ, R162.H1_H1 ;  /* 0x300000a2ff5a7230 */ /* 0x000fc40000004100 */
[----:B------:R-:W-:Y:S02]  /*4e20*/  HADD2.F32 R89, -RZ, R86.H1_H1 ;  /* 0x30000056ff597230 */ /* 0x000fe40000004100 */
[----:B------:R-:W-:Y:S02]  /*4e30*/  HADD2.F32 R162, -RZ, R162.H0_H0 ;  /* 0x200000a2ffa27230 */ /* 0x000fe40000004100 */
[----:B------:R-:W-:Y:S02]  /*4e40*/  HADD2.F32 R88, -RZ, R86.H0_H0 ;  /* 0x20000056ff587230 */ /* 0x000fe40000004100 */
[-C--:B------:R-:W-:Y:S01]  /*4e50*/  FMUL.FTZ R97, R89, R90.reuse ;  /* 0x0000005a59617220 */ /* 0x080fe20000410000 */
[--C-:B------:R-:W-:Y:S02]  /*4e60*/  HADD2.F32 R87, -RZ, R85.reuse.H1_H1 ;  /* 0x30000055ff577230 */ /* 0x100fe40000004100 */
[----:B------:R-:W-:Y:S02]  /*4e70*/  HADD2.F32 R86, -RZ, R85.H0_H0 ;  /* 0x20000055ff567230 */ /* 0x000fe40000004100 */
[----:B------:R-:W-:Y:S01]  /*4e80*/  FMUL.FTZ R90, R88, R90 ;  /* 0x0000005a585a7220 */ /* 0x000fe20000410000 */
[----:B------:R-:W-:-:S02]  /*4e90*/  HADD2.F32 R85, -RZ, R161.H1_H1 ;  /* 0x300000a1ff557230 */ /* 0x000fc40000004100 */
[-C--:B------:R-:W-:Y:S01]  /*4ea0*/  FMUL.FTZ R91, R87, R162.reuse ;  /* 0x000000a2575b7220 */ /* 0x080fe20000410000 */
[----:B------:R-:W-:Y:S02]  /*4eb0*/  HADD2.F32 R161, -RZ, R161.H0_H0 ;  /* 0x200000a1ffa17230 */ /* 0x000fe40000004100 */
[----:B------:R-:W-:Y:S01]  /*4ec0*/  FMUL.FTZ R162, R86, R162 ;  /* 0x000000a256a27220 */ /* 0x000fe20000410000 */
[-C--:B------:R-:W-:Y:S01]  /*4ed0*/  FFMA.FTZ R97, R88, R85.reuse, -R97 ;  /* 0x0000005558617223 */ /* 0x080fe20000010861 */
[----:B------:R-:W-:Y:S01]  /*4ee0*/  FFMA.FTZ R90, R89, R85, R90 ;  /* 0x00000055595a7223 */ /* 0x000fe2000001005a */
[-C--:B------:R-:W-:Y:S01]  /*4ef0*/  FFMA.FTZ R85, R86, R161.reuse, -R91 ;  /* 0x000000a156557223 */ /* 0x080fe2000001085b */
[----:B------:R-:W-:Y:S01]  /*4f00*/  FFMA.FTZ R162, R87, R161, R162 ;  /* 0x000000a157a27223 */ /* 0x000fe200000100a2 */
[----:B------:R-:W-:Y:S02]  /*4f10*/  F2FP.SATFINITE.E4M3.F32.PACK_AB_MERGE_C R161, R99, R98, RZ ;  /* 0x0000006263a1723e */ /* 0x000fe400048070ff */
        /* <DEDUP_REMOVED lines=31> */
[----:B------:R-:W-:Y:S01]  /*5110*/  HADD2.F32 R87, -RZ, R98.H0_H0 ;  /* 0x20000062ff577230 */ /* 0x000fe20000004100 */
[----:B------:R-:W-:Y:S01]  /*5120*/  F2FP.SATFINITE.E4M3.F32.PACK_AB_MERGE_C R44, R162, R85, R139 ;  /* 0x00000055a22c723e */ /* 0x000fe2000480708b */
[----:B------:R-:W-:-:S02]  /*5130*/  HADD2.F32 R46, -RZ, R46.H1_H1 ;  /* 0x3000002eff2e7230 */ /* 0x000fc40000004100 */
[----:B------:R-:W-:Y:S02]  /*5140*/  HADD2.F32 R97, -RZ, R97.H0_H0 ;  /* 0x20000061ff617230 */ /* 0x000fe40000004100 */
[-C--:B------:R-:W-:Y:S01]  /*5150*/  FMUL.FTZ R89, R86, R87.reuse ;  /* 0x0000005756597220 */ /* 0x080fe20000410000 */
[----:B------:R-:W-:Y:S02]  /*5160*/  HADD2.F32 R91, -RZ, R91.H0_H0 ;  /* 0x2000005bff5b7230 */ /* 0x000fe40000004100 */
[----:B------:R-:W-:Y:S01]  /*5170*/  FMUL.FTZ R87, R84, R87 ;  /* 0x0000005754577220 */ /* 0x000fe20000410000 */
[----:B------:R-:W-:Y:S02]  /*5180*/  HADD2.F32 R90, -RZ, R90.H0_H0 ;  /* 0x2000005aff5a7230 */ /* 0x000fe40000004100 */
[-C--:B------:R-:W-:Y:S01]  /*5190*/  FMUL.FTZ R88, R46, R97.reuse ;  /* 0x000000612e587220 */ /* 0x080fe20000410000 */
[C---:B------:R-:W-:Y:S01]  /*51a0*/  FMUL.FTZ R97, R47.reuse, R97 ;  /* 0x000000612f617220 */ /* 0x040fe20000410000 */
[-C--:B------:R-:W-:Y:S01]  /*51b0*/  FFMA.FTZ R89, R84, R91.reuse, -R89 ;  /* 0x0000005b54597223 */ /* 0x080fe20000010859 */
[----:B------:R-:W-:Y:S01]  /*51c0*/  FFMA.FTZ R86, R86, R91, R87 ;  /* 0x0000005b56567223 */ /* 0x000fe20000010057 */
[-C--:B------:R-:W-:Y:S01]  /*51d0*/  FFMA.FTZ R88, R47, R90.reuse, -R88 ;  /* 0x0000005a2f587223 */ /* 0x080fe20000010858 */
[----:B------:R-:W-:-:S03]  /*51e0*/  FFMA.FTZ R97, R46, R90, R97 ;  /* 0x0000005a2e617223 */ /* 0x000fc60000010061 */
[----:B------:R-:W-:Y:S02]  /*51f0*/  F2FP.SATFINITE.E4M3.F32.PACK_AB_MERGE_C R47, R86, R89, R99 ;  /* 0x00000059562f723e */ /* 0x000fe40004807063 */
[----:B------:R-:W-:-:S07]  /*5200*/  F2FP.SATFINITE.E4M3.F32.PACK_AB_MERGE_C R46, R97, R88, R96 ;  /* 0x00000058612e723e */ /* 0x000fce0004807060 */
.L_x_3220:
[----:B------:R-:W-:Y:S05]  /*5210*/  BSYNC B3 ;  /* 0x0000000000037941 */ /* 0x000fea0003800000 */
.L_x_3219:
[----:B--2---:R0:W-:Y:S02]  /*5220*/  STG.E.128 desc[UR54][R50.64+0x60], R44 ;  /* 0x0000602c32007986 */ /* 0x0041e4000c101d36 */
.L_x_3218:
[----:B------:R-:W-:Y:S05]  /*5230*/  BSYNC B2 ;  /* 0x0000000000027941 */ /* 0x000fea0003800000 */
.L_x_3217:
[----:B------:R-:W-:Y:S01]  /*5240*/  ISETP.NE.AND P3, PT, R38, RZ, PT ;  /* 0x000000ff2600720c */ /* 0x000fe20003f65270 */
[----:B------:R-:W-:-:S12]  /*5250*/  BSSY B2, `(.L_x_3221) ;  /* 0x0000074000027945 */ /* 0x000fd80003800000 */
[----:B------:R-:W-:Y:S05]  /*5260*/  @!P3 BRA `(.L_x_3222) ;  /* 0x0000000400c8b947 */ /* 0x000fea0003800000 */
[----:B0-234-:R0:W2:Y:S01]  /*5270*/  LDS.128 R44, [R40+0x29200] ;  /* 0x02920000282c7984 */ /* 0x01d0a20000000c00 */
[----:B------:R-:W-:Y:S01]  /*5280*/  IADD3 R84, R16, 0x40, RZ ;  /* 0x0000004010547810 */ /* 0x000fe20007ffe0ff */
[----:B------:R-:W-:Y:S03]  /*5290*/  BSSY B3, `(.L_x_3223) ;  /* 0x000006e000037945 */ /* 0x000fe60003800000 */
        /* <DEDUP_REMOVED lines=19> */
[----:B------:R-:W-:-:S02]  /*53d0*/  F2FP.F16.E4M3.UNPACK_B R44, R45 ;  /* 0x0000002dff2c723e */ /* 0x000fc400020006ff */
        /* <DEDUP_REMOVED lines=8> */
[----:B------:R-:W-:Y:S02]  /*5460*/  HADD2.F32 R88, -RZ, R83.H1_H1 ;  /* 0x30000053ff587230 */ /* 0x000fe40000004100 */
[----:B------:R-:W-:Y:S01]  /*5470*/  FMUL.FTZ R91, R81, R87 ;  /* 0x00000057515b7220 */ /* 0x000fe20000410000 */
[----:B------:R-:W-:-:S02]  /*5480*/  HADD2.F32 R85, -RZ, R84.H0_H0 ;  /* 0x20000054ff557230 */ /* 0x000fc40000004100 */
        /* <DEDUP_REMOVED lines=78> */
.L_x_3224:
[----:B------:R-:W-:Y:S05]  /*5970*/  BSYNC B3 ;  /* 0x0000000000037941 */ /* 0x000fea0003800000 */
.L_x_3223:
[----:B--2---:R0:W-:Y:S02]  /*5980*/  STG.E.128 desc[UR54][R50.64+0x80], R44 ;  /* 0x0000802c32007986 */ /* 0x0041e4000c101d36 */
.L_x_3222:
[----:B------:R-:W-:Y:S05]  /*5990*/  BSYNC B2 ;  /* 0x0000000000027941 */ /* 0x000fea0003800000 */
.L_x_3221:
[----:B------:R-:W-:-:S13]  /*59a0*/  ISETP.NE.AND P3, PT, R39, RZ, PT ;  /* 0x000000ff2700720c */ /* 0x000fda0003f65270 */
[----:B------:R-:W-:Y:S05]  /*59b0*/  @!P3 BRA `(.L_x_3204) ;  /* 0x0000000400c8b947 */ /* 0x000fea0003800000 */
[----:B0-234-:R0:W2:Y:S01]  /*59c0*/  LDS.128 R44, [R41+0x29200] ;  /* 0x02920000292c7984 */ /* 0x01d0a20000000c00 */
[----:B------:R-:W-:Y:S01]  /*59d0*/  VIADD R80, R16, 0x50 ;  /* 0x0000005010507836 */ /* 0x000fe20000000000 */
[----:B------:R-:W-:Y:S04]  /*59e0*/  BSSY B2, `(.L_x_3225) ;  /* 0x000006e000027945 */ /* 0x000fe80003800000 */
[----:B------:R-:W-:-:S13]  /*59f0*/  ISETP.GE.AND P3, PT, R80, R135, PT ;  /* 0x000000875000720c */ /* 0x000fda0003f66270 */
[----:B0-----:R-:W-:Y:S05]  /*5a00*/  @P3 BRA `(.L_x_3226) ;  /* 0x0000000400ac3947 */ /* 0x001fea0003800000 */
[----:B------:R-:W-:Y:S02]  /*5a10*/  SHF.R.U32.HI R83, RZ, 0x18, R79 ;  /* 0x00000018ff537819 */ /* 0x000fe4000001164f */
[----:B------:R-:W-:Y:S02]  /*5a20*/  LOP3.LUT R78, R79, 0xff, RZ, 0xc0, !PT ;  /* 0x000000ff4f4e7812 */ /* 0x000fe400078ec0ff */
[--C-:B------:R-:W-:Y:S02]  /*5a30*/  SHF.R.U32.HI R85, RZ, 0x18, R77.reuse ;  /* 0x00000018ff557819 */ /* 0x100fe4000001164d */
[----:B------:R-:W-:Y:S02]  /*5a40*/  LOP3.LUT R76, R77, 0xff, RZ, 0xc0, !PT ;  /* 0x000000ff4d4c7812 */ /* 0x000fe400078ec0ff */
[----:B------:R-:W-:Y:S02]  /*5a50*/  SHF.R.U32.HI R84, RZ, 0x8, R77 ;  /* 0x00000008ff547819 */ /* 0x000fe4000001164d */
[----:B------:R-:W-:-:S02]  /*5a60*/  SHF.R.U32.HI R80, RZ, 0x8, R79 ;  /* 0x00000008ff507819 */ /* 0x000fc4000001164f */
[----:B------:R-:W-:Y:S02]  /*5a70*/  SHF.R.U32.HI R81, RZ, 0x10, R79 ;  /* 0x00000010ff517819 */ /* 0x000fe4000001164f */
[----:B------:R-:W-:Y:S01]  /*5a80*/  SHF.R.U32.HI R82, RZ, 0x10, R77 ;  /* 0x00000010ff527819 */ /* 0x000fe2000001164d */
[----:B------:R-:W-:Y:S01]  /*5a90*/  IMAD.SHL.U32 R80, R80, 0x100, RZ ;  /* 0x0000010050507824 */ /* 0x000fe200078e00ff */
[----:B------:R-:W-:Y:S01]  /*5aa0*/  PRMT R79, R83, 0x654, R78 ;  /* 0x00000654534f7816 */ /* 0x000fe2000000004e */
[----:B------:R-:W-:Y:S01]  /*5ab0*/  IMAD.U32 R81, R81, 0x10000, RZ ;  /* 0x0001000051517824 */ /* 0x000fe200078e00ff */
[----:B------:R-:W-:Y:S01]  /*5ac0*/  PRMT R77, R85, 0x654, R76 ;  /* 0x00000654554d7816 */ /* 0x000fe2000000004c */
[----:B--2---:R-:W-:Y:S01]  /*5ad0*/  IMAD.MOV.U32 R76, RZ, RZ, R44 ;  /* 0x000000ffff4c7224 */ /* 0x004fe200078e002c */
[----:B------:R-:W-:Y:S02]  /*5ae0*/  SHF.L.U32 R78, R84, 0x8, RZ ;  /* 0x00000008544e7819 */ /* 0x000fe400000006ff */
[----:B------:R-:W-:-:S02]  /*5af0*/  LOP3.LUT R80, R79, 0xff00, R80, 0xf8, !PT ;  /* 0x0000ff004f507812 */ /* 0x000fc400078ef850 */
[----:B------:R-:W-:Y:S01]  /*5b00*/  LOP3.LUT R77, R77, 0xff00, R78, 0xf8, !PT ;  /* 0x0000ff004d4d7812 */ /* 0x000fe200078ef84e */
[----:B------:R-:W-:Y:S01]  /*5b10*/  IMAD.U32 R78, R82, 0x10000, RZ ;  /* 0x00010000524e7824 */ /* 0x000fe200078e00ff */
        /* <DEDUP_REMOVED lines=47> */
[----:B------:R-:W-:Y:S01]  /*5e10*/  F2FP.F16.E4M3.UNPACK_B R77, R47.H1 ;  /* 0x0000002fff4d723e */ /* 0x000fe200030006ff */
[--C-:B------:R-:W-:Y:S01]  /*5e20*/  HADD2.F32 R81, -RZ, R80.reuse.H1_H1 ;  /* 0x30000050ff517230 */ /* 0x100fe20000004100 */
[-C--:B------:R-:W-:Y:S01]  /*5e30*/  F2FP.F16.E4M3.UNPACK_B R83, R85.reuse.H1 ;  /* 0x00000055ff53723e */ /* 0x080fe200030006ff */
[----:B------:R-:W-:Y:S01]  /*5e40*/  HADD2.F32 R80, -RZ, R80.H0_H0 ;  /* 0x20000050ff507230 */ /* 0x000fe20000004100 */
[-C--:B------:R-:W-:Y:S01]  /*5e50*/  F2FP.F16.E4M3.UNPACK_B R76, R46.reuse.H1 ;  /* 0x0000002eff4c723e */ /* 0x080fe200030006ff */
        /* <DEDUP_REMOVED lines=25> */
[C---:B------:R-:W-:Y:S01]  /*5ff0*/  FMUL.FTZ R79, R77.reuse, R83 ;  /* 0x000000534d4f7220 */ /* 0x040fe20000410000 */
[----:B------:R-:W-:Y:S02]  /*6000*/  HADD2.F32 R82, -RZ, R82.H0_H0 ;  /* 0x20000052ff527230 */ /* 0x000fe40000004100 */
[-C--:B------:R-:W-:Y:S01]  /*6010*/  FFMA.FTZ R86, R77, R80.reuse, R86 ;  /* 0x000000504d567223 */ /* 0x080fe20000010056 */
[----:B------:R-:W-:Y:S01]  /*6020*/  F2FP.SATFINITE.E4M3.F32.PACK_AB_MERGE_C R84, R84, R89, RZ ;  /* 0x000000595454723e */ /* 0x000fe200048070ff */
[-C--:B------:R-:W-:Y:S01]  /*6030*/  FMUL.FTZ R78, R46, R85.reuse ;  /* 0x000000552e4e7220 */ /* 0x080fe20000410000 */
[----:B------:R-:W-:Y:S01]  /*6040*/  FMUL.FTZ R85, R47, R85 ;  /* 0x000000552f557220 */ /* 0x000fe20000410000 */
[----:B------:R-:W-:Y:S01]  /*6050*/  FFMA.FTZ R79, R76, R80, -R79 ;  /* 0x000000504c4f7223 */ /* 0x000fe2000001084f */
[----:B------:R-:W-:Y:S01]  /*6060*/  F2FP.SATFINITE.E4M3.F32.PACK_AB_MERGE_C R81, R81, R88, RZ ;  /* 0x000000585151723e */ /* 0x000fe200048070ff */
[-C--:B------:R-:W-:Y:S01]  /*6070*/  FFMA.FTZ R78, R47, R82.reuse, -R78 ;  /* 0x000000522f4e7223 */ /* 0x080fe2000001084e */
[----:B------:R-:W-:Y:S01]  /*6080*/  FFMA.FTZ R85, R46, R82, R85 ;  /* 0x000000522e557223 */ /* 0x000fe20000010055 */
[----:B------:R-:W-:-:S02]  /*6090*/  F2FP.SATFINITE.E4M3.F32.PACK_AB_MERGE_C R44, R152, R87, R90 ;  /* 0x00000057982c723e */ /* 0x000fc4000480705a */
[----:B------:R-:W-:Y:S02]  /*60a0*/  F2FP.SATFINITE.E4M3.F32.PACK_AB_MERGE_C R47, R86, R79, R81 ;  /* 0x0000004f562f723e */ /* 0x000fe40004807051 */
[----:B------:R-:W-:-:S07]  /*60b0*/  F2FP.SATFINITE.E4M3.F32.PACK_AB_MERGE_C R46, R85, R78, R84 ;  /* 0x0000004e552e723e */ /* 0x000fce0004807054 */
.L_x_3226:
[----:B------:R-:W-:Y:S05]  /*60c0*/  BSYNC B2 ;  /* 0x0000000000027941 */ /* 0x000fea0003800000 */
.L_x_3225:
[----:B--2---:R0:W-:Y:S02]  /*60d0*/  STG.E.128 desc[UR54][R50.64+0xa0], R44 ;  /* 0x0000a02c32007986 */ /* 0x0041e4000c101d36 */
.L_x_3204:
[----:B------:R-:W-:Y:S05]  /*60e0*/  BSYNC B1 ;  /* 0x0000000000017941 */ /* 0x000fea0003800000 */
.L_x_3203:
[----:B------:R-:W-:Y:S05]  /*60f0*/  @P4 BRA `(.L_x_3227) ;  /* 0x00000098000c4947 */ /* 0x000fea0003800000 */
[----:B------:R-:W-:Y:S01]  /*6100*/  ISETP.NE.AND P3, PT, R34, RZ, PT ;  /* 0x000000ff2200720c */ /* 0x000fe20003f65270 */
[----:B------:R-:W-:-:S12]  /*6110*/  BSSY B1, `(.L_x_3228) ;  /* 0x0000073000017945 */ /* 0x000fd80003800000 */
[----:B------:R-:W-:Y:S05]  /*6120*/  @!P3 BRA `(.L_x_3229) ;  /* 0x0000000400c4b947 */ /* 0x000fea0003800000 */
[----:B0-234-:R0:W2:Y:S01]  /*6130*/  LDS.128 R44, [R40+0x26200] ;  /* 0x02620000282c7984 */ /* 0x01d0a20000000c00 */
[----:B------:R-:W-:Y:S01]  /*6140*/  ISETP.GE.AND P3, PT, R16, R135, PT ;  /* 0x000000871000720c */ /* 0x000fe20003f66270 */
[----:B------:R-:W-:-:S12]  /*6150*/  BSSY B2, `(.L_x_3230) ;  /* 0x000006d000027945 */ /* 0x000fd80003800000 */
[----:B0-----:R-:W-:Y:S05]  /*6160*/  @P3 BRA `(.L_x_3231) ;  /* 0x0000000400ac3947 */ /* 0x001fea0003800000 */
[--C-:B------:R-:W-:Y:S02]  /*6170*/  SHF.R.U32.HI R51, RZ, 0x18, R73.reuse ;  /* 0x00000018ff337819 */ /* 0x100fe40000011649 */
[----:B------:R-:W-:Y:S02]  /*6180*/  LOP3.LUT R50, R73, 0xff, RZ, 0xc0, !PT ;  /* 0x000000ff49327812 */ /* 0x000fe400078ec0ff */
[--C-:B------:R-:W-:Y:S02]  /*6190*/  SHF.R.U32.HI R78, RZ, 0x8, R73.reuse ;  /* 0x00000008ff4e7819 */ /* 0x100fe40000011649 */
[----:B------:R-:W-:Y:S02]  /*61a0*/  SHF.R.U32.HI R77, RZ, 0x10, R73 ;  /* 0x00000010ff4d7819 */ /* 0x000fe40000011649 */
[----:B------:R-:W-:Y:S02]  /*61b0*/  SHF.R.U32.HI R73, RZ, 0x18, R75 ;  /* 0x00000018ff497819 */ /* 0x000fe4000001164b */
[----:B------:R-:W-:-:S02]  /*61c0*/  LOP3.LUT R72, R75, 0xff, RZ, 0xc0, !PT ;  /* 0x000000ff4b487812 */ /* 0x000fc400078ec0ff */
[--C-:B------:R-:W-:Y:S02]  /*61d0*/  SHF.R.U32.HI R74, RZ, 0x8, R75.reuse ;  /* 0x00000008ff4a7819 */ /* 0x100fe4000001164b */
[----:B------:R-:W-:Y:S02]  /*61e0*/  SHF.R.U32.HI R76, RZ, 0x10, R75 ;  /* 0x00000010ff4c7819 */ /* 0x000fe4000001164b */
[----:B------:R-:W-:Y:S01]  /*61f0*/  PRMT R73, R73, 0x654, R72 ;  /* 0x0000065449497816 */ /* 0x000fe20000000048 */
[----:B------:R-:W-:Y:S01]  /*6200*/  IMAD.SHL.U32 R72, R78, 0x100, RZ ;  /* 0x000001004e487824 */ /* 0x000fe200078e00ff */
[----:B------:R-:W-:Y:S01]  /*6210*/  PRMT R51, R51, 0x654, R50 ;  /* 0x0000065433337816 */ /* 0x000fe20000000032 */
[----:B------:R-:W-:Y:S01]  /*6220*/  IMAD.SHL.U32 R74, R74, 0x100, RZ ;  /* 0x000001004a4a7824 */ /* 0x000fe200078e00ff */
[----:B--2---:R-:W-:Y:S01]  /*6230*/  MOV R50, R44 ;  /* 0x0000002c00327202 */ /* 0x004fe20000000f00 */
[----:B------:R-:W-:Y:S01]  /*6240*/  IMAD.U32 R76, R76, 0x10000, RZ ;  /* 0x000100004c4c7824 */ /* 0x000fe200078e00ff */
[----:B------:R-:W-:Y:S01]  /*6250*/  LOP3.LUT R51, R51, 0xff00, R72, 0xf8, !PT ;  /* 0x0000ff0033337812 */ /* 0x000fe200078ef848 */
[----:B------:R-:W-:Y:S01]  /*6260*/  IMAD.U32 R72, R77, 0x10000, RZ ;  /* 0x000100004d487824 */ /* 0x000fe200078e00ff */
[----:B------:R-:W-:-:S02]  /*6270*/  LOP3.LUT R73, R73, 0xff00, R74, 0xf8, !PT ;  /* 0x0000ff0049497812 */ /* 0x000fc400078ef84a */
[-C--:B------:R-:W-:Y:S02]  /*6280*/  F2FP.F16.E4M3.UNPACK_B R44, R45.reuse ;  /* 0x0000002dff2c723e */ /* 0x080fe400020006ff */
[----:B------:R-:W-:Y:S02]  /*6290*/  F2FP.F16.E4M3.UNPACK_B R74, R158.H1 ;  /* 0x0000009eff4a723e */ /* 0x000fe400030006ff */
[----:B------:R-:W-:Y:S02]  /*62a0*/  F2FP.F16.E4M3.UNPACK_B R45, R45.H1 ;  /* 0x0000002dff2d723e */ /* 0x000fe400030006ff */
[----:B------:R-:W-:Y:S01]  /*62b0*/  LOP3.LUT R78, R73, 0xff0000, R76, 0xf8, !PT ;  /* 0x00ff0000494e7812 */ /* 0x000fe200078ef84c */
[--C-:B------:R-:W-:Y:S01]  /*62c0*/  HADD2.F32 R77, -RZ, R74.reuse.H1_H1 ;  /* 0x3000004aff4d7230 */ /* 0x100fe20000004100 */
[----:B------:R-:W-:Y:S01]  /*62d0*/  F2FP.F16.E4M3.UNPACK_B R73, R156.H1 ;  /* 0x0000009cff49723e */ /* 0x000fe200030006ff */
        /* <DEDUP_REMOVED lines=17> */
[----:B------:R-:W-:Y:S01]  /*63f0*/  FFMA.FTZ R85, R72, R73, R77 ;  /* 0x0000004948557223 */ /* 0x000fe2000001004d */
[----:B------:R-:W-:Y:S01]  /*6400*/  F2FP.F16.E4M3.UNPACK_B R50, R50 ;  /* 0x00000032ff32723e */ /* 0x000fe200020006ff */
[----:B------:R-:W-:Y:S01]  /*6410*/  FFMA.FTZ R83, R51, R74, R76 ;  /* 0x0000004a33537223 */ /* 0x000fe2000001004c */
[----:B------:R-:W-:-:S02]  /*6420*/  HADD2.F32 R74, -RZ, R158.H1_H1 ;  /* 0x3000009eff4a7230 */ /* 0x000fc40000004100 */
[--C-:B------:R-:W-:Y:S01]  /*6430*/  HADD2.F32 R51, -RZ, R45.reuse.H0_H0 ;  /* 0x2000002dff337230 */ /* 0x100fe20000004100 */
[----:B------:R-:W-:Y:S01]  /*6440*/  F2FP.SATFINITE.E4M3.F32.PACK_AB_MERGE_C R87, R85, R82, RZ ;  /* 0x000000525557723e */ /* 0x000fe200048070ff */
[----:B------:R-:W-:Y:S02]  /*6450*/  HADD2.F32 R72, -RZ, R45.H1_H1 ;  /* 0x3000002dff487230 */ /* 0x000fe40000004100 */
[----:B------:R-:W-:Y:S02]  /*6460*/  HADD2.F32 R73, -RZ, R156.H1_H1 ;  /* 0x3000009cff497230 */ /* 0x000fe40000004100 */
[-C--:B------:R-:W-:Y:S01]  /*6470*/  FMUL.FTZ R79, R51, R74.reuse ;  /* 0x0000004a334f7220 */ /* 0x080fe20000410000 */
[----:B------:R-:W-:Y:S02]  /*6480*/  HADD2.F32 R158, -RZ, R158.H0_H0 ;  /* 0x2000009eff9e7230 */ /* 0x000fe40000004100 */
[----:B------:R-:W-:Y:S01]  /*6490*/  FMUL.FTZ R76, R72, R74 ;  /* 0x0000004a484c7220 */ /* 0x000fe20000410000 */
[----:B------:R-:W-:-:S02]  /*64a0*/  HADD2.F32 R45, -RZ, R50.H0_H0 ;  /* 0x20000032ff2d7230 */ /* 0x000fc40000004100 */
[-C--:B------:R-:W-:Y:S01]  /*64b0*/  FFMA.FTZ R79, R72, R73.reuse, R79 ;  /* 0x00000049484f7223 */ /* 0x080fe2000001004f */
[----:B------:R-:W-:Y:S02]  /*64c0*/  HADD2.F32 R50, -RZ, R50.H1_H1 ;  /* 0x30000032ff327230 */ /* 0x000fe40000004100 */
[----:B------:R-:W-:Y:S01]  /*64d0*/  FFMA.FTZ R76, R51, R73, -R76 ;  /* 0x00000049334c7223 */ /* 0x000fe2000001084c */
[----:B------:R-:W-:Y:S02]  /*64e0*/  HADD2.F32 R156, -RZ, R156.H0_H0 ;  /* 0x2000009cff9c7230 */ /* 0x000fe40000004100 */
[-C--:B------:R-:W-:Y:S01]  /*64f0*/  FMUL.FTZ R77, R45, R158.reuse ;  /* 0x0000009e2d4d7220 */ /* 0x080fe20000410000 */
[----:B------:R-:W-:Y:S01]  /*6500*/  F2FP.F16.E4M3.UNPACK_B R73, R75.H1 ;  /* 0x0000004bff49723e */ /* 0x000fe200030006ff */
[C---:B------:R-:W-:Y:S01]  /*6510*/  FMUL.FTZ R74, R50.reuse, R158 ;  /* 0x0000009e324a7220 */ /* 0x040fe20000410000 */
[----:B------:R-:W-:Y:S01]  /*6520*/  F2FP.SATFINITE.E4M3.F32.PACK_AB_MERGE_C R86, R79, R76, RZ ;  /* 0x0000004c4f56723e */ /* 0x000fe200048070ff */
[-C--:B------:R-:W-:Y:S01]  /*6530*/  FFMA.FTZ R81, R50, R156.reuse, R77 ;  /* 0x0000009c32517223 */ /* 0x080fe2000001004d */
[----:B------:R-:W-:Y:S01]  /*6540*/  F2FP.F16.E4M3.UNPACK_B R50, R47.H1 ;  /* 0x0000002fff32723e */ /* 0x000fe200030006ff */
[----:B------:R-:W-:Y:S01]  /*6550*/  FFMA.FTZ R80, R45, R156, -R74 ;  /* 0x0000009c2d507223 */ /* 0x000fe2000001084a */
[----:B------:R-:W-:Y:S01]  /*6560*/  F2FP.F16.E4M3.UNPACK_B R76, R78.H1 ;  /* 0x0000004eff4c723e */ /* 0x000fe200030006ff */
        /* <DEDUP_REMOVED lines=24> */
[----:B------:R-:W-:Y:S02]  /*66f0*/  HADD2.F32 R47, -RZ, R47.H1_H1 ;  /* 0x3000002fff2f7230 */ /* 0x000fe40000004100 */
[--C-:B------:R-:W-:Y:S01]  /*6700*/  HADD2.F32 R45, -RZ, R46.reuse.H0_H0 ;  /* 0x2000002eff2d7230 */ /* 0x100fe20000004100 */
[----:B------:R-:W-:Y:S01]  /*6710*/  F2FP.SATFINITE.E4M3.F32.PACK_AB_MERGE_C R77, R77, R82, RZ ;  /* 0x000000524d4d723e */ /* 0x000fe200048070ff */
[----:B------:R-:W-:-:S02]  /*6720*/  HADD2.F32 R46, -RZ, R46.H1_H1 ;  /* 0x3000002eff2e7230 */ /* 0x000fc40000004100 */
[-C--:B------:R-:W-:Y:S01]  /*6730*/  FMUL.FTZ R79, R47, R76.reuse ;  /* 0x0000004c2f4f7220 */ /* 0x080fe20000410000 */
[----:B------:R-:W-:Y:S02]  /*6740*/  HADD2.F32 R73, -RZ, R73.H0_H0 ;  /* 0x20000049ff497230 */ /* 0x000fe40000004100 */
[----:B------:R-:W-:Y:S01]  /*6750*/  FMUL.FTZ R76, R50, R76 ;  /* 0x0000004c324c7220 */ /* 0x000fe20000410000 */
        /* <DEDUP_REMOVED lines=12> */
.L_x_3231:
[----:B------:R-:W-:Y:S05]  /*6820*/  BSYNC B2 ;  /* 0x0000000000027941 */ /* 0x000fea0003800000 */
.L_x_3230:
[----:B--2---:R0:W-:Y:S02]  /*6830*/  STG.E.128 desc[UR54][R48.64], R44 ;  /* 0x0000002c30007986 */ /* 0x0041e4000c101d36 */
.L_x_3229:
[----:B------:R-:W-:Y:S05]  /*6840*/  BSYNC B1 ;  /* 0x0000000000017941 */ /* 0x000fea0003800000 */
.L_x_3228:
        /* <DEDUP_REMOVED lines=17> */
[----:B------:R-:W-:Y:S01]  /*6960*/  PRMT R70, R69, 0x654, R68 ;  /* 0x0000065445467816 */ /* 0x000fe20000000044 */
[----:B------:R-:W-:Y:S01]  /*6970*/  IMAD.SHL.U32 R69, R72, 0x100, RZ ;  /* 0x0000010048457824 */ /* 0x000fe200078e00ff */
[----:B------:R-:W-:Y:S02]  /*6980*/  SHF.R.U32.HI R73, RZ, 0x10, R71 ;  /* 0x00000010ff497819 */ /* 0x000fe40000011647 */
[----:B------:R-:W-:Y:S01]  /*6990*/  LOP3.LUT R68, R51, 0xff00, R50, 0xf8, !PT ;  /* 0x0000ff0033447812 */ /* 0x000fe200078ef832 */
[----:B------:R-:W-:Y:S01]  /*69a0*/  IMAD.U32 R51, R75, 0x10000, RZ ;  /* 0x000100004b337824 */ /* 0x000fe200078e00ff */
[----:B------:R-:W-:-:S02]  /*69b0*/  LOP3.LUT R72, R70, 0xff00, R69, 0xf8, !PT ;  /* 0x0000ff0046487812 */ /* 0x000fc400078ef845 */
[----:B------:R-:W-:Y:S02]  /*69c0*/  SHF.L.U32 R69, R73, 0x10, RZ ;  /* 0x0000001049457819 */ /* 0x000fe400000006ff */
[----:B------:R-:W-:Y:S02]  /*69d0*/  F2FP.F16.E4M3.UNPACK_B R70, R154.H1 ;  /* 0x0000009aff46723e */ /* 0x000fe400030006ff */
        /* <DEDUP_REMOVED lines=89> */
.L_x_3235:
[----:B------:R-:W-:Y:S05]  /*6f70*/  BSYNC B2 ;  /* 0x0000000000027941 */ /* 0x000fea0003800000 */
.L_x_3234:
[----:B--2---:R0:W-:Y:S02]  /*6f80*/  STG.E.128 desc[UR54][R48.64+0x20], R44 ;  /* 0x0000202c30007986 */ /* 0x0041e4000c101d36 */
.L_x_3233:
[----:B------:R-:W-:Y:S05]  /*6f90*/  BSYNC B1 ;  /* 0x0000000000017941 */ /* 0x000fea0003800000 */
.L_x_3232:
        /* <DEDUP_REMOVED lines=8> */
[----:B------:R-:W-:Y:S01]  /*7020*/  SHF.R.U32.HI R71, RZ, 0x8, R65 ;  /* 0x00000008ff477819 */ /* 0x000fe20000011641 */
[----:B--2---:R-:W-:Y:S01]  /*7030*/  IMAD.MOV.U32 R64, RZ, RZ, R47 ;  /* 0x000000ffff407224 */ /* 0x004fe200078e002f */
[----:B------:R-:W-:Y:S01]  /*7040*/  SHF.R.U32.HI R66, RZ, 0x8, R67 ;  /* 0x00000008ff427819 */ /* 0x000fe20000011643 */
[----:B------:R-:W-:Y:S01]  /*7050*/  IMAD.MOV.U32 R51, RZ, RZ, R46 ;  /* 0x000000ffff337224 */ /* 0x000fe200078e002e */
[--C-:B------:R-:W-:Y:S01]  /*7060*/  SHF.R.U32.HI R73, RZ, 0x18, R65.reuse ;  /* 0x00000018ff497819 */ /* 0x100fe20000011641 */
[----:B------:R-:W-:Y:S01]  /*7070*/  IMAD.SHL.U32 R47, R71, 0x100, RZ ;  /* 0x00000100472f7824 */ /* 0x000fe200078e00ff */
[----:B------:R-:W-:Y:S01]  /*7080*/  LOP3.LUT R50, R65, 0xff, RZ, 0xc0, !PT ;  /* 0x000000ff41327812 */ /* 0x000fe200078ec0ff */
[----:B------:R-:W-:Y:S01]  /*7090*/  IMAD.SHL.U32 R46, R66, 0x100, RZ ;  /* 0x00000100422e7824 */ /* 0x000fe200078e00ff */
[----:B------:R-:W-:Y:S02]  /*70a0*/  SHF.R.U32.HI R69, RZ, 0x10, R65 ;  /* 0x00000010ff457819 */ /* 0x000fe40000011641 */
[----:B------:R-:W-:-:S02]  /*70b0*/  SHF.R.U32.HI R70, RZ, 0x18, R67 ;  /* 0x00000018ff467819 */ /* 0x000fc40000011643 */
[----:B------:R-:W-:Y:S02]  /*70c0*/  LOP3.LUT R65, R67, 0xff, RZ, 0xc0, !PT ;  /* 0x000000ff43417812 */ /* 0x000fe400078ec0ff */
[----:B------:R-:W-:Y:S02]  /*70d0*/  PRMT R50, R73, 0x654, R50 ;  /* 0x0000065449327816 */ /* 0x000fe40000000032 */
[----:B------:R-:W-:Y:S02]  /*70e0*/  SHF.R.U32.HI R68, RZ, 0x10, R67 ;  /* 0x00000010ff447819 */ /* 0x000fe40000011643 */
        /* <DEDUP_REMOVED lines=96> */
.L_x_3239:
[----:B------:R-:W-:Y:S05]  /*76f0*/  BSYNC B2 ;  /* 0x0000000000027941 */ /* 0x000fea0003800000 */
.L_x_3238:
[----:B--2---:R0:W-:Y:S02]  /*7700*/  STG.E.128 desc[UR54][R48.64+0x40], R44 ;  /* 0x0000402c30007986 */ /* 0x0041e4000c101d36 */
.L_x_3237:
[----:B------:R-:W-:Y:S05]  /*7710*/  BSYNC B1 ;  /* 0x0000000000017941 */ /* 0x000fea0003800000 */
.L_x_3236:
        /* <DEDUP_REMOVED lines=8> */
[--C-:B------:R-:W-:Y:S01]  /*77a0*/  SHF.R.U32.HI R68, RZ, 0x10, R61.reuse ;  /* 0x00000010ff447819 */ /* 0x100fe2000001163d */
[----:B--2---:R-:W-:Y:S01]  /*77b0*/  IMAD.MOV.U32 R51, RZ, RZ, R46 ;  /* 0x000000ffff337224 */ /* 0x004fe200078e002e */
[----:B------:R-:W-:Y:S01]  /*77c0*/  SHF.R.U32.HI R66, RZ, 0x8, R61 ;  /* 0x00000008ff427819 */ /* 0x000fe2000001163d */
[----:B------:R-:W-:Y:S01]  /*77d0*/  IMAD.MOV.U32 R60, RZ, RZ, R47 ;  /* 0x000000ffff3c7224 */ /* 0x000fe200078e002f */
[----:B------:R-:W-:Y:S02]  /*77e0*/  LOP3.LUT R50, R61, 0xff, RZ, 0xc0, !PT ;  /* 0x000000ff3d327812 */ /* 0x000fe400078ec0ff */
[----:B------:R-:W-:Y:S01]  /*77f0*/  SHF.R.U32.HI R67, RZ, 0x18, R61 ;  /* 0x00000018ff437819 */ /* 0x000fe2000001163d */
[----:B------:R-:W-:Y:S01]  /*7800*/  IMAD.SHL.U32 R46, R66, 0x100, RZ ;  /* 0x00000100422e7824 */ /* 0x000fe200078e00ff */
[----:B------:R-:W-:Y:S02]  /*7810*/  SHF.R.U32.HI R64, RZ, 0x8, R63 ;  /* 0x00000008ff407819 */ /* 0x000fe4000001163f */
[----:B------:R-:W-:-:S02]  /*7820*/  LOP3.LUT R61, R63, 0xff, RZ, 0xc0, !PT ;  /* 0x000000ff3f3d7812 */ /* 0x000fc400078ec0ff */
[--C-:B------:R-:W-:Y:S02]  /*7830*/  SHF.R.U32.HI R62, RZ, 0x18, R63.reuse ;  /* 0x00000018ff3e7819 */ /* 0x100fe4000001163f */
[----:B------:R-:W-:Y:S02]  /*7840*/  SHF.R.U32.HI R65, RZ, 0x10, R63 ;  /* 0x00000010ff417819 */ /* 0x000fe4000001163f */
[----:B------:R-:W-:Y:S01]  /*7850*/  PRMT R62, R62, 0x654, R61 ;  /* 0x000006543e3e7816 */ /* 0x000fe2000000003d */
[----:B------:R-:W-:Y:S01]  /*7860*/  IMAD.SHL.U32 R61, R64, 0x100, RZ ;  /* 0x00000100403d7824 */ /* 0x000fe200078e00ff */
[----:B------:R-:W-:-:S04]  /*7870*/  PRMT R47, R67, 0x654, R50 ;  /* 0x00000654432f7816 */ /* 0x000fc80000000032 */
[----:B------:R-:W-:Y:S01]  /*7880*/  LOP3.LUT R64, R62, 0xff00, R61, 0xf8, !PT ;  /* 0x0000ff003e407812 */ /* 0x000fe200078ef83d */
[----:B------:R-:W-:Y:S01]  /*7890*/  IMAD.U32 R61, R65, 0x10000, RZ ;  /* 0x00010000413d7824 */ /* 0x000fe200078e00ff */
        /* <DEDUP_REMOVED lines=93> */
.L_x_3243:
[----:B------:R-:W-:Y:S05]  /*7e70*/  BSYNC B2 ;  /* 0x0000000000027941 */ /* 0x000fea0003800000 */
.L_x_3242:
[----:B--2---:R0:W-:Y:S02]  /*7e80*/  STG.E.128 desc[UR54][R48.64+0x60], R44 ;  /* 0x0000602c30007986 */ /* 0x0041e4000c101d36 */
.L_x_3241:
[----:B------:R-:W-:Y:S05]  /*7e90*/  BSYNC B1 ;  /* 0x0000000000017941 */ /* 0x000fea0003800000 */
.L_x_3240:
        /* <DEDUP_REMOVED lines=10> */
[--C-:B------:R-:W-:Y:S01]  /*7f40*/  SHF.R.U32.HI R65, RZ, 0x18, R57.reuse ;  /* 0x00000018ff417819 */ /* 0x100fe20000011639 */
[----:B------:R-:W-:Y:S01]  /*7f50*/  IMAD.MOV.U32 R51, RZ, RZ, R46 ;  /* 0x000000ffff337224 */ /* 0x000fe200078e002e */
[----:B------:R-:W-:Y:S01]  /*7f60*/  LOP3.LUT R50, R57, 0xff, RZ, 0xc0, !PT ;  /* 0x000000ff39327812 */ /* 0x000fe200078ec0ff */
[----:B------:R-:W-:Y:S01]  /*7f70*/  IMAD.SHL.U32 R47, R63, 0x100, RZ ;  /* 0x000001003f2f7824 */ /* 0x000fe200078e00ff */
[----:B------:R-:W-:Y:S02]  /*7f80*/  SHF.R.U32.HI R61, RZ, 0x10, R57 ;  /* 0x00000010ff3d7819 */ /* 0x000fe40000011639 */
[----:B------:R-:W-:Y:S02]  /*7f90*/  SHF.R.U32.HI R62, RZ, 0x18, R59 ;  /* 0x00000018ff3e7819 */ /* 0x000fe4000001163b */
[----:B------:R-:W-:-:S02]  /*7fa0*/  LOP3.LUT R57, R59, 0xff, RZ, 0xc0, !PT ;  /* 0x000000ff3b397812 */ /* 0x000fc400078ec0ff */
[--C-:B------:R-:W-:Y:S02]  /*7fb0*/  SHF.R.U32.HI R58, RZ, 0x8, R59.reuse ;  /* 0x00000008ff3a7819 */ /* 0x100fe4000001163b */
[----:B------:R-:W-:Y:S02]  /*7fc0*/  SHF.R.U32.HI R60, RZ, 0x10, R59 ;  /* 0x00000010ff3c7819 */ /* 0x000fe4000001163b */
[----:B------:R-:W-:Y:S02]  /*7fd0*/  PRMT R50, R65, 0x654, R50 ;  /* 0x0000065441327816 */ /* 0x000fe40000000032 */
[----:B------:R-:W-:Y:S01]  /*7fe0*/  PRMT R57, R62, 0x654, R57 ;  /* 0x000006543e397816 */ /* 0x000fe20000000039 */
[----:B------:R-:W-:Y:S01]  /*7ff0*/  IMAD.U32 R60, R60, 0x10000, RZ ;  /* 0x000100003c3c7824 */ /* 0x000fe200078e00ff */
[----:B------:R-:W-:Y:S02]  /*8000*/  SHF.L.U32 R46, R58, 0x8, RZ ;  /* 0x000000083a2e7819 */ /* 0x000fe400000006ff */
        /* <DEDUP_REMOVED lines=94> */
.L_x_3247:
[----:B------:R-:W-:Y:S05]  /*85f0*/  BSYNC B2 ;  /* 0x0000000000027941 */ /* 0x000fea0003800000 */
.L_x_3246:
[----:B--2---:R0:W-:Y:S02]  /*8600*/  STG.E.128 desc[UR54][R48.64+0x80], R44 ;  /* 0x0000802c30007986 */ /* 0x0041e4000c101d36 */
.L_x_3245:
[----:B------:R-:W-:Y:S05]  /*8610*/  BSYNC B1 ;  /* 0x0000000000017941 */ /* 0x000fea0003800000 */
.L_x_3244:
[----:B------:R-:W-:-:S13]  /*8620*/  ISETP.NE.AND P3, PT, R39, RZ, PT ;  /* 0x000000ff2700720c */ /* 0x000fda0003f65270 */
        /* <DEDUP_REMOVED lines=10> */
[----:B------:R-:W-:Y:S02]  /*86d0*/  LOP3.LUT R50, R53, 0xff, RZ, 0xc0, !PT ;  /* 0x000000ff35327812 */ /* 0x000fe400078ec0ff */
[----:B------:R-:W-:Y:S02]  /*86e0*/  SHF.R.U32.HI R59, RZ, 0x18, R53 ;  /* 0x00000018ff3b7819 */ /* 0x000fe40000011635 */
[--C-:B------:R-:W-:Y:S02]  /*86f0*/  SHF.R.U32.HI R53, RZ, 0x8, R55.reuse ;  /* 0x00000008ff357819 */ /* 0x100fe40000011637 */
[----:B------:R-:W-:-:S02]  /*8700*/  SHF.R.U32.HI R57, RZ, 0x10, R55 ;  /* 0x00000010ff397819 */ /* 0x000fc40000011637 */
[----:B------:R-:W-:Y:S01]  /*8710*/  LOP3.LUT R54, R55, 0xff0000ff, RZ, 0xc0, !PT ;  /* 0xff0000ff37367812 */ /* 0x000fe200078ec0ff */
        /* <DEDUP_REMOVED lines=98> */
.L_x_3249:
[----:B------:R-:W-:Y:S05]  /*8d40*/  BSYNC B1 ;  /* 0x0000000000017941 */ /* 0x000fea0003800000 */
.L_x_3248:
[----:B--2---:R0:W-:Y:S01]  /*8d50*/  STG.E.128 desc[UR54][R48.64+0xa0], R44 ;  /* 0x0000a02c30007986 */ /* 0x0041e2000c101d36 */
[----:B------:R-:W-:Y:S05]  /*8d60*/  BRA `(.L_x_3227) ;  /* 0x0000006800f07947 */ /* 0x000fea0003800000 */
.L_x_3195:
        /* <DEDUP_REMOVED lines=31> */
[----:B------:R-:W-:Y:S02]  /*8f60*/  CS2R R90, SRZ ;  /* 0x00000000005a7805 */ /* 0x000fe4000001ff00 */
[----:B------:R-:W-:Y:S02]  /*8f70*/  CS2R R88, SRZ ;  /* 0x0000000000587805 */ /* 0x000fe4000001ff00 */
[----:B------:R-:W-:Y:S01]  /*8f80*/  IADD3.X R97, R14, UR5, R100, P2, P3 ;  /* 0x000000050e617c10 */ /* 0x000fe200097e6464 */
[----:B------:R-:W-:-:S02]  /*8f90*/  ULDC.64 UR4, c[0x0][0x3e0] ;  /* 0x0000f80000047ab9 */ /* 0x000fc40000000a00 */
[----:B------:R-:W-:-:S04]  /*8fa0*/  IADD3 R98, P2, P3, R106, UR4, R92 ;  /* 0x000000046a627c10 */ /* 0x000fc8000fb5e05c */
[----:B------:R-:W-:Y:S02]  /*8fb0*/  IADD3.X R99, R20, UR5, R43, P2, P3 ;  /* 0x0000000514637c10 */ /* 0x000fe400097e642b */
[----:B------:R-:W-:Y:S02]  /*8fc0*/  ISETP.GE.AND P2, PT, R22, R135, PT ;  /* 0x000000871600720c */ /* 0x000fe40003f46270 */
[----:B------:R-:W-:Y:S02]  /*8fd0*/  CS2R R50, SRZ ;  /* 0x0000000000327805 */ /* 0x000fe4000001ff00 */
[----:B------:R-:W-:Y:S02]  /*8fe0*/  CS2R R48, SRZ ;  /* 0x0000000000307805 */ /* 0x000fe4000001ff00 */
[----:B------:R-:W-:Y:S02]  /*8ff0*/  CS2R R62, SRZ ;  /* 0x00000000003e7805 */ /* 0x000fe4000001ff00 */
[----:B------:R-:W-:-:S05]  /*9000*/  CS2R R60, SRZ ;  /* 0x00000000003c7805 */ /* 0x000fca000001ff00 */
[----:B------:R0:W5:Y:S04]  /*9010*/  @!P2 LDG.E.128 R52, desc[UR54][R96.64] ;  /* 0x000000366034a981 */ /* 0x000168000c1e1d00 */
[----:B------:R0:W5:Y:S01]  /*9020*/  @!P2 LDG.E.128 R88, desc[UR54][R98.64] ;  /* 0x000000366258a981 */ /* 0x000162000c1e1d00 */
[----:B------:R-:W-:Y:S02]  /*9030*/  ISETP.GE.AND P2, PT, R221, R135, PT ;  /* 0x00000087dd00720c */ /* 0x000fe40003f46270 */
[----:B------:R-:W-:Y:S02]  /*9040*/  CS2R R46, SRZ ;  /* 0x00000000002e7805 */ /* 0x000fe4000001ff00 */
[----:B------:R-:W-:Y:S02]  /*9050*/  CS2R R44, SRZ ;  /* 0x00000000002c7805 */ /* 0x000fe4000001ff00 */
[----:B------:R-:W-:-:S02]  /*9060*/  CS2R R58, SRZ ;  /* 0x00000000003a7805 */ /* 0x000fc4000001ff00 */
[----:B------:R-:W-:-:S05]  /*9070*/  CS2R R56, SRZ ;  /* 0x0000000000387805 */ /* 0x000fca000001ff00 */
[----:B------:R0:W5:Y:S04]  /*9080*/  @!P2 LDG.E.128 R48, desc[UR54][R96.64+0x20] ;  /* 0x000020366030a981 */ /* 0x000168000c1e1d00 */
[----:B------:R0:W5:Y:S01]  /*9090*/  @!P2 LDG.E.128 R60, desc[UR54][R98.64+0x20] ;  /* 0x00002036623ca981 */ /* 0x000162000c1e1d00 */
[----:B------:R-:W-:-:S13]  /*90a0*/  ISETP.GE.AND P2, PT, R222, R135, PT ;  /* 0x00000087de00720c */ /* 0x000fda0003f46270 */
[----:B------:R0:W5:Y:S04]  /*90b0*/  @!P2 LDG.E.128 R44, desc[UR54][R96.64+0x40] ;  /* 0x00004036602ca981 */ /* 0x000168000c1e1d00 */
[----:B------:R0:W5:Y:S02]  /*90c0*/  @!P2 LDG.E.128 R56, desc[UR54][R98.64+0x40] ;  /* 0x000040366238a981 */ /* 0x000164000c1e1d00 */
.L_x_3251:
[----:B------:R-:W-:Y:S05]  /*90d0*/  BSYNC B1 ;  /* 0x0000000000017941 */ /* 0x000fea0003800000 */
.L_x_3250:
[----:B0-----:R-:W-:Y:S01]  /*90e0*/  VIADD R96, R220, 0x80 ;  /* 0x00000080dc607836 */ /* 0x001fe20000000000 */
[----:B------:R-:W-:Y:S01]  /*90f0*/  BSSY B1, `(.L_x_3252) ;  /* 0x0000024000017945 */ /* 0x000fe20003800000 */
[----:B-----5:R-:W-:Y:S01]  /*9100*/  IMAD.MOV.U32 R167, RZ, RZ, R46 ;  /* 0x000000ffffa77224 */ /* 0x020fe200078e002e */
[----:B------:R-:W-:Y:S02]  /*9110*/  MOV R168, R44 ;  /* 0x0000002c00a87202 */ /* 0x000fe40000000f00 */
[----:B------:R-:W-:-:S13]  /*9120*/  ISETP.GE.AND P3, PT, R96, R42, PT ;  /* 0x0000002a6000720c */ /* 0x000fda0003f66270 */
[----:B------:R-:W-:Y:S05]  /*9130*/  @P3 BRA `(.L_x_3253) ;  /* 0x00000000007c3947 */ /* 0x000fea0003800000 */
[----:B------:R-:W-:Y:S01]  /*9140*/  IADD3 R93, P2, P5, R112, R94, R9 ;  /* 0x0000005e705d7210 */ /* 0x000fe20007d5e009 */
[----:B------:R-:W-:Y:S01]  /*9150*/  ULDC.64 UR4, c[0x0][0x3c8] ;  /* 0x0000f20000047ab9 */ /* 0x000fe20000000a00 */
[----:B------:R-:W-:Y:S02]  /*9160*/  CS2R R74, SRZ ;  /* 0x00000000004a7805 */ /* 0x000fe4000001ff00 */
[----:B------:R-:W-:Y:S02]  /*9170*/  CS2R R72, SRZ ;  /* 0x0000000000487805 */ /* 0x000fe4000001ff00 */
[----:B------:R-:W-:Y:S02]  /*9180*/  IADD3.X R100, R14, R100, R8, P2, P5 ;  /* 0x000000640e647210 */ /* 0x000fe400017ea408 */
[----:B------:R-:W-:Y:S02]  /*9190*/  CS2R R86, SRZ ;  /* 0x0000000000567805 */ /* 0x000fe4000001ff00 */
[----:B------:R-:W-:-:S02]  /*91a0*/  IADD3 R94, P2, P5, R106, R92, R11 ;  /* 0x0000005c6a5e7210 */ /* 0x000fc40007d5e00b */
[----:B------:R-:W-:Y:S02]  /*91b0*/  CS2R R84, SRZ ;  /* 0x0000000000547805 */ /* 0x000fe4000001ff00 */
        /* <DEDUP_REMOVED lines=23> */
.L_x_3253:
[----:B------:R-:W-:Y:S05]  /*9330*/  BSYNC B1 ;  /* 0x0000000000017941 */ /* 0x000fea0003800000 */
.L_x_3252:
        /* <DEDUP_REMOVED lines=26> */
.L_x_3254:
[----:B------:R-:W-:Y:S01]  /*94e0*/  IMAD R43, R19, 0x8, R18 ;  /* 0x00000008132b7824 */ /* 0x000fe200078e0212 */
[----:B------:R-:W-:Y:S01]  /*94f0*/  SHF.L.U32 R100, R223, 0x1f, RZ ;  /* 0x0000001fdf647819 */ /* 0x000fe200000006ff */
[----:B------:R-:W1:Y:S01]  /*9500*/  LDC R156, c[0x0][0x2e4] ;  /* 0x0000b900ff9c7b82 */ /* 0x000e620000000800 */
[----:B------:R-:W-:Y:S02]  /*9510*/  BSSY B1, `(.L_x_3255) ;  /* 0x0000004000017945 */ /* 0x000fe40003800000 */
[----:B------:R-:W2:Y:S05]  /*9520*/  SYNCS.PHASECHK.TRANS64.TRYWAIT P5, [R43+URZ+0x33490], R100 ;  /* 0x033490642b0075a7 */ /* 0x000eaa00080a017f */
[----:B------:R-:W3:Y:S01]  /*9530*/  LDC.64 R138, c[0x0][0x2f0] ;  /* 0x0000bc00ff8a7b82 */ /* 0x000ee20000000a00 */
[----:B--2---:R-:W-:Y:S05]  /*9540*/  @!P5 BRA `(.L_x_3256) ;  /* 0x00000200006cd947 */ /* 0x004fea0003800000 */
.L_x_3512:
[----:B------:R-:W-:Y:S05]  /*9550*/  BSYNC B1 ;  /* 0x0000000000017941 */ /* 0x000fea0003800000 */
.L_x_3255:
[----:B------:R-:W-:Y:S01]  /*9560*/  BSSY B1, `(.L_x_3257) ;  /* 0x00002fa000017945 */ /* 0x000fe20003800000 */
[----:B-1----:R-:W-:Y:S02]  /*9570*/  IMAD.IADD R162, R156, 0x1, -R101 ;  /* 0x000000019ca27824 */ /* 0x002fe400078e0a65 */
[----:B------:R-:W-:Y:S01]  /*9580*/  IMAD.MOV.U32 R141, RZ, RZ, R143 ;  /* 0x000000ffff8d7224 */ /* 0x000fe200078e008f */
[----:B------:R-:W-:Y:S06]  /*9590*/  @P4 BRA `(.L_x_3258) ;  /* 0x0000002c00d84947 */ /* 0x000fec0003800000 */
[----:B------:R-:W-:Y:S01]  /*95a0*/  ISETP.NE.AND P4, PT, R34, RZ, PT ;  /* 0x000000ff2200720c */ /* 0x000fe20003f85270 */
[-C--:B0--3--:R-:W-:Y:S01]  /*95b0*/  IMAD R92, R146, R138.reuse, RZ ;  /* 0x0000008a925c7224 */ /* 0x089fe200078e02ff */
[----:B------:R-:W-:Y:S01]  /*95c0*/  BSSY B2, `(.L_x_3259) ;  /* 0x00000fc000027945 */ /* 0x000fe20003800000 */
[----:B------:R-:W-:-:S04]  /*95d0*/  IMAD.WIDE.U32 R142, R220, R138, R140 ;  /* 0x0000008adc8e7225 */ /* 0x000fc800078e008c */
[----:B------:R-:W-:-:S04]  /*95e0*/  IMAD R171, R220, R139, R92 ;  /* 0x0000008bdcab7224 */ /* 0x000fc800078e025c */
[----:B------:R-:W-:Y:S02]  /*95f0*/  IMAD.IADD R171, R171, 0x1, R143 ;  /* 0x00000001abab7824 */ /* 0x000fe400078e028f */
[----:B------:R-:W-:Y:S05]  /*9600*/  @!P4 BRA `(.L_x_3260) ;  /* 0x0000000c00dcc947 */ /* 0x000fea0003800000 */
[----:B------:R-:W-:Y:S01]  /*9610*/  SEL R92, R101, R162, !P0 ;  /* 0x000000a2655c7207 */ /* 0x000fe20004000000 */
[----:B------:R-:W-:Y:S01]  /*9620*/  BSSY B3, `(.L_x_3261) ;  /* 0x00000eb000037945 */ /* 0x000fe20003800000 */
[----:B------:R-:W-:Y:S02]  /*9630*/  IADD3 R179, P4, P5, R120, R142, R25 ;  /* 0x0000008e78b37210 */ /* 0x000fe40007d9e019 */
[----:B------:R-:W-:Y:S02]  /*9640*/  SHF.R.S32.HI R93, RZ, 0x1f, R92 ;  /* 0x0000001fff5d7819 */ /* 0x000fe4000001145c */
[----:B------:R-:W-:Y:S02]  /*9650*/  IADD3.X R176, R0, R171, R30, P4, P5 ;  /* 0x000000ab00b07210 */ /* 0x000fe400027ea41e */
[----:B------:R-:W-:Y:S02]  /*9660*/  LEA.HI R92, R93, R92, RZ, 0x5 ;  /* 0x0000005c5d5c7211 */ /* 0x000fe400078f28ff */
[----:B------:R-:W-:-:S02]  /*9670*/  ISETP.GE.AND P4, PT, R22, R135, PT ;  /* 0x000000871600720c */ /* 0x000fc40003f86270 */
[----:B------:R-:W-:-:S04]  /*9680*/  LEA.HI.SX32 R92, R92, R21, 0x1b ;  /* 0x000000155c5c7211 */ /* 0x000fc800078fdaff */
[----:B------:R-:W-:Y:S01]  /*9690*/  SHF.R.S32.HI R93, RZ, 0x1f, R92 ;  /* 0x0000001fff5d7819 */ /* 0x000fe2000001145c */
[----:B------:R-:W-:-:S03]  /*96a0*/  IMAD.SHL.U32 R180, R92, 0x10, RZ ;  /* 0x000000105cb47824 */ /* 0x000fc600078e00ff */
[----:B------:R-:W-:Y:S02]  /*96b0*/  LEA.HI R93, R93, R92, RZ, 0x2 ;  /* 0x0000005c5d5d7211 */ /* 0x000fe400078f10ff */
[----:B------:R-:W-:Y:S02]  /*96c0*/  LOP3.LUT R92, R224, 0x30, R180, 0xf8, !PT ;  /* 0x00000030e05c7812 */ /* 0x000fe400078ef8b4 */
[----:B------:R-:W-:Y:S02]  /*96d0*/  SHF.R.S32.HI R93, RZ, 0x2, R93 ;  /* 0x00000002ff5d7819 */ /* 0x000fe4000001145d */
[----:B------:R-:W-:-:S03]  /*96e0*/  LOP3.LUT R92, R92, R225, RZ, 0x3c, !PT ;  /* 0x000000e15c5c7212 */ /* 0x000fc600078e3cff */
[----:B------:R-:W-:-:S05]  /*96f0*/  IMAD R93, R93, 0x2800, R226 ;  /* 0x000028005d5d7824 */ /* 0x000fca00078e02e2 */
[----:B------:R-:W-:Y:S01]  /*9700*/  IADD3 R92, R93, R92, RZ ;  /* 0x0000005c5d5c7210 */ /* 0x000fe20007ffe0ff */
[----:B------:R-:W-:-:S04]  /*9710*/  IMAD R93, R19, 0x7800, R145 ;  /* 0x00007800135d7824 */ /* 0x000fc800078e0291 */
[----:B------:R-:W-:Y:S02]  /*9720*/  IMAD R95, R19, 0x7800, R92 ;  /* 0x00007800135f7824 */ /* 0x000fe400078e025c */
[C---:B------:R-:W-:Y:S02]  /*9730*/  IMAD.IADD R93, R18.reuse, 0x1, R93 ;  /* 0x00000001125d7824 */ /* 0x040fe400078e025d */
[----:B------:R-:W-:-:S04]  /*9740*/  IMAD.IADD R96, R18, 0x1, R95 ;  /* 0x0000000112607824 */ /* 0x000fc800078e025f */
[----:B------:R-:W0:Y:S04]  /*9750*/  LDS.128 R92, [R93+0x24200] ;  /* 0x024200005d5c7984 */ /* 0x000e280000000c00 */
[----:B------:R-:W1:Y:S01]  /*9760*/  LDS.128 R96, [R96+0x24200] ;  /* 0x0242000060607984 */ /* 0x000e620000000c00 */
[----:B------:R-:W-:Y:S05]  /*9770*/  @P4 BRA `(.L_x_3262) ;  /* 0x0000000c00544947 */ /* 0x000fea0003800000 */
[----:B------:R-:W-:Y:S02]  /*9780*/  F2FP.F16.E4M3.UNPACK_B R185, R184.H1 ;  /* 0x000000b8ffb9723e */ /* 0x000fe400030006ff */
[----:B-1----:R-:W-:Y:S02]  /*9790*/  F2FP.F16.E4M3.UNPACK_B R90, R96.H1 ;  /* 0x00000060ff5a723e */ /* 0x002fe400030006ff */
[----:B0-----:R-:W-:Y:S01]  /*97a0*/  F2FP.F16.E4M3.UNPACK_B R52, R92.H1 ;  /* 0x0000005cff34723e */ /* 0x001fe200030006ff */
[----:B------:R-:W-:Y:S01]  /*97b0*/  HADD2.F32 R187, -RZ, R185.H0_H0 ;  /* 0x200000b9ffbb7230 */ /* 0x000fe20000004100 */
[----:B------:R-:W-:Y:S01]  /*97c0*/  F2FP.F16.E4M3.UNPACK_B R182, R181.H1 ;  /* 0x000000b5ffb6723e */ /* 0x000fe200030006ff */
[----:B------:R-:W-:Y:S01]  /*97d0*/  HADD2.F32 R54, -RZ, R90.H0_H0 ;  /* 0x2000005aff367230 */ /* 0x000fe20000004100 */
[----:B------:R-:W-:Y:S01]  /*97e0*/  F2FP.F16.E4M3.UNPACK_B R96, R96 ;  /* 0x00000060ff60723e */ /* 0x000fe200020006ff */
[----:B------:R-:W-:Y:S01]  /*97f0*/  HADD2.F32 R88, -RZ, R52.H0_H0 ;  /* 0x20000034ff587230 */ /* 0x000fe20000004100 */
[----:B------:R-:W-:Y:S01]  /*9800*/  F2FP.F16.E4M3.UNPACK_B R196, R98.H1 ;  /* 0x00000062ffc4723e */ /* 0x000fe200030006ff */
[----:B------:R-:W-:-:S02]  /*9810*/  HADD2.F32 R183, -RZ, R182.H0_H0 ;  /* 0x200000b6ffb77230 */ /* 0x000fc40000004100 */
[-C--:B------:R-:W-:Y:S01]  /*9820*/  FMUL.FTZ R189, R54, R187.reuse ;  /* 0x000000bb36bd7220 */ /* 0x080fe20000410000 */
[----:B------:R-:W-:Y:S02]  /*9830*/  HADD2.F32 R90, -RZ, R90.H1_H1 ;  /* 0x3000005aff5a7230 */ /* 0x000fe40000004100 */
[C---:B------:R-:W-:Y:S01]  /*9840*/  FMUL.FTZ R187, R88.reuse, R187 ;  /* 0x000000bb58bb7220 */ /* 0x040fe20000410000 */
[----:B------:R-:W-:Y:S02]  /*9850*/  HADD2.F32 R52, -RZ, R52.H1_H1 ;  /* 0x30000034ff347230 */ /* 0x000fe40000004100 */
[-C--:B------:R-:W-:Y:S01]  /*9860*/  FFMA.FTZ R88, R88, R183.reuse, -R189 ;  /* 0x000000b758587223 */ /* 0x080fe200000108bd */
[----:B------:R-:W-:Y:S01]  /*9870*/  F2FP.F16.E4M3.UNPACK_B R195, R94.H1 ;  /* 0x0000005effc3723e */ /* 0x000fe200030006ff */
[----:B------:R-:W-:Y:S01]  /*9880*/  FFMA.FTZ R54, R54, R183, R187 ;  /* 0x000000b736367223 */ /* 0x000fe200000100bb */
[----:B------:R-:W-:Y:S01]  /*9890*/  HADD2.F32 R183, -RZ, R185.H1_H1 ;  /* 0x300000b9ffb77230 */ /* 0x000fe20000004100 */
[----:B------:R-:W-:Y:S01]  /*98a0*/  F2FP.F16.E4M3.UNPACK_B R198, R178.H1 ;  /* 0x000000b2ffc6723e */ /* 0x000fe200030006ff */
[----:B------:R-:W-:Y:S01]  /*98b0*/  HADD2.F32 R185, -RZ, R182.H1_H1 ;  /* 0x300000b6ffb97230 */ /* 0x000fe20000004100 */
[----:B------:R-:W-:Y:S01]  /*98c0*/  F2FP.F16.E4M3.UNPACK_B R98, R98 ;  /* 0x00000062ff62723e */ /* 0x000fe200020006ff */
[----:B------:R-:W-:-:S02]  /*98d0*/  HADD2.F32 R197, -RZ, R196.H0_H0 ;  /* 0x200000c4ffc57230 */ /* 0x000fc40000004100 */
[-C--:B------:R-:W-:Y:S01]  /*98e0*/  FMUL.FTZ R187, R90, R183.reuse ;  /* 0x000000b75abb7220 */ /* 0x080fe20000410000 */
[C---:B------:R-:W-:Y:S01]  /*98f0*/  FMUL.FTZ R189, R52.reuse, R183 ;  /* 0x000000b734bd7220 */ /* 0x040fe20000410000 */
[----:B------:R-:W-:Y:S01]  /*9900*/  HADD2.F32 R199, -RZ, R195.H0_H0 ;  /* 0x200000c3ffc77230 */ /* 0x000fe20000004100 */
[----:B------:R-:W-:Y:S01]  /*9910*/  F2FP.F16.E4M3.UNPACK_B R94, R94 ;  /* 0x0000005eff5e723e */ /* 0x000fe200020006ff */
[-C--:B------:R-:W-:Y:S01]  /*9920*/  FFMA.FTZ R183, R52, R185.reuse, -R187 ;  /* 0x000000b934b77223 */ /* 0x080fe200000108bb */
[----:B------:R-:W-:Y:S01]  /*9930*/  FFMA.FTZ R182, R90, R185, R189 ;  /* 0x000000b95ab67223 */ /* 0x000fe200000100bd */
[----:B------:R-:W-:Y:S01]  /*9940*/  F2FP.F16.E4M3.UNPACK_B R185, R184 ;  /* 0x000000b8ffb9723e */ /* 0x000fe200020006ff */
[----:B------:R-:W-:Y:S01]  /*9950*/  HADD2.F32 R200, -RZ, R198.H0_H0 ;  /* 0x200000c6ffc87230 */ /* 0x000fe20000004100 */
[----:B------:R-:W-:Y:S01]  /*9960*/  F2FP.F16.E4M3.UNPACK_B R52, R92 ;  /* 0x0000005cff34723e */ /* 0x000fe200020006ff */
[----:B------:R-:W-:Y:S01]  /*9970*/  HADD2.F32 R92, -RZ, R96.H0_H0 ;  /* 0x20000060ff5c7230 */ /* 0x000fe20000004100 */
[----:B------:R-:W-:Y:S01]  /*9980*/  F2FP.F16.E4M3.UNPACK_B R184, R181 ;  /* 0x000000b5ffb8723e */ /* 0x000fe200020006ff */
[----:B------:R-:W-:Y:S01]  /*9990*/  HADD2.F32 R187, -RZ, R185.H0_H0 ;  /* 0x200000b9ffbb7230 */ /* 0x000fe20000004100 */
[----:B------:R-:W-:Y:S01]  /*99a0*/  F2FP.F16.E4M3.UNPACK_B R178, R178 ;  /* 0x000000b2ffb2723e */ /* 0x000fe200020006ff */
[----:B------:R-:W-:Y:S01]  /*99b0*/  HADD2.F32 R90, -RZ, R52.H0_H0 ;  /* 0x20000034ff5a7230 */ /* 0x000fe20000004100 */
[----:B------:R-:W-:Y:S01]  /*99c0*/  SHF.R.U32.HI R188, RZ, 0x8, R55 ;  /* 0x00000008ffbc7819 */ /* 0x000fe20000011637 */
        /* <DEDUP_REMOVED lines=10> */
[----:B------:R-:W-:Y:S01]  /*9a70*/  HADD2.F32 R196, -RZ, R196.H1_H1 ;  /* 0x300000c4ffc47230 */ /* 0x000fe20000004100 */
[----:B------:R-:W-:Y:S01]  /*9a80*/  SHF.R.U32.HI R189, RZ, 0x18, R55 ;  /* 0x00000018ffbd7819 */ /* 0x000fe20000011637 */
[----:B------:R-:W-:Y:S02]  /*9a90*/  HADD2.F32 R195, -RZ, R195.H1_H1 ;  /* 0x300000c3ffc37230 */ /* 0x000fe40000004100 */
[C---:B------:R-:W-:Y:S01]  /*9aa0*/  FMUL.FTZ R187, R181.reuse, R185 ;  /* 0x000000b9b5bb7220 */ /* 0x040fe20000410000 */
[----:B------:R-:W-:Y:S01]  /*9ab0*/  HADD2.F32 R198, -RZ, R198.H1_H1 ;  /* 0x300000c6ffc67230 */ /* 0x000fe20000004100 */
[----:B------:R-:W-:Y:S01]  /*9ac0*/  SHF.R.U32.HI R185, RZ, 0x8, R53 ;  /* 0x00000008ffb97819 */ /* 0x000fe20000011635 */
[----:B------:R-:W-:Y:S02]  /*9ad0*/  IMAD.SHL.U32 R188, R188, 0x100, RZ ;  /* 0x00000100bcbc7824 */ /* 0x000fe400078e00ff */
[-C--:B------:R-:W-:Y:S01]  /*9ae0*/  FFMA.FTZ R96, R52, R184.reuse, -R187 ;  /* 0x000000b834607223 */ /* 0x080fe200000108bb */
[----:B------:R-:W-:Y:S01]  /*9af0*/  FFMA.FTZ R52, R181, R184, R186 ;  /* 0x000000b8b5347223 */ /* 0x000fe200000100ba */
[----:B------:R-:W-:-:S02]  /*9b00*/  LOP3.LUT R181, R53, 0xff, RZ, 0xc0, !PT ;  /* 0x000000ff35b57812 */ /* 0x000fc400078ec0ff */
[--C-:B------:R-:W-:Y:S02]  /*9b10*/  SHF.R.U32.HI R187, RZ, 0x18, R53.reuse ;  /* 0x00000018ffbb7819 */ /* 0x100fe40000011635 */
[----:B------:R-:W-:Y:S02]  /*9b20*/  SHF.R.U32.HI R184, RZ, 0x10, R53 ;  /* 0x00000010ffb87819 */ /* 0x000fe40000011635 */
[----:B------:R-:W-:Y:S02]  /*9b30*/  PRMT R187, R187, 0x654, R181 ;  /* 0x00000654bbbb7816 */ /* 0x000fe400000000b5 */
[-C--:B------:R-:W-:Y:S02]  /*9b40*/  F2FP.F16.E4M3.UNPACK_B R181, R177.reuse.H1 ;  /* 0x000000b1ffb5723e */ /* 0x080fe400030006ff */
[----:B------:R-:W-:Y:S02]  /*9b50*/  F2FP.F16.E4M3.UNPACK_B R177, R177 ;  /* 0x000000b1ffb1723e */ /* 0x000fe400020006ff */
[----:B------:R-:W-:Y:S01]  /*9b60*/  SHF.R.U32.HI R186, RZ, 0x10, R55 ;  /* 0x00000010ffba7819 */ /* 0x000fe20000011637 */
[--C-:B------:R-:W-:Y:S01]  /*9b70*/  HADD2.F32 R202, -RZ, R181.reuse.H0_H0 ;  /* 0x200000b5ffca7230 */ /* 0x100fe20000004100 */
[----:B------:R-:W-:Y:S01]  /*9b80*/  LOP3.LUT R53, R55, 0xff, RZ, 0xc0, !PT ;  /* 0x000000ff37357812 */ /* 0x000fe200078ec0ff */
[----:B------:R-:W-:Y:S01]  /*9b90*/  HADD2.F32 R181, -RZ, R181.H1_H1 ;  /* 0x300000b5ffb57230 */ /* 0x000fe20000004100 */
[----:B------:R-:W-:-:S02]  /*9ba0*/  SHF.R.U32.HI R190, RZ, 0x8, R89 ;  /* 0x00000008ffbe7819 */ /* 0x000fc40000011659 */
[-C--:B------:R-:W-:Y:S01]  /*9bb0*/  FMUL.FTZ R201, R197, R202.reuse ;  /* 0x000000cac5c97220 */ /* 0x080fe20000410000 */
[C---:B------:R-:W-:Y:S01]  /*9bc0*/  FMUL.FTZ R202, R199.reuse, R202 ;  /* 0x000000cac7ca7220 */ /* 0x040fe20000410000 */
[----:B------:R-:W-:Y:S01]  /*9bd0*/  SHF.R.U32.HI R55, RZ, 0x10, R89 ;  /* 0x00000010ff377819 */ /* 0x000fe20000011659 */
[----:B------:R-:W-:Y:S02]  /*9be0*/  IMAD.SHL.U32 R190, R190, 0x100, RZ ;  /* 0x00000100bebe7824 */ /* 0x000fe400078e00ff */
[-C--:B------:R-:W-:Y:S01]  /*9bf0*/  FFMA.FTZ R201, R199, R200.reuse, -R201 ;  /* 0x000000c8c7c97223 */ /* 0x080fe200000108c9 */
[----:B------:R-:W-:Y:S01]  /*9c00*/  FFMA.FTZ R202, R197, R200, R202 ;  /* 0x000000c8c5ca7223 */ /* 0x000fe200000100ca */
[CC--:B------:R-:W-:Y:S01]  /*9c10*/  FMUL.FTZ R197, R196.reuse, R181.reuse ;  /* 0x000000b5c4c57220 */ /* 0x0c0fe20000410000 */
[----:B------:R-:W-:Y:S01]  /*9c20*/  FMUL.FTZ R181, R195, R181 ;  /* 0x000000b5c3b57220 */ /* 0x000fe20000410000 */
[----:B------:R-:W-:Y:S01]  /*9c30*/  HADD2.F32 R200, -RZ, R177.H0_H0 ;  /* 0x200000b1ffc87230 */ /* 0x000fe20000004100 */
[----:B------:R-:W-:Y:S01]  /*9c40*/  LOP3.LUT R191, R89, 0xff, RZ, 0xc0, !PT ;  /* 0x000000ff59bf7812 */ /* 0x000fe200078ec0ff */
[-C--:B------:R-:W-:Y:S01]  /*9c50*/  FFMA.FTZ R195, R195, R198.reuse, -R197 ;  /* 0x000000c6c3c37223 */ /* 0x080fe200000108c5 */
[----:B------:R-:W-:Y:S01]  /*9c60*/  FFMA.FTZ R181, R196, R198, R181 ;  /* 0x000000c6c4b57223 */ /* 0x000fe200000100b5 */
[----:B------:R-:W-:Y:S01]  /*9c70*/  HADD2.F32 R196, -RZ, R98.H0_H0 ;  /* 0x20000062ffc47230 */ /* 0x000fe20000004100 */
[----:B------:R-:W-:Y:S01]  /*9c80*/  SHF.R.U32.HI R192, RZ, 0x18, R89 ;  /* 0x00000018ffc07819 */ /* 0x000fe20000011659 */
[----:B------:R-:W-:Y:S01]  /*9c90*/  HADD2.F32 R198, -RZ, R94.H0_H0 ;  /* 0x2000005effc67230 */ /* 0x000fe20000004100 */
[----:B------:R-:W-:Y:S01]  /*9ca0*/  SHF.R.U32.HI R193, RZ, 0x8, R91 ;  /* 0x00000008ffc17819 */ /* 0x000fe2000001165b */
[----:B------:R-:W-:-:S02]  /*9cb0*/  HADD2.F32 R197, -RZ, R178.H0_H0 ;  /* 0x200000b2ffc57230 */ /* 0x000fc40000004100 */
[-C--:B------:R-:W-:Y:S01]  /*9cc0*/  FMUL.FTZ R199, R196, R200.reuse ;  /* 0x000000c8c4c77220 */ /* 0x080fe20000410000 */
[----:B------:R-:W-:Y:S02]  /*9cd0*/  HADD2.F32 R177, -RZ, R177.H1_H1 ;  /* 0x300000b1ffb17230 */ /* 0x000fe40000004100 */
[----:B------:R-:W-:Y:S01]  /*9ce0*/  FMUL.FTZ R200, R198, R200 ;  /* 0x000000c8c6c87220 */ /* 0x000fe20000410000 */
[----:B------:R-:W-:Y:S01]  /*9cf0*/  HADD2.F32 R98, -RZ, R98.H1_H1 ;  /* 0x30000062ff627230 */ /* 0x000fe20000004100 */
[--C-:B------:R-:W-:Y:S01]  /*9d00*/  SHF.R.U32.HI R89, RZ, 0x10, R91.reuse ;  /* 0x00000010ff597819 */ /* 0x100fe2000001165b */
[----:B------:R-:W-:Y:S02]  /*9d10*/  HADD2.F32 R94, -RZ, R94.H1_H1 ;  /* 0x3000005eff5e7230 */ /* 0x000fe40000004100 */
[----:B------:R-:W-:Y:S01]  /*9d20*/  FFMA.FTZ R200, R196, R197, R200 ;  /* 0x000000c5c4c87223 */ /* 0x000fe200000100c8 */
[----:B------:R-:W-:Y:S02]  /*9d30*/  HADD2.F32 R178, -RZ, R178.H1_H1 ;  /* 0x300000b2ffb27230 */ /* 0x000fe40000004100 */
[-C--:B------:R-:W-:Y:S01]  /*9d40*/  FMUL.FTZ R196, R98, R177.reuse ;  /* 0x000000b162c47220 */ /* 0x080fe20000410000 */
[----:B------:R-:W-:Y:S01]  /*9d50*/  LOP3.LUT R194, R91, 0xff, RZ, 0xc0, !PT ;  /* 0x000000ff5bc27812 */ /* 0x000fe200078ec0ff */
[C---:B------:R-:W-:Y:S01]  /*9d60*/  FMUL.FTZ R177, R94.reuse, R177 ;  /* 0x000000b15eb17220 */ /* 0x040fe20000410000 */
[----:B------:R-:W-:Y:S01]  /*9d70*/  SHF.R.U32.HI R91, RZ, 0x18, R91 ;  /* 0x00000018ff5b7819 */ /* 0x000fe2000001165b */
[-C--:B------:R-:W-:Y:S01]  /*9d80*/  FFMA.FTZ R196, R94, R178.reuse, -R196 ;  /* 0x000000b25ec47223 */ /* 0x080fe200000108c4 */
[----:B------:R-:W-:Y:S01]  /*9d90*/  IMAD.SHL.U32 R94, R185, 0x100, RZ ;  /* 0x00000100b95e7824 */ /* 0x000fe200078e00ff */
[----:B------:R-:W-:Y:S01]  /*9da0*/  PRMT R191, R192, 0x654, R191 ;  /* 0x00000654c0bf7816 */ /* 0x000fe200000000bf */
[----:B------:R-:W-:Y:S01]  /*9db0*/  IMAD.U32 R55, R55, 0x10000, RZ ;  /* 0x0001000037377824 */ /* 0x000fe200078e00ff */
[----:B------:R-:W-:Y:S01]  /*9dc0*/  PRMT R91, R91, 0x654, R194 ;  /* 0x000006545b5b7816 */ /* 0x000fe200000000c2 */
[----:B------:R-:W-:Y:S01]  /*9dd0*/  FFMA.FTZ R177, R98, R178, R177 ;  /* 0x000000b262b17223 */ /* 0x000fe200000100b1 */
[----:B------:R-:W-:Y:S01]  /*9de0*/  LOP3.LUT R187, R187, 0xff00, R94, 0xf8, !PT ;  /* 0x0000ff00bbbb7812 */ /* 0x000fe200078ef85e */
[----:B------:R-:W-:Y:S01]  /*9df0*/  IMAD.SHL.U32 R94, R193, 0x100, RZ ;  /* 0x00000100c15e7824 */ /* 0x000fe200078e00ff */
[----:B------:R-:W-:Y:S01]  /*9e00*/  LOP3.LUT R190, R191, 0xff00, R190, 0xf8, !PT ;  /* 0x0000ff00bfbe7812 */ /* 0x000fe200078ef8be */
[----:B------:R-:W-:Y:S01]  /*9e10*/  FFMA.FTZ R199, R198, R197, -R199 ;  /* 0x000000c5c6c77223 */ /* 0x000fe200000108c7 */
[----:B------:R-:W-:-:S02]  /*9e20*/  SHF.L.U32 R184, R184, 0x10, RZ ;  /* 0x00000010b8b87819 */ /* 0x000fc400000006ff */
[----:B------:R-:W-:Y:S01]  /*9e30*/  LOP3.LUT R185, R91, 0xff00, R94, 0xf8, !PT ;  /* 0x0000ff005bb97812 */ /* 0x000fe200078ef85e */
[----:B------:R-:W-:Y:S01]  /*9e40*/  IMAD.U32 R94, R89, 0x10000, RZ ;  /* 0x00010000595e7824 */ /* 0x000fe200078e00ff */
[----:B------:R-:W-:Y:S02]  /*9e50*/  LOP3.LUT R89, R190, 0xff0000, R55, 0xf8, !PT ;  /* 0x00ff0000be597812 */ /* 0x000fe400078ef837 */
[----:B------:R-:W-:Y:S02]  /*9e60*/  F2FP.SATFINITE.E4M3.F32.PACK_AB_MERGE_C R183, R183, R88, RZ ;  /* 0x00000058b7b7723e */ /* 0x000fe400048070ff */
[----:B------:R-:W-:Y:S02]  /*9e70*/  LOP3.LUT R55, R185, 0xff0000, R94, 0xf8, !PT ;  /* 0x00ff0000b9377812 */ /* 0x000fe400078ef85e */
[----:B------:R-:W-:Y:S02]  /*9e80*/  F2FP.SATFINITE.E4M3.F32.PACK_AB_MERGE_C R185, R182, R54, RZ ;  /* 0x00000036b6b9723e */ /* 0x000fe400048070ff */
[----:B------:R-:W-:-:S02]  /*9e90*/  F2FP.F16.E4M3.UNPACK_B R88, R97 ;  /* 0x00000061ff58723e */ /* 0x000fc400020006ff */
[----:B------:R-:W-:Y:S02]  /*9ea0*/  F2FP.F16.E4M3.UNPACK_B R178, R89 ;  /* 0x00000059ffb2723e */ /* 0x000fe400020006ff */
[----:B------:R-:W-:Y:S02]  /*9eb0*/  LOP3.LUT R91, R187, 0xff0000, R184, 0xf8, !PT ;  /* 0x00ff0000bb5b7812 */ /* 0x000fe400078ef8b8 */
[----:B------:R-:W-:Y:S02]  /*9ec0*/  F2FP.F16.E4M3.UNPACK_B R182, R93 ;  /* 0x0000005dffb6723e */ /* 0x000fe400020006ff */
[----:B------:R-:W-:Y:S02]  /*9ed0*/  F2FP.SATFINITE.E4M3.F32.PACK_AB_MERGE_C R90, R96, R90, R183 ;  /* 0x0000005a605a723e */ /* 0x000fe400048070b7 */
[----:B------:R-:W-:Y:S01]  /*9ee0*/  F2FP.SATFINITE.E4M3.F32.PACK_AB_MERGE_C R96, R52, R92, R185 ;  /* 0x0000005c3460723e */ /* 0x000fe200048070b9 */
[----:B------:R-:W-:Y:S01]  /*9ef0*/  HADD2.F32 R52, -RZ, R88.H0_H0 ;  /* 0x20000058ff347230 */ /* 0x000fe20000004100 */
[----:B------:R-:W-:Y:S01]  /*9f00*/  F2FP.F16.E4M3.UNPACK_B R183, R91 ;  /* 0x0000005bffb7723e */ /* 0x000fe200020006ff */
[----:B------:R-:W-:Y:S01]  /*9f10*/  HADD2.F32 R185, -RZ, R178.H0_H0 ;  /* 0x200000b2ffb97230 */ /* 0x000fe20000004100 */
[----:B------:R-:W-:Y:S01]  /*9f20*/  F2FP.SATFINITE.E4M3.F32.PACK_AB_MERGE_C R98, R181, R202, RZ ;  /* 0x000000cab562723e */ /* 0x000fe200048070ff */
        /* <DEDUP_REMOVED lines=8> */
[----:B------:R-:W-:Y:S01]  /*9fb0*/  F2FP.F16.E4M3.UNPACK_B R93, R93.H1 ;  /* 0x0000005dff5d723e */ /* 0x000fe200030006ff */
[----:B------:R-:W-:Y:S01]  /*9fc0*/  FFMA.FTZ R52, R52, R181, R185 ;  /* 0x000000b534347223 */ /* 0x000fe200000100b9 */
[----:B------:R-:W-:Y:S01]  /*9fd0*/  HADD2.F32 R185, -RZ, R178.H1_H1 ;  /* 0x300000b2ffb97230 */ /* 0x000fe20000004100 */
[----:B------:R-:W-:Y:S01]  /*9fe0*/  F2FP.F16.E4M3.UNPACK_B R181, R89.H1 ;  /* 0x00000059ffb5723e */ /* 0x000fe200030006ff */
[----:B------:R-:W-:Y:S01]  /*9ff0*/  HADD2.F32 R183, -RZ, R183.H1_H1 ;  /* 0x300000b7ffb77230 */ /* 0x000fe20000004100 */
[----:B------:R-:W-:Y:S01]  /*a000*/  F2FP.F16.E4M3.UNPACK_B R178, R91.H1 ;  /* 0x0000005bffb2723e */ /* 0x000fe200030006ff */
[----:B------:R-:W-:Y:S01]  /*a010*/  HADD2.F32 R88, -RZ, R93.H0_H0 ;  /* 0x2000005dff587230 */ /* 0x000fe20000004100 */
[----:B------:R-:W-:Y:S01]  /*a020*/  F2FP.SATFINITE.E4M3.F32.PACK_AB_MERGE_C R98, R177, R200, R98 ;  /* 0x000000c8b162723e */ /* 0x000fe20004807062 */
[----:B------:R-:W-:Y:S01]  /*a030*/  FMUL.FTZ R91, R182, R185 ;  /* 0x000000b9b65b7220 */ /* 0x000fe20000410000 */
[----:B------:R-:W-:-:S02]  /*a040*/  HADD2.F32 R177, -RZ, R97.H0_H0 ;  /* 0x20000061ffb17230 */ /* 0x000fc40000004100 */
[C---:B------:R-:W-:Y:S01]  /*a050*/  FMUL.FTZ R89, R92.reuse, R185 ;  /* 0x000000b95c597220 */ /* 0x040fe20000410000 */
[----:B------:R-:W-:Y:S01]  /*a060*/  HADD2.F32 R184, -RZ, R181.H0_H0 ;  /* 0x200000b5ffb87230 */ /* 0x000fe20000004100 */
[----:B------:R-:W-:Y:S01]  /*a070*/  PRMT R53, R189, 0x654, R53 ;  /* 0x00000654bd357816 */ /* 0x000fe20000000035 */
[-C--:B------:R-:W-:Y:S01]  /*a080*/  FFMA.FTZ R91, R92, R183.reuse, R91 ;  /* 0x000000b75c5b7223 */ /* 0x080fe2000001005b */
[----:B------:R-:W-:Y:S02]  /*a090*/  HADD2.F32 R92, -RZ, R178.H0_H0 ;  /* 0x200000b2ff5c7230 */ /* 0x000fe40000004100 */
[----:B------:R-:W-:Y:S01]  /*a0a0*/  FFMA.FTZ R89, R182, R183, -R89 ;  /* 0x000000b7b6597223 */ /* 0x000fe20000010859 */
[-C--:B------:R-:W-:Y:S01]  /*a0b0*/  FMUL.FTZ R185, R177, R184.reuse ;  /* 0x000000b8b1b97220 */ /* 0x080fe20000410000 */
[----:B------:R-:W-:Y:S01]  /*a0c0*/  FMUL.FTZ R182, R88, R184 ;  /* 0x000000b858b67220 */ /* 0x000fe20000410000 */
[----:B------:R-:W-:Y:S01]  /*a0d0*/  LOP3.LUT R188, R53, 0xff00, R188, 0xf8, !PT ;  /* 0x0000ff0035bc7812 */ /* 0x000fe200078ef8bc */
[----:B------:R-:W-:-:S02]  /*a0e0*/  HADD2.F32 R183, -RZ, R97.H1_H1 ;  /* 0x30000061ffb77230 */ /* 0x000fc40000004100 */
[-C--:B------:R-:W-:Y:S01]  /*a0f0*/  FFMA.FTZ R88, R88, R92.reuse, -R185 ;  /* 0x0000005c58587223 */ /* 0x080fe200000108b9 */
[----:B------:R-:W-:Y:S02]  /*a100*/  HADD2.F32 R184, -RZ, R181.H1_H1 ;  /* 0x300000b5ffb87230 */ /* 0x000fe40000004100 */
[----:B------:R-:W-:Y:S01]  /*a110*/  FFMA.FTZ R92, R177, R92, R182 ;  /* 0x0000005cb15c7223 */ /* 0x000fe200000100b6 */
[----:B------:R-:W-:Y:S01]  /*a120*/  IMAD.U32 R53, R186, 0x10000, RZ ;  /* 0x00010000ba357824 */ /* 0x000fe200078e00ff */
[----:B------:R-:W-:Y:S01]  /*a130*/  F2FP.F16.E4M3.UNPACK_B R181, R99 ;  /* 0x00000063ffb5723e */ /* 0x000fe200020006ff */
[----:B------:R-:W-:Y:S01]  /*a140*/  HADD2.F32 R93, -RZ, R93.H1_H1 ;  /* 0x3000005dff5d7230 */ /* 0x000fe20000004100 */
[----:B------:R-:W-:Y:S01]  /*a150*/  F2FP.F16.E4M3.UNPACK_B R97, R55 ;  /* 0x00000037ff61723e */ /* 0x000fe200020006ff */
[----:B------:R-:W-:Y:S02]  /*a160*/  HADD2.F32 R182, -RZ, R178.H1_H1 ;  /* 0x300000b2ffb67230 */ /* 0x000fe40000004100 */
[-C--:B------:R-:W-:Y:S01]  /*a170*/  FMUL.FTZ R178, R183, R184.reuse ;  /* 0x000000b8b7b27220 */ /* 0x080fe20000410000 */
[----:B------:R-:W-:Y:S01]  /*a180*/  LOP3.LUT R53, R188, 0xff0000, R53, 0xf8, !PT ;  /* 0x00ff0000bc357812 */ /* 0x000fe200078ef835 */
[----:B------:R-:W-:Y:S01]  /*a190*/  FMUL.FTZ R184, R93, R184 ;  /* 0x000000b85db87220 */ /* 0x000fe20000410000 */
[----:B------:R-:W-:-:S02]  /*a1a0*/  HADD2.F32 R185, -RZ, R181.H0_H0 ;  /* 0x200000b5ffb97230 */ /* 0x000fc40000004100 */
[-C--:B------:R-:W-:Y:S01]  /*a1b0*/  FFMA.FTZ R177, R93, R182.reuse, -R178 ;  /* 0x000000b65db17223 */ /* 0x080fe200000108b2 */
[----:B------:R-:W-:Y:S01]  /*a1c0*/  F2FP.F16.E4M3.UNPACK_B R178, R95 ;  /* 0x0000005fffb2723e */ /* 0x000fe200020006ff */
[----:B------:R-:W-:Y:S01]  /*a1d0*/  HADD2.F32 R186, -RZ, R97.H0_H0 ;  /* 0x20000061ffba7230 */ /* 0x000fe20000004100 */
[----:B------:R-:W-:Y:S01]  /*a1e0*/  F2FP.F16.E4M3.UNPACK_B R93, R53 ;  /* 0x00000035ff5d723e */ /* 0x000fe200020006ff */
[----:B------:R-:W-:Y:S01]  /*a1f0*/  FFMA.FTZ R183, R183, R182, R184 ;  /* 0x000000b6b7b77223 */ /* 0x000fe200000100b8 */
[----:B------:R-:W-:Y:S01]  /*a200*/  F2FP.F16.E4M3.UNPACK_B R182, R55.H1 ;  /* 0x00000037ffb6723e */ /* 0x000fe200030006ff */
[----:B------:R-:W-:Y:S02]  /*a210*/  HADD2.F32 R184, -RZ, R178.H0_H0 ;  /* 0x200000b2ffb87230 */ /* 0x000fe40000004100 */
[----:B------:R-:W-:Y:S01]  /*a220*/  FMUL.FTZ R187, R185, R186 ;  /* 0x000000bab9bb7220 */ /* 0x000fe20000410000 */
[----:B------:R-:W-:Y:S01]  /*a230*/  HADD2.F32 R188, -RZ, R93.H0_H0 ;  /* 0x2000005dffbc7230 */ /* 0x000fe20000004100 */
[----:B------:R-:W-:Y:S01]  /*a240*/  F2FP.F16.E4M3.UNPACK_B R99, R99.H1 ;  /* 0x00000063ff63723e */ /* 0x000fe200030006ff */
[----:B------:R-:W-:-:S02]  /*a250*/  HADD2.F32 R189, -RZ, R182.H0_H0 ;  /* 0x200000b6ffbd7230 */ /* 0x000fc40000004100 */
[C---:B------:R-:W-:Y:S01]  /*a260*/  FMUL.FTZ R190, R184.reuse, R186 ;  /* 0x000000bab8be7220 */ /* 0x040fe20000410000 */
[----:B------:R-:W-:Y:S02]  /*a270*/  HADD2.F32 R182, -RZ, R182.H1_H1 ;  /* 0x300000b6ffb67230 */ /* 0x000fe40000004100 */
[-C--:B------:R-:W-:Y:S01]  /*a280*/  FFMA.FTZ R55, R184, R188.reuse, -R187 ;  /* 0x000000bcb8377223 */ /* 0x080fe200000108bb */
[----:B------:R-:W-:Y:S01]  /*a290*/  F2FP.F16.E4M3.UNPACK_B R184, R95.H1 ;  /* 0x0000005fffb8723e */ /* 0x000fe200030006ff */
[--C-:B------:R-:W-:Y:S01]  /*a2a0*/  HADD2.F32 R186, -RZ, R99.reuse.H0_H0 ;  /* 0x20000063ffba7230 */ /* 0x100fe20000004100 */
[----:B------:R-:W-:Y:S01]  /*a2b0*/  F2FP.F16.E4M3.UNPACK_B R187, R53.H1 ;  /* 0x00000035ffbb723e */ /* 0x000fe200030006ff */
[----:B------:R-:W-:Y:S01]  /*a2c0*/  FFMA.FTZ R53, R185, R188, R190 ;  /* 0x000000bcb9357223 */ /* 0x000fe200000100be */
[----:B------:R-:W-:Y:S01]  /*a2d0*/  HADD2.F32 R185, -RZ, R99.H1_H1 ;  /* 0x30000063ffb97230 */ /* 0x000fe20000004100 */
[----:B------:R-:W-:Y:S01]  /*a2e0*/  F2FP.SATFINITE.E4M3.F32.PACK_AB_MERGE_C R92, R183, R92, RZ ;  /* 0x0000005cb75c723e */ /* 0x000fe200048070ff */
[----:B------:R-:W-:-:S02]  /*a2f0*/  HADD2.F32 R95, -RZ, R184.H0_H0 ;  /* 0x200000b8ff5f7230 */ /* 0x000fc40000004100 */
[C---:B------:R-:W-:Y:S01]  /*a300*/  FMUL.FTZ R190, R186.reuse, R189 ;  /* 0x000000bdbabe7220 */ /* 0x040fe20000410000 */
[--C-:B------:R-:W-:Y:S01]  /*a310*/  HADD2.F32 R188, -RZ, R187.reuse.H0_H0 ;  /* 0x200000bbffbc7230 */ /* 0x100fe20000004100 */
[----:B------:R-:W-:Y:S01]  /*a320*/  F2FP.SATFINITE.E4M3.F32.PACK_AB_MERGE_C R94, R195, R201, RZ ;  /* 0x000000c9c35e723e */ /* 0x000fe200048070ff */
[----:B------:R-:W-:Y:S02]  /*a330*/  HADD2.F32 R184, -RZ, R184.H1_H1 ;  /* 0x300000b8ffb87230 */ /* 0x000fe40000004100 */
[C---:B------:R-:W-:Y:S01]  /*a340*/  FMUL.FTZ R189, R95.reuse, R189 ;  /* 0x000000bd5fbd7220 */ /* 0x040fe20000410000 */
[----:B------:R-:W-:Y:S02]  /*a350*/  HADD2.F32 R187, -RZ, R187.H1_H1 ;  /* 0x300000bbffbb7230 */ /* 0x000fe40000004100 */
[-C--:B------:R-:W-:Y:S01]  /*a360*/  FFMA.FTZ R95, R95, R188.reuse, -R190 ;  /* 0x000000bc5f5f7223 */ /* 0x080fe200000108be */
[----:B------:R-:W-:Y:S02]  /*a370*/  HADD2.F32 R181, -RZ, R181.H1_H1 ;  /* 0x300000b5ffb57230 */ /* 0x000fe40000004100 */
[----:B------:R-:W-:Y:S01]  /*a380*/  FFMA.FTZ R99, R186, R188, R189 ;  /* 0x000000bcba637223 */ /* 0x000fe200000100bd */
[-C--:B------:R-:W-:Y:S01]  /*a390*/  FMUL.FTZ R189, R185, R182.reuse ;  /* 0x000000b6b9bd7220 */ /* 0x080fe20000410000 */
[----:B------:R-:W-:Y:S01]  /*a3a0*/  FMUL.FTZ R182, R184, R182 ;  /* 0x000000b6b8b67220 */ /* 0x000fe20000410000 */
[----:B------:R-:W-:Y:S01]  /*a3b0*/  HADD2.F32 R97, -RZ, R97.H1_H1 ;  /* 0x30000061ff617230 */ /* 0x000fe20000004100 */
[----:B------:R-:W-:Y:S01]  /*a3c0*/  F2FP.SATFINITE.E4M3.F32.PACK_AB_MERGE_C R88, R177, R88, RZ ;  /* 0x00000058b158723e */ /* 0x000fe200048070ff */
[----:B------:R-:W-:-:S02]  /*a3d0*/  HADD2.F32 R178, -RZ, R178.H1_H1 ;  /* 0x300000b2ffb27230 */ /* 0x000fc40000004100 */
[-C--:B------:R-:W-:Y:S01]  /*a3e0*/  FFMA.FTZ R186, R185, R187.reuse, R182 ;  /* 0x000000bbb9ba7223 */ /* 0x080fe200000100b6 */
[----:B------:R-:W-:Y:S02]  /*a3f0*/  HADD2.F32 R93, -RZ, R93.H1_H1 ;  /* 0x3000005dff5d7230 */ /* 0x000fe40000004100 */
[----:B------:R-:W-:Y:S01]  /*a400*/  FFMA.FTZ R184, R184, R187, -R189 ;  /* 0x000000bbb8b87223 */ /* 0x000fe200000108bd */
[CC--:B------:R-:W-:Y:S01]  /*a410*/  FMUL.FTZ R185, R181.reuse, R97.reuse ;  /* 0x00000061b5b97220 */ /* 0x0c0fe20000410000 */
[----:B------:R-:W-:Y:S01]  /*a420*/  FMUL.FTZ R182, R178, R97 ;  /* 0x00000061b2b67220 */ /* 0x000fe20000410000 */
[----:B------:R-:W-:Y:S02]  /*a430*/  F2FP.SATFINITE.E4M3.F32.PACK_AB_MERGE_C R99, R186, R99, RZ ;  /* 0x00000063ba63723e */ /* 0x000fe400048070ff */
[-C--:B------:R-:W-:Y:S01]  /*a440*/  FFMA.FTZ R178, R178, R93.reuse, -R185 ;  /* 0x0000005db2b27223 */ /* 0x080fe200000108b9 */
[----:B------:R-:W-:Y:S01]  /*a450*/  FFMA.FTZ R182, R181, R93, R182 ;  /* 0x0000005db5b67223 */ /* 0x000fe200000100b6 */
[----:B------:R-:W-:-:S02]  /*a460*/  F2FP.SATFINITE.E4M3.F32.PACK_AB_MERGE_C R95, R184, R95, RZ ;  /* 0x0000005fb85f723e */ /* 0x000fc400048070ff */
[----:B------:R-:W-:Y:S01]  /*a470*/  F2FP.SATFINITE.E4M3.F32.PACK_AB_MERGE_C R97, R91, R52, R92 ;  /* 0x000000345b61723e */ /* 0x000fe2000480705c */
[----:B------:R-:W-:Y:S01]  /*a480*/  IMAD.MOV.U32 R92, RZ, RZ, R90 ;  /* 0x000000ffff5c7224 */ /* 0x000fe200078e005a */
[----:B------:R-:W-:Y:S02]  /*a490*/  F2FP.SATFINITE.E4M3.F32.PACK_AB_MERGE_C R94, R196, R199, R94 ;  /* 0x000000c7c45e723e */ /* 0x000fe4000480705e */
[----:B------:R-:W-:Y:S02]  /*a4a0*/  F2FP.SATFINITE.E4M3.F32.PACK_AB_MERGE_C R93, R89, R54, R88 ;  /* 0x00000036595d723e */ /* 0x000fe40004807058 */
[----:B------:R-:W-:Y:S02]  /*a4b0*/  F2FP.SATFINITE.E4M3.F32.PACK_AB_MERGE_C R95, R178, R55, R95 ;  /* 0x00000037b25f723e */ /* 0x000fe4000480705f */
[----:B------:R-:W-:-:S07]  /*a4c0*/  F2FP.SATFINITE.E4M3.F32.PACK_AB_MERGE_C R99, R182, R53, R99 ;  /* 0x00000035b663723e */ /* 0x000fce0004807063 */
.L_x_3262:
[----:B------:R-:W-:Y:S05]  /*a4d0*/  BSYNC B3 ;  /* 0x0000000000037941 */ /* 0x000fea0003800000 */
.L_x_3261:
[----:B------:R-:W-:-:S13]  /*a4e0*/  ISETP.GE.AND P4, PT, R180, R156, PT ;  /* 0x0000009cb400720c */ /* 0x000fda0003f86270 */
[--C-:B------:R-:W-:Y:S02]  /*a4f0*/  @!P4 SHF.R.S32.HI R52, RZ, 0x1f, R180.reuse ;  /* 0x0000001fff34c819 */ /* 0x100fe400000114b4 */
[----:B------:R-:W-:-:S04]  /*a500*/  @!P4 IADD3 R55, P5, P6, R120, R142, R180 ;  /* 0x0000008e7837c210 */ /* 0x000fc80007ebe0b4 */
[----:B------:R-:W-:Y:S02]  /*a510*/  @!P4 IADD3.X R88, R0, R171, R52, P5, P6 ;  /* 0x000000ab0058c210 */ /* 0x000fe40002fec434 */
[----:B------:R-:W-:-:S05]  /*a520*/  IADD3 R52, P5, R179, R128, RZ ;  /* 0x00000080b3347210 */ /* 0x000fca0007fbe0ff */
[----:B------:R-:W-:Y:S01]  /*a530*/  IMAD.X R53, R176, 0x1, R129, P5 ;  /* 0x00000001b0357824 */ /* 0x000fe200028e0681 */
[----:B------:R-:W-:-:S04]  /*a540*/  @!P4 IADD3 R54, P5, R55, R128, RZ ;  /* 0x000000803736c210 */ /* 0x000fc80007fbe0ff */
[----:B0-----:R0:W-:Y:S01]  /*a550*/  STG.E.128 desc[UR54][R52.64], R92 ;  /* 0x0000005c34007986 */ /* 0x0011e2000c101d36 */
[----:B------:R-:W-:-:S05]  /*a560*/  @!P4 IMAD.X R55, R88, 0x1, R129, P5 ;  /* 0x000000015837c824 */ /* 0x000fca00028e0681 */
[----:B-1----:R0:W-:Y:S03]  /*a570*/  @!P4 STG.E.128 desc[UR54][R54.64], R96 ;  /* 0x000000603600c986 */ /* 0x0021e6000c101d36 */
.L_x_3260:
[----:B------:R-:W-:Y:S05]  /*a580*/  BSYNC B2 ;  /* 0x0000000000027941 */ /* 0x000fea0003800000 */
.L_x_3259:
[----:B------:R-:W-:Y:S01]  /*a590*/  ISETP.NE.AND P4, PT, R35, RZ, PT ;  /* 0x000000ff2300720c */ /* 0x000fe20003f85270 */
[----:B------:R-:W-:-:S12]  /*a5a0*/  BSSY B2, `(.L_x_3263) ;  /* 0x00000f9000027945 */ /* 0x000fd80003800000 */
[----:B------:R-:W-:Y:S05]  /*a5b0*/  @!P4 BRA `(.L_x_3264) ;  /* 0x0000000c00dcc947 */ /* 0x000fea0003800000 */
[----:B0-----:R-:W-:Y:S01]  /*a5c0*/  SEL R52, R101, R162, !P1 ;  /* 0x000000a265347207 */ /* 0x001fe20004800000 */
[----:B------:R-:W-:Y:S01]  /*a5d0*/  BSSY B3, `(.L_x_3265) ;  /* 0x00000eb000037945 */ /* 0x000fe20003800000 */
[----:B------:R-:W-:Y:S02]  /*a5e0*/  IADD3 R93, P4, P5, R120, R142, R27 ;  /* 0x0000008e785d7210 */ /* 0x000fe40007d9e01b */
[----:B------:R-:W-:Y:S02]  /*a5f0*/  SHF.R.S32.HI R53, RZ, 0x1f, R52 ;  /* 0x0000001fff357819 */ /* 0x000fe40000011434 */
[----:B------:R-:W-:Y:S02]  /*a600*/  IADD3.X R92, R0, R171, R31, P4, P5 ;  /* 0x000000ab005c7210 */ /* 0x000fe400027ea41f */
[----:B------:R-:W-:Y:S02]  /*a610*/  LEA.HI R53, R53, R52, RZ, 0x5 ;  /* 0x0000003435357211 */ /* 0x000fe400078f28ff */
[----:B------:R-:W-:-:S02]  /*a620*/  ISETP.GE.AND P4, PT, R221, R135, PT ;  /* 0x00000087dd00720c */ /* 0x000fc40003f86270 */
[----:B------:R-:W-:-:S04]  /*a630*/  LEA.HI.SX32 R53, R53, R26, 0x1b ;  /* 0x0000001a35357211 */ /* 0x000fc800078fdaff */
[----:B------:R-:W-:Y:S02]  /*a640*/  SHF.R.S32.HI R52, RZ, 0x1f, R53 ;  /* 0x0000001fff347819 */ /* 0x000fe40000011435 */
[----:B------:R-:W-:Y:S02]  /*a650*/  SHF.L.U32 R95, R53, 0x4, RZ ;  /* 0x00000004355f7819 */ /* 0x000fe400000006ff */
[----:B------:R-:W-:-:S04]  /*a660*/  LEA.HI R52, R52, R53, RZ, 0x2 ;  /* 0x0000003534347211 */ /* 0x000fc800078f10ff */
[----:B------:R-:W-:Y:S02]  /*a670*/  SHF.R.S32.HI R53, RZ, 0x2, R52 ;  /* 0x00000002ff357819 */ /* 0x000fe40000011434 */
[----:B------:R-:W-:-:S03]  /*a680*/  LOP3.LUT R52, R224, 0x30, R95, 0xf8, !PT ;  /* 0x00000030e0347812 */ /* 0x000fc600078ef85f */
[----:B------:R-:W-:Y:S01]  /*a690*/  IMAD R53, R53, 0x2800, R226 ;  /* 0x0000280035357824 */ /* 0x000fe200078e02e2 */
[----:B------:R-:W-:-:S05]  /*a6a0*/  LOP3.LUT R52, R52, R225, RZ, 0x3c, !PT ;  /* 0x000000e134347212 */ /* 0x000fca00078e3cff */
[----:B------:R-:W-:Y:S02]  /*a6b0*/  IMAD.IADD R52, R53, 0x1, R52 ;  /* 0x0000000135347824 */ /* 0x000fe400078e0234 */
[C---:B------:R-:W-:Y:S02]  /*a6c0*/  IMAD R53, R19.reuse, 0x7800, R144 ;  /* 0x0000780013357824 */ /* 0x040fe400078e0290 */
[----:B------:R-:W-:Y:S02]  /*a6d0*/  IMAD R55, R19, 0x7800, R52 ;  /* 0x0000780013377824 */ /* 0x000fe400078e0234 */
[C---:B------:R-:W-:Y:S02]  /*a6e0*/  IMAD.IADD R53, R18.reuse, 0x1, R53 ;  /* 0x0000000112357824 */ /* 0x040fe400078e0235 */
[----:B------:R-:W-:-:S04]  /*a6f0*/  IMAD.IADD R88, R18, 0x1, R55 ;  /* 0x0000000112587824 */ /* 0x000fc800078e0237 */
[----:B------:R-:W0:Y:S04]  /*a700*/  LDS.128 R52, [R53+0x24200] ;  /* 0x0242000035347984 */ /* 0x000e280000000c00 */
[----:B------:R-:W1:Y:S01]  /*a710*/  LDS.128 R88, [R88+0x24200] ;  /* 0x0242000058587984 */ /* 0x000e620000000c00 */
[----:B------:R-:W-:Y:S05]  /*a720*/  @P4 BRA `(.L_x_3266) ;  /* 0x0000000c00544947 */ /* 0x000fea0003800000 */
[----:B------:R-:W-:Y:S02]  /*a730*/  SHF.R.U32.HI R176, RZ, 0x8, R49 ;  /* 0x00000008ffb07819 */ /* 0x000fe40000011631 */
[----:B------:R-:W-:Y:S02]  /*a740*/  SHF.R.U32.HI R177, RZ, 0x8, R63 ;  /* 0x00000008ffb17819 */ /* 0x000fe4000001163f */
[----:B------:R-:W-:Y:S02]  /*a750*/  SHF.R.U32.HI R183, RZ, 0x18, R49 ;  /* 0x00000018ffb77819 */ /* 0x000fe40000011631 */
[----:B------:R-:W-:Y:S01]  /*a760*/  LOP3.LUT R60, R49, 0xff, RZ, 0xc0, !PT ;  /* 0x000000ff313c7812 */ /* 0x000fe200078ec0ff */
[----:B------:R-:W-:Y:S01]  /*a770*/  IMAD.SHL.U32 R177, R177, 0x100, RZ ;  /* 0x00000100b1b17824 */ /* 0x000fe200078e00ff */
[----:B------:R-:W-:Y:S02]  /*a780*/  SHF.R.U32.HI R98, RZ, 0x8, R51 ;  /* 0x00000008ff627819 */ /* 0x000fe40000011633 */
[----:B------:R-:W-:-:S02]  /*a790*/  SHF.R.U32.HI R97, RZ, 0x18, R63 ;  /* 0x00000018ff617819 */ /* 0x000fc4000001163f */
[----:B------:R-:W-:Y:S02]  /*a7a0*/  LOP3.LUT R96, R63, 0xff, RZ, 0xc0, !PT ;  /* 0x000000ff3f607812 */ /* 0x000fe400078ec0ff */
[--C-:B------:R-:W-:Y:S02]  /*a7b0*/  SHF.R.U32.HI R181, RZ, 0x18, R51.reuse ;  /* 0x00000018ffb57819 */ /* 0x100fe40000011633 */
[----:B------:R-:W-:Y:S02]  /*a7c0*/  LOP3.LUT R62, R51, 0xff, RZ, 0xc0, !PT ;  /* 0x000000ff333e7812 */ /* 0x000fe400078ec0ff */
[----:B------:R-:W-:Y:S02]  /*a7d0*/  SHF.R.U32.HI R48, RZ, 0x10, R51 ;  /* 0x00000010ff307819 */ /* 0x000fe40000011633 */
[--C-:B------:R-:W-:Y:S02]  /*a7e0*/  SHF.R.U32.HI R179, RZ, 0x18, R61.reuse ;  /* 0x00000018ffb37819 */ /* 0x100fe4000001163d */
[----:B------:R-:W-:Y:S01]  /*a7f0*/  LOP3.LUT R94, R61, 0xff, RZ, 0xc0, !PT ;  /* 0x000000ff3d5e7812 */ /* 0x000fe200078ec0ff */
[----:B------:R-:W-:Y:S01]  /*a800*/  IMAD.U32 R48, R48, 0x10000, RZ ;  /* 0x0001000030307824 */ /* 0x000fe200078e00ff */
[----:B------:R-:W-:-:S02]  /*a810*/  SHF.R.U32.HI R99, RZ, 0x8, R61 ;  /* 0x00000008ff637819 */ /* 0x000fc4000001163d */
[----:B------:R-:W-:Y:S01]  /*a820*/  SHF.R.U32.HI R51, RZ, 0x10, R63 ;  /* 0x00000010ff337819 */ /* 0x000fe2000001163f */
[----:B------:R-:W-:Y:S01]  /*a830*/  IMAD.SHL.U32 R63, R176, 0x100, RZ ;  /* 0x00000100b03f7824 */ /* 0x000fe200078e00ff */
[----:B------:R-:W-:Y:S02]  /*a840*/  SHF.R.U32.HI R50, RZ, 0x10, R49 ;  /* 0x00000010ff327819 */ /* 0x000fe40000011631 */
[----:B------:R-:W-:Y:S01]  /*a850*/  PRMT R60, R183, 0x654, R60 ;  /* 0x00000654b73c7816 */ /* 0x000fe2000000003c */
[----:B------:R-:W-:Y:S01]  /*a860*/  IMAD.U32 R176, R51, 0x10000, RZ ;  /* 0x0001000033b07824 */ /* 0x000fe200078e00ff */
[----:B------:R-:W-:Y:S01]  /*a870*/  PRMT R96, R97, 0x654, R96 ;  /* 0x0000065461607816 */ /* 0x000fe20000000060 */
[----:B------:R-:W-:Y:S01]  /*a880*/  IMAD.SHL.U32 R97, R98, 0x100, RZ ;  /* 0x0000010062617824 */ /* 0x000fe200078e00ff */
[----:B------:R-:W-:Y:S01]  /*a890*/  SHF.R.U32.HI R49, RZ, 0x10, R61 ;  /* 0x00000010ff317819 */ /* 0x000fe2000001163d */
[----:B0-----:R-:W-:Y:S01]  /*a8a0*/  IMAD.MOV.U32 R61, RZ, RZ, R52 ;  /* 0x000000ffff3d7224 */ /* 0x001fe200078e0034 */
[----:B------:R-:W-:-:S02]  /*a8b0*/  PRMT R94, R179, 0x654, R94 ;  /* 0x00000654b35e7816 */ /* 0x000fc4000000005e */
[----:B------:R-:W-:Y:S01]  /*a8c0*/  SHF.L.U32 R99, R99, 0x8, RZ ;  /* 0x0000000863637819 */ /* 0x000fe200000006ff */
[----:B------:R-:W-:Y:S01]  /*a8d0*/  IMAD.U32 R49, R49, 0x10000, RZ ;  /* 0x0001000031317824 */ /* 0x000fe200078e00ff */
[----:B------:R-:W-:Y:S02]  /*a8e0*/  PRMT R62, R181, 0x654, R62 ;  /* 0x00000654b53e7816 */ /* 0x000fe4000000003e */
[----:B------:R-:W-:Y:S01]  /*a8f0*/  LOP3.LUT R60, R60, 0xff00, R63, 0xf8, !PT ;  /* 0x0000ff003c3c7812 */ /* 0x000fe200078ef83f */
[----:B------:R-:W-:Y:S01]  /*a900*/  IMAD.U32 R63, R50, 0x10000, RZ ;  /* 0x00010000323f7824 */ /* 0x000fe200078e00ff */
[----:B------:R-:W-:Y:S02]  /*a910*/  LOP3.LUT R98, R94, 0xff00, R99, 0xf8, !PT ;  /* 0x0000ff005e627812 */ /* 0x000fe400078ef863 */
[----:B------:R-:W-:Y:S02]  /*a920*/  LOP3.LUT R177, R96, 0xff00, R177, 0xf8, !PT ;  /* 0x0000ff0060b17812 */ /* 0x000fe400078ef8b1 */
[----:B------:R-:W-:-:S02]  /*a930*/  LOP3.LUT R97, R62, 0xff00, R97, 0xf8, !PT ;  /* 0x0000ff003e617812 */ /* 0x000fc400078ef861 */
[----:B------:R-:W-:Y:S02]  /*a940*/  F2FP.F16.E4M3.UNPACK_B R96, R175.H1 ;  /* 0x000000afff60723e */ /* 0x000fe400030006ff */
[----:B-1----:R-:W-:Y:S02]  /*a950*/  F2FP.F16.E4M3.UNPACK_B R94, R88.H1 ;  /* 0x00000058ff5e723e */ /* 0x002fe400030006ff */
[----:B------:R-:W-:Y:S01]  /*a960*/  F2FP.F16.E4M3.UNPACK_B R62, R61.H1 ;  /* 0x0000003dff3e723e */ /* 0x000fe200030006ff */
[----:B------:R-:W-:Y:S01]  /*a970*/  HADD2.F32 R99, -RZ, R96.H0_H0 ;  /* 0x20000060ff637230 */ /* 0x000fe20000004100 */
[----:B------:R-:W-:Y:S01]  /*a980*/  LOP3.LUT R50, R60, 0xff0000, R63, 0xf8, !PT ;  /* 0x00ff00003c327812 */ /* 0x000fe200078ef83f */
[----:B------:R-:W-:Y:S01]  /*a990*/  HADD2.F32 R60, -RZ, R94.H0_H0 ;  /* 0x2000005eff3c7230 */ /* 0x000fe20000004100 */
[----:B------:R-:W-:Y:S01]  /*a9a0*/  F2FP.F16.E4M3.UNPACK_B R63, R173.H1 ;  /* 0x000000adff3f723e */ /* 0x000fe200030006ff */
[----:B------:R-:W-:Y:S01]  /*a9b0*/  HADD2.F32 R52, -RZ, R62.H0_H0 ;  /* 0x2000003eff347230 */ /* 0x000fe20000004100 */
[----:B------:R-:W-:Y:S01]  /*a9c0*/  LOP3.LUT R48, R97, 0xff0000, R48, 0xf8, !PT ;  /* 0x00ff000061307812 */ /* 0x000fe200078ef830 */
[----:B------:R-:W-:-:S02]  /*a9d0*/  HADD2.F32 R96, -RZ, R96.H1_H1 ;  /* 0x30000060ff607230 */ /* 0x000fc40000004100 */
[-C--:B------:R-:W-:Y:S01]  /*a9e0*/  FMUL.FTZ R179, R60, R99.reuse ;  /* 0x000000633cb37220 */ /* 0x080fe20000410000 */
[--C-:B------:R-:W-:Y:S02]  /*a9f0*/  HADD2.F32 R97, -RZ, R63.reuse.H0_H0 ;  /* 0x2000003fff617230 */ /* 0x100fe40000004100 */
[----:B------:R-:W-:Y:S01]  /*aa00*/  FMUL.FTZ R99, R52, R99 ;  /* 0x0000006334637220 */ /* 0x000fe20000410000 */
[----:B------:R-:W-:Y:S01]  /*aa10*/  LOP3.LUT R51, R98, 0xff0000, R49, 0xf8, !PT ;  /* 0x00ff000062337812 */ /* 0x000fe200078ef831 */
[----:B------:R-:W-:Y:S01]  /*aa20*/  HADD2.F32 R98, -RZ, R63.H1_H1 ;  /* 0x3000003fff627230 */ /* 0x000fe20000004100 */
[----:B------:R-:W-:Y:S01]  /*aa30*/  F2FP.F16.E4M3.UNPACK_B R175, R175 ;  /* 0x000000afffaf723e */ /* 0x000fe200020006ff */
[-C--:B------:R-:W-:Y:S01]  /*aa40*/  FFMA.FTZ R52, R52, R97.reuse, -R179 ;  /* 0x0000006134347223 */ /* 0x080fe200000108b3 */
[----:B------:R-:W-:Y:S01]  /*aa50*/  FFMA.FTZ R60, R60, R97, R99 ;  /* 0x000000613c3c7223 */ /* 0x000fe20000010063 */
[----:B------:R-:W-:Y:S01]  /*aa60*/  HADD2.F32 R97, -RZ, R94.H1_H1 ;  /* 0x3000005eff617230 */ /* 0x000fe20000004100 */
[----:B------:R-:W-:Y:S01]  /*aa70*/  F2FP.F16.E4M3.UNPACK_B R88, R88 ;  /* 0x00000058ff58723e */ /* 0x000fe200020006ff */
[----:B------:R-:W-:Y:S01]  /*aa80*/  HADD2.F32 R63, -RZ, R62.H1_H1 ;  /* 0x3000003eff3f7230 */ /* 0x000fe20000004100 */
[----:B------:R-:W-:Y:S01]  /*aa90*/  F2FP.F16.E4M3.UNPACK_B R94, R61 ;  /* 0x0000003dff5e723e */ /* 0x000fe200020006ff */
[----:B------:R-:W-:Y:S01]  /*aaa0*/  HADD2.F32 R99, -RZ, R175.H0_H0 ;  /* 0x200000afff637230 */ /* 0x000fe20000004100 */
[----:B------:R-:W-:Y:S01]  /*aab0*/  LOP3.LUT R49, R177, 0xff0000, R176, 0xf8, !PT ;  /* 0x00ff0000b1317812 */ /* 0x000fe200078ef8b0 */
        /* <DEDUP_REMOVED lines=43> */
[--C-:B------:R-:W-:Y:S01]  /*ad70*/  HADD2.F32 R177, -RZ, R174.reuse.H0_H0 ;  /* 0x200000aeffb17230 */ /* 0x100fe20000004100 */
[----:B------:R-:W-:Y:S01]  /*ad80*/  F2FP.SATFINITE.E4M3.F32.PACK_AB_MERGE_C R52, R61, R52, RZ ;  /* 0x000000343d34723e */ /* 0x000fe200048070ff */
[----:B------:R-:W-:-:S02]  /*ad90*/  HADD2.F32 R179, -RZ, R174.H1_H1 ;  /* 0x300000aeffb37230 */ /* 0x000fc40000004100 */
[----:B------:R-:W-:Y:S01]  /*ada0*/  FFMA.FTZ R187, R175, R176, R180 ;  /* 0x000000b0afbb7223 */ /* 0x000fe200000100b4 */
[----:B------:R-:W-:Y:S01]  /*adb0*/  HADD2.F32 R172, -RZ, R98.H0_H0 ;  /* 0x20000062ffac7230 */ /* 0x000fe20000004100 */
[----:B------:R-:W-:Y:S01]  /*adc0*/  F2FP.SATFINITE.E4M3.F32.PACK_AB_MERGE_C R60, R63, R60, RZ ;  /* 0x0000003c3f3c723e */ /* 0x000fe200048070ff */
[----:B------:R-:W-:Y:S01]  /*add0*/  HADD2.F32 R90, -RZ, R54.H0_H0 ;  /* 0x20000036ff5a7230 */ /* 0x000fe20000004100 */
[----:B------:R-:W-:Y:S01]  /*ade0*/  F2FP.SATFINITE.E4M3.F32.PACK_AB_MERGE_C R52, R97, R62, R52 ;  /* 0x0000003e6134723e */ /* 0x000fe20004807034 */
[----:B------:R-:W-:Y:S02]  /*adf0*/  HADD2.F32 R98, -RZ, R98.H1_H1 ;  /* 0x30000062ff627230 */ /* 0x000fe40000004100 */
[-C--:B------:R-:W-:Y:S01]  /*ae00*/  FMUL.FTZ R181, R172, R177.reuse ;  /* 0x000000b1acb57220 */ /* 0x080fe20000410000 */
[----:B------:R-:W-:Y:S02]  /*ae10*/  HADD2.F32 R54, -RZ, R54.H1_H1 ;  /* 0x30000036ff367230 */ /* 0x000fe40000004100 */
[----:B------:R-:W-:Y:S01]  /*ae20*/  FMUL.FTZ R177, R90, R177 ;  /* 0x000000b15ab17220 */ /* 0x000fe20000410000 */
[----:B------:R-:W-:-:S02]  /*ae30*/  HADD2.F32 R175, -RZ, R173.H0_H0 ;  /* 0x200000adffaf7230 */ /* 0x000fc40000004100 */
[-C--:B------:R-:W-:Y:S01]  /*ae40*/  FMUL.FTZ R183, R98, R179.reuse ;  /* 0x000000b362b77220 */ /* 0x080fe20000410000 */
[----:B------:R-:W-:Y:S02]  /*ae50*/  HADD2.F32 R173, -RZ, R173.H1_H1 ;  /* 0x300000adffad7230 */ /* 0x000fe40000004100 */
[----:B------:R-:W-:Y:S01]  /*ae60*/  FMUL.FTZ R179, R54, R179 ;  /* 0x000000b336b37220 */ /* 0x000fe20000410000 */
[----:B------:R-:W-:Y:S01]  /*ae70*/  F2FP.F16.E4M3.UNPACK_B R63, R89 ;  /* 0x00000059ff3f723e */ /* 0x000fe200020006ff */
[----:B------:R-:W-:Y:S01]  /*ae80*/  FFMA.FTZ R181, R90, R175, -R181 ;  /* 0x000000af5ab57223 */ /* 0x000fe200000108b5 */
[----:B------:R-:W-:Y:S01]  /*ae90*/  F2FP.F16.E4M3.UNPACK_B R62, R51 ;  /* 0x00000033ff3e723e */ /* 0x000fe200020006ff */
[----:B------:R-:W-:Y:S01]  /*aea0*/  FFMA.FTZ R90, R172, R175, R177 ;  /* 0x000000afac5a7223 */ /* 0x000fe200000100b1 */
[----:B------:R-:W-:Y:S01]  /*aeb0*/  F2FP.F16.E4M3.UNPACK_B R61, R53 ;  /* 0x00000035ff3d723e */ /* 0x000fe200020006ff */
[-C--:B------:R-:W-:Y:S01]  /*aec0*/  FFMA.FTZ R179, R98, R173.reuse, R179 ;  /* 0x000000ad62b37223 */ /* 0x080fe200000100b3 */
[----:B------:R-:W-:Y:S01]  /*aed0*/  FFMA.FTZ R54, R54, R173, -R183 ;  /* 0x000000ad36367223 */ /* 0x000fe200000108b7 */
[----:B------:R-:W-:Y:S01]  /*aee0*/  F2FP.SATFINITE.E4M3.F32.PACK_AB_MERGE_C R185, R185, R94, RZ ;  /* 0x0000005eb9b9723e */ /* 0x000fe200048070ff */
[----:B------:R-:W-:Y:S01]  /*aef0*/  HADD2.F32 R94, -RZ, R63.H0_H0 ;  /* 0x2000003fff5e7230 */ /* 0x000fe20000004100 */
[----:B------:R-:W-:Y:S01]  /*af00*/  F2FP.SATFINITE.E4M3.F32.PACK_AB_MERGE_C R96, R187, R96, RZ ;  /* 0x00000060bb60723e */ /* 0x000fe200048070ff */
[----:B------:R-:W-:Y:S01]  /*af10*/  HADD2.F32 R173, -RZ, R62.H0_H0 ;  /* 0x2000003effad7230 */ /* 0x000fe20000004100 */
[----:B------:R-:W-:Y:S01]  /*af20*/  F2FP.SATFINITE.E4M3.F32.PACK_AB_MERGE_C R88, R99, R88, R60 ;  /* 0x000000586358723e */ /* 0x000fe2000480703c */
[----:B------:R-:W-:Y:S01]  /*af30*/  HADD2.F32 R60, -RZ, R61.H0_H0 ;  /* 0x2000003dff3c7230 */ /* 0x000fe20000004100 */
[----:B------:R-:W-:-:S02]  /*af40*/  F2FP.F16.E4M3.UNPACK_B R97, R50 ;  /* 0x00000032ff61723e */ /* 0x000fc400020006ff */
[----:B------:R-:W-:Y:S01]  /*af50*/  F2FP.SATFINITE.E4M3.F32.PACK_AB_MERGE_C R90, R179, R90, R96 ;  /* 0x0000005ab35a723e */ /* 0x000fe20004807060 */
[----:B------:R-:W-:Y:S02]  /*af60*/  HADD2.F32 R96, -RZ, R63.H1_H1 ;  /* 0x3000003fff607230 */ /* 0x000fe40000004100 */
[-C--:B------:R-:W-:Y:S01]  /*af70*/  FMUL.FTZ R175, R94, R173.reuse ;  /* 0x000000ad5eaf7220 */ /* 0x080fe20000410000 */
[----:B------:R-:W-:Y:S02]  /*af80*/  HADD2.F32 R99, -RZ, R97.H0_H0 ;  /* 0x20000061ff637230 */ /* 0x000fe40000004100 */
[C---:B------:R-:W-:Y:S01]  /*af90*/  FMUL.FTZ R63, R60.reuse, R173 ;  /* 0x000000ad3c3f7220 */ /* 0x040fe20000410000 */
[----:B------:R-:W-:Y:S01]  /*afa0*/  HADD2.F32 R173, -RZ, R62.H1_H1 ;  /* 0x3000003effad7230 */ /* 0x000fe20000004100 */
[----:B------:R-:W-:Y:S01]  /*afb0*/  F2FP.F16.E4M3.UNPACK_B R89, R89.H1 ;  /* 0x00000059ff59723e */ /* 0x000fe200030006ff */
[----:B------:R-:W-:Y:S02]  /*afc0*/  HADD2.F32 R62, -RZ, R61.H1_H1 ;  /* 0x3000003dff3e7230 */ /* 0x000fe40000004100 */
[-C--:B------:R-:W-:Y:S01]  /*afd0*/  FFMA.FTZ R60, R60, R99.reuse, -R175 ;  /* 0x000000633c3c7223 */ /* 0x080fe200000108af */
[----:B------:R-:W-:Y:S01]  /*afe0*/  FFMA.FTZ R61, R94, R99, R63 ;  /* 0x000000635e3d7223 */ /* 0x000fe2000001003f */
[----:B------:R-:W-:-:S02]  /*aff0*/  HADD2.F32 R97, -RZ, R97.H1_H1 ;  /* 0x30000061ff617230 */ /* 0x000fc40000004100 */
[-C--:B------:R-:W-:Y:S01]  /*b000*/  FMUL.FTZ R99, R96, R173.reuse ;  /* 0x000000ad60637220 */ /* 0x080fe20000410000 */
[C---:B------:R-:W-:Y:S01]  /*b010*/  FMUL.FTZ R173, R62.reuse, R173 ;  /* 0x000000ad3ead7220 */ /* 0x040fe20000410000 */
[----:B------:R-:W-:Y:S01]  /*b020*/  F2FP.F16.E4M3.UNPACK_B R98, R51.H1 ;  /* 0x00000033ff62723e */ /* 0x000fe200030006ff */
[----:B------:R-:W-:Y:S01]  /*b030*/  HADD2.F32 R94, -RZ, R89.H0_H0 ;  /* 0x20000059ff5e7230 */ /* 0x000fe20000004100 */
[----:B------:R-:W-:Y:S01]  /*b040*/  F2FP.F16.E4M3.UNPACK_B R63, R53.H1 ;  /* 0x00000035ff3f723e */ /* 0x000fe200030006ff */
[-C--:B------:R-:W-:Y:S01]  /*b050*/  FFMA.FTZ R53, R62, R97.reuse, -R99 ;  /* 0x000000613e357223 */ /* 0x080fe20000010863 */
[----:B------:R-:W-:Y:S01]  /*b060*/  FFMA.FTZ R62, R96, R97, R173 ;  /* 0x00000061603e7223 */ /* 0x000fe200000100ad */
[----:B------:R-:W-:Y:S01]  /*b070*/  F2FP.F16.E4M3.UNPACK_B R50, R50.H1 ;  /* 0x00000032ff32723e */ /* 0x000fe200030006ff */
[----:B------:R-:W-:Y:S01]  /*b080*/  HADD2.F32 R97, -RZ, R98.H0_H0 ;  /* 0x20000062ff617230 */ /* 0x000fe20000004100 */
[-C--:B------:R-:W-:Y:S01]  /*b090*/  F2FP.F16.E4M3.UNPACK_B R178, R49.reuse.H1 ;  /* 0x00000031ffb2723e */ /* 0x080fe200030006ff */
        /* <DEDUP_REMOVED lines=8> */
[----:B------:R-:W-:Y:S01]  /*b120*/  HADD2.F32 R63, -RZ, R63.H1_H1 ;  /* 0x3000003fff3f7230 */ /* 0x000fe20000004100 */
[----:B------:R-:W-:Y:S01]  /*b130*/  F2FP.SATFINITE.E4M3.F32.PACK_AB_MERGE_C R54, R54, R181, R185 ;  /* 0x000000b53636723e */ /* 0x000fe200048070b9 */
[----:B------:R-:W-:Y:S02]  /*b140*/  HADD2.F32 R98, -RZ, R50.H1_H1 ;  /* 0x30000032ff627230 */ /* 0x000fe40000004100 */
[----:B------:R-:W-:Y:S01]  /*b150*/  FFMA.FTZ R50, R51, R89, -R172 ;  /* 0x0000005933327223 */ /* 0x000fe200000108ac */
[----:B------:R-:W-:Y:S01]  /*b160*/  FMUL.FTZ R174, R96, R99 ;  /* 0x0000006360ae7220 */ /* 0x000fe20000410000 */
[----:B------:R-:W-:Y:S01]  /*b170*/  FFMA.FTZ R51, R94, R89, R97 ;  /* 0x000000595e337223 */ /* 0x000fe20000010061 */
[C---:B------:R-:W-:Y:S01]  /*b180*/  FMUL.FTZ R99, R63.reuse, R99 ;  /* 0x000000633f637220 */ /* 0x040fe20000410000 */
[-C--:B------:R-:W-:Y:S01]  /*b190*/  F2FP.F16.E4M3.UNPACK_B R89, R55.reuse ;  /* 0x00000037ff59723e */ /* 0x080fe200020006ff */
[-C--:B------:R-:W-:Y:S01]  /*b1a0*/  FFMA.FTZ R63, R63, R98.reuse, -R174 ;  /* 0x000000623f3f7223 */ /* 0x080fe200000108ae */
[----:B------:R-:W-:Y:S01]  /*b1b0*/  F2FP.F16.E4M3.UNPACK_B R55, R55.H1 ;  /* 0x00000037ff37723e */ /* 0x000fe200030006ff */
[----:B------:R-:W-:Y:S01]  /*b1c0*/  FFMA.FTZ R94, R96, R98, R99 ;  /* 0x00000062605e7223 */ /* 0x000fe20000010063 */
[-C--:B------:R-:W-:Y:S01]  /*b1d0*/  F2FP.F16.E4M3.UNPACK_B R97, R91.reuse ;  /* 0x0000005bff61723e */ /* 0x080fe200020006ff */
[----:B------:R-:W-:Y:S01]  /*b1e0*/  HADD2.F32 R49, -RZ, R178.H0_H0 ;  /* 0x200000b2ff317230 */ /* 0x000fe20000004100 */
[----:B------:R-:W-:Y:S01]  /*b1f0*/  F2FP.F16.E4M3.UNPACK_B R98, R91.H1 ;  /* 0x0000005bff62723e */ /* 0x000fe200030006ff */
[----:B------:R-:W-:Y:S01]  /*b200*/  HADD2.F32 R96, -RZ, R55.H0_H0 ;  /* 0x20000037ff607230 */ /* 0x000fe20000004100 */
[----:B------:R-:W-:Y:S01]  /*b210*/  F2FP.F16.E4M3.UNPACK_B R174, R48.H1 ;  /* 0x00000030ffae723e */ /* 0x000fe200030006ff */
[----:B------:R-:W-:Y:S01]  /*b220*/  HADD2.F32 R99, -RZ, R97.H0_H0 ;  /* 0x20000061ff637230 */ /* 0x000fe20000004100 */
[----:B------:R-:W-:Y:S01]  /*b230*/  F2FP.SATFINITE.E4M3.F32.PACK_AB_MERGE_C R50, R63, R50, RZ ;  /* 0x000000323f32723e */ /* 0x000fe200048070ff */
[----:B------:R-:W-:-:S02]  /*b240*/  HADD2.F32 R48, -RZ, R177.H0_H0 ;  /* 0x200000b1ff307230 */ /* 0x000fc40000004100 */
[----:B------:R-:W-:Y:S01]  /*b250*/  FMUL.FTZ R181, R96, R49 ;  /* 0x0000003160b57220 */ /* 0x000fe20000410000 */
[----:B------:R-:W-:Y:S01]  /*b260*/  HADD2.F32 R91, -RZ, R89.H0_H0 ;  /* 0x20000059ff5b7230 */ /* 0x000fe20000004100 */
[----:B------:R-:W-:Y:S01]  /*b270*/  F2FP.SATFINITE.E4M3.F32.PACK_AB_MERGE_C R51, R94, R51, RZ ;  /* 0x000000335e33723e */ /* 0x000fe200048070ff */
[----:B------:R-:W-:Y:S02]  /*b280*/  HADD2.F32 R172, -RZ, R98.H0_H0 ;  /* 0x20000062ffac7230 */ /* 0x000fe40000004100 */
[-C--:B------:R-:W-:Y:S01]  /*b290*/  FMUL.FTZ R180, R99, R48.reuse ;  /* 0x0000003063b47220 */ /* 0x080fe20000410000 */
[----:B------:R-:W-:Y:S02]  /*b2a0*/  HADD2.F32 R175, -RZ, R174.H0_H0 ;  /* 0x200000aeffaf7230 */ /* 0x000fe40000004100 */
[----:B------:R-:W-:Y:S01]  /*b2b0*/  FMUL.FTZ R182, R91, R48 ;  /* 0x000000305bb67220 */ /* 0x000fe20000410000 */
[----:B------:R-:W-:Y:S02]  /*b2c0*/  HADD2.F32 R176, -RZ, R173.H0_H0 ;  /* 0x200000adffb07230 */ /* 0x000fe40000004100 */
[----:B------:R-:W-:Y:S01]  /*b2d0*/  FMUL.FTZ R179, R172, R49 ;  /* 0x00000031acb37220 */ /* 0x000fe20000410000 */
[----:B------:R-:W-:-:S02]  /*b2e0*/  HADD2.F32 R98, -RZ, R98.H1_H1 ;  /* 0x30000062ff627230 */ /* 0x000fc40000004100 */
[-C--:B------:R-:W-:Y:S01]  /*b2f0*/  FFMA.FTZ R181, R172, R175.reuse, R181 ;  /* 0x000000afacb57223 */ /* 0x080fe200000100b5 */
[----:B------:R-:W-:Y:S02]  /*b300*/  HADD2.F32 R178, -RZ, R178.H1_H1 ;  /* 0x300000b2ffb27230 */ /* 0x000fe40000004100 */
[----:B------:R-:W-:Y:S01]  /*b310*/  FFMA.FTZ R48, R91, R176, -R180 ;  /* 0x000000b05b307223 */ /* 0x000fe200000108b4 */
[----:B------:R-:W-:Y:S02]  /*b320*/  HADD2.F32 R55, -RZ, R55.H1_H1 ;  /* 0x30000037ff377230 */ /* 0x000fe40000004100 */
[----:B------:R-:W-:Y:S01]  /*b330*/  FFMA.FTZ R179, R96, R175, -R179 ;  /* 0x000000af60b37223 */ /* 0x000fe200000108b3 */
[----:B------:R-:W-:Y:S02]  /*b340*/  HADD2.F32 R97, -RZ, R97.H1_H1 ;  /* 0x30000061ff617230 */ /* 0x000fe40000004100 */
[----:B------:R-:W-:Y:S01]  /*b350*/  FMUL.FTZ R180, R98, R178 ;  /* 0x000000b262b47220 */ /* 0x000fe20000410000 */
[----:B------:R-:W-:-:S02]  /*b360*/  HADD2.F32 R172, -RZ, R177.H1_H1 ;  /* 0x300000b1ffac7230 */ /* 0x000fc40000004100 */
[----:B------:R-:W-:Y:S01]  /*b370*/  FMUL.FTZ R91, R55, R178 ;  /* 0x000000b2375b7220 */ /* 0x000fe20000410000 */
[----:B------:R-:W-:Y:S02]  /*b380*/  HADD2.F32 R174, -RZ, R174.H1_H1 ;  /* 0x300000aeffae7230 */ /* 0x000fe40000004100 */
[----:B------:R-:W-:Y:S01]  /*b390*/  FFMA.FTZ R49, R99, R176, R182 ;  /* 0x000000b063317223 */ /* 0x000fe200000100b6 */
[----:B------:R-:W-:Y:S02]  /*b3a0*/  HADD2.F32 R89, -RZ, R89.H1_H1 ;  /* 0x30000059ff597230 */ /* 0x000fe40000004100 */
[----:B------:R-:W-:Y:S01]  /*b3b0*/  FMUL.FTZ R176, R97, R172 ;  /* 0x000000ac61b07220 */ /* 0x000fe20000410000 */
[----:B------:R-:W-:Y:S02]  /*b3c0*/  HADD2.F32 R96, -RZ, R173.H1_H1 ;  /* 0x300000adff607230 */ /* 0x000fe40000004100 */
[-C--:B------:R-:W-:Y:S01]  /*b3d0*/  FFMA.FTZ R180, R55, R174.reuse, -R180 ;  /* 0x000000ae37b47223 */ /* 0x080fe200000108b4 */
[----:B------:R-:W-:Y:S01]  /*b3e0*/  FFMA.FTZ R98, R98, R174, R91 ;  /* 0x000000ae62627223 */ /* 0x000fe2000001005b */
[----:B------:R-:W-:Y:S01]  /*b3f0*/  FMUL.FTZ R172, R89, R172 ;  /* 0x000000ac59ac7220 */ /* 0x000fe20000410000 */
[----:B------:R-:W-:Y:S01]  /*b400*/  F2FP.SATFINITE.E4M3.F32.PACK_AB_MERGE_C R53, R53, R60, R50 ;  /* 0x0000003c3535723e */ /* 0x000fe20004807032 */
[-C--:B------:R-:W-:Y:S01]  /*b410*/  FFMA.FTZ R89, R89, R96.reuse, -R176 ;  /* 0x0000006059597223 */ /* 0x080fe200000108b0 */
[----:B------:R-:W-:Y:S01]  /*b420*/  F2FP.SATFINITE.E4M3.F32.PACK_AB_MERGE_C R179, R180, R179, RZ ;  /* 0x000000b3b4b3723e */ /* 0x000fe200048070ff */
[----:B------:R-:W-:Y:S01]  /*b430*/  FFMA.FTZ R172, R97, R96, R172 ;  /* 0x0000006061ac7223 */ /* 0x000fe200000100ac */
[----:B------:R-:W-:-:S02]  /*b440*/  F2FP.SATFINITE.E4M3.F32.PACK_AB_MERGE_C R98, R98, R181, RZ ;  /* 0x000000b56262723e */ /* 0x000fc400048070ff */
[----:B------:R-:W-:Y:S02]  /*b450*/  F2FP.SATFINITE.E4M3.F32.PACK_AB_MERGE_C R55, R89, R48, R179 ;  /* 0x000000305937723e */ /* 0x000fe400048070b3 */
[----:B------:R-:W-:Y:S02]  /*b460*/  F2FP.SATFINITE.E4M3.F32.PACK_AB_MERGE_C R89, R62, R61, R51 ;  /* 0x0000003d3e59723e */ /* 0x000fe40004807033 */
[----:B------:R-:W-:-:S07]  /*b470*/  F2FP.SATFINITE.E4M3.F32.PACK_AB_MERGE_C R91, R172, R49, R98 ;  /* 0x00000031ac5b723e */ /* 0x000fce0004807062 */
.L_x_3266:
[----:B------:R-:W-:Y:S05]  /*b480*/  BSYNC B3 ;  /* 0x0000000000037941 */ /* 0x000fea0003800000 */
.L_x_3265:
[----:B------:R-:W-:-:S13]  /*b490*/  ISETP.GE.AND P4, PT, R95, R156, PT ;  /* 0x0000009c5f00720c */ /* 0x000fda0003f86270 */
[--C-:B------:R-:W-:Y:S02]  /*b4a0*/  @!P4 SHF.R.S32.HI R48, RZ, 0x1f, R95.reuse ;  /* 0x0000001fff30c819 */ /* 0x100fe4000001145f */
[----:B------:R-:W-:-:S04]  /*b4b0*/  @!P4 IADD3 R51, P5, P6, R120, R142, R95 ;  /* 0x0000008e7833c210 */ /* 0x000fc80007ebe05f */
[----:B------:R-:W-:Y:S02]  /*b4c0*/  @!P4 IADD3.X R60, R0, R171, R48, P5, P6 ;  /* 0x000000ab003cc210 */ /* 0x000fe40002fec430 */
[----:B------:R-:W-:-:S05]  /*b4d0*/  IADD3 R48, P5, R93, R128, RZ ;  /* 0x000000805d307210 */ /* 0x000fca0007fbe0ff */
[----:B------:R-:W-:Y:S01]  /*b4e0*/  IMAD.X R49, R92, 0x1, R129, P5 ;  /* 0x000000015c317824 */ /* 0x000fe200028e0681 */
[----:B------:R-:W-:-:S04]  /*b4f0*/  @!P4 IADD3 R50, P5, R51, R128, RZ ;  /* 0x000000803332c210 */ /* 0x000fc80007fbe0ff */
[----:B------:R-:W-:Y:S01]  /*b500*/  @!P4 IADD3.X R51, R60, R129, RZ, P5, !PT ;  /* 0x000000813c33c210 */ /* 0x000fe20002ffe4ff */
[----:B0-----:R3:W-:Y:S04]  /*b510*/  STG.E.128 desc[UR54][R48.64], R52 ;  /* 0x0000003430007986 */ /* 0x0017e8000c101d36 */
[----:B-1----:R3:W-:Y:S04]  /*b520*/  @!P4 STG.E.128 desc[UR54][R50.64], R88 ;  /* 0x000000583200c986 */ /* 0x0027e8000c101d36 */
.L_x_3264:
[----:B------:R-:W-:Y:S05]  /*b530*/  BSYNC B2 ;  /* 0x0000000000027941 */ /* 0x000fea0003800000 */
.L_x_3263:
[----:B------:R-:W-:-:S13]  /*b540*/  ISETP.NE.AND P4, PT, R36, RZ, PT ;  /* 0x000000ff2400720c */ /* 0x000fda0003f85270 */
[----:B------:R-:W-:Y:S05]  /*b550*/  @!P4 BRA `(.L_x_3258) ;  /* 0x0000000c00e8c947 */ /* 0x000fea0003800000 */
[----:B---3--:R-:W3:Y:S01]  /*b560*/  LDL R48, [R1+0x10] ;  /* 0x0000100001307983 */ /* 0x008ee20000100800 */
[----:B------:R-:W-:Y:S01]  /*b570*/  IADD3 R61, P4, P5, R120, R142, R29 ;  /* 0x0000008e783d7210 */ /* 0x000fe20007d9e01d */
[----:B------:R-:W-:Y:S03]  /*b580*/  BSSY B2, `(.L_x_3267) ;  /* 0x00000ed000027945 */ /* 0x000fe60003800000 */
[----:B------:R-:W-:Y:S02]  /*b590*/  IADD3.X R60, R0, R171, R32, P4, P5 ;  /* 0x000000ab003c7210 */ /* 0x000fe400027ea420 */
[----:B------:R-:W-:Y:S02]  /*b5a0*/  ISETP.GE.AND P4, PT, R222, R135, PT ;  /* 0x00000087de00720c */ /* 0x000fe40003f86270 */
[----:B---3--:R-:W-:-:S04]  /*b5b0*/  LOP3.LUT P6, RZ, R48, 0x1, RZ, 0xc0, !PT ;  /* 0x0000000130ff7812 */ /* 0x008fc800078cc0ff */
[----:B------:R-:W-:-:S04]  /*b5c0*/  SEL R48, R101, R162, !P6 ;  /* 0x000000a265307207 */ /* 0x000fc80007000000 */
[----:B------:R-:W-:-:S04]  /*b5d0*/  SHF.R.S32.HI R49, RZ, 0x1f, R48 ;  /* 0x0000001fff317819 */ /* 0x000fc80000011430 */
[----:B------:R-:W-:-:S04]  /*b5e0*/  LEA.HI R49, R49, R48, RZ, 0x5 ;  /* 0x0000003031317211 */ /* 0x000fc800078f28ff */
[----:B------:R-:W-:-:S04]  /*b5f0*/  LEA.HI.SX32 R49, R49, R28, 0x1b ;  /* 0x0000001c31317211 */ /* 0x000fc800078fdaff */
[----:B------:R-:W-:Y:S01]  /*b600*/  SHF.R.S32.HI R48, RZ, 0x1f, R49 ;  /* 0x0000001fff307819 */ /* 0x000fe20000011431 */
[----:B------:R-:W-:-:S03]  /*b610*/  IMAD.SHL.U32 R63, R49, 0x10, RZ ;  /* 0x00000010313f7824 */ /* 0x000fc600078e00ff */
        /* <DEDUP_REMOVED lines=9> */
[----:B0-----:R-:W-:-:S04]  /*b6b0*/  IMAD.IADD R52, R18, 0x1, R51 ;  /* 0x0000000112347824 */ /* 0x001fc800078e0233 */
[----:B------:R-:W0:Y:S04]  /*b6c0*/  LDS.128 R48, [R49+0x24200] ;  /* 0x0242000031307984 */ /* 0x000e280000000c00 */
[----:B------:R-:W1:Y:S01]  /*b6d0*/  LDS.128 R52, [R52+0x24200] ;  /* 0x0242000034347984 */ /* 0x000e620000000c00 */
[----:B------:R-:W-:Y:S05]  /*b6e0*/  @P4 BRA `(.L_x_3268) ;  /* 0x0000000c00584947 */ /* 0x000fea0003800000 */
[----:B------:R-:W-:Y:S01]  /*b6f0*/  LOP3.LUT R44, R45, 0xff, RZ, 0xc0, !PT ;  /* 0x000000ff2d2c7812 */ /* 0x000fe200078ec0ff */
[----:B0-----:R-:W-:Y:S01]  /*b700*/  IMAD.MOV.U32 R56, RZ, RZ, R48 ;  /* 0x000000ffff387224 */ /* 0x001fe200078e0030 */
[--C-:B------:R-:W-:Y:S02]  /*b710*/  SHF.R.U32.HI R95, RZ, 0x18, R45.reuse ;  /* 0x00000018ff5f7819 */ /* 0x100fe4000001162d */
[----:B------:R-:W-:Y:S02]  /*b720*/  SHF.R.U32.HI R96, RZ, 0x8, R45 ;  /* 0x00000008ff607819 */ /* 0x000fe4000001162d */
[--C-:B------:R-:W-:Y:S02]  /*b730*/  SHF.R.U32.HI R94, RZ, 0x10, R47.reuse ;  /* 0x00000010ff5e7819 */ /* 0x100fe4000001162f */
[----:B------:R-:W-:Y:S02]  /*b740*/  SHF.R.U32.HI R92, RZ, 0x8, R47 ;  /* 0x00000008ff5c7819 */ /* 0x000fe4000001162f */
[----:B------:R-:W-:-:S02]  /*b750*/  LOP3.LUT R46, R47, 0xff, RZ, 0xc0, !PT ;  /* 0x000000ff2f2e7812 */ /* 0x000fc400078ec0ff */
[----:B------:R-:W-:Y:S02]  /*b760*/  SHF.R.U32.HI R89, RZ, 0x18, R47 ;  /* 0x00000018ff597819 */ /* 0x000fe4000001162f */
[----:B------:R-:W-:Y:S02]  /*b770*/  SHF.R.U32.HI R97, RZ, 0x10, R45 ;  /* 0x00000010ff617819 */ /* 0x000fe4000001162d */
[--C-:B------:R-:W-:Y:S02]  /*b780*/  SHF.R.U32.HI R47, RZ, 0x10, R59.reuse ;  /* 0x00000010ff2f7819 */ /* 0x100fe4000001163b */
[--C-:B------:R-:W-:Y:S02]  /*b790*/  SHF.R.U32.HI R88, RZ, 0x8, R59.reuse ;  /* 0x00000008ff587819 */ /* 0x100fe4000001163b */
[----:B------:R-:W-:Y:S02]  /*b7a0*/  LOP3.LUT R62, R59, 0xff, RZ, 0xc0, !PT ;  /* 0x000000ff3b3e7812 */ /* 0x000fe400078ec0ff */
[----:B------:R-:W-:-:S02]  /*b7b0*/  SHF.R.U32.HI R93, RZ, 0x18, R59 ;  /* 0x00000018ff5d7819 */ /* 0x000fc4000001163b */
[----:B------:R-:W-:Y:S02]  /*b7c0*/  PRMT R59, R95, 0x654, R44 ;  /* 0x000006545f3b7816 */ /* 0x000fe4000000002c */
[----:B------:R-:W-:Y:S02]  /*b7d0*/  SHF.L.U32 R44, R96, 0x8, RZ ;  /* 0x00000008602c7819 */ /* 0x000fe400000006ff */
[----:B------:R-:W-:Y:S01]  /*b7e0*/  PRMT R89, R89, 0x654, R46 ;  /* 0x0000065459597816 */ /* 0x000fe2000000002e */
[----:B------:R-:W-:Y:S01]  /*b7f0*/  IMAD.U32 R46, R97, 0x10000, RZ ;  /* 0x00010000612e7824 */ /* 0x000fe200078e00ff */
[--C-:B------:R-:W-:Y:S02]  /*b800*/  SHF.R.U32.HI R45, RZ, 0x10, R57.reuse ;  /* 0x00000010ff2d7819 */ /* 0x100fe40000011639 */
[--C-:B------:R-:W-:Y:S02]  /*b810*/  SHF.R.U32.HI R90, RZ, 0x8, R57.reuse ;  /* 0x00000008ff5a7819 */ /* 0x100fe40000011639 */
[----:B------:R-:W-:Y:S01]  /*b820*/  LOP3.LUT R58, R57, 0xff, RZ, 0xc0, !PT ;  /* 0x000000ff393a7812 */ /* 0x000fe200078ec0ff */
[----:B------:R-:W-:Y:S01]  /*b830*/  IMAD.U32 R45, R45, 0x10000, RZ ;  /* 0x000100002d2d7824 */ /* 0x000fe200078e00ff */
[----:B------:R-:W-:Y:S01]  /*b840*/  SHF.R.U32.HI R91, RZ, 0x18, R57 ;  /* 0x00000018ff5b7819 */ /* 0x000fe20000011639 */
[----:B-1----:R-:W-:Y:S01]  /*b850*/  IMAD.MOV.U32 R57, RZ, RZ, R52 ;  /* 0x000000ffff397224 */ /* 0x002fe200078e0034 */
[----:B------:R-:W-:Y:S01]  /*b860*/  LOP3.LUT R59, R59, 0xff00, R44, 0xf8, !PT ;  /* 0x0000ff003b3b7812 */ /* 0x000fe200078ef82c */
[----:B------:R-:W-:Y:S01]  /*b870*/  IMAD.SHL.U32 R44, R92, 0x100, RZ ;  /* 0x000001005c2c7824 */ /* 0x000fe200078e00ff */
[----:B------:R-:W-:Y:S01]  /*b880*/  PRMT R91, R91, 0x654, R58 ;  /* 0x000006545b5b7816 */ /* 0x000fe2000000003a */
[----:B------:R-:W-:Y:S01]  /*b890*/  IMAD.SHL.U32 R48, R90, 0x100, RZ ;  /* 0x000001005a307824 */ /* 0x000fe200078e00ff */
[----:B------:R-:W-:Y:S01]  /*b8a0*/  LOP3.LUT R46, R59, 0xff0000, R46, 0xf8, !PT ;  /* 0x00ff00003b2e7812 */ /* 0x000fe200078ef82e */
[----:B------:R-:W-:Y:S01]  /*b8b0*/  IMAD.SHL.U32 R52, R88, 0x100, RZ ;  /* 0x0000010058347824 */ /* 0x000fe200078e00ff */
[----:B------:R-:W-:-:S02]  /*b8c0*/  PRMT R93, R93, 0x654, R62 ;  /* 0x000006545d5d7816 */ /* 0x000fc4000000003e */
[----:B------:R-:W-:Y:S02]  /*b8d0*/  F2FP.F16.E4M3.UNPACK_B R88, R169.H1 ;  /* 0x000000a9ff58723e */ /* 0x000fe400030006ff */
[----:B------:R-:W-:Y:S02]  /*b8e0*/  F2FP.F16.E4M3.UNPACK_B R59, R57.H1 ;  /* 0x00000039ff3b723e */ /* 0x000fe400030006ff */
[----:B------:R-:W-:Y:S02]  /*b8f0*/  F2FP.F16.E4M3.UNPACK_B R58, R56.H1 ;  /* 0x00000038ff3a723e */ /* 0x000fe400030006ff */
[----:B------:R-:W-:Y:S01]  /*b900*/  LOP3.LUT R89, R89, 0xff00, R44, 0xf8, !PT ;  /* 0x0000ff0059597812 */ /* 0x000fe200078ef82c */
[----:B------:R-:W-:Y:S01]  /*b910*/  IMAD.U32 R44, R94, 0x10000, RZ ;  /* 0x000100005e2c7824 */ /* 0x000fe200078e00ff */
[----:B------:R-:W-:Y:S01]  /*b920*/  LOP3.LUT R90, R91, 0xff00, R48, 0xf8, !PT ;  /* 0x0000ff005b5a7812 */ /* 0x000fe200078ef830 */
[----:B------:R-:W-:Y:S01]  /*b930*/  HADD2.F32 R91, -RZ, R88.H0_H0 ;  /* 0x20000058ff5b7230 */ /* 0x000fe20000004100 */
[----:B------:R-:W-:Y:S01]  /*b940*/  LOP3.LUT R93, R93, 0xff00, R52, 0xf8, !PT ;  /* 0x0000ff005d5d7812 */ /* 0x000fe200078ef834 */
[----:B------:R-:W-:Y:S01]  /*b950*/  HADD2.F32 R52, -RZ, R59.H0_H0 ;  /* 0x2000003bff347230 */ /* 0x000fe20000004100 */
[----:B------:R-:W-:Y:S01]  /*b960*/  F2FP.F16.E4M3.UNPACK_B R62, R168.H1 ;  /* 0x000000a8ff3e723e */ /* 0x000fe200030006ff */
[--C-:B------:R-:W-:Y:S01]  /*b970*/  HADD2.F32 R48, -RZ, R58.reuse.H0_H0 ;  /* 0x2000003aff307230 */ /* 0x100fe20000004100 */
[----:B------:R-:W-:Y:S01]  /*b980*/  LOP3.LUT R44, R89, 0xff0000, R44, 0xf8, !PT ;  /* 0x00ff0000592c7812 */ /* 0x000fe200078ef82c */
[----:B------:R-:W-:-:S02]  /*b990*/  HADD2.F32 R58, -RZ, R58.H1_H1 ;  /* 0x3000003aff3a7230 */ /* 0x000fc40000004100 */
[-C--:B------:R-:W-:Y:S01]  /*b9a0*/  FMUL.FTZ R95, R52, R91.reuse ;  /* 0x0000005b345f7220 */ /* 0x080fe20000410000 */
[----:B------:R-:W-:Y:S02]  /*b9b0*/  HADD2.F32 R89, -RZ, R62.H0_H0 ;  /* 0x2000003eff597230 */ /* 0x000fe40000004100 */
[----:B------:R-:W-:Y:S01]  /*b9c0*/  FMUL.FTZ R91, R48, R91 ;  /* 0x0000005b305b7220 */ /* 0x000fe20000410000 */
[----:B------:R-:W-:Y:S01]  /*b9d0*/  SHF.L.U32 R92, R47, 0x10, RZ ;  /* 0x000000102f5c7819 */ /* 0x000fe200000006ff */
[----:B------:R-:W-:Y:S01]  /*b9e0*/  HADD2.F32 R59, -RZ, R59.H1_H1 ;  /* 0x3000003bff3b7230 */ /* 0x000fe20000004100 */
[----:B------:R-:W-:Y:S01]  /*b9f0*/  LOP3.LUT R47, R90, 0xff0000, R45, 0xf8, !PT ;  /* 0x00ff00005a2f7812 */ /* 0x000fe200078ef82d */
[-C--:B------:R-:W-:Y:S01]  /*ba00*/  FFMA.FTZ R48, R48, R89.reuse, -R95 ;  /* 0x0000005930307223 */ /* 0x080fe2000001085f */
[----:B------:R-:W-:Y:S01]  /*ba10*/  FFMA.FTZ R52, R52, R89, R91 ;  /* 0x0000005934347223 */ /* 0x000fe2000001005b */
[----:B------:R-:W-:Y:S01]  /*ba20*/  HADD2.F32 R89, -RZ, R88.H1_H1 ;  /* 0x30000058ff597230 */ /* 0x000fe20000004100 */
[----:B------:R-:W-:Y:S01]  /*ba30*/  F2FP.F16.E4M3.UNPACK_B R169, R169 ;  /* 0x000000a9ffa9723e */ /* 0x000fe200020006ff */
[----:B------:R-:W-:Y:S01]  /*ba40*/  HADD2.F32 R90, -RZ, R62.H1_H1 ;  /* 0x3000003eff5a7230 */ /* 0x000fe20000004100 */
[----:B------:R-:W-:-:S02]  /*ba50*/  F2FP.F16.E4M3.UNPACK_B R88, R57 ;  /* 0x00000039ff58723e */ /* 0x000fc400020006ff */
[----:B------:R-:W-:Y:S01]  /*ba60*/  F2FP.F16.E4M3.UNPACK_B R62, R56 ;  /* 0x00000038ff3e723e */ /* 0x000fe200020006ff */
[-C--:B------:R-:W-:Y:S01]  /*ba70*/  FMUL.FTZ R57, R59, R89.reuse ;  /* 0x000000593b397220 */ /* 0x080fe20000410000 */
[----:B------:R-:W-:Y:S01]  /*ba80*/  LOP3.LUT R45, R93, 0xff0000, R92, 0xf8, !PT ;  /* 0x00ff00005d2d7812 */ /* 0x000fe200078ef85c */
[C---:B------:R-:W-:Y:S01]  /*ba90*/  FMUL.FTZ R92, R58.reuse, R89 ;  /* 0x000000593a5c7220 */ /* 0x040fe20000410000 */
[----:B------:R-:W-:Y:S01]  /*baa0*/  F2FP.F16.E4M3.UNPACK_B R168, R168 ;  /* 0x000000a8ffa8723e */ /* 0x000fe200020006ff */
[----:B------:R-:W-:Y:S02]  /*bab0*/  HADD2.F32 R91, -RZ, R169.H0_H0 ;  /* 0x200000a9ff5b7230 */ /* 0x000fe40000004100 */
[-C--:B------:R-:W-:Y:S01]  /*bac0*/  FFMA.FTZ R57, R58, R90.reuse, -R57 ;  /* 0x0000005a3a397223 */ /* 0x080fe20000010839 */
[----:B------:R-:W-:Y:S02]  /*bad0*/  HADD2.F32 R89, -RZ, R88.H0_H0 ;  /* 0x20000058ff597230 */ /* 0x000fe40000004100 */
[----:B------:R-:W-:Y:S01]  /*bae0*/  FFMA.FTZ R59, R59, R90, R92 ;  /* 0x0000005a3b3b7223 */ /* 0x000fe2000001005c */
[----:B------:R-:W-:Y:S01]  /*baf0*/  HADD2.F32 R56, -RZ, R62.H0_H0 ;  /* 0x2000003eff387230 */ /* 0x000fe20000004100 */
[----:B------:R-:W-:Y:S01]  /*bb00*/  F2FP.F16.E4M3.UNPACK_B R94, R170.H1 ;  /* 0x000000aaff5e723e */ /* 0x000fe200030006ff */
        /* <DEDUP_REMOVED lines=10> */
[----:B------:R-:W-:Y:S01]  /*bbb0*/  F2FP.F16.E4M3.UNPACK_B R90, R54.H1 ;  /* 0x00000036ff5a723e */ /* 0x000fe200030006ff */
[C---:B------:R-:W-:Y:S01]  /*bbc0*/  FMUL.FTZ R169, R62.reuse, R169 ;  /* 0x000000a93ea97220 */ /* 0x040fe20000410000 */
[----:B------:R-:W-:Y:S01]  /*bbd0*/  F2FP.F16.E4M3.UNPACK_B R93, R167.H1 ;  /* 0x000000a7ff5d723e */ /* 0x000fe200030006ff */
[-C--:B------:R-:W-:Y:S01]  /*bbe0*/  FFMA.FTZ R89, R62, R91.reuse, -R89 ;  /* 0x0000005b3e597223 */ /* 0x080fe20000010859 */
[----:B------:R-:W-:Y:S01]  /*bbf0*/  F2FP.F16.E4M3.UNPACK_B R62, R50.H1 ;  /* 0x00000032ff3e723e */ /* 0x000fe200030006ff */
[----:B------:R-:W-:Y:S02]  /*bc00*/  HADD2.F32 R97, -RZ, R94.H0_H0 ;  /* 0x2000005eff617230 */ /* 0x000fe40000004100 */
[----:B------:R-:W-:Y:S01]  /*bc10*/  FFMA.FTZ R91, R88, R91, R169 ;  /* 0x0000005b585b7223 */ /* 0x000fe200000100a9 */
[----:B------:R-:W-:Y:S01]  /*bc20*/  HADD2.F32 R92, -RZ, R90.H0_H0 ;  /* 0x2000005aff5c7230 */ /* 0x000fe20000004100 */
[----:B------:R-:W-:Y:S01]  /*bc30*/  F2FP.F16.E4M3.UNPACK_B R170, R170 ;  /* 0x000000aaffaa723e */ /* 0x000fe200020006ff */
[----:B------:R-:W-:Y:S01]  /*bc40*/  HADD2.F32 R88, -RZ, R62.H0_H0 ;  /* 0x2000003eff587230 */ /* 0x000fe20000004100 */
[----:B------:R-:W-:Y:S01]  /*bc50*/  F2FP.F16.E4M3.UNPACK_B R50, R50 ;  /* 0x00000032ff32723e */ /* 0x000fe200020006ff */
        /* <DEDUP_REMOVED lines=10> */
[----:B------:R-:W-:Y:S01]  /*bd00*/  F2FP.F16.E4M3.UNPACK_B R167, R167 ;  /* 0x000000a7ffa7723e */ /* 0x000fe200020006ff */
[C---:B------:R-:W-:Y:S01]  /*bd10*/  FMUL.FTZ R99, R62.reuse, R99 ;  /* 0x000000633e637220 */ /* 0x040fe20000410000 */
[--C-:B------:R-:W-:Y:S02]  /*bd20*/  HADD2.F32 R95, -RZ, R170.reuse.H0_H0 ;  /* 0x200000aaff5f7230 */ /* 0x100fe40000004100 */
[-C--:B------:R-:W-:Y:S01]  /*bd30*/  FFMA.FTZ R173, R62, R93.reuse, -R169 ;  /* 0x0000005d3ead7223 */ /* 0x080fe200000108a9 */
[----:B------:R-:W-:Y:S01]  /*bd40*/  F2FP.F16.E4M3.UNPACK_B R62, R54 ;  /* 0x00000036ff3e723e */ /* 0x000fe200020006ff */
[----:B------:R-:W-:Y:S02]  /*bd50*/  HADD2.F32 R97, -RZ, R170.H1_H1 ;  /* 0x300000aaff617230 */ /* 0x000fe40000004100 */
[----:B------:R-:W-:Y:S01]  /*bd60*/  FFMA.FTZ R175, R90, R93, R99 ;  /* 0x0000005d5aaf7223 */ /* 0x000fe20000010063 */
[----:B------:R-:W-:Y:S01]  /*bd70*/  HADD2.F32 R54, -RZ, R50.H0_H0 ;  /* 0x20000032ff367230 */ /* 0x000fe20000004100 */
[----:B------:R-:W-:Y:S01]  /*bd80*/  F2FP.SATFINITE.E4M3.F32.PACK_AB_MERGE_C R48, R57, R48, RZ ;  /* 0x000000303930723e */ /* 0x000fe200048070ff */
[--C-:B------:R-:W-:Y:S01]  /*bd90*/  HADD2.F32 R88, -RZ, R62.reuse.H0_H0 ;  /* 0x2000003eff587230 */ /* 0x100fe20000004100 */
[----:B------:R-:W-:Y:S01]  /*bda0*/  F2FP.SATFINITE.E4M3.F32.PACK_AB_MERGE_C R52, R59, R52, RZ ;  /* 0x000000343b34723e */ /* 0x000fe200048070ff */
[----:B------:R-:W-:Y:S01]  /*bdb0*/  HADD2.F32 R62, -RZ, R62.H1_H1 ;  /* 0x3000003eff3e7230 */ /* 0x000fe20000004100 */
[----:B------:R-:W-:Y:S01]  /*bdc0*/  F2FP.F16.E4M3.UNPACK_B R59, R53 ;  /* 0x00000035ff3b723e */ /* 0x000fe200020006ff */
[----:B------:R-:W-:-:S02]  /*bdd0*/  HADD2.F32 R50, -RZ, R50.H1_H1 ;  /* 0x30000032ff327230 */ /* 0x000fc40000004100 */
[----:B------:R-:W-:Y:S01]  /*bde0*/  FMUL.FTZ R99, R88, R95 ;  /* 0x0000005f58637220 */ /* 0x000fe20000410000 */
[--C-:B------:R-:W-:Y:S02]  /*bdf0*/  HADD2.F32 R93, -RZ, R167.reuse.H0_H0 ;  /* 0x200000a7ff5d7230 */ /* 0x100fe40000004100 */
[----:B------:R-:W-:Y:S01]  /*be00*/  FMUL.FTZ R169, R62, R97 ;  /* 0x000000613ea97220 */ /* 0x000fe20000410000 */
[----:B------:R-:W-:Y:S02]  /*be10*/  HADD2.F32 R167, -RZ, R167.H1_H1 ;  /* 0x300000a7ffa77230 */ /* 0x000fe40000004100 */
[----:B------:R-:W-:Y:S01]  /*be20*/  FMUL.FTZ R95, R54, R95 ;  /* 0x0000005f365f7220 */ /* 0x000fe20000410000 */
[----:B------:R-:W-:Y:S01]  /*be30*/  FMUL.FTZ R97, R50, R97 ;  /* 0x0000006132617220 */ /* 0x000fe20000410000 */
[----:B------:R-:W-:Y:S01]  /*be40*/  F2FP.F16.E4M3.UNPACK_B R90, R47 ;  /* 0x0000002fff5a723e */ /* 0x000fe200020006ff */
[----:B------:R-:W-:Y:S01]  /*be50*/  FFMA.FTZ R99, R54, R93, -R99 ;  /* 0x0000005d36637223 */ /* 0x000fe20000010863 */
[----:B------:R-:W-:Y:S01]  /*be60*/  F2FP.F16.E4M3.UNPACK_B R57, R49 ;  /* 0x00000031ff39723e */ /* 0x000fe200020006ff */
[----:B------:R-:W-:Y:S01]  /*be70*/  FFMA.FTZ R54, R88, R93, R95 ;  /* 0x0000005d58367223 */ /* 0x000fe2000001005f */
[----:B------:R-:W-:Y:S01]  /*be80*/  FFMA.FTZ R97, R62, R167, R97 ;  /* 0x000000a73e617223 */ /* 0x000fe20000010061 */
[----:B------:R-:W-:Y:S01]  /*be90*/  F2FP.SATFINITE.E4M3.F32.PACK_AB_MERGE_C R48, R89, R56, R48 ;  /* 0x000000385930723e */ /* 0x000fe20004807030 */
[----:B------:R-:W-:Y:S01]  /*bea0*/  HADD2.F32 R62, -RZ, R59.H0_H0 ;  /* 0x2000003bff3e7230 */ /* 0x000fe20000004100 */
[----:B------:R-:W-:Y:S01]  /*beb0*/  F2FP.F16.E4M3.UNPACK_B R89, R46 ;  /* 0x0000002eff59723e */ /* 0x000fe200020006ff */
[----:B------:R-:W-:Y:S01]  /*bec0*/  HADD2.F32 R93, -RZ, R90.H0_H0 ;  /* 0x2000005aff5d7230 */ /* 0x000fe20000004100 */
[----:B------:R-:W-:Y:S01]  /*bed0*/  F2FP.SATFINITE.E4M3.F32.PACK_AB_MERGE_C R52, R91, R58, R52 ;  /* 0x0000003a5b34723e */ /* 0x000fe20004807034 */
[----:B------:R-:W-:Y:S01]  /*bee0*/  HADD2.F32 R56, -RZ, R57.H0_H0 ;  /* 0x20000039ff387230 */ /* 0x000fe20000004100 */
[----:B------:R-:W-:Y:S01]  /*bef0*/  F2FP.F16.E4M3.UNPACK_B R53, R53.H1 ;  /* 0x00000035ff35723e */ /* 0x000fe200030006ff */
[----:B------:R-:W-:-:S02]  /*bf00*/  HADD2.F32 R88, -RZ, R59.H1_H1 ;  /* 0x3000003bff587230 */ /* 0x000fc40000004100 */
        /* <DEDUP_REMOVED lines=12> */
[----:B------:R-:W-:Y:S02]  /*bfd0*/  HADD2.F32 R62, -RZ, R53.H0_H0 ;  /* 0x20000035ff3e7230 */ /* 0x000fe40000004100 */
[-C--:B------:R-:W-:Y:S01]  /*bfe0*/  FFMA.FTZ R49, R58, R89.reuse, -R91 ;  /* 0x000000593a317223 */ /* 0x080fe2000001085b */
[----:B------:R-:W-:Y:S01]  /*bff0*/  FFMA.FTZ R58, R88, R89, R93 ;  /* 0x00000059583a7223 */ /* 0x000fe2000001005d */
[----:B------:R-:W-:Y:S01]  /*c000*/  F2FP.F16.E4M3.UNPACK_B R46, R46.H1 ;  /* 0x0000002eff2e723e */ /* 0x000fe200030006ff */
[----:B------:R-:W-:Y:S01]  /*c010*/  HADD2.F32 R89, -RZ, R90.H0_H0 ;  /* 0x2000005aff597230 */ /* 0x000fe20000004100 */
[----:B------:R-:W-:Y:S01]  /*c020*/  F2FP.SATFINITE.E4M3.F32.PACK_AB_MERGE_C R92, R175, R92, RZ ;  /* 0x0000005caf5c723e */ /* 0x000fe200048070ff */
[----:B------:R-:W-:-:S02]  /*c030*/  HADD2.F32 R47, -RZ, R59.H0_H0 ;  /* 0x2000003bff2f7230 */ /* 0x000fc40000004100 */
[----:B------:R-:W-:Y:S01]  /*c040*/  FFMA.FTZ R50, R50, R167, -R169 ;  /* 0x000000a732327223 */ /* 0x000fe200000108a9 */
[----:B------:R-:W-:Y:S01]  /*c050*/  HADD2.F32 R88, -RZ, R53.H1_H1 ;  /* 0x30000035ff587230 */ /* 0x000fe20000004100 */
[----:B------:R-:W-:Y:S01]  /*c060*/  F2FP.SATFINITE.E4M3.F32.PACK_AB_MERGE_C R54, R97, R54, R92 ;  /* 0x000000366136723e */ /* 0x000fe2000480705c */
[----:B------:R-:W-:Y:S02]  /*c070*/  HADD2.F32 R53, -RZ, R46.H0_H0 ;  /* 0x2000002eff357230 */ /* 0x000fe40000004100 */
[-C--:B------:R-:W-:Y:S01]  /*c080*/  FMUL.FTZ R92, R62, R89.reuse ;  /* 0x000000593e5c7220 */ /* 0x080fe20000410000 */
[----:B------:R-:W-:Y:S01]  /*c090*/  F2FP.SATFINITE.E4M3.F32.PACK_AB_MERGE_C R94, R173, R94, RZ ;  /* 0x0000005ead5e723e */ /* 0x000fe200048070ff */
[----:B------:R-:W-:Y:S02]  /*c0a0*/  HADD2.F32 R59, -RZ, R59.H1_H1 ;  /* 0x3000003bff3b7230 */ /* 0x000fe40000004100 */
[----:B------:R-:W-:Y:S01]  /*c0b0*/  FMUL.FTZ R91, R47, R89 ;  /* 0x000000592f5b7220 */ /* 0x000fe20000410000 */
[----:B------:R-:W-:Y:S01]  /*c0c0*/  HADD2.F32 R90, -RZ, R90.H1_H1 ;  /* 0x3000005aff5a7230 */ /* 0x000fe20000004100 */
[----:B------:R-:W-:Y:S01]  /*c0d0*/  F2FP.SATFINITE.E4M3.F32.PACK_AB_MERGE_C R50, R50, R99, R94 ;  /* 0x000000633232723e */ /* 0x000fe2000480705e */
[----:B------:R-:W-:-:S02]  /*c0e0*/  HADD2.F32 R89, -RZ, R46.H1_H1 ;  /* 0x3000002eff597230 */ /* 0x000fc40000004100 */
[-C--:B------:R-:W-:Y:S01]  /*c0f0*/  FFMA.FTZ R46, R47, R53.reuse, -R92 ;  /* 0x000000352f2e7223 */ /* 0x080fe2000001085c */
[----:B------:R-:W-:Y:S01]  /*c100*/  FFMA.FTZ R47, R62, R53, R91 ;  /* 0x000000353e2f7223 */ /* 0x000fe2000001005b */
[CC--:B------:R-:W-:Y:S01]  /*c110*/  FMUL.FTZ R94, R88.reuse, R90.reuse ;  /* 0x0000005a585e7220 */ /* 0x0c0fe20000410000 */
[C---:B------:R-:W-:Y:S01]  /*c120*/  FMUL.FTZ R91, R59.reuse, R90 ;  /* 0x0000005a3b5b7220 */ /* 0x040fe20000410000 */
[----:B------:R-:W-:Y:S02]  /*c130*/  F2FP.F16.E4M3.UNPACK_B R62, R55 ;  /* 0x00000037ff3e723e */ /* 0x000fe400020006ff */
[----:B------:R-:W-:Y:S01]  /*c140*/  F2FP.F16.E4M3.UNPACK_B R93, R45 ;  /* 0x0000002dff5d723e */ /* 0x000fe200020006ff */
[----:B------:R-:W-:Y:S01]  /*c150*/  FFMA.FTZ R97, R59, R89, -R94 ;  /* 0x000000593b617223 */ /* 0x000fe2000001085e */
[----:B------:R-:W-:Y:S01]  /*c160*/  F2FP.F16.E4M3.UNPACK_B R53, R51 ;  /* 0x00000033ff35723e */ /* 0x000fe200020006ff */
[----:B------:R-:W-:Y:S01]  /*c170*/  FFMA.FTZ R98, R88, R89, R91 ;  /* 0x0000005958627223 */ /* 0x000fe2000001005b */
        /* <DEDUP_REMOVED lines=31> */
[----:B------:R-:W-:Y:S02]  /*c370*/  HADD2.F32 R45, -RZ, R45.H1_H1 ;  /* 0x3000002dff2d7230 */ /* 0x000fe40000004100 */
[-C--:B------:R-:W-:Y:S01]  /*c380*/  FFMA.FTZ R51, R51, R90.reuse, -R92 ;  /* 0x0000005a33337223 */ /* 0x080fe2000001085c */
[----:B------:R-:W-:Y:S01]  /*c390*/  FFMA.FTZ R88, R88, R90, R55 ;  /* 0x0000005a58587223 */ /* 0x000fe20000010037 */
[----:B------:R-:W-:Y:S01]  /*c3a0*/  FMUL.FTZ R93, R53, R93 ;  /* 0x0000005d355d7220 */ /* 0x000fe20000410000 */
[----:B------:R-:W-:Y:S01]  /*c3b0*/  F2FP.SATFINITE.E4M3.F32.PACK_AB_MERGE_C R46, R97, R46, RZ ;  /* 0x0000002e612e723e */ /* 0x000fe200048070ff */
[-C--:B------:R-:W-:Y:S01]  /*c3c0*/  FFMA.FTZ R53, R53, R45.reuse, -R44 ;  /* 0x0000002d35357223 */ /* 0x080fe2000001082c */
[----:B------:R-:W-:Y:S01]  /*c3d0*/  F2FP.SATFINITE.E4M3.F32.PACK_AB_MERGE_C R51, R51, R170, RZ ;  /* 0x000000aa3333723e */ /* 0x000fe200048070ff */
[----:B------:R-:W-:Y:S01]  /*c3e0*/  FFMA.FTZ R93, R62, R45, R93 ;  /* 0x0000002d3e5d7223 */ /* 0x000fe2000001005d */
[----:B------:R-:W-:-:S02]  /*c3f0*/  F2FP.SATFINITE.E4M3.F32.PACK_AB_MERGE_C R47, R98, R47, RZ ;  /* 0x0000002f622f723e */ /* 0x000fc400048070ff */
[----:B------:R-:W-:Y:S02]  /*c400*/  F2FP.SATFINITE.E4M3.F32.PACK_AB_MERGE_C R88, R88, R95, RZ ;  /* 0x0000005f5858723e */ /* 0x000fe400048070ff */
[----:B------:R-:W-:Y:S02]  /*c410*/  F2FP.SATFINITE.E4M3.F32.PACK_AB_MERGE_C R51, R53, R168, R51 ;  /* 0x000000a83533723e */ /* 0x000fe40004807033 */
[----:B------:R-:W-:Y:S02]  /*c420*/  F2FP.SATFINITE.E4M3.F32.PACK_AB_MERGE_C R49, R49, R56, R46 ;  /* 0x000000383131723e */ /* 0x000fe4000480702e */
[----:B------:R-:W-:Y:S02]  /*c430*/  F2FP.SATFINITE.E4M3.F32.PACK_AB_MERGE_C R53, R58, R57, R47 ;  /* 0x000000393a35723e */ /* 0x000fe4000480702f */
[----:B------:R-:W-:-:S07]  /*c440*/  F2FP.SATFINITE.E4M3.F32.PACK_AB_MERGE_C R55, R93, R96, R88 ;  /* 0x000000605d37723e */ /* 0x000fce0004807058 */
.L_x_3268:
[----:B------:R-:W-:Y:S05]  /*c450*/  BSYNC B2 ;  /* 0x0000000000027941 */ /* 0x000fea0003800000 */
.L_x_3267:
        /* <DEDUP_REMOVED lines=10> */
.L_x_3258:
[----:B------:R-:W-:Y:S05]  /*c500*/  BSYNC B1 ;  /* 0x0000000000017941 */ /* 0x000fea0003800000 */
.L_x_3257:
[----:B----4-:R-:W-:Y:S02]  /*c510*/  VIADD R45, R220, 0x80 ;  /* 0x00000080dc2d7836 */ /* 0x010fe40000000000 */
[-C--:B---3--:R-:W-:Y:S02]  /*c520*/  IMAD R44, R147, R138.reuse, RZ ;  /* 0x0000008a932c7224 */ /* 0x088fe400078e02ff */
[----:B------:R-:W-:-:S04]  /*c530*/  IMAD.WIDE.U32 R140, R45, R138, R140 ;  /* 0x0000008a2d8c7225 */ /* 0x000fc800078e008c */
[----:B------:R-:W-:Y:S01]  /*c540*/  IMAD R57, R45, R139, R44 ;  /* 0x0000008b2d397224 */ /* 0x000fe200078e022c */
[----:B------:R-:W-:Y:S06]  /*c550*/  @P3 BRA `(.L_x_3227) ;  /* 0x0000003000f43947 */ /* 0x000fec0003800000 */
[----:B------:R-:W-:Y:S01]  /*c560*/  ISETP.NE.AND P3, PT, R34, RZ, PT ;  /* 0x000000ff2200720c */ /* 0x000fe20003f65270 */
[----:B------:R-:W-:Y:S01]  /*c570*/  BSSY B1, `(.L_x_3269) ;  /* 0x0000100000017945 */ /* 0x000fe20003800000 */
[----:B------:R-:W-:-:S11]  /*c580*/  IMAD.IADD R57, R141, 0x1, R57 ;  /* 0x000000018d397824 */ /* 0x000fd600078e0239 */
[----:B------:R-:W-:Y:S05]  /*c590*/  @!P3 BRA `(.L_x_3270) ;  /* 0x0000000c00f4b947 */ /* 0x000fea0003800000 */
[----:B------:R-:W-:Y:S01]  /*c5a0*/  SEL R44, R101, R162, !P0 ;  /* 0x000000a2652c7207 */ /* 0x000fe20004000000 */
[----:B------:R-:W-:Y:S01]  /*c5b0*/  BSSY B2, `(.L_x_3271) ;  /* 0x00000f1000027945 */ /* 0x000fe20003800000 */
[----:B0-----:R-:W-:Y:S02]  /*c5c0*/  IADD3 R53, P3, P4, R120, R140, R25 ;  /* 0x0000008c78357210 */ /* 0x001fe40007c7e019 */
        /* <DEDUP_REMOVED lines=11> */
[----:B------:R-:W-:-:S04]  /*c680*/  IMAD R45, R46, 0x2800, R229 ;  /* 0x000028002e2d7824 */ /* 0x000fc800078e02e5 */
[----:B------:R-:W-:Y:S02]  /*c690*/  IMAD.IADD R44, R45, 0x1, R44 ;  /* 0x000000012d2c7824 */ /* 0x000fe400078e022c */
[C---:B------:R-:W-:Y:S02]  /*c6a0*/  IMAD R45, R19.reuse, 0x7800, R137 ;  /* 0x00007800132d7824 */ /* 0x040fe400078e0289 */
[----:B------:R-:W-:-:S03]  /*c6b0*/  IMAD R47, R19, 0x7800, R44 ;  /* 0x00007800132f7824 */ /* 0x000fc600078e022c */
[C---:B------:R-:W-:Y:S01]  /*c6c0*/  IADD3 R45, R18.reuse, R45, RZ ;  /* 0x0000002d122d7210 */ /* 0x040fe20007ffe0ff */
[----:B------:R-:W-:-:S05]  /*c6d0*/  IMAD.IADD R48, R18, 0x1, R47 ;  /* 0x0000000112307824 */ /* 0x000fca00078e022f */
[----:B------:R-:W0:Y:S04]  /*c6e0*/  LDS.128 R44, [R45+0x24200] ;  /* 0x024200002d2c7984 */ /* 0x000e280000000c00 */
[----:B------:R-:W1:Y:S01]  /*c6f0*/  LDS.128 R48, [R48+0x24200] ;  /* 0x0242000030307984 */ /* 0x000e620000000c00 */
[----:B------:R-:W-:Y:S05]  /*c700*/  @P3 BRA `(.L_x_3272) ;  /* 0x0000000c006c3947 */ /* 0x000fea0003800000 */
[----:B------:R-:W-:Y:S01]  /*c710*/  SHF.R.U32.HI R90, RZ, 0x8, R73 ;  /* 0x00000008ff5a7819 */ /* 0x000fe20000011649 */
[----:B0-----:R-:W-:Y:S01]  /*c720*/  IMAD.MOV.U32 R52, RZ, RZ, R45 ;  /* 0x000000ffff347224 */ /* 0x001fe200078e002d */
[--C-:B------:R-:W-:Y:S01]  /*c730*/  SHF.R.U32.HI R91, RZ, 0x18, R73.reuse ;  /* 0x00000018ff5b7819 */ /* 0x100fe20000011649 */
[----:B------:R-:W-:Y:S01]  /*c740*/  IMAD.MOV.U32 R56, RZ, RZ, R46 ;  /* 0x000000ffff387224 */ /* 0x000fe200078e002e */
[----:B------:R-:W-:Y:S01]  /*c750*/  LOP3.LUT R58, R73, 0xff, RZ, 0xc0, !PT ;  /* 0x000000ff493a7812 */ /* 0x000fe200078ec0ff */
[----:B------:R-:W-:Y:S01]  /*c760*/  IMAD.SHL.U32 R45, R90, 0x100, RZ ;  /* 0x000001005a2d7824 */ /* 0x000fe200078e00ff */
[----:B------:R-:W-:Y:S01]  /*c770*/  SHF.R.U32.HI R89, RZ, 0x10, R73 ;  /* 0x00000010ff597819 */ /* 0x000fe20000011649 */
[----:B-1----:R-:W-:Y:S01]  /*c780*/  IMAD.MOV.U32 R62, RZ, RZ, R48 ;  /* 0x000000ffff3e7224 */ /* 0x002fe200078e0030 */
[----:B------:R-:W-:Y:S01]  /*c790*/  SHF.R.U32.HI R73, RZ, 0x8, R85 ;  /* 0x00000008ff497819 */ /* 0x000fe20000011655 */
[----:B------:R-:W-:Y:S01]  /*c7a0*/  IMAD.MOV.U32 R60, RZ, RZ, R44 ;  /* 0x000000ffff3c7224 */ /* 0x000fe200078e002c */
[----:B------:R-:W-:Y:S01]  /*c7b0*/  SHF.R.U32.HI R72, RZ, 0x8, R87 ;  /* 0x00000008ff487819 */ /* 0x000fe20000011657 */
[----:B------:R-:W-:Y:S01]  /*c7c0*/  IMAD.U32 R46, R89, 0x10000, RZ ;  /* 0x00010000592e7824 */ /* 0x000fe200078e00ff */
[----:B------:R-:W-:Y:S01]  /*c7d0*/  PRMT R58, R91, 0x654, R58 ;  /* 0x000006545b3a7816 */ /* 0x000fe2000000003a */
[----:B------:R-:W-:Y:S01]  /*c7e0*/  IMAD.SHL.U32 R48, R73, 0x100, RZ ;  /* 0x0000010049307824 */ /* 0x000fe200078e00ff */
[----:B------:R-:W-:-:S02]  /*c7f0*/  SHF.R.U32.HI R84, RZ, 0x18, R85 ;  /* 0x00000018ff547819 */ /* 0x000fc40000011655 */
[----:B------:R-:W-:Y:S02]  /*c800*/  LOP3.LUT R61, R85, 0xff, RZ, 0xc0, !PT ;  /* 0x000000ff553d7812 */ /* 0x000fe400078ec0ff */
[----:B------:R-:W-:Y:S02]  /*c810*/  SHF.R.U32.HI R74, RZ, 0x18, R87 ;  /* 0x00000018ff4a7819 */ /* 0x000fe40000011657 */
[----:B------:R-:W-:Y:S02]  /*c820*/  LOP3.LUT R63, R87, 0xff, RZ, 0xc0, !PT ;  /* 0x000000ff573f7812 */ /* 0x000fe400078ec0ff */
[--C-:B------:R-:W-:Y:S02]  /*c830*/  SHF.R.U32.HI R88, RZ, 0x18, R75.reuse ;  /* 0x00000018ff587819 */ /* 0x100fe4000001164b */
[----:B------:R-:W-:Y:S02]  /*c840*/  LOP3.LUT R59, R75, 0xff, RZ, 0xc0, !PT ;  /* 0x000000ff4b3b7812 */ /* 0x000fe400078ec0ff */
[----:B------:R-:W-:-:S02]  /*c850*/  SHF.R.U32.HI R86, RZ, 0x8, R75 ;  /* 0x00000008ff567819 */ /* 0x000fc4000001164b */
[----:B------:R-:W-:Y:S01]  /*c860*/  LOP3.LUT R45, R58, 0xff00, R45, 0xf8, !PT ;  /* 0x0000ff003a2d7812 */ /* 0x000fe200078ef82d */
[----:B------:R-:W-:Y:S01]  /*c870*/  IMAD.SHL.U32 R58, R72, 0x100, RZ ;  /* 0x00000100483a7824 */ /* 0x000fe200078e00ff */
[----:B------:R-:W-:Y:S02]  /*c880*/  SHF.R.U32.HI R75, RZ, 0x10, R75 ;  /* 0x00000010ff4b7819 */ /* 0x000fe4000001164b */
[----:B------:R-:W-:Y:S02]  /*c890*/  PRMT R61, R84, 0x654, R61 ;  /* 0x00000654543d7816 */ /* 0x000fe4000000003d */
[----:B------:R-:W-:Y:S02]  /*c8a0*/  PRMT R63, R74, 0x654, R63 ;  /* 0x000006544a3f7816 */ /* 0x000fe4000000003f */
[----:B------:R-:W-:Y:S02]  /*c8b0*/  PRMT R59, R88, 0x654, R59 ;  /* 0x00000654583b7816 */ /* 0x000fe4000000003b */
[----:B------:R-:W-:-:S02]  /*c8c0*/  SHF.L.U32 R44, R86, 0x8, RZ ;  /* 0x00000008562c7819 */ /* 0x000fc400000006ff */
[----:B------:R-:W-:Y:S01]  /*c8d0*/  LOP3.LUT R46, R45, 0xff0000, R46, 0xf8, !PT ;  /* 0x00ff00002d2e7812 */ /* 0x000fe200078ef82e */
[----:B------:R-:W-:Y:S01]  /*c8e0*/  IMAD.U32 R45, R75, 0x10000, RZ ;  /* 0x000100004b2d7824 */ /* 0x000fe200078e00ff */
[----:B------:R-:W-:Y:S02]  /*c8f0*/  LOP3.LUT R48, R61, 0xff00, R48, 0xf8, !PT ;  /* 0x0000ff003d307812 */ /* 0x000fe400078ef830 */
[----:B------:R-:W-:Y:S02]  /*c900*/  LOP3.LUT R74, R63, 0xff00, R58, 0xf8, !PT ;  /* 0x0000ff003f4a7812 */ /* 0x000fe400078ef83a */
[----:B------:R-:W-:Y:S02]  /*c910*/  LOP3.LUT R44, R59, 0xff00, R44, 0xf8, !PT ;  /* 0x0000ff003b2c7812 */ /* 0x000fe400078ef82c */
[----:B------:R-:W-:Y:S02]  /*c920*/  F2FP.F16.E4M3.UNPACK_B R75, R166.H1 ;  /* 0x000000a6ff4b723e */ /* 0x000fe400030006ff */
[----:B------:R-:W-:-:S02]  /*c930*/  F2FP.F16.E4M3.UNPACK_B R63, R62.H1 ;  /* 0x0000003eff3f723e */ /* 0x000fc400030006ff */
[----:B------:R-:W-:Y:S02]  /*c940*/  F2FP.F16.E4M3.UNPACK_B R61, R60.H1 ;  /* 0x0000003cff3d723e */ /* 0x000fe400030006ff */
[----:B------:R-:W-:Y:S01]  /*c950*/  SHF.R.U32.HI R87, RZ, 0x10, R87 ;  /* 0x00000010ff577819 */ /* 0x000fe20000011657 */
[----:B------:R-:W-:Y:S01]  /*c960*/  HADD2.F32 R59, -RZ, R63.H0_H0 ;  /* 0x2000003fff3b7230 */ /* 0x000fe20000004100 */
[----:B------:R-:W-:Y:S01]  /*c970*/  LOP3.LUT R44, R44, 0xff0000, R45, 0xf8, !PT ;  /* 0x00ff00002c2c7812 */ /* 0x000fe200078ef82d */
[----:B------:R-:W-:Y:S01]  /*c980*/  HADD2.F32 R45, -RZ, R75.H0_H0 ;  /* 0x2000004bff2d7230 */ /* 0x000fe20000004100 */
[----:B------:R-:W-:Y:S01]  /*c990*/  F2FP.F16.E4M3.UNPACK_B R72, R164.H1 ;  /* 0x000000a4ff48723e */ /* 0x000fe200030006ff */
[----:B------:R-:W-:Y:S01]  /*c9a0*/  HADD2.F32 R58, -RZ, R61.H0_H0 ;  /* 0x2000003dff3a7230 */ /* 0x000fe20000004100 */
[----:B------:R-:W-:Y:S01]  /*c9b0*/  SHF.R.U32.HI R85, RZ, 0x10, R85 ;  /* 0x00000010ff557819 */ /* 0x000fe20000011655 */
[----:B------:R-:W-:Y:S02]  /*c9c0*/  IMAD.U32 R87, R87, 0x10000, RZ ;  /* 0x0001000057577824 */ /* 0x000fe400078e00ff */
[----:B------:R-:W-:Y:S01]  /*c9d0*/  FMUL.FTZ R89, R59, R45 ;  /* 0x0000002d3b597220 */ /* 0x000fe20000410000 */
[----:B------:R-:W-:-:S02]  /*c9e0*/  HADD2.F32 R73, -RZ, R72.H0_H0 ;  /* 0x20000048ff497230 */ /* 0x000fc40000004100 */
[----:B------:R-:W-:Y:S01]  /*c9f0*/  FMUL.FTZ R84, R58, R45 ;  /* 0x0000002d3a547220 */ /* 0x000fe20000410000 */
[----:B------:R-:W-:Y:S01]  /*ca00*/  HADD2.F32 R61, -RZ, R61.H1_H1 ;  /* 0x3000003dff3d7230 */ /* 0x000fe20000004100 */
[----:B------:R-:W-:Y:S01]  /*ca10*/  LOP3.LUT R45, R74, 0xff0000, R87, 0xf8, !PT ;  /* 0x00ff00004a2d7812 */ /* 0x000fe200078ef857 */
[----:B------:R-:W-:Y:S02]  /*ca20*/  HADD2.F32 R74, -RZ, R72.H1_H1 ;  /* 0x30000048ff4a7230 */ /* 0x000fe40000004100 */
[-C--:B------:R-:W-:Y:S01]  /*ca30*/  FFMA.FTZ R58, R58, R73.reuse, -R89 ;  /* 0x000000493a3a7223 */ /* 0x080fe20000010859 */
[----:B------:R-:W-:Y:S01]  /*ca40*/  FFMA.FTZ R59, R59, R73, R84 ;  /* 0x000000493b3b7223 */ /* 0x000fe20000010054 */
[----:B------:R-:W-:Y:S01]  /*ca50*/  HADD2.F32 R72, -RZ, R75.H1_H1 ;  /* 0x3000004bff487230 */ /* 0x000fe20000004100 */
[----:B------:R-:W-:Y:S01]  /*ca60*/  F2FP.F16.E4M3.UNPACK_B R166, R166 ;  /* 0x000000a6ffa6723e */ /* 0x000fe200020006ff */
[----:B------:R-:W-:Y:S01]  /*ca70*/  HADD2.F32 R73, -RZ, R63.H1_H1 ;  /* 0x3000003fff497230 */ /* 0x000fe20000004100 */
[----:B------:R-:W-:Y:S01]  /*ca80*/  F2FP.F16.E4M3.UNPACK_B R63, R62 ;  /* 0x0000003eff3f723e */ /* 0x000fe200020006ff */
[----:B------:R-:W-:Y:S01]  /*ca90*/  IMAD.U32 R85, R85, 0x10000, RZ ;  /* 0x0001000055557824 */ /* 0x000fe200078e00ff */
[----:B------:R-:W-:Y:S01]  /*caa0*/  F2FP.F16.E4M3.UNPACK_B R60, R60 ;  /* 0x0000003cff3c723e */ /* 0x000fe200020006ff */
[-C--:B------:R-:W-:Y:S01]  /*cab0*/  FMUL.FTZ R86, R61, R72.reuse ;  /* 0x000000483d567220 */ /* 0x080fe20000410000 */
[----:B------:R-:W-:Y:S01]  /*cac0*/  FMUL.FTZ R84, R73, R72 ;  /* 0x0000004849547220 */ /* 0x000fe20000410000 */
[----:B------:R-:W-:Y:S01]  /*cad0*/  F2FP.F16.E4M3.UNPACK_B R164, R164 ;  /* 0x000000a4ffa4723e */ /* 0x000fe200020006ff */
[----:B------:R-:W-:Y:S01]  /*cae0*/  HADD2.F32 R75, -RZ, R166.H0_H0 ;  /* 0x200000a6ff4b7230 */ /* 0x000fe20000004100 */
[----:B------:R-:W-:Y:S01]  /*caf0*/  LOP3.LUT R48, R48, 0xff0000, R85, 0xf8, !PT ;  /* 0x00ff000030307812 */ /* 0x000fe200078ef855 */
[----:B------:R-:W-:-:S02]  /*cb00*/  HADD2.F32 R72, -RZ, R63.H0_H0 ;  /* 0x2000003fff487230 */ /* 0x000fc40000004100 */
[-C--:B------:R-:W-:Y:S01]  /*cb10*/  FFMA.FTZ R88, R73, R74.reuse, R86 ;  /* 0x0000004a49587223 */ /* 0x080fe20000010056 */
[----:B------:R-:W-:Y:S02]  /*cb20*/  HADD2.F32 R62, -RZ, R60.H0_H0 ;  /* 0x2000003cff3e7230 */ /* 0x000fe40000004100 */
[----:B------:R-:W-:Y:S01]  /*cb30*/  FFMA.FTZ R61, R61, R74, -R84 ;  /* 0x0000004a3d3d7223 */ /* 0x000fe20000010854 */
        /* <DEDUP_REMOVED lines=15> */
[--C-:B------:R-:W-:Y:S01]  /*cc30*/  HADD2.F32 R75, -RZ, R62.reuse.H0_H0 ;  /* 0x2000003eff4b7230 */ /* 0x100fe20000004100 */
[----:B------:R-:W-:Y:S01]  /*cc40*/  F2FP.F16.E4M3.UNPACK_B R74, R163.H1 ;  /* 0x000000a3ff4a723e */ /* 0x000fe200030006ff */
[----:B------:R-:W-:-:S02]  /*cc50*/  HADD2.F32 R85, -RZ, R62.H1_H1 ;  /* 0x3000003eff557230 */ /* 0x000fc40000004100 */
[----:B------:R-:W-:Y:S01]  /*cc60*/  FFMA.FTZ R89, R63, R164, R166 ;  /* 0x000000a43f597223 */ /* 0x000fe200000100a6 */
[----:B------:R-:W-:Y:S01]  /*cc70*/  HADD2.F32 R73, -RZ, R72.H0_H0 ;  /* 0x20000048ff497230 */ /* 0x000fe20000004100 */
[----:B------:R-:W-:Y:S01]  /*cc80*/  F2FP.F16.E4M3.UNPACK_B R165, R165 ;  /* 0x000000a5ffa5723e */ /* 0x000fe200020006ff */
[----:B------:R-:W-:Y:S01]  /*cc90*/  HADD2.F32 R62, -RZ, R60.H0_H0 ;  /* 0x2000003cff3e7230 */ /* 0x000fe20000004100 */
[----:B------:R-:W-:Y:S01]  /*cca0*/  F2FP.F16.E4M3.UNPACK_B R56, R56 ;  /* 0x00000038ff38723e */ /* 0x000fe200020006ff */
[----:B------:R-:W-:Y:S02]  /*ccb0*/  HADD2.F32 R72, -RZ, R72.H1_H1 ;  /* 0x30000048ff487230 */ /* 0x000fe40000004100 */
[-C--:B------:R-:W-:Y:S01]  /*ccc0*/  FMUL.FTZ R91, R73, R75.reuse ;  /* 0x0000004b495b7220 */ /* 0x080fe20000410000 */
[----:B------:R-:W-:Y:S02]  /*ccd0*/  HADD2.F32 R60, -RZ, R60.H1_H1 ;  /* 0x3000003cff3c7230 */ /* 0x000fe40000004100 */
[----:B------:R-:W-:Y:S01]  /*cce0*/  FMUL.FTZ R90, R62, R75 ;  /* 0x0000004b3e5a7220 */ /* 0x000fe20000410000 */
[----:B------:R-:W-:-:S02]  /*ccf0*/  HADD2.F32 R75, -RZ, R74.H1_H1 ;  /* 0x3000004aff4b7230 */ /* 0x000fc40000004100 */
[-C--:B------:R-:W-:Y:S01]  /*cd00*/  FMUL.FTZ R93, R72, R85.reuse ;  /* 0x00000055485d7220 */ /* 0x080fe20000410000 */
[----:B------:R-:W-:Y:S02]  /*cd10*/  HADD2.F32 R63, -RZ, R74.H0_H0 ;  /* 0x2000004aff3f7230 */ /* 0x000fe40000004100 */
[C---:B------:R-:W-:Y:S01]  /*cd20*/  FMUL.FTZ R85, R60.reuse, R85 ;  /* 0x000000553c557220 */ /* 0x040fe20000410000 */
[----:B------:R-:W-:Y:S01]  /*cd30*/  F2FP.F16.E4M3.UNPACK_B R163, R163 ;  /* 0x000000a3ffa3723e */ /* 0x000fe200020006ff */
[----:B------:R-:W-:Y:S01]  /*cd40*/  FFMA.FTZ R74, R60, R75, -R93 ;  /* 0x0000004b3c4a7223 */ /* 0x000fe2000001085d */
[----:B------:R-:W-:Y:S01]  /*cd50*/  F2FP.F16.E4M3.UNPACK_B R60, R50 ;  /* 0x00000032ff3c723e */ /* 0x000fe200020006ff */
[-C--:B------:R-:W-:Y:S01]  /*cd60*/  FFMA.FTZ R91, R62, R63.reuse, -R91 ;  /* 0x0000003f3e5b7223 */ /* 0x080fe2000001085b */
[----:B------:R-:W-:Y:S01]  /*cd70*/  FFMA.FTZ R90, R73, R63, R90 ;  /* 0x0000003f495a7223 */ /* 0x000fe2000001005a */
[--C-:B------:R-:W-:Y:S02]  /*cd80*/  HADD2.F32 R73, -RZ, R165.reuse.H0_H0 ;  /* 0x200000a5ff497230 */ /* 0x100fe40000004100 */
[----:B------:R-:W-:Y:S01]  /*cd90*/  FFMA.FTZ R93, R72, R75, R85 ;  /* 0x0000004b485d7223 */ /* 0x000fe20000010055 */
        /* <DEDUP_REMOVED lines=8> */
[--C-:B------:R-:W-:Y:S01]  /*ce20*/  HADD2.F32 R63, -RZ, R163.reuse.H0_H0 ;  /* 0x200000a3ff3f7230 */ /* 0x100fe20000004100 */
        /* <DEDUP_REMOVED lines=11> */
[----:B------:R-:W-:Y:S01]  /*cee0*/  F2FP.SATFINITE.E4M3.F32.PACK_AB_MERGE_C R56, R74, R91, RZ ;  /* 0x0000005b4a38723e */ /* 0x000fe200048070ff */
[--C-:B------:R-:W-:Y:S01]  /*cef0*/  HADD2.F32 R63, -RZ, R62.reuse.H0_H0 ;  /* 0x2000003eff3f7230 */ /* 0x100fe20000004100 */
[----:B------:R-:W-:Y:S01]  /*cf00*/  F2FP.SATFINITE.E4M3.F32.PACK_AB_MERGE_C R59, R87, R84, R58 ;  /* 0x00000054573b723e */ /* 0x000fe2000480703a */
[----:B------:R-:W-:Y:S01]  /*cf10*/  HADD2.F32 R84, -RZ, R75.H0_H0 ;  /* 0x2000004bff547230 */ /* 0x000fe20000004100 */
[----:B------:R-:W-:Y:S01]  /*cf20*/  F2FP.F16.E4M3.UNPACK_B R73, R46 ;  /* 0x0000002eff49723e */ /* 0x000fe200020006ff */
[----:B------:R-:W-:Y:S01]  /*cf30*/  HADD2.F32 R60, -RZ, R61.H0_H0 ;  /* 0x2000003dff3c7230 */ /* 0x000fe20000004100 */
[----:B------:R-:W-:Y:S01]  /*cf40*/  F2FP.SATFINITE.E4M3.F32.PACK_AB_MERGE_C R90, R93, R90, RZ ;  /* 0x0000005a5d5a723e */ /* 0x000fe200048070ff */
[----:B------:R-:W-:Y:S01]  /*cf50*/  HADD2.F32 R75, -RZ, R75.H1_H1 ;  /* 0x3000004bff4b7230 */ /* 0x000fe20000004100 */
        /* <DEDUP_REMOVED lines=10> */
[-C--:B------:R-:W-:Y:S01]  /*d000*/  FMUL.FTZ R85, R72, R75.reuse ;  /* 0x0000004b48557220 */ /* 0x080fe20000410000 */
[C---:B------:R-:W-:Y:S01]  /*d010*/  FMUL.FTZ R75, R62.reuse, R75 ;  /* 0x0000004b3e4b7220 */ /* 0x040fe20000410000 */
[----:B------:R-:W-:Y:S02]  /*d020*/  F2FP.F16.E4M3.UNPACK_B R63, R49.H1 ;  /* 0x00000031ff3f723e */ /* 0x000fe400030006ff */
[----:B------:R-:W-:Y:S01]  /*d030*/  F2FP.F16.E4M3.UNPACK_B R52, R52.H1 ;  /* 0x00000034ff34723e */ /* 0x000fe200030006ff */
[-C--:B------:R-:W-:Y:S01]  /*d040*/  FFMA.FTZ R49, R62, R73.reuse, -R85 ;  /* 0x000000493e317223 */ /* 0x080fe20000010855 */
[----:B------:R-:W-:Y:S01]  /*d050*/  F2FP.F16.E4M3.UNPACK_B R74, R48.H1 ;  /* 0x00000030ff4a723e */ /* 0x000fe200030006ff */
[----:B------:R-:W-:Y:S01]  /*d060*/  FFMA.FTZ R48, R72, R73, R75 ;  /* 0x0000004948307223 */ /* 0x000fe2000001004b */
[--C-:B------:R-:W-:Y:S01]  /*d070*/  HADD2.F32 R72, -RZ, R63.reuse.H0_H0 ;  /* 0x2000003fff487230 */ /* 0x100fe20000004100 */
[----:B------:R-:W-:Y:S01]  /*d080*/  F2FP.F16.E4M3.UNPACK_B R46, R46.H1 ;  /* 0x0000002eff2e723e */ /* 0x000fe200030006ff */
[----:B------:R-:W-:Y:S01]  /*d090*/  HADD2.F32 R62, -RZ, R52.H0_H0 ;  /* 0x20000034ff3e7230 */ /* 0x000fe20000004100 */
[----:B------:R-:W-:Y:S01]  /*d0a0*/  F2FP.SATFINITE.E4M3.F32.PACK_AB_MERGE_C R58, R89, R86, R88 ;  /* 0x00000056593a723e */ /* 0x000fe20004807058 */
[----:B------:R-:W-:-:S02]  /*d0b0*/  HADD2.F32 R63, -RZ, R63.H1_H1 ;  /* 0x3000003fff3f7230 */ /* 0x000fc40000004100 */
[--C-:B------:R-:W-:Y:S02]  /*d0c0*/  HADD2.F32 R84, -RZ, R74.reuse.H1_H1 ;  /* 0x3000004aff547230 */ /* 0x100fe40000004100 */
[----:B------:R-:W-:Y:S02]  /*d0d0*/  HADD2.F32 R75, -RZ, R74.H0_H0 ;  /* 0x2000004aff4b7230 */ /* 0x000fe40000004100 */
[----:B------:R-:W-:Y:S02]  /*d0e0*/  HADD2.F32 R52, -RZ, R52.H1_H1 ;  /* 0x30000034ff347230 */ /* 0x000fe40000004100 */
[----:B------:R-:W-:Y:S01]  /*d0f0*/  FMUL.FTZ R87, R63, R84 ;  /* 0x000000543f577220 */ /* 0x000fe20000410000 */
[--C-:B------:R-:W-:Y:S02]  /*d100*/  HADD2.F32 R73, -RZ, R46.reuse.H0_H0 ;  /* 0x2000002eff497230 */ /* 0x100fe40000004100 */
[----:B------:R-:W-:Y:S01]  /*d110*/  FMUL.FTZ R85, R72, R75 ;  /* 0x0000004b48557220 */ /* 0x000fe20000410000 */
[----:B------:R-:W-:-:S02]  /*d120*/  HADD2.F32 R74, -RZ, R46.H1_H1 ;  /* 0x3000002eff4a7230 */ /* 0x000fc40000004100 */
[----:B------:R-:W-:Y:S01]  /*d130*/  FMUL.FTZ R84, R52, R84 ;  /* 0x0000005434547220 */ /* 0x000fe20000410000 */
[C---:B------:R-:W-:Y:S01]  /*d140*/  FMUL.FTZ R75, R62.reuse, R75 ;  /* 0x0000004b3e4b7220 */ /* 0x040fe20000410000 */
[----:B------:R-:W-:Y:S01]  /*d150*/  FFMA.FTZ R88, R62, R73, -R85 ;  /* 0x000000493e587223 */ /* 0x000fe20000010855 */
[----:B------:R-:W-:Y:S01]  /*d160*/  F2FP.F16.E4M3.UNPACK_B R85, R45.H1 ;  /* 0x0000002dff55723e */ /* 0x000fe200030006ff */
[-C--:B------:R-:W-:Y:S01]  /*d170*/  FFMA.FTZ R90, R63, R74.reuse, R84 ;  /* 0x0000004a3f5a7223 */ /* 0x080fe20000010054 */
[----:B------:R-:W-:Y:S01]  /*d180*/  F2FP.F16.E4M3.UNPACK_B R63, R51.H1 ;  /* 0x00000033ff3f723e */ /* 0x000fe200030006ff */
[----:B------:R-:W-:Y:S01]  /*d190*/  FFMA.FTZ R89, R72, R73, R75 ;  /* 0x0000004948597223 */ /* 0x000fe2000001004b */
[----:B------:R-:W-:Y:S01]  /*d1a0*/  F2FP.F16.E4M3.UNPACK_B R46, R47 ;  /* 0x0000002fff2e723e */ /* 0x000fe200020006ff */
[----:B------:R-:W-:Y:S01]  /*d1b0*/  FFMA.FTZ R91, R52, R74, -R87 ;  /* 0x0000004a345b7223 */ /* 0x000fe20000010857 */
[----:B------:R-:W-:Y:S01]  /*d1c0*/  F2FP.F16.E4M3.UNPACK_B R84, R45 ;  /* 0x0000002dff54723e */ /* 0x000fe200020006ff */
[----:B------:R-:W-:Y:S01]  /*d1d0*/  HADD2.F32 R87, -RZ, R85.H0_H0 ;  /* 0x20000055ff577230 */ /* 0x000fe20000004100 */
[----:B------:R-:W-:Y:S01]  /*d1e0*/  F2FP.F16.E4M3.UNPACK_B R62, R51 ;  /* 0x00000033ff3e723e */ /* 0x000fe200020006ff */
        /* <DEDUP_REMOVED lines=17> */
[-C--:B------:R-:W-:Y:S01]  /*d300*/  FFMA.FTZ R92, R51, R74.reuse, -R92 ;  /* 0x0000004a335c7223 */ /* 0x080fe2000001085c */
[----:B------:R-:W-:Y:S02]  /*d310*/  HADD2.F32 R47, -RZ, R47.H1_H1 ;  /* 0x3000002fff2f7230 */ /* 0x000fe40000004100 */
[----:B------:R-:W-:Y:S01]  /*d320*/  FFMA.FTZ R93, R72, R74, R93 ;  /* 0x0000004a485d7223 */ /* 0x000fe2000001005d */
[----:B------:R-:W-:Y:S01]  /*d330*/  FFMA.FTZ R87, R44, R75, R87 ;  /* 0x0000004b2c577223 */ /* 0x000fe20000010057 */
[----:B------:R-:W-:Y:S02]  /*d340*/  HADD2.F32 R62, -RZ, R62.H1_H1 ;  /* 0x3000003eff3e7230 */ /* 0x000fe40000004100 */
[----:B------:R-:W-:Y:S01]  /*d350*/  FMUL.FTZ R72, R63, R52 ;  /* 0x000000343f487220 */ /* 0x000fe20000410000 */
[----:B------:R-:W-:-:S02]  /*d360*/  HADD2.F32 R51, -RZ, R84.H1_H1 ;  /* 0x30000054ff337230 */ /* 0x000fc40000004100 */
[----:B------:R-:W-:Y:S01]  /*d370*/  FMUL.FTZ R52, R47, R52 ;  /* 0x000000342f347220 */ /* 0x000fe20000410000 */
[----:B------:R-:W-:Y:S01]  /*d380*/  HADD2.F32 R46, -RZ, R46.H1_H1 ;  /* 0x3000002eff2e7230 */ /* 0x000fe20000004100 */
[----:B------:R-:W-:Y:S01]  /*d390*/  F2FP.SATFINITE.E4M3.F32.PACK_AB_MERGE_C R88, R91, R88, RZ ;  /* 0x000000585b58723e */ /* 0x000fe200048070ff */
        /* <DEDUP_REMOVED lines=15> */
[----:B------:R-:W-:Y:S02]  /*d490*/  F2FP.SATFINITE.E4M3.F32.PACK_AB_MERGE_C R47, R73, R92, R72 ;  /* 0x0000005c492f723e */ /* 0x000fe40004807048 */
[----:B------:R-:W-:Y:S02]  /*d4a0*/  F2FP.SATFINITE.E4M3.F32.PACK_AB_MERGE_C R51, R62, R93, R52 ;  /* 0x0000005d3e33723e */ /* 0x000fe40004807034 */
[----:B------:R-:W-:-:S07]  /*d4b0*/  MOV R44, R59 ;  /* 0x0000003b002c7202 */ /* 0x000fce0000000f00 */
.L_x_3272:
[----:B------:R-:W-:Y:S05]  /*d4c0*/  BSYNC B2 ;  /* 0x0000000000027941 */ /* 0x000fea0003800000 */
.L_x_3271:
        /* <DEDUP_REMOVED lines=10> */
.L_x_3270:
[----:B------:R-:W-:Y:S05]  /*d570*/  BSYNC B1 ;  /* 0x0000000000017941 */ /* 0x000fea0003800000 */
.L_x_3269:
[----:B------:R-:W-:Y:S01]  /*d580*/  ISETP.NE.AND P3, PT, R35, RZ, PT ;  /* 0x000000ff2300720c */ /* 0x000fe20003f65270 */
[----:B------:R-:W-:-:S12]  /*d590*/  BSSY B1, `(.L_x_3273) ;  /* 0x0000100000017945 */ /* 0x000fd80003800000 */
[----:B------:R-:W-:Y:S05]  /*d5a0*/  @!P3 BRA `(.L_x_3274) ;  /* 0x0000000c00f8b947 */ /* 0x000fea0003800000 */
[----:B---3--:R-:W-:Y:S01]  /*d5b0*/  SEL R44, R101, R162, !P1 ;  /* 0x000000a2652c7207 */ /* 0x008fe20004800000 */
        /* <DEDUP_REMOVED lines=22> */
[--C-:B------:R-:W-:Y:S01]  /*d720*/  SHF.R.U32.HI R84, RZ, 0x8, R69.reuse ;  /* 0x00000008ff547819 */ /* 0x100fe20000011645 */
[----:B0-----:R-:W-:Y:S01]  /*d730*/  IMAD.MOV.U32 R60, RZ, RZ, R44 ;  /* 0x000000ffff3c7224 */ /* 0x001fe200078e002c */
[----:B------:R-:W-:Y:S01]  /*d740*/  LOP3.LUT R58, R69, 0xff, RZ, 0xc0, !PT ;  /* 0x000000ff453a7812 */ /* 0x000fe200078ec0ff */
[----:B------:R-:W-:Y:S01]  /*d750*/  IMAD.MOV.U32 R52, RZ, RZ, R46 ;  /* 0x000000ffff347224 */ /* 0x000fe200078e002e */
[----:B------:R-:W-:Y:S01]  /*d760*/  SHF.R.U32.HI R59, RZ, 0x18, R69 ;  /* 0x00000018ff3b7819 */ /* 0x000fe20000011645 */
[----:B------:R-:W-:Y:S01]  /*d770*/  IMAD.SHL.U32 R44, R84, 0x100, RZ ;  /* 0x00000100542c7824 */ /* 0x000fe200078e00ff */
[----:B------:R-:W-:Y:S01]  /*d780*/  SHF.R.U32.HI R72, RZ, 0x8, R81 ;  /* 0x00000008ff487819 */ /* 0x000fe20000011651 */
[----:B-1----:R-:W-:Y:S01]  /*d790*/  IMAD.MOV.U32 R63, RZ, RZ, R48 ;  /* 0x000000ffff3f7224 */ /* 0x002fe200078e0030 */
[--C-:B------:R-:W-:Y:S01]  /*d7a0*/  SHF.R.U32.HI R82, RZ, 0x10, R71.reuse ;  /* 0x00000010ff527819 */ /* 0x100fe20000011647 */
[----:B------:R-:W-:Y:S01]  /*d7b0*/  IMAD.MOV.U32 R56, RZ, RZ, R50 ;  /* 0x000000ffff387224 */ /* 0x000fe200078e0032 */
[----:B------:R-:W-:Y:S01]  /*d7c0*/  SHF.R.U32.HI R73, RZ, 0x8, R71 ;  /* 0x00000008ff497819 */ /* 0x000fe20000011647 */
[----:B------:R-:W-:Y:S01]  /*d7d0*/  IMAD.SHL.U32 R46, R72, 0x100, RZ ;  /* 0x00000100482e7824 */ /* 0x000fe200078e00ff */
[----:B------:R-:W-:-:S02]  /*d7e0*/  LOP3.LUT R61, R71, 0xff, RZ, 0xc0, !PT ;  /* 0x000000ff473d7812 */ /* 0x000fc400078ec0ff */
[----:B------:R-:W-:Y:S02]  /*d7f0*/  SHF.R.U32.HI R80, RZ, 0x18, R71 ;  /* 0x00000018ff507819 */ /* 0x000fe40000011647 */
[----:B------:R-:W-:Y:S02]  /*d800*/  PRMT R59, R59, 0x654, R58 ;  /* 0x000006543b3b7816 */ /* 0x000fe4000000003a */
[----:B------:R-:W-:Y:S02]  /*d810*/  LOP3.LUT R62, R81, 0xff, RZ, 0xc0, !PT ;  /* 0x000000ff513e7812 */ /* 0x000fe400078ec0ff */
[----:B------:R-:W-:Y:S02]  /*d820*/  SHF.R.U32.HI R71, RZ, 0x18, R81 ;  /* 0x00000018ff477819 */ /* 0x000fe40000011651 */
[----:B------:R-:W-:Y:S02]  /*d830*/  SHF.R.U32.HI R85, RZ, 0x10, R69 ;  /* 0x00000010ff557819 */ /* 0x000fe40000011645 */
[----:B------:R-:W-:-:S02]  /*d840*/  SHF.R.U32.HI R69, RZ, 0x8, R83 ;  /* 0x00000008ff457819 */ /* 0x000fc40000011653 */
[----:B------:R-:W-:Y:S01]  /*d850*/  LOP3.LUT R59, R59, 0xff00, R44, 0xf8, !PT ;  /* 0x0000ff003b3b7812 */ /* 0x000fe200078ef82c */
[----:B------:R-:W-:Y:S01]  /*d860*/  IMAD.U32 R48, R85, 0x10000, RZ ;  /* 0x0001000055307824 */ /* 0x000fe200078e00ff */
[----:B------:R-:W-:Y:S01]  /*d870*/  LOP3.LUT R68, R83, 0xff, RZ, 0xc0, !PT ;  /* 0x000000ff53447812 */ /* 0x000fe200078ec0ff */
[----:B------:R-:W-:Y:S01]  /*d880*/  IMAD.SHL.U32 R50, R69, 0x100, RZ ;  /* 0x0000010045327824 */ /* 0x000fe200078e00ff */
[----:B------:R-:W-:Y:S02]  /*d890*/  SHF.R.U32.HI R75, RZ, 0x18, R83 ;  /* 0x00000018ff4b7819 */ /* 0x000fe40000011653 */
[----:B------:R-:W-:Y:S02]  /*d8a0*/  PRMT R61, R80, 0x654, R61 ;  /* 0x00000654503d7816 */ /* 0x000fe4000000003d */
[----:B------:R-:W-:Y:S02]  /*d8b0*/  PRMT R71, R71, 0x654, R62 ;  /* 0x0000065447477816 */ /* 0x000fe4000000003e */
[----:B------:R-:W-:-:S02]  /*d8c0*/  SHF.L.U32 R44, R73, 0x8, RZ ;  /* 0x00000008492c7819 */ /* 0x000fc400000006ff */
[----:B------:R-:W-:Y:S02]  /*d8d0*/  PRMT R75, R75, 0x654, R68 ;  /* 0x000006544b4b7816 */ /* 0x000fe40000000044 */
[----:B------:R-:W-:Y:S01]  /*d8e0*/  LOP3.LUT R69, R61, 0xff00, R44, 0xf8, !PT ;  /* 0x0000ff003d457812 */ /* 0x000fe200078ef82c */
[----:B------:R-:W-:Y:S01]  /*d8f0*/  IMAD.U32 R44, R82, 0x10000, RZ ;  /* 0x00010000522c7824 */ /* 0x000fe200078e00ff */
[----:B------:R-:W-:Y:S02]  /*d900*/  LOP3.LUT R73, R71, 0xff00, R46, 0xf8, !PT ;  /* 0x0000ff0047497812 */ /* 0x000fe400078ef82e */
[----:B------:R-:W-:Y:S02]  /*d910*/  F2FP.F16.E4M3.UNPACK_B R71, R161.H1 ;  /* 0x000000a1ff47723e */ /* 0x000fe400030006ff */
[----:B------:R-:W-:Y:S02]  /*d920*/  F2FP.F16.E4M3.UNPACK_B R68, R63.H1 ;  /* 0x0000003fff44723e */ /* 0x000fe400030006ff */
[----:B------:R-:W-:Y:S01]  /*d930*/  F2FP.F16.E4M3.UNPACK_B R61, R60.H1 ;  /* 0x0000003cff3d723e */ /* 0x000fe200030006ff */
[----:B------:R-:W-:Y:S01]  /*d940*/  HADD2.F32 R46, -RZ, R71.H0_H0 ;  /* 0x20000047ff2e7230 */ /* 0x000fe20000004100 */
[----:B------:R-:W-:-:S02]  /*d950*/  SHF.R.U32.HI R70, RZ, 0x10, R83 ;  /* 0x00000010ff467819 */ /* 0x000fc40000011653 */
[----:B------:R-:W-:Y:S01]  /*d960*/  LOP3.LUT R48, R59, 0xff0000, R48, 0xf8, !PT ;  /* 0x00ff00003b307812 */ /* 0x000fe200078ef830 */
[----:B------:R-:W-:Y:S01]  /*d970*/  HADD2.F32 R59, -RZ, R68.H0_H0 ;  /* 0x20000044ff3b7230 */ /* 0x000fe20000004100 */
[----:B------:R-:W-:Y:S01]  /*d980*/  F2FP.F16.E4M3.UNPACK_B R62, R159.H1 ;  /* 0x0000009fff3e723e */ /* 0x000fe200030006ff */
[----:B------:R-:W-:Y:S01]  /*d990*/  HADD2.F32 R58, -RZ, R61.H0_H0 ;  /* 0x2000003dff3a7230 */ /* 0x000fe20000004100 */
[----:B------:R-:W-:Y:S01]  /*d9a0*/  LOP3.LUT R44, R69, 0xff0000, R44, 0xf8, !PT ;  /* 0x00ff0000452c7812 */ /* 0x000fe200078ef82c */
[----:B------:R-:W-:Y:S01]  /*d9b0*/  IMAD.U32 R70, R70, 0x10000, RZ ;  /* 0x0001000046467824 */ /* 0x000fe200078e00ff */
[----:B------:R-:W-:Y:S01]  /*d9c0*/  SHF.R.U32.HI R74, RZ, 0x10, R81 ;  /* 0x00000010ff4a7819 */ /* 0x000fe20000011651 */
[--C-:B------:R-:W-:Y:S01]  /*d9d0*/  HADD2.F32 R69, -RZ, R62.reuse.H0_H0 ;  /* 0x2000003eff457230 */ /* 0x100fe20000004100 */
[----:B------:R-:W-:Y:S01]  /*d9e0*/  LOP3.LUT R75, R75, 0xff00, R50, 0xf8, !PT ;  /* 0x0000ff004b4b7812 */ /* 0x000fe200078ef832 */
[-C--:B------:R-:W-:Y:S01]  /*d9f0*/  FMUL.FTZ R81, R59, R46.reuse ;  /* 0x0000002e3b517220 */ /* 0x080fe20000410000 */
[----:B------:R-:W-:Y:S01]  /*da00*/  FMUL.FTZ R72, R58, R46 ;  /* 0x0000002e3a487220 */ /* 0x000fe20000410000 */
[----:B------:R-:W-:Y:S01]  /*da10*/  IMAD.U32 R50, R74, 0x10000, RZ ;  /* 0x000100004a327824 */ /* 0x000fe200078e00ff */
        /* <DEDUP_REMOVED lines=9> */
[----:B------:R-:W-:Y:S01]  /*dab0*/  HADD2.F32 R62, -RZ, R61.H1_H1 ;  /* 0x3000003dff3e7230 */ /* 0x000fe20000004100 */
[----:B------:R-:W-:Y:S01]  /*dac0*/  LOP3.LUT R50, R73, 0xff0000, R50, 0xf8, !PT ;  /* 0x00ff000049327812 */ /* 0x000fe200078ef832 */
[----:B------:R-:W-:-:S02]  /*dad0*/  HADD2.F32 R71, -RZ, R161.H0_H0 ;  /* 0x200000a1ff477230 */ /* 0x000fc40000004100 */
[CC--:B------:R-:W-:Y:S01]  /*dae0*/  FMUL.FTZ R73, R69.reuse, R72.reuse ;  /* 0x0000004845497220 */ /* 0x0c0fe20000410000 */
[----:B------:R-:W-:Y:S01]  /*daf0*/  F2FP.F16.E4M3.UNPACK_B R159, R159 ;  /* 0x0000009fff9f723e */ /* 0x000fe200020006ff */
        /* <DEDUP_REMOVED lines=38> */
[----:B------:R-:W-:Y:S02]  /*dd60*/  HADD2.F32 R68, -RZ, R160.H0_H0 ;  /* 0x200000a0ff447230 */ /* 0x000fe40000004100 */
[-C--:B------:R-:W-:Y:S01]  /*dd70*/  FFMA.FTZ R87, R60, R69.reuse, -R61 ;  /* 0x000000453c577223 */ /* 0x080fe2000001083d */
[----:B------:R-:W-:Y:S01]  /*dd80*/  F2FP.F16.E4M3.UNPACK_B R60, R56 ;  /* 0x00000038ff3c723e */ /* 0x000fe200020006ff */
[----:B------:R-:W-:Y:S01]  /*dd90*/  HADD2.F32 R56, -RZ, R52.H0_H0 ;  /* 0x20000034ff387230 */ /* 0x000fe20000004100 */
[----:B------:R-:W-:Y:S01]  /*dda0*/  F2FP.F16.E4M3.UNPACK_B R158, R158 ;  /* 0x0000009eff9e723e */ /* 0x000fe200020006ff */
[----:B------:R-:W-:Y:S01]  /*ddb0*/  FFMA.FTZ R89, R62, R69, R71 ;  /* 0x000000453e597223 */ /* 0x000fe20000010047 */
[----:B------:R-:W-:Y:S01]  /*ddc0*/  HADD2.F32 R69, -RZ, R160.H1_H1 ;  /* 0x300000a0ff457230 */ /* 0x000fe20000004100 */
[----:B------:R-:W-:Y:S01]  /*ddd0*/  F2FP.SATFINITE.E4M3.F32.PACK_AB_MERGE_C R58, R81, R58, RZ ;  /* 0x0000003a513a723e */ /* 0x000fe200048070ff */
[--C-:B------:R-:W-:Y:S01]  /*dde0*/  HADD2.F32 R61, -RZ, R60.reuse.H0_H0 ;  /* 0x2000003cff3d7230 */ /* 0x100fe20000004100 */
[----:B------:R-:W-:Y:S01]  /*ddf0*/  F2FP.SATFINITE.E4M3.F32.PACK_AB_MERGE_C R80, R80, R59, RZ ;  /* 0x0000003b5050723e */ /* 0x000fe200048070ff */
[----:B------:R-:W-:Y:S01]  /*de00*/  HADD2.F32 R60, -RZ, R60.H1_H1 ;  /* 0x3000003cff3c7230 */ /* 0x000fe20000004100 */
[----:B------:R-:W-:Y:S01]  /*de10*/  F2FP.SATFINITE.E4M3.F32.PACK_AB_MERGE_C R59, R75, R72, R58 ;  /* 0x000000484b3b723e */ /* 0x000fe2000480703a */
[----:B------:R-:W-:-:S02]  /*de20*/  HADD2.F32 R52, -RZ, R52.H1_H1 ;  /* 0x30000034ff347230 */ /* 0x000fc40000004100 */
[CC--:B------:R-:W-:Y:S01]  /*de30*/  FMUL.FTZ R71, R61.reuse, R68.reuse ;  /* 0x000000443d477220 */ /* 0x0c0fe20000410000 */
[--C-:B------:R-:W-:Y:S02]  /*de40*/  HADD2.F32 R62, -RZ, R158.reuse.H0_H0 ;  /* 0x2000009eff3e7230 */ /* 0x100fe40000004100 */
[----:B------:R-:W-:Y:S01]  /*de50*/  FMUL.FTZ R68, R56, R68 ;  /* 0x0000004438447220 */ /* 0x000fe20000410000 */
[----:B------:R-:W-:Y:S02]  /*de60*/  HADD2.F32 R63, -RZ, R158.H1_H1 ;  /* 0x3000009eff3f7230 */ /* 0x000fe40000004100 */
[-C--:B------:R-:W-:Y:S01]  /*de70*/  FMUL.FTZ R83, R60, R69.reuse ;  /* 0x000000453c537220 */ /* 0x080fe20000410000 */
[----:B------:R-:W-:Y:S01]  /*de80*/  FMUL.FTZ R69, R52, R69 ;  /* 0x0000004534457220 */ /* 0x000fe20000410000 */
[-C--:B------:R-:W-:Y:S01]  /*de90*/  FFMA.FTZ R56, R56, R62.reuse, -R71 ;  /* 0x0000003e38387223 */ /* 0x080fe20000010847 */
[----:B------:R-:W-:Y:S01]  /*dea0*/  FFMA.FTZ R68, R61, R62, R68 ;  /* 0x0000003e3d447223 */ /* 0x000fe20000010044 */
[----:B------:R-:W-:Y:S01]  /*deb0*/  F2FP.F16.E4M3.UNPACK_B R62, R49 ;  /* 0x00000031ff3e723e */ /* 0x000fe200020006ff */
[-C--:B------:R-:W-:Y:S01]  /*dec0*/  FFMA.FTZ R85, R60, R63.reuse, R69 ;  /* 0x0000003f3c557223 */ /* 0x080fe20000010045 */
[----:B------:R-:W-:Y:S01]  /*ded0*/  F2FP.F16.E4M3.UNPACK_B R71, R50 ;  /* 0x00000032ff47723e */ /* 0x000fe200020006ff */
[----:B------:R-:W-:Y:S01]  /*dee0*/  FFMA.FTZ R83, R52, R63, -R83 ;  /* 0x0000003f34537223 */ /* 0x000fe20000010853 */
[----:B------:R-:W-:Y:S01]  /*def0*/  F2FP.F16.E4M3.UNPACK_B R61, R45 ;  /* 0x0000002dff3d723e */ /* 0x000fe200020006ff */
[--C-:B------:R-:W-:Y:S01]  /*df00*/  HADD2.F32 R63, -RZ, R62.reuse.H0_H0 ;  /* 0x2000003eff3f7230 */ /* 0x100fe20000004100 */
        /* <DEDUP_REMOVED lines=25> */
[--C-:B------:R-:W-:Y:S01]  /*e0a0*/  HADD2.F32 R63, -RZ, R61.reuse.H0_H0 ;  /* 0x2000003dff3f7230 */ /* 0x100fe20000004100 */
[----:B------:R-:W-:Y:S01]  /*e0b0*/  F2FP.SATFINITE.E4M3.F32.PACK_AB_MERGE_C R82, R87, R82, RZ ;  /* 0x000000525752723e */ /* 0x000fe200048070ff */
[----:B------:R-:W-:Y:S01]  /*e0c0*/  HADD2.F32 R62, -RZ, R62.H1_H1 ;  /* 0x3000003eff3e7230 */ /* 0x000fe20000004100 */
[----:B------:R-:W-:Y:S01]  /*e0d0*/  F2FP.F16.E4M3.UNPACK_B R69, R46 ;  /* 0x0000002eff45723e */ /* 0x000fe200020006ff */
[----:B------:R-:W-:Y:S02]  /*e0e0*/  HADD2.F32 R68, -RZ, R61.H1_H1 ;  /* 0x3000003dff447230 */ /* 0x000fe40000004100 */
[-C--:B------:R-:W-:Y:S01]  /*e0f0*/  FMUL.FTZ R70, R50, R63.reuse ;  /* 0x0000003f32467220 */ /* 0x080fe20000410000 */
[----:B------:R-:W-:Y:S02]  /*e100*/  HADD2.F32 R61, -RZ, R48.H0_H0 ;  /* 0x20000030ff3d7230 */ /* 0x000fe40000004100 */
[----:B------:R-:W-:Y:S01]  /*e110*/  FMUL.FTZ R63, R49, R63 ;  /* 0x0000003f313f7220 */ /* 0x000fe20000410000 */
[----:B------:R-:W-:-:S02]  /*e120*/  HADD2.F32 R45, -RZ, R45.H1_H1 ;  /* 0x3000002dff2d7230 */ /* 0x000fc40000004100 */
[----:B------:R-:W-:Y:S01]  /*e130*/  FMUL.FTZ R72, R62, R68 ;  /* 0x000000443e487220 */ /* 0x000fe20000410000 */
[----:B------:R-:W-:Y:S02]  /*e140*/  HADD2.F32 R48, -RZ, R48.H1_H1 ;  /* 0x30000030ff307230 */ /* 0x000fe40000004100 */
[----:B------:R-:W-:Y:S01]  /*e150*/  FFMA.FTZ R81, R50, R61, R63 ;  /* 0x0000003d32517223 */ /* 0x000fe2000001003f */
[----:B------:R-:W-:Y:S01]  /*e160*/  F2FP.F16.E4M3.UNPACK_B R50, R51 ;  /* 0x00000033ff32723e */ /* 0x000fe200020006ff */
[----:B------:R-:W-:Y:S01]  /*e170*/  FFMA.FTZ R80, R49, R61, -R70 ;  /* 0x0000003d31507223 */ /* 0x000fe20000010846 */
[----:B------:R-:W-:Y:S01]  /*e180*/  F2FP.SATFINITE.E4M3.F32.PACK_AB_MERGE_C R56, R83, R56, R82 ;  /* 0x000000385338723e */ /* 0x000fe20004807052 */
[C---:B------:R-:W-:Y:S01]  /*e190*/  FMUL.FTZ R49, R45.reuse, R68 ;  /* 0x000000442d317220 */ /* 0x040fe20000410000 */
[----:B------:R-:W-:Y:S01]  /*e1a0*/  FFMA.FTZ R83, R45, R48, -R72 ;  /* 0x000000302d537223 */ /* 0x000fe20000010848 */
[-C--:B------:R-:W-:Y:S01]  /*e1b0*/  F2FP.F16.E4M3.UNPACK_B R45, R47.reuse ;  /* 0x0000002fff2d723e */ /* 0x080fe200020006ff */
        /* <DEDUP_REMOVED lines=13> */
[C---:B------:R-:W-:Y:S01]  /*e290*/  FMUL.FTZ R84, R48.reuse, R71 ;  /* 0x0000004730547220 */ /* 0x040fe20000410000 */
[----:B------:R-:W-:Y:S01]  /*e2a0*/  HADD2.F32 R63, -RZ, R46.H0_H0 ;  /* 0x2000002eff3f7230 */ /* 0x000fe20000004100 */
[----:B------:R-:W-:Y:S01]  /*e2b0*/  F2FP.SATFINITE.E4M3.F32.PACK_AB_MERGE_C R80, R83, R80, RZ ;  /* 0x000000505350723e */ /* 0x000fe200048070ff */
[----:B------:R-:W-:Y:S02]  /*e2c0*/  HADD2.F32 R51, -RZ, R51.H1_H1 ;  /* 0x30000033ff337230 */ /* 0x000fe40000004100 */
[----:B------:R-:W-:Y:S01]  /*e2d0*/  FMUL.FTZ R71, R49, R72 ;  /* 0x0000004831477220 */ /* 0x000fe20000410000 */
[----:B------:R-:W-:Y:S02]  /*e2e0*/  HADD2.F32 R70, -RZ, R70.H1_H1 ;  /* 0x30000046ff467230 */ /* 0x000fe40000004100 */
[----:B------:R-:W-:Y:S01]  /*e2f0*/  FFMA.FTZ R85, R48, R63, -R85 ;  /* 0x0000003f30557223 */ /* 0x000fe20000010855 */
[----:B------:R-:W-:-:S02]  /*e300*/  HADD2.F32 R47, -RZ, R47.H1_H1 ;  /* 0x3000002fff2f7230 */ /* 0x000fc40000004100 */
[C---:B------:R-:W-:Y:S01]  /*e310*/  FMUL.FTZ R86, R44.reuse, R72 ;  /* 0x000000482c567220 */ /* 0x040fe20000410000 */
[----:B------:R-:W-:Y:S02]  /*e320*/  HADD2.F32 R68, -RZ, R62.H0_H0 ;  /* 0x2000003eff447230 */ /* 0x000fe40000004100 */
[-C--:B------:R-:W-:Y:S01]  /*e330*/  FMUL.FTZ R48, R51, R70.reuse ;  /* 0x0000004633307220 */ /* 0x080fe20000410000 */
[----:B------:R-:W-:Y:S02]  /*e340*/  HADD2.F32 R50, -RZ, R50.H1_H1 ;  /* 0x30000032ff327230 */ /* 0x000fe40000004100 */
[----:B------:R-:W-:Y:S01]  /*e350*/  FMUL.FTZ R70, R47, R70 ;  /* 0x000000462f467220 */ /* 0x000fe20000410000 */
[----:B------:R-:W-:Y:S02]  /*e360*/  HADD2.F32 R69, -RZ, R69.H1_H1 ;  /* 0x30000045ff457230 */ /* 0x000fe40000004100 */
[----:B------:R-:W-:Y:S01]  /*e370*/  FFMA.FTZ R71, R44, R68, R71 ;  /* 0x000000442c477223 */ /* 0x000fe20000010047 */
[----:B------:R-:W-:-:S02]  /*e380*/  HADD2.F32 R62, -RZ, R62.H1_H1 ;  /* 0x3000003eff3e7230 */ /* 0x000fc40000004100 */
[----:B------:R-:W-:Y:S01]  /*e390*/  FFMA.FTZ R86, R49, R68, -R86 ;  /* 0x0000004431567223 */ /* 0x000fe20000010856 */
[----:B------:R-:W-:Y:S02]  /*e3a0*/  HADD2.F32 R45, -RZ, R45.H1_H1 ;  /* 0x3000002dff2d7230 */ /* 0x000fe40000004100 */
[CC--:B------:R-:W-:Y:S01]  /*e3b0*/  FMUL.FTZ R44, R50.reuse, R69.reuse ;  /* 0x00000045322c7220 */ /* 0x0c0fe20000410000 */
[----:B------:R-:W-:Y:S02]  /*e3c0*/  HADD2.F32 R46, -RZ, R46.H1_H1 ;  /* 0x3000002eff2e7230 */ /* 0x000fe40000004100 */
[-C--:B------:R-:W-:Y:S01]  /*e3d0*/  FFMA.FTZ R47, R47, R62.reuse, -R48 ;  /* 0x0000003e2f2f7223 */ /* 0x080fe20000010830 */
[----:B------:R-:W-:Y:S01]  /*e3e0*/  FFMA.FTZ R70, R51, R62, R70 ;  /* 0x0000003e33467223 */ /* 0x000fe20000010046 */
[----:B------:R-:W-:Y:S01]  /*e3f0*/  FMUL.FTZ R69, R45, R69 ;  /* 0x000000452d457220 */ /* 0x000fe20000410000 */
[----:B------:R-:W-:Y:S01]  /*e400*/  FFMA.FTZ R84, R61, R63, R84 ;  /* 0x0000003f3d547223 */ /* 0x000fe20000010054 */
        /* <DEDUP_REMOVED lines=13> */
.L_x_3276:
[----:B------:R-:W-:Y:S05]  /*e4e0*/  BSYNC B2 ;  /* 0x0000000000027941 */ /* 0x000fea0003800000 */
.L_x_3275:
        /* <DEDUP_REMOVED lines=10> */
.L_x_3274:
[----:B------:R-:W-:Y:S05]  /*e590*/  BSYNC B1 ;  /* 0x0000000000017941 */ /* 0x000fea0003800000 */
.L_x_3273:
[----:B------:R-:W-:-:S13]  /*e5a0*/  ISETP.NE.AND P3, PT, R36, RZ, PT ;  /* 0x000000ff2400720c */ /* 0x000fda0003f65270 */
[----:B------:R-:W-:Y:S05]  /*e5b0*/  @!P3 BRA `(.L_x_3227) ;  /* 0x0000001000dcb947 */ /* 0x000fea0003800000 */
[----:B---34-:R-:W3:Y:S01]  /*e5c0*/  LDL R44, [R1+0x10] ;  /* 0x00001000012c7983 */ /* 0x018ee20000100800 */
[----:B0-----:R-:W-:Y:S01]  /*e5d0*/  IADD3 R53, P3, P4, R120, R140, R29 ;  /* 0x0000008c78357210 */ /* 0x001fe20007c7e01d */
[----:B------:R-:W-:Y:S01]  /*e5e0*/  BSSY B1, `(.L_x_3277) ;  /* 0x00000f3000017945 */ /* 0x000fe20003800000 */
[----:B---3--:R-:W-:Y:S02]  /*e5f0*/  LOP3.LUT P5, RZ, R44, 0x1, RZ, 0xc0, !PT ;  /* 0x000000012cff7812 */ /* 0x008fe400078ac0ff */
[----:B------:R-:W-:Y:S02]  /*e600*/  IADD3.X R44, R0, R57, R32, P3, P4 ;  /* 0x00000039002c7210 */ /* 0x000fe40001fe8420 */
[----:B------:R-:W-:Y:S02]  /*e610*/  SEL R162, R101, R162, !P5 ;  /* 0x000000a265a27207 */ /* 0x000fe40006800000 */
[----:B------:R-:W-:Y:S02]  /*e620*/  IADD3 R52, P3, R53, R128, RZ ;  /* 0x0000008035347210 */ /* 0x000fe40007f7e0ff */
[----:B------:R-:W-:-:S03]  /*e630*/  SHF.R.S32.HI R45, RZ, 0x1f, R162 ;  /* 0x0000001fff2d7819 */ /* 0x000fc600000114a2 */
[----:B------:R-:W-:Y:S01]  /*e640*/  IMAD.X R53, R44, 0x1, R129, P3 ;  /* 0x000000012c357824 */ /* 0x000fe200018e0681 */
[----:B------:R-:W-:Y:S02]  /*e650*/  LEA.HI R45, R45, R162, RZ, 0x5 ;  /* 0x000000a22d2d7211 */ /* 0x000fe400078f28ff */
[----:B------:R-:W-:Y:S02]  /*e660*/  ISETP.GE.AND P3, PT, R222, R135, PT ;  /* 0x00000087de00720c */ /* 0x000fe40003f66270 */
        /* <DEDUP_REMOVED lines=16> */
[--C-:B------:R-:W-:Y:S01]  /*e770*/  SHF.R.U32.HI R73, RZ, 0x18, R65.reuse ;  /* 0x00000018ff497819 */ /* 0x100fe20000011641 */
[----:B0-----:R-:W-:Y:S01]  /*e780*/  IMAD.MOV.U32 R58, RZ, RZ, R44 ;  /* 0x000000ffff3a7224 */ /* 0x001fe200078e002c */
[----:B------:R-:W-:Y:S01]  /*e790*/  LOP3.LUT R56, R65, 0xff, RZ, 0xc0, !PT ;  /* 0x000000ff41387812 */ /* 0x000fe200078ec0ff */
[----:B-1----:R-:W-:Y:S01]  /*e7a0*/  IMAD.MOV.U32 R61, RZ, RZ, R48 ;  /* 0x000000ffff3d7224 */ /* 0x002fe200078e0030 */
[----:B------:R-:W-:Y:S01]  /*e7b0*/  SHF.R.U32.HI R59, RZ, 0x8, R65 ;  /* 0x00000008ff3b7819 */ /* 0x000fe20000011641 */
[----:B------:R-:W-:Y:S01]  /*e7c0*/  IMAD.MOV.U32 R54, RZ, RZ, R46 ;  /* 0x000000ffff367224 */ /* 0x000fe200078e002e */
[----:B------:R-:W-:Y:S02]  /*e7d0*/  SHF.R.U32.HI R68, RZ, 0x8, R67 ;  /* 0x00000008ff447819 */ /* 0x000fe40000011643 */
[----:B------:R-:W-:Y:S02]  /*e7e0*/  SHF.R.U32.HI R63, RZ, 0x18, R77 ;  /* 0x00000018ff3f7819 */ /* 0x000fe4000001164d */
[----:B------:R-:W-:-:S02]  /*e7f0*/  LOP3.LUT R62, R77, 0xff, RZ, 0xc0, !PT ;  /* 0x000000ff4d3e7812 */ /* 0x000fc400078ec0ff */
[----:B------:R-:W-:Y:S02]  /*e800*/  SHF.R.U32.HI R72, RZ, 0x10, R65 ;  /* 0x00000010ff487819 */ /* 0x000fe40000011641 */
[----:B------:R-:W-:Y:S01]  /*e810*/  PRMT R44, R73, 0x654, R56 ;  /* 0x00000654492c7816 */ /* 0x000fe20000000038 */
[----:B------:R-:W-:Y:S01]  /*e820*/  IMAD.MOV.U32 R56, RZ, RZ, R50 ;  /* 0x000000ffff387224 */ /* 0x000fe200078e0032 */
[----:B------:R-:W-:Y:S02]  /*e830*/  SHF.L.U32 R59, R59, 0x8, RZ ;  /* 0x000000083b3b7819 */ /* 0x000fe400000006ff */
        /* <DEDUP_REMOVED lines=8> */
[----:B------:R-:W-:Y:S01]  /*e8c0*/  LOP3.LUT R44, R44, 0xff00, R59, 0xf8, !PT ;  /* 0x0000ff002c2c7812 */ /* 0x000fe200078ef83b */
[----:B------:R-:W-:Y:S01]  /*e8d0*/  IMAD.U32 R59, R72, 0x10000, RZ ;  /* 0x00010000483b7824 */ /* 0x000fe200078e00ff */
[----:B------:R-:W-:Y:S01]  /*e8e0*/  PRMT R60, R71, 0x654, R60 ;  /* 0x00000654473c7816 */ /* 0x000fe2000000003c */
[----:B------:R-:W-:Y:S01]  /*e8f0*/  IMAD.SHL.U32 R67, R67, 0x100, RZ ;  /* 0x0000010043437824 */ /* 0x000fe200078e00ff */
[----:B------:R-:W-:-:S02]  /*e900*/  LOP3.LUT R64, R79, 0xff0000ff, RZ, 0xc0, !PT ;  /* 0xff0000ff4f407812 */ /* 0x000fc400078ec0ff */
[----:B------:R-:W-:Y:S01]  /*e910*/  LOP3.LUT R60, R60, 0xff00, R63, 0xf8, !PT ;  /* 0x0000ff003c3c7812 */ /* 0x000fe200078ef83f */
[----:B------:R-:W-:Y:S01]  /*e920*/  IMAD.U32 R63, R66, 0x10000, RZ ;  /* 0x00010000423f7824 */ /* 0x000fe200078e00ff */
[----:B------:R-:W-:Y:S02]  /*e930*/  LOP3.LUT R48, R44, 0xff0000, R59, 0xf8, !PT ;  /* 0x00ff00002c307812 */ /* 0x000fe400078ef83b */
[----:B------:R-:W-:Y:S02]  /*e940*/  LOP3.LUT R50, R62, 0xff00, R65, 0xf8, !PT ;  /* 0x0000ff003e327812 */ /* 0x000fe400078ef841 */
[----:B------:R-:W-:Y:S02]  /*e950*/  F2FP.F16.E4M3.UNPACK_B R66, R155.H1 ;  /* 0x0000009bff42723e */ /* 0x000fe400030006ff */
[----:B------:R-:W-:Y:S02]  /*e960*/  F2FP.F16.E4M3.UNPACK_B R59, R58.H1 ;  /* 0x0000003aff3b723e */ /* 0x000fe400030006ff */
[----:B------:R-:W-:Y:S01]  /*e970*/  F2FP.F16.E4M3.UNPACK_B R62, R61.H1 ;  /* 0x0000003dff3e723e */ /* 0x000fe200030006ff */
[--C-:B------:R-:W-:Y:S01]  /*e980*/  HADD2.F32 R46, -RZ, R66.reuse.H0_H0 ;  /* 0x20000042ff2e7230 */ /* 0x100fe20000004100 */
[----:B------:R-:W-:Y:S01]  /*e990*/  LOP3.LUT R68, R64, 0xff00, R67, 0xf8, !PT ;  /* 0x0000ff0040447812 */ /* 0x000fe200078ef843 */
[----:B------:R-:W-:Y:S01]  /*e9a0*/  HADD2.F32 R66, -RZ, R66.H1_H1 ;  /* 0x30000042ff427230 */ /* 0x000fe20000004100 */
[----:B------:R-:W-:Y:S01]  /*e9b0*/  LOP3.LUT R44, R60, 0xff0000, R63, 0xf8, !PT ;  /* 0x00ff00003c2c7812 */ /* 0x000fe200078ef83f */
[----:B------:R-:W-:Y:S01]  /*e9c0*/  HADD2.F32 R60, -RZ, R59.H0_H0 ;  /* 0x2000003bff3c7230 */ /* 0x000fe20000004100 */
[----:B------:R-:W-:Y:S01]  /*e9d0*/  F2FP.F16.E4M3.UNPACK_B R64, R153.H1 ;  /* 0x00000099ff40723e */ /* 0x000fe200030006ff */
[----:B------:R-:W-:Y:S01]  /*e9e0*/  HADD2.F32 R63, -RZ, R62.H0_H0 ;  /* 0x2000003eff3f7230 */ /* 0x000fe20000004100 */
[----:B------:R-:W-:-:S02]  /*e9f0*/  SHF.R.U32.HI R70, RZ, 0x10, R77 ;  /* 0x00000010ff467819 */ /* 0x000fc4000001164d */
[----:B------:R-:W-:Y:S01]  /*ea00*/  F2FP.F16.E4M3.UNPACK_B R155, R155 ;  /* 0x0000009bff9b723e */ /* 0x000fe200020006ff */
[--C-:B------:R-:W-:Y:S01]  /*ea10*/  HADD2.F32 R65, -RZ, R64.reuse.H0_H0 ;  /* 0x20000040ff417230 */ /* 0x100fe20000004100 */
[----:B------:R-:W-:Y:S01]  /*ea20*/  SHF.L.U32 R67, R70, 0x10, RZ ;  /* 0x0000001046437819 */ /* 0x000fe200000006ff */
[CC--:B------:R-:W-:Y:S01]  /*ea30*/  FMUL.FTZ R70, R60.reuse, R46.reuse ;  /* 0x0000002e3c467220 */ /* 0x0c0fe20000410000 */
[C---:B------:R-:W-:Y:S01]  /*ea40*/  FMUL.FTZ R71, R63.reuse, R46 ;  /* 0x0000002e3f477220 */ /* 0x040fe20000410000 */
[----:B------:R-:W-:Y:S01]  /*ea50*/  F2FP.F16.E4M3.UNPACK_B R61, R61 ;  /* 0x0000003dff3d723e */ /* 0x000fe200020006ff */
[----:B------:R-:W-:Y:S02]  /*ea60*/  HADD2.F32 R64, -RZ, R64.H1_H1 ;  /* 0x30000040ff407230 */ /* 0x000fe40000004100 */
[-C--:B------:R-:W-:Y:S01]  /*ea70*/  FFMA.FTZ R70, R63, R65.reuse, R70 ;  /* 0x000000413f467223 */ /* 0x080fe20000010046 */
[----:B------:R-:W-:Y:S01]  /*ea80*/  FFMA.FTZ R71, R60, R65, -R71 ;  /* 0x000000413c477223 */ /* 0x000fe20000010847 */
        /* <DEDUP_REMOVED lines=8> */
[----:B------:R-:W-:Y:S01]  /*eb10*/  HADD2.F32 R62, -RZ, R61.H0_H0 ;  /* 0x2000003dff3e7230 */ /* 0x000fe20000004100 */
[----:B------:R-:W-:Y:S01]  /*eb20*/  SHF.R.U32.HI R69, RZ, 0x10, R79 ;  /* 0x00000010ff457819 */ /* 0x000fe2000001164f */
[----:B------:R-:W-:Y:S02]  /*eb30*/  HADD2.F32 R59, -RZ, R58.H0_H0 ;  /* 0x2000003aff3b7230 */ /* 0x000fe40000004100 */
[-C--:B------:R-:W-:Y:S01]  /*eb40*/  FFMA.FTZ R72, R60, R64.reuse, -R67 ;  /* 0x000000403c487223 */ /* 0x080fe20000010843 */
[----:B------:R-:W-:Y:S01]  /*eb50*/  FFMA.FTZ R73, R63, R64, R66 ;  /* 0x000000403f497223 */ /* 0x000fe20000010042 */
[----:B------:R-:W-:Y:S02]  /*eb60*/  HADD2.F32 R155, -RZ, R155.H1_H1 ;  /* 0x3000009bff9b7230 */ /* 0x000fe40000004100 */
[----:B------:R-:W-:Y:S01]  /*eb70*/  FMUL.FTZ R64, R62, R65 ;  /* 0x000000413e407220 */ /* 0x000fe20000410000 */
[----:B------:R-:W-:-:S02]  /*eb80*/  HADD2.F32 R61, -RZ, R61.H1_H1 ;  /* 0x3000003dff3d7230 */ /* 0x000fc40000004100 */
[----:B------:R-:W-:Y:S01]  /*eb90*/  FMUL.FTZ R65, R59, R65 ;  /* 0x000000413b417220 */ /* 0x000fe20000410000 */
[--C-:B------:R-:W-:Y:S02]  /*eba0*/  HADD2.F32 R60, -RZ, R153.reuse.H0_H0 ;  /* 0x20000099ff3c7230 */ /* 0x100fe40000004100 */
[----:B------:R-:W-:Y:S02]  /*ebb0*/  IMAD.U32 R69, R69, 0x10000, RZ ;  /* 0x0001000045457824 */ /* 0x000fe400078e00ff */
[----:B------:R-:W-:Y:S01]  /*ebc0*/  FMUL.FTZ R63, R61, R155 ;  /* 0x0000009b3d3f7220 */ /* 0x000fe20000410000 */
[----:B------:R-:W-:Y:S02]  /*ebd0*/  HADD2.F32 R58, -RZ, R58.H1_H1 ;  /* 0x3000003aff3a7230 */ /* 0x000fe40000004100 */
[-C--:B------:R-:W-:Y:S01]  /*ebe0*/  FFMA.FTZ R66, R59, R60.reuse, -R64 ;  /* 0x0000003c3b427223 */ /* 0x080fe20000010840 */
[----:B------:R-:W-:Y:S02]  /*ebf0*/  HADD2.F32 R153, -RZ, R153.H1_H1 ;  /* 0x30000099ff997230 */ /* 0x000fe40000004100 */
[----:B------:R-:W-:Y:S01]  /*ec00*/  FFMA.FTZ R67, R62, R60, R65 ;  /* 0x0000003c3e437223 */ /* 0x000fe20000010041 */
[----:B------:R-:W-:-:S02]  /*ec10*/  F2FP.F16.E4M3.UNPACK_B R59, R154.H1 ;  /* 0x0000009aff3b723e */ /* 0x000fc400030006ff */
[----:B------:R-:W-:Y:S02]  /*ec20*/  F2FP.F16.E4M3.UNPACK_B R60, R56.H1 ;  /* 0x00000038ff3c723e */ /* 0x000fe400030006ff */
[----:B------:R-:W-:Y:S01]  /*ec30*/  LOP3.LUT R46, R68, 0xff0000, R69, 0xf8, !PT ;  /* 0x00ff0000442e7812 */ /* 0x000fe200078ef845 */
[C---:B------:R-:W-:Y:S01]  /*ec40*/  FMUL.FTZ R68, R58.reuse, R155 ;  /* 0x0000009b3a447220 */ /* 0x040fe20000410000 */
[-C--:B------:R-:W-:Y:S01]  /*ec50*/  FFMA.FTZ R69, R58, R153.reuse, -R63 ;  /* 0x000000993a457223 */ /* 0x080fe2000001083f */
[----:B------:R-:W-:Y:S01]  /*ec60*/  F2FP.F16.E4M3.UNPACK_B R58, R54.H1 ;  /* 0x00000036ff3a723e */ /* 0x000fe200030006ff */
[--C-:B------:R-:W-:Y:S01]  /*ec70*/  HADD2.F32 R64, -RZ, R59.reuse.H0_H0 ;  /* 0x2000003bff407230 */ /* 0x100fe20000004100 */
[----:B------:R-:W-:Y:S01]  /*ec80*/  F2FP.F16.E4M3.UNPACK_B R63, R152.H1 ;  /* 0x00000098ff3f723e */ /* 0x000fe200030006ff */
[----:B------:R-:W-:Y:S02]  /*ec90*/  HADD2.F32 R62, -RZ, R60.H0_H0 ;  /* 0x2000003cff3e7230 */ /* 0x000fe40000004100 */
[----:B------:R-:W-:Y:S01]  /*eca0*/  FFMA.FTZ R68, R61, R153, R68 ;  /* 0x000000993d447223 */ /* 0x000fe20000010044 */
[----:B------:R-:W-:Y:S01]  /*ecb0*/  HADD2.F32 R65, -RZ, R59.H1_H1 ;  /* 0x3000003bff417230 */ /* 0x000fe20000004100 */
[----:B------:R-:W-:Y:S01]  /*ecc0*/  F2FP.F16.E4M3.UNPACK_B R154, R154 ;  /* 0x0000009aff9a723e */ /* 0x000fe200020006ff */
[----:B------:R-:W-:-:S02]  /*ecd0*/  HADD2.F32 R59, -RZ, R58.H0_H0 ;  /* 0x2000003aff3b7230 */ /* 0x000fc40000004100 */
[----:B------:R-:W-:Y:S01]  /*ece0*/  FMUL.FTZ R74, R62, R64 ;  /* 0x000000403e4a7220 */ /* 0x000fe20000410000 */
[--C-:B------:R-:W-:Y:S01]  /*ecf0*/  HADD2.F32 R61, -RZ, R63.reuse.H0_H0 ;  /* 0x2000003fff3d7230 */ /* 0x100fe20000004100 */
[----:B------:R-:W-:Y:S01]  /*ed00*/  F2FP.F16.E4M3.UNPACK_B R54, R54 ;  /* 0x00000036ff36723e */ /* 0x000fe200020006ff */
[----:B------:R-:W-:Y:S02]  /*ed10*/  HADD2.F32 R60, -RZ, R60.H1_H1 ;  /* 0x3000003cff3c7230 */ /* 0x000fe40000004100 */
[C---:B------:R-:W-:Y:S01]  /*ed20*/  FMUL.FTZ R75, R59.reuse, R64 ;  /* 0x000000403b4b7220 */ /* 0x040fe20000410000 */
[----:B------:R-:W-:Y:S02]  /*ed30*/  HADD2.F32 R58, -RZ, R58.H1_H1 ;  /* 0x3000003aff3a7230 */ /* 0x000fe40000004100 */
[----:B------:R-:W-:Y:S01]  /*ed40*/  FFMA.FTZ R64, R59, R61, -R74 ;  /* 0x0000003d3b407223 */ /* 0x000fe2000001084a */
[----:B------:R-:W-:Y:S02]  /*ed50*/  HADD2.F32 R63, -RZ, R63.H1_H1 ;  /* 0x3000003fff3f7230 */ /* 0x000fe40000004100 */
[----:B------:R-:W-:Y:S01]  /*ed60*/  FMUL.FTZ R59, R60, R65 ;  /* 0x000000413c3b7220 */ /* 0x000fe20000410000 */
[----:B------:R-:W-:Y:S01]  /*ed70*/  FFMA.FTZ R76, R62, R61, R75 ;  /* 0x0000003d3e4c7223 */ /* 0x000fe2000001004b */
[----:B------:R-:W-:Y:S01]  /*ed80*/  FMUL.FTZ R65, R58, R65 ;  /* 0x000000413a417220 */ /* 0x000fe20000410000 */
[----:B------:R-:W-:-:S02]  /*ed90*/  HADD2.F32 R62, -RZ, R154.H0_H0 ;  /* 0x2000009aff3e7230 */ /* 0x000fc40000004100 */
        /* <DEDUP_REMOVED lines=8> */
[-C--:B------:R-:W-:Y:S01]  /*ee20*/  F2FP.F16.E4M3.UNPACK_B R64, R48.reuse ;  /* 0x00000030ff40723e */ /* 0x080fe200020006ff */
[----:B------:R-:W-:Y:S01]  /*ee30*/  HADD2.F32 R58, -RZ, R58.H1_H1 ;  /* 0x3000003aff3a7230 */ /* 0x000fe20000004100 */
[----:B------:R-:W-:Y:S01]  /*ee40*/  F2FP.F16.E4M3.UNPACK_B R48, R48.H1 ;  /* 0x00000030ff30723e */ /* 0x000fe200030006ff */
[----:B------:R-:W-:-:S02]  /*ee50*/  HADD2.F32 R60, -RZ, R152.H0_H0 ;  /* 0x20000098ff3c7230 */ /* 0x000fc40000004100 */
[CC--:B------:R-:W-:Y:S01]  /*ee60*/  FMUL.FTZ R65, R59.reuse, R62.reuse ;  /* 0x0000003e3b417220 */ /* 0x0c0fe20000410000 */
[----:B------:R-:W-:Y:S02]  /*ee70*/  HADD2.F32 R54, -RZ, R54.H1_H1 ;  /* 0x30000036ff367230 */ /* 0x000fe40000004100 */
[----:B------:R-:W-:Y:S01]  /*ee80*/  FMUL.FTZ R62, R56, R62 ;  /* 0x0000003e383e7220 */ /* 0x000fe20000410000 */
[----:B------:R-:W-:Y:S02]  /*ee90*/  HADD2.F32 R61, -RZ, R152.H1_H1 ;  /* 0x30000098ff3d7230 */ /* 0x000fe40000004100 */
[-C--:B------:R-:W-:Y:S01]  /*eea0*/  FMUL.FTZ R77, R58, R63.reuse ;  /* 0x0000003f3a4d7220 */ /* 0x080fe20000410000 */
[-C--:B------:R-:W-:Y:S01]  /*eeb0*/  FFMA.FTZ R74, R56, R60.reuse, -R65 ;  /* 0x0000003c384a7223 */ /* 0x080fe20000010841 */
[----:B------:R-:W-:Y:S01]  /*eec0*/  FFMA.FTZ R75, R59, R60, R62 ;  /* 0x0000003c3b4b7223 */ /* 0x000fe2000001003e */
[C---:B------:R-:W-:Y:S01]  /*eed0*/  FMUL.FTZ R63, R54.reuse, R63 ;  /* 0x0000003f363f7220 */ /* 0x040fe20000410000 */
[----:B------:R-:W-:Y:S01]  /*eee0*/  F2FP.SATFINITE.E4M3.F32.PACK_AB_MERGE_C R56, R73, R70, RZ ;  /* 0x000000464938723e */ /* 0x000fe200048070ff */
[----:B------:R-:W-:Y:S01]  /*eef0*/  FFMA.FTZ R59, R54, R61, -R77 ;  /* 0x0000003d363b7223 */ /* 0x000fe2000001084d */
[----:B------:R-:W-:Y:S01]  /*ef00*/  F2FP.F16.E4M3.UNPACK_B R62, R49 ;  /* 0x00000031ff3e723e */ /* 0x000fe200020006ff */
[----:B------:R-:W-:Y:S01]  /*ef10*/  FFMA.FTZ R58, R58, R61, R63 ;  /* 0x0000003d3a3a7223 */ /* 0x000fe2000001003f */
[----:B------:R-:W-:-:S02]  /*ef20*/  F2FP.F16.E4M3.UNPACK_B R65, R50 ;  /* 0x00000032ff41723e */ /* 0x000fc400020006ff */
[----:B------:R-:W-:Y:S01]  /*ef30*/  F2FP.F16.E4M3.UNPACK_B R60, R45 ;  /* 0x0000002dff3c723e */ /* 0x000fe200020006ff */
[----:B------:R-:W-:Y:S01]  /*ef40*/  HADD2.F32 R63, -RZ, R62.H0_H0 ;  /* 0x2000003eff3f7230 */ /* 0x000fe20000004100 */
[----:B------:R-:W-:Y:S01]  /*ef50*/  F2FP.SATFINITE.E4M3.F32.PACK_AB_MERGE_C R56, R68, R67, R56 ;  /* 0x000000434438723e */ /* 0x000fe20004807038 */
[--C-:B------:R-:W-:Y:S01]  /*ef60*/  HADD2.F32 R68, -RZ, R65.reuse.H0_H0 ;  /* 0x20000041ff447230 */ /* 0x100fe20000004100 */
[----:B------:R-:W-:Y:S01]  /*ef70*/  F2FP.SATFINITE.E4M3.F32.PACK_AB_MERGE_C R54, R72, R71, RZ ;  /* 0x000000474836723e */ /* 0x000fe200048070ff */
[----:B------:R-:W-:Y:S01]  /*ef80*/  HADD2.F32 R61, -RZ, R60.H0_H0 ;  /* 0x2000003cff3d7230 */ /* 0x000fe20000004100 */
[----:B------:R-:W-:Y:S01]  /*ef90*/  F2FP.F16.E4M3.UNPACK_B R45, R45.H1 ;  /* 0x0000002dff2d723e */ /* 0x000fe200030006ff */
[----:B------:R-:W-:Y:S01]  /*efa0*/  HADD2.F32 R62, -RZ, R62.H1_H1 ;  /* 0x3000003eff3e7230 */ /* 0x000fe20000004100 */
[----:B------:R-:W-:Y:S01]  /*efb0*/  F2FP.SATFINITE.E4M3.F32.PACK_AB_MERGE_C R54, R69, R66, R54 ;  /* 0x000000424536723e */ /* 0x000fe20004807036 */
[----:B------:R-:W-:Y:S02]  /*efc0*/  HADD2.F32 R66, -RZ, R64.H0_H0 ;  /* 0x20000040ff427230 */ /* 0x000fe40000004100 */
[-C--:B------:R-:W-:Y:S01]  /*efd0*/  FMUL.FTZ R70, R63, R68.reuse ;  /* 0x000000443f467220 */ /* 0x080fe20000410000 */
[----:B------:R-:W-:Y:S01]  /*efe0*/  FMUL.FTZ R68, R61, R68 ;  /* 0x000000443d447220 */ /* 0x000fe20000410000 */
[----:B------:R-:W-:Y:S01]  /*eff0*/  HADD2.F32 R65, -RZ, R65.H1_H1 ;  /* 0x30000041ff417230 */ /* 0x000fe20000004100 */
[----:B------:R-:W-:Y:S01]  /*f000*/  F2FP.SATFINITE.E4M3.F32.PACK_AB_MERGE_C R76, R81, R76, RZ ;  /* 0x0000004c514c723e */ /* 0x000fe200048070ff */
[----:B------:R-:W-:-:S02]  /*f010*/  HADD2.F32 R60, -RZ, R60.H1_H1 ;  /* 0x3000003cff3c7230 */ /* 0x000fc40000004100 */
[-C--:B------:R-:W-:Y:S01]  /*f020*/  FFMA.FTZ R68, R63, R66.reuse, R68 ;  /* 0x000000423f447223 */ /* 0x080fe20000010044 */
[----:B------:R-:W-:Y:S02]  /*f030*/  HADD2.F32 R63, -RZ, R64.H1_H1 ;  /* 0x30000040ff3f7230 */ /* 0x000fe40000004100 */
[-C--:B------:R-:W-:Y:S01]  /*f040*/  FMUL.FTZ R67, R62, R65.reuse ;  /* 0x000000413e437220 */ /* 0x080fe20000410000 */
[----:B------:R-:W-:Y:S01]  /*f050*/  FFMA.FTZ R70, R61, R66, -R70 ;  /* 0x000000423d467223 */ /* 0x000fe20000010846 */
[C---:B------:R-:W-:Y:S01]  /*f060*/  FMUL.FTZ R65, R60.reuse, R65 ;  /* 0x000000413c417220 */ /* 0x040fe20000410000 */
[----:B------:R-:W-:Y:S01]  /*f070*/  F2FP.F16.E4M3.UNPACK_B R61, R49.H1 ;  /* 0x00000031ff3d723e */ /* 0x000fe200030006ff */
[-C--:B------:R-:W-:Y:S01]  /*f080*/  FFMA.FTZ R69, R60, R63.reuse, -R67 ;  /* 0x0000003f3c457223 */ /* 0x080fe20000010843 */
[----:B------:R-:W-:Y:S01]  /*f090*/  F2FP.F16.E4M3.UNPACK_B R60, R50.H1 ;  /* 0x00000032ff3c723e */ /* 0x000fe200030006ff */
[----:B------:R-:W-:Y:S01]  /*f0a0*/  FFMA.FTZ R71, R62, R63, R65 ;  /* 0x0000003f3e477223 */ /* 0x000fe20000010041 */
[----:B------:R-:W-:Y:S01]  /*f0b0*/  HADD2.F32 R49, -RZ, R45.H0_H0 ;  /* 0x2000002dff317230 */ /* 0x000fe20000004100 */
[----:B------:R-:W-:Y:S01]  /*f0c0*/  F2FP.SATFINITE.E4M3.F32.PACK_AB_MERGE_C R59, R59, R74, R79 ;  /* 0x0000004a3b3b723e */ /* 0x000fe2000480704f */
[--C-:B------:R-:W-:Y:S01]  /*f0d0*/  HADD2.F32 R50, -RZ, R61.reuse.H0_H0 ;  /* 0x2000003dff327230 */ /* 0x100fe20000004100 */
[----:B------:R-:W-:Y:S01]  /*f0e0*/  F2FP.SATFINITE.E4M3.F32.PACK_AB_MERGE_C R58, R58, R75, R76 ;  /* 0x0000004b3a3a723e */ /* 0x000fe2000480704c */
[----:B------:R-:W-:Y:S01]  /*f0f0*/  HADD2.F32 R62, -RZ, R60.H0_H0 ;  /* 0x2000003cff3e7230 */ /* 0x000fe20000004100 */
[----:B------:R-:W-:Y:S01]  /*f100*/  F2FP.F16.E4M3.UNPACK_B R65, R46.H1 ;  /* 0x0000002eff41723e */ /* 0x000fe200030006ff */
[----:B------:R-:W-:-:S02]  /*f110*/  HADD2.F32 R61, -RZ, R61.H1_H1 ;  /* 0x3000003dff3d7230 */ /* 0x000fc40000004100 */
[----:B------:R-:W-:Y:S02]  /*f120*/  HADD2.F32 R64, -RZ, R60.H1_H1 ;  /* 0x3000003cff407230 */ /* 0x000fe40000004100 */
[CC--:B------:R-:W-:Y:S01]  /*f130*/  FMUL.FTZ R66, R50.reuse, R62.reuse ;  /* 0x0000003e32427220 */ /* 0x0c0fe20000410000 */
[----:B------:R-:W-:Y:S02]  /*f140*/  HADD2.F32 R45, -RZ, R45.H1_H1 ;  /* 0x3000002dff2d7230 */ /* 0x000fe40000004100 */
[----:B------:R-:W-:Y:S01]  /*f150*/  FMUL.FTZ R63, R49, R62 ;  /* 0x0000003e313f7220 */ /* 0x000fe20000410000 */
[--C-:B------:R-:W-:Y:S02]  /*f160*/  HADD2.F32 R60, -RZ, R48.reuse.H0_H0 ;  /* 0x20000030ff3c7230 */ /* 0x100fe40000004100 */
[-C--:B------:R-:W-:Y:S01]  /*f170*/  FMUL.FTZ R62, R61, R64.reuse ;  /* 0x000000403d3e7220 */ /* 0x080fe20000410000 */
[----:B------:R-:W-:Y:S02]  /*f180*/  HADD2.F32 R48, -RZ, R48.H1_H1 ;  /* 0x30000030ff307230 */ /* 0x000fe40000004100 */
[----:B------:R-:W-:Y:S01]  /*f190*/  FMUL.FTZ R64, R45, R64 ;  /* 0x000000402d407220 */ /* 0x000fe20000410000 */
[----:B------:R-:W-:Y:S01]  /*f1a0*/  FFMA.FTZ R73, R50, R60, R63 ;  /* 0x0000003c32497223 */ /* 0x000fe2000001003f */
[----:B------:R-:W-:-:S02]  /*f1b0*/  F2FP.F16.E4M3.UNPACK_B R50, R51 ;  /* 0x00000033ff32723e */ /* 0x000fc400020006ff */
[----:B------:R-:W-:Y:S01]  /*f1c0*/  FFMA.FTZ R74, R61, R48, R64 ;  /* 0x000000303d4a7223 */ /* 0x000fe20000010040 */
[----:B------:R-:W-:Y:S01]  /*f1d0*/  F2FP.F16.E4M3.UNPACK_B R64, R46 ;  /* 0x0000002eff40723e */ /* 0x000fe200020006ff */
[----:B------:R-:W-:Y:S01]  /*f1e0*/  FFMA.FTZ R75, R45, R48, -R62 ;  /* 0x000000302d4b7223 */ /* 0x000fe2000001083e */
[-C--:B------:R-:W-:Y:S01]  /*f1f0*/  F2FP.F16.E4M3.UNPACK_B R45, R47.reuse ;  /* 0x0000002fff2d723e */ /* 0x080fe200020006ff */
[----:B------:R-:W-:Y:S01]  /*f200*/  FFMA.FTZ R72, R49, R60, -R66 ;  /* 0x0000003c31487223 */ /* 0x000fe20000010842 */
[----:B------:R-:W-:Y:S01]  /*f210*/  F2FP.F16.E4M3.UNPACK_B R47, R47.H1 ;  /* 0x0000002fff2f723e */ /* 0x000fe200030006ff */
[----:B------:R-:W-:Y:S01]  /*f220*/  HADD2.F32 R60, -RZ, R50.H0_H0 ;  /* 0x20000032ff3c7230 */ /* 0x000fe20000004100 */
[-C--:B------:R-:W-:Y:S01]  /*f230*/  F2FP.F16.E4M3.UNPACK_B R46, R44.reuse ;  /* 0x0000002cff2e723e */ /* 0x080fe200020006ff */
[----:B------:R-:W-:Y:S01]  /*f240*/  HADD2.F32 R67, -RZ, R64.H0_H0 ;  /* 0x20000040ff437230 */ /* 0x000fe20000004100 */
[----:B------:R-:W-:Y:S01]  /*f250*/  F2FP.F16.E4M3.UNPACK_B R51, R51.H1 ;  /* 0x00000033ff33723e */ /* 0x000fe200030006ff */
        /* <DEDUP_REMOVED lines=8> */
[----:B------:R-:W-:Y:S02]  /*f2e0*/  HADD2.F32 R44, -RZ, R51.H0_H0 ;  /* 0x20000033ff2c7230 */ /* 0x000fe40000004100 */
[----:B------:R-:W-:Y:S01]  /*f2f0*/  FMUL.FTZ R79, R49, R66 ;  /* 0x00000042314f7220 */ /* 0x000fe20000410000 */
[----:B------:R-:W-:Y:S02]  /*f300*/  HADD2.F32 R62, -RZ, R61.H0_H0 ;  /* 0x2000003dff3e7230 */ /* 0x000fe40000004100 */
[----:B------:R-:W-:Y:S01]  /*f310*/  FFMA.FTZ R77, R48, R63, -R77 ;  /* 0x0000003f304d7223 */ /* 0x000fe2000001084d */
[----:B------:R-:W-:-:S02]  /*f320*/  HADD2.F32 R51, -RZ, R51.H1_H1 ;  /* 0x30000033ff337230 */ /* 0x000fc40000004100 */
[C---:B------:R-:W-:Y:S01]  /*f330*/  FMUL.FTZ R76, R44.reuse, R66 ;  /* 0x000000422c4c7220 */ /* 0x040fe20000410000 */
[----:B------:R-:W-:Y:S02]  /*f340*/  HADD2.F32 R48, -RZ, R65.H1_H1 ;  /* 0x30000041ff307230 */ /* 0x000fe40000004100 */
[-C--:B------:R-:W-:Y:S01]  /*f350*/  FFMA.FTZ R79, R44, R62.reuse, R79 ;  /* 0x0000003e2c4f7223 */ /* 0x080fe2000001004f */
[----:B------:R-:W-:Y:S02]  /*f360*/  HADD2.F32 R47, -RZ, R47.H1_H1 ;  /* 0x3000002fff2f7230 */ /* 0x000fe40000004100 */
[----:B------:R-:W-:Y:S01]  /*f370*/  FFMA.FTZ R67, R60, R63, R67 ;  /* 0x0000003f3c437223 */ /* 0x000fe20000010043 */
[----:B------:R-:W-:Y:S02]  /*f380*/  HADD2.F32 R50, -RZ, R50.H1_H1 ;  /* 0x30000032ff327230 */ /* 0x000fe40000004100 */
[----:B------:R-:W-:Y:S01]  /*f390*/  FFMA.FTZ R76, R49, R62, -R76 ;  /* 0x0000003e314c7223 */ /* 0x000fe2000001084c */
[----:B------:R-:W-:-:S02]  /*f3a0*/  HADD2.F32 R64, -RZ, R64.H1_H1 ;  /* 0x30000040ff407230 */ /* 0x000fc40000004100 */
[-C--:B------:R-:W-:Y:S01]  /*f3b0*/  FMUL.FTZ R60, R51, R48.reuse ;  /* 0x00000030333c7220 */ /* 0x080fe20000410000 */
[----:B------:R-:W-:Y:S02]  /*f3c0*/  HADD2.F32 R45, -RZ, R45.H1_H1 ;  /* 0x3000002dff2d7230 */ /* 0x000fe40000004100 */
        /* <DEDUP_REMOVED lines=20> */
.L_x_3278:
[----:B------:R-:W-:Y:S05]  /*f510*/  BSYNC B1 ;  /* 0x0000000000017941 */ /* 0x000fea0003800000 */
.L_x_3277:
[----:B0-----:R0:W-:Y:S01]  /*f520*/  STG.E.128 desc[UR54][R52.64], R44 ;  /* 0x0000002c34007986 */ /* 0x0011e2000c101d36 */
[----:B------:R-:W-:-:S13]  /*f530*/  ISETP.GE.AND P3, PT, R55, R156, PT ;  /* 0x0000009c3700720c */ /* 0x000fda0003f66270 */
[----:B------:R-:W-:Y:S05]  /*f540*/  @P3 BRA `(.L_x_3227) ;  /* 0x0000000000f83947 */ /* 0x000fea0003800000 */
[--C-:B0-----:R-:W-:Y:S02]  /*f550*/  SHF.R.S32.HI R44, RZ, 0x1f, R55.reuse ;  /* 0x0000001fff2c7819 */ /* 0x101fe40000011437 */
[----:B------:R-:W-:-:S04]  /*f560*/  IADD3 R55, P3, P4, R120, R140, R55 ;  /* 0x0000008c78377210 */ /* 0x000fc80007c7e037 */
[----:B------:R-:W-:Y:S02]  /*f570*/  IADD3.X R44, R0, R57, R44, P3, P4 ;  /* 0x00000039002c7210 */ /* 0x000fe40001fe842c */
[----:B------:R-:W-:-:S05]  /*f580*/  IADD3 R128, P3, R55, R128, RZ ;  /* 0x0000008037807210 */ /* 0x000fca0007f7e0ff */
[----:B------:R-:W-:-:S05]  /*f590*/  IMAD.X R129, R44, 0x1, R129, P3 ;  /* 0x000000012c817824 */ /* 0x000fca00018e0681 */
[----:B-1----:R0:W-:Y:S01]  /*f5a0*/  STG.E.128 desc[UR54][R128.64], R48 ;  /* 0x0000003080007986 */ /* 0x0021e2000c101d36 */
[----:B------:R-:W-:Y:S05]  /*f5b0*/  BRA `(.L_x_3227) ;  /* 0x0000000000dc7947 */ /* 0x000fea0003800000 */
.L_x_3194:
[----:B------:R-:W-:-:S06]  /*f5c0*/  UISETP.NE.AND UP0, UPT, UR53, 0x3, UPT ;  /* 0x000000033500788c */ /* 0x000fcc000bf05270 */
[----:B------:R-:W-:-:S13]  /*f5d0*/  PLOP3.LUT P2, PT, PT, PT, UP0, 0x80, 0x0 ;  /* 0x000000000000781c */ /* 0x000fda0003f4f008 */
[----:B------:R-:W-:Y:S05]  /*f5e0*/  @!P2 BRA `(.L_x_3279) ;  /* 0x000000000004a947 */ /* 0x000fea0003800000 */
[----:B------:R-:W-:Y:S01]  /*f5f0*/  BPT.TRAP 0x1 ;  /* 0x000000040000795c */ /* 0x000fe20000300000 */
.L_x_3279:
[----:B------:R-:W-:Y:S01]  /*f600*/  LEA R43, R19, R18, 0x3 ;  /* 0x00000012132b7211 */ /* 0x000fe200078e18ff */
[----:B------:R-:W-:Y:S01]  /*f610*/  IMAD R42, R24, -0xa0, R2 ;  /* 0xffffff60182a7824 */ /* 0x000fe200078e0202 */
[----:B------:R-:W-:Y:S01]  /*f620*/  SHF.L.U32 R100, R223, 0x1f, RZ ;  /* 0x0000001fdf647819 */ /* 0x000fe200000006ff */
[----:B------:R-:W-:Y:S03]  /*f630*/  BSSY B1, `(.L_x_3280) ;  /* 0x0000004000017945 */ /* 0x000fe60003800000 */
[----:B------:R-:W0:Y:S01]  /*f640*/  SYNCS.PHASECHK.TRANS64.TRYWAIT P3, [R43+URZ+0x33490], R100 ;  /* 0x033490642b0075a7 */ /* 0x000e22000806017f */
[----:B------:R-:W-:Y:S01]  /*f650*/  VIMNMX R42, R42, 0xa0, PT ;  /* 0x000000a02a2a7848 */ /* 0x000fe20003fe0100 */
[----:B0-----:R-:W-:Y:S06]  /*f660*/  @!P3 BRA `(.L_x_3281) ;  /* 0x000001a00038b947 */ /* 0x001fec0003800000 */
.L_x_3513:
[----:B------:R-:W-:Y:S05]  /*f670*/  BSYNC B1 ;  /* 0x0000000000017941 */ /* 0x000fea0003800000 */
.L_x_3280:
[----:B------:R-:W-:Y:S01]  /*f680*/  ISETP.GE.AND P3, PT, R220, R42, PT ;  /* 0x0000002adc00720c */ /* 0x000fe20003f66270 */
[----:B------:R-:W-:-:S12]  /*f690*/  BSSY B1, `(.L_x_3282) ;  /* 0x0000014000017945 */ /* 0x000fd80003800000 */
[----:B------:R-:W-:Y:S05]  /*f6a0*/  @P3 BRA `(.L_x_3283) ;  /* 0x0000000000483947 */ /* 0x000fea0003800000 */
[----:B------:R-:W-:-:S13]  /*f6b0*/  ISETP.NE.AND P3, PT, R34, RZ, PT ;  /* 0x000000ff2200720c */ /* 0x000fda0003f65270 */
[----:B------:R-:W1:Y:S04]  /*f6c0*/  @P3 LDS.128 R44, [R40+0x24200] ;  /* 0x02420000282c3984 */ /* 0x000e680000000c00 */
[----:B-1----:R-:W-:Y:S01]  /*f6d0*/  @P3 STG.E.128 desc[UR54][R50.64], R44 ;  /* 0x0000002c32003986 */ /* 0x002fe2000c101d36 */
        /* <DEDUP_REMOVED lines=14> */
[----:B-1----:R1:W-:Y:S02]  /*f7c0*/  @P3 STG.E.128 desc[UR54][R50.64+0xa0], R44 ;  /* 0x0000a02c32003986 */ /* 0x0023e4000c101d36 */
.L_x_3283:
[----:B------:R-:W-:Y:S05]  /*f7d0*/  BSYNC B1 ;  /* 0x0000000000017941 */ /* 0x000fea0003800000 */
.L_x_3282:
[----:B-1----:R-:W-:-:S05]  /*f7e0*/  VIADD R44, R220, 0x80 ;  /* 0x00000080dc2c7836 */ /* 0x002fca0000000000 */
[----:B------:R-:W-:-:S13]  /*f7f0*/  ISETP.GE.AND P3, PT, R44, R42, PT ;  /* 0x0000002a2c00720c */ /* 0x000fda0003f66270 */
        /* <DEDUP_REMOVED lines=19> */
.L_x_3227:
[----:B------:R-:W-:Y:S05]  /*f930*/  BSYNC B0 ;  /* 0x0000000000007941 */ /* 0x000fea0003800000 */
.L_x_3193:
        /* <DEDUP_REMOVED lines=17> */
.L_x_3285:
[----:B------:R-:W-:Y:S05]  /*fa50*/  BSYNC B0 ;  /* 0x0000000000007941 */ /* 0x000fea0003800000 */
.L_x_3284:
[----:B------:R-:W1:Y:S01]  /*fa60*/  SYNCS.PHASECHK.TRANS64.TRYWAIT P2, [R43+URZ+0x334b0], R100 ;  /* 0x0334b0642b0075a7 */ /* 0x000e62000804017f */
[----:B------:R-:W-:Y:S01]  /*fa70*/  ULDC UR37, c[0x0][0x2e4] ;  /* 0x0000b90000257ab9 */ /* 0x000fe20000000800 */
[----:B------:R-:W-:Y:S01]  /*fa80*/  ULDC.64 UR40, c[0x0][0x318] ;  /* 0x0000c60000287ab9 */ /* 0x000fe20000000a00 */
[----:B------:R-:W-:Y:S01]  /*fa90*/  ULDC.64 UR38, c[0x0][0x308] ;  /* 0x0000c20000267ab9 */ /* 0x000fe20000000a00 */
[----:B------:R-:W-:Y:S01]  /*faa0*/  BSSY B0, `(.L_x_3286) ;  /* 0x0000003000007945 */ /* 0x000fe20003800000 */
[----:B------:R-:W-:-:S03]  /*fab0*/  IMAD.WIDE R48, R24, 0xa0, R102 ;  /* 0x000000a018307825 */ /* 0x000fc600078e0266 */
[----:B-1----:R-:W-:Y:S05]  /*fac0*/  @!P2 BRA `(.L_x_3287) ;  /* 0x0000019c0034a947 */ /* 0x002fea0003800000 */
.L_x_3514:
[----:B------:R-:W-:Y:S05]  /*fad0*/  BSYNC B0 ;  /* 0x0000000000007941 */ /* 0x000fea0003800000 */
.L_x_3286:
[----:B------:R-:W-:Y:S01]  /*fae0*/  ISETP.GE.AND P2, PT, R220, R42, PT ;  /* 0x0000002adc00720c */ /* 0x000fe20003f46270 */
[----:B------:R-:W-:-:S12]  /*faf0*/  BSSY B0, `(.L_x_3288) ;  /* 0x000001b000007945 */ /* 0x000fd80003800000 */
[----:B------:R-:W-:Y:S05]  /*fb00*/  @P2 BRA `(.L_x_3289) ;  /* 0x0000000000642947 */ /* 0x000fea0003800000 */
[----:B0-----:R-:W-:Y:S02]  /*fb10*/  IMAD.MOV.U32 R44, RZ, RZ, R118 ;  /* 0x000000ffff2c7224 */ /* 0x001fe400078e0076 */
        /* <DEDUP_REMOVED lines=23> */
[----:B0-----:R2:W-:Y:S02]  /*fc90*/  @!P2 STG.E.128 desc[UR54][R50.64+0xa0], R44 ;  /* 0x0000a02c3200a986 */ /* 0x0015e4000c101d36 */
.L_x_3289:
[----:B------:R-:W-:Y:S05]  /*fca0*/  BSYNC B0 ;  /* 0x0000000000007941 */ /* 0x000fea0003800000 */
.L_x_3288:
[----:B0-2---:R-:W-:Y:S01]  /*fcb0*/  VIADD R44, R220, 0x80 ;  /* 0x00000080dc2c7836 */ /* 0x005fe20000000000 */
[----:B------:R-:W-:Y:S04]  /*fcc0*/  BSSY B0, `(.L_x_3290) ;  /* 0x000001e000007945 */ /* 0x000fe80003800000 */
[----:B------:R-:W-:-:S13]  /*fcd0*/  ISETP.GE.AND P2, PT, R44, R42, PT ;  /* 0x0000002a2c00720c */ /* 0x000fda0003f46270 */
[----:B------:R-:W-:Y:S05]  /*fce0*/  @P2 BRA `(.L_x_3291) ;  /* 0x00000000006c2947 */ /* 0x000fea0003800000 */
[----:B------:R-:W-:Y:S01]  /*fcf0*/  IADD3 R47, P2, R48, 0x80, RZ ;  /* 0x00000080302f7810 */ /* 0x000fe20007f5e0ff */
        /* <DEDUP_REMOVED lines=26> */
.L_x_3291:
[----:B------:R-:W-:Y:S05]  /*fea0*/  BSYNC B0 ;  /* 0x0000000000007941 */ /* 0x000fea0003800000 */
.L_x_3290:
[----:B------:R-:W2:Y:S01]  /*feb0*/  LDL R40, [R1+0x10] ;  /* 0x0000100001287983 */ /* 0x000ea20000100800 */
[----:B------:R-:W-:Y:S02]  /*fec0*/  VIADD R19, R19, 0x1 ;  /* 0x0000000113137836 */ /* 0x000fe40000000000 */
[----:B-1----:R-:W-:Y:S01]  /*fed0*/  @!P3 VIADD R43, R43, 0x334c0 ;  /* 0x000334c02b2bb836 */ /* 0x002fe20000000000 */
[----:B------:R-:W-:Y:S01]  /*fee0*/  @!PT LDS RZ, [RZ] ;  /* 0x00000000fffff984 */ /* 0x000fe20000000800 */
[----:B------:R-:W-:Y:S01]  /*fef0*/  @!PT LDS RZ, [RZ] ;  /* 0x00000000fffff984 */ /* 0x000fe20000000800 */
[----:B------:R-:W-:Y:S01]  /*ff00*/  @!PT LDS RZ, [RZ] ;  /* 0x00000000fffff984 */ /* 0x000fe20000000800 */
[----:B------:R-:W-:Y:S01]  /*ff10*/  @!PT LDS RZ, [RZ] ;  /* 0x00000000fffff984 */ /* 0x000fe20000000800 */
[----:B------:R1:W-:Y:S06]  /*ff20*/  MEMBAR.ALL.CTA ;  /* 0x0000000000007992 */ /* 0x0003ec0000008000 */
[----:B-1----:R-:W1:Y:S02]  /*ff30*/  FENCE.VIEW.ASYNC.S ;  /* 0x00000000000073c6 */ /* 0x002e640000000000 */
[----:B-1----:R1:W-:Y:S01]  /*ff40*/  BAR.SYNC.DEFER_BLOCKING R151, 0x80 ;  /* 0x000200970000751d */ /* 0x0023e20000010000 */
[----:B------:R-:W-:-:S02]  /*ff50*/  ISETP.NE.AND P2, PT, R19, 0x2, PT ;  /* 0x000000021300780c */ /* 0x000fc40003f45270 */
[----:B------:R-:W-:Y:S02]  /*ff60*/  @!P3 PRMT R43, RZ, 0x654, R43 ;  /* 0x00000654ff2bb816 */ /* 0x000fe4000000002b */
[----:B------:R-:W-:Y:S02]  /*ff70*/  SEL R19, R19, RZ, P2 ;  /* 0x000000ff13137207 */ /* 0x000fe40001000000 */
[----:B------:R1:W-:Y:S01]  /*ff80*/  @!P3 SYNCS.ARRIVE.TRANS64.RED.A1T0 RZ, [R43+URZ], RZ ;  /* 0x000000ff2bffb9a7 */ /* 0x0003e2000810043f */
[----:B--2---:R-:W-:Y:S02]  /*ff90*/  LOP3.LUT P4, RZ, R40, 0x2, RZ, 0xc0, !PT ;  /* 0x0000000228ff7812 */ /* 0x004fe4000788c0ff */
[----:B------:R-:W-:-:S04]  /*ffa0*/  SEL R40, RZ, 0x1, P2 ;  /* 0x00000001ff287807 */ /* 0x000fc80001000000 */
[----:B------:R-:W-:-:S07]  /*ffb0*/  LOP3.LUT R223, R223, R40, RZ, 0x3c, !PT ;  /* 0x00000028dfdf7212 */ /* 0x000fce00078e3cff */
[----:B-1----:R-:W-:Y:S05]  /*ffc0*/  @P4 BRA `(.L_x_3292) ;  /* 0xffffff2800244947 */ /* 0x002fea000383ffff */
[----:B------:R-:W1:Y:S01]  /*ffd0*/  S2R R41, SR_TID.X ;  /* 0x0000000000297919 */ /* 0x000e620000002100 */
[----:B------:R-:W-:Y:S02]  /*ffe0*/  PLOP3.LUT P0, PT, PT, PT, PT, 0x8, 0x0 ;  /* 0x000000000000781c */ /* 0x000fe40003f0e170 */
[----:B-1----:R-:W-:-:S04]  /*fff0*/  SHF.R.U32.HI R41, RZ, 0x7, R41 ;  /* 0x00000007ff297819 */ /* 0x002fc80000011629 */
[----:B------:R-:W-:-:S13]  /*10000*/  ISETP.NE.AND P4, PT, R41, 0x1, PT ;  /* 0x000000012900780c */ /* 0x000fda0003f85270 */
[----:B------:R-:W-:Y:S06]  /*10010*/  @!P4 BAR.ARV 0x9, 0x100 ;  /* 0x024400000000cb1d */ /* 0x000fec0000002000 */
.L_x_3188:
[----:B------:R-:W1:Y:S01]  /*10020*/  LDC R0, c[0x0][0x428] ;  /* 0x00010a00ff007b82 */ /* 0x000e620000000800 */
[----:B------:R-:W-:Y:S05]  /*10030*/  @P0 BRA `(.L_x_3293) ;  /* 0x00000000000c0947 */ /* 0x000fea0003800000 */
[----:B------:R-:W2:Y:S01]  /*10040*/  FENCE.VIEW.ASYNC.G ;  /* 0x00000000000073c6 */ /* 0x000ea20000000100 */
[----:B------:R-:W-:Y:S05]  /*10050*/  WARPSYNC.ALL ;  /* 0x0000000000007948 */ /* 0x000fea0003800000 */
[----:B--2---:R-:W-:Y:S06]  /*10060*/  BAR.ARV 0xc, 0x180 ;  /* 0x0306000000007b1d */ /* 0x004fec0000002000 */
.L_x_3293:
[----:B------:R-:W2:Y:S01]  /*10070*/  LDL R4, [R1+0xc] ;  /* 0x00000c0001047983 */ /* 0x000ea20000100800 */
[----:B------:R-:W-:Y:S01]  /*10080*/  ULDC.64 UR4, c[0x0][0x990] ;  /* 0x0002640000047ab9 */ /* 0x000fe20000000a00 */
[----:B-1----:R-:W-:Y:S01]  /*10090*/  ISETP.NE.AND P2, PT, R0, 0x1, PT ;  /* 0x000000010000780c */ /* 0x002fe20003f45270 */
[----:B------:R-:W-:Y:S01]  /*100a0*/  ULDC.64 UR6, c[0x0][0x998] ;  /* 0x0002660000067ab9 */ /* 0x000fe20000000a00 */
[----:B------:R-:W-:Y:S01]  /*100b0*/  ISETP.NE.U32.AND P0, PT, RZ, UR4, PT ;  /* 0x00000004ff007c0c */ /* 0x000fe2000bf05070 */
[----:B------:R-:W-:Y:S01]  /*100c0*/  IMAD.MOV.U32 R7, RZ, RZ, R126 ;  /* 0x000000ffff077224 */ /* 0x000fe200078e007e */
[----:B------:R-:W-:Y:S02]  /*100d0*/  ISETP.NE.U32.AND P1, PT, RZ, UR6, PT ;  /* 0x00000006ff007c0c */ /* 0x000fe4000bf25070 */
[----:B------:R-:W-:Y:S02]  /*100e0*/  ISETP.NE.AND.EX P0, PT, RZ, UR5, PT, P0 ;  /* 0x00000005ff007c0c */ /* 0x000fe4000bf05300 */
[----:B------:R-:W-:-:S05]  /*100f0*/  ISETP.NE.AND.EX P1, PT, RZ, UR7, PT, P1 ;  /* 0x00000007ff007c0c */ /* 0x000fca000bf25310 */
[----:B------:R-:W1:Y:S08]  /*10100*/  @P2 LDC R3, c[0x0][0x42c] ;  /* 0x00010b00ff032b82 */ /* 0x000e700000000800 */
[----:B------:R-:W3:Y:S08]  /*10110*/  @P0 LDC.64 R10, c[0x0][0x9a8] ;  /* 0x00026a00ff0a0b82 */ /* 0x000ef00000000a00 */
[----:B------:R-:W4:Y:S08]  /*10120*/  @P2 LDC R2, c[0x0][0x430] ;  /* 0x00010c00ff022b82 */ /* 0x000f300000000800 */
[----:B------:R-:W0:Y:S01]  /*10130*/  @P1 LDC.64 R12, c[0x0][0x9b8] ;  /* 0x00026e00ff0c1b82 */ /* 0x000e220000000a00 */
[----:B-1----:R-:W-:-:S07]  /*10140*/  @P2 IMAD.HI.U32 R3, R126, R3, RZ ;  /* 0x000000037e032227 */ /* 0x002fce00078e00ff */
[----:B------:R-:W1:Y:S08]  /*10150*/  @P0 LDC.64 R14, c[0x0][0x9b0] ;  /* 0x00026c00ff0e0b82 */ /* 0x000e700000000a00 */
[----:B------:R-:W1:Y:S01]  /*10160*/  @P1 LDC.64 R20, c[0x0][0x9c0] ;  /* 0x00027000ff141b82 */ /* 0x000e620000000a00 */
[----:B----4-:R-:W-:Y:S01]  /*10170*/  @P2 SHF.R.U32.HI R7, RZ, R2, R3 ;  /* 0x00000002ff072219 */ /* 0x010fe20000011603 */
[----:B---3--:R-:W-:-:S03]  /*10180*/  @P0 IMAD.WIDE.U32 R2, R236, R10, RZ ;  /* 0x0000000aec020225 */ /* 0x008fc600078e00ff */
[----:B------:R-:W-:Y:S01]  /*10190*/  @P0 SHF.R.S32.HI R9, RZ, 0x1f, R7 ;  /* 0x0000001fff090819 */ /* 0x000fe20000011407 */
[C---:B--2---:R-:W-:Y:S02]  /*101a0*/  @P0 IMAD R0, R4.reuse, R10, RZ ;  /* 0x0000000a04000224 */ /* 0x044fe400078e02ff */
[-C--:B0-----:R-:W-:Y:S02]  /*101b0*/  @P1 IMAD R4, R4, R12.reuse, RZ ;  /* 0x0000000c04041224 */ /* 0x081fe400078e02ff */
[C---:B------:R-:W-:Y:S02]  /*101c0*/  @P0 IMAD R11, R236.reuse, R11, R0 ;  /* 0x0000000bec0b0224 */ /* 0x040fe400078e0200 */
[C---:B------:R-:W-:Y:S02]  /*101d0*/  @P1 IMAD R13, R236.reuse, R13, R4 ;  /* 0x0000000dec0d1224 */ /* 0x040fe400078e0204 */
[----:B------:R-:W-:Y:S01]  /*101e0*/  @P0 IMAD.IADD R3, R3, 0x1, R11 ;  /* 0x0000000103030824 */ /* 0x000fe200078e020b */
[----:B------:R-:W-:Y:S01]  /*101f0*/  @P1 SHF.R.S32.HI R11, RZ, 0x1f, R7 ;  /* 0x0000001fff0b1819 */ /* 0x000fe20000011407 */
[----:B------:R-:W-:-:S04]  /*10200*/  @P1 IMAD.WIDE.U32 R4, R236, R12, RZ ;  /* 0x0000000cec041225 */ /* 0x000fc800078e00ff */
[----:B-1----:R-:W-:Y:S02]  /*10210*/  @P0 IMAD R0, R9, R14, RZ ;  /* 0x0000000e09000224 */ /* 0x002fe400078e02ff */
[----:B------:R-:W-:Y:S02]  /*10220*/  @P1 IMAD R6, R11, R20, RZ ;  /* 0x000000140b061224 */ /* 0x000fe400078e02ff */
[----:B------:R-:W-:Y:S02]  /*10230*/  @P1 IMAD.IADD R5, R5, 0x1, R13 ;  /* 0x0000000105051824 */ /* 0x000fe400078e020d */
[C---:B------:R-:W-:Y:S02]  /*10240*/  @P0 IMAD R9, R7.reuse, R15, R0 ;  /* 0x0000000f07090224 */ /* 0x040fe400078e0200 */
[----:B------:R-:W-:-:S04]  /*10250*/  @P0 IMAD.WIDE.U32 R2, R7, R14, R2 ;  /* 0x0000000e07020225 */ /* 0x000fc800078e0002 */
[C---:B------:R-:W-:Y:S02]  /*10260*/  @P1 IMAD R11, R7.reuse, R21, R6 ;  /* 0x00000015070b1224 */ /* 0x040fe400078e0206 */
[----:B------:R-:W-:Y:S01]  /*10270*/  @P1 IMAD.WIDE.U32 R6, R7, R20, R4 ;  /* 0x0000001407061225 */ /* 0x000fe200078e0004 */
[----:B------:R-:W-:Y:S02]  /*10280*/  @P0 IADD3 R5, R3, R9, RZ ;  /* 0x0000000903050210 */ /* 0x000fe40007ffe0ff */
[----:B------:R-:W-:Y:S01]  /*10290*/  @P0 LEA R4, P3, R2, UR4, 0x2 ;  /* 0x0000000402040c11 */ /* 0x000fe2000f8610ff */
[----:B------:R-:W-:Y:S01]  /*102a0*/  @P1 IMAD.IADD R3, R7, 0x1, R11 ;  /* 0x0000000107031824 */ /* 0x000fe200078e020b */
[----:B------:R-:W-:Y:S01]  /*102b0*/  @P1 LEA R8, P4, R6, UR6, 0x2 ;  /* 0x0000000606081c11 */ /* 0x000fe2000f8810ff */
[----:B------:R-:W-:Y:S01]  /*102c0*/  IMAD.MOV.U32 R0, RZ, RZ, 0x3f800000 ;  /* 0x3f800000ff007424 */ /* 0x000fe200078e00ff */
[----:B------:R-:W-:Y:S01]  /*102d0*/  @P0 LEA.HI.X R5, R2, UR5, R5, 0x2, P3 ;  /* 0x0000000502050c11 */ /* 0x000fe200098f1405 */
[----:B------:R-:W0:Y:S01]  /*102e0*/  @P2 LDC R7, c[0x0][0x42c] ;  /* 0x00010b00ff072b82 */ /* 0x000e220000000800 */
[----:B------:R-:W-:Y:S01]  /*102f0*/  @P1 LEA.HI.X R9, R6, UR7, R3, 0x2, P4 ;  /* 0x0000000706091c11 */ /* 0x000fe2000a0f1403 */
[----:B------:R-:W-:Y:S01]  /*10300*/  IMAD.MOV.U32 R3, RZ, RZ, 0x3f800000 ;  /* 0x3f800000ff037424 */ /* 0x000fe200078e00ff */
[----:B------:R-:W-:-:S03]  /*10310*/  ULDC UR4, c[0x0][0x988] ;  /* 0x0002620000047ab9 */ /* 0x000fc60000000800 */
[----:B------:R1:W2:Y:S02]  /*10320*/  @P1 LDG.E R0, desc[UR54][R8.64] ;  /* 0x0000003608001981 */ /* 0x0002a4000c1e1900 */
[----:B------:R-:W3:Y:S02]  /*10330*/  @P2 LDC R2, c[0x0][0x430] ;  /* 0x00010c00ff022b82 */ /* 0x000ee40000000800 */
[----:B------:R4:W2:Y:S01]  /*10340*/  @P0 LDG.E R3, desc[UR54][R4.64] ;  /* 0x0000003604030981 */ /* 0x0008a2000c1e1900 */
[----:B------:R-:W-:Y:S01]  /*10350*/  ISETP.GE.AND P1, PT, R149, 0x1, PT ;  /* 0x000000019500780c */ /* 0x000fe20003f26270 */
[----:B------:R-:W-:Y:S01]  /*10360*/  IMAD.MOV.U32 R24, RZ, RZ, R126 ;  /* 0x000000ffff187224 */ /* 0x000fe200078e007e */
[----:B------:R-:W-:Y:S01]  /*10370*/  PLOP3.LUT P0, PT, PT, PT, PT, 0x80, 0x0 ;  /* 0x000000000000781c */ /* 0x000fe20003f0f070 */
[----:B0-----:R-:W-:Y:S01]  /*10380*/  @P2 IMAD.HI.U32 R7, R126, R7, RZ ;  /* 0x000000077e072227 */ /* 0x001fe200078e00ff */
[----:B------:R-:W-:Y:S02]  /*10390*/  CS2R R120, SRZ ;  /* 0x0000000000787805 */ /* 0x000fe4000001ff00 */
[----:B------:R-:W-:-:S02]  /*103a0*/  CS2R R34, SRZ ;  /* 0x0000000000227805 */ /* 0x000fc4000001ff00 */
[----:B---3--:R-:W-:Y:S01]  /*103b0*/  @P2 SHF.R.U32.HI R24, RZ, R2, R7 ;  /* 0x00000002ff182219 */ /* 0x008fe20000011607 */
[----:B------:R-:W-:Y:S01]  /*103c0*/  IMAD.MOV.U32 R119, RZ, RZ, RZ ;  /* 0x000000ffff777224 */ /* 0x000fe200078e00ff */
[----:B------:R-:W-:Y:S02]  /*103d0*/  CS2R R80, SRZ ;  /* 0x0000000000507805 */ /* 0x000fe4000001ff00 */
[----:B------:R-:W-:Y:S02]  /*103e0*/  CS2R R76, SRZ ;  /* 0x00000000004c7805 */ /* 0x000fe4000001ff00 */
[----:B------:R-:W-:Y:S01]  /*103f0*/  CS2R R38, SRZ ;  /* 0x0000000000267805 */ /* 0x000fe2000001ff00 */
[----:B------:R0:W-:Y:S01]  /*10400*/  STL [R1], R24 ;  /* 0x0000001801007387 */ /* 0x0001e20000100800 */
        /* <DEDUP_REMOVED lines=12> */
[----:B------:R-:W-:Y:S02]  /*104d0*/  MOV R86, RZ ;  /* 0x000000ff00567202 */ /* 0x000fe40000000f00 */
        /* <DEDUP_REMOVED lines=18> */
[----:B------:R-:W-:Y:S01]  /*10600*/  CS2R R10, SRZ ;  /* 0x00000000000a7805 */ /* 0x000fe2000001ff00 */
[----:B------:R-:W-:Y:S01]  /*10610*/  IMAD.MOV.U32 R55, RZ, RZ, RZ ;  /* 0x000000ffff377224 */ /* 0x000fe200078e00ff */
[----:B------:R-:W-:Y:S02]  /*10620*/  CS2R R108, SRZ ;  /* 0x00000000006c7805 */ /* 0x000fe4000001ff00 */
[----:B-1----:R-:W-:-:S02]  /*10630*/  CS2R R8, SRZ ;  /* 0x0000000000087805 */ /* 0x002fc4000001ff00 */
        /* <DEDUP_REMOVED lines=8> */
[----:B0-----:R-:W-:Y:S02]  /*106c0*/  CS2R R24, SRZ ;  /* 0x0000000000187805 */ /* 0x001fe4000001ff00 */
[----:B----4-:R-:W-:Y:S02]  /*106d0*/  CS2R R4, SRZ ;  /* 0x0000000000047805 */ /* 0x010fe4000001ff00 */
[----:B------:R-:W-:Y:S01]  /*106e0*/  CS2R R132, SRZ ;  /* 0x0000000000847805 */ /* 0x000fe2000001ff00 */
[----:B--2---:R-:W-:-:S04]  /*106f0*/  FMUL.FTZ R0, R3, R0 ;  /* 0x0000000003007220 */ /* 0x004fc80000410000 */
[----:B------:R-:W-:Y:S01]  /*10700*/  FMUL.FTZ R2, R0, UR4 ;  /* 0x0000000400027c20 */ /* 0x000fe20008410000 */
[----:B------:R-:W-:Y:S06]  /*10710*/  @!P1 BRA `(.L_x_3294) ;  /* 0x000000e800749947 */ /* 0x000fec0003800000 */
[----:B------:R-:W-:-:S03]  /*10720*/  UMOV UR4, 0xffffffff ;  /* 0xffffffff00047882 */ /* 0x000fc60000000000 */
[----:B------:R-:W-:Y:S05]  /*10730*/  BRA.DIV UR4, `(.L_x_3295) ;  /* 0x00000192042c7947 */ /* 0x000fea000b800000 */
[----:B------:R-:W0:Y:S02]  /*10740*/  S2R R0, SR_TID.X ;  /* 0x0000000000007919 */ /* 0x000e240000002100 */
[----:B0-----:R-:W-:-:S05]  /*10750*/  VIADD R3, R0, 0xffffff80 ;  /* 0xffffff8000037836 */ /* 0x001fca0000000000 */
[----:B------:R-:W-:-:S04]  /*10760*/  SHF.R.S32.HI R0, RZ, 0x1f, R3 ;  /* 0x0000001fff007819 */ /* 0x000fc80000011403 */
[----:B------:R-:W-:-:S04]  /*10770*/  LEA.HI R0, R0, R3, RZ, 0x7 ;  /* 0x0000000300007211 */ /* 0x000fc800078f38ff */
[----:B------:R-:W-:-:S05]  /*10780*/  SHF.R.S32.HI R0, RZ, 0x7, R0 ;  /* 0x00000007ff007819 */ /* 0x000fca0000011400 */
[----:B------:R0:W1:Y:S02]  /*10790*/  SHFL.IDX PT, R231, R0, RZ, 0x1f ;  /* 0x00001fff00e77589 */ /* 0x00006400000e0000 */
.L_x_3517:
[----:B01----:R-:W-:Y:S01]  /*107a0*/  LEA.HI R0, R231, R231, RZ, 0x1 ;  /* 0x000000e7e7007211 */ /* 0x003fe200078f08ff */
        /* <DEDUP_REMOVED lines=16> */
[----:B------:R-:W-:Y:S01]  /*108b0*/  MOV R13, RZ ;  /* 0x000000ff000d7202 */ /* 0x000fe20000000f00 */
[----:B------:R-:W-:Y:S02]  /*108c0*/  IMAD.U32 R7, RZ, RZ, UR7 ;  /* 0x00000007ff077e24 */ /* 0x000fe4000f8e00ff */
[----:B------:R-:W-:-:S02]  /*108d0*/  IMAD.U32 R10, RZ, RZ, UR4 ;  /* 0x00000004ff0a7e24 */ /* 0x000fc4000f8e00ff */
[----:B------:R-:W-:Y:S02]  /*108e0*/  IMAD.U32 R11, RZ, RZ, UR5 ;  /* 0x00000005ff0b7e24 */ /* 0x000fe4000f8e00ff */
[----:B------:R-:W-:Y:S02]  /*108f0*/  IMAD.MOV.U32 R8, RZ, RZ, 0x70 ;  /* 0x00000070ff087424 */ /* 0x000fe400078e00ff */
[----:B0-----:R-:W-:-:S07]  /*10900*/  IMAD.MOV.U32 R12, RZ, RZ, 0x1 ;  /* 0x00000001ff0c7424 */ /* 0x001fce00078e00ff */
[----:B------:R-:W-:-:S07]  /*10910*/  LEPC R20, `(.L_x_3296) ;  /* 0x000000001014794e */ /* 0x000fce0000000000 */
[----:B-1---5:R-:W-:Y:S05]  /*10920*/  CALL.ABS.NOINC R14 ;  /* 0x000000000e007343 */ /* 0x022fea0003c00000 */
.L_x_3296:
        /* <DEDUP_REMOVED lines=8> */
[----:B------:R0:W1:Y:S03]  /*109b0*/  SYNCS.PHASECHK.TRANS64.TRYWAIT P0, [R18+URZ+0x33400], R3 ;  /* 0x03340003120075a7 */ /* 0x000066000800017f */
[----:B-1----:R-:W-:Y:S05]  /*109c0*/  @!P0 NANOSLEEP.SYNCS 0x989680 ;  /* 0x009896800000895d */ /* 0x002fea0003900000 */
[----:B------:R-:W1:Y:S01]  /*109d0*/  @!P0 SYNCS.PHASECHK.TRANS64 P0, [R18+URZ+0x33400], R3 ;  /* 0x03340003120085a7 */ /* 0x000e62000800007f */
[----:B------:R-:W-:Y:S04]  /*109e0*/  BSSY B0, `(.L_x_3298) ;  /* 0x0000006000007945 */ /* 0x000fe80003800000 */
[----:B-1----:R-:W-:Y:S05]  /*109f0*/  @P0 BRA `(.L_x_3299) ;  /* 0x0000000000100947 */ /* 0x002fea0003800000 */
.L_x_3300:
[----:B-1----:R1:W2:Y:S02]  /*10a00*/  SYNCS.PHASECHK.TRANS64.TRYWAIT P0, [R18+URZ+0x33400], R3 ;  /* 0x03340003120075a7 */ /* 0x0022a4000800017f */
[----:B--2---:R-:W-:Y:S05]  /*10a10*/  @!P0 NANOSLEEP.SYNCS 0x989680 ;  /* 0x009896800000895d */ /* 0x004fea0003900000 */
[----:B------:R-:W2:Y:S02]  /*10a20*/  @!P0 SYNCS.PHASECHK.TRANS64 P0, [R18+URZ+0x33400], R3 ;  /* 0x03340003120085a7 */ /* 0x000ea4000800007f */
[----:B--2---:R-:W-:Y:S05]  /*10a30*/  @!P0 BRA `(.L_x_3300) ;  /* 0xfffffffc00f08947 */ /* 0x004fea000383ffff */
.L_x_3299:
[----:B------:R-:W-:Y:S05]  /*10a40*/  BSYNC B0 ;  /* 0x0000000000007941 */ /* 0x000fea0003800000 */
.L_x_3298:
[----:B------:R-:W-:Y:S05]  /*10a50*/  BRA `(.L_x_3301) ;  /* 0x0000006800bc7947 */ /* 0x000fea0003800000 */
.L_x_3297:
[----:B------:R-:W0:Y:S01]  /*10a60*/  LDC.64 R24, c[0x0][0x3c8] ;  /* 0x0000f200ff187b82 */ /* 0x000e220000000a00 */
[----:B-----5:R-:W-:Y:S01]  /*10a70*/  SHF.R.S32.HI R0, RZ, 0x1f, R123 ;  /* 0x0000001fff007819 */ /* 0x020fe2000001147b */
[--C-:B------:R-:W-:Y:S01]  /*10a80*/  IMAD.MOV.U32 R8, RZ, RZ, R16.reuse ;  /* 0x000000ffff087224 */ /* 0x100fe200078e0010 */
[----:B------:R-:W-:Y:S01]  /*10a90*/  SHF.R.S32.HI R9, RZ, 0x1f, R16 ;  /* 0x0000001fff097819 */ /* 0x000fe20000011410 */
[--C-:B------:R-:W-:Y:S01]  /*10aa0*/  IMAD.MOV.U32 R10, RZ, RZ, R22.reuse ;  /* 0x000000ffff0a7224 */ /* 0x100fe200078e0016 */
[----:B------:R-:W-:Y:S01]  /*10ab0*/  SHF.R.S32.HI R11, RZ, 0x1f, R22 ;  /* 0x0000001fff0b7819 */ /* 0x000fe20000011416 */
[----:B------:R-:W-:Y:S01]  /*10ac0*/  ULDC.64 UR4, c[0x0][0x3d8] ;  /* 0x0000f60000047ab9 */ /* 0x000fe20000000a00 */
[----:B------:R-:W-:Y:S01]  /*10ad0*/  ULDC.64 UR6, c[0x0][0x3c8] ;  /* 0x0000f20000067ab9 */ /* 0x000fe20000000a00 */
[----:B------:R-:W1:Y:S01]  /*10ae0*/  LDC.64 R48, c[0x0][0x3e0] ;  /* 0x0000f800ff307b82 */ /* 0x000e620000000a00 */
[----:B------:R-:W-:Y:S01]  /*10af0*/  IMAD R12, R0, UR4, RZ ;  /* 0x00000004000c7c24 */ /* 0x000fe2000f8e02ff */
[----:B------:R-:W-:Y:S01]  /*10b00*/  ULOP3.LUT UP0, URZ, UR52, 0x1bf, URZ, 0xc0, !UPT ;  /* 0x000001bf343f7892 */ /* 0x000fe2000f80c03f */
[----:B------:R-:W-:-:S04]  /*10b10*/  IMAD.WIDE.U32 R4, R123, UR4, R8 ;  /* 0x000000047b047c25 */ /* 0x000fc8000f8e0008 */
[C---:B------:R-:W-:Y:S01]  /*10b20*/  IMAD.WIDE.U32 R6, R123.reuse, UR4, R10 ;  /* 0x000000047b067c25 */ /* 0x040fe2000f8e000a */
[----:B------:R-:W-:Y:S02]  /*10b30*/  IADD3 R52, P0, R4, UR6, RZ ;  /* 0x0000000604347c10 */ /* 0x000fe4000ff1e0ff */
[----:B------:R-:W-:Y:S01]  /*10b40*/  PLOP3.LUT P2, PT, PT, PT, UP0, 0x80, 0x0 ;  /* 0x000000000000781c */ /* 0x000fe20003f4f008 */
[----:B------:R-:W-:Y:S01]  /*10b50*/  IMAD R3, R123, UR5, R12 ;  /* 0x000000057b037c24 */ /* 0x000fe2000f8e020c */
[----:B------:R-:W-:-:S04]  /*10b60*/  IADD3 R56, P1, R6, UR6, RZ ;  /* 0x0000000606387c10 */ /* 0x000fc8000ff3e0ff */
[----:B------:R-:W-:Y:S01]  /*10b70*/  IADD3.X R53, R3, UR7, R5, P0, !PT ;  /* 0x0000000703357c10 */ /* 0x000fe200087fe405 */
[----:B0-----:R-:W-:Y:S01]  /*10b80*/  IMAD.WIDE.U32 R24, R123, UR4, R24 ;  /* 0x000000047b187c25 */ /* 0x001fe2000f8e0018 */
[----:B------:R-:W-:Y:S01]  /*10b90*/  IADD3.X R57, R3, UR7, R7, P1, !PT ;  /* 0x0000000703397c10 */ /* 0x000fe20008ffe407 */
[----:B------:R-:W-:Y:S01]  /*10ba0*/  ULDC.64 UR6, c[0x0][0x3e8] ;  /* 0x0000fa0000067ab9 */ /* 0x000fe20000000a00 */
[----:B------:R-:W-:Y:S01]  /*10bb0*/  ULDC.64 UR4, c[0x0][0x3e0] ;  /* 0x0000f80000047ab9 */ /* 0x000fe20000000a00 */
[----:B------:R-:W-:Y:S02]  /*10bc0*/  IMAD R0, R0, UR6, RZ ;  /* 0x0000000600007c24 */ /* 0x000fe4000f8e02ff */
[----:B------:R-:W-:-:S04]  /*10bd0*/  IMAD.WIDE.U32 R4, R123, UR6, R8 ;  /* 0x000000067b047c25 */ /* 0x000fc8000f8e0008 */
[----:B------:R-:W-:Y:S01]  /*10be0*/  IMAD.WIDE.U32 R6, R123, UR6, R10 ;  /* 0x000000067b067c25 */ /* 0x000fe2000f8e000a */
[----:B------:R-:W-:-:S03]  /*10bf0*/  IADD3 R54, P0, R4, UR4, RZ ;  /* 0x0000000404367c10 */ /* 0x000fc6000ff1e0ff */
[C---:B------:R-:W-:Y:S01]  /*10c00*/  IMAD R27, R123.reuse, UR7, R0 ;  /* 0x000000077b1b7c24 */ /* 0x040fe2000f8e0200 */
[----:B------:R-:W-:Y:S01]  /*10c10*/  IADD3 R58, P1, R6, UR4, RZ ;  /* 0x00000004063a7c10 */ /* 0x000fe2000ff3e0ff */
[----:B-1----:R-:W-:-:S03]  /*10c20*/  IMAD.WIDE.U32 R48, R123, UR6, R48 ;  /* 0x000000067b307c25 */ /* 0x002fc6000f8e0030 */
[----:B------:R-:W-:Y:S01]  /*10c30*/  IADD3.X R55, R27, UR5, R5, P0, !PT ;  /* 0x000000051b377c10 */ /* 0x000fe200087fe405 */
[----:B------:R-:W-:Y:S01]  /*10c40*/  IMAD.IADD R26, R3, 0x1, R25 ;  /* 0x00000001031a7824 */ /* 0x000fe200078e0219 */
[C---:B------:R-:W-:Y:S01]  /*10c50*/  IADD3.X R59, R27.reuse, UR5, R7, P1, !PT ;  /* 0x000000051b3b7c10 */ /* 0x040fe20008ffe407 */
[----:B------:R-:W-:Y:S01]  /*10c60*/  IMAD.IADD R27, R27, 0x1, R49 ;  /* 0x000000011b1b7824 */ /* 0x000fe200078e0231 */
        /* <DEDUP_REMOVED lines=16> */
[----:B-1----:R-:W-:Y:S05]  /*10d70*/  CALL.ABS.NOINC R14 ;  /* 0x000000000e007343 */ /* 0x002fea0003c00000 */
.L_x_3302:
        /* <DEDUP_REMOVED lines=21> */
[C---:B------:R-:W-:Y:S01]  /*10ed0*/  VIADD R0, R16.reuse, 0x10 ;  /* 0x0000001010007836 */ /* 0x040fe20000000000 */
[----:B------:R-:W-:Y:S01]  /*10ee0*/  ULDC UR4, c[0x0][0x3d4] ;  /* 0x0000f50000047ab9 */ /* 0x000fe20000000800 */
[C---:B------:R-:W-:Y:S01]  /*10ef0*/  VIADD R3, R16.reuse, 0x20 ;  /* 0x0000002010037836 */ /* 0x040fe20000000000 */
[----:B------:R-:W-:Y:S02]  /*10f00*/  ISETP.GE.AND P5, PT, R16, UR4, PT ;  /* 0x0000000410007c0c */ /* 0x000fe4000bfa6270 */
[----:B------:R-:W-:Y:S02]  /*10f10*/  CS2R R44, SRZ ;  /* 0x00000000002c7805 */ /* 0x000fe4000001ff00 */
[----:B------:R-:W-:Y:S01]  /*10f20*/  ISETP.GE.AND P4, PT, R0, UR4, PT ;  /* 0x0000000400007c0c */ /* 0x000fe2000bf86270 */
[C---:B------:R-:W-:Y:S01]  /*10f30*/  VIADD R0, R16.reuse, 0x30 ;  /* 0x0000003010007836 */ /* 0x040fe20000000000 */
[----:B------:R-:W-:Y:S02]  /*10f40*/  CS2R R46, SRZ ;  /* 0x00000000002e7805 */ /* 0x000fe4000001ff00 */
[----:B------:R-:W-:Y:S01]  /*10f50*/  ISETP.GE.AND P3, PT, R3, UR4, PT ;  /* 0x0000000403007c0c */ /* 0x000fe2000bf66270 */
[----:B------:R-:W-:Y:S01]  /*10f60*/  VIADD R3, R16, 0x40 ;  /* 0x0000004010037836 */ /* 0x000fe20000000000 */
[----:B------:R-:W-:Y:S01]  /*10f70*/  ISETP.GE.AND P2, PT, R0, UR4, PT ;  /* 0x0000000400007c0c */ /* 0x000fe2000bf46270 */
[----:B------:R-:W-:-:S03]  /*10f80*/  VIADD R0, R16, 0x50 ;  /* 0x0000005010007836 */ /* 0x000fc60000000000 */
[----:B------:R-:W-:Y:S01]  /*10f90*/  ISETP.GE.AND P1, PT, R3, UR4, PT ;  /* 0x0000000403007c0c */ /* 0x000fe2000bf26270 */
[----:B------:R0:W5:Y:S04]  /*10fa0*/  @!P5 LDG.E.64 R44, desc[UR54][R52.64] ;  /* 0x00000036342cd981 */ /* 0x000168000c1e1b00 */
[----:B------:R0:W5:Y:S01]  /*10fb0*/  @!P5 LDG.E.64 R46, desc[UR54][R54.64] ;  /* 0x00000036362ed981 */ /* 0x000162000c1e1b00 */
[----:B------:R-:W-:Y:S02]  /*10fc0*/  ISETP.GE.AND P5, PT, R0, UR4, PT ;  /* 0x0000000400007c0c */ /* 0x000fe4000bfa6270 */
        /* <DEDUP_REMOVED lines=10> */
[----:B------:R0:W5:Y:S04]  /*11070*/  @!P4 LDG.E.64 R40, desc[UR54][R52.64+0x10] ;  /* 0x000010363428c981 */ /* 0x000168000c1e1b00 */
        /* <DEDUP_REMOVED lines=8> */
[----:B------:R0:W5:Y:S02]  /*11100*/  @!P5 LDG.E.64 R20, desc[UR54][R54.64+0x50] ;  /* 0x000050363614d981 */ /* 0x000164000c1e1b00 */
.L_x_3306:
[----:B------:R-:W-:Y:S05]  /*11110*/  BSYNC B1 ;  /* 0x0000000000017941 */ /* 0x000fea0003800000 */
.L_x_3305:
[----:B------:R-:W-:-:S03]  /*11120*/  UMOV UR4, 0xffffffff ;  /* 0xffffffff00047882 */ /* 0x000fc60000000000 */
[----:B------:R-:W-:Y:S05]  /*11130*/  BRA.DIV UR4, `(.L_x_3307) ;  /* 0x0000018604ec7947 */ /* 0x000fea000b800000 */
.L_x_3520:
[----:B------:R-:W-:-:S03]  /*11140*/  UMOV UR4, 0xffffffff ;  /* 0xffffffff00047882 */ /* 0x000fc60000000000 */
[----:B------:R-:W-:Y:S05]  /*11150*/  BRA.DIV UR4, `(.L_x_3308) ;  /* 0x0000018a040c7947 */ /* 0x000fea000b800000 */
.L_x_3523:
[----:B------:R-:W-:-:S03]  /*11160*/  UMOV UR4, 0xffffffff ;  /* 0xffffffff00047882 */ /* 0x000fc60000000000 */
[----:B------:R-:W-:Y:S05]  /*11170*/  BRA.DIV UR4, `(.L_x_3309) ;  /* 0x0000018a042c7947 */ /* 0x000fea000b800000 */
.L_x_3526:
[----:B------:R-:W-:-:S03]  /*11180*/  UMOV UR4, 0xffffffff ;  /* 0xffffffff00047882 */ /* 0x000fc60000000000 */
[----:B------:R-:W-:Y:S05]  /*11190*/  BRA.DIV UR4, `(.L_x_3310) ;  /* 0x0000018a044c7947 */ /* 0x000fea000b800000 */
.L_x_3529:
[----:B------:R-:W-:Y:S01]  /*111a0*/  ULEA.HI UR4, UR43, UR43, URZ, 0x1 ;  /* 0x0000002b2b047291 */ /* 0x000fe2000f8f083f */
[----:B------:R-:W-:Y:S03]  /*111b0*/  BSSY B1, `(.L_x_3311) ;  /* 0x0000007000017945 */ /* 0x000fe60003800000 */
[----:B------:R-:W-:-:S04]  /*111c0*/  ULOP3.LUT UR4, UR4, 0xfffffffe, URZ, 0xc0, !UPT ;  /* 0xfffffffe04047892 */ /* 0x000fc8000f8ec03f */
[----:B------:R-:W-:-:S06]  /*111d0*/  UIADD3 UR4, UR43, -UR4, URZ ;  /* 0x800000042b047290 */ /* 0x000fcc000fffe03f */
[----:B------:R-:W-:-:S05]  /*111e0*/  IMAD.U32 R3, RZ, RZ, UR4 ;  /* 0x00000004ff037e24 */ /* 0x000fca000f8e00ff */
[----:B------:R-:W-:-:S04]  /*111f0*/  SHF.L.U32 R3, R3, 0x1f, RZ ;  /* 0x0000001f03037819 */ /* 0x000fc800000006ff */
[----:B------:R-:W1:Y:S02]  /*11200*/  SYNCS.PHASECHK.TRANS64.TRYWAIT P1, [R18+URZ+0x33400], R3 ;  /* 0x03340003120075a7 */ /* 0x000e64000802017f */
[----:B-1----:R-:W-:Y:S05]  /*11210*/  @!P1 BRA `(.L_x_3312) ;  /* 0x0000018800549947 */ /* 0x002fea0003800000 */
.L_x_3530:
[----:B------:R-:W-:Y:S05]  /*11220*/  BSYNC B1 ;  /* 0x0000000000017941 */ /* 0x000fea0003800000 */
.L_x_3311:
[----:B------:R-:W-:Y:S05]  /*11230*/  @P0 BRA `(.L_x_3313) ;  /* 0x0000006000a00947 */ /* 0x000fea0003800000 */
[----:B------:R-:W2:Y:S01]  /*11240*/  LDC R5, c[0x0][0x3d4] ;  /* 0x0000f500ff057b82 */ /* 0x000ea20000000800 */
[C---:B------:R-:W-:Y:S01]  /*11250*/  IADD3 R0, R16.reuse, 0x10, RZ ;  /* 0x0000001010007810 */ /* 0x040fe20007ffe0ff */
[C---:B------:R-:W-:Y:S01]  /*11260*/  VIADD R4, R16.reuse, 0x20 ;  /* 0x0000002010047836 */ /* 0x040fe20000000000 */
[----:B------:R-:W-:Y:S01]  /*11270*/  BSSY B1, `(.L_x_3314) ;  /* 0x0000084000017945 */ /* 0x000fe20003800000 */
[----:B------:R-:W-:Y:S01]  /*11280*/  VIADD R6, R16, 0x30 ;  /* 0x0000003010067836 */ /* 0x000fe20000000000 */
[----:B------:R-:W-:Y:S01]  /*11290*/  LOP3.LUT P5, RZ, R235, 0x2, RZ, 0xc0, !PT ;  /* 0x00000002ebff7812 */ /* 0x000fe200078ac0ff */
[----:B-1----:R-:W-:Y:S01]  /*112a0*/  IMAD.IADD R3, R18, 0x1, R234 ;  /* 0x0000000112037824 */ /* 0x002fe200078e02ea */
[-C--:B--2---:R-:W-:Y:S02]  /*112b0*/  ISETP.GE.AND P6, PT, R16, R5.reuse, PT ;  /* 0x000000051000720c */ /* 0x084fe40003fc6270 */
[-C--:B------:R-:W-:Y:S01]  /*112c0*/  ISETP.GE.AND P0, PT, R0, R5.reuse, PT ;  /* 0x000000050000720c */ /* 0x080fe20003f06270 */
[----:B------:R-:W-:Y:S01]  /*112d0*/  VIADD R0, R16, 0x40 ;  /* 0x0000004010007836 */ /* 0x000fe20000000000 */
[-C--:B------:R-:W-:Y:S01]  /*112e0*/  ISETP.GE.AND P1, PT, R4, R5.reuse, PT ;  /* 0x000000050400720c */ /* 0x080fe20003f26270 */
[----:B------:R-:W-:Y:S01]  /*112f0*/  VIADD R4, R16, 0x50 ;  /* 0x0000005010047836 */ /* 0x000fe20000000000 */
[----:B------:R-:W-:-:S02]  /*11300*/  ISETP.GE.AND P2, PT, R6, R5, PT ;  /* 0x000000050600720c */ /* 0x000fc40003f46270 */
[-C--:B------:R-:W-:Y:S01]  /*11310*/  ISETP.GE.AND P3, PT, R0, R5.reuse, PT ;  /* 0x000000050000720c */ /* 0x080fe20003f66270 */
[----:B------:R-:W-:Y:S01]  /*11320*/  VIADD R0, R3, 0x20 ;  /* 0x0000002003007836 */ /* 0x000fe20000000000 */
[----:B------:R-:W-:-:S03]  /*11330*/  ISETP.GE.AND P4, PT, R4, R5, PT ;  /* 0x000000050400720c */ /* 0x000fc60003f86270 */
[----:B------:R-:W-:Y:S10]  /*11340*/  @P6 BRA `(.L_x_3315) ;  /* 0x0000000400d86947 */ /* 0x000ff40003800000 */
[----:B------:R-:W1:Y:S01]  /*11350*/  LDS.128 R4, [R3+0x1e200] ;  /* 0x01e2000003047984 */ /* 0x000e620000000c00 */
[----:B-----5:R-:W-:Y:S02]  /*11360*/  SHF.R.U32.HI R13, RZ, 0x8, R45 ;  /* 0x00000008ff0d7819 */ /* 0x020fe4000001162d */
[----:B------:R-:W-:Y:S02]  /*11370*/  SHF.R.U32.HI R11, RZ, 0x8, R44 ;  /* 0x00000008ff0b7819 */ /* 0x000fe4000001162c */
[----:B------:R-:W-:Y:S02]  /*11380*/  LOP3.LUT R12, R45, 0xff, RZ, 0xc0, !PT ;  /* 0x000000ff2d0c7812 */ /* 0x000fe400078ec0ff */
        /* <DEDUP_REMOVED lines=8> */
[----:B------:R-:W-:-:S02]  /*11410*/  SHF.R.U32.HI R24, RZ, 0x10, R47 ;  /* 0x00000010ff187819 */ /* 0x000fc4000001162f */
[----:B------:R-:W-:Y:S02]  /*11420*/  SHF.R.U32.HI R26, RZ, 0x10, R45 ;  /* 0x00000010ff1a7819 */ /* 0x000fe4000001162d */
[----:B------:R-:W-:Y:S02]  /*11430*/  PRMT R11, R11, 0x7604, R10 ;  /* 0x000076040b0b7816 */ /* 0x000fe4000000000a */
[----:B------:R-:W-:Y:S02]  /*11440*/  LOP3.LUT R10, R46, 0xff, RZ, 0xc0, !PT ;  /* 0x000000ff2e0a7812 */ /* 0x000fe400078ec0ff */
[----:B------:R-:W-:Y:S02]  /*11450*/  LOP3.LUT R15, R13, 0xff, RZ, 0xc0, !PT ;  /* 0x000000ff0d0f7812 */ /* 0x000fe400078ec0ff */
[----:B------:R-:W-:Y:S01]  /*11460*/  PRMT R14, R25, 0x7604, R14 ;  /* 0x00007604190e7816 */ /* 0x000fe2000000000e */
[----:B------:R-:W-:Y:S01]  /*11470*/  IMAD.U32 R25, R24, 0x10000, RZ ;  /* 0x0001000018197824 */ /* 0x000fe200078e00ff */
[----:B------:R-:W-:-:S02]  /*11480*/  SHF.L.U32 R13, R26, 0x10, RZ ;  /* 0x000000101a0d7819 */ /* 0x000fc400000006ff */
[----:B------:R-:W-:Y:S02]  /*11490*/  PRMT R15, R15, 0x7604, R10 ;  /* 0x000076040f0f7816 */ /* 0x000fe4000000000a */
[----:B------:R-:W-:Y:S02]  /*114a0*/  LOP3.LUT R11, R11, 0xff0000, R44, 0xf8, !PT ;  /* 0x00ff00000b0b7812 */ /* 0x000fe400078ef82c */
[----:B------:R-:W-:Y:S02]  /*114b0*/  LOP3.LUT R13, R12, 0xff0000, R13, 0xf8, !PT ;  /* 0x00ff00000c0d7812 */ /* 0x000fe400078ef80d */
[----:B------:R-:W-:Y:S02]  /*114c0*/  LOP3.LUT R27, R14, 0xff0000, R25, 0xf8, !PT ;  /* 0x00ff00000e1b7812 */ /* 0x000fe400078ef819 */
[----:B------:R-:W-:Y:S02]  /*114d0*/  LOP3.LUT R25, R15, 0xff0000, R46, 0xf8, !PT ;  /* 0x00ff00000f197812 */ /* 0x000fe400078ef82e */
[----:B------:R-:W-:-:S02]  /*114e0*/  LOP3.LUT R15, R11, 0xff000000, R44, 0xf8, !PT ;  /* 0xff0000000b0f7812 */ /* 0x000fc400078ef82c */
[----:B------:R-:W-:Y:S02]  /*114f0*/  LOP3.LUT R27, R27, 0xff000000, R47, 0xf8, !PT ;  /* 0xff0000001b1b7812 */ /* 0x000fe400078ef82f */
[----:B------:R-:W-:Y:S02]  /*11500*/  LOP3.LUT R44, R13, 0xff000000, R45, 0xf8, !PT ;  /* 0xff0000000d2c7812 */ /* 0x000fe400078ef82d */
[----:B-1----:R-:W-:Y:S02]  /*11510*/  F2FP.F16.E4M3.UNPACK_B R10, R6.H1 ;  /* 0x00000006ff0a723e */ /* 0x002fe400030006ff */
[----:B------:R-:W-:Y:S02]  /*11520*/  F2FP.F16.E4M3.UNPACK_B R26, R27 ;  /* 0x0000001bff1a723e */ /* 0x000fe400020006ff */
[----:B------:R-:W-:Y:S01]  /*11530*/  F2FP.F16.E4M3.UNPACK_B R24, R44 ;  /* 0x0000002cff18723e */ /* 0x000fe200020006ff */
[--C-:B------:R-:W-:Y:S01]  /*11540*/  HADD2.F32 R13, -RZ, R10.reuse.H0_H0 ;  /* 0x2000000aff0d7230 */ /* 0x100fe20000004100 */
[----:B------:R-:W-:Y:S01]  /*11550*/  LOP3.LUT R46, R25, 0xff000000, R46, 0xf8, !PT ;  /* 0xff000000192e7812 */ /* 0x000fe200078ef82e */
[----:B------:R-:W-:Y:S01]  /*11560*/  HADD2.F32 R10, -RZ, R10.H1_H1 ;  /* 0x3000000aff0a7230 */ /* 0x000fe20000004100 */
[----:B------:R-:W-:Y:S01]  /*11570*/  F2FP.F16.E4M3.UNPACK_B R12, R6 ;  /* 0x00000006ff0c723e */ /* 0x000fe200020006ff */
[----:B------:R-:W-:Y:S01]  /*11580*/  HADD2.F32 R45, -RZ, R26.H1_H1 ;  /* 0x3000001aff2d7230 */ /* 0x000fe20000004100 */
[----:B------:R-:W-:Y:S01]  /*11590*/  F2FP.F16.E4M3.UNPACK_B R11, R5.H1 ;  /* 0x00000005ff0b723e */ /* 0x000fe200030006ff */
[----:B------:R-:W-:Y:S01]  /*115a0*/  HADD2.F32 R25, -RZ, R24.H1_H1 ;  /* 0x30000018ff197230 */ /* 0x000fe20000004100 */
[----:B------:R-:W-:Y:S01]  /*115b0*/  F2FP.F16.E4M3.UNPACK_B R14, R7 ;  /* 0x00000007ff0e723e */ /* 0x000fe200020006ff */
[----:B------:R-:W-:-:S02]  /*115c0*/  HADD2.F32 R26, -RZ, R26.H0_H0 ;  /* 0x2000001aff1a7230 */ /* 0x000fc40000004100 */
[C---:B------:R-:W-:Y:S01]  /*115d0*/  FMUL.FTZ R48, R10.reuse, R45 ;  /* 0x0000002d0a307220 */ /* 0x040fe20000410000 */
[----:B------:R-:W-:Y:S02]  /*115e0*/  HADD2.F32 R24, -RZ, R24.H0_H0 ;  /* 0x20000018ff187230 */ /* 0x000fe40000004100 */
[----:B0-----:R-:W-:Y:S01]  /*115f0*/  FMUL.FTZ R52, R10, R25 ;  /* 0x000000190a347220 */ /* 0x001fe20000410000 */
[----:B------:R-:W-:Y:S01]  /*11600*/  F2FP.F16.E4M3.UNPACK_B R10, R5 ;  /* 0x00000005ff0a723e */ /* 0x000fe200020006ff */
[--C-:B------:R-:W-:Y:S02]  /*11610*/  HADD2.F32 R5, -RZ, R12.reuse.H1_H1 ;  /* 0x3000000cff057230 */ /* 0x100fe40000004100 */
[C---:B------:R-:W-:Y:S01]  /*11620*/  FFMA.FTZ R49, R13.reuse, R25, -R48 ;  /* 0x000000190d317223 */ /* 0x040fe20000010830 */
[----:B------:R-:W-:Y:S01]  /*11630*/  FFMA.FTZ R52, R13, R45, R52 ;  /* 0x0000002d0d347223 */ /* 0x000fe20000010034 */
[----:B------:R-:W-:Y:S01]  /*11640*/  HADD2.F32 R12, -RZ, R12.H0_H0 ;  /* 0x2000000cff0c7230 */ /* 0x000fe20000004100 */
[----:B------:R-:W-:Y:S01]  /*11650*/  F2FP.F16.E4M3.UNPACK_B R27, R27.H1 ;  /* 0x0000001bff1b723e */ /* 0x000fe200030006ff */
[C---:B------:R-:W-:Y:S01]  /*11660*/  FMUL.FTZ R13, R5.reuse, R26 ;  /* 0x0000001a050d7220 */ /* 0x040fe20000410000 */
[----:B------:R-:W-:Y:S01]  /*11670*/  F2FP.F16.E4M3.UNPACK_B R44, R44.H1 ;  /* 0x0000002cff2c723e */ /* 0x000fe200030006ff */
[-C--:B------:R-:W-:Y:S01]  /*11680*/  FMUL.FTZ R47, R5, R24.reuse ;  /* 0x00000018052f7220 */ /* 0x080fe20000410000 */
[----:B------:R-:W-:Y:S01]  /*11690*/  F2FP.F16.E4M3.UNPACK_B R7, R7.H1 ;  /* 0x00000007ff07723e */ /* 0x000fe200030006ff */
[----:B------:R-:W-:Y:S01]  /*116a0*/  FFMA.FTZ R45, R12, R24, -R13 ;  /* 0x000000180c2d7223 */ /* 0x000fe2000001080d */
[----:B------:R-:W-:-:S02]  /*116b0*/  HADD2.F32 R5, -RZ, R14.H1_H1 ;  /* 0x3000000eff057230 */ /* 0x000fc40000004100 */
[----:B------:R-:W-:Y:S01]  /*116c0*/  FFMA.FTZ R48, R12, R26, R47 ;  /* 0x0000001a0c307223 */ /* 0x000fe2000001002f */
[--C-:B------:R-:W-:Y:S01]  /*116d0*/  HADD2.F32 R25, -RZ, R27.reuse.H0_H0 ;  /* 0x2000001bff197230 */ /* 0x100fe20000004100 */
[-C--:B------:R-:W-:Y:S01]  /*116e0*/  F2FP.F16.E4M3.UNPACK_B R6, R4.reuse ;  /* 0x00000004ff06723e */ /* 0x080fe200020006ff */
[----:B------:R-:W-:Y:S01]  /*116f0*/  HADD2.F32 R13, -RZ, R44.H0_H0 ;  /* 0x2000002cff0d7230 */ /* 0x000fe20000004100 */
[----:B------:R-:W-:Y:S01]  /*11700*/  F2FP.F16.E4M3.UNPACK_B R4, R4.H1 ;  /* 0x00000004ff04723e */ /* 0x000fe200030006ff */
        /* <DEDUP_REMOVED lines=8> */
[----:B------:R-:W-:Y:S02]  /*11790*/  HADD2.F32 R5, -RZ, R7.H0_H0 ;  /* 0x20000007ff057230 */ /* 0x000fe40000004100 */
[C---:B------:R-:W-:Y:S01]  /*117a0*/  FMUL.FTZ R24, R12.reuse, R27 ;  /* 0x0000001b0c187220 */ /* 0x040fe20000410000 */
[----:B------:R-:W-:Y:S01]  /*117b0*/  F2FP.F16.E4M3.UNPACK_B R13, R46 ;  /* 0x0000002eff0d723e */ /* 0x000fe200020006ff */
[-C--:B------:R-:W-:Y:S01]  /*117c0*/  FMUL.FTZ R14, R12, R44.reuse ;  /* 0x0000002c0c0e7220 */ /* 0x080fe20000410000 */
[----:B------:R-:W-:Y:S01]  /*117d0*/  F2FP.F16.E4M3.UNPACK_B R12, R15 ;  /* 0x0000000fff0c723e */ /* 0x000fe200020006ff */
[----:B------:R-:W-:Y:S01]  /*117e0*/  FFMA.FTZ R44, R5, R44, -R24 ;  /* 0x0000002c052c7223 */ /* 0x000fe20000010818 */
[----:B------:R-:W-:-:S02]  /*117f0*/  HADD2.F32 R7, -RZ, R4.H1_H1 ;  /* 0x30000004ff077230 */ /* 0x000fc40000004100 */
[----:B------:R-:W-:Y:S01]  /*11800*/  FFMA.FTZ R51, R5, R27, R14 ;  /* 0x0000001b05337223 */ /* 0x000fe2000001000e */
[--C-:B------:R-:W-:Y:S01]  /*11810*/  HADD2.F32 R24, -RZ, R13.reuse.H1_H1 ;  /* 0x3000000dff187230 */ /* 0x100fe20000004100 */
[----:B------:R-:W-:Y:S01]  /*11820*/  F2FP.F16.E4M3.UNPACK_B R15, R15.H1 ;  /* 0x0000000fff0f723e */ /* 0x000fe200030006ff */
[----:B------:R-:W-:Y:S01]  /*11830*/  HADD2.F32 R14, -RZ, R12.H1_H1 ;  /* 0x3000000cff0e7230 */ /* 0x000fe20000004100 */
[----:B------:R-:W-:Y:S01]  /*11840*/  F2FP.F16.E4M3.UNPACK_B R46, R46.H1 ;  /* 0x0000002eff2e723e */ /* 0x000fe200030006ff */
[----:B------:R-:W-:Y:S02]  /*11850*/  HADD2.F32 R5, -RZ, R4.H0_H0 ;  /* 0x20000004ff057230 */ /* 0x000fe40000004100 */
[----:B------:R-:W-:Y:S01]  /*11860*/  FMUL.FTZ R26, R7, R24 ;  /* 0x00000018071a7220 */ /* 0x000fe20000410000 */
[----:B------:R-:W-:Y:S02]  /*11870*/  HADD2.F32 R25, -RZ, R13.H0_H0 ;  /* 0x2000000dff197230 */ /* 0x000fe40000004100 */
[----:B------:R-:W-:-:S02]  /*11880*/  HADD2.F32 R4, -RZ, R6.H1_H1 ;  /* 0x30000006ff047230 */ /* 0x000fc40000004100 */
[-C--:B------:R-:W-:Y:S01]  /*11890*/  FFMA.FTZ R26, R5, R14.reuse, -R26 ;  /* 0x0000000e051a7223 */ /* 0x080fe2000001081a */
[----:B------:R-:W-:Y:S02]  /*118a0*/  HADD2.F32 R13, -RZ, R12.H0_H0 ;  /* 0x2000000cff0d7230 */ /* 0x000fe40000004100 */
[----:B------:R-:W-:Y:S01]  /*118b0*/  FMUL.FTZ R12, R7, R14 ;  /* 0x0000000e070c7220 */ /* 0x000fe20000410000 */
[----:B------:R-:W-:Y:S02]  /*118c0*/  HADD2.F32 R6, -RZ, R6.H0_H0 ;  /* 0x20000006ff067230 */ /* 0x000fe40000004100 */
[C---:B------:R-:W-:Y:S01]  /*118d0*/  FMUL.FTZ R7, R4.reuse, R25 ;  /* 0x0000001904077220 */ /* 0x040fe20000410000 */
[-C--:B------:R-:W-:Y:S01]  /*118e0*/  FMUL.FTZ R4, R4, R13.reuse ;  /* 0x0000000d04047220 */ /* 0x080fe20000410000 */
[----:B------:R-:W-:Y:S02]  /*118f0*/  FFMA.FTZ R27, R5, R24, R12 ;  /* 0x00000018051b7223 */ /* 0x000fe4000001000c */
[----:B------:R-:W-:Y:S01]  /*11900*/  FFMA.FTZ R13, R6, R13, -R7 ;  /* 0x0000000d060d7223 */ /* 0x000fe20000010807 */
[----:B------:R-:W-:-:S02]  /*11910*/  HADD2.F32 R5, -RZ, R11.H1_H1 ;  /* 0x3000000bff057230 */ /* 0x000fc40000004100 */
[----:B------:R-:W-:Y:S01]  /*11920*/  FFMA.FTZ R14, R6, R25, R4 ;  /* 0x00000019060e7223 */ /* 0x000fe20000010004 */
[--C-:B------:R-:W-:Y:S02]  /*11930*/  HADD2.F32 R6, -RZ, R15.reuse.H1_H1 ;  /* 0x3000000fff067230 */ /* 0x100fe40000004100 */
[--C-:B------:R-:W-:Y:S02]  /*11940*/  HADD2.F32 R12, -RZ, R46.reuse.H1_H1 ;  /* 0x3000002eff0c7230 */ /* 0x100fe40000004100 */
[----:B------:R-:W-:Y:S02]  /*11950*/  HADD2.F32 R7, -RZ, R46.H0_H0 ;  /* 0x2000002eff077230 */ /* 0x000fe40000004100 */
[C---:B------:R-:W-:Y:S01]  /*11960*/  FMUL.FTZ R25, R5.reuse, R6 ;  /* 0x0000000605197220 */ /* 0x040fe20000410000 */
[----:B------:R-:W-:Y:S02]  /*11970*/  HADD2.F32 R4, -RZ, R10.H1_H1 ;  /* 0x3000000aff047230 */ /* 0x000fe40000004100 */
[----:B------:R-:W-:Y:S01]  /*11980*/  FMUL.FTZ R24, R5, R12 ;  /* 0x0000000c05187220 */ /* 0x000fe20000410000 */
[----:B------:R-:W-:-:S02]  /*11990*/  HADD2.F32 R15, -RZ, R15.H0_H0 ;  /* 0x2000000fff0f7230 */ /* 0x000fc40000004100 */
        /* <DEDUP_REMOVED lines=17> */
.L_x_3315:
[----:B------:R-:W-:Y:S05]  /*11ab0*/  BSYNC B1 ;  /* 0x0000000000017941 */ /* 0x000fea0003800000 */
.L_x_3314:
[----:B------:R-:W-:Y:S01]  /*11ac0*/  BSSY B1, `(.L_x_3316) ;  /* 0x000007d000017945 */ /* 0x000fe20003800000 */
[----:B------:R-:W-:-:S03]  /*11ad0*/  @P5 VIADD R0, R3, 0xffffffe0 ;  /* 0xffffffe003005836 */ /* 0x000fc60000000000 */
[----:B------:R-:W-:Y:S05]  /*11ae0*/  @P0 BRA `(.L_x_3317) ;  /* 0x0000000400e80947 */ /* 0x000fea0003800000 */
[----:B-1----:R-:W1:Y:S01]  /*11af0*/  LDS.128 R4, [R0+0x1e200] ;  /* 0x01e2000000047984 */ /* 0x002e620000000c00 */
[----:B-----5:R-:W-:Y:S02]  /*11b00*/  SHF.R.U32.HI R10, RZ, 0x8, R40 ;  /* 0x00000008ff0a7819 */ /* 0x020fe40000011628 */
        /* <DEDUP_REMOVED lines=8> */
[----:B------:R-:W-:Y:S02]  /*11b90*/  LOP3.LUT R24, R24, 0xff, RZ, 0xc0, !PT ;  /* 0x000000ff18187812 */ /* 0x000fe400078ec0ff */
[----:B------:R-:W-:Y:S02]  /*11ba0*/  LOP3.LUT R15, R42, 0xff, RZ, 0xc0, !PT ;  /* 0x000000ff2a0f7812 */ /* 0x000fe400078ec0ff */
[----:B------:R-:W-:-:S02]  /*11bb0*/  LOP3.LUT R14, R14, 0xff, RZ, 0xc0, !PT ;  /* 0x000000ff0e0e7812 */ /* 0x000fc400078ec0ff */
[----:B------:R-:W-:Y:S02]  /*11bc0*/  PRMT R11, R10, 0x7604, R11 ;  /* 0x000076040a0b7816 */ /* 0x000fe4000000000b */
[----:B------:R-:W-:Y:S02]  /*11bd0*/  PRMT R13, R12, 0x7604, R13 ;  /* 0x000076040c0d7816 */ /* 0x000fe4000000000d */
[----:B------:R-:W-:Y:S02]  /*11be0*/  PRMT R25, R24, 0x7604, R25 ;  /* 0x0000760418197816 */ /* 0x000fe40000000019 */
[----:B------:R-:W-:Y:S02]  /*11bf0*/  SHF.R.U32.HI R10, RZ, 0x10, R40 ;  /* 0x00000010ff0a7819 */ /* 0x000fe40000011628 */
[----:B------:R-:W-:Y:S02]  /*11c00*/  SHF.R.U32.HI R12, RZ, 0x10, R41 ;  /* 0x00000010ff0c7819 */ /* 0x000fe40000011629 */
[----:B------:R-:W-:-:S02]  /*11c10*/  SHF.R.U32.HI R24, RZ, 0x10, R43 ;  /* 0x00000010ff187819 */ /* 0x000fc4000001162b */
[----:B------:R-:W-:Y:S02]  /*11c20*/  PRMT R15, R14, 0x7604, R15 ;  /* 0x000076040e0f7816 */ /* 0x000fe4000000000f */
        /* <DEDUP_REMOVED lines=26> */
[----:B------:R-:W-:Y:S01]  /*11dd0*/  FMUL.FTZ R46, R10, R25 ;  /* 0x000000190a2e7220 */ /* 0x000fe20000410000 */
        /* <DEDUP_REMOVED lines=75> */
.L_x_3317:
[----:B------:R-:W-:Y:S05]  /*12290*/  BSYNC B1 ;  /* 0x0000000000017941 */ /* 0x000fea0003800000 */
.L_x_3316:
[----:B------:R-:W-:Y:S04]  /*122a0*/  BSSY B1, `(.L_x_3318) ;  /* 0x0000078000017945 */ /* 0x000fe80003800000 */
[----:B------:R-:W-:Y:S05]  /*122b0*/  @P1 BRA `(.L_x_3319) ;  /* 0x0000000400d81947 */ /* 0x000fea0003800000 */
[----:B-12---:R-:W1:Y:S01]  /*122c0*/  LDS.128 R4, [R3+0x20200] ;  /* 0x0202000003047984 */ /* 0x006e620000000c00 */
        /* <DEDUP_REMOVED lines=9> */
[----:B------:R-:W-:Y:S02]  /*12360*/  SHF.R.U32.HI R13, RZ, 0x8, R38 ;  /* 0x00000008ff0d7819 */ /* 0x000fe40000011626 */
[----:B------:R-:W-:Y:S02]  /*12370*/  LOP3.LUT R14, R39, 0xff, RZ, 0xc0, !PT ;  /* 0x000000ff270e7812 */ /* 0x000fe400078ec0ff */
[----:B------:R-:W-:-:S02]  /*12380*/  LOP3.LUT R25, R25, 0xff, RZ, 0xc0, !PT ;  /* 0x000000ff19197812 */ /* 0x000fc400078ec0ff */
[----:B------:R-:W-:Y:S02]  /*12390*/  SHF.R.U32.HI R24, RZ, 0x10, R39 ;  /* 0x00000010ff187819 */ /* 0x000fe40000011627 */
[----:B------:R-:W-:Y:S02]  /*123a0*/  PRMT R11, R11, 0x7604, R10 ;  /* 0x000076040b0b7816 */ /* 0x000fe4000000000a */
[----:B------:R-:W-:Y:S02]  /*123b0*/  LOP3.LUT R10, R38, 0xff, RZ, 0xc0, !PT ;  /* 0x000000ff260a7812 */ /* 0x000fe400078ec0ff */
[----:B------:R-:W-:Y:S01]  /*123c0*/  LOP3.LUT R15, R13, 0xff, RZ, 0xc0, !PT ;  /* 0x000000ff0d0f7812 */ /* 0x000fe200078ec0ff */
[----:B------:R-:W-:Y:S01]  /*123d0*/  IMAD.U32 R13, R26, 0x10000, RZ ;  /* 0x000100001a0d7824 */ /* 0x000fe200078e00ff */
[----:B------:R-:W-:Y:S01]  /*123e0*/  PRMT R14, R25, 0x7604, R14 ;  /* 0x00007604190e7816 */ /* 0x000fe2000000000e */
[----:B------:R-:W-:Y:S01]  /*123f0*/  IMAD.U32 R25, R24, 0x10000, RZ ;  /* 0x0001000018197824 */ /* 0x000fe200078e00ff */
[----:B------:R-:W-:-:S02]  /*12400*/  PRMT R15, R15, 0x7604, R10 ;  /* 0x000076040f0f7816 */ /* 0x000fc4000000000a */
[----:B------:R-:W-:Y:S02]  /*12410*/  LOP3.LUT R11, R11, 0xff0000, R36, 0xf8, !PT ;  /* 0x00ff00000b0b7812 */ /* 0x000fe400078ef824 */
[----:B------:R-:W-:Y:S02]  /*12420*/  LOP3.LUT R13, R12, 0xff0000, R13, 0xf8, !PT ;  /* 0x00ff00000c0d7812 */ /* 0x000fe400078ef80d */
[----:B------:R-:W-:Y:S02]  /*12430*/  LOP3.LUT R27, R14, 0xff0000, R25, 0xf8, !PT ;  /* 0x00ff00000e1b7812 */ /* 0x000fe400078ef819 */
[----:B------:R-:W-:Y:S02]  /*12440*/  LOP3.LUT R25, R15, 0xff0000, R38, 0xf8, !PT ;  /* 0x00ff00000f197812 */ /* 0x000fe400078ef826 */
        /* <DEDUP_REMOVED lines=93> */
.L_x_3319:
[----:B------:R-:W-:Y:S05]  /*12a20*/  BSYNC B1 ;  /* 0x0000000000017941 */ /* 0x000fea0003800000 */
.L_x_3318:
[----:B------:R-:W-:Y:S04]  /*12a30*/  BSSY B1, `(.L_x_3320) ;  /* 0x000007c000017945 */ /* 0x000fe80003800000 */
[----:B------:R-:W-:Y:S05]  /*12a40*/  @P2 BRA `(.L_x_3321) ;  /* 0x0000000400e82947 */ /* 0x000fea0003800000 */
[----:B-123--:R-:W1:Y:S01]  /*12a50*/  LDS.128 R4, [R0+0x20200] ;  /* 0x0202000000047984 */ /* 0x00ee620000000c00 */
        /* <DEDUP_REMOVED lines=121> */
.L_x_3321:
[----:B------:R-:W-:Y:S05]  /*131f0*/  BSYNC B1 ;  /* 0x0000000000017941 */ /* 0x000fea0003800000 */
.L_x_3320:
[----:B------:R-:W-:Y:S04]  /*13200*/  BSSY B1, `(.L_x_3322) ;  /* 0x0000078000017945 */ /* 0x000fe80003800000 */
[----:B------:R-:W-:Y:S05]  /*13210*/  @P3 BRA `(.L_x_3323) ;  /* 0x0000000400d83947 */ /* 0x000fea0003800000 */
[----:B-1234-:R-:W1:Y:S01]  /*13220*/  LDS.128 R4, [R3+0x22200] ;  /* 0x0222000003047984 */ /* 0x01ee620000000c00 */
        /* <DEDUP_REMOVED lines=117> */
.L_x_3323:
[----:B------:R-:W-:Y:S05]  /*13980*/  BSYNC B1 ;  /* 0x0000000000017941 */ /* 0x000fea0003800000 */
.L_x_3322:
[----:B------:R-:W-:Y:S05]  /*13990*/  @P4 BRA `(.L_x_3313) ;  /* 0x0000003800c84947 */ /* 0x000fea0003800000 */
[----:B-1234-:R-:W1:Y:S01]  /*139a0*/  LDS.128 R4, [R0+0x22200] ;  /* 0x0222000000047984 */ /* 0x01ee620000000c00 */
[----:B-----5:R-:W-:Y:S02]  /*139b0*/  SHF.R.U32.HI R11, RZ, 0x8, R9 ;  /* 0x00000008ff0b7819 */ /* 0x020fe40000011609 */
[----:B------:R-:W-:Y:S02]  /*139c0*/  SHF.R.U32.HI R24, RZ, 0x8, R21 ;  /* 0x00000008ff187819 */ /* 0x000fe40000011615 */
[----:B------:R-:W-:Y:S02]  /*139d0*/  SHF.R.U32.HI R13, RZ, 0x8, R20 ;  /* 0x00000008ff0d7819 */ /* 0x000fe40000011614 */
[----:B------:R-:W-:Y:S02]  /*139e0*/  LOP3.LUT R12, R9, 0xff, RZ, 0xc0, !PT ;  /* 0x000000ff090c7812 */ /* 0x000fe400078ec0ff */
[----:B------:R-:W-:Y:S02]  /*139f0*/  LOP3.LUT R25, R21, 0xff, RZ, 0xc0, !PT ;  /* 0x000000ff15197812 */ /* 0x000fe400078ec0ff */
[----:B------:R-:W-:-:S02]  /*13a00*/  LOP3.LUT R11, R11, 0xff, RZ, 0xc0, !PT ;  /* 0x000000ff0b0b7812 */ /* 0x000fc400078ec0ff */
[----:B------:R-:W-:Y:S02]  /*13a10*/  LOP3.LUT R24, R24, 0xff, RZ, 0xc0, !PT ;  /* 0x000000ff18187812 */ /* 0x000fe400078ec0ff */
[----:B------:R-:W-:Y:S02]  /*13a20*/  SHF.R.U32.HI R3, RZ, 0x8, R8 ;  /* 0x00000008ff037819 */ /* 0x000fe40000011608 */
[----:B------:R-:W-:Y:S02]  /*13a30*/  LOP3.LUT R14, R13, 0xff, RZ, 0xc0, !PT ;  /* 0x000000ff0d0e7812 */ /* 0x000fe400078ec0ff */
[----:B------:R-:W-:Y:S02]  /*13a40*/  PRMT R13, R11, 0x7604, R12 ;  /* 0x000076040b0d7816 */ /* 0x000fe4000000000c */
        /* <DEDUP_REMOVED lines=9> */
[----:B------:R-:W-:Y:S02]  /*13ae0*/  SHF.R.U32.HI R3, RZ, 0x10, R8 ;  /* 0x00000010ff037819 */ /* 0x000fe40000011608 */
[----:B------:R-:W-:Y:S02]  /*13af0*/  SHF.R.U32.HI R11, RZ, 0x10, R20 ;  /* 0x00000010ff0b7819 */ /* 0x000fe40000011614 */
[----:B------:R-:W-:Y:S02]  /*13b00*/  PRMT R13, R12, 0x7054, R13 ;  /* 0x000070540c0d7816 */ /* 0x000fe4000000000d */
[----:B------:R-:W-:Y:S02]  /*13b10*/  PRMT R25, R24, 0x7054, R25 ;  /* 0x0000705418197816 */ /* 0x000fe40000000019 */
[----:B------:R-:W-:-:S02]  /*13b20*/  PRMT R15, R14, 0x7604, R15 ;  /* 0x000076040e0f7816 */ /* 0x000fc4000000000f */
[----:B------:R-:W-:Y:S02]  /*13b30*/  LOP3.LUT R3, R3, 0xff, RZ, 0xc0, !PT ;  /* 0x000000ff03037812 */ /* 0x000fe400078ec0ff */
[----:B------:R-:W-:Y:S02]  /*13b40*/  LOP3.LUT R14, R11, 0xff, RZ, 0xc0, !PT ;  /* 0x000000ff0b0e7812 */ /* 0x000fe400078ec0ff */
[----:B------:R-:W-:Y:S02]  /*13b50*/  LOP3.LUT R25, R25, 0xff000000, R21, 0xf8, !PT ;  /* 0xff00000019197812 */ /* 0x000fe400078ef815 */
[----:B------:R-:W-:Y:S02]  /*13b60*/  LOP3.LUT R13, R13, 0xff000000, R9, 0xf8, !PT ;  /* 0xff0000000d0d7812 */ /* 0x000fe400078ef809 */
[----:B------:R-:W-:Y:S02]  /*13b70*/  PRMT R11, R3, 0x7054, R10 ;  /* 0x00007054030b7816 */ /* 0x000fe4000000000a */
[----:B------:R-:W-:-:S02]  /*13b80*/  PRMT R15, R14, 0x7054, R15 ;  /* 0x000070540e0f7816 */ /* 0x000fc4000000000f */
[-C--:B-1----:R-:W-:Y:S02]  /*13b90*/  F2FP.F16.E4M3.UNPACK_B R3, R6.reuse.H1 ;  /* 0x00000006ff03723e */ /* 0x082fe400030006ff */
[----:B------:R-:W-:Y:S02]  /*13ba0*/  F2FP.F16.E4M3.UNPACK_B R21, R25 ;  /* 0x00000019ff15723e */ /* 0x000fe400020006ff */
[----:B------:R-:W-:Y:S01]  /*13bb0*/  F2FP.F16.E4M3.UNPACK_B R14, R13 ;  /* 0x0000000dff0e723e */ /* 0x000fe200020006ff */
[--C-:B------:R-:W-:Y:S01]  /*13bc0*/  HADD2.F32 R9, -RZ, R3.reuse.H0_H0 ;  /* 0x20000003ff097230 */ /* 0x100fe20000004100 */
[----:B------:R-:W-:Y:S01]  /*13bd0*/  LOP3.LUT R12, R11, 0xff000000, R8, 0xf8, !PT ;  /* 0xff0000000b0c7812 */ /* 0x000fe200078ef808 */
[----:B------:R-:W-:Y:S01]  /*13be0*/  HADD2.F32 R8, -RZ, R3.H1_H1 ;  /* 0x30000003ff087230 */ /* 0x000fe20000004100 */
[----:B------:R-:W-:Y:S01]  /*13bf0*/  LOP3.LUT R20, R15, 0xff000000, R20, 0xf8, !PT ;  /* 0xff0000000f147812 */ /* 0x000fe200078ef814 */
[--C-:B------:R-:W-:Y:S01]  /*13c00*/  HADD2.F32 R24, -RZ, R21.reuse.H1_H1 ;  /* 0x30000015ff187230 */ /* 0x100fe20000004100 */
[----:B------:R-:W-:Y:S01]  /*13c10*/  F2FP.F16.E4M3.UNPACK_B R6, R6 ;  /* 0x00000006ff06723e */ /* 0x000fe200020006ff */
[--C-:B------:R-:W-:Y:S01]  /*13c20*/  HADD2.F32 R15, -RZ, R14.reuse.H1_H1 ;  /* 0x3000000eff0f7230 */ /* 0x100fe20000004100 */
[-C--:B------:R-:W-:Y:S01]  /*13c30*/  F2FP.F16.E4M3.UNPACK_B R10, R7.reuse ;  /* 0x00000007ff0a723e */ /* 0x080fe200020006ff */
[----:B------:R-:W-:Y:S01]  /*13c40*/  HADD2.F32 R21, -RZ, R21.H0_H0 ;  /* 0x20000015ff157230 */ /* 0x000fe20000004100 */
[----:B------:R-:W-:Y:S01]  /*13c50*/  F2FP.F16.E4M3.UNPACK_B R11, R7.H1 ;  /* 0x00000007ff0b723e */ /* 0x000fe200030006ff */
[C---:B------:R-:W-:Y:S01]  /*13c60*/  FMUL.FTZ R26, R8.reuse, R24 ;  /* 0x00000018081a7220 */ /* 0x040fe20000410000 */
[----:B------:R-:W-:Y:S01]  /*13c70*/  FMUL.FTZ R29, R8, R15 ;  /* 0x0000000f081d7220 */ /* 0x000fe20000410000 */
[-C--:B------:R-:W-:Y:S01]  /*13c80*/  F2FP.F16.E4M3.UNPACK_B R7, R5.reuse ;  /* 0x00000005ff07723e */ /* 0x080fe200020006ff */
[----:B------:R-:W-:Y:S01]  /*13c90*/  HADD2.F32 R14, -RZ, R14.H0_H0 ;  /* 0x2000000eff0e7230 */ /* 0x000fe20000004100 */
[----:B------:R-:W-:Y:S01]  /*13ca0*/  F2FP.F16.E4M3.UNPACK_B R8, R5.H1 ;  /* 0x00000005ff08723e */ /* 0x000fe200030006ff */
[----:B------:R-:W-:-:S02]  /*13cb0*/  HADD2.F32 R5, -RZ, R6.H1_H1 ;  /* 0x30000006ff057230 */ /* 0x000fc40000004100 */
[C---:B------:R-:W-:Y:S01]  /*13cc0*/  FFMA.FTZ R27, R9.reuse, R15, -R26 ;  /* 0x0000000f091b7223 */ /* 0x040fe2000001081a */
[----:B------:R-:W-:Y:S01]  /*13cd0*/  FFMA.FTZ R28, R9, R24, R29 ;  /* 0x00000018091c7223 */ /* 0x000fe2000001001d */
[----:B------:R-:W-:Y:S01]  /*13ce0*/  HADD2.F32 R6, -RZ, R6.H0_H0 ;  /* 0x20000006ff067230 */ /* 0x000fe20000004100 */
[----:B------:R-:W-:Y:S01]  /*13cf0*/  F2FP.F16.E4M3.UNPACK_B R25, R25.H1 ;  /* 0x00000019ff19723e */ /* 0x000fe200030006ff */
[C---:B------:R-:W-:Y:S01]  /*13d00*/  FMUL.FTZ R9, R5.reuse, R21 ;  /* 0x0000001505097220 */ /* 0x040fe20000410000 */
[----:B------:R-:W-:Y:S01]  /*13d10*/  F2FP.F16.E4M3.UNPACK_B R13, R13.H1 ;  /* 0x0000000dff0d723e */ /* 0x000fe200030006ff */
[-C--:B------:R-:W-:Y:S01]  /*13d20*/  FMUL.FTZ R24, R5, R14.reuse ;  /* 0x0000000e05187220 */ /* 0x080fe20000410000 */
[----:B------:R-:W-:Y:S02]  /*13d30*/  HADD2.F32 R5, -RZ, R10.H1_H1 ;  /* 0x3000000aff057230 */ /* 0x000fe40000004100 */
[----:B------:R-:W-:Y:S01]  /*13d40*/  FFMA.FTZ R26, R6, R14, -R9 ;  /* 0x0000000e061a7223 */ /* 0x000fe20000010809 */
[----:B------:R-:W-:-:S02]  /*13d50*/  HADD2.F32 R15, -RZ, R25.H0_H0 ;  /* 0x20000019ff0f7230 */ /* 0x000fc40000004100 */
[----:B------:R-:W-:Y:S01]  /*13d60*/  FFMA.FTZ R21, R6, R21, R24 ;  /* 0x0000001506157223 */ /* 0x000fe20000010018 */
[----:B------:R-:W-:Y:S01]  /*13d70*/  HADD2.F32 R9, -RZ, R13.H0_H0 ;  /* 0x2000000dff097230 */ /* 0x000fe20000004100 */
[----:B------:R-:W-:Y:S01]  /*13d80*/  F2FP.F16.E4M3.UNPACK_B R3, R4 ;  /* 0x00000004ff03723e */ /* 0x000fe200020006ff */
[----:B------:R-:W-:Y:S02]  /*13d90*/  HADD2.F32 R10, -RZ, R10.H0_H0 ;  /* 0x2000000aff0a7230 */ /* 0x000fe40000004100 */
[C---:B------:R-:W-:Y:S01]  /*13da0*/  FMUL.FTZ R29, R5.reuse, R15 ;  /* 0x0000000f051d7220 */ /* 0x040fe20000410000 */
[----:B------:R-:W-:Y:S02]  /*13db0*/  HADD2.F32 R25, -RZ, R25.H1_H1 ;  /* 0x30000019ff197230 */ /* 0x000fe40000004100 */
[-C--:B------:R-:W-:Y:S01]  /*13dc0*/  FMUL.FTZ R5, R5, R9.reuse ;  /* 0x0000000905057220 */ /* 0x080fe20000410000 */
[----:B------:R-:W-:Y:S02]  /*13dd0*/  HADD2.F32 R6, -RZ, R11.H1_H1 ;  /* 0x3000000bff067230 */ /* 0x000fe40000004100 */
[----:B------:R-:W-:Y:S01]  /*13de0*/  FFMA.FTZ R29, R10, R9, -R29 ;  /* 0x000000090a1d7223 */ /* 0x000fe2000001081d */
[----:B------:R-:W-:-:S02]  /*13df0*/  HADD2.F32 R13, -RZ, R13.H1_H1 ;  /* 0x3000000dff0d7230 */ /* 0x000fc40000004100 */
[----:B------:R-:W-:Y:S01]  /*13e00*/  FFMA.FTZ R30, R10, R15, R5 ;  /* 0x0000000f0a1e7223 */ /* 0x000fe20000010005 */
[----:B------:R-:W-:Y:S02]  /*13e10*/  HADD2.F32 R11, -RZ, R11.H0_H0 ;  /* 0x2000000bff0b7230 */ /* 0x000fe40000004100 */
[C---:B------:R-:W-:Y:S01]  /*13e20*/  FMUL.FTZ R14, R6.reuse, R25 ;  /* 0x00000019060e7220 */ /* 0x040fe20000410000 */
[----:B------:R-:W-:Y:S01]  /*13e30*/  F2FP.F16.E4M3.UNPACK_B R5, R20 ;  /* 0x00000014ff05723e */ /* 0x000fe200020006ff */
[-C--:B------:R-:W-:Y:S01]  /*13e40*/  FMUL.FTZ R10, R6, R13.reuse ;  /* 0x0000000d060a7220 */ /* 0x080fe20000410000 */
[----:B------:R-:W-:Y:S01]  /*13e50*/  F2FP.F16.E4M3.UNPACK_B R4, R4.H1 ;  /* 0x00000004ff04723e */ /* 0x000fe200030006ff */
[C---:B------:R-:W-:Y:S01]  /*13e60*/  FFMA.FTZ R31, R11.reuse, R13, -R14 ;  /* 0x0000000d0b1f7223 */ /* 0x040fe2000001080e */
[-C--:B------:R-:W-:Y:S01]  /*13e70*/  F2FP.F16.E4M3.UNPACK_B R9, R12.reuse ;  /* 0x0000000cff09723e */ /* 0x080fe200020006ff */
[----:B------:R-:W-:Y:S01]  /*13e80*/  FFMA.FTZ R32, R11, R25, R10 ;  /* 0x000000190b207223 */ /* 0x000fe2000001000a */
[--C-:B------:R-:W-:Y:S01]  /*13e90*/  HADD2.F32 R13, -RZ, R5.reuse.H1_H1 ;  /* 0x30000005ff0d7230 */ /* 0x100fe20000004100 */
[----:B------:R-:W-:Y:S01]  /*13ea0*/  F2FP.F16.E4M3.UNPACK_B R12, R12.H1 ;  /* 0x0000000cff0c723e */ /* 0x000fe200030006ff */
[----:B------:R-:W-:Y:S01]  /*13eb0*/  HADD2.F32 R11, -RZ, R5.H0_H0 ;  /* 0x20000005ff0b7230 */ /* 0x000fe20000004100 */
[----:B------:R-:W-:Y:S01]  /*13ec0*/  F2FP.F16.E4M3.UNPACK_B R20, R20.H1 ;  /* 0x00000014ff14723e */ /* 0x000fe200030006ff */
[----:B------:R-:W-:Y:S01]  /*13ed0*/  HADD2.F32 R6, -RZ, R4.H1_H1 ;  /* 0x30000004ff067230 */ /* 0x000fe20000004100 */
[----:B------:R-:W-:Y:S01]  /*13ee0*/  F2FP.SATFINITE.E4M3.F32.PACK_AB_MERGE_C R27, R28, R27, RZ ;  /* 0x0000001b1c1b723e */ /* 0x000fe200048070ff */
[----:B------:R-:W-:-:S02]  /*13ef0*/  HADD2.F32 R10, -RZ, R9.H1_H1 ;  /* 0x30000009ff0a7230 */ /* 0x000fc40000004100 */
[----:B------:R-:W-:Y:S02]  /*13f00*/  HADD2.F32 R5, -RZ, R4.H0_H0 ;  /* 0x20000004ff057230 */ /* 0x000fe40000004100 */
[C---:B------:R-:W-:Y:S01]  /*13f10*/  FMUL.FTZ R14, R6.reuse, R13 ;  /* 0x0000000d060e7220 */ /* 0x040fe20000410000 */
[----:B------:R-:W-:Y:S02]  /*13f20*/  HADD2.F32 R4, -RZ, R3.H1_H1 ;  /* 0x30000003ff047230 */ /* 0x000fe40000004100 */
[-C--:B------:R-:W-:Y:S01]  /*13f30*/  FMUL.FTZ R24, R6, R10.reuse ;  /* 0x0000000a06187220 */ /* 0x080fe20000410000 */
[----:B------:R-:W-:Y:S02]  /*13f40*/  HADD2.F32 R9, -RZ, R9.H0_H0 ;  /* 0x20000009ff097230 */ /* 0x000fe40000004100 */
[C---:B------:R-:W-:Y:S01]  /*13f50*/  FFMA.FTZ R14, R5.reuse, R10, -R14 ;  /* 0x0000000a050e7223 */ /* 0x040fe2000001080e */
[----:B------:R-:W-:Y:S02]  /*13f60*/  HADD2.F32 R3, -RZ, R3.H0_H0 ;  /* 0x20000003ff037230 */ /* 0x000fe40000004100 */
[C---:B------:R-:W-:Y:S01]  /*13f70*/  FMUL.FTZ R6, R4.reuse, R11 ;  /* 0x0000000b04067220 */ /* 0x040fe20000410000 */
[----:B------:R-:W-:Y:S01]  /*13f80*/  FFMA.FTZ R13, R5, R13, R24 ;  /* 0x0000000d050d7223 */ /* 0x000fe20000010018 */
[----:B------:R-:W-:Y:S01]  /*13f90*/  FMUL.FTZ R4, R4, R9 ;  /* 0x0000000904047220 */ /* 0x000fe20000410000 */
[----:B------:R-:W-:-:S02]  /*13fa0*/  HADD2.F32 R5, -RZ, R12.H1_H1 ;  /* 0x3000000cff057230 */ /* 0x000fc40000004100 */
[C---:B------:R-:W-:Y:S01]  /*13fb0*/  FFMA.FTZ R10, R3.reuse, R9, -R6 ;  /* 0x00000009030a7223 */ /* 0x040fe20000010806 */
[----:B------:R-:W-:Y:S02]  /*13fc0*/  HADD2.F32 R9, -RZ, R20.H1_H1 ;  /* 0x30000014ff097230 */ /* 0x000fe40000004100 */
[----:B------:R-:W-:Y:S01]  /*13fd0*/  FFMA.FTZ R11, R3, R11, R4 ;  /* 0x0000000b030b7223 */ /* 0x000fe20000010004 */
[----:B------:R-:W-:Y:S02]  /*13fe0*/  HADD2.F32 R4, -RZ, R8.H1_H1 ;  /* 0x30000008ff047230 */ /* 0x000fe40000004100 */
[----:B------:R-:W-:Y:S02]  /*13ff0*/  HADD2.F32 R20, -RZ, R20.H0_H0 ;  /* 0x20000014ff147230 */ /* 0x000fe40000004100 */
[----:B------:R-:W-:Y:S02]  /*14000*/  HADD2.F32 R3, -RZ, R7.H1_H1 ;  /* 0x30000007ff037230 */ /* 0x000fe40000004100 */
[----:B------:R-:W-:Y:S01]  /*14010*/  FMUL.FTZ R15, R4, R9 ;  /* 0x00000009040f7220 */ /* 0x000fe20000410000 */
        /* <DEDUP_REMOVED lines=19> */
.L_x_3304:
        /* <DEDUP_REMOVED lines=15> */
[----:B------:R-:W-:Y:S01]  /*14240*/  ULDC UR4, c[0x0][0x3d4] ;  /* 0x0000f50000047ab9 */ /* 0x000fe20000000800 */
[----:B------:R-:W-:Y:S02]  /*14250*/  CS2R R36, SRZ ;  /* 0x0000000000247805 */ /* 0x000fe4000001ff00 */
[----:B------:R-:W-:Y:S02]  /*14260*/  ISETP.GE.AND P1, PT, R22, UR4, PT ;  /* 0x0000000416007c0c */ /* 0x000fe4000bf26270 */
[----:B------:R-:W-:Y:S02]  /*14270*/  CS2R R38, SRZ ;  /* 0x0000000000267805 */ /* 0x000fe4000001ff00 */
[----:B------:R-:W-:Y:S02]  /*14280*/  ISETP.GE.AND P2, PT, R221, UR4, PT ;  /* 0x00000004dd007c0c */ /* 0x000fe4000bf46270 */
[----:B------:R-:W-:Y:S02]  /*14290*/  CS2R R40, SRZ ;  /* 0x0000000000287805 */ /* 0x000fe4000001ff00 */
[----:B------:R-:W-:-:S02]  /*142a0*/  ISETP.GE.AND P3, PT, R222, UR4, PT ;  /* 0x00000004de007c0c */ /* 0x000fc4000bf66270 */
        /* <DEDUP_REMOVED lines=9> */
[----:B------:R0:W5:Y:S04]  /*14340*/  @!P1 LDG.E.128 R36, desc[UR54][R56.64] ;  /* 0x0000003638249981 */ /* 0x000168000c1e1d00 */
[----:B------:R0:W5:Y:S04]  /*14350*/  @!P2 LDG.E.128 R40, desc[UR54][R56.64+0x20] ;  /* 0x000020363828a981 */ /* 0x000168000c1e1d00 */
[----:B------:R0:W5:Y:S04]  /*14360*/  @!P3 LDG.E.128 R44, desc[UR54][R56.64+0x40] ;  /* 0x00004036382cb981 */ /* 0x000168000c1e1d00 */
[----:B------:R0:W5:Y:S04]  /*14370*/  @!P1 LDG.E.128 R4, desc[UR54][R58.64] ;  /* 0x000000363a049981 */ /* 0x000168000c1e1d00 */
[----:B------:R0:W5:Y:S04]  /*14380*/  @!P2 LDG.E.128 R28, desc[UR54][R58.64+0x20] ;  /* 0x000020363a1ca981 */ /* 0x000168000c1e1d00 */
[----:B------:R0:W5:Y:S02]  /*14390*/  @!P3 LDG.E.128 R32, desc[UR54][R58.64+0x40] ;  /* 0x000040363a20b981 */ /* 0x000164000c1e1d00 */
.L_x_3325:
[----:B------:R-:W-:Y:S05]  /*143a0*/  BSYNC B1 ;  /* 0x0000000000017941 */ /* 0x000fea0003800000 */
.L_x_3324:
[----:B------:R-:W-:-:S03]  /*143b0*/  UMOV UR4, 0xffffffff ;  /* 0xffffffff00047882 */ /* 0x000fc60000000000 */
[----:B------:R-:W-:Y:S05]  /*143c0*/  BRA.DIV UR4, `(.L_x_3326) ;  /* 0x0000015604fc7947 */ /* 0x000fea000b800000 */
.L_x_3533:
[----:B------:R-:W-:-:S03]  /*143d0*/  UMOV UR4, 0xffffffff ;  /* 0xffffffff00047882 */ /* 0x000fc60000000000 */
[----:B------:R-:W-:Y:S05]  /*143e0*/  BRA.DIV UR4, `(.L_x_3327) ;  /* 0x0000015a041c7947 */ /* 0x000fea000b800000 */
.L_x_3536:
[----:B------:R-:W-:-:S03]  /*143f0*/  UMOV UR4, 0xffffffff ;  /* 0xffffffff00047882 */ /* 0x000fc60000000000 */
[----:B------:R-:W-:Y:S05]  /*14400*/  BRA.DIV UR4, `(.L_x_3328) ;  /* 0x0000015a043c7947 */ /* 0x000fea000b800000 */
.L_x_3539:
[----:B------:R-:W-:-:S03]  /*14410*/  UMOV UR4, 0xffffffff ;  /* 0xffffffff00047882 */ /* 0x000fc60000000000 */
[----:B------:R-:W-:Y:S05]  /*14420*/  BRA.DIV UR4, `(.L_x_3329) ;  /* 0x0000015a045c7947 */ /* 0x000fea000b800000 */
.L_x_3542:
        /* <DEDUP_REMOVED lines=8> */
.L_x_3543:
[----:B------:R-:W-:Y:S05]  /*144b0*/  BSYNC B1 ;  /* 0x0000000000017941 */ /* 0x000fea0003800000 */
.L_x_3330:
[----:B------:R-:W-:Y:S05]  /*144c0*/  @P0 BRA `(.L_x_3313) ;  /* 0x0000002c00fc0947 */ /* 0x000fea0003800000 */
[----:B-1----:R-:W1:Y:S01]  /*144d0*/  LDC R3, c[0x0][0x3d4] ;  /* 0x0000f500ff037b82 */ /* 0x002e620000000800 */
[----:B------:R-:W-:Y:S01]  /*144e0*/  BSSY B1, `(.L_x_3332) ;  /* 0x0000101000017945 */ /* 0x000fe20003800000 */
[-C--:B-1----:R-:W-:Y:S02]  /*144f0*/  ISETP.GE.AND P0, PT, R22, R3.reuse, PT ;  /* 0x000000031600720c */ /* 0x082fe40003f06270 */
[-C--:B------:R-:W-:Y:S02]  /*14500*/  ISETP.GE.AND P1, PT, R221, R3.reuse, PT ;  /* 0x00000003dd00720c */ /* 0x080fe40003f26270 */
[----:B------:R-:W-:-:S09]  /*14510*/  ISETP.GE.AND P2, PT, R222, R3, PT ;  /* 0x00000003de00720c */ /* 0x000fd20003f46270 */
[----:B------:R-:W-:Y:S05]  /*14520*/  @P0 BRA `(.L_x_3333) ;  /* 0x0000000c00f00947 */ /* 0x000fea0003800000 */
[----:B------:R-:W2:Y:S01]  /*14530*/  LDL R70, [R1+0x30] ;  /* 0x0000300001467983 */ /* 0x000ea20000100800 */
[----:B------:R-:W1:Y:S01]  /*14540*/  S2R R8, SR_TID.X ;  /* 0x0000000000087919 */ /* 0x000e620000002100 */
[----:B-----5:R-:W-:Y:S02]  /*14550*/  SHF.R.U32.HI R0, RZ, 0x8, R36 ;  /* 0x00000008ff007819 */ /* 0x020fe40000011624 */
[----:B------:R-:W-:Y:S02]  /*14560*/  SHF.R.U32.HI R13, RZ, 0x8, R38 ;  /* 0x00000008ff0d7819 */ /* 0x000fe40000011626 */
[----:B------:R-:W-:Y:S01]  /*14570*/  LOP3.LUT R12, R38, 0xff, RZ, 0xc0, !PT ;  /* 0x000000ff260c7812 */ /* 0x000fe200078ec0ff */
[----:B-1----:R-:W-:-:S05]  /*14580*/  VIADD R9, R8, 0xffffff80 ;  /* 0xffffff8008097836 */ /* 0x002fca0000000000 */
[----:B------:R-:W-:-:S04]  /*14590*/  LEA.HI R14, R9, R9, RZ, 0x1 ;  /* 0x00000009090e7211 */ /* 0x000fc800078f08ff */
[----:B------:R-:W-:-:S05]  /*145a0*/  LOP3.LUT R14, R14, 0xfffffffe, RZ, 0xc0, !PT ;  /* 0xfffffffe0e0e7812 */ /* 0x000fca00078ec0ff */
[----:B------:R-:W-:Y:S01]  /*145b0*/  IMAD.IADD R14, R9, 0x1, -R14 ;  /* 0x00000001090e7824 */ /* 0x000fe200078e0a0e */
[----:B------:R-:W-:Y:S02]  /*145c0*/  LOP3.LUT R8, R36, 0xff, RZ, 0xc0, !PT ;  /* 0x000000ff24087812 */ /* 0x000fe400078ec0ff */
[----:B------:R-:W-:Y:S02]  /*145d0*/  LOP3.LUT R9, R0, 0xff, RZ, 0xc0, !PT ;  /* 0x000000ff00097812 */ /* 0x000fe400078ec0ff */
[----:B------:R-:W-:Y:S02]  /*145e0*/  LEA.HI R0, R3, R14, RZ, 0x1c ;  /* 0x0000000e03007211 */ /* 0x000fe400078fe0ff */
[----:B------:R-:W-:Y:S02]  /*145f0*/  PRMT R21, R9, 0x7604, R8 ;  /* 0x0000760409157816 */ /* 0x000fe40000000008 */
[----:B------:R-:W-:Y:S02]  /*14600*/  SHF.R.S32.HI R9, RZ, 0x1f, R0 ;  /* 0x0000001fff097819 */ /* 0x000fe40000011400 */
[----:B------:R-:W-:-:S02]  /*14610*/  LOP3.LUT R13, R13, 0xff, RZ, 0xc0, !PT ;  /* 0x000000ff0d0d7812 */ /* 0x000fc400078ec0ff */
[----:B------:R-:W-:Y:S01]  /*14620*/  LEA.HI R8, R9, R0, RZ, 0x2 ;  /* 0x0000000009087211 */ /* 0x000fe200078f10ff */
[----:B------:R-:W-:Y:S01]  /*14630*/  IMAD.SHL.U32 R9, R0, 0x10, RZ ;  /* 0x0000001000097824 */ /* 0x000fe200078e00ff */
[----:B------:R-:W-:Y:S02]  /*14640*/  PRMT R27, R13, 0x7604, R12 ;  /* 0x000076040d1b7816 */ /* 0x000fe4000000000c */
[----:B------:R-:W-:Y:S01]  /*14650*/  SHF.R.U32.HI R13, RZ, 0x8, R39 ;  /* 0x00000008ff0d7819 */ /* 0x000fe20000011627 */
[----:B------:R-:W-:Y:S01]  /*14660*/  IMAD.SHL.U32 R8, R8, 0x800, RZ ;  /* 0x0000080008087824 */ /* 0x000fe200078e00ff */
[----:B------:R-:W-:Y:S02]  /*14670*/  LOP3.LUT R0, R224, 0x30, R9, 0xf8, !PT ;  /* 0x00000030e0007812 */ /* 0x000fe400078ef809 */
[----:B------:R-:W-:Y:S02]  /*14680*/  SHF.R.U32.HI R11, RZ, 0x8, R37 ;  /* 0x00000008ff0b7819 */ /* 0x000fe40000011625 */
[----:B------:R-:W-:-:S02]  /*14690*/  LOP3.LUT R9, R13, 0xff, RZ, 0xc0, !PT ;  /* 0x000000ff0d097812 */ /* 0x000fc400078ec0ff */
[----:B------:R-:W-:Y:S02]  /*146a0*/  LOP3.LUT R0, R0, R225, RZ, 0x3c, !PT ;  /* 0x000000e100007212 */ /* 0x000fe400078e3cff */
[----:B------:R-:W-:Y:S02]  /*146b0*/  LOP3.LUT R13, R8, 0xffffe000, RZ, 0xc0, !PT ;  /* 0xffffe000080d7812 */ /* 0x000fe400078ec0ff */
[----:B------:R-:W-:Y:S02]  /*146c0*/  LOP3.LUT R10, R37, 0xff, RZ, 0xc0, !PT ;  /* 0x000000ff250a7812 */ /* 0x000fe400078ec0ff */
[----:B------:R-:W-:Y:S02]  /*146d0*/  LOP3.LUT R11, R11, 0xff, RZ, 0xc0, !PT ;  /* 0x000000ff0b0b7812 */ /* 0x000fe400078ec0ff */
[----:B------:R-:W-:Y:S02]  /*146e0*/  SHF.R.U32.HI R12, RZ, 0x8, R4 ;  /* 0x00000008ff0c7819 */ /* 0x000fe40000011604 */
[----:B------:R-:W-:-:S02]  /*146f0*/  IADD3 R13, R0, R226, R13 ;  /* 0x000000e2000d7210 */ /* 0x000fc40007ffe00d */
[----:B------:R-:W-:Y:S02]  /*14700*/  PRMT R20, R11, 0x7604, R10 ;  /* 0x000076040b147816 */ /* 0x000fe4000000000a */
[----:B------:R-:W-:Y:S02]  /*14710*/  LOP3.LUT R10, R39, 0xff, RZ, 0xc0, !PT ;  /* 0x000000ff270a7812 */ /* 0x000fe400078ec0ff */
[----:B------:R-:W-:Y:S02]  /*14720*/  LOP3.LUT R11, R4, 0xff, RZ, 0xc0, !PT ;  /* 0x000000ff040b7812 */ /* 0x000fe400078ec0ff */
[----:B------:R-:W-:Y:S01]  /*14730*/  LOP3.LUT R12, R12, 0xff, RZ, 0xc0, !PT ;  /* 0x000000ff0c0c7812 */ /* 0x000fe200078ec0ff */
[----:B------:R-:W-:Y:S01]  /*14740*/  IMAD.IADD R0, R18, 0x1, R13 ;  /* 0x0000000112007824 */ /* 0x000fe200078e020d */
[----:B------:R-:W-:Y:S02]  /*14750*/  PRMT R24, R9, 0x7604, R10 ;  /* 0x0000760409187816 */ /* 0x000fe4000000000a */
[----:B------:R-:W-:-:S02]  /*14760*/  PRMT R51, R12, 0x7604, R11 ;  /* 0x000076040c337816 */ /* 0x000fc4000000000b */
[----:B------:R-:W1:Y:S01]  /*14770*/  LDS.128 R12, [R0+0x1e200] ;  /* 0x01e20000000c7984 */ /* 0x000e620000000c00 */
[----:B------:R-:W-:Y:S02]  /*14780*/  SHF.R.U32.HI R26, RZ, 0x8, R5 ;  /* 0x00000008ff1a7819 */ /* 0x000fe40000011605 */
[----:B------:R-:W-:Y:S02]  /*14790*/  LOP3.LUT R25, R5, 0xff, RZ, 0xc0, !PT ;  /* 0x000000ff05197812 */ /* 0x000fe400078ec0ff */
[----:B------:R-:W-:Y:S02]  /*147a0*/  LOP3.LUT R26, R26, 0xff, RZ, 0xc0, !PT ;  /* 0x000000ff1a1a7812 */ /* 0x000fe400078ec0ff */
[----:B------:R-:W-:Y:S02]  /*147b0*/  SHF.R.U32.HI R49, RZ, 0x8, R6 ;  /* 0x00000008ff317819 */ /* 0x000fe40000011606 */
[----:B------:R-:W-:Y:S02]  /*147c0*/  PRMT R26, R26, 0x7604, R25 ;  /* 0x000076041a1a7816 */ /* 0x000fe40000000019 */
[----:B------:R-:W-:-:S02]  /*147d0*/  SHF.R.U32.HI R55, RZ, 0x10, R5 ;  /* 0x00000010ff377819 */ /* 0x000fc40000011605 */
[----:B------:R-:W-:Y:S02]  /*147e0*/  LOP3.LUT R48, R6, 0xff, RZ, 0xc0, !PT ;  /* 0x000000ff06307812 */ /* 0x000fe400078ec0ff */
[----:B------:R-:W-:Y:S02]  /*147f0*/  LOP3.LUT R49, R49, 0xff, RZ, 0xc0, !PT ;  /* 0x000000ff31317812 */ /* 0x000fe400078ec0ff */
[----:B------:R-:W-:Y:S01]  /*14800*/  SHF.R.U32.HI R25, RZ, 0x10, R37 ;  /* 0x00000010ff197819 */ /* 0x000fe20000011625 */
[----:B------:R-:W-:Y:S01]  /*14810*/  IMAD.U32 R55, R55, 0x10000, RZ ;  /* 0x0001000037377824 */ /* 0x000fe200078e00ff */
[----:B------:R-:W-:Y:S02]  /*14820*/  SHF.R.U32.HI R53, RZ, 0x8, R7 ;  /* 0x00000008ff357819 */ /* 0x000fe40000011607 */
[----:B0-----:R-:W-:Y:S01]  /*14830*/  PRMT R57, R49, 0x7604, R48 ;  /* 0x0000760431397816 */ /* 0x001fe20000000030 */
[----:B------:R-:W-:Y:S01]  /*14840*/  IMAD.U32 R25, R25, 0x10000, RZ ;  /* 0x0001000019197824 */ /* 0x000fe200078e00ff */
[----:B------:R-:W-:-:S02]  /*14850*/  SHF.R.U32.HI R49, RZ, 0x10, R39 ;  /* 0x00000010ff317819 */ /* 0x000fc40000011627 */
[----:B------:R-:W-:Y:S02]  /*14860*/  LOP3.LUT R21, R21, 0xff0000, R36, 0xf8, !PT ;  /* 0x00ff000015157812 */ /* 0x000fe400078ef824 */
[----:B------:R-:W-:Y:S02]  /*14870*/  LOP3.LUT R52, R7, 0xff, RZ, 0xc0, !PT ;  /* 0x000000ff07347812 */ /* 0x000fe400078ec0ff */
[----:B------:R-:W-:Y:S02]  /*14880*/  LOP3.LUT R53, R53, 0xff, RZ, 0xc0, !PT ;  /* 0x000000ff35357812 */ /* 0x000fe400078ec0ff */
[----:B------:R-:W-:Y:S02]  /*14890*/  SHF.R.U32.HI R59, RZ, 0x10, R7 ;  /* 0x00000010ff3b7819 */ /* 0x000fe40000011607 */
[----:B------:R-:W-:Y:S02]  /*148a0*/  SHF.L.U32 R49, R49, 0x10, RZ ;  /* 0x0000001031317819 */ /* 0x000fe400000006ff */
[----:B------:R-:W-:-:S02]  /*148b0*/  LOP3.LUT R55, R26, 0xff0000, R55, 0xf8, !PT ;  /* 0x00ff00001a377812 */ /* 0x000fc400078ef837 */
[----:B------:R-:W-:Y:S02]  /*148c0*/  LOP3.LUT R48, R21, 0xff000000, R36, 0xf8, !PT ;  /* 0xff00000015307812 */ /* 0x000fe400078ef824 */
[----:B------:R-:W-:Y:S02]  /*148d0*/  LOP3.LUT R25, R20, 0xff0000, R25, 0xf8, !PT ;  /* 0x00ff000014197812 */ /* 0x000fe400078ef819 */
[----:B------:R-:W-:Y:S02]  /*148e0*/  LOP3.LUT R21, R51, 0xff0000, R4, 0xf8, !PT ;  /* 0x00ff000033157812 */ /* 0x000fe400078ef804 */
[----:B------:R-:W-:Y:S01]  /*148f0*/  PRMT R52, R53, 0x7604, R52 ;  /* 0x0000760435347816 */ /* 0x000fe20000000034 */
[----:B------:R-:W-:Y:S01]  /*14900*/  IMAD.U32 R59, R59, 0x10000, RZ ;  /* 0x000100003b3b7824 */ /* 0x000fe200078e00ff */
[----:B------:R-:W-:Y:S02]  /*14910*/  LOP3.LUT R53, R24, 0xff0000, R49, 0xf8, !PT ;  /* 0x00ff000018357812 */ /* 0x000fe400078ef831 */
[----:B------:R-:W-:-:S02]  /*14920*/  LOP3.LUT R27, R27, 0xff0000, R38, 0xf8, !PT ;  /* 0x00ff00001b1b7812 */ /* 0x000fc400078ef826 */
[----:B------:R-:W-:Y:S02]  /*14930*/  LOP3.LUT R55, R55, 0xff000000, R5, 0xf8, !PT ;  /* 0xff00000037377812 */ /* 0x000fe400078ef805 */
[----:B------:R-:W-:Y:S02]  /*14940*/  LOP3.LUT R49, R25, 0xff000000, R37, 0xf8, !PT ;  /* 0xff00000019317812 */ /* 0x000fe400078ef825 */
[----:B------:R-:W-:Y:S02]  /*14950*/  LOP3.LUT R54, R21, 0xff000000, R4, 0xf8, !PT ;  /* 0xff00000015367812 */ /* 0x000fe400078ef804 */
[----:B------:R-:W-:Y:S02]  /*14960*/  LOP3.LUT R57, R57, 0xff0000, R6, 0xf8, !PT ;  /* 0x00ff000039397812 */ /* 0x000fe400078ef806 */
[----:B------:R-:W-:Y:S02]  /*14970*/  LOP3.LUT R51, R27, 0xff000000, R38, 0xf8, !PT ;  /* 0xff0000001b337812 */ /* 0x000fe400078ef826 */
[----:B------:R-:W-:-:S02]  /*14980*/  F2FP.F16.E4M3.UNPACK_B R56, R55 ;  /* 0x00000037ff38723e */ /* 0x000fc400020006ff */
[----:B------:R-:W-:Y:S02]  /*14990*/  F2FP.F16.E4M3.UNPACK_B R38, R49 ;  /* 0x00000031ff26723e */ /* 0x000fe400020006ff */
[----:B------:R-:W-:Y:S02]  /*149a0*/  LOP3.LUT R61, R52, 0xff0000, R59, 0xf8, !PT ;  /* 0x00ff0000343d7812 */ /* 0x000fe400078ef83b */
[----:B------:R-:W-:Y:S01]  /*149b0*/  LOP3.LUT R59, R57, 0xff000000, R6, 0xf8, !PT ;  /* 0xff000000393b7812 */ /* 0x000fe200078ef806 */
[----:B------:R-:W-:Y:S01]  /*149c0*/  HADD2.F32 R58, -RZ, R56.H0_H0 ;  /* 0x20000038ff3a7230 */ /* 0x000fe20000004100 */
[----:B------:R-:W-:Y:S01]  /*149d0*/  LOP3.LUT R61, R61, 0xff000000, R7, 0xf8, !PT ;  /* 0xff0000003d3d7812 */ /* 0x000fe200078ef807 */
[----:B------:R-:W-:Y:S01]  /*149e0*/  HADD2.F32 R52, -RZ, R38.H0_H0 ;  /* 0x20000026ff347230 */ /* 0x000fe20000004100 */
[-C--:B-1----:R-:W-:Y:S02]  /*149f0*/  F2FP.F16.E4M3.UNPACK_B R36, R15.reuse ;  /* 0x0000000fff24723e */ /* 0x082fe400020006ff */
[----:B------:R-:W-:-:S02]  /*14a00*/  F2FP.F16.E4M3.UNPACK_B R37, R15.H1 ;  /* 0x0000000fff25723e */ /* 0x000fc400030006ff */
[----:B------:R-:W-:Y:S02]  /*14a10*/  F2FP.F16.E4M3.UNPACK_B R25, R13.H1 ;  /* 0x0000000dff19723e */ /* 0x000fe400030006ff */
[----:B------:R-:W-:Y:S02]  /*14a20*/  F2FP.F16.E4M3.UNPACK_B R55, R55.H1 ;  /* 0x00000037ff37723e */ /* 0x000fe400030006ff */
[----:B------:R-:W-:Y:S01]  /*14a30*/  F2FP.F16.E4M3.UNPACK_B R49, R49.H1 ;  /* 0x00000031ff31723e */ /* 0x000fe200030006ff */
[----:B------:R-:W-:Y:S01]  /*14a40*/  HADD2.F32 R57, -RZ, R56.H1_H1 ;  /* 0x30000038ff397230 */ /* 0x000fe20000004100 */
[-C--:B------:R-:W-:Y:S02]  /*14a50*/  F2FP.F16.E4M3.UNPACK_B R26, R14.reuse ;  /* 0x0000000eff1a723e */ /* 0x080fe400020006ff */
[----:B------:R-:W-:Y:S02]  /*14a60*/  F2FP.F16.E4M3.UNPACK_B R27, R14.H1 ;  /* 0x0000000eff1b723e */ /* 0x000fe400030006ff */
[----:B------:R-:W-:Y:S01]  /*14a70*/  LOP3.LUT R53, R53, 0xff000000, R39, 0xf8, !PT ;  /* 0xff00000035357812 */ /* 0x000fe200078ef827 */
[----:B------:R-:W-:-:S02]  /*14a80*/  HADD2.F32 R39, -RZ, R38.H1_H1 ;  /* 0x30000026ff277230 */ /* 0x000fc40000004100 */
[----:B------:R-:W-:Y:S01]  /*14a90*/  HADD2.F32 R38, -RZ, R49.H0_H0 ;  /* 0x20000031ff267230 */ /* 0x000fe20000004100 */
[----:B--2---:R-:W0:Y:S02]  /*14aa0*/  LDS.128 R8, [R70+0x1e200] ;  /* 0x01e2000046087984 */ /* 0x004e240000000c00 */
[-C--:B0-----:R-:W-:Y:S02]  /*14ab0*/  F2FP.F16.E4M3.UNPACK_B R21, R11.reuse ;  /* 0x0000000bff15723e */ /* 0x081fe400020006ff */
[----:B------:R-:W-:Y:S02]  /*14ac0*/  F2FP.F16.E4M3.UNPACK_B R24, R11.H1 ;  /* 0x0000000bff18723e */ /* 0x000fe400030006ff */
[-C--:B------:R-:W-:Y:S02]  /*14ad0*/  F2FP.F16.E4M3.UNPACK_B R11, R10.reuse ;  /* 0x0000000aff0b723e */ /* 0x080fe400020006ff */
[----:B------:R-:W-:Y:S02]  /*14ae0*/  F2FP.F16.E4M3.UNPACK_B R20, R10.H1 ;  /* 0x0000000aff14723e */ /* 0x000fe400030006ff */
[----:B------:R-:W-:-:S02]  /*14af0*/  F2FP.F16.E4M3.UNPACK_B R10, R13 ;  /* 0x0000000dff0a723e */ /* 0x000fc400020006ff */
[----:B------:R-:W-:-:S03]  /*14b00*/  F2FP.F16.E4M3.UNPACK_B R6, R9 ;  /* 0x00000009ff06723e */ /* 0x000fc600020006ff */
[----:B------:R-:W-:Y:S01]  /*14b10*/  HADD2.F32 R5, -RZ, R10.H0_H0 ;  /* 0x2000000aff057230 */ /* 0x000fe20000004100 */
[----:B------:R-:W-:Y:S01]  /*14b20*/  F2FP.F16.E4M3.UNPACK_B R7, R9.H1 ;  /* 0x00000009ff07723e */ /* 0x000fe200030006ff */
[----:B------:R-:W-:-:S03]  /*14b30*/  HADD2.F32 R9, -RZ, R6.H0_H0 ;  /* 0x20000006ff097230 */ /* 0x000fc60000004100 */
[C---:B------:R-:W-:Y:S01]  /*14b40*/  FMUL.FTZ R60, R5.reuse, R58 ;  /* 0x0000003a053c7220 */ /* 0x040fe20000410000 */
[-C--:B------:R-:W-:Y:S01]  /*14b50*/  FMUL.FTZ R15, R5, R52.reuse ;  /* 0x00000034050f7220 */ /* 0x080fe20000410000 */
[----:B------:R-:W-:Y:S02]  /*14b60*/  HADD2.F32 R14, -RZ, R10.H1_H1 ;  /* 0x3000000aff0e7230 */ /* 0x000fe40000004100 */
[C---:B------:R-:W-:Y:S01]  /*14b70*/  FFMA.FTZ R5, R9.reuse, R52, -R60 ;  /* 0x0000003409057223 */ /* 0x040fe2000001083c */
[----:B------:R-:W-:Y:S01]  /*14b80*/  FFMA.FTZ R9, R9, R58, R15 ;  /* 0x0000003a09097223 */ /* 0x000fe2000001000f */
[----:B------:R-:W-:Y:S02]  /*14b90*/  HADD2.F32 R52, -RZ, R55.H0_H0 ;  /* 0x20000037ff347230 */ /* 0x000fe40000004100 */
[----:B------:R-:W-:Y:S02]  /*14ba0*/  HADD2.F32 R15, -RZ, R25.H0_H0 ;  /* 0x20000019ff0f7230 */ /* 0x000fe40000004100 */
[----:B------:R-:W-:Y:S01]  /*14bb0*/  FMUL.FTZ R63, R14, R57 ;  /* 0x000000390e3f7220 */ /* 0x000fe20000410000 */
[----:B------:R-:W-:-:S02]  /*14bc0*/  HADD2.F32 R6, -RZ, R6.H1_H1 ;  /* 0x30000006ff067230 */ /* 0x000fc40000004100 */
[----:B------:R-:W-:Y:S01]  /*14bd0*/  FMUL.FTZ R14, R14, R39 ;  /* 0x000000270e0e7220 */ /* 0x000fe20000410000 */
[----:B------:R-:W-:Y:S02]  /*14be0*/  HADD2.F32 R10, -RZ, R7.H0_H0 ;  /* 0x20000007ff0a7230 */ /* 0x000fe40000004100 */
[C---:B------:R-:W-:Y:S01]  /*14bf0*/  FMUL.FTZ R65, R15.reuse, R52 ;  /* 0x000000340f417220 */ /* 0x040fe20000410000 */
[-C--:B------:R-:W-:Y:S01]  /*14c00*/  FMUL.FTZ R15, R15, R38.reuse ;  /* 0x000000260f0f7220 */ /* 0x080fe20000410000 */
[----:B------:R-:W-:Y:S01]  /*14c10*/  FFMA.FTZ R58, R6, R57, R14 ;  /* 0x00000039063a7223 */ /* 0x000fe2000001000e */
[----:B------:R-:W-:Y:S02]  /*14c20*/  HADD2.F32 R14, -RZ, R49.H1_H1 ;  /* 0x30000031ff0e7230 */ /* 0x000fe40000004100 */
[C---:B------:R-:W-:Y:S01]  /*14c30*/  FFMA.FTZ R65, R10.reuse, R38, -R65 ;  /* 0x000000260a417223 */ /* 0x040fe20000010841 */
[----:B------:R-:W-:Y:S01]  /*14c40*/  FFMA.FTZ R52, R10, R52, R15 ;  /* 0x000000340a347223 */ /* 0x000fe2000001000f */
[----:B------:R-:W-:Y:S01]  /*14c50*/  F2FP.F16.E4M3.UNPACK_B R49, R61 ;  /* 0x0000003dff31723e */ /* 0x000fe200020006ff */
[----:B------:R-:W-:Y:S01]  /*14c60*/  HADD2.F32 R38, -RZ, R55.H1_H1 ;  /* 0x30000037ff267230 */ /* 0x000fe20000004100 */
[----:B------:R-:W-:Y:S01]  /*14c70*/  F2FP.F16.E4M3.UNPACK_B R15, R53 ;  /* 0x00000035ff0f723e */ /* 0x000fe200020006ff */
[----:B------:R-:W-:-:S02]  /*14c80*/  HADD2.F32 R25, -RZ, R25.H1_H1 ;  /* 0x30000019ff197230 */ /* 0x000fc40000004100 */
[----:B------:R-:W-:Y:S01]  /*14c90*/  FFMA.FTZ R56, R6, R39, -R63 ;  /* 0x0000002706387223 */ /* 0x000fe2000001083f */
[----:B------:R-:W-:Y:S02]  /*14ca0*/  HADD2.F32 R55, -RZ, R49.H0_H0 ;  /* 0x20000031ff377230 */ /* 0x000fe40000004100 */
[----:B------:R-:W-:Y:S02]  /*14cb0*/  HADD2.F32 R10, -RZ, R36.H0_H0 ;  /* 0x20000024ff0a7230 */ /* 0x000fe40000004100 */
[C---:B------:R-:W-:Y:S01]  /*14cc0*/  FMUL.FTZ R60, R25.reuse, R38 ;  /* 0x00000026193c7220 */ /* 0x040fe20000410000 */
[----:B------:R-:W-:Y:S02]  /*14cd0*/  HADD2.F32 R7, -RZ, R7.H1_H1 ;  /* 0x30000007ff077230 */ /* 0x000fe40000004100 */
[----:B------:R-:W-:Y:S01]  /*14ce0*/  FMUL.FTZ R25, R25, R14 ;  /* 0x0000000e19197220 */ /* 0x000fe20000410000 */
[----:B------:R-:W-:Y:S01]  /*14cf0*/  HADD2.F32 R39, -RZ, R15.H0_H0 ;  /* 0x2000000fff277230 */ /* 0x000fe20000004100 */
[----:B------:R-:W-:Y:S01]  /*14d00*/  F2FP.F16.E4M3.UNPACK_B R61, R61.H1 ;  /* 0x0000003dff3d723e */ /* 0x000fe200030006ff */
[----:B------:R-:W-:-:S02]  /*14d10*/  HADD2.F32 R6, -RZ, R21.H0_H0 ;  /* 0x20000015ff067230 */ /* 0x000fc40000004100 */
[C---:B------:R-:W-:Y:S01]  /*14d20*/  FMUL.FTZ R63, R10.reuse, R55 ;  /* 0x000000370a3f7220 */ /* 0x040fe20000410000 */
[C---:B------:R-:W-:Y:S01]  /*14d30*/  FFMA.FTZ R60, R7.reuse, R14, -R60 ;  /* 0x0000000e073c7223 */ /* 0x040fe2000001083c */
[----:B------:R-:W-:Y:S01]  /*14d40*/  FMUL.FTZ R10, R10, R39 ;  /* 0x000000270a0a7220 */ /* 0x000fe20000410000 */
[----:B------:R-:W-:Y:S01]  /*14d50*/  FFMA.FTZ R57, R7, R38, R25 ;  /* 0x0000002607397223 */ /* 0x000fe20000010019 */
[----:B------:R-:W-:Y:S01]  /*14d60*/  F2FP.F16.E4M3.UNPACK_B R53, R53.H1 ;  /* 0x00000035ff35723e */ /* 0x000fe200030006ff */
[----:B------:R-:W-:Y:S02]  /*14d70*/  HADD2.F32 R14, -RZ, R61.H0_H0 ;  /* 0x2000003dff0e7230 */ /* 0x000fe40000004100 */
[----:B------:R-:W-:Y:S02]  /*14d80*/  HADD2.F32 R7, -RZ, R37.H0_H0 ;  /* 0x20000025ff077230 */ /* 0x000fe40000004100 */
[C---:B------:R-:W-:Y:S01]  /*14d90*/  FFMA.FTZ R63, R6.reuse, R39, -R63 ;  /* 0x00000027063f7223 */ /* 0x040fe2000001083f */
[----:B------:R-:W-:Y:S01]  /*14da0*/  FFMA.FTZ R55, R6, R55, R10 ;  /* 0x0000003706377223 */ /* 0x000fe2000001000a */
[----:B------:R-:W-:-:S02]  /*14db0*/  HADD2.F32 R49, -RZ, R49.H1_H1 ;  /* 0x30000031ff317230 */ /* 0x000fc40000004100 */
[----:B------:R-:W-:Y:S02]  /*14dc0*/  HADD2.F32 R36, -RZ, R36.H1_H1 ;  /* 0x30000024ff247230 */ /* 0x000fe40000004100 */
[----:B------:R-:W-:Y:S01]  /*14dd0*/  FMUL.FTZ R25, R7, R14 ;  /* 0x0000000e07197220 */ /* 0x000fe20000410000 */
[----:B------:R-:W-:Y:S02]  /*14de0*/  HADD2.F32 R10, -RZ, R53.H0_H0 ;  /* 0x20000035ff0a7230 */ /* 0x000fe40000004100 */
[----:B------:R-:W-:Y:S01]  /*14df0*/  HADD2.F32 R6, -RZ, R24.H0_H0 ;  /* 0x20000018ff067230 */ /* 0x000fe20000004100 */
[----:B------:R-:W-:Y:S01]  /*14e00*/  F2FP.F16.E4M3.UNPACK_B R13, R12 ;  /* 0x0000000cff0d723e */ /* 0x000fe200020006ff */
[----:B------:R-:W-:Y:S02]  /*14e10*/  HADD2.F32 R15, -RZ, R15.H1_H1 ;  /* 0x3000000fff0f7230 */ /* 0x000fe40000004100 */
[----:B------:R-:W-:Y:S01]  /*14e20*/  FMUL.FTZ R38, R36, R49 ;  /* 0x0000003124267220 */ /* 0x000fe20000410000 */
[----:B------:R-:W-:-:S02]  /*14e30*/  HADD2.F32 R21, -RZ, R21.H1_H1 ;  /* 0x30000015ff157230 */ /* 0x000fc40000004100 */
[-C--:B------:R-:W-:Y:S01]  /*14e40*/  FMUL.FTZ R7, R7, R10.reuse ;  /* 0x0000000a07077220 */ /* 0x080fe20000410000 */
[----:B------:R-:W-:Y:S01]  /*14e50*/  FFMA.FTZ R66, R6, R10, -R25 ;  /* 0x0000000a06427223 */ /* 0x000fe20000010819 */
[----:B------:R-:W-:Y:S02]  /*14e60*/  F2FP.F16.E4M3.UNPACK_B R12, R12.H1 ;  /* 0x0000000cff0c723e */ /* 0x000fe400030006ff */
[----:B------:R-:W-:Y:S01]  /*14e70*/  F2FP.F16.E4M3.UNPACK_B R10, R48.H1 ;  /* 0x00000030ff0a723e */ /* 0x000fe200030006ff */
[-C--:B------:R-:W-:Y:S01]  /*14e80*/  FMUL.FTZ R36, R36, R15.reuse ;  /* 0x0000000f24247220 */ /* 0x080fe20000410000 */
[-C--:B------:R-:W-:Y:S01]  /*14e90*/  F2FP.F16.E4M3.UNPACK_B R4, R8.reuse ;  /* 0x00000008ff04723e */ /* 0x080fe200020006ff */
[----:B------:R-:W-:Y:S01]  /*14ea0*/  FFMA.FTZ R62, R21, R15, -R38 ;  /* 0x0000000f153e7223 */ /* 0x000fe20000010826 */
[----:B------:R-:W-:Y:S01]  /*14eb0*/  F2FP.F16.E4M3.UNPACK_B R8, R8.H1 ;  /* 0x00000008ff08723e */ /* 0x000fe200030006ff */
[----:B------:R-:W-:Y:S01]  /*14ec0*/  FFMA.FTZ R67, R6, R14, R7 ;  /* 0x0000000e06437223 */ /* 0x000fe20000010007 */
[----:B------:R-:W-:Y:S01]  /*14ed0*/  F2FP.F16.E4M3.UNPACK_B R15, R54.H1 ;  /* 0x00000036ff0f723e */ /* 0x000fe200030006ff */
[----:B------:R-:W-:-:S02]  /*14ee0*/  HADD2.F32 R7, -RZ, R12.H0_H0 ;  /* 0x2000000cff077230 */ /* 0x000fc40000004100 */
[----:B------:R-:W-:Y:S02]  /*14ef0*/  HADD2.F32 R14, -RZ, R10.H0_H0 ;  /* 0x2000000aff0e7230 */ /* 0x000fe40000004100 */
[----:B------:R-:W-:Y:S01]  /*14f00*/  FFMA.FTZ R64, R21, R49, R36 ;  /* 0x0000003115407223 */ /* 0x000fe20000010024 */
[----:B------:R-:W-:Y:S02]  /*14f10*/  HADD2.F32 R21, -RZ, R15.H0_H0 ;  /* 0x2000000fff157230 */ /* 0x000fe40000004100 */
[----:B------:R-:W-:Y:S02]  /*14f20*/  HADD2.F32 R6, -RZ, R8.H0_H0 ;  /* 0x20000008ff067230 */ /* 0x000fe40000004100 */
[C---:B------:R-:W-:Y:S01]  /*14f30*/  FMUL.FTZ R36, R7.reuse, R14 ;  /* 0x0000000e07247220 */ /* 0x040fe20000410000 */
[----:B------:R-:W-:Y:S02]  /*14f40*/  HADD2.F32 R61, -RZ, R61.H1_H1 ;  /* 0x3000003dff3d7230 */ /* 0x000fe40000004100 */
[----:B------:R-:W-:Y:S01]  /*14f50*/  FMUL.FTZ R25, R7, R21 ;  /* 0x0000001507197220 */ /* 0x000fe20000410000 */
[----:B------:R-:W-:-:S02]  /*14f60*/  HADD2.F32 R37, -RZ, R37.H1_H1 ;  /* 0x30000025ff257230 */ /* 0x000fc40000004100 */
[C---:B------:R-:W-:Y:S01]  /*14f70*/  FFMA.FTZ R36, R6.reuse, R21, R36 ;  /* 0x0000001506247223 */ /* 0x040fe20000010024 */
[----:B------:R-:W-:Y:S02]  /*14f80*/  HADD2.F32 R21, -RZ, R15.H1_H1 ;  /* 0x3000000fff157230 */ /* 0x000fe40000004100 */
[----:B------:R-:W-:Y:S01]  /*14f90*/  HADD2.F32 R12, -RZ, R12.H1_H1 ;  /* 0x3000000cff0c7230 */ /* 0x000fe20000004100 */
[----:B------:R-:W-:Y:S01]  /*14fa0*/  F2FP.F16.E4M3.UNPACK_B R54, R54 ;  /* 0x00000036ff36723e */ /* 0x000fe200020006ff */
[----:B------:R-:W-:Y:S02]  /*14fb0*/  HADD2.F32 R15, -RZ, R10.H1_H1 ;  /* 0x3000000aff0f7230 */ /* 0x000fe40000004100 */
[----:B------:R-:W-:Y:S01]  /*14fc0*/  FFMA.FTZ R14, R6, R14, -R25 ;  /* 0x0000000e060e7223 */ /* 0x000fe20000010819 */
[----:B------:R-:W-:Y:S02]  /*14fd0*/  HADD2.F32 R53, -RZ, R53.H1_H1 ;  /* 0x30000035ff357230 */ /* 0x000fe40000004100 */
[----:B------:R-:W-:Y:S01]  /*14fe0*/  FMUL.FTZ R39, R37, R61 ;  /* 0x0000003d25277220 */ /* 0x000fe20000410000 */
[----:B------:R-:W-:-:S02]  /*14ff0*/  HADD2.F32 R24, -RZ, R24.H1_H1 ;  /* 0x30000018ff187230 */ /* 0x000fc40000004100 */
[C---:B------:R-:W-:Y:S01]  /*15000*/  FMUL.FTZ R25, R12.reuse, R21 ;  /* 0x000000150c197220 */ /* 0x040fe20000410000 */
[----:B------:R-:W-:Y:S01]  /*15010*/  HADD2.F32 R8, -RZ, R8.H1_H1 ;  /* 0x30000008ff087230 */ /* 0x000fe20000004100 */
[----:B------:R-:W-:Y:S01]  /*15020*/  F2FP.F16.E4M3.UNPACK_B R48, R48 ;  /* 0x00000030ff30723e */ /* 0x000fe200020006ff */
[----:B------:R-:W-:Y:S01]  /*15030*/  FMUL.FTZ R12, R12, R15 ;  /* 0x0000000f0c0c7220 */ /* 0x000fe20000410000 */
[----:B------:R-:W-:Y:S02]  /*15040*/  HADD2.F32 R10, -RZ, R54.H0_H0 ;  /* 0x20000036ff0a7230 */ /* 0x000fe40000004100 */
[----:B------:R-:W-:Y:S02]  /*15050*/  HADD2.F32 R7, -RZ, R13.H0_H0 ;  /* 0x2000000dff077230 */ /* 0x000fe40000004100 */
[-C--:B------:R-:W-:Y:S01]  /*15060*/  FMUL.FTZ R38, R37, R53.reuse ;  /* 0x0000003525267220 */ /* 0x080fe20000410000 */
[----:B------:R-:W-:Y:S01]  /*15070*/  FFMA.FTZ R69, R24, R53, -R39 ;  /* 0x0000003518457223 */ /* 0x000fe20000010827 */
[C---:B------:R-:W-:Y:S01]  /*15080*/  FFMA.FTZ R37, R8.reuse, R15, -R25 ;  /* 0x0000000f08257223 */ /* 0x040fe20000010819 */
[----:B------:R-:W-:Y:S01]  /*15090*/  FFMA.FTZ R39, R8, R21, R12 ;  /* 0x0000001508277223 */ /* 0x000fe2000001000c */
[----:B------:R-:W-:-:S02]  /*150a0*/  HADD2.F32 R8, -RZ, R48.H0_H0 ;  /* 0x20000030ff087230 */ /* 0x000fc40000004100 */
[C---:B------:R-:W-:Y:S01]  /*150b0*/  FMUL.FTZ R15, R7.reuse, R10 ;  /* 0x0000000a070f7220 */ /* 0x040fe20000410000 */
[----:B------:R-:W-:Y:S02]  /*150c0*/  HADD2.F32 R6, -RZ, R4.H0_H0 ;  /* 0x20000004ff067230 */ /* 0x000fe40000004100 */
[----:B------:R-:W-:Y:S02]  /*150d0*/  HADD2.F32 R54, -RZ, R54.H1_H1 ;  /* 0x30000036ff367230 */ /* 0x000fe40000004100 */
[----:B------:R-:W-:Y:S02]  /*150e0*/  HADD2.F32 R13, -RZ, R13.H1_H1 ;  /* 0x3000000dff0d7230 */ /* 0x000fe40000004100 */
[-C--:B------:R-:W-:Y:S01]  /*150f0*/  FMUL.FTZ R7, R7, R8.reuse ;  /* 0x0000000807077220 */ /* 0x080fe20000410000 */
        /* <DEDUP_REMOVED lines=9> */
[----:B------:R-:W-:Y:S02]  /*15190*/  HADD2.F32 R15, -RZ, R8.H0_H0 ;  /* 0x20000008ff0f7230 */ /* 0x000fe40000004100 */
[----:B------:R-:W-:Y:S02]  /*151a0*/  HADD2.F32 R6, -RZ, R27.H0_H0 ;  /* 0x2000001bff067230 */ /* 0x000fe40000004100 */
[----:B------:R-:W-:Y:S01]  /*151b0*/  FFMA.FTZ R25, R4, R54, R13 ;  /* 0x0000003604197223 */ /* 0x000fe2000001000d */
[----:B------:R-:W-:-:S02]  /*151c0*/  HADD2.F32 R13, -RZ, R7.H0_H0 ;  /* 0x20000007ff0d7230 */ /* 0x000fc40000004100 */
[----:B------:R-:W-:Y:S02]  /*151d0*/  HADD2.F32 R4, -RZ, R20.H0_H0 ;  /* 0x20000014ff047230 */ /* 0x000fe40000004100 */
[C---:B------:R-:W-:Y:S01]  /*151e0*/  FMUL.FTZ R49, R6.reuse, R15 ;  /* 0x0000000f06317220 */ /* 0x040fe20000410000 */
[----:B------:R-:W-:Y:S02]  /*151f0*/  HADD2.F32 R8, -RZ, R8.H1_H1 ;  /* 0x30000008ff087230 */ /* 0x000fe40000004100 */
[----:B------:R-:W-:Y:S02]  /*15200*/  HADD2.F32 R27, -RZ, R27.H1_H1 ;  /* 0x3000001bff1b7230 */ /* 0x000fe40000004100 */
[-C--:B------:R-:W-:Y:S01]  /*15210*/  FMUL.FTZ R53, R6, R13.reuse ;  /* 0x0000000d06357220 */ /* 0x080fe20000410000 */
[----:B------:R-:W-:Y:S02]  /*15220*/  HADD2.F32 R7, -RZ, R7.H1_H1 ;  /* 0x30000007ff077230 */ /* 0x000fe40000004100 */
[----:B------:R-:W-:Y:S01]  /*15230*/  FFMA.FTZ R49, R4, R13, -R49 ;  /* 0x0000000d04317223 */ /* 0x000fe20000010831 */
[----:B------:R-:W-:-:S02]  /*15240*/  HADD2.F32 R20, -RZ, R20.H1_H1 ;  /* 0x30000014ff147230 */ /* 0x000fc40000004100 */
[C---:B------:R-:W-:Y:S01]  /*15250*/  FMUL.FTZ R13, R27.reuse, R8 ;  /* 0x000000081b0d7220 */ /* 0x040fe20000410000 */
[----:B------:R-:W-:Y:S02]  /*15260*/  F2FP.F16.E4M3.UNPACK_B R59, R59 ;  /* 0x0000003bff3b723e */ /* 0x000fe400020006ff */
[----:B------:R-:W-:Y:S01]  /*15270*/  F2FP.F16.E4M3.UNPACK_B R51, R51 ;  /* 0x00000033ff33723e */ /* 0x000fe200020006ff */
[----:B------:R-:W-:Y:S01]  /*15280*/  FFMA.FTZ R68, R24, R61, R38 ;  /* 0x0000003d18447223 */ /* 0x000fe20000010026 */
[-C--:B------:R-:W-:Y:S01]  /*15290*/  FFMA.FTZ R24, R20, R7.reuse, -R13 ;  /* 0x0000000714187223 */ /* 0x080fe2000001080d */
[----:B------:R-:W-:Y:S01]  /*152a0*/  FMUL.FTZ R27, R27, R7 ;  /* 0x000000071b1b7220 */ /* 0x000fe20000410000 */
[----:B------:R-:W-:Y:S02]  /*152b0*/  HADD2.F32 R13, -RZ, R59.H0_H0 ;  /* 0x2000003bff0d7230 */ /* 0x000fe40000004100 */
[----:B------:R-:W-:Y:S02]  /*152c0*/  HADD2.F32 R6, -RZ, R26.H0_H0 ;  /* 0x2000001aff067230 */ /* 0x000fe40000004100 */
[----:B------:R-:W-:-:S02]  /*152d0*/  HADD2.F32 R7, -RZ, R51.H0_H0 ;  /* 0x20000033ff077230 */ /* 0x000fc40000004100 */
[----:B------:R-:W-:Y:S02]  /*152e0*/  HADD2.F32 R59, -RZ, R59.H1_H1 ;  /* 0x3000003bff3b7230 */ /* 0x000fe40000004100 */
[----:B------:R-:W-:Y:S02]  /*152f0*/  HADD2.F32 R26, -RZ, R26.H1_H1 ;  /* 0x3000001aff1a7230 */ /* 0x000fe40000004100 */
[----:B------:R-:W-:Y:S01]  /*15300*/  FFMA.FTZ R53, R4, R15, R53 ;  /* 0x0000000f04357223 */ /* 0x000fe20000010035 */
[----:B------:R-:W-:Y:S02]  /*15310*/  HADD2.F32 R51, -RZ, R51.H1_H1 ;  /* 0x30000033ff337230 */ /* 0x000fe40000004100 */
[----:B------:R-:W-:Y:S01]  /*15320*/  FFMA.FTZ R38, R20, R8, R27 ;  /* 0x0000000814267223 */ /* 0x000fe2000001001b */
[--C-:B------:R-:W-:Y:S02]  /*15330*/  HADD2.F32 R4, -RZ, R11.reuse.H0_H0 ;  /* 0x2000000bff047230 */ /* 0x100fe40000004100 */
[----:B------:R-:W-:Y:S01]  /*15340*/  FMUL.FTZ R15, R6, R13 ;  /* 0x0000000d060f7220 */ /* 0x000fe20000410000 */
[----:B------:R-:W-:-:S02]  /*15350*/  HADD2.F32 R11, -RZ, R11.H1_H1 ;  /* 0x3000000bff0b7230 */ /* 0x000fc40000004100 */
[----:B------:R-:W-:Y:S01]  /*15360*/  FMUL.FTZ R8, R6, R7 ;  /* 0x0000000706087220 */ /* 0x000fe20000410000 */
[C---:B------:R-:W-:Y:S01]  /*15370*/  FMUL.FTZ R20, R26.reuse, R59 ;  /* 0x0000003b1a147220 */ /* 0x040fe20000410000 */
        /* <DEDUP_REMOVED lines=21> */
[----:B------:R1:W-:Y:S04]  /*154d0*/  STS.128 [R70+0x1e200], R4 ;  /* 0x01e2000446007388 */ /* 0x0003e80000000c00 */
[----:B------:R1:W-:Y:S02]  /*154e0*/  STS.128 [R0+0x1e200], R8 ;  /* 0x01e2000800007388 */ /* 0x0003e40000000c00 */
.L_x_3333:
[----:B------:R-:W-:Y:S05]  /*154f0*/  BSYNC B1 ;  /* 0x0000000000017941 */ /* 0x000fea0003800000 */
.L_x_3332:
[----:B------:R-:W-:Y:S04]  /*15500*/  BSSY B1, `(.L_x_3334) ;  /* 0x0000102000017945 */ /* 0x000fe80003800000 */
[----:B------:R-:W-:Y:S05]  /*15510*/  @P1 BRA `(.L_x_3335) ;  /* 0x0000001000001947 */ /* 0x000fea0003800000 */
[----:B-1----:R-:W2:Y:S04]  /*15520*/  LDL R8, [R1+0x3c] ;  /* 0x00003c0001087983 */ /* 0x002ea80000100800 */
[----:B------:R-:W3:Y:S01]  /*15530*/  LDL R60, [R1+0x2c] ;  /* 0x00002c00013c7983 */ /* 0x000ee20000100800 */
[----:B-----5:R-:W-:Y:S02]  /*15540*/  SHF.R.U32.HI R0, RZ, 0x8, R40 ;  /* 0x00000008ff007819 */ /* 0x020fe40000011628 */
[----:B------:R-:W-:Y:S02]  /*15550*/  LOP3.LUT R5, R40, 0xff, RZ, 0xc0, !PT ;  /* 0x000000ff28057812 */ /* 0x000fe400078ec0ff */
[----:B------:R-:W-:Y:S02]  /*15560*/  LOP3.LUT R4, R0, 0xff, RZ, 0xc0, !PT ;  /* 0x000000ff00047812 */ /* 0x000fe400078ec0ff */
[----:B------:R-:W-:-:S02]  /*15570*/  LOP3.LUT R9, R43, 0xff, RZ, 0xc0, !PT ;  /* 0x000000ff2b097812 */ /* 0x000fc400078ec0ff */
[----:B------:R-:W-:Y:S02]  /*15580*/  PRMT R13, R4, 0x7604, R5 ;  /* 0x00007604040d7816 */ /* 0x000fe40000000005 */
[----:B------:R-:W-:Y:S02]  /*15590*/  SHF.R.U32.HI R10, RZ, 0x8, R28 ;  /* 0x00000008ff0a7819 */ /* 0x000fe4000001161c */
[----:B------:R-:W-:Y:S02]  /*155a0*/  SHF.R.U32.HI R6, RZ, 0x8, R41 ;  /* 0x00000008ff067819 */ /* 0x000fe40000011629 */
[----:B------:R-:W-:Y:S02]  /*155b0*/  LOP3.LUT R11, R28, 0xff, RZ, 0xc0, !PT ;  /* 0x000000ff1c0b7812 */ /* 0x000fe400078ec0ff */
[----:B------:R-:W-:Y:S02]  /*155c0*/  LOP3.LUT R10, R10, 0xff, RZ, 0xc0, !PT ;  /* 0x000000ff0a0a7812 */ /* 0x000fe400078ec0ff */
[----:B------:R-:W-:-:S02]  /*155d0*/  LOP3.LUT R7, R41, 0xff, RZ, 0xc0, !PT ;  /* 0x000000ff29077812 */ /* 0x000fc400078ec0ff */
[----:B------:R-:W-:Y:S02]  /*155e0*/  LOP3.LUT R6, R6, 0xff, RZ, 0xc0, !PT ;  /* 0x000000ff06067812 */ /* 0x000fe400078ec0ff */
[----:B------:R-:W-:Y:S02]  /*155f0*/  PRMT R27, R10, 0x7604, R11 ;  /* 0x000076040a1b7816 */ /* 0x000fe4000000000b */
[----:B------:R-:W-:Y:S02]  /*15600*/  LOP3.LUT R11, R29, 0xff, RZ, 0xc0, !PT ;  /* 0x000000ff1d0b7812 */ /* 0x000fe400078ec0ff */
[----:B------:R-:W-:Y:S02]  /*15610*/  SHF.R.U32.HI R10, RZ, 0x8, R31 ;  /* 0x00000008ff0a7819 */ /* 0x000fe4000001161f */
[----:B------:R-:W-:Y:S02]  /*15620*/  PRMT R15, R6, 0x7604, R7 ;  /* 0x00007604060f7816 */ /* 0x000fe40000000007 */
[----:B------:R-:W-:-:S02]  /*15630*/  SHF.R.U32.HI R6, RZ, 0x8, R42 ;  /* 0x00000008ff067819 */ /* 0x000fc4000001162a */
[----:B------:R-:W-:Y:S02]  /*15640*/  LOP3.LUT R10, R10, 0xff, RZ, 0xc0, !PT ;  /* 0x000000ff0a0a7812 */ /* 0x000fe400078ec0ff */
[----:B------:R-:W-:Y:S02]  /*15650*/  LOP3.LUT R39, R30, 0xff, RZ, 0xc0, !PT ;  /* 0x000000ff1e277812 */ /* 0x000fe400078ec0ff */
[----:B------:R-:W-:Y:S02]  /*15660*/  LOP3.LUT R51, R31, 0xff, RZ, 0xc0, !PT ;  /* 0x000000ff1f337812 */ /* 0x000fe400078ec0ff */
[----:B------:R-:W-:Y:S02]  /*15670*/  LOP3.LUT R7, R42, 0xff, RZ, 0xc0, !PT ;  /* 0x000000ff2a077812 */ /* 0x000fe400078ec0ff */
[----:B------:R-:W-:Y:S02]  /*15680*/  LOP3.LUT R6, R6, 0xff, RZ, 0xc0, !PT ;  /* 0x000000ff06067812 */ /* 0x000fe400078ec0ff */
[----:B------:R-:W-:-:S02]  /*15690*/  PRMT R51, R10, 0x7604, R51 ;  /* 0x000076040a337816 */ /* 0x000fc40000000033 */
[----:B------:R-:W-:Y:S02]  /*156a0*/  PRMT R21, R6, 0x7604, R7 ;  /* 0x0000760406157816 */ /* 0x000fe40000000007 */
[----:B------:R-:W-:Y:S02]  /*156b0*/  SHF.R.U32.HI R14, RZ, 0x10, R41 ;  /* 0x00000010ff0e7819 */ /* 0x000fe40000011629 */
[----:B------:R-:W-:Y:S02]  /*156c0*/  SHF.R.U32.HI R12, RZ, 0x10, R40 ;  /* 0x00000010ff0c7819 */ /* 0x000fe40000011628 */
[----:B------:R-:W-:Y:S02]  /*156d0*/  SHF.R.U32.HI R20, RZ, 0x10, R42 ;  /* 0x00000010ff147819 */ /* 0x000fe4000001162a */
[----:B------:R-:W-:Y:S02]  /*156e0*/  LOP3.LUT R14, R14, 0xff, RZ, 0xc0, !PT ;  /* 0x000000ff0e0e7812 */ /* 0x000fe400078ec0ff */
[----:B------:R-:W-:-:S02]  /*156f0*/  LOP3.LUT R12, R12, 0xff, RZ, 0xc0, !PT ;  /* 0x000000ff0c0c7812 */ /* 0x000fc400078ec0ff */
[----:B------:R-:W-:Y:S02]  /*15700*/  LOP3.LUT R20, R20, 0xff, RZ, 0xc0, !PT ;  /* 0x000000ff14147812 */ /* 0x000fe400078ec0ff */
[----:B------:R-:W-:Y:S02]  /*15710*/  SHF.R.U32.HI R24, RZ, 0x10, R43 ;  /* 0x00000010ff187819 */ /* 0x000fe4000001162b */
[----:B------:R-:W-:Y:S02]  /*15720*/  PRMT R15, R14, 0x7054, R15 ;  /* 0x000070540e0f7816 */ /* 0x000fe4000000000f */
[----:B------:R-:W-:Y:S02]  /*15730*/  SHF.R.U32.HI R14, RZ, 0x10, R29 ;  /* 0x00000010ff0e7819 */ /* 0x000fe4000001161d */
[----:B------:R-:W-:Y:S02]  /*15740*/  PRMT R13, R12, 0x7054, R13 ;  /* 0x000070540c0d7816 */ /* 0x000fe4000000000d */
[----:B------:R-:W-:-:S02]  /*15750*/  PRMT R21, R20, 0x7054, R21 ;  /* 0x0000705414157816 */ /* 0x000fc40000000015 */
[----:B------:R-:W-:Y:S02]  /*15760*/  SHF.R.U32.HI R12, RZ, 0x10, R28 ;  /* 0x00000010ff0c7819 */ /* 0x000fe4000001161c */
[----:B------:R-:W-:Y:S02]  /*15770*/  LOP3.LUT R24, R24, 0xff, RZ, 0xc0, !PT ;  /* 0x000000ff18187812 */ /* 0x000fe400078ec0ff */
[----:B------:R-:W-:Y:S02]  /*15780*/  SHF.R.U32.HI R20, RZ, 0x10, R30 ;  /* 0x00000010ff147819 */ /* 0x000fe4000001161e */
[----:B------:R-:W-:Y:S02]  /*15790*/  LOP3.LUT R14, R14, 0xff, RZ, 0xc0, !PT ;  /* 0x000000ff0e0e7812 */ /* 0x000fe400078ec0ff */
[----:B------:R-:W-:Y:S02]  /*157a0*/  LOP3.LUT R12, R12, 0xff, RZ, 0xc0, !PT ;  /* 0x000000ff0c0c7812 */ /* 0x000fe400078ec0ff */
[----:B------:R-:W-:-:S02]  /*157b0*/  LOP3.LUT R20, R20, 0xff, RZ, 0xc0, !PT ;  /* 0x000000ff14147812 */ /* 0x000fc400078ec0ff */
[----:B------:R-:W-:Y:S02]  /*157c0*/  PRMT R27, R12, 0x7054, R27 ;  /* 0x000070540c1b7816 */ /* 0x000fe4000000001b */
[----:B------:R-:W-:Y:S02]  /*157d0*/  LOP3.LUT R36, R13, 0xff000000, R40, 0xf8, !PT ;  /* 0xff0000000d247812 */ /* 0x000fe400078ef828 */
[----:B------:R-:W-:Y:S02]  /*157e0*/  LOP3.LUT R40, R15, 0xff000000, R41, 0xf8, !PT ;  /* 0xff0000000f287812 */ /* 0x000fe400078ef829 */
[----:B------:R-:W-:Y:S02]  /*157f0*/  LOP3.LUT R38, R27, 0xff000000, R28, 0xf8, !PT ;  /* 0xff0000001b267812 */ /* 0x000fe400078ef81c */
[-C--:B------:R-:W-:Y:S02]  /*15800*/  F2FP.F16.E4M3.UNPACK_B R28, R40.reuse ;  /* 0x00000028ff1c723e */ /* 0x080fe400020006ff */
[----:B------:R-:W-:-:S02]  /*15810*/  F2FP.F16.E4M3.UNPACK_B R40, R40.H1 ;  /* 0x00000028ff28723e */ /* 0x000fc400030006ff */
[----:B--2---:R-:W-:Y:S02]  /*15820*/  LEA.HI R0, R3, R8, RZ, 0x1c ;  /* 0x0000000803007211 */ /* 0x004fe400078fe0ff */
[----:B------:R-:W-:Y:S02]  /*15830*/  SHF.R.U32.HI R8, RZ, 0x8, R43 ;  /* 0x00000008ff087819 */ /* 0x000fe4000001162b */
[----:B------:R-:W-:Y:S02]  /*15840*/  SHF.R.S32.HI R5, RZ, 0x1f, R0 ;  /* 0x0000001fff057819 */ /* 0x000fe40000011400 */
[----:B------:R-:W-:Y:S02]  /*15850*/  LOP3.LUT R8, R8, 0xff, RZ, 0xc0, !PT ;  /* 0x000000ff08087812 */ /* 0x000fe400078ec0ff */
[----:B------:R-:W-:Y:S01]  /*15860*/  LEA.HI R4, R5, R0, RZ, 0x2 ;  /* 0x0000000005047211 */ /* 0x000fe200078f10ff */
[----:B------:R-:W-:Y:S01]  /*15870*/  IMAD.SHL.U32 R5, R0, 0x10, RZ ;  /* 0x0000001000057824 */ /* 0x000fe200078e00ff */
[----:B------:R-:W-:-:S02]  /*15880*/  PRMT R25, R8, 0x7604, R9 ;  /* 0x0000760408197816 */ /* 0x000fc40000000009 */
[----:B------:R-:W-:Y:S01]  /*15890*/  SHF.R.U32.HI R8, RZ, 0x8, R30 ;  /* 0x00000008ff087819 */ /* 0x000fe2000001161e */
[----:B------:R-:W-:Y:S01]  /*158a0*/  IMAD.SHL.U32 R4, R4, 0x800, RZ ;  /* 0x0000080004047824 */ /* 0x000fe200078e00ff */
[----:B------:R-:W-:Y:S02]  /*158b0*/  LOP3.LUT R0, R224, 0x30, R5, 0xf8, !PT ;  /* 0x00000030e0007812 */ /* 0x000fe400078ef805 */
[----:B------:R-:W-:Y:S02]  /*158c0*/  LOP3.LUT R8, R8, 0xff, RZ, 0xc0, !PT ;  /* 0x000000ff08087812 */ /* 0x000fe400078ec0ff */
[----:B------:R-:W-:Y:S02]  /*158d0*/  LOP3.LUT R0, R0, R225, RZ, 0x3c, !PT ;  /* 0x000000e100007212 */ /* 0x000fe400078e3cff */
[----:B------:R-:W-:Y:S02]  /*158e0*/  LOP3.LUT R5, R4, 0xffffe000, RZ, 0xc0, !PT ;  /* 0xffffe00004057812 */ /* 0x000fe400078ec0ff */
[----:B------:R-:W-:-:S02]  /*158f0*/  PRMT R49, R8, 0x7604, R39 ;  /* 0x0000760408317816 */ /* 0x000fc40000000027 */
[----:B------:R-:W-:Y:S02]  /*15900*/  IADD3 R9, R0, R226, R5 ;  /* 0x000000e200097210 */ /* 0x000fe40007ffe005 */
[----:B------:R-:W-:Y:S01]  /*15910*/  SHF.R.U32.HI R0, RZ, 0x8, R29 ;  /* 0x00000008ff007819 */ /* 0x000fe2000001161d */
[----:B---3--:R-:W1:Y:S01]  /*15920*/  LDS.128 R4, [R60+0x1e200] ;  /* 0x01e200003c047984 */ /* 0x008e620000000c00 */
[----:B------:R-:W-:Y:S02]  /*15930*/  PRMT R25, R24, 0x7054, R25 ;  /* 0x0000705418197816 */ /* 0x000fe40000000019 */
[----:B------:R-:W-:Y:S02]  /*15940*/  LOP3.LUT R0, R0, 0xff, RZ, 0xc0, !PT ;  /* 0x000000ff00007812 */ /* 0x000fe400078ec0ff */
[----:B------:R-:W-:Y:S02]  /*15950*/  SHF.R.U32.HI R24, RZ, 0x10, R31 ;  /* 0x00000010ff187819 */ /* 0x000fe4000001161f */
[----:B------:R-:W-:Y:S01]  /*15960*/  PRMT R37, R0, 0x7604, R11 ;  /* 0x0000760400257816 */ /* 0x000fe2000000000b */
[----:B------:R-:W-:Y:S01]  /*15970*/  IMAD.IADD R0, R18, 0x1, R9 ;  /* 0x0000000112007824 */ /* 0x000fe200078e0209 */
[----:B------:R-:W-:-:S02]  /*15980*/  PRMT R49, R20, 0x7054, R49 ;  /* 0x0000705414317816 */ /* 0x000fc40000000031 */
[----:B------:R-:W-:Y:S02]  /*15990*/  PRMT R39, R14, 0x7054, R37 ;  /* 0x000070540e277816 */ /* 0x000fe40000000025 */
[----:B------:R-:W2:Y:S01]  /*159a0*/  LDS.128 R8, [R0+0x1e200] ;  /* 0x01e2000000087984 */ /* 0x000ea20000000c00 */
[----:B------:R-:W-:Y:S02]  /*159b0*/  LOP3.LUT R24, R24, 0xff, RZ, 0xc0, !PT ;  /* 0x000000ff18187812 */ /* 0x000fe400078ec0ff */
[----:B------:R-:W-:Y:S01]  /*159c0*/  LOP3.LUT R39, R39, 0xff000000, R29, 0xf8, !PT ;  /* 0xff00000027277812 */ /* 0x000fe200078ef81d */
[--C-:B------:R-:W-:Y:S01]  /*159d0*/  HADD2.F32 R29, -RZ, R28.reuse.H0_H0 ;  /* 0x2000001cff1d7230 */ /* 0x100fe20000004100 */
[----:B------:R-:W-:Y:S01]  /*159e0*/  LOP3.LUT R37, R21, 0xff000000, R42, 0xf8, !PT ;  /* 0xff00000015257812 */ /* 0x000fe200078ef82a */
[----:B------:R-:W-:Y:S01]  /*159f0*/  HADD2.F32 R28, -RZ, R28.H1_H1 ;  /* 0x3000001cff1c7230 */ /* 0x000fe20000004100 */
[----:B------:R-:W-:Y:S02]  /*15a00*/  LOP3.LUT R49, R49, 0xff000000, R30, 0xf8, !PT ;  /* 0xff00000031317812 */ /* 0x000fe400078ef81e */
[----:B------:R-:W-:-:S02]  /*15a10*/  PRMT R51, R24, 0x7054, R51 ;  /* 0x0000705418337816 */ /* 0x000fc40000000033 */
[-C--:B------:R-:W-:Y:S02]  /*15a20*/  F2FP.F16.E4M3.UNPACK_B R30, R39.reuse ;  /* 0x00000027ff1e723e */ /* 0x080fe400020006ff */
[----:B------:R-:W-:Y:S02]  /*15a30*/  LOP3.LUT R42, R25, 0xff000000, R43, 0xf8, !PT ;  /* 0xff000000192a7812 */ /* 0x000fe400078ef82b */
[----:B------:R-:W-:Y:S01]  /*15a40*/  LOP3.LUT R51, R51, 0xff000000, R31, 0xf8, !PT ;  /* 0xff00000033337812 */ /* 0x000fe200078ef81f */
[--C-:B------:R-:W-:Y:S01]  /*15a50*/  HADD2.F32 R31, -RZ, R30.reuse.H0_H0 ;  /* 0x2000001eff1f7230 */ /* 0x100fe20000004100 */
[----:B------:R-:W-:Y:S01]  /*15a60*/  F2FP.F16.E4M3.UNPACK_B R39, R39.H1 ;  /* 0x00000027ff27723e */ /* 0x000fe200030006ff */
[----:B------:R-:W-:Y:S01]  /*15a70*/  HADD2.F32 R30, -RZ, R30.H1_H1 ;  /* 0x3000001eff1e7230 */ /* 0x000fe20000004100 */
[----:B-1----:R-:W-:Y:S02]  /*15a80*/  F2FP.F16.E4M3.UNPACK_B R12, R5 ;  /* 0x00000005ff0c723e */ /* 0x002fe400020006ff */
[----:B------:R-:W-:-:S02]  /*15a90*/  F2FP.F16.E4M3.UNPACK_B R15, R7 ;  /* 0x00000007ff0f723e */ /* 0x000fc400020006ff */
[----:B------:R-:W-:Y:S02]  /*15aa0*/  F2FP.F16.E4M3.UNPACK_B R20, R7.H1 ;  /* 0x00000007ff14723e */ /* 0x000fe400030006ff */
[-C--:B------:R-:W-:Y:S02]  /*15ab0*/  F2FP.F16.E4M3.UNPACK_B R7, R6.reuse ;  /* 0x00000006ff07723e */ /* 0x080fe400020006ff */
[----:B------:R-:W-:Y:S01]  /*15ac0*/  F2FP.F16.E4M3.UNPACK_B R14, R6.H1 ;  /* 0x00000006ff0e723e */ /* 0x000fe200030006ff */
[--C-:B------:R-:W-:Y:S01]  /*15ad0*/  HADD2.F32 R6, -RZ, R12.reuse.H0_H0 ;  /* 0x2000000cff067230 */ /* 0x100fe20000004100 */
[----:B------:R-:W-:Y:S01]  /*15ae0*/  F2FP.F16.E4M3.UNPACK_B R13, R5.H1 ;  /* 0x00000005ff0d723e */ /* 0x000fe200030006ff */
[----:B------:R-:W-:Y:S01]  /*15af0*/  HADD2.F32 R12, -RZ, R12.H1_H1 ;  /* 0x3000000cff0c7230 */ /* 0x000fe20000004100 */
[----:B------:R-:W-:Y:S02]  /*15b00*/  F2FP.F16.E4M3.UNPACK_B R5, R4 ;  /* 0x00000004ff05723e */ /* 0x000fe400020006ff */
[----:B--2---:R-:W-:-:S02]  /*15b10*/  F2FP.F16.E4M3.UNPACK_B R21, R9 ;  /* 0x00000009ff15723e */ /* 0x004fc400020006ff */
[----:B------:R-:W-:Y:S02]  /*15b20*/  F2FP.F16.E4M3.UNPACK_B R24, R9.H1 ;  /* 0x00000009ff18723e */ /* 0x000fe400030006ff */
[-C--:B------:R-:W-:Y:S01]  /*15b30*/  F2FP.F16.E4M3.UNPACK_B R26, R11.reuse ;  /* 0x0000000bff1a723e */ /* 0x080fe200020006ff */
[--C-:B------:R-:W-:Y:S01]  /*15b40*/  HADD2.F32 R25, -RZ, R21.reuse.H0_H0 ;  /* 0x20000015ff197230 */ /* 0x100fe20000004100 */
[----:B------:R-:W-:Y:S01]  /*15b50*/  F2FP.F16.E4M3.UNPACK_B R27, R11.H1 ;  /* 0x0000000bff1b723e */ /* 0x000fe200030006ff */
[----:B------:R-:W-:Y:S01]  /*15b60*/  HADD2.F32 R21, -RZ, R21.H1_H1 ;  /* 0x30000015ff157230 */ /* 0x000fe20000004100 */
[-C--:B------:R-:W-:Y:S02]  /*15b70*/  F2FP.F16.E4M3.UNPACK_B R11, R10.reuse ;  /* 0x0000000aff0b723e */ /* 0x080fe400020006ff */
[C---:B------:R-:W-:Y:S01]  /*15b80*/  FMUL.FTZ R48, R25.reuse, R29 ;  /* 0x0000001d19307220 */ /* 0x040fe20000410000 */
[----:B------:R-:W-:Y:S01]  /*15b90*/  FMUL.FTZ R41, R25, R31 ;  /* 0x0000001f19297220 */ /* 0x000fe20000410000 */
[----:B------:R-:W-:Y:S01]  /*15ba0*/  F2FP.F16.E4M3.UNPACK_B R25, R10.H1 ;  /* 0x0000000aff19723e */ /* 0x000fe200030006ff */
[----:B------:R-:W-:-:S02]  /*15bb0*/  HADD2.F32 R10, -RZ, R24.H0_H0 ;  /* 0x20000018ff0a7230 */ /* 0x000fc40000004100 */
[C---:B------:R-:W-:Y:S01]  /*15bc0*/  FFMA.FTZ R48, R6.reuse, R31, R48 ;  /* 0x0000001f06307223 */ /* 0x040fe20000010030 */
[----:B------:R-:W-:Y:S01]  /*15bd0*/  FFMA.FTZ R41, R6, R29, -R41 ;  /* 0x0000001d06297223 */ /* 0x000fe20000010829 */
[----:B------:R-:W-:Y:S02]  /*15be0*/  HADD2.F32 R31, -RZ, R39.H0_H0 ;  /* 0x20000027ff1f7230 */ /* 0x000fe40000004100 */
[C---:B------:R-:W-:Y:S01]  /*15bf0*/  FMUL.FTZ R43, R21.reuse, R30 ;  /* 0x0000001e152b7220 */ /* 0x040fe20000410000 */
[----:B------:R-:W-:Y:S02]  /*15c00*/  HADD2.F32 R29, -RZ, R40.H0_H0 ;  /* 0x20000028ff1d7230 */ /* 0x000fe40000004100 */
[-C--:B------:R-:W-:Y:S01]  /*15c10*/  FMUL.FTZ R21, R21, R28.reuse ;  /* 0x0000001c15157220 */ /* 0x080fe20000410000 */
[----:B------:R-:W-:Y:S02]  /*15c20*/  HADD2.F32 R6, -RZ, R13.H0_H0 ;  /* 0x2000000dff067230 */ /* 0x000fe40000004100 */
[----:B------:R-:W-:Y:S01]  /*15c30*/  FMUL.FTZ R53, R10, R31 ;  /* 0x0000001f0a357220 */ /* 0x000fe20000410000 */
[----:B------:R-:W-:Y:S01]  /*15c40*/  FFMA.FTZ R52, R12, R28, -R43 ;  /* 0x0000001c0c347223 */ /* 0x000fe2000001082b */
[----:B------:R-:W-:Y:S01]  /*15c50*/  FMUL.FTZ R10, R10, R29 ;  /* 0x0000001d0a0a7220 */ /* 0x000fe20000410000 */
[----:B------:R-:W-:Y:S01]  /*15c60*/  FFMA.FTZ R43, R12, R30, R21 ;  /* 0x0000001e0c2b7223 */ /* 0x000fe20000010015 */
[----:B------:R-:W-:Y:S01]  /*15c70*/  F2FP.F16.E4M3.UNPACK_B R28, R51 ;  /* 0x00000033ff1c723e */ /* 0x000fe200020006ff */
[C---:B------:R-:W-:Y:S01]  /*15c80*/  FFMA.FTZ R53, R6.reuse, R29, -R53 ;  /* 0x0000001d06357223 */ /* 0x040fe20000010835 */
[-C--:B------:R-:W-:Y:S01]  /*15c90*/  F2FP.F16.E4M3.UNPACK_B R12, R42.reuse ;  /* 0x0000002aff0c723e */ /* 0x080fe200020006ff */
        /* <DEDUP_REMOVED lines=18> */
[C---:B------:R-:W-:Y:S01]  /*15dc0*/  FFMA.FTZ R54, R13.reuse, R40, -R54 ;  /* 0x000000280d367223 */ /* 0x040fe20000010836 */
[----:B------:R-:W-:Y:S02]  /*15dd0*/  HADD2.F32 R28, -RZ, R28.H1_H1 ;  /* 0x3000001cff1c7230 */ /* 0x000fe40000004100 */
[C---:B------:R-:W-:Y:S01]  /*15de0*/  FFMA.FTZ R40, R6.reuse, R21, -R31 ;  /* 0x0000001506287223 */ /* 0x040fe2000001081f */
[----:B------:R-:W-:Y:S02]  /*15df0*/  HADD2.F32 R26, -RZ, R26.H1_H1 ;  /* 0x3000001aff1a7230 */ /* 0x000fe40000004100 */
[----:B------:R-:W-:Y:S01]  /*15e00*/  FFMA.FTZ R55, R6, R29, R10 ;  /* 0x0000001d06377223 */ /* 0x000fe2000001000a */
[----:B------:R-:W-:Y:S01]  /*15e10*/  FFMA.FTZ R39, R13, R39, R24 ;  /* 0x000000270d277223 */ /* 0x000fe20000010018 */
[----:B------:R-:W-:Y:S01]  /*15e20*/  HADD2.F32 R15, -RZ, R15.H1_H1 ;  /* 0x3000000fff0f7230 */ /* 0x000fe20000004100 */
[----:B------:R-:W-:Y:S01]  /*15e30*/  F2FP.F16.E4M3.UNPACK_B R4, R4.H1 ;  /* 0x00000004ff04723e */ /* 0x000fe200030006ff */
[----:B------:R-:W-:-:S02]  /*15e40*/  HADD2.F32 R21, -RZ, R51.H0_H0 ;  /* 0x20000033ff157230 */ /* 0x000fc40000004100 */
[C---:B------:R-:W-:Y:S01]  /*15e50*/  FMUL.FTZ R24, R26.reuse, R28 ;  /* 0x0000001c1a187220 */ /* 0x040fe20000410000 */
[----:B------:R-:W-:Y:S02]  /*15e60*/  HADD2.F32 R10, -RZ, R27.H0_H0 ;  /* 0x2000001bff0a7230 */ /* 0x000fe40000004100 */
[-C--:B------:R-:W-:Y:S01]  /*15e70*/  FMUL.FTZ R29, R26, R12.reuse ;  /* 0x0000000c1a1d7220 */ /* 0x080fe20000410000 */
[----:B------:R-:W-:Y:S02]  /*15e80*/  HADD2.F32 R13, -RZ, R42.H0_H0 ;  /* 0x2000002aff0d7230 */ /* 0x000fe40000004100 */
[C---:B0-----:R-:W-:Y:S01]  /*15e90*/  FFMA.FTZ R57, R15.reuse, R12, -R24 ;  /* 0x0000000c0f397223 */ /* 0x041fe20000010818 */
[----:B------:R-:W-:Y:S02]  /*15ea0*/  HADD2.F32 R6, -RZ, R20.H0_H0 ;  /* 0x20000014ff067230 */ /* 0x000fe40000004100 */
[C---:B------:R-:W-:Y:S01]  /*15eb0*/  FMUL.FTZ R31, R10.reuse, R21 ;  /* 0x000000150a1f7220 */ /* 0x040fe20000410000 */
[----:B------:R-:W-:Y:S01]  /*15ec0*/  FFMA.FTZ R56, R15, R28, R29 ;  /* 0x0000001c0f387223 */ /* 0x000fe2000001001d */
[----:B------:R-:W-:Y:S01]  /*15ed0*/  FMUL.FTZ R10, R10, R13 ;  /* 0x0000000d0a0a7220 */ /* 0x000fe20000410000 */
[----:B------:R-:W-:Y:S01]  /*15ee0*/  F2FP.F16.E4M3.UNPACK_B R15, R38.H1 ;  /* 0x00000026ff0f723e */ /* 0x000fe200030006ff */
[----:B------:R-:W-:Y:S01]  /*15ef0*/  HADD2.F32 R42, -RZ, R42.H1_H1 ;  /* 0x3000002aff2a7230 */ /* 0x000fe20000004100 */
[----:B------:R-:W-:Y:S01]  /*15f00*/  F2FP.F16.E4M3.UNPACK_B R12, R36.H1 ;  /* 0x00000024ff0c723e */ /* 0x000fe200030006ff */
        /* <DEDUP_REMOVED lines=34> */
[----:B------:R-:W-:Y:S01]  /*16130*/  FMUL.FTZ R27, R6, R13 ;  /* 0x0000000d061b7220 */ /* 0x000fe20000410000 */
[--C-:B------:R-:W-:Y:S01]  /*16140*/  HADD2.F32 R4, -RZ, R5.reuse.H0_H0 ;  /* 0x20000005ff047230 */ /* 0x100fe20000004100 */
[----:B------:R-:W-:Y:S01]  /*16150*/  F2FP.F16.E4M3.UNPACK_B R49, R49 ;  /* 0x00000031ff31723e */ /* 0x000fe200020006ff */
[----:B------:R-:W-:Y:S02]  /*16160*/  HADD2.F32 R36, -RZ, R36.H1_H1 ;  /* 0x30000024ff247230 */ /* 0x000fe40000004100 */
[C---:B------:R-:W-:Y:S01]  /*16170*/  FMUL.FTZ R6, R9.reuse, R38 ;  /* 0x0000002609067220 */ /* 0x040fe20000410000 */
[----:B------:R-:W-:Y:S02]  /*16180*/  HADD2.F32 R5, -RZ, R5.H1_H1 ;  /* 0x30000005ff057230 */ /* 0x000fe40000004100 */
[C---:B------:R-:W-:Y:S01]  /*16190*/  FFMA.FTZ R21, R4.reuse, R13, -R21 ;  /* 0x0000000d04157223 */ /* 0x040fe20000010815 */
[----:B------:R-:W-:Y:S01]  /*161a0*/  FFMA.FTZ R27, R4, R15, R27 ;  /* 0x0000000f041b7223 */ /* 0x000fe2000001001b */
[-C--:B------:R-:W-:Y:S01]  /*161b0*/  F2FP.F16.E4M3.UNPACK_B R4, R37.reuse.H1 ;  /* 0x00000025ff04723e */ /* 0x080fe200030006ff */
[-C--:B------:R-:W-:Y:S01]  /*161c0*/  FMUL.FTZ R13, R9, R36.reuse ;  /* 0x00000024090d7220 */ /* 0x080fe20000410000 */
[----:B------:R-:W-:Y:S01]  /*161d0*/  FFMA.FTZ R36, R5, R36, -R6 ;  /* 0x0000002405247223 */ /* 0x000fe20000010806 */
[----:B------:R-:W-:Y:S01]  /*161e0*/  HADD2.F32 R9, -RZ, R10.H0_H0 ;  /* 0x2000000aff097230 */ /* 0x000fe20000004100 */
[----:B------:R-:W-:Y:S01]  /*161f0*/  F2FP.F16.E4M3.UNPACK_B R37, R37 ;  /* 0x00000025ff25723e */ /* 0x000fe200020006ff */
[----:B------:R-:W-:-:S02]  /*16200*/  HADD2.F32 R6, -RZ, R25.H0_H0 ;  /* 0x20000019ff067230 */ /* 0x000fc40000004100 */
[----:B------:R-:W-:Y:S01]  /*16210*/  FFMA.FTZ R38, R5, R38, R13 ;  /* 0x0000002605267223 */ /* 0x000fe2000001000d */
[--C-:B------:R-:W-:Y:S02]  /*16220*/  HADD2.F32 R5, -RZ, R4.reuse.H0_H0 ;  /* 0x20000004ff057230 */ /* 0x100fe40000004100 */
[----:B------:R-:W-:Y:S02]  /*16230*/  HADD2.F32 R8, -RZ, R4.H1_H1 ;  /* 0x30000004ff087230 */ /* 0x000fe40000004100 */
[C---:B------:R-:W-:Y:S01]  /*16240*/  FMUL.FTZ R13, R6.reuse, R9 ;  /* 0x00000009060d7220 */ /* 0x040fe20000410000 */
[----:B------:R-:W-:Y:S02]  /*16250*/  HADD2.F32 R4, -RZ, R14.H0_H0 ;  /* 0x2000000eff047230 */ /* 0x000fe40000004100 */
[----:B------:R-:W-:Y:S01]  /*16260*/  FMUL.FTZ R15, R6, R5 ;  /* 0x00000005060f7220 */ /* 0x000fe20000410000 */
[----:B------:R-:W-:Y:S02]  /*16270*/  HADD2.F32 R10, -RZ, R10.H1_H1 ;  /* 0x3000000aff0a7230 */ /* 0x000fe40000004100 */
[----:B------:R-:W-:-:S02]  /*16280*/  HADD2.F32 R25, -RZ, R25.H1_H1 ;  /* 0x30000019ff197230 */ /* 0x000fc40000004100 */
[C---:B------:R-:W-:Y:S01]  /*16290*/  FFMA.FTZ R26, R4.reuse, R5, -R13 ;  /* 0x00000005041a7223 */ /* 0x040fe2000001080d */
[----:B------:R-:W-:Y:S02]  /*162a0*/  HADD2.F32 R14, -RZ, R14.H1_H1 ;  /* 0x3000000eff0e7230 */ /* 0x000fe40000004100 */
[----:B------:R-:W-:Y:S02]  /*162b0*/  HADD2.F32 R6, -RZ, R37.H0_H0 ;  /* 0x20000025ff067230 */ /* 0x000fe40000004100 */
[C---:B------:R-:W-:Y:S01]  /*162c0*/  FMUL.FTZ R5, R25.reuse, R10 ;  /* 0x0000000a19057220 */ /* 0x040fe20000410000 */
[-C--:B------:R-:W-:Y:S01]  /*162d0*/  FMUL.FTZ R13, R25, R8.reuse ;  /* 0x00000008190d7220 */ /* 0x080fe20000410000 */
[----:B------:R-:W-:Y:S01]  /*162e0*/  FFMA.FTZ R25, R4, R9, R15 ;  /* 0x0000000904197223 */ /* 0x000fe2000001000f */
[----:B------:R-:W-:Y:S02]  /*162f0*/  HADD2.F32 R9, -RZ, R49.H0_H0 ;  /* 0x20000031ff097230 */ /* 0x000fe40000004100 */
[C---:B------:R-:W-:Y:S01]  /*16300*/  FFMA.FTZ R51, R14.reuse, R8, -R5 ;  /* 0x000000080e337223 */ /* 0x040fe20000010805 */
[----:B------:R-:W-:Y:S01]  /*16310*/  FFMA.FTZ R28, R14, R10, R13 ;  /* 0x0000000a0e1c7223 */ /* 0x000fe2000001000d */
[----:B------:R-:W-:-:S02]  /*16320*/  HADD2.F32 R5, -RZ, R11.H0_H0 ;  /* 0x2000000bff057230 */ /* 0x000fc40000004100 */
[----:B------:R-:W-:Y:S01]  /*16330*/  HADD2.F32 R10, -RZ, R49.H1_H1 ;  /* 0x30000031ff0a7230 */ /* 0x000fe20000004100 */
[----:B------:R-:W-:Y:S01]  /*16340*/  F2FP.SATFINITE.E4M3.F32.PACK_AB_MERGE_C R26, R51, R26, RZ ;  /* 0x0000001a331a723e */ /* 0x000fe200048070ff */
[----:B------:R-:W-:Y:S02]  /*16350*/  HADD2.F32 R11, -RZ, R11.H1_H1 ;  /* 0x3000000bff0b7230 */ /* 0x000fe40000004100 */
[C---:B------:R-:W-:Y:S01]  /*16360*/  FMUL.FTZ R13, R5.reuse, R9 ;  /* 0x00000009050d7220 */ /* 0x040fe20000410000 */
[----:B------:R-:W-:Y:S02]  /*16370*/  HADD2.F32 R8, -RZ, R37.H1_H1 ;  /* 0x30000025ff087230 */ /* 0x000fe40000004100 */
[----:B------:R-:W-:Y:S01]  /*16380*/  FMUL.FTZ R12, R5, R6 ;  /* 0x00000006050c7220 */ /* 0x000fe20000410000 */
[--C-:B------:R-:W-:Y:S02]  /*16390*/  HADD2.F32 R4, -RZ, R7.reuse.H0_H0 ;  /* 0x20000007ff047230 */ /* 0x100fe40000004100 */
[----:B------:R-:W-:Y:S01]  /*163a0*/  FMUL.FTZ R14, R11, R10 ;  /* 0x0000000a0b0e7220 */ /* 0x000fe20000410000 */
[----:B------:R-:W-:-:S02]  /*163b0*/  HADD2.F32 R7, -RZ, R7.H1_H1 ;  /* 0x30000007ff077230 */ /* 0x000fc40000004100 */
[----:B------:R-:W-:Y:S01]  /*163c0*/  FMUL.FTZ R11, R11, R8 ;  /* 0x000000080b0b7220 */ /* 0x000fe20000410000 */
[----:B------:R-:W-:Y:S01]  /*163d0*/  F2FP.SATFINITE.E4M3.F32.PACK_AB_MERGE_C R5, R54, R53, RZ ;  /* 0x000000353605723e */ /* 0x000fe200048070ff */
        /* <DEDUP_REMOVED lines=14> */
[----:B------:R-:W-:Y:S02]  /*164c0*/  F2FP.SATFINITE.E4M3.F32.PACK_AB_MERGE_C R9, R43, R48, R9 ;  /* 0x000000302b09723e */ /* 0x000fe40004807009 */
[----:B------:R-:W-:Y:S01]  /*164d0*/  F2FP.SATFINITE.E4M3.F32.PACK_AB_MERGE_C R11, R56, R55, R11 ;  /* 0x00000037380b723e */ /* 0x000fe2000480700b */
[----:B------:R2:W-:Y:S01]  /*164e0*/  STS.128 [R60+0x1e200], R4 ;  /* 0x01e200043c007388 */ /* 0x0005e20000000c00 */
[----:B------:R-:W-:Y:S02]  /*164f0*/  F2FP.SATFINITE.E4M3.F32.PACK_AB_MERGE_C R8, R38, R27, R8 ;  /* 0x0000001b2608723e */ /* 0x000fe40004807008 */
[----:B------:R-:W-:-:S05]  /*16500*/  F2FP.SATFINITE.E4M3.F32.PACK_AB_MERGE_C R10, R15, R12, R10 ;  /* 0x0000000c0f0a723e */ /* 0x000fca000480700a */
[----:B------:R2:W-:Y:S02]  /*16510*/  STS.128 [R0+0x1e200], R8 ;  /* 0x01e2000800007388 */ /* 0x0005e40000000c00 */
.L_x_3335:
[----:B------:R-:W-:Y:S05]  /*16520*/  BSYNC B1 ;  /* 0x0000000000017941 */ /* 0x000fea0003800000 */
.L_x_3334:
[----:B------:R-:W-:Y:S05]  /*16530*/  @P2 BRA `(.L_x_3313) ;  /* 0x0000000c00e02947 */ /* 0x000fea0003800000 */
[----:B-12---:R-:W2:Y:S04]  /*16540*/  LDL R0, [R1+0x38] ;  /* 0x0000380001007983 */ /* 0x006ea80000100800 */
[----:B------:R-:W3:Y:S01]  /*16550*/  LDL R49, [R1+0x28] ;  /* 0x0000280001317983 */ /* 0x000ee20000100800 */
[----:B-----5:R-:W-:Y:S02]  /*16560*/  SHF.R.U32.HI R4, RZ, 0x8, R44 ;  /* 0x00000008ff047819 */ /* 0x020fe4000001162c */
[----:B------:R-:W-:Y:S02]  /*16570*/  SHF.R.U32.HI R8, RZ, 0x8, R46 ;  /* 0x00000008ff087819 */ /* 0x000fe4000001162e */
[----:B------:R-:W-:Y:S02]  /*16580*/  LOP3.LUT R5, R4, 0xff, RZ, 0xc0, !PT ;  /* 0x000000ff04057812 */ /* 0x000fe400078ec0ff */
[----:B------:R-:W-:-:S02]  /*16590*/  LOP3.LUT R4, R46, 0xff, RZ, 0xc0, !PT ;  /* 0x000000ff2e047812 */ /* 0x000fc400078ec0ff */
[----:B------:R-:W-:Y:S02]  /*165a0*/  LOP3.LUT R9, R8, 0xff, RZ, 0xc0, !PT ;  /* 0x000000ff08097812 */ /* 0x000fe400078ec0ff */
[----:B------:R-:W-:Y:S02]  /*165b0*/  SHF.R.U32.HI R7, RZ, 0x8, R45 ;  /* 0x00000008ff077819 */ /* 0x000fe4000001162d */
[----:B------:R-:W-:Y:S02]  /*165c0*/  PRMT R15, R9, 0x7604, R4 ;  /* 0x00007604090f7816 */ /* 0x000fe40000000004 */
[----:B------:R-:W-:Y:S02]  /*165d0*/  LOP3.LUT R6, R45, 0xff, RZ, 0xc0, !PT ;  /* 0x000000ff2d067812 */ /* 0x000fe400078ec0ff */
[----:B------:R-:W-:Y:S02]  /*165e0*/  LOP3.LUT R7, R7, 0xff, RZ, 0xc0, !PT ;  /* 0x000000ff07077812 */ /* 0x000fe400078ec0ff */
[----:B------:R-:W-:-:S02]  /*165f0*/  SHF.R.U32.HI R8, RZ, 0x8, R32 ;  /* 0x00000008ff087819 */ /* 0x000fc40000011620 */
[----:B------:R-:W-:Y:S02]  /*16600*/  PRMT R12, R7, 0x7604, R6 ;  /* 0x00007604070c7816 */ /* 0x000fe40000000006 */
[----:B------:R-:W-:Y:S02]  /*16610*/  LOP3.LUT R7, R32, 0xff, RZ, 0xc0, !PT ;  /* 0x000000ff20077812 */ /* 0x000fe400078ec0ff */
[----:B------:R-:W-:Y:S02]  /*16620*/  LOP3.LUT R8, R8, 0xff, RZ, 0xc0, !PT ;  /* 0x000000ff08087812 */ /* 0x000fe400078ec0ff */
[----:B------:R-:W-:Y:S02]  /*16630*/  SHF.R.U32.HI R6, RZ, 0x8, R47 ;  /* 0x00000008ff067819 */ /* 0x000fe4000001162f */
[----:B------:R-:W-:Y:S02]  /*16640*/  PRMT R25, R8, 0x7604, R7 ;  /* 0x0000760408197816 */ /* 0x000fe40000000007 */
[----:B------:R-:W-:-:S02]  /*16650*/  SHF.R.U32.HI R8, RZ, 0x8, R33 ;  /* 0x00000008ff087819 */ /* 0x000fc40000011621 */
[----:B------:R-:W-:Y:S02]  /*16660*/  LOP3.LUT R6, R6, 0xff, RZ, 0xc0, !PT ;  /* 0x000000ff06067812 */ /* 0x000fe400078ec0ff */
[----:B------:R-:W-:Y:S02]  /*16670*/  SHF.R.U32.HI R27, RZ, 0x8, R35 ;  /* 0x00000008ff1b7819 */ /* 0x000fe40000011623 */
[----:B------:R-:W-:Y:S02]  /*16680*/  LOP3.LUT R20, R33, 0xff, RZ, 0xc0, !PT ;  /* 0x000000ff21147812 */ /* 0x000fe400078ec0ff */
[----:B------:R-:W-:Y:S02]  /*16690*/  LOP3.LUT R26, R35, 0xff, RZ, 0xc0, !PT ;  /* 0x000000ff231a7812 */ /* 0x000fe400078ec0ff */
[----:B------:R-:W-:Y:S02]  /*166a0*/  LOP3.LUT R27, R27, 0xff, RZ, 0xc0, !PT ;  /* 0x000000ff1b1b7812 */ /* 0x000fe400078ec0ff */
[----:B------:R-:W-:-:S02]  /*166b0*/  SHF.R.U32.HI R24, RZ, 0x8, R34 ;  /* 0x00000008ff187819 */ /* 0x000fc40000011622 */
[----:B------:R-:W-:Y:S02]  /*166c0*/  PRMT R26, R27, 0x7604, R26 ;  /* 0x000076041b1a7816 */ /* 0x000fe4000000001a */
[----:B------:R-:W-:Y:S02]  /*166d0*/  SHF.R.U32.HI R27, RZ, 0x10, R33 ;  /* 0x00000010ff1b7819 */ /* 0x000fe40000011621 */
[----:B------:R-:W-:Y:S02]  /*166e0*/  LOP3.LUT R21, R34, 0xff, RZ, 0xc0, !PT ;  /* 0x000000ff22157812 */ /* 0x000fe400078ec0ff */
[----:B------:R-:W-:Y:S01]  /*166f0*/  LOP3.LUT R24, R24, 0xff, RZ, 0xc0, !PT ;  /* 0x000000ff18187812 */ /* 0x000fe200078ec0ff */
[----:B------:R-:W-:Y:S01]  /*16700*/  IMAD.U32 R27, R27, 0x10000, RZ ;  /* 0x000100001b1b7824 */ /* 0x000fe200078e00ff */
[----:B------:R-:W-:Y:S02]  /*16710*/  SHF.R.U32.HI R37, RZ, 0x10, R35 ;  /* 0x00000010ff257819 */ /* 0x000fe40000011623 */
[----:B------:R-:W-:-:S02]  /*16720*/  PRMT R31, R24, 0x7604, R21 ;  /* 0x00007604181f7816 */ /* 0x000fc40000000015 */
[----:B------:R-:W-:Y:S01]  /*16730*/  SHF.R.U32.HI R21, RZ, 0x10, R47 ;  /* 0x00000010ff157819 */ /* 0x000fe2000001162f */
[----:B------:R-:W-:Y:S01]  /*16740*/  IMAD.U32 R37, R37, 0x10000, RZ ;  /* 0x0001000025257824 */ /* 0x000fe200078e00ff */
[----:B------:R-:W-:Y:S02]  /*16750*/  LOP3.LUT R31, R31, 0xff0000, R34, 0xf8, !PT ;  /* 0x00ff00001f1f7812 */ /* 0x000fe400078ef822 */
[----:B------:R-:W-:Y:S01]  /*16760*/  LOP3.LUT R15, R15, 0xff0000, R46, 0xf8, !PT ;  /* 0x00ff00000f0f7812 */ /* 0x000fe200078ef82e */
[----:B------:R-:W-:Y:S01]  /*16770*/  IMAD.U32 R21, R21, 0x10000, RZ ;  /* 0x0001000015157824 */ /* 0x000fe200078e00ff */
[----:B------:R-:W-:Y:S02]  /*16780*/  LOP3.LUT R34, R31, 0xff000000, R34, 0xf8, !PT ;  /* 0xff0000001f227812 */ /* 0x000fe400078ef822 */
[----:B------:R-:W-:Y:S02]  /*16790*/  LOP3.LUT R37, R26, 0xff0000, R37, 0xf8, !PT ;  /* 0x00ff00001a257812 */ /* 0x000fe400078ef825 */
[----:B------:R-:W-:-:S02]  /*167a0*/  LOP3.LUT R30, R15, 0xff000000, R46, 0xf8, !PT ;  /* 0xff0000000f1e7812 */ /* 0x000fc400078ef82e */
[----:B------:R-:W-:Y:S02]  /*167b0*/  LOP3.LUT R36, R37, 0xff000000, R35, 0xf8, !PT ;  /* 0xff00000025247812 */ /* 0x000fe400078ef823 */
[----:B------:R-:W-:-:S04]  /*167c0*/  LOP3.LUT R25, R25, 0xff0000, R32, 0xf8, !PT ;  /* 0x00ff000019197812 */ /* 0x000fc800078ef820 */
[----:B------:R-:W-:Y:S02]  /*167d0*/  LOP3.LUT R32, R25, 0xff000000, R32, 0xf8, !PT ;  /* 0xff00000019207812 */ /* 0x000fe400078ef820 */
[----:B--2---:R-:W-:Y:S02]  /*167e0*/  LEA.HI R3, R3, R0, RZ, 0x1c ;  /* 0x0000000003037211 */ /* 0x004fe400078fe0ff */
[----:B------:R-:W-:-:S04]  /*167f0*/  LOP3.LUT R0, R44, 0xff, RZ, 0xc0, !PT ;  /* 0x000000ff2c007812 */ /* 0x000fc800078ec0ff */
[----:B------:R-:W-:Y:S02]  /*16800*/  PRMT R13, R5, 0x7604, R0 ;  /* 0x00007604050d7816 */ /* 0x000fe40000000000 */
[----:B------:R-:W-:Y:S02]  /*16810*/  SHF.R.S32.HI R0, RZ, 0x1f, R3 ;  /* 0x0000001fff007819 */ /* 0x000fe40000011403 */
[----:B------:R-:W-:Y:S02]  /*16820*/  LOP3.LUT R5, R47, 0xff, RZ, 0xc0, !PT ;  /* 0x000000ff2f057812 */ /* 0x000fe400078ec0ff */
[----:B------:R-:W-:Y:S01]  /*16830*/  LEA.HI R4, R0, R3, RZ, 0x2 ;  /* 0x0000000300047211 */ /* 0x000fe200078f10ff */
[----:B------:R-:W-:Y:S01]  /*16840*/  IMAD.SHL.U32 R3, R3, 0x10, RZ ;  /* 0x0000001003037824 */ /* 0x000fe200078e00ff */
[----:B------:R-:W-:Y:S02]  /*16850*/  PRMT R14, R6, 0x7604, R5 ;  /* 0x00007604060e7816 */ /* 0x000fe40000000005 */
[----:B------:R-:W-:-:S02]  /*16860*/  SHF.L.U32 R4, R4, 0xb, RZ ;  /* 0x0000000b04047819 */ /* 0x000fc400000006ff */
[----:B------:R-:W-:Y:S02]  /*16870*/  LOP3.LUT R0, R224, 0x30, R3, 0xf8, !PT ;  /* 0x00000030e0007812 */ /* 0x000fe400078ef803 */
[----:B------:R-:W-:Y:S02]  /*16880*/  LOP3.LUT R3, R4, 0xffffe000, RZ, 0xc0, !PT ;  /* 0xffffe00004037812 */ /* 0x000fe400078ec0ff */
[----:B------:R-:W-:Y:S01]  /*16890*/  LOP3.LUT R0, R0, R225, RZ, 0x3c, !PT ;  /* 0x000000e100007212 */ /* 0x000fe200078e3cff */
[----:B---3--:R-:W1:Y:S01]  /*168a0*/  LDS.128 R4, [R49+0x1e200] ;  /* 0x01e2000031047984 */ /* 0x008e620000000c00 */
[----:B------:R-:W-:Y:S02]  /*168b0*/  LOP3.LUT R13, R13, 0xff0000, R44, 0xf8, !PT ;  /* 0x00ff00000d0d7812 */ /* 0x000fe400078ef82c */
[----:B------:R-:W-:Y:S02]  /*168c0*/  IADD3 R3, R0, R226, R3 ;  /* 0x000000e200037210 */ /* 0x000fe40007ffe003 */
[----:B------:R-:W-:-:S03]  /*168d0*/  LOP3.LUT R21, R14, 0xff0000, R21, 0xf8, !PT ;  /* 0x00ff00000e157812 */ /* 0x000fc600078ef815 */
[----:B------:R-:W-:Y:S01]  /*168e0*/  IMAD.IADD R0, R18, 0x1, R3 ;  /* 0x0000000112007824 */ /* 0x000fe200078e0203 */
[----:B------:R-:W-:Y:S02]  /*168f0*/  LOP3.LUT R3, R8, 0xff, RZ, 0xc0, !PT ;  /* 0x000000ff08037812 */ /* 0x000fe400078ec0ff */
[----:B------:R-:W-:Y:S02]  /*16900*/  LOP3.LUT R46, R21, 0xff000000, R47, 0xf8, !PT ;  /* 0xff000000152e7812 */ /* 0x000fe400078ef82f */
[----:B------:R-:W2:Y:S01]  /*16910*/  LDS.128 R8, [R0+0x1e200] ;  /* 0x01e2000000087984 */ /* 0x000ea20000000c00 */
[----:B------:R-:W-:Y:S02]  /*16920*/  PRMT R20, R3, 0x7604, R20 ;  /* 0x0000760403147816 */ /* 0x000fe40000000014 */
[----:B------:R-:W-:Y:S02]  /*16930*/  SHF.R.U32.HI R3, RZ, 0x10, R45 ;  /* 0x00000010ff037819 */ /* 0x000fe4000001162d */
[----:B------:R-:W-:-:S02]  /*16940*/  LOP3.LUT R29, R20, 0xff0000, R27, 0xf8, !PT ;  /* 0x00ff0000141d7812 */ /* 0x000fc400078ef81b */
[----:B------:R-:W-:Y:S01]  /*16950*/  LOP3.LUT R27, R13, 0xff000000, R44, 0xf8, !PT ;  /* 0xff0000000d1b7812 */ /* 0x000fe200078ef82c */
[----:B------:R-:W-:Y:S01]  /*16960*/  IMAD.U32 R3, R3, 0x10000, RZ ;  /* 0x0001000003037824 */ /* 0x000fe200078e00ff */
[----:B------:R-:W-:-:S04]  /*16970*/  LOP3.LUT R33, R29, 0xff000000, R33, 0xf8, !PT ;  /* 0xff0000001d217812 */ /* 0x000fc800078ef821 */
[----:B------:R-:W-:Y:S02]  /*16980*/  LOP3.LUT R3, R12, 0xff0000, R3, 0xf8, !PT ;  /* 0x00ff00000c037812 */ /* 0x000fe400078ef803 */
[-C--:B------:R-:W-:Y:S02]  /*16990*/  F2FP.F16.E4M3.UNPACK_B R31, R33.reuse ;  /* 0x00000021ff1f723e */ /* 0x080fe400020006ff */
[----:B------:R-:W-:Y:S02]  /*169a0*/  LOP3.LUT R44, R3, 0xff000000, R45, 0xf8, !PT ;  /* 0xff000000032c7812 */ /* 0x000fe400078ef82d */
[----:B------:R-:W-:Y:S01]  /*169b0*/  F2FP.F16.E4M3.UNPACK_B R33, R33.H1 ;  /* 0x00000021ff21723e */ /* 0x000fe200030006ff */
[----:B------:R-:W-:Y:S01]  /*169c0*/  HADD2.F32 R35, -RZ, R31.H0_H0 ;  /* 0x2000001fff237230 */ /* 0x000fe20000004100 */
[-C--:B------:R-:W-:Y:S02]  /*169d0*/  F2FP.F16.E4M3.UNPACK_B R28, R44.reuse ;  /* 0x0000002cff1c723e */ /* 0x080fe400020006ff */
[----:B------:R-:W-:-:S03]  /*169e0*/  F2FP.F16.E4M3.UNPACK_B R44, R44.H1 ;  /* 0x0000002cff2c723e */ /* 0x000fc600030006ff */
[----:B------:R-:W-:Y:S01]  /*169f0*/  HADD2.F32 R29, -RZ, R28.H0_H0 ;  /* 0x2000001cff1d7230 */ /* 0x000fe20000004100 */
[----:B-1----:R-:W-:Y:S02]  /*16a00*/  F2FP.F16.E4M3.UNPACK_B R12, R5 ;  /* 0x00000005ff0c723e */ /* 0x002fe400020006ff */
[-C--:B------:R-:W-:Y:S02]  /*16a10*/  F2FP.F16.E4M3.UNPACK_B R14, R7.reuse ;  /* 0x00000007ff0e723e */ /* 0x080fe400020006ff */
[----:B------:R-:W-:Y:S02]  /*16a20*/  F2FP.F16.E4M3.UNPACK_B R15, R7.H1 ;  /* 0x00000007ff0f723e */ /* 0x000fe400030006ff */
[-C--:B------:R-:W-:Y:S02]  /*16a30*/  F2FP.F16.E4M3.UNPACK_B R7, R6.reuse ;  /* 0x00000006ff07723e */ /* 0x080fe400020006ff */
[----:B------:R-:W-:Y:S01]  /*16a40*/  F2FP.F16.E4M3.UNPACK_B R13, R6.H1 ;  /* 0x00000006ff0d723e */ /* 0x000fe200030006ff */
[--C-:B------:R-:W-:Y:S01]  /*16a50*/  HADD2.F32 R6, -RZ, R12.reuse.H0_H0 ;  /* 0x2000000cff067230 */ /* 0x100fe20000004100 */
[----:B------:R-:W-:Y:S01]  /*16a60*/  F2FP.F16.E4M3.UNPACK_B R5, R5.H1 ;  /* 0x00000005ff05723e */ /* 0x000fe200030006ff */
[----:B------:R-:W-:Y:S01]  /*16a70*/  HADD2.F32 R12, -RZ, R12.H1_H1 ;  /* 0x3000000cff0c7230 */ /* 0x000fe20000004100 */
[----:B------:R-:W-:-:S02]  /*16a80*/  F2FP.F16.E4M3.UNPACK_B R3, R4 ;  /* 0x00000004ff03723e */ /* 0x000fc400020006ff */
[-C--:B--2---:R-:W-:Y:S02]  /*16a90*/  F2FP.F16.E4M3.UNPACK_B R20, R9.reuse ;  /* 0x00000009ff14723e */ /* 0x084fe400020006ff */
        /* <DEDUP_REMOVED lines=12> */
[----:B------:R-:W-:Y:S01]  /*16b60*/  HADD2.F32 R35, -RZ, R31.H1_H1 ;  /* 0x3000001fff237230 */ /* 0x000fe20000004100 */
[----:B------:R-:W-:Y:S01]  /*16b70*/  F2FP.F16.E4M3.UNPACK_B R9, R8 ;  /* 0x00000008ff09723e */ /* 0x000fe200020006ff */
[----:B------:R-:W-:Y:S01]  /*16b80*/  HADD2.F32 R29, -RZ, R28.H1_H1 ;  /* 0x3000001cff1d7230 */ /* 0x000fe20000004100 */
[----:B------:R-:W-:Y:S01]  /*16b90*/  F2FP.F16.E4M3.UNPACK_B R28, R36 ;  /* 0x00000024ff1c723e */ /* 0x000fe200020006ff */
[----:B------:R-:W-:Y:S02]  /*16ba0*/  HADD2.F32 R37, -RZ, R33.H0_H0 ;  /* 0x20000021ff257230 */ /* 0x000fe40000004100 */
[C---:B------:R-:W-:Y:S01]  /*16bb0*/  FMUL.FTZ R39, R20.reuse, R35 ;  /* 0x0000002314277220 */ /* 0x040fe20000410000 */
[----:B------:R-:W-:Y:S02]  /*16bc0*/  HADD2.F32 R31, -RZ, R44.H0_H0 ;  /* 0x2000002cff1f7230 */ /* 0x000fe40000004100 */
[----:B------:R-:W-:Y:S01]  /*16bd0*/  FMUL.FTZ R20, R20, R29 ;  /* 0x0000001d14147220 */ /* 0x000fe20000410000 */
[----:B------:R-:W-:-:S02]  /*16be0*/  HADD2.F32 R6, -RZ, R5.H0_H0 ;  /* 0x20000005ff067230 */ /* 0x000fc40000004100 */
[----:B------:R-:W-:Y:S01]  /*16bf0*/  FMUL.FTZ R41, R10, R37 ;  /* 0x000000250a297220 */ /* 0x000fe20000410000 */
[----:B------:R-:W-:Y:S01]  /*16c00*/  FFMA.FTZ R39, R12, R29, -R39 ;  /* 0x0000001d0c277223 */ /* 0x000fe20000010827 */
[----:B------:R-:W-:Y:S01]  /*16c10*/  FMUL.FTZ R10, R10, R31 ;  /* 0x0000001f0a0a7220 */ /* 0x000fe20000410000 */
[----:B------:R-:W-:Y:S01]  /*16c20*/  FFMA.FTZ R35, R12, R35, R20 ;  /* 0x000000230c237223 */ /* 0x000fe20000010014 */
[----:B------:R-:W-:Y:S01]  /*16c30*/  F2FP.F16.E4M3.UNPACK_B R12, R46 ;  /* 0x0000002eff0c723e */ /* 0x000fe200020006ff */
[C---:B------:R-:W-:Y:S01]  /*16c40*/  FFMA.FTZ R41, R6.reuse, R31, -R41 ;  /* 0x0000001f06297223 */ /* 0x040fe20000010829 */
[----:B------:R-:W-:Y:S01]  /*16c50*/  FFMA.FTZ R37, R6, R37, R10 ;  /* 0x0000002506257223 */ /* 0x000fe2000001000a */
        /* <DEDUP_REMOVED lines=21> */
[----:B------:R-:W-:Y:S02]  /*16db0*/  HADD2.F32 R20, -RZ, R36.H0_H0 ;  /* 0x20000024ff147230 */ /* 0x000fe40000004100 */
[----:B------:R-:W-:Y:S02]  /*16dc0*/  HADD2.F32 R6, -RZ, R26.H0_H0 ;  /* 0x2000001aff067230 */ /* 0x000fe40000004100 */
        /* <DEDUP_REMOVED lines=111> */
.L_x_3313:
[----:B------:R-:W-:Y:S05]  /*174c0*/  BSYNC B0 ;  /* 0x0000000000007941 */ /* 0x000fea0003800000 */
.L_x_3303:
[----:B------:R-:W-:Y:S01]  /*174d0*/  @!PT LDS RZ, [RZ] ;  /* 0x00000000fffff984 */ /* 0x000fe20000000800 */
[----:B------:R-:W-:Y:S01]  /*174e0*/  @!PT LDS RZ, [RZ] ;  /* 0x00000000fffff984 */ /* 0x000fe20000000800 */
[----:B------:R-:W-:Y:S01]  /*174f0*/  @!PT LDS RZ, [RZ] ;  /* 0x00000000fffff984 */ /* 0x000fe20000000800 */
[----:B------:R-:W-:Y:S01]  /*17500*/  @!PT LDS RZ, [RZ] ;  /* 0x00000000fffff984 */ /* 0x000fe20000000800 */
[----:B------:R0:W-:Y:S06]  /*17510*/  MEMBAR.ALL.CTA ;  /* 0x0000000000007992 */ /* 0x0001ec0000008000 */
[----:B0-----:R-:W0:Y:S01]  /*17520*/  FENCE.VIEW.ASYNC.S ;  /* 0x00000000000073c6 */ /* 0x001e220000000000 */
[----:B------:R-:W-:Y:S05]  /*17530*/  WARPSYNC.ALL ;  /* 0x0000000000007948 */ /* 0x000fea0003800000 */
[----:B0-----:R-:W-:Y:S06]  /*17540*/  BAR.SYNC.DEFER_BLOCKING 0xd, 0x100 ;  /* 0x0344000000007b1d */ /* 0x001fec0000010000 */
.L_x_3301:
[----:B-1234-:R-:W-:-:S05]  /*17550*/  IMAD.U32 R0, RZ, RZ, UR53 ;  /* 0x00000035ff007e24 */ /* 0x01efca000f8e00ff */
[----:B------:R-:W-:-:S13]  /*17560*/  ISETP.NE.AND P0, PT, R0, 0x3, PT ;  /* 0x000000030000780c */ /* 0x000fda0003f05270 */
[----:B------:R-:W-:Y:S05]  /*17570*/  @!P0 BRA `(.L_x_3336) ;  /* 0x0000000000048947 */ /* 0x000fea0003800000 */
[----:B------:R-:W-:Y:S01]  /*17580*/  BPT.TRAP 0x1 ;  /* 0x000000040000795c */ /* 0x000fe20000300000 */
.L_x_3336:
[----:B------:R-:W-:Y:S02]  /*17590*/  LEA R0, R148, R18, 0x3 ;  /* 0x0000001294007211 */ /* 0x000fe400078e18ff */
[----:B0-----:R-:W-:-:S04]  /*175a0*/  SHF.L.U32 R3, R227, 0x1f, RZ ;  /* 0x0000001fe3037819 */ /* 0x001fc800000006ff */
[----:B------:R0:W1:Y:S01]  /*175b0*/  SYNCS.PHASECHK.TRANS64.TRYWAIT P2, [R0+URZ+0x33430], R3 ;  /* 0x03343003000075a7 */ /* 0x000062000804017f */
[----:B------:R-:W-:Y:S05]  /*175c0*/  @!P0 BRA `(.L_x_3337) ;  /* 0x0000000000048947 */ /* 0x000fea0003800000 */
[----:B------:R-:W-:Y:S01]  /*175d0*/  BPT.TRAP 0x1 ;  /* 0x000000040000795c */ /* 0x000fe20000300000 */
.L_x_3337:
[----:B-----5:R-:W2:Y:S01]  /*175e0*/  S2R R4, SR_TID.X ;  /* 0x0000000000047919 */ /* 0x020ea20000002100 */
[----:B------:R-:W-:Y:S01]  /*175f0*/  IMAD.MOV.U32 R119, RZ, RZ, RZ ;  /* 0x000000ffff777224 */ /* 0x000fe200078e00ff */
[----:B--2---:R-:W-:-:S04]  /*17600*/  LOP3.LUT R4, R4, 0x7f, RZ, 0xc0, !PT ;  /* 0x0000007f04047812 */ /* 0x004fc800078ec0ff */
[----:B------:R-:W-:Y:S01]  /*17610*/  ISETP.NE.AND P1, PT, R4, RZ, PT ;  /* 0x000000ff0400720c */ /* 0x000fe20003f25270 */
[----:B-1----:R-:W-:-:S12]  /*17620*/  @P2 BRA `(.L_x_3338) ;  /* 0x0000000000082947 */ /* 0x002fd80003800000 */
[----:B------:R-:W1:Y:S02]  /*17630*/  SYNCS.PHASECHK.TRANS64.TRYWAIT P2, [R0+URZ+0x33430], R3 ;  /* 0x03343003000075a7 */ /* 0x000e64000804017f */
[----:B-1----:R-:W-:Y:S05]  /*17640*/  @!P2 BRA `(.L_x_3339) ;  /* 0x000001280010a947 */ /* 0x002fea0003800000 */
.L_x_3338:
[----:B------:R-:W-:Y:S05]  /*17650*/  WARPSYNC.ALL ;  /* 0x0000000000007948 */ /* 0x000fea0003800000 */
[----:B01----:R-:W-:Y:S01]  /*17660*/  VIADD R3, R18, 0x24200 ;  /* 0x0002420012037836 */ /* 0x003fe20000000000 */
[----:B------:R-:W2:Y:S01]  /*17670*/  LDL R12, [R1+0x40] ;  /* 0x00004000010c7983 */ /* 0x000ea20000100800 */
[----:B------:R-:W-:Y:S01]  /*17680*/  R2UR UR28, R50 ;  /* 0x00000000321c72ca */ /* 0x000fe200000e0000 */
[----:B------:R-:W-:Y:S01]  /*17690*/  IMAD.MOV.U32 R7, RZ, RZ, -0x7fffffe0 ;  /* 0x80000020ff077424 */ /* 0x000fe200078e00ff */
[----:B------:R-:W-:Y:S01]  /*176a0*/  WARPGROUP.ARRIVE ;  /* 0x00000000000079c5 */ /* 0x000fe20000000000 */
[----:B------:R-:W-:Y:S01]  /*176b0*/  SHF.R.U32.HI R3, RZ, 0x4, R3 ;  /* 0x00000004ff037819 */ /* 0x000fe20000011603 */
[----:B------:R-:W-:Y:S01]  /*176c0*/  UMOV UR29, 0x80000020 ;  /* 0x80000020001d7882 */ /* 0x000fe20000000000 */
[----:B------:R-:W-:Y:S01]  /*176d0*/  IMAD.MOV.U32 R5, RZ, RZ, -0x7fffffe0 ;  /* 0x80000020ff057424 */ /* 0x000fe200078e00ff */
[----:B------:R-:W-:Y:S01]  /*176e0*/  R2UR UR31, R7 ;  /* 0x00000000071f72ca */ /* 0x000fe200000e0000 */
[----:B------:R-:W-:Y:S01]  /*176f0*/  UMOV UR9, UR29 ;  /* 0x0000001d00097c82 */ /* 0x000fe20008000000 */
[----:B------:R-:W-:Y:S01]  /*17700*/  LOP3.LUT R3, R3, 0x3fff, RZ, 0xc0, !PT ;  /* 0x00003fff03037812 */ /* 0x000fe200078ec0ff */
[----:B------:R-:W-:Y:S01]  /*17710*/  UMOV UR5, UR29 ;  /* 0x0000001d00057c82 */ /* 0x000fe20008000000 */
[----:B------:R-:W-:Y:S01]  /*17720*/  R2UR UR11, R5 ;  /* 0x00000000050b72ca */ /* 0x000fe200000e0000 */
[----:B------:R-:W-:Y:S01]  /*17730*/  IMAD.MOV.U32 R5, RZ, RZ, -0x7fffffe0 ;  /* 0x80000020ff057424 */ /* 0x000fe200078e00ff */
[----:B------:R-:W-:Y:S01]  /*17740*/  LOP3.LUT R14, R3, 0x10000, RZ, 0xfc, !PT ;  /* 0x00010000030e7812 */ /* 0x000fe200078efcff */
[----:B------:R-:W-:Y:S01]  /*17750*/  ULOP3.LUT UR28, UR28, 0x10000, URZ, 0xfc, !UPT ;  /* 0x000100001c1c7892 */ /* 0x000fe2000f8efc3f */
[----:B------:R-:W-:Y:S01]  /*17760*/  IMAD.MOV.U32 R9, RZ, RZ, -0x7fffffe0 ;  /* 0x80000020ff097424 */ /* 0x000fe200078e00ff */
[----:B------:R-:W-:Y:S01]  /*17770*/  UMOV UR13, UR29 ;  /* 0x0000001d000d7c82 */ /* 0x000fe20008000000 */
[----:B------:R-:W-:Y:S01]  /*17780*/  R2UR UR7, R5 ;  /* 0x00000000050772ca */ /* 0x000fe200000e0000 */
[----:B------:R-:W-:Y:S01]  /*17790*/  IMAD R6, R148, 0x780, R14 ;  /* 0x0000078094067824 */ /* 0x000fe200078e020e */
[----:B------:R-:W-:Y:S01]  /*177a0*/  UIADD3 UR48, UR28, 0x2, URZ ;  /* 0x000000021c307890 */ /* 0x000fe2000fffe03f */
[----:B------:R-:W-:Y:S01]  /*177b0*/  IMAD.MOV.U32 R5, RZ, RZ, -0x7fffffe0 ;  /* 0x80000020ff057424 */ /* 0x000fe200078e00ff */
[----:B------:R-:W-:Y:S01]  /*177c0*/  UMOV UR8, UR28 ;  /* 0x0000001c00087c82 */ /* 0x000fe20008000000 */
[C---:B------:R-:W-:Y:S01]  /*177d0*/  VIADD R4, R6.reuse, 0x80 ;  /* 0x0000008006047836 */ /* 0x040fe20000000000 */
[C---:B------:R-:W-:Y:S01]  /*177e0*/  R2UR UR30, R6.reuse ;  /* 0x00000000061e72ca */ /* 0x040fe200000e0000 */
[----:B------:R-:W-:Y:S01]  /*177f0*/  UMOV UR4, UR28 ;  /* 0x0000001c00047c82 */ /* 0x000fe20008000000 */
[----:B------:R-:W-:Y:S01]  /*17800*/  IADD3 R8, R6, 0x180, RZ ;  /* 0x0000018006087810 */ /* 0x000fe20007ffe0ff */
[----:B------:R-:W-:Y:S01]  /*17810*/  UMOV UR12, UR28 ;  /* 0x0000001c000c7c82 */ /* 0x000fe20008000000 */
[----:B------:R-:W-:Y:S01]  /*17820*/  R2UR UR10, R4 ;  /* 0x00000000040a72ca */ /* 0x000fe200000e0000 */
[C---:B------:R-:W-:Y:S01]  /*17830*/  VIADD R4, R6.reuse, 0x100 ;  /* 0x0000010006047836 */ /* 0x040fe20000000000 */
[----:B------:R-:W-:Y:S01]  /*17840*/  R2UR UR15, R5 ;  /* 0x00000000050f72ca */ /* 0x000fe200000e0000 */
[----:B------:R-:W-:Y:S01]  /*17850*/  VIADD R10, R6, 0x2 ;  /* 0x00000002060a7836 */ /* 0x000fe20000000000 */
[----:B------:R-:W-:Y:S01]  /*17860*/  UMOV UR49, 0x80000020 ;  /* 0x8000002000317882 */ /* 0x000fe20000000000 */
[----:B------:R-:W-:Y:S01]  /*17870*/  IMAD.MOV.U32 R11, RZ, RZ, -0x7fffffe0 ;  /* 0x80000020ff0b7424 */ /* 0x000fe200078e00ff */
[----:B------:R-:W-:Y:S01]  /*17880*/  R2UR UR6, R4 ;  /* 0x00000000040672ca */ /* 0x000fe200000e0000 */
[----:B------:R-:W-:Y:S01]  /*17890*/  VIADD R4, R6, 0x200 ;  /* 0x0000020006047836 */ /* 0x000fe20000000000 */
[----:B------:R-:W-:Y:S01]  /*178a0*/  R2UR UR50, R10 ;  /* 0x000000000a3272ca */ /* 0x000fe200000e0000 */
[----:B------:R-:W-:Y:S01]  /*178b0*/  QGMMA.64x32x32.F32.E4M3.E4M3 R88, gdesc[UR28], RZ, !UPT, gsb0 ;  /* 0x006000001c5879f3 */ /* 0x000fe2000c0008ff */
[----:B------:R-:W-:Y:S01]  /*178c0*/  R2UR UR51, R11 ;  /* 0x000000000b3372ca */ /* 0x000fe200000e0000 */
[----:B------:R-:W-:Y:S01]  /*178d0*/  IMAD.MOV.U32 R5, RZ, RZ, -0x7fffffe0 ;  /* 0x80000020ff057424 */ /* 0x000fe200078e00ff */
[----:B------:R-:W-:Y:S01]  /*178e0*/  R2UR UR14, R4 ;  /* 0x00000000040e72ca */ /* 0x000fe200000e0000 */
[C---:B------:R-:W-:Y:S01]  /*178f0*/  VIADD R10, R6.reuse, 0x280 ;  /* 0x00000280060a7836 */ /* 0x040fe20000000000 */
[C---:B------:R-:W-:Y:S01]  /*17900*/  IADD3 R4, R6.reuse, 0x82, RZ ;  /* 0x0000008206047810 */ /* 0x040fe20007ffe0ff */
[----:B------:R-:W-:Y:S01]  /*17910*/  IMAD.MOV.U32 R11, RZ, RZ, -0x7fffffe0 ;  /* 0x80000020ff0b7424 */ /* 0x000fe200078e00ff */
[----:B------:R-:W-:Y:S01]  /*17920*/  P2R R106, PR, RZ, 0x2 ;  /* 0x00000002ff6a7803 */ /* 0x000fe20000000000 */
[----:B------:R-:W-:Y:S01]  /*17930*/  VIADD R20, R6, 0x682 ;  /* 0x0000068206147836 */ /* 0x000fe20000000000 */
[----:B------:R-:W-:Y:S01]  /*17940*/  P2R R104, PR, RZ, 0x1 ;  /* 0x00000001ff687803 */ /* 0x000fe20000000000 */
[----:B------:R-:W-:Y:S01]  /*17950*/  IMAD.MOV.U32 R21, RZ, RZ, -0x7fffffe0 ;  /* 0x80000020ff157424 */ /* 0x000fe200078e00ff */
[----:B------:R-:W-:Y:S01]  /*17960*/  MOV R112, R119 ;  /* 0x0000007700707202 */ /* 0x000fe20000000f00 */
[----:B------:R-:W-:-:S02]  /*17970*/  IMAD.MOV.U32 R13, RZ, RZ, -0x7fffffe0 ;  /* 0x80000020ff0d7424 */ /* 0x000fc400078e00ff */
[--C-:B------:R-:W-:Y:S02]  /*17980*/  IMAD.MOV.U32 R118, RZ, RZ, R119.reuse ;  /* 0x000000ffff767224 */ /* 0x100fe400078e0077 */
[--C-:B------:R-:W-:Y:S02]  /*17990*/  IMAD.MOV.U32 R116, RZ, RZ, R119.reuse ;  /* 0x000000ffff747224 */ /* 0x100fe400078e0077 */
[--C-:B------:R-:W-:Y:S02]  /*179a0*/  IMAD.MOV.U32 R114, RZ, RZ, R119.reuse ;  /* 0x000000ffff727224 */ /* 0x100fe400078e0077 */
[--C-:B------:R-:W-:Y:S02]  /*179b0*/  IMAD.MOV.U32 R110, RZ, RZ, R119.reuse ;  /* 0x000000ffff6e7224 */ /* 0x100fe400078e0077 */
[----:B------:R-:W-:Y:S01]  /*179c0*/  IMAD.MOV.U32 R108, RZ, RZ, R119 ;  /* 0x000000ffff6c7224 */ /* 0x000fe200078e0077 */
[----:B------:R-:W-:Y:S02]  /*179d0*/  WARPGROUP.DEPBAR.LE gsb0, 0x0 ;  /* 0x00008000000079c5 */ /* 0x000fe40000010000 */
[----:B------:R-:W-:-:S06]  /*179e0*/  WARPGROUP.ARRIVE ;  /* 0x00000000000079c5 */ /* 0x000fcc0000000000 */
[----:B------:R-:W-:Y:S01]  /*179f0*/  QGMMA.64x32x32.F32.E4M3.E4M3 R72, gdesc[UR8], RZ, !UPT, gsb0 ;  /* 0x00600000084879f3 */ /* 0x000fe2000c0008ff */
[----:B------:R-:W-:Y:S01]  /*17a00*/  R2UR UR10, R8 ;  /* 0x00000000080a72ca */ /* 0x000fe200000e0000 */
[----:B------:R-:W-:Y:S01]  /*17a10*/  UMOV UR8, UR28 ;  /* 0x0000001c00087c82 */ /* 0x000fe20008000000 */
[----:B------:R-:W-:Y:S01]  /*17a20*/  R2UR UR11, R9 ;  /* 0x00000000090b72ca */ /* 0x000fe200000e0000 */
[----:B------:R-:W-:Y:S01]  /*17a30*/  UMOV UR9, UR29 ;  /* 0x0000001d00097c82 */ /* 0x000fe20008000000 */
[----:B------:R-:W-:Y:S01]  /*17a40*/  VIADD R8, R6, 0x182 ;  /* 0x0000018206087836 */ /* 0x000fe20000000000 */
[----:B------:R-:W-:Y:S01]  /*17a50*/  MOV R9, 0x80000020 ;  /* 0x8000002000097802 */ /* 0x000fe20000000f00 */
[----:B------:R-:W-:Y:S02]  /*17a60*/  WARPGROUP.DEPBAR.LE gsb0, 0x0 ;  /* 0x00008000000079c5 */ /* 0x000fe40000010000 */
[----:B------:R-:W-:-:S06]  /*17a70*/  WARPGROUP.ARRIVE ;  /* 0x00000000000079c5 */ /* 0x000fcc0000000000 */
[----:B------:R-:W-:Y:S01]  /*17a80*/  QGMMA.64x32x32.F32.E4M3.E4M3 R56, gdesc[UR4], RZ, !UPT, gsb0 ;  /* 0x00600000043879f3 */ /* 0x000fe2000c0008ff */
[----:B------:R-:W-:Y:S01]  /*17a90*/  R2UR UR6, R4 ;  /* 0x00000000040672ca */ /* 0x000fe200000e0000 */
[----:B------:R-:W-:Y:S01]  /*17aa0*/  UMOV UR4, UR48 ;  /* 0x0000003000047c82 */ /* 0x000fe20008000000 */
[----:B------:R-:W-:Y:S01]  /*17ab0*/  R2UR UR7, R5 ;  /* 0x00000000050772ca */ /* 0x000fe200000e0000 */
[----:B------:R-:W-:Y:S01]  /*17ac0*/  UMOV UR5, UR49 ;  /* 0x0000003100057c82 */ /* 0x000fe20008000000 */
[----:B------:R-:W-:Y:S02]  /*17ad0*/  VIADD R4, R6, 0x102 ;  /* 0x0000010206047836 */ /* 0x000fe40000000000 */
[----:B------:R-:W-:Y:S01]  /*17ae0*/  IMAD.MOV.U32 R5, RZ, RZ, -0x7fffffe0 ;  /* 0x80000020ff057424 */ /* 0x000fe200078e00ff */
        /* <DEDUP_REMOVED lines=12> */
[----:B------:R-:W-:Y:S01]  /*17bb0*/  UMOV UR12, UR48 ;  /* 0x00000030000c7c82 */ /* 0x000fe20008000000 */
[----:B------:R-:W-:Y:S01]  /*17bc0*/  UMOV UR13, UR49 ;  /* 0x00000031000d7c82 */ /* 0x000fe20008000000 */
[----:B------:R-:W-:Y:S02]  /*17bd0*/  WARPGROUP.DEPBAR.LE gsb0, 0x0 ;  /* 0x00008000000079c5 */ /* 0x000fe40000010000 */
[----:B------:R-:W-:-:S06]  /*17be0*/  WARPGROUP.ARRIVE ;  /* 0x00000000000079c5 */ /* 0x000fcc0000000000 */
[----:B------:R-:W-:Y:S01]  /*17bf0*/  QGMMA.64x32x32.F32.E4M3.E4M3 R88, gdesc[UR48], R88, gsb0 ;  /* 0x00600000305879f3 */ /* 0x000fe20008000858 */
[----:B------:R-:W-:Y:S01]  /*17c00*/  R2UR UR50, R4 ;  /* 0x00000000043272ca */ /* 0x000fe200000e0000 */
[----:B------:R-:W-:Y:S01]  /*17c10*/  VIADD R4, R6, 0x202 ;  /* 0x0000020206047836 */ /* 0x000fe20000000000 */
[----:B------:R-:W-:Y:S01]  /*17c20*/  R2UR UR51, R5 ;  /* 0x00000000053372ca */ /* 0x000fe200000e0000 */
[----:B------:R-:W-:-:S03]  /*17c30*/  IMAD.MOV.U32 R5, RZ, RZ, -0x7fffffe0 ;  /* 0x80000020ff057424 */ /* 0x000fc600078e00ff */
[----:B------:R-:W-:Y:S01]  /*17c40*/  R2UR UR14, R4 ;  /* 0x00000000040e72ca */ /* 0x000fe200000e0000 */
[----:B------:R-:W-:Y:S01]  /*17c50*/  VIADD R4, R6, 0x300 ;  /* 0x0000030006047836 */ /* 0x000fe20000000000 */
[----:B------:R-:W-:Y:S01]  /*17c60*/  R2UR UR15, R5 ;  /* 0x00000000050f72ca */ /* 0x000fe200000e0000 */
[----:B------:R-:W-:Y:S01]  /*17c70*/  IMAD.MOV.U32 R5, RZ, RZ, -0x7fffffe0 ;  /* 0x80000020ff057424 */ /* 0x000fe200078e00ff */
[----:B------:R-:W-:Y:S02]  /*17c80*/  WARPGROUP.DEPBAR.LE gsb0, 0x0 ;  /* 0x00008000000079c5 */ /* 0x000fe40000010000 */
[----:B------:R-:W-:-:S06]  /*17c90*/  WARPGROUP.ARRIVE ;  /* 0x00000000000079c5 */ /* 0x000fcc0000000000 */
[----:B------:R-:W-:Y:S01]  /*17ca0*/  QGMMA.64x32x32.F32.E4M3.E4M3 R72, gdesc[UR4], R72, gsb0 ;  /* 0x00600000044879f3 */ /* 0x000fe20008000848 */
[----:B------:R-:W-:Y:S01]  /*17cb0*/  R2UR UR6, R10 ;  /* 0x000000000a0672ca */ /* 0x000fe200000e0000 */
[----:B------:R-:W-:Y:S01]  /*17cc0*/  UIADD3 UR4, UR28, 0x200, URZ ;  /* 0x000002001c047890 */ /* 0x000fe2000fffe03f */
[----:B------:R-:W-:Y:S01]  /*17cd0*/  R2UR UR7, R11 ;  /* 0x000000000b0772ca */ /* 0x000fe200000e0000 */
[----:B------:R-:W-:Y:S01]  /*17ce0*/  UMOV UR5, 0x80000020 ;  /* 0x8000002000057882 */ /* 0x000fe20000000000 */
[----:B------:R-:W-:Y:S01]  /*17cf0*/  VIADD R10, R6, 0x282 ;  /* 0x00000282060a7836 */ /* 0x000fe20000000000 */
[----:B------:R-:W-:Y:S01]  /*17d00*/  UMOV UR17, UR5 ;  /* 0x0000000500117c82 */ /* 0x000fe20008000000 */
[----:B------:R-:W-:Y:S02]  /*17d10*/  IMAD.MOV.U32 R11, RZ, RZ, -0x7fffffe0 ;  /* 0x80000020ff0b7424 */ /* 0x000fe400078e00ff */
[----:B------:R-:W-:Y:S01]  /*17d20*/  UMOV UR16, UR4 ;  /* 0x0000000400107c82 */ /* 0x000fe20008000000 */
[----:B------:R-:W-:-:S02]  /*17d30*/  WARPGROUP.DEPBAR.LE gsb0, 0x0 ;  /* 0x00008000000079c5 */ /* 0x000fc40000010000 */
[----:B------:R-:W-:-:S06]  /*17d40*/  WARPGROUP.ARRIVE ;  /* 0x00000000000079c5 */ /* 0x000fcc0000000000 */
[----:B------:R-:W-:Y:S03]  /*17d50*/  QGMMA.64x32x32.F32.E4M3.E4M3 R56, gdesc[UR48], R56, gsb0 ;  /* 0x00600000303879f3 */ /* 0x000fe60008000838 */
[----:B------:R-:W-:Y:S02]  /*17d60*/  WARPGROUP.DEPBAR.LE gsb0, 0x0 ;  /* 0x00008000000079c5 */ /* 0x000fe40000010000 */
[----:B------:R-:W-:-:S06]  /*17d70*/  WARPGROUP.ARRIVE ;  /* 0x00000000000079c5 */ /* 0x000fcc0000000000 */
[----:B------:R-:W-:Y:S01]  /*17d80*/  QGMMA.64x32x32.F32.E4M3.E4M3 R40, gdesc[UR8], R40, gsb0 ;  /* 0x00600000082879f3 */ /* 0x000fe20008000828 */
        /* <DEDUP_REMOVED lines=8> */
[----:B------:R-:W-:Y:S01]  /*17e10*/  QGMMA.64x32x32.F32.E4M3.E4M3 R24, gdesc[UR12], R24, gsb0 ;  /* 0x006000000c1879f3 */ /* 0x000fe20008000818 */
        /* <DEDUP_REMOVED lines=15> */
[----:B------:R-:W-:Y:S02]  /*17f10*/  R2UR UR19, R5 ;  /* 0x00000000051372ca */ /* 0x000fe400000e0000 */
[----:B------:R-:W-:Y:S01]  /*17f20*/  MOV R5, 0x80000020 ;  /* 0x8000002000057802 */ /* 0x000fe20000000f00 */
        /* <DEDUP_REMOVED lines=37> */
[----:B------:R-:W-:Y:S02]  /*18180*/  R2UR UR11, R5 ;  /* 0x00000000050b72ca */ /* 0x000fe400000e0000 */
[----:B------:R-:W-:Y:S02]  /*18190*/  MOV R5, 0x80000020 ;  /* 0x8000002000057802 */ /* 0x000fe40000000f00 */
[----:B------:R-:W-:Y:S01]  /*181a0*/  R2UR UR22, R4 ;  /* 0x00000000041672ca */ /* 0x000fe200000e0000 */
[----:B------:R-:W-:Y:S01]  /*181b0*/  VIADD R4, R6, 0x580 ;  /* 0x0000058006047836 */ /* 0x000fe20000000000 */
[----:B------:R-:W-:Y:S01]  /*181c0*/  R2UR UR23, R5 ;  /* 0x00000000051772ca */ /* 0x000fe200000e0000 */
[----:B------:R-:W-:Y:S01]  /*181d0*/  IMAD.MOV.U32 R5, RZ, RZ, -0x7fffffe0 ;  /* 0x80000020ff057424 */ /* 0x000fe200078e00ff */
[----:B------:R-:W-:-:S02]  /*181e0*/  WARPGROUP.DEPBAR.LE gsb0, 0x0 ;  /* 0x00008000000079c5 */ /* 0x000fc40000010000 */
        /* <DEDUP_REMOVED lines=34> */
[----:B------:R-:W-:Y:S02]  /*18410*/  R2UR UR14, R4 ;  /* 0x00000000040e72ca */ /* 0x000fe400000e0000 */
[----:B------:R-:W-:Y:S01]  /*18420*/  R2UR UR15, R5 ;  /* 0x00000000050f72ca */ /* 0x000fe200000e0000 */
[----:B------:R-:W-:Y:S01]  /*18430*/  IMAD.MOV.U32 R5, RZ, RZ, -0x7fffffe0 ;  /* 0x80000020ff057424 */ /* 0x000fe200078e00ff */
[----:B------:R-:W-:-:S04]  /*18440*/  IADD3 R4, R6, 0x700, RZ ;  /* 0x0000070006047810 */ /* 0x000fc80007ffe0ff */
        /* <DEDUP_REMOVED lines=11> */
[----:B------:R-:W-:Y:S02]  /*18500*/  WARPGROUP.DEPBAR.LE gsb0, 0x0 ;  /* 0x00008000000079c5 */ /* 0x000fe40000010000 */
[----:B------:R-:W-:-:S06]  /*18510*/  WARPGROUP.ARRIVE ;  /* 0x00000000000079c5 */ /* 0x000fcc0000000000 */
[----:B------:R-:W-:Y:S03]  /*18520*/  QGMMA.64x32x32.F32.E4M3.E4M3 R56, gdesc[UR12], R56, gsb0 ;  /* 0x006000000c3879f3 */ /* 0x000fe60008000838 */
[----:B------:R-:W-:Y:S02]  /*18530*/  WARPGROUP.DEPBAR.LE gsb0, 0x0 ;  /* 0x00008000000079c5 */ /* 0x000fe40000010000 */
[----:B------:R-:W-:-:S06]  /*18540*/  WARPGROUP.ARRIVE ;  /* 0x00000000000079c5 */ /* 0x000fcc0000000000 */
[----:B------:R-:W-:Y:S01]  /*18550*/  QGMMA.64x32x32.F32.E4M3.E4M3 R40, gdesc[UR20], R40, gsb0 ;  /* 0x00600000142879f3 */ /* 0x000fe20008000828 */
[----:B------:R-:W-:Y:S01]  /*18560*/  R2UR UR23, R13 ;  /* 0x000000000d1772ca */ /* 0x000fe200000e0000 */
[----:B------:R-:W-:Y:S01]  /*18570*/  UMOV UR20, UR16 ;  /* 0x0000001000147c82 */ /* 0x000fe20008000000 */
[----:B------:R-:W-:Y:S01]  /*18580*/  UMOV UR21, UR17 ;  /* 0x0000001100157c82 */ /* 0x000fe20008000000 */
[----:B------:R-:W-:Y:S02]  /*18590*/  WARPGROUP.DEPBAR.LE gsb0, 0x0 ;  /* 0x00008000000079c5 */ /* 0x000fe40000010000 */
[----:B------:R-:W-:-:S06]  /*185a0*/  WARPGROUP.ARRIVE ;  /* 0x00000000000079c5 */ /* 0x000fcc0000000000 */
[----:B------:R-:W-:Y:S03]  /*185b0*/  QGMMA.64x32x32.F32.E4M3.E4M3 R24, gdesc[UR24], R24, gsb0 ;  /* 0x00600000181879f3 */ /* 0x000fe60008000818 */
[----:B------:R-:W-:Y:S02]  /*185c0*/  WARPGROUP.DEPBAR.LE gsb0, 0x0 ;  /* 0x00008000000079c5 */ /* 0x000fe40000010000 */
[----:B------:R-:W-:-:S06]  /*185d0*/  WARPGROUP.ARRIVE ;  /* 0x00000000000079c5 */ /* 0x000fcc0000000000 */
[----:B------:R-:W-:Y:S01]  /*185e0*/  QGMMA.64x32x32.F32.E4M3.E4M3 R88, gdesc[UR16], R88, gsb0 ;  /* 0x00600000105879f3 */ /* 0x000fe20008000858 */
[----:B------:R-:W-:Y:S02]  /*185f0*/  R2UR UR18, R4 ;  /* 0x00000000041272ca */ /* 0x000fe400000e0000 */
[----:B------:R-:W-:Y:S02]  /*18600*/  R2UR UR19, R5 ;  /* 0x00000000051372ca */ /* 0x000fe400000e0000 */
[----:B--2---:R-:W-:Y:S01]  /*18610*/  IADD3 R4, R12, R149, RZ ;  /* 0x000000950c047210 */ /* 0x004fe20007ffe0ff */
[----:B------:R-:W-:-:S04]  /*18620*/  VIADD R12, R6, 0x702 ;  /* 0x00000702060c7836 */ /* 0x000fc80000000000 */
[----:B------:R-:W-:Y:S01]  /*18630*/  IMAD R4, R157, -0xa0, R4 ;  /* 0xffffff609d047824 */ /* 0x000fe200078e0204 */
[----:B------:R-:W-:-:S04]  /*18640*/  R2UR UR22, R12 ;  /* 0x000000000c1672ca */ /* 0x000fc800000e0000 */
[C---:B------:R-:W-:Y:S02]  /*18650*/  ISETP.GT.AND P4, PT, R4.reuse, RZ, PT ;  /* 0x000000ff0400720c */ /* 0x040fe40003f84270 */
[C---:B------:R-:W-:Y:S02]  /*18660*/  ISETP.GT.AND P5, PT, R4.reuse, 0x1, PT ;  /* 0x000000010400780c */ /* 0x040fe40003fa4270 */
[C---:B------:R-:W-:Y:S02]  /*18670*/  ISETP.GT.AND P2, PT, R4.reuse, 0x8, PT ;  /* 0x000000080400780c */ /* 0x040fe40003f44270 */
[C---:B------:R-:W-:Y:S02]  /*18680*/  ISETP.GT.AND P3, PT, R4.reuse, 0x9, PT ;  /* 0x000000090400780c */ /* 0x040fe40003f64270 */
[C---:B------:R-:W-:Y:S02]  /*18690*/  ISETP.GT.AND P6, PT, R4.reuse, 0x80, PT ;  /* 0x000000800400780c */ /* 0x040fe40003fc4270 */
[----:B------:R-:W-:-:S02]  /*186a0*/  ISETP.GT.AND P1, PT, R4, 0x81, PT ;  /* 0x000000810400780c */ /* 0x000fc40003f24270 */
[----:B------:R-:W-:-:S04]  /*186b0*/  ISETP.GT.AND P0, PT, R4, 0x88, PT ;  /* 0x000000880400780c */ /* 0x000fc80003f04270 */
[----:B------:R-:W-:Y:S01]  /*186c0*/  P2R R12, PR, RZ, 0x1 ;  /* 0x00000001ff0c7803 */ /* 0x000fe20000000000 */
[----:B------:R-:W-:Y:S02]  /*186d0*/  WARPGROUP.DEPBAR.LE gsb0, 0x0 ;  /* 0x00008000000079c5 */ /* 0x000fe40000010000 */
[----:B------:R-:W-:Y:S01]  /*186e0*/  WARPGROUP.ARRIVE ;  /* 0x00000000000079c5 */ /* 0x000fe20000000000 */
[----:B------:R-:W-:Y:S01]  /*186f0*/  FSEL R11, R88, -INF , P4 ;  /* 0xff800000580b7808 */ /* 0x000fe20002000000 */
[--C-:B------:R-:W-:Y:S01]  /*18700*/  IMAD.MOV.U32 R88, RZ, RZ, R119.reuse ;  /* 0x000000ffff587224 */ /* 0x100fe200078e0077 */
[----:B------:R-:W-:Y:S02]  /*18710*/  FSEL R89, R89, -INF , P5 ;  /* 0xff80000059597808 */ /* 0x000fe40002800000 */
[----:B------:R-:W-:Y:S01]  /*18720*/  FSEL R105, R92, -INF , P2 ;  /* 0xff8000005c697808 */ /* 0x000fe20001000000 */
[----:B------:R-:W-:Y:S01]  /*18730*/  QGMMA.64x32x32.F32.E4M3.E4M3 R72, gdesc[UR16], R72, gsb0 ;  /* 0x00600000104879f3 */ /* 0x000fe20008000848 */
[----:B------:R-:W-:Y:S01]  /*18740*/  R2UR UR18, R8 ;  /* 0x00000000081272ca */ /* 0x000fe200000e0000 */
[----:B------:R-:W-:Y:S01]  /*18750*/  IMAD.MOV.U32 R92, RZ, RZ, R119 ;  /* 0x000000ffff5c7224 */ /* 0x000fe200078e0077 */
[----:B------:R-:W-:-:S02]  /*18760*/  R2UR UR19, R9 ;  /* 0x00000000091372ca */ /* 0x000fc400000e0000 */
[----:B------:R-:W-:Y:S02]  /*18770*/  FMNMX.FTZ R8, R11, R89, !PT ;  /* 0x000000590b087209 */ /* 0x000fe40007810000 */
[----:B------:R-:W-:Y:S01]  /*18780*/  FSEL R3, R90, -INF , P4 ;  /* 0xff8000005a037808 */ /* 0x000fe20002000000 */
[----:B------:R-:W-:Y:S01]  /*18790*/  IMAD.MOV.U32 R90, RZ, RZ, R119 ;  /* 0x000000ffff5a7224 */ /* 0x000fe200078e0077 */
[----:B------:R-:W-:Y:S02]  /*187a0*/  ISETP.GT.AND P4, PT, R4, 0x10, PT ;  /* 0x000000100400780c */ /* 0x000fe40003f84270 */
[----:B------:R-:W-:Y:S02]  /*187b0*/  FSEL R93, R93, -INF , P3 ;  /* 0xff8000005d5d7808 */ /* 0x000fe40001800000 */
[----:B------:R-:W-:Y:S02]  /*187c0*/  FMNMX.FTZ R8, R105, R8, !PT ;  /* 0x0000000869087209 */ /* 0x000fe40007810000 */
[----:B------:R-:W-:-:S02]  /*187d0*/  FSEL R91, R91, -INF , P5 ;  /* 0xff8000005b5b7808 */ /* 0x000fc40002800000 */
[----:B------:R-:W-:Y:S02]  /*187e0*/  ISETP.GT.AND P5, PT, R4, 0x11, PT ;  /* 0x000000110400780c */ /* 0x000fe40003fa4270 */
[----:B------:R-:W-:Y:S01]  /*187f0*/  FSEL R107, R96, -INF , P4 ;  /* 0xff800000606b7808 */ /* 0x000fe20002000000 */
[--C-:B------:R-:W-:Y:S01]  /*18800*/  IMAD.MOV.U32 R96, RZ, RZ, R119.reuse ;  /* 0x000000ffff607224 */ /* 0x100fe200078e0077 */
[----:B------:R-:W-:Y:S02]  /*18810*/  FMNMX.FTZ R8, R93, R8, !PT ;  /* 0x000000085d087209 */ /* 0x000fe40007810000 */
[----:B------:R-:W-:Y:S01]  /*18820*/  FSEL R5, R94, -INF , P2 ;  /* 0xff8000005e057808 */ /* 0x000fe20001000000 */
[----:B------:R-:W-:Y:S01]  /*18830*/  IMAD.MOV.U32 R94, RZ, RZ, R119 ;  /* 0x000000ffff5e7224 */ /* 0x000fe200078e0077 */
[----:B------:R-:W-:Y:S02]  /*18840*/  ISETP.GT.AND P2, PT, R4, 0x18, PT ;  /* 0x000000180400780c */ /* 0x000fe40003f44270 */
[----:B------:R-:W-:-:S02]  /*18850*/  FSEL R97, R97, -INF , P5 ;  /* 0xff80000061617808 */ /* 0x000fc40002800000 */
[----:B------:R-:W-:Y:S02]  /*18860*/  FMNMX.FTZ R8, R107, R8, !PT ;  /* 0x000000086b087209 */ /* 0x000fe40007810000 */
[----:B------:R-:W-:Y:S02]  /*18870*/  FSEL R95, R95, -INF , P3 ;  /* 0xff8000005f5f7808 */ /* 0x000fe40001800000 */
[----:B------:R-:W-:Y:S02]  /*18880*/  ISETP.GT.AND P3, PT, R4, 0x19, PT ;  /* 0x000000190400780c */ /* 0x000fe40003f64270 */
[----:B------:R-:W-:Y:S01]  /*18890*/  FSEL R109, R100, -INF , P2 ;  /* 0xff800000646d7808 */ /* 0x000fe20001000000 */
[----:B------:R-:W-:Y:S01]  /*188a0*/  IMAD.MOV.U32 R100, RZ, RZ, R119 ;  /* 0x000000ffff647224 */ /* 0x000fe200078e0077 */
[----:B------:R-:W-:Y:S02]  /*188b0*/  FMNMX.FTZ R8, R97, R8, !PT ;  /* 0x0000000861087209 */ /* 0x000fe40007810000 */
[----:B------:R-:W-:-:S02]  /*188c0*/  FSEL R99, R99, -INF , P5 ;  /* 0xff80000063637808 */ /* 0x000fc40002800000 */
[----:B------:R-:W-:Y:S02]  /*188d0*/  FSEL R101, R101, -INF , P3 ;  /* 0xff80000065657808 */ /* 0x000fe40001800000 */
[----:B------:R-:W-:Y:S02]  /*188e0*/  ISETP.GT.AND P5, PT, R4, 0x20, PT ;  /* 0x000000200400780c */ /* 0x000fe40003fa4270 */
[----:B------:R-:W-:Y:S02]  /*188f0*/  FMNMX.FTZ R8, R109, R8, !PT ;  /* 0x000000086d087209 */ /* 0x000fe40007810000 */
[----:B------:R-:W-:Y:S02]  /*18900*/  FSEL R7, R98, -INF , P4 ;  /* 0xff80000062077808 */ /* 0x000fe40002000000 */
[----:B------:R-:W-:Y:S02]  /*18910*/  ISETP.GT.AND P4, PT, R4, 0x21, PT ;  /* 0x000000210400780c */ /* 0x000fe40003f84270 */
[----:B------:R-:W-:-:S02]  /*18920*/  FMNMX.FTZ R8, R101, R8, !PT ;  /* 0x0000000865087209 */ /* 0x000fc40007810000 */
[----:B------:R-:W-:Y:S02]  /*18930*/  FSEL R103, R103, -INF , P3 ;  /* 0xff80000067677808 */ /* 0x000fe40001800000 */
[----:B------:R-:W-:Y:S02]  /*18940*/  ISETP.GT.AND P3, PT, R4, 0x28, PT ;  /* 0x000000280400780c */ /* 0x000fe40003f64270 */
[----:B------:R-:W-:Y:S01]  /*18950*/  FSEL R9, R102, -INF , P2 ;  /* 0xff80000066097808 */ /* 0x000fe20001000000 */
[----:B------:R-:W-:Y:S01]  /*18960*/  IMAD.MOV.U32 R102, RZ, RZ, R119 ;  /* 0x000000ffff667224 */ /* 0x000fe200078e0077 */
[----:B------:R-:W-:Y:S01]  /*18970*/  ISETP.GT.AND P2, PT, R4, 0x29, PT ;  /* 0x000000290400780c */ /* 0x000fe20003f44270 */
[----:B------:R-:W-:Y:S02]  /*18980*/  WARPGROUP.DEPBAR.LE gsb0, 0x0 ;  /* 0x00008000000079c5 */ /* 0x000fe40000010000 */
[----:B------:R-:W-:Y:S01]  /*18990*/  WARPGROUP.ARRIVE ;  /* 0x00000000000079c5 */ /* 0x000fe20000000000 */
[----:B------:R-:W-:-:S02]  /*189a0*/  FSEL R145, R72, -INF , P5 ;  /* 0xff80000048917808 */ /* 0x000fc40002800000 */
[----:B------:R-:W-:Y:S02]  /*189b0*/  FSEL R137, R73, -INF , P4 ;  /* 0xff80000049897808 */ /* 0x000fe40002000000 */
[----:B------:R-:W-:Y:S01]  /*189c0*/  FMNMX.FTZ R8, R145, R8, !PT ;  /* 0x0000000891087209 */ /* 0x000fe20007810000 */
[----:B------:R-:W-:Y:S01]  /*189d0*/  QGMMA.64x32x32.F32.E4M3.E4M3 R56, gdesc[UR16], R56, gsb0 ;  /* 0x00600000103879f3 */ /* 0x000fe20008000838 */
[----:B------:R-:W-:Y:S02]  /*189e0*/  R2UR UR18, R20 ;  /* 0x00000000141272ca */ /* 0x000fe400000e0000 */
[----:B------:R-:W-:Y:S02]  /*189f0*/  R2UR UR19, R21 ;  /* 0x00000000151372ca */ /* 0x000fe400000e0000 */
        /* <DEDUP_REMOVED lines=24> */
[----:B------:R-:W-:Y:S02]  /*18b80*/  FMNMX.FTZ R8, R139, R8, !PT ;  /* 0x000000088b087209 */ /* 0x000fe40007810000 */
[----:B------:R-:W-:-:S02]  /*18b90*/  FSEL R73, R86, -INF , P3 ;  /* 0xff80000056497808 */ /* 0x000fc40001800000 */
[----:B------:R-:W-:Y:S02]  /*18ba0*/  ISETP.GT.AND P3, PT, R4, 0x48, PT ;  /* 0x000000480400780c */ /* 0x000fe40003f64270 */
[----:B------:R-:W-:Y:S01]  /*18bb0*/  FSEL R87, R87, -INF , P2 ;  /* 0xff80000057577808 */ /* 0x000fe20001000000 */
[----:B------:R-:W-:Y:S02]  /*18bc0*/  WARPGROUP.DEPBAR.LE gsb0, 0x0 ;  /* 0x00008000000079c5 */ /* 0x000fe40000010000 */
[----:B------:R-:W-:Y:S01]  /*18bd0*/  WARPGROUP.ARRIVE ;  /* 0x00000000000079c5 */ /* 0x000fe20000000000 */
[----:B------:R-:W-:Y:S02]  /*18be0*/  FSEL R131, R56, -INF , P5 ;  /* 0xff80000038837808 */ /* 0x000fe40002800000 */
[----:B------:R-:W-:Y:S02]  /*18bf0*/  FSEL R117, R57, -INF , P4 ;  /* 0xff80000039757808 */ /* 0x000fe40002000000 */
[----:B------:R-:W-:Y:S01]  /*18c00*/  FMNMX.FTZ R8, R131, R8, !PT ;  /* 0x0000000883087209 */ /* 0x000fe20007810000 */
[----:B------:R-:W-:Y:S01]  /*18c10*/  QGMMA.64x32x32.F32.E4M3.E4M3 R40, gdesc[UR16], R40, gsb0 ;  /* 0x00600000102879f3 */ /* 0x000fe20008000828 */
        /* <DEDUP_REMOVED lines=25> */
[----:B------:R-:W-:Y:S02]  /*18db0*/  FMNMX.FTZ R8, R121, R8, !PT ;  /* 0x0000000879087209 */ /* 0x000fe40007810000 */
[----:B------:R-:W-:Y:S02]  /*18dc0*/  FSEL R69, R70, -INF , P3 ;  /* 0xff80000046457808 */ /* 0x000fe40001800000 */
[C---:B------:R-:W-:Y:S02]  /*18dd0*/  ISETP.GT.AND P3, PT, R4.reuse, 0x68, PT ;  /* 0x000000680400780c */ /* 0x040fe40003f64270 */
[----:B------:R-:W-:Y:S02]  /*18de0*/  FSEL R71, R71, -INF , P2 ;  /* 0xff80000047477808 */ /* 0x000fe40001000000 */
[----:B------:R-:W-:Y:S01]  /*18df0*/  ISETP.GT.AND P2, PT, R4, 0x69, PT ;  /* 0x000000690400780c */ /* 0x000fe20003f44270 */
[----:B------:R-:W-:Y:S02]  /*18e00*/  WARPGROUP.DEPBAR.LE gsb0, 0x0 ;  /* 0x00008000000079c5 */ /* 0x000fe40000010000 */
[----:B------:R-:W-:Y:S01]  /*18e10*/  WARPGROUP.ARRIVE ;  /* 0x00000000000079c5 */ /* 0x000fe20000000000 */
[----:B------:R-:W-:-:S02]  /*18e20*/  FSEL R77, R40, -INF , P5 ;  /* 0xff800000284d7808 */ /* 0x000fc40002800000 */
[----:B------:R-:W-:Y:S02]  /*18e30*/  FSEL R111, R41, -INF , P4 ;  /* 0xff800000296f7808 */ /* 0x000fe40002000000 */
[----:B------:R-:W-:Y:S01]  /*18e40*/  FMNMX.FTZ R8, R77, R8, !PT ;  /* 0x000000084d087209 */ /* 0x000fe20007810000 */
[----:B------:R-:W-:Y:S01]  /*18e50*/  QGMMA.64x32x32.F32.E4M3.E4M3 R24, gdesc[UR20], R24, gsb0 ;  /* 0x00600000141879f3 */ /* 0x000fe20008000818 */
        /* <DEDUP_REMOVED lines=24> */
[C---:B------:R-:W-:Y:S02]  /*18fe0*/  ISETP.GT.AND P3, PT, R4.reuse, 0x90, PT ;  /* 0x000000900400780c */ /* 0x040fe40003f64270 */
[----:B------:R-:W-:Y:S02]  /*18ff0*/  FSEL R51, R51, -INF , P4 ;  /* 0xff80000033337808 */ /* 0x000fe40002000000 */
[----:B------:R-:W-:Y:S02]  /*19000*/  ISETP.GT.AND P4, PT, R4, 0x91, PT ;  /* 0x000000910400780c */ /* 0x000fe40003f84270 */
[----:B------:R-:W-:-:S02]  /*19010*/  FSEL R49, R50, -INF , P5 ;  /* 0xff80000032317808 */ /* 0x000fc40002800000 */
[----:B------:R-:W-:Y:S02]  /*19020*/  ISETP.GT.AND P5, PT, R4, 0x98, PT ;  /* 0x000000980400780c */ /* 0x000fe40003fa4270 */
[----:B------:R-:W-:Y:S01]  /*19030*/  MOV R98, R119 ;  /* 0x0000007700627202 */ /* 0x000fe20000000f00 */
[----:B------:R-:W-:Y:S02]  /*19040*/  WARPGROUP.DEPBAR.LE gsb0, 0x0 ;  /* 0x00008000000079c5 */ /* 0x000fe40000010000 */
[----:B------:R-:W-:Y:S02]  /*19050*/  FSEL R159, R24, -INF , P6 ;  /* 0xff800000189f7808 */ /* 0x000fe40003000000 */
[----:B------:R-:W-:Y:S02]  /*19060*/  FSEL R161, R25, -INF , P1 ;  /* 0xff80000019a17808 */ /* 0x000fe40000800000 */
[----:B------:R-:W-:Y:S02]  /*19070*/  FMNMX.FTZ R8, R159, R8, !PT ;  /* 0x000000089f087209 */ /* 0x000fe40007810000 */
[----:B------:R-:W-:-:S02]  /*19080*/  FSEL R163, R28, -INF , P0 ;  /* 0xff8000001ca37808 */ /* 0x000fc40000000000 */
[----:B------:R-:W-:Y:S02]  /*19090*/  FMNMX.FTZ R8, R161, R8, !PT ;  /* 0x00000008a1087209 */ /* 0x000fe40007810000 */
[----:B------:R-:W-:Y:S02]  /*190a0*/  FSEL R165, R29, -INF , P2 ;  /* 0xff8000001da57808 */ /* 0x000fe40001000000 */
[----:B------:R-:W-:Y:S02]  /*190b0*/  FMNMX.FTZ R8, R163, R8, !PT ;  /* 0x00000008a3087209 */ /* 0x000fe40007810000 */
[----:B------:R-:W-:Y:S02]  /*190c0*/  FSEL R167, R32, -INF , P3 ;  /* 0xff80000020a77808 */ /* 0x000fe40001800000 */
[----:B------:R-:W-:Y:S02]  /*190d0*/  FMNMX.FTZ R8, R165, R8, !PT ;  /* 0x00000008a5087209 */ /* 0x000fe40007810000 */
[----:B------:R-:W-:-:S02]  /*190e0*/  FSEL R171, R33, -INF , P4 ;  /* 0xff80000021ab7808 */ /* 0x000fc40002000000 */
[----:B------:R-:W-:Y:S02]  /*190f0*/  FMNMX.FTZ R8, R167, R8, !PT ;  /* 0x00000008a7087209 */ /* 0x000fe40007810000 */
[----:B------:R-:W-:Y:S02]  /*19100*/  FSEL R169, R36, -INF , P5 ;  /* 0xff80000024a97808 */ /* 0x000fe40002800000 */
[----:B------:R-:W-:Y:S02]  /*19110*/  FMNMX.FTZ R8, R171, R8, !PT ;  /* 0x00000008ab087209 */ /* 0x000fe40007810000 */
[----:B------:R-:W-:Y:S02]  /*19120*/  ISETP.GT.AND P6, PT, R4, 0x99, PT ;  /* 0x000000990400780c */ /* 0x000fe40003fc4270 */
[----:B------:R-:W-:Y:S02]  /*19130*/  FMNMX.FTZ R8, R169, R8, !PT ;  /* 0x00000008a9087209 */ /* 0x000fe40007810000 */
[----:B------:R-:W-:-:S02]  /*19140*/  FSEL R173, R37, -INF , P6 ;  /* 0xff80000025ad7808 */ /* 0x000fc40003000000 */
[----:B------:R-:W-:Y:S02]  /*19150*/  P2R R24, PR, RZ, 0x2 ;  /* 0x00000002ff187803 */ /* 0x000fe40000000000 */
[----:B------:R-:W-:Y:S02]  /*19160*/  FMNMX.FTZ R8, R173, R8, !PT ;  /* 0x00000008ad087209 */ /* 0x000fe40007810000 */
[----:B------:R-:W-:Y:S02]  /*19170*/  ISETP.GT.AND P1, PT, R4, 0x80, PT ;  /* 0x000000800400780c */ /* 0x000fe40003f24270 */
[----:B------:R-:W-:Y:S01]  /*19180*/  FSEL R31, R31, -INF , P2 ;  /* 0xff8000001f1f7808 */ /* 0x000fe20001000000 */
[----:B------:R-:W0:Y:S01]  /*19190*/  SHFL.BFLY PT, R25, R8, 0x2, 0x1f ;  /* 0x0c401f0008197f89 */ /* 0x000e2200000e0000 */
[----:B------:R-:W-:Y:S02]  /*191a0*/  FSEL R35, R35, -INF , P4 ;  /* 0xff80000023237808 */ /* 0x000fe40002000000 */
[----:B0-----:R-:W-:-:S05]  /*191b0*/  FMNMX.FTZ R6, R8, R25, !PT ;  /* 0x0000001908067209 */ /* 0x001fca0007810000 */
[----:B------:R-:W0:Y:S02]  /*191c0*/  SHFL.BFLY PT, R25, R6, 0x1, 0x1f ;  /* 0x0c201f0006197f89 */ /* 0x000e2400000e0000 */
[----:B0-----:R-:W-:Y:S02]  /*191d0*/  FMNMX.FTZ R10, R6, R25, !PT ;  /* 0x00000019060a7209 */ /* 0x001fe40007810000 */
[----:B------:R-:W-:Y:S02]  /*191e0*/  FSEL R25, R26, -INF , P1 ;  /* 0xff8000001a197808 */ /* 0x000fe40000800000 */
[----:B------:R-:W-:Y:S01]  /*191f0*/  ISETP.NE.AND P1, PT, R24, RZ, PT ;  /* 0x000000ff1800720c */ /* 0x000fe20003f25270 */
[----:B------:R-:W-:-:S01]  /*19200*/  FFMA.FTZ R20, R2, R10, -8 ;  /* 0xc100000002147423 */ /* 0x000fc2000001000a */
[----:B------:R-:W-:Y:S02]  /*19210*/  FMNMX.FTZ R24, R3, R91, !PT ;  /* 0x0000005b03187209 */ /* 0x000fe40007810000 */
[----:B------:R-:W-:-:S02]  /*19220*/  FSETP.NEU.FTZ.AND P0, PT, R10, -INF , PT ;  /* 0xff8000000a00780b */ /* 0x000fc40003f1d000 */
[----:B------:R-:W-:Y:S02]  /*19230*/  FMNMX.FTZ R24, R5, R24, !PT ;  /* 0x0000001805187209 */ /* 0x000fe40007810000 */
[----:B------:R-:W-:Y:S02]  /*19240*/  FSEL R20, R20, RZ, P0 ;  /* 0x000000ff14147208 */ /* 0x000fe40000000000 */
[----:B------:R-:W-:Y:S02]  /*19250*/  FMNMX.FTZ R26, R95, R24, !PT ;  /* 0x000000185f1a7209 */ /* 0x000fe40007810000 */
[----:B------:R-:W-:Y:S01]  /*19260*/  ISETP.NE.AND P0, PT, R12, RZ, PT ;  /* 0x000000ff0c00720c */ /* 0x000fe20003f05270 */
[C-C-:B------:R-:W-:Y:S01]  /*19270*/  FFMA.FTZ R115, R2.reuse, R115, -R20.reuse ;  /* 0x0000007302737223 */ /* 0x140fe20000010814 */
[----:B------:R-:W-:Y:S01]  /*19280*/  FMNMX.FTZ R26, R7, R26, !PT ;  /* 0x0000001a071a7209 */ /* 0x000fe20007810000 */
[--C-:B------:R-:W-:Y:S01]  /*19290*/  FFMA.FTZ R4, R2, R11, -R20.reuse ;  /* 0x0000000b02047223 */ /* 0x100fe20000010814 */
[----:B------:R-:W-:Y:S01]  /*192a0*/  FSEL R29, R30, -INF , P0 ;  /* 0xff8000001e1d7808 */ /* 0x000fe20000000000 */
[C-C-:B------:R-:W-:Y:S01]  /*192b0*/  FFMA.FTZ R11, R2.reuse, R81, -R20.reuse ;  /* 0x00000051020b7223 */ /* 0x140fe20000010814 */
[----:B------:R-:W-:Y:S01]  /*192c0*/  FMNMX.FTZ R26, R99, R26, !PT ;  /* 0x0000001a631a7209 */ /* 0x000fe20007810000 */
[C-C-:B------:R-:W-:Y:S01]  /*192d0*/  FFMA.FTZ R12, R2.reuse, R109, -R20.reuse ;  /* 0x0000006d020c7223 */ /* 0x140fe20000010814 */
        /* <DEDUP_REMOVED lines=8> */
[----:B------:R-:W-:-:S01]  /*19360*/  FFMA.FTZ R46, R2, R111, -R20 ;  /* 0x0000006f022e7223 */ /* 0x000fc20000010814 */
        /* <DEDUP_REMOVED lines=16> */
[----:B------:R0:W-:Y:S01]  /*19470*/  MUFU.EX2 R39, R46 ;  /* 0x0000002e00277308 */ /* 0x0001e20000000800 */
        /* <DEDUP_REMOVED lines=9> */
[C-C-:B0-----:R-:W-:Y:S01]  /*19510*/  FFMA.FTZ R46, R2.reuse, R153, -R20.reuse ;  /* 0x00000099022e7223 */ /* 0x141fe20000010814 */
[----:B------:R-:W-:-:S01]  /*19520*/  FFMA.FTZ R127, R2, R165, -R20 ;  /* 0x000000a5027f7223 */ /* 0x000fc20000010814 */
[----:B------:R-:W-:Y:S01]  /*19530*/  FFMA.FTZ R52, R2, R167, -R20 ;  /* 0x000000a702347223 */ /* 0x000fe20000010814 */
[----:B------:R-:W-:Y:S01]  /*19540*/  FMNMX.FTZ R32, R87, R30, !PT ;  /* 0x0000001e57207209 */ /* 0x000fe20007810000 */
[----:B------:R-:W-:Y:S01]  /*19550*/  MUFU.EX2 R4, R4 ;  /* 0x0000000400047308 */ /* 0x000fe20000000800 */
[----:B------:R-:W-:Y:S01]  /*19560*/  ISETP.NE.AND P1, PT, R106, RZ, PT ;  /* 0x000000ff6a00720c */ /* 0x000fe20003f25270 */
[----:B------:R-:W-:Y:S01]  /*19570*/  IMAD.MOV.U32 R106, RZ, RZ, R119 ;  /* 0x000000ffff6a7224 */ /* 0x000fe200078e0077 */
[----:B------:R-:W-:-:S02]  /*19580*/  FMNMX.FTZ R32, R57, R32, !PT ;  /* 0x0000002039207209 */ /* 0x000fc40007810000 */
[----:B------:R-:W-:Y:S01]  /*19590*/  ISETP.NE.AND P0, PT, R104, RZ, PT ;  /* 0x000000ff6800720c */ /* 0x000fe20003f05270 */
[----:B------:R-:W-:Y:S01]  /*195a0*/  IMAD.MOV.U32 R104, RZ, RZ, R119 ;  /* 0x000000ffff687224 */ /* 0x000fe200078e0077 */
[----:B------:R-:W-:Y:S01]  /*195b0*/  FMNMX.FTZ R32, R59, R32, !PT ;  /* 0x000000203b207209 */ /* 0x000fe20007810000 */
[----:B------:R0:W-:Y:S03]  /*195c0*/  MUFU.EX2 R30, R129 ;  /* 0x00000081001e7308 */ /* 0x0001e60000000800 */
[----:B------:R-:W-:-:S04]  /*195d0*/  FMNMX.FTZ R32, R61, R32, !PT ;  /* 0x000000203d207209 */ /* 0x000fc80007810000 */
[----:B------:R-:W-:Y:S01]  /*195e0*/  FMNMX.FTZ R36, R63, R32, !PT ;  /* 0x000000203f247209 */ /* 0x000fe20007810000 */
[----:B------:R-:W-:Y:S01]  /*195f0*/  MUFU.EX2 R33, R33 ;  /* 0x0000002100217308 */ /* 0x000fe20000000800 */
[----:B0-----:R-:W-:-:S02]  /*19600*/  FFMA.FTZ R129, R2, R171, -R20 ;  /* 0x000000ab02817223 */ /* 0x001fc40000010814 */
[----:B------:R-:W-:-:S04]  /*19610*/  FMNMX.FTZ R36, R65, R36, !PT ;  /* 0x0000002441247209 */ /* 0x000fc80007810000 */
        /* <DEDUP_REMOVED lines=11> */
[----:B------:R-:W1:Y:S01]  /*196d0*/  MUFU.EX2 R37, R37 ;  /* 0x0000002500257308 */ /* 0x000e620000000800 */
[----:B0-----:R-:W-:-:S01]  /*196e0*/  FFMA.FTZ R11, R2, R85, -R20 ;  /* 0x00000055020b7223 */ /* 0x001fc20000010814 */
[C-C-:B------:R-:W-:Y:S01]  /*196f0*/  FFMA.FTZ R85, R2.reuse, R121, -R20.reuse ;  /* 0x0000007902557223 */ /* 0x140fe20000010814 */
[----:B------:R-:W-:Y:S01]  /*19700*/  FMNMX.FTZ R42, R49, R42, !PT ;  /* 0x0000002a312a7209 */ /* 0x000fe20007810000 */
[----:B------:R-:W-:-:S03]  /*19710*/  FFMA.FTZ R121, R2, R151, -R20 ;  /* 0x0000009702797223 */ /* 0x000fc60000010814 */
[----:B------:R-:W-:Y:S01]  /*19720*/  FMNMX.FTZ R42, R51, R42, !PT ;  /* 0x0000002a332a7209 */ /* 0x000fe20007810000 */
[----:B------:R0:W-:Y:S03]  /*19730*/  MUFU.EX2 R40, R115 ;  /* 0x0000007300287308 */ /* 0x0001e60000000800 */
[----:B------:R-:W-:-:S04]  /*19740*/  FMNMX.FTZ R42, R53, R42, !PT ;  /* 0x0000002a352a7209 */ /* 0x000fc80007810000 */
[----:B------:R-:W-:Y:S01]  /*19750*/  FMNMX.FTZ R44, R55, R42, !PT ;  /* 0x0000002a372c7209 */ /* 0x000fe20007810000 */
[----:B------:R-:W-:Y:S01]  /*19760*/  MUFU.EX2 R8, R8 ;  /* 0x0000000800087308 */ /* 0x000fe20000000800 */
[----:B0-----:R-:W-:Y:S01]  /*19770*/  FSEL R115, R34, -INF , P3 ;  /* 0xff80000022737808 */ /* 0x001fe20001800000 */
[--C-:B------:R-:W-:Y:S01]  /*19780*/  FFMA.FTZ R34, R2, R77, -R20.reuse ;  /* 0x0000004d02227223 */ /* 0x100fe20000010814 */
[----:B------:R-:W-:Y:S02]  /*19790*/  FMNMX.FTZ R44, R25, R44, !PT ;  /* 0x0000002c192c7209 */ /* 0x000fe40007810000 */
[----:B------:R-:W-:Y:S01]  /*197a0*/  FSEL R77, R38, -INF , P5 ;  /* 0xff800000264d7808 */ /* 0x000fe20002800000 */
[----:B------:R-:W-:-:S01]  /*197b0*/  FFMA.FTZ R38, R2, R125, -R20 ;  /* 0x0000007d02267223 */ /* 0x000fc20000010814 */
[----:B------:R-:W-:Y:S01]  /*197c0*/  FMNMX.FTZ R44, R27, R44, !PT ;  /* 0x0000002c1b2c7209 */ /* 0x000fe20007810000 */
[----:B------:R0:W-:Y:S01]  /*197d0*/  MUFU.EX2 R42, R11 ;  /* 0x0000000b002a7308 */ /* 0x0001e20000000800 */
[----:B------:R-:W-:-:S01]  /*197e0*/  FFMA.FTZ R125, R2, R161, -R20 ;  /* 0x000000a1027d7223 */ /* 0x000fc20000010814 */
[----:B-1----:R-:W-:-:S02]  /*197f0*/  F2FP.SATFINITE.E4M3.F32.PACK_AB_MERGE_C R200, R37, R6, RZ ;  /* 0x0000000625c8723e */ /* 0x002fc400048070ff */
        /* <DEDUP_REMOVED lines=8> */
[----:B0-----:R-:W-:Y:S01]  /*19880*/  FMNMX.FTZ R11, R117, R44, !PT ;  /* 0x0000002c750b7209 */ /* 0x001fe20007810000 */
[----:B------:R-:W-:-:S01]  /*19890*/  FFMA.FTZ R44, R2, R147, -R20 ;  /* 0x00000093022c7223 */ /* 0x000fc20000010814 */
[----:B------:R-:W0:Y:S03]  /*198a0*/  MUFU.EX2 R93, R93 ;  /* 0x0000005d005d7308 */ /* 0x000e260000000800 */
[----:B------:R-:W1:Y:S05]  /*198b0*/  SHFL.BFLY PT, R48, R11, 0x2, 0x1f ;  /* 0x0c401f000b307f89 */ /* 0x000e6a00000e0000 */
[----:B------:R-:W-:Y:S08]  /*198c0*/  MUFU.EX2 R24, R145 ;  /* 0x0000009100187308 */ /* 0x000ff00000000800 */
[----:B------:R-:W-:Y:S01]  /*198d0*/  MUFU.EX2 R97, R97 ;  /* 0x0000006100617308 */ /* 0x000fe20000000800 */
[----:B0-----:R-:W-:-:S04]  /*198e0*/  F2FP.SATFINITE.E4M3.F32.PACK_AB_MERGE_C R202, R93, R12, RZ ;  /* 0x0000000c5dca723e */ /* 0x001fc800048070ff */
[----:B------:R-:W-:-:S03]  /*198f0*/  F2FP.SATFINITE.E4M3.F32.PACK_AB_MERGE_C R202, R89, R8, R202 ;  /* 0x0000000859ca723e */ /* 0x000fc600048070ca */
[----:B------:R-:W0:Y:S01]  /*19900*/  MUFU.EX2 R101, R101 ;  /* 0x0000006500657308 */ /* 0x000e220000000800 */
[----:B-1----:R-:W-:Y:S01]  /*19910*/  FMNMX.FTZ R54, R11, R48, !PT ;  /* 0x000000300b367209 */ /* 0x002fe20007810000 */
[----:B------:R-:W-:-:S04]  /*19920*/  FFMA.FTZ R48, R2, R159, -R20 ;  /* 0x0000009f02307223 */ /* 0x000fc80000010814 */
[----:B------:R-:W1:Y:S02]  /*19930*/  SHFL.BFLY PT, R11, R54, 0x1, 0x1f ;  /* 0x0c201f00360b7f89 */ /* 0x000e6400000e0000 */
[----:B------:R-:W-:Y:S08]  /*19940*/  MUFU.EX2 R28, R135 ;  /* 0x00000087001c7308 */ /* 0x000ff00000000800 */
[----:B------:R-:W-:Y:S01]  /*19950*/  MUFU.EX2 R105, R105 ;  /* 0x0000006900697308 */ /* 0x000fe20000000800 */
[----:B0-----:R-:W-:-:S04]  /*19960*/  F2FP.SATFINITE.E4M3.F32.PACK_AB_MERGE_C R204, R101, R26, RZ ;  /* 0x0000001a65cc723e */ /* 0x001fc800048070ff */
[----:B------:R-:W-:-:S03]  /*19970*/  F2FP.SATFINITE.E4M3.F32.PACK_AB_MERGE_C R204, R97, R24, R204 ;  /* 0x0000001861cc723e */ /* 0x000fc600048070cc */
[----:B------:R-:W0:Y:S01]  /*19980*/  MUFU.EX2 R107, R107 ;  /* 0x0000006b006b7308 */ /* 0x000e220000000800 */
[----:B-1----:R-:W-:Y:S01]  /*19990*/  FMNMX.FTZ R11, R54, R11, !PT ;  /* 0x0000000b360b7209 */ /* 0x002fe20007810000 */
[----:B------:R-:W-:-:S06]  /*199a0*/  FFMA.FTZ R54, R2, R169, -R20 ;  /* 0x000000a902367223 */ /* 0x000fcc0000010814 */
[----:B------:R-:W-:Y:S01]  /*199b0*/  MUFU.EX2 R109, R109 ;  /* 0x0000006d006d7308 */ /* 0x000fe20000000800 */
[----:B------:R-:W-:Y:S01]  /*199c0*/  FSETP.NEU.FTZ.AND P2, PT, R11, -INF , PT ;  /* 0xff8000000b00780b */ /* 0x000fe20003f5d000 */
[----:B------:R-:W-:-:S05]  /*199d0*/  FFMA.FTZ R56, R2, R11, -8 ;  /* 0xc100000002387423 */ /* 0x000fca000001000b */
[----:B------:R-:W-:Y:S01]  /*199e0*/  FSEL R70, R56, RZ, P2 ;  /* 0x000000ff38467208 */ /* 0x000fe20001000000 */
[----:B------:R-:W-:Y:S01]  /*199f0*/  MUFU.EX2 R81, R81 ;  /* 0x0000005100517308 */ /* 0x000fe20000000800 */
[----:B0-----:R-:W-:Y:S02]  /*19a00*/  F2FP.SATFINITE.E4M3.F32.PACK_AB_MERGE_C R206, R107, R30, RZ ;  /* 0x0000001e6bce723e */ /* 0x001fe400048070ff */
[----:B------:R-:W-:Y:S01]  /*19a10*/  ISETP.GE.AND P2, PT, R149, 0xa1, PT ;  /* 0x000000a19500780c */ /* 0x000fe20003f46270 */
[----:B------:R-:W-:-:S01]  /*19a20*/  FFMA.FTZ R3, R2, R3, -R70 ;  /* 0x0000000302037223 */ /* 0x000fc20000010846 */
[C-C-:B------:R-:W-:Y:S01]  /*19a30*/  FFMA.FTZ R20, R2.reuse, R91, -R70.reuse ;  /* 0x0000005b02147223 */ /* 0x140fe20000010846 */
[----:B------:R-:W-:-:S01]  /*19a40*/  FFMA.FTZ R60, R2, R5, -R70 ;  /* 0x00000005023c7223 */ /* 0x000fc20000010846 */
[C-C-:B------:R-:W-:Y:S01]  /*19a50*/  FFMA.FTZ R91, R2.reuse, R95, -R70.reuse ;  /* 0x0000005f025b7223 */ /* 0x140fe20000010846 */
[----:B------:R-:W-:-:S01]  /*19a60*/  FFMA.FTZ R5, R2, R7, -R70 ;  /* 0x0000000702057223 */ /* 0x000fc20000010846 */
[C-C-:B------:R-:W-:Y:S01]  /*19a70*/  FFMA.FTZ R56, R2.reuse, R99, -R70.reuse ;  /* 0x0000006302387223 */ /* 0x140fe20000010846 */
[----:B------:R-:W-:Y:S01]  /*19a80*/  MUFU.EX2 R3, R3 ;  /* 0x0000000300037308 */ /* 0x000fe20000000800 */
[----:B------:R-:W-:-:S01]  /*19a90*/  FFMA.FTZ R68, R2, R9, -R70 ;  /* 0x0000000902447223 */ /* 0x000fc20000010846 */
[C-C-:B------:R-:W-:Y:S01]  /*19aa0*/  FFMA.FTZ R7, R2.reuse, R13, -R70.reuse ;  /* 0x0000000d02077223 */ /* 0x140fe20000010846 */
[----:B------:R-:W-:-:S01]  /*19ab0*/  FFMA.FTZ R9, R2, R21, -R70 ;  /* 0x0000001502097223 */ /* 0x000fc20000010846 */
[----:B------:R-:W-:Y:S01]  /*19ac0*/  FFMA.FTZ R13, R2, R57, -R70 ;  /* 0x00000039020d7223 */ /* 0x000fe20000010846 */
[----:B------:R-:W-:-:S01]  /*19ad0*/  FADD.FTZ R21, R4, R33 ;  /* 0x0000002104157221 */ /* 0x000fc20000010000 */
[C-C-:B------:R-:W-:Y:S01]  /*19ae0*/  FFMA.FTZ R103, R2.reuse, R103, -R70.reuse ;  /* 0x0000006702677223 */ /* 0x140fe20000010846 */
[----:B------:R-:W-:-:S01]  /*19af0*/  FFMA.FTZ R58, R2, R75, -R70 ;  /* 0x0000004b023a7223 */ /* 0x000fc20000010846 */
[----:B------:R-:W0:Y:S01]  /*19b00*/  MUFU.EX2 R20, R20 ;  /* 0x0000001400147308 */ /* 0x000e220000000800 */
[----:B------:R-:W-:-:S01]  /*19b10*/  FADD.FTZ R80, R6, R21 ;  /* 0x0000001506507221 */ /* 0x000fc20000010000 */
[C-C-:B------:R-:W-:Y:S01]  /*19b20*/  FFMA.FTZ R64, R2.reuse, R59, -R70.reuse ;  /* 0x0000003b02407223 */ /* 0x140fe20000010846 */
[----:B------:R-:W-:-:S01]  /*19b30*/  FFMA.FTZ R15, R2, R15, -R70 ;  /* 0x0000000f020f7223 */ /* 0x000fc20000010846 */
[C-C-:B------:R-:W-:Y:S01]  /*19b40*/  FFMA.FTZ R79, R2.reuse, R79, -R70.reuse ;  /* 0x0000004f024f7223 */ /* 0x140fe20000010846 */
[----:B------:R-:W-:-:S01]  /*19b50*/  FFMA.FTZ R41, R2, R41, -R70 ;  /* 0x0000002902297223 */ /* 0x000fc20000010846 */
[----:B------:R-:W-:Y:S01]  /*19b60*/  @!P1 IADD3 R21, R0, 0x33440, RZ ;  /* 0x0003344000159810 */ /* 0x000fe20007ffe0ff */
[----:B------:R-:W-:-:S01]  /*19b70*/  FFMA.FTZ R62, R2, R83, -R70 ;  /* 0x00000053023e7223 */ /* 0x000fc20000010846 */
[----:B------:R-:W1:Y:S01]  /*19b80*/  MUFU.EX2 R60, R60 ;  /* 0x0000003c003c7308 */ /* 0x000e620000000800 */
[----:B------:R-:W-:-:S01]  /*19b90*/  FFMA.FTZ R43, R2, R43, -R70 ;  /* 0x0000002b022b7223 */ /* 0x000fc20000010846 */
[----:B------:R-:W-:Y:S01]  /*19ba0*/  @!P1 PRMT R21, RZ, 0x654, R21 ;  /* 0x00000654ff159816 */ /* 0x000fe20000000015 */
[----:B------:R-:W-:-:S01]  /*19bb0*/  FFMA.FTZ R73, R2, R73, -R70 ;  /* 0x0000004902497223 */ /* 0x000fc20000010846 */
[C-C-:B------:R-:W-:Y:S01]  /*19bc0*/  FFMA.FTZ R87, R2.reuse, R87, -R70.reuse ;  /* 0x0000005702577223 */ /* 0x140fe20000010846 */
[----:B------:R-:W-:-:S01]  /*19bd0*/  FFMA.FTZ R47, R2, R47, -R70 ;  /* 0x0000002f022f7223 */ /* 0x000fc20000010846 */
[----:B------:R2:W-:Y:S01]  /*19be0*/  @!P1 SYNCS.ARRIVE.TRANS64.RED.A1T0 RZ, [R21+URZ], RZ ;  /* 0x000000ff15ff99a7 */ /* 0x0005e2000810043f */
[----:B------:R-:W-:-:S01]  /*19bf0*/  FFMA.FTZ R61, R2, R61, -R70 ;  /* 0x0000003d023d7223 */ /* 0x000fc20000010846 */
[----:B------:R-:W3:Y:S01]  /*19c00*/  MUFU.EX2 R91, R91 ;  /* 0x0000005b005b7308 */ /* 0x000ee20000000800 */
[----:B0-----:R-:W-:-:S01]  /*19c10*/  FADD.FTZ R57, R3, R20 ;  /* 0x0000001403397221 */ /* 0x001fc20000010000 */
[C-C-:B------:R-:W-:Y:S01]  /*19c20*/  FFMA.FTZ R63, R2.reuse, R63, -R70.reuse ;  /* 0x0000003f023f7223 */ /* 0x140fe20000010846 */
[----:B------:R-:W-:-:S01]  /*19c30*/  FFMA.FTZ R66, R2, R67, -R70 ;  /* 0x0000004302427223 */ /* 0x000fc20000010846 */
[C-C-:B------:R-:W-:Y:S01]  /*19c40*/  FFMA.FTZ R69, R2.reuse, R69, -R70.reuse ;  /* 0x0000004502457223 */ /* 0x140fe20000010846 */
[----:B------:R-:W-:-:S01]  /*19c50*/  FFMA.FTZ R71, R2, R71, -R70 ;  /* 0x0000004702477223 */ /* 0x000fc20000010846 */
[----:B------:R-:W-:Y:S01]  /*19c60*/  F2FP.SATFINITE.E4M3.F32.PACK_AB_MERGE_C R208, R81, R36, RZ ;  /* 0x0000002451d0723e */ /* 0x000fe200048070ff */
[----:B------:R-:W-:-:S01]  /*19c70*/  FFMA.FTZ R45, R2, R45, -R70 ;  /* 0x0000002d022d7223 */ /* 0x000fc20000010846 */
[----:B------:R-:W0:Y:S01]  /*19c80*/  MUFU.EX2 R5, R5 ;  /* 0x0000000500057308 */ /* 0x000e220000000800 */
[----:B-1----:R-:W-:-:S01]  /*19c90*/  FADD.FTZ R82, R60, R57 ;  /* 0x000000393c527221 */ /* 0x002fc20000010000 */
[----:B------:R-:W-:Y:S01]  /*19ca0*/  FADD.FTZ R57, R37, R80 ;  /* 0x0000005025397221 */ /* 0x000fe20000010000 */
[----:B------:R-:W-:-:S01]  /*19cb0*/  FFMA.FTZ R49, R2, R49, -R70 ;  /* 0x0000003102317223 */ /* 0x000fc20000010846 */
[C-C-:B------:R-:W-:Y:S01]  /*19cc0*/  FFMA.FTZ R27, R2.reuse, R27, -R70.reuse ;  /* 0x0000001b021b7223 */ /* 0x140fe20000010846 */
[----:B------:R-:W-:-:S01]  /*19cd0*/  FFMA.FTZ R51, R2, R51, -R70 ;  /* 0x0000003302337223 */ /* 0x000fc20000010846 */
[----:B------:R-:W-:Y:S01]  /*19ce0*/  FADD.FTZ R80, R8, R57 ;  /* 0x0000003908507221 */ /* 0x000fe20000010000 */
[----:B------:R-:W-:-:S01]  /*19cf0*/  FFMA.FTZ R53, R2, R53, -R70 ;  /* 0x0000003502357223 */ /* 0x000fc20000010846 */
[----:B------:R-:W1:Y:S01]  /*19d00*/  MUFU.EX2 R56, R56 ;  /* 0x0000003800387308 */ /* 0x000e620000000800 */
[----:B---3--:R-:W-:-:S01]  /*19d10*/  FADD.FTZ R82, R91, R82 ;  /* 0x000000525b527221 */ /* 0x008fc20000010000 */
[----:B------:R-:W-:Y:S01]  /*19d20*/  FADD.FTZ R59, R89, R80 ;  /* 0x00000050593b7221 */ /* 0x000fe20000010000 */
[----:B------:R-:W-:-:S01]  /*19d30*/  FFMA.FTZ R55, R2, R55, -R70 ;  /* 0x0000003702377223 */ /* 0x000fc20000010846 */
[C-C-:B------:R-:W-:Y:S01]  /*19d40*/  FFMA.FTZ R31, R2.reuse, R31, -R70.reuse ;  /* 0x0000001f021f7223 */ /* 0x140fe20000010846 */
[----:B------:R-:W-:-:S01]  /*19d50*/  FFMA.FTZ R29, R2, R29, -R70 ;  /* 0x0000001d021d7223 */ /* 0x000fc20000010846 */
[----:B------:R-:W-:Y:S01]  /*19d60*/  FADD.FTZ R80, R12, R59 ;  /* 0x0000003b0c507221 */ /* 0x000fe20000010000 */
[----:B------:R-:W-:-:S01]  /*19d70*/  FFMA.FTZ R115, R2, R115, -R70 ;  /* 0x0000007302737223 */ /* 0x000fc20000010846 */
[----:B------:R-:W3:Y:S01]  /*19d80*/  MUFU.EX2 R68, R68 ;  /* 0x0000004400447308 */ /* 0x000ee20000000800 */
[----:B0-----:R-:W-:-:S01]  /*19d90*/  FADD.FTZ R57, R5, R82 ;  /* 0x0000005205397221 */ /* 0x001fc20000010000 */
[----:B------:R-:W-:Y:S01]  /*19da0*/  F2FP.SATFINITE.E4M3.F32.PACK_AB_MERGE_C R201, R91, R60, RZ ;  /* 0x0000003c5bc9723e */ /* 0x000fe200048070ff */
[----:B------:R-:W-:-:S01]  /*19db0*/  FFMA.FTZ R35, R2, R35, -R70 ;  /* 0x0000002302237223 */ /* 0x000fc20000010846 */
[----:B------:R-:W-:Y:S01]  /*19dc0*/  FFMA.FTZ R77, R2, R77, -R70 ;  /* 0x0000004d024d7223 */ /* 0x000fe20000010846 */
[----:B------:R-:W-:Y:S01]  /*19dd0*/  F2FP.SATFINITE.E4M3.F32.PACK_AB_MERGE_C R206, R105, R28, R206 ;  /* 0x0000001c69ce723e */ /* 0x000fe200048070ce */
[----:B------:R-:W-:Y:S01]  /*19de0*/  IMAD.MOV.U32 R99, RZ, RZ, R119 ;  /* 0x000000ffff637224 */ /* 0x000fe200078e0077 */
[----:B------:R-:W-:Y:S01]  /*19df0*/  F2FP.SATFINITE.E4M3.F32.PACK_AB_MERGE_C R201, R20, R3, R201 ;  /* 0x0000000314c9723e */ /* 0x000fe200048070c9 */
[----:B------:R-:W0:Y:S01]  /*19e00*/  MUFU.EX2 R103, R103 ;  /* 0x0000006700677308 */ /* 0x000e220000000800 */
[----:B-1----:R-:W-:-:S01]  /*19e10*/  FADD.FTZ R57, R56, R57 ;  /* 0x0000003938397221 */ /* 0x002fc20000010000 */
[----:B------:R-:W-:Y:S01]  /*19e20*/  F2FP.SATFINITE.E4M3.F32.PACK_AB_MERGE_C R208, R109, R32, R208 ;  /* 0x000000206dd0723e */ /* 0x000fe200048070d0 */
[--C-:B------:R-:W-:Y:S01]  /*19e30*/  IMAD.MOV.U32 R95, RZ, RZ, R119.reuse ;  /* 0x000000ffff5f7224 */ /* 0x100fe200078e0077 */
[----:B------:R-:W-:Y:S01]  /*19e40*/  MOV R91, R119 ;  /* 0x00000077005b7202 */ /* 0x000fe20000000f00 */
[----:B------:R-:W-:-:S02]  /*19e50*/  IMAD.MOV.U32 R89, RZ, RZ, R119 ;  /* 0x000000ffff597224 */ /* 0x000fc400078e0077 */
[----:B------:R-:W-:Y:S01]  /*19e60*/  IMAD.MOV.U32 R83, RZ, RZ, R119 ;  /* 0x000000ffff537224 */ /* 0x000fe200078e0077 */
[----:B------:R-:W1:Y:S01]  /*19e70*/  MUFU.EX2 R7, R7 ;  /* 0x0000000700077308 */ /* 0x000e620000000800 */
[----:B---3--:R-:W-:-:S01]  /*19e80*/  FADD.FTZ R82, R68, R57 ;  /* 0x0000003944527221 */ /* 0x008fc20000010000 */
[--C-:B------:R-:W-:Y:S02]  /*19e90*/  IMAD.MOV.U32 R75, RZ, RZ, R119.reuse ;  /* 0x000000ffff4b7224 */ /* 0x100fe400078e0077 */
[--C-:B------:R-:W-:Y:S02]  /*19ea0*/  IMAD.MOV.U32 R67, RZ, RZ, R119.reuse ;  /* 0x000000ffff437224 */ /* 0x100fe400078e0077 */
[----:B------:R-:W-:Y:S02]  /*19eb0*/  IMAD.MOV.U32 R60, RZ, RZ, R119 ;  /* 0x000000ffff3c7224 */ /* 0x000fe400078e0077 */
[----:B------:R-:W3:Y:S01]  /*19ec0*/  MUFU.EX2 R58, R58 ;  /* 0x0000003a003a7308 */ /* 0x000ee20000000800 */
[----:B0-----:R-:W-:-:S01]  /*19ed0*/  FADD.FTZ R82, R103, R82 ;  /* 0x0000005267527221 */ /* 0x001fc20000010000 */
[----:B------:R-:W-:Y:S01]  /*19ee0*/  F2FP.SATFINITE.E4M3.F32.PACK_AB_MERGE_C R68, R103, R68, RZ ;  /* 0x000000446744723e */ /* 0x000fe200048070ff */
[----:B------:R-:W-:-:S02]  /*19ef0*/  IMAD.MOV.U32 R103, RZ, RZ, R119 ;  /* 0x000000ffff677224 */ /* 0x000fc400078e0077 */
[--C-:B------:R-:W-:Y:S01]  /*19f00*/  IMAD.MOV.U32 R59, RZ, RZ, R119.reuse ;  /* 0x000000ffff3b7224 */ /* 0x100fe200078e0077 */
[----:B------:R-:W-:Y:S01]  /*19f10*/  F2FP.SATFINITE.E4M3.F32.PACK_AB_MERGE_C R203, R56, R5, R68 ;  /* 0x0000000538cb723e */ /* 0x000fe20004807044 */
[----:B------:R-:W-:Y:S01]  /*19f20*/  IMAD.MOV.U32 R68, RZ, RZ, R119 ;  /* 0x000000ffff447224 */ /* 0x000fe200078e0077 */
[----:B------:R0:W4:Y:S01]  /*19f30*/  MUFU.EX2 R72, R15 ;  /* 0x0000000f00487308 */ /* 0x0001220000000800 */
[----:B------:R-:W-:-:S07]  /*19f40*/  MOV R56, R119 ;  /* 0x0000007700387202 */ /* 0x000fce0000000f00 */
[----:B------:R5:W-:Y:S01]  /*19f50*/  MUFU.EX2 R0, R41 ;  /* 0x0000002900007308 */ /* 0x000be20000000800 */
[----:B0-----:R-:W-:-:S01]  /*19f60*/  FFMA.FTZ R15, R2, R65, -R70 ;  /* 0x00000041020f7223 */ /* 0x001fc20000010846 */
[----:B------:R-:W-:-:S06]  /*19f70*/  IMAD.MOV.U32 R65, RZ, RZ, R119 ;  /* 0x000000ffff417224 */ /* 0x000fcc00078e0077 */
[----:B------:R-:W0:Y:S01]  /*19f80*/  MUFU.EX2 R79, R79 ;  /* 0x0000004f004f7308 */ /* 0x000e220000000800 */
[----:B-----5:R-:W-:-:S01]  /*19f90*/  FADD.FTZ R41, R93, R80 ;  /* 0x000000505d297221 */ /* 0x020fc20000010000 */
[----:B------:R-:W-:-:S03]  /*19fa0*/  IMAD.MOV.U32 R93, RZ, RZ, R119 ;  /* 0x000000ffff5d7224 */ /* 0x000fc600078e0077 */
[----:B------:R-:W-:Y:S01]  /*19fb0*/  FADD.FTZ R80, R24, R41 ;  /* 0x0000002918507221 */ /* 0x000fe20000010000 */
[----:B-1----:R-:W-:-:S02]  /*19fc0*/  FADD.FTZ R41, R7, R82 ;  /* 0x0000005207297221 */ /* 0x002fc40000010000 */
[----:B------:R-:W1:Y:S02]  /*19fd0*/  MUFU.EX2 R9, R9 ;  /* 0x0000000900097308 */ /* 0x000e640000000800 */
[----:B---3--:R-:W-:-:S01]  /*19fe0*/  FADD.FTZ R57, R58, R41 ;  /* 0x000000293a397221 */ /* 0x008fc20000010000 */
[C-C-:B------:R-:W-:Y:S01]  /*19ff0*/  FFMA.FTZ R41, R2.reuse, R25, -R70.reuse ;  /* 0x0000001902297223 */ /* 0x140fe20000010846 */
[----:B------:R-:W-:-:S01]  /*1a000*/  FFMA.FTZ R70, R2, R117, -R70 ;  /* 0x0000007502467223 */ /* 0x000fc20000010846 */
[----:B------:R-:W-:Y:S02]  /*1a010*/  IMAD.MOV.U32 R117, RZ, RZ, R119 ;  /* 0x000000ffff757224 */ /* 0x000fe400078e0077 */
[----:B----4-:R-:W-:-:S01]  /*1a020*/  FADD.FTZ R84, R72, R57 ;  /* 0x0000003948547221 */ /* 0x010fc20000010000 */
[--C-:B------:R-:W-:Y:S01]  /*1a030*/  IMAD.MOV.U32 R57, RZ, RZ, R119.reuse ;  /* 0x000000ffff397224 */ /* 0x100fe200078e0077 */
[----:B--2---:R2:W-:Y:S01]  /*1a040*/  MUFU.EX2 R21, R43 ;  /* 0x0000002b00157308 */ /* 0x0045e20000000800 */
        /* <DEDUP_REMOVED lines=8> */
[----:B------:R-:W-:Y:S02]  /*1a0d0*/  IMAD.MOV.U32 R58, RZ, RZ, R119 ;  /* 0x000000ffff3a7224 */ /* 0x000fe400078e0077 */
[----:B------:R-:W-:Y:S02]  /*1a0e0*/  FADD.FTZ R82, R26, R43 ;  /* 0x0000002b1a527221 */ /* 0x000fe40000010000 */
[----:B------:R-:W2:Y:S02]  /*1a0f0*/  MUFU.EX2 R73, R73 ;  /* 0x0000004900497308 */ /* 0x000ea40000000800 */
[----:B------:R-:W-:-:S01]  /*1a100*/  FADD.FTZ R43, R101, R82 ;  /* 0x00000052652b7221 */ /* 0x000fc20000010000 */
[----:B------:R-:W-:-:S03]  /*1a110*/  IMAD.MOV.U32 R101, RZ, RZ, R119 ;  /* 0x000000ffff657224 */ /* 0x000fc600078e0077 */
[----:B------:R-:W-:Y:S01]  /*1a120*/  FADD.FTZ R82, R28, R43 ;  /* 0x0000002b1c527221 */ /* 0x000fe20000010000 */
[----:B-1----:R-:W-:-:S01]  /*1a130*/  FADD.FTZ R43, R9, R84 ;  /* 0x00000054092b7221 */ /* 0x002fc20000010000 */
[----:B------:R-:W-:Y:S01]  /*1a140*/  MOV R28, R119 ;  /* 0x00000077001c7202 */ /* 0x000fe20000000f00 */
[----:B------:R1:W3:Y:S02]  /*1a150*/  MUFU.EX2 R74, R87 ;  /* 0x00000057004a7308 */ /* 0x0002e40000000800 */
[----:B0-----:R-:W-:-:S06]  /*1a160*/  FADD.FTZ R84, R62, R43 ;  /* 0x0000002b3e547221 */ /* 0x001fcc0000010000 */
[----:B------:R-:W0:Y:S01]  /*1a170*/  MUFU.EX2 R13, R13 ;  /* 0x0000000d000d7308 */ /* 0x000e220000000800 */
[----:B--2---:R-:W-:-:S01]  /*1a180*/  FADD.FTZ R43, R73, R84 ;  /* 0x00000054492b7221 */ /* 0x004fc20000010000 */
[----:B-1----:R-:W-:-:S06]  /*1a190*/  IMAD.MOV.U32 R87, RZ, RZ, R119 ;  /* 0x000000ffff577224 */ /* 0x002fcc00078e0077 */
[----:B------:R1:W-:Y:S01]  /*1a1a0*/  MUFU.EX2 R80, R47 ;  /* 0x0000002f00507308 */ /* 0x0003e20000000800 */
[----:B---3--:R-:W-:-:S01]  /*1a1b0*/  FADD.FTZ R6, R74, R43 ;  /* 0x0000002b4a067221 */ /* 0x008fc20000010000 */
[----:B------:R-:W-:Y:S01]  /*1a1c0*/  F2FP.SATFINITE.E4M3.F32.PACK_AB_MERGE_C R73, R74, R73, RZ ;  /* 0x000000494a49723e */ /* 0x000fe200048070ff */
[----:B------:R-:W-:-:S03]  /*1a1d0*/  IMAD.MOV.U32 R74, RZ, RZ, R119 ;  /* 0x000000ffff4a7224 */ /* 0x000fc600078e0077 */
[----:B------:R-:W-:Y:S01]  /*1a1e0*/  F2FP.SATFINITE.E4M3.F32.PACK_AB_MERGE_C R207, R62, R9, R73 ;  /* 0x000000093ecf723e */ /* 0x000fe20004807049 */
[----:B------:R-:W-:Y:S01]  /*1a1f0*/  IMAD.MOV.U32 R73, RZ, RZ, R119 ;  /* 0x000000ffff497224 */ /* 0x000fe200078e0077 */
[----:B------:R-:W2:Y:S01]  /*1a200*/  MUFU.EX2 R64, R64 ;  /* 0x0000004000407308 */ /* 0x000ea20000000800 */
[----:B-1----:R-:W-:-:S01]  /*1a210*/  FADD.FTZ R47, R105, R82 ;  /* 0x00000052692f7221 */ /* 0x002fc20000010000 */
[----:B0-----:R-:W-:Y:S01]  /*1a220*/  FADD.FTZ R37, R13, R6 ;  /* 0x000000060d257221 */ /* 0x001fe20000010000 */
[----:B------:R-:W-:Y:S01]  /*1a230*/  MOV R105, R119 ;  /* 0x0000007700697202 */ /* 0x000fe20000000f00 */
[----:B------:R-:W-:Y:S02]  /*1a240*/  IMAD.MOV.U32 R62, RZ, RZ, R119 ;  /* 0x000000ffff3e7224 */ /* 0x000fe400078e0077 */
[----:B------:R-:W-:-:S02]  /*1a250*/  FADD.FTZ R86, R30, R47 ;  /* 0x0000002f1e567221 */ /* 0x000fc40000010000 */
[----:B------:R-:W0:Y:S02]  /*1a260*/  MUFU.EX2 R61, R61 ;  /* 0x0000003d003d7308 */ /* 0x000e240000000800 */
[----:B------:R-:W-:-:S01]  /*1a270*/  FADD.FTZ R47, R107, R86 ;  /* 0x000000566b2f7221 */ /* 0x000fc20000010000 */
[----:B------:R-:W-:-:S02]  /*1a280*/  IMAD.MOV.U32 R107, RZ, RZ, R119 ;  /* 0x000000ffff6b7224 */ /* 0x000fc400078e0077 */
[----:B------:R-:W-:Y:S02]  /*1a290*/  IMAD.MOV.U32 R86, RZ, RZ, R119 ;  /* 0x000000ffff567224 */ /* 0x000fe400078e0077 */
[----:B------:R-:W-:Y:S01]  /*1a2a0*/  FADD.FTZ R84, R32, R47 ;  /* 0x0000002f20547221 */ /* 0x000fe20000010000 */
[----:B------:R-:W-:Y:S01]  /*1a2b0*/  IMAD.MOV.U32 R47, RZ, RZ, R119 ;  /* 0x000000ffff2f7224 */ /* 0x000fe200078e0077 */
[----:B------:R1:W3:Y:S02]  /*1a2c0*/  MUFU.EX2 R76, R63 ;  /* 0x0000003f004c7308 */ /* 0x0002e40000000800 */
[----:B------:R-:W-:-:S01]  /*1a2d0*/  FADD.FTZ R43, R109, R84 ;  /* 0x000000546d2b7221 */ /* 0x000fc20000010000 */
[----:B--2---:R-:W-:Y:S01]  /*1a2e0*/  FADD.FTZ R12, R64, R37 ;  /* 0x00000025400c7221 */ /* 0x004fe20000010000 */
[----:B------:R-:W-:Y:S01]  /*1a2f0*/  IMAD.MOV.U32 R109, RZ, RZ, R119 ;  /* 0x000000ffff6d7224 */ /* 0x000fe200078e0077 */
[----:B------:R-:W-:Y:S01]  /*1a300*/  MOV R84, R119 ;  /* 0x0000007700547202 */ /* 0x000fe20000000f00 */
[----:B------:R-:W-:-:S01]  /*1a310*/  FADD.FTZ R26, R36, R43 ;  /* 0x0000002b241a7221 */ /* 0x000fc20000010000 */
[----:B------:R-:W-:Y:S01]  /*1a320*/  IMAD.MOV.U32 R36, RZ, RZ, R119 ;  /* 0x000000ffff247224 */ /* 0x000fe200078e0077 */
[----:B------:R-:W2:Y:S01]  /*1a330*/  MUFU.EX2 R15, R15 ;  /* 0x0000000f000f7308 */ /* 0x000ea20000000800 */
[----:B0-----:R-:W-:-:S01]  /*1a340*/  FADD.FTZ R37, R61, R12 ;  /* 0x0000000c3d257221 */ /* 0x001fc20000010000 */
[----:B------:R-:W-:Y:S01]  /*1a350*/  FADD.FTZ R81, R81, R26 ;  /* 0x0000001a51517221 */ /* 0x000fe20000010000 */
[----:B-1----:R-:W-:Y:S01]  /*1a360*/  MOV R63, R119 ;  /* 0x00000077003f7202 */ /* 0x002fe20000000f00 */
[----:B------:R-:W-:-:S02]  /*1a370*/  IMAD.MOV.U32 R32, RZ, RZ, R119 ;  /* 0x000000ffff207224 */ /* 0x000fc400078e0077 */
[----:B------:R-:W-:-:S01]  /*1a380*/  FADD.FTZ R26, R40, R81 ;  /* 0x00000051281a7221 */ /* 0x000fc20000010000 */
[----:B------:R-:W-:Y:S01]  /*1a390*/  IMAD.MOV.U32 R81, RZ, RZ, R119 ;  /* 0x000000ffff517224 */ /* 0x000fe200078e0077 */
[----:B------:R-:W0:Y:S01]  /*1a3a0*/  MUFU.EX2 R113, R113 ;  /* 0x0000007100717308 */ /* 0x000e220000000800 */
[----:B---3--:R-:W-:-:S01]  /*1a3b0*/  FADD.FTZ R12, R76, R37 ;  /* 0x000000254c0c7221 */ /* 0x008fc20000010000 */
[----:B------:R-:W-:Y:S01]  /*1a3c0*/  F2FP.SATFINITE.E4M3.F32.PACK_AB_MERGE_C R61, R76, R61, RZ ;  /* 0x0000003d4c3d723e */ /* 0x000fe200048070ff */
[----:B------:R-:W-:-:S03]  /*1a3d0*/  IMAD.MOV.U32 R76, RZ, RZ, R119 ;  /* 0x000000ffff4c7224 */ /* 0x000fc600078e0077 */
[----:B------:R-:W-:Y:S01]  /*1a3e0*/  F2FP.SATFINITE.E4M3.F32.PACK_AB_MERGE_C R209, R64, R13, R61 ;  /* 0x0000000d40d1723e */ /* 0x000fe2000480703d */
[----:B------:R-:W-:Y:S01]  /*1a3f0*/  IMAD.MOV.U32 R64, RZ, RZ, R119 ;  /* 0x000000ffff407224 */ /* 0x000fe200078e0077 */
[----:B------:R-:W1:Y:S01]  /*1a400*/  MUFU.EX2 R66, R66 ;  /* 0x0000004200427308 */ /* 0x000e620000000800 */
[----:B--2---:R-:W-:-:S01]  /*1a410*/  FADD.FTZ R37, R15, R12 ;  /* 0x0000000c0f257221 */ /* 0x004fc20000010000 */
[----:B------:R-:W-:-:S06]  /*1a420*/  IMAD.MOV.U32 R61, RZ, RZ, R119 ;  /* 0x000000ffff3d7224 */ /* 0x000fcc00078e0077 */
[----:B------:R-:W2:Y:S01]  /*1a430*/  MUFU.EX2 R69, R69 ;  /* 0x0000004500457308 */ /* 0x000ea20000000800 */
[----:B0-----:R-:W-:-:S04]  /*1a440*/  FADD.FTZ R43, R113, R26 ;  /* 0x0000001a712b7221 */ /* 0x001fc80000010000 */
[----:B------:R-:W-:Y:S01]  /*1a450*/  FADD.FTZ R30, R42, R43 ;  /* 0x0000002b2a1e7221 */ /* 0x000fe20000010000 */
[----:B------:R-:W-:Y:S02]  /*1a460*/  IMAD.MOV.U32 R43, RZ, RZ, R119 ;  /* 0x000000ffff2b7224 */ /* 0x000fe400078e0077 */
[----:B------:R-:W0:Y:S01]  /*1a470*/  MUFU.EX2 R85, R85 ;  /* 0x0000005500557308 */ /* 0x000e220000000800 */
[----:B-1----:R-:W-:-:S01]  /*1a480*/  FADD.FTZ R26, R66, R37 ;  /* 0x00000025421a7221 */ /* 0x002fc20000010000 */
[----:B------:R-:W-:-:S06]  /*1a490*/  IMAD.MOV.U32 R37, RZ, RZ, R119 ;  /* 0x000000ffff257224 */ /* 0x000fcc00078e0077 */
[----:B------:R1:W3:Y:S01]  /*1a4a0*/  MUFU.EX2 R78, R71 ;  /* 0x00000047004e7308 */ /* 0x0002e20000000800 */
[----:B--2---:R-:W-:-:S01]  /*1a4b0*/  FADD.FTZ R33, R69, R26 ;  /* 0x0000001a45217221 */ /* 0x004fc20000010000 */
[----:B------:R-:W-:-:S06]  /*1a4c0*/  IMAD.MOV.U32 R26, RZ, RZ, R119 ;  /* 0x000000ffff1a7224 */ /* 0x000fcc00078e0077 */
[----:B------:R-:W2:Y:S01]  /*1a4d0*/  MUFU.EX2 R34, R34 ;  /* 0x0000002200227308 */ /* 0x000ea20000000800 */
[C---:B0-----:R-:W-:Y:S01]  /*1a4e0*/  F2FP.SATFINITE.E4M3.F32.PACK_AB_MERGE_C R210, R85.reuse, R42, RZ ;  /* 0x0000002a55d2723e */ /* 0x041fe200048070ff */
[----:B------:R-:W-:Y:S01]  /*1a4f0*/  FADD.FTZ R85, R85, R30 ;  /* 0x0000001e55557221 */ /* 0x000fe20000010000 */
[--C-:B-1----:R-:W-:Y:S01]  /*1a500*/  IMAD.MOV.U32 R71, RZ, RZ, R119.reuse ;  /* 0x000000ffff477224 */ /* 0x102fe200078e0077 */
[----:B------:R-:W-:Y:S01]  /*1a510*/  MOV R42, R119 ;  /* 0x00000077002a7202 */ /* 0x000fe20000000f00 */
[--C-:B------:R-:W-:Y:S01]  /*1a520*/  IMAD.MOV.U32 R30, RZ, RZ, R119.reuse ;  /* 0x000000ffff1e7224 */ /* 0x100fe200078e0077 */
[----:B------:R-:W-:Y:S01]  /*1a530*/  F2FP.SATFINITE.E4M3.F32.PACK_AB_MERGE_C R210, R113, R40, R210 ;  /* 0x0000002871d2723e */ /* 0x000fe200048070d2 */
[----:B------:R-:W-:Y:S01]  /*1a540*/  IMAD.MOV.U32 R113, RZ, RZ, R119 ;  /* 0x000000ffff717224 */ /* 0x000fe200078e0077 */
[----:B------:R-:W-:Y:S01]  /*1a550*/  MUFU.EX2 R38, R38 ;  /* 0x0000002600267308 */ /* 0x000fe20000000800 */
[----:B---3--:R-:W-:-:S01]  /*1a560*/  FADD.FTZ R33, R78, R33 ;  /* 0x000000214e217221 */ /* 0x008fc20000010000 */
[----:B------:R-:W-:Y:S01]  /*1a570*/  F2FP.SATFINITE.E4M3.F32.PACK_AB_MERGE_C R69, R78, R69, RZ ;  /* 0x000000454e45723e */ /* 0x000fe200048070ff */
[----:B------:R-:W-:-:S02]  /*1a580*/  IMAD.MOV.U32 R78, RZ, RZ, R119 ;  /* 0x000000ffff4e7224 */ /* 0x000fc400078e0077 */
[----:B------:R-:W-:Y:S01]  /*1a590*/  FADD.FTZ R8, R0, R33 ;  /* 0x0000002100087221 */ /* 0x000fe20000010000 */
[----:B------:R-:W-:Y:S01]  /*1a5a0*/  F2FP.SATFINITE.E4M3.F32.PACK_AB_MERGE_C R211, R66, R15, R69 ;  /* 0x0000000f42d3723e */ /* 0x000fe20004807045 */
[----:B------:R-:W-:Y:S01]  /*1a5b0*/  IMAD.MOV.U32 R69, RZ, RZ, R119 ;  /* 0x000000ffff457224 */ /* 0x000fe200078e0077 */
[----:B------:R-:W-:Y:S01]  /*1a5c0*/  MUFU.EX2 R45, R45 ;  /* 0x0000002d002d7308 */ /* 0x000fe20000000800 */
[----:B--2---:R-:W-:-:S01]  /*1a5d0*/  FADD.FTZ R4, R34, R85 ;  /* 0x0000005522047221 */ /* 0x004fc20000010000 */
[----:B------:R-:W-:Y:S01]  /*1a5e0*/  FADD.FTZ R8, R21, R8 ;  /* 0x0000000815087221 */ /* 0x000fe20000010000 */
[--C-:B------:R-:W-:Y:S02]  /*1a5f0*/  IMAD.MOV.U32 R85, RZ, RZ, R119.reuse ;  /* 0x000000ffff557224 */ /* 0x100fe400078e0077 */
[--C-:B------:R-:W-:Y:S02]  /*1a600*/  IMAD.MOV.U32 R66, RZ, RZ, R119.reuse ;  /* 0x000000ffff427224 */ /* 0x100fe400078e0077 */
[--C-:B------:R-:W-:Y:S01]  /*1a610*/  IMAD.MOV.U32 R40, RZ, RZ, R119.reuse ;  /* 0x000000ffff287224 */ /* 0x100fe200078e0077 */
[----:B------:R-:W0:Y:S01]  /*1a620*/  MUFU.EX2 R111, R111 ;  /* 0x0000006f006f7308 */ /* 0x000e220000000800 */
[----:B------:R-:W-:-:S07]  /*1a630*/  IMAD.MOV.U32 R33, RZ, RZ, R119 ;  /* 0x000000ffff217224 */ /* 0x000fce00078e0077 */
[----:B------:R-:W1:Y:S08]  /*1a640*/  MUFU.EX2 R44, R44 ;  /* 0x0000002c002c7308 */ /* 0x000e700000000800 */
[----:B------:R2:W3:Y:S01]  /*1a650*/  MUFU.EX2 R25, R49 ;  /* 0x0000003100197308 */ /* 0x0004e20000000800 */
[----:B0-----:R-:W-:-:S04]  /*1a660*/  F2FP.SATFINITE.E4M3.F32.PACK_AB_MERGE_C R212, R111, R38, RZ ;  /* 0x000000266fd4723e */ /* 0x001fc800048070ff */
[----:B------:R-:W-:Y:S01]  /*1a670*/  F2FP.SATFINITE.E4M3.F32.PACK_AB_MERGE_C R212, R39, R34, R212 ;  /* 0x0000002227d4723e */ /* 0x000fe200048070d4 */
[----:B------:R-:W-:Y:S02]  /*1a680*/  IMAD.MOV.U32 R34, RZ, RZ, R119 ;  /* 0x000000ffff227224 */ /* 0x000fe400078e0077 */
[----:B------:R0:W-:Y:S01]  /*1a690*/  MUFU.EX2 R12, R27 ;  /* 0x0000001b000c7308 */ /* 0x0001e20000000800 */
[----:B--2---:R-:W-:-:S07]  /*1a6a0*/  MOV R49, R119 ;  /* 0x0000007700317202 */ /* 0x004fce0000000f00 */
[----:B------:R-:W-:Y:S01]  /*1a6b0*/  MUFU.EX2 R121, R121 ;  /* 0x0000007900797308 */ /* 0x000fe20000000800 */
[----:B0-----:R-:W-:-:S01]  /*1a6c0*/  FADD.FTZ R27, R39, R4 ;  /* 0x00000004271b7221 */ /* 0x001fc20000010000 */
[----:B------:R-:W-:-:S03]  /*1a6d0*/  IMAD.MOV.U32 R39, RZ, RZ, R119 ;  /* 0x000000ffff277224 */ /* 0x000fc600078e0077 */
[----:B------:R-:W-:Y:S01]  /*1a6e0*/  FADD.FTZ R24, R38, R27 ;  /* 0x0000001b26187221 */ /* 0x000fe20000010000 */
[----:B------:R-:W-:-:S01]  /*1a6f0*/  FADD.FTZ R27, R45, R8 ;  /* 0x000000082d1b7221 */ /* 0x000fc20000010000 */
[----:B------:R-:W-:Y:S01]  /*1a700*/  F2FP.SATFINITE.E4M3.F32.PACK_AB_MERGE_C R45, R80, R45, RZ ;  /* 0x0000002d502d723e */ /* 0x000fe200048070ff */
[----:B------:R0:W2:Y:S01]  /*1a710*/  MUFU.EX2 R82, R51 ;  /* 0x0000003300527308 */ /* 0x0000a20000000800 */
[----:B------:R-:W-:-:S01]  /*1a720*/  FADD.FTZ R111, R111, R24 ;  /* 0x000000186f6f7221 */ /* 0x000fc20000010000 */
[----:B------:R-:W-:Y:S01]  /*1a730*/  FADD.FTZ R80, R80, R27 ;  /* 0x0000001b50507221 */ /* 0x000fe20000010000 */
[----:B------:R-:W-:Y:S01]  /*1a740*/  F2FP.SATFINITE.E4M3.F32.PACK_AB_MERGE_C R213, R21, R0, R45 ;  /* 0x0000000015d5723e */ /* 0x000fe2000480702d */
[----:B------:R-:W-:Y:S02]  /*1a750*/  IMAD.MOV.U32 R45, RZ, RZ, R119 ;  /* 0x000000ffff2d7224 */ /* 0x000fe400078e0077 */
[----:B-1----:R-:W-:-:S01]  /*1a760*/  FADD.FTZ R8, R44, R111 ;  /* 0x0000006f2c087221 */ /* 0x002fc20000010000 */
[----:B---3--:R-:W-:Y:S01]  /*1a770*/  FADD.FTZ R27, R25, R80 ;  /* 0x00000050191b7221 */ /* 0x008fe20000010000 */
[--C-:B------:R-:W-:Y:S01]  /*1a780*/  IMAD.MOV.U32 R111, RZ, RZ, R119.reuse ;  /* 0x000000ffff6f7224 */ /* 0x100fe200078e0077 */
[----:B------:R-:W-:Y:S01]  /*1a790*/  MUFU.EX2 R46, R46 ;  /* 0x0000002e002e7308 */ /* 0x000fe20000000800 */
[----:B------:R-:W-:-:S02]  /*1a7a0*/  IMAD.MOV.U32 R80, RZ, RZ, R119 ;  /* 0x000000ffff507224 */ /* 0x000fc400078e0077 */
[--C-:B0-----:R-:W-:Y:S02]  /*1a7b0*/  IMAD.MOV.U32 R51, RZ, RZ, R119.reuse ;  /* 0x000000ffff337224 */ /* 0x101fe400078e0077 */
[----:B------:R-:W-:-:S03]  /*1a7c0*/  IMAD.MOV.U32 R38, RZ, RZ, R119 ;  /* 0x000000ffff267224 */ /* 0x000fc600078e0077 */
[----:B------:R-:W0:Y:S01]  /*1a7d0*/  MUFU.EX2 R123, R123 ;  /* 0x0000007b007b7308 */ /* 0x000e220000000800 */
[----:B--2---:R-:W-:-:S07]  /*1a7e0*/  FADD.FTZ R24, R82, R27 ;  /* 0x0000001b52187221 */ /* 0x004fce0000010000 */
[----:B------:R-:W1:Y:S08]  /*1a7f0*/  MUFU.EX2 R53, R53 ;  /* 0x0000003500357308 */ /* 0x000e700000000800 */
[----:B------:R2:W3:Y:S01]  /*1a800*/  MUFU.EX2 R6, R55 ;  /* 0x0000003700067308 */ /* 0x0004e20000000800 */
[----:B0-----:R-:W-:-:S04]  /*1a810*/  F2FP.SATFINITE.E4M3.F32.PACK_AB_MERGE_C R214, R123, R46, RZ ;  /* 0x0000002e7bd6723e */ /* 0x001fc800048070ff */
[----:B------:R-:W-:Y:S01]  /*1a820*/  F2FP.SATFINITE.E4M3.F32.PACK_AB_MERGE_C R214, R121, R44, R214 ;  /* 0x0000002c79d6723e */ /* 0x000fe200048070d6 */
[----:B------:R-:W-:Y:S02]  /*1a830*/  IMAD.MOV.U32 R44, RZ, RZ, R119 ;  /* 0x000000ffff2c7224 */ /* 0x000fe400078e0077 */
[----:B------:R-:W-:Y:S01]  /*1a840*/  MUFU.EX2 R50, R50 ;  /* 0x0000003200327308 */ /* 0x000fe20000000800 */
[----:B-1----:R-:W-:-:S01]  /*1a850*/  FADD.FTZ R27, R53, R24 ;  /* 0x00000018351b7221 */ /* 0x002fc20000010000 */
[----:B--2---:R-:W-:-:S06]  /*1a860*/  IMAD.MOV.U32 R55, RZ, RZ, R119 ;  /* 0x000000ffff377224 */ /* 0x004fcc00078e0077 */
[----:B------:R-:W0:Y:S01]  /*1a870*/  MUFU.EX2 R127, R127 ;  /* 0x0000007f007f7308 */ /* 0x000e220000000800 */
[C---:B---3--:R-:W-:Y:S01]  /*1a880*/  F2FP.SATFINITE.E4M3.F32.PACK_AB_MERGE_C R53, R6.reuse, R53, RZ ;  /* 0x000000350635723e */ /* 0x048fe200048070ff */
[----:B------:R-:W-:Y:S01]  /*1a890*/  FADD.FTZ R6, R6, R27 ;  /* 0x0000001b06067221 */ /* 0x000fe20000010000 */
[----:B------:R-:W-:Y:S02]  /*1a8a0*/  IMAD.MOV.U32 R27, RZ, RZ, R119 ;  /* 0x000000ffff1b7224 */ /* 0x000fe400078e0077 */
[----:B------:R-:W-:Y:S01]  /*1a8b0*/  F2FP.SATFINITE.E4M3.F32.PACK_AB_MERGE_C R215, R82, R25, R53 ;  /* 0x0000001952d7723e */ /* 0x000fe20004807035 */
[--C-:B------:R-:W-:Y:S02]  /*1a8c0*/  IMAD.MOV.U32 R82, RZ, RZ, R119.reuse ;  /* 0x000000ffff527224 */ /* 0x100fe400078e0077 */
[----:B------:R-:W-:Y:S01]  /*1a8d0*/  MUFU.EX2 R48, R48 ;  /* 0x0000003000307308 */ /* 0x000fe20000000800 */
[--C-:B------:R-:W-:Y:S02]  /*1a8e0*/  IMAD.MOV.U32 R53, RZ, RZ, R119.reuse ;  /* 0x000000ffff357224 */ /* 0x100fe400078e0077 */
[----:B------:R-:W-:-:S05]  /*1a8f0*/  IMAD.MOV.U32 R25, RZ, RZ, R119 ;  /* 0x000000ffff197224 */ /* 0x000fca00078e0077 */
[----:B------:R-:W1:Y:S01]  /*1a900*/  MUFU.EX2 R41, R41 ;  /* 0x0000002900297308 */ /* 0x000e620000000800 */
[----:B0-----:R-:W-:-:S07]  /*1a910*/  F2FP.SATFINITE.E4M3.F32.PACK_AB_MERGE_C R24, R127, R50, RZ ;  /* 0x000000327f18723e */ /* 0x001fce00048070ff */
[----:B------:R-:W0:Y:S08]  /*1a920*/  MUFU.EX2 R125, R125 ;  /* 0x0000007d007d7308 */ /* 0x000e300000000800 */
[----:B------:R2:W-:Y:S01]  /*1a930*/  MUFU.EX2 R4, R31 ;  /* 0x0000001f00047308 */ /* 0x0005e20000000800 */
[----:B-1----:R-:W-:-:S04]  /*1a940*/  FADD.FTZ R3, R41, R6 ;  /* 0x0000000629037221 */ /* 0x002fc80000010000 */
[----:B------:R-:W-:-:S03]  /*1a950*/  FADD.FTZ R6, R12, R3 ;  /* 0x000000030c067221 */ /* 0x000fc60000010000 */
[----:B------:R-:W1:Y:S01]  /*1a960*/  MUFU.EX2 R29, R29 ;  /* 0x0000001d001d7308 */ /* 0x000e620000000800 */
[----:B--2---:R-:W-:-:S01]  /*1a970*/  FADD.FTZ R31, R121, R8 ;  /* 0x00000008791f7221 */ /* 0x004fc20000010000 */
[----:B0-----:R-:W-:Y:S01]  /*1a980*/  F2FP.SATFINITE.E4M3.F32.PACK_AB_MERGE_C R216, R125, R48, R24 ;  /* 0x000000307dd8723e */ /* 0x001fe20004807018 */
[----:B------:R-:W-:Y:S02]  /*1a990*/  IMAD.MOV.U32 R24, RZ, RZ, R119 ;  /* 0x000000ffff187224 */ /* 0x000fe400078e0077 */
[----:B------:R-:W-:Y:S01]  /*1a9a0*/  FADD.FTZ R46, R46, R31 ;  /* 0x0000001f2e2e7221 */ /* 0x000fe20000010000 */
[----:B------:R-:W-:Y:S02]  /*1a9b0*/  IMAD.MOV.U32 R31, RZ, RZ, R119 ;  /* 0x000000ffff1f7224 */ /* 0x000fe400078e0077 */
[----:B------:R-:W-:Y:S01]  /*1a9c0*/  MUFU.EX2 R54, R54 ;  /* 0x0000003600367308 */ /* 0x000fe20000000800 */
[----:B------:R-:W-:-:S01]  /*1a9d0*/  FADD.FTZ R123, R123, R46 ;  /* 0x0000002e7b7b7221 */ /* 0x000fc20000010000 */
[----:B------:R-:W-:-:S03]  /*1a9e0*/  IMAD.MOV.U32 R46, RZ, RZ, R119 ;  /* 0x000000ffff2e7224 */ /* 0x000fc600078e0077 */
[----:B------:R-:W-:Y:S01]  /*1a9f0*/  FADD.FTZ R20, R48, R123 ;  /* 0x0000007b30147221 */ /* 0x000fe20000010000 */
[----:B------:R-:W-:Y:S02]  /*1aa00*/  IMAD.MOV.U32 R48, RZ, RZ, R119 ;  /* 0x000000ffff307224 */ /* 0x000fe400078e0077 */
[----:B------:R-:W0:Y:S01]  /*1aa10*/  MUFU.EX2 R131, R131 ;  /* 0x0000008300837308 */ /* 0x000e220000000800 */
[----:B------:R-:W-:-:S01]  /*1aa20*/  FADD.FTZ R125, R125, R20 ;  /* 0x000000147d7d7221 */ /* 0x000fc20000010000 */
[----:B-1----:R-:W-:Y:S01]  /*1aa30*/  FADD.FTZ R3, R29, R6 ;  /* 0x000000061d037221 */ /* 0x002fe20000010000 */
[----:B------:R-:W-:Y:S02]  /*1aa40*/  F2FP.SATFINITE.E4M3.F32.PACK_AB_MERGE_C R29, R4, R29, RZ ;  /* 0x0000001d041d723e */ /* 0x000fe400048070ff */
[----:B------:R-:W-:Y:S01]  /*1aa50*/  FADD.FTZ R50, R50, R125 ;  /* 0x0000007d32327221 */ /* 0x000fe20000010000 */
[----:B------:R-:W-:-:S01]  /*1aa60*/  FADD.FTZ R4, R4, R3 ;  /* 0x0000000304047221 */ /* 0x000fc20000010000 */
[----:B------:R-:W-:Y:S01]  /*1aa70*/  F2FP.SATFINITE.E4M3.F32.PACK_AB_MERGE_C R217, R12, R41, R29 ;  /* 0x000000290cd9723e */ /* 0x000fe2000480701d */
[----:B------:R-:W1:Y:S01]  /*1aa80*/  MUFU.EX2 R52, R52 ;  /* 0x0000003400347308 */ /* 0x000e620000000800 */
[----:B------:R-:W-:-:S01]  /*1aa90*/  FADD.FTZ R127, R127, R50 ;  /* 0x000000327f7f7221 */ /* 0x000fc20000010000 */
[----:B------:R-:W-:-:S02]  /*1aaa0*/  IMAD.MOV.U32 R50, RZ, RZ, R119 ;  /* 0x000000ffff327224 */ /* 0x000fc400078e0077 */
[--C-:B------:R-:W-:Y:S02]  /*1aab0*/  IMAD.MOV.U32 R41, RZ, RZ, R119.reuse ;  /* 0x000000ffff297224 */ /* 0x100fe400078e0077 */
[----:B------:R-:W-:Y:S02]  /*1aac0*/  IMAD.MOV.U32 R29, RZ, RZ, R119 ;  /* 0x000000ffff1d7224 */ /* 0x000fe400078e0077 */
[----:B------:R-:W2:Y:S01]  /*1aad0*/  MUFU.EX2 R115, R115 ;  /* 0x0000007300737308 */ /* 0x000ea20000000800 */
[----:B0-----:R-:W-:-:S07]  /*1aae0*/  F2FP.SATFINITE.E4M3.F32.PACK_AB_MERGE_C R5, R131, R54, RZ ;  /* 0x000000368305723e */ /* 0x001fce00048070ff */
[----:B------:R-:W0:Y:S01]  /*1aaf0*/  MUFU.EX2 R129, R129 ;  /* 0x0000008100817308 */ /* 0x000e220000000800 */
[----:B-1----:R-:W-:-:S07]  /*1ab00*/  FADD.FTZ R6, R52, R127 ;  /* 0x0000007f34067221 */ /* 0x002fce0000010000 */
[----:B------:R1:W3:Y:S01]  /*1ab10*/  MUFU.EX2 R8, R35 ;  /* 0x0000002300087308 */ /* 0x0002e20000000800 */
[----:B--2---:R-:W-:-:S07]  /*1ab20*/  FADD.FTZ R3, R115, R4 ;  /* 0x0000000473037221 */ /* 0x004fce0000010000 */
[----:B------:R-:W2:Y:S01]  /*1ab30*/  MUFU.EX2 R77, R77 ;  /* 0x0000004d004d7308 */ /* 0x000ea20000000800 */
[C---:B0-----:R-:W-:Y:S01]  /*1ab40*/  F2FP.SATFINITE.E4M3.F32.PACK_AB_MERGE_C R218, R129.reuse, R52, R5 ;  /* 0x0000003481da723e */ /* 0x041fe20004807005 */
[----:B------:R-:W-:Y:S01]  /*1ab50*/  FADD.FTZ R129, R129, R6 ;  /* 0x0000000681817221 */ /* 0x000fe20000010000 */
[----:B------:R-:W-:Y:S01]  /*1ab60*/  IMAD.MOV.U32 R52, RZ, RZ, R119 ;  /* 0x000000ffff347224 */ /* 0x000fe200078e0077 */
[----:B-1----:R-:W-:Y:S02]  /*1ab70*/  MOV R35, R119 ;  /* 0x0000007700237202 */ /* 0x002fe40000000f00 */
[----:B------:R-:W-:-:S02]  /*1ab80*/  FADD.FTZ R54, R54, R129 ;  /* 0x0000008136367221 */ /* 0x000fc40000010000 */
[----:B------:R-:W0:Y:S01]  /*1ab90*/  MUFU.EX2 R70, R70 ;  /* 0x0000004600467308 */ /* 0x000e220000000800 */
[----:B---3--:R-:W-:-:S04]  /*1aba0*/  FADD.FTZ R0, R8, R3 ;  /* 0x0000000308007221 */ /* 0x008fc80000010000 */
[----:B--2---:R-:W-:Y:S01]  /*1abb0*/  FADD.FTZ R3, R77, R0 ;  /* 0x000000004d037221 */ /* 0x004fe20000010000 */
[----:B------:R-:W-:-:S01]  /*1abc0*/  FADD.FTZ R0, R131, R54 ;  /* 0x0000003683007221 */ /* 0x000fc20000010000 */
[----:B------:R-:W-:Y:S01]  /*1abd0*/  IMAD.MOV.U32 R54, RZ, RZ, R119 ;  /* 0x000000ffff367224 */ /* 0x000fe200078e0077 */
[C---:B0-----:R-:W-:Y:S01]  /*1abe0*/  F2FP.SATFINITE.E4M3.F32.PACK_AB_MERGE_C R4, R70.reuse, R77, RZ ;  /* 0x0000004d4604723e */ /* 0x041fe200048070ff */
[----:B------:R-:W-:Y:S01]  /*1abf0*/  FADD.FTZ R3, R70, R3 ;  /* 0x0000000346037221 */ /* 0x000fe20000010000 */
[----:B------:R-:W-:Y:S02]  /*1ac00*/  MOV R77, R119 ;  /* 0x00000077004d7202 */ /* 0x000fe40000000f00 */
[----:B------:R-:W-:Y:S01]  /*1ac10*/  F2FP.SATFINITE.E4M3.F32.PACK_AB_MERGE_C R219, R8, R115, R4 ;  /* 0x0000007308db723e */ /* 0x000fe20004807004 */
[----:B------:R-:W-:Y:S01]  /*1ac20*/  IMAD.MOV.U32 R115, RZ, RZ, R119 ;  /* 0x000000ffff737224 */ /* 0x000fe200078e0077 */
[----:B------:R-:W-:Y:S01]  /*1ac30*/  MOV R70, R119 ;  /* 0x0000007700467202 */ /* 0x000fe20000000f00 */
[----:B------:R-:W-:Y:S06]  /*1ac40*/  @!P2 BRA `(.L_x_3340) ;  /* 0x0000003400dca947 */ /* 0x000fec0003800000 */
[----:B------:R-:W-:Y:S01]  /*1ac50*/  VIADD R4, R157, 0xfffffffe ;  /* 0xfffffffe9d047836 */ /* 0x000fe20000000000 */
[----:B------:R-:W-:Y:S01]  /*1ac60*/  MOV R6, R10 ;  /* 0x0000000a00067202 */ /* 0x000fe20000000f00 */
[----:B------:R-:W-:Y:S01]  /*1ac70*/  IMAD.MOV.U32 R5, RZ, RZ, R11 ;  /* 0x000000ffff057224 */ /* 0x000fe200078e000b */
[----:B------:R-:W-:Y:S01]  /*1ac80*/  CS2R R118, SRZ ;  /* 0x0000000000767805 */ /* 0x000fe2000001ff00 */
        /* <DEDUP_REMOVED lines=48> */
[----:B------:R-:W-:-:S07]  /*1af90*/  CS2R R24, SRZ ;  /* 0x0000000000187805 */ /* 0x000fce000001ff00 */
.L_x_3351:
        /* <DEDUP_REMOVED lines=8> */
.L_x_3342:
[----:B------:R-:W-:Y:S01]  /*1b020*/  VIADD R9, R8, 0x1 ;  /* 0x0000000108097836 */ /* 0x000fe20000000000 */
[----:B------:R-:W-:-:S04]  /*1b030*/  SHF.L.U32 R10, R227, 0x1f, RZ ;  /* 0x0000001fe30a7819 */ /* 0x000fc800000006ff */
[----:B------:R-:W-:-:S04]  /*1b040*/  ISETP.NE.AND P2, PT, R9, 0x2, PT ;  /* 0x000000020900780c */ /* 0x000fc80003f45270 */
[----:B------:R-:W-:-:S05]  /*1b050*/  SEL R9, R9, RZ, P2 ;  /* 0x000000ff09097207 */ /* 0x000fca0001000000 */
[----:B------:R-:W-:-:S04]  /*1b060*/  IMAD R9, R9, 0x8, R18 ;  /* 0x0000000809097824 */ /* 0x000fc800078e0212 */
[----:B------:R0:W1:Y:S01]  /*1b070*/  SYNCS.PHASECHK.TRANS64.TRYWAIT P2, [R9+URZ+0x33430], R10 ;  /* 0x0334300a090075a7 */ /* 0x000062000804017f */
[----:B------:R-:W-:Y:S05]  /*1b080*/  @!P0 BRA `(.L_x_3343) ;  /* 0x0000000000048947 */ /* 0x000fea0003800000 */
[----:B------:R-:W-:Y:S01]  /*1b090*/  BPT.TRAP 0x1 ;  /* 0x000000040000795c */ /* 0x000fe20000300000 */
.L_x_3343:
[----:B------:R-:W-:Y:S04]  /*1b0a0*/  BSSY B0, `(.L_x_3341) ;  /* 0x0000004000007945 */ /* 0x000fe80003800000 */
[----:B-1----:R-:W-:Y:S05]  /*1b0b0*/  @P2 BRA `(.L_x_3344) ;  /* 0x0000000000082947 */ /* 0x002fea0003800000 */
[----:B------:R-:W1:Y:S02]  /*1b0c0*/  SYNCS.PHASECHK.TRANS64.TRYWAIT P2, [R9+URZ+0x33430], R10 ;  /* 0x0334300a090075a7 */ /* 0x000e64000804017f */
[----:B-1----:R-:W-:Y:S05]  /*1b0d0*/  @!P2 BRA `(.L_x_3345) ;  /* 0x000000ec0080a947 */ /* 0x002fea0003800000 */
.L_x_3344:
[----:B------:R-:W-:Y:S05]  /*1b0e0*/  BSYNC B0 ;  /* 0x0000000000007941 */ /* 0x000fea0003800000 */
.L_x_3341:
[----:B01----:R-:W0:Y:S01]  /*1b0f0*/  S2R R9, SR_TID.X ;  /* 0x0000000000097919 */ /* 0x003e220000002100 */
[----:B------:R-:W-:Y:S05]  /*1b100*/  WARPSYNC.ALL ;  /* 0x0000000000007948 */ /* 0x000fea0003800000 */
[----:B------:R-:W-:Y:S01]  /*1b110*/  IMAD.MOV.U32 R11, RZ, RZ, -0x7fffffe0 ;  /* 0x80000020ff0b7424 */ /* 0x000fe200078e00ff */
[----:B------:R-:W-:Y:S01]  /*1b120*/  UMOV UR20, UR28 ;  /* 0x0000001c00147c82 */ /* 0x000fe20008000000 */
[----:B------:R-:W-:Y:S01]  /*1b130*/  UMOV UR21, UR29 ;  /* 0x0000001d00157c82 */ /* 0x000fe20008000000 */
[----:B------:R-:W-:Y:S01]  /*1b140*/  IMAD.MOV.U32 R13, RZ, RZ, -0x7fffffe0 ;  /* 0x80000020ff0d7424 */ /* 0x000fe200078e00ff */
[----:B------:R-:W-:Y:S01]  /*1b150*/  UMOV UR24, UR28 ;  /* 0x0000001c00187c82 */ /* 0x000fe20008000000 */
[----:B------:R-:W-:Y:S01]  /*1b160*/  R2UR UR23, R11 ;  /* 0x000000000b1772ca */ /* 0x000fe200000e0000 */
[----:B------:R-:W-:Y:S01]  /*1b170*/  UMOV UR25, UR29 ;  /* 0x0000001d00197c82 */ /* 0x000fe20008000000 */
[----:B------:R-:W-:Y:S01]  /*1b180*/  IMAD.MOV.U32 R21, RZ, RZ, -0x7fffffe0 ;  /* 0x80000020ff157424 */ /* 0x000fe200078e00ff */
[C---:B------:R-:W-:Y:S01]  /*1b190*/  R2UR UR27, R13.reuse ;  /* 0x000000000d1b72ca */ /* 0x040fe200000e0000 */
[----:B------:R-:W-:Y:S01]  /*1b1a0*/  UMOV UR32, UR28 ;  /* 0x0000001c00207c82 */ /* 0x000fe20008000000 */
[----:B------:R-:W-:Y:S01]  /*1b1b0*/  R2UR UR35, R13 ;  /* 0x000000000d2372ca */ /* 0x000fe200000e0000 */
[----:B------:R-:W-:Y:S01]  /*1b1c0*/  UMOV UR33, UR29 ;  /* 0x0000001d00217c82 */ /* 0x000fe20008000000 */
[C---:B------:R-:W-:Y:S01]  /*1b1d0*/  R2UR UR31, R21.reuse ;  /* 0x00000000151f72ca */ /* 0x040fe200000e0000 */
[----:B------:R-:W-:Y:S01]  /*1b1e0*/  IMAD.MOV.U32 R121, RZ, RZ, -0x7fffffe0 ;  /* 0x80000020ff797424 */ /* 0x000fe200078e00ff */
[----:B------:R-:W-:Y:S01]  /*1b1f0*/  UMOV UR44, UR28 ;  /* 0x0000001c002c7c82 */ /* 0x000fe20008000000 */
[----:B------:R-:W-:Y:S01]  /*1b200*/  UMOV UR45, UR29 ;  /* 0x0000001d002d7c82 */ /* 0x000fe20008000000 */
[----:B------:R-:W-:Y:S01]  /*1b210*/  R2UR UR51, R21 ;  /* 0x00000000153372ca */ /* 0x000fe200000e0000 */
[----:B------:R-:W-:Y:S01]  /*1b220*/  IMAD.MOV.U32 R21, RZ, RZ, -0x7fffffe0 ;  /* 0x80000020ff157424 */ /* 0x000fe200078e00ff */
[----:B------:R-:W-:Y:S01]  /*1b230*/  R2UR UR47, R121 ;  /* 0x00000000792f72ca */ /* 0x000fe200000e0000 */
[----:B------:R-:W-:Y:S01]  /*1b240*/  IMAD.MOV.U32 R13, RZ, RZ, -0x7fffffe0 ;  /* 0x80000020ff0d7424 */ /* 0x000fe200078e00ff */
[----:B------:R-:W-:-:S02]  /*1b250*/  MOV R11, 0x80000020 ;  /* 0x80000020000b7802 */ /* 0x000fc40000000f00 */
[----:B0-----:R-:W-:Y:S01]  /*1b260*/  SHF.R.U32.HI R10, RZ, 0x7, R9 ;  /* 0x00000007ff0a7819 */ /* 0x001fe20000011609 */
[----:B------:R-:W-:-:S04]  /*1b270*/  VIADD R9, R8, 0x1 ;  /* 0x0000000108097836 */ /* 0x000fc80000000000 */
[----:B------:R-:W-:-:S05]  /*1b280*/  VIADD R15, R10, 0x8 ;  /* 0x000000080a0f7836 */ /* 0x000fca0000000000 */
[----:B------:R0:W-:Y:S01]  /*1b290*/  BAR.SYNC.DEFER_BLOCKING R15, 0x100 ;  /* 0x0004000f0000751d */ /* 0x0001e20000010000 */
[----:B------:R-:W-:-:S04]  /*1b2a0*/  ISETP.NE.AND P2, PT, R9, 0x2, PT ;  /* 0x000000020900780c */ /* 0x000fc80003f45270 */
[----:B------:R-:W-:-:S05]  /*1b2b0*/  SEL R9, R9, RZ, P2 ;  /* 0x000000ff09097207 */ /* 0x000fca0001000000 */
[----:B------:R-:W-:-:S04]  /*1b2c0*/  IMAD R10, R9, 0x780, R14 ;  /* 0x00000780090a7824 */ /* 0x000fc800078e020e */
[C---:B------:R-:W-:Y:S01]  /*1b2d0*/  VIADD R20, R10.reuse, 0x100 ;  /* 0x000001000a147836 */ /* 0x040fe20000000000 */
[C---:B------:R-:W-:Y:S01]  /*1b2e0*/  R2UR UR22, R10.reuse ;  /* 0x000000000a1672ca */ /* 0x040fe200000e0000 */
[C---:B------:R-:W-:Y:S01]  /*1b2f0*/  VIADD R120, R10.reuse, 0x200 ;  /* 0x000002000a787836 */ /* 0x040fe20000000000 */
[----:B------:R-:W-:Y:S02]  /*1b300*/  IADD3 R12, R10, 0x80, RZ ;  /* 0x000000800a0c7810 */ /* 0x000fe40007ffe0ff */
[----:B------:R-:W-:Y:S02]  /*1b310*/  R2UR UR30, R20 ;  /* 0x00000000141e72ca */ /* 0x000fe400000e0000 */
[----:B------:R-:W-:Y:S01]  /*1b320*/  R2UR UR26, R12 ;  /* 0x000000000c1a72ca */ /* 0x000fe200000e0000 */
[----:B------:R-:W-:Y:S01]  /*1b330*/  VIADD R12, R10, 0x180 ;  /* 0x000001800a0c7836 */ /* 0x000fe20000000000 */
[----:B------:R-:W-:Y:S01]  /*1b340*/  R2UR UR46, R120 ;  /* 0x00000000782e72ca */ /* 0x000fe200000e0000 */
[----:B------:R-:W-:Y:S01]  /*1b350*/  WARPGROUP.ARRIVE ;  /* 0x00000000000079c5 */ /* 0x000fe20000000000 */
[----:B------:R-:W-:-:S02]  /*1b360*/  IADD3 R20, R10, 0x2, RZ ;  /* 0x000000020a147810 */ /* 0x000fc40007ffe0ff */
[----:B------:R-:W-:Y:S01]  /*1b370*/  R2UR UR34, R12 ;  /* 0x000000000c2272ca */ /* 0x000fe200000e0000 */
[----:B------:R-:W-:Y:S01]  /*1b380*/  VIADD R12, R10, 0x102 ;  /* 0x000001020a0c7836 */ /* 0x000fe20000000000 */
[----:B------:R-:W-:Y:S01]  /*1b390*/  R2UR UR50, R20 ;  /* 0x00000000143272ca */ /* 0x000fe200000e0000 */
[----:B------:R-:W-:Y:S01]  /*1b3a0*/  QGMMA.64x32x32.F32.E4M3.E4M3 R184, gdesc[UR20], RZ, !UPT, gsb0 ;  /* 0x0060000014b879f3 */ /* 0x000fe2000c0008ff */
[----:B------:R-:W-:Y:S01]  /*1b3b0*/  VIADD R20, R10, 0x82 ;  /* 0x000000820a147836 */ /* 0x000fe20000000000 */
[----:B------:R-:W-:Y:S01]  /*1b3c0*/  R2UR UR23, R21 ;  /* 0x00000000151772ca */ /* 0x000fe200000e0000 */
[----:B------:R-:W-:Y:S01]  /*1b3d0*/  UMOV UR20, UR48 ;  /* 0x0000003000147c82 */ /* 0x000fe20008000000 */
[----:B------:R-:W-:Y:S02]  /*1b3e0*/  UMOV UR21, UR49 ;  /* 0x0000003100157c82 */ /* 0x000fe40008000000 */
[----:B------:R-:W-:Y:S01]  /*1b3f0*/  R2UR UR22, R20 ;  /* 0x00000000141672ca */ /* 0x000fe200000e0000 */
[----:B------:R-:W-:-:S02]  /*1b400*/  WARPGROUP.DEPBAR.LE gsb0, 0x0 ;  /* 0x00008000000079c5 */ /* 0x000fc40000010000 */
        /* <DEDUP_REMOVED lines=10> */
[----:B------:R-:W-:Y:S03]  /*1b4b0*/  QGMMA.64x32x32.F32.E4M3.E4M3 R152, gdesc[UR28], RZ, !UPT, gsb0 ;  /* 0x006000001c9879f3 */ /* 0x000fe6000c0008ff */
        /* <DEDUP_REMOVED lines=17> */
[----:B------:R-:W-:-:S03]  /*1b5d0*/  IMAD.MOV.U32 R13, RZ, RZ, -0x7fffffe0 ;  /* 0x80000020ff0d7424 */ /* 0x000fc600078e00ff */
[----:B------:R-:W-:Y:S01]  /*1b5e0*/  R2UR UR6, R12 ;  /* 0x000000000c0672ca */ /* 0x000fe200000e0000 */
[----:B------:R-:W-:Y:S01]  /*1b5f0*/  VIADD R12, R10, 0x300 ;  /* 0x000003000a0c7836 */ /* 0x000fe20000000000 */
[----:B------:R-:W-:Y:S01]  /*1b600*/  R2UR UR7, R13 ;  /* 0x000000000d0772ca */ /* 0x000fe200000e0000 */
[----:B------:R-:W-:Y:S01]  /*1b610*/  IMAD.MOV.U32 R13, RZ, RZ, -0x7fffffe0 ;  /* 0x80000020ff0d7424 */ /* 0x000fe200078e00ff */
        /* <DEDUP_REMOVED lines=10> */
[----:B------:R-:W-:Y:S01]  /*1b6c0*/  IMAD.MOV.U32 R13, RZ, RZ, -0x7fffffe0 ;  /* 0x80000020ff0d7424 */ /* 0x000fe200078e00ff */
[----:B------:R-:W-:Y:S01]  /*1b6d0*/  IADD3 R12, R10, 0x380, RZ ;  /* 0x000003800a0c7810 */ /* 0x000fe20007ffe0ff */
        /* <DEDUP_REMOVED lines=26> */
[----:B------:R-:W-:-:S04]  /*1b880*/  MOV R13, 0x80000020 ;  /* 0x80000020000d7802 */ /* 0x000fc80000000f00 */
        /* <DEDUP_REMOVED lines=86> */
[----:B------:R-:W-:Y:S02]  /*1bdf0*/  R2UR UR18, R12 ;  /* 0x000000000c1272ca */ /* 0x000fe400000e0000 */
[----:B------:R-:W-:Y:S01]  /*1be00*/  R2UR UR19, R13 ;  /* 0x000000000d1372ca */ /* 0x000fe200000e0000 */
[----:B------:R-:W-:Y:S01]  /*1be10*/  IMAD.MOV.U32 R13, RZ, RZ, -0x7fffffe0 ;  /* 0x80000020ff0d7424 */ /* 0x000fe200078e00ff */
[----:B------:R-:W-:Y:S01]  /*1be20*/  IADD3 R12, R10, 0x582, RZ ;  /* 0x000005820a0c7810 */ /* 0x000fe20007ffe0ff */
        /* <DEDUP_REMOVED lines=19> */
[C---:B------:R-:W-:Y:S02]  /*1bf60*/  VIADD R12, R10.reuse, 0x682 ;  /* 0x000006820a0c7836 */ /* 0x040fe40000000000 */
[----:B------:R-:W-:Y:S02]  /*1bf70*/  IMAD.MOV.U32 R13, RZ, RZ, -0x7fffffe0 ;  /* 0x80000020ff0d7424 */ /* 0x000fe400078e00ff */
[----:B------:R-:W-:Y:S01]  /*1bf80*/  VIADD R10, R10, 0x702 ;  /* 0x000007020a0a7836 */ /* 0x000fe20000000000 */
[----:B------:R-:W-:-:S02]  /*1bf90*/  WARPGROUP.DEPBAR.LE gsb0, 0x0 ;  /* 0x00008000000079c5 */ /* 0x000fc40000010000 */
[----:B------:R-:W-:-:S06]  /*1bfa0*/  WARPGROUP.ARRIVE ;  /* 0x00000000000079c5 */ /* 0x000fcc0000000000 */
[----:B------:R-:W-:Y:S01]  /*1bfb0*/  QGMMA.64x32x32.F32.E4M3.E4M3 R136, gdesc[UR32], R136, gsb0 ;  /* 0x00600000208879f3 */ /* 0x000fe20008000888 */
[----:B------:R-:W-:Y:S01]  /*1bfc0*/  R2UR UR34, R12 ;  /* 0x000000000c2272ca */ /* 0x000fe200000e0000 */
[----:B------:R-:W-:Y:S01]  /*1bfd0*/  UMOV UR32, UR16 ;  /* 0x0000001000207c82 */ /* 0x000fe20008000000 */
[----:B------:R-:W-:Y:S01]  /*1bfe0*/  R2UR UR35, R13 ;  /* 0x000000000d2372ca */ /* 0x000fe200000e0000 */
[----:B------:R-:W-:Y:S01]  /*1bff0*/  UMOV UR33, UR17 ;  /* 0x0000001100217c82 */ /* 0x000fe20008000000 */
[----:B------:R-:W-:Y:S02]  /*1c000*/  WARPGROUP.DEPBAR.LE gsb0, 0x0 ;  /* 0x00008000000079c5 */ /* 0x000fe40000010000 */
        /* <DEDUP_REMOVED lines=22> */
[----:B0-----:R-:W-:Y:S05]  /*1c170*/  @P1 BRA `(.L_x_3346) ;  /* 0x0000000000281947 */ /* 0x001fea0003800000 */
[----:B------:R-:W-:Y:S05]  /*1c180*/  @!P0 BRA `(.L_x_3347) ;  /* 0x0000000000048947 */ /* 0x000fea0003800000 */
[----:B------:R-:W-:Y:S01]  /*1c190*/  BPT.TRAP 0x1 ;  /* 0x000000040000795c */ /* 0x000fe20000300000 */
.L_x_3347:
[----:B------:R-:W-:Y:S01]  /*1c1a0*/  SHF.L.U32 R7, R7, 0x1f, RZ ;  /* 0x0000001f07077819 */ /* 0x000fe200000006ff */
[----:B------:R-:W-:-:S04]  /*1c1b0*/  IMAD R10, R8, 0x8, R18 ;  /* 0x00000008080a7824 */ /* 0x000fc800078e0212 */
[----:B------:R0:W1:Y:S01]  /*1c1c0*/  SYNCS.PHASECHK.TRANS64.TRYWAIT P1, [R10+URZ+0x33450], R7 ;  /* 0x033450070a0075a7 */ /* 0x000062000802017f */
[----:B------:R-:W-:Y:S05]  /*1c1d0*/  @!P0 BRA `(.L_x_3348) ;  /* 0x0000000000048947 */ /* 0x000fea0003800000 */
[----:B------:R-:W-:Y:S01]  /*1c1e0*/  BPT.TRAP 0x1 ;  /* 0x000000040000795c */ /* 0x000fe20000300000 */
.L_x_3348:
[----:B-1----:R-:W-:Y:S05]  /*1c1f0*/  @P1 BRA `(.L_x_3346) ;  /* 0x0000000000081947 */ /* 0x002fea0003800000 */
[----:B------:R-:W1:Y:S02]  /*1c200*/  SYNCS.PHASECHK.TRANS64.TRYWAIT P1, [R10+URZ+0x33450], R7 ;  /* 0x033450070a0075a7 */ /* 0x000e64000802017f */
[----:B-1----:R-:W-:Y:S05]  /*1c210*/  @!P1 BRA `(.L_x_3349) ;  /* 0x000000dc00449947 */ /* 0x002fea0003800000 */
.L_x_3346:
[----:B01----:R-:W-:Y:S01]  /*1c220*/  VIADD R7, R18, 0x200 ;  /* 0x0000020012077836 */ /* 0x003fe20000000000 */
[----:B------:R-:W-:Y:S05]  /*1c230*/  WARPSYNC.ALL ;  /* 0x0000000000007948 */ /* 0x000fea0003800000 */
[----:B------:R-:W-:Y:S01]  /*1c240*/  SHF.R.U32.HI R7, RZ, 0x4, R7 ;  /* 0x00000004ff077819 */ /* 0x000fe20000011607 */
[----:B------:R-:W-:Y:S01]  /*1c250*/  IMAD.MOV.U32 R11, RZ, RZ, -0x3ffffff0 ;  /* 0xc0000010ff0b7424 */ /* 0x000fe200078e00ff */
[----:B------:R-:W-:Y:S01]  /*1c260*/  WARPGROUP.ARRIVE ;  /* 0x00000000000079c5 */ /* 0x000fe20000000000 */
[----:B------:R-:W-:Y:S01]  /*1c270*/  IMAD.MOV.U32 R13, RZ, RZ, -0x3ffffff0 ;  /* 0xc0000010ff0d7424 */ /* 0x000fe200078e00ff */
[----:B------:R-:W-:-:S02]  /*1c280*/  LOP3.LUT R7, R7, 0x3fff, RZ, 0xc0, !PT ;  /* 0x00003fff07077812 */ /* 0x000fc400078ec0ff */
[----:B------:R-:W-:Y:S02]  /*1c290*/  R2UR UR7, R11 ;  /* 0x000000000b0772ca */ /* 0x000fe400000e0000 */
        /* <DEDUP_REMOVED lines=8> */
[----:B------:R-:W-:Y:S01]  /*1c320*/  QGMMA.64x192x32.F32.E4M3.E4M3 R24, R200, gdesc[UR4], R24, gsb0 ;  /* 0x02e00004c8187df3 */ /* 0x000fe20008000818 */
[----:B------:R-:W-:Y:S01]  /*1c330*/  R2UR UR6, R12 ;  /* 0x000000000c0672ca */ /* 0x000fe200000e0000 */
[----:B------:R-:W-:Y:S01]  /*1c340*/  VIADD R12, R10, 0x300 ;  /* 0x000003000a0c7836 */ /* 0x000fe20000000000 */
[----:B------:R-:W-:Y:S02]  /*1c350*/  R2UR UR7, R13 ;  /* 0x000000000d0772ca */ /* 0x000fe400000e0000 */
[----:B------:R-:W-:Y:S02]  /*1c360*/  MOV R13, 0xc0000010 ;  /* 0xc0000010000d7802 */ /* 0x000fe40000000f00 */
        /* <DEDUP_REMOVED lines=38> */
[----:B------:R-:W-:Y:S01]  /*1c5d0*/  IMAD.MOV.U32 R11, RZ, RZ, -0x3ffffff0 ;  /* 0xc0000010ff0b7424 */ /* 0x000fe200078e00ff */
[----:B------:R-:W-:Y:S02]  /*1c5e0*/  WARPGROUP.DEPBAR.LE gsb0, 0x0 ;  /* 0x00008000000079c5 */ /* 0x000fe40000010000 */
[----:B------:R-:W-:-:S06]  /*1c5f0*/  WARPGROUP.ARRIVE ;  /* 0x00000000000079c5 */ /* 0x000fcc0000000000 */
[----:B------:R-:W0:Y:S01]  /*1c600*/  S2R R203, SR_TID.X ;  /* 0x0000000000cb7919 */ /* 0x000e220000002100 */
[----:B------:R-:W-:Y:S01]  /*1c610*/  QGMMA.64x192x32.F32.E4M3.E4M3 R24, R204, gdesc[UR4], R24, gsb0 ;  /* 0x02e00004cc187df3 */ /* 0x000fe20008000818 */
[----:B------:R-:W-:Y:S01]  /*1c620*/  R2UR UR6, R12 ;  /* 0x000000000c0672ca */ /* 0x000fe200000e0000 */
[C---:B------:R-:W-:Y:S01]  /*1c630*/  VIADD R12, R10.reuse, 0x480 ;  /* 0x000004800a0c7836 */ /* 0x040fe20000000000 */
[----:B------:R-:W-:Y:S01]  /*1c640*/  R2UR UR7, R13 ;  /* 0x000000000d0772ca */ /* 0x000fe200000e0000 */
[----:B------:R-:W-:Y:S02]  /*1c650*/  IMAD.MOV.U32 R13, RZ, RZ, -0x3ffffff0 ;  /* 0xc0000010ff0d7424 */ /* 0x000fe400078e00ff */
[----:B------:R-:W-:Y:S01]  /*1c660*/  VIADD R10, R10, 0x600 ;  /* 0x000006000a0a7836 */ /* 0x000fe20000000000 */
[----:B0-----:R-:W-:Y:S02]  /*1c670*/  LOP3.LUT R202, R203, 0x7f, RZ, 0xc0, !PT ;  /* 0x0000007fcbca7812 */ /* 0x001fe400078ec0ff */
[----:B------:R-:W0:Y:S02]  /*1c680*/  S2R R203, SR_TID.X ;  /* 0x0000000000cb7919 */ /* 0x000e240000002100 */
[----:B------:R-:W-:-:S02]  /*1c690*/  ISETP.NE.AND P1, PT, R202, RZ, PT ;  /* 0x000000ffca00720c */ /* 0x000fc40003f25270 */
[----:B0-----:R-:W-:Y:S01]  /*1c6a0*/  SHF.R.U32.HI R203, RZ, 0x7, R203 ;  /* 0x00000007ffcb7819 */ /* 0x001fe200000116cb */
[----:B------:R-:W-:Y:S02]  /*1c6b0*/  WARPGROUP.DEPBAR.LE gsb0, 0x0 ;  /* 0x00008000000079c5 */ /* 0x000fe40000010000 */
[----:B------:R-:W-:-:S06]  /*1c6c0*/  WARPGROUP.ARRIVE ;  /* 0x00000000000079c5 */ /* 0x000fcc0000000000 */
[----:B------:R-:W-:Y:S01]  /*1c6d0*/  QGMMA.64x192x32.F32.E4M3.E4M3 R24, R208, gdesc[UR4], R24, gsb0 ;  /* 0x02e00004d0187df3 */ /* 0x000fe20008000818 */
[----:B------:R-:W-:Y:S02]  /*1c6e0*/  R2UR UR6, R12 ;  /* 0x000000000c0672ca */ /* 0x000fe400000e0000 */
[----:B------:R-:W-:Y:S02]  /*1c6f0*/  FMNMX.FTZ R12, R186, R5, !PT ;  /* 0x00000005ba0c7209 */ /* 0x000fe40007810000 */
[----:B------:R-:W-:Y:S02]  /*1c700*/  R2UR UR7, R13 ;  /* 0x000000000d0772ca */ /* 0x000fe400000e0000 */
        /* <DEDUP_REMOVED lines=43> */
[----:B------:R-:W-:Y:S01]  /*1c9c0*/  QGMMA.64x192x32.F32.E4M3.E4M3 R24, R212, gdesc[UR4], R24, gsb0 ;  /* 0x02e00004d4187df3 */ /* 0x000fe20008000818 */
[----:B------:R-:W-:Y:S02]  /*1c9d0*/  R2UR UR6, R10 ;  /* 0x000000000a0672ca */ /* 0x000fe400000e0000 */
[----:B------:R-:W0:Y:S01]  /*1c9e0*/  SHFL.BFLY PT, R10, R7, 0x1, 0x1f ;  /* 0x0c201f00070a7f89 */ /* 0x000e2200000e0000 */
[----:B------:R-:W-:-:S03]  /*1c9f0*/  R2UR UR7, R11 ;  /* 0x000000000b0772ca */ /* 0x000fc600000e0000 */
[----:B------:R-:W1:Y:S01]  /*1ca00*/  SHFL.BFLY PT, R11, R13, 0x1, 0x1f ;  /* 0x0c201f000d0b7f89 */ /* 0x000e6200000e0000 */
[----:B0-----:R-:W-:Y:S02]  /*1ca10*/  FMNMX.FTZ R10, R7, R10, !PT ;  /* 0x0000000a070a7209 */ /* 0x001fe40007810000 */
[----:B-1----:R-:W-:-:S03]  /*1ca20*/  FMNMX.FTZ R11, R13, R11, !PT ;  /* 0x0000000b0d0b7209 */ /* 0x002fc60007810000 */
[----:B------:R-:W-:-:S04]  /*1ca30*/  FADD.FTZ R15, -R10, R6 ;  /* 0x000000060a0f7221 */ /* 0x000fc80000010100 */
[----:B------:R-:W-:Y:S01]  /*1ca40*/  FMUL.FTZ R20, R2, R15 ;  /* 0x0000000f02147220 */ /* 0x000fe20000410000 */
[----:B------:R-:W-:-:S03]  /*1ca50*/  FADD.FTZ R15, -R11, R5 ;  /* 0x000000050b0f7221 */ /* 0x000fc60000010100 */
[----:B------:R-:W-:Y:S01]  /*1ca60*/  MUFU.EX2 R5, R20 ;  /* 0x0000001400057308 */ /* 0x000fe20000000800 */
[C---:B------:R-:W-:Y:S01]  /*1ca70*/  FMUL.FTZ R6, R2.reuse, R15 ;  /* 0x0000000f02067220 */ /* 0x040fe20000410000 */
[----:B------:R-:W-:-:S04]  /*1ca80*/  FFMA.FTZ R15, R2, R10, -8 ;  /* 0xc1000000020f7423 */ /* 0x000fc8000001000a */
        /* <DEDUP_REMOVED lines=40> */
[C---:B------:R-:W-:Y:S01]  /*1cd10*/  FFMA.FTZ R133, R2.reuse, R11, -8 ;  /* 0xc100000002857423 */ /* 0x040fe2000001000b */
[----:B------:R0:W-:Y:S03]  /*1cd20*/  MUFU.EX2 R20, R189 ;  /* 0x000000bd00147308 */ /* 0x0001e60000000800 */
[----:B------:R-:W-:-:S01]  /*1cd30*/  FFMA.FTZ R192, R2, R195, -R133 ;  /* 0x000000c302c07223 */ /* 0x000fc20000010885 */
[C-C-:B------:R-:W-:Y:S01]  /*1cd40*/  FFMA.FTZ R193, R2.reuse, R198, -R133.reuse ;  /* 0x000000c602c17223 */ /* 0x140fe20000010885 */
[----:B------:R-:W-:-:S01]  /*1cd50*/  FFMA.FTZ R170, R2, R170, -R133 ;  /* 0x000000aa02aa7223 */ /* 0x000fc20000010885 */
[C-C-:B------:R-:W-:Y:S01]  /*1cd60*/  FFMA.FTZ R171, R2.reuse, R171, -R133.reuse ;  /* 0x000000ab02ab7223 */ /* 0x140fe20000010885 */
[----:B------:R-:W-:-:S01]  /*1cd70*/  FFMA.FTZ R174, R2, R174, -R133 ;  /* 0x000000ae02ae7223 */ /* 0x000fc20000010885 */
[----:B------:R-:W-:Y:S01]  /*1cd80*/  MUFU.EX2 R6, R6 ;  /* 0x0000000600067308 */ /* 0x000fe20000000800 */
[----:B0-----:R-:W-:-:S01]  /*1cd90*/  FFMA.FTZ R189, R2, R186, -R133 ;  /* 0x000000ba02bd7223 */ /* 0x001fc20000010885 */
        /* <DEDUP_REMOVED lines=31> */
[----:B-1----:R-:W-:-:S01]  /*1cf90*/  FFMA.FTZ R3, R6, R3, R189 ;  /* 0x0000000306037223 */ /* 0x002fc200000100bd */
[C-C-:B------:R-:W-:Y:S01]  /*1cfa0*/  FFMA.FTZ R122, R2.reuse, R122, -R133.reuse ;  /* 0x0000007a027a7223 */ /* 0x140fe20000010885 */
[----:B------:R-:W-:-:S01]  /*1cfb0*/  FFMA.FTZ R123, R2, R123, -R133 ;  /* 0x0000007b027b7223 */ /* 0x000fc20000010885 */
[C-C-:B------:R-:W-:Y:S01]  /*1cfc0*/  FFMA.FTZ R126, R2.reuse, R126, -R133.reuse ;  /* 0x0000007e027e7223 */ /* 0x140fe20000010885 */
[----:B------:R-:W-:-:S01]  /*1cfd0*/  FFMA.FTZ R127, R2, R127, -R133 ;  /* 0x0000007f027f7223 */ /* 0x000fc20000010885 */
[C-C-:B------:R-:W-:Y:S01]  /*1cfe0*/  FFMA.FTZ R130, R2.reuse, R130, -R133.reuse ;  /* 0x0000008202827223 */ /* 0x140fe20000010885 */
[----:B------:R-:W-:-:S01]  /*1cff0*/  FFMA.FTZ R131, R2, R131, -R133 ;  /* 0x0000008302837223 */ /* 0x000fc20000010885 */
[----:B------:R-:W1:Y:S01]  /*1d000*/  MUFU.EX2 R13, R13 ;  /* 0x0000000d000d7308 */ /* 0x000e620000000800 */
[----:B--2---:R-:W-:-:S01]  /*1d010*/  FADD.FTZ R0, R7, R0 ;  /* 0x0000000007007221 */ /* 0x004fc20000010000 */
[C-C-:B------:R-:W-:Y:S01]  /*1d020*/  FFMA.FTZ R134, R2.reuse, R134, -R133.reuse ;  /* 0x0000008602867223 */ /* 0x140fe20000010885 */
[----:B------:R-:W-:-:S05]  /*1d030*/  FFMA.FTZ R133, R2, R135, -R133 ;  /* 0x0000008702857223 */ /* 0x000fca0000010885 */
[----:B------:R-:W2:Y:S01]  /*1d040*/  MUFU.EX2 R187, R187 ;  /* 0x000000bb00bb7308 */ /* 0x000ea20000000800 */
[----:B0-----:R-:W-:-:S07]  /*1d050*/  FADD.FTZ R196, R186, R3 ;  /* 0x00000003bac47221 */ /* 0x001fce0000010000 */
[----:B------:R-:W0:Y:S01]  /*1d060*/  MUFU.EX2 R190, R190 ;  /* 0x000000be00be7308 */ /* 0x000e220000000800 */
[----:B-1----:R-:W-:-:S04]  /*1d070*/  FADD.FTZ R3, R13, R0 ;  /* 0x000000000d037221 */ /* 0x002fc80000010000 */
[----:B------:R-:W-:-:S03]  /*1d080*/  FADD.FTZ R0, R20, R3 ;  /* 0x0000000314007221 */ /* 0x000fc60000010000 */
        /* <DEDUP_REMOVED lines=13> */
[----:B------:R-:W-:-:S04]  /*1d160*/  WARPGROUP.ARRIVE ;  /* 0x00000000000079c5 */ /* 0x000fc80000000000 */
[----:B------:R-:W1:Y:S01]  /*1d170*/  MUFU.EX2 R188, R188 ;  /* 0x000000bc00bc7308 */ /* 0x000e620000000800 */
[----:B--2---:R-:W-:-:S01]  /*1d180*/  FADD.FTZ R3, R185, R0 ;  /* 0x00000000b9037221 */ /* 0x004fc20000010000 */
[----:B------:R-:W-:Y:S01]  /*1d190*/  QGMMA.64x192x32.F32.E4M3.E4M3 R24, R216, gdesc[UR4], R24, gsb0 ;  /* 0x02e00004d8187df3 */ /* 0x000fe20008000818 */
[----:B0-----:R-:W-:-:S05]  /*1d1a0*/  FADD.FTZ R195, R193, R196 ;  /* 0x000000c4c1c37221 */ /* 0x001fca0000010000 */
[----:B------:R-:W0:Y:S08]  /*1d1b0*/  MUFU.EX2 R194, R194 ;  /* 0x000000c200c27308 */ /* 0x000e300000000800 */
        /* <DEDUP_REMOVED lines=50> */
[----:B------:R-:W-:-:S06]  /*1d4e0*/  WARPGROUP.DEPBAR.LE gsb0, 0x0 ;  /* 0x00008000000079c5 */ /* 0x000fcc0000010000 */
        /* <DEDUP_REMOVED lines=45> */
[----:B------:R-:W-:-:S04]  /*1d7c0*/  @!P1 IMAD R3, R9, 0x8, R18 ;  /* 0x0000000809039824 */ /* 0x000fc800078e0212 */
[----:B------:R-:W-:Y:S02]  /*1d7d0*/  @!P1 VIADD R3, R3, 0x33440 ;  /* 0x0003344003039836 */ /* 0x000fe40000000000 */
[----:B------:R-:W0:Y:S01]  /*1d7e0*/  MUFU.EX2 R151, R151 ;  /* 0x0000009700977308 */ /* 0x000e220000000800 */
[----:B--2---:R-:W-:-:S02]  /*1d7f0*/  FADD.FTZ R198, R150, R195 ;  /* 0x000000c396c67221 */ /* 0x004fc40000010000 */
[----:B------:R-:W-:Y:S01]  /*1d800*/  @!P1 PRMT R3, RZ, 0x654, R3 ;  /* 0x00000654ff039816 */ /* 0x000fe20000000003 */
[----:B------:R2:W-:Y:S06]  /*1d810*/  BAR.ARV R0, 0x100 ;  /* 0x000400000000751d */ /* 0x0005ec0000002000 */
[----:B------:R-:W3:Y:S01]  /*1d820*/  MUFU.EX2 R120, R120 ;  /* 0x0000007800787308 */ /* 0x000ee20000000800 */
[----:B-1----:R-:W-:-:S01]  /*1d830*/  FADD.FTZ R195, R149, R196 ;  /* 0x000000c495c37221 */ /* 0x002fc20000010000 */
[----:B------:R1:W-:Y:S01]  /*1d840*/  @!P1 SYNCS.ARRIVE.TRANS64.RED.A1T0 RZ, [R3+URZ], RZ ;  /* 0x000000ff03ff99a7 */ /* 0x0003e2000810043f */
[----:B0-----:R-:W-:-:S05]  /*1d850*/  FADD.FTZ R197, R151, R198 ;  /* 0x000000c697c57221 */ /* 0x001fca0000010000 */
[----:B------:R-:W0:Y:S08]  /*1d860*/  MUFU.EX2 R122, R122 ;  /* 0x0000007a007a7308 */ /* 0x000e300000000800 */
[----:B------:R-:W4:Y:S01]  /*1d870*/  MUFU.EX2 R121, R121 ;  /* 0x0000007900797308 */ /* 0x000f220000000800 */
[----:B---3--:R-:W-:-:S07]  /*1d880*/  FADD.FTZ R198, R120, R195 ;  /* 0x000000c378c67221 */ /* 0x008fce0000010000 */
[----:B------:R-:W3:Y:S01]  /*1d890*/  MUFU.EX2 R123, R123 ;  /* 0x0000007b007b7308 */ /* 0x000ee20000000800 */
[----:B0-----:R-:W-:-:S07]  /*1d8a0*/  FADD.FTZ R196, R122, R197 ;  /* 0x000000c57ac47221 */ /* 0x001fce0000010000 */
[----:B------:R-:W2:Y:S01]  /*1d8b0*/  MUFU.EX2 R124, R124 ;  /* 0x0000007c007c7308 */ /* 0x000ea20000000800 */
[----:B----4-:R-:W-:-:S07]  /*1d8c0*/  FADD.FTZ R195, R121, R198 ;  /* 0x000000c679c37221 */ /* 0x010fce0000010000 */
[----:B------:R-:W0:Y:S01]  /*1d8d0*/  MUFU.EX2 R126, R126 ;  /* 0x0000007e007e7308 */ /* 0x000e220000000800 */
[----:B---3--:R-:W-:-:S07]  /*1d8e0*/  FADD.FTZ R197, R123, R196 ;  /* 0x000000c47bc57221 */ /* 0x008fce0000010000 */
        /* <DEDUP_REMOVED lines=24> */
.L_x_3350:
[----:B------:R-:W-:Y:S01]  /*1da70*/  F2FP.SATFINITE.E4M3.F32.PACK_AB_MERGE_C R13, R20, R13, RZ ;  /* 0x0000000d140d723e */ /* 0x000fe200048070ff */
[-C--:B------:R-:W-:Y:S01]  /*1da80*/  FMUL.FTZ R24, R24, R5.reuse ;  /* 0x0000000518187220 */ /* 0x080fe20000410000 */
[----:B------:R-:W-:Y:S01]  /*1da90*/  ISETP.GT.AND P1, PT, R4, RZ, PT ;  /* 0x000000ff0400720c */ /* 0x000fe20003f24270 */
[-C--:B------:R-:W-:Y:S01]  /*1daa0*/  FMUL.FTZ R25, R25, R5.reuse ;  /* 0x0000000519197220 */ /* 0x080fe20000410000 */
[----:B------:R-:W-:Y:S01]  /*1dab0*/  F2FP.SATFINITE.E4M3.F32.PACK_AB_MERGE_C R200, R7, R12, R13 ;  /* 0x0000000c07c8723e */ /* 0x000fe2000480700d */
[----:B------:R-:W-:Y:S01]  /*1dac0*/  FMUL.FTZ R28, R28, R5 ;  /* 0x000000051c1c7220 */ /* 0x000fe20000410000 */
[----:B------:R-:W-:Y:S01]  /*1dad0*/  LEA R7, R8, R18, 0x3 ;  /* 0x0000001208077211 */ /* 0x000fe200078e18ff */
[----:B------:R-:W-:Y:S01]  /*1dae0*/  IMAD.U32 R8, RZ, RZ, UR42 ;  /* 0x0000002aff087e24 */ /* 0x000fe2000f8e00ff */
[----:B------:R-:W-:Y:S01]  /*1daf0*/  F2FP.SATFINITE.E4M3.F32.PACK_AB_MERGE_C R187, R190, R187, RZ ;  /* 0x000000bbbebb723e */ /* 0x000fe200048070ff */
[----:B------:R-:W-:Y:S01]  /*1db00*/  FMUL.FTZ R29, R29, R5 ;  /* 0x000000051d1d7220 */ /* 0x000fe20000410000 */
[----:B------:R-:W-:Y:S01]  /*1db10*/  F2FP.SATFINITE.E4M3.F32.PACK_AB_MERGE_C R185, R188, R185, RZ ;  /* 0x000000b9bcb9723e */ /* 0x000fe200048070ff */
        /* <DEDUP_REMOVED lines=118> */
[----:B------:R-:W-:Y:S01]  /*1e280*/  F2FP.SATFINITE.E4M3.F32.PACK_AB_MERGE_C R204, R169, R168, R172 ;  /* 0x000000a8a9cc723e */ /* 0x000fe200048070ac */
[----:B0-----:R-:W-:Y:S01]  /*1e290*/  IMAD.MOV.U32 R7, RZ, RZ, R227 ;  /* 0x000000ffff077224 */ /* 0x001fe200078e00e3 */
        /* <DEDUP_REMOVED lines=15> */
[----:B------:R-:W-:Y:S01]  /*1e390*/  MOV R8, R9 ;  /* 0x0000000900087202 */ /* 0x000fe20000000f00 */
[----:B------:R-:W-:Y:S06]  /*1e3a0*/  @P1 BRA `(.L_x_3351) ;  /* 0xffffffc800fc1947 */ /* 0x000fec000383ffff */
[----:B------:R-:W-:-:S07]  /*1e3b0*/  IMAD.MOV.U32 R148, RZ, RZ, R9 ;  /* 0x000000ffff947224 */ /* 0x000fce00078e0009 */
.L_x_3340:
[----:B------:R-:W-:Y:S05]  /*1e3c0*/  WARPSYNC.ALL ;  /* 0x0000000000007948 */ /* 0x000fea0003800000 */
[----:B------:R-:W-:Y:S06]  /*1e3d0*/  BAR.ARV 0x8, 0x120 ;  /* 0x0204800000007b1d */ /* 0x000fec0000002000 */
[----:B------:R-:W-:Y:S05]  /*1e3e0*/  @!P0 BRA `(.L_x_3352) ;  /* 0x0000000000048947 */ /* 0x000fea0003800000 */
[----:B------:R-:W-:Y:S01]  /*1e3f0*/  BPT.TRAP 0x1 ;  /* 0x000000040000795c */ /* 0x000fe20000300000 */
.L_x_3352:
[----:B------:R-:W-:Y:S01]  /*1e400*/  IMAD R15, R148, 0x8, R18 ;  /* 0x00000008940f7824 */ /* 0x000fe200078e0212 */
[----:B------:R-:W-:-:S04]  /*1e410*/  SHF.L.U32 R4, R227, 0x1f, RZ ;  /* 0x0000001fe3047819 */ /* 0x000fc800000006ff */
[----:B------:R0:W1:Y:S01]  /*1e420*/  SYNCS.PHASECHK.TRANS64.TRYWAIT P1, [R15+URZ+0x33450], R4 ;  /* 0x033450040f0075a7 */ /* 0x000062000802017f */
[----:B------:R-:W-:Y:S05]  /*1e430*/  @!P0 BRA `(.L_x_3353) ;  /* 0x0000000000048947 */ /* 0x000fea0003800000 */
[----:B------:R-:W-:Y:S01]  /*1e440*/  BPT.TRAP 0x1 ;  /* 0x000000040000795c */ /* 0x000fe20000300000 */
.L_x_3353:
[----:B------:R-:W-:-:S05]  /*1e450*/  VIADD R18, R18, 0x200 ;  /* 0x0000020012127836 */ /* 0x000fca0000000000 */
[----:B------:R-:W-:-:S04]  /*1e460*/  SHF.R.U32.HI R18, RZ, 0x4, R18 ;  /* 0x00000004ff127819 */ /* 0x000fc80000011612 */
[----:B------:R-:W-:-:S04]  /*1e470*/  LOP3.LUT R18, R18, 0x3fff, RZ, 0xc0, !PT ;  /* 0x00003fff12127812 */ /* 0x000fc800078ec0ff */
[----:B------:R-:W-:Y:S01]  /*1e480*/  LOP3.LUT R5, R18, 0x10000, RZ, 0xfc, !PT ;  /* 0x0001000012057812 */ /* 0x000fe200078efcff */
[----:B-1----:R-:W-:Y:S06]  /*1e490*/  @P1 BRA `(.L_x_3354) ;  /* 0x0000000000081947 */ /* 0x002fec0003800000 */
[----:B------:R-:W1:Y:S02]  /*1e4a0*/  SYNCS.PHASECHK.TRANS64.TRYWAIT P1, [R15+URZ+0x33450], R4 ;  /* 0x033450040f0075a7 */ /* 0x000e64000802017f */
[----:B-1----:R-:W-:Y:S05]  /*1e4b0*/  @!P1 BRA `(.L_x_3355) ;  /* 0x000000b800b09947 */ /* 0x002fea0003800000 */
.L_x_3354:
[----:B01----:R-:W-:Y:S01]  /*1e4c0*/  IMAD R4, R148, 0x780, R5 ;  /* 0x0000078094047824 */ /* 0x003fe200078e0205 */
[----:B------:R-:W2:Y:S01]  /*1e4d0*/  LDL R18, [R1+0xc] ;  /* 0x00000c0001127983 */ /* 0x000ea20000100800 */
[----:B------:R-:W-:Y:S01]  /*1e4e0*/  IMAD.MOV.U32 R5, RZ, RZ, -0x3ffffff0 ;  /* 0xc0000010ff057424 */ /* 0x000fe200078e00ff */
[----:B------:R-:W-:Y:S05]  /*1e4f0*/  WARPSYNC.ALL ;  /* 0x0000000000007948 */ /* 0x000fea0003800000 */
[C---:B------:R-:W-:Y:S01]  /*1e500*/  R2UR UR6, R4.reuse ;  /* 0x00000000040672ca */ /* 0x040fe200000e0000 */
[----:B------:R-:W3:Y:S01]  /*1e510*/  LDL.LU R14, [R1] ;  /* 0x00000000010e7983 */ /* 0x000ee20000300800 */
[----:B------:R-:W-:Y:S01]  /*1e520*/  R2UR UR7, R5 ;  /* 0x00000000050772ca */ /* 0x000fe200000e0000 */
[----:B------:R-:W-:Y:S01]  /*1e530*/  WARPGROUP.ARRIVE ;  /* 0x00000000000079c5 */ /* 0x000fe20000000000 */
[----:B------:R-:W-:Y:S01]  /*1e540*/  VIADD R6, R4, 0x180 ;  /* 0x0000018004067836 */ /* 0x000fe20000000000 */
[----:B------:R-:W-:Y:S01]  /*1e550*/  MOV R7, 0xc0000010 ;  /* 0xc000001000077802 */ /* 0x000fe20000000f00 */
[----:B------:R-:W-:-:S02]  /*1e560*/  ULDC.64 UR4, c[0x0][0x9a0] ;  /* 0x0002680000047ab9 */ /* 0x000fc40000000a00 */
[----:B------:R-:W-:-:S04]  /*1e570*/  ISETP.NE.U32.AND P1, PT, RZ, UR4, PT ;  /* 0x00000004ff007c0c */ /* 0x000fc8000bf25070 */
[----:B------:R-:W-:-:S03]  /*1e580*/  ISETP.NE.AND.EX P1, PT, RZ, UR5, PT, P1 ;  /* 0x00000005ff007c0c */ /* 0x000fc6000bf25310 */
[----:B------:R-:W-:Y:S01]  /*1e590*/  QGMMA.64x192x32.F32.E4M3.E4M3 R24, R200, gdesc[UR4], R24, gsb0 ;  /* 0x02e00004c8187df3 */ /* 0x000fe20008000818 */
[----:B------:R-:W-:Y:S01]  /*1e5a0*/  R2UR UR6, R6 ;  /* 0x00000000060672ca */ /* 0x000fe200000e0000 */
[----:B------:R-:W-:Y:S01]  /*1e5b0*/  VIADD R6, R4, 0x300 ;  /* 0x0000030004067836 */ /* 0x000fe20000000000 */
[----:B------:R-:W-:Y:S01]  /*1e5c0*/  R2UR UR7, R7 ;  /* 0x00000000070772ca */ /* 0x000fe200000e0000 */
[----:B------:R-:W-:-:S06]  /*1e5d0*/  IMAD.MOV.U32 R7, RZ, RZ, -0x3ffffff0 ;  /* 0xc0000010ff077424 */ /* 0x000fcc00078e00ff */
[----:B------:R-:W0:Y:S08]  /*1e5e0*/  @P1 LDC.64 R8, c[0x0][0x9c8] ;  /* 0x00027200ff081b82 */ /* 0x000e300000000a00 */
[----:B------:R-:W1:Y:S01]  /*1e5f0*/  @P1 LDC.64 R12, c[0x0][0x9d0] ;  /* 0x00027400ff0c1b82 */ /* 0x000e620000000a00 */
[----:B------:R-:W-:Y:S02]  /*1e600*/  WARPGROUP.DEPBAR.LE gsb0, 0x0 ;  /* 0x00008000000079c5 */ /* 0x000fe40000010000 */
[----:B------:R-:W-:-:S06]  /*1e610*/  WARPGROUP.ARRIVE ;  /* 0x00000000000079c5 */ /* 0x000fcc0000000000 */
[----:B------:R-:W-:Y:S01]  /*1e620*/  QGMMA.64x192x32.F32.E4M3.E4M3 R24, R204, gdesc[UR4], R24, gsb0 ;  /* 0x02e00004cc187df3 */ /* 0x000fe20008000818 */
[----:B------:R-:W-:Y:S02]  /*1e630*/  R2UR UR6, R6 ;  /* 0x00000000060672ca */ /* 0x000fe400000e0000 */
[----:B------:R-:W-:Y:S01]  /*1e640*/  R2UR UR7, R7 ;  /* 0x00000000070772ca */ /* 0x000fe200000e0000 */
[----:B0-----:R-:W-:-:S04]  /*1e650*/  @P1 IMAD.WIDE.U32 R6, R236, R8, RZ ;  /* 0x00000008ec061225 */ /* 0x001fc800078e00ff */
[----:B--2---:R-:W-:-:S04]  /*1e660*/  @P1 IMAD R5, R18, R8, RZ ;  /* 0x0000000812051224 */ /* 0x004fc800078e02ff */
[----:B------:R-:W-:Y:S01]  /*1e670*/  @P1 IMAD R9, R236, R9, R5 ;  /* 0x00000009ec091224 */ /* 0x000fe200078e0205 */
[----:B---3--:R-:W-:-:S03]  /*1e680*/  @P1 SHF.R.S32.HI R5, RZ, 0x1f, R14 ;  /* 0x0000001fff051819 */ /* 0x008fc6000001140e */
[----:B------:R-:W-:Y:S02]  /*1e690*/  @P1 IMAD.IADD R7, R7, 0x1, R9 ;  /* 0x0000000107071824 */ /* 0x000fe400078e0209 */
[-C--:B-1----:R-:W-:Y:S02]  /*1e6a0*/  @P1 IMAD R8, R5, R12.reuse, RZ ;  /* 0x0000000c05081224 */ /* 0x082fe400078e02ff */
[----:B------:R-:W-:-:S04]  /*1e6b0*/  @P1 IMAD.WIDE.U32 R6, R14, R12, R6 ;  /* 0x0000000c0e061225 */ /* 0x000fc800078e0006 */
[----:B------:R-:W-:Y:S01]  /*1e6c0*/  @P1 IMAD R5, R14, R13, R8 ;  /* 0x0000000d0e051224 */ /* 0x000fe200078e0208 */
[----:B------:R-:W-:Y:S01]  /*1e6d0*/  @P1 LEA R8, P2, R6, UR4, 0x2 ;  /* 0x0000000406081c11 */ /* 0x000fe2000f8410ff */
[----:B------:R-:W-:Y:S02]  /*1e6e0*/  IMAD.MOV.U32 R12, RZ, RZ, 0x3f800000 ;  /* 0x3f800000ff0c7424 */ /* 0x000fe400078e00ff */
[----:B------:R-:W-:-:S05]  /*1e6f0*/  @P1 IMAD.IADD R5, R7, 0x1, R5 ;  /* 0x0000000107051824 */ /* 0x000fca00078e0205 */
[----:B------:R-:W-:-:S05]  /*1e700*/  @P1 LEA.HI.X R9, R6, UR5, R5, 0x2, P2 ;  /* 0x0000000506091c11 */ /* 0x000fca00090f1405 */
[----:B------:R0:W2:Y:S01]  /*1e710*/  @P1 LDG.E R12, desc[UR54][R8.64] ;  /* 0x00000036080c1981 */ /* 0x0000a2000c1e1900 */
[----:B------:R-:W-:Y:S02]  /*1e720*/  WARPGROUP.DEPBAR.LE gsb0, 0x0 ;  /* 0x00008000000079c5 */ /* 0x000fe40000010000 */
[----:B------:R-:W-:-:S06]  /*1e730*/  WARPGROUP.ARRIVE ;  /* 0x00000000000079c5 */ /* 0x000fcc0000000000 */
[----:B------:R-:W-:Y:S01]  /*1e740*/  QGMMA.64x192x32.F32.E4M3.E4M3 R24, R208, gdesc[UR4], R24, gsb0 ;  /* 0x02e00004d0187df3 */ /* 0x000fe20008000818 */
[----:B------:R-:W-:Y:S01]  /*1e750*/  IMAD.MOV.U32 R7, RZ, RZ, -0x3ffffff0 ;  /* 0xc0000010ff077424 */ /* 0x000fe200078e00ff */
[----:B------:R-:W-:-:S04]  /*1e760*/  IADD3 R6, R4, 0x480, RZ ;  /* 0x0000048004067810 */ /* 0x000fc80007ffe0ff */
[----:B------:R-:W-:Y:S02]  /*1e770*/  R2UR UR6, R6 ;  /* 0x00000000060672ca */ /* 0x000fe400000e0000 */
[----:B------:R-:W-:Y:S01]  /*1e780*/  R2UR UR7, R7 ;  /* 0x00000000070772ca */ /* 0x000fe200000e0000 */
[----:B------:R-:W-:Y:S02]  /*1e790*/  VIADD R4, R4, 0x600 ;  /* 0x0000060004047836 */ /* 0x000fe40000000000 */
[----:B------:R-:W-:Y:S01]  /*1e7a0*/  IMAD.MOV.U32 R5, RZ, RZ, -0x3ffffff0 ;  /* 0xc0000010ff057424 */ /* 0x000fe200078e00ff */
[----:B------:R-:W1:Y:S01]  /*1e7b0*/  SHFL.BFLY PT, R6, R3, 0x2, 0x1f ;  /* 0x0c401f0003067f89 */ /* 0x000e6200000e0000 */
[----:B------:R-:W-:Y:S02]  /*1e7c0*/  WARPGROUP.DEPBAR.LE gsb0, 0x0 ;  /* 0x00008000000079c5 */ /* 0x000fe40000010000 */
[----:B------:R-:W-:-:S06]  /*1e7d0*/  WARPGROUP.ARRIVE ;  /* 0x00000000000079c5 */ /* 0x000fcc0000000000 */
[----:B------:R-:W-:Y:S01]  /*1e7e0*/  QGMMA.64x192x32.F32.E4M3.E4M3 R24, R212, gdesc[UR4], R24, gsb0 ;  /* 0x02e00004d4187df3 */ /* 0x000fe20008000818 */
[----:B------:R-:W-:Y:S02]  /*1e7f0*/  R2UR UR6, R4 ;  /* 0x00000000040672ca */ /* 0x000fe400000e0000 */
[----:B------:R-:W-:Y:S02]  /*1e800*/  R2UR UR7, R5 ;  /* 0x00000000050772ca */ /* 0x000fe400000e0000 */
[----:B------:R-:W3:Y:S01]  /*1e810*/  SHFL.BFLY PT, R5, R0, 0x2, 0x1f ;  /* 0x0c401f0000057f89 */ /* 0x000ee200000e0000 */
[----:B-1----:R-:W-:-:S05]  /*1e820*/  FADD.FTZ R6, R6, R3 ;  /* 0x0000000306067221 */ /* 0x002fca0000010000 */
[----:B------:R-:W0:Y:S01]  /*1e830*/  SHFL.BFLY PT, R7, R6, 0x1, 0x1f ;  /* 0x0c201f0006077f89 */ /* 0x000e2200000e0000 */
[----:B---3--:R-:W-:-:S05]  /*1e840*/  FADD.FTZ R5, R5, R0 ;  /* 0x0000000005057221 */ /* 0x008fca0000010000 */
[----:B------:R-:W1:Y:S01]  /*1e850*/  SHFL.BFLY PT, R4, R5, 0x1, 0x1f ;  /* 0x0c201f0005047f89 */ /* 0x000e6200000e0000 */
[----:B0-----:R-:W-:-:S01]  /*1e860*/  FADD.FTZ R9, R6, R7 ;  /* 0x0000000706097221 */ /* 0x001fc20000010000 */
[----:B------:R-:W-:-:S03]  /*1e870*/  IMAD.MOV.U32 R7, RZ, RZ, RZ ;  /* 0x000000ffff077224 */ /* 0x000fc600078e00ff */
[----:B------:R-:W-:Y:S01]  /*1e880*/  FMUL.FTZ R14, R9, 0.00390625 ;  /* 0x3b800000090e7820 */ /* 0x000fe20000410000 */
[----:B-1----:R-:W-:-:S05]  /*1e890*/  FADD.FTZ R8, R5, R4 ;  /* 0x0000000405087221 */ /* 0x002fca0000010000 */
[C---:B------:R-:W-:Y:S01]  /*1e8a0*/  FSETP.NE.FTZ.AND P1, PT, R8.reuse, RZ, PT ;  /* 0x000000ff0800720b */ /* 0x040fe20003f35000 */
[----:B------:R-:W-:Y:S01]  /*1e8b0*/  FMUL.FTZ R13, R8, 0.00390625 ;  /* 0x3b800000080d7820 */ /* 0x000fe20000410000 */
[----:B------:R-:W-:-:S04]  /*1e8c0*/  FSETP.NE.FTZ.AND P3, PT, R14, RZ, PT ;  /* 0x000000ff0e00720b */ /* 0x000fc80003f75000 */
[----:B------:R-:W-:-:S07]  /*1e8d0*/  FSETP.NE.FTZ.AND P2, PT, R13, RZ, PT ;  /* 0x000000ff0d00720b */ /* 0x000fce0003f55000 */
        /* <DEDUP_REMOVED lines=9> */
[----:B------:R-:W-:Y:S01]  /*1e970*/  @P2 FMUL.FTZ R3, R2, 0.69314718246459960938 ;  /* 0x3f31721802032820 */ /* 0x000fe20000410000 */
[----:B0-----:R-:W-:Y:S01]  /*1e980*/  @P2 FMUL.FTZ R0, R0, 0.69314718246459960938 ;  /* 0x3f31721800002820 */ /* 0x001fe20000410000 */
[----:B------:R-:W-:Y:S01]  /*1e990*/  @P3 FMUL.FTZ R21, R2, 0.69314718246459960938 ;  /* 0x3f31721802153820 */ /* 0x000fe20000410000 */
[----:B------:R-:W-:Y:S01]  /*1e9a0*/  MOV R120, 0xff800000 ;  /* 0xff80000000787802 */ /* 0x000fe20000000f00 */
[----:B------:R-:W-:-:S02]  /*1e9b0*/  IMAD.MOV.U32 R121, RZ, RZ, -0x800000 ;  /* 0xff800000ff797424 */ /* 0x000fc400078e00ff */
[----:B------:R-:W-:Y:S01]  /*1e9c0*/  @P2 FFMA.FTZ R120, R3, R10, R0 ;  /* 0x0000000a03782223 */ /* 0x000fe20000010000 */
[----:B-1----:R-:W-:Y:S01]  /*1e9d0*/  @P3 FMUL.FTZ R4, R4, 0.69314718246459960938 ;  /* 0x3f31721804043820 */ /* 0x002fe20000410000 */
[----:B--2---:R-:W-:-:S03]  /*1e9e0*/  FMUL.FTZ R3, R7, R12 ;  /* 0x0000000c07037220 */ /* 0x004fc60000410000 */
[----:B------:R-:W-:Y:S01]  /*1e9f0*/  @P3 FFMA.FTZ R121, R21, R11, R4 ;  /* 0x0000000b15793223 */ /* 0x000fe20000010004 */
[----:B---3--:R-:W-:Y:S01]  /*1ea00*/  FMUL.FTZ R0, R5, R12 ;  /* 0x0000000c05007220 */ /* 0x008fe20000410000 */
[----:B------:R-:W-:Y:S02]  /*1ea10*/  WARPGROUP.DEPBAR.LE gsb0, 0x0 ;  /* 0x00008000000079c5 */ /* 0x000fe40000010000 */
[----:B------:R-:W-:Y:S05]  /*1ea20*/  @!P0 BRA `(.L_x_3356) ;  /* 0x0000000000048947 */ /* 0x000fea0003800000 */
[----:B------:R-:W-:Y:S01]  /*1ea30*/  BPT.TRAP 0x1 ;  /* 0x000000040000795c */ /* 0x000fe20000300000 */
.L_x_3356:
        /* <DEDUP_REMOVED lines=107> */
.L_x_3294:
        /* <DEDUP_REMOVED lines=10> */
[----:B------:R-:W2:Y:S01]  /*1f190*/  LDL R94, [R1+0x48] ;  /* 0x00004800015e7983 */ /* 0x000ea20000100800 */
[----:B------:R-:W-:Y:S01]  /*1f1a0*/  ULDC.64 UR4, c[0x4][0xe0] ;  /* 0x0100380000047ab9 */ /* 0x000fe20000000a00 */
[----:B------:R-:W3:Y:S02]  /*1f1b0*/  S2R R90, SR_TID.X ;  /* 0x00000000005a7919 */ /* 0x000ee40000002100 */
[----:B---3--:R-:W-:-:S04]  /*1f1c0*/  SHF.L.U32 R0, R90, 0x2, RZ ;  /* 0x000000025a007819 */ /* 0x008fc800000006ff */
[----:B------:R-:W-:-:S04]  /*1f1d0*/  LOP3.LUT R0, R0, 0xc, RZ, 0xc0, !PT ;  /* 0x0000000c00007812 */ /* 0x000fc800078ec0ff */
[----:B------:R-:W-:-:S05]  /*1f1e0*/  IADD3 R2, P0, R0, UR4, RZ ;  /* 0x0000000400027c10 */ /* 0x000fca000ff1e0ff */
[----:B------:R-:W-:-:S05]  /*1f1f0*/  IMAD.X R3, RZ, RZ, UR5, P0 ;  /* 0x00000005ff037e24 */ /* 0x000fca00080e06ff */
[----:B------:R3:W4:Y:S01]  /*1f200*/  LDG.E.CONSTANT R0, desc[UR54][R2.64] ;  /* 0x0000003602007981 */ /* 0x000722000c1e9900 */
[----:B------:R-:W-:Y:S01]  /*1f210*/  F2FP.BF16.F32.PACK_AB R48, R53, R48 ;  /* 0x000000303530723e */ /* 0x000fe200000010ff */
[----:B------:R-:W-:Y:S01]  /*1f220*/  UMOV UR4, 0xffffffff ;  /* 0xffffffff00047882 */ /* 0x000fe20000000000 */
[----:B------:R-:W-:Y:S02]  /*1f230*/  F2FP.BF16.F32.PACK_AB R49, R52, R49 ;  /* 0x000000313431723e */ /* 0x000fe400000010ff */
[----:B------:R-:W-:Y:S02]  /*1f240*/  F2FP.BF16.F32.PACK_AB R122, R122, R21 ;  /* 0x000000157a7a723e */ /* 0x000fe400000010ff */
[----:B------:R-:W-:Y:S02]  /*1f250*/  F2FP.BF16.F32.PACK_AB R129, R129, R20 ;  /* 0x000000148181723e */ /* 0x000fe400000010ff */
[----:B------:R-:W-:Y:S01]  /*1f260*/  F2FP.BF16.F32.PACK_AB R87, R93, R96 ;  /* 0x000000605d57723e */ /* 0x000fe200000010ff */
[----:B---3--:R-:W3:Y:S01]  /*1f270*/  S2R R3, SR_SWINHI ;  /* 0x0000000000037919 */ /* 0x008ee20000002f00 */
[----:B------:R-:W-:-:S02]  /*1f280*/  F2FP.BF16.F32.PACK_AB R93, R39, R62 ;  /* 0x0000003e275d723e */ /* 0x000fc400000010ff */
[----:B------:R-:W-:Y:S02]  /*1f290*/  F2FP.BF16.F32.PACK_AB R62, R35, R38 ;  /* 0x00000026233e723e */ /* 0x000fe400000010ff */
[----:B------:R-:W-:Y:S02]  /*1f2a0*/  LOP3.LUT P0, R2, R90, 0x3, RZ, 0xc0, !PT ;  /* 0x000000035a027812 */ /* 0x000fe4000780c0ff */
[----:B------:R-:W-:Y:S02]  /*1f2b0*/  F2FP.BF16.F32.PACK_AB R24, R24, R5 ;  /* 0x000000051818723e */ /* 0x000fe400000010ff */
[----:B------:R-:W-:Y:S02]  /*1f2c0*/  F2FP.BF16.F32.PACK_AB R25, R25, R4 ;  /* 0x000000041919723e */ /* 0x000fe400000010ff */
[----:B------:R-:W-:Y:S02]  /*1f2d0*/  ISETP.EQ.OR P0, PT, R2, 0x3, !P0 ;  /* 0x000000030200780c */ /* 0x000fe40004702670 */
[----:B------:R-:W-:-:S02]  /*1f2e0*/  F2FP.BF16.F32.PACK_AB R4, R27, R128 ;  /* 0x000000801b04723e */ /* 0x000fc400000010ff */
[----:B------:R-:W-:Y:S02]  /*1f2f0*/  F2FP.BF16.F32.PACK_AB R46, R29, R8 ;  /* 0x000000081d2e723e */ /* 0x000fe400000010ff */
[----:B------:R-:W-:Y:S02]  /*1f300*/  F2FP.BF16.F32.PACK_AB R66, R50, R105 ;  /* 0x000000693242723e */ /* 0x000fe400000010ff */
[----:B------:R-:W-:Y:S02]  /*1f310*/  F2FP.BF16.F32.PACK_AB R27, R37, R10 ;  /* 0x0000000a251b723e */ /* 0x000fe400000010ff */
[----:B------:R-:W-:Y:S02]  /*1f320*/  F2FP.BF16.F32.PACK_AB R50, R33, R6 ;  /* 0x000000062132723e */ /* 0x000fe400000010ff */
[----:B------:R-:W-:Y:S02]  /*1f330*/  F2FP.BF16.F32.PACK_AB R44, R44, R13 ;  /* 0x0000000d2c2c723e */ /* 0x000fe400000010ff */
[----:B------:R-:W-:-:S02]  /*1f340*/  SEL R13, R24, R25, P0 ;  /* 0x00000019180d7207 */ /* 0x000fc40000000000 */
[----:B------:R-:W-:Y:S02]  /*1f350*/  SEL R2, R25, R24, P0 ;  /* 0x0000001819027207 */ /* 0x000fe40000000000 */
[----:B------:R-:W-:Y:S02]  /*1f360*/  F2FP.BF16.F32.PACK_AB R12, R41, R12 ;  /* 0x0000000c290c723e */ /* 0x000fe400000010ff */
[----:B------:R-:W-:Y:S02]  /*1f370*/  F2FP.BF16.F32.PACK_AB R10, R42, R113 ;  /* 0x000000712a0a723e */ /* 0x000fe400000010ff */
[----:B------:R-:W-:Y:S02]  /*1f380*/  MOV R52, R18 ;  /* 0x0000001200347202 */ /* 0x000fe40000000f00 */
[----:B---3--:R-:W-:Y:S02]  /*1f390*/  MOV R53, R3 ;  /* 0x0000000300357202 */ /* 0x008fe40000000f00 */
        /* <DEDUP_REMOVED lines=34> */
[----:B------:R-:W-:Y:S02]  /*1f5c0*/  LOP3.LUT R38, R39, 0x380, RZ, 0xc0, !PT ;  /* 0x0000038027267812 */ /* 0x000fe400078ec0ff */
[----:B------:R-:W-:Y:S02]  /*1f5d0*/  IADD3 R29, P4, R20, 0x4060, RZ ;  /* 0x00004060141d7810 */ /* 0x000fe40007f9e0ff */
[----:B------:R-:W-:Y:S02]  /*1f5e0*/  SHF.R.U64 R38, R38, 0x3, RZ ;  /* 0x0000000326267819 */ /* 0x000fe400000012ff */
[----:B------:R-:W-:-:S02]  /*1f5f0*/  IADD3 R37, P2, R20, 0x8040, RZ ;  /* 0x0000804014257810 */ /* 0x000fc40007f5e0ff */
[----:B------:R-:W-:Y:S01]  /*1f600*/  LOP3.LUT R38, R38, R39, RZ, 0x3c, !PT ;  /* 0x0000002726267212 */ /* 0x000fe200078e3cff */
[----:B------:R-:W-:Y:S01]  /*1f610*/  IMAD.X R39, RZ, RZ, R21, P3 ;  /* 0x000000ffff277224 */ /* 0x000fe200018e0615 */
[C---:B------:R-:W-:Y:S02]  /*1f620*/  IADD3 R33, P5, R20.reuse, 0x8000, RZ ;  /* 0x0000800014217810 */ /* 0x040fe40007fbe0ff */
[----:B------:R-:W-:Y:S02]  /*1f630*/  IADD3 R25, P3, R20, 0x4040, RZ ;  /* 0x0000404014197810 */ /* 0x000fe40007f7e0ff */
        /* <DEDUP_REMOVED lines=12> */
[----:B------:R-:W-:Y:S02]  /*1f700*/  LOP3.LUT R28, R28, R29, RZ, 0x3c, !PT ;  /* 0x0000001d1c1c7212 */ /* 0x000fe400078e3cff */
[----:B------:R-:W-:Y:S01]  /*1f710*/  LOP3.LUT R36, R36, R37, RZ, 0x3c, !PT ;  /* 0x0000002524247212 */ /* 0x000fe200078e3cff */
[--C-:B------:R-:W-:Y:S01]  /*1f720*/  IMAD.X R37, RZ, RZ, R21.reuse, P2 ;  /* 0x000000ffff257224 */ /* 0x100fe200010e0615 */
[----:B------:R-:W-:Y:S01]  /*1f730*/  LOP3.LUT R32, R32, R33, RZ, 0x3c, !PT ;  /* 0x0000002120207212 */ /* 0x000fe200078e3cff */
[----:B------:R-:W-:Y:S01]  /*1f740*/  IMAD.X R33, RZ, RZ, R21, P5 ;  /* 0x000000ffff217224 */ /* 0x000fe200028e0615 */
[----:B------:R-:W-:-:S02]  /*1f750*/  IADD3.X R29, RZ, R21, RZ, P4, !PT ;  /* 0x00000015ff1d7210 */ /* 0x000fc400027fe4ff */
[----:B------:R-:W-:Y:S02]  /*1f760*/  IADD3 R83, P1, R20, 0x4000, RZ ;  /* 0x0000400014537810 */ /* 0x000fe40007f3e0ff */
[----:B------:R-:W-:Y:S01]  /*1f770*/  LOP3.LUT R24, R24, R25, RZ, 0x3c, !PT ;  /* 0x0000001918187212 */ /* 0x000fe200078e3cff */
[----:B------:R-:W-:Y:S01]  /*1f780*/  IMAD.X R25, RZ, RZ, R21, P3 ;  /* 0x000000ffff197224 */ /* 0x000fe200018e0615 */
        /* <DEDUP_REMOVED lines=26> */
[----:B------:R-:W-:Y:S02]  /*1f930*/  IADD3.X R7, RZ, R21, RZ, P3, !PT ;  /* 0x00000015ff077210 */ /* 0x000fe40001ffe4ff */
        /* <DEDUP_REMOVED lines=12> */
[----:B----4-:R-:W-:Y:S01]  /*1fa00*/  LOP3.LUT R3, R0, 0x2, RZ, 0x3c, !PT ;  /* 0x0000000200037812 */ /* 0x010fe200078e3cff */
[----:B------:R-:W-:Y:S06]  /*1fa10*/  BRA.DIV UR4, `(.L_x_3359) ;  /* 0x000000a6046c7947 */ /* 0x000fec000b800000 */
[----:B------:R-:W-:Y:S01]  /*1fa20*/  SEL R9, R129, R42, P0 ;  /* 0x0000002a81097207 */ /* 0x000fe20000000000 */
[----:B------:R-:W-:Y:S01]  /*1fa30*/  SHFL.IDX PT, R6, R13, R0, 0x1c1f ;  /* 0x001c1f000d067589 */ /* 0x000fe200000e0000 */
[----:B------:R-:W-:Y:S02]  /*1fa40*/  SEL R20, R42, R129, P0 ;  /* 0x000000812a147207 */ /* 0x000fe40000000000 */
[----:B------:R-:W-:Y:S02]  /*1fa50*/  SEL R21, R31, R46, P0 ;  /* 0x0000002e1f157207 */ /* 0x000fe40000000000 */
        /* <DEDUP_REMOVED lines=56> */
[----:B------:R0:W-:Y:S01]  /*1fde0*/  SHFL.IDX PT, R58, R48, R3, 0x1c1f ;  /* 0x001c1f03303a7589 */ /* 0x0001e200000e0000 */
[----:B------:R-:W-:-:S02]  /*1fdf0*/  SEL R70, R87, R70, P0 ;  /* 0x0000004657467207 */ /* 0x000fc40000000000 */
[----:B------:R-:W-:Y:S01]  /*1fe00*/  SEL R78, R93, R78, P0 ;  /* 0x0000004e5d4e7207 */ /* 0x000fe20000000000 */
[----:B------:R1:W4:Y:S01]  /*1fe10*/  SHFL.IDX PT, R27, R32, R3, 0x1c1f ;  /* 0x001c1f03201b7589 */ /* 0x00032200000e0000 */
[----:B------:R-:W-:Y:S02]  /*1fe20*/  SEL R65, R62, R119, P0 ;  /* 0x000000773e417207 */ /* 0x000fe40000000000 */
[----:B------:R-:W-:Y:S01]  /*1fe30*/  SEL R80, R119, R62, P0 ;  /* 0x0000003e77507207 */ /* 0x000fe20000000000 */
[----:B------:R-:W-:Y:S01]  /*1fe40*/  SHFL.IDX PT, R30, R21, R0, 0x1c1f ;  /* 0x001c1f00151e7589 */ /* 0x000fe200000e0000 */
[----:B--2---:R-:W-:Y:S02]  /*1fe50*/  SEL R4, R6, R5, P0 ;  /* 0x0000000506047207 */ /* 0x004fe40000000000 */
[----:B0-----:R-:W-:Y:S01]  /*1fe60*/  SEL R48, R33, R44, P0 ;  /* 0x0000002c21307207 */ /* 0x001fe20000000000 */
[----:B------:R-:W-:Y:S01]  /*1fe70*/  SHFL.IDX PT, R62, R39, R0, 0x1c1f ;  /* 0x001c1f00273e7589 */ /* 0x000fe200000e0000 */
[----:B---3--:R-:W-:-:S02]  /*1fe80*/  SEL R8, R10, R7, P0 ;  /* 0x000000070a087207 */ /* 0x008fc40000000000 */
[----:B------:R-:W-:Y:S01]  /*1fe90*/  SEL R6, R5, R6, P0 ;  /* 0x0000000605067207 */ /* 0x000fe20000000000 */
[----:B------:R0:W-:Y:S01]  /*1fea0*/  SHFL.IDX PT, R39, R50, R3, 0x1c1f ;  /* 0x001c1f0332277589 */ /* 0x0001e200000e0000 */
[----:B------:R-:W-:Y:S02]  /*1feb0*/  SEL R10, R7, R10, P0 ;  /* 0x0000000a070a7207 */ /* 0x000fe40000000000 */
[----:B-1----:R-:W-:Y:S01]  /*1fec0*/  SEL R32, R34, R25, P0 ;  /* 0x0000001922207207 */ /* 0x002fe20000000000 */
[----:B------:R-:W-:Y:S01]  /*1fed0*/  SHFL.IDX PT, R41, R41, R0, 0x1c1f ;  /* 0x001c1f0029297589 */ /* 0x000fe200000e0000 */
[----:B----4-:R-:W-:Y:S02]  /*1fee0*/  SEL R12, R29, R40, P0 ;  /* 0x000000281d0c7207 */ /* 0x010fe40000000000 */
[----:B------:R-:W-:Y:S01]  /*1fef0*/  SEL R14, R40, R29, P0 ;  /* 0x0000001d280e7207 */ /* 0x000fe20000000000 */
[----:B------:R-:W-:Y:S01]  /*1ff00*/  SHFL.IDX PT, R43, R43, R0, 0x1c1f ;  /* 0x001c1f002b2b7589 */ /* 0x000fe200000e0000 */
[----:B------:R-:W-:-:S02]  /*1ff10*/  SEL R40, R31, R42, P0 ;  /* 0x0000002a1f287207 */ /* 0x000fc40000000000 */
[----:B0-----:R-:W-:Y:S01]  /*1ff20*/  SEL R50, R44, R33, P0 ;  /* 0x000000212c327207 */ /* 0x001fe20000000000 */
[----:B------:R-:W-:Y:S01]  /*1ff30*/  SHFL.IDX PT, R49, R49, R0, 0x1c1f ;  /* 0x001c1f0031317589 */ /* 0x000fe200000e0000 */
[----:B------:R-:W-:Y:S02]  /*1ff40*/  SEL R44, R35, R46, P0 ;  /* 0x0000002e232c7207 */ /* 0x000fe40000000000 */
[----:B------:R-:W-:Y:S01]  /*1ff50*/  SEL R36, R38, R27, P0 ;  /* 0x0000001b26247207 */ /* 0x000fe20000000000 */
[----:B------:R-:W-:Y:S01]  /*1ff60*/  SHFL.IDX PT, R51, R51, R0, 0x1c1f ;  /* 0x001c1f0033337589 */ /* 0x000fe200000e0000 */
[----:B------:R-:W-:Y:S02]  /*1ff70*/  SEL R46, R46, R35, P0 ;  /* 0x000000232e2e7207 */ /* 0x000fe40000000000 */
[----:B------:R-:W-:Y:S01]  /*1ff80*/  SEL R34, R25, R34, P0 ;  /* 0x0000002219227207 */ /* 0x000fe20000000000 */
[----:B------:R-:W0:Y:S01]  /*1ff90*/  SHFL.IDX PT, R54, R54, R3, 0x1c1f ;  /* 0x001c1f0336367589 */ /* 0x000e2200000e0000 */
[----:B------:R-:W-:-:S02]  /*1ffa0*/  SEL R38, R27, R38, P0 ;  /* 0x000000261b267207 */ /* 0x000fc40000000000 */
[----:B------:R-:W-:Y:S01]  /*1ffb0*/  SEL R42, R42, R31, P0 ;  /* 0x0000001f2a2a7207 */ /* 0x000fe20000000000 */
[----:B------:R1:W2:Y:S04]  /*1ffc0*/  SHFL.IDX PT, R2, R56, R3, 0x1c1f ;  /* 0x001c1f0338027589 */ /* 0x0002a800000e0000 */
[----:B------:R-:W3:Y:S04]  /*1ffd0*/  SHFL.IDX PT, R66, R66, R3, 0x1c1f ;  /* 0x001c1f0342427589 */ /* 0x000ee800000e0000 */
[----:B------:R-:W4:Y:S01]  /*1ffe0*/  SHFL.IDX PT, R68, R68, R3, 0x1c1f ;  /* 0x001c1f0344447589 */ /* 0x000f2200000e0000 */
[----:B-1----:R-:W-:-:S03]  /*1fff0*/  SEL R56, R37, R58, P0 ;  /* 0x0000003a25387207 */ /* 0x002fc60000000000 */
[----:B------:R-:W-:Y:S01]  /*20000*/  SHFL.IDX PT, R45, R45, R0, 0x1c1f ;  /* 0x001c1f002d2d7589 */ /* 0x000fe200000e0000 */
[----:B------:R-:W-:-:S03]  /*20010*/  SEL R58, R58, R37, P0 ;  /* 0x000000253a3a7207 */ /* 0x000fc60000000000 */
[----:B------:R-:W-:Y:S04]  /*20020*/  SHFL.IDX PT, R47, R47, R0, 0x1c1f ;  /* 0x001c1f002f2f7589 */ /* 0x000fe800000e0000 */
[----:B------:R-:W-:Y:S01]  /*20030*/  SHFL.IDX PT, R57, R57, R0, 0x1c1f ;  /* 0x001c1f0039397589 */ /* 0x000fe200000e0000 */
[----:B0-----:R-:W-:Y:S02]  /*20040*/  SEL R5, R41, R54, P0 ;  /* 0x0000003629057207 */ /* 0x001fe40000000000 */
[----:B------:R-:W-:Y:S01]  /*20050*/  SEL R7, R54, R41, P0 ;  /* 0x0000002936077207 */ /* 0x000fe20000000000 */
[----:B------:R-:W-:Y:S01]  /*20060*/  SHFL.IDX PT, R59, R59, R0, 0x1c1f ;  /* 0x001c1f003b3b7589 */ /* 0x000fe200000e0000 */
[----:B--2---:R-:W-:-:S03]  /*20070*/  SEL R11, R2, R43, P0 ;  /* 0x0000002b020b7207 */ /* 0x004fc60000000000 */
[----:B------:R0:W1:Y:S01]  /*20080*/  SHFL.IDX PT, R21, R24, R3, 0x1c1f ;  /* 0x001c1f0318157589 */ /* 0x00006200000e0000 */
[----:B---3--:R-:W-:Y:S02]  /*20090*/  SEL R33, R49, R66, P0 ;  /* 0x0000004231217207 */ /* 0x008fe40000000000 */
[----:B------:R-:W-:Y:S01]  /*200a0*/  SEL R35, R66, R49, P0 ;  /* 0x0000003142237207 */ /* 0x000fe20000000000 */
[----:B------:R2:W3:Y:S01]  /*200b0*/  SHFL.IDX PT, R20, R60, R3, 0x1c1f ;  /* 0x001c1f033c147589 */ /* 0x0004e200000e0000 */
[----:B----4-:R-:W-:-:S03]  /*200c0*/  SEL R37, R51, R68, P0 ;  /* 0x0000004433257207 */ /* 0x010fc60000000000 */
[----:B------:R-:W4:Y:S01]  /*200d0*/  SHFL.IDX PT, R64, R64, R3, 0x1c1f ;  /* 0x001c1f0340407589 */ /* 0x000f2200000e0000 */
[----:B0-----:R-:W-:-:S03]  /*200e0*/  SEL R24, R26, R9, P0 ;  /* 0x000000091a187207 */ /* 0x001fc60000000000 */
[----:B------:R-:W0:Y:S01]  /*200f0*/  SHFL.IDX PT, R72, R72, R3, 0x1c1f ;  /* 0x001c1f0348487589 */ /* 0x000e2200000e0000 */
[----:B------:R-:W-:Y:S02]  /*20100*/  SEL R26, R9, R26, P0 ;  /* 0x0000001a091a7207 */ /* 0x000fe40000000000 */
[----:B--2---:R-:W-:Y:S01]  /*20110*/  SEL R60, R62, R39, P0 ;  /* 0x000000273e3c7207 */ /* 0x004fe20000000000 */
[----:B------:R-:W2:Y:S01]  /*20120*/  SHFL.IDX PT, R74, R74, R3, 0x1c1f ;  /* 0x001c1f034a4a7589 */ /* 0x000ea200000e0000 */
[----:B------:R-:W-:Y:S02]  /*20130*/  SEL R62, R39, R62, P0 ;  /* 0x0000003e273e7207 */ /* 0x000fe40000000000 */
[----:B------:R-:W-:Y:S01]  /*20140*/  SEL R9, R43, R2, P0 ;  /* 0x000000022b097207 */ /* 0x000fe20000000000 */
[----:B------:R-:W-:Y:S01]  /*20150*/  SHFL.IDX PT, R55, R55, R0, 0x1c1f ;  /* 0x001c1f0037377589 */ /* 0x000fe200000e0000 */
[----:B------:R-:W-:-:S03]  /*20160*/  SEL R39, R68, R51, P0 ;  /* 0x0000003344277207 */ /* 0x000fc60000000000 */
[----:B------:R-:W-:Y:S01]  /*20170*/  SHFL.IDX PT, R61, R61, R0, 0x1c1f ;  /* 0x001c1f003d3d7589 */ /* 0x000fe200000e0000 */
[----:B-1----:R-:W-:Y:S02]  /*20180*/  SEL R28, R30, R21, P0 ;  /* 0x000000151e1c7207 */ /* 0x002fe40000000000 */
[----:B------:R-:W-:Y:S01]  /*20190*/  SEL R30, R21, R30, P0 ;  /* 0x0000001e151e7207 */ /* 0x000fe20000000000 */
[----:B------:R-:W-:Y:S01]  /*201a0*/  SHFL.IDX PT, R63, R63, R0, 0x1c1f ;  /* 0x001c1f003f3f7589 */ /* 0x000fe200000e0000 */
[----:B---3--:R-:W-:Y:S02]  /*201b0*/  SEL R25, R45, R20, P0 ;  /* 0x000000142d197207 */ /* 0x008fe40000000000 */
[----:B------:R-:W-:Y:S01]  /*201c0*/  SEL R27, R20, R45, P0 ;  /* 0x0000002d141b7207 */ /* 0x000fe20000000000 */
[----:B------:R-:W1:Y:S01]  /*201d0*/  SHFL.IDX PT, R70, R70, R3, 0x1c1f ;  /* 0x001c1f0346467589 */ /* 0x000e6200000e0000 */
[----:B----4-:R-:W-:Y:S02]  /*201e0*/  SEL R29, R47, R64, P0 ;  /* 0x000000402f1d7207 */ /* 0x010fe40000000000 */
[----:B------:R-:W-:Y:S01]  /*201f0*/  SEL R31, R64, R47, P0 ;  /* 0x0000002f401f7207 */ /* 0x000fe20000000000 */
[----:B------:R-:W3:Y:S01]  /*20200*/  SHFL.IDX PT, R76, R76, R3, 0x1c1f ;  /* 0x001c1f034c4c7589 */ /* 0x000ee200000e0000 */
[----:B0-----:R-:W-:-:S02]  /*20210*/  SEL R41, R57, R72, P0 ;  /* 0x0000004839297207 */ /* 0x001fc40000000000 */
[----:B------:R-:W-:Y:S01]  /*20220*/  SEL R43, R72, R57, P0 ;  /* 0x00000039482b7207 */ /* 0x000fe20000000000 */
[----:B------:R-:W0:Y:S01]  /*20230*/  SHFL.IDX PT, R78, R78, R3, 0x1c1f ;  /* 0x001c1f034e4e7589 */ /* 0x000e2200000e0000 */
[----:B--2---:R-:W-:Y:S02]  /*20240*/  SEL R49, R59, R74, P0 ;  /* 0x0000004a3b317207 */ /* 0x004fe40000000000 */
[----:B------:R-:W-:Y:S01]  /*20250*/  SEL R51, R74, R59, P0 ;  /* 0x0000003b4a337207 */ /* 0x000fe20000000000 */
[----:B------:R-:W2:Y:S04]  /*20260*/  SHFL.IDX PT, R80, R80, R3, 0x1c1f ;  /* 0x001c1f0350507589 */ /* 0x000ea800000e0000 */
[----:B------:R4:W2:Y:S01]  /*20270*/  SHFL.IDX PT, R65, R65, R0, 0x1c1f ;  /* 0x001c1f0041417589 */ /* 0x0008a200000e0000 */
[----:B-1----:R-:W-:-:S02]  /*20280*/  SEL R13, R55, R70, P0 ;  /* 0x00000046370d7207 */ /* 0x002fc40000000000 */
[----:B------:R-:W-:Y:S01]  /*20290*/  SEL R15, R70, R55, P0 ;  /* 0x00000037460f7207 */ /* 0x000fe20000000000 */
[----:B----4-:R-:W-:Y:S01]  /*202a0*/  IMAD.MOV.U32 R0, RZ, RZ, RZ ;  /* 0x000000ffff007224 */ /* 0x010fe200078e00ff */
[----:B---3--:R-:W-:Y:S02]  /*202b0*/  SEL R45, R61, R76, P0 ;  /* 0x0000004c3d2d7207 */ /* 0x008fe40000000000 */
[----:B------:R-:W-:Y:S02]  /*202c0*/  SEL R47, R76, R61, P0 ;  /* 0x0000003d4c2f7207 */ /* 0x000fe40000000000 */
[----:B0-----:R-:W-:Y:S02]  /*202d0*/  SEL R57, R63, R78, P0 ;  /* 0x0000004e3f397207 */ /* 0x001fe40000000000 */
[----:B------:R-:W-:-:S07]  /*202e0*/  SEL R59, R78, R63, P0 ;  /* 0x0000003f4e3b7207 */ /* 0x000fce0000000000 */
.L_x_3592:
[----:B------:R-:W3:Y:S04]  /*202f0*/  LDL.LU R2, [R1+0x4] ;  /* 0x0000040001027983 */ /* 0x000ee80000300800 */
[----:B------:R-:W4:Y:S01]  /*20300*/  LDL.LU R54, [R1+0x8] ;  /* 0x0000080001367983 */ /* 0x000f220000300800 */
[----:B------:R-:W-:Y:S05]  /*20310*/  WARPSYNC.ALL ;  /* 0x0000000000007948 */ /* 0x000fea0003800000 */
[----:B------:R-:W-:Y:S01]  /*20320*/  BAR.SYNC.DEFER_BLOCKING 0x1, 0x100 ;  /* 0x0044000000007b1d */ /* 0x000fe20000010000 */
[----:B--2---:R-:W-:-:S02]  /*20330*/  SEL R61, R65, R80, P0 ;  /* 0x00000050413d7207 */ /* 0x004fc40000000000 */
[----:B------:R-:W-:-:S03]  /*20340*/  SEL R63, R80, R65, P0 ;  /* 0x00000041503f7207 */ /* 0x000fc60000000000 */
[----:B------:R-:W-:Y:S02]  /*20350*/  ULDC.64 UR4, c[0x0][0xbd8] ;  /* 0x0002f60000047ab9 */ /* 0x000fe40000000a00 */
[----:B------:R-:W-:-:S04]  /*20360*/  ISETP.NE.U32.AND P1, PT, RZ, UR4, PT ;  /* 0x00000004ff007c0c */ /* 0x000fc8000bf25070 */
[----:B------:R-:W-:Y:S01]  /*20370*/  ISETP.NE.AND.EX P1, PT, RZ, UR5, PT, P1 ;  /* 0x00000005ff007c0c */ /* 0x000fe2000bf25310 */
[----:B------:R-:W-:Y:S04]  /*20380*/  STSM.16.M88.4 [R75], R4 ;  /* 0x000000044b007844 */ /* 0x000fe80000000200 */
[----:B------:R0:W-:Y:S04]  /*20390*/  STSM.16.M88.4 [R85], R8 ;  /* 0x0000000855007844 */ /* 0x0001e80000000200 */
[----:B------:R-:W-:Y:S04]  /*203a0*/  STSM.16.M88.4 [R84], R24 ;  /* 0x0000001854007844 */ /* 0x000fe80000000200 */
        /* <DEDUP_REMOVED lines=9> */
[----:B------:R-:W-:-:S04]  /*20440*/  IMAD R3, R232, 0x40, R230 ;  /* 0x00000040e8037824 */ /* 0x000fc800078e02e6 */
[----:B------:R-:W-:Y:S01]  /*20450*/  IMAD.WIDE R52, R3, 0x2, R52 ;  /* 0x0000000203347825 */ /* 0x000fe200078e0234 */
[----:B------:R-:W-:Y:S01]  /*20460*/  BAR.SYNC.DEFER_BLOCKING 0x1, 0x100 ;  /* 0x0044000000007b1d */ /* 0x000fe20000010000 */
[----:B---3--:R-:W-:-:S04]  /*20470*/  IADD3 R20, P2, R2, UR4, RZ ;  /* 0x0000000402147c10 */ /* 0x008fc8000ff5e0ff */
[----:B----4-:R-:W-:Y:S01]  /*20480*/  IADD3.X R21, R54, UR5, RZ, P2, !PT ;  /* 0x0000000536157c10 */ /* 0x010fe200097fe4ff */
[----:B------:R-:W-:Y:S02]  /*20490*/  ULDC.64 UR4, c[0x0][0xbe0] ;  /* 0x0002f80000047ab9 */ /* 0x000fe40000000a00 */
[----:B------:R-:W-:Y:S02]  /*204a0*/  ISETP.NE.U32.AND P0, PT, RZ, UR4, PT ;  /* 0x00000004ff007c0c */ /* 0x000fe4000bf05070 */
[----:B------:R2:W5:Y:S01]  /*204b0*/  @P1 LDG.E R0, desc[UR54][R20.64] ;  /* 0x0000003614001981 */ /* 0x000562000c1e1900 */
[----:B0-----:R-:W-:Y:S02]  /*204c0*/  IADD3 R9, P2, R52, 0x1000, RZ ;  /* 0x0000100034097810 */ /* 0x001fe40007f5e0ff */
[----:B------:R-:W-:-:S13]  /*204d0*/  ISETP.NE.AND.EX P0, PT, RZ, UR5, PT, P0 ;  /* 0x00000005ff007c0c */ /* 0x000fda000bf05300 */
[----:B------:R-:W-:Y:S01]  /*204e0*/  @P0 IADD3 R2, P3, R2, UR4, RZ ;  /* 0x0000000402020c10 */ /* 0x000fe2000ff7e0ff */
[----:B------:R-:W-:Y:S02]  /*204f0*/  ULDC UR4, c[0x0][0xa88] ;  /* 0x0002a20000047ab9 */ /* 0x000fe40000000800 */
[----:B-1----:R-:W-:Y:S01]  /*20500*/  IMAD.U32 R60, RZ, RZ, UR4 ;  /* 0x00000004ff3c7e24 */ /* 0x002fe2000f8e00ff */
[----:B------:R-:W-:-:S05]  /*20510*/  @P0 IADD3.X R3, R54, UR5, RZ, P3, !PT ;  /* 0x0000000536030c10 */ /* 0x000fca0009ffe4ff */
[----:B------:R2:W5:Y:S01]  /*20520*/  @P0 LDG.E R60, desc[UR54][R2.64] ;  /* 0x00000036023c0981 */ /* 0x000562000c1e1900 */
[----:B------:R-:W-:Y:S05]  /*20530*/  @P0 BRA `(.L_x_3360) ;  /* 0x0000000000100947 */ /* 0x000fea0003800000 */
[----:B------:R-:W-:Y:S05]  /*20540*/  @!P1 BRA `(.L_x_3360) ;  /* 0x00000000000c9947 */ /* 0x000fea0003800000 */
[----:B--2---:R-:W2:Y:S04]  /*20550*/  LDG.E R3, desc[UR54][R20.64] ;  /* 0x0000003614037981 */ /* 0x004ea8000c1e1900 */
[----:B-----5:R-:W2:Y:S02]  /*20560*/  LDG.E R60, desc[UR54][R20.64+0x4] ;  /* 0x00000436143c7981 */ /* 0x020ea4000c1e1900 */
[----:B--2---:R-:W-:-:S07]  /*20570*/  IMAD.IADD R60, R60, 0x1, -R3 ;  /* 0x000000013c3c7824 */ /* 0x004fce00078e0a03 */
.L_x_3360:
[----:B------:R-:W3:Y:S01]  /*20580*/  LDL.LU R10, [R1+0xc] ;  /* 0x00000c00010a7983 */ /* 0x000ee20000300800 */
[----:B------:R-:W-:Y:S01]  /*20590*/  SHF.R.S32.HI R62, RZ, 0x1f, R237 ;  /* 0x0000001fff3e7819 */ /* 0x000fe200000114ed */
[----:B------:R-:W-:Y:S02]  /*205a0*/  ULDC.64 UR4, c[0x0][0xb70] ;  /* 0x0002dc0000047ab9 */ /* 0x000fe40000000a00 */
[----:B------:R-:W4:Y:S04]  /*205b0*/  LDL R6, [R1+0x44] ;  /* 0x0000440001067983 */ /* 0x000f280000100800 */
[----:B------:R-:W4:Y:S01]  /*205c0*/  LDL.LU R64, [R1+0x18] ;  /* 0x0000180001407983 */ /* 0x000f220000300800 */
[--C-:B--2--5:R-:W-:Y:S01]  /*205d0*/  SHF.R.S32.HI R3, RZ, 0x1f, R0.reuse ;  /* 0x0000001fff037819 */ /* 0x124fe20000011400 */
[----:B------:R-:W-:Y:S01]  /*205e0*/  IMAD R4, R62, UR4, RZ ;  /* 0x000000043e047c24 */ /* 0x000fe2000f8e02ff */
[----:B------:R-:W-:Y:S01]  /*205f0*/  SEL R65, R236, RZ, !P1 ;  /* 0x000000ffec417207 */ /* 0x000fe20004800000 */
[----:B------:R-:W-:Y:S01]  /*20600*/  IMAD.MOV.U32 R2, RZ, RZ, R0 ;  /* 0x000000ffff027224 */ /* 0x000fe200078e0000 */
[----:B------:R-:W-:Y:S01]  /*20610*/  LOP3.LUT R8, R9, 0x380, RZ, 0xc0, !PT ;  /* 0x0000038009087812 */ /* 0x000fe200078ec0ff */
[C---:B------:R-:W-:Y:S01]  /*20620*/  IMAD R7, R237.reuse, UR5, R4 ;  /* 0x00000005ed077c24 */ /* 0x040fe2000f8e0204 */
[----:B------:R-:W-:Y:S01]  /*20630*/  IADD3 R33, P0, R52, 0x5000, RZ ;  /* 0x0000500034217810 */ /* 0x000fe20007f1e0ff */
[----:B------:R-:W-:Y:S01]  /*20640*/  IMAD.WIDE.U32 R4, R237, UR4, R2 ;  /* 0x00000004ed047c25 */ /* 0x000fe2000f8e0002 */
[----:B------:R-:W-:Y:S01]  /*20650*/  ULDC.64 UR4, c[0x0][0xb78] ;  /* 0x0002de0000047ab9 */ /* 0x000fe20000000a00 */
[----:B------:R-:W-:-:S02]  /*20660*/  SHF.R.U64 R8, R8, 0x3, RZ ;  /* 0x0000000308087819 */ /* 0x000fc400000012ff */
[----:B------:R-:W-:Y:S02]  /*20670*/  IADD3 R13, P3, R52, 0x2000, RZ ;  /* 0x00002000340d7810 */ /* 0x000fe40007f7e0ff */
[----:B------:R-:W-:Y:S02]  /*20680*/  IADD3 R5, R5, R7, RZ ;  /* 0x0000000705057210 */ /* 0x000fe40007ffe0ff */
[----:B------:R-:W-:Y:S01]  /*20690*/  LOP3.LUT R8, R8, R9, RZ, 0x3c, !PT ;  /* 0x0000000908087212 */ /* 0x000fe200078e3cff */
[----:B------:R-:W-:Y:S01]  /*206a0*/  IMAD.X R9, RZ, RZ, R53, P2 ;  /* 0x000000ffff097224 */ /* 0x000fe200010e0635 */
[C---:B------:R-:W-:Y:S01]  /*206b0*/  IADD3 R25, P4, R52.reuse, 0x3000, RZ ;  /* 0x0000300034197810 */ /* 0x040fe20007f9e0ff */
[----:B------:R-:W-:Y:S01]  /*206c0*/  IMAD.WIDE.U32 R4, R65, UR4, R4 ;  /* 0x0000000441047c25 */ /* 0x000fe2000f8e0004 */
[C---:B------:R-:W-:Y:S02]  /*206d0*/  IADD3 R29, P5, R52.reuse, 0x4000, RZ ;  /* 0x00004000341d7810 */ /* 0x040fe40007fbe0ff */
[----:B------:R-:W-:-:S02]  /*206e0*/  IADD3 R41, P2, R52, 0x7000, RZ ;  /* 0x0000700034297810 */ /* 0x000fc40007f5e0ff */
[----:B------:R-:W-:Y:S02]  /*206f0*/  LOP3.LUT R32, R33, 0x380, RZ, 0xc0, !PT ;  /* 0x0000038021207812 */ /* 0x000fe400078ec0ff */
[----:B------:R-:W-:Y:S02]  /*20700*/  LOP3.LUT R12, R13, 0x380, RZ, 0xc0, !PT ;  /* 0x000003800d0c7812 */ /* 0x000fe400078ec0ff */
[----:B------:R-:W-:Y:S02]  /*20710*/  LOP3.LUT R24, R25, 0x380, RZ, 0xc0, !PT ;  /* 0x0000038019187812 */ /* 0x000fe400078ec0ff */
[----:B------:R-:W-:Y:S02]  /*20720*/  LOP3.LUT R28, R29, 0x380, RZ, 0xc0, !PT ;  /* 0x000003801d1c7812 */ /* 0x000fe400078ec0ff */
[----:B------:R-:W-:Y:S02]  /*20730*/  LOP3.LUT R40, R41, 0x380, RZ, 0xc0, !PT ;  /* 0x0000038029287812 */ /* 0x000fe400078ec0ff */
[----:B------:R-:W-:-:S02]  /*20740*/  SHF.R.U64 R32, R32, 0x3, RZ ;  /* 0x0000000320207819 */ /* 0x000fc400000012ff */
[----:B------:R-:W-:Y:S02]  /*20750*/  SHF.R.U64 R12, R12, 0x3, RZ ;  /* 0x000000030c0c7819 */ /* 0x000fe400000012ff */
        /* <DEDUP_REMOVED lines=9> */
[----:B------:R-:W-:-:S02]  /*207f0*/  LOP3.LUT R28, R28, R29, RZ, 0x3c, !PT ;  /* 0x0000001d1c1c7212 */ /* 0x000fc400078e3cff */
[----:B------:R-:W-:Y:S01]  /*20800*/  LOP3.LUT R40, R40, R41, RZ, 0x3c, !PT ;  /* 0x0000002928287212 */ /* 0x000fe200078e3cff */
[----:B------:R-:W-:Y:S01]  /*20810*/  IMAD.X R41, RZ, RZ, R53, P2 ;  /* 0x000000ffff297224 */ /* 0x000fe200010e0635 */
[----:B------:R-:W-:Y:S02]  /*20820*/  IADD3.X R29, RZ, R53, RZ, P5, !PT ;  /* 0x00000035ff1d7210 */ /* 0x000fe40002ffe4ff */
[C---:B------:R-:W-:Y:S02]  /*20830*/  IADD3 R45, P3, R52.reuse, 0x8000, RZ ;  /* 0x00008000342d7810 */ /* 0x040fe40007f7e0ff */
[C---:B------:R-:W-:Y:S02]  /*20840*/  IADD3 R49, P4, R52.reuse, 0x9000, RZ ;  /* 0x0000900034317810 */ /* 0x040fe40007f9e0ff */
[----:B------:R-:W-:Y:S02]  /*20850*/  IADD3 R55, P5, R52, 0xa000, RZ ;  /* 0x0000a00034377810 */ /* 0x000fe40007fbe0ff */
[----:B------:R-:W-:-:S02]  /*20860*/  LOP3.LUT R44, R45, 0x380, RZ, 0xc0, !PT ;  /* 0x000003802d2c7812 */ /* 0x000fc400078ec0ff */
[----:B------:R-:W-:Y:S02]  /*20870*/  LOP3.LUT R48, R49, 0x380, RZ, 0xc0, !PT ;  /* 0x0000038031307812 */ /* 0x000fe400078ec0ff */
[----:B------:R-:W-:Y:S02]  /*20880*/  LOP3.LUT R54, R55, 0x380, RZ, 0xc0, !PT ;  /* 0x0000038037367812 */ /* 0x000fe400078ec0ff */
[----:B------:R-:W-:Y:S02]  /*20890*/  SHF.R.U64 R44, R44, 0x3, RZ ;  /* 0x000000032c2c7819 */ /* 0x000fe400000012ff */
[----:B------:R-:W-:Y:S02]  /*208a0*/  SHF.R.U64 R48, R48, 0x3, RZ ;  /* 0x0000000330307819 */ /* 0x000fe400000012ff */
[----:B------:R-:W-:Y:S02]  /*208b0*/  SHF.R.U64 R54, R54, 0x3, RZ ;  /* 0x0000000336367819 */ /* 0x000fe400000012ff */
[----:B------:R-:W-:-:S02]  /*208c0*/  LOP3.LUT R44, R44, R45, RZ, 0x3c, !PT ;  /* 0x0000002d2c2c7212 */ /* 0x000fc400078e3cff */
[----:B------:R-:W-:Y:S01]  /*208d0*/  LOP3.LUT R48, R48, R49, RZ, 0x3c, !PT ;  /* 0x0000003130307212 */ /* 0x000fe200078e3cff */
[--C-:B------:R-:W-:Y:S01]  /*208e0*/  IMAD.X R49, RZ, RZ, R53.reuse, P4 ;  /* 0x000000ffff317224 */ /* 0x100fe200020e0635 */
[----:B------:R-:W-:Y:S01]  /*208f0*/  LOP3.LUT R54, R54, R55, RZ, 0x3c, !PT ;  /* 0x0000003736367212 */ /* 0x000fe200078e3cff */
[----:B------:R-:W-:Y:S01]  /*20900*/  IMAD.X R55, RZ, RZ, R53, P5 ;  /* 0x000000ffff377224 */ /* 0x000fe200028e0635 */
[----:B------:R-:W-:Y:S02]  /*20910*/  IADD3.X R45, RZ, R53, RZ, P3, !PT ;  /* 0x00000035ff2d7210 */ /* 0x000fe40001ffe4ff */
[----:B------:R-:W-:Y:S02]  /*20920*/  SHF.R.S32.HI R231, RZ, 0x1f, R230 ;  /* 0x0000001fffe77819 */ /* 0x000fe400000114e6 */
[----:B------:R-:W-:Y:S01]  /*20930*/  SHF.R.S32.HI R233, RZ, 0x1f, R232 ;  /* 0x0000001fffe97819 */ /* 0x000fe200000114e8 */
[----:B------:R-:W-:Y:S01]  /*20940*/  BSSY B1, `(.L_x_3361) ;  /* 0x0000066000017945 */ /* 0x000fe20003800000 */
[----:B---3--:R-:W-:-:S02]  /*20950*/  SEL R63, R10, RZ, !P1 ;  /* 0x000000ff0a3f7207 */ /* 0x008fc40004800000 */
[----:B------:R-:W0:Y:S03]  /*20960*/  S2R R10, SR_TID.X ;  /* 0x00000000000a7919 */ /* 0x000e260000002100 */
[----:B------:R-:W-:Y:S02]  /*20970*/  IMAD R2, R63, UR4, RZ ;  /* 0x000000043f027c24 */ /* 0x000fe4000f8e02ff */
[----:B----4-:R-:W-:Y:S02]  /*20980*/  IMAD R11, R64, 0x80, R6 ;  /* 0x00000080400b7824 */ /* 0x010fe400078e0206 */
[----:B------:R-:W-:Y:S01]  /*20990*/  IMAD R6, R65, UR5, R2 ;  /* 0x0000000541067c24 */ /* 0x000fe2000f8e0202 */
[----:B------:R-:W-:Y:S02]  /*209a0*/  ULDC.64 UR4, c[0x0][0xb40] ;  /* 0x0002d00000047ab9 */ /* 0x000fe40000000a00 */
[----:B------:R-:W-:-:S02]  /*209b0*/  SHF.R.S32.HI R7, RZ, 0x1f, R11 ;  /* 0x0000001fff077819 */ /* 0x000fc4000001140b */
[----:B------:R-:W-:-:S04]  /*209c0*/  IADD3 R2, P1, R11, R4, RZ ;  /* 0x000000040b027210 */ /* 0x000fc80007f3e0ff */
[----:B------:R-:W-:Y:S01]  /*209d0*/  IADD3.X R7, R7, R5, R6, P1, !PT ;  /* 0x0000000507077210 */ /* 0x000fe20000ffe406 */
[----:B------:R-:W-:Y:S01]  /*209e0*/  VIADD R5, R11, 0x8 ;  /* 0x000000080b057836 */ /* 0x000fe20000000000 */
[----:B------:R-:W-:-:S04]  /*209f0*/  LEA R20, P1, R2, UR4, 0x2 ;  /* 0x0000000402147c11 */ /* 0x000fc8000f8210ff */
[----:B------:R-:W-:Y:S01]  /*20a00*/  LEA.HI.X R21, R2, UR5, R7, 0x2, P1 ;  /* 0x0000000502157c11 */ /* 0x000fe200088f1407 */
[----:B------:R-:W-:Y:S01]  /*20a10*/  ULDC.64 UR4, c[0x0][0xaa0] ;  /* 0x0002a80000047ab9 */ /* 0x000fe20000000a00 */
[C---:B------:R-:W-:Y:S02]  /*20a20*/  IADD3 R37, P1, R52.reuse, 0x6000, RZ ;  /* 0x0000600034257810 */ /* 0x040fe40007f3e0ff */
[C---:B------:R-:W-:Y:S02]  /*20a30*/  LOP3.LUT R2, R52.reuse, 0x380, RZ, 0xc0, !PT ;  /* 0x0000038034027812 */ /* 0x040fe400078ec0ff */
[----:B------:R-:W-:Y:S02]  /*20a40*/  LOP3.LUT R36, R37, 0x380, RZ, 0xc0, !PT ;  /* 0x0000038025247812 */ /* 0x000fe400078ec0ff */
[----:B------:R-:W-:Y:S01]  /*20a50*/  IADD3 R7, P2, R52, 0xb000, RZ ;  /* 0x0000b00034077810 */ /* 0x000fe20007f5e0ff */
[----:B0-----:R-:W-:Y:S01]  /*20a60*/  VIADD R14, R10, 0xffffff80 ;  /* 0xffffff800a0e7836 */ /* 0x001fe20000000000 */
[----:B------:R-:W-:-:S03]  /*20a70*/  SHF.R.U64 R36, R36, 0x3, RZ ;  /* 0x0000000324247819 */ /* 0x000fc600000012ff */
[--C-:B------:R-:W-:Y:S01]  /*20a80*/  IMAD.X R57, RZ, RZ, R53.reuse, P2 ;  /* 0x000000ffff397224 */ /* 0x100fe200010e0635 */
[----:B------:R-:W-:Y:S02]  /*20a90*/  SHF.R.S32.HI R10, RZ, 0x1f, R14 ;  /* 0x0000001fff0a7819 */ /* 0x000fe4000001140e */
[----:B------:R-:W-:Y:S01]  /*20aa0*/  LOP3.LUT R36, R36, R37, RZ, 0x3c, !PT ;  /* 0x0000002524247212 */ /* 0x000fe200078e3cff */
[----:B------:R-:W-:Y:S01]  /*20ab0*/  IMAD.X R37, RZ, RZ, R53, P1 ;  /* 0x000000ffff257224 */ /* 0x000fe200008e0635 */
[----:B------:R-:W-:-:S04]  /*20ac0*/  LEA.HI R10, R10, R14, RZ, 0x7 ;  /* 0x0000000e0a0a7211 */ /* 0x000fc800078f38ff */
[----:B------:R-:W-:-:S05]  /*20ad0*/  LOP3.LUT R10, R10, 0xffffff80, RZ, 0xc0, !PT ;  /* 0xffffff800a0a7812 */ /* 0x000fca00078ec0ff */
[----:B------:R-:W-:-:S05]  /*20ae0*/  IMAD.IADD R10, R14, 0x1, -R10 ;  /* 0x000000010e0a7824 */ /* 0x000fca00078e0a0a */
[----:B------:R-:W-:-:S04]  /*20af0*/  LOP3.LUT P0, RZ, R10, 0x3, RZ, 0xc0, !PT ;  /* 0x000000030aff7812 */ /* 0x000fc8000780c0ff */
[-C--:B------:R-:W-:Y:S02]  /*20b00*/  ISETP.GE.OR P1, PT, R11, R60.reuse, P0 ;  /* 0x0000003c0b00720c */ /* 0x080fe40000726670 */
[----:B------:R-:W-:Y:S02]  /*20b10*/  ISETP.GE.OR P0, PT, R5, R60, P0 ;  /* 0x0000003c0500720c */ /* 0x000fe40000706670 */
[----:B------:R-:W-:Y:S02]  /*20b20*/  SHF.R.U64 R5, R2, 0x3, RZ ;  /* 0x0000000302057819 */ /* 0x000fe400000012ff */
[----:B------:R-:W-:Y:S02]  /*20b30*/  LOP3.LUT R2, R7, 0x380, RZ, 0xc0, !PT ;  /* 0x0000038007027812 */ /* 0x000fe400078ec0ff */
[----:B------:R-:W-:Y:S01]  /*20b40*/  LOP3.LUT R4, R5, R52, RZ, 0x3c, !PT ;  /* 0x0000003405047212 */ /* 0x000fe200078e3cff */
[----:B------:R-:W-:Y:S01]  /*20b50*/  IMAD.MOV.U32 R5, RZ, RZ, R53 ;  /* 0x000000ffff057224 */ /* 0x000fe200078e0035 */
[----:B------:R-:W-:-:S03]  /*20b60*/  SHF.R.U64 R2, R2, 0x3, RZ ;  /* 0x0000000302027819 */ /* 0x000fc600000012ff */
[----:B------:R-:W-:Y:S01]  /*20b70*/  @!P1 STG.E desc[UR54][R20.64], R120 ;  /* 0x0000007814009986 */ /* 0x000fe2000c101936 */
[----:B------:R-:W-:-:S03]  /*20b80*/  LOP3.LUT R56, R2, R7, RZ, 0x3c, !PT ;  /* 0x0000000702387212 */ /* 0x000fc600078e3cff */
[----:B------:R0:W-:Y:S04]  /*20b90*/  @!P0 STG.E desc[UR54][R20.64+0x20], R121 ;  /* 0x0000207914008986 */ /* 0x0001e8000c101936 */
        /* <DEDUP_REMOVED lines=12> */
[----:B0-----:R-:W-:-:S02]  /*20c60*/  IMAD R21, R3, UR4, RZ ;  /* 0x0000000403157c24 */ /* 0x001fc4000f8e02ff */
        /* <DEDUP_REMOVED lines=9> */
[----:B------:R-:W-:Y:S01]  /*20d00*/  IMAD R67, R64, -0x80, R60 ;  /* 0xffffff8040437824 */ /* 0x000fe200078e023c */
[----:B------:R-:W-:Y:S01]  /*20d10*/  IADD3 R0, R232, 0x20, RZ ;  /* 0x00000020e8007810 */ /* 0x000fe20007ffe0ff */
[----:B------:R-:W-:-:S02]  /*20d20*/  IMAD.IADD R3, R3, 0x1, R21 ;  /* 0x0000000103037824 */ /* 0x000fc400078e0215 */
[----:B------:R-:W-:Y:S01]  /*20d30*/  IMAD R62, R62, UR4, RZ ;  /* 0x000000043e3e7c24 */ /* 0x000fe2000f8e02ff */
[CC--:B------:R-:W-:Y:S01]  /*20d40*/  ISETP.GE.AND P3, PT, R232.reuse, R67.reuse, PT ;  /* 0x00000043e800720c */ /* 0x0c0fe20003f66270 */
[----:B------:R-:W-:Y:S01]  /*20d50*/  VIADD R20, R232, 0x40 ;  /* 0x00000040e8147836 */ /* 0x000fe20000000000 */
[-C--:B------:R-:W-:Y:S01]  /*20d60*/  ISETP.GE.AND P0, PT, R0, R67.reuse, PT ;  /* 0x000000430000720c */ /* 0x080fe20003f06270 */
[C---:B------:R-:W-:Y:S02]  /*20d70*/  IMAD R61, R237.reuse, UR5, R62 ;  /* 0x00000005ed3d7c24 */ /* 0x040fe4000f8e023e */
[----:B------:R-:W-:Y:S01]  /*20d80*/  IMAD.WIDE.U32 R2, R237, UR4, R2 ;  /* 0x00000004ed027c25 */ /* 0x000fe2000f8e0002 */
[----:B------:R-:W-:Y:S01]  /*20d90*/  ULDC.64 UR4, c[0x0][0xae8] ;  /* 0x0002ba0000047ab9 */ /* 0x000fe20000000a00 */
[----:B------:R-:W-:Y:S02]  /*20da0*/  ISETP.GE.AND P1, PT, R20, R67, PT ;  /* 0x000000431400720c */ /* 0x000fe40003f26270 */
[----:B------:R-:W-:-:S02]  /*20db0*/  VIADD R0, R18, 0x33420 ;  /* 0x0003342012007836 */ /* 0x000fc40000000000 */
[----:B------:R-:W-:Y:S02]  /*20dc0*/  IMAD.IADD R3, R3, 0x1, R61 ;  /* 0x0000000103037824 */ /* 0x000fe400078e023d */
[----:B------:R-:W-:Y:S01]  /*20dd0*/  IMAD R20, R63, UR4, RZ ;  /* 0x000000043f147c24 */ /* 0x000fe2000f8e02ff */
[----:B------:R-:W-:Y:S01]  /*20de0*/  PRMT R0, RZ, 0x654, R0 ;  /* 0x00000654ff007816 */ /* 0x000fe20000000000 */
[----:B------:R-:W-:Y:S02]  /*20df0*/  VIADD R21, R232, 0x60 ;  /* 0x00000060e8157836 */ /* 0x000fe40000000000 */
[C---:B------:R-:W-:Y:S01]  /*20e00*/  IMAD R63, R65.reuse, UR5, R20 ;  /* 0x00000005413f7c24 */ /* 0x040fe2000f8e0214 */
[----:B0-----:R0:W-:Y:S01]  /*20e10*/  SYNCS.ARRIVE.TRANS64.RED.A1T0 RZ, [R0+URZ], RZ ;  /* 0x000000ff00ff79a7 */ /* 0x0011e2000810043f */
[----:B------:R-:W-:Y:S01]  /*20e20*/  IMAD.WIDE.U32 R60, R65, UR4, R2 ;  /* 0x00000004413c7c25 */ /* 0x000fe2000f8e0002 */
[----:B------:R-:W-:-:S03]  /*20e30*/  ISETP.GE.AND P2, PT, R21, R67, PT ;  /* 0x000000431500720c */ /* 0x000fc60003f46270 */
[----:B------:R-:W-:-:S04]  /*20e40*/  IMAD.WIDE R20, R64, 0x80, R232 ;  /* 0x0000008040147825 */ /* 0x000fc800078e02e8 */
[----:B------:R-:W-:Y:S01]  /*20e50*/  IMAD.IADD R65, R61, 0x1, R63 ;  /* 0x000000013d417824 */ /* 0x000fe200078e023f */
[----:B0-----:R-:W-:Y:S06]  /*20e60*/  @P3 BRA `(.L_x_3362) ;  /* 0x00000000004c3947 */ /* 0x001fec0003800000 */
[----:B------:R-:W-:Y:S01]  /*20e70*/  ULDC.64 UR4, c[0x0][0xad8] ;  /* 0x0002b60000047ab9 */ /* 0x000fe20000000a00 */
[----:B------:R-:W-:Y:S01]  /*20e80*/  MOV R2, R60 ;  /* 0x0000003c00027202 */ /* 0x000fe20000000f00 */
[----:B------:R-:W-:Y:S01]  /*20e90*/  IMAD R63, R21, UR4, RZ ;  /* 0x00000004153f7c24 */ /* 0x000fe2000f8e02ff */
[----:B------:R-:W-:Y:S01]  /*20ea0*/  ULDC.64 UR6, c[0x0][0xa80] ;  /* 0x0002a00000067ab9 */ /* 0x000fe20000000a00 */
[----:B------:R-:W-:Y:S02]  /*20eb0*/  IMAD.MOV.U32 R3, RZ, RZ, R65 ;  /* 0x000000ffff037224 */ /* 0x000fe400078e0041 */
[C---:B------:R-:W-:Y:S02]  /*20ec0*/  IMAD R63, R20.reuse, UR5, R63 ;  /* 0x00000005143f7c24 */ /* 0x040fe4000f8e023f */
[----:B------:R-:W-:Y:S01]  /*20ed0*/  IMAD.WIDE.U32 R2, R20, UR4, R2 ;  /* 0x0000000414027c25 */ /* 0x000fe2000f8e0002 */
[----:B------:R-:W-:Y:S02]  /*20ee0*/  ULDC UR4, c[0x0][0xa8c] ;  /* 0x0002a30000047ab9 */ /* 0x000fe40000000800 */
[----:B------:R-:W-:Y:S01]  /*20ef0*/  ISETP.GE.AND P4, PT, R230, UR4, PT ;  /* 0x00000004e6007c0c */ /* 0x000fe2000bf86270 */
[----:B------:R-:W-:Y:S01]  /*20f00*/  IMAD.IADD R3, R3, 0x1, R63 ;  /* 0x0000000103037824 */ /* 0x000fe200078e023f */
[----:B------:R-:W-:Y:S01]  /*20f10*/  LEA R62, P5, R2, UR6, 0x1 ;  /* 0x00000006023e7c11 */ /* 0x000fe2000f8a08ff */
[----:B------:R-:W-:-:S02]  /*20f20*/  VIADD R0, R230, 0x40 ;  /* 0x00000040e6007836 */ /* 0x000fc40000000000 */
[----:B------:R-:W-:Y:S01]  /*20f30*/  VIADD R64, R230, 0x80 ;  /* 0x00000080e6407836 */ /* 0x000fe20000000000 */
[----:B------:R-:W-:Y:S02]  /*20f40*/  LEA.HI.X R63, R2, UR7, R3, 0x1, P5 ;  /* 0x00000007023f7c11 */ /* 0x000fe4000a8f0c03 */
[----:B------:R-:W-:Y:S02]  /*20f50*/  ISETP.GE.AND P3, PT, R0, UR4, PT ;  /* 0x0000000400007c0c */ /* 0x000fe4000bf66270 */
[----:B------:R-:W-:-:S03]  /*20f60*/  ISETP.GE.AND P5, PT, R64, UR4, PT ;  /* 0x0000000440007c0c */ /* 0x000fc6000bfa6270 */
[----:B-----5:R0:W-:Y:S08]  /*20f70*/  @!P4 STG.E.128 desc[UR54][R62.64], R4 ;  /* 0x000000043e00c986 */ /* 0x0201f0000c101d36 */
[----:B------:R0:W-:Y:S04]  /*20f80*/  @!P3 STG.E.128 desc[UR54][R62.64+0x80], R28 ;  /* 0x0000801c3e00b986 */ /* 0x0001e8000c101d36 */
[----:B------:R0:W-:Y:S02]  /*20f90*/  @!P5 STG.E.128 desc[UR54][R62.64+0x100], R44 ;  /* 0x0001002c3e00d986 */ /* 0x0001e4000c101d36 */
.L_x_3362:
[----:B------:R-:W-:Y:S05]  /*20fa0*/  BSYNC B1 ;  /* 0x0000000000017941 */ /* 0x000fea0003800000 */
.L_x_3361:
[----:B------:R-:W-:Y:S04]  /*20fb0*/  BSSY B1, `(.L_x_3363) ;  /* 0x0000017000017945 */ /* 0x000fe80003800000 */
[----:B------:R-:W-:Y:S05]  /*20fc0*/  @P0 BRA `(.L_x_3364) ;  /* 0x0000000000540947 */ /* 0x000fea0003800000 */
[----:B0----5:R-:W-:Y:S01]  /*20fd0*/  IADD3 R5, P0, R20, 0x20, RZ ;  /* 0x0000002014057810 */ /* 0x021fe20007f1e0ff */
[----:B------:R-:W-:Y:S01]  /*20fe0*/  ULDC UR4, c[0x0][0xa8c] ;  /* 0x0002a30000047ab9 */ /* 0x000fe20000000800 */
[C---:B------:R-:W-:Y:S01]  /*20ff0*/  IADD3 R2, R230.reuse, 0x40, RZ ;  /* 0x00000040e6027810 */ /* 0x040fe20007ffe0ff */
        /* <DEDUP_REMOVED lines=18> */
.L_x_3364:
[----:B------:R-:W-:Y:S05]  /*21120*/  BSYNC B1 ;  /* 0x0000000000017941 */ /* 0x000fea0003800000 */
.L_x_3363:
[----:B------:R-:W-:Y:S04]  /*21130*/  BSSY B1, `(.L_x_3365) ;  /* 0x0000017000017945 */ /* 0x000fe80003800000 */
[----:B------:R-:W-:Y:S05]  /*21140*/  @P1 BRA `(.L_x_3366) ;  /* 0x0000000000541947 */ /* 0x000fea0003800000 */
[----:B01---5:R-:W-:Y:S01]  /*21150*/  IADD3 R5, P0, R20, 0x40, RZ ;  /* 0x0000004014057810 */ /* 0x023fe20007f1e0ff */
        /* <DEDUP_REMOVED lines=20> */
.L_x_3366:
[----:B------:R-:W-:Y:S05]  /*212a0*/  BSYNC B1 ;  /* 0x0000000000017941 */ /* 0x000fea0003800000 */
.L_x_3365:
[----:B------:R-:W-:Y:S05]  /*212b0*/  @P2 BRA `(.L_x_3367) ;  /* 0x0000000c00182947 */ /* 0x000fea0003800000 */
[----:B012--5:R-:W-:Y:S01]  /*212c0*/  IADD3 R5, P0, R20, 0x60, RZ ;  /* 0x0000006014057810 */ /* 0x027fe20007f1e0ff */
[----:B------:R-:W-:Y:S01]  /*212d0*/  ULDC.64 UR4, c[0x0][0xad8] ;  /* 0x0002b60000047ab9 */ /* 0x000fe20000000a00 */
[----:B------:R-:W-:Y:S01]  /*212e0*/  MOV R2, R60 ;  /* 0x0000003c00027202 */ /* 0x000fe20000000f00 */
[----:B------:R-:W-:Y:S01]  /*212f0*/  IMAD.MOV.U32 R3, RZ, RZ, R65 ;  /* 0x000000ffff037224 */ /* 0x000fe200078e0041 */
[----:B------:R-:W-:Y:S01]  /*21300*/  ULDC.64 UR6, c[0x0][0xa80] ;  /* 0x0002a00000067ab9 */ /* 0x000fe20000000a00 */
[----:B------:R-:W-:Y:S02]  /*21310*/  IMAD.X R20, RZ, RZ, R21, P0 ;  /* 0x000000ffff147224 */ /* 0x000fe400000e0615 */
[----:B------:R-:W-:Y:S02]  /*21320*/  VIADD R0, R230, 0x40 ;  /* 0x00000040e6007836 */ /* 0x000fe40000000000 */
[----:B------:R-:W-:Y:S02]  /*21330*/  IMAD R20, R20, UR4, RZ ;  /* 0x0000000414147c24 */ /* 0x000fe4000f8e02ff */
[----:B------:R-:W-:Y:S01]  /*21340*/  IMAD.WIDE.U32 R2, R5, UR4, R2 ;  /* 0x0000000405027c25 */ /* 0x000fe2000f8e0002 */
[----:B------:R-:W-:-:S02]  /*21350*/  ULDC UR4, c[0x0][0xa8c] ;  /* 0x0002a30000047ab9 */ /* 0x000fc40000000800 */
[----:B------:R-:W-:Y:S01]  /*21360*/  ISETP.GE.AND P1, PT, R230, UR4, PT ;  /* 0x00000004e6007c0c */ /* 0x000fe2000bf26270 */
[----:B------:R-:W-:Y:S01]  /*21370*/  IMAD R5, R5, UR5, R20 ;  /* 0x0000000505057c24 */ /* 0x000fe2000f8e0214 */
[----:B------:R-:W-:Y:S01]  /*21380*/  ISETP.GE.AND P2, PT, R0, UR4, PT ;  /* 0x0000000400007c0c */ /* 0x000fe2000bf46270 */
[----:B------:R-:W-:Y:S01]  /*21390*/  VIADD R0, R230, 0x80 ;  /* 0x00000080e6007836 */ /* 0x000fe20000000000 */
[----:B------:R-:W-:Y:S01]  /*213a0*/  LEA R4, P0, R2, UR6, 0x1 ;  /* 0x0000000602047c11 */ /* 0x000fe2000f8008ff */
[----:B------:R-:W-:-:S05]  /*213b0*/  IMAD.IADD R3, R3, 0x1, R5 ;  /* 0x0000000103037824 */ /* 0x000fca00078e0205 */
[----:B------:R-:W-:Y:S02]  /*213c0*/  LEA.HI.X R5, R2, UR7, R3, 0x1, P0 ;  /* 0x0000000702057c11 */ /* 0x000fe400080f0c03 */
[----:B------:R-:W-:-:S03]  /*213d0*/  ISETP.GE.AND P0, PT, R0, UR4, PT ;  /* 0x0000000400007c0c */ /* 0x000fc6000bf06270 */
[----:B------:R3:W-:Y:S04]  /*213e0*/  @!P1 STG.E.128 desc[UR54][R4.64], R24 ;  /* 0x0000001804009986 */ /* 0x0007e8000c101d36 */
[----:B------:R3:W-:Y:S06]  /*213f0*/  @!P2 STG.E.128 desc[UR54][R4.64+0x80], R40 ;  /* 0x000080280400a986 */ /* 0x0007ec000c101d36 */
[----:B------:R-:W-:Y:S05]  /*21400*/  @P0 BRA `(.L_x_3367) ;  /* 0x0000000800c40947 */ /* 0x000fea0003800000 */
[----:B------:R4:W-:Y:S01]  /*21410*/  STG.E.128 desc[UR54][R4.64+0x100], R56 ;  /* 0x0001003804007986 */ /* 0x0009e2000c101d36 */
[----:B------:R-:W-:Y:S05]  /*21420*/  BRA `(.L_x_3367) ;  /* 0x0000000800bc7947 */ /* 0x000fea0003800000 */
.L_x_3358:
[----:B------:R-:W2:Y:S01]  /*21430*/  LDL.LU R4, [R1+0x4] ;  /* 0x0000040001047983 */ /* 0x000ea20000300800 */
[----:B------:R-:W-:-:S03]  /*21440*/  ULDC.64 UR4, c[0x0][0xbd8] ;  /* 0x0002f60000047ab9 */ /* 0x000fc60000000a00 */
[----:B------:R-:W3:Y:S01]  /*21450*/  LDL.LU R0, [R1+0x8] ;  /* 0x0000080001007983 */ /* 0x000ee20000300800 */
[----:B------:R-:W-:Y:S01]  /*21460*/  ISETP.NE.U32.AND P0, PT, RZ, UR4, PT ;  /* 0x00000004ff007c0c */ /* 0x000fe2000bf05070 */
[----:B------:R-:W-:-:S03]  /*21470*/  IMAD.MOV.U32 R7, RZ, RZ, RZ ;  /* 0x000000ffff077224 */ /* 0x000fc600078e00ff */
[----:B------:R-:W-:Y:S02]  /*21480*/  ISETP.NE.AND.EX P0, PT, RZ, UR5, PT, P0 ;  /* 0x00000005ff007c0c */ /* 0x000fe4000bf05300 */
[----:B--2---:R-:W-:-:S04]  /*21490*/  IADD3 R2, P1, R4, UR4, RZ ;  /* 0x0000000404027c10 */ /* 0x004fc8000ff3e0ff */
[----:B---3--:R-:W-:Y:S01]  /*214a0*/  IADD3.X R3, R0, UR5, RZ, P1, !PT ;  /* 0x0000000500037c10 */ /* 0x008fe20008ffe4ff */
[----:B------:R-:W-:Y:S02]  /*214b0*/  ULDC.64 UR4, c[0x0][0xbe0] ;  /* 0x0002f80000047ab9 */ /* 0x000fe40000000a00 */
[----:B------:R-:W-:-:S04]  /*214c0*/  ISETP.NE.U32.AND P1, PT, RZ, UR4, PT ;  /* 0x00000004ff007c0c */ /* 0x000fc8000bf25070 */
[----:B------:R2:W5:Y:S01]  /*214d0*/  @P0 LDG.E R7, desc[UR54][R2.64] ;  /* 0x0000003602070981 */ /* 0x000562000c1e1900 */
[----:B------:R-:W-:Y:S01]  /*214e0*/  ISETP.NE.AND.EX P1, PT, RZ, UR5, PT, P1 ;  /* 0x00000005ff007c0c */ /* 0x000fe2000bf25310 */
[----:B------:R-:W3:-:S12]  /*214f0*/  S2R R6, SR_TID.X ;  /* 0x0000000000067919 */ /* 0x000ed80000002100 */
[----:B------:R-:W-:Y:S01]  /*21500*/  @P1 IADD3 R4, P2, R4, UR4, RZ ;  /* 0x0000000404041c10 */ /* 0x000fe2000ff5e0ff */
[----:B------:R-:W-:-:S03]  /*21510*/  ULDC UR4, c[0x0][0xa88] ;  /* 0x0002a20000047ab9 */ /* 0x000fc60000000800 */
[----:B------:R-:W-:Y:S01]  /*21520*/  @P1 IADD3.X R5, R0, UR5, RZ, P2, !PT ;  /* 0x0000000500051c10 */ /* 0x000fe200097fe4ff */
[----:B------:R-:W-:-:S06]  /*21530*/  IMAD.U32 R0, RZ, RZ, UR4 ;  /* 0x00000004ff007e24 */ /* 0x000fcc000f8e00ff */
[----:B------:R2:W5:Y:S01]  /*21540*/  @P1 LDG.E R0, desc[UR54][R4.64] ;  /* 0x0000003604001981 */ /* 0x000562000c1e1900 */
[----:B---3--:R-:W-:-:S04]  /*21550*/  IADD3 R6, R6, -0x80, RZ ;  /* 0xffffff8006067810 */ /* 0x008fc80007ffe0ff */
[----:B------:R-:W-:Y:S01]  /*21560*/  ISETP.GE.AND P2, PT, R6, 0x80, PT ;  /* 0x000000800600780c */ /* 0x000fe20003f46270 */
[----:B--2---:R-:W-:-:S12]  /*21570*/  @P1 BRA `(.L_x_3368) ;  /* 0x0000000000101947 */ /* 0x004fd80003800000 */
[----:B------:R-:W-:Y:S05]  /*21580*/  @!P0 BRA `(.L_x_3368) ;  /* 0x00000000000c8947 */ /* 0x000fea0003800000 */
[----:B------:R-:W2:Y:S04]  /*21590*/  LDG.E R5, desc[UR54][R2.64] ;  /* 0x0000003602057981 */ /* 0x000ea8000c1e1900 */
[----:B-----5:R-:W2:Y:S02]  /*215a0*/  LDG.E R0, desc[UR54][R2.64+0x4] ;  /* 0x0000043602007981 */ /* 0x020ea4000c1e1900 */
[----:B--2---:R-:W-:-:S07]  /*215b0*/  IMAD.IADD R0, R0, 0x1, -R5 ;  /* 0x0000000100007824 */ /* 0x004fce00078e0a05 */
.L_x_3368:
[----:B------:R-:W2:Y:S04]  /*215c0*/  LDL.LU R2, [R1+0xc] ;  /* 0x00000c0001027983 */ /* 0x000ea80000300800 */
[----:B------:R3:W5:Y:S01]  /*215d0*/  LDL R10, [R1+0x18] ;  /* 0x00001800010a7983 */ /* 0x0007620000100800 */
[----:B------:R-:W-:Y:S01]  /*215e0*/  BSSY B1, `(.L_x_3369) ;  /* 0x000001d000017945 */ /* 0x000fe20003800000 */
[----:B------:R-:W-:Y:S02]  /*215f0*/  SHF.R.S32.HI R8, RZ, 0x1f, R237 ;  /* 0x0000001fff087819 */ /* 0x000fe400000114ed */
[----:B------:R-:W-:Y:S02]  /*21600*/  SHF.R.S32.HI R231, RZ, 0x1f, R230 ;  /* 0x0000001fffe77819 */ /* 0x000fe400000114e6 */
[----:B------:R-:W-:-:S02]  /*21610*/  SEL R13, R236, RZ, !P0 ;  /* 0x000000ffec0d7207 */ /* 0x000fc40004000000 */
[----:B-----5:R-:W-:Y:S02]  /*21620*/  SHF.R.S32.HI R6, RZ, 0x1f, R7 ;  /* 0x0000001fff067819 */ /* 0x020fe40000011407 */
[----:B--2---:R-:W-:Y:S01]  /*21630*/  SEL R9, R2, RZ, !P0 ;  /* 0x000000ff02097207 */ /* 0x004fe20004000000 */
[----:B---3--:R-:W-:Y:S06]  /*21640*/  @P2 BRA `(.L_x_3370) ;  /* 0x0000000000582947 */ /* 0x008fec0003800000 */
[----:B------:R-:W2:Y:S02]  /*21650*/  S2R R2, SR_TID.X ;  /* 0x0000000000027919 */ /* 0x000ea40000002100 */
[----:B--2---:R-:W-:-:S04]  /*21660*/  IMAD R2, R10, 0x80, R2 ;  /* 0x000000800a027824 */ /* 0x004fc800078e0202 */
        /* <DEDUP_REMOVED lines=20> */
.L_x_3370:
[----:B------:R-:W-:Y:S05]  /*217b0*/  BSYNC B1 ;  /* 0x0000000000017941 */ /* 0x000fea0003800000 */
.L_x_3369:
[----:B------:R-:W-:Y:S01]  /*217c0*/  ULDC.64 UR4, c[0x0][0xaa0] ;  /* 0x0002a80000047ab9 */ /* 0x000fe20000000a00 */
[----:B------:R-:W-:Y:S01]  /*217d0*/  IMAD R11, R10, -0x80, R0 ;  /* 0xffffff800a0b7824 */ /* 0x000fe200078e0200 */
[----:B------:R-:W-:Y:S01]  /*217e0*/  BSSY B1, `(.L_x_3371) ;  /* 0x000002c000017945 */ /* 0x000fe20003800000 */
[----:B--2---:R-:W-:Y:S02]  /*217f0*/  IMAD R4, R6, UR4, RZ ;  /* 0x0000000406047c24 */ /* 0x004fe4000f8e02ff */
[----:B------:R-:W-:Y:S01]  /*21800*/  IMAD.WIDE.U32 R2, R7, UR4, R230 ;  /* 0x0000000407027c25 */ /* 0x000fe2000f8e00e6 */
[----:B------:R-:W-:-:S03]  /*21810*/  ISETP.GE.AND P1, PT, R232, R11, PT ;  /* 0x0000000be800720c */ /* 0x000fc60003f26270 */
[----:B------:R-:W-:Y:S01]  /*21820*/  IMAD R7, R7, UR5, R4 ;  /* 0x0000000507077c24 */ /* 0x000fe2000f8e0204 */
[----:B------:R-:W-:Y:S01]  /*21830*/  ULDC.64 UR4, c[0x0][0xae0] ;  /* 0x0002b80000047ab9 */ /* 0x000fe20000000a00 */
[----:B------:R-:W-:Y:S02]  /*21840*/  VIADD R0, R232, 0x40 ;  /* 0x00000040e8007836 */ /* 0x000fe40000000000 */
[----:B------:R-:W-:Y:S01]  /*21850*/  IMAD.IADD R3, R3, 0x1, R7 ;  /* 0x0000000103037824 */ /* 0x000fe200078e0207 */
[----:B------:R-:W-:Y:S01]  /*21860*/  SHF.R.S32.HI R7, RZ, 0x1f, R232 ;  /* 0x0000001fff077819 */ /* 0x000fe200000114e8 */
[----:B------:R-:W-:Y:S01]  /*21870*/  IMAD R4, R8, UR4, RZ ;  /* 0x0000000408047c24 */ /* 0x000fe2000f8e02ff */
[----:B------:R-:W-:Y:S01]  /*21880*/  ISETP.GE.AND P0, PT, R0, R11, PT ;  /* 0x0000000b0000720c */ /* 0x000fe20003f06270 */
[----:B------:R-:W-:-:S04]  /*21890*/  IMAD.WIDE.U32 R2, R237, UR4, R2 ;  /* 0x00000004ed027c25 */ /* 0x000fc8000f8e0002 */
[----:B------:R-:W-:Y:S01]  /*218a0*/  IMAD R5, R237, UR5, R4 ;  /* 0x00000005ed057c24 */ /* 0x000fe2000f8e0204 */
[----:B------:R-:W-:Y:S01]  /*218b0*/  ULDC.64 UR4, c[0x0][0xae8] ;  /* 0x0002ba0000047ab9 */ /* 0x000fe20000000a00 */
[----:B------:R-:W-:Y:S02]  /*218c0*/  VIADD R6, R232, 0x20 ;  /* 0x00000020e8067836 */ /* 0x000fe40000000000 */
[----:B------:R-:W-:Y:S02]  /*218d0*/  IMAD.IADD R3, R3, 0x1, R5 ;  /* 0x0000000103037824 */ /* 0x000fe400078e0205 */
[----:B------:R-:W-:Y:S01]  /*218e0*/  IMAD R0, R9, UR4, RZ ;  /* 0x0000000409007c24 */ /* 0x000fe2000f8e02ff */
[----:B------:R-:W-:Y:S01]  /*218f0*/  ISETP.GE.AND P2, PT, R6, R11, PT ;  /* 0x0000000b0600720c */ /* 0x000fe20003f46270 */
[----:B------:R-:W-:Y:S01]  /*21900*/  IMAD.WIDE.U32 R4, R13, UR4, R2 ;  /* 0x000000040d047c25 */ /* 0x000fe2000f8e0002 */
[----:B------:R-:W-:-:S03]  /*21910*/  MOV R6, R232 ;  /* 0x000000e800067202 */ /* 0x000fc60000000f00 */
[----:B------:R-:W-:Y:S02]  /*21920*/  IMAD R9, R13, UR5, R0 ;  /* 0x000000050d097c24 */ /* 0x000fe4000f8e0200 */
[----:B------:R-:W-:-:S04]  /*21930*/  IMAD.WIDE R6, R10, 0x80, R6 ;  /* 0x000000800a067825 */ /* 0x000fc800078e0206 */
[----:B------:R-:W-:Y:S02]  /*21940*/  VIADD R0, R232, 0x60 ;  /* 0x00000060e8007836 */ /* 0x000fe40000000000 */
[----:B------:R-:W-:Y:S01]  /*21950*/  IMAD.IADD R13, R5, 0x1, R9 ;  /* 0x00000001050d7824 */ /* 0x000fe200078e0209 */
[----:B------:R-:W-:Y:S06]  /*21960*/  @P1 BRA `(.L_x_3372) ;  /* 0x00000000004c1947 */ /* 0x000fec0003800000 */
[C---:B------:R-:W-:Y:S01]  /*21970*/  VIADD R2, R230.reuse, 0x40 ;  /* 0x00000040e6027836 */ /* 0x040fe20000000000 */
[----:B------:R-:W-:Y:S01]  /*21980*/  ULDC UR4, c[0x0][0xa8c] ;  /* 0x0002a30000047ab9 */ /* 0x000fe20000000800 */
[----:B------:R-:W-:Y:S01]  /*21990*/  ULDC.64 UR6, c[0x0][0xad8] ;  /* 0x0002b60000067ab9 */ /* 0x000fe20000000a00 */
[----:B------:R-:W-:Y:S01]  /*219a0*/  MOV R3, R13 ;  /* 0x0000000d00037202 */ /* 0x000fe20000000f00 */
[----:B------:R-:W-:Y:S01]  /*219b0*/  VIADD R8, R230, 0x80 ;  /* 0x00000080e6087836 */ /* 0x000fe20000000000 */
[----:B------:R-:W-:Y:S01]  /*219c0*/  ISETP.GE.AND P4, PT, R2, UR4, PT ;  /* 0x0000000402007c0c */ /* 0x000fe2000bf86270 */
[----:B------:R-:W-:Y:S01]  /*219d0*/  IMAD R9, R7, UR6, RZ ;  /* 0x0000000607097c24 */ /* 0x000fe2000f8e02ff */
        /* <DEDUP_REMOVED lines=12> */
.L_x_3372:
[----:B------:R-:W-:Y:S05]  /*21aa0*/  BSYNC B1 ;  /* 0x0000000000017941 */ /* 0x000fea0003800000 */
.L_x_3371:
[----:B------:R-:W-:Y:S01]  /*21ab0*/  BSSY B1, `(.L_x_3373) ;  /* 0x0000018000017945 */ /* 0x000fe20003800000 */
[----:B------:R-:W-:-:S03]  /*21ac0*/  ISETP.GE.AND P1, PT, R0, R11, PT ;  /* 0x0000000b0000720c */ /* 0x000fc60003f26270 */
[----:B------:R-:W-:Y:S10]  /*21ad0*/  @P2 BRA `(.L_x_3374) ;  /* 0x0000000000542947 */ /* 0x000ff40003800000 */
[----:B--2---:R-:W-:Y:S01]  /*21ae0*/  IADD3 R9, P2, R6, 0x20, RZ ;  /* 0x0000002006097810 */ /* 0x004fe20007f5e0ff */
[----:B------:R-:W-:Y:S01]  /*21af0*/  VIADD R2, R230, 0x40 ;  /* 0x00000040e6027836 */ /* 0x000fe20000000000 */
[----:B------:R-:W-:Y:S01]  /*21b00*/  ULDC UR4, c[0x0][0xa8c] ;  /* 0x0002a30000047ab9 */ /* 0x000fe20000000800 */
[----:B------:R-:W-:Y:S01]  /*21b10*/  ULDC.64 UR6, c[0x0][0xad8] ;  /* 0x0002b60000067ab9 */ /* 0x000fe20000000a00 */
[----:B------:R-:W-:Y:S01]  /*21b20*/  MOV R3, R13 ;  /* 0x0000000d00037202 */ /* 0x000fe20000000f00 */
[----:B------:R-:W-:Y:S01]  /*21b30*/  IMAD.X R0, RZ, RZ, R7, P2 ;  /* 0x000000ffff007224 */ /* 0x000fe200010e0607 */
[----:B------:R-:W-:Y:S01]  /*21b40*/  ISETP.GE.AND P4, PT, R2, UR4, PT ;  /* 0x0000000402007c0c */ /* 0x000fe2000bf86270 */
[----:B------:R-:W-:Y:S01]  /*21b50*/  IMAD.MOV.U32 R2, RZ, RZ, R4 ;  /* 0x000000ffff027224 */ /* 0x000fe200078e0004 */
[C---:B------:R-:W-:Y:S01]  /*21b60*/  ISETP.GE.AND P3, PT, R230.reuse, UR4, PT ;  /* 0x00000004e6007c0c */ /* 0x040fe2000bf66270 */
[----:B------:R-:W-:Y:S02]  /*21b70*/  VIADD R8, R230, 0x80 ;  /* 0x00000080e6087836 */ /* 0x000fe40000000000 */
[----:B------:R-:W-:-:S02]  /*21b80*/  IMAD R0, R0, UR6, RZ ;  /* 0x0000000600007c24 */ /* 0x000fc4000f8e02ff */
        /* <DEDUP_REMOVED lines=10> */
.L_x_3374:
[----:B------:R-:W-:Y:S05]  /*21c30*/  BSYNC B1 ;  /* 0x0000000000017941 */ /* 0x000fea0003800000 */
.L_x_3373:
[----:B------:R-:W-:Y:S04]  /*21c40*/  BSSY B1, `(.L_x_3375) ;  /* 0x0000017000017945 */ /* 0x000fe80003800000 */
[----:B------:R-:W-:Y:S05]  /*21c50*/  @P0 BRA `(.L_x_3376) ;  /* 0x0000000000540947 */ /* 0x000fea0003800000 */
[----:B--23--:R-:W-:Y:S01]  /*21c60*/  IADD3 R9, P0, R6, 0x40, RZ ;  /* 0x0000004006097810 */ /* 0x00cfe20007f1e0ff */
        /* <DEDUP_REMOVED lines=20> */
.L_x_3376:
[----:B------:R-:W-:Y:S05]  /*21db0*/  BSYNC B1 ;  /* 0x0000000000017941 */ /* 0x000fea0003800000 */
.L_x_3375:
[----:B------:R-:W-:Y:S05]  /*21dc0*/  @P1 BRA `(.L_x_3367) ;  /* 0x0000000000541947 */ /* 0x000fea0003800000 */
[----:B------:R-:W-:Y:S01]  /*21dd0*/  IADD3 R5, P0, R6, 0x60, RZ ;  /* 0x0000006006057810 */ /* 0x000fe20007f1e0ff */
[C---:B------:R-:W-:Y:S01]  /*21de0*/  VIADD R0, R230.reuse, 0x40 ;  /* 0x00000040e6007836 */ /* 0x040fe20000000000 */
[----:B------:R-:W-:Y:S01]  /*21df0*/  ULDC.64 UR6, c[0x0][0xad8] ;  /* 0x0002b60000067ab9 */ /* 0x000fe20000000a00 */
[----:B------:R-:W-:Y:S01]  /*21e00*/  ULDC UR4, c[0x0][0xa8c] ;  /* 0x0002a30000047ab9 */ /* 0x000fe20000000800 */
[----:B------:R-:W-:Y:S01]  /*21e10*/  IMAD.MOV.U32 R2, RZ, RZ, R4 ;  /* 0x000000ffff027224 */ /* 0x000fe200078e0004 */
[----:B------:R-:W-:Y:S01]  /*21e20*/  ISETP.GE.AND P1, PT, R230, UR4, PT ;  /* 0x00000004e6007c0c */ /* 0x000fe2000bf26270 */
[----:B------:R-:W-:Y:S01]  /*21e30*/  IMAD.X R6, RZ, RZ, R7, P0 ;  /* 0x000000ffff067224 */ /* 0x000fe200000e0607 */
[----:B------:R-:W-:Y:S01]  /*21e40*/  ISETP.GE.AND P2, PT, R0, UR4, PT ;  /* 0x0000000400007c0c */ /* 0x000fe2000bf46270 */
[----:B------:R-:W-:Y:S01]  /*21e50*/  IMAD.MOV.U32 R3, RZ, RZ, R13 ;  /* 0x000000ffff037224 */ /* 0x000fe200078e000d */
[----:B------:R-:W-:Y:S01]  /*21e60*/  IADD3 R0, R230, 0x80, RZ ;  /* 0x00000080e6007810 */ /* 0x000fe20007ffe0ff */
        /* <DEDUP_REMOVED lines=11> */
.L_x_3367:
[----:B------:R-:W-:Y:S05]  /*21f20*/  BSYNC B0 ;  /* 0x0000000000007941 */ /* 0x000fea0003800000 */
.L_x_3357:
[----:B------:R-:W-:Y:S02]  /*21f30*/  ULDC UR4, c[0x0][0xc14] ;  /* 0x0003050000047ab9 */ /* 0x000fe40000000800 */
[----:B-1----:R-:W-:-:S13]  /*21f40*/  ISETP.GE.AND P0, PT, R127, UR4, PT ;  /* 0x000000047f007c0c */ /* 0x002fda000bf06270 */
[----:B------:R-:W-:Y:S05]  /*21f50*/  @!P0 BRA `(.L_x_3377) ;  /* 0xfffffdf000e08947 */ /* 0x000fea000383ffff */
[----:B------:R-:W-:Y:S05]  /*21f60*/  BRA `(.L_x_3184) ;  /* 0x0000007400c87947 */ /* 0x000fea0003800000 */
.L_x_3182:
        /* <DEDUP_REMOVED lines=20> */
.L_x_3378:
        /* <DEDUP_REMOVED lines=26> */
[----:B------:R-:W0:Y:S02]  /*22250*/  SHFL.UP PT, R2, R3, 0x8, RZ ;  /* 0x0500000003027989 */ /* 0x000e2400000e00ff */
[----:B0-----:R-:W-:-:S04]  /*22260*/  SEL R2, R2, RZ, P4 ;  /* 0x000000ff02027207 */ /* 0x001fc80002000000 */
[----:B------:R-:W-:-:S05]  /*22270*/  IADD3 R7, R3, R2, RZ ;  /* 0x0000000203077210 */ /* 0x000fca0007ffe0ff */
        /* <DEDUP_REMOVED lines=13> */
.L_x_3384:
        /* <DEDUP_REMOVED lines=13> */
.L_x_3383:
[----:B------:R-:W-:Y:S05]  /*22420*/  BSYNC B0 ;  /* 0x0000000000007941 */ /* 0x000fea0003800000 */
.L_x_3382:
        /* <DEDUP_REMOVED lines=20> */
[----:B------:R-:W-:Y:S02]  /*22570*/  IMAD.MOV.U32 R2, RZ, RZ, R11 ;  /* 0x000000ffff027224 */ /* 0x000fe400078e000b */
[----:B------:R-:W-:-:S07]  /*22580*/  IMAD.MOV.U32 R9, RZ, RZ, R3 ;  /* 0x000000ffff097224 */ /* 0x000fce00078e0003 */
.L_x_3380:
        /* <DEDUP_REMOVED lines=16> */
.L_x_3385:
        /* <DEDUP_REMOVED lines=18> */
[----:B------:R-:W-:-:S06]  /*227b0*/  @P0 IADD3 R2, R2, 0x1, RZ ;  /* 0x0000000102020810 */ /* 0x000fcc0007ffe0ff */
[----:B------:R-:W-:Y:S01]  /*227c0*/  @!P2 IMAD.MOV R2, RZ, RZ, -R2 ;  /* 0x000000ffff02a224 */ /* 0x000fe200078e0a02 */
[----:B------:R-:W-:-:S05]  /*227d0*/  @!P1 LOP3.LUT R2, RZ, R0, RZ, 0x33, !PT ;  /* 0x00000000ff029212 */ /* 0x000fca00078e33ff */
[----:B------:R-:W-:-:S04]  /*227e0*/  IMAD.MOV R3, RZ, RZ, -R2 ;  /* 0x000000ffff037224 */ /* 0x000fc800078e0a02 */
[----:B------:R-:W-:Y:S02]  /*227f0*/  IMAD R3, R0, R3, R9 ;  /* 0x0000000300037224 */ /* 0x000fe400078e0209 */
[----:B------:R-:W-:-:S03]  /*22800*/  VIADD R0, R7, UR4 ;  /* 0x0000000407007c36 */ /* 0x000fc60008000000 */
[----:B------:R1:W-:Y:S04]  /*22810*/  STL [R1+0x4], R3 ;  /* 0x0000040301007387 */ /* 0x0003e80000100800 */
[----:B------:R1:W-:Y:S04]  /*22820*/  STL [R1+0x8], R2 ;  /* 0x0000080201007387 */ /* 0x0003e80000100800 */
[----:B------:R1:W-:Y:S01]  /*22830*/  STL [R1+0xc], R0 ;  /* 0x00000c0001007387 */ /* 0x0003e20000100800 */
[----:B------:R-:W-:Y:S05]  /*22840*/  BRA `(.L_x_3386) ;  /* 0x0000000000107947 */ /* 0x000fea0003800000 */
.L_x_3381:
[----:B------:R-:W-:Y:S01]  /*22850*/  IMAD.U32 R0, RZ, RZ, UR6 ;  /* 0x00000006ff007e24 */ /* 0x000fe2000f8e00ff */
[----:B------:R0:W-:Y:S04]  /*22860*/  STL [R1+0x4], RZ ;  /* 0x000004ff01007387 */ /* 0x0001e80000100800 */
[----:B------:R0:W-:Y:S04]  /*22870*/  STL [R1+0x8], RZ ;  /* 0x000008ff01007387 */ /* 0x0001e80000100800 */
[----:B------:R0:W-:Y:S02]  /*22880*/  STL [R1], R0 ;  /* 0x0000000001007387 */ /* 0x0001e40000100800 */
.L_x_3386:
        /* <DEDUP_REMOVED lines=10> */
.L_x_3379:
[----:B0-----:R-:W2:Y:S01]  /*22930*/  LDL R0, [R1+0xc] ;  /* 0x00000c0001007983 */ /* 0x001ea20000100800 */
[----:B------:R-:W-:Y:S01]  /*22940*/  ULDC UR4, c[0x0][0xc14] ;  /* 0x0003050000047ab9 */ /* 0x000fe20000000800 */
[----:B------:R-:W-:Y:S02]  /*22950*/  MOV R18, RZ ;  /* 0x000000ff00127202 */ /* 0x000fe40000000f00 */
[----:B--2---:R-:W-:Y:S01]  /*22960*/  ISETP.GE.AND P0, PT, R0, UR4, PT ;  /* 0x0000000400007c0c */ /* 0x004fe2000bf06270 */
[----:B------:R-:W-:-:S05]  /*22970*/  IMAD.MOV.U32 R0, RZ, RZ, 0x1 ;  /* 0x00000001ff007424 */ /* 0x000fca00078e00ff */
[----:B------:R0:W-:Y:S04]  /*22980*/  STL [R1+0x1c], R0 ;  /* 0x00001c0001007387 */ /* 0x0001e80000100800 */
[----:B------:R0:W-:Y:S03]  /*22990*/  STL [R1+0x44], RZ ;  /* 0x000044ff01007387 */ /* 0x0001e60000100800 */
[----:B------:R-:W-:Y:S05]  /*229a0*/  @P0 BRA `(.L_x_3387) ;  /* 0x00000068003c0947 */ /* 0x000fea0003800000 */
[----:B0-----:R-:W0:Y:S01]  /*229b0*/  S2R R0, SR_TID.X ;  /* 0x0000000000007919 */ /* 0x001e220000002100 */
[----:B------:R-:W-:Y:S01]  /*229c0*/  BSSY B7, `(.L_x_3387) ;  /* 0x000068d000077945 */ /* 0x000fe20003800000 */
[----:B------:R-:W-:Y:S01]  /*229d0*/  IMAD.MOV.U32 R18, RZ, RZ, RZ ;  /* 0x000000ffff127224 */ /* 0x000fe200078e00ff */
[----:B------:R-:W-:Y:S01]  /*229e0*/  ULDC UR38, c[0x0][0xc] ;  /* 0x0000030000267ab9 */ /* 0x000fe20000000800 */
[----:B-1----:R-:W1:Y:S01]  /*229f0*/  S2R R4, SR_TID.X ;  /* 0x0000000000047919 */ /* 0x002e620000002100 */
[----:B------:R-:W-:Y:S02]  /*22a00*/  ULOP3.LUT UR37, UR36, 0x1, URZ, 0xfc, !UPT ;  /* 0x0000000124257892 */ /* 0x000fe4000f8efc3f */
[----:B------:R-:W-:Y:S01]  /*22a10*/  ULOP3.LUT UR39, UR36, 0x2, URZ, 0xfc, !UPT ;  /* 0x0000000224277892 */ /* 0x000fe2000f8efc3f */
[----:B------:R2:W-:Y:S01]  /*22a20*/  STL [R1+0x44], RZ ;  /* 0x000044ff01007387 */ /* 0x0005e20000100800 */
[----:B------:R-:W-:Y:S01]  /*22a30*/  ULDC.64 UR40, c[0x0][0x198] ;  /* 0x0000660000287ab9 */ /* 0x000fe20000000a00 */
[----:B0-----:R-:W-:Y:S01]  /*22a40*/  LOP3.LUT R0, R0, 0x7f, RZ, 0xc0, !PT ;  /* 0x0000007f00007812 */ /* 0x001fe200078ec0ff */
[----:B-1----:R-:W-:-:S04]  /*22a50*/  IMAD.SHL.U32 R2, R4, 0x20, RZ ;  /* 0x0000002004027824 */ /* 0x002fc800078e00ff */
        /* <DEDUP_REMOVED lines=13> */
[----:B------:R-:W-:Y:S02]  /*22b30*/  LOP3.LUT R17, R0, 0x640, R17, 0xf8, !PT ;  /* 0x0000064000117812 */ /* 0x000fe400078ef811 */
[----:B------:R-:W-:Y:S02]  /*22b40*/  MOV R0, 0x1 ;  /* 0x0000000100007802 */ /* 0x000fe40000000f00 */
[----:B------:R-:W-:-:S03]  /*22b50*/  LOP3.LUT R2, R2, 0x10, R3, 0x78, !PT ;  /* 0x0000001002027812 */ /* 0x000fc600078e7803 */
[----:B------:R2:W-:Y:S01]  /*22b60*/  STL [R1+0x20], R0 ;  /* 0x0000200001007387 */ /* 0x0005e20000100800 */
[----:B------:R-:W-:-:S03]  /*22b70*/  LOP3.LUT R16, R5, R2, RZ, 0xfc, !PT ;  /* 0x0000000205107212 */ /* 0x000fc600078efcff */
[----:B------:R2:W-:Y:S04]  /*22b80*/  STL [R1+0x14], RZ ;  /* 0x000014ff01007387 */ /* 0x0005e80000100800 */
[----:B------:R2:W-:Y:S02]  /*22b90*/  STL [R1+0x1c], R0 ;  /* 0x00001c0001007387 */ /* 0x0005e40000100800 */
.L_x_3496:
[----:B--2---:R-:W2:Y:S01]  /*22ba0*/  LDL R0, [R1+0xc] ;  /* 0x00000c0001007983 */ /* 0x004ea20000100800 */
[----:B-1----:R-:W2:Y:S01]  /*22bb0*/  LDC.64 R2, c[0x0][0xc60] ;  /* 0x00031800ff027b82 */ /* 0x002ea20000000a00 */
[----:B------:R-:W-:Y:S05]  /*22bc0*/  YIELD ;  /* 0x0000000000007946 */ /* 0x000fea0003800000 */
[----:B------:R-:W-:Y:S01]  /*22bd0*/  ULDC.64 UR4, c[0x0][0xa28] ;  /* 0x00028a0000047ab9 */ /* 0x000fe20000000a00 */
[----:B------:R-:W-:Y:S01]  /*22be0*/  ULDC.64 UR6, c[0x0][0xa00] ;  /* 0x0002800000067ab9 */ /* 0x000fe20000000a00 */
[----:B------:R-:W-:Y:S01]  /*22bf0*/  ISETP.NE.U32.AND P0, PT, RZ, UR4, PT ;  /* 0x00000004ff007c0c */ /* 0x000fe2000bf05070 */
[----:B--2---:R-:W-:-:S05]  /*22c00*/  IMAD.WIDE R2, R0, 0x4, R2 ;  /* 0x0000000400027825 */ /* 0x004fca00078e0202 */
[----:B------:R-:W2:Y:S01]  /*22c10*/  LDG.E R19, desc[UR54][R2.64] ;  /* 0x0000003602137981 */ /* 0x000ea2000c1e1900 */
[----:B------:R-:W-:Y:S01]  /*22c20*/  ISETP.NE.AND.EX P0, PT, RZ, UR5, PT, P0 ;  /* 0x00000005ff007c0c */ /* 0x000fe2000bf05300 */
[----:B------:R-:W-:Y:S01]  /*22c30*/  IMAD.MOV.U32 R0, RZ, RZ, RZ ;  /* 0x000000ffff007224 */ /* 0x000fe200078e00ff */
[----:B------:R-:W-:-:S04]  /*22c40*/  ISETP.NE.U32.AND P1, PT, RZ, UR6, PT ;  /* 0x00000006ff007c0c */ /* 0x000fc8000bf25070 */
[----:B------:R-:W-:Y:S01]  /*22c50*/  ISETP.NE.AND.EX P1, PT, RZ, UR7, PT, P1 ;  /* 0x00000007ff007c0c */ /* 0x000fe2000bf25310 */
[----:B------:R-:W-:Y:S01]  /*22c60*/  IMAD.MOV.U32 R5, RZ, RZ, RZ ;  /* 0x000000ffff057224 */ /* 0x000fe200078e00ff */
[----:B--2---:R-:W-:-:S05]  /*22c70*/  SHF.R.S32.HI R4, RZ, 0x1f, R19 ;  /* 0x0000001fff047819 */ /* 0x004fca0000011413 */
[----:B------:R-:W-:-:S04]  /*22c80*/  @P0 LEA R2, P2, R19, UR4, 0x2 ;  /* 0x0000000413020c11 */ /* 0x000fc8000f8410ff */
[----:B------:R-:W-:Y:S01]  /*22c90*/  @P0 LEA.HI.X R3, R19, UR5, R4, 0x2, P2 ;  /* 0x0000000513030c11 */ /* 0x000fe200090f1404 */
[----:B------:R-:W-:-:S04]  /*22ca0*/  ULDC.64 UR4, c[0x0][0xa08] ;  /* 0x0002820000047ab9 */ /* 0x000fc80000000a00 */
[----:B------:R0:W5:Y:S02]  /*22cb0*/  @P0 LDG.E R0, desc[UR54][R2.64] ;  /* 0x0000003602000981 */ /* 0x000164000c1e1900 */
[----:B0-----:R-:W-:-:S04]  /*22cc0*/  @P1 LEA R2, P0, R19, UR6, 0x2 ;  /* 0x0000000613021c11 */ /* 0x001fc8000f8010ff */
[----:B------:R-:W-:Y:S01]  /*22cd0*/  @P1 LEA.HI.X R3, R19, UR7, R4, 0x2, P0 ;  /* 0x0000000713031c11 */ /* 0x000fe200080f1404 */
[----:B------:R-:W-:-:S04]  /*22ce0*/  ULDC.64 UR6, c[0x0][0xa10] ;  /* 0x0002840000067ab9 */ /* 0x000fc80000000a00 */
[----:B------:R-:W2:Y:S01]  /*22cf0*/  @P1 LDG.E R5, desc[UR54][R2.64] ;  /* 0x0000003602051981 */ /* 0x000ea2000c1e1900 */
[----:B------:R-:W-:Y:S01]  /*22d00*/  ISETP.NE.U32.AND P1, PT, RZ, UR6, PT ;  /* 0x00000006ff007c0c */ /* 0x000fe2000bf25070 */
[----:B------:R-:W-:Y:S01]  /*22d10*/  IMAD.MOV.U32 R10, RZ, RZ, RZ ;  /* 0x000000ffff0a7224 */ /* 0x000fe200078e00ff */
[C---:B------:R-:W-:Y:S02]  /*22d20*/  SHF.L.U64.HI R6, R19.reuse, 0x2, R4 ;  /* 0x0000000213067819 */ /* 0x040fe40000010204 */
[----:B------:R-:W-:Y:S02]  /*22d30*/  ISETP.NE.AND.EX P1, PT, RZ, UR7, PT, P1 ;  /* 0x00000007ff007c0c */ /* 0x000fe4000bf25310 */
[----:B------:R-:W-:Y:S01]  /*22d40*/  MOV R7, RZ ;  /* 0x000000ff00077202 */ /* 0x000fe20000000f00 */
[----:B--2---:R0:W-:Y:S02]  /*22d50*/  STL [R1+0x3c], R5 ;  /* 0x00003c0501007387 */ /* 0x0041e40000100800 */
[----:B0-----:R-:W-:-:S05]  /*22d60*/  IMAD.SHL.U32 R5, R19, 0x4, RZ ;  /* 0x0000000413057824 */ /* 0x001fca00078e00ff */
[C---:B------:R-:W-:Y:S01]  /*22d70*/  IADD3 R2, P0, R5.reuse, UR6, RZ ;  /* 0x0000000605027c10 */ /* 0x040fe2000ff1e0ff */
[----:B------:R0:W-:Y:S03]  /*22d80*/  STL [R1+0x24], R5 ;  /* 0x0000240501007387 */ /* 0x0001e60000100800 */
[----:B------:R-:W-:Y:S01]  /*22d90*/  IADD3.X R3, R6, UR7, RZ, P0, !PT ;  /* 0x0000000706037c10 */ /* 0x000fe200087fe4ff */
[----:B------:R-:W-:Y:S01]  /*22da0*/  ULDC.64 UR6, c[0x0][0xa20] ;  /* 0x0002880000067ab9 */ /* 0x000fe20000000a00 */
[----:B------:R-:W-:Y:S01]  /*22db0*/  ISETP.NE.U32.AND P0, PT, RZ, UR4, PT ;  /* 0x00000004ff007c0c */ /* 0x000fe2000bf05070 */
[----:B------:R1:W-:Y:S03]  /*22dc0*/  STL [R1+0x28], R6 ;  /* 0x0000280601007387 */ /* 0x0003e60000100800 */
[----:B------:R-:W-:Y:S01]  /*22dd0*/  ISETP.NE.AND.EX P0, PT, RZ, UR5, PT, P0 ;  /* 0x00000005ff007c0c */ /* 0x000fe2000bf05300 */
[----:B------:R-:W5:Y:S04]  /*22de0*/  @P1 LDG.E R10, desc[UR54][R2.64] ;  /* 0x00000036020a1981 */ /* 0x000f68000c1e1900 */
[----:B------:R-:W5:Y:S04]  /*22df0*/  @P1 LDG.E R9, desc[UR54][R2.64] ;  /* 0x0000003602091981 */ /* 0x000f68000c1e1900 */
[----:B------:R2:W5:Y:S02]  /*22e00*/  @P1 LDG.E R8, desc[UR54][R2.64+0x4] ;  /* 0x0000043602081981 */ /* 0x000564000c1e1900 */
[----:B--2---:R-:W-:-:S04]  /*22e10*/  IADD3 R2, P2, R5, UR4, RZ ;  /* 0x0000000405027c10 */ /* 0x004fc8000ff5e0ff */
[----:B------:R-:W-:Y:S01]  /*22e20*/  IADD3.X R3, R6, UR5, RZ, P2, !PT ;  /* 0x0000000506037c10 */ /* 0x000fe200097fe4ff */
[----:B------:R-:W-:-:S04]  /*22e30*/  ULDC.64 UR4, c[0x0][0x3f8] ;  /* 0x0000fe0000047ab9 */ /* 0x000fc80000000a00 */
[----:B------:R-:W5:Y:S01]  /*22e40*/  @P0 LDG.E R7, desc[UR54][R2.64] ;  /* 0x0000003602070981 */ /* 0x000f62000c1e1900 */
[----:B------:R-:W-:Y:S01]  /*22e50*/  ISETP.NE.U32.AND P2, PT, RZ, UR6, PT ;  /* 0x00000006ff007c0c */ /* 0x000fe2000bf45070 */
[----:B------:R-:W-:-:S03]  /*22e60*/  UISETP.NE.U32.AND UP0, UPT, UR4, URZ, UPT ;  /* 0x0000003f0400728c */ /* 0x000fc6000bf05070 */
[----:B------:R-:W-:Y:S01]  /*22e70*/  ISETP.NE.AND.EX P2, PT, RZ, UR7, PT, P2 ;  /* 0x00000007ff007c0c */ /* 0x000fe2000bf45320 */
[----:B------:R-:W-:Y:S01]  /*22e80*/  UISETP.NE.AND.EX UP0, UPT, UR5, URZ, UPT, UP0 ;  /* 0x0000003f0500728c */ /* 0x000fe2000bf05300 */
[----:B------:R-:W-:Y:S02]  /*22e90*/  ULDC UR4, c[0x0][0x404] ;  /* 0x0001010000047ab9 */ /* 0x000fe40000000800 */
[----:B------:R-:W-:Y:S01]  /*22ea0*/  ULDC UR5, c[0x0][0x2e0] ;  /* 0x0000b80000057ab9 */ /* 0x000fe20000000800 */
[----:B------:R-:W-:-:S04]  /*22eb0*/  USEL UR4, UR4, 0x1, UP0 ;  /* 0x0000000104047887 */ /* 0x000fc80008000000 */
[----:B------:R-:W-:-:S04]  /*22ec0*/  UIMAD UR4, UR4, UR5, URZ ;  /* 0x00000005040472a4 */ /* 0x000fc8000f8e023f */
[----:B------:R-:W-:-:S04]  /*22ed0*/  @P2 IADD3 R4, P3, R5, UR6, RZ ;  /* 0x0000000605042c10 */ /* 0x000fc8000ff7e0ff */
[----:B0-----:R-:W-:Y:S01]  /*22ee0*/  @P2 IADD3.X R5, R6, UR7, RZ, P3, !PT ;  /* 0x0000000706052c10 */ /* 0x001fe20009ffe4ff */
[----:B-1----:R-:W-:Y:S01]  /*22ef0*/  IMAD.U32 R6, RZ, RZ, UR4 ;  /* 0x00000004ff067e24 */ /* 0x002fe2000f8e00ff */
[----:B------:R-:W-:-:S05]  /*22f00*/  ULDC UR4, c[0x0][0x338] ;  /* 0x0000ce0000047ab9 */ /* 0x000fca0000000800 */
[----:B------:R0:W5:Y:S02]  /*22f10*/  @P2 LDG.E R6, desc[UR54][R4.64] ;  /* 0x0000003604062981 */ /* 0x000164000c1e1900 */
[----:B0-----:R-:W-:Y:S01]  /*22f20*/  IMAD.U32 R4, RZ, RZ, UR4 ;  /* 0x00000004ff047e24 */ /* 0x001fe2000f8e00ff */
[----:B------:R-:W-:Y:S06]  /*22f30*/  @P2 BRA `(.L_x_3388) ;  /* 0x0000000000102947 */ /* 0x000fec0003800000 */
[----:B------:R-:W-:Y:S05]  /*22f40*/  @!P0 BRA `(.L_x_3388) ;  /* 0x00000000000c8947 */ /* 0x000fea0003800000 */
[----:B-----5:R-:W2:Y:S04]  /*22f50*/  LDG.E R6, desc[UR54][R2.64] ;  /* 0x0000003602067981 */ /* 0x020ea8000c1e1900 */
[----:B------:R-:W2:Y:S02]  /*22f60*/  LDG.E R2, desc[UR54][R2.64+0x4] ;  /* 0x0000043602027981 */ /* 0x000ea4000c1e1900 */
[----:B--2---:R-:W-:-:S07]  /*22f70*/  IMAD.IADD R6, R2, 0x1, -R6 ;  /* 0x0000000102067824 */ /* 0x004fce00078e0a06 */
.L_x_3388:
[----:B-----5:R-:W-:Y:S01]  /*22f80*/  @P1 IMAD.IADD R4, R8, 0x1, -R9 ;  /* 0x0000000108041824 */ /* 0x020fe200078e0a09 */
[----:B------:R-:W-:Y:S01]  /*22f90*/  BSSY B0, `(.L_x_3389) ;  /* 0x0000176000007945 */ /* 0x000fe20003800000 */
[--C-:B------:R-:W-:Y:S02]  /*22fa0*/  IMAD.IADD R6, R6, 0x1, -R0.reuse ;  /* 0x0000000106067824 */ /* 0x100fe400078e0a00 */
[----:B------:R-:W-:-:S03]  /*22fb0*/  IMAD.IADD R0, R7, 0x1, R0 ;  /* 0x0000000107007824 */ /* 0x000fc600078e0200 */
[----:B------:R-:W-:-:S05]  /*22fc0*/  IADD3 R2, R6, R4, RZ ;  /* 0x0000000406027210 */ /* 0x000fca0007ffe0ff */
[----:B------:R0:W-:Y:S02]  /*22fd0*/  STL [R1+0x34], R2 ;  /* 0x0000340201007387 */ /* 0x0001e40000100800 */
[----:B0-----:R-:W-:-:S04]  /*22fe0*/  VIADD R2, R2, 0x9f ;  /* 0x0000009f02027836 */ /* 0x001fc80000000000 */
[----:B------:R-:W-:-:S05]  /*22ff0*/  IMAD.HI R2, R2, 0x66666667, RZ ;  /* 0x6666666702027827 */ /* 0x000fca00078e02ff */
[----:B------:R-:W-:-:S04]  /*23000*/  SHF.R.U32.HI R3, RZ, 0x1f, R2 ;  /* 0x0000001fff037819 */ /* 0x000fc80000011602 */
[----:B------:R-:W-:-:S05]  /*23010*/  LEA.HI.SX32 R5, R2, R3, 0x1a ;  /* 0x0000000302057211 */ /* 0x000fca00078fd2ff */
[--C-:B------:R-:W-:Y:S01]  /*23020*/  IMAD R2, R5, 0xa0, -R6.reuse ;  /* 0x000000a005027824 */ /* 0x100fe200078e0a06 */
[----:B------:R0:W-:Y:S01]  /*23030*/  STL [R1+0x38], R5 ;  /* 0x0000380501007387 */ /* 0x0001e20000100800 */
[----:B------:R-:W-:-:S03]  /*23040*/  IMAD.MOV R6, RZ, RZ, -R6 ;  /* 0x000000ffff067224 */ /* 0x000fc600078e0a06 */
[----:B------:R-:W-:Y:S01]  /*23050*/  VIMNMX R4, R2, R4, PT ;  /* 0x0000000402047248 */ /* 0x000fe20003fe0100 */
[----:B------:R1:W-:Y:S01]  /*23060*/  STL [R1+0x2c], R0 ;  /* 0x00002c0001007387 */ /* 0x0003e20000100800 */
[----:B------:R-:W-:-:S04]  /*23070*/  VIMNMX R2, RZ, R6, !PT ;  /* 0x00000006ff027248 */ /* 0x000fc80007fe0100 */
[----:B------:R-:W-:Y:S01]  /*23080*/  ISETP.GT.AND P0, PT, R4, R2, PT ;  /* 0x000000020400720c */ /* 0x000fe20003f04270 */
[----:B------:R-:W-:-:S05]  /*23090*/  IMAD.WIDE.U32 R2, R2, -0x33333333, RZ ;  /* 0xcccccccd02027825 */ /* 0x000fca00078e00ff */
[----:B------:R-:W-:-:S07]  /*230a0*/  SHF.R.U32.HI R3, RZ, 0x7, R3 ;  /* 0x00000007ff037819 */ /* 0x000fce0000011603 */
[----:B------:R-:W-:-:S04]  /*230b0*/  @P0 VIADD R4, R4, 0x9f ;  /* 0x0000009f04040836 */ /* 0x000fc80000000000 */
[----:B------:R-:W-:-:S04]  /*230c0*/  @P0 IMAD.HI R2, R4, 0x66666667, RZ ;  /* 0x6666666704020827 */ /* 0x000fc800078e02ff */
[----:B------:R-:W-:Y:S01]  /*230d0*/  IMAD.MOV.U32 R4, RZ, RZ, R3 ;  /* 0x000000ffff047224 */ /* 0x000fe200078e0003 */
[----:B0-----:R-:W-:-:S04]  /*230e0*/  @P0 SHF.R.U32.HI R5, RZ, 0x1f, R2 ;  /* 0x0000001fff050819 */ /* 0x001fc80000011602 */
[----:B------:R-:W-:Y:S02]  /*230f0*/  @P0 LEA.HI.SX32 R4, R2, R5, 0x1a ;  /* 0x0000000502040211 */ /* 0x000fe400078fd2ff */
[----:B------:R-:W-:Y:S02]  /*23100*/  PLOP3.LUT P0, PT, PT, PT, PT, 0x80, 0x0 ;  /* 0x000000000000781c */ /* 0x000fe40003f0f070 */
[----:B------:R-:W-:-:S13]  /*23110*/  ISETP.GT.AND P2, PT, R4, R3, PT ;  /* 0x000000030400720c */ /* 0x000fda0003f44270 */
[----:B-1----:R-:W-:Y:S05]  /*23120*/  @!P2 BRA `(.L_x_3390) ;  /* 0x000000140070a947 */ /* 0x002fea0003800000 */
        /* <DEDUP_REMOVED lines=15> */
.L_x_3595:
[----:B-1----:R-:W-:Y:S02]  /*23220*/  ISETP.NE.AND P0, PT, R14, RZ, PT ;  /* 0x000000ff0e00720c */ /* 0x002fe40003f05270 */
[----:B------:R-:W-:-:S11]  /*23230*/  PLOP3.LUT P6, PT, PT, PT, PT, 0x8, 0x0 ;  /* 0x000000000000781c */ /* 0x000fd60003fce170 */
[----:B------:R-:W-:Y:S05]  /*23240*/  @P0 BRA `(.L_x_3392) ;  /* 0x00000000000c0947 */ /* 0x000fea0003800000 */
[----:B------:R-:W-:-:S03]  /*23250*/  UMOV UR4, 0xffffffff ;  /* 0xffffffff00047882 */ /* 0x000fc60000000000 */
[----:B------:R-:W-:Y:S05]  /*23260*/  BRA.DIV UR4, `(.L_x_3393) ;  /* 0x0000008604887947 */ /* 0x000fea000b800000 */
[----:B------:R-:W-:-:S13]  /*23270*/  ELECT P6, URZ, PT ;  /* 0x00000000003f782f */ /* 0x000fda00038c0000 */
.L_x_3392:
        /* <DEDUP_REMOVED lines=12> */
.L_x_3598:
[----:B------:R-:W-:Y:S05]  /*23340*/  BSYNC B1 ;  /* 0x0000000000017941 */ /* 0x000fea0003800000 */
.L_x_3394:
        /* <DEDUP_REMOVED lines=12> */
.L_x_3599:
[----:B------:R-:W-:Y:S05]  /*23410*/  BSYNC B2 ;  /* 0x0000000000027941 */ /* 0x000fea0003800000 */
.L_x_3398:
        /* <DEDUP_REMOVED lines=9> */
.L_x_3401:
[----:B------:R-:W-:Y:S05]  /*234b0*/  BSYNC B2 ;  /* 0x0000000000027941 */ /* 0x000fea0003800000 */
.L_x_3400:
        /* <DEDUP_REMOVED lines=13> */
.L_x_3402:
        /* <DEDUP_REMOVED lines=16> */
.L_x_3403:
        /* <DEDUP_REMOVED lines=16> */
.L_x_3404:
        /* <DEDUP_REMOVED lines=13> */
.L_x_3600:
[----:B------:R-:W-:Y:S05]  /*23860*/  BSYNC B2 ;  /* 0x0000000000027941 */ /* 0x000fea0003800000 */
.L_x_3405:
        /* <DEDUP_REMOVED lines=11> */
.L_x_3408:
[----:B------:R-:W-:Y:S05]  /*23920*/  BSYNC B2 ;  /* 0x0000000000027941 */ /* 0x000fea0003800000 */
.L_x_3407:
        /* <DEDUP_REMOVED lines=8> */
.L_x_3409:
        /* <DEDUP_REMOVED lines=10> */
[----:B------:R-:W-:Y:S02]  /*23a50*/  R2UR UR10, R15 ;  /* 0x000000000f0a72ca */ /* 0x000fe400000e0000 */
[----:B------:R-:W-:Y:S02]  /*23a60*/  R2UR UR6, R12 ;  /* 0x000000000c0672ca */ /* 0x000fe400000e0000 */
[----:B------:R-:W-:Y:S02]  /*23a70*/  R2UR UR7, R13 ;  /* 0x000000000d0772ca */ /* 0x000fe400000e0000 */
[----:B------:R-:W-:Y:S02]  /*23a80*/  PLOP3.LUT P0, PT, PT, PT, PT, 0x80, 0x0 ;  /* 0x000000000000781c */ /* 0x000fe40003f0f070 */
[----:B------:R-:W-:-:S11]  /*23a90*/  IADD3 R5, R9, 0x11a00, RZ ;  /* 0x00011a0009057810 */ /* 0x000fd60007ffe0ff */
.L_x_3410:
        /* <DEDUP_REMOVED lines=15> */
.L_x_3411:
        /* <DEDUP_REMOVED lines=10> */
.L_x_3397:
[----:B------:R-:W-:Y:S05]  /*23c30*/  BSYNC B1 ;  /* 0x0000000000017941 */ /* 0x000fea0003800000 */
.L_x_3396:
[----:B0-----:R-:W2:Y:S04]  /*23c40*/  LDL.LU R5, [R1+0x14] ;  /* 0x0000140001057983 */ /* 0x001ea80000300800 */
[----:B------:R-:W3:Y:S01]  /*23c50*/  LDL.LU R8, [R1+0x20] ;  /* 0x0000200001087983 */ /* 0x000ee20000300800 */
        /* <DEDUP_REMOVED lines=14> */
.L_x_3428:
        /* <DEDUP_REMOVED lines=13> */
.L_x_3601:
[----:B------:R-:W-:Y:S05]  /*23e10*/  BSYNC B2 ;  /* 0x0000000000027941 */ /* 0x000fea0003800000 */
.L_x_3414:
        /* <DEDUP_REMOVED lines=9> */
.L_x_3417:
[----:B------:R-:W-:Y:S05]  /*23eb0*/  BSYNC B2 ;  /* 0x0000000000027941 */ /* 0x000fea0003800000 */
.L_x_3416:
        /* <DEDUP_REMOVED lines=11> */
.L_x_3418:
        /* <DEDUP_REMOVED lines=16> */
.L_x_3419:
        /* <DEDUP_REMOVED lines=16> */
.L_x_3420:
        /* <DEDUP_REMOVED lines=13> */
.L_x_3602:
[----:B------:R-:W-:Y:S05]  /*24240*/  BSYNC B2 ;  /* 0x0000000000027941 */ /* 0x000fea0003800000 */
.L_x_3421:
        /* <DEDUP_REMOVED lines=11> */
.L_x_3424:
[----:B------:R-:W-:Y:S05]  /*24300*/  BSYNC B2 ;  /* 0x0000000000027941 */ /* 0x000fea0003800000 */
.L_x_3423:
[----:B------:R-:W-:Y:S01]  /*24310*/  R2UR UR10, R14 ;  /* 0x000000000e0a72ca */ /* 0x000fe200000e0000 */
[----:B------:R-:W-:Y:S01]  /*24320*/  UIADD3 UR4, UP0, UR40, 0x670, URZ ;  /* 0x0000067028047890 */ /* 0x000fe2000ff1e03f */
[----:B------:R-:W-:Y:S01]  /*24330*/  R2UR UR6, R12 ;  /* 0x000000000c0672ca */ /* 0x000fe200000e0000 */
[----:B------:R-:W-:Y:S01]  /*24340*/  VIADD R4, R5, 0xf200 ;  /* 0x0000f20005047836 */ /* 0x000fe20000000000 */
[----:B------:R-:W-:Y:S01]  /*24350*/  R2UR UR7, R13 ;  /* 0x000000000d0772ca */ /* 0x000fe200000e0000 */
[----:B------:R-:W-:Y:S01]  /*24360*/  UIADD3.X UR5, URZ, UR41, URZ, UP0, !UPT ;  /* 0x000000293f057290 */ /* 0x000fe200087fe43f */
[----:B------:R-:W-:Y:S02]  /*24370*/  PLOP3.LUT P1, PT, PT, PT, PT, 0x80, 0x0 ;  /* 0x000000000000781c */ /* 0x000fe40003f2f070 */
[----:B01----:R-:W-:-:S11]  /*24380*/  IADD3 R7, R7, 0x334b0, RZ ;  /* 0x000334b007077810 */ /* 0x003fd60007ffe0ff */
.L_x_3425:
        /* <DEDUP_REMOVED lines=15> */
.L_x_3426:
        /* <DEDUP_REMOVED lines=15> */
.L_x_3427:
        /* <DEDUP_REMOVED lines=10> */
.L_x_3413:
[----:B------:R-:W-:Y:S05]  /*24610*/  BSYNC B1 ;  /* 0x0000000000017941 */ /* 0x000fea0003800000 */
.L_x_3412:
        /* <DEDUP_REMOVED lines=13> */
.L_x_3390:
[----:B------:R-:W-:Y:S05]  /*246f0*/  BSYNC B0 ;  /* 0x0000000000007941 */ /* 0x000fea0003800000 */
.L_x_3389:
[----:B0-----:R-:W2:Y:S01]  /*24700*/  LDL R4, [R1+0x34] ;  /* 0x0000340001047983 */ /* 0x001ea20000100800 */
[----:B------:R-:W-:Y:S05]  /*24710*/  @!P0 WARPSYNC.ALL ;  /* 0x0000000000008948 */ /* 0x000fea0003800000 */
[----:B------:R-:W-:Y:S06]  /*24720*/  @!P0 BAR.SYNC.DEFER_BLOCKING 0xc, 0x180 ;  /* 0x0306000000008b1d */ /* 0x000fec0000010000 */
[----:B------:R-:W-:Y:S01]  /*24730*/  BSSY B6, `(.L_x_3429) ;  /* 0x0000402000067945 */ /* 0x000fe20003800000 */
[----:B--2---:R-:W-:-:S13]  /*24740*/  ISETP.GT.AND P0, PT, R4, RZ, PT ;  /* 0x000000ff0400720c */ /* 0x004fda0003f04270 */
        /* <DEDUP_REMOVED lines=19> */
.L_x_3430:
[----:B------:R-:W0:Y:S01]  /*24880*/  S2R R0, SR_CgaCtaId ;  /* 0x0000000000007919 */ /* 0x000e220000008800 */
[----:B------:R-:W-:-:S04]  /*24890*/  MOV R2, 0x400 ;  /* 0x0000040000027802 */ /* 0x000fc80000000f00 */
[----:B0-----:R-:W-:-:S05]  /*248a0*/  LEA R3, R0, R2, 0x18 ;  /* 0x0000000200037211 */ /* 0x001fca00078ec0ff */
[----:B------:R0:W-:Y:S01]  /*248b0*/  STL [R1+0x18], R3 ;  /* 0x0000180301007387 */ /* 0x0001e20000100800 */
[----:B------:R-:W-:-:S05]  /*248c0*/  VIADD R0, R3, 0x24200 ;  /* 0x0002420003007836 */ /* 0x000fca0000000000 */
[----:B------:R-:W-:-:S13]  /*248d0*/  LOP3.LUT P0, RZ, R0, 0x1bf, RZ, 0xc0, !PT ;  /* 0x000001bf00ff7812 */ /* 0x000fda000780c0ff */
[----:B0-----:R-:W-:Y:S05]  /*248e0*/  @!P0 BRA `(.L_x_3432) ;  /* 0x0000000000408947 */ /* 0x001fea0003800000 */
[----:B------:R-:W-:Y:S01]  /*248f0*/  MOV R2, 0x0 ;  /* 0x0000000000027802 */ /* 0x000fe20000000f00 */
[----:B------:R-:W-:Y:S01]  /*24900*/  ULDC.64 UR6, c[0x4][0x198] ;  /* 0x0100660000067ab9 */ /* 0x000fe20000000a00 */
[----:B------:R-:W-:Y:S01]  /*24910*/  ULDC.64 UR8, c[0x4][0x1a0] ;  /* 0x0100680000087ab9 */ /* 0x000fe20000000a00 */
[----:B------:R-:W-:Y:S01]  /*24920*/  ULDC.64 UR4, c[0x4][0xb0] ;  /* 0x01002c0000047ab9 */ /* 0x000fe20000000a00 */
[----:B------:R-:W-:Y:S01]  /*24930*/  IMAD.U32 R4, RZ, RZ, UR6 ;  /* 0x00000006ff047e24 */ /* 0x000fe2000f8e00ff */
        /* <DEDUP_REMOVED lines=11> */
.L_x_3432:
[----:B------:R-:W2:Y:S01]  /*249f0*/  LDL.LU R2, [R1+0x10] ;  /* 0x0000100001027983 */ /* 0x000ea20000300800 */
[----:B------:R-:W-:Y:S01]  /*24a00*/  MOV R0, 0x400 ;  /* 0x0000040000007802 */ /* 0x000fe20000000f00 */
[----:B------:R-:W0:Y:S03]  /*24a10*/  S2R R15, SR_CgaCtaId ;  /* 0x00000000000f7919 */ /* 0x000e260000008800 */
[----:B0-----:R-:W-:-:S05]  /*24a20*/  LEA R0, R15, R0, 0x18 ;  /* 0x000000000f007211 */ /* 0x001fca00078ec0ff */
[----:B------:R-:W-:-:S05]  /*24a30*/  VIADD R0, R0, 0xf200 ;  /* 0x0000f20000007836 */ /* 0x000fca0000000000 */
[----:B------:R-:W-:Y:S01]  /*24a40*/  LOP3.LUT P0, RZ, R0, 0x1bf, RZ, 0xc0, !PT ;  /* 0x000001bf00ff7812 */ /* 0x000fe2000780c0ff */
[----:B------:R0:W-:Y:S01]  /*24a50*/  STL [R1+0x48], R0 ;  /* 0x0000480001007387 */ /* 0x0001e20000100800 */
        /* <DEDUP_REMOVED lines=8> */
[----:B------:R-:W-:Y:S01]  /*24ae0*/  MOV R4, UR6 ;  /* 0x0000000600047c02 */ /* 0x000fe20008000f00 */
[----:B------:R-:W-:Y:S01]  /*24af0*/  IMAD.U32 R5, RZ, RZ, UR7 ;  /* 0x00000007ff057e24 */ /* 0x000fe2000f8e00ff */
        /* <DEDUP_REMOVED lines=10> */
.L_x_3433:
[----:B0-----:R-:W2:Y:S02]  /*24ba0*/  LDL R2, [R1+0x18] ;  /* 0x0000180001027983 */ /* 0x001ea40000100800 */
[----:B--2---:R-:W-:-:S05]  /*24bb0*/  VIADD R0, R2, 0x200 ;  /* 0x0000020002007836 */ /* 0x004fca0000000000 */
[----:B------:R0:W-:Y:S01]  /*24bc0*/  STL [R1+0x30], R0 ;  /* 0x0000300001007387 */ /* 0x0001e20000100800 */
        /* <DEDUP_REMOVED lines=9> */
[----:B------:R-:W-:Y:S01]  /*24c60*/  IMAD.U32 R5, RZ, RZ, UR7 ;  /* 0x00000007ff057e24 */ /* 0x000fe2000f8e00ff */
[----:B------:R-:W-:Y:S01]  /*24c70*/  MOV R13, RZ ;  /* 0x000000ff000d7202 */ /* 0x000fe20000000f00 */
[----:B------:R-:W-:Y:S02]  /*24c80*/  IMAD.U32 R7, RZ, RZ, UR9 ;  /* 0x00000009ff077e24 */ /* 0x000fe4000f8e00ff */
[----:B------:R-:W-:-:S02]  /*24c90*/  IMAD.U32 R10, RZ, RZ, UR4 ;  /* 0x00000004ff0a7e24 */ /* 0x000fc4000f8e00ff */
[----:B------:R-:W-:Y:S02]  /*24ca0*/  IMAD.U32 R11, RZ, RZ, UR5 ;  /* 0x00000005ff0b7e24 */ /* 0x000fe4000f8e00ff */
[----:B------:R-:W-:Y:S02]  /*24cb0*/  IMAD.MOV.U32 R8, RZ, RZ, 0x70 ;  /* 0x00000070ff087424 */ /* 0x000fe400078e00ff */
[----:B------:R-:W-:-:S07]  /*24cc0*/  IMAD.MOV.U32 R12, RZ, RZ, 0x1 ;  /* 0x00000001ff0c7424 */ /* 0x000fce00078e00ff */
[----:B------:R-:W-:-:S07]  /*24cd0*/  LEPC R20, `(.L_x_3434) ;  /* 0x000000001014794e */ /* 0x000fce0000000000 */
[----:B0-----:R-:W-:Y:S05]  /*24ce0*/  CALL.ABS.NOINC R2 ;  /* 0x0000000002007343 */ /* 0x001fea0003c00000 */
.L_x_3434:
[----:B------:R-:W2:Y:S02]  /*24cf0*/  LDL.LU R2, [R1+0x48] ;  /* 0x0000480001027983 */ /* 0x000ea40000300800 */
[----:B--2---:R-:W-:-:S13]  /*24d00*/  LOP3.LUT P6, RZ, R2, 0x1bf, RZ, 0xc0, !PT ;  /* 0x000001bf02ff7812 */ /* 0x004fda00078cc0ff */
[----:B------:R-:W-:Y:S05]  /*24d10*/  @!P6 BRA `(.L_x_3435) ;  /* 0x000000000040e947 */ /* 0x000fea0003800000 */
        /* <DEDUP_REMOVED lines=16> */
.L_x_3435:
[----:B------:R-:W2:Y:S01]  /*24e20*/  LDL.LU R2, [R1+0x24] ;  /* 0x0000240001027983 */ /* 0x000ea20000300800 */
[----:B------:R-:W-:-:S03]  /*24e30*/  ULDC.64 UR4, c[0x0][0x9f8] ;  /* 0x00027e0000047ab9 */ /* 0x000fc60000000a00 */
[----:B------:R-:W3:Y:S01]  /*24e40*/  LDL.LU R5, [R1+0x28] ;  /* 0x0000280001057983 */ /* 0x000ee20000300800 */
[----:B------:R-:W-:-:S03]  /*24e50*/  ISETP.NE.U32.AND P0, PT, RZ, UR4, PT ;  /* 0x00000004ff007c0c */ /* 0x000fc6000bf05070 */
[----:B------:R-:W4:Y:S01]  /*24e60*/  LDL.LU R4, [R1+0x3c] ;  /* 0x00003c0001047983 */ /* 0x000f220000300800 */
[----:B------:R-:W-:-:S03]  /*24e70*/  ISETP.NE.AND.EX P0, PT, RZ, UR5, PT, P0 ;  /* 0x00000005ff007c0c */ /* 0x000fc6000bf05300 */
[----:B------:R-:W4:Y:S04]  /*24e80*/  LDL.LU R0, [R1+0x4] ;  /* 0x0000040001007983 */ /* 0x000f280000300800 */
[----:B------:R-:W5:Y:S06]  /*24e90*/  LDL R6, [R1+0x8] ;  /* 0x0000080001067983 */ /* 0x000f6c0000100800 */
[----:B--2---:R-:W-:-:S04]  /*24ea0*/  @P0 IADD3 R2, P1, R2, UR4, RZ ;  /* 0x0000000402020c10 */ /* 0x004fc8000ff3e0ff */
[----:B---3--:R-:W-:Y:S01]  /*24eb0*/  @P0 IADD3.X R3, R5, UR5, RZ, P1, !PT ;  /* 0x0000000505030c10 */ /* 0x008fe20008ffe4ff */
[----:B------:R-:W-:Y:S01]  /*24ec0*/  IMAD.MOV.U32 R5, RZ, RZ, R19 ;  /* 0x000000ffff057224 */ /* 0x000fe200078e0013 */
[----:B------:R-:W-:-:S05]  /*24ed0*/  ULDC.64 UR4, c[0x0][0xa00] ;  /* 0x0002800000047ab9 */ /* 0x000fca0000000a00 */
[----:B------:R0:W2:Y:S01]  /*24ee0*/  @P0 LDG.E R5, desc[UR54][R2.64] ;  /* 0x0000003602050981 */ /* 0x0000a2000c1e1900 */
[----:B----4-:R-:W-:Y:S02]  /*24ef0*/  IMAD R4, R0, 0x80, R4 ;  /* 0x0000008000047824 */ /* 0x010fe400078e0204 */
[----:B------:R-:W1:Y:S02]  /*24f00*/  LDC R0, c[0x0][0x428] ;  /* 0x00010a00ff007b82 */ /* 0x000e640000000800 */
[----:B-1----:R-:W-:Y:S02]  /*24f10*/  ISETP.NE.AND P0, PT, R0, 0x1, PT ;  /* 0x000000010000780c */ /* 0x002fe40003f05270 */
[----:B-----5:R-:W-:-:S11]  /*24f20*/  MOV R0, R6 ;  /* 0x0000000600007202 */ /* 0x020fd60000000f00 */
[----:B0-----:R-:W0:Y:S08]  /*24f30*/  @P0 LDC R2, c[0x0][0x42c] ;  /* 0x00010b00ff020b82 */ /* 0x001e300000000800 */
[----:B------:R-:W1:Y:S01]  /*24f40*/  @P0 LDC R3, c[0x0][0x430] ;  /* 0x00010c00ff030b82 */ /* 0x000e620000000800 */
[----:B0-----:R-:W-:-:S05]  /*24f50*/  @P0 IMAD.HI.U32 R2, R6, R2, RZ ;  /* 0x0000000206020227 */ /* 0x001fca00078e00ff */
[----:B-1----:R-:W-:Y:S02]  /*24f60*/  @P0 SHF.R.U32.HI R0, RZ, R3, R2 ;  /* 0x00000003ff000219 */ /* 0x002fe40000011602 */
[----:B------:R-:W-:-:S04]  /*24f70*/  ISETP.NE.U32.AND P0, PT, RZ, UR4, PT ;  /* 0x00000004ff007c0c */ /* 0x000fc8000bf05070 */
[----:B------:R-:W-:-:S04]  /*24f80*/  ISETP.NE.AND.EX P2, PT, RZ, UR5, PT, P0 ;  /* 0x00000005ff007c0c */ /* 0x000fc8000bf45300 */
[----:B------:R-:W-:Y:S01]  /*24f90*/  SEL R3, R19, RZ, !P2 ;  /* 0x000000ff13037207 */ /* 0x000fe20005000000 */
[----:B--2---:R0:W-:Y:S02]  /*24fa0*/  STL [R1+0x24], R5 ;  /* 0x0000240501007387 */ /* 0x0041e40000100800 */
[----:B0-----:R-:W0:Y:S02]  /*24fb0*/  S2R R5, SR_TID.X ;  /* 0x0000000000057919 */ /* 0x001e240000002100 */
[----:B0-----:R-:W-:-:S04]  /*24fc0*/  LOP3.LUT R5, R5, 0x7f, RZ, 0xc0, !PT ;  /* 0x0000007f05057812 */ /* 0x001fc800078ec0ff */
[----:B------:R-:W-:-:S04]  /*24fd0*/  ISETP.NE.AND P1, PT, R5, RZ, PT ;  /* 0x000000ff0500720c */ /* 0x000fc80003f25270 */
[----:B------:R-:W-:-:S09]  /*24fe0*/  PLOP3.LUT P3, PT, P1, PT, PT, 0x8, 0x0 ;  /* 0x000000000000781c */ /* 0x000fd20000f6e170 */
[----:B------:R-:W-:-:S05]  /*24ff0*/  VOTEU.ALL UP1, P1 ;  /* 0x00000000003f7886 */ /* 0x000fca0000820000 */
[----:B------:R-:W-:-:S04]  /*25000*/  @!UP1 UIADD3 UR8, UP0, UR40, 0x270, URZ ;  /* 0x0000027028089890 */ /* 0x000fc8000ff1e03f */
[----:B------:R-:W-:-:S03]  /*25010*/  @!UP1 UIADD3.X UR9, URZ, UR41, URZ, UP0, !UPT ;  /* 0x000000293f099290 */ /* 0x000fc600087fe43f */
[----:B------:R-:W-:-:S09]  /*25020*/  VOTEU.ALL UP0, P1 ;  /* 0x00000000003f7886 */ /* 0x000fd20000800000 */
.L_x_3436:
        /* <DEDUP_REMOVED lines=14> */
.L_x_3437:
        /* <DEDUP_REMOVED lines=13> */
.L_x_3438:
        /* <DEDUP_REMOVED lines=20> */
[----:B0-----:R-:W0:Y:S02]  /*25320*/  S2R R5, SR_TID.X ;  /* 0x0000000000057919 */ /* 0x001e240000002100 */
[----:B0-----:R-:W-:-:S04]  /*25330*/  SHF.R.U32.HI R5, RZ, 0x5, R5 ;  /* 0x00000005ff057819 */ /* 0x001fc80000011605 */
[----:B------:R-:W-:-:S05]  /*25340*/  LOP3.LUT R5, R5, 0x3, RZ, 0xc0, !PT ;  /* 0x0000000305057812 */ /* 0x000fca00078ec0ff */
[----:B------:R0:W1:Y:S02]  /*25350*/  SHFL.IDX PT, R14, R5, RZ, 0x1f ;  /* 0x00001fff050e7589 */ /* 0x00006400000e0000 */
.L_x_3605:
[----:B-1----:R-:W-:Y:S02]  /*25360*/  ISETP.NE.AND P0, PT, R14, RZ, PT ;  /* 0x000000ff0e00720c */ /* 0x002fe40003f05270 */
[----:B------:R-:W-:-:S11]  /*25370*/  PLOP3.LUT P6, PT, PT, PT, PT, 0x8, 0x0 ;  /* 0x000000000000781c */ /* 0x000fd60003fce170 */
[----:B------:R-:W-:Y:S05]  /*25380*/  @P0 BRA `(.L_x_3440) ;  /* 0x0000000800540947 */ /* 0x000fea0003800000 */
[----:B------:R-:W-:-:S03]  /*25390*/  UMOV UR4, 0xffffffff ;  /* 0xffffffff00047882 */ /* 0x000fc60000000000 */
[----:B------:R-:W-:Y:S05]  /*253a0*/  BRA.DIV UR4, `(.L_x_3441) ;  /* 0x0000006604f07947 */ /* 0x000fea000b800000 */
[----:B------:R-:W-:-:S13]  /*253b0*/  ELECT P6, URZ, PT ;  /* 0x00000000003f782f */ /* 0x000fda00038c0000 */
.L_x_3608:
[----:B------:R-:W-:Y:S05]  /*253c0*/  @!P6 BRA `(.L_x_3442) ;  /* 0x0000000400a8e947 */ /* 0x000fea0003800000 */
[----:B0-----:R-:W2:Y:S01]  /*253d0*/  LDL R5, [R1+0x38] ;  /* 0x0000380001057983 */ /* 0x001ea20000100800 */
[----:B------:R-:W-:-:S04]  /*253e0*/  ISETP.NE.U32.AND P0, PT, R6, RZ, PT ;  /* 0x000000ff0600720c */ /* 0x000fc80003f05070 */
[----:B------:R-:W-:Y:S01]  /*253f0*/  ISETP.NE.AND.EX P0, PT, R7, RZ, PT, P0 ;  /* 0x000000ff0700720c */ /* 0x000fe20003f05300 */
[----:B--2---:R-:W-:-:S12]  /*25400*/  VIADD R5, R5, 0xffffffff ;  /* 0xffffffff05057836 */ /* 0x004fd80000000000 */
[----:B------:R-:W-:Y:S05]  /*25410*/  @!P0 BRA `(.L_x_3443) ;  /* 0x00000000004c8947 */ /* 0x000fea0003800000 */
[----:B------:R-:W2:Y:S01]  /*25420*/  LDL R11, [R1+0x28] ;  /* 0x00002800010b7983 */ /* 0x000ea20000100800 */
        /* <DEDUP_REMOVED lines=10> */
[----:B------:R-:W-:-:S04]  /*254d0*/  IMAD.MOV.U32 R8, RZ, RZ, R2 ;  /* 0x000000ffff087224 */ /* 0x000fc800078e0002 */
[----:B------:R-:W-:-:S03]  /*254e0*/  IMAD.WIDE.U32 R8, R19, UR4, R8 ;  /* 0x0000000413087c25 */ /* 0x000fc6000f8e0008 */
[----:B------:R-:W-:Y:S01]  /*254f0*/  LEA R6, P0, R8, R6, 0x2 ;  /* 0x0000000608067211 */ /* 0x000fe200078010ff */
[----:B--2---:R-:W-:-:S04]  /*25500*/  IMAD R10, R11, UR4, RZ ;  /* 0x000000040b0a7c24 */ /* 0x004fc8000f8e02ff */
[----:B------:R-:W-:-:S04]  /*25510*/  IMAD R2, R19, UR5, R10 ;  /* 0x0000000513027c24 */ /* 0x000fc8000f8e020a */
[----:B------:R-:W-:-:S05]  /*25520*/  IMAD.IADD R2, R9, 0x1, R2 ;  /* 0x0000000109027824 */ /* 0x000fca00078e0202 */
[----:B------:R-:W-:-:S05]  /*25530*/  LEA.HI.X R7, R8, R7, R2, 0x2, P0 ;  /* 0x0000000708077211 */ /* 0x000fca00000f1402 */
[----:B------:R0:W5:Y:S02]  /*25540*/  LDG.E R2, desc[UR54][R6.64] ;  /* 0x0000003606027981 */ /* 0x000164000c1e1900 */
.L_x_3443:
[----:B------:R-:W2:Y:S01]  /*25550*/  LDL R8, [R1+0x1c] ;  /* 0x00001c0001087983 */ /* 0x000ea20000100800 */
[----:B0-----:R-:W-:Y:S01]  /*25560*/  MOV R6, 0x400 ;  /* 0x0000040000067802 */ /* 0x001fe20000000f00 */
[----:B------:R-:W0:Y:S01]  /*25570*/  S2R R9, SR_CgaCtaId ;  /* 0x0000000000097919 */ /* 0x000e220000008800 */
[----:B------:R-:W1:Y:S02]  /*25580*/  S2R R7, SR_TID.X ;  /* 0x0000000000077919 */ /* 0x000e640000002100 */
[----:B0-----:R-:W-:-:S04]  /*25590*/  LEA R6, R9, R6, 0x18 ;  /* 0x0000000609067211 */ /* 0x001fc800078ec0ff */
[----:B------:R-:W-:Y:S02]  /*255a0*/  LEA R6, R18, R6, 0x3 ;  /* 0x0000000612067211 */ /* 0x000fe400078e18ff */
[----:B-1----:R-:W-:-:S04]  /*255b0*/  LOP3.LUT R7, R7, 0x7f, RZ, 0xc0, !PT ;  /* 0x0000007f07077812 */ /* 0x002fc800078ec0ff */
[----:B------:R-:W-:Y:S02]  /*255c0*/  ISETP.NE.AND P0, PT, R7, RZ, PT ;  /* 0x000000ff0700720c */ /* 0x000fe40003f05270 */
[----:B--2---:R-:W-:-:S04]  /*255d0*/  SHF.L.U32 R8, R8, 0x1f, RZ ;  /* 0x0000001f08087819 */ /* 0x004fc800000006ff */
[----:B------:R-:W0:Y:S02]  /*255e0*/  SYNCS.PHASECHK.TRANS64.TRYWAIT P2, [R6+URZ+0x33480], R8 ;  /* 0x03348008060075a7 */ /* 0x000e24000804017f */
[----:B0-----:R-:W-:Y:S05]  /*255f0*/  @!P2 BRA `(.L_x_3444) ;  /* 0x00000064007ca947 */ /* 0x001fea0003800000 */
.L_x_3609:
        /* <DEDUP_REMOVED lines=8> */
.L_x_3445:
[----:B------:R-:W2:Y:S01]  /*25680*/  LDL R9, [R1+0x2c] ;  /* 0x00002c0001097983 */ /* 0x000ea20000100800 */
[----:B------:R-:W-:Y:S01]  /*25690*/  MOV R7, 0x400 ;  /* 0x0000040000077802 */ /* 0x000fe20000000f00 */
[----:B------:R-:W1:Y:S01]  /*256a0*/  S2R R10, SR_CgaCtaId ;  /* 0x00000000000a7919 */ /* 0x000e620000008800 */
[----:B------:R-:W-:Y:S01]  /*256b0*/  R2UR UR9, R6 ;  /* 0x00000000060972ca */ /* 0x000fe200000e0000 */
[----:B------:R-:W-:Y:S01]  /*256c0*/  UIADD3 UR4, UP0, UR40, 0x470, URZ ;  /* 0x0000047028047890 */ /* 0x000fe2000ff1e03f */
[----:B------:R-:W-:Y:S02]  /*256d0*/  R2UR UR12, R0 ;  /* 0x00000000000c72ca */ /* 0x000fe400000e0000 */
[----:B-----5:R-:W-:Y:S01]  /*256e0*/  R2UR UR13, R2 ;  /* 0x00000000020d72ca */ /* 0x020fe200000e0000 */
[----:B------:R-:W-:Y:S01]  /*256f0*/  UIADD3.X UR5, URZ, UR41, URZ, UP0, !UPT ;  /* 0x000000293f057290 */ /* 0x000fe200087fe43f */
[----:B-1----:R-:W-:-:S05]  /*25700*/  LEA R7, R10, R7, 0x18 ;  /* 0x000000070a077211 */ /* 0x002fca00078ec0ff */
[----:B------:R-:W-:-:S05]  /*25710*/  IMAD R7, R18, 0x7800, R7 ;  /* 0x0000780012077824 */ /* 0x000fca00078e0207 */
[----:B------:R-:W-:Y:S01]  /*25720*/  R2UR UR15, R7 ;  /* 0x00000000070f72ca */ /* 0x000fe200000e0000 */
[----:B------:R-:W-:Y:S01]  /*25730*/  UIADD3 UR9, UR9, 0x33470, URZ ;  /* 0x0003347009097890 */ /* 0x000fe2000fffe03f */
[----:B------:R-:W-:Y:S01]  /*25740*/  UMOV UR10, URZ ;  /* 0x0000003f000a7c82 */ /* 0x000fe20008000000 */
[----:B------:R-:W-:Y:S01]  /*25750*/  UMOV UR6, 0x0 ;  /* 0x0000000000067882 */ /* 0x000fe20000000000 */
[----:B------:R-:W-:-:S09]  /*25760*/  UMOV UR7, 0x14f00000 ;  /* 0x14f0000000077882 */ /* 0x000fd20000000000 */
[----:B------:R-:W-:Y:S02]  /*25770*/  UIADD3 UR8, UR15, 0xf200, URZ ;  /* 0x0000f2000f087890 */ /* 0x000fe4000fffe03f */
[----:B------:R-:W-:Y:S02]  /*25780*/  UIADD3 UR14, UR15, 0x11a00, URZ ;  /* 0x00011a000f0e7890 */ /* 0x000fe4000fffe03f */
[----:B------:R-:W-:Y:S01]  /*25790*/  UIADD3 UR15, UR15, 0x14200, URZ ;  /* 0x000142000f0f7890 */ /* 0x000fe2000fffe03f */
        /* <DEDUP_REMOVED lines=13> */
.L_x_3610:
        /* <DEDUP_REMOVED lines=8> */
.L_x_3447:
        /* <DEDUP_REMOVED lines=24> */
.L_x_3442:
[----:B01----:R-:W2:Y:S01]  /*25a70*/  LDL.LU R6, [R1+0x8] ;  /* 0x0000080001067983 */ /* 0x003ea20000300800 */
[----:B------:R-:W-:Y:S01]  /*25a80*/  MOV R7, 0x400 ;  /* 0x0000040000077802 */ /* 0x000fe20000000f00 */
[----:B------:R-:W0:Y:S01]  /*25a90*/  S2R R8, SR_CgaCtaId ;  /* 0x0000000000087919 */ /* 0x000e220000008800 */
[----:B------:R-:W-:Y:S05]  /*25aa0*/  WARPSYNC.ALL ;  /* 0x0000000000007948 */ /* 0x000fea0003800000 */
[----:B------:R-:W-:-:S13]  /*25ab0*/  ELECT P0, URZ, PT ;  /* 0x00000000003f782f */ /* 0x000fda0003800000 */
[----:B------:R-:W-:Y:S01]  /*25ac0*/  @P0 R2UR UR13, R3 ;  /* 0x00000000030d02ca */ /* 0x000fe200000e0000 */
[----:B------:R-:W-:Y:S01]  /*25ad0*/  UIADD3 UR4, UP0, UR40, 0x270, URZ ;  /* 0x0000027028047890 */ /* 0x000fe2000ff1e03f */
[----:B------:R-:W-:-:S03]  /*25ae0*/  @P0 R2UR UR11, R4 ;  /* 0x00000000040b02ca */ /* 0x000fc600000e0000 */
[----:B------:R-:W-:Y:S01]  /*25af0*/  UIADD3.X UR5, URZ, UR41, URZ, UP0, !UPT ;  /* 0x000000293f057290 */ /* 0x000fe200087fe43f */
[----:B0-----:R-:W-:-:S04]  /*25b00*/  LEA R7, R8, R7, 0x18 ;  /* 0x0000000708077211 */ /* 0x001fc800078ec0ff */
[----:B------:R-:W-:Y:S01]  /*25b10*/  R2UR UR24, R7 ;  /* 0x00000000071872ca */ /* 0x000fe200000e0000 */
[----:B------:R-:W-:Y:S01]  /*25b20*/  @P0 IMAD.MOV.U32 R5, RZ, RZ, 0x6000 ;  /* 0x00006000ff050424 */ /* 0x000fe200078e00ff */
[----:B------:R-:W-:Y:S01]  /*25b30*/  BAR.SYNC.DEFER_BLOCKING 0x8, 0x120 ;  /* 0x0204800000007b1d */ /* 0x000fe20000010000 */
[----:B------:R-:W-:-:S10]  /*25b40*/  @P0 R2UR UR21, R3 ;  /* 0x00000000031502ca */ /* 0x000fd400000e0000 */
[----:B------:R-:W-:Y:S02]  /*25b50*/  UIADD3 UR8, UR24, 0x1e200, URZ ;  /* 0x0001e20018087890 */ /* 0x000fe4000fffe03f */
[----:B------:R-:W-:Y:S01]  /*25b60*/  UIADD3 UR9, UR24, 0x33400, URZ ;  /* 0x0003340018097890 */ /* 0x000fe2000fffe03f */
[----:B------:R-:W-:Y:S01]  /*25b70*/  UMOV UR6, 0x0 ;  /* 0x0000000000067882 */ /* 0x000fe20000000000 */
[----:B------:R-:W-:Y:S01]  /*25b80*/  UMOV UR7, 0x12f00000 ;  /* 0x12f0000000077882 */ /* 0x000fe20000000000 */
[----:B------:R-:W-:Y:S01]  /*25b90*/  UMOV UR10, URZ ;  /* 0x0000003f000a7c82 */ /* 0x000fe20008000000 */
[----:B------:R-:W-:Y:S01]  /*25ba0*/  @P0 R2UR UR19, R4 ;  /* 0x00000000041302ca */ /* 0x000fe200000e0000 */
[----:B------:R-:W-:Y:S01]  /*25bb0*/  UIADD3 UR16, UR24, 0x20200, URZ ;  /* 0x0002020018107890 */ /* 0x000fe2000fffe03f */
[----:B------:R1:W-:Y:S01]  /*25bc0*/  @P0 SYNCS.ARRIVE.TRANS64 RZ, [R7+URZ+0x33400], R5 ;  /* 0x0334000507ff09a7 */ /* 0x0003e2000800003f */
[----:B------:R-:W-:Y:S01]  /*25bd0*/  UMOV UR14, 0x0 ;  /* 0x00000000000e7882 */ /* 0x000fe20000000000 */
[----:B------:R-:W-:Y:S01]  /*25be0*/  UMOV UR15, 0x12f00000 ;  /* 0x12f00000000f7882 */ /* 0x000fe20000000000 */
[----:B------:R-:W-:Y:S01]  /*25bf0*/  UMOV UR18, 0x40 ;  /* 0x0000004000127882 */ /* 0x000fe20000000000 */
[----:B------:R-:W-:Y:S01]  /*25c00*/  UMOV UR17, UR9 ;  /* 0x0000000900117c82 */ /* 0x000fe20008000000 */
[----:B------:R-:W-:Y:S01]  /*25c10*/  UMOV UR22, 0x0 ;  /* 0x0000000000167882 */ /* 0x000fe20000000000 */
[----:B------:R-:W-:Y:S01]  /*25c20*/  UMOV UR23, 0x12f00000 ;  /* 0x12f0000000177882 */ /* 0x000fe20000000000 */
[----:B--2---:R-:W-:-:S02]  /*25c30*/  @P0 R2UR UR12, R6 ;  /* 0x00000000060c02ca */ /* 0x004fc400000e0000 */
[----:B------:R-:W-:-:S11]  /*25c40*/  @P0 R2UR UR20, R6 ;  /* 0x00000000061402ca */ /* 0x000fd600000e0000 */
[----:B------:R0:W-:Y:S02]  /*25c50*/  UTMALDG.4D [UR8], [UR4], desc[UR6] ;  /* 0x00000608040075b4 */ /* 0x0001e40008019000 */
[----:B------:R1:W-:Y:S01]  /*25c60*/  UTMALDG.4D [UR16], [UR4], desc[UR14] ;  /* 0x00000e10040075b4 */ /* 0x0003e20008019000 */
[----:B0-----:R-:W-:Y:S02]  /*25c70*/  @P0 R2UR UR13, R3 ;  /* 0x00000000030d02ca */ /* 0x001fe400000e0000 */
[----:B------:R-:W-:Y:S02]  /*25c80*/  @P0 R2UR UR12, R6 ;  /* 0x00000000060c02ca */ /* 0x000fe400000e0000 */
[----:B------:R-:W-:Y:S01]  /*25c90*/  @P0 R2UR UR11, R4 ;  /* 0x00000000040b02ca */ /* 0x000fe200000e0000 */
[----:B------:R-:W-:Y:S01]  /*25ca0*/  UIADD3 UR8, UR24, 0x22200, URZ ;  /* 0x0002220018087890 */ /* 0x000fe2000fffe03f */
[----:B------:R-:W-:-:S11]  /*25cb0*/  UMOV UR10, 0x80 ;  /* 0x00000080000a7882 */ /* 0x000fd60000000000 */
[----:B------:R1:W-:Y:S02]  /*25cc0*/  UTMALDG.4D [UR8], [UR4], desc[UR22] ;  /* 0x00001608040075b4 */ /* 0x0003e40008019000 */
[----:B-1----:R-:W-:Y:S01]  /*25cd0*/  NOP ;  /* 0x0000000000007918 */ /* 0x002fe20000000000 */
.L_x_3440:
[----:B------:R-:W2:Y:S01]  /*25ce0*/  LDL.LU R6, [R1+0x44] ;  /* 0x0000440001067983 */ /* 0x000ea20000300800 */
[----:B------:R-:W-:Y:S01]  /*25cf0*/  MOV R4, 0x400 ;  /* 0x0000040000047802 */ /* 0x000fe20000000f00 */
[----:B------:R-:W-:Y:S01]  /*25d00*/  BSSY B0, `(.L_x_3448) ;  /* 0x000000b000007945 */ /* 0x000fe20003800000 */
[----:B0-----:R-:W0:Y:S02]  /*25d10*/  S2R R5, SR_CgaCtaId ;  /* 0x0000000000057919 */ /* 0x001e240000008800 */
[----:B0-----:R-:W-:Y:S01]  /*25d20*/  LEA R4, R5, R4, 0x18 ;  /* 0x0000000405047211 */ /* 0x001fe200078ec0ff */
[----:B--2---:R-:W-:-:S05]  /*25d30*/  VIADD R6, R6, 0x1 ;  /* 0x0000000106067836 */ /* 0x004fca0000000000 */
[----:B------:R-:W-:Y:S01]  /*25d40*/  LEA.HI R3, R6, R6, RZ, 0x1 ;  /* 0x0000000606037211 */ /* 0x000fe200078f08ff */
[----:B------:R0:W-:Y:S03]  /*25d50*/  STL [R1+0x44], R6 ;  /* 0x0000440601007387 */ /* 0x0001e60000100800 */
[----:B------:R-:W-:-:S05]  /*25d60*/  LOP3.LUT R3, R3, 0xfffffffe, RZ, 0xc0, !PT ;  /* 0xfffffffe03037812 */ /* 0x000fca00078ec0ff */
[----:B------:R-:W-:-:S05]  /*25d70*/  IMAD.IADD R3, R6, 0x1, -R3 ;  /* 0x0000000106037824 */ /* 0x000fca00078e0a03 */
[----:B------:R-:W-:-:S04]  /*25d80*/  SHF.L.U32 R3, R3, 0x1f, RZ ;  /* 0x0000001f03037819 */ /* 0x000fc800000006ff */
[----:B------:R-:W1:Y:S02]  /*25d90*/  SYNCS.PHASECHK.TRANS64.TRYWAIT P0, [R4+URZ+0x33420], R3 ;  /* 0x03342003040075a7 */ /* 0x000e64000800017f */
[----:B01----:R-:W-:Y:S05]  /*25da0*/  @!P0 BRA `(.L_x_3449) ;  /* 0x0000005c00b88947 */ /* 0x003fea0003800000 */
.L_x_3611:
[----:B------:R-:W-:Y:S05]  /*25db0*/  BSYNC B0 ;  /* 0x0000000000007941 */ /* 0x000fea0003800000 */
.L_x_3448:
[----:B0-----:R-:W2:Y:S02]  /*25dc0*/  LDL.LU R4, [R1+0x34] ;  /* 0x0000340001047983 */ /* 0x001ea40000300800 */
[----:B--2---:R-:W-:-:S13]  /*25dd0*/  ISETP.GE.AND P0, PT, R4, 0xa1, PT ;  /* 0x000000a10400780c */ /* 0x004fda0003f06270 */
[----:B------:R-:W-:Y:S05]  /*25de0*/  @!P0 BRA `(.L_x_3450) ;  /* 0x0000001800a08947 */ /* 0x000fea0003800000 */
[----:B------:R-:W2:Y:S01]  /*25df0*/  LDL.LU R4, [R1+0x38] ;  /* 0x0000380001047983 */ /* 0x000ea20000300800 */
[----:B------:R-:W-:-:S03]  /*25e00*/  IMAD.MOV.U32 R6, RZ, RZ, R18 ;  /* 0x000000ffff067224 */ /* 0x000fc600078e0012 */
[----:B------:R0:W5:Y:S02]  /*25e10*/  LDL.LU R7, [R1+0x1c] ;  /* 0x00001c0001077983 */ /* 0x0001640000300800 */
[----:B0-2---:R-:W-:-:S07]  /*25e20*/  IADD3 R12, R4, -0x2, RZ ;  /* 0xfffffffe040c7810 */ /* 0x005fce0007ffe0ff */
.L_x_3474:
[----:B------:R-:W-:Y:S01]  /*25e30*/  VIADD R18, R6, 0x1 ;  /* 0x0000000106127836 */ /* 0x000fe20000000000 */
[----:B------:R-:W-:Y:S05]  /*25e40*/  YIELD ;  /* 0x0000000000007946 */ /* 0x000fea0003800000 */
[----:B------:R-:W-:Y:S01]  /*25e50*/  ISETP.NE.AND P0, PT, R18, 0x2, PT ;  /* 0x000000021200780c */ /* 0x000fe20003f05270 */
[----:B------:R-:W-:Y:S03]  /*25e60*/  BSSY B0, `(.L_x_3451) ;  /* 0x00000ad000007945 */ /* 0x000fe60003800000 */
[----:B0-----:R-:W-:-:S02]  /*25e70*/  SEL R3, RZ, 0x1, P0 ;  /* 0x00000001ff037807 */ /* 0x001fc40000000000 */
[----:B------:R-:W-:Y:S02]  /*25e80*/  SEL R18, R18, RZ, P0 ;  /* 0x000000ff12127207 */ /* 0x000fe40000000000 */
[----:B-----5:R-:W-:-:S05]  /*25e90*/  LOP3.LUT R9, R7, R3, RZ, 0x3c, !PT ;  /* 0x0000000307097212 */ /* 0x020fca00078e3cff */
[----:B------:R0:W-:Y:S01]  /*25ea0*/  STL [R1+0x1c], R9 ;  /* 0x00001c0901007387 */ /* 0x0001e20000100800 */
[----:B--2---:R-:W-:Y:S05]  /*25eb0*/  @!P6 BRA `(.L_x_3452) ;  /* 0x00000008009ce947 */ /* 0x004fea0003800000 */
[----:B------:R-:W-:Y:S01]  /*25ec0*/  ULDC.64 UR4, c[0x0][0x3f8] ;  /* 0x0000fe0000047ab9 */ /* 0x000fe20000000a00 */
[----:B------:R-:W-:Y:S01]  /*25ed0*/  IMAD.MOV.U32 R8, RZ, RZ, R12 ;  /* 0x000000ffff087224 */ /* 0x000fe200078e000c */
[----:B------:R-:W-:-:S04]  /*25ee0*/  ISETP.NE.U32.AND P0, PT, RZ, UR4, PT ;  /* 0x00000004ff007c0c */ /* 0x000fc8000bf05070 */
[----:B------:R-:W-:-:S13]  /*25ef0*/  ISETP.NE.AND.EX P0, PT, RZ, UR5, PT, P0 ;  /* 0x00000005ff007c0c */ /* 0x000fda000bf05300 */
[----:B------:R-:W-:Y:S05]  /*25f00*/  @!P0 BRA `(.L_x_3453) ;  /* 0x00000000004c8947 */ /* 0x000fea0003800000 */
[----:B------:R-:W2:Y:S01]  /*25f10*/  LDL R11, [R1+0x28] ;  /* 0x00002800010b7983 */ /* 0x000ea20000100800 */
[----:B------:R-:W1:Y:S01]  /*25f20*/  LDC R5, c[0x0][0x41c] ;  /* 0x00010700ff057b82 */ /* 0x000e620000000800 */
[----:B------:R-:W-:Y:S02]  /*25f30*/  ULDC.64 UR6, c[0x0][0x408] ;  /* 0x0001020000067ab9 */ /* 0x000fe40000000a00 */
[----:B------:R-:W3:Y:S01]  /*25f40*/  LDL R10, [R1+0x24] ;  /* 0x00002400010a7983 */ /* 0x000ee20000100800 */
        /* <DEDUP_REMOVED lines=8> */
[----:B--2---:R-:W-:-:S04]  /*25fd0*/  IMAD R4, R11, UR6, RZ ;  /* 0x000000060b047c24 */ /* 0x004fc8000f8e02ff */
[C---:B---3--:R-:W-:Y:S02]  /*25fe0*/  IMAD R4, R10.reuse, UR7, R4 ;  /* 0x000000070a047c24 */ /* 0x048fe4000f8e0204 */
[----:B------:R-:W-:-:S05]  /*25ff0*/  IMAD.WIDE.U32 R2, R10, UR6, R2 ;  /* 0x000000060a027c25 */ /* 0x000fca000f8e0002 */
[----:B------:R-:W-:Y:S02]  /*26000*/  IADD3 R3, R4, R3, RZ ;  /* 0x0000000304037210 */ /* 0x000fe40007ffe0ff */
[----:B------:R-:W-:-:S04]  /*26010*/  LEA R4, P0, R2, UR4, 0x2 ;  /* 0x0000000402047c11 */ /* 0x000fc8000f8010ff */
[----:B------:R-:W-:-:S05]  /*26020*/  LEA.HI.X R5, R2, UR5, R3, 0x2, P0 ;  /* 0x0000000502057c11 */ /* 0x000fca00080f1403 */
[----:B------:R1:W5:Y:S04]  /*26030*/  LDG.E R2, desc[UR54][R4.64] ;  /* 0x0000003604027981 */ /* 0x000368000c1e1900 */
.L_x_3453:
[----:B-1----:R-:W1:Y:S01]  /*26040*/  S2R R5, SR_CgaCtaId ;  /* 0x0000000000057919 */ /* 0x002e620000008800 */
[----:B------:R-:W-:Y:S01]  /*26050*/  MOV R4, 0x400 ;  /* 0x0000040000047802 */ /* 0x000fe20000000f00 */
[----:B------:R-:W-:Y:S01]  /*26060*/  BSSY B1, `(.L_x_3454) ;  /* 0x0000009000017945 */ /* 0x000fe20003800000 */
[----:B------:R-:W2:Y:S02]  /*26070*/  S2R R3, SR_TID.X ;  /* 0x0000000000037919 */ /* 0x000ea40000002100 */
[----:B-1----:R-:W-:Y:S02]  /*26080*/  LEA R4, R5, R4, 0x18 ;  /* 0x0000000405047211 */ /* 0x002fe400078ec0ff */
[----:B--2---:R-:W-:-:S03]  /*26090*/  LOP3.LUT R3, R3, 0x7f, RZ, 0xc0, !PT ;  /* 0x0000007f03037812 */ /* 0x004fc600078ec0ff */
[----:B------:R-:W-:Y:S01]  /*260a0*/  IMAD R5, R18, 0x8, R4 ;  /* 0x0000000812057824 */ /* 0x000fe200078e0204 */
[----:B------:R-:W-:Y:S02]  /*260b0*/  SHF.L.U32 R4, R9, 0x1f, RZ ;  /* 0x0000001f09047819 */ /* 0x000fe400000006ff */
[----:B------:R-:W-:Y:S02]  /*260c0*/  ISETP.NE.AND P2, PT, R3, RZ, PT ;  /* 0x000000ff0300720c */ /* 0x000fe40003f45270 */
[----:B------:R-:W1:Y:S02]  /*260d0*/  SYNCS.PHASECHK.TRANS64.TRYWAIT P0, [R5+URZ+0x33480], R4 ;  /* 0x03348004050075a7 */ /* 0x000e64000800017f */
[----:B-1----:R-:W-:Y:S09]  /*260e0*/  @!P0 BRA `(.L_x_3455) ;  /* 0x0000005c00088947 */ /* 0x002ff20003800000 */
.L_x_3612:
[----:B------:R-:W-:Y:S05]  /*260f0*/  BSYNC B1 ;  /* 0x0000000000017941 */ /* 0x000fea0003800000 */
.L_x_3454:
[----:B------:R-:W-:Y:S04]  /*26100*/  BSSY B1, `(.L_x_3456) ;  /* 0x0000009000017945 */ /* 0x000fe80003800000 */
[----:B------:R-:W-:Y:S05]  /*26110*/  @P2 BRA `(.L_x_3457) ;  /* 0x00000000001c2947 */ /* 0x000fea0003800000 */
[----:B------:R-:W0:Y:S02]  /*26120*/  S2R R3, SR_TID.X ;  /* 0x0000000000037919 */ /* 0x000e240000002100 */
[----:B0-----:R-:W-:Y:S01]  /*26130*/  LOP3.LUT R9, R3, 0x1f, RZ, 0xc0, !PT ;  /* 0x0000001f03097812 */ /* 0x001fe200078ec0ff */
[----:B------:R-:W-:-:S03]  /*26140*/  IMAD.MOV.U32 R3, RZ, RZ, 0x7800 ;  /* 0x00007800ff037424 */ /* 0x000fc600078e00ff */
[----:B------:R-:W-:Y:S01]  /*26150*/  ISETP.NE.AND P0, PT, R9, RZ, PT ;  /* 0x000000ff0900720c */ /* 0x000fe20003f05270 */
[----:B------:R2:W-:-:S12]  /*26160*/  SYNCS.ARRIVE.TRANS64 RZ, [R5+URZ+0x33470], R3 ;  /* 0x0334700305ff79a7 */ /* 0x0005d8000800003f */
[----:B--2---:R-:W-:Y:S05]  /*26170*/  @!P0 BRA `(.L_x_3457) ;  /* 0x0000000000048947 */ /* 0x004fea0003800000 */
[----:B------:R-:W-:Y:S01]  /*26180*/  BPT.TRAP 0x1 ;  /* 0x000000040000795c */ /* 0x000fe20000300000 */
.L_x_3457:
[----:B------:R-:W-:Y:S05]  /*26190*/  BSYNC B1 ;  /* 0x0000000000017941 */ /* 0x000fea0003800000 */
.L_x_3456:
[----:B0-----:R-:W2:Y:S01]  /*261a0*/  LDL R9, [R1+0x2c] ;  /* 0x00002c0001097983 */ /* 0x001ea20000100800 */
        /* <DEDUP_REMOVED lines=10> */
[----:B------:R-:W-:-:S04]  /*26250*/  IMAD R3, R18, 0x7800, R3 ;  /* 0x0000780012037824 */ /* 0x000fc800078e0203 */
[----:B------:R-:W-:Y:S02]  /*26260*/  VIADD R10, R3, 0xf200 ;  /* 0x0000f200030a7836 */ /* 0x000fe40000000000 */
[----:B--2---:R-:W-:Y:S02]  /*26270*/  IMAD R9, R8, 0xa0, R9 ;  /* 0x000000a008097824 */ /* 0x004fe400078e0209 */
[----:B------:R-:W-:-:S07]  /*26280*/  VIADD R8, R5, 0x33470 ;  /* 0x0003347005087836 */ /* 0x000fce0000000000 */
.L_x_3458:
        /* <DEDUP_REMOVED lines=16> */
.L_x_3459:
        /* <DEDUP_REMOVED lines=16> */
.L_x_3460:
        /* <DEDUP_REMOVED lines=13> */
.L_x_3613:
[----:B------:R-:W-:Y:S05]  /*26560*/  BSYNC B1 ;  /* 0x0000000000017941 */ /* 0x000fea0003800000 */
.L_x_3461:
[----:B------:R-:W-:Y:S01]  /*26570*/  BSSY B1, `(.L_x_3463) ;  /* 0x000000b000017945 */ /* 0x000fe20003800000 */
[----:B------:R-:W-:Y:S02]  /*26580*/  IMAD.MOV.U32 R10, RZ, RZ, 0x0 ;  /* 0x00000000ff0a7424 */ /* 0x000fe400078e00ff */
[----:B------:R-:W-:Y:S01]  /*26590*/  IMAD.MOV.U32 R11, RZ, RZ, 0x14f00000 ;  /* 0x14f00000ff0b7424 */ /* 0x000fe200078e00ff */
[----:B------:R-:W-:Y:S06]  /*265a0*/  @P2 BRA `(.L_x_3464) ;  /* 0x00000000001c2947 */ /* 0x000fec0003800000 */
[----:B------:R-:W2:Y:S01]  /*265b0*/  S2R R8, SR_TID.X ;  /* 0x0000000000087919 */ /* 0x000ea20000002100 */
[----:B01----:R-:W-:-:S04]  /*265c0*/  MOV R4, 0x7800 ;  /* 0x0000780000047802 */ /* 0x003fc80000000f00 */
[----:B------:R3:W-:Y:S01]  /*265d0*/  SYNCS.ARRIVE.TRANS64 RZ, [R5+URZ+0x33430], R4 ;  /* 0x0334300405ff79a7 */ /* 0x0007e2000800003f */
[----:B--2---:R-:W-:-:S04]  /*265e0*/  LOP3.LUT R8, R8, 0x1f, RZ, 0xc0, !PT ;  /* 0x0000001f08087812 */ /* 0x004fc800078ec0ff */
[----:B------:R-:W-:-:S13]  /*265f0*/  ISETP.NE.AND P0, PT, R8, RZ, PT ;  /* 0x000000ff0800720c */ /* 0x000fda0003f05270 */
[----:B---3--:R-:W-:Y:S05]  /*26600*/  @!P0 BRA `(.L_x_3464) ;  /* 0x0000000000048947 */ /* 0x008fea0003800000 */
[----:B------:R-:W-:Y:S01]  /*26610*/  BPT.TRAP 0x1 ;  /* 0x000000040000795c */ /* 0x000fe20000300000 */
.L_x_3464:
[----:B------:R-:W-:Y:S05]  /*26620*/  BSYNC B1 ;  /* 0x0000000000017941 */ /* 0x000fea0003800000 */
.L_x_3463:
        /* <DEDUP_REMOVED lines=8> */
.L_x_3465:
        /* <DEDUP_REMOVED lines=15> */
.L_x_3466:
        /* <DEDUP_REMOVED lines=15> */
.L_x_3467:
        /* <DEDUP_REMOVED lines=10> */
.L_x_3452:
[----:B------:R-:W-:Y:S05]  /*26930*/  BSYNC B0 ;  /* 0x0000000000007941 */ /* 0x000fea0003800000 */
.L_x_3451:
[----:B------:R-:W-:-:S06]  /*26940*/  UISETP.NE.AND UP0, UPT, UR37, 0x3, UPT ;  /* 0x000000032500788c */ /* 0x000fcc000bf05270 */
[----:B------:R-:W-:-:S13]  /*26950*/  PLOP3.LUT P0, PT, PT, PT, UP0, 0x80, 0x0 ;  /* 0x000000000000781c */ /* 0x000fda0003f0f008 */
[----:B------:R-:W-:Y:S05]  /*26960*/  @!P0 BRA `(.L_x_3468) ;  /* 0x0000000000048947 */ /* 0x000fea0003800000 */
[----:B------:R-:W-:Y:S01]  /*26970*/  BPT.TRAP 0x1 ;  /* 0x000000040000795c */ /* 0x000fe20000300000 */
.L_x_3468:
[----:B------:R-:W1:Y:S01]  /*26980*/  S2R R5, SR_CgaCtaId ;  /* 0x0000000000057919 */ /* 0x000e620000008800 */
[----:B------:R-:W-:Y:S01]  /*26990*/  IMAD.U32 R3, RZ, RZ, UR39 ;  /* 0x00000027ff037e24 */ /* 0x000fe2000f8e00ff */
[----:B------:R-:W-:Y:S01]  /*269a0*/  MOV R4, 0x400 ;  /* 0x0000040000047802 */ /* 0x000fe20000000f00 */
[----:B------:R-:W-:Y:S03]  /*269b0*/  BSSY B0, `(.L_x_3469) ;  /* 0x0000008000007945 */ /* 0x000fe60003800000 */
[----:B------:R-:W-:Y:S02]  /*269c0*/  ISETP.NE.AND P0, PT, R3, 0x3, PT ;  /* 0x000000030300780c */ /* 0x000fe40003f05270 */
[----:B------:R-:W-:-:S04]  /*269d0*/  LOP3.LUT R3, R7, 0x1, RZ, 0x3c, !PT ;  /* 0x0000000107037812 */ /* 0x000fc800078e3cff */
[----:B------:R-:W-:Y:S02]  /*269e0*/  SHF.L.U32 R3, R3, 0x1f, RZ ;  /* 0x0000001f03037819 */ /* 0x000fe400000006ff */
[----:B-1----:R-:W-:-:S04]  /*269f0*/  LEA R4, R5, R4, 0x18 ;  /* 0x0000000405047211 */ /* 0x002fc800078ec0ff */
[----:B------:R-:W-:-:S04]  /*26a00*/  LEA R13, R6, R4, 0x3 ;  /* 0x00000004060d7211 */ /* 0x000fc800078e18ff */
[----:B------:R-:W1:Y:S02]  /*26a10*/  SYNCS.PHASECHK.TRANS64.TRYWAIT P2, [R13+URZ+0x33470], R3 ;  /* 0x033470030d0075a7 */ /* 0x000e64000804017f */
[----:B-1----:R-:W-:Y:S05]  /*26a20*/  @!P2 BRA `(.L_x_3470) ;  /* 0x0000005000e0a947 */ /* 0x002fea0003800000 */
.L_x_3614:
[----:B------:R-:W-:Y:S05]  /*26a30*/  BSYNC B0 ;  /* 0x0000000000007941 */ /* 0x000fea0003800000 */
.L_x_3469:
[----:B------:R-:W-:Y:S05]  /*26a40*/  @!P0 BRA `(.L_x_3471) ;  /* 0x0000000000048947 */ /* 0x000fea0003800000 */
[----:B------:R-:W-:Y:S01]  /*26a50*/  BPT.TRAP 0x1 ;  /* 0x000000040000795c */ /* 0x000fe20000300000 */
.L_x_3471:
[----:B------:R-:W-:Y:S01]  /*26a60*/  SHF.L.U32 R4, R7, 0x1f, RZ ;  /* 0x0000001f07047819 */ /* 0x000fe200000006ff */
[----:B-1----:R-:W-:-:S03]  /*26a70*/  IMAD R3, R6, 0x7800, RZ ;  /* 0x0000780006037824 */ /* 0x002fc600078e02ff */
[----:B------:R-:W1:Y:S02]  /*26a80*/  SYNCS.PHASECHK.TRANS64.TRYWAIT P2, [R13+URZ+0x33460], R4 ;  /* 0x033460040d0075a7 */ /* 0x000e64000804017f */
[----:B-1----:R-:W-:Y:S05]  /*26a90*/  @!P2 BRA `(.L_x_3472) ;  /* 0x0000005000d8a947 */ /* 0x002fea0003800000 */
.L_x_3615:
[----:B------:R-:W2:Y:S04]  /*26aa0*/  LDL R14, [R1+0x18] ;  /* 0x00001800010e7983 */ /* 0x000ea80000100800 */
[----:B------:R-:W3:Y:S01]  /*26ab0*/  LDL R15, [R1+0x30] ;  /* 0x00003000010f7983 */ /* 0x000ee20000100800 */
[C---:B-1----:R-:W-:Y:S01]  /*26ac0*/  LOP3.LUT R4, R3.reuse, R17, RZ, 0xfc, !PT ;  /* 0x0000001103047212 */ /* 0x042fe200078efcff */
[----:B------:R-:W-:Y:S05]  /*26ad0*/  WARPSYNC.ALL ;  /* 0x0000000000007948 */ /* 0x000fea0003800000 */
[----:B------:R-:W-:-:S02]  /*26ae0*/  VIADD R19, R3, 0x2800 ;  /* 0x0000280003137836 */ /* 0x000fc40000000000 */
[C---:B------:R-:W-:Y:S02]  /*26af0*/  VIADD R20, R3.reuse, 0x1800 ;  /* 0x0000180003147836 */ /* 0x040fe40000000000 */
[----:B------:R-:W-:Y:S02]  /*26b00*/  VIADD R21, R3, 0x5800 ;  /* 0x0000580003157836 */ /* 0x000fe40000000000 */
[----:B--2---:R-:W-:-:S06]  /*26b10*/  IMAD.IADD R4, R14, 0x1, R4 ;  /* 0x000000010e047824 */ /* 0x004fcc00078e0204 */
[----:B------:R-:W1:Y:S02]  /*26b20*/  LDSM.16.MT88.4 R4, [R4+0xf200] ;  /* 0x00f200000404783b */ /* 0x000e640000004200 */
[C-C-:B-1----:R-:W-:Y:S02]  /*26b30*/  PRMT R8, R4.reuse, 0x6420, R5.reuse ;  /* 0x0000642004087816 */ /* 0x142fe40000000005 */
[----:B0-----:R-:W-:Y:S02]  /*26b40*/  PRMT R9, R4, 0x7531, R5 ;  /* 0x0000753104097816 */ /* 0x001fe40000000005 */
[----:B------:R-:W-:Y:S02]  /*26b50*/  LOP3.LUT R4, R3, R16, RZ, 0xfc, !PT ;  /* 0x0000001003047212 */ /* 0x000fe400078efcff */
[C-C-:B------:R-:W-:Y:S02]  /*26b60*/  PRMT R10, R6.reuse, 0x6420, R7.reuse ;  /* 0x00006420060a7816 */ /* 0x140fe40000000007 */
[----:B------:R-:W-:Y:S01]  /*26b70*/  PRMT R11, R6, 0x7531, R7 ;  /* 0x00007531060b7816 */ /* 0x000fe20000000007 */
[----:B---3--:R-:W-:-:S05]  /*26b80*/  IMAD.IADD R4, R15, 0x1, R4 ;  /* 0x000000010f047824 */ /* 0x008fca00078e0204 */
[----:B------:R0:W-:Y:S02]  /*26b90*/  STSM.16.M88.4 [R4], R8 ;  /* 0x0000000804007844 */ /* 0x0001e40000000200 */
[----:B0-----:R-:W-:-:S05]  /*26ba0*/  LOP3.LUT R4, R19, R17, RZ, 0xfc, !PT ;  /* 0x0000001113047212 */ /* 0x001fca00078efcff */
[----:B------:R-:W-:-:S06]  /*26bb0*/  IMAD.IADD R4, R14, 0x1, R4 ;  /* 0x000000010e047824 */ /* 0x000fcc00078e0204 */
[----:B------:R-:W0:Y:S02]  /*26bc0*/  LDSM.16.MT88.4 R4, [R4+0xf200] ;  /* 0x00f200000404783b */ /* 0x000e240000004200 */
[C-C-:B0-----:R-:W-:Y:S02]  /*26bd0*/  PRMT R8, R4.reuse, 0x6420, R5.reuse ;  /* 0x0000642004087816 */ /* 0x141fe40000000005 */
[----:B------:R-:W-:Y:S01]  /*26be0*/  PRMT R9, R4, 0x7531, R5 ;  /* 0x0000753104097816 */ /* 0x000fe20000000005 */
[----:B------:R-:W-:Y:S01]  /*26bf0*/  IMAD.MOV.U32 R5, RZ, RZ, R14 ;  /* 0x000000ffff057224 */ /* 0x000fe200078e000e */
[----:B------:R-:W-:Y:S02]  /*26c00*/  IADD3 R14, R3, 0x800, RZ ;  /* 0x00000800030e7810 */ /* 0x000fe40007ffe0ff */
[----:B------:R-:W-:Y:S02]  /*26c10*/  PRMT R10, R6, 0x6420, R7 ;  /* 0x00006420060a7816 */ /* 0x000fe40000000007 */
[----:B------:R-:W-:-:S02]  /*26c20*/  LOP3.LUT R4, R14, R16, RZ, 0xfc, !PT ;  /* 0x000000100e047212 */ /* 0x000fc400078efcff */
[----:B------:R-:W-:Y:S02]  /*26c30*/  PRMT R11, R6, 0x7531, R7 ;  /* 0x00007531060b7816 */ /* 0x000fe40000000007 */
[----:B------:R-:W-:Y:S01]  /*26c40*/  LOP3.LUT R14, R14, R17, RZ, 0xfc, !PT ;  /* 0x000000110e0e7212 */ /* 0x000fe200078efcff */
[----:B------:R-:W-:-:S05]  /*26c50*/  IMAD.IADD R4, R15, 0x1, R4 ;  /* 0x000000010f047824 */ /* 0x000fca00078e0204 */
[----:B------:R0:W-:Y:S02]  /*26c60*/  STSM.16.M88.4 [R4], R8 ;  /* 0x0000000804007844 */ /* 0x0001e40000000200 */
[----:B0-----:R-:W-:Y:S02]  /*26c70*/  VIADD R4, R3, 0x5000 ;  /* 0x0000500003047836 */ /* 0x001fe40000000000 */
[----:B------:R-:W-:-:S03]  /*26c80*/  IMAD.MOV.U32 R11, RZ, RZ, R5 ;  /* 0x000000ffff0b7224 */ /* 0x000fc600078e0005 */
[----:B------:R-:W-:-:S05]  /*26c90*/  LOP3.LUT R4, R4, R17, RZ, 0xfc, !PT ;  /* 0x0000001104047212 */ /* 0x000fca00078efcff */
[----:B------:R-:W-:-:S06]  /*26ca0*/  IMAD.IADD R4, R11, 0x1, R4 ;  /* 0x000000010b047824 */ /* 0x000fcc00078e0204 */
[----:B------:R-:W0:Y:S02]  /*26cb0*/  LDSM.16.MT88.4 R4, [R4+0xf200] ;  /* 0x00f200000404783b */ /* 0x000e240000004200 */
[C-C-:B0-----:R-:W-:Y:S02]  /*26cc0*/  PRMT R8, R4.reuse, 0x6420, R5.reuse ;  /* 0x0000642004087816 */ /* 0x141fe40000000005 */
[----:B------:R-:W-:Y:S01]  /*26cd0*/  PRMT R9, R4, 0x7531, R5 ;  /* 0x0000753104097816 */ /* 0x000fe20000000005 */
[----:B------:R-:W-:Y:S01]  /*26ce0*/  IMAD.MOV.U32 R5, RZ, RZ, R11 ;  /* 0x000000ffff057224 */ /* 0x000fe200078e000b */
[C-C-:B------:R-:W-:Y:S02]  /*26cf0*/  PRMT R10, R6.reuse, 0x6420, R7.reuse ;  /* 0x00006420060a7816 */ /* 0x140fe40000000007 */
[----:B------:R-:W-:Y:S02]  /*26d00*/  PRMT R11, R6, 0x7531, R7 ;  /* 0x00007531060b7816 */ /* 0x000fe40000000007 */
[----:B------:R-:W-:Y:S01]  /*26d10*/  MOV R7, R15 ;  /* 0x0000000f00077202 */ /* 0x000fe20000000f00 */
[----:B------:R-:W-:-:S05]  /*26d20*/  VIADD R15, R3, 0x1000 ;  /* 0x00001000030f7836 */ /* 0x000fca0000000000 */
[C---:B------:R-:W-:Y:S02]  /*26d30*/  LOP3.LUT R4, R15.reuse, R16, RZ, 0xfc, !PT ;  /* 0x000000100f047212 */ /* 0x040fe400078efcff */
[----:B------:R-:W-:-:S03]  /*26d40*/  LOP3.LUT R15, R15, R17, RZ, 0xfc, !PT ;  /* 0x000000110f0f7212 */ /* 0x000fc600078efcff */
[----:B------:R-:W-:-:S05]  /*26d50*/  IMAD.IADD R4, R7, 0x1, R4 ;  /* 0x0000000107047824 */ /* 0x000fca00078e0204 */
[----:B------:R0:W-:Y:S02]  /*26d60*/  STSM.16.M88.4 [R4], R8 ;  /* 0x0000000804007844 */ /* 0x0001e40000000200 */
[----:B0-----:R-:W-:Y:S02]  /*26d70*/  IMAD.IADD R4, R5, 0x1, R14 ;  /* 0x0000000105047824 */ /* 0x001fe400078e020e */
[----:B------:R-:W-:Y:S02]  /*26d80*/  IMAD.MOV.U32 R11, RZ, RZ, R7 ;  /* 0x000000ffff0b7224 */ /* 0x000fe400078e0007 */
[----:B------:R-:W-:Y:S02]  /*26d90*/  IMAD.MOV.U32 R14, RZ, RZ, R5 ;  /* 0x000000ffff0e7224 */ /* 0x000fe400078e0005 */
[----:B------:R-:W0:Y:S02]  /*26da0*/  LDSM.16.MT88.4 R4, [R4+0xf200] ;  /* 0x00f200000404783b */ /* 0x000e240000004200 */
[----:B0-----:R-:W-:-:S02]  /*26db0*/  PRMT R8, R4, 0x6420, R5 ;  /* 0x0000642004087816 */ /* 0x001fc40000000005 */
[----:B------:R-:W-:Y:S02]  /*26dc0*/  PRMT R9, R4, 0x7531, R5 ;  /* 0x0000753104097816 */ /* 0x000fe40000000005 */
[----:B------:R-:W-:Y:S02]  /*26dd0*/  MOV R5, R11 ;  /* 0x0000000b00057202 */ /* 0x000fe40000000f00 */
[----:B------:R-:W-:Y:S02]  /*26de0*/  LOP3.LUT R4, R20, R16, RZ, 0xfc, !PT ;  /* 0x0000001014047212 */ /* 0x000fe400078efcff */
[C-C-:B------:R-:W-:Y:S02]  /*26df0*/  PRMT R10, R6.reuse, 0x6420, R7.reuse ;  /* 0x00006420060a7816 */ /* 0x140fe40000000007 */
[----:B------:R-:W-:Y:S01]  /*26e00*/  PRMT R11, R6, 0x7531, R7 ;  /* 0x00007531060b7816 */ /* 0x000fe20000000007 */
[----:B------:R-:W-:Y:S01]  /*26e10*/  IMAD.IADD R4, R5, 0x1, R4 ;  /* 0x0000000105047824 */ /* 0x000fe200078e0204 */
[----:B------:R-:W-:-:S04]  /*26e20*/  LOP3.LUT R20, R20, R17, RZ, 0xfc, !PT ;  /* 0x0000001114147212 */ /* 0x000fc800078efcff */
[----:B------:R0:W-:Y:S02]  /*26e30*/  STSM.16.M88.4 [R4], R8 ;  /* 0x0000000804007844 */ /* 0x0001e40000000200 */
[----:B0-----:R-:W-:Y:S02]  /*26e40*/  IMAD.MOV.U32 R11, RZ, RZ, R14 ;  /* 0x000000ffff0b7224 */ /* 0x001fe400078e000e */
[----:B------:R-:W-:Y:S02]  /*26e50*/  VIADD R14, R3, 0x3000 ;  /* 0x00003000030e7836 */ /* 0x000fe40000000000 */
[----:B------:R-:W-:-:S03]  /*26e60*/  IMAD.MOV.U32 R10, RZ, RZ, R5 ;  /* 0x000000ffff0a7224 */ /* 0x000fc600078e0005 */
[----:B------:R-:W-:-:S04]  /*26e70*/  LOP3.LUT R4, R14, R17, RZ, 0xfc, !PT ;  /* 0x000000110e047212 */ /* 0x000fc800078efcff */
[----:B------:R-:W-:-:S06]  /*26e80*/  IADD3 R4, R11, R4, RZ ;  /* 0x000000040b047210 */ /* 0x000fcc0007ffe0ff */
[----:B------:R-:W0:Y:S02]  /*26e90*/  LDSM.16.MT88.4 R4, [R4+0xf200] ;  /* 0x00f200000404783b */ /* 0x000e240000004200 */
[C-C-:B0-----:R-:W-:Y:S02]  /*26ea0*/  PRMT R8, R4.reuse, 0x6420, R5.reuse ;  /* 0x0000642004087816 */ /* 0x141fe40000000005 */
[----:B------:R-:W-:Y:S01]  /*26eb0*/  PRMT R9, R4, 0x7531, R5 ;  /* 0x0000753104097816 */ /* 0x000fe20000000005 */
[----:B------:R-:W-:Y:S01]  /*26ec0*/  IMAD.MOV.U32 R4, RZ, RZ, R10 ;  /* 0x000000ffff047224 */ /* 0x000fe200078e000a */
[C---:B------:R-:W-:Y:S01]  /*26ed0*/  PRMT R10, R6.reuse, 0x6420, R7 ;  /* 0x00006420060a7816 */ /* 0x040fe20000000007 */
[----:B------:R-:W-:Y:S01]  /*26ee0*/  IMAD.MOV.U32 R5, RZ, RZ, R11 ;  /* 0x000000ffff057224 */ /* 0x000fe200078e000b */
[----:B------:R-:W-:Y:S01]  /*26ef0*/  PRMT R11, R6, 0x7531, R7 ;  /* 0x00007531060b7816 */ /* 0x000fe20000000007 */
[----:B------:R-:W-:Y:S02]  /*26f00*/  IMAD.MOV.U32 R7, RZ, RZ, R4 ;  /* 0x000000ffff077224 */ /* 0x000fe400078e0004 */
[----:B------:R-:W-:-:S05]  /*26f10*/  VIADD R4, R3, 0x2000 ;  /* 0x0000200003047836 */ /* 0x000fca0000000000 */
[----:B------:R-:W-:-:S05]  /*26f20*/  LOP3.LUT R4, R4, R16, RZ, 0xfc, !PT ;  /* 0x0000001004047212 */ /* 0x000fca00078efcff */
[----:B------:R-:W-:-:S05]  /*26f30*/  IMAD.IADD R4, R7, 0x1, R4 ;  /* 0x0000000107047824 */ /* 0x000fca00078e0204 */
[----:B------:R0:W-:Y:S02]  /*26f40*/  STSM.16.M88.4 [R4], R8 ;  /* 0x0000000804007844 */ /* 0x0001e40000000200 */
[----:B0-----:R-:W-:Y:S01]  /*26f50*/  LOP3.LUT R4, R21, R17, RZ, 0xfc, !PT ;  /* 0x0000001115047212 */ /* 0x001fe200078efcff */
[----:B------:R-:W-:Y:S01]  /*26f60*/  IMAD.MOV.U32 R11, RZ, RZ, R5 ;  /* 0x000000ffff0b7224 */ /* 0x000fe200078e0005 */
[----:B------:R-:W-:-:S03]  /*26f70*/  MOV R10, R7 ;  /* 0x00000007000a7202 */ /* 0x000fc60000000f00 */
[----:B------:R-:W-:-:S06]  /*26f80*/  IMAD.IADD R4, R11, 0x1, R4 ;  /* 0x000000010b047824 */ /* 0x000fcc00078e0204 */
[----:B------:R-:W0:Y:S02]  /*26f90*/  LDSM.16.MT88.4 R4, [R4+0xf200] ;  /* 0x00f200000404783b */ /* 0x000e240000004200 */
[C-C-:B0-----:R-:W-:Y:S02]  /*26fa0*/  PRMT R8, R4.reuse, 0x6420, R5.reuse ;  /* 0x0000642004087816 */ /* 0x141fe40000000005 */
[----:B------:R-:W-:Y:S01]  /*26fb0*/  PRMT R9, R4, 0x7531, R5 ;  /* 0x0000753104097816 */ /* 0x000fe20000000005 */
[----:B------:R-:W-:Y:S01]  /*26fc0*/  IMAD.MOV.U32 R5, RZ, RZ, R10 ;  /* 0x000000ffff057224 */ /* 0x000fe200078e000a */
[----:B------:R-:W-:Y:S01]  /*26fd0*/  LOP3.LUT R4, R19, R16, RZ, 0xfc, !PT ;  /* 0x0000001013047212 */ /* 0x000fe200078efcff */
[----:B------:R-:W-:Y:S01]  /*26fe0*/  IMAD.MOV.U32 R19, RZ, RZ, R11 ;  /* 0x000000ffff137224 */ /* 0x000fe200078e000b */
[C-C-:B------:R-:W-:Y:S02]  /*26ff0*/  PRMT R10, R6.reuse, 0x6420, R7.reuse ;  /* 0x00006420060a7816 */ /* 0x140fe40000000007 */
[----:B------:R-:W-:-:S02]  /*27000*/  PRMT R11, R6, 0x7531, R7 ;  /* 0x00007531060b7816 */ /* 0x000fc40000000007 */
[----:B------:R-:W-:-:S05]  /*27010*/  IADD3 R4, R5, R4, RZ ;  /* 0x0000000405047210 */ /* 0x000fca0007ffe0ff */
[----:B------:R0:W-:Y:S02]  /*27020*/  STSM.16.M88.4 [R4], R8 ;  /* 0x0000000804007844 */ /* 0x0001e40000000200 */
[----:B0-----:R-:W-:Y:S02]  /*27030*/  IMAD.IADD R4, R19, 0x1, R15 ;  /* 0x0000000113047824 */ /* 0x001fe400078e020f */
[----:B------:R-:W-:-:S04]  /*27040*/  IMAD.MOV.U32 R15, RZ, RZ, R5 ;  /* 0x000000ffff0f7224 */ /* 0x000fc800078e0005 */
[----:B------:R-:W0:Y:S02]  /*27050*/  LDSM.16.MT88.4 R4, [R4+0xf200] ;  /* 0x00f200000404783b */ /* 0x000e240000004200 */
[C-C-:B0-----:R-:W-:Y:S02]  /*27060*/  PRMT R8, R4.reuse, 0x6420, R5.reuse ;  /* 0x0000642004087816 */ /* 0x141fe40000000005 */
[----:B------:R-:W-:Y:S02]  /*27070*/  PRMT R9, R4, 0x7531, R5 ;  /* 0x0000753104097816 */ /* 0x000fe40000000005 */
[----:B------:R-:W-:Y:S01]  /*27080*/  LOP3.LUT R4, R14, R16, RZ, 0xfc, !PT ;  /* 0x000000100e047212 */ /* 0x000fe200078efcff */
[----:B------:R-:W-:Y:S01]  /*27090*/  IMAD.MOV.U32 R14, RZ, RZ, R19 ;  /* 0x000000ffff0e7224 */ /* 0x000fe200078e0013 */
[C-C-:B------:R-:W-:Y:S01]  /*270a0*/  PRMT R10, R6.reuse, 0x6420, R7.reuse ;  /* 0x00006420060a7816 */ /* 0x140fe20000000007 */
[----:B------:R-:W-:Y:S01]  /*270b0*/  VIADD R19, R3, 0x6000 ;  /* 0x0000600003137836 */ /* 0x000fe20000000000 */
[----:B------:R-:W-:Y:S01]  /*270c0*/  PRMT R11, R6, 0x7531, R7 ;  /* 0x00007531060b7816 */ /* 0x000fe20000000007 */
[----:B------:R-:W-:-:S05]  /*270d0*/  IMAD.IADD R4, R15, 0x1, R4 ;  /* 0x000000010f047824 */ /* 0x000fca00078e0204 */
[----:B------:R0:W-:Y:S02]  /*270e0*/  STSM.16.M88.4 [R4], R8 ;  /* 0x0000000804007844 */ /* 0x0001e40000000200 */
[----:B0-----:R-:W-:-:S05]  /*270f0*/  VIADD R10, R3, 0x3800 ;  /* 0x00003800030a7836 */ /* 0x001fca0000000000 */
[----:B------:R-:W-:-:S04]  /*27100*/  LOP3.LUT R4, R10, R17, RZ, 0xfc, !PT ;  /* 0x000000110a047212 */ /* 0x000fc800078efcff */
[----:B------:R-:W-:-:S06]  /*27110*/  IADD3 R4, R14, R4, RZ ;  /* 0x000000040e047210 */ /* 0x000fcc0007ffe0ff */
[----:B------:R-:W0:Y:S02]  /*27120*/  LDSM.16.MT88.4 R4, [R4+0xf200] ;  /* 0x00f200000404783b */ /* 0x000e240000004200 */
[C-C-:B0-----:R-:W-:Y:S02]  /*27130*/  PRMT R8, R4.reuse, 0x6420, R5.reuse ;  /* 0x0000642004087816 */ /* 0x141fe40000000005 */
[----:B------:R-:W-:Y:S02]  /*27140*/  PRMT R9, R4, 0x7531, R5 ;  /* 0x0000753104097816 */ /* 0x000fe40000000005 */
[----:B------:R-:W-:Y:S02]  /*27150*/  LOP3.LUT R4, R10, R16, RZ, 0xfc, !PT ;  /* 0x000000100a047212 */ /* 0x000fe400078efcff */
[C-C-:B------:R-:W-:Y:S02]  /*27160*/  PRMT R10, R6.reuse, 0x6420, R7.reuse ;  /* 0x00006420060a7816 */ /* 0x140fe40000000007 */
[----:B------:R-:W-:Y:S01]  /*27170*/  PRMT R11, R6, 0x7531, R7 ;  /* 0x00007531060b7816 */ /* 0x000fe20000000007 */
[----:B------:R-:W-:-:S05]  /*27180*/  IMAD.IADD R4, R15, 0x1, R4 ;  /* 0x000000010f047824 */ /* 0x000fca00078e0204 */
[----:B------:R0:W-:Y:S02]  /*27190*/  STSM.16.M88.4 [R4], R8 ;  /* 0x0000000804007844 */ /* 0x0001e40000000200 */
[----:B0-----:R-:W-:-:S05]  /*271a0*/  LOP3.LUT R4, R19, R17, RZ, 0xfc, !PT ;  /* 0x0000001113047212 */ /* 0x001fca00078efcff */
[----:B------:R-:W-:-:S06]  /*271b0*/  IMAD.IADD R4, R14, 0x1, R4 ;  /* 0x000000010e047824 */ /* 0x000fcc00078e0204 */
[----:B------:R-:W0:Y:S02]  /*271c0*/  LDSM.16.MT88.4 R4, [R4+0xf200] ;  /* 0x00f200000404783b */ /* 0x000e240000004200 */
[C-C-:B0-----:R-:W-:Y:S02]  /*271d0*/  PRMT R8, R4.reuse, 0x6420, R5.reuse ;  /* 0x0000642004087816 */ /* 0x141fe40000000005 */
[----:B------:R-:W-:Y:S01]  /*271e0*/  PRMT R9, R4, 0x7531, R5 ;  /* 0x0000753104097816 */ /* 0x000fe20000000005 */
[----:B------:R-:W-:Y:S01]  /*271f0*/  IMAD.MOV.U32 R5, RZ, RZ, R14 ;  /* 0x000000ffff057224 */ /* 0x000fe200078e000e */
[C-C-:B------:R-:W-:Y:S01]  /*27200*/  PRMT R10, R6.reuse, 0x6420, R7.reuse ;  /* 0x00006420060a7816 */ /* 0x140fe20000000007 */
[----:B------:R-:W-:Y:S01]  /*27210*/  VIADD R14, R3, 0x4000 ;  /* 0x00004000030e7836 */ /* 0x000fe20000000000 */
[----:B------:R-:W-:-:S04]  /*27220*/  PRMT R11, R6, 0x7531, R7 ;  /* 0x00007531060b7816 */ /* 0x000fc80000000007 */
[C---:B------:R-:W-:Y:S02]  /*27230*/  LOP3.LUT R4, R14.reuse, R16, RZ, 0xfc, !PT ;  /* 0x000000100e047212 */ /* 0x040fe400078efcff */
[----:B------:R-:W-:Y:S02]  /*27240*/  LOP3.LUT R14, R14, R17, RZ, 0xfc, !PT ;  /* 0x000000110e0e7212 */ /* 0x000fe400078efcff */
[----:B------:R-:W-:-:S05]  /*27250*/  IADD3 R4, R15, R4, RZ ;  /* 0x000000040f047210 */ /* 0x000fca0007ffe0ff */
[----:B------:R0:W-:Y:S02]  /*27260*/  STSM.16.M88.4 [R4], R8 ;  /* 0x0000000804007844 */ /* 0x0001e40000000200 */
[----:B0-----:R-:W-:-:S04]  /*27270*/  IMAD.MOV.U32 R11, RZ, RZ, R5 ;  /* 0x000000ffff0b7224 */ /* 0x001fc800078e0005 */
[----:B------:R-:W-:-:S06]  /*27280*/  IMAD.IADD R4, R11, 0x1, R20 ;  /* 0x000000010b047824 */ /* 0x000fcc00078e0214 */
[----:B------:R-:W0:Y:S02]  /*27290*/  LDSM.16.MT88.4 R4, [R4+0xf200] ;  /* 0x00f200000404783b */ /* 0x000e240000004200 */
[C-C-:B0-----:R-:W-:Y:S02]  /*272a0*/  PRMT R8, R4.reuse, 0x6420, R5.reuse ;  /* 0x0000642004087816 */ /* 0x141fe40000000005 */
[----:B------:R-:W-:Y:S01]  /*272b0*/  PRMT R9, R4, 0x7531, R5 ;  /* 0x0000753104097816 */ /* 0x000fe20000000005 */
[----:B------:R-:W-:Y:S01]  /*272c0*/  IMAD.MOV.U32 R5, RZ, RZ, R11 ;  /* 0x000000ffff057224 */ /* 0x000fe200078e000b */
[C-C-:B------:R-:W-:Y:S02]  /*272d0*/  PRMT R10, R6.reuse, 0x6420, R7.reuse ;  /* 0x00006420060a7816 */ /* 0x140fe40000000007 */
[----:B------:R-:W-:Y:S01]  /*272e0*/  PRMT R11, R6, 0x7531, R7 ;  /* 0x00007531060b7816 */ /* 0x000fe20000000007 */
[----:B------:R-:W-:Y:S02]  /*272f0*/  IMAD.MOV.U32 R7, RZ, RZ, R15 ;  /* 0x000000ffff077224 */ /* 0x000fe400078e000f */
[----:B------:R-:W-:-:S05]  /*27300*/  VIADD R15, R3, 0x4800 ;  /* 0x00004800030f7836 */ /* 0x000fca0000000000 */
[----:B------:R-:W-:-:S04]  /*27310*/  LOP3.LUT R4, R15, R16, RZ, 0xfc, !PT ;  /* 0x000000100f047212 */ /* 0x000fc800078efcff */
[----:B------:R-:W-:-:S05]  /*27320*/  IADD3 R4, R7, R4, RZ ;  /* 0x0000000407047210 */ /* 0x000fca0007ffe0ff */
[----:B------:R0:W-:Y:S02]  /*27330*/  STSM.16.M88.4 [R4], R8 ;  /* 0x0000000804007844 */ /* 0x0001e40000000200 */
[----:B0-----:R-:W-:Y:S02]  /*27340*/  IMAD.IADD R4, R5, 0x1, R14 ;  /* 0x0000000105047824 */ /* 0x001fe400078e020e */
[----:B------:R-:W-:Y:S02]  /*27350*/  IMAD.MOV.U32 R14, RZ, RZ, R5 ;  /* 0x000000ffff0e7224 */ /* 0x000fe400078e0005 */
[----:B------:R-:W-:Y:S02]  /*27360*/  VIADD R11, R3, 0x5000 ;  /* 0x00005000030b7836 */ /* 0x000fe40000000000 */
[----:B------:R-:W0:Y:S02]  /*27370*/  LDSM.16.MT88.4 R4, [R4+0xf200] ;  /* 0x00f200000404783b */ /* 0x000e240000004200 */
[----:B0-----:R-:W-:-:S02]  /*27380*/  PRMT R8, R4, 0x6420, R5 ;  /* 0x0000642004087816 */ /* 0x001fc40000000005 */
[----:B------:R-:W-:Y:S02]  /*27390*/  PRMT R9, R4, 0x7531, R5 ;  /* 0x0000753104097816 */ /* 0x000fe40000000005 */
[----:B------:R-:W2:Y:S01]  /*273a0*/  LDL R5, [R1+0x30] ;  /* 0x0000300001057983 */ /* 0x000ea20000100800 */
[----:B------:R-:W-:Y:S02]  /*273b0*/  LOP3.LUT R4, R11, R16, RZ, 0xfc, !PT ;  /* 0x000000100b047212 */ /* 0x000fe400078efcff */
[C-C-:B------:R-:W-:Y:S02]  /*273c0*/  PRMT R10, R6.reuse, 0x6420, R7.reuse ;  /* 0x00006420060a7816 */ /* 0x140fe40000000007 */
[----:B------:R-:W-:Y:S01]  /*273d0*/  PRMT R11, R6, 0x7531, R7 ;  /* 0x00007531060b7816 */ /* 0x000fe20000000007 */
[----:B--2---:R-:W-:-:S05]  /*273e0*/  IMAD.IADD R4, R5, 0x1, R4 ;  /* 0x0000000105047824 */ /* 0x004fca00078e0204 */
[----:B------:R0:W-:Y:S02]  /*273f0*/  STSM.16.M88.4 [R4], R8 ;  /* 0x0000000804007844 */ /* 0x0001e40000000200 */
[----:B0-----:R-:W-:Y:S01]  /*27400*/  IMAD.MOV.U32 R11, RZ, RZ, R14 ;  /* 0x000000ffff0b7224 */ /* 0x001fe200078e000e */
[----:B------:R-:W-:-:S04]  /*27410*/  IADD3 R14, R3, 0x6800, RZ ;  /* 0x00006800030e7810 */ /* 0x000fc80007ffe0ff */
        /* <DEDUP_REMOVED lines=8> */
[----:B------:R-:W2:Y:S01]  /*274a0*/  LDL R6, [R1+0x30] ;  /* 0x0000300001067983 */ /* 0x000ea20000100800 */
[----:B------:R-:W-:Y:S01]  /*274b0*/  LOP3.LUT R4, R21, R16, RZ, 0xfc, !PT ;  /* 0x0000001015047212 */ /* 0x000fe200078efcff */
[----:B------:R-:W-:-:S02]  /*274c0*/  IMAD.MOV.U32 R7, RZ, RZ, R5 ;  /* 0x000000ffff077224 */ /* 0x000fc400078e0005 */
[----:B------:R-:W-:Y:S01]  /*274d0*/  VIADD R5, R3, 0x2000 ;  /* 0x0000200003057836 */ /* 0x000fe20000000000 */
[-C--:B------:R-:W-:Y:S02]  /*274e0*/  LOP3.LUT R19, R19, R16.reuse, RZ, 0xfc, !PT ;  /* 0x0000001013137212 */ /* 0x080fe400078efcff */
[----:B------:R-:W-:Y:S01]  /*274f0*/  LOP3.LUT R15, R15, R17, RZ, 0xfc, !PT ;  /* 0x000000110f0f7212 */ /* 0x000fe200078efcff */
[----:B------:R-:W-:Y:S01]  /*27500*/  VIADD R3, R3, 0x7000 ;  /* 0x0000700003037836 */ /* 0x000fe20000000000 */
[----:B------:R-:W-:Y:S01]  /*27510*/  LOP3.LUT R14, R14, R16, RZ, 0xfc, !PT ;  /* 0x000000100e0e7212 */ /* 0x000fe200078efcff */
[----:B--2---:R-:W-:-:S05]  /*27520*/  IMAD.IADD R4, R6, 0x1, R4 ;  /* 0x0000000106047824 */ /* 0x004fca00078e0204 */
[----:B------:R0:W-:Y:S02]  /*27530*/  STSM.16.M88.4 [R4], R8 ;  /* 0x0000000804007844 */ /* 0x0001e40000000200 */
[----:B0-----:R-:W-:Y:S01]  /*27540*/  LOP3.LUT R4, R5, R17, RZ, 0xfc, !PT ;  /* 0x0000001105047212 */ /* 0x001fe200078efcff */
[----:B------:R-:W-:-:S04]  /*27550*/  IMAD.MOV.U32 R11, RZ, RZ, R7 ;  /* 0x000000ffff0b7224 */ /* 0x000fc800078e0007 */
[----:B------:R-:W-:Y:S01]  /*27560*/  IMAD.IADD R4, R11, 0x1, R4 ;  /* 0x000000010b047824 */ /* 0x000fe200078e0204 */
[----:B------:R-:W-:-:S05]  /*27570*/  MOV R10, R6 ;  /* 0x00000006000a7202 */ /* 0x000fca0000000f00 */
[----:B------:R-:W0:Y:S02]  /*27580*/  LDSM.16.MT88.4 R4, [R4+0xf200] ;  /* 0x00f200000404783b */ /* 0x000e240000004200 */
[C-C-:B0-----:R-:W-:Y:S02]  /*27590*/  PRMT R8, R4.reuse, 0x6420, R5.reuse ;  /* 0x0000642004087816 */ /* 0x141fe40000000005 */
[----:B------:R-:W-:Y:S01]  /*275a0*/  PRMT R9, R4, 0x7531, R5 ;  /* 0x0000753104097816 */ /* 0x000fe20000000005 */
[----:B------:R-:W-:Y:S01]  /*275b0*/  IMAD.MOV.U32 R4, RZ, RZ, R10 ;  /* 0x000000ffff047224 */ /* 0x000fe200078e000a */
[C---:B------:R-:W-:Y:S01]  /*275c0*/  PRMT R10, R6.reuse, 0x6420, R7 ;  /* 0x00006420060a7816 */ /* 0x040fe20000000007 */
[----:B------:R-:W-:Y:S01]  /*275d0*/  IMAD.MOV.U32 R5, RZ, RZ, R11 ;  /* 0x000000ffff057224 */ /* 0x000fe200078e000b */
[----:B------:R-:W-:Y:S01]  /*275e0*/  PRMT R11, R6, 0x7531, R7 ;  /* 0x00007531060b7816 */ /* 0x000fe20000000007 */
[----:B------:R-:W-:-:S05]  /*275f0*/  IMAD.IADD R19, R4, 0x1, R19 ;  /* 0x0000000104137824 */ /* 0x000fca00078e0213 */
[----:B------:R0:W-:Y:S02]  /*27600*/  STSM.16.M88.4 [R19], R8 ;  /* 0x0000000813007844 */ /* 0x0001e40000000200 */
[----:B0-----:R-:W-:Y:S01]  /*27610*/  MOV R19, R4 ;  /* 0x0000000400137202 */ /* 0x001fe20000000f00 */
[----:B------:R-:W-:Y:S02]  /*27620*/  IMAD.IADD R4, R5, 0x1, R15 ;  /* 0x0000000105047824 */ /* 0x000fe400078e020f */
[----:B------:R-:W-:-:S04]  /*27630*/  IMAD.MOV.U32 R15, RZ, RZ, R5 ;  /* 0x000000ffff0f7224 */ /* 0x000fc800078e0005 */
[----:B------:R-:W0:Y:S01]  /*27640*/  LDSM.16.MT88.4 R4, [R4+0xf200] ;  /* 0x00f200000404783b */ /* 0x000e220000004200 */
[----:B------:R-:W-:Y:S01]  /*27650*/  IMAD.IADD R14, R19, 0x1, R14 ;  /* 0x00000001130e7824 */ /* 0x000fe200078e020e */
[C-C-:B0-----:R-:W-:Y:S02]  /*27660*/  PRMT R8, R4.reuse, 0x6420, R5.reuse ;  /* 0x0000642004087816 */ /* 0x141fe40000000005 */
[----:B------:R-:W-:Y:S02]  /*27670*/  PRMT R9, R4, 0x7531, R5 ;  /* 0x0000753104097816 */ /* 0x000fe40000000005 */
[----:B------:R-:W-:Y:S02]  /*27680*/  LOP3.LUT R4, R3, R17, RZ, 0xfc, !PT ;  /* 0x0000001103047212 */ /* 0x000fe400078efcff */
[C-C-:B------:R-:W-:Y:S02]  /*27690*/  PRMT R10, R6.reuse, 0x6420, R7.reuse ;  /* 0x00006420060a7816 */ /* 0x140fe40000000007 */
[----:B------:R-:W-:Y:S01]  /*276a0*/  PRMT R11, R6, 0x7531, R7 ;  /* 0x00007531060b7816 */ /* 0x000fe20000000007 */
[----:B------:R-:W-:-:S04]  /*276b0*/  IMAD.IADD R4, R15, 0x1, R4 ;  /* 0x000000010f047824 */ /* 0x000fc800078e0204 */
[----:B------:R-:W-:Y:S04]  /*276c0*/  STSM.16.M88.4 [R14], R8 ;  /* 0x000000080e007844 */ /* 0x000fe80000000200 */
[----:B------:R-:W0:Y:S01]  /*276d0*/  LDSM.16.MT88.4 R4, [R4+0xf200] ;  /* 0x00f200000404783b */ /* 0x000e220000004200 */
[----:B------:R-:W-:-:S04]  /*276e0*/  LOP3.LUT R3, R3, R16, RZ, 0xfc, !PT ;  /* 0x0000001003037212 */ /* 0x000fc800078efcff */
[----:B------:R-:W-:Y:S02]  /*276f0*/  IADD3 R3, R19, R3, RZ ;  /* 0x0000000313037210 */ /* 0x000fe40007ffe0ff */
[C-C-:B0-----:R-:W-:Y:S02]  /*27700*/  PRMT R8, R4.reuse, 0x6420, R5.reuse ;  /* 0x0000642004087816 */ /* 0x141fe40000000005 */
        /* <DEDUP_REMOVED lines=12> */
.L_x_3473:
[----:B------:R2:W5:Y:S01]  /*277d0*/  LDL R7, [R1+0x1c] ;  /* 0x00001c0001077983 */ /* 0x0005620000100800 */
[----:B-1----:R1:W-:Y:S01]  /*277e0*/  SYNCS.ARRIVE.TRANS64.A1T0 RZ, [R13+URZ+0x33450], RZ ;  /* 0x033450ff0dff79a7 */ /* 0x0023e2000810003f */
[----:B------:R-:W-:Y:S01]  /*277f0*/  BAR.SYNC.DEFER_BLOCKING 0x2, 0x80 ;  /* 0x0082000000007b1d */ /* 0x000fe20000010000 */
[C---:B------:R-:W-:Y:S01]  /*27800*/  ISETP.GT.AND P0, PT, R12.reuse, RZ, PT ;  /* 0x000000ff0c00720c */ /* 0x040fe20003f04270 */
[----:B------:R-:W-:Y:S02]  /*27810*/  VIADD R12, R12, 0xffffffff ;  /* 0xffffffff0c0c7836 */ /* 0x000fe40000000000 */
[----:B------:R-:W-:Y:S02]  /*27820*/  IMAD.MOV.U32 R6, RZ, RZ, R18 ;  /* 0x000000ffff067224 */ /* 0x000fe400078e0012 */
[----:B-1----:R-:W-:-:S05]  /*27830*/  @!P1 VIADD R13, R13, 0x33480 ;  /* 0x000334800d0d9836 */ /* 0x002fca0000000000 */
[----:B------:R-:W-:-:S04]  /*27840*/  @!P1 PRMT R13, RZ, 0x654, R13 ;  /* 0x00000654ff0d9816 */ /* 0x000fc8000000000d */
[----:B------:R2:W-:Y:S01]  /*27850*/  @!P1 SYNCS.ARRIVE.TRANS64.RED.A1T0 RZ, [R13+URZ], RZ ;  /* 0x000000ff0dff99a7 */ /* 0x0005e2000810043f */
[----:B------:R-:W-:Y:S05]  /*27860*/  @P0 BRA `(.L_x_3474) ;  /* 0xffffffe400700947 */ /* 0x000fea000383ffff */
.L_x_3450:
[----:B------:R-:W-:Y:S04]  /*27870*/  BSSY B0, `(.L_x_3475) ;  /* 0x000000f000007945 */ /* 0x000fe80003800000 */
[----:B------:R-:W-:Y:S05]  /*27880*/  @P1 BRA `(.L_x_3476) ;  /* 0x0000000000341947 */ /* 0x000fea0003800000 */
[----:B------:R-:W1:Y:S01]  /*27890*/  S2R R5, SR_LANEID ;  /* 0x0000000000057919 */ /* 0x000e620000000000 */
[----:B------:R-:W-:Y:S01]  /*278a0*/  VOTEU.ANY UR4, UPT, PT ;  /* 0x0000000000047886 */ /* 0x000fe200038e0100 */
[----:B0-----:R-:W0:Y:S01]  /*278b0*/  LDC.64 R2, c[0x0][0xc38] ;  /* 0x00030e00ff027b82 */ /* 0x001e220000000a00 */
[----:B------:R-:W1:Y:S02]  /*278c0*/  FLO.U32 R0, UR4 ;  /* 0x0000000400007d00 */ /* 0x000e6400080e0000 */
[----:B-1----:R-:W-:-:S06]  /*278d0*/  ISETP.EQ.U32.AND P0, PT, R0, R5, PT ;  /* 0x000000050000720c */ /* 0x002fcc0003f02070 */
[----:B------:R-:W0:Y:S07]  /*278e0*/  POPC R5, UR4 ;  /* 0x0000000400057d09 */ /* 0x000e2e0008000000 */
[----:B0-----:R-:W3:Y:S01]  /*278f0*/  @P0 ATOMG.E.ADD.STRONG.GPU PT, R3, desc[UR54][R2.64], R5 ;  /* 0x00000005020309a8 */ /* 0x001ee200081ee1f6 */
[----:B------:R-:W0:Y:S02]  /*27900*/  S2R R4, SR_LTMASK ;  /* 0x0000000000047919 */ /* 0x000e240000003900 */
[----:B0-----:R-:W-:-:S04]  /*27910*/  LOP3.LUT R4, R4, UR4, RZ, 0xc0, !PT ;  /* 0x0000000404047c12 */ /* 0x001fc8000f8ec0ff */
[----:B-----5:R-:W0:Y:S01]  /*27920*/  POPC R7, R4 ;  /* 0x0000000400077309 */ /* 0x020e220000000000 */
[----:B---3--:R-:W0:Y:S02]  /*27930*/  SHFL.IDX PT, R0, R3, R0, 0x1f ;  /* 0x00001f0003007589 */ /* 0x008e2400000e0000 */
[----:B0-----:R-:W-:-:S05]  /*27940*/  IADD3 R0, R0, UR38, R7 ;  /* 0x0000002600007c10 */ /* 0x001fca000fffe007 */
[----:B------:R1:W-:Y:S02]  /*27950*/  STL [R1], R0 ;  /* 0x0000000001007387 */ /* 0x0003e40000100800 */
.L_x_3476:
[----:B------:R-:W-:Y:S05]  /*27960*/  BSYNC B0 ;  /* 0x0000000000007941 */ /* 0x000fea0003800000 */
.L_x_3475:
[----:B------:R-:W-:-:S06]  /*27970*/  UISETP.NE.AND UP0, UPT, UR37, 0x3, UPT ;  /* 0x000000032500788c */ /* 0x000fcc000bf05270 */
[----:B------:R-:W-:-:S13]  /*27980*/  PLOP3.LUT P0, PT, PT, PT, UP0, 0x80, 0x0 ;  /* 0x000000000000781c */ /* 0x000fda0003f0f008 */
[----:B------:R-:W-:Y:S05]  /*27990*/  @!P0 BRA `(.L_x_3477) ;  /* 0x0000000000048947 */ /* 0x000fea0003800000 */
[----:B------:R-:W-:Y:S01]  /*279a0*/  BPT.TRAP 0x1 ;  /* 0x000000040000795c */ /* 0x000fe20000300000 */
.L_x_3477:
[----:B0-----:R-:W3:Y:S01]  /*279b0*/  LDL R3, [R1+0x1c] ;  /* 0x00001c0001037983 */ /* 0x001ee20000100800 */
[----:B-1----:R-:W-:Y:S01]  /*279c0*/  MOV R0, 0x400 ;  /* 0x0000040000007802 */ /* 0x002fe20000000f00 */
[----:B------:R-:W-:Y:S01]  /*279d0*/  BSSY B0, `(.L_x_3478) ;  /* 0x000000a000007945 */ /* 0x000fe20003800000 */
[----:B------:R-:W0:Y:S02]  /*279e0*/  S2R R2, SR_CgaCtaId ;  /* 0x0000000000027919 */ /* 0x000e240000008800 */
[----:B0-----:R-:W-:Y:S01]  /*279f0*/  LEA R0, R2, R0, 0x18 ;  /* 0x0000000002007211 */ /* 0x001fe200078ec0ff */
[----:B------:R-:W-:-:S04]  /*27a00*/  IMAD.U32 R2, RZ, RZ, UR39 ;  /* 0x00000027ff027e24 */ /* 0x000fc8000f8e00ff */
[----:B------:R-:W-:Y:S01]  /*27a10*/  IMAD R0, R18, 0x8, R0 ;  /* 0x0000000812007824 */ /* 0x000fe200078e0200 */
[----:B------:R-:W-:Y:S02]  /*27a20*/  ISETP.NE.AND P2, PT, R2, 0x3, PT ;  /* 0x000000030200780c */ /* 0x000fe40003f45270 */
[----:B---3--:R-:W-:-:S04]  /*27a30*/  LOP3.LUT R3, R3, 0x1, RZ, 0x3c, !PT ;  /* 0x0000000103037812 */ /* 0x008fc800078e3cff */
[----:B------:R-:W-:-:S04]  /*27a40*/  SHF.L.U32 R3, R3, 0x1f, RZ ;  /* 0x0000001f03037819 */ /* 0x000fc800000006ff */
[----:B------:R-:W0:Y:S02]  /*27a50*/  SYNCS.PHASECHK.TRANS64.TRYWAIT P0, [R0+URZ+0x33470], R3 ;  /* 0x03347003000075a7 */ /* 0x000e24000800017f */
[----:B0-----:R-:W-:Y:S05]  /*27a60*/  @!P0 BRA `(.L_x_3479) ;  /* 0x0000004000f88947 */ /* 0x001fea0003800000 */
.L_x_3616:
[----:B------:R-:W-:Y:S05]  /*27a70*/  BSYNC B0 ;  /* 0x0000000000007941 */ /* 0x000fea0003800000 */
.L_x_3478:
[----:B------:R-:W-:Y:S05]  /*27a80*/  @!P2 BRA `(.L_x_3480) ;  /* 0x000000000004a947 */ /* 0x000fea0003800000 */
[----:B------:R-:W-:Y:S01]  /*27a90*/  BPT.TRAP 0x1 ;  /* 0x000000040000795c */ /* 0x000fe20000300000 */
.L_x_3480:
[----:B------:R-:W0:Y:S02]  /*27aa0*/  LDL R2, [R1+0x1c] ;  /* 0x00001c0001027983 */ /* 0x000e240000100800 */
[----:B0-----:R-:W-:-:S04]  /*27ab0*/  SHF.L.U32 R3, R2, 0x1f, RZ ;  /* 0x0000001f02037819 */ /* 0x001fc800000006ff */
[----:B------:R-:W0:Y:S02]  /*27ac0*/  SYNCS.PHASECHK.TRANS64.TRYWAIT P0, [R0+URZ+0x33460], R3 ;  /* 0x03346003000075a7 */ /* 0x000e24000800017f */
[----:B0-----:R-:W-:Y:S05]  /*27ad0*/  @!P0 BRA `(.L_x_3481) ;  /* 0x0000004000f08947 */ /* 0x001fea0003800000 */
.L_x_3617:
[----:B------:R-:W3:Y:S04]  /*27ae0*/  LDL R19, [R1+0x18] ;  /* 0x0000180001137983 */ /* 0x000ee80000100800 */
[----:B------:R-:W4:Y:S01]  /*27af0*/  LDL R12, [R1+0x30] ;  /* 0x00003000010c7983 */ /* 0x000f220000100800 */
[----:B------:R-:W-:-:S05]  /*27b00*/  IMAD R2, R18, 0x7800, RZ ;  /* 0x0000780012027824 */ /* 0x000fca00078e02ff */
[C---:B0-----:R-:W-:Y:S01]  /*27b10*/  LOP3.LUT R3, R2.reuse, R17, RZ, 0xfc, !PT ;  /* 0x0000001102037212 */ /* 0x041fe200078efcff */
[----:B------:R-:W-:Y:S05]  /*27b20*/  WARPSYNC.ALL ;  /* 0x0000000000007948 */ /* 0x000fea0003800000 */
[C---:B------:R-:W-:Y:S01]  /*27b30*/  VIADD R14, R2.reuse, 0x2800 ;  /* 0x00002800020e7836 */ /* 0x040fe20000000000 */
[C---:B------:R-:W-:Y:S01]  /*27b40*/  IADD3 R21, R2.reuse, 0x5000, RZ ;  /* 0x0000500002157810 */ /* 0x040fe20007ffe0ff */
[C---:B--2---:R-:W-:Y:S02]  /*27b50*/  VIADD R13, R2.reuse, 0x1000 ;  /* 0x00001000020d7836 */ /* 0x044fe40000000000 */
[----:B------:R-:W-:-:S02]  /*27b60*/  VIADD R15, R2, 0x1800 ;  /* 0x00001800020f7836 */ /* 0x000fc40000000000 */
[----:B------:R-:W-:Y:S01]  /*27b70*/  VIADD R20, R2, 0x2000 ;  /* 0x0000200002147836 */ /* 0x000fe20000000000 */
[----:B---3--:R-:W-:-:S06]  /*27b80*/  IADD3 R5, R19, R3, RZ ;  /* 0x0000000313057210 */ /* 0x008fcc0007ffe0ff */
[----:B-----5:R-:W0:Y:S01]  /*27b90*/  LDSM.16.MT88.4 R4, [R5+0xf200] ;  /* 0x00f200000504783b */ /* 0x020e220000004200 */
[----:B------:R-:W-:-:S05]  /*27ba0*/  LOP3.LUT R3, R2, R16, RZ, 0xfc, !PT ;  /* 0x0000001002037212 */ /* 0x000fca00078efcff */
[----:B----4-:R-:W-:Y:S01]  /*27bb0*/  IMAD.IADD R3, R12, 0x1, R3 ;  /* 0x000000010c037824 */ /* 0x010fe200078e0203 */
[C-C-:B0-----:R-:W-:Y:S02]  /*27bc0*/  PRMT R8, R4.reuse, 0x6420, R5.reuse ;  /* 0x0000642004087816 */ /* 0x141fe40000000005 */
[----:B------:R-:W-:Y:S02]  /*27bd0*/  PRMT R9, R4, 0x7531, R5 ;  /* 0x0000753104097816 */ /* 0x000fe40000000005 */
[----:B------:R-:W-:Y:S02]  /*27be0*/  LOP3.LUT R4, R14, R17, RZ, 0xfc, !PT ;  /* 0x000000110e047212 */ /* 0x000fe400078efcff */
[C-C-:B------:R-:W-:Y:S02]  /*27bf0*/  PRMT R10, R6.reuse, 0x6420, R7.reuse ;  /* 0x00006420060a7816 */ /* 0x140fe40000000007 */
[----:B------:R-:W-:Y:S01]  /*27c00*/  PRMT R11, R6, 0x7531, R7 ;  /* 0x00007531060b7816 */ /* 0x000fe20000000007 */
[----:B------:R-:W-:-:S04]  /*27c10*/  IMAD.IADD R6, R19, 0x1, R4 ;  /* 0x0000000113067824 */ /* 0x000fc800078e0204 */
[----:B------:R0:W-:Y:S04]  /*27c20*/  STSM.16.M88.4 [R3], R8 ;  /* 0x0000000803007844 */ /* 0x0001e80000000200 */
[----:B------:R-:W1:Y:S01]  /*27c30*/  LDSM.16.MT88.4 R4, [R6+0xf200] ;  /* 0x00f200000604783b */ /* 0x000e620000004200 */
[----:B0-----:R-:W-:Y:S01]  /*27c40*/  VIADD R3, R2, 0x800 ;  /* 0x0000080002037836 */ /* 0x001fe20000000000 */
[C-C-:B-1----:R-:W-:Y:S02]  /*27c50*/  PRMT R8, R4.reuse, 0x6420, R5.reuse ;  /* 0x0000642004087816 */ /* 0x142fe40000000005 */
[----:B------:R-:W-:Y:S02]  /*27c60*/  PRMT R9, R4, 0x7531, R5 ;  /* 0x0000753104097816 */ /* 0x000fe40000000005 */
[----:B------:R-:W-:-:S02]  /*27c70*/  LOP3.LUT R4, R3, R16, RZ, 0xfc, !PT ;  /* 0x0000001003047212 */ /* 0x000fc400078efcff */
[----:B------:R-:W-:Y:S02]  /*27c80*/  LOP3.LUT R5, R21, R17, RZ, 0xfc, !PT ;  /* 0x0000001115057212 */ /* 0x000fe400078efcff */
[--C-:B------:R-:W-:Y:S01]  /*27c90*/  PRMT R10, R6, 0x6420, R7.reuse ;  /* 0x00006420060a7816 */ /* 0x100fe20000000007 */
[----:B------:R-:W-:Y:S01]  /*27ca0*/  IMAD.IADD R4, R12, 0x1, R4 ;  /* 0x000000010c047824 */ /* 0x000fe200078e0204 */
[----:B------:R-:W-:Y:S01]  /*27cb0*/  PRMT R11, R6, 0x7531, R7 ;  /* 0x00007531060b7816 */ /* 0x000fe20000000007 */
[----:B------:R-:W-:-:S04]  /*27cc0*/  IMAD.IADD R5, R19, 0x1, R5 ;  /* 0x0000000113057824 */ /* 0x000fc800078e0205 */
[----:B------:R-:W-:Y:S04]  /*27cd0*/  STSM.16.M88.4 [R4], R8 ;  /* 0x0000000804007844 */ /* 0x000fe80000000200 */
[----:B------:R-:W0:Y:S01]  /*27ce0*/  LDSM.16.MT88.4 R4, [R5+0xf200] ;  /* 0x00f200000504783b */ /* 0x000e220000004200 */
[----:B------:R-:W-:Y:S02]  /*27cf0*/  LOP3.LUT R3, R3, R17, RZ, 0xfc, !PT ;  /* 0x0000001103037212 */ /* 0x000fe400078efcff */
[C-C-:B0-----:R-:W-:Y:S02]  /*27d00*/  PRMT R8, R4.reuse, 0x6420, R5.reuse ;  /* 0x0000642004087816 */ /* 0x141fe40000000005 */
[----:B------:R-:W-:Y:S02]  /*27d10*/  PRMT R9, R4, 0x7531, R5 ;  /* 0x0000753104097816 */ /* 0x000fe40000000005 */
[----:B------:R-:W-:-:S02]  /*27d20*/  LOP3.LUT R4, R13, R16, RZ, 0xfc, !PT ;  /* 0x000000100d047212 */ /* 0x000fc400078efcff */
[C-C-:B------:R-:W-:Y:S02]  /*27d30*/  PRMT R10, R6.reuse, 0x6420, R7.reuse ;  /* 0x00006420060a7816 */ /* 0x140fe40000000007 */
[----:B------:R-:W-:Y:S01]  /*27d40*/  PRMT R11, R6, 0x7531, R7 ;  /* 0x00007531060b7816 */ /* 0x000fe20000000007 */
[----:B------:R-:W-:Y:S02]  /*27d50*/  IMAD.IADD R4, R12, 0x1, R4 ;  /* 0x000000010c047824 */ /* 0x000fe400078e0204 */
[----:B------:R-:W-:-:S03]  /*27d60*/  IMAD.IADD R6, R19, 0x1, R3 ;  /* 0x0000000113067824 */ /* 0x000fc600078e0203 */
        /* <DEDUP_REMOVED lines=8> */
[----:B------:R0:W-:Y:S02]  /*27df0*/  STSM.16.M88.4 [R3], R8 ;  /* 0x0000000803007844 */ /* 0x0001e40000000200 */
[----:B0-----:R-:W-:Y:S02]  /*27e00*/  IMAD.MOV.U32 R11, RZ, RZ, R12 ;  /* 0x000000ffff0b7224 */ /* 0x001fe400078e000c */
[----:B------:R-:W-:-:S05]  /*27e10*/  VIADD R12, R2, 0x3000 ;  /* 0x00003000020c7836 */ /* 0x000fca0000000000 */
[----:B------:R-:W-:-:S05]  /*27e20*/  LOP3.LUT R3, R12, R17, RZ, 0xfc, !PT ;  /* 0x000000110c037212 */ /* 0x000fca00078efcff */
[----:B------:R-:W-:-:S05]  /*27e30*/  IMAD.IADD R3, R19, 0x1, R3 ;  /* 0x0000000113037824 */ /* 0x000fca00078e0203 */
[----:B------:R0:W1:Y:S02]  /*27e40*/  LDSM.16.MT88.4 R4, [R3+0xf200] ;  /* 0x00f200000304783b */ /* 0x0000640000004200 */
[----:B0-----:R-:W-:Y:S02]  /*27e50*/  LOP3.LUT R3, R20, R16, RZ, 0xfc, !PT ;  /* 0x0000001014037212 */ /* 0x001fe400078efcff */
[C-C-:B-1----:R-:W-:Y:S02]  /*27e60*/  PRMT R8, R4.reuse, 0x6420, R5.reuse ;  /* 0x0000642004087816 */ /* 0x142fe40000000005 */
[----:B------:R-:W-:Y:S01]  /*27e70*/  PRMT R9, R4, 0x7531, R5 ;  /* 0x0000753104097816 */ /* 0x000fe20000000005 */
[----:B------:R-:W-:Y:S01]  /*27e80*/  IMAD.MOV.U32 R5, RZ, RZ, R11 ;  /* 0x000000ffff057224 */ /* 0x000fe200078e000b */
[C-C-:B------:R-:W-:Y:S02]  /*27e90*/  PRMT R10, R6.reuse, 0x6420, R7.reuse ;  /* 0x00006420060a7816 */ /* 0x140fe40000000007 */
[----:B------:R-:W-:-:S02]  /*27ea0*/  PRMT R11, R6, 0x7531, R7 ;  /* 0x00007531060b7816 */ /* 0x000fc40000000007 */
[----:B------:R-:W-:-:S05]  /*27eb0*/  IADD3 R3, R5, R3, RZ ;  /* 0x0000000305037210 */ /* 0x000fca0007ffe0ff */
[----:B------:R0:W-:Y:S02]  /*27ec0*/  STSM.16.M88.4 [R3], R8 ;  /* 0x0000000803007844 */ /* 0x0001e40000000200 */
[----:B0-----:R-:W-:Y:S02]  /*27ed0*/  IMAD.MOV.U32 R11, RZ, RZ, R19 ;  /* 0x000000ffff0b7224 */ /* 0x001fe400078e0013 */
[----:B------:R-:W-:-:S05]  /*27ee0*/  VIADD R19, R2, 0x5800 ;  /* 0x0000580002137836 */ /* 0x000fca0000000000 */
[----:B------:R-:W-:Y:S01]  /*27ef0*/  LOP3.LUT R3, R19, R17, RZ, 0xfc, !PT ;  /* 0x0000001113037212 */ /* 0x000fe200078efcff */
[----:B------:R-:W-:-:S04]  /*27f00*/  IMAD.MOV.U32 R10, RZ, RZ, R5 ;  /* 0x000000ffff0a7224 */ /* 0x000fc800078e0005 */
[----:B------:R-:W-:-:S05]  /*27f10*/  IMAD.IADD R3, R11, 0x1, R3 ;  /* 0x000000010b037824 */ /* 0x000fca00078e0203 */
[----:B------:R0:W1:Y:S01]  /*27f20*/  LDSM.16.MT88.4 R4, [R3+0xf200] ;  /* 0x00f200000304783b */ /* 0x0000620000004200 */
[----:B------:R-:W-:Y:S02]  /*27f30*/  LOP3.LUT R13, R13, R17, RZ, 0xfc, !PT ;  /* 0x000000110d0d7212 */ /* 0x000fe400078efcff */
[----:B0-----:R-:W-:Y:S02]  /*27f40*/  LOP3.LUT R3, R14, R16, RZ, 0xfc, !PT ;  /* 0x000000100e037212 */ /* 0x001fe400078efcff */
[----:B------:R-:W-:Y:S02]  /*27f50*/  MOV R14, R11 ;  /* 0x0000000b000e7202 */ /* 0x000fe40000000f00 */
[C-C-:B-1----:R-:W-:Y:S02]  /*27f60*/  PRMT R8, R4.reuse, 0x6420, R5.reuse ;  /* 0x0000642004087816 */ /* 0x142fe40000000005 */
[----:B------:R-:W-:Y:S01]  /*27f70*/  PRMT R9, R4, 0x7531, R5 ;  /* 0x0000753104097816 */ /* 0x000fe20000000005 */
[----:B------:R-:W-:Y:S01]  /*27f80*/  IMAD.MOV.U32 R5, RZ, RZ, R10 ;  /* 0x000000ffff057224 */ /* 0x000fe200078e000a */
[----:B------:R-:W-:Y:S01]  /*27f90*/  PRMT R10, R6, 0x6420, R7 ;  /* 0x00006420060a7816 */ /* 0x000fe20000000007 */
[----:B------:R-:W-:Y:S01]  /*27fa0*/  IMAD.IADD R4, R14, 0x1, R13 ;  /* 0x000000010e047824 */ /* 0x000fe200078e020d */
[----:B------:R-:W-:Y:S01]  /*27fb0*/  PRMT R11, R6, 0x7531, R7 ;  /* 0x00007531060b7816 */ /* 0x000fe20000000007 */
[----:B------:R-:W-:-:S02]  /*27fc0*/  IMAD.IADD R3, R5, 0x1, R3 ;  /* 0x0000000105037824 */ /* 0x000fc400078e0203 */
[----:B------:R-:W-:-:S03]  /*27fd0*/  IMAD.MOV.U32 R13, RZ, RZ, R5 ;  /* 0x000000ffff0d7224 */ /* 0x000fc600078e0005 */
[----:B------:R0:W-:Y:S04]  /*27fe0*/  STSM.16.M88.4 [R3], R8 ;  /* 0x0000000803007844 */ /* 0x0001e80000000200 */
[----:B------:R-:W1:Y:S01]  /*27ff0*/  LDSM.16.MT88.4 R4, [R4+0xf200] ;  /* 0x00f200000404783b */ /* 0x000e620000004200 */
[----:B0-----:R-:W-:-:S05]  /*28000*/  LOP3.LUT R3, R12, R16, RZ, 0xfc, !PT ;  /* 0x000000100c037212 */ /* 0x001fca00078efcff */
[----:B------:R-:W-:Y:S02]  /*28010*/  IMAD.IADD R3, R13, 0x1, R3 ;  /* 0x000000010d037824 */ /* 0x000fe400078e0203 */
[----:B------:R-:W-:Y:S01]  /*28020*/  IMAD.MOV.U32 R12, RZ, RZ, R14 ;  /* 0x000000ffff0c7224 */ /* 0x000fe200078e000e */
[C-C-:B-1----:R-:W-:Y:S02]  /*28030*/  PRMT R8, R4.reuse, 0x6420, R5.reuse ;  /* 0x0000642004087816 */ /* 0x142fe40000000005 */
[----:B------:R-:W-:Y:S02]  /*28040*/  PRMT R9, R4, 0x7531, R5 ;  /* 0x0000753104097816 */ /* 0x000fe40000000005 */
[C-C-:B------:R-:W-:Y:S02]  /*28050*/  PRMT R10, R6.reuse, 0x6420, R7.reuse ;  /* 0x00006420060a7816 */ /* 0x140fe40000000007 */
[----:B------:R-:W-:-:S05]  /*28060*/  PRMT R11, R6, 0x7531, R7 ;  /* 0x00007531060b7816 */ /* 0x000fca0000000007 */
[----:B------:R0:W-:Y:S02]  /*28070*/  STSM.16.M88.4 [R3], R8 ;  /* 0x0000000803007844 */ /* 0x0001e40000000200 */
[----:B0-----:R-:W-:-:S04]  /*28080*/  IADD3 R3, R2, 0x3800, RZ ;  /* 0x0000380002037810 */ /* 0x001fc80007ffe0ff */
[----:B------:R-:W-:-:S05]  /*28090*/  LOP3.LUT R4, R3, R17, RZ, 0xfc, !PT ;  /* 0x0000001103047212 */ /* 0x000fca00078efcff */
[----:B------:R-:W-:-:S06]  /*280a0*/  IMAD.IADD R4, R12, 0x1, R4 ;  /* 0x000000010c047824 */ /* 0x000fcc00078e0204 */
[----:B------:R-:W0:Y:S01]  /*280b0*/  LDSM.16.MT88.4 R4, [R4+0xf200] ;  /* 0x00f200000404783b */ /* 0x000e220000004200 */
[----:B------:R-:W-:Y:S01]  /*280c0*/  LOP3.LUT R3, R3, R16, RZ, 0xfc, !PT ;  /* 0x0000001003037212 */ /* 0x000fe200078efcff */
[----:B------:R-:W-:-:S04]  /*280d0*/  VIADD R14, R2, 0x6000 ;  /* 0x00006000020e7836 */ /* 0x000fc80000000000 */
[----:B------:R-:W-:Y:S01]  /*280e0*/  IMAD.IADD R3, R13, 0x1, R3 ;  /* 0x000000010d037824 */ /* 0x000fe200078e0203 */
[C-C-:B0-----:R-:W-:Y:S02]  /*280f0*/  PRMT R8, R4.reuse, 0x6420, R5.reuse ;  /* 0x0000642004087816 */ /* 0x141fe40000000005 */
[----:B------:R-:W-:Y:S02]  /*28100*/  PRMT R9, R4, 0x7531, R5 ;  /* 0x0000753104097816 */ /* 0x000fe40000000005 */
[C-C-:B------:R-:W-:Y:S02]  /*28110*/  PRMT R10, R6.reuse, 0x6420, R7.reuse ;  /* 0x00006420060a7816 */ /* 0x140fe40000000007 */
[----:B------:R-:W-:-:S05]  /*28120*/  PRMT R11, R6, 0x7531, R7 ;  /* 0x00007531060b7816 */ /* 0x000fca0000000007 */
[----:B------:R0:W-:Y:S02]  /*28130*/  STSM.16.M88.4 [R3], R8 ;  /* 0x0000000803007844 */ /* 0x0001e40000000200 */
[----:B0-----:R-:W-:-:S05]  /*28140*/  LOP3.LUT R3, R14, R17, RZ, 0xfc, !PT ;  /* 0x000000110e037212 */ /* 0x001fca00078efcff */
[----:B------:R-:W-:-:S05]  /*28150*/  IMAD.IADD R3, R12, 0x1, R3 ;  /* 0x000000010c037824 */ /* 0x000fca00078e0203 */
[----:B------:R0:W1:Y:S02]  /*28160*/  LDSM.16.MT88.4 R4, [R3+0xf200] ;  /* 0x00f200000304783b */ /* 0x0000640000004200 */
[----:B0-----:R-:W-:Y:S01]  /*28170*/  VIADD R3, R2, 0x4000 ;  /* 0x0000400002037836 */ /* 0x001fe20000000000 */
[----:B------:R-:W-:Y:S02]  /*28180*/  LOP3.LUT R15, R15, R17, RZ, 0xfc, !PT ;  /* 0x000000110f0f7212 */ /* 0x000fe400078efcff */
[C-C-:B-1----:R-:W-:Y:S02]  /*28190*/  PRMT R8, R4.reuse, 0x6420, R5.reuse ;  /* 0x0000642004087816 */ /* 0x142fe40000000005 */
[----:B------:R-:W-:Y:S02]  /*281a0*/  PRMT R9, R4, 0x7531, R5 ;  /* 0x0000753104097816 */ /* 0x000fe40000000005 */
[----:B------:R-:W-:Y:S02]  /*281b0*/  LOP3.LUT R4, R3, R16, RZ, 0xfc, !PT ;  /* 0x0000001003047212 */ /* 0x000fe400078efcff */
[----:B------:R-:W-:-:S02]  /*281c0*/  PRMT R10, R6, 0x6420, R7 ;  /* 0x00006420060a7816 */ /* 0x000fc40000000007 */
[----:B------:R-:W-:Y:S02]  /*281d0*/  PRMT R11, R6, 0x7531, R7 ;  /* 0x00007531060b7816 */ /* 0x000fe40000000007 */
[----:B------:R-:W-:-:S05]  /*281e0*/  IADD3 R4, R13, R4, RZ ;  /* 0x000000040d047210 */ /* 0x000fca0007ffe0ff */
[----:B------:R0:W-:Y:S02]  /*281f0*/  STSM.16.M88.4 [R4], R8 ;  /* 0x0000000804007844 */ /* 0x0001e40000000200 */
[----:B0-----:R-:W-:Y:S02]  /*28200*/  IMAD.IADD R4, R12, 0x1, R15 ;  /* 0x000000010c047824 */ /* 0x001fe400078e020f */
[----:B------:R-:W2:Y:S04]  /*28210*/  LDL.LU R15, [R1+0x30] ;  /* 0x00003000010f7983 */ /* 0x000ea80000300800 */
[----:B------:R-:W0:Y:S01]  /*28220*/  LDSM.16.MT88.4 R4, [R4+0xf200] ;  /* 0x00f200000404783b */ /* 0x000e220000004200 */
[----:B------:R-:W-:Y:S01]  /*28230*/  VIADD R13, R2, 0x4800 ;  /* 0x00004800020d7836 */ /* 0x000fe20000000000 */
[----:B------:R-:W-:-:S05]  /*28240*/  LOP3.LUT R3, R3, R17, RZ, 0xfc, !PT ;  /* 0x0000001103037212 */ /* 0x000fca00078efcff */
[----:B------:R-:W-:Y:S01]  /*28250*/  IMAD.IADD R3, R12, 0x1, R3 ;  /* 0x000000010c037824 */ /* 0x000fe200078e0203 */
[C-C-:B0-----:R-:W-:Y:S02]  /*28260*/  PRMT R8, R4.reuse, 0x6420, R5.reuse ;  /* 0x0000642004087816 */ /* 0x141fe40000000005 */
[----:B------:R-:W-:Y:S02]  /*28270*/  PRMT R9, R4, 0x7531, R5 ;  /* 0x0000753104097816 */ /* 0x000fe40000000005 */
[----:B------:R-:W-:Y:S02]  /*28280*/  LOP3.LUT R4, R13, R16, RZ, 0xfc, !PT ;  /* 0x000000100d047212 */ /* 0x000fe400078efcff */
[C-C-:B------:R-:W-:Y:S02]  /*28290*/  PRMT R10, R6.reuse, 0x6420, R7.reuse ;  /* 0x00006420060a7816 */ /* 0x140fe40000000007 */
[----:B------:R-:W-:Y:S01]  /*282a0*/  PRMT R11, R6, 0x7531, R7 ;  /* 0x00007531060b7816 */ /* 0x000fe20000000007 */
[----:B--2---:R-:W-:-:S05]  /*282b0*/  IMAD.IADD R4, R15, 0x1, R4 ;  /* 0x000000010f047824 */ /* 0x004fca00078e0204 */
[----:B------:R-:W-:Y:S04]  /*282c0*/  STSM.16.M88.4 [R4], R8 ;  /* 0x0000000804007844 */ /* 0x000fe80000000200 */
[----:B------:R0:W1:Y:S02]  /*282d0*/  LDSM.16.MT88.4 R4, [R3+0xf200] ;  /* 0x00f200000304783b */ /* 0x0000640000004200 */
[----:B0-----:R-:W-:-:S04]  /*282e0*/  LOP3.LUT R3, R21, R16, RZ, 0xfc, !PT ;  /* 0x0000001015037212 */ /* 0x001fc800078efcff */
[----:B------:R-:W-:Y:S02]  /*282f0*/  IADD3 R3, R15, R3, RZ ;  /* 0x000000030f037210 */ /* 0x000fe40007ffe0ff */
[C-C-:B-1----:R-:W-:Y:S02]  /*28300*/  PRMT R8, R4.reuse, 0x6420, R5.reuse ;  /* 0x0000642004087816 */ /* 0x142fe40000000005 */
[----:B------:R-:W-:Y:S01]  /*28310*/  PRMT R9, R4, 0x7531, R5 ;  /* 0x0000753104097816 */ /* 0x000fe20000000005 */
[----:B------:R-:W-:Y:S01]  /*28320*/  IMAD.MOV.U32 R5, RZ, RZ, R12 ;  /* 0x000000ffff057224 */ /* 0x000fe200078e000c */
[--C-:B------:R-:W-:Y:S01]  /*28330*/  PRMT R10, R6, 0x6420, R7.reuse ;  /* 0x00006420060a7816 */ /* 0x100fe20000000007 */
[----:B------:R-:W-:Y:S01]  /*28340*/  VIADD R12, R2, 0x6800 ;  /* 0x00006800020c7836 */ /* 0x000fe20000000000 */
[----:B------:R-:W-:-:S05]  /*28350*/  PRMT R11, R6, 0x7531, R7 ;  /* 0x00007531060b7816 */ /* 0x000fca0000000007 */
[----:B------:R0:W-:Y:S02]  /*28360*/  STSM.16.M88.4 [R3], R8 ;  /* 0x0000000803007844 */ /* 0x0001e40000000200 */
[----:B0-----:R-:W-:-:S05]  /*28370*/  LOP3.LUT R3, R12, R17, RZ, 0xfc, !PT ;  /* 0x000000110c037212 */ /* 0x001fca00078efcff */
[----:B------:R-:W-:-:S05]  /*28380*/  IMAD.IADD R3, R5, 0x1, R3 ;  /* 0x0000000105037824 */ /* 0x000fca00078e0203 */
[----:B------:R0:W1:Y:S02]  /*28390*/  LDSM.16.MT88.4 R4, [R3+0xf200] ;  /* 0x00f200000304783b */ /* 0x0000640000004200 */
[----:B0-----:R-:W-:Y:S02]  /*283a0*/  LOP3.LUT R3, R19, R16, RZ, 0xfc, !PT ;  /* 0x0000001013037212 */ /* 0x001fe400078efcff */
[----:B------:R-:W2:Y:S01]  /*283b0*/  LDL.LU R19, [R1+0x18] ;  /* 0x0000180001137983 */ /* 0x000ea20000300800 */
[----:B------:R-:W-:Y:S02]  /*283c0*/  LOP3.LUT R20, R20, R17, RZ, 0xfc, !PT ;  /* 0x0000001114147212 */ /* 0x000fe400078efcff */
[----:B------:R-:W-:Y:S01]  /*283d0*/  IMAD.IADD R3, R15, 0x1, R3 ;  /* 0x000000010f037824 */ /* 0x000fe200078e0203 */
[C-C-:B-1----:R-:W-:Y:S02]  /*283e0*/  PRMT R8, R4.reuse, 0x6420, R5.reuse ;  /* 0x0000642004087816 */ /* 0x142fe40000000005 */
[----:B------:R-:W-:-:S02]  /*283f0*/  PRMT R9, R4, 0x7531, R5 ;  /* 0x0000753104097816 */ /* 0x000fc40000000005 */
[C-C-:B------:R-:W-:Y:S02]  /*28400*/  PRMT R10, R6.reuse, 0x6420, R7.reuse ;  /* 0x00006420060a7816 */ /* 0x140fe40000000007 */
[----:B------:R-:W-:-:S05]  /*28410*/  PRMT R11, R6, 0x7531, R7 ;  /* 0x00007531060b7816 */ /* 0x000fca0000000007 */
[----:B------:R0:W-:Y:S01]  /*28420*/  STSM.16.M88.4 [R3], R8 ;  /* 0x0000000803007844 */ /* 0x0001e20000000200 */
[----:B------:R-:W-:Y:S02]  /*28430*/  LOP3.LUT R13, R13, R17, RZ, 0xfc, !PT ;  /* 0x000000110d0d7212 */ /* 0x000fe400078efcff */
[----:B0-----:R-:W-:-:S05]  /*28440*/  LOP3.LUT R3, R14, R16, RZ, 0xfc, !PT ;  /* 0x000000100e037212 */ /* 0x001fca00078efcff */
[----:B------:R-:W-:Y:S02]  /*28450*/  IMAD.IADD R3, R15, 0x1, R3 ;  /* 0x000000010f037824 */ /* 0x000fe400078e0203 */
[----:B------:R-:W-:Y:S02]  /*28460*/  VIADD R2, R2, 0x7000 ;  /* 0x0000700002027836 */ /* 0x000fe40000000000 */
[----:B--2---:R-:W-:-:S05]  /*28470*/  IMAD.IADD R20, R19, 0x1, R20 ;  /* 0x0000000113147824 */ /* 0x004fca00078e0214 */
[----:B------:R-:W0:Y:S02]  /*28480*/  LDSM.16.MT88.4 R4, [R20+0xf200] ;  /* 0x00f200001404783b */ /* 0x000e240000004200 */
[C-C-:B0-----:R-:W-:Y:S02]  /*28490*/  PRMT R8, R4.reuse, 0x6420, R5.reuse ;  /* 0x0000642004087816 */ /* 0x141fe40000000005 */
[----:B------:R-:W-:Y:S02]  /*284a0*/  PRMT R9, R4, 0x7531, R5 ;  /* 0x0000753104097816 */ /* 0x000fe40000000005 */
[C-C-:B------:R-:W-:Y:S02]  /*284b0*/  PRMT R10, R6.reuse, 0x6420, R7.reuse ;  /* 0x00006420060a7816 */ /* 0x140fe40000000007 */
[----:B------:R-:W-:Y:S02]  /*284c0*/  PRMT R11, R6, 0x7531, R7 ;  /* 0x00007531060b7816 */ /* 0x000fe40000000007 */
[----:B------:R-:W-:-:S03]  /*284d0*/  IADD3 R5, R19, R13, RZ ;  /* 0x0000000d13057210 */ /* 0x000fc60007ffe0ff */
[----:B------:R0:W-:Y:S04]  /*284e0*/  STSM.16.M88.4 [R3], R8 ;  /* 0x0000000803007844 */ /* 0x0001e80000000200 */
[----:B------:R-:W1:Y:S01]  /*284f0*/  LDSM.16.MT88.4 R4, [R5+0xf200] ;  /* 0x00f200000504783b */ /* 0x000e620000004200 */
[----:B0-----:R-:W-:-:S05]  /*28500*/  LOP3.LUT R3, R12, R16, RZ, 0xfc, !PT ;  /* 0x000000100c037212 */ /* 0x001fca00078efcff */
[----:B------:R-:W-:Y:S01]  /*28510*/  IMAD.IADD R3, R15, 0x1, R3 ;  /* 0x000000010f037824 */ /* 0x000fe200078e0203 */
[C-C-:B-1----:R-:W-:Y:S02]  /*28520*/  PRMT R8, R4.reuse, 0x6420, R5.reuse ;  /* 0x0000642004087816 */ /* 0x142fe40000000005 */
[----:B------:R-:W-:Y:S02]  /*28530*/  PRMT R9, R4, 0x7531, R5 ;  /* 0x0000753104097816 */ /* 0x000fe40000000005 */
[----:B------:R-:W-:Y:S02]  /*28540*/  LOP3.LUT R4, R2, R17, RZ, 0xfc, !PT ;  /* 0x0000001102047212 */ /* 0x000fe400078efcff */
[C-C-:B------:R-:W-:Y:S02]  /*28550*/  PRMT R10, R6.reuse, 0x6420, R7.reuse ;  /* 0x00006420060a7816 */ /* 0x140fe40000000007 */
[----:B------:R-:W-:Y:S01]  /*28560*/  PRMT R11, R6, 0x7531, R7 ;  /* 0x00007531060b7816 */ /* 0x000fe20000000007 */
[----:B------:R-:W-:-:S04]  /*28570*/  IMAD.IADD R4, R19, 0x1, R4 ;  /* 0x0000000113047824 */ /* 0x000fc800078e0204 */
[----:B------:R-:W-:Y:S04]  /*28580*/  STSM.16.M88.4 [R3], R8 ;  /* 0x0000000803007844 */ /* 0x000fe80000000200 */
[----:B------:R-:W0:Y:S01]  /*28590*/  LDSM.16.MT88.4 R4, [R4+0xf200] ;  /* 0x00f200000404783b */ /* 0x000e220000004200 */
[----:B------:R-:W-:-:S05]  /*285a0*/  LOP3.LUT R2, R2, R16, RZ, 0xfc, !PT ;  /* 0x0000001002027212 */ /* 0x000fca00078efcff */
[----:B------:R-:W-:Y:S01]  /*285b0*/  IMAD.IADD R2, R15, 0x1, R2 ;  /* 0x000000010f027824 */ /* 0x000fe200078e0202 */
        /* <DEDUP_REMOVED lines=13> */
.L_x_3482:
[----:B------:R-:W2:Y:S01]  /*28690*/  LDL.LU R3, [R1+0x1c] ;  /* 0x00001c0001037983 */ /* 0x000ea20000300800 */
[----:B-1----:R1:W-:Y:S01]  /*286a0*/  SYNCS.ARRIVE.TRANS64.A1T0 RZ, [R0+URZ+0x33450], RZ ;  /* 0x033450ff00ff79a7 */ /* 0x0023e2000810003f */
[----:B------:R-:W-:Y:S01]  /*286b0*/  IADD3 R18, R18, 0x1, RZ ;  /* 0x0000000112127810 */ /* 0x000fe20007ffe0ff */
        /* <DEDUP_REMOVED lines=9> */
.L_x_3431:
[----:B------:R-:W-:Y:S05]  /*28750*/  BSYNC B6 ;  /* 0x0000000000067941 */ /* 0x000fea0003800000 */
.L_x_3429:
[----:B0-----:R-:W2:Y:S02]  /*28760*/  LDL R0, [R1+0x10] ;  /* 0x0000100001007983 */ /* 0x001ea40000100800 */
        /* <DEDUP_REMOVED lines=12> */
.L_x_3483:
[----:B------:R-:W0:Y:S01]  /*28830*/  S2R R0, SR_TID.X ;  /* 0x0000000000007919 */ /* 0x000e220000002100 */
[----:B------:R-:W-:Y:S01]  /*28840*/  UMOV UR4, 0xffffffff ;  /* 0xffffffff00047882 */ /* 0x000fe20000000000 */
[----:B0-----:R-:W-:-:S04]  /*28850*/  LOP3.LUT R9, R0, 0x1f, RZ, 0xc0, !PT ;  /* 0x0000001f00097812 */ /* 0x001fc800078ec0ff */
[----:B------:R-:W-:Y:S01]  /*28860*/  ISETP.NE.AND P0, PT, R9, 0x1f, PT ;  /* 0x0000001f0900780c */ /* 0x000fe20003f05270 */
[----:B------:R-:W-:-:S12]  /*28870*/  BRA.DIV UR4, `(.L_x_3485) ;  /* 0x00000036049c7947 */ /* 0x000fd8000b800000 */
[----:B------:R-:W2:Y:S01]  /*28880*/  LDL.LU R6, [R1] ;  /* 0x0000000001067983 */ /* 0x000ea20000300800 */
[----:B------:R-:W-:-:S03]  /*28890*/  ULDC UR4, c[0x0][0xc14] ;  /* 0x0003050000047ab9 */ /* 0x000fc60000000800 */
[----:B------:R-:W3:Y:S01]  /*288a0*/  LDL R5, [R1+0xc] ;  /* 0x00000c0001057983 */ /* 0x000ee20000100800 */
[C---:B------:R-:W-:Y:S02]  /*288b0*/  ISETP.GE.U32.AND P2, PT, R9.reuse, 0x2, PT ;  /* 0x000000020900780c */ /* 0x040fe40003f46070 */
[C---:B------:R-:W-:Y:S02]  /*288c0*/  ISETP.GE.U32.AND P3, PT, R9.reuse, 0x4, PT ;  /* 0x000000040900780c */ /* 0x040fe40003f66070 */
[C---:B------:R-:W-:Y:S02]  /*288d0*/  ISETP.GE.U32.AND P4, PT, R9.reuse, 0x8, PT ;  /* 0x000000080900780c */ /* 0x040fe40003f86070 */
[----:B------:R-:W-:Y:S01]  /*288e0*/  ISETP.GE.U32.AND P5, PT, R9, 0x10, PT ;  /* 0x000000100900780c */ /* 0x000fe20003fa6070 */
[----:B--2---:R-:W-:Y:S02]  /*288f0*/  IMAD.MOV.U32 R8, RZ, RZ, R6 ;  /* 0x000000ffff087224 */ /* 0x004fe400078e0006 */
[----:B---3--:R-:W-:-:S05]  /*28900*/  IMAD.IADD R5, R5, 0x1, R9 ;  /* 0x0000000105057824 */ /* 0x008fca00078e0209 */
[----:B------:R-:W-:-:S13]  /*28910*/  ISETP.GE.OR P1, PT, R5, UR4, !P0 ;  /* 0x0000000405007c0c */ /* 0x000fda000c726670 */
[----:B-1----:R-:W0:Y:S02]  /*28920*/  @!P1 LDC.64 R2, c[0x0][0xc58] ;  /* 0x00031600ff029b82 */ /* 0x002e240000000a00 */
[----:B0-----:R-:W-:-:S06]  /*28930*/  @!P1 IMAD.WIDE R2, R5, 0x4, R2 ;  /* 0x0000000405029825 */ /* 0x001fcc00078e0202 */
[----:B------:R0:W2:Y:S04]  /*28940*/  @!P1 LDG.E R3, desc[UR54][R2.64] ;  /* 0x0000003602039981 */ /* 0x0000a8000c1e1900 */
[----:B------:R-:W-:Y:S04]  /*28950*/  SHFL.IDX PT, R0, R8, RZ, 0x1f ;  /* 0x00001fff08007589 */ /* 0x000fe800000e0000 */
[----:B------:R-:W-:Y:S01]  /*28960*/  SHFL.IDX PT, R4, R8, 0x1, 0x1f ;  /* 0x00201f0008047f89 */ /* 0x000fe200000e0000 */
[----:B0-----:R-:W-:Y:S02]  /*28970*/  IMAD.MOV.U32 R2, RZ, RZ, RZ ;  /* 0x000000ffff027224 */ /* 0x001fe400078e00ff */
[----:B--2---:R-:W-:Y:S01]  /*28980*/  @!P1 IMAD.MOV.U32 R2, RZ, RZ, R3 ;  /* 0x000000ffff029224 */ /* 0x004fe200078e0003 */
        /* <DEDUP_REMOVED lines=17> */
.L_x_3627:
[----:B------:R-:W-:Y:S02]  /*28aa0*/  ULDC UR4, c[0x0][0xc10] ;  /* 0x0003040000047ab9 */ /* 0x000fe40000000800 */
[----:B------:R-:W-:-:S04]  /*28ab0*/  IMAD.U32 R7, RZ, RZ, UR4 ;  /* 0x00000004ff077e24 */ /* 0x000fc8000f8e00ff */
[----:B-1----:R-:W-:-:S04]  /*28ac0*/  IMAD R5, R14, R7, RZ ;  /* 0x000000070e057224 */ /* 0x002fc800078e02ff */
[----:B------:R-:W-:-:S05]  /*28ad0*/  IMAD.IADD R4, R4, 0x1, R5 ;  /* 0x0000000104047824 */ /* 0x000fca00078e0205 */
[----:B------:R-:W-:-:S13]  /*28ae0*/  ISETP.GT.AND P6, PT, R4, R0, PT ;  /* 0x000000000400720c */ /* 0x000fda0003fc4270 */
[----:B------:R-:W-:Y:S05]  /*28af0*/  @P6 BRA `(.L_x_3486) ;  /* 0x0000000000a46947 */ /* 0x000fea0003800000 */
.L_x_3491:
[----:B------:R-:W2:Y:S01]  /*28b00*/  LDL.LU R2, [R1+0xc] ;  /* 0x00000c0001027983 */ /* 0x000ea20000300800 */
[----:B0-----:R-:W0:Y:S01]  /*28b10*/  LDC R3, c[0x0][0xc14] ;  /* 0x00030500ff037b82 */ /* 0x001e220000000800 */
[----:B--2---:R-:W-:-:S04]  /*28b20*/  IADD3 R2, R2, 0x1f, RZ ;  /* 0x0000001f02027810 */ /* 0x004fc80007ffe0ff */
        /* <DEDUP_REMOVED lines=13> */
.L_x_3489:
[----:B------:R-:W-:Y:S05]  /*28c00*/  BSYNC B0 ;  /* 0x0000000000007941 */ /* 0x000fea0003800000 */
.L_x_3488:
[----:B------:R-:W-:-:S03]  /*28c10*/  UMOV UR4, 0xffffffff ;  /* 0xffffffff00047882 */ /* 0x000fc60000000000 */
[----:B------:R-:W-:Y:S05]  /*28c20*/  BRA.DIV UR4, `(.L_x_3490) ;  /* 0x0000003604dc7947 */ /* 0x000fea000b800000 */
[----:B-----5:R-:W1:Y:S02]  /*28c30*/  SHFL.UP PT, R14, R2, 0x1, RZ ;  /* 0x04200000020e7989 */ /* 0x020e6400000e00ff */
        /* <DEDUP_REMOVED lines=9> */
[----:B-1----:R-:W-:-:S04]  /*28cd0*/  SEL R7, R14, RZ, P4 ;  /* 0x000000ff0e077207 */ /* 0x002fc80002000000 */
[----:B------:R-:W-:-:S05]  /*28ce0*/  IADD3 R7, R6, R7, RZ ;  /* 0x0000000706077210 */ /* 0x000fca0007ffe0ff */
[----:B------:R-:W1:Y:S02]  /*28cf0*/  SHFL.UP PT, R14, R7, 0x10, RZ ;  /* 0x06000000070e7989 */ /* 0x000e6400000e00ff */
[----:B-1----:R-:W-:-:S05]  /*28d00*/  SEL R14, R14, RZ, P5 ;  /* 0x000000ff0e0e7207 */ /* 0x002fca0002800000 */
[----:B0-----:R-:W-:-:S05]  /*28d10*/  IMAD.IADD R3, R7, 0x1, R14 ;  /* 0x0000000107037824 */ /* 0x001fca00078e020e */
[----:B------:R0:W1:Y:S02]  /*28d20*/  SHFL.IDX PT, R14, R3, 0x1f, 0x1f ;  /* 0x03e01f00030e7f89 */ /* 0x00006400000e0000 */
.L_x_3635:
[----:B------:R-:W-:Y:S02]  /*28d30*/  ULDC UR4, c[0x0][0xc10] ;  /* 0x0003040000047ab9 */ /* 0x000fe40000000800 */
[----:B------:R-:W-:-:S04]  /*28d40*/  IMAD.U32 R7, RZ, RZ, UR4 ;  /* 0x00000004ff077e24 */ /* 0x000fc8000f8e00ff */
[----:B-1----:R-:W-:-:S04]  /*28d50*/  IMAD R5, R14, R7, RZ ;  /* 0x000000070e057224 */ /* 0x002fc800078e02ff */
[----:B------:R-:W-:-:S05]  /*28d60*/  IMAD.IADD R4, R5, 0x1, R4 ;  /* 0x0000000105047824 */ /* 0x000fca00078e0204 */
[----:B------:R-:W-:-:S13]  /*28d70*/  ISETP.GT.AND P6, PT, R4, R0, PT ;  /* 0x000000000400720c */ /* 0x000fda0003fc4270 */
[----:B------:R-:W-:Y:S05]  /*28d80*/  @!P6 BRA `(.L_x_3491) ;  /* 0xfffffffc005ce947 */ /* 0x000fea000383ffff */
.L_x_3486:
        /* <DEDUP_REMOVED lines=8> */
.L_x_3639:
[----:B------:R-:W-:Y:S01]  /*28e10*/  ISETP.NE.AND P0, PT, R6, RZ, PT ;  /* 0x000000ff0600720c */ /* 0x000fe20003f05270 */
[----:B------:R-:W-:-:S12]  /*28e20*/  IMAD.MOV.U32 R14, RZ, RZ, RZ ;  /* 0x000000ffff0e7224 */ /* 0x000fd800078e00ff */
[----:B------:R-:W-:Y:S05]  /*28e30*/  @!P0 BRA `(.L_x_3493) ;  /* 0x0000000000108947 */ /* 0x000fea0003800000 */
[----:B------:R-:W-:Y:S01]  /*28e40*/  UMOV UR4, 0xffffffff ;  /* 0xffffffff00047882 */ /* 0x000fe20000000000 */
[----:B------:R-:W-:Y:S02]  /*28e50*/  IADD3 R12, R4, -0x1, RZ ;  /* 0xffffffff040c7810 */ /* 0x000fe40007ffe0ff */
[----:B------:R-:W-:Y:S05]  /*28e60*/  BRA.DIV UR4, `(.L_x_3494) ;  /* 0x0000003a04507947 */ /* 0x000fea000b800000 */
[----:B------:R3:W4:Y:S02]  /*28e70*/  SHFL.IDX PT, R14, R3, R12, 0x1f ;  /* 0x00001f0c030e7589 */ /* 0x00072400000e0000 */
.L_x_3493:
[----:B------:R-:W5:Y:S01]  /*28e80*/  LDL.LU R10, [R1+0xc] ;  /* 0x00000c00010a7983 */ /* 0x000f620000300800 */
[----:B--2---:R-:W-:Y:S01]  /*28e90*/  IABS R6, R5 ;  /* 0x0000000500067213 */ /* 0x004fe20000000000 */
[----:B----4-:R-:W-:Y:S02]  /*28ea0*/  IMAD R11, R14, R7, R8 ;  /* 0x000000070e0b7224 */ /* 0x010fe400078e0208 */
[----:B-1----:R-:W-:Y:S01]  /*28eb0*/  IMAD.MOV.U32 R2, RZ, RZ, RZ ;  /* 0x000000ffff027224 */ /* 0x002fe200078e00ff */
[----:B------:R-:W1:Y:S01]  /*28ec0*/  I2F.RP R7, R6 ;  /* 0x0000000600077306 */ /* 0x000e620000209400 */
[----:B------:R-:W-:Y:S01]  /*28ed0*/  IMAD.IADD R0, R0, 0x1, -R11 ;  /* 0x0000000100007824 */ /* 0x000fe200078e0a0b */
[----:B------:R2:W-:Y:S06]  /*28ee0*/  STL [R1], R11 ;  /* 0x0000000b01007387 */ /* 0x0005ec0000100800 */
[----:B-1----:R-:W1:Y:S02]  /*28ef0*/  MUFU.RCP R7, R7 ;  /* 0x0000000700077308 */ /* 0x002e640000001000 */
[----:B-1----:R-:W-:-:S06]  /*28f00*/  VIADD R8, R7, 0xffffffe ;  /* 0x0ffffffe07087836 */ /* 0x002fcc0000000000 */
[----:B0--3--:R-:W0:Y:S02]  /*28f10*/  F2I.FTZ.U32.TRUNC.NTZ R3, R8 ;  /* 0x0000000800037305 */ /* 0x009e24000021f000 */
[----:B0-----:R-:W-:-:S04]  /*28f20*/  IMAD.MOV R9, RZ, RZ, -R3 ;  /* 0x000000ffff097224 */ /* 0x001fc800078e0a03 */
[----:B------:R-:W-:-:S04]  /*28f30*/  IMAD R9, R9, R6, RZ ;  /* 0x0000000609097224 */ /* 0x000fc800078e02ff */
[----:B------:R-:W-:Y:S01]  /*28f40*/  IMAD.HI.U32 R2, R3, R9, R2 ;  /* 0x0000000903027227 */ /* 0x000fe200078e0002 */
[----:B------:R-:W-:Y:S02]  /*28f50*/  IABS R9, R5 ;  /* 0x0000000500097213 */ /* 0x000fe40000000000 */
[----:B------:R-:W-:-:S03]  /*28f60*/  IABS R3, R0 ;  /* 0x0000000000037213 */ /* 0x000fc60000000000 */
[----:B------:R-:W-:Y:S02]  /*28f70*/  IMAD.MOV R7, RZ, RZ, -R9 ;  /* 0x000000ffff077224 */ /* 0x000fe400078e0a09 */
[----:B------:R-:W-:-:S04]  /*28f80*/  IMAD.HI.U32 R2, R2, R3, RZ ;  /* 0x0000000302027227 */ /* 0x000fc800078e00ff */
        /* <DEDUP_REMOVED lines=18> */
.L_x_3487:
[----:B------:R-:W-:Y:S01]  /*290b0*/  UMOV UR4, URZ ;  /* 0x0000003f00047c82 */ /* 0x000fe20008000000 */
[----:B------:R-:W-:Y:S01]  /*290c0*/  ULDC UR6, c[0x0][0xc14] ;  /* 0x0003050000067ab9 */ /* 0x000fe20000000800 */
[----:B------:R-:W-:Y:S01]  /*290d0*/  UMOV UR5, URZ ;  /* 0x0000003f00057c82 */ /* 0x000fe20008000000 */
[----:B------:R0:W-:Y:S01]  /*290e0*/  STL [R1], R0 ;  /* 0x0000000001007387 */ /* 0x0001e20000100800 */
[----:B------:R-:W-:Y:S01]  /*290f0*/  MOV R3, UR4 ;  /* 0x0000000400037c02 */ /* 0x000fe20008000f00 */
[----:B------:R-:W-:-:S04]  /*29100*/  IMAD.U32 R2, RZ, RZ, UR5 ;  /* 0x00000005ff027e24 */ /* 0x000fc8000f8e00ff */
[----:B------:R1:W-:Y:S01]  /*29110*/  STL [R1+0x4], R3 ;  /* 0x0000040301007387 */ /* 0x0003e20000100800 */
[----:B0-----:R-:W-:-:S05]  /*29120*/  IMAD.U32 R0, RZ, RZ, UR6 ;  /* 0x00000006ff007e24 */ /* 0x001fca000f8e00ff */
[----:B------:R1:W-:Y:S04]  /*29130*/  STL [R1+0xc], R0 ;  /* 0x00000c0001007387 */ /* 0x0003e80000100800 */
[----:B------:R1:W-:Y:S02]  /*29140*/  STL [R1+0x8], R2 ;  /* 0x0000080201007387 */ /* 0x0003e40000100800 */
.L_x_3495:
[----:B-1----:R-:W3:Y:S04]  /*29150*/  LDL R3, [R1+0x8] ;  /* 0x0000080001037983 */ /* 0x002ee80000100800 */
[----:B--2---:R-:W2:Y:S04]  /*29160*/  LDL R2, [R1+0xc] ;  /* 0x00000c0001027983 */ /* 0x004ea80000100800 */
        /* <DEDUP_REMOVED lines=8> */
[----:B---3--:R-:W-:Y:S02]  /*291f0*/  IMAD.MOV.U32 R6, RZ, RZ, R3 ;  /* 0x000000ffff067224 */ /* 0x008fe400078e0003 */
[----:B------:R-:W0:Y:S01]  /*29200*/  @!P0 S2R R3, SR_CgaCtaId ;  /* 0x0000000000038919 */ /* 0x000e220000008800 */
[----:B--2---:R-:W-:Y:S01]  /*29210*/  IMAD.MOV.U32 R7, RZ, RZ, R2 ;  /* 0x000000ffff077224 */ /* 0x004fe200078e0002 */
[----:B0-----:R-:W-:-:S05]  /*29220*/  @!P0 LEA R0, R3, R0, 0x18 ;  /* 0x0000000003008211 */ /* 0x001fca00078ec0ff */
[----:B----4-:R0:W-:Y:S01]  /*29230*/  @!P0 STS.128 [R0+0x334d0], R4 ;  /* 0x0334d00400008388 */ /* 0x0101e20000000c00 */
[----:B------:R-:W-:Y:S06]  /*29240*/  BAR.ARV 0x5, 0x180 ;  /* 0x0146000000007b1d */ /* 0x000fec0000002000 */
.L_x_3484:
[----:B0-----:R-:W3:Y:S01]  /*29250*/  LDL R0, [R1+0xc] ;  /* 0x00000c0001007983 */ /* 0x001ee20000100800 */
[----:B------:R-:W-:Y:S02]  /*29260*/  ULDC UR4, c[0x0][0xc14] ;  /* 0x0003050000047ab9 */ /* 0x000fe40000000800 */
[----:B---3--:R-:W-:-:S13]  /*29270*/  ISETP.GE.AND P0, PT, R0, UR4, PT ;  /* 0x0000000400007c0c */ /* 0x008fda000bf06270 */
[----:B------:R-:W-:Y:S05]  /*29280*/  @!P0 BRA `(.L_x_3496) ;  /* 0xffffff9800448947 */ /* 0x000fea000383ffff */
[----:B------:R-:W-:Y:S05]  /*29290*/  BSYNC B7 ;  /* 0x0000000000077941 */ /* 0x000fea0003800000 */
.L_x_3387:
[----:B0-----:R-:W3:Y:S01]  /*292a0*/  LDL.LU R0, [R1+0x44] ;  /* 0x0000440001007983 */ /* 0x001ee20000300800 */
[----:B------:R-:W-:Y:S01]  /*292b0*/  BSSY B0, `(.L_x_3497) ;  /* 0x000000b000007945 */ /* 0x000fe20003800000 */
[----:B-12---:R-:W0:Y:S01]  /*292c0*/  S2R R4, SR_CgaCtaId ;  /* 0x0000000000047919 */ /* 0x006e220000008800 */
[----:B---3--:R-:W-:-:S05]  /*292d0*/  VIADD R0, R0, 0x1 ;  /* 0x0000000100007836 */ /* 0x008fca0000000000 */
[----:B------:R-:W-:-:S04]  /*292e0*/  LEA.HI R2, R0, R0, RZ, 0x1 ;  /* 0x0000000000027211 */ /* 0x000fc800078f08ff */
[----:B------:R-:W-:-:S04]  /*292f0*/  LOP3.LUT R3, R2, 0xfffffffe, RZ, 0xc0, !PT ;  /* 0xfffffffe02037812 */ /* 0x000fc800078ec0ff */
[----:B------:R-:W-:Y:S02]  /*29300*/  IADD3 R0, R0, -R3, RZ ;  /* 0x8000000300007210 */ /* 0x000fe40007ffe0ff */
[----:B------:R-:W-:Y:S02]  /*29310*/  MOV R3, 0x400 ;  /* 0x0000040000037802 */ /* 0x000fe40000000f00 */
[----:B------:R-:W-:Y:S02]  /*29320*/  SHF.L.U32 R0, R0, 0x1f, RZ ;  /* 0x0000001f00007819 */ /* 0x000fe400000006ff */
[----:B0-----:R-:W-:-:S04]  /*29330*/  LEA R3, R4, R3, 0x18 ;  /* 0x0000000304037211 */ /* 0x001fc800078ec0ff */
[----:B------:R-:W0:Y:S02]  /*29340*/  SYNCS.PHASECHK.TRANS64.TRYWAIT P0, [R3+URZ+0x33420], R0 ;  /* 0x03342000030075a7 */ /* 0x000e24000800017f */
[----:B0-----:R-:W-:Y:S05]  /*29350*/  @!P0 BRA `(.L_x_3498) ;  /* 0x0000003400388947 */ /* 0x001fea0003800000 */
.L_x_3642:
[----:B------:R-:W-:Y:S05]  /*29360*/  BSYNC B0 ;  /* 0x0000000000007941 */ /* 0x000fea0003800000 */
.L_x_3497:
[----:B------:R-:W-:-:S03]  /*29370*/  UMOV UR4, 0xffffffff ;  /* 0xffffffff00047882 */ /* 0x000fc60000000000 */
[----:B------:R-:W-:Y:S05]  /*29380*/  BRA.DIV UR4, `(.L_x_3499) ;  /* 0x0000003604407947 */ /* 0x000fea000b800000 */
[----:B0-----:R-:W0:Y:S02]  /*29390*/  S2R R0, SR_TID.X ;  /* 0x0000000000007919 */ /* 0x001e240000002100 */
[----:B0-----:R-:W-:-:S04]  /*293a0*/  SHF.R.U32.HI R0, RZ, 0x5, R0 ;  /* 0x00000005ff007819 */ /* 0x001fc80000011600 */
[----:B------:R-:W-:-:S05]  /*293b0*/  LOP3.LUT R0, R0, 0x3, RZ, 0xc0, !PT ;  /* 0x0000000300007812 */ /* 0x000fca00078ec0ff */
[----:B------:R0:W1:Y:S02]  /*293c0*/  SHFL.IDX PT, R14, R0, RZ, 0x1f ;  /* 0x00001fff000e7589 */ /* 0x00006400000e0000 */
.L_x_3645:
[----:B-1----:R-:W-:-:S13]  /*293d0*/  ISETP.NE.AND P0, PT, R14, RZ, PT ;  /* 0x000000ff0e00720c */ /* 0x002fda0003f05270 */
[----:B------:R-:W-:Y:S05]  /*293e0*/  @P0 BRA `(.L_x_3184) ;  /* 0x0000000000a80947 */ /* 0x000fea0003800000 */
[----:B------:R-:W-:-:S03]  /*293f0*/  UMOV UR4, 0xffffffff ;  /* 0xffffffff00047882 */ /* 0x000fc60000000000 */
[----:B------:R-:W-:Y:S05]  /*29400*/  BRA.DIV UR4, `(.L_x_3500) ;  /* 0x0000003604547947 */ /* 0x000fea000b800000 */
[----:B------:R-:W-:-:S13]  /*29410*/  ELECT P6, URZ, PT ;  /* 0x00000000003f782f */ /* 0x000fda00038c0000 */
.L_x_3648:
[----:B------:R-:W-:Y:S05]  /*29420*/  @!P6 BRA `(.L_x_3184) ;  /* 0x000000000098e947 */ /* 0x000fea0003800000 */
[----:B------:R-:W-:-:S06]  /*29430*/  ULOP3.LUT UR4, UR36, 0x2, URZ, 0xfc, !UPT ;  /* 0x0000000224047892 */ /* 0x000fcc000f8efc3f */
[----:B0-----:R-:W-:-:S05]  /*29440*/  IMAD.U32 R0, RZ, RZ, UR4 ;  /* 0x00000004ff007e24 */ /* 0x001fca000f8e00ff */
[----:B------:R-:W-:-:S13]  /*29450*/  ISETP.NE.AND P0, PT, R0, 0x3, PT ;  /* 0x000000030000780c */ /* 0x000fda0003f05270 */
[----:B------:R-:W-:Y:S05]  /*29460*/  @!P0 BRA `(.L_x_3501) ;  /* 0x0000000000048947 */ /* 0x000fea0003800000 */
[----:B------:R-:W-:Y:S01]  /*29470*/  BPT.TRAP 0x1 ;  /* 0x000000040000795c */ /* 0x000fe20000300000 */
.L_x_3501:
[----:B------:R-:W2:Y:S01]  /*29480*/  LDL.LU R6, [R1+0x1c] ;  /* 0x00001c0001067983 */ /* 0x000ea20000300800 */
[----:B------:R-:W-:Y:S02]  /*29490*/  VIADD R5, R3, 0x33440 ;  /* 0x0003344003057836 */ /* 0x000fe40000000000 */
[C---:B------:R-:W-:Y:S02]  /*294a0*/  VIADD R0, R18.reuse, 0x1 ;  /* 0x0000000112007836 */ /* 0x040fe40000000000 */
[----:B------:R-:W-:-:S03]  /*294b0*/  IMAD R7, R18, 0x8, R5 ;  /* 0x0000000812077824 */ /* 0x000fc600078e0205 */
[----:B------:R-:W-:-:S04]  /*294c0*/  ISETP.NE.AND P2, PT, R0, 0x2, PT ;  /* 0x000000020000780c */ /* 0x000fc80003f45270 */
[----:B------:R-:W-:Y:S02]  /*294d0*/  SEL R2, RZ, 0x1, P2 ;  /* 0x00000001ff027807 */ /* 0x000fe40001000000 */
[C---:B--2---:R-:W-:Y:S02]  /*294e0*/  SHF.L.U32 R4, R6.reuse, 0x1f, RZ ;  /* 0x0000001f06047819 */ /* 0x044fe400000006ff */
[----:B------:R-:W-:Y:S02]  /*294f0*/  LOP3.LUT R6, R6, R2, RZ, 0x3c, !PT ;  /* 0x0000000206067212 */ /* 0x000fe400078e3cff */
[----:B------:R-:W0:Y:S01]  /*29500*/  SYNCS.PHASECHK.TRANS64.TRYWAIT P1, [R7+URZ], R4 ;  /* 0x00000004070075a7 */ /* 0x000e22000802017f */
[----:B------:R-:W-:Y:S02]  /*29510*/  SEL R2, R0, RZ, P2 ;  /* 0x000000ff00027207 */ /* 0x000fe40001000000 */
[----:B------:R-:W-:-:S03]  /*29520*/  SHF.L.U32 R0, R6, 0x1f, RZ ;  /* 0x0000001f06007819 */ /* 0x000fc600000006ff */
[----:B------:R-:W-:Y:S01]  /*29530*/  IMAD R5, R2, 0x8, R5 ;  /* 0x0000000802057824 */ /* 0x000fe200078e0205 */
[----:B0-----:R-:W-:Y:S06]  /*29540*/  @!P1 BRA `(.L_x_3502) ;  /* 0x0000003400249947 */ /* 0x001fec0003800000 */
.L_x_3649:
[----:B------:R-:W1:Y:S02]  /*29550*/  SYNCS.PHASECHK.TRANS64.TRYWAIT P1, [R5+URZ], R0 ;  /* 0x00000000050075a7 */ /* 0x000e64000802017f */
[----:B-1----:R-:W-:Y:S05]  /*29560*/  @!P1 BRA `(.L_x_3503) ;  /* 0x0000003400309947 */ /* 0x002fea0003800000 */
.L_x_3650:
[----:B------:R-:W-:Y:S05]  /*29570*/  @!P0 BRA `(.L_x_3504) ;  /* 0x0000000000048947 */ /* 0x000fea0003800000 */
[----:B------:R-:W-:Y:S01]  /*29580*/  BPT.TRAP 0x1 ;  /* 0x000000040000795c */ /* 0x000fe20000300000 */
.L_x_3504:
[----:B-1----:R-:W-:-:S04]  /*29590*/  LEA R5, R18, R3, 0x3 ;  /* 0x0000000312057211 */ /* 0x002fc800078e18ff */
[----:B------:R-:W1:Y:S02]  /*295a0*/  SYNCS.PHASECHK.TRANS64.TRYWAIT P1, [R5+URZ+0x33460], R4 ;  /* 0x03346004050075a7 */ /* 0x000e64000802017f */
[----:B-1----:R-:W-:Y:S05]  /*295b0*/  @!P1 BRA `(.L_x_3505) ;  /* 0x0000003400309947 */ /* 0x002fea0003800000 */
.L_x_3651:
[----:B------:R-:W-:Y:S05]  /*295c0*/  @!P0 BRA `(.L_x_3506) ;  /* 0x0000000000048947 */ /* 0x000fea0003800000 */
[----:B------:R-:W-:Y:S01]  /*295d0*/  BPT.TRAP 0x1 ;  /* 0x000000040000795c */ /* 0x000fe20000300000 */
.L_x_3506:
[----:B------:R-:W-:-:S04]  /*295e0*/  IMAD R3, R2, 0x8, R3 ;  /* 0x0000000802037824 */ /* 0x000fc800078e0203 */
[----:B------:R-:W2:Y:S02]  /*295f0*/  SYNCS.PHASECHK.TRANS64.TRYWAIT P1, [R3+URZ+0x33460], R0 ;  /* 0x03346000030075a7 */ /* 0x000ea4000802017f */
[----:B--2---:R-:W-:Y:S05]  /*29600*/  @!P1 BRA `(.L_x_3507) ;  /* 0x0000003400309947 */ /* 0x004fea0003800000 */
.L_x_3652:
[----:B------:R-:W-:Y:S05]  /*29610*/  @!P0 BRA `(.L_x_3508) ;  /* 0x0000000000048947 */ /* 0x000fea0003800000 */
[----:B------:R-:W-:Y:S01]  /*29620*/  BPT.TRAP 0x1 ;  /* 0x000000040000795c */ /* 0x000fe20000300000 */
.L_x_3508:
[----:B------:R-:W3:Y:S02]  /*29630*/  SYNCS.PHASECHK.TRANS64.TRYWAIT P0, [R5+URZ+0x33480], R4 ;  /* 0x03348004050075a7 */ /* 0x000ee4000800017f */
[----:B---3--:R-:W-:Y:S05]  /*29640*/  @!P0 BRA `(.L_x_3509) ;  /* 0x0000003400348947 */ /* 0x008fea0003800000 */
.L_x_3510:
[----:B----4-:R4:W0:Y:S02]  /*29650*/  SYNCS.PHASECHK.TRANS64.TRYWAIT P0, [R3+URZ+0x33480], R0 ;  /* 0x03348000030075a7 */ /* 0x010824000800017f */
[----:B0-----:R-:W-:Y:S05]  /*29660*/  @!P0 NANOSLEEP.SYNCS 0x989680 ;  /* 0x009896800000895d */ /* 0x001fea0003900000 */
[----:B------:R-:W0:Y:S02]  /*29670*/  @!P0 SYNCS.PHASECHK.TRANS64 P0, [R3+URZ+0x33480], R0 ;  /* 0x03348000030085a7 */ /* 0x000e24000800007f */
[----:B0-----:R-:W-:Y:S05]  /*29680*/  @!P0 BRA `(.L_x_3510) ;  /* 0xfffffffc00f08947 */ /* 0x001fea000383ffff */
.L_x_3184:
[----:B------:R-:W-:Y:S05]  /*29690*/  BSYNC B8 ;  /* 0x0000000000087941 */ /* 0x000fea0003800000 */
.L_x_3181:
[----:B------:R-:W-:Y:S05]  /*296a0*/  EXIT ;  /* 0x000000000000794d */ /* 0x000fea0003800000 */
.L_x_3202:
[----:B-1----:R1:W2:Y:S02]  /*296b0*/  SYNCS.PHASECHK.TRANS64.TRYWAIT P5, [R43+URZ+0x33490], R100 ;  /* 0x033490642b0075a7 */ /* 0x0022a400080a017f */
[----:B--2---:R-:W-:Y:S05]  /*296c0*/  @!P5 NANOSLEEP.SYNCS 0x989680 ;  /* 0x009896800000d95d */ /* 0x004fea0003900000 */
[----:B------:R-:W2:Y:S02]  /*296d0*/  @!P5 SYNCS.PHASECHK.TRANS64 P5, [R43+URZ+0x33490], R100 ;  /* 0x033490642b00d5a7 */ /* 0x000ea400080a007f */
[----:B--2---:R-:W-:Y:S05]  /*296e0*/  @!P5 BRA `(.L_x_3202) ;  /* 0xfffffffc00f0d947 */ /* 0x004fea000383ffff */
[----:B------:R-:W-:Y:S05]  /*296f0*/  BRA `(.L_x_3511) ;  /* 0xfffffd9c00647947 */ /* 0x000fea000383ffff */
.L_x_3256:
[----:B--2---:R2:W4:Y:S02]  /*29700*/  SYNCS.PHASECHK.TRANS64.TRYWAIT P5, [R43+URZ+0x33490], R100 ;  /* 0x033490642b0075a7 */ /* 0x00452400080a017f */
[----:B----4-:R-:W-:Y:S05]  /*29710*/  @!P5 NANOSLEEP.SYNCS 0x989680 ;  /* 0x009896800000d95d */ /* 0x010fea0003900000 */
[----:B------:R-:W4:Y:S02]  /*29720*/  @!P5 SYNCS.PHASECHK.TRANS64 P5, [R43+URZ+0x33490], R100 ;  /* 0x033490642b00d5a7 */ /* 0x000f2400080a007f */
[----:B----4-:R-:W-:Y:S05]  /*29730*/  @!P5 BRA `(.L_x_3256) ;  /* 0xfffffffc00f0d947 */ /* 0x010fea000383ffff */
[----:B------:R-:W-:Y:S05]  /*29740*/  BRA `(.L_x_3512) ;  /* 0xfffffdfc00807947 */ /* 0x000fea000383ffff */
.L_x_3281:
[----:B0-----:R0:W1:Y:S02]  /*29750*/  SYNCS.PHASECHK.TRANS64.TRYWAIT P3, [R43+URZ+0x33490], R100 ;  /* 0x033490642b0075a7 */ /* 0x001064000806017f */
[----:B-1----:R-:W-:Y:S05]  /*29760*/  @!P3 NANOSLEEP.SYNCS 0x989680 ;  /* 0x009896800000b95d */ /* 0x002fea0003900000 */
[----:B------:R-:W1:Y:S02]  /*29770*/  @!P3 SYNCS.PHASECHK.TRANS64 P3, [R43+URZ+0x33490], R100 ;  /* 0x033490642b00b5a7 */ /* 0x000e64000806007f */
[----:B-1----:R-:W-:Y:S05]  /*29780*/  @!P3 BRA `(.L_x_3281) ;  /* 0xfffffffc00f0b947 */ /* 0x002fea000383ffff */
[----:B------:R-:W-:Y:S05]  /*29790*/  BRA `(.L_x_3513) ;  /* 0xfffffe5c00b47947 */ /* 0x000fea000383ffff */
.L_x_3287:
[----:B-1----:R1:W2:Y:S02]  /*297a0*/  SYNCS.PHASECHK.TRANS64.TRYWAIT P2, [R43+URZ+0x334b0], R100 ;  /* 0x0334b0642b0075a7 */ /* 0x0022a4000804017f */
[----:B--2---:R-:W-:Y:S05]  /*297b0*/  @!P2 NANOSLEEP.SYNCS 0x989680 ;  /* 0x009896800000a95d */ /* 0x004fea0003900000 */
[----:B------:R-:W2:Y:S02]  /*297c0*/  @!P2 SYNCS.PHASECHK.TRANS64 P2, [R43+URZ+0x334b0], R100 ;  /* 0x0334b0642b00a5a7 */ /* 0x000ea4000804007f */
[----:B--2---:R-:W-:Y:S05]  /*297d0*/  @!P2 BRA `(.L_x_3287) ;  /* 0xfffffffc00f0a947 */ /* 0x004fea000383ffff */
[----:B------:R-:W-:Y:S05]  /*297e0*/  BRA `(.L_x_3514) ;  /* 0xfffffe6000b87947 */ /* 0x000fea000383ffff */
.L_x_3295:
[----:B------:R-:W0:Y:S01]  /*297f0*/  S2R R46, SR_TID.X ;  /* 0x00000000002e7919 */ /* 0x000e220000002100 */
[----:B------:R-:W-:Y:S01]  /*29800*/  BSSY B0, `(.L_x_3515) ;  /* 0x000000c000007945 */ /* 0x000fe20003800000 */
[----:B------:R-:W-:Y:S01]  /*29810*/  IMAD.MOV.U32 R12, RZ, RZ, RZ ;  /* 0x000000ffff0c7224 */ /* 0x000fe200078e00ff */
[----:B------:R-:W-:Y:S01]  /*29820*/  MOV R15, 0xffffffff ;  /* 0xffffffff000f7802 */ /* 0x000fe20000000f00 */
[----:B------:R-:W-:Y:S02]  /*29830*/  IMAD.MOV.U32 R11, RZ, RZ, 0x1f ;  /* 0x0000001fff0b7424 */ /* 0x000fe400078e00ff */
[----:B0-----:R-:W-:-:S05]  /*29840*/  VIADD R47, R46, 0xffffff80 ;  /* 0xffffff802e2f7836 */ /* 0x001fca0000000000 */
[----:B------:R-:W-:-:S04]  /*29850*/  SHF.R.S32.HI R46, RZ, 0x1f, R47 ;  /* 0x0000001fff2e7819 */ /* 0x000fc8000001142f */
[----:B------:R-:W-:-:S04]  /*29860*/  LEA.HI R46, R46, R47, RZ, 0x7 ;  /* 0x0000002f2e2e7211 */ /* 0x000fc800078f38ff */
[----:B------:R-:W-:-:S05]  /*29870*/  SHF.R.S32.HI R46, RZ, 0x7, R46 ;  /* 0x00000007ff2e7819 */ /* 0x000fca000001142e */
[----:B------:R-:W-:-:S07]  /*29880*/  IMAD.MOV.U32 R13, RZ, RZ, R46 ;  /* 0x000000ffff0d7224 */ /* 0x000fce00078e002e */
[----:B-----5:R-:W-:Y:S05]  /*29890*/  WARPSYNC.COLLECTIVE R15, `(.L_x_3516) ;  /* 0x000000000f087348 */ /* 0x020fea0003c00000 */
[----:B------:R0:W1:Y:S02]  /*298a0*/  SHFL.IDX P6, R14, R13, R12, R11 ;  /* 0x0000000c0d0e7389 */ /* 0x00006400000c000b */
[----:B01---5:R-:W-:Y:S01]  /*298b0*/  ENDCOLLECTIVE ;  /* 0x000000000000791b */ /* 0x023fe20003800000 */
.L_x_3516:
[----:B------:R-:W-:Y:S05]  /*298c0*/  BSYNC B0 ;  /* 0x0000000000007941 */ /* 0x000fea0003800000 */
.L_x_3515:
[----:B------:R-:W-:Y:S01]  /*298d0*/  IMAD.MOV.U32 R231, RZ, RZ, R14 ;  /* 0x000000ffffe77224 */ /* 0x000fe200078e000e */
[----:B------:R-:W-:Y:S06]  /*298e0*/  BRA `(.L_x_3517) ;  /* 0xfffffe6c00ac7947 */ /* 0x000fec000383ffff */
.L_x_3307:
        /* <DEDUP_REMOVED lines=8> */
.L_x_3519:
[----:B------:R-:W-:Y:S05]  /*29970*/  BSYNC B1 ;  /* 0x0000000000017941 */ /* 0x000fea0003800000 */
.L_x_3518:
[----:B------:R-:W-:Y:S05]  /*29980*/  BRA `(.L_x_3520) ;  /* 0xfffffe7400ec7947 */ /* 0x000fea000383ffff */
.L_x_3308:
[----:B------:R-:W-:Y:S01]  /*29990*/  BSSY B1, `(.L_x_3521) ;  /* 0x0000008000017945 */ /* 0x000fe20003800000 */
[----:B------:R-:W-:Y:S01]  /*299a0*/  MOV R13, R24 ;  /* 0x00000018000d7202 */ /* 0x000fe20000000f00 */
[----:B------:R-:W-:Y:S02]  /*299b0*/  IMAD.MOV.U32 R12, RZ, RZ, RZ ;  /* 0x000000ffff0c7224 */ /* 0x000fe400078e00ff */
[----:B------:R-:W-:Y:S02]  /*299c0*/  IMAD.MOV.U32 R11, RZ, RZ, 0x1e1f ;  /* 0x00001e1fff0b7424 */ /* 0x000fe400078e00ff */
[----:B------:R-:W-:-:S07]  /*299d0*/  IMAD.MOV.U32 R15, RZ, RZ, -0x1 ;  /* 0xffffffffff0f7424 */ /* 0x000fce00078e00ff */
[----:B0----5:R-:W-:Y:S05]  /*299e0*/  WARPSYNC.COLLECTIVE R15, `(.L_x_3522) ;  /* 0x000000000f087348 */ /* 0x021fea0003c00000 */
[----:B------:R1:W2:Y:S02]  /*299f0*/  SHFL.IDX P6, R14, R13, R12, R11 ;  /* 0x0000000c0d0e7389 */ /* 0x0002a400000c000b */
[----:B012--5:R-:W-:Y:S01]  /*29a00*/  ENDCOLLECTIVE ;  /* 0x000000000000791b */ /* 0x027fe20003800000 */
.L_x_3522:
[----:B------:R-:W-:Y:S05]  /*29a10*/  BSYNC B1 ;  /* 0x0000000000017941 */ /* 0x000fea0003800000 */
.L_x_3521:
[----:B------:R-:W-:Y:S05]  /*29a20*/  BRA `(.L_x_3523) ;  /* 0xfffffe7400cc7947 */ /* 0x000fea000383ffff */
.L_x_3309:
[----:B------:R-:W-:Y:S01]  /*29a30*/  BSSY B1, `(.L_x_3524) ;  /* 0x0000008000017945 */ /* 0x000fe20003800000 */
[----:B------:R-:W-:Y:S01]  /*29a40*/  IMAD.MOV.U32 R13, RZ, RZ, R27 ;  /* 0x000000ffff0d7224 */ /* 0x000fe200078e001b */
[----:B------:R-:W-:Y:S01]  /*29a50*/  MOV R11, 0x1e1f ;  /* 0x00001e1f000b7802 */ /* 0x000fe20000000f00 */
[----:B------:R-:W-:Y:S02]  /*29a60*/  IMAD.MOV.U32 R12, RZ, RZ, RZ ;  /* 0x000000ffff0c7224 */ /* 0x000fe400078e00ff */
[----:B------:R-:W-:-:S07]  /*29a70*/  IMAD.MOV.U32 R15, RZ, RZ, -0x1 ;  /* 0xffffffffff0f7424 */ /* 0x000fce00078e00ff */
[----:B0----5:R-:W-:Y:S05]  /*29a80*/  WARPSYNC.COLLECTIVE R15, `(.L_x_3525) ;  /* 0x000000000f087348 */ /* 0x021fea0003c00000 */
[----:B------:R1:W2:Y:S02]  /*29a90*/  SHFL.IDX P6, R14, R13, R12, R11 ;  /* 0x0000000c0d0e7389 */ /* 0x0002a400000c000b */
[----:B012--5:R-:W-:Y:S01]  /*29aa0*/  ENDCOLLECTIVE ;  /* 0x000000000000791b */ /* 0x027fe20003800000 */
.L_x_3525:
[----:B------:R-:W-:Y:S05]  /*29ab0*/  BSYNC B1 ;  /* 0x0000000000017941 */ /* 0x000fea0003800000 */
.L_x_3524:
[----:B------:R-:W-:Y:S05]  /*29ac0*/  BRA `(.L_x_3526) ;  /* 0xfffffe7400ac7947 */ /* 0x000fea000383ffff */
.L_x_3310:
        /* <DEDUP_REMOVED lines=8> */
.L_x_3528:
[----:B------:R-:W-:Y:S05]  /*29b50*/  BSYNC B1 ;  /* 0x0000000000017941 */ /* 0x000fea0003800000 */
.L_x_3527:
[----:B------:R-:W-:Y:S05]  /*29b60*/  BRA `(.L_x_3529) ;  /* 0xfffffe74008c7947 */ /* 0x000fea000383ffff */
.L_x_3312:
[----:B-1----:R1:W2:Y:S02]  /*29b70*/  SYNCS.PHASECHK.TRANS64.TRYWAIT P1, [R18+URZ+0x33400], R3 ;  /* 0x03340003120075a7 */ /* 0x0022a4000802017f */
[----:B--2---:R-:W-:Y:S05]  /*29b80*/  @!P1 NANOSLEEP.SYNCS 0x989680 ;  /* 0x009896800000995d */ /* 0x004fea0003900000 */
[----:B------:R-:W2:Y:S02]  /*29b90*/  @!P1 SYNCS.PHASECHK.TRANS64 P1, [R18+URZ+0x33400], R3 ;  /* 0x03340003120095a7 */ /* 0x000ea4000802007f */
[----:B--2---:R-:W-:Y:S05]  /*29ba0*/  @!P1 BRA `(.L_x_3312) ;  /* 0xfffffffc00f09947 */ /* 0x004fea000383ffff */
[----:B------:R-:W-:Y:S05]  /*29bb0*/  BRA `(.L_x_3530) ;  /* 0xfffffe7400987947 */ /* 0x000fea000383ffff */
.L_x_3326:
        /* <DEDUP_REMOVED lines=8> */
.L_x_3532:
[----:B------:R-:W-:Y:S05]  /*29c40*/  BSYNC B1 ;  /* 0x0000000000017941 */ /* 0x000fea0003800000 */
.L_x_3531:
[----:B------:R-:W-:Y:S05]  /*29c50*/  BRA `(.L_x_3533) ;  /* 0xfffffea400dc7947 */ /* 0x000fea000383ffff */
.L_x_3327:
        /* <DEDUP_REMOVED lines=8> */
.L_x_3535:
[----:B------:R-:W-:Y:S05]  /*29ce0*/  BSYNC B1 ;  /* 0x0000000000017941 */ /* 0x000fea0003800000 */
.L_x_3534:
[----:B------:R-:W-:Y:S05]  /*29cf0*/  BRA `(.L_x_3536) ;  /* 0xfffffea400bc7947 */ /* 0x000fea000383ffff */
.L_x_3328:
        /* <DEDUP_REMOVED lines=8> */
.L_x_3538:
[----:B------:R-:W-:Y:S05]  /*29d80*/  BSYNC B1 ;  /* 0x0000000000017941 */ /* 0x000fea0003800000 */
.L_x_3537:
[----:B------:R-:W-:Y:S05]  /*29d90*/  BRA `(.L_x_3539) ;  /* 0xfffffea4009c7947 */ /* 0x000fea000383ffff */
.L_x_3329:
        /* <DEDUP_REMOVED lines=8> */
.L_x_3541:
[----:B------:R-:W-:Y:S05]  /*29e20*/  BSYNC B1 ;  /* 0x0000000000017941 */ /* 0x000fea0003800000 */
.L_x_3540:
[----:B------:R-:W-:Y:S05]  /*29e30*/  BRA `(.L_x_3542) ;  /* 0xfffffea4007c7947 */ /* 0x000fea000383ffff */
.L_x_3331:
[----:B-1----:R1:W2:Y:S02]  /*29e40*/  SYNCS.PHASECHK.TRANS64.TRYWAIT P1, [R18+URZ+0x33400], R3 ;  /* 0x03340003120075a7 */ /* 0x0022a4000802017f */
[----:B--2---:R-:W-:Y:S05]  /*29e50*/  @!P1 NANOSLEEP.SYNCS 0x989680 ;  /* 0x009896800000995d */ /* 0x004fea0003900000 */
[----:B------:R-:W2:Y:S02]  /*29e60*/  @!P1 SYNCS.PHASECHK.TRANS64 P1, [R18+URZ+0x33400], R3 ;  /* 0x03340003120095a7 */ /* 0x000ea4000802007f */
[----:B--2---:R-:W-:Y:S05]  /*29e70*/  @!P1 BRA `(.L_x_3331) ;  /* 0xfffffffc00f09947 */ /* 0x004fea000383ffff */
[----:B------:R-:W-:Y:S05]  /*29e80*/  BRA `(.L_x_3543) ;  /* 0xfffffea400887947 */ /* 0x000fea000383ffff */
.L_x_3339:
[----:B-1----:R1:W2:Y:S02]  /*29e90*/  SYNCS.PHASECHK.TRANS64.TRYWAIT P2, [R0+URZ+0x33430], R3 ;  /* 0x03343003000075a7 */ /* 0x0022a4000804017f */
[----:B--2---:R-:W-:Y:S05]  /*29ea0*/  @!P2 NANOSLEEP.SYNCS 0x989680 ;  /* 0x009896800000a95d */ /* 0x004fea0003900000 */
[----:B------:R-:W2:Y:S02]  /*29eb0*/  @!P2 SYNCS.PHASECHK.TRANS64 P2, [R0+URZ+0x33430], R3 ;  /* 0x033430030000a5a7 */ /* 0x000ea4000804007f */
[----:B--2---:R-:W-:Y:S05]  /*29ec0*/  @!P2 BRA `(.L_x_3339) ;  /* 0xfffffffc00f0a947 */ /* 0x004fea000383ffff */
[----:B------:R-:W-:Y:S05]  /*29ed0*/  BRA `(.L_x_3338) ;  /* 0xfffffed400dc7947 */ /* 0x000fea000383ffff */
.L_x_3345:
[----:B-1----:R1:W2:Y:S02]  /*29ee0*/  SYNCS.PHASECHK.TRANS64.TRYWAIT P2, [R9+URZ+0x33430], R10 ;  /* 0x0334300a090075a7 */ /* 0x0022a4000804017f */
[----:B--2---:R-:W-:Y:S05]  /*29ef0*/  @!P2 NANOSLEEP.SYNCS 0x989680 ;  /* 0x009896800000a95d */ /* 0x004fea0003900000 */
[----:B------:R-:W2:Y:S02]  /*29f00*/  @!P2 SYNCS.PHASECHK.TRANS64 P2, [R9+URZ+0x33430], R10 ;  /* 0x0334300a0900a5a7 */ /* 0x000ea4000804007f */
[----:B--2---:R-:W-:Y:S05]  /*29f10*/  @!P2 BRA `(.L_x_3345) ;  /* 0xfffffffc00f0a947 */ /* 0x004fea000383ffff */
[----:B------:R-:W-:Y:S05]  /*29f20*/  BRA `(.L_x_3344) ;  /* 0xffffff10006c7947 */ /* 0x000fea000383ffff */
.L_x_3349:
[----:B-1----:R1:W2:Y:S02]  /*29f30*/  SYNCS.PHASECHK.TRANS64.TRYWAIT P1, [R10+URZ+0x33450], R7 ;  /* 0x033450070a0075a7 */ /* 0x0022a4000802017f */
[----:B--2---:R-:W-:Y:S05]  /*29f40*/  @!P1 NANOSLEEP.SYNCS 0x989680 ;  /* 0x009896800000995d */ /* 0x004fea0003900000 */
[----:B------:R-:W2:Y:S02]  /*29f50*/  @!P1 SYNCS.PHASECHK.TRANS64 P1, [R10+URZ+0x33450], R7 ;  /* 0x033450070a0095a7 */ /* 0x000ea4000802007f */
[----:B--2---:R-:W-:Y:S05]  /*29f60*/  @!P1 BRA `(.L_x_3349) ;  /* 0xfffffffc00f09947 */ /* 0x004fea000383ffff */
[----:B------:R-:W-:Y:S05]  /*29f70*/  BRA `(.L_x_3346) ;  /* 0xffffff2000a87947 */ /* 0x000fea000383ffff */
.L_x_3355:
[----:B-1----:R1:W2:Y:S02]  /*29f80*/  SYNCS.PHASECHK.TRANS64.TRYWAIT P1, [R15+URZ+0x33450], R4 ;  /* 0x033450040f0075a7 */ /* 0x0022a4000802017f */
[----:B--2---:R-:W-:Y:S05]  /*29f90*/  @!P1 NANOSLEEP.SYNCS 0x989680 ;  /* 0x009896800000995d */ /* 0x004fea0003900000 */
[----:B------:R-:W2:Y:S02]  /*29fa0*/  @!P1 SYNCS.PHASECHK.TRANS64 P1, [R15+URZ+0x33450], R4 ;  /* 0x033450040f0095a7 */ /* 0x000ea4000802007f */
[----:B--2---:R-:W-:Y:S05]  /*29fb0*/  @!P1 BRA `(.L_x_3355) ;  /* 0xfffffffc00f09947 */ /* 0x004fea000383ffff */
[----:B------:R-:W-:Y:S05]  /*29fc0*/  BRA `(.L_x_3354) ;  /* 0xffffff44003c7947 */ /* 0x000fea000383ffff */
.L_x_3359:
[----:B------:R-:W-:Y:S02]  /*29fd0*/  SEL R7, R122, R27, P0 ;  /* 0x0000001b7a077207 */ /* 0x000fe40000000000 */
[----:B------:R-:W-:Y:S02]  /*29fe0*/  SEL R8, R27, R122, P0 ;  /* 0x0000007a1b087207 */ /* 0x000fe40000000000 */
[----:B------:R-:W-:Y:S02]  /*29ff0*/  SEL R25, R11, R50, P0 ;  /* 0x000000320b197207 */ /* 0x000fe40000000000 */
[----:B------:R-:W-:Y:S01]  /*2a000*/  SEL R28, R50, R11, P0 ;  /* 0x0000000b321c7207 */ /* 0x000fe20000000000 */
[----:B------:R-:W-:Y:S01]  /*2a010*/  IMAD.MOV.U32 R11, RZ, RZ, 0x1c1f ;  /* 0x00001c1fff0b7424 */ /* 0x000fe200078e00ff */
[----:B------:R-:W-:Y:S02]  /*2a020*/  SEL R27, R12, R41, P0 ;  /* 0x000000290c1b7207 */ /* 0x000fe40000000000 */
[----:B------:R-:W-:Y:S01]  /*2a030*/  SEL R32, R41, R12, P0 ;  /* 0x0000000c29207207 */ /* 0x000fe20000000000 */
[----:B------:R-:W-:Y:S01]  /*2a040*/  IMAD.MOV.U32 R12, RZ, RZ, R0 ;  /* 0x000000ffff0c7224 */ /* 0x000fe200078e0000 */
[----:B------:R-:W-:-:S02]  /*2a050*/  MOV R15, 0xffffffff ;  /* 0xffffffff000f7802 */ /* 0x000fc40000000f00 */
[----:B------:R-:W-:Y:S02]  /*2a060*/  SEL R41, R54, R5, P0 ;  /* 0x0000000536297207 */ /* 0x000fe40000000000 */
[----:B------:R-:W-:-:S07]  /*2a070*/  SEL R54, R5, R54, P0 ;  /* 0x0000003605367207 */ /* 0x000fce0000000000 */
[----:B01---5:R-:W-:Y:S05]  /*2a080*/  WARPSYNC.COLLECTIVE R15, `(.L_x_3544) ;  /* 0x000000000f087348 */ /* 0x023fea0003c00000 */
[----:B------:R2:W3:Y:S02]  /*2a090*/  SHFL.IDX P6, R14, R13, R12, R11 ;  /* 0x0000000c0d0e7389 */ /* 0x0004e400000c000b */
[----:B0123-5:R-:W-:Y:S01]  /*2a0a0*/  ENDCOLLECTIVE ;  /* 0x000000000000791b */ /* 0x02ffe20003800000 */
.L_x_3544:
        /* <DEDUP_REMOVED lines=19> */
.L_x_3545:
        /* <DEDUP_REMOVED lines=18> */
.L_x_3546:
        /* <DEDUP_REMOVED lines=19> */
.L_x_3547:
        /* <DEDUP_REMOVED lines=8> */
.L_x_3548:
        /* <DEDUP_REMOVED lines=8> */
.L_x_3549:
[----:B------:R-:W-:Y:S01]  /*2a530*/  IMAD.MOV.U32 R13, RZ, RZ, R21 ;  /* 0x000000ffff0d7224 */ /* 0x000fe200078e0015 */
[----:B------:R-:W-:Y:S01]  /*2a540*/  MOV R12, R0 ;  /* 0x00000000000c7202 */ /* 0x000fe20000000f00 */
[----:B------:R-:W-:-:S07]  /*2a550*/  IMAD.MOV.U32 R9, RZ, RZ, R14 ;  /* 0x000000ffff097224 */ /* 0x000fce00078e000e */
[----:B------:R-:W-:Y:S05]  /*2a560*/  WARPSYNC.COLLECTIVE R15, `(.L_x_3550) ;  /* 0x000000000f087348 */ /* 0x000fea0003c00000 */
[----:B------:R0:W1:Y:S02]  /*2a570*/  SHFL.IDX P6, R14, R13, R12, R11 ;  /* 0x0000000c0d0e7389 */ /* 0x00006400000c000b */
[----:B01----:R-:W-:Y:S01]  /*2a580*/  ENDCOLLECTIVE ;  /* 0x000000000000791b */ /* 0x003fe20003800000 */
.L_x_3550:
        /* <DEDUP_REMOVED lines=8> */
.L_x_3551:
[----:B------:R-:W-:Y:S01]  /*2a610*/  IMAD.MOV.U32 R13, RZ, RZ, R25 ;  /* 0x000000ffff0d7224 */ /* 0x000fe200078e0019 */
[----:B------:R-:W-:Y:S01]  /*2a620*/  MOV R12, R0 ;  /* 0x00000000000c7202 */ /* 0x000fe20000000f00 */
[----:B------:R-:W-:-:S07]  /*2a630*/  IMAD.MOV.U32 R21, RZ, RZ, R14 ;  /* 0x000000ffff157224 */ /* 0x000fce00078e000e */
[----:B------:R-:W-:Y:S05]  /*2a640*/  WARPSYNC.COLLECTIVE R15, `(.L_x_3552) ;  /* 0x000000000f087348 */ /* 0x000fea0003c00000 */
[----:B------:R0:W1:Y:S02]  /*2a650*/  SHFL.IDX P6, R14, R13, R12, R11 ;  /* 0x0000000c0d0e7389 */ /* 0x00006400000c000b */
[----:B01----:R-:W-:Y:S01]  /*2a660*/  ENDCOLLECTIVE ;  /* 0x000000000000791b */ /* 0x003fe20003800000 */
.L_x_3552:
        /* <DEDUP_REMOVED lines=8> */
.L_x_3553:
[----:B------:R-:W-:Y:S01]  /*2a6f0*/  IMAD.MOV.U32 R13, RZ, RZ, R27 ;  /* 0x000000ffff0d7224 */ /* 0x000fe200078e001b */
[----:B------:R-:W-:Y:S01]  /*2a700*/  MOV R12, R0 ;  /* 0x00000000000c7202 */ /* 0x000fe20000000f00 */
[----:B------:R-:W-:-:S07]  /*2a710*/  IMAD.MOV.U32 R25, RZ, RZ, R14 ;  /* 0x000000ffff197224 */ /* 0x000fce00078e000e */
[----:B------:R-:W-:Y:S05]  /*2a720*/  WARPSYNC.COLLECTIVE R15, `(.L_x_3554) ;  /* 0x000000000f087348 */ /* 0x000fea0003c00000 */
[----:B------:R0:W1:Y:S02]  /*2a730*/  SHFL.IDX P6, R14, R13, R12, R11 ;  /* 0x0000000c0d0e7389 */ /* 0x00006400000c000b */
[----:B01----:R-:W-:Y:S01]  /*2a740*/  ENDCOLLECTIVE ;  /* 0x000000000000791b */ /* 0x003fe20003800000 */
.L_x_3554:
        /* <DEDUP_REMOVED lines=8> */
.L_x_3555:
[----:B------:R-:W-:Y:S01]  /*2a7d0*/  IMAD.MOV.U32 R13, RZ, RZ, R29 ;  /* 0x000000ffff0d7224 */ /* 0x000fe200078e001d */
[----:B------:R-:W-:Y:S01]  /*2a7e0*/  MOV R12, R0 ;  /* 0x00000000000c7202 */ /* 0x000fe20000000f00 */
[----:B------:R-:W-:-:S07]  /*2a7f0*/  IMAD.MOV.U32 R27, RZ, RZ, R14 ;  /* 0x000000ffff1b7224 */ /* 0x000fce00078e000e */
[----:B------:R-:W-:Y:S05]  /*2a800*/  WARPSYNC.COLLECTIVE R15, `(.L_x_3556) ;  /* 0x000000000f087348 */ /* 0x000fea0003c00000 */
[----:B------:R0:W1:Y:S02]  /*2a810*/  SHFL.IDX P6, R14, R13, R12, R11 ;  /* 0x0000000c0d0e7389 */ /* 0x00006400000c000b */
[----:B01----:R-:W-:Y:S01]  /*2a820*/  ENDCOLLECTIVE ;  /* 0x000000000000791b */ /* 0x003fe20003800000 */
.L_x_3556:
        /* <DEDUP_REMOVED lines=8> */
.L_x_3557:
[----:B------:R-:W-:Y:S01]  /*2a8b0*/  IMAD.MOV.U32 R13, RZ, RZ, R31 ;  /* 0x000000ffff0d7224 */ /* 0x000fe200078e001f */
[----:B------:R-:W-:Y:S01]  /*2a8c0*/  MOV R12, R0 ;  /* 0x00000000000c7202 */ /* 0x000fe20000000f00 */
[----:B------:R-:W-:-:S07]  /*2a8d0*/  IMAD.MOV.U32 R40, RZ, RZ, R14 ;  /* 0x000000ffff287224 */ /* 0x000fce00078e000e */
[----:B------:R-:W-:Y:S05]  /*2a8e0*/  WARPSYNC.COLLECTIVE R15, `(.L_x_3558) ;  /* 0x000000000f087348 */ /* 0x000fea0003c00000 */
[----:B------:R0:W1:Y:S02]  /*2a8f0*/  SHFL.IDX P6, R14, R13, R12, R11 ;  /* 0x0000000c0d0e7389 */ /* 0x00006400000c000b */
[----:B01----:R-:W-:Y:S01]  /*2a900*/  ENDCOLLECTIVE ;  /* 0x000000000000791b */ /* 0x003fe20003800000 */
.L_x_3558:
[----:B------:R-:W-:Y:S02]  /*2a910*/  IMAD.MOV.U32 R13, RZ, RZ, R42 ;  /* 0x000000ffff0d7224 */ /* 0x000fe400078e002a */
[----:B------:R-:W-:Y:S02]  /*2a920*/  IMAD.MOV.U32 R12, RZ, RZ, R3 ;  /* 0x000000ffff0c7224 */ /* 0x000fe400078e0003 */
[----:B------:R-:W-:-:S07]  /*2a930*/  IMAD.MOV.U32 R31, RZ, RZ, R14 ;  /* 0x000000ffff1f7224 */ /* 0x000fce00078e000e */
[----:B------:R-:W-:Y:S05]  /*2a940*/  WARPSYNC.COLLECTIVE R15, `(.L_x_3559) ;  /* 0x000000000f087348 */ /* 0x000fea0003c00000 */
[----:B------:R0:W1:Y:S02]  /*2a950*/  SHFL.IDX P6, R14, R13, R12, R11 ;  /* 0x0000000c0d0e7389 */ /* 0x00006400000c000b */
[----:B01----:R-:W-:Y:S01]  /*2a960*/  ENDCOLLECTIVE ;  /* 0x000000000000791b */ /* 0x003fe20003800000 */
.L_x_3559:
[----:B------:R-:W-:Y:S01]  /*2a970*/  IMAD.MOV.U32 R13, RZ, RZ, R33 ;  /* 0x000000ffff0d7224 */ /* 0x000fe200078e0021 */
[----:B------:R-:W-:Y:S01]  /*2a980*/  MOV R12, R0 ;  /* 0x00000000000c7202 */ /* 0x000fe20000000f00 */
[----:B------:R-:W-:-:S07]  /*2a990*/  IMAD.MOV.U32 R42, RZ, RZ, R14 ;  /* 0x000000ffff2a7224 */ /* 0x000fce00078e000e */
[----:B------:R-:W-:Y:S05]  /*2a9a0*/  WARPSYNC.COLLECTIVE R15, `(.L_x_3560) ;  /* 0x000000000f087348 */ /* 0x000fea0003c00000 */
[----:B------:R0:W1:Y:S02]  /*2a9b0*/  SHFL.IDX P6, R14, R13, R12, R11 ;  /* 0x0000000c0d0e7389 */ /* 0x00006400000c000b */
[----:B01----:R-:W-:Y:S01]  /*2a9c0*/  ENDCOLLECTIVE ;  /* 0x000000000000791b */ /* 0x003fe20003800000 */
.L_x_3560:
[----:B------:R-:W-:Y:S02]  /*2a9d0*/  IMAD.MOV.U32 R13, RZ, RZ, R44 ;  /* 0x000000ffff0d7224 */ /* 0x000fe400078e002c */
[----:B------:R-:W-:Y:S02]  /*2a9e0*/  IMAD.MOV.U32 R12, RZ, RZ, R3 ;  /* 0x000000ffff0c7224 */ /* 0x000fe400078e0003 */
[----:B------:R-:W-:-:S07]  /*2a9f0*/  IMAD.MOV.U32 R33, RZ, RZ, R14 ;  /* 0x000000ffff217224 */ /* 0x000fce00078e000e */
[----:B------:R-:W-:Y:S05]  /*2aa00*/  WARPSYNC.COLLECTIVE R15, `(.L_x_3561) ;  /* 0x000000000f087348 */ /* 0x000fea0003c00000 */
[----:B------:R0:W1:Y:S02]  /*2aa10*/  SHFL.IDX P6, R14, R13, R12, R11 ;  /* 0x0000000c0d0e7389 */ /* 0x00006400000c000b */
[----:B01----:R-:W-:Y:S01]  /*2aa20*/  ENDCOLLECTIVE ;  /* 0x000000000000791b */ /* 0x003fe20003800000 */
.L_x_3561:
[----:B------:R-:W-:Y:S01]  /*2aa30*/  IMAD.MOV.U32 R13, RZ, RZ, R35 ;  /* 0x000000ffff0d7224 */ /* 0x000fe200078e0023 */
[----:B------:R-:W-:Y:S01]  /*2aa40*/  MOV R12, R0 ;  /* 0x00000000000c7202 */ /* 0x000fe20000000f00 */
[----:B------:R-:W-:-:S07]  /*2aa50*/  IMAD.MOV.U32 R44, RZ, RZ, R14 ;  /* 0x000000ffff2c7224 */ /* 0x000fce00078e000e */
[----:B------:R-:W-:Y:S05]  /*2aa60*/  WARPSYNC.COLLECTIVE R15, `(.L_x_3562) ;  /* 0x000000000f087348 */ /* 0x000fea0003c00000 */
[----:B------:R0:W1:Y:S02]  /*2aa70*/  SHFL.IDX P6, R14, R13, R12, R11 ;  /* 0x0000000c0d0e7389 */ /* 0x00006400000c000b */
[----:B01----:R-:W-:Y:S01]  /*2aa80*/  ENDCOLLECTIVE ;  /* 0x000000000000791b */ /* 0x003fe20003800000 */
.L_x_3562:
[----:B------:R-:W-:Y:S02]  /*2aa90*/  IMAD.MOV.U32 R13, RZ, RZ, R46 ;  /* 0x000000ffff0d7224 */ /* 0x000fe400078e002e */
[----:B------:R-:W-:Y:S02]  /*2aaa0*/  IMAD.MOV.U32 R12, RZ, RZ, R3 ;  /* 0x000000ffff0c7224 */ /* 0x000fe400078e0003 */
[----:B------:R-:W-:-:S07]  /*2aab0*/  IMAD.MOV.U32 R35, RZ, RZ, R14 ;  /* 0x000000ffff237224 */ /* 0x000fce00078e000e */
[----:B------:R-:W-:Y:S05]  /*2aac0*/  WARPSYNC.COLLECTIVE R15, `(.L_x_3563) ;  /* 0x000000000f087348 */ /* 0x000fea0003c00000 */
[----:B------:R0:W1:Y:S02]  /*2aad0*/  SHFL.IDX P6, R14, R13, R12, R11 ;  /* 0x0000000c0d0e7389 */ /* 0x00006400000c000b */
[----:B01----:R-:W-:Y:S01]  /*2aae0*/  ENDCOLLECTIVE ;  /* 0x000000000000791b */ /* 0x003fe20003800000 */
.L_x_3563:
[----:B------:R-:W-:Y:S01]  /*2aaf0*/  IMAD.MOV.U32 R13, RZ, RZ, R37 ;  /* 0x000000ffff0d7224 */ /* 0x000fe200078e0025 */
[----:B------:R-:W-:Y:S01]  /*2ab00*/  MOV R12, R0 ;  /* 0x00000000000c7202 */ /* 0x000fe20000000f00 */
[----:B------:R-:W-:-:S07]  /*2ab10*/  IMAD.MOV.U32 R46, RZ, RZ, R14 ;  /* 0x000000ffff2e7224 */ /* 0x000fce00078e000e */
[----:B------:R-:W-:Y:S05]  /*2ab20*/  WARPSYNC.COLLECTIVE R15, `(.L_x_3564) ;  /* 0x000000000f087348 */ /* 0x000fea0003c00000 */
[----:B------:R0:W1:Y:S02]  /*2ab30*/  SHFL.IDX P6, R14, R13, R12, R11 ;  /* 0x0000000c0d0e7389 */ /* 0x00006400000c000b */
[----:B01----:R-:W-:Y:S01]  /*2ab40*/  ENDCOLLECTIVE ;  /* 0x000000000000791b */ /* 0x003fe20003800000 */
.L_x_3564:
[----:B------:R-:W-:Y:S01]  /*2ab50*/  IMAD.MOV.U32 R13, RZ, RZ, R48 ;  /* 0x000000ffff0d7224 */ /* 0x000fe200078e0030 */
[----:B------:R-:W-:Y:S01]  /*2ab60*/  SEL R48, R33, R44, P0 ;  /* 0x0000002c21307207 */ /* 0x000fe20000000000 */
[----:B------:R-:W-:Y:S02]  /*2ab70*/  IMAD.MOV.U32 R12, RZ, RZ, R3 ;  /* 0x000000ffff0c7224 */ /* 0x000fe400078e0003 */
[----:B------:R-:W-:-:S07]  /*2ab80*/  IMAD.MOV.U32 R37, RZ, RZ, R14 ;  /* 0x000000ffff257224 */ /* 0x000fce00078e000e */
[----:B------:R-:W-:Y:S05]  /*2ab90*/  WARPSYNC.COLLECTIVE R15, `(.L_x_3565) ;  /* 0x000000000f087348 */ /* 0x000fea0003c00000 */
[----:B------:R0:W1:Y:S02]  /*2aba0*/  SHFL.IDX P6, R14, R13, R12, R11 ;  /* 0x0000000c0d0e7389 */ /* 0x00006400000c000b */
[----:B01----:R-:W-:Y:S01]  /*2abb0*/  ENDCOLLECTIVE ;  /* 0x000000000000791b */ /* 0x003fe20003800000 */
.L_x_3565:
[----:B------:R-:W-:Y:S01]  /*2abc0*/  IMAD.MOV.U32 R13, RZ, RZ, R39 ;  /* 0x000000ffff0d7224 */ /* 0x000fe200078e0027 */
[----:B------:R-:W-:Y:S01]  /*2abd0*/  MOV R12, R0 ;  /* 0x00000000000c7202 */ /* 0x000fe20000000f00 */
[----:B------:R-:W-:-:S07]  /*2abe0*/  IMAD.MOV.U32 R58, RZ, RZ, R14 ;  /* 0x000000ffff3a7224 */ /* 0x000fce00078e000e */
[----:B------:R-:W-:Y:S05]  /*2abf0*/  WARPSYNC.COLLECTIVE R15, `(.L_x_3566) ;  /* 0x000000000f087348 */ /* 0x000fea0003c00000 */
[----:B------:R0:W1:Y:S02]  /*2ac00*/  SHFL.IDX P6, R14, R13, R12, R11 ;  /* 0x0000000c0d0e7389 */ /* 0x00006400000c000b */
[----:B01----:R-:W-:Y:S01]  /*2ac10*/  ENDCOLLECTIVE ;  /* 0x000000000000791b */ /* 0x003fe20003800000 */
.L_x_3566:
        /* <DEDUP_REMOVED lines=9> */
.L_x_3567:
[----:B------:R-:W-:Y:S01]  /*2acb0*/  IMAD.MOV.U32 R13, RZ, RZ, R41 ;  /* 0x000000ffff0d7224 */ /* 0x000fe200078e0029 */
[----:B------:R-:W-:Y:S01]  /*2acc0*/  MOV R12, R0 ;  /* 0x00000000000c7202 */ /* 0x000fe20000000f00 */
[----:B------:R-:W-:-:S07]  /*2acd0*/  IMAD.MOV.U32 R39, RZ, RZ, R14 ;  /* 0x000000ffff277224 */ /* 0x000fce00078e000e */
[----:B------:R-:W-:Y:S05]  /*2ace0*/  WARPSYNC.COLLECTIVE R15, `(.L_x_3568) ;  /* 0x000000000f087348 */ /* 0x000fea0003c00000 */
[----:B------:R0:W1:Y:S02]  /*2acf0*/  SHFL.IDX P6, R14, R13, R12, R11 ;  /* 0x0000000c0d0e7389 */ /* 0x00006400000c000b */
[----:B01----:R-:W-:Y:S01]  /*2ad00*/  ENDCOLLECTIVE ;  /* 0x000000000000791b */ /* 0x003fe20003800000 */
.L_x_3568:
[----:B------:R-:W-:Y:S02]  /*2ad10*/  IMAD.MOV.U32 R13, RZ, RZ, R54 ;  /* 0x000000ffff0d7224 */ /* 0x000fe400078e0036 */
[----:B------:R-:W-:Y:S02]  /*2ad20*/  IMAD.MOV.U32 R12, RZ, RZ, R3 ;  /* 0x000000ffff0c7224 */ /* 0x000fe400078e0003 */
[----:B------:R-:W-:-:S07]  /*2ad30*/  IMAD.MOV.U32 R41, RZ, RZ, R14 ;  /* 0x000000ffff297224 */ /* 0x000fce00078e000e */
[----:B------:R-:W-:Y:S05]  /*2ad40*/  WARPSYNC.COLLECTIVE R15, `(.L_x_3569) ;  /* 0x000000000f087348 */ /* 0x000fea0003c00000 */
[----:B------:R0:W1:Y:S02]  /*2ad50*/  SHFL.IDX P6, R14, R13, R12, R11 ;  /* 0x0000000c0d0e7389 */ /* 0x00006400000c000b */
[----:B01----:R-:W-:Y:S01]  /*2ad60*/  ENDCOLLECTIVE ;  /* 0x000000000000791b */ /* 0x003fe20003800000 */
.L_x_3569:
[----:B------:R-:W-:Y:S01]  /*2ad70*/  IMAD.MOV.U32 R13, RZ, RZ, R43 ;  /* 0x000000ffff0d7224 */ /* 0x000fe200078e002b */
[----:B------:R-:W-:Y:S01]  /*2ad80*/  MOV R12, R0 ;  /* 0x00000000000c7202 */ /* 0x000fe20000000f00 */
[----:B------:R-:W-:-:S07]  /*2ad90*/  IMAD.MOV.U32 R54, RZ, RZ, R14 ;  /* 0x000000ffff367224 */ /* 0x000fce00078e000e */
[----:B------:R-:W-:Y:S05]  /*2ada0*/  WARPSYNC.COLLECTIVE R15, `(.L_x_3570) ;  /* 0x000000000f087348 */ /* 0x000fea0003c00000 */
[----:B------:R0:W1:Y:S02]  /*2adb0*/  SHFL.IDX P6, R14, R13, R12, R11 ;  /* 0x0000000c0d0e7389 */ /* 0x00006400000c000b */
[----:B01----:R-:W-:Y:S01]  /*2adc0*/  ENDCOLLECTIVE ;  /* 0x000000000000791b */ /* 0x003fe20003800000 */
.L_x_3570:
[----:B------:R-:W-:Y:S02]  /*2add0*/  SEL R5, R41, R54, P0 ;  /* 0x0000003629057207 */ /* 0x000fe40000000000 */
[----:B------:R-:W-:Y:S01]  /*2ade0*/  SEL R7, R54, R41, P0 ;  /* 0x0000002936077207 */ /* 0x000fe20000000000 */
        /* <DEDUP_REMOVED lines=8> */
.L_x_3571:
[----:B------:R-:W-:Y:S01]  /*2ae70*/  IMAD.MOV.U32 R13, RZ, RZ, R45 ;  /* 0x000000ffff0d7224 */ /* 0x000fe200078e002d */
[----:B------:R-:W-:Y:S01]  /*2ae80*/  MOV R12, R0 ;  /* 0x00000000000c7202 */ /* 0x000fe20000000f00 */
[----:B------:R-:W-:-:S07]  /*2ae90*/  IMAD.MOV.U32 R2, RZ, RZ, R14 ;  /* 0x000000ffff027224 */ /* 0x000fce00078e000e */
[----:B------:R-:W-:Y:S05]  /*2aea0*/  WARPSYNC.COLLECTIVE R15, `(.L_x_3572) ;  /* 0x000000000f087348 */ /* 0x000fea0003c00000 */
[----:B------:R0:W1:Y:S02]  /*2aeb0*/  SHFL.IDX P6, R14, R13, R12, R11 ;  /* 0x0000000c0d0e7389 */ /* 0x00006400000c000b */
[----:B01----:R-:W-:Y:S01]  /*2aec0*/  ENDCOLLECTIVE ;  /* 0x000000000000791b */ /* 0x003fe20003800000 */
.L_x_3572:
        /* <DEDUP_REMOVED lines=9> */
.L_x_3573:
[----:B------:R-:W-:Y:S01]  /*2af60*/  IMAD.MOV.U32 R13, RZ, RZ, R47 ;  /* 0x000000ffff0d7224 */ /* 0x000fe200078e002f */
[----:B------:R-:W-:Y:S01]  /*2af70*/  MOV R12, R0 ;  /* 0x00000000000c7202 */ /* 0x000fe20000000f00 */
[----:B------:R-:W-:-:S07]  /*2af80*/  IMAD.MOV.U32 R20, RZ, RZ, R14 ;  /* 0x000000ffff147224 */ /* 0x000fce00078e000e */
[----:B------:R-:W-:Y:S05]  /*2af90*/  WARPSYNC.COLLECTIVE R15, `(.L_x_3574) ;  /* 0x000000000f087348 */ /* 0x000fea0003c00000 */
[----:B------:R0:W1:Y:S02]  /*2afa0*/  SHFL.IDX P6, R14, R13, R12, R11 ;  /* 0x0000000c0d0e7389 */ /* 0x00006400000c000b */
[----:B01----:R-:W-:Y:S01]  /*2afb0*/  ENDCOLLECTIVE ;  /* 0x000000000000791b */ /* 0x003fe20003800000 */
.L_x_3574:
        /* <DEDUP_REMOVED lines=8> */
.L_x_3575:
[----:B------:R-:W-:Y:S01]  /*2b040*/  IMAD.MOV.U32 R13, RZ, RZ, R49 ;  /* 0x000000ffff0d7224 */ /* 0x000fe200078e0031 */
[----:B------:R-:W-:Y:S01]  /*2b050*/  MOV R12, R0 ;  /* 0x00000000000c7202 */ /* 0x000fe20000000f00 */
[----:B------:R-:W-:-:S07]  /*2b060*/  IMAD.MOV.U32 R64, RZ, RZ, R14 ;  /* 0x000000ffff407224 */ /* 0x000fce00078e000e */
[----:B------:R-:W-:Y:S05]  /*2b070*/  WARPSYNC.COLLECTIVE R15, `(.L_x_3576) ;  /* 0x000000000f087348 */ /* 0x000fea0003c00000 */
[----:B------:R0:W1:Y:S02]  /*2b080*/  SHFL.IDX P6, R14, R13, R12, R11 ;  /* 0x0000000c0d0e7389 */ /* 0x00006400000c000b */
[----:B01----:R-:W-:Y:S01]  /*2b090*/  ENDCOLLECTIVE ;  /* 0x000000000000791b */ /* 0x003fe20003800000 */
.L_x_3576:
[----:B------:R-:W-:Y:S02]  /*2b0a0*/  IMAD.MOV.U32 R13, RZ, RZ, R66 ;  /* 0x000000ffff0d7224 */ /* 0x000fe400078e0042 */
[----:B------:R-:W-:Y:S02]  /*2b0b0*/  IMAD.MOV.U32 R12, RZ, RZ, R3 ;  /* 0x000000ffff0c7224 */ /* 0x000fe400078e0003 */
[----:B------:R-:W-:-:S07]  /*2b0c0*/  IMAD.MOV.U32 R49, RZ, RZ, R14 ;  /* 0x000000ffff317224 */ /* 0x000fce00078e000e */
[----:B------:R-:W-:Y:S05]  /*2b0d0*/  WARPSYNC.COLLECTIVE R15, `(.L_x_3577) ;  /* 0x000000000f087348 */ /* 0x000fea0003c00000 */
[----:B------:R0:W1:Y:S02]  /*2b0e0*/  SHFL.IDX P6, R14, R13, R12, R11 ;  /* 0x0000000c0d0e7389 */ /* 0x00006400000c000b */
[----:B01----:R-:W-:Y:S01]  /*2b0f0*/  ENDCOLLECTIVE ;  /* 0x000000000000791b */ /* 0x003fe20003800000 */
.L_x_3577:
[----:B------:R-:W-:Y:S01]  /*2b100*/  IMAD.MOV.U32 R13, RZ, RZ, R51 ;  /* 0x000000ffff0d7224 */ /* 0x000fe200078e0033 */
[----:B------:R-:W-:Y:S01]  /*2b110*/  MOV R12, R0 ;  /* 0x00000000000c7202 */ /* 0x000fe20000000f00 */
[----:B------:R-:W-:-:S07]  /*2b120*/  IMAD.MOV.U32 R66, RZ, RZ, R14 ;  /* 0x000000ffff427224 */ /* 0x000fce00078e000e */
[----:B------:R-:W-:Y:S05]  /*2b130*/  WARPSYNC.COLLECTIVE R15, `(.L_x_3578) ;  /* 0x000000000f087348 */ /* 0x000fea0003c00000 */
[----:B------:R0:W1:Y:S02]  /*2b140*/  SHFL.IDX P6, R14, R13, R12, R11 ;  /* 0x0000000c0d0e7389 */ /* 0x00006400000c000b */
[----:B01----:R-:W-:Y:S01]  /*2b150*/  ENDCOLLECTIVE ;  /* 0x000000000000791b */ /* 0x003fe20003800000 */
.L_x_3578:
        /* <DEDUP_REMOVED lines=8> */
.L_x_3579:
[----:B------:R-:W-:Y:S01]  /*2b1e0*/  IMAD.MOV.U32 R13, RZ, RZ, R55 ;  /* 0x000000ffff0d7224 */ /* 0x000fe200078e0037 */
[----:B------:R-:W-:Y:S01]  /*2b1f0*/  MOV R12, R0 ;  /* 0x00000000000c7202 */ /* 0x000fe20000000f00 */
[----:B------:R-:W-:-:S07]  /*2b200*/  IMAD.MOV.U32 R68, RZ, RZ, R14 ;  /* 0x000000ffff447224 */ /* 0x000fce00078e000e */
[----:B------:R-:W-:Y:S05]  /*2b210*/  WARPSYNC.COLLECTIVE R15, `(.L_x_3580) ;  /* 0x000000000f087348 */ /* 0x000fea0003c00000 */
[----:B------:R0:W1:Y:S02]  /*2b220*/  SHFL.IDX P6, R14, R13, R12, R11 ;  /* 0x0000000c0d0e7389 */ /* 0x00006400000c000b */
[----:B01----:R-:W-:Y:S01]  /*2b230*/  ENDCOLLECTIVE ;  /* 0x000000000000791b */ /* 0x003fe20003800000 */
.L_x_3580:
        /* <DEDUP_REMOVED lines=8> */
.L_x_3581:
[----:B------:R-:W-:Y:S01]  /*2b2c0*/  IMAD.MOV.U32 R13, RZ, RZ, R57 ;  /* 0x000000ffff0d7224 */ /* 0x000fe200078e0039 */
[----:B------:R-:W-:Y:S01]  /*2b2d0*/  MOV R12, R0 ;  /* 0x00000000000c7202 */ /* 0x000fe20000000f00 */
[----:B------:R-:W-:-:S07]  /*2b2e0*/  IMAD.MOV.U32 R70, RZ, RZ, R14 ;  /* 0x000000ffff467224 */ /* 0x000fce00078e000e */
[----:B------:R-:W-:Y:S05]  /*2b2f0*/  WARPSYNC.COLLECTIVE R15, `(.L_x_3582) ;  /* 0x000000000f087348 */ /* 0x000fea0003c00000 */
[----:B------:R0:W1:Y:S02]  /*2b300*/  SHFL.IDX P6, R14, R13, R12, R11 ;  /* 0x0000000c0d0e7389 */ /* 0x00006400000c000b */
[----:B01----:R-:W-:Y:S01]  /*2b310*/  ENDCOLLECTIVE ;  /* 0x000000000000791b */ /* 0x003fe20003800000 */
.L_x_3582:
[----:B------:R-:W-:Y:S02]  /*2b320*/  IMAD.MOV.U32 R13, RZ, RZ, R72 ;  /* 0x000000ffff0d7224 */ /* 0x000fe400078e0048 */
[----:B------:R-:W-:Y:S02]  /*2b330*/  IMAD.MOV.U32 R12, RZ, RZ, R3 ;  /* 0x000000ffff0c7224 */ /* 0x000fe400078e0003 */
[----:B------:R-:W-:-:S07]  /*2b340*/  IMAD.MOV.U32 R57, RZ, RZ, R14 ;  /* 0x000000ffff397224 */ /* 0x000fce00078e000e */
[----:B------:R-:W-:Y:S05]  /*2b350*/  WARPSYNC.COLLECTIVE R15, `(.L_x_3583) ;  /* 0x000000000f087348 */ /* 0x000fea0003c00000 */
[----:B------:R0:W1:Y:S02]  /*2b360*/  SHFL.IDX P6, R14, R13, R12, R11 ;  /* 0x0000000c0d0e7389 */ /* 0x00006400000c000b */
[----:B01----:R-:W-:Y:S01]  /*2b370*/  ENDCOLLECTIVE ;  /* 0x000000000000791b */ /* 0x003fe20003800000 */
.L_x_3583:
[----:B------:R-:W-:Y:S01]  /*2b380*/  IMAD.MOV.U32 R13, RZ, RZ, R59 ;  /* 0x000000ffff0d7224 */ /* 0x000fe200078e003b */
[----:B------:R-:W-:Y:S01]  /*2b390*/  MOV R12, R0 ;  /* 0x00000000000c7202 */ /* 0x000fe20000000f00 */
[----:B------:R-:W-:-:S07]  /*2b3a0*/  IMAD.MOV.U32 R72, RZ, RZ, R14 ;  /* 0x000000ffff487224 */ /* 0x000fce00078e000e */
[----:B------:R-:W-:Y:S05]  /*2b3b0*/  WARPSYNC.COLLECTIVE R15, `(.L_x_3584) ;  /* 0x000000000f087348 */ /* 0x000fea0003c00000 */
[----:B------:R0:W1:Y:S02]  /*2b3c0*/  SHFL.IDX P6, R14, R13, R12, R11 ;  /* 0x0000000c0d0e7389 */ /* 0x00006400000c000b */
[----:B01----:R-:W-:Y:S01]  /*2b3d0*/  ENDCOLLECTIVE ;  /* 0x000000000000791b */ /* 0x003fe20003800000 */
.L_x_3584:
[----:B------:R-:W-:Y:S01]  /*2b3e0*/  SEL R41, R57, R72, P0 ;  /* 0x0000004839297207 */ /* 0x000fe20000000000 */
[----:B------:R-:W-:Y:S02]  /*2b3f0*/  IMAD.MOV.U32 R13, RZ, RZ, R74 ;  /* 0x000000ffff0d7224 */ /* 0x000fe400078e004a */
[----:B------:R-:W-:Y:S02]  /*2b400*/  IMAD.MOV.U32 R12, RZ, RZ, R3 ;  /* 0x000000ffff0c7224 */ /* 0x000fe400078e0003 */
[----:B------:R-:W-:-:S07]  /*2b410*/  IMAD.MOV.U32 R59, RZ, RZ, R14 ;  /* 0x000000ffff3b7224 */ /* 0x000fce00078e000e */
[----:B------:R-:W-:Y:S05]  /*2b420*/  WARPSYNC.COLLECTIVE R15, `(.L_x_3585) ;  /* 0x000000000f087348 */ /* 0x000fea0003c00000 */
[----:B------:R0:W1:Y:S02]  /*2b430*/  SHFL.IDX P6, R14, R13, R12, R11 ;  /* 0x0000000c0d0e7389 */ /* 0x00006400000c000b */
[----:B01----:R-:W-:Y:S01]  /*2b440*/  ENDCOLLECTIVE ;  /* 0x000000000000791b */ /* 0x003fe20003800000 */
.L_x_3585:
[----:B------:R-:W-:Y:S01]  /*2b450*/  IMAD.MOV.U32 R13, RZ, RZ, R61 ;  /* 0x000000ffff0d7224 */ /* 0x000fe200078e003d */
[----:B------:R-:W-:Y:S01]  /*2b460*/  MOV R12, R0 ;  /* 0x00000000000c7202 */ /* 0x000fe20000000f00 */
[----:B------:R-:W-:-:S07]  /*2b470*/  IMAD.MOV.U32 R74, RZ, RZ, R14 ;  /* 0x000000ffff4a7224 */ /* 0x000fce00078e000e */
[----:B------:R-:W-:Y:S05]  /*2b480*/  WARPSYNC.COLLECTIVE R15, `(.L_x_3586) ;  /* 0x000000000f087348 */ /* 0x000fea0003c00000 */
[----:B------:R0:W1:Y:S02]  /*2b490*/  SHFL.IDX P6, R14, R13, R12, R11 ;  /* 0x0000000c0d0e7389 */ /* 0x00006400000c000b */
[----:B01----:R-:W-:Y:S01]  /*2b4a0*/  ENDCOLLECTIVE ;  /* 0x000000000000791b */ /* 0x003fe20003800000 */
.L_x_3586:
        /* <DEDUP_REMOVED lines=8> */
.L_x_3587:
[----:B------:R-:W-:Y:S01]  /*2b530*/  IMAD.MOV.U32 R13, RZ, RZ, R63 ;  /* 0x000000ffff0d7224 */ /* 0x000fe200078e003f */
[----:B------:R-:W-:Y:S01]  /*2b540*/  MOV R12, R0 ;  /* 0x00000000000c7202 */ /* 0x000fe20000000f00 */
[----:B------:R-:W-:-:S07]  /*2b550*/  IMAD.MOV.U32 R76, RZ, RZ, R14 ;  /* 0x000000ffff4c7224 */ /* 0x000fce00078e000e */
[----:B------:R-:W-:Y:S05]  /*2b560*/  WARPSYNC.COLLECTIVE R15, `(.L_x_3588) ;  /* 0x000000000f087348 */ /* 0x000fea0003c00000 */
[----:B------:R0:W1:Y:S02]  /*2b570*/  SHFL.IDX P6, R14, R13, R12, R11 ;  /* 0x0000000c0d0e7389 */ /* 0x00006400000c000b */
[----:B01----:R-:W-:Y:S01]  /*2b580*/  ENDCOLLECTIVE ;  /* 0x000000000000791b */ /* 0x003fe20003800000 */
.L_x_3588:
[----:B------:R-:W-:Y:S01]  /*2b590*/  SEL R45, R61, R76, P0 ;  /* 0x0000004c3d2d7207 */ /* 0x000fe20000000000 */
[----:B------:R-:W-:Y:S02]  /*2b5a0*/  IMAD.MOV.U32 R13, RZ, RZ, R78 ;  /* 0x000000ffff0d7224 */ /* 0x000fe400078e004e */
[----:B------:R-:W-:Y:S02]  /*2b5b0*/  IMAD.MOV.U32 R12, RZ, RZ, R3 ;  /* 0x000000ffff0c7224 */ /* 0x000fe400078e0003 */
[----:B------:R-:W-:-:S07]  /*2b5c0*/  IMAD.MOV.U32 R63, RZ, RZ, R14 ;  /* 0x000000ffff3f7224 */ /* 0x000fce00078e000e */
[----:B------:R-:W-:Y:S05]  /*2b5d0*/  WARPSYNC.COLLECTIVE R15, `(.L_x_3589) ;  /* 0x000000000f087348 */ /* 0x000fea0003c00000 */
[----:B------:R0:W1:Y:S02]  /*2b5e0*/  SHFL.IDX P6, R14, R13, R12, R11 ;  /* 0x0000000c0d0e7389 */ /* 0x00006400000c000b */
[----:B01----:R-:W-:Y:S01]  /*2b5f0*/  ENDCOLLECTIVE ;  /* 0x000000000000791b */ /* 0x003fe20003800000 */
.L_x_3589:
[----:B------:R-:W-:Y:S01]  /*2b600*/  IMAD.MOV.U32 R13, RZ, RZ, R65 ;  /* 0x000000ffff0d7224 */ /* 0x000fe200078e0041 */
[----:B------:R-:W-:Y:S01]  /*2b610*/  MOV R12, R0 ;  /* 0x00000000000c7202 */ /* 0x000fe20000000f00 */
[----:B------:R-:W-:Y:S02]  /*2b620*/  IMAD.MOV.U32 R0, RZ, RZ, RZ ;  /* 0x000000ffff007224 */ /* 0x000fe400078e00ff */
[----:B------:R-:W-:-:S07]  /*2b630*/  IMAD.MOV.U32 R78, RZ, RZ, R14 ;  /* 0x000000ffff4e7224 */ /* 0x000fce00078e000e */
[----:B------:R-:W-:Y:S05]  /*2b640*/  WARPSYNC.COLLECTIVE R15, `(.L_x_3590) ;  /* 0x000000000f087348 */ /* 0x000fea0003c00000 */
[----:B------:R0:W1:Y:S02]  /*2b650*/  SHFL.IDX P6, R14, R13, R12, R11 ;  /* 0x0000000c0d0e7389 */ /* 0x00006400000c000b */
[----:B01----:R-:W-:Y:S01]  /*2b660*/  ENDCOLLECTIVE ;  /* 0x000000000000791b */ /* 0x003fe20003800000 */
.L_x_3590:
[----:B------:R-:W-:Y:S01]  /*2b670*/  SEL R59, R78, R63, P0 ;  /* 0x0000003f4e3b7207 */ /* 0x000fe20000000000 */
[----:B------:R-:W-:Y:S02]  /*2b680*/  IMAD.MOV.U32 R13, RZ, RZ, R80 ;  /* 0x000000ffff0d7224 */ /* 0x000fe400078e0050 */
[----:B------:R-:W-:Y:S02]  /*2b690*/  IMAD.MOV.U32 R12, RZ, RZ, R3 ;  /* 0x000000ffff0c7224 */ /* 0x000fe400078e0003 */
[----:B------:R-:W-:-:S07]  /*2b6a0*/  IMAD.MOV.U32 R65, RZ, RZ, R14 ;  /* 0x000000ffff417224 */ /* 0x000fce00078e000e */
[----:B------:R-:W-:Y:S05]  /*2b6b0*/  WARPSYNC.COLLECTIVE R15, `(.L_x_3591) ;  /* 0x000000000f087348 */ /* 0x000fea0003c00000 */
[----:B------:R0:W1:Y:S02]  /*2b6c0*/  SHFL.IDX P6, R14, R13, R12, R11 ;  /* 0x0000000c0d0e7389 */ /* 0x00006400000c000b */
[----:B01----:R-:W-:Y:S01]  /*2b6d0*/  ENDCOLLECTIVE ;  /* 0x000000000000791b */ /* 0x003fe20003800000 */
.L_x_3591:
        /* <DEDUP_REMOVED lines=12> */
[----:B------:R-:W-:Y:S01]  /*2b7a0*/  SEL R57, R63, R78, P0 ;  /* 0x0000004e3f397207 */ /* 0x000fe20000000000 */
[----:B------:R-:W-:Y:S06]  /*2b7b0*/  BRA `(.L_x_3592) ;  /* 0xffffff4800cc7947 */ /* 0x000fec000383ffff */
.L_x_3391:
[----:B------:R-:W0:Y:S01]  /*2b7c0*/  S2R R11, SR_TID.X ;  /* 0x00000000000b7919 */ /* 0x000e220000002100 */
[----:B------:R-:W-:Y:S01]  /*2b7d0*/  BSSY B1, `(.L_x_3593) ;  /* 0x000000a000017945 */ /* 0x000fe20003800000 */
[----:B------:R-:W-:Y:S02]  /*2b7e0*/  IMAD.MOV.U32 R12, RZ, RZ, RZ ;  /* 0x000000ffff0c7224 */ /* 0x000fe400078e00ff */
[----:B------:R-:W-:Y:S01]  /*2b7f0*/  IMAD.MOV.U32 R15, RZ, RZ, -0x1 ;  /* 0xffffffffff0f7424 */ /* 0x000fe200078e00ff */
[----:B0-----:R-:W-:Y:S01]  /*2b800*/  SHF.R.U32.HI R8, RZ, 0x5, R11 ;  /* 0x00000005ff087819 */ /* 0x001fe2000001160b */
[----:B------:R-:W-:-:S03]  /*2b810*/  IMAD.MOV.U32 R11, RZ, RZ, 0x1f ;  /* 0x0000001fff0b7424 */ /* 0x000fc600078e00ff */
[----:B------:R-:W-:-:S04]  /*2b820*/  LOP3.LUT R8, R8, 0x3, RZ, 0xc0, !PT ;  /* 0x0000000308087812 */ /* 0x000fc800078ec0ff */
[----:B------:R-:W-:-:S07]  /*2b830*/  MOV R13, R8 ;  /* 0x00000008000d7202 */ /* 0x000fce0000000f00 */
[----:B------:R-:W-:Y:S05]  /*2b840*/  WARPSYNC.COLLECTIVE R15, `(.L_x_3594) ;  /* 0x000000000f087348 */ /* 0x000fea0003c00000 */
[----:B------:R0:W1:Y:S02]  /*2b850*/  SHFL.IDX P6, R14, R13, R12, R11 ;  /* 0x0000000c0d0e7389 */ /* 0x00006400000c000b */
[----:B01----:R-:W-:Y:S01]  /*2b860*/  ENDCOLLECTIVE ;  /* 0x000000000000791b */ /* 0x003fe20003800000 */
.L_x_3594:
[----:B------:R-:W-:Y:S05]  /*2b870*/  BSYNC B1 ;  /* 0x0000000000017941 */ /* 0x000fea0003800000 */
.L_x_3593:
[----:B------:R-:W-:Y:S05]  /*2b880*/  BRA `(.L_x_3595) ;  /* 0xffffff7800647947 */ /* 0x000fea000383ffff */
.L_x_3393:
[----:B------:R-:W-:Y:S01]  /*2b890*/  BSSY B1, `(.L_x_3596) ;  /* 0x0000006000017945 */ /* 0x000fe20003800000 */
[----:B------:R-:W-:-:S07]  /*2b8a0*/  IMAD.MOV.U32 R15, RZ, RZ, -0x1 ;  /* 0xffffffffff0f7424 */ /* 0x000fce00078e00ff */
[----:B0-----:R-:W-:Y:S05]  /*2b8b0*/  WARPSYNC.COLLECTIVE R15, `(.L_x_3597) ;  /* 0x000000000f0c7348 */ /* 0x001fea0003c00000 */
[----:B------:R-:W-:Y:S02]  /*2b8c0*/  ELECT P6, UR62, PT ;  /* 0x00000000003e782f */ /* 0x000fe400038c0000 */
[----:B------:R-:W-:Y:S01]  /*2b8d0*/  MOV R14, UR62 ;  /* 0x0000003e000e7c02 */ /* 0x000fe20008000f00 */
[----:B0-----:R-:W-:Y:S10]  /*2b8e0*/  ENDCOLLECTIVE ;  /* 0x000000000000791b */ /* 0x001ff40003800000 */
.L_x_3597:
[----:B------:R-:W-:Y:S05]  /*2b8f0*/  BSYNC B1 ;  /* 0x0000000000017941 */ /* 0x000fea0003800000 */
.L_x_3596:
[----:B------:R-:W-:Y:S05]  /*2b900*/  BRA `(.L_x_3392) ;  /* 0xffffff78005c7947 */ /* 0x000fea000383ffff */
.L_x_3395:
[----:B0-----:R0:W1:Y:S02]  /*2b910*/  SYNCS.PHASECHK.TRANS64.TRYWAIT P0, [R11+URZ+0x33420], R5 ;  /* 0x033420050b0075a7 */ /* 0x001064000800017f */
[----:B-1----:R-:W-:Y:S05]  /*2b920*/  @!P0 NANOSLEEP.SYNCS 0x989680 ;  /* 0x009896800000895d */ /* 0x002fea0003900000 */
[----:B------:R-:W1:Y:S02]  /*2b930*/  @!P0 SYNCS.PHASECHK.TRANS64 P0, [R11+URZ+0x33420], R5 ;  /* 0x033420050b0085a7 */ /* 0x000e64000800007f */
[----:B-1----:R-:W-:Y:S05]  /*2b940*/  @!P0 BRA `(.L_x_3395) ;  /* 0xfffffffc00f08947 */ /* 0x002fea000383ffff */
[----:B------:R-:W-:Y:S05]  /*2b950*/  BRA `(.L_x_3598) ;  /* 0xffffff7800787947 */ /* 0x000fea000383ffff */
.L_x_3399:
[----:B-1----:R1:W2:Y:S02]  /*2b960*/  SYNCS.PHASECHK.TRANS64.TRYWAIT P0, [R7+URZ+0x334a0], R12 ;  /* 0x0334a00c070075a7 */ /* 0x0022a4000800017f */
[----:B--2---:R-:W-:Y:S05]  /*2b970*/  @!P0 NANOSLEEP.SYNCS 0x989680 ;  /* 0x009896800000895d */ /* 0x004fea0003900000 */
[----:B------:R-:W2:Y:S02]  /*2b980*/  @!P0 SYNCS.PHASECHK.TRANS64 P0, [R7+URZ+0x334a0], R12 ;  /* 0x0334a00c070085a7 */ /* 0x000ea4000800007f */
[----:B--2---:R-:W-:Y:S05]  /*2b990*/  @!P0 BRA `(.L_x_3399) ;  /* 0xfffffffc00f08947 */ /* 0x004fea000383ffff */
[----:B------:R-:W-:Y:S05]  /*2b9a0*/  BRA `(.L_x_3599) ;  /* 0xffffff7800987947 */ /* 0x000fea000383ffff */
.L_x_3406:
[----:B0-----:R0:W2:Y:S02]  /*2b9b0*/  SYNCS.PHASECHK.TRANS64.TRYWAIT P0, [R7+URZ+0x334c0], R12 ;  /* 0x0334c00c070075a7 */ /* 0x0010a4000800017f */
[----:B--2---:R-:W-:Y:S05]  /*2b9c0*/  @!P0 NANOSLEEP.SYNCS 0x989680 ;  /* 0x009896800000895d */ /* 0x004fea0003900000 */
[----:B------:R-:W2:Y:S02]  /*2b9d0*/  @!P0 SYNCS.PHASECHK.TRANS64 P0, [R7+URZ+0x334c0], R12 ;  /* 0x0334c00c070085a7 */ /* 0x000ea4000800007f */
[----:B--2---:R-:W-:Y:S05]  /*2b9e0*/  @!P0 BRA `(.L_x_3406) ;  /* 0xfffffffc00f08947 */ /* 0x004fea000383ffff */
[----:B------:R-:W-:Y:S05]  /*2b9f0*/  BRA `(.L_x_3600) ;  /* 0xffffff7c00987947 */ /* 0x000fea000383ffff */
.L_x_3415:
[----:B0-----:R0:W1:Y:S02]  /*2ba00*/  SYNCS.PHASECHK.TRANS64.TRYWAIT P1, [R7+URZ+0x334a0], R6 ;  /* 0x0334a006070075a7 */ /* 0x001064000802017f */
[----:B-1----:R-:W-:Y:S05]  /*2ba10*/  @!P1 NANOSLEEP.SYNCS 0x989680 ;  /* 0x009896800000995d */ /* 0x002fea0003900000 */
[----:B------:R-:W1:Y:S02]  /*2ba20*/  @!P1 SYNCS.PHASECHK.TRANS64 P1, [R7+URZ+0x334a0], R6 ;  /* 0x0334a006070095a7 */ /* 0x000e64000802007f */
[----:B-1----:R-:W-:Y:S05]  /*2ba30*/  @!P1 BRA `(.L_x_3415) ;  /* 0xfffffffc00f09947 */ /* 0x002fea000383ffff */
[----:B------:R-:W-:Y:S05]  /*2ba40*/  BRA `(.L_x_3601) ;  /* 0xffffff8000f07947 */ /* 0x000fea000383ffff */
.L_x_3422:
[----:B-1----:R1:W2:Y:S02]  /*2ba50*/  SYNCS.PHASECHK.TRANS64.TRYWAIT P1, [R7+URZ+0x334c0], R6 ;  /* 0x0334c006070075a7 */ /* 0x0022a4000802017f */
[----:B--2---:R-:W-:Y:S05]  /*2ba60*/  @!P1 NANOSLEEP.SYNCS 0x989680 ;  /* 0x009896800000995d */ /* 0x004fea0003900000 */
[----:B------:R-:W2:Y:S02]  /*2ba70*/  @!P1 SYNCS.PHASECHK.TRANS64 P1, [R7+URZ+0x334c0], R6 ;  /* 0x0334c006070095a7 */ /* 0x000ea4000802007f */
[----:B--2---:R-:W-:Y:S05]  /*2ba80*/  @!P1 BRA `(.L_x_3422) ;  /* 0xfffffffc00f09947 */ /* 0x004fea000383ffff */
[----:B------:R-:W-:Y:S05]  /*2ba90*/  BRA `(.L_x_3602) ;  /* 0xffffff8400e87947 */ /* 0x000fea000383ffff */
.L_x_3439:
[----:B0-----:R-:W0:Y:S01]  /*2baa0*/  S2R R5, SR_TID.X ;  /* 0x0000000000057919 */ /* 0x001e220000002100 */
[----:B------:R-:W-:Y:S01]  /*2bab0*/  BSSY B0, `(.L_x_3603) ;  /* 0x000000a000007945 */ /* 0x000fe20003800000 */
[----:B------:R-:W-:Y:S01]  /*2bac0*/  MOV R12, RZ ;  /* 0x000000ff000c7202 */ /* 0x000fe20000000f00 */
[----:B------:R-:W-:Y:S02]  /*2bad0*/  IMAD.MOV.U32 R11, RZ, RZ, 0x1f ;  /* 0x0000001fff0b7424 */ /* 0x000fe400078e00ff */
[----:B------:R-:W-:Y:S01]  /*2bae0*/  IMAD.MOV.U32 R15, RZ, RZ, -0x1 ;  /* 0xffffffffff0f7424 */ /* 0x000fe200078e00ff */
[----:B0-----:R-:W-:-:S04]  /*2baf0*/  SHF.R.U32.HI R5, RZ, 0x5, R5 ;  /* 0x00000005ff057819 */ /* 0x001fc80000011605 */
[----:B------:R-:W-:-:S05]  /*2bb00*/  LOP3.LUT R5, R5, 0x3, RZ, 0xc0, !PT ;  /* 0x0000000305057812 */ /* 0x000fca00078ec0ff */
[----:B------:R-:W-:-:S07]  /*2bb10*/  IMAD.MOV.U32 R13, RZ, RZ, R5 ;  /* 0x000000ffff0d7224 */ /* 0x000fce00078e0005 */
[----:B------:R-:W-:Y:S05]  /*2bb20*/  WARPSYNC.COLLECTIVE R15, `(.L_x_3604) ;  /* 0x000000000f087348 */ /* 0x000fea0003c00000 */
[----:B------:R0:W1:Y:S02]  /*2bb30*/  SHFL.IDX P6, R14, R13, R12, R11 ;  /* 0x0000000c0d0e7389 */ /* 0x00006400000c000b */
[----:B01----:R-:W-:Y:S01]  /*2bb40*/  ENDCOLLECTIVE ;  /* 0x000000000000791b */ /* 0x003fe20003800000 */
.L_x_3604:
[----:B------:R-:W-:Y:S05]  /*2bb50*/  BSYNC B0 ;  /* 0x0000000000007941 */ /* 0x000fea0003800000 */
.L_x_3603:
[----:B------:R-:W-:Y:S05]  /*2bb60*/  BRA `(.L_x_3605) ;  /* 0xffffff9400fc7947 */ /* 0x000fea000383ffff */
.L_x_3441:
[----:B------:R-:W-:Y:S01]  /*2bb70*/  BSSY B0, `(.L_x_3606) ;  /* 0x0000006000007945 */ /* 0x000fe20003800000 */
[----:B------:R-:W-:-:S07]  /*2bb80*/  IMAD.MOV.U32 R15, RZ, RZ, -0x1 ;  /* 0xffffffffff0f7424 */ /* 0x000fce00078e00ff */
[----:B0-----:R-:W-:Y:S05]  /*2bb90*/  WARPSYNC.COLLECTIVE R15, `(.L_x_3607) ;  /* 0x000000000f0c7348 */ /* 0x001fea0003c00000 */
[----:B------:R-:W-:Y:S02]  /*2bba0*/  ELECT P6, UR62, PT ;  /* 0x00000000003e782f */ /* 0x000fe400038c0000 */
[----:B------:R-:W-:Y:S01]  /*2bbb0*/  MOV R14, UR62 ;  /* 0x0000003e000e7c02 */ /* 0x000fe20008000f00 */
[----:B0-----:R-:W-:Y:S10]  /*2bbc0*/  ENDCOLLECTIVE ;  /* 0x000000000000791b */ /* 0x001ff40003800000 */
.L_x_3607:
[----:B------:R-:W-:Y:S05]  /*2bbd0*/  BSYNC B0 ;  /* 0x0000000000007941 */ /* 0x000fea0003800000 */
.L_x_3606:
[----:B------:R-:W-:Y:S05]  /*2bbe0*/  BRA `(.L_x_3608) ;  /* 0xffffff9400f47947 */ /* 0x000fea000383ffff */
.L_x_3444:
[----:B0-----:R0:W1:Y:S02]  /*2bbf0*/  SYNCS.PHASECHK.TRANS64.TRYWAIT P2, [R6+URZ+0x33480], R8 ;  /* 0x03348008060075a7 */ /* 0x001064000804017f */
[----:B-1----:R-:W-:Y:S05]  /*2bc00*/  @!P2 NANOSLEEP.SYNCS 0x989680 ;  /* 0x009896800000a95d */ /* 0x002fea0003900000 */
[----:B------:R-:W1:Y:S02]  /*2bc10*/  @!P2 SYNCS.PHASECHK.TRANS64 P2, [R6+URZ+0x33480], R8 ;  /* 0x033480080600a5a7 */ /* 0x000e64000804007f */
[----:B-1----:R-:W-:Y:S05]  /*2bc20*/  @!P2 BRA `(.L_x_3444) ;  /* 0xfffffffc00f0a947 */ /* 0x002fea000383ffff */
[----:B------:R-:W-:Y:S05]  /*2bc30*/  BRA `(.L_x_3609) ;  /* 0xffffff9800707947 */ /* 0x000fea000383ffff */
.L_x_3446:
[----:B-1----:R1:W2:Y:S02]  /*2bc40*/  SYNCS.PHASECHK.TRANS64.TRYWAIT P2, [R6+URZ+0x33440], R8 ;  /* 0x03344008060075a7 */ /* 0x0022a4000804017f */
[----:B--2---:R-:W-:Y:S05]  /*2bc50*/  @!P2 NANOSLEEP.SYNCS 0x989680 ;  /* 0x009896800000a95d */ /* 0x004fea0003900000 */
[----:B------:R-:W2:Y:S02]  /*2bc60*/  @!P2 SYNCS.PHASECHK.TRANS64 P2, [R6+URZ+0x33440], R8 ;  /* 0x033440080600a5a7 */ /* 0x000ea4000804007f */
[----:B--2---:R-:W-:Y:S05]  /*2bc70*/  @!P2 BRA `(.L_x_3446) ;  /* 0xfffffffc00f0a947 */ /* 0x004fea000383ffff */
[----:B------:R-:W-:Y:S05]  /*2bc80*/  BRA `(.L_x_3610) ;  /* 0xffffff9800f87947 */ /* 0x000fea000383ffff */
.L_x_3449:
[----:B0-----:R-:W0:Y:S01]  /*2bc90*/  S2R R5, SR_CgaCtaId ;  /* 0x0000000000057919 */ /* 0x001e220000008800 */
[----:B------:R-:W-:-:S04]  /*2bca0*/  MOV R4, 0x400 ;  /* 0x0000040000047802 */ /* 0x000fc80000000f00 */
[----:B0-----:R-:W-:-:S04]  /*2bcb0*/  LEA R4, R5, R4, 0x18 ;  /* 0x0000000405047211 */ /* 0x001fc800078ec0ff */
[----:B------:R0:W1:Y:S03]  /*2bcc0*/  SYNCS.PHASECHK.TRANS64.TRYWAIT P0, [R4+URZ+0x33420], R3 ;  /* 0x03342003040075a7 */ /* 0x000066000800017f */
[----:B-1----:R-:W-:Y:S05]  /*2bcd0*/  @!P0 NANOSLEEP.SYNCS 0x989680 ;  /* 0x009896800000895d */ /* 0x002fea0003900000 */
[----:B------:R-:W1:Y:S02]  /*2bce0*/  @!P0 SYNCS.PHASECHK.TRANS64 P0, [R4+URZ+0x33420], R3 ;  /* 0x03342003040085a7 */ /* 0x000e64000800007f */
[----:B-1----:R-:W-:Y:S05]  /*2bcf0*/  @!P0 BRA `(.L_x_3449) ;  /* 0xfffffffc00e48947 */ /* 0x002fea000383ffff */
[----:B------:R-:W-:Y:S05]  /*2bd00*/  BRA `(.L_x_3611) ;  /* 0xffffffa000287947 */ /* 0x000fea000383ffff */
.L_x_3455:
[----:B-1----:R1:W2:Y:S02]  /*2bd10*/  SYNCS.PHASECHK.TRANS64.TRYWAIT P0, [R5+URZ+0x33480], R4 ;  /* 0x03348004050075a7 */ /* 0x0022a4000800017f */
[----:B--2---:R-:W-:Y:S05]  /*2bd20*/  @!P0 NANOSLEEP.SYNCS 0x989680 ;  /* 0x009896800000895d */ /* 0x004fea0003900000 */
[----:B------:R-:W2:Y:S02]  /*2bd30*/  @!P0 SYNCS.PHASECHK.TRANS64 P0, [R5+URZ+0x33480], R4 ;  /* 0x03348004050085a7 */ /* 0x000ea4000800007f */
[----:B--2---:R-:W-:Y:S05]  /*2bd40*/  @!P0 BRA `(.L_x_3455) ;  /* 0xfffffffc00f08947 */ /* 0x004fea000383ffff */
[----:B------:R-:W-:Y:S05]  /*2bd50*/  BRA `(.L_x_3612) ;  /* 0xffffffa000e47947 */ /* 0x000fea000383ffff */
.L_x_3462:
[----:B0-----:R0:W2:Y:S02]  /*2bd60*/  SYNCS.PHASECHK.TRANS64.TRYWAIT P0, [R5+URZ+0x33440], R4 ;  /* 0x03344004050075a7 */ /* 0x0010a4000800017f */
[----:B--2---:R-:W-:Y:S05]  /*2bd70*/  @!P0 NANOSLEEP.SYNCS 0x989680 ;  /* 0x009896800000895d */ /* 0x004fea0003900000 */
[----:B------:R-:W2:Y:S02]  /*2bd80*/  @!P0 SYNCS.PHASECHK.TRANS64 P0, [R5+URZ+0x33440], R4 ;  /* 0x03344004050085a7 */ /* 0x000ea4000800007f */
[----:B--2---:R-:W-:Y:S05]  /*2bd90*/  @!P0 BRA `(.L_x_3462) ;  /* 0xfffffffc00f08947 */ /* 0x004fea000383ffff */
[----:B------:R-:W-:Y:S05]  /*2bda0*/  BRA `(.L_x_3613) ;  /* 0xffffffa400ec7947 */ /* 0x000fea000383ffff */
.L_x_3470:
[----:B-1----:R1:W2:Y:S02]  /*2bdb0*/  SYNCS.PHASECHK.TRANS64.TRYWAIT P2, [R13+URZ+0x33470], R3 ;  /* 0x033470030d0075a7 */ /* 0x0022a4000804017f */
[----:B--2---:R-:W-:Y:S05]  /*2bdc0*/  @!P2 NANOSLEEP.SYNCS 0x989680 ;  /* 0x009896800000a95d */ /* 0x004fea0003900000 */
[----:B------:R-:W2:Y:S02]  /*2bdd0*/  @!P2 SYNCS.PHASECHK.TRANS64 P2, [R13+URZ+0x33470], R3 ;  /* 0x033470030d00a5a7 */ /* 0x000ea4000804007f */
[----:B--2---:R-:W-:Y:S05]  /*2bde0*/  @!P2 BRA `(.L_x_3470) ;  /* 0xfffffffc00f0a947 */ /* 0x004fea000383ffff */
[----:B------:R-:W-:Y:S05]  /*2bdf0*/  BRA `(.L_x_3614) ;  /* 0xffffffac000c7947 */ /* 0x000fea000383ffff */
.L_x_3472:
[----:B-1----:R1:W2:Y:S02]  /*2be00*/  SYNCS.PHASECHK.TRANS64.TRYWAIT P2, [R13+URZ+0x33460], R4 ;  /* 0x033460040d0075a7 */ /* 0x0022a4000804017f */
[----:B--2---:R-:W-:Y:S05]  /*2be10*/  @!P2 NANOSLEEP.SYNCS 0x989680 ;  /* 0x009896800000a95d */ /* 0x004fea0003900000 */
[----:B------:R-:W2:Y:S02]  /*2be20*/  @!P2 SYNCS.PHASECHK.TRANS64 P2, [R13+URZ+0x33460], R4 ;  /* 0x033460040d00a5a7 */ /* 0x000ea4000804007f */
[----:B--2---:R-:W-:Y:S05]  /*2be30*/  @!P2 BRA `(.L_x_3472) ;  /* 0xfffffffc00f0a947 */ /* 0x004fea000383ffff */
[----:B------:R-:W-:Y:S05]  /*2be40*/  BRA `(.L_x_3615) ;  /* 0xffffffac00147947 */ /* 0x000fea000383ffff */
.L_x_3479:
[----:B0-----:R0:W1:Y:S02]  /*2be50*/  SYNCS.PHASECHK.TRANS64.TRYWAIT P0, [R0+URZ+0x33470], R3 ;  /* 0x03347003000075a7 */ /* 0x001064000800017f */
[----:B-1----:R-:W-:Y:S05]  /*2be60*/  @!P0 NANOSLEEP.SYNCS 0x989680 ;  /* 0x009896800000895d */ /* 0x002fea0003900000 */
[----:B------:R-:W1:Y:S02]  /*2be70*/  @!P0 SYNCS.PHASECHK.TRANS64 P0, [R0+URZ+0x33470], R3 ;  /* 0x03347003000085a7 */ /* 0x000e64000800007f */
[----:B-1----:R-:W-:Y:S05]  /*2be80*/  @!P0 BRA `(.L_x_3479) ;  /* 0xfffffffc00f08947 */ /* 0x002fea000383ffff */
[----:B------:R-:W-:Y:S05]  /*2be90*/  BRA `(.L_x_3616) ;  /* 0xffffffb800f47947 */ /* 0x000fea000383ffff */
.L_x_3481:
[----:B0-----:R0:W1:Y:S02]  /*2bea0*/  SYNCS.PHASECHK.TRANS64.TRYWAIT P0, [R0+URZ+0x33460], R3 ;  /* 0x03346003000075a7 */ /* 0x001064000800017f */
[----:B-1----:R-:W-:Y:S05]  /*2beb0*/  @!P0 NANOSLEEP.SYNCS 0x989680 ;  /* 0x009896800000895d */ /* 0x002fea0003900000 */
[----:B------:R-:W1:Y:S02]  /*2bec0*/  @!P0 SYNCS.PHASECHK.TRANS64 P0, [R0+URZ+0x33460], R3 ;  /* 0x03346003000085a7 */ /* 0x000e64000800007f */
[----:B-1----:R-:W-:Y:S05]  /*2bed0*/  @!P0 BRA `(.L_x_3481) ;  /* 0xfffffffc00f08947 */ /* 0x002fea000383ffff */
[----:B------:R-:W-:Y:S05]  /*2bee0*/  BRA `(.L_x_3617) ;  /* 0xffffffb800fc7947 */ /* 0x000fea000383ffff */
.L_x_3485:
[----:B-1----:R-:W2:Y:S01]  /*2bef0*/  LDL R3, [R1] ;  /* 0x0000000001037983 */ /* 0x002ea20000100800 */
[----:B------:R-:W-:Y:S01]  /*2bf00*/  BSSY B0, `(.L_x_3618) ;  /* 0x0000008000007945 */ /* 0x000fe20003800000 */
[----:B------:R-:W-:Y:S01]  /*2bf10*/  IMAD.MOV.U32 R12, RZ, RZ, RZ ;  /* 0x000000ffff0c7224 */ /* 0x000fe200078e00ff */
[----:B------:R-:W-:Y:S01]  /*2bf20*/  MOV R11, 0x1f ;  /* 0x0000001f000b7802 */ /* 0x000fe20000000f00 */
[----:B------:R-:W-:Y:S02]  /*2bf30*/  IMAD.MOV.U32 R15, RZ, RZ, -0x1 ;  /* 0xffffffffff0f7424 */ /* 0x000fe400078e00ff */
[----:B--2---:R-:W-:-:S07]  /*2bf40*/  IMAD.MOV.U32 R13, RZ, RZ, R3 ;  /* 0x000000ffff0d7224 */ /* 0x004fce00078e0003 */
[----:B------:R-:W-:Y:S05]  /*2bf50*/  WARPSYNC.COLLECTIVE R15, `(.L_x_3619) ;  /* 0x000000000f087348 */ /* 0x000fea0003c00000 */
[----:B------:R0:W1:Y:S02]  /*2bf60*/  SHFL.IDX P6, R14, R13, R12, R11 ;  /* 0x0000000c0d0e7389 */ /* 0x00006400000c000b */
[----:B01----:R-:W-:Y:S01]  /*2bf70*/  ENDCOLLECTIVE ;  /* 0x000000000000791b */ /* 0x003fe20003800000 */
.L_x_3619:
[----:B------:R-:W-:Y:S05]  /*2bf80*/  BSYNC B0 ;  /* 0x0000000000007941 */ /* 0x000fea0003800000 */
.L_x_3618:
[----:B------:R0:W5:Y:S01]  /*2bf90*/  LDL R2, [R1+0xc] ;  /* 0x00000c0001027983 */ /* 0x0001620000100800 */
[----:B------:R-:W-:Y:S01]  /*2bfa0*/  IMAD.MOV.U32 R13, RZ, RZ, R3 ;  /* 0x000000ffff0d7224 */ /* 0x000fe200078e0003 */
[----:B------:R-:W-:Y:S01]  /*2bfb0*/  MOV R15, 0xffffffff ;  /* 0xffffffff000f7802 */ /* 0x000fe20000000f00 */
[----:B------:R-:W-:Y:S02]  /*2bfc0*/  IMAD.MOV.U32 R12, RZ, RZ, 0x1 ;  /* 0x00000001ff0c7424 */ /* 0x000fe400078e00ff */
[----:B------:R-:W-:Y:S02]  /*2bfd0*/  IMAD.MOV.U32 R11, RZ, RZ, 0x1f ;  /* 0x0000001fff0b7424 */ /* 0x000fe400078e00ff */
[----:B------:R-:W-:-:S07]  /*2bfe0*/  IMAD.MOV.U32 R0, RZ, RZ, R14 ;  /* 0x000000ffff007224 */ /* 0x000fce00078e000e */
[----:B0----5:R-:W-:Y:S05]  /*2bff0*/  WARPSYNC.COLLECTIVE R15, `(.L_x_3620) ;  /* 0x000000000f087348 */ /* 0x021fea0003c00000 */
[----:B------:R1:W2:Y:S02]  /*2c000*/  SHFL.IDX P6, R14, R13, R12, R11 ;  /* 0x0000000c0d0e7389 */ /* 0x0002a400000c000b */
[----:B012--5:R-:W-:Y:S01]  /*2c010*/  ENDCOLLECTIVE ;  /* 0x000000000000791b */ /* 0x027fe20003800000 */
.L_x_3620:
[----:B------:R-:W-:Y:S01]  /*2c020*/  ULDC UR4, c[0x0][0xc14] ;  /* 0x0003050000047ab9 */ /* 0x000fe20000000800 */
[----:B------:R-:W-:Y:S01]  /*2c030*/  IMAD.IADD R5, R2, 0x1, R9 ;  /* 0x0000000102057824 */ /* 0x000fe200078e0209 */
[----:B------:R-:W-:Y:S01]  /*2c040*/  MOV R11, RZ ;  /* 0x000000ff000b7202 */ /* 0x000fe20000000f00 */
[----:B------:R-:W-:-:S03]  /*2c050*/  IMAD.MOV.U32 R4, RZ, RZ, R14 ;  /* 0x000000ffff047224 */ /* 0x000fc600078e000e */
        /* <DEDUP_REMOVED lines=15> */
.L_x_3621:
[----:B------:R-:W-:Y:S01]  /*2c150*/  IMAD.MOV.U32 R12, RZ, RZ, 0x2 ;  /* 0x00000002ff0c7424 */ /* 0x000fe200078e00ff */
[----:B------:R-:W-:-:S05]  /*2c160*/  SEL R5, R14, RZ, P1 ;  /* 0x000000ff0e057207 */ /* 0x000fca0000800000 */
[----:B------:R-:W-:-:S04]  /*2c170*/  IMAD.IADD R5, R2, 0x1, R5 ;  /* 0x0000000102057824 */ /* 0x000fc800078e0205 */
[----:B------:R-:W-:-:S07]  /*2c180*/  IMAD.MOV.U32 R13, RZ, RZ, R5 ;  /* 0x000000ffff0d7224 */ /* 0x000fce00078e0005 */
[----:B------:R-:W-:Y:S05]  /*2c190*/  WARPSYNC.COLLECTIVE R15, `(.L_x_3622) ;  /* 0x000000000f087348 */ /* 0x000fea0003c00000 */
[----:B------:R0:W1:Y:S02]  /*2c1a0*/  SHFL.UP P6, R14, R13, R12, R11 ;  /* 0x0400000c0d0e7389 */ /* 0x00006400000c000b */
[----:B01----:R-:W-:Y:S01]  /*2c1b0*/  ENDCOLLECTIVE ;  /* 0x000000000000791b */ /* 0x003fe20003800000 */
.L_x_3622:
[----:B------:R-:W-:Y:S02]  /*2c1c0*/  MOV R12, 0x4 ;  /* 0x00000004000c7802 */ /* 0x000fe40000000f00 */
[----:B------:R-:W-:-:S05]  /*2c1d0*/  SEL R6, R14, RZ, P2 ;  /* 0x000000ff0e067207 */ /* 0x000fca0001000000 */
[----:B------:R-:W-:-:S04]  /*2c1e0*/  IMAD.IADD R6, R5, 0x1, R6 ;  /* 0x0000000105067824 */ /* 0x000fc800078e0206 */
[----:B------:R-:W-:-:S07]  /*2c1f0*/  IMAD.MOV.U32 R13, RZ, RZ, R6 ;  /* 0x000000ffff0d7224 */ /* 0x000fce00078e0006 */
[----:B------:R-:W-:Y:S05]  /*2c200*/  WARPSYNC.COLLECTIVE R15, `(.L_x_3623) ;  /* 0x000000000f087348 */ /* 0x000fea0003c00000 */
[----:B------:R0:W1:Y:S02]  /*2c210*/  SHFL.UP P6, R14, R13, R12, R11 ;  /* 0x0400000c0d0e7389 */ /* 0x00006400000c000b */
[----:B01----:R-:W-:Y:S01]  /*2c220*/  ENDCOLLECTIVE ;  /* 0x000000000000791b */ /* 0x003fe20003800000 */
.L_x_3623:
[----:B------:R-:W-:Y:S01]  /*2c230*/  IMAD.MOV.U32 R12, RZ, RZ, 0x8 ;  /* 0x00000008ff0c7424 */ /* 0x000fe200078e00ff */
[----:B------:R-:W-:-:S05]  /*2c240*/  SEL R7, R14, RZ, P3 ;  /* 0x000000ff0e077207 */ /* 0x000fca0001800000 */
[----:B------:R-:W-:-:S04]  /*2c250*/  IMAD.IADD R7, R6, 0x1, R7 ;  /* 0x0000000106077824 */ /* 0x000fc800078e0207 */
[----:B------:R-:W-:-:S07]  /*2c260*/  IMAD.MOV.U32 R13, RZ, RZ, R7 ;  /* 0x000000ffff0d7224 */ /* 0x000fce00078e0007 */
[----:B------:R-:W-:Y:S05]  /*2c270*/  WARPSYNC.COLLECTIVE R15, `(.L_x_3624) ;  /* 0x000000000f087348 */ /* 0x000fea0003c00000 */
[----:B------:R0:W1:Y:S02]  /*2c280*/  SHFL.UP P6, R14, R13, R12, R11 ;  /* 0x0400000c0d0e7389 */ /* 0x00006400000c000b */
[----:B01----:R-:W-:Y:S01]  /*2c290*/  ENDCOLLECTIVE ;  /* 0x000000000000791b */ /* 0x003fe20003800000 */
.L_x_3624:
[----:B------:R-:W-:Y:S02]  /*2c2a0*/  MOV R12, 0x10 ;  /* 0x00000010000c7802 */ /* 0x000fe40000000f00 */
[----:B------:R-:W-:-:S05]  /*2c2b0*/  SEL R14, R14, RZ, P4 ;  /* 0x000000ff0e0e7207 */ /* 0x000fca0002000000 */
[----:B------:R-:W-:-:S04]  /*2c2c0*/  IMAD.IADD R5, R7, 0x1, R14 ;  /* 0x0000000107057824 */ /* 0x000fc800078e020e */
[----:B------:R-:W-:-:S07]  /*2c2d0*/  IMAD.MOV.U32 R13, RZ, RZ, R5 ;  /* 0x000000ffff0d7224 */ /* 0x000fce00078e0005 */
[----:B------:R-:W-:Y:S05]  /*2c2e0*/  WARPSYNC.COLLECTIVE R15, `(.L_x_3625) ;  /* 0x000000000f087348 */ /* 0x000fea0003c00000 */
[----:B------:R0:W1:Y:S02]  /*2c2f0*/  SHFL.UP P6, R14, R13, R12, R11 ;  /* 0x0400000c0d0e7389 */ /* 0x00006400000c000b */
[----:B01----:R-:W-:Y:S01]  /*2c300*/  ENDCOLLECTIVE ;  /* 0x000000000000791b */ /* 0x003fe20003800000 */
.L_x_3625:
[----:B------:R-:W-:Y:S02]  /*2c310*/  IMAD.MOV.U32 R12, RZ, RZ, 0x1f ;  /* 0x0000001fff0c7424 */ /* 0x000fe400078e00ff */
[----:B------:R-:W-:Y:S01]  /*2c320*/  IMAD.MOV.U32 R11, RZ, RZ, 0x1f ;  /* 0x0000001fff0b7424 */ /* 0x000fe200078e00ff */
[----:B------:R-:W-:-:S05]  /*2c330*/  SEL R14, R14, RZ, P5 ;  /* 0x000000ff0e0e7207 */ /* 0x000fca0002800000 */
[----:B------:R-:W-:-:S04]  /*2c340*/  IMAD.IADD R3, R5, 0x1, R14 ;  /* 0x0000000105037824 */ /* 0x000fc800078e020e */
[----:B------:R-:W-:-:S07]  /*2c350*/  IMAD.MOV.U32 R13, RZ, RZ, R3 ;  /* 0x000000ffff0d7224 */ /* 0x000fce00078e0003 */
[----:B------:R-:W-:Y:S05]  /*2c360*/  WARPSYNC.COLLECTIVE R15, `(.L_x_3626) ;  /* 0x000000000f087348 */ /* 0x000fea0003c00000 */
[----:B------:R0:W1:Y:S02]  /*2c370*/  SHFL.IDX P6, R14, R13, R12, R11 ;  /* 0x0000000c0d0e7389 */ /* 0x00006400000c000b */
[----:B01----:R-:W-:Y:S01]  /*2c380*/  ENDCOLLECTIVE ;  /* 0x000000000000791b */ /* 0x003fe20003800000 */
.L_x_3626:
[----:B------:R-:W-:Y:S05]  /*2c390*/  BRA `(.L_x_3627) ;  /* 0xffffffc400c07947 */ /* 0x000fea000383ffff */
.L_x_3490:
[----:B------:R-:W-:Y:S01]  /*2c3a0*/  BSSY B0, `(.L_x_3628) ;  /* 0x0000008000007945 */ /* 0x000fe20003800000 */
[----:B-----5:R-:W-:Y:S01]  /*2c3b0*/  IMAD.MOV.U32 R13, RZ, RZ, R2 ;  /* 0x000000ffff0d7224 */ /* 0x020fe200078e0002 */
[----:B------:R-:W-:Y:S01]  /*2c3c0*/  MOV R12, 0x1 ;  /* 0x00000001000c7802 */ /* 0x000fe20000000f00 */
[----:B------:R-:W-:Y:S02]  /*2c3d0*/  IMAD.MOV.U32 R11, RZ, RZ, RZ ;  /* 0x000000ffff0b7224 */ /* 0x000fe400078e00ff */
[----:B------:R-:W-:-:S07]  /*2c3e0*/  IMAD.MOV.U32 R15, RZ, RZ, -0x1 ;  /* 0xffffffffff0f7424 */ /* 0x000fce00078e00ff */
[----:B0-----:R-:W-:Y:S05]  /*2c3f0*/  WARPSYNC.COLLECTIVE R15, `(.L_x_3629) ;  /* 0x000000000f087348 */ /* 0x001fea0003c00000 */
[----:B------:R1:W2:Y:S02]  /*2c400*/  SHFL.UP P6, R14, R13, R12, R11 ;  /* 0x0400000c0d0e7389 */ /* 0x0002a400000c000b */
[----:B012---:R-:W-:Y:S01]  /*2c410*/  ENDCOLLECTIVE ;  /* 0x000000000000791b */ /* 0x007fe20003800000 */
.L_x_3629:
[----:B------:R-:W-:Y:S05]  /*2c420*/  BSYNC B0 ;  /* 0x0000000000007941 */ /* 0x000fea0003800000 */
.L_x_3628:
[----:B------:R-:W-:Y:S01]  /*2c430*/  SEL R13, R14, RZ, P1 ;  /* 0x000000ff0e0d7207 */ /* 0x000fe20000800000 */
[----:B------:R-:W-:Y:S01]  /*2c440*/  IMAD.MOV.U32 R12, RZ, RZ, 0x2 ;  /* 0x00000002ff0c7424 */ /* 0x000fe200078e00ff */
[----:B------:R-:W-:Y:S01]  /*2c450*/  MOV R15, 0xffffffff ;  /* 0xffffffff000f7802 */ /* 0x000fe20000000f00 */
[----:B------:R-:W-:Y:S02]  /*2c460*/  IMAD.MOV.U32 R11, RZ, RZ, RZ ;  /* 0x000000ffff0b7224 */ /* 0x000fe400078e00ff */
[----:B------:R-:W-:-:S07]  /*2c470*/  IMAD.IADD R13, R2, 0x1, R13 ;  /* 0x00000001020d7824 */ /* 0x000fce00078e020d */
[----:B------:R-:W-:Y:S05]  /*2c480*/  WARPSYNC.COLLECTIVE R15, `(.L_x_3630) ;  /* 0x000000000f087348 */ /* 0x000fea0003c00000 */
[----:B------:R0:W1:Y:S02]  /*2c490*/  SHFL.UP P6, R14, R13, R12, R11 ;  /* 0x0400000c0d0e7389 */ /* 0x00006400000c000b */
[----:B01----:R-:W-:Y:S01]  /*2c4a0*/  ENDCOLLECTIVE ;  /* 0x000000000000791b */ /* 0x003fe20003800000 */
.L_x_3630:
[----:B------:R-:W-:Y:S01]  /*2c4b0*/  IMAD.MOV.U32 R12, RZ, RZ, 0x4 ;  /* 0x00000004ff0c7424 */ /* 0x000fe200078e00ff */
[----:B------:R-:W-:-:S05]  /*2c4c0*/  SEL R14, R14, RZ, P2 ;  /* 0x000000ff0e0e7207 */ /* 0x000fca0001000000 */
[----:B------:R-:W-:-:S04]  /*2c4d0*/  IMAD.IADD R5, R13, 0x1, R14 ;  /* 0x000000010d057824 */ /* 0x000fc800078e020e */
[----:B------:R-:W-:-:S07]  /*2c4e0*/  IMAD.MOV.U32 R13, RZ, RZ, R5 ;  /* 0x000000ffff0d7224 */ /* 0x000fce00078e0005 */
[----:B------:R-:W-:Y:S05]  /*2c4f0*/  WARPSYNC.COLLECTIVE R15, `(.L_x_3631) ;  /* 0x000000000f087348 */ /* 0x000fea0003c00000 */
[----:B------:R0:W1:Y:S02]  /*2c500*/  SHFL.UP P6, R14, R13, R12, R11 ;  /* 0x0400000c0d0e7389 */ /* 0x00006400000c000b */
[----:B01----:R-:W-:Y:S01]  /*2c510*/  ENDCOLLECTIVE ;  /* 0x000000000000791b */ /* 0x003fe20003800000 */
.L_x_3631:
[----:B------:R-:W-:Y:S02]  /*2c520*/  MOV R12, 0x8 ;  /* 0x00000008000c7802 */ /* 0x000fe40000000f00 */
[----:B------:R-:W-:-:S05]  /*2c530*/  SEL R6, R14, RZ, P3 ;  /* 0x000000ff0e067207 */ /* 0x000fca0001800000 */
[----:B------:R-:W-:-:S04]  /*2c540*/  IMAD.IADD R6, R5, 0x1, R6 ;  /* 0x0000000105067824 */ /* 0x000fc800078e0206 */
[----:B------:R-:W-:-:S07]  /*2c550*/  IMAD.MOV.U32 R13, RZ, RZ, R6 ;  /* 0x000000ffff0d7224 */ /* 0x000fce00078e0006 */
[----:B------:R-:W-:Y:S05]  /*2c560*/  WARPSYNC.COLLECTIVE R15, `(.L_x_3632) ;  /* 0x000000000f087348 */ /* 0x000fea0003c00000 */
[----:B------:R0:W1:Y:S02]  /*2c570*/  SHFL.UP P6, R14, R13, R12, R11 ;  /* 0x0400000c0d0e7389 */ /* 0x00006400000c000b */
[----:B01----:R-:W-:Y:S01]  /*2c580*/  ENDCOLLECTIVE ;  /* 0x000000000000791b */ /* 0x003fe20003800000 */
.L_x_3632:
[----:B------:R-:W-:Y:S01]  /*2c590*/  IMAD.MOV.U32 R12, RZ, RZ, 0x10 ;  /* 0x00000010ff0c7424 */ /* 0x000fe200078e00ff */
[----:B------:R-:W-:-:S05]  /*2c5a0*/  SEL R7, R14, RZ, P4 ;  /* 0x000000ff0e077207 */ /* 0x000fca0002000000 */
[----:B------:R-:W-:-:S04]  /*2c5b0*/  IMAD.IADD R7, R6, 0x1, R7 ;  /* 0x0000000106077824 */ /* 0x000fc800078e0207 */
[----:B------:R-:W-:-:S07]  /*2c5c0*/  IMAD.MOV.U32 R13, RZ, RZ, R7 ;  /* 0x000000ffff0d7224 */ /* 0x000fce00078e0007 */
[----:B------:R-:W-:Y:S05]  /*2c5d0*/  WARPSYNC.COLLECTIVE R15, `(.L_x_3633) ;  /* 0x000000000f087348 */ /* 0x000fea0003c00000 */
[----:B------:R0:W1:Y:S02]  /*2c5e0*/  SHFL.UP P6, R14, R13, R12, R11 ;  /* 0x0400000c0d0e7389 */ /* 0x00006400000c000b */
[----:B01----:R-:W-:Y:S01]  /*2c5f0*/  ENDCOLLECTIVE ;  /* 0x000000000000791b */ /* 0x003fe20003800000 */
.L_x_3633:
[----:B------:R-:W-:Y:S01]  /*2c600*/  MOV R12, 0x1f ;  /* 0x0000001f000c7802 */ /* 0x000fe20000000f00 */
[----:B------:R-:W-:Y:S01]  /*2c610*/  IMAD.MOV.U32 R11, RZ, RZ, 0x1f ;  /* 0x0000001fff0b7424 */ /* 0x000fe200078e00ff */
[----:B------:R-:W-:-:S05]  /*2c620*/  SEL R14, R14, RZ, P5 ;  /* 0x000000ff0e0e7207 */ /* 0x000fca0002800000 */
[----:B------:R-:W-:-:S04]  /*2c630*/  IMAD.IADD R3, R7, 0x1, R14 ;  /* 0x0000000107037824 */ /* 0x000fc800078e020e */
[----:B------:R-:W-:-:S07]  /*2c640*/  IMAD.MOV.U32 R13, RZ, RZ, R3 ;  /* 0x000000ffff0d7224 */ /* 0x000fce00078e0003 */
[----:B------:R-:W-:Y:S05]  /*2c650*/  WARPSYNC.COLLECTIVE R15, `(.L_x_3634) ;  /* 0x000000000f087348 */ /* 0x000fea0003c00000 */
[----:B------:R0:W1:Y:S02]  /*2c660*/  SHFL.IDX P6, R14, R13, R12, R11 ;  /* 0x0000000c0d0e7389 */ /* 0x00006400000c000b */
[----:B01----:R-:W-:Y:S01]  /*2c670*/  ENDCOLLECTIVE ;  /* 0x000000000000791b */ /* 0x003fe20003800000 */
.L_x_3634:
[----:B------:R-:W-:Y:S05]  /*2c680*/  BRA `(.L_x_3635) ;  /* 0xffffffc400a87947 */ /* 0x000fea000383ffff */
.L_x_3492:
[----:B------:R-:W-:Y:S01]  /*2c690*/  BSSY B0, `(.L_x_3636) ;  /* 0x0000006000007945 */ /* 0x000fe20003800000 */
[----:B------:R-:W-:Y:S01]  /*2c6a0*/  PLOP3.LUT P6, PT, P6, PT, PT, 0x8, 0x0 ;  /* 0x000000000000781c */ /* 0x000fe200037ce170 */
[----:B------:R-:W-:-:S12]  /*2c6b0*/  IMAD.MOV.U32 R15, RZ, RZ, -0x1 ;  /* 0xffffffffff0f7424 */ /* 0x000fd800078e00ff */
[----:B0-----:R-:W-:Y:S05]  /*2c6c0*/  WARPSYNC.COLLECTIVE R15, `(.L_x_3637) ;  /* 0x000000000f087348 */ /* 0x001fea0003c00000 */
[----:B------:R-:W-:Y:S01]  /*2c6d0*/  VOTE.ANY R14, PT, P6 ;  /* 0x00000000000e7806 */ /* 0x000fe200030e0100 */
[----:B0-----:R-:W-:Y:S06]  /*2c6e0*/  ENDCOLLECTIVE ;  /* 0x000000000000791b */ /* 0x001fec0003800000 */
.L_x_3637:
[----:B------:R-:W-:Y:S05]  /*2c6f0*/  BSYNC B0 ;  /* 0x0000000000007941 */ /* 0x000fea0003800000 */
.L_x_3636:
[----:B------:R-:W-:Y:S01]  /*2c700*/  IMAD.MOV.U32 R6, RZ, RZ, R14 ;  /* 0x000000ffff067224 */ /* 0x000fe200078e000e */
[----:B------:R-:W-:Y:S01]  /*2c710*/  MOV R11, 0x1f ;  /* 0x0000001f000b7802 */ /* 0x000fe20000000f00 */
[----:B------:R-:W-:Y:S02]  /*2c720*/  IMAD.MOV.U32 R13, RZ, RZ, R2 ;  /* 0x000000ffff0d7224 */ /* 0x000fe400078e0002 */
[----:B------:R-:W0:Y:S01]  /*2c730*/  POPC R4, R6 ;  /* 0x0000000600047309 */ /* 0x000e220000000000 */
[----:B------:R-:W-:Y:S02]  /*2c740*/  IMAD.MOV.U32 R15, RZ, RZ, -0x1 ;  /* 0xffffffffff0f7424 */ /* 0x000fe400078e00ff */
[----:B0-----:R-:W-:-:S07]  /*2c750*/  IMAD.MOV.U32 R12, RZ, RZ, R4 ;  /* 0x000000ffff0c7224 */ /* 0x001fce00078e0004 */
[----:B------:R-:W-:Y:S05]  /*2c760*/  WARPSYNC.COLLECTIVE R15, `(.L_x_3638) ;  /* 0x000000000f087348 */ /* 0x000fea0003c00000 */
[----:B------:R0:W1:Y:S02]  /*2c770*/  SHFL.IDX P6, R14, R13, R12, R11 ;  /* 0x0000000c0d0e7389 */ /* 0x00006400000c000b */
[----:B01----:R-:W-:Y:S01]  /*2c780*/  ENDCOLLECTIVE ;  /* 0x000000000000791b */ /* 0x003fe20003800000 */
.L_x_3638:
[----:B------:R-:W-:Y:S01]  /*2c790*/  IMAD.MOV.U32 R5, RZ, RZ, R14 ;  /* 0x000000ffff057224 */ /* 0x000fe200078e000e */
[----:B------:R-:W-:Y:S06]  /*2c7a0*/  BRA `(.L_x_3639) ;  /* 0xffffffc400987947 */ /* 0x000fec000383ffff */
.L_x_3494:
[----:B------:R-:W-:Y:S01]  /*2c7b0*/  BSSY B0, `(.L_x_3640) ;  /* 0x0000007000007945 */ /* 0x000fe20003800000 */
[----:B------:R-:W-:Y:S02]  /*2c7c0*/  IMAD.MOV.U32 R13, RZ, RZ, R3 ;  /* 0x000000ffff0d7224 */ /* 0x000fe400078e0003 */
[----:B------:R-:W-:Y:S02]  /*2c7d0*/  IMAD.MOV.U32 R11, RZ, RZ, 0x1f ;  /* 0x0000001fff0b7424 */ /* 0x000fe400078e00ff */
[----:B------:R-:W-:-:S07]  /*2c7e0*/  IMAD.MOV.U32 R15, RZ, RZ, -0x1 ;  /* 0xffffffffff0f7424 */ /* 0x000fce00078e00ff */
[----:B012---:R-:W-:Y:S05]  /*2c7f0*/  WARPSYNC.COLLECTIVE R15, `(.L_x_3641) ;  /* 0x000000000f087348 */ /* 0x007fea0003c00000 */
[----:B------:R3:W4:Y:S02]  /*2c800*/  SHFL.IDX P6, R14, R13, R12, R11 ;  /* 0x0000000c0d0e7389 */ /* 0x00072400000c000b */
[----:B01234-:R-:W-:Y:S01]  /*2c810*/  ENDCOLLECTIVE ;  /* 0x000000000000791b */ /* 0x01ffe20003800000 */
.L_x_3641:
[----:B------:R-:W-:Y:S05]  /*2c820*/  BSYNC B0 ;  /* 0x0000000000007941 */ /* 0x000fea0003800000 */
.L_x_3640:
[----:B------:R-:W-:Y:S05]  /*2c830*/  BRA `(.L_x_3493) ;  /* 0xffffffc400907947 */ /* 0x000fea000383ffff */
.L_x_3498:
[----:B0-----:R0:W1:Y:S02]  /*2c840*/  SYNCS.PHASECHK.TRANS64.TRYWAIT P0, [R3+URZ+0x33420], R0 ;  /* 0x03342000030075a7 */ /* 0x001064000800017f */
[----:B-1----:R-:W-:Y:S05]  /*2c850*/  @!P0 NANOSLEEP.SYNCS 0x989680 ;  /* 0x009896800000895d */ /* 0x002fea0003900000 */
[----:B------:R-:W1:Y:S02]  /*2c860*/  @!P0 SYNCS.PHASECHK.TRANS64 P0, [R3+URZ+0x33420], R0 ;  /* 0x03342000030085a7 */ /* 0x000e64000800007f */
[----:B-1----:R-:W-:Y:S05]  /*2c870*/  @!P0 BRA `(.L_x_3498) ;  /* 0xfffffffc00f08947 */ /* 0x002fea000383ffff */
[----:B------:R-:W-:Y:S05]  /*2c880*/  BRA `(.L_x_3642) ;  /* 0xffffffc800b47947 */ /* 0x000fea000383ffff */
.L_x_3499:
[----:B------:R-:W1:Y:S01]  /*2c890*/  S2R R2, SR_TID.X ;  /* 0x0000000000027919 */ /* 0x000e620000002100 */
[----:B------:R-:W-:Y:S01]  /*2c8a0*/  BSSY B0, `(.L_x_3643) ;  /* 0x000000a000007945 */ /* 0x000fe20003800000 */
[----:B------:R-:W-:Y:S02]  /*2c8b0*/  IMAD.MOV.U32 R12, RZ, RZ, RZ ;  /* 0x000000ffff0c7224 */ /* 0x000fe400078e00ff */
[----:B------:R-:W-:Y:S02]  /*2c8c0*/  IMAD.MOV.U32 R11, RZ, RZ, 0x1f ;  /* 0x0000001fff0b7424 */ /* 0x000fe400078e00ff */
[----:B------:R-:W-:Y:S01]  /*2c8d0*/  IMAD.MOV.U32 R15, RZ, RZ, -0x1 ;  /* 0xffffffffff0f7424 */ /* 0x000fe200078e00ff */
[----:B-1----:R-:W-:-:S04]  /*2c8e0*/  SHF.R.U32.HI R2, RZ, 0x5, R2 ;  /* 0x00000005ff027819 */ /* 0x002fc80000011602 */
[----:B------:R-:W-:-:S04]  /*2c8f0*/  LOP3.LUT R2, R2, 0x3, RZ, 0xc0, !PT ;  /* 0x0000000302027812 */ /* 0x000fc800078ec0ff */
[----:B------:R-:W-:-:S07]  /*2c900*/  MOV R13, R2 ;  /* 0x00000002000d7202 */ /* 0x000fce0000000f00 */
[----:B0-----:R-:W-:Y:S05]  /*2c910*/  WARPSYNC.COLLECTIVE R15, `(.L_x_3644) ;  /* 0x000000000f087348 */ /* 0x001fea0003c00000 */
[----:B------:R1:W2:Y:S02]  /*2c920*/  SHFL.IDX P6, R14, R13, R12, R11 ;  /* 0x0000000c0d0e7389 */ /* 0x0002a400000c000b */
[----:B012---:R-:W-:Y:S01]  /*2c930*/  ENDCOLLECTIVE ;  /* 0x000000000000791b */ /* 0x007fe20003800000 */
.L_x_3644:
[----:B------:R-:W-:Y:S05]  /*2c940*/  BSYNC B0 ;  /* 0x0000000000007941 */ /* 0x000fea0003800000 */
.L_x_3643:
[----:B------:R-:W-:Y:S05]  /*2c950*/  BRA `(.L_x_3645) ;  /* 0xffffffc8009c7947 */ /* 0x000fea000383ffff */
.L_x_3500:
[----:B------:R-:W-:Y:S01]  /*2c960*/  BSSY B0, `(.L_x_3646) ;  /* 0x0000006000007945 */ /* 0x000fe20003800000 */
[----:B------:R-:W-:-:S07]  /*2c970*/  IMAD.MOV.U32 R15, RZ, RZ, -0x1 ;  /* 0xffffffffff0f7424 */ /* 0x000fce00078e00ff */
[----:B0-----:R-:W-:Y:S05]  /*2c980*/  WARPSYNC.COLLECTIVE R15, `(.L_x_3647) ;  /* 0x000000000f0c7348 */ /* 0x001fea0003c00000 */
[----:B------:R-:W-:Y:S02]  /*2c990*/  ELECT P6, UR62, PT ;  /* 0x00000000003e782f */ /* 0x000fe400038c0000 */
[----:B------:R-:W-:Y:S01]  /*2c9a0*/  MOV R14, UR62 ;  /* 0x0000003e000e7c02 */ /* 0x000fe20008000f00 */
[----:B0-----:R-:W-:Y:S10]  /*2c9b0*/  ENDCOLLECTIVE ;  /* 0x000000000000791b */ /* 0x001ff40003800000 */
.L_x_3647:
[----:B------:R-:W-:Y:S05]  /*2c9c0*/  BSYNC B0 ;  /* 0x0000000000007941 */ /* 0x000fea0003800000 */
.L_x_3646:
[----:B------:R-:W-:Y:S05]  /*2c9d0*/  BRA `(.L_x_3648) ;  /* 0xffffffc800907947 */ /* 0x000fea000383ffff */
.L_x_3502:
[----:B0-----:R0:W1:Y:S02]  /*2c9e0*/  SYNCS.PHASECHK.TRANS64.TRYWAIT P1, [R7+URZ], R4 ;  /* 0x00000004070075a7 */ /* 0x001064000802017f */
[----:B-1----:R-:W-:Y:S05]  /*2c9f0*/  @!P1 NANOSLEEP.SYNCS 0x989680 ;  /* 0x009896800000995d */ /* 0x002fea0003900000 */
[----:B------:R-:W1:Y:S02]  /*2ca00*/  @!P1 SYNCS.PHASECHK.TRANS64 P1, [R7+URZ], R4 ;  /* 0x00000004070095a7 */ /* 0x000e64000802007f */
[----:B-1----:R-:W-:Y:S05]  /*2ca10*/  @!P1 BRA `(.L_x_3502) ;  /* 0xfffffffc00f09947 */ /* 0x002fea000383ffff */
[----:B------:R-:W-:Y:S05]  /*2ca20*/  BRA `(.L_x_3649) ;  /* 0xffffffc800c87947 */ /* 0x000fea000383ffff */
.L_x_3503:
[----:B-1----:R1:W2:Y:S02]  /*2ca30*/  SYNCS.PHASECHK.TRANS64.TRYWAIT P1, [R5+URZ], R0 ;  /* 0x00000000050075a7 */ /* 0x0022a4000802017f */
[----:B--2---:R-:W-:Y:S05]  /*2ca40*/  @!P1 NANOSLEEP.SYNCS 0x989680 ;  /* 0x009896800000995d */ /* 0x004fea0003900000 */
[----:B------:R-:W2:Y:S02]  /*2ca50*/  @!P1 SYNCS.PHASECHK.TRANS64 P1, [R5+URZ], R0 ;  /* 0x00000000050095a7 */ /* 0x000ea4000802007f */
[----:B--2---:R-:W-:Y:S05]  /*2ca60*/  @!P1 BRA `(.L_x_3503) ;  /* 0xfffffffc00f09947 */ /* 0x004fea000383ffff */
[----:B------:R-:W-:Y:S05]  /*2ca70*/  BRA `(.L_x_3650) ;  /* 0xffffffc800bc7947 */ /* 0x000fea000383ffff */
.L_x_3505:
[----:B-1----:R1:W2:Y:S02]  /*2ca80*/  SYNCS.PHASECHK.TRANS64.TRYWAIT P1, [R5+URZ+0x33460], R4 ;  /* 0x03346004050075a7 */ /* 0x0022a4000802017f */
[----:B--2---:R-:W-:Y:S05]  /*2ca90*/  @!P1 NANOSLEEP.SYNCS 0x989680 ;  /* 0x009896800000995d */ /* 0x004fea0003900000 */
[----:B------:R-:W2:Y:S02]  /*2caa0*/  @!P1 SYNCS.PHASECHK.TRANS64 P1, [R5+URZ+0x33460], R4 ;  /* 0x03346004050095a7 */ /* 0x000ea4000802007f */
[----:B--2---:R-:W-:Y:S05]  /*2cab0*/  @!P1 BRA `(.L_x_3505) ;  /* 0xfffffffc00f09947 */ /* 0x004fea000383ffff */
[----:B------:R-:W-:Y:S05]  /*2cac0*/  BRA `(.L_x_3651) ;  /* 0xffffffc800bc7947 */ /* 0x000fea000383ffff */
.L_x_3507:
[----:B--2---:R2:W3:Y:S02]  /*2cad0*/  SYNCS.PHASECHK.TRANS64.TRYWAIT P1, [R3+URZ+0x33460], R0 ;  /* 0x03346000030075a7 */ /* 0x0044e4000802017f */
[----:B---3--:R-:W-:Y:S05]  /*2cae0*/  @!P1 NANOSLEEP.SYNCS 0x989680 ;  /* 0x009896800000995d */ /* 0x008fea0003900000 */
[----:B------:R-:W3:Y:S02]  /*2caf0*/  @!P1 SYNCS.PHASECHK.TRANS64 P1, [R3+URZ+0x33460], R0 ;  /* 0x03346000030095a7 */ /* 0x000ee4000802007f */
[----:B---3--:R-:W-:Y:S05]  /*2cb00*/  @!P1 BRA `(.L_x_3507) ;  /* 0xfffffffc00f09947 */ /* 0x008fea000383ffff */
[----:B------:R-:W-:Y:S05]  /*2cb10*/  BRA `(.L_x_3652) ;  /* 0xffffffc800bc7947 */ /* 0x000fea000383ffff */
.L_x_3509:
[----:B---3--:R3:W4:Y:S02]  /*2cb20*/  SYNCS.PHASECHK.TRANS64.TRYWAIT P0, [R5+URZ+0x33480], R4 ;  /* 0x03348004050075a7 */ /* 0x008724000800017f */
[----:B----4-:R-:W-:Y:S05]  /*2cb30*/  @!P0 NANOSLEEP.SYNCS 0x989680 ;  /* 0x009896800000895d */ /* 0x010fea0003900000 */
[----:B------:R-:W4:Y:S02]  /*2cb40*/  @!P0 SYNCS.PHASECHK.TRANS64 P0, [R5+URZ+0x33480], R4 ;  /* 0x03348004050085a7 */ /* 0x000f24000800007f */
[----:B----4-:R-:W-:Y:S05]  /*2cb50*/  @!P0 BRA `(.L_x_3509) ;  /* 0xfffffffc00f08947 */ /* 0x010fea000383ffff */
[----:B------:R-:W-:Y:S05]  /*2cb60*/  BRA `(.L_x_3510) ;  /* 0xffffffc800b87947 */ /* 0x000fea000383ffff */
.L_x_3653:
        /* <DEDUP_REMOVED lines=9> */
.L_x_12362:


//--------------------- .text._ZN7cutlass13device_kernelIN5flash11enable_sm90INS1_16FlashAttnFwdSm90INS1_25CollectiveMainloopFwdSm90ILi2EN4cute5tupleIJNS5_1CILi1EEES8_S8_EEENS6_IJNS7_ILi128EEENS7_ILi160EEENS7_ILi192EEEEEELi192ENS_12float_e4m3_tEfNS_4arch4Sm90ELb0ELb1ELb0ELb0ELb0ELb0ELb0ELb1ELb1ELb0ELb0ELb0EEENS1_21CollectiveEpilogueFwdINS6_IJSA_SC_SB_EEES9_NS_10bfloat16_tESG_Li256ELb0ELb0ELb0ELb1EEENS1_30DynamicPersistentTileSchedulerILi256ELi128ELb0ELb0ELb1EEEEEEEEEvNT_6ParamsE --------------------------
	.section	.text._ZN7cutlass13device_kernelIN5flash11enable_sm90INS1_16FlashAttnFwdSm90INS1_25CollectiveMainloopFwdSm90ILi2EN4cute5tupleIJNS5_1CILi1EEES8_S8_EEENS6_IJNS7_ILi128EEENS7_ILi160EEENS7_ILi192EEEEEELi192ENS_12float_e4m3_tEfNS_4arch4Sm90ELb0ELb1ELb0ELb0ELb0ELb0ELb0ELb1ELb1ELb0ELb0ELb0EEENS1_21CollectiveEpilogueFwdINS6_IJSA_SC_SB_EEES9_NS_10bfloat16_tESG_Li256ELb0ELb0ELb0ELb1EEENS1_30DynamicPersistentTileSchedulerILi256ELi128ELb0ELb0ELb1EEEEEEEEEvNT_6ParamsE,"ax",@progbits
	.align	128
.text._ZN7cutlass13device_kernelIN5flash11enable_sm90INS1_16FlashAttnFwdSm90INS1_25CollectiveMainloopFwdSm90ILi2EN4cute5tupleIJNS5_1CILi1EEES8_S8_EEENS6_IJNS7_ILi128EEENS7_ILi160EEENS7_ILi192EEEEEELi192ENS_12float_e4m3_tEfNS_4arch4Sm90ELb0ELb1ELb0ELb0ELb0ELb0ELb0ELb1ELb1ELb0ELb0ELb0EEENS1_21CollectiveEpilogueFwdINS6_IJSA_SC_SB_EEES9_NS_10bfloat16_tESG_Li256ELb0ELb0ELb0ELb1EEENS1_30DynamicPersistentTileSchedulerILi256ELi128ELb0ELb0ELb1EEEEEEEEEvNT_6ParamsE:
        .type           _ZN7cutlass13device_kernelIN5flash11enable_sm90INS1_16FlashAttnFwdSm90INS1_25CollectiveMainloopFwdSm90ILi2EN4cute5tupleIJNS5_1CILi1EEES8_S8_EEENS6_IJNS7_ILi128EEENS7_ILi160EEENS7_ILi192EEEEEELi192ENS_12float_e4m3_tEfNS_4arch4Sm90ELb0ELb1ELb0ELb0ELb0ELb0ELb0ELb1ELb1ELb0ELb0ELb0EEENS1_21CollectiveEpilogueFwdINS6_IJSA_SC_SB_EEES9_NS_10bfloat16_tESG_Li256ELb0ELb0ELb0ELb1EEENS1_30DynamicPersistentTileSchedulerILi256ELi128ELb0ELb0ELb1EEEEEEEEEvNT_6ParamsE,@function
        .size           _ZN7cutlass13device_kernelIN5flash11enable_sm90INS1_16FlashAttnFwdSm90INS1_25CollectiveMainloopFwdSm90ILi2EN4cute5tupleIJNS5_1CILi1EEES8_S8_EEENS6_IJNS7_ILi128EEENS7_ILi160EEENS7_ILi192EEEEEELi192ENS_12float_e4m3_tEfNS_4arch4Sm90ELb0ELb1ELb0ELb0ELb0ELb0ELb0ELb1ELb1ELb0ELb0ELb0EEENS1_21CollectiveEpilogueFwdINS6_IJSA_SC_SB_EEES9_NS_10bfloat16_tESG_Li256ELb0ELb0ELb0ELb1EEENS1_30DynamicPersistentTileSchedulerILi256ELi128ELb0ELb0ELb1EEEEEEEEEvNT_6ParamsE,(.L_x_12363 - _ZN7cutlass13device_kernelIN5flash11enable_sm90INS1_16FlashAttnFwdSm90INS1_25CollectiveMainloopFwdSm90ILi2EN4cute5tupleIJNS5_1CILi1EEES8_S8_EEENS6_IJNS7_ILi128EEENS7_ILi160EEENS7_ILi192EEEEEELi192ENS_12float_e4m3_tEfNS_4arch4Sm90ELb0ELb1ELb0ELb0ELb0ELb0ELb0ELb1ELb1ELb0ELb0ELb0EEENS1_21CollectiveEpilogueFwdINS6_IJSA_SC_SB_EEES9_NS_10bfloat16_tESG_Li256ELb0ELb0ELb0ELb1EEENS1_30DynamicPersistentTileSchedulerILi256ELi128ELb0ELb0ELb1EEEEEEEEEvNT_6ParamsE)
        .other          _ZN7cutlass13device_kernelIN5flash11enable_sm90INS1_16FlashAttnFwdSm90INS1_25CollectiveMainloopFwdSm90ILi2EN4cute5tupleIJNS5_1CILi1EEES8_S8_EEENS6_IJNS7_ILi128EEENS7_ILi160EEENS7_ILi192EEEEEELi192ENS_12float_e4m3_tEfNS_4arch4Sm90ELb0ELb1ELb0ELb0ELb0ELb0ELb0ELb1ELb1ELb0ELb0ELb0EEENS1_21CollectiveEpilogueFwdINS6_IJSA_SC_SB_EEES9_NS_10bfloat16_tESG_Li256ELb0ELb0ELb0ELb1EEENS1_30DynamicPersistentTileSchedulerILi256ELi128ELb0ELb0ELb1EEEEEEEEEvNT_6ParamsE,@"STO_CUDA_ENTRY STV_DEFAULT"
_ZN7cutlass13device_kernelIN5flash11enable_sm90INS1_16FlashAttnFwdSm90INS1_25CollectiveMainloopFwdSm90ILi2EN4cute5tupleIJNS5_1CILi1EEES8_S8_EEENS6_IJNS7_ILi128EEENS7_ILi160EEENS7_ILi192EEEEEELi192ENS_12float_e4m3_tEfNS_4arch4Sm90ELb0ELb1ELb0ELb0ELb0ELb0ELb0ELb1ELb1ELb0ELb0ELb0EEENS1_21CollectiveEpilogueFwdINS6_IJSA_SC_SB_EEES9_NS_10bfloat16_tESG_Li256ELb0ELb0ELb0ELb1EEENS1_30DynamicPersistentTileSchedulerILi256ELi128ELb0ELb0ELb1EEEEEEEEEvNT_6ParamsE:
        /* <DEDUP_REMOVED lines=24> */
.L_x_3655:
[----:B------:R-:W-:Y:S05]  /*0180*/  BSYNC B0 ;  /* 0x0000000000007941 */ /* 0x000fea0003800000 */
.L_x_3654:
        /* <DEDUP_REMOVED lines=37> */
.L_x_3656:
        /* <DEDUP_REMOVED lines=22> */
.L_x_3657:
        /* <DEDUP_REMOVED lines=18> */
.L_x_3658:
        /* <DEDUP_REMOVED lines=22> */
.L_x_3659:
        /* <DEDUP_REMOVED lines=22> */
.L_x_3660:
[----:B------:R-:W-:Y:S01]  /*0920*/  PLOP3.LUT P0, PT, PT, PT, UP0, 0x80, 0x0 ;  /* 0x000000000000781c */ /* 0x000fe20003f0f008 */
[----:B------:R-:W-:Y:S01]  /*0930*/  UMOV UR46, 0x1 ;  /* 0x00000001002e7882 */ /* 0x000fe20000000000 */
[----:B------:R-:W-:Y:S01]  /*0940*/  NOP ;  /* 0x0000000000007918 */ /* 0x000fe20000000000 */
[----:B------:R-:W-:Y:S01]  /*0950*/  USEL UR46, UR46, 0x2, !UP0 ;  /* 0x000000022e2e7887 */ /* 0x000fe2000c000000 */
[----:B------:R-:W-:Y:S01]  /*0960*/  ULDC.64 UR52, c[0x0][0x208] ;  /* 0x0000820000347ab9 */ /* 0x000fe20000000a00 */
[----:B-123--:R-:W-:Y:S08]  /*0970*/  BAR.SYNC.DEFER_BLOCKING 0x0 ;  /* 0x0000000000007b1d */ /* 0x00eff00000010000 */
[----:B------:R-:W-:Y:S05]  /*0980*/  @!P0 BRA `(.L_x_3661) ;  /* 0x0000014c00888947 */ /* 0x000fea0003800000 */
.L_x_3662:
        /* <DEDUP_REMOVED lines=25> */
[----:B------:R-:W-:Y:S02]  /*0b20*/  LOP3.LUT R5, R2, 0xffffff80, RZ, 0xc0, !PT ;  /* 0xffffff8002057812 */ /* 0x000fe400078ec0ff */
[----:B------:R-:W-:Y:S02]  /*0b30*/  SHF.R.S32.HI R7, RZ, 0x4, R4 ;  /* 0x00000004ff077819 */ /* 0x000fe40000011404 */
[----:B------:R-:W-:Y:S01]  /*0b40*/  LEA.HI R3, R3, R0, RZ, 0x5 ;  /* 0x0000000003037211 */ /* 0x000fe200078f28ff */
[----:B------:R-:W-:Y:S01]  /*0b50*/  IMAD.IADD R17, R0, 0x1, -R5 ;  /* 0x0000000100117824 */ /* 0x000fe200078e0a05 */
[C---:B------:R-:W-:Y:S02]  /*0b60*/  LOP3.LUT R5, R4.reuse, 0x3fffff0, RZ, 0xc0, !PT ;  /* 0x03fffff004057812 */ /* 0x040fe400078ec0ff */
[----:B------:R-:W-:Y:S02]  /*0b70*/  LEA.HI R4, R4, R7, RZ, 0x1 ;  /* 0x0000000704047211 */ /* 0x000fe400078f08ff */
[----:B------:R-:W-:Y:S01]  /*0b80*/  SHF.R.S32.HI R6, RZ, 0x1f, R17 ;  /* 0x0000001fff067819 */ /* 0x000fe20000011411 */
[----:B------:R-:W-:Y:S01]  /*0b90*/  IMAD.IADD R5, R0, 0x1, -R5 ;  /* 0x0000000100057824 */ /* 0x000fe200078e0a05 */
[----:B------:R-:W-:Y:S01]  /*0ba0*/  SHF.R.S32.HI R0, RZ, 0x5, R3 ;  /* 0x00000005ff007819 */ /* 0x000fe20000011403 */
[----:B-1----:R-:W-:Y:S01]  /*0bb0*/  ULEA UR38, UR37, UR38, 0x18 ;  /* 0x0000002625267291 */ /* 0x002fe2000f8ec03f */
[----:B------:R-:W-:-:S02]  /*0bc0*/  LEA.HI R8, R6, R17, RZ, 0x2 ;  /* 0x0000001106087211 */ /* 0x000fc400078f10ff */
[----:B------:R-:W-:Y:S01]  /*0bd0*/  LOP3.LUT R4, R4, 0x1ffffffe, RZ, 0xc0, !PT ;  /* 0x1ffffffe04047812 */ /* 0x000fe200078ec0ff */
[----:B------:R-:W-:Y:S01]  /*0be0*/  IMAD R5, R0, 0x10, R5 ;  /* 0x0000001000057824 */ /* 0x000fe200078e0205 */
[--C-:B------:R-:W-:Y:S02]  /*0bf0*/  SHF.R.S32.HI R9, RZ, 0x2, R8.reuse ;  /* 0x00000002ff097819 */ /* 0x100fe40000011408 */
[----:B------:R-:W-:Y:S01]  /*0c00*/  SHF.R.S32.HI R10, RZ, 0x1f, R8 ;  /* 0x0000001fff0a7819 */ /* 0x000fe20000011408 */
[----:B------:R-:W-:Y:S01]  /*0c10*/  IMAD.IADD R4, R7, 0x1, -R4 ;  /* 0x0000000107047824 */ /* 0x000fe200078e0a04 */
        /* <DEDUP_REMOVED lines=9> */
[----:B------:R-:W-:Y:S01]  /*0cb0*/  LEA.HI R6, R6, R17, RZ, 0x5 ;  /* 0x0000001106067211 */ /* 0x000fe200078f28ff */
[----:B------:R-:W-:Y:S01]  /*0cc0*/  IMAD.SHL.U32 R5, R5, 0x8, RZ ;  /* 0x0000000805057824 */ /* 0x000fe200078e00ff */
[----:B------:R-:W-:Y:S01]  /*0cd0*/  LOP3.LUT R2, R2, 0x3fffffe, RZ, 0xc0, !PT ;  /* 0x03fffffe02027812 */ /* 0x000fe200078ec0ff */
[----:B------:R-:W-:Y:S01]  /*0ce0*/  IMAD.IADD R9, R9, 0x1, -R10 ;  /* 0x0000000109097824 */ /* 0x000fe200078e0a0a */
[----:B------:R-:W-:Y:S01]  /*0cf0*/  SHF.R.S32.HI R6, RZ, 0x5, R6 ;  /* 0x00000005ff067819 */ /* 0x000fe20000011406 */
[----:B------:R-:W-:Y:S01]  /*0d00*/  IMAD.WIDE R22, R5, 0x2, R22 ;  /* 0x0000000205167825 */ /* 0x000fe200078e0216 */
[----:B------:R-:W-:Y:S01]  /*0d10*/  LOP3.LUT R8, R8, 0x7ffffffc, RZ, 0xc0, !PT ;  /* 0x7ffffffc08087812 */ /* 0x000fe200078ec0ff */
[----:B------:R-:W-:-:S02]  /*0d20*/  UMOV UR4, UR7 ;  /* 0x0000000700047c82 */ /* 0x000fc40008000000 */
[----:B------:R-:W-:Y:S02]  /*0d30*/  IMAD.IADD R2, R3, 0x1, -R2 ;  /* 0x0000000103027824 */ /* 0x000fe400078e0a02 */
[----:B------:R-:W-:Y:S02]  /*0d40*/  IMAD R9, R6, 0x10, R9 ;  /* 0x0000001006097824 */ /* 0x000fe400078e0209 */
[----:B------:R-:W-:Y:S02]  /*0d50*/  IMAD.IADD R17, R17, 0x1, -R8 ;  /* 0x0000000111117824 */ /* 0x000fe400078e0a08 */
[----:B------:R-:W-:-:S07]  /*0d60*/  IMAD R221, R2, 0x40, R9 ;  /* 0x0000004002dd7824 */ /* 0x000fce00078e0209 */
.L_x_3759:
        /* <DEDUP_REMOVED lines=20> */
.L_x_3663:
[----:B------:R-:W-:Y:S01]  /*0eb0*/  ULDC UR6, c[0x0][0xdc4] ;  /* 0x0003710000067ab9 */ /* 0x000fe20000000800 */
[----:B------:R-:W-:Y:S01]  /*0ec0*/  UMOV UR49, UR7 ;  /* 0x0000000700317c82 */ /* 0x000fe20008000000 */
[----:B------:R-:W-:-:S11]  /*0ed0*/  UISETP.NE.AND UP0, UPT, UR6, 0x1, UPT ;  /* 0x000000010600788c */ /* 0x000fd6000bf05270 */
[----:B------:R-:W-:Y:S02]  /*0ee0*/  @UP0 ULDC.64 UR10, c[0x0][0xdc8] ;  /* 0x00037200000a0ab9 */ /* 0x000fe40000000a00 */
[----:B------:R-:W-:-:S04]  /*0ef0*/  UIMAD.WIDE.U32 UR4, UR7, UR10, URZ ;  /* 0x0000000a070472a5 */ /* 0x000fc8000f8e003f */
[----:B------:R-:W-:-:S04]  /*0f00*/  @UP0 USHF.R.U32.HI UR49, URZ, UR11, UR5 ;  /* 0x0000000b3f310299 */ /* 0x000fc80008011605 */
[----:B------:R-:W-:-:S12]  /*0f10*/  UIMAD UR4, UR49, UR6, URZ ;  /* 0x00000006310472a4 */ /* 0x000fd8000f8e023f */
.L_x_3664:
        /* <DEDUP_REMOVED lines=75> */
[----:B------:R-:W-:Y:S01]  /*13d0*/  UIADD3 UR42, UR4, UR42, URZ ;  /* 0x0000002a042a7290 */ /* 0x000fe2000fffe03f */
[----:B------:R-:W-:-:S02]  /*13e0*/  ULDC UR5, c[0x0][0x988] ;  /* 0x0002620000057ab9 */ /* 0x000fc40000000800 */
[----:B---3--:R-:W-:Y:S01]  /*13f0*/  SEL R18, R18, 0x1, P0 ;  /* 0x0000000112127807 */ /* 0x008fe20000000000 */
[----:B------:R-:W-:Y:S01]  /*1400*/  USHF.L.U32 UR42, UR42, 0x7, URZ ;  /* 0x000000072a2a7899 */ /* 0x000fe2000800063f */
[----:B------:R-:W-:-:S03]  /*1410*/  @UP2 ULDC UR4, c[0x0][0x42c] ;  /* 0x00010b0000042ab9 */ /* 0x000fc60000000800 */
[----:B----4-:R-:W-:Y:S02]  /*1420*/  IMAD R107, R18, R9, RZ ;  /* 0x00000009126b7224 */ /* 0x010fe400078e02ff */
[----:B-----5:R-:W-:Y:S01]  /*1430*/  FMUL.FTZ R0, R3, R0 ;  /* 0x0000000003007220 */ /* 0x020fe20000410000 */
[----:B--2---:R-:W-:-:S03]  /*1440*/  IADD3 R3, -R220, 0x80, RZ ;  /* 0x00000080dc037810 */ /* 0x004fc60007ffe1ff */
[----:B------:R-:W-:Y:S01]  /*1450*/  FMUL.FTZ R0, R0, UR5 ;  /* 0x0000000500007c20 */ /* 0x000fe20008410000 */
[----:B------:R-:W-:Y:S01]  /*1460*/  UIMAD.WIDE.U32 UR4, UR43, UR4, URZ ;  /* 0x000000042b0472a5 */ /* 0x000fe2000f8e003f */
[----:B------:R-:W-:-:S03]  /*1470*/  IMAD R3, R18, R9, R3 ;  /* 0x0000000912037224 */ /* 0x000fc600078e0203 */
[----:B------:R-:W-:Y:S01]  /*1480*/  R2UR UR41, R0 ;  /* 0x00000000002972ca */ /* 0x000fe200000e0000 */
[----:B------:R-:W-:Y:S01]  /*1490*/  VIADD R19, R3, UR42 ;  /* 0x0000002a03137c36 */ /* 0x000fe20008000000 */
[----:B------:R-:W-:-:S03]  /*14a0*/  @UP2 USHF.R.U32.HI UR48, URZ, UR6, UR5 ;  /* 0x000000063f302299 */ /* 0x000fc60008011605 */
[----:B------:R-:W-:Y:S01]  /*14b0*/  IMAD.IADD R0, R19, 0x1, R10 ;  /* 0x0000000113007824 */ /* 0x000fe200078e020a */
[----:B------:R-:W-:Y:S09]  /*14c0*/  @!P1 BRA `(.L_x_3665) ;  /* 0x0000000000409947 */ /* 0x000ff20003800000 */
        /* <DEDUP_REMOVED lines=10> */
.L_x_3666:
[----:B------:R-:W-:-:S13]  /*1570*/  ISETP.NE.AND P0, PT, R11, 0x1, PT ;  /* 0x000000010b00780c */ /* 0x000fda0003f05270 */
[----:B------:R-:W1:Y:S02]  /*1580*/  @P0 LDC.64 R4, c[0x0][0x9e8] ;  /* 0x00027a00ff040b82 */ /* 0x000e640000000a00 */
[----:B-1----:R-:W-:-:S05]  /*1590*/  @P0 IMAD.HI.U32 R4, R3, R4, RZ ;  /* 0x0000000403040227 */ /* 0x002fca00078e00ff */
[----:B------:R-:W-:-:S07]  /*15a0*/  @P0 SHF.R.U32.HI R3, RZ, R5, R4 ;  /* 0x00000005ff030219 */ /* 0x000fce0000011604 */
.L_x_3667:
[----:B------:R-:W-:-:S05]  /*15b0*/  IMAD R3, R3, R11, R11 ;  /* 0x0000000b03037224 */ /* 0x000fca00078e020b */
[----:B------:R-:W-:-:S07]  /*15c0*/  VIMNMX R0, R0, R3, PT ;  /* 0x0000000300007248 */ /* 0x000fce0003fe0100 */
.L_x_3665:
[----:B------:R-:W-:Y:S01]  /*15d0*/  VIADD R3, R0, 0x9f ;  /* 0x0000009f00037836 */ /* 0x000fe20000000000 */
[----:B------:R-:W-:Y:S01]  /*15e0*/  ULDC UR4, c[0x0][0x9dc] ;  /* 0x0002770000047ab9 */ /* 0x000fe20000000800 */
[CC--:B------:R-:W-:Y:S02]  /*15f0*/  IMAD R0, R18.reuse, R9.reuse, 0x9f ;  /* 0x0000009f12007424 */ /* 0x0c0fe400078e0209 */
[----:B------:R-:W-:Y:S02]  /*1600*/  IMAD R220, R18, R9, -R220 ;  /* 0x0000000912dc7224 */ /* 0x000fe400078e0adc */
[----:B------:R-:W-:-:S04]  /*1610*/  IMAD.HI R4, R3, 0x66666667, RZ ;  /* 0x6666666703047827 */ /* 0x000fc800078e02ff */
[----:B------:R-:W-:Y:S01]  /*1620*/  IMAD.HI R0, R0, 0x66666667, RZ ;  /* 0x6666666700007827 */ /* 0x000fe200078e02ff */
[----:B------:R-:W-:-:S03]  /*1630*/  SHF.R.U32.HI R5, RZ, 0x1f, R4 ;  /* 0x0000001fff057819 */ /* 0x000fc60000011604 */
[----:B------:R-:W-:Y:S01]  /*1640*/  VIADD R105, R220, UR42 ;  /* 0x0000002adc697c36 */ /* 0x000fe20008000000 */
[----:B------:R-:W-:Y:S02]  /*1650*/  SHF.R.U32.HI R3, RZ, 0x1f, R0 ;  /* 0x0000001fff037819 */ /* 0x000fe40000011600 */
[----:B------:R-:W-:Y:S01]  /*1660*/  LEA.HI.SX32 R104, R4, R5, 0x1a ;  /* 0x0000000504687211 */ /* 0x000fe200078fd2ff */
[----:B------:R-:W-:Y:S01]  /*1670*/  VIADD R6, R105, -UR4 ;  /* 0x8000000469067c36 */ /* 0x000fe20008000000 */
[----:B------:R-:W-:-:S04]  /*1680*/  LEA.HI.SX32 R3, R0, R3, 0x1a ;  /* 0x0000000300037211 */ /* 0x000fc800078fd2ff */
        /* <DEDUP_REMOVED lines=12> */
.L_x_3669:
[----:B------:R-:W-:Y:S01]  /*1750*/  ISETP.NE.AND P0, PT, R11, 0x1, PT ;  /* 0x000000010b00780c */ /* 0x000fe20003f05270 */
[----:B------:R-:W-:-:S12]  /*1760*/  IMAD.MOV.U32 R0, RZ, RZ, R105 ;  /* 0x000000ffff007224 */ /* 0x000fd800078e0069 */
[----:B------:R-:W1:Y:S02]  /*1770*/  @P0 LDC.64 R4, c[0x0][0x9e8] ;  /* 0x00027a00ff040b82 */ /* 0x000e640000000a00 */
[----:B-1----:R-:W-:-:S05]  /*1780*/  @P0 IMAD.HI.U32 R4, R105, R4, RZ ;  /* 0x0000000469040227 */ /* 0x002fca00078e00ff */
[----:B------:R-:W-:-:S07]  /*1790*/  @P0 SHF.R.U32.HI R0, RZ, R5, R4 ;  /* 0x00000005ff000219 */ /* 0x000fce0000011604 */
.L_x_3670:
[----:B------:R-:W-:-:S05]  /*17a0*/  IMAD R0, R0, R11, RZ ;  /* 0x0000000b00007224 */ /* 0x000fca00078e02ff */
[----:B------:R-:W-:-:S13]  /*17b0*/  R2UR UR5, R0 ;  /* 0x00000000000572ca */ /* 0x000fda00000e0000 */
[----:B------:R-:W-:-:S04]  /*17c0*/  UISETP.LT.AND UP0, UPT, UR4, UR5, UPT ;  /* 0x000000050400728c */ /* 0x000fc8000bf01270 */
[----:B------:R-:W-:-:S12]  /*17d0*/  USEL UR4, UR4, UR5, !UP0 ;  /* 0x0000000504047287 */ /* 0x000fd8000c000000 */
.L_x_3668:
[----:B------:R-:W-:Y:S01]  /*17e0*/  UIMAD.WIDE UR4, UR4, 0x66666667, URZ ;  /* 0x66666667040478a5 */ /* 0x000fe2000f8e023f */
[----:B------:R-:W-:Y:S02]  /*17f0*/  PLOP3.LUT P0, PT, PT, PT, PT, 0x80, 0x0 ;  /* 0x000000000000781c */ /* 0x000fe40003f0f070 */
[----:B------:R-:W-:Y:S02]  /*1800*/  CS2R R4, SRZ ;  /* 0x0000000000047805 */ /* 0x000fe4000001ff00 */
[----:B------:R-:W-:Y:S01]  /*1810*/  CS2R R118, SRZ ;  /* 0x0000000000767805 */ /* 0x000fe2000001ff00 */
[----:B------:R-:W-:Y:S01]  /*1820*/  USHF.R.U32.HI UR4, URZ, 0x1f, UR5 ;  /* 0x0000001f3f047899 */ /* 0x000fe20008011605 */
[----:B------:R-:W-:Y:S02]  /*1830*/  CS2R R8, SRZ ;  /* 0x0000000000087805 */ /* 0x000fe4000001ff00 */
[----:B------:R-:W-:Y:S02]  /*1840*/  CS2R R116, SRZ ;  /* 0x0000000000747805 */ /* 0x000fe4000001ff00 */
[----:B------:R-:W-:Y:S01]  /*1850*/  CS2R R10, SRZ ;  /* 0x00000000000a7805 */ /* 0x000fe2000001ff00 */
[----:B------:R-:W-:Y:S01]  /*1860*/  ULEA.HI.SX32 UR4, UR5, UR4, 0x1a ;  /* 0x0000000405047291 */ /* 0x000fe2000f8fd23f */
        /* <DEDUP_REMOVED lines=46> */
[----:B------:R-:W-:Y:S02]  /*1b50*/  IMAD.MOV.U32 R96, RZ, RZ, RZ ;  /* 0x000000ffff607224 */ /* 0x000fe400078e00ff */
[----:B------:R-:W-:Y:S01]  /*1b60*/  IMAD.MOV.U32 R133, RZ, RZ, RZ ;  /* 0x000000ffff857224 */ /* 0x000fe200078e00ff */
[----:B------:R-:W-:Y:S06]  /*1b70*/  @!P1 BRA `(.L_x_3671) ;  /* 0x0000011800f09947 */ /* 0x000fec0003800000 */
[----:B------:R-:W1:Y:S01]  /*1b80*/  S2R R0, SR_TID.X ;  /* 0x0000000000007919 */ /* 0x000e620000002100 */
[----:B------:R-:W-:-:S04]  /*1b90*/  UIADD3 UR5, UR38, 0x1e200, URZ ;  /* 0x0001e20026057890 */ /* 0x000fc8000fffe03f */
[----:B------:R-:W-:-:S06]  /*1ba0*/  ULOP3.LUT UP0, URZ, UR5, 0x9f, URZ, 0xc0, !UPT ;  /* 0x0000009f053f7892 */ /* 0x000fcc000f80c03f */
[----:B------:R-:W-:Y:S01]  /*1bb0*/  PLOP3.LUT P0, PT, PT, PT, UP0, 0x80, 0x0 ;  /* 0x000000000000781c */ /* 0x000fe20003f0f008 */
[----:B-1----:R-:W-:-:S05]  /*1bc0*/  VIADD R0, R0, 0xffffff80 ;  /* 0xffffff8000007836 */ /* 0x002fca0000000000 */
[----:B------:R-:W-:-:S04]  /*1bd0*/  SHF.R.S32.HI R3, RZ, 0x1f, R0 ;  /* 0x0000001fff037819 */ /* 0x000fc80000011400 */
[----:B------:R-:W-:-:S04]  /*1be0*/  LEA.HI R3, R3, R0, RZ, 0x7 ;  /* 0x0000000003037211 */ /* 0x000fc800078f38ff */
[----:B------:R-:W-:-:S06]  /*1bf0*/  SHF.R.S32.HI R3, RZ, 0x7, R3 ;  /* 0x00000007ff037819 */ /* 0x000fcc0000011403 */
[----:B------:R-:W1:Y:S02]  /*1c00*/  SHFL.IDX PT, R3, R3, RZ, 0x1f ;  /* 0x00001fff03037589 */ /* 0x000e6400000e0000 */
        /* <DEDUP_REMOVED lines=24> */
.L_x_3672:
        /* <DEDUP_REMOVED lines=9> */
.L_x_3839:
[----:B------:R-:W-:Y:S05]  /*1e20*/  @!P0 BRA `(.L_x_3674) ;  /* 0x0000000000048947 */ /* 0x000fea0003800000 */
[----:B------:R-:W-:Y:S01]  /*1e30*/  BPT.TRAP 0x1 ;  /* 0x000000040000795c */ /* 0x000fe20000300000 */
.L_x_3674:
[----:B-1----:R-:W-:Y:S02]  /*1e40*/  IMAD.U32 R3, RZ, RZ, UR51 ;  /* 0x00000033ff037e24 */ /* 0x002fe4000f8e00ff */
[----:B------:R-:W-:-:S03]  /*1e50*/  IMAD.U32 R0, RZ, RZ, UR36 ;  /* 0x00000024ff007e24 */ /* 0x000fc6000f8e00ff */
[----:B------:R-:W-:Y:S02]  /*1e60*/  LEA R3, R3, UR38, 0x3 ;  /* 0x0000002603037c11 */ /* 0x000fe4000f8e18ff */
[----:B------:R-:W-:-:S04]  /*1e70*/  SHF.L.U32 R0, R0, 0x1f, RZ ;  /* 0x0000001f00007819 */ /* 0x000fc800000006ff */
[----:B------:R1:W2:Y:S01]  /*1e80*/  SYNCS.PHASECHK.TRANS64.TRYWAIT P1, [R3+URZ+0x33430], R0 ;  /* 0x03343000030075a7 */ /* 0x0002a2000802017f */
[----:B------:R-:W-:Y:S05]  /*1e90*/  @!P0 BRA `(.L_x_3675) ;  /* 0x0000000000048947 */ /* 0x000fea0003800000 */
[----:B------:R-:W-:Y:S01]  /*1ea0*/  BPT.TRAP 0x1 ;  /* 0x000000040000795c */ /* 0x000fe20000300000 */
.L_x_3675:
[----:B------:R-:W3:Y:S01]  /*1eb0*/  S2R R4, SR_TID.X ;  /* 0x0000000000047919 */ /* 0x000ee20000002100 */
[----:B------:R-:W-:Y:S02]  /*1ec0*/  LOP3.LUT R2, R2, 0xfffffff7, RZ, 0xc0, !PT ;  /* 0xfffffff702027812 */ /* 0x000fe400078ec0ff */
[----:B---3--:R-:W-:-:S13]  /*1ed0*/  LOP3.LUT P2, RZ, R4, 0x7f, RZ, 0xc0, !PT ;  /* 0x0000007f04ff7812 */ /* 0x008fda000784c0ff */
[----:B------:R-:W-:Y:S01]  /*1ee0*/  @P2 LOP3.LUT R2, R2, 0x8, RZ, 0xfc, !PT ;  /* 0x0000000802022812 */ /* 0x000fe200078efcff */
[----:B--2---:R-:W-:Y:S06]  /*1ef0*/  @P1 BRA `(.L_x_3676) ;  /* 0x0000000000081947 */ /* 0x004fec0003800000 */
[----:B------:R-:W2:Y:S02]  /*1f00*/  SYNCS.PHASECHK.TRANS64.TRYWAIT P1, [R3+URZ+0x33430], R0 ;  /* 0x03343000030075a7 */ /* 0x000ea4000802017f */
[----:B--2---:R-:W-:Y:S05]  /*1f10*/  @!P1 BRA `(.L_x_3677) ;  /* 0x0000018000649947 */ /* 0x004fea0003800000 */
.L_x_3676:
[----:B------:R-:W-:Y:S05]  /*1f20*/  WARPSYNC.ALL ;  /* 0x0000000000007948 */ /* 0x000fea0003800000 */
[----:B------:R-:W-:Y:S01]  /*1f30*/  UIADD3 UR4, UR38, 0x24200, URZ ;  /* 0x0002420026047890 */ /* 0x000fe2000fffe03f */
[----:B------:R-:W-:Y:S01]  /*1f40*/  WARPGROUP.ARRIVE ;  /* 0x00000000000079c5 */ /* 0x000fe20000000000 */
[----:B------:R-:W-:-:S05]  /*1f50*/  ULOP3.LUT UR28, UR50, 0x10000, URZ, 0xfc, !UPT ;  /* 0x00010000321c7892 */ /* 0x000fca000f8efc3f */
[----:B------:R-:W3:Y:S01]  /*1f60*/  S2R R4, SR_TID.X ;  /* 0x0000000000047919 */ /* 0x000ee20000002100 */
[----:B------:R-:W-:Y:S01]  /*1f70*/  USHF.R.U32.HI UR4, URZ, 0x4, UR4 ;  /* 0x000000043f047899 */ /* 0x000fe20008011604 */
[----:B------:R-:W4:Y:S01]  /*1f80*/  LDC R12, c[0x0][0x288] ;  /* 0x0000a200ff0c7b82 */ /* 0x000f220000000800 */
[----:B------:R-:W-:Y:S01]  /*1f90*/  UMOV UR25, 0x80000020 ;  /* 0x8000002000197882 */ /* 0x000fe20000000000 */
[----:B------:R-:W-:Y:S01]  /*1fa0*/  UMOV UR27, 0x80000020 ;  /* 0x80000020001b7882 */ /* 0x000fe20000000000 */
[----:B------:R-:W-:Y:S01]  /*1fb0*/  ULOP3.LUT UR4, UR4, 0x3fff, URZ, 0xc0, !UPT ;  /* 0x00003fff04047892 */ /* 0x000fe2000f8ec03f */
[C---:B------:R-:W-:Y:S01]  /*1fc0*/  IMAD R107, R104.reuse, -0xa0, R107 ;  /* 0xffffff60686b7824 */ /* 0x040fe200078e026b */
[----:B------:R-:W-:Y:S01]  /*1fd0*/  UMOV UR24, UR28 ;  /* 0x0000001c00187c82 */ /* 0x000fe20008000000 */
[----:B------:R-:W-:Y:S01]  /*1fe0*/  UMOV UR5, UR25 ;  /* 0x0000001900057c82 */ /* 0x000fe20008000000 */
[----:B------:R-:W-:Y:S01]  /*1ff0*/  ULOP3.LUT UR50, UR4, 0x10000, URZ, 0xfc, !UPT ;  /* 0x0001000004327892 */ /* 0x000fe2000f8efc3f */
[----:B------:R-:W5:Y:S01]  /*2000*/  LDC R15, c[0x0][0x2e0] ;  /* 0x0000b800ff0f7b82 */ /* 0x000f620000000800 */
[----:B------:R-:W-:Y:S01]  /*2010*/  UMOV UR7, 0x80000020 ;  /* 0x8000002000077882 */ /* 0x000fe20000000000 */
[----:B------:R-:W-:Y:S01]  /*2020*/  UMOV UR4, UR24 ;  /* 0x0000001800047c82 */ /* 0x000fe20008000000 */
[----:B------:R-:W-:Y:S01]  /*2030*/  UIMAD UR30, UR51, 0x780, UR50 ;  /* 0x00000780331e78a4 */ /* 0x000fe2000f8e0232 */
[----:B------:R-:W-:Y:S01]  /*2040*/  IMAD.MOV.U32 R5, RZ, RZ, -0xa0 ;  /* 0xffffff60ff057424 */ /* 0x000fe200078e00ff */
[----:B------:R-:W-:Y:S01]  /*2050*/  UMOV UR11, 0x80000020 ;  /* 0x80000020000b7882 */ /* 0x000fe20000000000 */
[----:B------:R-:W-:Y:S01]  /*2060*/  UMOV UR15, 0x80000020 ;  /* 0x80000020000f7882 */ /* 0x000fe20000000000 */
[----:B------:R-:W-:Y:S01]  /*2070*/  UIADD3 UR6, UR30, 0x80, URZ ;  /* 0x000000801e067890 */ /* 0x000fe2000fffe03f */
[----:B------:R-:W-:Y:S01]  /*2080*/  IMAD R5, R104, R5, 0xa0 ;  /* 0x000000a068057424 */ /* 0x000fe200078e0205 */
[----:B------:R-:W-:Y:S01]  /*2090*/  UIADD3 UR8, UR30, 0x100, URZ ;  /* 0x000001001e087890 */ /* 0x000fe2000fffe03f */
[----:B------:R-:W-:Y:S01]  /*20a0*/  VIADD R8, R221, UR42 ;  /* 0x0000002add087c36 */ /* 0x000fe20008000000 */
[----:B------:R-:W-:Y:S01]  /*20b0*/  UMOV UR26, UR30 ;  /* 0x0000001e001a7c82 */ /* 0x000fe20008000000 */
[----:B------:R-:W-:Y:S01]  /*20c0*/  UIADD3 UR9, UR30, 0x180, URZ ;  /* 0x000001801e097890 */ /* 0x000fe2000fffe03f */
[----:B------:R-:W-:Y:S01]  /*20d0*/  QGMMA.64x32x32.F32.E4M3.E4M3 R88, gdesc[UR24], RZ, !UPT, gsb0 ;  /* 0x00600000185879f3 */ /* 0x000fe2000c0008ff */
[----:B------:R-:W-:Y:S01]  /*20e0*/  UMOV UR26, UR6 ;  /* 0x00000006001a7c82 */ /* 0x000fe20008000000 */
[----:B------:R-:W-:Y:S01]  /*20f0*/  UMOV UR27, 0x80000020 ;  /* 0x80000020001b7882 */ /* 0x000fe20000000000 */
[----:B------:R-:W-:Y:S01]  /*2100*/  UMOV UR6, UR8 ;  /* 0x0000000800067c82 */ /* 0x000fe20008000000 */
[----:B------:R-:W-:Y:S01]  /*2110*/  UIADD3 UR10, UR30, 0x200, URZ ;  /* 0x000002001e0a7890 */ /* 0x000fe2000fffe03f */
[----:B------:R-:W-:Y:S01]  /*2120*/  IMAD R11, R17, -0x2, R5 ;  /* 0xfffffffe110b7824 */ /* 0x000fe200078e0205 */
[----:B------:R-:W-:-:S02]  /*2130*/  UIADD3 UR12, UR30, 0x102, URZ ;  /* 0x000001021e0c7890 */ /* 0x000fc4000fffe03f */
[----:B------:R-:W-:Y:S01]  /*2140*/  UIADD3 UR13, UR30, 0x182, URZ ;  /* 0x000001821e0d7890 */ /* 0x000fe2000fffe03f */
[----:B---3--:R-:W-:Y:S01]  /*2150*/  LOP3.LUT P1, RZ, R4, 0x7f, RZ, 0xc0, !PT ;  /* 0x0000007f04ff7812 */ /* 0x008fe2000782c0ff */
[----:B------:R-:W-:Y:S02]  /*2160*/  UIADD3 UR14, UR30, 0x202, URZ ;  /* 0x000002021e0e7890 */ /* 0x000fe4000fffe03f */
[----:B------:R-:W-:Y:S01]  /*2170*/  UIADD3 UR18, UR30, 0x382, URZ ;  /* 0x000003821e127890 */ /* 0x000fe2000fffe03f */
[----:B------:R-:W-:Y:S01]  /*2180*/  UMOV UR19, 0x80000020 ;  /* 0x8000002000137882 */ /* 0x000fe20000000000 */
[----:B------:R-:W-:Y:S01]  /*2190*/  UIADD3 UR22, UR30, 0x600, URZ ;  /* 0x000006001e167890 */ /* 0x000fe2000fffe03f */
[----:B------:R-:W-:Y:S01]  /*21a0*/  UMOV UR23, 0x80000020 ;  /* 0x8000002000177882 */ /* 0x000fe20000000000 */
[----:B------:R-:W-:Y:S01]  /*21b0*/  UMOV UR31, 0x80000020 ;  /* 0x80000020001f7882 */ /* 0x000fe20000000000 */
[----:B------:R-:W-:-:S05]  /*21c0*/  ULDC UR55, c[0x0][0x9dc] ;  /* 0x0002770000377ab9 */ /* 0x000fca0000000800 */
[----:B-12---:R-:W-:-:S05]  /*21d0*/  @!P1 VIADD R0, R3, 0x33440 ;  /* 0x0003344003009836 */ /* 0x006fca0000000000 */
[----:B------:R-:W-:Y:S01]  /*21e0*/  @!P1 PRMT R0, RZ, 0x654, R0 ;  /* 0x00000654ff009816 */ /* 0x000fe20000000000 */
        /* <DEDUP_REMOVED lines=157> */
[----:B------:R-:W-:Y:S01]  /*2bc0*/  ULOP3.LUT UR10, URZ, UR55, URZ, 0x33, !UPT ;  /* 0x000000373f0a7292 */ /* 0x000fe2000f8e333f */
        /* <DEDUP_REMOVED lines=8> */
[----:B------:R-:W-:Y:S02]  /*2c50*/  ULDC.64 UR6, c[0x0][0x9e0] ;  /* 0x0002780000067ab9 */ /* 0x000fe40000000a00 */
[----:B------:R-:W-:Y:S01]  /*2c60*/  UISETP.GE.AND UP0, UPT, UR7, 0x1, UPT ;  /* 0x000000010700788c */ /* 0x000fe2000bf06270 */
[----:B------:R-:W-:Y:S02]  /*2c70*/  WARPGROUP.DEPBAR.LE gsb0, 0x0 ;  /* 0x00008000000079c5 */ /* 0x000fe40000010000 */
[----:B------:R-:W-:-:S06]  /*2c80*/  WARPGROUP.ARRIVE ;  /* 0x00000000000079c5 */ /* 0x000fcc0000000000 */
[----:B------:R-:W-:Y:S03]  /*2c90*/  QGMMA.64x32x32.F32.E4M3.E4M3 R24, gdesc[UR20], R24, gsb0 ;  /* 0x00600000141879f3 */ /* 0x000fe60008000818 */
[----:B------:R-:W-:Y:S02]  /*2ca0*/  WARPGROUP.DEPBAR.LE gsb0, 0x0 ;  /* 0x00008000000079c5 */ /* 0x000fe40000010000 */
[----:B------:R4:W-:Y:S01]  /*2cb0*/  @!P1 SYNCS.ARRIVE.TRANS64.RED.A1T0 RZ, [R0+URZ], RZ ;  /* 0x000000ff00ff99a7 */ /* 0x0009e2000810043f */
[----:B------:R-:W-:Y:S02]  /*2cc0*/  PLOP3.LUT P1, PT, PT, PT, UP0, 0x40, 0x0 ;  /* 0x000000000000781c */ /* 0x000fe40003f2e808 */
[----:B----4-:R-:W-:-:S05]  /*2cd0*/  IADD3 R0, -R12, 0xa1, R107 ;  /* 0x000000a10c007810 */ /* 0x010fca0007ffe16b */
[----:B------:R-:W-:Y:S02]  /*2ce0*/  IMAD R3, R17, -0x2, R0 ;  /* 0xfffffffe11037824 */ /* 0x000fe400078e0200 */
[----:B-----5:R-:W-:Y:S02]  /*2cf0*/  IMAD R0, R18, R15, R5 ;  /* 0x0000000f12007224 */ /* 0x020fe400078e0205 */
[----:B------:R-:W-:Y:S02]  /*2d00*/  VIADD R9, R3, UR6 ;  /* 0x0000000603097c36 */ /* 0x000fe40008000000 */
[----:B------:R-:W-:Y:S02]  /*2d10*/  IMAD R6, R17, -0x2, R0 ;  /* 0xfffffffe11067824 */ /* 0x000fe400078e0200 */
[----:B------:R-:W-:-:S03]  /*2d20*/  VIADD R10, R3, UR10 ;  /* 0x0000000a030a7c36 */ /* 0x000fc60008000000 */
[----:B------:R-:W-:Y:S01]  /*2d30*/  VIADDMNMX R0, R8, R9, R6, PT ;  /* 0x0000000908007246 */ /* 0x000fe20003800106 */
[----:B------:R-:W-:Y:S01]  /*2d40*/  IMAD.IADD R3, R10, 0x1, R8 ;  /* 0x000000010a037824 */ /* 0x000fe200078e0208 */
[----:B------:R-:W-:Y:S06]  /*2d50*/  @P1 BRA `(.L_x_3678) ;  /* 0x0000000000581947 */ /* 0x000fec0003800000 */
[----:B------:R-:W-:Y:S01]  /*2d60*/  IMAD R4, R18, R15, R8 ;  /* 0x0000000f12047224 */ /* 0x000fe200078e0208 */
        /* <DEDUP_REMOVED lines=12> */
.L_x_3680:
[----:B------:R-:W-:-:S06]  /*2e30*/  UISETP.NE.AND UP1, UPT, UR7, 0x1, UPT ;  /* 0x000000010700788c */ /* 0x000fcc000bf25270 */
[----:B------:R-:W-:-:S05]  /*2e40*/  PLOP3.LUT P1, PT, PT, PT, UP1, 0x80, 0x0 ;  /* 0x000000000000781c */ /* 0x000fca0003f2f018 */
[----:B------:R-:W-:-:S08]  /*2e50*/  @UP1 ULDC.64 UR10, c[0x0][0x9e8] ;  /* 0x00027a00000a1ab9 */ /* 0x000fd00000000a00 */
[----:B------:R-:W-:-:S05]  /*2e60*/  @P1 IMAD.HI.U32 R7, R4, UR10, RZ ;  /* 0x0000000a04071c27 */ /* 0x000fca000f8e00ff */
[----:B------:R-:W-:-:S07]  /*2e70*/  @P1 SHF.R.U32.HI R4, RZ, UR11, R7 ;  /* 0x0000000bff041c19 */ /* 0x000fce0008011607 */
.L_x_3681:
[----:B------:R-:W-:Y:S05]  /*2e80*/  BSYNC B0 ;  /* 0x0000000000007941 */ /* 0x000fea0003800000 */
.L_x_3679:
[----:B------:R-:W-:-:S05]  /*2e90*/  IMAD R4, R4, UR7, R11 ;  /* 0x0000000704047c24 */ /* 0x000fca000f8e020b */
[----:B------:R-:W-:Y:S02]  /*2ea0*/  VIMNMX R3, R3, R4, !PT ;  /* 0x0000000403037248 */ /* 0x000fe40007fe0100 */
[----:B------:R-:W-:-:S07]  /*2eb0*/  VIADDMNMX R0, R4, UR7, R0, PT ;  /* 0x0000000704007c46 */ /* 0x000fce000b800100 */
.L_x_3678:
[C---:B------:R-:W-:Y:S01]  /*2ec0*/  ISETP.GE.AND P1, PT, R5.reuse, 0x2, PT ;  /* 0x000000020500780c */ /* 0x040fe20003f26270 */
[----:B------:R-:W-:Y:S01]  /*2ed0*/  VIADD R7, R8, 0x8 ;  /* 0x0000000808077836 */ /* 0x000fe20000000000 */
[----:B------:R-:W-:Y:S02]  /*2ee0*/  ISETP.GE.AND P3, PT, R5, 0xa, PT ;  /* 0x0000000a0500780c */ /* 0x000fe40003f66270 */
[----:B------:R-:W-:Y:S01]  /*2ef0*/  P2R R20, PR, RZ, 0x2 ;  /* 0x00000002ff147803 */ /* 0x000fe20000000000 */
[----:B------:R-:W-:Y:S01]  /*2f00*/  IMAD.IADD R4, R10, 0x1, R7 ;  /* 0x000000010a047824 */ /* 0x000fe200078e0207 */
[----:B------:R-:W-:Y:S02]  /*2f10*/  ISETP.GT.AND P1, PT, R3, 0x1, !P1 ;  /* 0x000000010300780c */ /* 0x000fe40004f24270 */
[----:B------:R-:W-:Y:S02]  /*2f20*/  ISETP.GE.AND P2, PT, R5, 0x9, PT ;  /* 0x000000090500780c */ /* 0x000fe40003f46270 */
[----:B------:R-:W-:-:S02]  /*2f30*/  ISETP.LT.OR P1, PT, R0, 0x2, P1 ;  /* 0x000000020000780c */ /* 0x000fc40000f21670 */
[----:B------:R-:W-:Y:S02]  /*2f40*/  P2R R21, PR, RZ, 0x4 ;  /* 0x00000004ff157803 */ /* 0x000fe40000000000 */
[----:B------:R-:W-:Y:S02]  /*2f50*/  FSEL R89, R89, -INF , !P1 ;  /* 0xff80000059597808 */ /* 0x000fe40004800000 */
[C---:B------:R-:W-:Y:S02]  /*2f60*/  ISETP.GT.AND P1, PT, R3.reuse, 0x9, !P3 ;  /* 0x000000090300780c */ /* 0x040fe40005f24270 */
[----:B------:R-:W-:Y:S02]  /*2f70*/  P2R R106, PR, RZ, 0x8 ;  /* 0x00000008ff6a7803 */ /* 0x000fe40000000000 */
[----:B------:R-:W-:Y:S02]  /*2f80*/  ISETP.LT.OR P1, PT, R0, 0xa, P1 ;  /* 0x0000000a0000780c */ /* 0x000fe40000f21670 */
[----:B------:R-:W-:-:S02]  /*2f90*/  ISETP.GT.AND P2, PT, R3, 0x8, !P2 ;  /* 0x000000080300780c */ /* 0x000fc40005744270 */
[----:B------:R-:W-:Y:S02]  /*2fa0*/  ISETP.GE.AND P3, PT, R5, 0x11, PT ;  /* 0x000000110500780c */ /* 0x000fe40003f66270 */
[----:B------:R-:W-:Y:S02]  /*2fb0*/  FSEL R93, R93, -INF , !P1 ;  /* 0xff8000005d5d7808 */ /* 0x000fe40004800000 */
[----:B------:R-:W-:Y:S02]  /*2fc0*/  ISETP.LT.OR P2, PT, R0, 0x9, P2 ;  /* 0x000000090000780c */ /* 0x000fe40001741670 */
[----:B------:R-:W-:Y:S02]  /*2fd0*/  ISETP.GT.AND P1, PT, R3, 0x10, !P3 ;  /* 0x000000100300780c */ /* 0x000fe40005f24270 */
[----:B------:R-:W-:Y:S02]  /*2fe0*/  FSEL R92, R92, -INF , !P2 ;  /* 0xff8000005c5c7808 */ /* 0x000fe40005000000 */
        /* <DEDUP_REMOVED lines=16> */
[----:B------:R-:W-:Y:S02]  /*30f0*/  P2R R107, PR, RZ, 0x8 ;  /* 0x00000008ff6b7803 */ /* 0x000fe40000000000 */
[----:B------:R-:W-:Y:S02]  /*3100*/  FSEL R101, R101, -INF , !P1 ;  /* 0xff80000065657808 */ /* 0x000fe40004800000 */
[----:B------:R-:W-:-:S02]  /*3110*/  ISETP.GE.AND P1, PT, R5, 0x21, PT ;  /* 0x000000210500780c */ /* 0x000fc40003f26270 */
[----:B------:R-:W-:Y:S02]  /*3120*/  ISETP.GE.AND P3, PT, R5, 0x22, PT ;  /* 0x000000220500780c */ /* 0x000fe40003f66270 */
[----:B------:R-:W-:Y:S02]  /*3130*/  ISETP.GT.AND P2, PT, R3, 0x20, !P1 ;  /* 0x000000200300780c */ /* 0x000fe40004f44270 */
[----:B------:R-:W-:Y:S02]  /*3140*/  P2R R111, PR, RZ, 0x8 ;  /* 0x00000008ff6f7803 */ /* 0x000fe40000000000 */
[----:B------:R-:W-:Y:S02]  /*3150*/  ISETP.LT.OR P2, PT, R0, 0x21, P2 ;  /* 0x000000210000780c */ /* 0x000fe40001741670 */
[----:B------:R-:W-:Y:S02]  /*3160*/  ISETP.GE.AND P4, PT, R5, 0x31, PT ;  /* 0x000000310500780c */ /* 0x000fe40003f86270 */
[----:B------:R-:W-:-:S02]  /*3170*/  FSEL R72, R72, -INF , !P2 ;  /* 0xff80000048487808 */ /* 0x000fc40005000000 */
[----:B------:R-:W-:Y:S02]  /*3180*/  ISETP.GT.AND P2, PT, R3, 0x21, !P3 ;  /* 0x000000210300780c */ /* 0x000fe40005f44270 */
[----:B------:R-:W-:Y:S02]  /*3190*/  ISETP.GE.AND P3, PT, R5, 0x29, PT ;  /* 0x000000290500780c */ /* 0x000fe40003f66270 */
[----:B------:R-:W-:Y:S02]  /*31a0*/  ISETP.LT.OR P2, PT, R0, 0x22, P2 ;  /* 0x000000220000780c */ /* 0x000fe40001741670 */
[----:B------:R-:W-:Y:S02]  /*31b0*/  P2R R112, PR, RZ, 0x8 ;  /* 0x00000008ff707803 */ /* 0x000fe40000000000 */
[----:B------:R-:W-:Y:S02]  /*31c0*/  FSEL R73, R73, -INF , !P2 ;  /* 0xff80000049497808 */ /* 0x000fe40005000000 */
[----:B------:R-:W-:-:S02]  /*31d0*/  ISETP.GT.AND P2, PT, R3, 0x28, !P3 ;  /* 0x000000280300780c */ /* 0x000fc40005f44270 */
[----:B------:R-:W-:Y:S02]  /*31e0*/  P2R R113, PR, RZ, 0x10 ;  /* 0x00000010ff717803 */ /* 0x000fe40000000000 */
[----:B------:R-:W-:-:S04]  /*31f0*/  ISETP.LT.OR P2, PT, R0, 0x29, P2 ;  /* 0x000000290000780c */ /* 0x000fc80001741670 */
[----:B------:R-:W-:Y:S02]  /*3200*/  FSEL R76, R76, -INF , !P2 ;  /* 0xff8000004c4c7808 */ /* 0x000fe40005000000 */
[----:B------:R-:W-:-:S04]  /*3210*/  ISETP.GE.AND P2, PT, R5, 0x2a, PT ;  /* 0x0000002a0500780c */ /* 0x000fc80003f46270 */
        /* <DEDUP_REMOVED lines=8> */
[----:B------:R-:W-:Y:S02]  /*32a0*/  ISETP.GT.AND P3, PT, R3, 0x31, !P4 ;  /* 0x000000310300780c */ /* 0x000fe40006764270 */
[----:B------:R-:W-:Y:S02]  /*32b0*/  ISETP.GE.AND P4, PT, R5, 0x39, PT ;  /* 0x000000390500780c */ /* 0x000fe40003f86270 */
[----:B------:R-:W-:Y:S02]  /*32c0*/  ISETP.LT.OR P3, PT, R0, 0x32, P3 ;  /* 0x000000320000780c */ /* 0x000fe40001f61670 */
[----:B------:R-:W-:Y:S02]  /*32d0*/  P2R R115, PR, RZ, 0x10 ;  /* 0x00000010ff737803 */ /* 0x000fe40000000000 */
[----:B------:R-:W-:Y:S02]  /*32e0*/  FSEL R81, R81, -INF , !P3 ;  /* 0xff80000051517808 */ /* 0x000fe40005800000 */
[----:B------:R-:W-:-:S02]  /*32f0*/  ISETP.GT.AND P3, PT, R3, 0x38, !P4 ;  /* 0x000000380300780c */ /* 0x000fc40006764270 */
[----:B------:R-:W-:Y:S02]  /*3300*/  ISETP.GE.AND P4, PT, R5, 0x3a, PT ;  /* 0x0000003a0500780c */ /* 0x000fe40003f86270 */
[----:B------:R-:W-:Y:S02]  /*3310*/  ISETP.LT.OR P3, PT, R0, 0x39, P3 ;  /* 0x000000390000780c */ /* 0x000fe40001f61670 */
[----:B------:R-:W-:Y:S02]  /*3320*/  P2R R116, PR, RZ, 0x10 ;  /* 0x00000010ff747803 */ /* 0x000fe40000000000 */
[----:B------:R-:W-:Y:S02]  /*3330*/  FSEL R84, R84, -INF , !P3 ;  /* 0xff80000054547808 */ /* 0x000fe40005800000 */
[----:B------:R-:W-:Y:S02]  /*3340*/  ISETP.GT.AND P3, PT, R3, 0x39, !P4 ;  /* 0x000000390300780c */ /* 0x000fe40006764270 */
[----:B------:R-:W-:-:S02]  /*3350*/  ISETP.GE.AND P4, PT, R5, 0x41, PT ;  /* 0x000000410500780c */ /* 0x000fc40003f86270 */
[C---:B------:R-:W-:Y:S02]  /*3360*/  ISETP.LT.OR P3, PT, R0.reuse, 0x3a, P3 ;  /* 0x0000003a0000780c */ /* 0x040fe40001f61670 */
[----:B------:R-:W-:Y:S02]  /*3370*/  P2R R117, PR, RZ, 0x10 ;  /* 0x00000010ff757803 */ /* 0x000fe40000000000 */
[----:B------:R-:W-:Y:S02]  /*3380*/  FSEL R85, R85, -INF , !P3 ;  /* 0xff80000055557808 */ /* 0x000fe40005800000 */
[----:B------:R-:W-:Y:S02]  /*3390*/  ISETP.GT.AND P3, PT, R3, 0x40, !P4 ;  /* 0x000000400300780c */ /* 0x000fe40006764270 */
[----:B------:R-:W-:Y:S02]  /*33a0*/  ISETP.GE.AND P4, PT, R5, 0x42, PT ;  /* 0x000000420500780c */ /* 0x000fe40003f86270 */
[----:B------:R-:W-:-:S02]  /*33b0*/  ISETP.LT.OR P3, PT, R0, 0x41, P3 ;  /* 0x000000410000780c */ /* 0x000fc40001f61670 */
[----:B------:R-:W-:Y:S02]  /*33c0*/  P2R R118, PR, RZ, 0x10 ;  /* 0x00000010ff767803 */ /* 0x000fe40000000000 */
[----:B------:R-:W-:Y:S02]  /*33d0*/  FSEL R56, R56, -INF , !P3 ;  /* 0xff80000038387808 */ /* 0x000fe40005800000 */
[----:B------:R-:W-:Y:S02]  /*33e0*/  ISETP.GT.AND P3, PT, R3, 0x41, !P4 ;  /* 0x000000410300780c */ /* 0x000fe40006764270 */
[----:B------:R-:W-:Y:S02]  /*33f0*/  ISETP.GE.AND P4, PT, R5, 0x49, PT ;  /* 0x000000490500780c */ /* 0x000fe40003f86270 */
[----:B------:R-:W-:Y:S02]  /*3400*/  ISETP.LT.OR P3, PT, R0, 0x42, P3 ;  /* 0x000000420000780c */ /* 0x000fe40001f61670 */
[----:B------:R-:W-:-:S02]  /*3410*/  P2R R119, PR, RZ, 0x10 ;  /* 0x00000010ff777803 */ /* 0x000fc40000000000 */
        /* <DEDUP_REMOVED lines=109> */
[----:B------:R-:W-:Y:S02]  /*3af0*/  ISETP.LT.OR P6, PT, R0, 0x9a, P6 ;  /* 0x0000009a0000780c */ /* 0x000fe400037c1670 */
[----:B------:R-:W-:Y:S02]  /*3b00*/  VIADDMNMX R0, R7, R9, R6, PT ;  /* 0x0000000907007246 */ /* 0x000fe40003800106 */
[----:B------:R-:W-:Y:S02]  /*3b10*/  FSEL R37, R37, -INF , !P6 ;  /* 0xff80000025257808 */ /* 0x000fe40007000000 */
[----:B------:R-:W-:-:S13]  /*3b20*/  PLOP3.LUT P6, PT, PT, PT, UP0, 0x40, 0x0 ;  /* 0x000000000000781c */ /* 0x000fda0003fce808 */
[----:B------:R-:W-:Y:S05]  /*3b30*/  @P6 BRA `(.L_x_3682) ;  /* 0x0000000000606947 */ /* 0x000fea0003800000 */
        /* <DEDUP_REMOVED lines=14> */
.L_x_3684:
[----:B------:R-:W-:-:S06]  /*3c20*/  UISETP.NE.AND UP1, UPT, UR7, 0x1, UPT ;  /* 0x000000010700788c */ /* 0x000fcc000bf25270 */
[----:B------:R-:W-:-:S05]  /*3c30*/  PLOP3.LUT P6, PT, PT, PT, UP1, 0x80, 0x0 ;  /* 0x000000000000781c */ /* 0x000fca0003fcf018 */
[----:B------:R-:W-:-:S08]  /*3c40*/  @UP1 ULDC.64 UR10, c[0x0][0x9e8] ;  /* 0x00027a00000a1ab9 */ /* 0x000fd00000000a00 */
[----:B------:R-:W-:Y:S01]  /*3c50*/  @P6 IMAD.HI.U32 R5, R3, UR10, RZ ;  /* 0x0000000a03056c27 */ /* 0x000fe2000f8e00ff */
[----:B------:R-:W-:-:S13]  /*3c60*/  PLOP3.LUT P6, PT, PT, PT, UP1, 0x80, 0x0 ;  /* 0x000000000000781c */ /* 0x000fda0003fcf018 */
[----:B------:R-:W-:-:S07]  /*3c70*/  @P6 SHF.R.U32.HI R3, RZ, UR11, R5 ;  /* 0x0000000bff036c19 */ /* 0x000fce0008011605 */
.L_x_3685:
[----:B------:R-:W-:Y:S05]  /*3c80*/  BSYNC B0 ;  /* 0x0000000000007941 */ /* 0x000fea0003800000 */
.L_x_3683:
[----:B------:R-:W-:-:S05]  /*3c90*/  IMAD R3, R3, UR7, R11 ;  /* 0x0000000703037c24 */ /* 0x000fca000f8e020b */
[----:B------:R-:W-:Y:S02]  /*3ca0*/  VIMNMX R4, R4, R3, !PT ;  /* 0x0000000304047248 */ /* 0x000fe40007fe0100 */
[----:B------:R-:W-:-:S07]  /*3cb0*/  VIADDMNMX R0, R3, UR7, R0, PT ;  /* 0x0000000703007c46 */ /* 0x000fce000b800100 */
.L_x_3682:
[C---:B------:R-:W-:Y:S02]  /*3cc0*/  ISETP.GT.AND P1, PT, R4.reuse, 0x20, !P1 ;  /* 0x000000200400780c */ /* 0x040fe40004f24270 */
[----:B------:R-:W-:Y:S02]  /*3cd0*/  ISETP.GT.AND P2, PT, R4, 0x29, !P2 ;  /* 0x000000290400780c */ /* 0x000fe40005744270 */
[C---:B------:R-:W-:Y:S02]  /*3ce0*/  ISETP.LT.OR P1, PT, R0.reuse, 0x21, P1 ;  /* 0x000000210000780c */ /* 0x040fe40000f21670 */
[----:B------:R-:W-:Y:S02]  /*3cf0*/  ISETP.LT.OR P2, PT, R0, 0x2a, P2 ;  /* 0x0000002a0000780c */ /* 0x000fe40001741670 */
[----:B------:R-:W-:Y:S02]  /*3d00*/  FSEL R74, R74, -INF , !P1 ;  /* 0xff8000004a4a7808 */ /* 0x000fe40004800000 */
[----:B------:R-:W-:-:S02]  /*3d10*/  ISETP.NE.AND P1, PT, R111, RZ, PT ;  /* 0x000000ff6f00720c */ /* 0x000fc40003f25270 */
[----:B------:R-:W-:Y:S02]  /*3d20*/  FSEL R79, R79, -INF , !P2 ;  /* 0xff8000004f4f7808 */ /* 0x000fe40005000000 */
[----:B------:R-:W-:Y:S02]  /*3d30*/  ISETP.GT.AND P1, PT, R4, 0x21, !P1 ;  /* 0x000000210400780c */ /* 0x000fe40004f24270 */
[----:B------:R-:W-:Y:S02]  /*3d40*/  ISETP.NE.AND P2, PT, R119, RZ, PT ;  /* 0x000000ff7700720c */ /* 0x000fe40003f45270 */
[----:B------:R-:W-:Y:S02]  /*3d50*/  ISETP.LT.OR P1, PT, R0, 0x22, P1 ;  /* 0x000000220000780c */ /* 0x000fe40000f21670 */
[----:B------:R-:W-:Y:S02]  /*3d60*/  ISETP.NE.AND P6, PT, R120, RZ, PT ;  /* 0x000000ff7800720c */ /* 0x000fe40003fc5270 */
        /* <DEDUP_REMOVED lines=25> */
[----:B------:R-:W-:Y:S02]  /*3f00*/  FMNMX.FTZ R3, R77, R6, !PT ;  /* 0x000000064d037209 */ /* 0x000fe40007810000 */
[----:B------:R-:W-:Y:S02]  /*3f10*/  ISETP.LT.OR P1, PT, R0, 0x39, P1 ;  /* 0x000000390000780c */ /* 0x000fe40000f21670 */
[----:B------:R-:W-:Y:S02]  /*3f20*/  FMNMX.FTZ R6, R80, R3, !PT ;  /* 0x0000000350067209 */ /* 0x000fe40007810000 */
[----:B------:R-:W-:Y:S02]  /*3f30*/  FSEL R86, R86, -INF , !P1 ;  /* 0xff80000056567808 */ /* 0x000fe40004800000 */
[----:B------:R-:W-:Y:S02]  /*3f40*/  ISETP.NE.AND P1, PT, R116, RZ, PT ;  /* 0x000000ff7400720c */ /* 0x000fe40003f25270 */
[----:B------:R-:W-:-:S02]  /*3f50*/  FMNMX.FTZ R3, R81, R6, !PT ;  /* 0x0000000651037209 */ /* 0x000fc40007810000 */
        /* <DEDUP_REMOVED lines=19> */
[----:B------:R-:W-:Y:S02]  /*4090*/  ISETP.GT.AND P1, PT, R4, 0x48, !P2 ;  /* 0x000000480400780c */ /* 0x000fe40005724270 */
[----:B------:R-:W-:Y:S02]  /*40a0*/  ISETP.NE.AND P2, PT, R130, RZ, PT ;  /* 0x000000ff8200720c */ /* 0x000fe40003f45270 */
[----:B------:R-:W-:Y:S02]  /*40b0*/  ISETP.LT.OR P1, PT, R0, 0x49, P1 ;  /* 0x000000490000780c */ /* 0x000fe40000f21670 */
[----:B------:R-:W-:Y:S02]  /*40c0*/  FMNMX.FTZ R6, R68, R3, !PT ;  /* 0x0000000344067209 */ /* 0x000fe40007810000 */
[----:B------:R-:W-:-:S02]  /*40d0*/  FSEL R62, R62, -INF , !P1 ;  /* 0xff8000003e3e7808 */ /* 0x000fc40004800000 */
[----:B------:R-:W-:Y:S02]  /*40e0*/  ISETP.GT.AND P1, PT, R4, 0x49, !P6 ;  /* 0x000000490400780c */ /* 0x000fe40007724270 */
[----:B------:R-:W-:Y:S02]  /*40f0*/  ISETP.NE.AND P6, PT, R131, RZ, PT ;  /* 0x000000ff8300720c */ /* 0x000fe40003fc5270 */
        /* <DEDUP_REMOVED lines=40> */
[C---:B------:R-:W-:Y:S02]  /*4380*/  ISETP.GT.AND P1, PT, R4.reuse, 0x61, !P1 ;  /* 0x000000610400780c */ /* 0x040fe40004f24270 */
[----:B------:R-:W-:Y:S01]  /*4390*/  ISETP.GT.AND P3, PT, R4, 0x90, !P3 ;  /* 0x000000900400780c */ /* 0x000fe20005f64270 */
[----:B------:R-:W1:Y:S01]  /*43a0*/  SHFL.BFLY PT, R3, R6, 0x2, 0x1f ;  /* 0x0c401f0006037f89 */ /* 0x000e6200000e0000 */
        /* <DEDUP_REMOVED lines=10> */
[----:B------:R-:W-:Y:S02]  /*4450*/  ISETP.NE.AND P1, PT, R128, RZ, PT ;  /* 0x000000ff8000720c */ /* 0x000fe40003f25270 */
[----:B------:R-:W-:Y:S02]  /*4460*/  FSEL R34, R34, -INF , !P3 ;  /* 0xff80000022227808 */ /* 0x000fe40005800000 */
[----:B------:R-:W-:Y:S02]  /*4470*/  ISETP.GT.AND P1, PT, R4, 0x69, !P1 ;  /* 0x000000690400780c */ /* 0x000fe40004f24270 */
[----:B-1----:R-:W-:Y:S02]  /*4480*/  FMNMX.FTZ R9, R6, R3, !PT ;  /* 0x0000000306097209 */ /* 0x002fe40007810000 */
[C---:B------:R-:W-:Y:S02]  /*4490*/  ISETP.LT.OR P1, PT, R0.reuse, 0x6a, P1 ;  /* 0x0000006a0000780c */ /* 0x040fe40000f21670 */
[----:B------:R-:W-:Y:S01]  /*44a0*/  ISETP.LT.OR P5, PT, R0, 0x99, P5 ;  /* 0x000000990000780c */ /* 0x000fe20002fa1670 */
[----:B------:R-:W1:Y:S01]  /*44b0*/  SHFL.BFLY PT, R10, R9, 0x1, 0x1f ;  /* 0x0c201f00090a7f89 */ /* 0x000e6200000e0000 */
[----:B------:R-:W-:-:S02]  /*44c0*/  FSEL R47, R47, -INF , !P1 ;  /* 0xff8000002f2f7808 */ /* 0x000fc40004800000 */
[----:B------:R-:W-:Y:S02]  /*44d0*/  ISETP.NE.AND P1, PT, R129, RZ, PT ;  /* 0x000000ff8100720c */ /* 0x000fe40003f25270 */
[----:B------:R-:W-:Y:S02]  /*44e0*/  FSEL R35, R35, -INF , !P4 ;  /* 0xff80000023237808 */ /* 0x000fe40006000000 */
[----:B------:R-:W-:Y:S02]  /*44f0*/  ISETP.GT.AND P1, PT, R4, 0x70, !P1 ;  /* 0x000000700400780c */ /* 0x000fe40004f24270 */
[----:B------:R-:W-:Y:S02]  /*4500*/  FSEL R38, R38, -INF , !P5 ;  /* 0xff80000026267808 */ /* 0x000fe40006800000 */
[----:B------:R-:W-:Y:S02]  /*4510*/  ISETP.LT.OR P1, PT, R0, 0x71, P1 ;  /* 0x000000710000780c */ /* 0x000fe40000f21670 */
[----:B------:R-:W-:-:S02]  /*4520*/  R2UR UR10, R105 ;  /* 0x00000000690a72ca */ /* 0x000fc400000e0000 */
[----:B------:R-:W-:Y:S02]  /*4530*/  FSEL R50, R50, -INF , !P1 ;  /* 0xff80000032327808 */ /* 0x000fe40004800000 */
[----:B------:R-:W-:Y:S02]  /*4540*/  ISETP.GT.AND P1, PT, R4, 0x71, !P2 ;  /* 0x000000710400780c */ /* 0x000fe40005724270 */
[----:B------:R-:W-:Y:S02]  /*4550*/  ISETP.NE.AND P2, PT, R133, RZ, PT ;  /* 0x000000ff8500720c */ /* 0x000fe40003f45270 */
[----:B------:R-:W-:Y:S02]  /*4560*/  ISETP.LT.OR P1, PT, R0, 0x72, P1 ;  /* 0x000000720000780c */ /* 0x000fe40000f21670 */
[----:B-1----:R-:W-:Y:S01]  /*4570*/  FMNMX.FTZ R3, R9, R10, !PT ;  /* 0x0000000a09037209 */ /* 0x002fe20007810000 */
[----:B------:R-:W-:Y:S01]  /*4580*/  IMAD.U32 R10, RZ, RZ, UR41 ;  /* 0x00000029ff0a7e24 */ /* 0x000fe2000f8e00ff */
[----:B------:R-:W-:Y:S01]  /*4590*/  FSEL R51, R51, -INF , !P1 ;  /* 0xff80000033337808 */ /* 0x000fe20004800000 */
[----:B------:R-:W-:Y:S01]  /*45a0*/  UIADD3 UR6, UR10, UR6, URZ ;  /* 0x000000060a067290 */ /* 0x000fe2000fffe03f */
[----:B------:R-:W-:Y:S01]  /*45b0*/  ISETP.GT.AND P1, PT, R4, 0x78, !P6 ;  /* 0x000000780400780c */ /* 0x000fe20007724270 */
[----:B------:R-:W-:-:S01]  /*45c0*/  FFMA.FTZ R5, R3, R10, -8 ;  /* 0xc100000003057423 */ /* 0x000fc2000001000a */
[----:B------:R-:W-:-:S02]  /*45d0*/  ISETP.NE.AND P6, PT, R134, RZ, PT ;  /* 0x000000ff8600720c */ /* 0x000fc40003fc5270 */
[----:B------:R-:W-:-:S04]  /*45e0*/  ISETP.LT.OR P1, PT, R0, 0x79, P1 ;  /* 0x000000790000780c */ /* 0x000fc80000f21670 */
[----:B------:R-:W-:Y:S02]  /*45f0*/  FSEL R54, R54, -INF , !P1 ;  /* 0xff80000036367808 */ /* 0x000fe40004800000 */
[----:B------:R-:W-:-:S04]  /*4600*/  ISETP.NE.AND P1, PT, R132, RZ, PT ;  /* 0x000000ff8400720c */ /* 0x000fc80003f25270 */
[----:B------:R-:W-:-:S04]  /*4610*/  ISETP.GT.AND P1, PT, R4, 0x79, !P1 ;  /* 0x000000790400780c */ /* 0x000fc80004f24270 */
        /* <DEDUP_REMOVED lines=31> */
[----:B------:R-:W-:-:S04]  /*4810*/  ISETP.GT.AND P1, PT, R4, RZ, !P1 ;  /* 0x000000ff0400720c */ /* 0x000fc80004f24270 */
[----:B------:R-:W-:-:S04]  /*4820*/  ISETP.LT.OR P1, PT, R0, 0x1, P1 ;  /* 0x000000010000780c */ /* 0x000fc80000f21670 */
[----:B------:R-:W-:Y:S02]  /*4830*/  FSEL R90, R90, -INF , !P1 ;  /* 0xff8000005a5a7808 */ /* 0x000fe40004800000 */
[----:B------:R-:W-:Y:S02]  /*4840*/  ISETP.GT.AND P1, PT, R4, 0x80, !P2 ;  /* 0x000000800400780c */ /* 0x000fe40005724270 */
[----:B------:R-:W-:Y:S02]  /*4850*/  FMNMX.FTZ R15, R90, R91, !PT ;  /* 0x0000005b5a0f7209 */ /* 0x000fe40007810000 */
[----:B------:R-:W-:Y:S02]  /*4860*/  ISETP.LT.OR P1, PT, R0, 0x81, P1 ;  /* 0x000000810000780c */ /* 0x000fe40000f21670 */
[----:B------:R-:W-:Y:S02]  /*4870*/  FMNMX.FTZ R20, R94, R15, !PT ;  /* 0x0000000f5e147209 */ /* 0x000fe40007810000 */
[----:B------:R-:W-:-:S02]  /*4880*/  FSEL R26, R26, -INF , !P1 ;  /* 0xff8000001a1a7808 */ /* 0x000fc40004800000 */
[----:B------:R-:W-:Y:S02]  /*4890*/  ISETP.GT.AND P1, PT, R4, 0x81, !P6 ;  /* 0x000000810400780c */ /* 0x000fe40007724270 */
[----:B------:R-:W-:Y:S02]  /*48a0*/  FMNMX.FTZ R21, R95, R20, !PT ;  /* 0x000000145f157209 */ /* 0x000fe40007810000 */
[----:B------:R-:W-:Y:S02]  /*48b0*/  ISETP.LT.OR P1, PT, R0, 0x82, P1 ;  /* 0x000000820000780c */ /* 0x000fe40000f21670 */
[----:B------:R-:W-:Y:S02]  /*48c0*/  ISETP.NE.AND P6, PT, R135, RZ, PT ;  /* 0x000000ff8700720c */ /* 0x000fe40003fc5270 */
[----:B------:R-:W-:Y:S02]  /*48d0*/  FSEL R27, R27, -INF , !P1 ;  /* 0xff8000001b1b7808 */ /* 0x000fe40004800000 */
[----:B------:R-:W-:-:S02]  /*48e0*/  FSETP.NEU.FTZ.AND P1, PT, R3, -INF , PT ;  /* 0xff8000000300780b */ /* 0x000fc40003f3d000 */
[----:B------:R-:W-:Y:S02]  /*48f0*/  ISETP.NE.AND P2, PT, R136, RZ, PT ;  /* 0x000000ff8800720c */ /* 0x000fe40003f45270 */
[----:B------:R-:W-:Y:S02]  /*4900*/  FSEL R88, R5, RZ, P1 ;  /* 0x000000ff05587208 */ /* 0x000fe40000800000 */
[----:B------:R-:W-:Y:S02]  /*4910*/  ISETP.GT.AND P1, PT, R4, 0x88, !P6 ;  /* 0x000000880400780c */ /* 0x000fe40007724270 */
[----:B------:R-:W-:Y:S01]  /*4920*/  ISETP.NE.AND P6, PT, R137, RZ, PT ;  /* 0x000000ff8900720c */ /* 0x000fe20003fc5270 */
[--C-:B------:R-:W-:Y:S01]  /*4930*/  FFMA.FTZ R6, R89, UR41, -R88.reuse ;  /* 0x0000002959067c23 */ /* 0x100fe20008010858 */
[----:B------:R-:W-:-:S01]  /*4940*/  FFMA.FTZ R89, R72, UR41, -R88 ;  /* 0x0000002948597c23 */ /* 0x000fc20008010858 */
[----:B------:R-:W-:Y:S01]  /*4950*/  FMNMX.FTZ R72, R98, R21, !PT ;  /* 0x0000001562487209 */ /* 0x000fe20007810000 */
[----:B------:R-:W-:-:S01]  /*4960*/  FFMA.FTZ R20, R73, UR41, -R88 ;  /* 0x0000002949147c23 */ /* 0x000fc20008010858 */
[--C-:B------:R-:W-:Y:S01]  /*4970*/  FFMA.FTZ R9, R92, UR41, -R88.reuse ;  /* 0x000000295c097c23 */ /* 0x100fe20008010858 */
[----:B------:R-:W-:-:S01]  /*4980*/  FFMA.FTZ R92, R76, UR41, -R88 ;  /* 0x000000294c5c7c23 */ /* 0x000fc20008010858 */
[----:B------:R-:W-:Y:S01]  /*4990*/  FMNMX.FTZ R21, R99, R72, !PT ;  /* 0x0000004863157209 */ /* 0x000fe20007810000 */
[----:B------:R1:W-:Y:S01]  /*49a0*/  MUFU.EX2 R15, R89 ;  /* 0x00000059000f7308 */ /* 0x0003e20000000800 */
        /* <DEDUP_REMOVED lines=8> */
[----:B-1----:R-:W-:-:S01]  /*4a30*/  FFMA.FTZ R89, R80, UR41, -R88 ;  /* 0x0000002950597c23 */ /* 0x002fc20008010858 */
[----:B------:R1:W-:Y:S01]  /*4a40*/  MUFU.EX2 R21, R92 ;  /* 0x0000005c00157308 */ /* 0x0003e20000000800 */
[----:B------:R-:W-:Y:S01]  /*4a50*/  FMNMX.FTZ R76, R74, R73, !PT ;  /* 0x000000494a4c7209 */ /* 0x000fe20007810000 */
[--C-:B------:R-:W-:Y:S01]  /*4a60*/  FFMA.FTZ R12, R97, UR41, -R88.reuse ;  /* 0x00000029610c7c23 */ /* 0x100fe20008010858 */
[----:B------:R-:W-:Y:S01]  /*4a70*/  ISETP.GT.AND P1, PT, R4, 0x89, !P2 ;  /* 0x000000890400780c */ /* 0x000fe20005724270 */
[--C-:B------:R-:W-:Y:S01]  /*4a80*/  FFMA.FTZ R13, R100, UR41, -R88.reuse ;  /* 0x00000029640d7c23 */ /* 0x100fe20008010858 */
[----:B------:R-:W-:Y:S01]  /*4a90*/  FMNMX.FTZ R73, R75, R76, !PT ;  /* 0x0000004c4b497209 */ /* 0x000fe20007810000 */
[--C-:B------:R-:W-:Y:S01]  /*4aa0*/  FFMA.FTZ R14, R101, UR41, -R88.reuse ;  /* 0x00000029650e7c23 */ /* 0x100fe20008010858 */
[----:B------:R-:W-:Y:S01]  /*4ab0*/  ISETP.LT.OR P1, PT, R0, 0x8a, P1 ;  /* 0x0000008a0000780c */ /* 0x000fe20000f21670 */
[--C-:B------:R-:W-:Y:S01]  /*4ac0*/  FFMA.FTZ R56, R56, UR41, -R88.reuse ;  /* 0x0000002938387c23 */ /* 0x100fe20008010858 */
[----:B------:R-:W-:Y:S01]  /*4ad0*/  FMNMX.FTZ R76, R78, R73, !PT ;  /* 0x000000494e4c7209 */ /* 0x000fe20007810000 */
[--C-:B-1----:R-:W-:Y:S01]  /*4ae0*/  FFMA.FTZ R92, R84, UR41, -R88.reuse ;  /* 0x00000029545c7c23 */ /* 0x102fe20008010858 */
[----:B------:R-:W-:Y:S01]  /*4af0*/  ISETP.GT.AND P2, PT, R4, 0x99, !P6 ;  /* 0x000000990400780c */ /* 0x000fe20007744270 */
[--C-:B------:R-:W-:Y:S01]  /*4b00*/  FFMA.FTZ R57, R57, UR41, -R88.reuse ;  /* 0x0000002939397c23 */ /* 0x100fe20008010858 */
[----:B------:R-:W-:Y:S01]  /*4b10*/  FMNMX.FTZ R77, R79, R76, !PT ;  /* 0x0000004c4f4d7209 */ /* 0x000fe20007810000 */
[--C-:B------:R-:W-:Y:S01]  /*4b20*/  FFMA.FTZ R76, R81, UR41, -R88.reuse ;  /* 0x00000029514c7c23 */ /* 0x100fe20008010858 */
[----:B------:R-:W-:Y:S01]  /*4b30*/  FSEL R31, R31, -INF , !P1 ;  /* 0xff8000001f1f7808 */ /* 0x000fe20004800000 */
        /* <DEDUP_REMOVED lines=22> */
[----:B------:R-:W-:Y:S01]  /*4ca0*/  FFMA.FTZ R37, R37, UR41, -R88 ;  /* 0x0000002925257c23 */ /* 0x000fe20008010858 */
[----:B------:R-:W-:Y:S02]  /*4cb0*/  MUFU.EX2 R5, R5 ;  /* 0x0000000500057308 */ /* 0x000fe40000000800 */
[----:B------:R-:W-:-:S04]  /*4cc0*/  FMNMX.FTZ R84, R62, R81, !PT ;  /* 0x000000513e547209 */ /* 0x000fc80007810000 */
[----:B------:R-:W-:Y:S02]  /*4cd0*/  FMNMX.FTZ R81, R63, R84, !PT ;  /* 0x000000543f517209 */ /* 0x000fe40007810000 */
[----:B------:R-:W1:Y:S02]  /*4ce0*/  MUFU.EX2 R6, R6 ;  /* 0x0000000600067308 */ /* 0x000e640000000800 */
[----:B------:R-:W-:-:S04]  /*4cf0*/  FMNMX.FTZ R84, R66, R81, !PT ;  /* 0x0000005142547209 */ /* 0x000fc80007810000 */
[----:B------:R-:W-:Y:S02]  /*4d00*/  FMNMX.FTZ R81, R67, R84, !PT ;  /* 0x0000005443517209 */ /* 0x000fe40007810000 */
[----:B------:R-:W2:Y:S02]  /*4d10*/  MUFU.EX2 R9, R9 ;  /* 0x0000000900097308 */ /* 0x000ea40000000800 */
[----:B------:R-:W-:-:S04]  /*4d20*/  FMNMX.FTZ R84, R70, R81, !PT ;  /* 0x0000005146547209 */ /* 0x000fc80007810000 */
[----:B------:R-:W-:Y:S02]  /*4d30*/  FMNMX.FTZ R81, R71, R84, !PT ;  /* 0x0000005447517209 */ /* 0x000fe40007810000 */
[----:B------:R-:W3:Y:S02]  /*4d40*/  MUFU.EX2 R10, R10 ;  /* 0x0000000a000a7308 */ /* 0x000ee40000000800 */
[----:B------:R-:W-:-:S04]  /*4d50*/  FMNMX.FTZ R84, R42, R81, !PT ;  /* 0x000000512a547209 */ /* 0x000fc80007810000 */
[----:B------:R-:W-:Y:S02]  /*4d60*/  FMNMX.FTZ R81, R43, R84, !PT ;  /* 0x000000542b517209 */ /* 0x000fe40007810000 */
[----:B------:R-:W4:Y:S02]  /*4d70*/  MUFU.EX2 R11, R11 ;  /* 0x0000000b000b7308 */ /* 0x000f240000000800 */
[----:B------:R-:W-:-:S04]  /*4d80*/  FMNMX.FTZ R84, R46, R81, !PT ;  /* 0x000000512e547209 */ /* 0x000fc80007810000 */
[----:B------:R-:W-:Y:S02]  /*4d90*/  FMNMX.FTZ R81, R47, R84, !PT ;  /* 0x000000542f517209 */ /* 0x000fe40007810000 */
[----:B------:R5:W-:Y:S02]  /*4da0*/  MUFU.EX2 R73, R89 ;  /* 0x0000005900497308 */ /* 0x000be40000000800 */
[----:B------:R-:W-:-:S04]  /*4db0*/  FMNMX.FTZ R84, R50, R81, !PT ;  /* 0x0000005132547209 */ /* 0x000fc80007810000 */
[----:B------:R-:W-:Y:S02]  /*4dc0*/  FMNMX.FTZ R81, R51, R84, !PT ;  /* 0x0000005433517209 */ /* 0x000fe40007810000 */
[----:B------:R-:W4:Y:S02]  /*4dd0*/  MUFU.EX2 R12, R12 ;  /* 0x0000000c000c7308 */ /* 0x000f240000000800 */
[----:B------:R-:W-:-:S04]  /*4de0*/  FMNMX.FTZ R84, R54, R81, !PT ;  /* 0x0000005136547209 */ /* 0x000fc80007810000 */
[----:B------:R-:W-:Y:S02]  /*4df0*/  FMNMX.FTZ R81, R55, R84, !PT ;  /* 0x0000005437517209 */ /* 0x000fe40007810000 */
[----:B------:R-:W-:Y:S02]  /*4e00*/  MUFU.EX2 R13, R13 ;  /* 0x0000000d000d7308 */ /* 0x000fe40000000800 */
[----:B------:R-:W-:-:S04]  /*4e10*/  FMNMX.FTZ R84, R26, R81, !PT ;  /* 0x000000511a547209 */ /* 0x000fc80007810000 */
[----:B------:R-:W-:Y:S01]  /*4e20*/  FMNMX.FTZ R81, R27, R84, !PT ;  /* 0x000000541b517209 */ /* 0x000fe20007810000 */
[----:B------:R-:W-:-:S01]  /*4e30*/  FFMA.FTZ R84, R40, UR41, -R88 ;  /* 0x0000002928547c23 */ /* 0x000fc20008010858 */
[----:B------:R-:W-:Y:S02]  /*4e40*/  MUFU.EX2 R14, R14 ;  /* 0x0000000e000e7308 */ /* 0x000fe40000000800 */
[----:B------:R-:W-:-:S04]  /*4e50*/  FMNMX.FTZ R4, R30, R81, !PT ;  /* 0x000000511e047209 */ /* 0x000fc80007810000 */
[----:B------:R-:W-:Y:S01]  /*4e60*/  FMNMX.FTZ R85, R31, R4, !PT ;  /* 0x000000041f557209 */ /* 0x000fe20007810000 */
[----:B------:R-:W-:-:S01]  /*4e70*/  FFMA.FTZ R4, R41, UR41, -R88 ;  /* 0x0000002929047c23 */ /* 0x000fc20008010858 */
[----:B------:R1:W-:Y:S02]  /*4e80*/  MUFU.EX2 R81, R84 ;  /* 0x0000005400517308 */ /* 0x0003e40000000800 */
[----:B------:R-:W-:-:S04]  /*4e90*/  FMNMX.FTZ R40, R34, R85, !PT ;  /* 0x0000005522287209 */ /* 0x000fc80007810000 */
        /* <DEDUP_REMOVED lines=9> */
[----:B------:R-:W-:Y:S01]  /*4f30*/  IMAD.U32 R53, RZ, RZ, UR41 ;  /* 0x00000029ff357e24 */ /* 0x000fe2000f8e00ff */
[----:B------:R-:W-:Y:S03]  /*4f40*/  MUFU.EX2 R20, R20 ;  /* 0x0000001400147308 */ /* 0x000fe60000000800 */
[----:B------:R-:W2:Y:S05]  /*4f50*/  SHFL.BFLY PT, R85, R0, 0x2, 0x1f ;  /* 0x0c401f0000557f89 */ /* 0x000eaa00000e0000 */
[----:B------:R4:W-:Y:S08]  /*4f60*/  MUFU.EX2 R77, R92 ;  /* 0x0000005c004d7308 */ /* 0x0009f00000000800 */
[----:B------:R-:W-:Y:S08]  /*4f70*/  MUFU.EX2 R72, R72 ;  /* 0x0000004800487308 */ /* 0x000ff00000000800 */
[----:B------:R-:W-:Y:S01]  /*4f80*/  MUFU.EX2 R76, R76 ;  /* 0x0000004c004c7308 */ /* 0x000fe20000000800 */
[----:B--2---:R-:W-:-:S05]  /*4f90*/  FMNMX.FTZ R85, R0, R85, !PT ;  /* 0x0000005500557209 */ /* 0x004fca0007810000 */
[----:B------:R-:W2:Y:S02]  /*4fa0*/  SHFL.BFLY PT, R0, R85, 0x1, 0x1f ;  /* 0x0c201f0055007f89 */ /* 0x000ea400000e0000 */
[----:B------:R-:W-:Y:S08]  /*4fb0*/  MUFU.EX2 R80, R80 ;  /* 0x0000005000507308 */ /* 0x000ff00000000800 */
[----:B------:R-:W-:Y:S08]  /*4fc0*/  MUFU.EX2 R56, R56 ;  /* 0x0000003800387308 */ /* 0x000ff00000000800 */
[----:B------:R-:W-:Y:S01]  /*4fd0*/  MUFU.EX2 R57, R57 ;  /* 0x0000003900397308 */ /* 0x000fe20000000800 */
[----:B--2---:R-:W-:-:S07]  /*4fe0*/  FMNMX.FTZ R0, R85, R0, !PT ;  /* 0x0000000055007209 */ /* 0x004fce0007810000 */
[----:B------:R-:W-:Y:S01]  /*4ff0*/  MUFU.EX2 R60, R60 ;  /* 0x0000003c003c7308 */ /* 0x000fe20000000800 */
[C---:B------:R-:W-:Y:S01]  /*5000*/  FSETP.NEU.FTZ.AND P1, PT, R0.reuse, -INF , PT ;  /* 0xff8000000000780b */ /* 0x040fe20003f3d000 */
[----:B------:R-:W-:-:S06]  /*5010*/  FFMA.FTZ R52, R0, R53, -8 ;  /* 0xc100000000347423 */ /* 0x000fcc0000010035 */
[----:B------:R-:W-:Y:S01]  /*5020*/  MUFU.EX2 R61, R61 ;  /* 0x0000003d003d7308 */ /* 0x000fe20000000800 */
[----:B------:R-:W-:Y:S02]  /*5030*/  FSEL R88, R52, RZ, P1 ;  /* 0x000000ff34587208 */ /* 0x000fe40000800000 */
[----:B------:R-:W-:-:S03]  /*5040*/  PLOP3.LUT P1, PT, PT, PT, UP0, 0x40, 0x0 ;  /* 0x000000000000781c */ /* 0x000fc60003f2e808 */
[--C-:B------:R-:W-:Y:S01]  /*5050*/  FFMA.FTZ R52, R90, UR41, -R88.reuse ;  /* 0x000000295a347c23 */ /* 0x100fe20008010858 */
[----:B------:R-:W-:-:S01]  /*5060*/  FFMA.FTZ R53, R91, UR41, -R88 ;  /* 0x000000295b357c23 */ /* 0x000fc20008010858 */
[--C-:B------:R-:W-:Y:S01]  /*5070*/  FFMA.FTZ R94, R94, UR41, -R88.reuse ;  /* 0x000000295e5e7c23 */ /* 0x100fe20008010858 */
[----:B------:R-:W-:-:S01]  /*5080*/  FFMA.FTZ R95, R95, UR41, -R88 ;  /* 0x000000295f5f7c23 */ /* 0x000fc20008010858 */
[--C-:B-----5:R-:W-:Y:S01]  /*5090*/  FFMA.FTZ R89, R78, UR41, -R88.reuse ;  /* 0x000000294e597c23 */ /* 0x120fe20008010858 */
[----:B------:R-:W-:-:S01]  /*50a0*/  FFMA.FTZ R78, R82, UR41, -R88 ;  /* 0x00000029524e7c23 */ /* 0x000fc20008010858 */
[----:B------:R-:W-:Y:S01]  /*50b0*/  MUFU.EX2 R52, R52 ;  /* 0x0000003400347308 */ /* 0x000fe20000000800 */
[----:B------:R-:W-:-:S01]  /*50c0*/  FFMA.FTZ R82, R62, UR41, -R88 ;  /* 0x000000293e527c23 */ /* 0x000fc20008010858 */
[--C-:B-1----:R-:W-:Y:S01]  /*50d0*/  FFMA.FTZ R84, R98, UR41, -R88.reuse ;  /* 0x0000002962547c23 */ /* 0x102fe20008010858 */
[----:B------:R-:W-:-:S01]  /*50e0*/  FFMA.FTZ R62, R66, UR41, -R88 ;  /* 0x00000029423e7c23 */ /* 0x000fc20008010858 */
[----:B------:R-:W-:Y:S01]  /*50f0*/  FADD.FTZ R66, R5, R6 ;  /* 0x0000000605427221 */ /* 0x000fe20000010000 */
[----:B------:R-:W-:-:S01]  /*5100*/  FFMA.FTZ R90, R79, UR41, -R88 ;  /* 0x000000294f5a7c23 */ /* 0x000fc20008010858 */
[--C-:B------:R-:W-:Y:S01]  /*5110*/  FFMA.FTZ R85, R99, UR41, -R88.reuse ;  /* 0x0000002963557c23 */ /* 0x100fe20008010858 */
[----:B------:R-:W-:-:S01]  /*5120*/  FFMA.FTZ R79, R83, UR41, -R88 ;  /* 0x00000029534f7c23 */ /* 0x000fc20008010858 */
[----:B------:R-:W1:Y:S01]  /*5130*/  MUFU.EX2 R53, R53 ;  /* 0x0000003500357308 */ /* 0x000e620000000800 */
[----:B------:R-:W-:-:S01]  /*5140*/  FADD.FTZ R83, R9, R66 ;  /* 0x0000004209537221 */ /* 0x000fc20000010000 */
[--C-:B------:R-:W-:Y:S01]  /*5150*/  FFMA.FTZ R102, R102, UR41, -R88.reuse ;  /* 0x0000002966667c23 */ /* 0x100fe20008010858 */
[----:B------:R-:W-:-:S01]  /*5160*/  FFMA.FTZ R103, R103, UR41, -R88 ;  /* 0x0000002967677c23 */ /* 0x000fc20008010858 */
[----:B------:R-:W-:Y:S01]  /*5170*/  FFMA.FTZ R74, R74, UR41, -R88 ;  /* 0x000000294a4a7c23 */ /* 0x000fe20008010858 */
[----:B---3--:R-:W-:-:S01]  /*5180*/  FADD.FTZ R66, R10, R83 ;  /* 0x000000530a427221 */ /* 0x008fc20000010000 */
[--C-:B------:R-:W-:Y:S01]  /*5190*/  FFMA.FTZ R75, R75, UR41, -R88.reuse ;  /* 0x000000294b4b7c23 */ /* 0x100fe20008010858 */
[----:B------:R-:W-:-:S01]  /*51a0*/  FFMA.FTZ R86, R86, UR41, -R88 ;  /* 0x0000002956567c23 */ /* 0x000fc20008010858 */
[----:B------:R-:W2:Y:S01]  /*51b0*/  MUFU.EX2 R94, R94 ;  /* 0x0000005e005e7308 */ /* 0x000ea20000000800 */
[----:B----4-:R-:W-:-:S01]  /*51c0*/  FADD.FTZ R91, R11, R66 ;  /* 0x000000420b5b7221 */ /* 0x010fc20000010000 */
[--C-:B------:R-:W-:Y:S01]  /*51d0*/  FFMA.FTZ R87, R87, UR41, -R88.reuse ;  /* 0x0000002957577c23 */ /* 0x100fe20008010858 */
[----:B------:R-:W-:-:S01]  /*51e0*/  FFMA.FTZ R58, R58, UR41, -R88 ;  /* 0x000000293a3a7c23 */ /* 0x000fc20008010858 */
[----:B------:R-:W-:Y:S01]  /*51f0*/  FFMA.FTZ R59, R59, UR41, -R88 ;  /* 0x000000293b3b7c23 */ /* 0x000fe20008010858 */
[----:B------:R-:W-:-:S01]  /*5200*/  FADD.FTZ R92, R12, R91 ;  /* 0x0000005b0c5c7221 */ /* 0x000fc20000010000 */
[--C-:B------:R-:W-:Y:S01]  /*5210*/  FFMA.FTZ R63, R63, UR41, -R88.reuse ;  /* 0x000000293f3f7c23 */ /* 0x100fe20008010858 */
[----:B------:R-:W-:-:S01]  /*5220*/  FFMA.FTZ R67, R67, UR41, -R88 ;  /* 0x0000002943437c23 */ /* 0x000fc20008010858 */
[----:B------:R-:W3:Y:S01]  /*5230*/  MUFU.EX2 R95, R95 ;  /* 0x0000005f005f7308 */ /* 0x000ee20000000800 */
[----:B-1----:R-:W-:-:S01]  /*5240*/  FADD.FTZ R83, R52, R53 ;  /* 0x0000003534537221 */ /* 0x002fc20000010000 */
[----:B------:R-:W-:Y:S01]  /*5250*/  FADD.FTZ R91, R13, R92 ;  /* 0x0000005c0d5b7221 */ /* 0x000fe20000010000 */
[----:B------:R-:W-:Y:S01]  /*5260*/  F2FP.SATFINITE.E4M3.F32.PACK_AB_MERGE_C R13, R14, R13, RZ ;  /* 0x0000000d0e0d723e */ /* 0x000fe200048070ff */
[--C-:B------:R-:W-:Y:S01]  /*5270*/  FFMA.FTZ R70, R70, UR41, -R88.reuse ;  /* 0x0000002946467c23 */ /* 0x100fe20008010858 */
[----:B------:R-:W-:-:S01]  /*5280*/  FFMA.FTZ R71, R71, UR41, -R88 ;  /* 0x0000002947477c23 */ /* 0x000fc20008010858 */
[----:B------:R-:W-:Y:S01]  /*5290*/  FADD.FTZ R92, R14, R91 ;  /* 0x0000005b0e5c7221 */ /* 0x000fe20000010000 */
[----:B------:R-:W-:-:S01]  /*52a0*/  FFMA.FTZ R42, R42, UR41, -R88 ;  /* 0x000000292a2a7c23 */ /* 0x000fc20008010858 */
[----:B------:R-:W1:Y:S01]  /*52b0*/  MUFU.EX2 R84, R84 ;  /* 0x0000005400547308 */ /* 0x000e620000000800 */
[----:B--2---:R-:W-:-:S01]  /*52c0*/  FADD.FTZ R66, R94, R83 ;  /* 0x000000535e427221 */ /* 0x004fc20000010000 */
[----:B------:R-:W-:Y:S01]  /*52d0*/  FADD.FTZ R91, R15, R92 ;  /* 0x0000005c0f5b7221 */ /* 0x000fe20000010000 */
[----:B------:R-:W-:-:S01]  /*52e0*/  FFMA.FTZ R43, R43, UR41, -R88 ;  /* 0x000000292b2b7c23 */ /* 0x000fc20008010858 */
[----:B------:R-:W-:Y:S01]  /*52f0*/  FFMA.FTZ R46, R46, UR41, -R88 ;  /* 0x000000292e2e7c23 */ /* 0x000fe20008010858 */
[----:B------:R-:W-:Y:S01]  /*5300*/  F2FP.SATFINITE.E4M3.F32.PACK_AB_MERGE_C R218, R12, R11, R13 ;  /* 0x0000000b0cda723e */ /* 0x000fe2000480700d */
[----:B------:R-:W-:Y:S01]  /*5310*/  FADD.FTZ R92, R20, R91 ;  /* 0x0000005b145c7221 */ /* 0x000fe20000010000 */
[----:B------:R-:W-:Y:S01]  /*5320*/  F2FP.SATFINITE.E4M3.F32.PACK_AB_MERGE_C R91, R10, R9, RZ ;  /* 0x000000090a5b723e */ /* 0x000fe200048070ff */
[----:B------:R-:W2:Y:S01]  /*5330*/  MUFU.EX2 R85, R85 ;  /* 0x0000005500557308 */ /* 0x000ea20000000800 */
[----:B---3--:R-:W-:-:S01]  /*5340*/  FADD.FTZ R83, R95, R66 ;  /* 0x000000425f537221 */ /* 0x008fc20000010000 */
[--C-:B------:R-:W-:Y:S01]  /*5350*/  FFMA.FTZ R47, R47, UR41, -R88.reuse ;  /* 0x000000292f2f7c23 */ /* 0x100fe20008010858 */
[----:B------:R-:W-:Y:S01]  /*5360*/  F2FP.SATFINITE.E4M3.F32.PACK_AB_MERGE_C R216, R6, R5, R91 ;  /* 0x0000000506d8723e */ /* 0x000fe2000480705b */
        /* <DEDUP_REMOVED lines=16> */
[----:B------:R-:W-:-:S04]  /*5470*/  F2FP.SATFINITE.E4M3.F32.PACK_AB_MERGE_C R94, R95, R94, RZ ;  /* 0x0000005e5f5e723e */ /* 0x000fc800048070ff */
[----:B------:R-:W2:Y:S01]  /*5480*/  MUFU.EX2 R74, R74 ;  /* 0x0000004a004a7308 */ /* 0x000ea20000000800 */
[----:B---3--:R-:W-:-:S01]  /*5490*/  FADD.FTZ R66, R102, R83 ;  /* 0x0000005366427221 */ /* 0x008fc20000010000 */
[----:B------:R-:W-:Y:S01]  /*54a0*/  FADD.FTZ R83, R21, R92 ;  /* 0x0000005c15537221 */ /* 0x000fe20000010000 */
[----:B------:R-:W-:Y:S02]  /*54b0*/  F2FP.SATFINITE.E4M3.F32.PACK_AB_MERGE_C R21, R72, R21, RZ ;  /* 0x000000154815723e */ /* 0x000fe400048070ff */
[----:B------:R-:W-:Y:S02]  /*54c0*/  F2FP.SATFINITE.E4M3.F32.PACK_AB_MERGE_C R217, R53, R52, R94 ;  /* 0x0000003435d9723e */ /* 0x000fe4000480705e */
[----:B------:R-:W-:Y:S01]  /*54d0*/  F2FP.SATFINITE.E4M3.F32.PACK_AB_MERGE_C R212, R20, R15, R21 ;  /* 0x0000000f14d4723e */ /* 0x000fe20004807015 */
[----:B------:R-:W3:Y:S01]  /*54e0*/  MUFU.EX2 R75, R75 ;  /* 0x0000004b004b7308 */ /* 0x000ee20000000800 */
[----:B-1----:R-:W-:-:S01]  /*54f0*/  FADD.FTZ R9, R103, R66 ;  /* 0x0000004267097221 */ /* 0x002fc20000010000 */
[----:B------:R-:W-:Y:S01]  /*5500*/  FADD.FTZ R66, R72, R83 ;  /* 0x0000005348427221 */ /* 0x000fe20000010000 */
[----:B------:R-:W-:-:S04]  /*5510*/  F2FP.SATFINITE.E4M3.F32.PACK_AB_MERGE_C R102, R103, R102, RZ ;  /* 0x000000666766723e */ /* 0x000fc800048070ff */
[----:B------:R-:W-:Y:S01]  /*5520*/  F2FP.SATFINITE.E4M3.F32.PACK_AB_MERGE_C R219, R85, R84, R102 ;  /* 0x0000005455db723e */ /* 0x000fe20004807066 */
[----:B------:R-:W1:Y:S01]  /*5530*/  MUFU.EX2 R89, R89 ;  /* 0x0000005900597308 */ /* 0x000e620000000800 */
[----:B--2---:R-:W-:-:S01]  /*5540*/  FADD.FTZ R10, R74, R9 ;  /* 0x000000094a0a7221 */ /* 0x004fc20000010000 */
[----:B------:R-:W-:-:S04]  /*5550*/  FADD.FTZ R9, R73, R66 ;  /* 0x0000004249097221 */ /* 0x000fc80000010000 */
[----:B------:R-:W-:Y:S02]  /*5560*/  FADD.FTZ R14, R76, R9 ;  /* 0x000000094c0e7221 */ /* 0x000fe40000010000 */
[----:B------:R-:W2:Y:S01]  /*5570*/  MUFU.EX2 R90, R90 ;  /* 0x0000005a005a7308 */ /* 0x000ea20000000800 */
[----:B---3--:R-:W-:-:S01]  /*5580*/  FADD.FTZ R10, R75, R10 ;  /* 0x0000000a4b0a7221 */ /* 0x008fc20000010000 */
[----:B------:R-:W-:Y:S01]  /*5590*/  FADD.FTZ R9, R77, R14 ;  /* 0x0000000e4d097221 */ /* 0x000fe20000010000 */
[----:B------:R-:W-:-:S03]  /*55a0*/  F2FP.SATFINITE.E4M3.F32.PACK_AB_MERGE_C R77, R80, R77, RZ ;  /* 0x0000004d504d723e */ /* 0x000fc600048070ff */
[----:B------:R-:W-:Y:S01]  /*55b0*/  FADD.FTZ R9, R80, R9 ;  /* 0x0000000950097221 */ /* 0x000fe20000010000 */
[----:B------:R-:W-:Y:S01]  /*55c0*/  F2FP.SATFINITE.E4M3.F32.PACK_AB_MERGE_C R214, R76, R73, R77 ;  /* 0x000000494cd6723e */ /* 0x000fe2000480704d */
[----:B------:R-:W3:Y:S01]  /*55d0*/  MUFU.EX2 R78, R78 ;  /* 0x0000004e004e7308 */ /* 0x000ee20000000800 */
[----:B-1----:R-:W-:-:S01]  /*55e0*/  FADD.FTZ R5, R89, R10 ;  /* 0x0000000a59057221 */ /* 0x002fc20000010000 */
[----:B------:R-:W-:-:S04]  /*55f0*/  FADD.FTZ R10, R56, R9 ;  /* 0x00000009380a7221 */ /* 0x000fc80000010000 */
[----:B------:R-:W-:Y:S02]  /*5600*/  FADD.FTZ R9, R57, R10 ;  /* 0x0000000a39097221 */ /* 0x000fe40000010000 */
[----:B------:R-:W1:Y:S01]  /*5610*/  MUFU.EX2 R79, R79 ;  /* 0x0000004f004f7308 */ /* 0x000e620000000800 */
[----:B--2---:R-:W-:-:S01]  /*5620*/  FADD.FTZ R5, R90, R5 ;  /* 0x000000055a057221 */ /* 0x004fc20000010000 */
[----:B------:R-:W-:Y:S01]  /*5630*/  FADD.FTZ R10, R60, R9 ;  /* 0x000000093c0a7221 */ /* 0x000fe20000010000 */
[C---:B------:R-:W-:Y:S02]  /*5640*/  F2FP.SATFINITE.E4M3.F32.PACK_AB_MERGE_C R60, R61.reuse, R60, RZ ;  /* 0x0000003c3d3c723e */ /* 0x040fe400048070ff */
[----:B------:R-:W-:Y:S01]  /*5650*/  F2FP.SATFINITE.E4M3.F32.PACK_AB_MERGE_C R89, R90, R89, RZ ;  /* 0x000000595a59723e */ /* 0x000fe200048070ff */
[----:B------:R-:W-:-:S01]  /*5660*/  FADD.FTZ R61, R61, R10 ;  /* 0x0000000a3d3d7221 */ /* 0x000fc20000010000 */
[----:B------:R-:W-:Y:S01]  /*5670*/  F2FP.SATFINITE.E4M3.F32.PACK_AB_MERGE_C R208, R57, R56, R60 ;  /* 0x0000003839d0723e */ /* 0x000fe2000480703c */
[----:B------:R-:W2:Y:S01]  /*5680*/  MUFU.EX2 R86, R86 ;  /* 0x0000005600567308 */ /* 0x000ea20000000800 */
[----:B---3--:R-:W-:-:S01]  /*5690*/  FADD.FTZ R6, R78, R5 ;  /* 0x000000054e067221 */ /* 0x008fc20000010000 */
[----:B------:R-:W-:-:S06]  /*56a0*/  F2FP.SATFINITE.E4M3.F32.PACK_AB_MERGE_C R213, R75, R74, R89 ;  /* 0x0000004a4bd5723e */ /* 0x000fcc0004807059 */
[----:B------:R-:W3:Y:S01]  /*56b0*/  MUFU.EX2 R87, R87 ;  /* 0x0000005700577308 */ /* 0x000ee20000000800 */
[----:B-1----:R-:W-:-:S07]  /*56c0*/  FADD.FTZ R5, R79, R6 ;  /* 0x000000064f057221 */ /* 0x002fce0000010000 */
[----:B------:R-:W1:Y:S01]  /*56d0*/  MUFU.EX2 R58, R58 ;  /* 0x0000003a003a7308 */ /* 0x000e620000000800 */
[----:B--2---:R-:W-:-:S07]  /*56e0*/  FADD.FTZ R6, R86, R5 ;  /* 0x0000000556067221 */ /* 0x004fce0000010000 */
[----:B------:R-:W2:Y:S01]  /*56f0*/  MUFU.EX2 R59, R59 ;  /* 0x0000003b003b7308 */ /* 0x000ea20000000800 */
[----:B---3--:R-:W-:-:S01]  /*5700*/  FADD.FTZ R5, R87, R6 ;  /* 0x0000000657057221 */ /* 0x008fc20000010000 */
[----:B------:R-:W-:-:S04]  /*5710*/  F2FP.SATFINITE.E4M3.F32.PACK_AB_MERGE_C R86, R87, R86, RZ ;  /* 0x000000565756723e */ /* 0x000fc800048070ff */
[----:B------:R-:W-:Y:S02]  /*5720*/  F2FP.SATFINITE.E4M3.F32.PACK_AB_MERGE_C R215, R79, R78, R86 ;  /* 0x0000004e4fd7723e */ /* 0x000fe40004807056 */
        /* <DEDUP_REMOVED lines=12> */
[----:B------:R-:W-:Y:S01]  /*57f0*/  MUFU.EX2 R68, R68 ;  /* 0x0000004400447308 */ /* 0x000fe20000000800 */
[----:B---3--:R-:W-:-:S07]  /*5800*/  FADD.FTZ R9, R65, R10 ;  /* 0x0000000a41097221 */ /* 0x008fce0000010000 */
[----:B------:R-:W2:Y:S01]  /*5810*/  MUFU.EX2 R69, R69 ;  /* 0x0000004500457308 */ /* 0x000ea20000000800 */
[----:B-1----:R-:W-:-:S07]  /*5820*/  FADD.FTZ R6, R62, R5 ;  /* 0x000000053e067221 */ /* 0x002fce0000010000 */
[----:B------:R-:W1:Y:S08]  /*5830*/  MUFU.EX2 R67, R67 ;  /* 0x0000004300437308 */ /* 0x000e700000000800 */
[----:B------:R-:W-:Y:S01]  /*5840*/  MUFU.EX2 R40, R40 ;  /* 0x0000002800287308 */ /* 0x000fe20000000800 */
[----:B--2---:R-:W-:Y:S01]  /*5850*/  F2FP.SATFINITE.E4M3.F32.PACK_AB_MERGE_C R11, R69, R68, RZ ;  /* 0x00000044450b723e */ /* 0x004fe200048070ff */
[----:B------:R-:W-:-:S03]  /*5860*/  FADD.FTZ R68, R68, R9 ;  /* 0x0000000944447221 */ /* 0x000fc60000010000 */
[----:B------:R-:W-:Y:S01]  /*5870*/  F2FP.SATFINITE.E4M3.F32.PACK_AB_MERGE_C R210, R65, R64, R11 ;  /* 0x0000004041d2723e */ /* 0x000fe2000480700b */
[----:B------:R-:W-:-:S02]  /*5880*/  FADD.FTZ R68, R69, R68 ;  /* 0x0000004445447221 */ /* 0x000fc40000010000 */
[----:B------:R-:W2:Y:S01]  /*5890*/  MUFU.EX2 R41, R41 ;  /* 0x0000002900297308 */ /* 0x000ea20000000800 */
[----:B-1----:R-:W-:-:S07]  /*58a0*/  FADD.FTZ R5, R67, R6 ;  /* 0x0000000643057221 */ /* 0x002fce0000010000 */
[----:B------:R-:W1:Y:S08]  /*58b0*/  MUFU.EX2 R70, R70 ;  /* 0x0000004600467308 */ /* 0x000e700000000800 */
[----:B------:R-:W3:Y:S01]  /*58c0*/  MUFU.EX2 R4, R4 ;  /* 0x0000000400047308 */ /* 0x000ee20000000800 */
[----:B--2---:R-:W-:-:S07]  /*58d0*/  F2FP.SATFINITE.E4M3.F32.PACK_AB_MERGE_C R9, R41, R40, RZ ;  /* 0x000000282909723e */ /* 0x004fce00048070ff */
[----:B------:R-:W2:Y:S01]  /*58e0*/  MUFU.EX2 R71, R71 ;  /* 0x0000004700477308 */ /* 0x000ea20000000800 */
[----:B-1----:R-:W-:-:S07]  /*58f0*/  FADD.FTZ R6, R70, R5 ;  /* 0x0000000546067221 */ /* 0x002fce0000010000 */
[----:B------:R-:W1:Y:S01]  /*5900*/  MUFU.EX2 R42, R42 ;  /* 0x0000002a002a7308 */ /* 0x000e620000000800 */
[----:B---3--:R-:W-:Y:S01]  /*5910*/  F2FP.SATFINITE.E4M3.F32.PACK_AB_MERGE_C R204, R4, R81, R9 ;  /* 0x0000005104cc723e */ /* 0x008fe20004807009 */
[----:B------:R-:W-:-:S04]  /*5920*/  FADD.FTZ R81, R81, R68 ;  /* 0x0000004451517221 */ /* 0x000fc80000010000 */
[----:B------:R-:W-:Y:S02]  /*5930*/  FADD.FTZ R81, R4, R81 ;  /* 0x0000005104517221 */ /* 0x000fe40000010000 */
[----:B------:R-:W3:Y:S01]  /*5940*/  MUFU.EX2 R43, R43 ;  /* 0x0000002b002b7308 */ /* 0x000ee20000000800 */
[----:B--2---:R-:W-:-:S01]  /*5950*/  FADD.FTZ R5, R71, R6 ;  /* 0x0000000647057221 */ /* 0x004fc20000010000 */
[----:B------:R-:W-:Y:S01]  /*5960*/  FADD.FTZ R40, R40, R81 ;  /* 0x0000005128287221 */ /* 0x000fe20000010000 */
[----:B------:R-:W-:-:S03]  /*5970*/  F2FP.SATFINITE.E4M3.F32.PACK_AB_MERGE_C R70, R71, R70, RZ ;  /* 0x000000464746723e */ /* 0x000fc600048070ff */
[----:B------:R-:W-:Y:S01]  /*5980*/  FADD.FTZ R41, R41, R40 ;  /* 0x0000002829297221 */ /* 0x000fe20000010000 */
[----:B------:R-:W-:Y:S01]  /*5990*/  F2FP.SATFINITE.E4M3.F32.PACK_AB_MERGE_C R211, R67, R62, R70 ;  /* 0x0000003e43d3723e */ /* 0x000fe20004807046 */
[----:B------:R-:W2:Y:S01]  /*59a0*/  MUFU.EX2 R46, R46 ;  /* 0x0000002e002e7308 */ /* 0x000ea20000000800 */
[----:B-1----:R-:W-:-:S07]  /*59b0*/  FADD.FTZ R4, R42, R5 ;  /* 0x000000052a047221 */ /* 0x002fce0000010000 */
[----:B------:R-:W-:Y:S01]  /*59c0*/  MUFU.EX2 R48, R48 ;  /* 0x0000003000307308 */ /* 0x000fe20000000800 */
[----:B---3--:R-:W-:-:S07]  /*59d0*/  FADD.FTZ R5, R43, R4 ;  /* 0x000000042b057221 */ /* 0x008fce0000010000 */
        /* <DEDUP_REMOVED lines=18> */
[----:B------:R-:W-:Y:S01]  /*5b00*/  MUFU.EX2 R28, R28 ;  /* 0x0000001c001c7308 */ /* 0x000fe20000000800 */
[----:B---3--:R-:W-:-:S07]  /*5b10*/  FADD.FTZ R5, R51, R4 ;  /* 0x0000000433057221 */ /* 0x008fce0000010000 */
[----:B------:R-:W2:Y:S01]  /*5b20*/  MUFU.EX2 R29, R29 ;  /* 0x0000001d001d7308 */ /* 0x000ea20000000800 */
[----:B-1----:R-:W-:-:S07]  /*5b30*/  FADD.FTZ R4, R54, R5 ;  /* 0x0000000536047221 */ /* 0x002fce0000010000 */
[----:B------:R-:W1:Y:S08]  /*5b40*/  MUFU.EX2 R55, R55 ;  /* 0x0000003700377308 */ /* 0x000e700000000800 */
[----:B------:R-:W-:Y:S01]  /*5b50*/  MUFU.EX2 R24, R24 ;  /* 0x0000001800187308 */ /* 0x000fe20000000800 */
[----:B--2---:R-:W-:-:S07]  /*5b60*/  F2FP.SATFINITE.E4M3.F32.PACK_AB_MERGE_C R6, R29, R28, RZ ;  /* 0x0000001c1d06723e */ /* 0x004fce00048070ff */
[----:B------:R-:W2:Y:S01]  /*5b70*/  MUFU.EX2 R25, R25 ;  /* 0x0000001900197308 */ /* 0x000ea20000000800 */
[C---:B-1----:R-:W-:Y:S01]  /*5b80*/  F2FP.SATFINITE.E4M3.F32.PACK_AB_MERGE_C R54, R55.reuse, R54, RZ ;  /* 0x000000363736723e */ /* 0x042fe200048070ff */
[----:B------:R-:W-:-:S03]  /*5b90*/  FADD.FTZ R55, R55, R4 ;  /* 0x0000000437377221 */ /* 0x000fc60000010000 */
[----:B------:R-:W-:-:S03]  /*5ba0*/  F2FP.SATFINITE.E4M3.F32.PACK_AB_MERGE_C R207, R51, R50, R54 ;  /* 0x0000003233cf723e */ /* 0x000fc60004807036 */
[----:B------:R-:W1:Y:S08]  /*5bb0*/  MUFU.EX2 R26, R26 ;  /* 0x0000001a001a7308 */ /* 0x000e700000000800 */
[----:B------:R-:W3:Y:S01]  /*5bc0*/  MUFU.EX2 R27, R27 ;  /* 0x0000001b001b7308 */ /* 0x000ee20000000800 */
[----:B--2---:R-:W-:Y:S01]  /*5bd0*/  F2FP.SATFINITE.E4M3.F32.PACK_AB_MERGE_C R200, R25, R24, R6 ;  /* 0x0000001819c8723e */ /* 0x004fe20004807006 */
[----:B------:R-:W-:-:S04]  /*5be0*/  FADD.FTZ R24, R24, R49 ;  /* 0x0000003118187221 */ /* 0x000fc80000010000 */
[----:B------:R-:W-:Y:S02]  /*5bf0*/  FADD.FTZ R25, R25, R24 ;  /* 0x0000001819197221 */ /* 0x000fe40000010000 */
[----:B------:R-:W2:Y:S01]  /*5c00*/  MUFU.EX2 R30, R30 ;  /* 0x0000001e001e7308 */ /* 0x000ea20000000800 */
[----:B-1----:R-:W-:-:S01]  /*5c10*/  FADD.FTZ R4, R26, R55 ;  /* 0x000000371a047221 */ /* 0x002fc20000010000 */
[----:B------:R-:W-:-:S04]  /*5c20*/  FADD.FTZ R28, R28, R25 ;  /* 0x000000191c1c7221 */ /* 0x000fc80000010000 */
[----:B------:R-:W-:Y:S02]  /*5c30*/  FADD.FTZ R29, R29, R28 ;  /* 0x0000001c1d1d7221 */ /* 0x000fe40000010000 */
        /* <DEDUP_REMOVED lines=8> */
[C---:B--2---:R-:W-:Y:S01]  /*5cc0*/  F2FP.SATFINITE.E4M3.F32.PACK_AB_MERGE_C R30, R31.reuse, R30, RZ ;  /* 0x0000001e1f1e723e */ /* 0x044fe200048070ff */
[----:B------:R-:W-:-:S03]  /*5cd0*/  FADD.FTZ R31, R31, R4 ;  /* 0x000000041f1f7221 */ /* 0x000fc60000010000 */
[----:B------:R-:W-:-:S03]  /*5ce0*/  F2FP.SATFINITE.E4M3.F32.PACK_AB_MERGE_C R201, R27, R26, R30 ;  /* 0x0000001a1bc9723e */ /* 0x000fc6000480701e */
[----:B------:R-:W2:Y:S08]  /*5cf0*/  MUFU.EX2 R34, R34 ;  /* 0x0000002200227308 */ /* 0x000eb00000000800 */
[----:B------:R-:W3:Y:S01]  /*5d00*/  MUFU.EX2 R35, R35 ;  /* 0x0000002300237308 */ /* 0x000ee20000000800 */
[----:B-1----:R-:W-:Y:S01]  /*5d10*/  F2FP.SATFINITE.E4M3.F32.PACK_AB_MERGE_C R202, R33, R32, R5 ;  /* 0x0000002021ca723e */ /* 0x002fe20004807005 */
[----:B------:R-:W-:-:S04]  /*5d20*/  FADD.FTZ R32, R32, R29 ;  /* 0x0000001d20207221 */ /* 0x000fc80000010000 */
[----:B------:R-:W-:Y:S02]  /*5d30*/  FADD.FTZ R33, R33, R32 ;  /* 0x0000002021217221 */ /* 0x000fe40000010000 */
[----:B------:R-:W-:Y:S01]  /*5d40*/  MUFU.EX2 R38, R38 ;  /* 0x0000002600267308 */ /* 0x000fe20000000800 */
[----:B--2---:R-:W-:-:S01]  /*5d50*/  FADD.FTZ R4, R34, R31 ;  /* 0x0000001f22047221 */ /* 0x004fc20000010000 */
[----:B------:R-:W-:-:S04]  /*5d60*/  FADD.FTZ R6, R36, R33 ;  /* 0x0000002124067221 */ /* 0x000fc80000010000 */
[----:B------:R-:W-:Y:S02]  /*5d70*/  FADD.FTZ R6, R37, R6 ;  /* 0x0000000625067221 */ /* 0x000fe40000010000 */
[----:B------:R-:W1:Y:S01]  /*5d80*/  MUFU.EX2 R39, R39 ;  /* 0x0000002700277308 */ /* 0x000e620000000800 */
[----:B---3--:R-:W-:-:S01]  /*5d90*/  FADD.FTZ R5, R35, R4 ;  /* 0x0000000423057221 */ /* 0x008fc20000010000 */
[----:B-1----:R-:W-:-:S03]  /*5da0*/  F2FP.SATFINITE.E4M3.F32.PACK_AB_MERGE_C R4, R39, R38, RZ ;  /* 0x000000262704723e */ /* 0x002fc600048070ff */
[----:B------:R-:W-:Y:S01]  /*5db0*/  FADD.FTZ R38, R38, R5 ;  /* 0x0000000526267221 */ /* 0x000fe20000010000 */
[----:B------:R-:W-:-:S03]  /*5dc0*/  F2FP.SATFINITE.E4M3.F32.PACK_AB_MERGE_C R203, R35, R34, R4 ;  /* 0x0000002223cb723e */ /* 0x000fc60004807004 */
[----:B------:R-:W-:Y:S01]  /*5dd0*/  FADD.FTZ R5, R39, R38 ;  /* 0x0000002627057221 */ /* 0x000fe20000010000 */
[----:B------:R-:W-:Y:S01]  /*5de0*/  VIADD R4, R104, 0xfffffffe ;  /* 0xfffffffe68047836 */ /* 0x000fe20000000000 */
        /* <DEDUP_REMOVED lines=12> */
.L_x_3687:
[----:B------:R-:W-:-:S11]  /*5eb0*/  UISETP.NE.AND UP1, UPT, UR7, 0x1, UPT ;  /* 0x000000010700788c */ /* 0x000fd6000bf25270 */
[----:B------:R-:W-:Y:S02]  /*5ec0*/  @UP1 ULDC.64 UR18, c[0x0][0x9e8] ;  /* 0x00027a0000121ab9 */ /* 0x000fe40000000a00 */
[----:B------:R-:W-:-:S04]  /*5ed0*/  UIMAD.WIDE.U32 UR10, UR14, UR18, URZ ;  /* 0x000000120e0a72a5 */ /* 0x000fc8000f8e003f */
[----:B------:R-:W-:-:S12]  /*5ee0*/  @UP1 USHF.R.U32.HI UR14, URZ, UR19, UR11 ;  /* 0x000000133f0e1299 */ /* 0x000fd8000801160b */
.L_x_3688:
[----:B------:R-:W-:-:S04]  /*5ef0*/  UIMAD UR7, UR14, UR7, UR7 ;  /* 0x000000070e0772a4 */ /* 0x000fc8000f8e0207 */
[----:B------:R-:W-:-:S04]  /*5f00*/  UISETP.LT.AND UP1, UPT, UR6, UR7, UPT ;  /* 0x000000070600728c */ /* 0x000fc8000bf21270 */
[----:B------:R-:W-:-:S12]  /*5f10*/  USEL UR6, UR6, UR7, UP1 ;  /* 0x0000000706067287 */ /* 0x000fd80008800000 */
.L_x_3686:
[----:B------:R-:W-:Y:S01]  /*5f20*/  UIMAD.WIDE UR6, UR6, 0x66666667, URZ ;  /* 0x66666667060678a5 */ /* 0x000fe2000f8e023f */
[----:B------:R-:W-:Y:S02]  /*5f30*/  CS2R R118, SRZ ;  /* 0x0000000000767805 */ /* 0x000fe4000001ff00 */
        /* <DEDUP_REMOVED lines=58> */
[----:B------:R-:W-:-:S05]  /*62e0*/  ULDC UR56, c[0x0][0x9e0] ;  /* 0x0002780000387ab9 */ /* 0x000fca0000000800 */
.L_x_3707:
        /* <DEDUP_REMOVED lines=9> */
.L_x_3691:
[----:B------:R-:W-:Y:S01]  /*6380*/  ULEA UR6, UR59, UR38, 0x3 ;  /* 0x000000263b067291 */ /* 0x000fe2000f8e183f */
[----:B------:R-:W-:-:S05]  /*6390*/  IMAD.U32 R10, RZ, RZ, UR58 ;  /* 0x0000003aff0a7e24 */ /* 0x000fca000f8e00ff */
[----:B------:R-:W-:-:S04]  /*63a0*/  SHF.L.U32 R10, R10, 0x1f, RZ ;  /* 0x0000001f0a0a7819 */ /* 0x000fc800000006ff */
[----:B------:R1:W2:Y:S01]  /*63b0*/  SYNCS.PHASECHK.TRANS64.TRYWAIT P1, [UR6+0x33430], R10 ;  /* 0x0334300aff0075a7 */ /* 0x0002a20008020146 */
[----:B------:R-:W-:Y:S05]  /*63c0*/  @!P0 BRA `(.L_x_3692) ;  /* 0x0000000000048947 */ /* 0x000fea0003800000 */
[----:B------:R-:W-:Y:S01]  /*63d0*/  BPT.TRAP 0x1 ;  /* 0x000000040000795c */ /* 0x000fe20000300000 */
.L_x_3692:
[----:B--2---:R-:W-:Y:S05]  /*63e0*/  @P1 BRA `(.L_x_3690) ;  /* 0x0000000000081947 */ /* 0x004fea0003800000 */
[----:B------:R-:W2:Y:S02]  /*63f0*/  SYNCS.PHASECHK.TRANS64.TRYWAIT P1, [UR6+0x33430], R10 ;  /* 0x0334300aff0075a7 */ /* 0x000ea40008020146 */
[----:B--2---:R-:W-:Y:S05]  /*6400*/  @!P1 BRA `(.L_x_3693) ;  /* 0x0000013c003c9947 */ /* 0x004fea0003800000 */
.L_x_3690:
[----:B--2---:R-:W2:Y:S01]  /*6410*/  S2R R11, SR_TID.X ;  /* 0x00000000000b7919 */ /* 0x004ea20000002100 */
[----:B------:R-:W-:Y:S01]  /*6420*/  UIMAD UR61, UR59, 0x780, UR50 ;  /* 0x000007803b3d78a4 */ /* 0x000fe2000f8e0232 */
[----:B------:R-:W-:Y:S01]  /*6430*/  UMOV UR27, 0x80000020 ;  /* 0x80000020001b7882 */ /* 0x000fe20000000000 */
[----:B------:R-:W-:Y:S02]  /*6440*/  UMOV UR28, UR24 ;  /* 0x00000018001c7c82 */ /* 0x000fe40008000000 */
[----:B------:R-:W-:Y:S01]  /*6450*/  UIADD3 UR30, UR61, 0x80, URZ ;  /* 0x000000803d1e7890 */ /* 0x000fe2000fffe03f */
[----:B------:R-:W-:Y:S02]  /*6460*/  UMOV UR29, UR25 ;  /* 0x00000019001d7c82 */ /* 0x000fe40008000000 */
[----:B------:R-:W-:Y:S01]  /*6470*/  UMOV UR26, UR61 ;  /* 0x0000003d001a7c82 */ /* 0x000fe20008000000 */
[----:B------:R-:W-:Y:S01]  /*6480*/  UMOV UR31, 0x80000020 ;  /* 0x80000020001f7882 */ /* 0x000fe20000000000 */
[----:B------:R-:W-:Y:S01]  /*6490*/  UIADD3 UR34, UR61, 0x100, URZ ;  /* 0x000001003d227890 */ /* 0x000fe2000fffe03f */
[----:B------:R-:W-:Y:S01]  /*64a0*/  UMOV UR32, UR24 ;  /* 0x0000001800207c82 */ /* 0x000fe20008000000 */
        /* <DEDUP_REMOVED lines=16> */
[----:B------:R-:W-:Y:S01]  /*65b0*/  QGMMA.64x32x32.F32.E4M3.E4M3 R184, gdesc[UR24], RZ, !UPT, gsb0 ;  /* 0x0060000018b879f3 */ /* 0x000fe2000c0008ff */
[----:B------:R-:W-:Y:S01]  /*65c0*/  UIADD3 UR26, UR61, 0x180, URZ ;  /* 0x000001803d1a7890 */ /* 0x000fe2000fffe03f */
        /* <DEDUP_REMOVED lines=160> */
.L_x_3695:
[----:B------:R-:W-:Y:S01]  /*6fd0*/  ULEA UR6, UR51, UR38, 0x3 ;  /* 0x0000002633067291 */ /* 0x000fe2000f8e183f */
[----:B------:R-:W-:-:S05]  /*6fe0*/  IMAD.U32 R10, RZ, RZ, UR36 ;  /* 0x00000024ff0a7e24 */ /* 0x000fca000f8e00ff */
[----:B------:R-:W-:-:S04]  /*6ff0*/  SHF.L.U32 R10, R10, 0x1f, RZ ;  /* 0x0000001f0a0a7819 */ /* 0x000fc800000006ff */
[----:B------:R1:W2:Y:S01]  /*7000*/  SYNCS.PHASECHK.TRANS64.TRYWAIT P1, [UR6+0x33450], R10 ;  /* 0x0334500aff0075a7 */ /* 0x0002a20008020146 */
[----:B------:R-:W-:Y:S05]  /*7010*/  @!P0 BRA `(.L_x_3696) ;  /* 0x0000000000048947 */ /* 0x000fea0003800000 */
[----:B------:R-:W-:Y:S01]  /*7020*/  BPT.TRAP 0x1 ;  /* 0x000000040000795c */ /* 0x000fe20000300000 */
.L_x_3696:
[----:B--2---:R-:W-:Y:S05]  /*7030*/  @P1 BRA `(.L_x_3694) ;  /* 0x0000000000081947 */ /* 0x004fea0003800000 */
[----:B------:R-:W2:Y:S02]  /*7040*/  SYNCS.PHASECHK.TRANS64.TRYWAIT P1, [UR6+0x33450], R10 ;  /* 0x0334500aff0075a7 */ /* 0x000ea40008020146 */
[----:B--2---:R-:W-:Y:S05]  /*7050*/  @!P1 BRA `(.L_x_3697) ;  /* 0x0000013000409947 */ /* 0x004fea0003800000 */
.L_x_3694:
[----:B------:R-:W-:Y:S01]  /*7060*/  UIADD3 UR6, UR38, 0x200, URZ ;  /* 0x0000020026067890 */ /* 0x000fe2000fffe03f */
[----:B------:R-:W-:Y:S01]  /*7070*/  WARPGROUP.ARRIVE ;  /* 0x00000000000079c5 */ /* 0x000fe20000000000 */
[----:B------:R-:W-:-:S05]  /*7080*/  UMOV UR7, 0xc0000010 ;  /* 0xc000001000077882 */ /* 0x000fca0000000000 */
[----:B------:R-:W3:Y:S01]  /*7090*/  S2R R12, SR_TID.X ;  /* 0x00000000000c7919 */ /* 0x000ee20000002100 */
[----:B------:R-:W-:Y:S01]  /*70a0*/  USHF.R.U32.HI UR6, URZ, 0x4, UR6 ;  /* 0x000000043f067899 */ /* 0x000fe20008011606 */
[----:B------:R-:W4:Y:S01]  /*70b0*/  LDC R13, c[0x0][0x288] ;  /* 0x0000a200ff0d7b82 */ /* 0x000f220000000800 */
[----:B--2---:R-:W-:Y:S02]  /*70c0*/  IMAD.U32 R11, RZ, RZ, UR59 ;  /* 0x0000003bff0b7e24 */ /* 0x004fe4000f8e00ff */
[----:B------:R-:W-:Y:S01]  /*70d0*/  ULOP3.LUT UR6, UR6, 0x3fff, URZ, 0xc0, !UPT ;  /* 0x00003fff06067892 */ /* 0x000fe2000f8ec03f */
[----:B------:R-:W-:-:S03]  /*70e0*/  IMAD R15, R4, -0xa0, RZ ;  /* 0xffffff60040f7824 */ /* 0x000fc600078e02ff */
[----:B------:R-:W-:-:S04]  /*70f0*/  ULOP3.LUT UR6, UR6, 0x10000, URZ, 0xfc, !UPT ;  /* 0x0001000006067892 */ /* 0x000fc8000f8efc3f */
[----:B------:R-:W-:-:S07]  /*7100*/  UIMAD UR10, UR51, 0x780, UR6 ;  /* 0x00000780330a78a4 */ /* 0x000fce000f8e0206 */
[----:B------:R-:W-:Y:S02]  /*7110*/  UMOV UR6, UR10 ;  /* 0x0000000a00067c82 */ /* 0x000fe40008000000 */
[----:B------:R-:W-:Y:S01]  /*7120*/  QGMMA.64x192x32.F32.E4M3.E4M3 R24, R216, gdesc[UR4], R24, gsb0 ;  /* 0x02e00004d8187df3 */ /* 0x000fe20008000818 */
[----:B------:R-:W-:Y:S01]  /*7130*/  UIADD3 UR6, UR10, 0x180, URZ ;  /* 0x000001800a067890 */ /* 0x000fe2000fffe03f */
[----:B------:R-:W-:Y:S01]  /*7140*/  UMOV UR7, 0xc0000010 ;  /* 0xc000001000077882 */ /* 0x000fe20000000000 */
[----:B---3--:R-:W-:Y:S02]  /*7150*/  LOP3.LUT P1, RZ, R12, 0x7f, RZ, 0xc0, !PT ;  /* 0x0000007f0cff7812 */ /* 0x008fe4000782c0ff */
[----:B------:R-:W-:-:S04]  /*7160*/  SHF.R.U32.HI R12, RZ, 0x7, R12 ;  /* 0x00000007ff0c7819 */ /* 0x000fc8000001160c */
[----:B-1----:R-:W-:Y:S01]  /*7170*/  IADD3 R10, -R12, 0xb, RZ ;  /* 0x0000000b0c0a7810 */ /* 0x002fe20007ffe1ff */
[----:B------:R-:W-:-:S05]  /*7180*/  IMAD R12, R18, UR57, R15 ;  /* 0x00000039120c7c24 */ /* 0x000fca000f8e020f */
[----:B----4-:R-:W-:Y:S02]  /*7190*/  IADD3 R12, R12, 0x1, -R13 ;  /* 0x000000010c0c7810 */ /* 0x010fe40007ffe80d */
[----:B------:R-:W-:-:S03]  /*71a0*/  @!P1 LEA R11, R11, UR38, 0x3 ;  /* 0x000000260b0b9c11 */ /* 0x000fc6000f8e18ff */
[----:B------:R-:W-:Y:S02]  /*71b0*/  IMAD R12, R17, -0x2, R12 ;  /* 0xfffffffe110c7824 */ /* 0x000fe400078e020c */
[----:B------:R-:W-:Y:S02]  /*71c0*/  @!P1 VIADD R11, R11, 0x33440 ;  /* 0x000334400b0b9836 */ /* 0x000fe40000000000 */
[----:B------:R-:W-:-:S03]  /*71d0*/  VIADD R14, R12, UR56 ;  /* 0x000000380c0e7c36 */ /* 0x000fc60008000000 */
[----:B------:R-:W-:Y:S01]  /*71e0*/  @!P1 PRMT R11, RZ, 0x654, R11 ;  /* 0x00000654ff0b9816 */ /* 0x000fe2000000000b */
        /* <DEDUP_REMOVED lines=18> */
[----:B------:R-:W-:-:S06]  /*7310*/  ULOP3.LUT UR6, URZ, UR55, URZ, 0x33, !UPT ;  /* 0x000000373f067292 */ /* 0x000fcc000f8e333f */
[----:B------:R-:W-:Y:S02]  /*7320*/  VIADD R13, R12, UR6 ;  /* 0x000000060c0d7c36 */ /* 0x000fe40008000000 */
[----:B------:R-:W-:Y:S01]  /*7330*/  IMAD R12, R17, -0x2, R15 ;  /* 0xfffffffe110c7824 */ /* 0x000fe200078e020f */
[----:B------:R-:W-:Y:S02]  /*7340*/  WARPGROUP.DEPBAR.LE gsb0, 0x0 ;  /* 0x00008000000079c5 */ /* 0x000fe40000010000 */
[----:B------:R1:W-:Y:S06]  /*7350*/  BAR.ARV R10, 0x100 ;  /* 0x0004000a0000751d */ /* 0x0003ec0000002000 */
[----:B------:R2:W-:Y:S01]  /*7360*/  @!P1 SYNCS.ARRIVE.TRANS64.RED.A1T0 RZ, [R11+URZ], RZ ;  /* 0x000000ff0bff99a7 */ /* 0x0005e2000810043f */
[----:B------:R-:W-:Y:S01]  /*7370*/  PLOP3.LUT P1, PT, PT, PT, UP0, 0x40, 0x0 ;  /* 0x000000000000781c */ /* 0x000fe20003f2e808 */
[----:B-1----:R-:W-:-:S02]  /*7380*/  IMAD.IADD R10, R8, 0x1, R13 ;  /* 0x00000001080a7824 */ /* 0x002fc400078e020d */
[----:B--2---:R-:W-:-:S10]  /*7390*/  IMAD.IADD R11, R8, 0x1, R14 ;  /* 0x00000001080b7824 */ /* 0x004fd400078e020e */
[----:B------:R-:W-:Y:S05]  /*73a0*/  @P1 BRA `(.L_x_3698) ;  /* 0x0000000000581947 */ /* 0x000fea0003800000 */
        /* <DEDUP_REMOVED lines=11> */
.L_x_3700:
[----:B------:R-:W-:-:S05]  /*7460*/  IMAD.U32 R200, RZ, RZ, UR54 ;  /* 0x00000036ffc87e24 */ /* 0x000fca000f8e00ff */
[----:B------:R-:W-:-:S13]  /*7470*/  ISETP.NE.AND P1, PT, R200, 0x1, PT ;  /* 0x00000001c800780c */ /* 0x000fda0003f25270 */
[----:B------:R-:W1:Y:S01]  /*7480*/  @P1 LDC.64 R202, c[0x0][0x9e8] ;  /* 0x00027a00ffca1b82 */ /* 0x000e620000000a00 */
[----:B------:R-:W-:-:S04]  /*7490*/  @P1 IMAD.IADD R21, R220, 0x1, R8 ;  /* 0x00000001dc151824 */ /* 0x000fc800078e0208 */
[----:B-1----:R-:W-:-:S04]  /*74a0*/  @P1 IMAD.HI.U32 R20, R21, R202, RZ ;  /* 0x000000ca15141227 */ /* 0x002fc800078e00ff */
[----:B------:R-:W-:Y:S01]  /*74b0*/  IMAD.MOV.U32 R21, RZ, RZ, R9 ;  /* 0x000000ffff157224 */ /* 0x000fe200078e0009 */
[----:B------:R-:W-:-:S07]  /*74c0*/  @P1 SHF.R.U32.HI R21, RZ, R203, R20 ;  /* 0x000000cbff151219 */ /* 0x000fce0000011614 */
.L_x_3701:
[----:B------:R-:W-:Y:S05]  /*74d0*/  BSYNC B0 ;  /* 0x0000000000007941 */ /* 0x000fea0003800000 */
.L_x_3699:
[----:B------:R-:W-:-:S05]  /*74e0*/  IMAD R20, R21, R200, R12 ;  /* 0x000000c815147224 */ /* 0x000fca00078e020c */
[----:B------:R-:W-:Y:S02]  /*74f0*/  VIADDMNMX R11, R20, R200, R11, PT ;  /* 0x000000c8140b7246 */ /* 0x000fe4000380010b */
[----:B------:R-:W-:-:S07]  /*7500*/  VIMNMX R10, R10, R20, !PT ;  /* 0x000000140a0a7248 */ /* 0x000fce0007fe0100 */
.L_x_3698:
[----:B------:R-:W-:Y:S01]  /*7510*/  ISETP.GE.AND P1, PT, R15, 0x2, PT ;  /* 0x000000020f00780c */ /* 0x000fe20003f26270 */
[----:B------:R-:W-:Y:S01]  /*7520*/  IMAD.IADD R14, R7, 0x1, R14 ;  /* 0x00000001070e7824 */ /* 0x000fe200078e020e */
[----:B------:R-:W-:Y:S01]  /*7530*/  ISETP.GE.AND P2, PT, R15, 0x9, PT ;  /* 0x000000090f00780c */ /* 0x000fe20003f46270 */
[----:B------:R-:W-:Y:S01]  /*7540*/  IMAD.IADD R13, R7, 0x1, R13 ;  /* 0x00000001070d7824 */ /* 0x000fe200078e020d */
[----:B------:R-:W-:Y:S02]  /*7550*/  LOP3.LUT R16, R16, 0xefffffff, RZ, 0xc0, !PT ;  /* 0xefffffff10107812 */ /* 0x000fe400078ec0ff */
[----:B------:R-:W-:Y:S02]  /*7560*/  ISETP.GE.AND P3, PT, R15, 0xa, PT ;  /* 0x0000000a0f00780c */ /* 0x000fe40003f66270 */
[----:B------:R-:W-:-:S05]  /*7570*/  LOP3.LUT R2, R2, 0xfffffffe, RZ, 0xc0, !PT ;  /* 0xfffffffe02027812 */ /* 0x000fca00078ec0ff */
[----:B------:R-:W-:Y:S02]  /*7580*/  @P1 LOP3.LUT R16, R16, 0x10000000, RZ, 0xfc, !PT ;  /* 0x1000000010101812 */ /* 0x000fe400078efcff */
[----:B------:R-:W-:Y:S02]  /*7590*/  ISETP.GT.AND P1, PT, R10, 0x1, !P1 ;  /* 0x000000010a00780c */ /* 0x000fe40004f24270 */
[----:B------:R-:W-:Y:S02]  /*75a0*/  LOP3.LUT R16, R16, 0xdfffffff, RZ, 0xc0, !PT ;  /* 0xdfffffff10107812 */ /* 0x000fe400078ec0ff */
[----:B------:R-:W-:Y:S02]  /*75b0*/  ISETP.LT.OR P1, PT, R11, 0x2, P1 ;  /* 0x000000020b00780c */ /* 0x000fe40000f21670 */
[----:B------:R-:W-:Y:S02]  /*75c0*/  @P2 LOP3.LUT R16, R16, 0x20000000, RZ, 0xfc, !PT ;  /* 0x2000000010102812 */ /* 0x000fe400078efcff */
[----:B------:R-:W-:-:S02]  /*75d0*/  ISETP.GT.AND P2, PT, R10, 0x8, !P2 ;  /* 0x000000080a00780c */ /* 0x000fc40005744270 */
[----:B------:R-:W-:Y:S02]  /*75e0*/  FSEL R185, R185, -INF , !P1 ;  /* 0xff800000b9b97808 */ /* 0x000fe40004800000 */
[----:B------:R-:W-:Y:S02]  /*75f0*/  LOP3.LUT R16, R16, 0xbfffffff, RZ, 0xc0, !PT ;  /* 0xbfffffff10107812 */ /* 0x000fe400078ec0ff */
[----:B------:R-:W-:Y:S02]  /*7600*/  ISETP.GT.AND P1, PT, R10, 0x9, !P3 ;  /* 0x000000090a00780c */ /* 0x000fe40005f24270 */
[C---:B------:R-:W-:Y:S02]  /*7610*/  ISETP.LT.OR P2, PT, R11.reuse, 0x9, P2 ;  /* 0x000000090b00780c */ /* 0x040fe40001741670 */
[----:B------:R-:W-:Y:S02]  /*7620*/  @P3 LOP3.LUT R16, R16, 0x40000000, RZ, 0xfc, !PT ;  /* 0x4000000010103812 */ /* 0x000fe400078efcff */
[----:B------:R-:W-:-:S02]  /*7630*/  ISETP.LT.OR P1, PT, R11, 0xa, P1 ;  /* 0x0000000a0b00780c */ /* 0x000fc40000f21670 */
[----:B------:R-:W-:Y:S02]  /*7640*/  FSEL R188, R188, -INF , !P2 ;  /* 0xff800000bcbc7808 */ /* 0x000fe40005000000 */
[C---:B------:R-:W-:Y:S02]  /*7650*/  ISETP.GE.AND P3, PT, R15.reuse, 0x11, PT ;  /* 0x000000110f00780c */ /* 0x040fe40003f66270 */
[----:B------:R-:W-:Y:S02]  /*7660*/  ISETP.GE.AND P2, PT, R15, 0x12, PT ;  /* 0x000000120f00780c */ /* 0x000fe40003f46270 */
[----:B------:R-:W-:Y:S02]  /*7670*/  FSEL R189, R189, -INF , !P1 ;  /* 0xff800000bdbd7808 */ /* 0x000fe40004800000 */
[----:B------:R-:W-:Y:S02]  /*7680*/  ISETP.GT.AND P1, PT, R10, 0x10, !P3 ;  /* 0x000000100a00780c */ /* 0x000fe40005f24270 */
[----:B------:R-:W-:-:S02]  /*7690*/  LOP3.LUT R16, R16, 0x7fffffff, RZ, 0xc0, !PT ;  /* 0x7fffffff10107812 */ /* 0x000fc400078ec0ff */
[----:B------:R-:W-:-:S03]  /*76a0*/  ISETP.LT.OR P1, PT, R11, 0x11, P1 ;  /* 0x000000110b00780c */ /* 0x000fc60000f21670 */
[----:B------:R-:W-:Y:S02]  /*76b0*/  @P3 LOP3.LUT R16, R16, 0x80000000, RZ, 0xfc, !PT ;  /* 0x8000000010103812 */ /* 0x000fe400078efcff */
[----:B------:R-:W-:Y:S02]  /*76c0*/  FSEL R192, R192, -INF , !P1 ;  /* 0xff800000c0c07808 */ /* 0x000fe40004800000 */
[----:B------:R-:W-:Y:S02]  /*76d0*/  @P2 LOP3.LUT R2, R2, 0x1, RZ, 0xfc, !PT ;  /* 0x0000000102022812 */ /* 0x000fe400078efcff */
[----:B------:R-:W-:Y:S02]  /*76e0*/  ISETP.GT.AND P1, PT, R10, 0x11, !P2 ;  /* 0x000000110a00780c */ /* 0x000fe40005724270 */
[----:B------:R-:W-:Y:S02]  /*76f0*/  ISETP.GE.AND P2, PT, R15, 0x19, PT ;  /* 0x000000190f00780c */ /* 0x000fe40003f46270 */
[----:B------:R-:W-:-:S02]  /*7700*/  ISETP.LT.OR P1, PT, R11, 0x12, P1 ;  /* 0x000000120b00780c */ /* 0x000fc40000f21670 */
[----:B------:R-:W-:Y:S02]  /*7710*/  LOP3.LUT R2, R2, 0xfffffffb, RZ, 0xc0, !PT ;  /* 0xfffffffb02027812 */ /* 0x000fe400078ec0ff */
[----:B------:R-:W-:Y:S02]  /*7720*/  FSEL R193, R193, -INF , !P1 ;  /* 0xff800000c1c17808 */ /* 0x000fe40004800000 */
[----:B------:R-:W-:Y:S02]  /*7730*/  ISETP.GT.AND P1, PT, R10, 0x18, !P2 ;  /* 0x000000180a00780c */ /* 0x000fe40005724270 */
[----:B------:R-:W-:Y:S02]  /*7740*/  ISETP.GE.AND P3, PT, R15, 0x22, PT ;  /* 0x000000220f00780c */ /* 0x000fe40003f66270 */
[----:B------:R-:W-:Y:S02]  /*7750*/  ISETP.LT.OR P1, PT, R11, 0x19, P1 ;  /* 0x000000190b00780c */ /* 0x000fe40000f21670 */
[----:B------:R-:W-:-:S02]  /*7760*/  @P2 LOP3.LUT R2, R2, 0x4, RZ, 0xfc, !PT ;  /* 0x0000000402022812 */ /* 0x000fc400078efcff */
[----:B------:R-:W-:Y:S02]  /*7770*/  ISETP.GE.AND P2, PT, R15, 0x1a, PT ;  /* 0x0000001a0f00780c */ /* 0x000fe40003f46270 */
[----:B------:R-:W-:Y:S02]  /*7780*/  FSEL R196, R196, -INF , !P1 ;  /* 0xff800000c4c47808 */ /* 0x000fe40004800000 */
[----:B------:R-:W-:Y:S02]  /*7790*/  ISETP.GT.AND P1, PT, R10, 0x19, !P2 ;  /* 0x000000190a00780c */ /* 0x000fe40005724270 */
[----:B------:R-:W-:Y:S02]  /*77a0*/  LOP3.LUT R2, R2, 0xfffffffd, RZ, 0xc0, !PT ;  /* 0xfffffffd02027812 */ /* 0x000fe400078ec0ff */
[----:B------:R-:W-:Y:S02]  /*77b0*/  ISETP.LT.OR P1, PT, R11, 0x1a, P1 ;  /* 0x0000001a0b00780c */ /* 0x000fe40000f21670 */
[----:B------:R-:W-:-:S02]  /*77c0*/  LOP3.LUT R16, R16, 0xfffffffd, RZ, 0xc0, !PT ;  /* 0xfffffffd10107812 */ /* 0x000fc400078ec0ff */
[----:B------:R-:W-:Y:S02]  /*77d0*/  FSEL R197, R197, -INF , !P1 ;  /* 0xff800000c5c57808 */ /* 0x000fe40004800000 */
[----:B------:R-:W-:Y:S02]  /*77e0*/  ISETP.GE.AND P1, PT, R15, 0x21, PT ;  /* 0x000000210f00780c */ /* 0x000fe40003f26270 */
[----:B------:R-:W-:Y:S02]  /*77f0*/  @P2 LOP3.LUT R2, R2, 0x2, RZ, 0xfc, !PT ;  /* 0x0000000202022812 */ /* 0x000fe400078efcff */
[----:B------:R-:W-:Y:S02]  /*7800*/  ISETP.GT.AND P2, PT, R10, 0x20, !P1 ;  /* 0x000000200a00780c */ /* 0x000fe40004f44270 */
[----:B------:R-:W-:Y:S02]  /*7810*/  @P3 LOP3.LUT R16, R16, 0x2, RZ, 0xfc, !PT ;  /* 0x0000000210103812 */ /* 0x000fe400078efcff */
[----:B------:R-:W-:-:S02]  /*7820*/  ISETP.LT.OR P2, PT, R11, 0x21, P2 ;  /* 0x000000210b00780c */ /* 0x000fc40001741670 */
[----:B------:R-:W-:Y:S02]  /*7830*/  LOP3.LUT R16, R16, 0xfffffffb, RZ, 0xc0, !PT ;  /* 0xfffffffb10107812 */ /* 0x000fe400078ec0ff */
[----:B------:R-:W-:Y:S02]  /*7840*/  FSEL R168, R168, -INF , !P2 ;  /* 0xff800000a8a87808 */ /* 0x000fe40005000000 */
[----:B------:R-:W-:Y:S02]  /*7850*/  ISETP.GT.AND P2, PT, R10, 0x21, !P3 ;  /* 0x000000210a00780c */ /* 0x000fe40005f44270 */
[----:B------:R-:W-:Y:S02]  /*7860*/  ISETP.GE.AND P3, PT, R15, 0x29, PT ;  /* 0x000000290f00780c */ /* 0x000fe40003f66270 */
[----:B------:R-:W-:-:S04]  /*7870*/  ISETP.LT.OR P2, PT, R11, 0x22, P2 ;  /* 0x000000220b00780c */ /* 0x000fc80001741670 */
[----:B------:R-:W-:Y:S02]  /*7880*/  FSEL R169, R169, -INF , !P2 ;  /* 0xff800000a9a97808 */ /* 0x000fe40005000000 */
[----:B------:R-:W-:-:S04]  /*7890*/  ISETP.GT.AND P2, PT, R10, 0x28, !P3 ;  /* 0x000000280a00780c */ /* 0x000fc80005f44270 */
[----:B------:R-:W-:Y:S02]  /*78a0*/  ISETP.LT.OR P2, PT, R11, 0x29, P2 ;  /* 0x000000290b00780c */ /* 0x000fe40001741670 */
[----:B------:R-:W-:Y:S02]  /*78b0*/  @P3 LOP3.LUT R16, R16, 0x4, RZ, 0xfc, !PT ;  /* 0x0000000410103812 */ /* 0x000fe400078efcff */
[----:B------:R-:W-:Y:S02]  /*78c0*/  ISETP.GE.AND P3, PT, R15, 0x2a, PT ;  /* 0x0000002a0f00780c */ /* 0x000fe40003f66270 */
[----:B------:R-:W-:Y:S02]  /*78d0*/  LOP3.LUT R16, R16, 0xfffffff7, RZ, 0xc0, !PT ;  /* 0xfffffff710107812 */ /* 0x000fe400078ec0ff */
[----:B------:R-:W-:Y:S02]  /*78e0*/  FSEL R172, R172, -INF , !P2 ;  /* 0xff800000acac7808 */ /* 0x000fe40005000000 */
[----:B------:R-:W-:-:S04]  /*78f0*/  ISETP.GT.AND P2, PT, R10, 0x29, !P3 ;  /* 0x000000290a00780c */ /* 0x000fc80005f44270 */
[----:B------:R-:W-:-:S03]  /*7900*/  ISETP.LT.OR P2, PT, R11, 0x2a, P2 ;  /* 0x0000002a0b00780c */ /* 0x000fc60001741670 */
        /* <DEDUP_REMOVED lines=128> */
[----:B------:R-:W-:Y:S02]  /*8110*/  FSEL R120, R120, -INF , !P2 ;  /* 0xff80000078787808 */ /* 0x000fe40005000000 */
[----:B------:R-:W-:Y:S02]  /*8120*/  LOP3.LUT R16, R16, 0xfdffffff, RZ, 0xc0, !PT ;  /* 0xfdffffff10107812 */ /* 0x000fe400078ec0ff */
[----:B------:R-:W-:-:S04]  /*8130*/  ISETP.GT.AND P2, PT, R10, 0x81, !P3 ;  /* 0x000000810a00780c */ /* 0x000fc80005f44270 */
[----:B------:R-:W-:-:S03]  /*8140*/  ISETP.LT.OR P2, PT, R11, 0x82, P2 ;  /* 0x000000820b00780c */ /* 0x000fc60001741670 */
[----:B------:R-:W-:Y:S02]  /*8150*/  @P3 LOP3.LUT R16, R16, 0x2000000, RZ, 0xfc, !PT ;  /* 0x0200000010103812 */ /* 0x000fe400078efcff */
[----:B------:R-:W-:Y:S02]  /*8160*/  ISETP.GE.AND P3, PT, R15, 0x89, PT ;  /* 0x000000890f00780c */ /* 0x000fe40003f66270 */
[----:B------:R-:W-:Y:S02]  /*8170*/  FSEL R121, R121, -INF , !P2 ;  /* 0xff80000079797808 */ /* 0x000fe40005000000 */
[----:B------:R-:W-:Y:S02]  /*8180*/  ISETP.GT.AND P2, PT, R10, 0x88, !P3 ;  /* 0x000000880a00780c */ /* 0x000fe40005f44270 */
[----:B------:R-:W-:Y:S02]  /*8190*/  LOP3.LUT R16, R16, 0xfeffffff, RZ, 0xc0, !PT ;  /* 0xfeffffff10107812 */ /* 0x000fe400078ec0ff */
[----:B------:R-:W-:-:S04]  /*81a0*/  ISETP.LT.OR P2, PT, R11, 0x89, P2 ;  /* 0x000000890b00780c */ /* 0x000fc80001741670 */
[----:B------:R-:W-:Y:S02]  /*81b0*/  FSEL R124, R124, -INF , !P2 ;  /* 0xff8000007c7c7808 */ /* 0x000fe40005000000 */
[----:B------:R-:W-:Y:S02]  /*81c0*/  ISETP.GE.AND P2, PT, R15, 0x8a, PT ;  /* 0x0000008a0f00780c */ /* 0x000fe40003f46270 */
[----:B------:R-:W-:Y:S02]  /*81d0*/  @P3 LOP3.LUT R16, R16, 0x1000000, RZ, 0xfc, !PT ;  /* 0x0100000010103812 */ /* 0x000fe400078efcff */
[----:B------:R-:W-:Y:S02]  /*81e0*/  ISETP.GT.AND P3, PT, R10, 0x89, !P2 ;  /* 0x000000890a00780c */ /* 0x000fe40005764270 */
[----:B------:R-:W-:Y:S02]  /*81f0*/  LOP3.LUT R16, R16, 0xfffffffe, RZ, 0xc0, !PT ;  /* 0xfffffffe10107812 */ /* 0x000fe400078ec0ff */
        /* <DEDUP_REMOVED lines=14> */
[----:B------:R-:W-:-:S13]  /*82e0*/  ISETP.GE.AND P6, PT, R15, 0x1, PT ;  /* 0x000000010f00780c */ /* 0x000fda0003fc6270 */
[----:B------:R-:W-:Y:S02]  /*82f0*/  @P6 LOP3.LUT R16, R16, 0x1, RZ, 0xfc, !PT ;  /* 0x0000000110106812 */ /* 0x000fe400078efcff */
[----:B------:R-:W-:Y:S02]  /*8300*/  ISETP.GT.AND P6, PT, R10, RZ, !P6 ;  /* 0x000000ff0a00720c */ /* 0x000fe400077c4270 */
[----:B------:R-:W-:Y:S02]  /*8310*/  LOP3.LUT R16, R16, 0xf7ffffff, RZ, 0xc0, !PT ;  /* 0xf7ffffff10107812 */ /* 0x000fe400078ec0ff */
[----:B------:R-:W-:-:S04]  /*8320*/  ISETP.LT.OR P6, PT, R11, 0x1, P6 ;  /* 0x000000010b00780c */ /* 0x000fc800037c1670 */
[----:B------:R-:W-:Y:S02]  /*8330*/  FSEL R184, R184, -INF , !P6 ;  /* 0xff800000b8b87808 */ /* 0x000fe40007000000 */
[----:B------:R-:W-:-:S13]  /*8340*/  ISETP.GE.AND P6, PT, R15, 0x9a, PT ;  /* 0x0000009a0f00780c */ /* 0x000fda0003fc6270 */
[----:B------:R-:W-:Y:S02]  /*8350*/  @P6 LOP3.LUT R16, R16, 0x8000000, RZ, 0xfc, !PT ;  /* 0x0800000010106812 */ /* 0x000fe400078efcff */
[----:B------:R-:W-:-:S04]  /*8360*/  ISETP.GT.AND P6, PT, R10, 0x99, !P6 ;  /* 0x000000990a00780c */ /* 0x000fc800077c4270 */
[----:B------:R-:W-:-:S04]  /*8370*/  ISETP.LT.OR P6, PT, R11, 0x9a, P6 ;  /* 0x0000009a0b00780c */ /* 0x000fc800037c1670 */
[----:B------:R-:W-:Y:S02]  /*8380*/  FSEL R133, R133, -INF , !P6 ;  /* 0xff80000085857808 */ /* 0x000fe40007000000 */
[----:B------:R-:W-:-:S13]  /*8390*/  PLOP3.LUT P6, PT, PT, PT, UP0, 0x40, 0x0 ;  /* 0x000000000000781c */ /* 0x000fda0003fce808 */
[----:B------:R-:W-:Y:S05]  /*83a0*/  @P6 BRA `(.L_x_3702) ;  /* 0x0000000000546947 */ /* 0x000fea0003800000 */
        /* <DEDUP_REMOVED lines=12> */
.L_x_3704:
[----:B------:R-:W-:-:S05]  /*8470*/  IMAD.U32 R20, RZ, RZ, UR54 ;  /* 0x00000036ff147e24 */ /* 0x000fca000f8e00ff */
[----:B------:R-:W-:-:S13]  /*8480*/  ISETP.NE.AND P6, PT, R20, 0x1, PT ;  /* 0x000000011400780c */ /* 0x000fda0003fc5270 */
[----:B------:R-:W1:Y:S02]  /*8490*/  @P6 LDC.64 R10, c[0x0][0x9e8] ;  /* 0x00027a00ff0a6b82 */ /* 0x000e640000000a00 */
[----:B-1----:R-:W-:-:S05]  /*84a0*/  @P6 IMAD.HI.U32 R10, R15, R10, RZ ;  /* 0x0000000a0f0a6227 */ /* 0x002fca00078e00ff */
[----:B------:R-:W-:-:S07]  /*84b0*/  @P6 SHF.R.U32.HI R15, RZ, R11, R10 ;  /* 0x0000000bff0f6219 */ /* 0x000fce000001160a */
.L_x_3705:
[----:B------:R-:W-:Y:S05]  /*84c0*/  BSYNC B0 ;  /* 0x0000000000007941 */ /* 0x000fea0003800000 */
.L_x_3703:
[----:B------:R-:W-:-:S05]  /*84d0*/  IMAD R15, R15, R20, R12 ;  /* 0x000000140f0f7224 */ /* 0x000fca00078e020c */
[----:B------:R-:W-:Y:S02]  /*84e0*/  VIADDMNMX R14, R15, R20, R14, PT ;  /* 0x000000140f0e7246 */ /* 0x000fe4000380010e */
[----:B------:R-:W-:-:S07]  /*84f0*/  VIMNMX R13, R13, R15, !PT ;  /* 0x0000000f0d0d7248 */ /* 0x000fce0007fe0100 */
.L_x_3702:
[----:B------:R-:W-:Y:S01]  /*8500*/  ISETP.GT.AND P1, PT, R13, 0x20, !P1 ;  /* 0x000000200d00780c */ /* 0x000fe20004f24270 */
[----:B------:R-:W-:Y:S01]  /*8510*/  IMAD.U32 R21, RZ, RZ, UR41 ;  /* 0x00000029ff157e24 */ /* 0x000fe2000f8e00ff */
[----:B------:R-:W-:Y:S02]  /*8520*/  LOP3.LUT P6, RZ, R16, 0x20000, RZ, 0xc0, !PT ;  /* 0x0002000010ff7812 */ /* 0x000fe400078cc0ff */
[----:B------:R-:W-:Y:S02]  /*8530*/  ISETP.LT.OR P1, PT, R14, 0x21, P1 ;  /* 0x000000210e00780c */ /* 0x000fe40000f21670 */
[----:B------:R-:W-:Y:S02]  /*8540*/  FMNMX.FTZ R10, R184, R3, !PT ;  /* 0x00000003b80a7209 */ /* 0x000fe40007810000 */
[----:B------:R-:W-:Y:S02]  /*8550*/  FSEL R170, R170, -INF , !P1 ;  /* 0xff800000aaaa7808 */ /* 0x000fe40004800000 */
[----:B------:R-:W-:-:S02]  /*8560*/  LOP3.LUT P1, RZ, R16, 0x2, RZ, 0xc0, !PT ;  /* 0x0000000210ff7812 */ /* 0x000fc4000782c0ff */
[----:B------:R-:W-:Y:S02]  /*8570*/  FMNMX.FTZ R11, R185, R10, !PT ;  /* 0x0000000ab90b7209 */ /* 0x000fe40007810000 */
[----:B------:R-:W-:Y:S02]  /*8580*/  ISETP.GT.AND P1, PT, R13, 0x21, !P1 ;  /* 0x000000210d00780c */ /* 0x000fe40004f24270 */
[----:B------:R-:W-:Y:S02]  /*8590*/  FMNMX.FTZ R10, R188, R11, !PT ;  /* 0x0000000bbc0a7209 */ /* 0x000fe40007810000 */
[----:B------:R-:W-:Y:S02]  /*85a0*/  ISETP.LT.OR P1, PT, R14, 0x22, P1 ;  /* 0x000000220e00780c */ /* 0x000fe40000f21670 */
[----:B------:R-:W-:Y:S02]  /*85b0*/  FMNMX.FTZ R11, R189, R10, !PT ;  /* 0x0000000abd0b7209 */ /* 0x000fe40007810000 */
[----:B------:R-:W-:-:S02]  /*85c0*/  FSEL R171, R171, -INF , !P1 ;  /* 0xff800000abab7808 */ /* 0x000fc40004800000 */
[----:B------:R-:W-:Y:S02]  /*85d0*/  LOP3.LUT P1, RZ, R16, 0x4, RZ, 0xc0, !PT ;  /* 0x0000000410ff7812 */ /* 0x000fe4000782c0ff */
[----:B------:R-:W-:Y:S02]  /*85e0*/  FMNMX.FTZ R10, R192, R11, !PT ;  /* 0x0000000bc00a7209 */ /* 0x000fe40007810000 */
[----:B------:R-:W-:Y:S02]  /*85f0*/  ISETP.GT.AND P1, PT, R13, 0x28, !P1 ;  /* 0x000000280d00780c */ /* 0x000fe40004f24270 */
[----:B------:R-:W-:Y:S02]  /*8600*/  FMNMX.FTZ R11, R193, R10, !PT ;  /* 0x0000000ac10b7209 */ /* 0x000fe40007810000 */
[----:B------:R-:W-:Y:S02]  /*8610*/  ISETP.LT.OR P1, PT, R14, 0x29, P1 ;  /* 0x000000290e00780c */ /* 0x000fe40000f21670 */
[----:B------:R-:W-:-:S02]  /*8620*/  FMNMX.FTZ R10, R196, R11, !PT ;  /* 0x0000000bc40a7209 */ /* 0x000fc40007810000 */
[----:B------:R-:W-:Y:S02]  /*8630*/  FSEL R174, R174, -INF , !P1 ;  /* 0xff800000aeae7808 */ /* 0x000fe40004800000 */
[----:B------:R-:W-:Y:S02]  /*8640*/  LOP3.LUT P1, RZ, R16, 0x8, RZ, 0xc0, !PT ;  /* 0x0000000810ff7812 */ /* 0x000fe4000782c0ff */
[----:B------:R-:W-:Y:S02]  /*8650*/  FMNMX.FTZ R11, R197, R10, !PT ;  /* 0x0000000ac50b7209 */ /* 0x000fe40007810000 */
[----:B------:R-:W-:Y:S02]  /*8660*/  ISETP.GT.AND P1, PT, R13, 0x29, !P1 ;  /* 0x000000290d00780c */ /* 0x000fe40004f24270 */
[----:B------:R-:W-:Y:S02]  /*8670*/  FMNMX.FTZ R10, R168, R11, !PT ;  /* 0x0000000ba80a7209 */ /* 0x000fe40007810000 */
[----:B------:R-:W-:-:S02]  /*8680*/  ISETP.LT.OR P1, PT, R14, 0x2a, P1 ;  /* 0x0000002a0e00780c */ /* 0x000fc40000f21670 */
[----:B------:R-:W-:Y:S02]  /*8690*/  FMNMX.FTZ R11, R169, R10, !PT ;  /* 0x0000000aa90b7209 */ /* 0x000fe40007810000 */
[----:B------:R-:W-:Y:S02]  /*86a0*/  FSEL R175, R175, -INF , !P1 ;  /* 0xff800000afaf7808 */ /* 0x000fe40004800000 */
[----:B------:R-:W-:Y:S02]  /*86b0*/  LOP3.LUT P1, RZ, R16, 0x10, RZ, 0xc0, !PT ;  /* 0x0000001010ff7812 */ /* 0x000fe4000782c0ff */
[----:B------:R-:W-:Y:S02]  /*86c0*/  FMNMX.FTZ R10, R172, R11, !PT ;  /* 0x0000000bac0a7209 */ /* 0x000fe40007810000 */
[----:B------:R-:W-:Y:S02]  /*86d0*/  ISETP.GT.AND P1, PT, R13, 0x30, !P1 ;  /* 0x000000300d00780c */ /* 0x000fe40004f24270 */
[----:B------:R-:W-:-:S02]  /*86e0*/  FMNMX.FTZ R11, R173, R10, !PT ;  /* 0x0000000aad0b7209 */ /* 0x000fc40007810000 */
[----:B------:R-:W-:Y:S02]  /*86f0*/  ISETP.LT.OR P1, PT, R14, 0x31, P1 ;  /* 0x000000310e00780c */ /* 0x000fe40000f21670 */
[----:B------:R-:W-:Y:S02]  /*8700*/  FMNMX.FTZ R10, R176, R11, !PT ;  /* 0x0000000bb00a7209 */ /* 0x000fe40007810000 */
[----:B------:R-:W-:Y:S02]  /*8710*/  FSEL R178, R178, -INF , !P1 ;  /* 0xff800000b2b27808 */ /* 0x000fe40004800000 */
[----:B------:R-:W-:Y:S02]  /*8720*/  LOP3.LUT P1, RZ, R16, 0x800000, RZ, 0xc0, !PT ;  /* 0x0080000010ff7812 */ /* 0x000fe4000782c0ff */
[----:B------:R-:W-:Y:S02]  /*8730*/  FMNMX.FTZ R11, R177, R10, !PT ;  /* 0x0000000ab10b7209 */ /* 0x000fe40007810000 */
[----:B------:R-:W-:-:S02]  /*8740*/  ISETP.GT.AND P1, PT, R13, 0x31, !P1 ;  /* 0x000000310d00780c */ /* 0x000fc40004f24270 */
[----:B------:R-:W-:Y:S02]  /*8750*/  FMNMX.FTZ R10, R180, R11, !PT ;  /* 0x0000000bb40a7209 */ /* 0x000fe40007810000 */
[----:B------:R-:W-:Y:S02]  /*8760*/  ISETP.LT.OR P1, PT, R14, 0x32, P1 ;  /* 0x000000320e00780c */ /* 0x000fe40000f21670 */
[----:B------:R-:W-:Y:S02]  /*8770*/  FMNMX.FTZ R11, R181, R10, !PT ;  /* 0x0000000ab50b7209 */ /* 0x000fe40007810000 */
[----:B------:R-:W-:Y:S02]  /*8780*/  FSEL R179, R179, -INF , !P1 ;  /* 0xff800000b3b37808 */ /* 0x000fe40004800000 */
[----:B------:R-:W-:Y:S02]  /*8790*/  LOP3.LUT P1, RZ, R16, 0x400000, RZ, 0xc0, !PT ;  /* 0x0040000010ff7812 */ /* 0x000fe4000782c0ff */
[----:B------:R-:W-:-:S02]  /*87a0*/  FMNMX.FTZ R10, R152, R11, !PT ;  /* 0x0000000b980a7209 */ /* 0x000fc40007810000 */
[----:B------:R-:W-:Y:S02]  /*87b0*/  ISETP.GT.AND P1, PT, R13, 0x38, !P1 ;  /* 0x000000380d00780c */ /* 0x000fe40004f24270 */
[----:B------:R-:W-:Y:S02]  /*87c0*/  FMNMX.FTZ R11, R153, R10, !PT ;  /* 0x0000000a990b7209 */ /* 0x000fe40007810000 */
        /* <DEDUP_REMOVED lines=31> */
[----:B------:R-:W-:Y:S02]  /*89c0*/  ISETP.GT.AND P1, PT, R13, 0x49, !P6 ;  /* 0x000000490d00780c */ /* 0x000fe40007724270 */
[----:B------:R-:W-:Y:S02]  /*89d0*/  LOP3.LUT P6, RZ, R16, 0x40, RZ, 0xc0, !PT ;  /* 0x0000004010ff7812 */ /* 0x000fe400078cc0ff */
        /* <DEDUP_REMOVED lines=22> */
[----:B------:R-:W-:Y:S01]  /*8b40*/  ISETP.GT.AND P2, PT, R13, 0x89, !P2 ;  /* 0x000000890d00780c */ /* 0x000fe20005744270 */
[----:B------:R-:W1:Y:S01]  /*8b50*/  SHFL.BFLY PT, R10, R15, 0x2, 0x1f ;  /* 0x0c401f000f0a7f89 */ /* 0x000e6200000e0000 */
[----:B------:R-:W-:Y:S02]  /*8b60*/  FSEL R166, R166, -INF , !P1 ;  /* 0xff800000a6a67808 */ /* 0x000fe40004800000 */
[----:B------:R-:W-:-:S02]  /*8b70*/  LOP3.LUT P1, RZ, R16, 0x2000, RZ, 0xc0, !PT ;  /* 0x0000200010ff7812 */ /* 0x000fc4000782c0ff */
[C---:B------:R-:W-:Y:S02]  /*8b80*/  ISETP.LT.OR P2, PT, R14.reuse, 0x8a, P2 ;  /* 0x0000008a0e00780c */ /* 0x040fe40001741670 */
[C---:B------:R-:W-:Y:S02]  /*8b90*/  ISETP.GT.AND P1, PT, R13.reuse, 0x59, !P1 ;  /* 0x000000590d00780c */ /* 0x040fe40004f24270 */
[----:B------:R-:W-:Y:S02]  /*8ba0*/  ISETP.GT.AND P3, PT, R13, 0x90, !P3 ;  /* 0x000000900d00780c */ /* 0x000fe40005f64270 */
[----:B------:R-:W-:Y:S02]  /*8bb0*/  ISETP.LT.OR P1, PT, R14, 0x5a, P1 ;  /* 0x0000005a0e00780c */ /* 0x000fe40000f21670 */
[----:B------:R-:W-:Y:S02]  /*8bc0*/  FSEL R127, R127, -INF , !P2 ;  /* 0xff8000007f7f7808 */ /* 0x000fe40005000000 */
[----:B------:R-:W-:-:S02]  /*8bd0*/  FSEL R167, R167, -INF , !P1 ;  /* 0xff800000a7a77808 */ /* 0x000fc40004800000 */
[----:B------:R-:W-:Y:S02]  /*8be0*/  LOP3.LUT P1, RZ, R16, 0x1000, RZ, 0xc0, !PT ;  /* 0x0000100010ff7812 */ /* 0x000fe4000782c0ff */
[C---:B------:R-:W-:Y:S02]  /*8bf0*/  ISETP.GT.AND P4, PT, R13.reuse, 0x91, !P4 ;  /* 0x000000910d00780c */ /* 0x040fe40006784270 */
[----:B------:R-:W-:Y:S02]  /*8c00*/  ISETP.GT.AND P1, PT, R13, 0x60, !P1 ;  /* 0x000000600d00780c */ /* 0x000fe40004f24270 */
[C---:B------:R-:W-:Y:S02]  /*8c10*/  ISETP.LT.OR P3, PT, R14.reuse, 0x91, P3 ;  /* 0x000000910e00780c */ /* 0x040fe40001f61670 */
[----:B------:R-:W-:Y:S02]  /*8c20*/  ISETP.LT.OR P1, PT, R14, 0x61, P1 ;  /* 0x000000610e00780c */ /* 0x000fe40000f21670 */
[----:B-1----:R-:W-:-:S02]  /*8c30*/  FMNMX.FTZ R20, R15, R10, !PT ;  /* 0x0000000a0f147209 */ /* 0x002fc40007810000 */
[----:B------:R-:W-:Y:S02]  /*8c40*/  FSEL R138, R138, -INF , !P1 ;  /* 0xff8000008a8a7808 */ /* 0x000fe40004800000 */
[----:B------:R-:W-:Y:S01]  /*8c50*/  LOP3.LUT P1, RZ, R16, 0x800, RZ, 0xc0, !PT ;  /* 0x0000080010ff7812 */ /* 0x000fe2000782c0ff */
[----:B------:R-:W1:Y:S01]  /*8c60*/  SHFL.BFLY PT, R11, R20, 0x1, 0x1f ;  /* 0x0c201f00140b7f89 */ /* 0x000e6200000e0000 */
[C---:B------:R-:W-:Y:S02]  /*8c70*/  ISETP.GT.AND P5, PT, R13.reuse, 0x98, !P5 ;  /* 0x000000980d00780c */ /* 0x040fe40006fa4270 */
[----:B------:R-:W-:Y:S02]  /*8c80*/  ISETP.GT.AND P1, PT, R13, 0x61, !P1 ;  /* 0x000000610d00780c */ /* 0x000fe40004f24270 */
[C---:B------:R-:W-:Y:S02]  /*8c90*/  ISETP.LT.OR P4, PT, R14.reuse, 0x92, P4 ;  /* 0x000000920e00780c */ /* 0x040fe40002781670 */
[----:B------:R-:W-:-:S02]  /*8ca0*/  ISETP.LT.OR P1, PT, R14, 0x62, P1 ;  /* 0x000000620e00780c */ /* 0x000fc40000f21670 */
[----:B------:R-:W-:Y:S02]  /*8cb0*/  FSEL R130, R130, -INF , !P3 ;  /* 0xff80000082827808 */ /* 0x000fe40005800000 */
[----:B------:R-:W-:Y:S02]  /*8cc0*/  FSEL R139, R139, -INF , !P1 ;  /* 0xff8000008b8b7808 */ /* 0x000fe40004800000 */
[----:B------:R-:W-:Y:S02]  /*8cd0*/  LOP3.LUT P1, RZ, R16, 0x400, RZ, 0xc0, !PT ;  /* 0x0000040010ff7812 */ /* 0x000fe4000782c0ff */
[----:B------:R-:W-:Y:S02]  /*8ce0*/  ISETP.LT.OR P5, PT, R14, 0x99, P5 ;  /* 0x000000990e00780c */ /* 0x000fe40002fa1670 */
[----:B------:R-:W-:Y:S02]  /*8cf0*/  ISETP.GT.AND P1, PT, R13, 0x68, !P1 ;  /* 0x000000680d00780c */ /* 0x000fe40004f24270 */
[----:B------:R-:W-:-:S02]  /*8d00*/  FSEL R134, R134, -INF , !P5 ;  /* 0xff80000086867808 */ /* 0x000fc40006800000 */
[----:B------:R-:W-:Y:S02]  /*8d10*/  ISETP.LT.OR P1, PT, R14, 0x69, P1 ;  /* 0x000000690e00780c */ /* 0x000fe40000f21670 */
[----:B-1----:R-:W-:Y:S02]  /*8d20*/  FMNMX.FTZ R10, R20, R11, !PT ;  /* 0x0000000b140a7209 */ /* 0x002fe40007810000 */
[----:B------:R-:W-:Y:S02]  /*8d30*/  FSEL R142, R142, -INF , !P1 ;  /* 0xff8000008e8e7808 */ /* 0x000fe40004800000 */
[----:B------:R-:W-:Y:S01]  /*8d40*/  LOP3.LUT P1, RZ, R16, 0x200, RZ, 0xc0, !PT ;  /* 0x0000020010ff7812 */ /* 0x000fe2000782c0ff */
[----:B------:R-:W-:-:S03]  /*8d50*/  FFMA.FTZ R12, R10, R21, -8 ;  /* 0xc10000000a0c7423 */ /* 0x000fc60000010015 */
[----:B------:R-:W-:-:S04]  /*8d60*/  ISETP.GT.AND P1, PT, R13, 0x69, !P1 ;  /* 0x000000690d00780c */ /* 0x000fc80004f24270 */
[----:B------:R-:W-:-:S04]  /*8d70*/  ISETP.LT.OR P1, PT, R14, 0x6a, P1 ;  /* 0x0000006a0e00780c */ /* 0x000fc80000f21670 */
[----:B------:R-:W-:Y:S02]  /*8d80*/  FSEL R143, R143, -INF , !P1 ;  /* 0xff8000008f8f7808 */ /* 0x000fe40004800000 */
[----:B------:R-:W-:-:S04]  /*8d90*/  LOP3.LUT P1, RZ, R16, 0x100, RZ, 0xc0, !PT ;  /* 0x0000010010ff7812 */ /* 0x000fc8000782c0ff */
[----:B------:R-:W-:-:S04]  /*8da0*/  ISETP.GT.AND P1, PT, R13, 0x70, !P1 ;  /* 0x000000700d00780c */ /* 0x000fc80004f24270 */
[----:B------:R-:W-:-:S04]  /*8db0*/  ISETP.LT.OR P1, PT, R14, 0x71, P1 ;  /* 0x000000710e00780c */ /* 0x000fc80000f21670 */
[----:B------:R-:W-:Y:S02]  /*8dc0*/  FSEL R146, R146, -INF , !P1 ;  /* 0xff80000092927808 */ /* 0x000fe40004800000 */
[----:B------:R-:W-:-:S04]  /*8dd0*/  LOP3.LUT P1, RZ, R16, 0x80, RZ, 0xc0, !PT ;  /* 0x0000008010ff7812 */ /* 0x000fc8000782c0ff */
[----:B------:R-:W-:-:S04]  /*8de0*/  ISETP.GT.AND P1, PT, R13, 0x71, !P1 ;  /* 0x000000710d00780c */ /* 0x000fc80004f24270 */
[----:B------:R-:W-:-:S04]  /*8df0*/  ISETP.LT.OR P1, PT, R14, 0x72, P1 ;  /* 0x000000720e00780c */ /* 0x000fc80000f21670 */
[----:B------:R-:W-:Y:S02]  /*8e00*/  FSEL R147, R147, -INF , !P1 ;  /* 0xff80000093937808 */ /* 0x000fe40004800000 */
[----:B------:R-:W-:Y:S02]  /*8e10*/  ISETP.GT.AND P1, PT, R13, 0x78, !P6 ;  /* 0x000000780d00780c */ /* 0x000fe40007724270 */
[----:B------:R-:W-:Y:S02]  /*8e20*/  LOP3.LUT P6, RZ, R16, 0x1000000, RZ, 0xc0, !PT ;  /* 0x0100000010ff7812 */ /* 0x000fe400078cc0ff */
        /* <DEDUP_REMOVED lines=46> */
[C---:B------:R-:W-:Y:S02]  /*9110*/  ISETP.GT.AND P1, PT, R13.reuse, RZ, !P6 ;  /* 0x000000ff0d00720c */ /* 0x040fe40007724270 */
[----:B------:R-:W-:Y:S02]  /*9120*/  LOP3.LUT P6, RZ, R16, 0x8000000, RZ, 0xc0, !PT ;  /* 0x0800000010ff7812 */ /* 0x000fe400078cc0ff */
[----:B------:R-:W-:Y:S02]  /*9130*/  ISETP.LT.OR P1, PT, R14, 0x1, P1 ;  /* 0x000000010e00780c */ /* 0x000fe40000f21670 */
[----:B------:R-:W-:Y:S02]  /*9140*/  ISETP.GT.AND P2, PT, R13, 0x99, !P6 ;  /* 0x000000990d00780c */ /* 0x000fe40007744270 */
[----:B------:R-:W-:-:S02]  /*9150*/  FSEL R11, R186, -INF , !P1 ;  /* 0xff800000ba0b7808 */ /* 0x000fc40004800000 */
[----:B------:R-:W-:Y:S02]  /*9160*/  FSETP.NEU.FTZ.AND P1, PT, R10, -INF , PT ;  /* 0xff8000000a00780b */ /* 0x000fe40003f3d000 */
[----:B------:R-:W-:Y:S02]  /*9170*/  ISETP.LT.OR P2, PT, R14, 0x9a, P2 ;  /* 0x0000009a0e00780c */ /* 0x000fe40001741670 */
[----:B------:R-:W-:Y:S02]  /*9180*/  FSEL R12, R12, RZ, P1 ;  /* 0x000000ff0c0c7208 */ /* 0x000fe40000800000 */
[----:B------:R-:W-:-:S03]  /*9190*/  FSEL R135, R135, -INF , !P2 ;  /* 0xff80000087877808 */ /* 0x000fc60005000000 */
        /* <DEDUP_REMOVED lines=24> */
[----:B-1----:R-:W-:-:S01]  /*9320*/  FFMA.FTZ R196, R144, UR41, -R12 ;  /* 0x0000002990c47c23 */ /* 0x002fc2000801080c */
        /* <DEDUP_REMOVED lines=60> */
[----:B------:R-:W-:Y:S01]  /*96f0*/  FSEL R137, R131, -INF , !P4 ;  /* 0xff80000083897808 */ /* 0x000fe20006000000 */
[----:B------:R-:W-:Y:S01]  /*9700*/  MUFU.EX2 R173, R173 ;  /* 0x000000ad00ad7308 */ /* 0x000fe20000000800 */
[----:B------:R-:W-:-:S04]  /*9710*/  FMNMX.FTZ R193, R127, R192, !PT ;  /* 0x000000c07fc17209 */ /* 0x000fc80007810000 */
[----:B------:R-:W-:-:S03]  /*9720*/  FMNMX.FTZ R140, R130, R193, !PT ;  /* 0x000000c1828c7209 */ /* 0x000fc60007810000 */
[----:B------:R-:W-:Y:S01]  /*9730*/  MUFU.EX2 R176, R176 ;  /* 0x000000b000b07308 */ /* 0x000fe20000000800 */
[----:B------:R-:W-:-:S04]  /*9740*/  FMNMX.FTZ R141, R137, R140, !PT ;  /* 0x0000008c898d7209 */ /* 0x000fc80007810000 */
[----:B------:R-:W-:Y:S01]  /*9750*/  FMNMX.FTZ R140, R134, R141, !PT ;  /* 0x0000008d868c7209 */ /* 0x000fe20007810000 */
[----:B------:R-:W-:-:S01]  /*9760*/  FFMA.FTZ R141, R145, UR41, -R12 ;  /* 0x00000029918d7c23 */ /* 0x000fc2000801080c */
[----:B------:R-:W-:Y:S01]  /*9770*/  FFMA.FTZ R145, R149, UR41, -R12 ;  /* 0x0000002995917c23 */ /* 0x000fe2000801080c */
[----:B------:R-:W-:Y:S01]  /*9780*/  IMAD.U32 R149, RZ, RZ, UR41 ;  /* 0x00000029ff957e24 */ /* 0x000fe2000f8e00ff */
[----:B------:R-:W-:Y:S01]  /*9790*/  FMNMX.FTZ R192, R135, R140, !PT ;  /* 0x0000008c87c07209 */ /* 0x000fe20007810000 */
[----:B------:R-:W-:Y:S04]  /*97a0*/  MUFU.EX2 R177, R177 ;  /* 0x000000b100b17308 */ /* 0x000fe80000000800 */
[----:B------:R-:W1:Y:S04]  /*97b0*/  SHFL.BFLY PT, R193, R192, 0x2, 0x1f ;  /* 0x0c401f00c0c17f89 */ /* 0x000e6800000e0000 */
[----:B------:R2:W-:Y:S08]  /*97c0*/  MUFU.EX2 R140, R196 ;  /* 0x000000c4008c7308 */ /* 0x0005f00000000800 */
[----:B------:R-:W-:Y:S08]  /*97d0*/  MUFU.EX2 R180, R180 ;  /* 0x000000b400b47308 */ /* 0x000ff00000000800 */
[----:B------:R-:W-:Y:S01]  /*97e0*/  MUFU.EX2 R181, R181 ;  /* 0x000000b500b57308 */ /* 0x000fe20000000800 */
[----:B-1----:R-:W-:-:S02]  /*97f0*/  FMNMX.FTZ R193, R192, R193, !PT ;  /* 0x000000c1c0c17209 */ /* 0x002fc40007810000 */
[----:B------:R-:W-:-:S05]  /*9800*/  FSEL R192, R10, RZ, P1 ;  /* 0x000000ff0ac07208 */ /* 0x000fca0000800000 */
[----:B------:R-:W-:Y:S01]  /*9810*/  MUFU.EX2 R152, R152 ;  /* 0x0000009800987308 */ /* 0x000fe20000000800 */
[----:B------:R-:W1:Y:S01]  /*9820*/  SHFL.BFLY PT, R148, R193, 0x1, 0x1f ;  /* 0x0c201f00c1947f89 */ /* 0x000e6200000e0000 */
[----:B------:R-:W-:-:S04]  /*9830*/  FADD.FTZ R192, -R192, R3 ;  /* 0x00000003c0c07221 */ /* 0x000fc80000010100 */
[----:B------:R-:W-:Y:S02]  /*9840*/  FMUL.FTZ R192, R192, UR41 ;  /* 0x00000029c0c07c20 */ /* 0x000fe40008410000 */
[----:B------:R-:W-:Y:S08]  /*9850*/  MUFU.EX2 R3, R133 ;  /* 0x0000008500037308 */ /* 0x000ff00000000800 */
[----:B------:R-:W3:Y:S08]  /*9860*/  MUFU.EX2 R192, R192 ;  /* 0x000000c000c07308 */ /* 0x000ef00000000800 */
[----:B------:R-:W-:Y:S01]  /*9870*/  MUFU.EX2 R153, R153 ;  /* 0x0000009900997308 */ /* 0x000fe20000000800 */
[----:B-1----:R-:W-:-:S04]  /*9880*/  FMNMX.FTZ R12, R193, R148, !PT ;  /* 0x00000094c10c7209 */ /* 0x002fc80007810000 */
[C---:B------:R-:W-:Y:S01]  /*9890*/  FSETP.NEU.FTZ.AND P1, PT, R12.reuse, -INF , PT ;  /* 0xff8000000c00780b */ /* 0x040fe20003f3d000 */
[----:B------:R-:W-:-:S02]  /*98a0*/  FFMA.FTZ R148, R12, R149, -8 ;  /* 0xc10000000c947423 */ /* 0x000fc40000010095 */
[----:B------:R-:W-:Y:S03]  /*98b0*/  MUFU.EX2 R156, R156 ;  /* 0x0000009c009c7308 */ /* 0x000fe60000000800 */
[----:B------:R-:W-:-:S05]  /*98c0*/  FSEL R148, R148, RZ, P1 ;  /* 0x000000ff94947208 */ /* 0x000fca0000800000 */
[--C-:B------:R-:W-:Y:S01]  /*98d0*/  FFMA.FTZ R193, R190, UR41, -R148.reuse ;  /* 0x00000029bec17c23 */ /* 0x100fe20008010894 */
[----:B------:R-:W-:-:S01]  /*98e0*/  FFMA.FTZ R190, R191, UR41, -R148 ;  /* 0x00000029bfbe7c23 */ /* 0x000fc20008010894 */
[----:B------:R-:W-:Y:S01]  /*98f0*/  FSEL R191, R12, RZ, P1 ;  /* 0x000000ff0cbf7208 */ /* 0x000fe20000800000 */
[----:B--2---:R-:W-:-:S01]  /*9900*/  FFMA.FTZ R196, R11, UR41, -R148 ;  /* 0x000000290bc47c23 */ /* 0x004fc20008010894 */
[--C-:B------:R-:W-:Y:S01]  /*9910*/  FFMA.FTZ R11, R187, UR41, -R148.reuse ;  /* 0x00000029bb0b7c23 */ /* 0x100fe20008010894 */
[----:B------:R1:W-:Y:S01]  /*9920*/  MUFU.EX2 R133, R193 ;  /* 0x000000c100857308 */ /* 0x0003e20000000800 */
[----:B------:R-:W-:-:S01]  /*9930*/  FFMA.FTZ R149, R194, UR41, -R148 ;  /* 0x00000029c2957c23 */ /* 0x000fc20008010894 */
[----:B------:R-:W-:Y:S01]  /*9940*/  FADD.FTZ R191, -R191, R0 ;  /* 0x00000000bfbf7221 */ /* 0x000fe20000010100 */
[----:B------:R-:W-:-:S01]  /*9950*/  FFMA.FTZ R194, R195, UR41, -R148 ;  /* 0x00000029c3c27c23 */ /* 0x000fc20008010894 */
[----:B---3--:R-:W-:Y:S01]  /*9960*/  FFMA.FTZ R195, R192, R6, R15 ;  /* 0x00000006c0c37223 */ /* 0x008fe2000001000f */
[----:B------:R-:W-:-:S01]  /*9970*/  FFMA.FTZ R187, R198, UR41, -R148 ;  /* 0x00000029c6bb7c23 */ /* 0x000fc20008010894 */
[----:B------:R-:W-:Y:S01]  /*9980*/  FMUL.FTZ R191, R191, UR41 ;  /* 0x00000029bfbf7c20 */ /* 0x000fe20008410000 */
[----:B------:R-:W-:-:S01]  /*9990*/  FFMA.FTZ R198, R199, UR41, -R148 ;  /* 0x00000029c7c67c23 */ /* 0x000fc20008010894 */
[----:B------:R-:W-:Y:S01]  /*99a0*/  MUFU.EX2 R196, R196 ;  /* 0x000000c400c47308 */ /* 0x000fe20000000800 */
[----:B-1----:R-:W-:-:S01]  /*99b0*/  FFMA.FTZ R193, R158, UR41, -R148 ;  /* 0x000000299ec17c23 */ /* 0x002fc20008010894 */
[--C-:B------:R-:W-:Y:S01]  /*99c0*/  FFMA.FTZ R158, R162, UR41, -R148.reuse ;  /* 0x00000029a29e7c23 */ /* 0x100fe20008010894 */
[----:B------:R-:W-:-:S01]  /*99d0*/  FFMA.FTZ R162, R166, UR41, -R148 ;  /* 0x00000029a6a27c23 */ /* 0x000fc20008010894 */
[----:B------:R-:W-:Y:S01]  /*99e0*/  FADD.FTZ R166, R20, R195 ;  /* 0x000000c314a67221 */ /* 0x000fe20000010000 */
        /* <DEDUP_REMOVED lines=20> */
[----:B-1----:R-:W-:-:S01]  /*9b30*/  FFMA.FTZ R6, R191, R5, R196 ;  /* 0x00000005bf067223 */ /* 0x002fc200000100c4 */
[----:B------:R-:W-:Y:S01]  /*9b40*/  FADD.FTZ R5, R21, R166 ;  /* 0x000000a615057221 */ /* 0x000fe20000010000 */
        /* <DEDUP_REMOVED lines=10> */
[----:B------:R-:W-:-:S03]  /*9bf0*/  FFMA.FTZ R135, R135, UR41, -R148 ;  /* 0x0000002987877c23 */ /* 0x000fc60008010894 */
[----:B------:R-:W2:Y:S08]  /*9c00*/  MUFU.EX2 R194, R194 ;  /* 0x000000c200c27308 */ /* 0x000eb00000000800 */
[----:B------:R-:W4:Y:S08]  /*9c10*/  MUFU.EX2 R187, R187 ;  /* 0x000000bb00bb7308 */ /* 0x000f300000000800 */
[----:B------:R5:W-:Y:S08]  /*9c20*/  MUFU.EX2 R0, R193 ;  /* 0x000000c100007308 */ /* 0x000bf00000000800 */
[----:B------:R-:W4:Y:S01]  /*9c30*/  MUFU.EX2 R198, R198 ;  /* 0x000000c600c67308 */ /* 0x000f220000000800 */
[----:B-----5:R-:W-:-:S01]  /*9c40*/  FADD.FTZ R193, R133, R6 ;  /* 0x0000000685c17221 */ /* 0x020fc20000010000 */
[----:B------:R-:W-:-:S03]  /*9c50*/  FADD.FTZ R6, R184, R5 ;  /* 0x00000005b8067221 */ /* 0x000fc60000010000 */
[----:B---3--:R-:W-:Y:S01]  /*9c60*/  FADD.FTZ R166, R190, R193 ;  /* 0x000000c1bea67221 */ /* 0x008fe20000010000 */
[----:B------:R-:W-:-:S02]  /*9c70*/  FADD.FTZ R5, R185, R6 ;  /* 0x00000006b9057221 */ /* 0x000fc40000010000 */
[----:B------:R-:W3:Y:S01]  /*9c80*/  MUFU.EX2 R170, R170 ;  /* 0x000000aa00aa7308 */ /* 0x000ee20000000800 */
[----:B-1----:R-:W-:-:S01]  /*9c90*/  FADD.FTZ R193, R149, R166 ;  /* 0x000000a695c17221 */ /* 0x002fc20000010000 */
[----:B------:R-:W-:-:S03]  /*9ca0*/  FADD.FTZ R5, R186, R5 ;  /* 0x00000005ba057221 */ /* 0x000fc60000010000 */
[----:B--2---:R-:W-:Y:S01]  /*9cb0*/  FADD.FTZ R6, R194, R193 ;  /* 0x000000c1c2067221 */ /* 0x004fe20000010000 */
[----:B------:R-:W-:-:S02]  /*9cc0*/  FADD.FTZ R166, R188, R5 ;  /* 0x00000005bca67221 */ /* 0x000fc40000010000 */
[----:B------:R-:W1:Y:S01]  /*9cd0*/  MUFU.EX2 R171, R171 ;  /* 0x000000ab00ab7308 */ /* 0x000e620000000800 */
[----:B----4-:R-:W-:-:S01]  /*9ce0*/  FADD.FTZ R5, R187, R6 ;  /* 0x00000006bb057221 */ /* 0x010fc20000010000 */
[----:B------:R-:W-:-:S03]  /*9cf0*/  FADD.FTZ R193, R189, R166 ;  /* 0x000000a6bdc17221 */ /* 0x000fc60000010000 */
[----:B------:R-:W-:Y:S01]  /*9d00*/  FADD.FTZ R5, R198, R5 ;  /* 0x00000005c6057221 */ /* 0x000fe20000010000 */
[----:B------:R-:W-:-:S02]  /*9d10*/  FADD.FTZ R6, R168, R193 ;  /* 0x000000c1a8067221 */ /* 0x000fc40000010000 */
[----:B------:R-:W2:Y:S01]  /*9d20*/  MUFU.EX2 R174, R174 ;  /* 0x000000ae00ae7308 */ /* 0x000ea20000000800 */
[----:B---3--:R-:W-:-:S01]  /*9d30*/  FADD.FTZ R166, R170, R5 ;  /* 0x00000005aaa67221 */ /* 0x008fc20000010000 */
[----:B------:R-:W-:-:S04]  /*9d40*/  FADD.FTZ R5, R169, R6 ;  /* 0x00000006a9057221 */ /* 0x000fc80000010000 */
[----:B------:R-:W-:Y:S02]  /*9d50*/  FADD.FTZ R6, R172, R5 ;  /* 0x00000005ac067221 */ /* 0x000fe40000010000 */
[----:B------:R-:W3:Y:S01]  /*9d60*/  MUFU.EX2 R175, R175 ;  /* 0x000000af00af7308 */ /* 0x000ee20000000800 */
[----:B-1----:R-:W-:-:S01]  /*9d70*/  FADD.FTZ R193, R171, R166 ;  /* 0x000000a6abc17221 */ /* 0x002fc20000010000 */
[----:B------:R-:W-:-:S04]  /*9d80*/  FADD.FTZ R5, R173, R6 ;  /* 0x00000006ad057221 */ /* 0x000fc80000010000 */
[----:B------:R-:W-:Y:S02]  /*9d90*/  FADD.FTZ R6, R176, R5 ;  /* 0x00000005b0067221 */ /* 0x000fe40000010000 */
[----:B------:R-:W1:Y:S01]  /*9da0*/  MUFU.EX2 R178, R178 ;  /* 0x000000b200b27308 */ /* 0x000e620000000800 */
[----:B--2---:R-:W-:-:S01]  /*9db0*/  FADD.FTZ R166, R174, R193 ;  /* 0x000000c1aea67221 */ /* 0x004fc20000010000 */
[----:B------:R-:W-:-:S04]  /*9dc0*/  FADD.FTZ R5, R177, R6 ;  /* 0x00000006b1057221 */ /* 0x000fc80000010000 */
[----:B------:R-:W-:Y:S02]  /*9dd0*/  FADD.FTZ R6, R180, R5 ;  /* 0x00000005b4067221 */ /* 0x000fe40000010000 */
        /* <DEDUP_REMOVED lines=17> */
[----:B---3--:R-:W-:-:S04]  /*9ef0*/  FADD.FTZ R193, R155, R166 ;  /* 0x000000a69bc17221 */ /* 0x008fc80000010000 */
[----:B------:R-:W-:-:S03]  /*9f00*/  FADD.FTZ R166, R0, R193 ;  /* 0x000000c100a67221 */ /* 0x000fc60000010000 */
        /* <DEDUP_REMOVED lines=21> */
[----:B--2---:R-:W-:-:S04]  /*a060*/  FADD.FTZ R6, R136, R5 ;  /* 0x0000000588067221 */ /* 0x004fc80000010000 */
[----:B------:R-:W-:-:S03]  /*a070*/  FADD.FTZ R6, R13, R6 ;  /* 0x000000060d067221 */ /* 0x000fc60000010000 */
[----:B------:R-:W2:Y:S01]  /*a080*/  MUFU.EX2 R131, R197 ;  /* 0x000000c500837308 */ /* 0x000ea20000000800 */
[----:B---3--:R-:W-:-:S01]  /*a090*/  FADD.FTZ R166, R138, R193 ;  /* 0x000000c18aa67221 */ /* 0x008fc20000010000 */
[----:B------:R-:W-:-:S06]  /*a0a0*/  FFMA.FTZ R193, R127, UR41, -R148 ;  /* 0x000000297fc17c23 */ /* 0x000fcc0008010894 */
        /* <DEDUP_REMOVED lines=8> */
[----:B------:R-:W-:-:S06]  /*a130*/  FFMA.FTZ R127, R130, UR41, -R148 ;  /* 0x00000029827f7c23 */ /* 0x000fcc0008010894 */
[----:B------:R-:W1:Y:S01]  /*a140*/  MUFU.EX2 R141, R141 ;  /* 0x0000008d008d7308 */ /* 0x000e620000000800 */
[----:B--2---:R-:W-:-:S01]  /*a150*/  FADD.FTZ R195, R143, R6 ;  /* 0x000000068fc37221 */ /* 0x004fc20000010000 */
[----:B------:R-:W-:-:S06]  /*a160*/  FADD.FTZ R6, R140, R5 ;  /* 0x000000058c067221 */ /* 0x000fcc0000010000 */
[----:B------:R-:W2:Y:S01]  /*a170*/  MUFU.EX2 R147, R147 ;  /* 0x0000009300937308 */ /* 0x000ea20000000800 */
[----:B---3--:R-:W-:-:S07]  /*a180*/  FADD.FTZ R130, R146, R195 ;  /* 0x000000c392827221 */ /* 0x008fce0000010000 */
[----:B------:R-:W3:Y:S01]  /*a190*/  MUFU.EX2 R144, R144 ;  /* 0x0000009000907308 */ /* 0x000ee20000000800 */
[----:B-1----:R-:W-:-:S07]  /*a1a0*/  FADD.FTZ R5, R141, R6 ;  /* 0x000000068d057221 */ /* 0x002fce0000010000 */
[----:B------:R-:W1:Y:S01]  /*a1b0*/  MUFU.EX2 R150, R150 ;  /* 0x0000009600967308 */ /* 0x000e620000000800 */
[----:B--2---:R-:W-:-:S01]  /*a1c0*/  FADD.FTZ R195, R147, R130 ;  /* 0x0000008293c37221 */ /* 0x004fc20000010000 */
[----:B------:R-:W-:-:S06]  /*a1d0*/  FFMA.FTZ R130, R137, UR41, -R148 ;  /* 0x0000002989827c23 */ /* 0x000fcc0008010894 */
        /* <DEDUP_REMOVED lines=33> */
[----:B-1----:R-:W-:-:S04]  /*a3f0*/  FADD.FTZ R6, R132, R137 ;  /* 0x0000008984067221 */ /* 0x002fc80000010000 */
[----:B------:R-:W-:Y:S01]  /*a400*/  FADD.FTZ R6, R3, R6 ;  /* 0x0000000603067221 */ /* 0x000fe20000010000 */
[----:B--2---:R-:W-:-:S04]  /*a410*/  FADD.FTZ R5, R134, R5 ;  /* 0x0000000586057221 */ /* 0x004fc80000010000 */
[----:B---3--:R-:W-:Y:S01]  /*a420*/  FADD.FTZ R5, R135, R5 ;  /* 0x0000000587057221 */ /* 0x008fe20000010000 */
[----:B------:R-:W-:Y:S06]  /*a430*/  @!P0 BRA `(.L_x_3706) ;  /* 0x0000000000048947 */ /* 0x000fec0003800000 */
[----:B------:R-:W-:Y:S01]  /*a440*/  BPT.TRAP 0x1 ;  /* 0x000000040000795c */ /* 0x000fe20000300000 */
.L_x_3706:
        /* <DEDUP_REMOVED lines=147> */
[----:B------:R-:W-:Y:S01]  /*ad80*/  IMAD.MOV.U32 R0, RZ, RZ, R12 ;  /* 0x000000ffff007224 */ /* 0x000fe200078e000c */
[----:B------:R-:W-:Y:S01]  /*ad90*/  UMOV UR51, UR59 ;  /* 0x0000003b00337c82 */ /* 0x000fe20008000000 */
[----:B------:R-:W-:Y:S01]  /*ada0*/  IMAD.MOV.U32 R3, RZ, RZ, R10 ;  /* 0x000000ffff037224 */ /* 0x000fe200078e000a */
[----:B------:R-:W-:-:S06]  /*adb0*/  UMOV UR36, UR58 ;  /* 0x0000003a00247c82 */ /* 0x000fcc0008000000 */
.L_x_3689:
[----:B------:R-:W1:Y:S01]  /*adc0*/  LDC R9, c[0x0][0x9e4] ;  /* 0x00027900ff097b82 */ /* 0x000e620000000800 */
[----:B------:R-:W-:Y:S01]  /*add0*/  VIADD R10, R19, -UR55 ;  /* 0x80000037130a7c36 */ /* 0x000fe20008000000 */
[----:B------:R-:W-:-:S04]  /*ade0*/  LOP3.LUT R2, R2, 0xffffffef, RZ, 0xc0, !PT ;  /* 0xffffffef02027812 */ /* 0x000fc800078ec0ff */
[----:B------:R-:W-:Y:S02]  /*adf0*/  R2UR UR6, R10 ;  /* 0x000000000a0672ca */ /* 0x000fe400000e0000 */
[----:B-1----:R-:W-:-:S13]  /*ae00*/  ISETP.GE.AND P1, PT, R9, 0x1, PT ;  /* 0x000000010900780c */ /* 0x002fda0003f26270 */
[----:B------:R-:W-:Y:S01]  /*ae10*/  @P1 LOP3.LUT R2, R2, 0x10, RZ, 0xfc, !PT ;  /* 0x0000001002021812 */ /* 0x000fe200078efcff */
[----:B------:R-:W-:Y:S06]  /*ae20*/  @!P1 BRA `(.L_x_3708) ;  /* 0x0000000000449947 */ /* 0x000fec0003800000 */
        /* <DEDUP_REMOVED lines=9> */
.L_x_3709:
[----:B------:R-:W-:-:S13]  /*aec0*/  ISETP.NE.AND P1, PT, R9, 0x1, PT ;  /* 0x000000010900780c */ /* 0x000fda0003f25270 */
[----:B------:R-:W1:Y:S02]  /*aed0*/  @P1 LDC.64 R10, c[0x0][0x9e8] ;  /* 0x00027a00ff0a1b82 */ /* 0x000e640000000a00 */
[----:B-1----:R-:W-:-:S05]  /*aee0*/  @P1 IMAD.HI.U32 R10, R19, R10, RZ ;  /* 0x0000000a130a1227 */ /* 0x002fca00078e00ff */
[----:B------:R-:W-:-:S07]  /*aef0*/  @P1 SHF.R.U32.HI R19, RZ, R11, R10 ;  /* 0x0000000bff131219 */ /* 0x000fce000001160a */
.L_x_3710:
[----:B------:R-:W-:-:S05]  /*af00*/  IMAD R19, R19, R9, RZ ;  /* 0x0000000913137224 */ /* 0x000fca00078e02ff */
[----:B------:R-:W-:-:S13]  /*af10*/  R2UR UR7, R19 ;  /* 0x00000000130772ca */ /* 0x000fda00000e0000 */
[----:B------:R-:W-:-:S04]  /*af20*/  UISETP.LT.AND UP0, UPT, UR6, UR7, UPT ;  /* 0x000000070600728c */ /* 0x000fc8000bf01270 */
[----:B------:R-:W-:-:S12]  /*af30*/  USEL UR6, UR6, UR7, !UP0 ;  /* 0x0000000706067287 */ /* 0x000fd8000c000000 */
.L_x_3708:
[----:B------:R-:W-:-:S04]  /*af40*/  UIADD3 UR6, UR6, 0x9f, URZ ;  /* 0x0000009f06067890 */ /* 0x000fc8000fffe03f */
[----:B------:R-:W-:-:S04]  /*af50*/  UIMAD.WIDE UR6, UR6, 0x66666667, URZ ;  /* 0x66666667060678a5 */ /* 0x000fc8000f8e023f */
[----:B------:R-:W-:-:S04]  /*af60*/  USHF.R.U32.HI UR6, URZ, 0x1f, UR7 ;  /* 0x0000001f3f067899 */ /* 0x000fc80008011607 */
[----:B------:R-:W-:-:S04]  /*af70*/  ULEA.HI.SX32 UR6, UR7, UR6, 0x1a ;  /* 0x0000000607067291 */ /* 0x000fc8000f8fd23f */
        /* <DEDUP_REMOVED lines=8> */
.L_x_3721:
[----:B------:R-:W-:Y:S01]  /*b000*/  ISETP.NE.AND P2, PT, RZ, UR45, PT ;  /* 0x0000002dff007c0c */ /* 0x000fe2000bf45270 */
[----:B------:R-:W-:-:S04]  /*b010*/  UISETP.NE.AND UP0, UPT, UR55, 0x1, UPT ;  /* 0x000000013700788c */ /* 0x000fc8000bf05270 */
[----:B------:R-:W-:-:S04]  /*b020*/  USEL UR36, URZ, 0x1, UP0 ;  /* 0x000000013f247887 */ /* 0x000fc80008000000 */
[----:B------:R-:W-:-:S04]  /*b030*/  ULOP3.LUT UR36, UR56, UR36, URZ, 0x3c, !UPT ;  /* 0x0000002438247292 */ /* 0x000fc8000f8e3c3f */
[----:B------:R-:W-:Y:S08]  /*b040*/  @P2 BRA `(.L_x_3712) ;  /* 0x0000000000382947 */ /* 0x000ff00003800000 */
[----:B------:R-:W-:Y:S05]  /*b050*/  @!P0 BRA `(.L_x_3713) ;  /* 0x0000000000048947 */ /* 0x000fea0003800000 */
[----:B------:R-:W-:Y:S01]  /*b060*/  BPT.TRAP 0x1 ;  /* 0x000000040000795c */ /* 0x000fe20000300000 */
.L_x_3713:
        /* <DEDUP_REMOVED lines=9> */
.L_x_3714:
[----:B--2---:R-:W-:Y:S05]  /*b100*/  @P1 BRA `(.L_x_3712) ;  /* 0x0000000000081947 */ /* 0x004fea0003800000 */
[----:B------:R-:W2:Y:S02]  /*b110*/  SYNCS.PHASECHK.TRANS64.TRYWAIT P1, [UR6+0x33430], R0 ;  /* 0x03343000ff0075a7 */ /* 0x000ea40008020146 */
[----:B--2---:R-:W-:Y:S05]  /*b120*/  @!P1 BRA `(.L_x_3715) ;  /* 0x000000f000249947 */ /* 0x004fea0003800000 */
.L_x_3712:
[----:B--2---:R-:W2:Y:S01]  /*b130*/  S2R R3, SR_TID.X ;  /* 0x0000000000037919 */ /* 0x004ea20000002100 */
[----:B------:R-:W-:Y:S01]  /*b140*/  UIADD3 UR51, UR55, 0x1, URZ ;  /* 0x0000000137337890 */ /* 0x000fe2000fffe03f */
[----:B------:R-:W-:Y:S01]  /*b150*/  UMOV UR27, 0x80000020 ;  /* 0x80000020001b7882 */ /* 0x000fe20000000000 */
[----:B------:R-:W-:Y:S02]  /*b160*/  UMOV UR28, UR24 ;  /* 0x00000018001c7c82 */ /* 0x000fe40008000000 */
[----:B------:R-:W-:Y:S01]  /*b170*/  UISETP.NE.AND UP0, UPT, UR51, 0x2, UPT ;  /* 0x000000023300788c */ /* 0x000fe2000bf05270 */
[----:B------:R-:W-:Y:S01]  /*b180*/  UMOV UR29, UR25 ;  /* 0x00000019001d7c82 */ /* 0x000fe20008000000 */
[----:B------:R-:W-:Y:S02]  /*b190*/  UMOV UR31, 0x80000020 ;  /* 0x80000020001f7882 */ /* 0x000fe40000000000 */
[----:B------:R-:W-:Y:S01]  /*b1a0*/  USEL UR51, UR51, URZ, UP0 ;  /* 0x0000003f33337287 */ /* 0x000fe20008000000 */
[----:B------:R-:W-:Y:S01]  /*b1b0*/  UMOV UR32, UR24 ;  /* 0x0000001800207c82 */ /* 0x000fe20008000000 */
[----:B------:R-:W-:-:S02]  /*b1c0*/  UMOV UR33, UR25 ;  /* 0x0000001900217c82 */ /* 0x000fc40008000000 */
[----:B------:R-:W-:Y:S01]  /*b1d0*/  UIMAD UR57, UR51, 0x780, UR50 ;  /* 0x00000780333978a4 */ /* 0x000fe2000f8e0232 */
[----:B------:R-:W-:Y:S01]  /*b1e0*/  UMOV UR35, 0x80000020 ;  /* 0x8000002000237882 */ /* 0x000fe20000000000 */
[----:B------:R-:W-:Y:S02]  /*b1f0*/  UMOV UR7, 0x80000020 ;  /* 0x8000002000077882 */ /* 0x000fe40000000000 */
[----:B------:R-:W-:Y:S02]  /*b200*/  UIADD3 UR30, UR57, 0x80, URZ ;  /* 0x00000080391e7890 */ /* 0x000fe4000fffe03f */
[----:B------:R-:W-:Y:S02]  /*b210*/  UIADD3 UR34, UR57, 0x100, URZ ;  /* 0x0000010039227890 */ /* 0x000fe4000fffe03f */
[----:B------:R-:W-:Y:S01]  /*b220*/  UMOV UR26, UR57 ;  /* 0x00000039001a7c82 */ /* 0x000fe20008000000 */
[----:B------:R-:W-:Y:S02]  /*b230*/  UIADD3 UR6, UR57, 0x200, URZ ;  /* 0x0000020039067890 */ /* 0x000fe4000fffe03f */
[----:B------:R-:W-:Y:S01]  /*b240*/  UIADD3 UR10, UR57, 0x202, URZ ;  /* 0x00000202390a7890 */ /* 0x000fe2000fffe03f */
[----:B------:R-:W-:Y:S01]  /*b250*/  UMOV UR11, 0x80000020 ;  /* 0x80000020000b7882 */ /* 0x000fe20000000000 */
[----:B------:R-:W-:Y:S01]  /*b260*/  UIADD3 UR14, UR57, 0x282, URZ ;  /* 0x00000282390e7890 */ /* 0x000fe2000fffe03f */
[----:B------:R-:W-:Y:S01]  /*b270*/  UMOV UR15, 0x80000020 ;  /* 0x80000020000f7882 */ /* 0x000fe20000000000 */
[----:B------:R-:W-:Y:S01]  /*b280*/  UIADD3 UR18, UR57, 0x500, URZ ;  /* 0x0000050039127890 */ /* 0x000fe2000fffe03f */
[----:B--2---:R-:W-:Y:S01]  /*b290*/  SHF.R.U32.HI R3, RZ, 0x7, R3 ;  /* 0x00000007ff037819 */ /* 0x004fe20000011603 */
[----:B------:R-:W-:Y:S01]  /*b2a0*/  UMOV UR19, 0x80000020 ;  /* 0x8000002000137882 */ /* 0x000fe20000000000 */
[----:B------:R-:W-:Y:S01]  /*b2b0*/  UIADD3 UR22, UR57, 0x502, URZ ;  /* 0x0000050239167890 */ /* 0x000fe2000fffe03f */
[----:B------:R-:W-:-:S02]  /*b2c0*/  UMOV UR23, 0x80000020 ;  /* 0x8000002000177882 */ /* 0x000fc40000000000 */
        /* <DEDUP_REMOVED lines=165> */
.L_x_3717:
[----:B------:R-:W-:Y:S01]  /*bd20*/  ULEA UR6, UR55, UR38, 0x3 ;  /* 0x0000002637067291 */ /* 0x000fe2000f8e183f */
[----:B------:R-:W-:-:S05]  /*bd30*/  IMAD.U32 R0, RZ, RZ, UR56 ;  /* 0x00000038ff007e24 */ /* 0x000fca000f8e00ff */
[----:B------:R-:W-:-:S04]  /*bd40*/  SHF.L.U32 R0, R0, 0x1f, RZ ;  /* 0x0000001f00007819 */ /* 0x000fc800000006ff */
[----:B------:R1:W2:Y:S01]  /*bd50*/  SYNCS.PHASECHK.TRANS64.TRYWAIT P1, [UR6+0x33450], R0 ;  /* 0x03345000ff0075a7 */ /* 0x0002a20008020146 */
[----:B------:R-:W-:Y:S05]  /*bd60*/  @!P0 BRA `(.L_x_3718) ;  /* 0x0000000000048947 */ /* 0x000fea0003800000 */
[----:B------:R-:W-:Y:S01]  /*bd70*/  BPT.TRAP 0x1 ;  /* 0x000000040000795c */ /* 0x000fe20000300000 */
.L_x_3718:
[----:B--2---:R-:W-:Y:S05]  /*bd80*/  @P1 BRA `(.L_x_3716) ;  /* 0x0000000000081947 */ /* 0x004fea0003800000 */
[----:B------:R-:W2:Y:S02]  /*bd90*/  SYNCS.PHASECHK.TRANS64.TRYWAIT P1, [UR6+0x33450], R0 ;  /* 0x03345000ff0075a7 */ /* 0x000ea40008020146 */
[----:B--2---:R-:W-:Y:S05]  /*bda0*/  @!P1 BRA `(.L_x_3719) ;  /* 0x000000e4001c9947 */ /* 0x004fea0003800000 */
.L_x_3716:
        /* <DEDUP_REMOVED lines=92> */
[----:B-1----:R-:W-:Y:S01]  /*c370*/  SHF.R.U32.HI R222, RZ, 0x7, R222 ;  /* 0x00000007ffde7819 */ /* 0x002fe200000116de */
[----:B------:R-:W1:Y:S04]  /*c380*/  SHFL.BFLY PT, R0, R13, 0x2, 0x1f ;  /* 0x0c401f000d007f89 */ /* 0x000e6800000e0000 */
[----:B------:R-:W2:Y:S01]  /*c390*/  SHFL.BFLY PT, R3, R12, 0x2, 0x1f ;  /* 0x0c401f000c037f89 */ /* 0x000ea200000e0000 */
[----:B-1----:R-:W-:-:S02]  /*c3a0*/  FMNMX.FTZ R14, R13, R0, !PT ;  /* 0x000000000d0e7209 */ /* 0x002fc40007810000 */
[----:B--2---:R-:W-:Y:S01]  /*c3b0*/  FMNMX.FTZ R15, R12, R3, !PT ;  /* 0x000000030c0f7209 */ /* 0x004fe20007810000 */
[----:B------:R-:W-:Y:S02]  /*c3c0*/  IMAD.U32 R12, RZ, RZ, UR41 ;  /* 0x00000029ff0c7e24 */ /* 0x000fe4000f8e00ff */
[----:B------:R-:W1:Y:S04]  /*c3d0*/  SHFL.BFLY PT, R3, R14, 0x1, 0x1f ;  /* 0x0c201f000e037f89 */ /* 0x000e6800000e0000 */
[----:B------:R-:W2:Y:S01]  /*c3e0*/  SHFL.BFLY PT, R0, R15, 0x1, 0x1f ;  /* 0x0c201f000f007f89 */ /* 0x000ea200000e0000 */
[----:B-1----:R-:W-:Y:S02]  /*c3f0*/  FMNMX.FTZ R3, R14, R3, !PT ;  /* 0x000000030e037209 */ /* 0x002fe40007810000 */
[----:B--2---:R-:W-:-:S03]  /*c400*/  FMNMX.FTZ R0, R15, R0, !PT ;  /* 0x000000000f007209 */ /* 0x004fc60007810000 */
[C---:B------:R-:W-:Y:S01]  /*c410*/  FADD.FTZ R10, -R3.reuse, R10 ;  /* 0x0000000a030a7221 */ /* 0x040fe20000010100 */
[----:B------:R-:W-:-:S03]  /*c420*/  FFMA.FTZ R12, R3, R12, -8 ;  /* 0xc1000000030c7423 */ /* 0x000fc6000001000c */
[----:B------:R-:W-:Y:S01]  /*c430*/  FMUL.FTZ R19, R10, UR41 ;  /* 0x000000290a137c20 */ /* 0x000fe20008410000 */
[----:B------:R-:W-:-:S01]  /*c440*/  FFMA.FTZ R13, R185, UR41, -R12 ;  /* 0x00000029b90d7c23 */ /* 0x000fc2000801080c */
[----:B------:R-:W-:Y:S02]  /*c450*/  WARPGROUP.DEPBAR.LE gsb0, 0x0 ;  /* 0x00008000000079c5 */ /* 0x000fe40000010000 */
[----:B------:R-:W-:Y:S01]  /*c460*/  WARPGROUP.ARRIVE ;  /* 0x00000000000079c5 */ /* 0x000fe20000000000 */
[----:B------:R-:W-:Y:S02]  /*c470*/  IMAD.U32 R185, RZ, RZ, UR41 ;  /* 0x00000029ffb97e24 */ /* 0x000fe4000f8e00ff */
[----:B------:R-:W-:-:S01]  /*c480*/  FADD.FTZ R10, -R0, R11 ;  /* 0x0000000b000a7221 */ /* 0x000fc20000010100 */
[--C-:B------:R-:W-:Y:S01]  /*c490*/  FFMA.FTZ R14, R184, UR41, -R12.reuse ;  /* 0x00000029b80e7c23 */ /* 0x100fe2000801080c */
[----:B------:R1:W-:Y:S01]  /*c4a0*/  MUFU.EX2 R11, R19 ;  /* 0x00000013000b7308 */ /* 0x0003e20000000800 */
[----:B------:R-:W-:-:S01]  /*c4b0*/  FFMA.FTZ R15, R188, UR41, -R12 ;  /* 0x00000029bc0f7c23 */ /* 0x000fc2000801080c */
[----:B------:R-:W-:Y:S01]  /*c4c0*/  QGMMA.64x192x32.F32.E4M3.E4M3 R24, R212, gdesc[UR4], R24, gsb0 ;  /* 0x02e00004d4187df3 */ /* 0x000fe20008000818 */
[----:B------:R-:W-:Y:S01]  /*c4d0*/  UIADD3 UR6, UR10, 0x300, URZ ;  /* 0x000003000a067890 */ /* 0x000fe2000fffe03f */
[--C-:B------:R-:W-:Y:S01]  /*c4e0*/  FFMA.FTZ R20, R189, UR41, -R12.reuse ;  /* 0x00000029bd147c23 */ /* 0x100fe2000801080c */
[----:B------:R-:W-:Y:S01]  /*c4f0*/  UMOV UR7, 0xc0000010 ;  /* 0xc000001000077882 */ /* 0x000fe20000000000 */
[--C-:B------:R-:W-:Y:S01]  /*c500*/  FFMA.FTZ R184, R193, UR41, -R12.reuse ;  /* 0x00000029c1b87c23 */ /* 0x100fe2000801080c */
[----:B------:R-:W-:-:S01]  /*c510*/  FFMA.FTZ R21, R196, UR41, -R12 ;  /* 0x00000029c4157c23 */ /* 0x000fc2000801080c */
[--C-:B------:R-:W-:Y:S01]  /*c520*/  FFMA.FTZ R188, R197, UR41, -R12.reuse ;  /* 0x00000029c5bc7c23 */ /* 0x100fe2000801080c */
[----:B-1----:R-:W-:-:S01]  /*c530*/  FFMA.FTZ R19, R192, UR41, -R12 ;  /* 0x00000029c0137c23 */ /* 0x002fc2000801080c */
        /* <DEDUP_REMOVED lines=32> */
[----:B------:R-:W-:Y:S01]  /*c740*/  FFMA.FTZ R12, R0, R185, -8 ;  /* 0xc1000000000c7423 */ /* 0x000fe200000100b9 */
[----:B------:R-:W-:Y:S01]  /*c750*/  FMUL.FTZ R10, R10, UR41 ;  /* 0x000000290a0a7c20 */ /* 0x000fe20008410000 */
[----:B------:R-:W1:Y:S01]  /*c760*/  MUFU.EX2 R14, R14 ;  /* 0x0000000e000e7308 */ /* 0x000e620000000800 */
[----:B------:R-:W-:Y:S01]  /*c770*/  IADD3 R197, -R222, 0xb, RZ ;  /* 0x0000000bdec57810 */ /* 0x000fe20007ffe1ff */
        /* <DEDUP_REMOVED lines=33> */
[----:B------:R-:W2:Y:S01]  /*c990*/  S2R R222, SR_TID.X ;  /* 0x0000000000de7919 */ /* 0x000ea20000002100 */
[----:B------:R-:W-:-:S01]  /*c9a0*/  FFMA.FTZ R143, R143, UR41, -R12 ;  /* 0x000000298f8f7c23 */ /* 0x000fc2000801080c */
[--C-:B------:R-:W-:Y:S01]  /*c9b0*/  FFMA.FTZ R146, R146, UR41, -R12.reuse ;  /* 0x0000002992927c23 */ /* 0x100fe2000801080c */
[----:B------:R-:W-:-:S01]  /*c9c0*/  FFMA.FTZ R147, R147, UR41, -R12 ;  /* 0x0000002993937c23 */ /* 0x000fc2000801080c */
[----:B------:R-:W-:Y:S01]  /*c9d0*/  FFMA.FTZ R150, R150, UR41, -R12 ;  /* 0x0000002996967c23 */ /* 0x000fe2000801080c */
[----:B------:R-:W4:Y:S01]  /*c9e0*/  MUFU.EX2 R187, R187 ;  /* 0x000000bb00bb7308 */ /* 0x000f220000000800 */
[----:B-1----:R-:W-:-:S01]  /*c9f0*/  FADD.FTZ R196, R186, R5 ;  /* 0x00000005bac47221 */ /* 0x002fc20000010000 */
[--C-:B------:R-:W-:Y:S01]  /*ca00*/  FFMA.FTZ R151, R151, UR41, -R12.reuse ;  /* 0x0000002997977c23 */ /* 0x100fe2000801080c */
[----:B------:R-:W-:-:S01]  /*ca10*/  FFMA.FTZ R122, R122, UR41, -R12 ;  /* 0x000000297a7a7c23 */ /* 0x000fc2000801080c */
[--C-:B------:R-:W-:Y:S01]  /*ca20*/  FFMA.FTZ R123, R123, UR41, -R12.reuse ;  /* 0x000000297b7b7c23 */ /* 0x100fe2000801080c */
[----:B------:R-:W-:-:S01]  /*ca30*/  FFMA.FTZ R126, R126, UR41, -R12 ;  /* 0x000000297e7e7c23 */ /* 0x000fc2000801080c */
[----:B------:R-:W-:-:S02]  /*ca40*/  FFMA.FTZ R134, R134, UR41, -R12 ;  /* 0x0000002986867c23 */ /* 0x000fc4000801080c */
[----:B------:R-:W1:Y:S01]  /*ca50*/  MUFU.EX2 R15, R15 ;  /* 0x0000000f000f7308 */ /* 0x000e620000000800 */
[----:B---3--:R-:W-:-:S07]  /*ca60*/  FADD.FTZ R6, R13, R6 ;  /* 0x000000060d067221 */ /* 0x008fce0000010000 */
[----:B------:R-:W3:Y:S01]  /*ca70*/  MUFU.EX2 R190, R190 ;  /* 0x000000be00be7308 */ /* 0x000ee20000000800 */
[----:B----4-:R-:W-:-:S07]  /*ca80*/  FADD.FTZ R193, R187, R196 ;  /* 0x000000c4bbc17221 */ /* 0x010fce0000010000 */
[----:B------:R-:W4:Y:S01]  /*ca90*/  MUFU.EX2 R20, R20 ;  /* 0x0000001400147308 */ /* 0x000f220000000800 */
[----:B-1----:R-:W-:-:S01]  /*caa0*/  FADD.FTZ R5, R15, R6 ;  /* 0x000000060f057221 */ /* 0x002fc20000010000 */
[----:B--2---:R-:W-:-:S06]  /*cab0*/  LOP3.LUT P1, RZ, R222, 0x7f, RZ, 0xc0, !PT ;  /* 0x0000007fdeff7812 */ /* 0x004fcc000782c0ff */
[----:B------:R-:W1:Y:S01]  /*cac0*/  MUFU.EX2 R189, R189 ;  /* 0x000000bd00bd7308 */ /* 0x000e620000000800 */
[----:B---3--:R-:W-:-:S07]  /*cad0*/  FADD.FTZ R196, R190, R193 ;  /* 0x000000c1bec47221 */ /* 0x008fce0000010000 */
        /* <DEDUP_REMOVED lines=26> */
[----:B------:R-:W-:Y:S01]  /*cc80*/  QGMMA.64x192x32.F32.E4M3.E4M3 R24, R208, gdesc[UR4], R24, gsb0 ;  /* 0x02e00004d0187df3 */ /* 0x000fe20008000818 */
[----:B------:R-:W-:Y:S01]  /*cc90*/  UIADD3 UR6, UR10, 0x480, URZ ;  /* 0x000004800a067890 */ /* 0x000fe2000fffe03f */
[----:B------:R-:W-:-:S04]  /*cca0*/  UMOV UR7, 0xc0000010 ;  /* 0xc000001000077882 */ /* 0x000fc80000000000 */
        /* <DEDUP_REMOVED lines=64> */
[----:B--2---:R-:W-:-:S01]  /*d0b0*/  FADD.FTZ R196, R138, R193 ;  /* 0x000000c18ac47221 */ /* 0x004fc20000010000 */
[--C-:B------:R-:W-:Y:S01]  /*d0c0*/  FFMA.FTZ R193, R127, UR41, -R12.reuse ;  /* 0x000000297fc17c23 */ /* 0x100fe2000801080c */
[----:B------:R-:W-:-:S05]  /*d0d0*/  FFMA.FTZ R127, R130, UR41, -R12 ;  /* 0x00000029827f7c23 */ /* 0x000fca000801080c */
        /* <DEDUP_REMOVED lines=20> */
[--C-:B------:R-:W-:Y:S01]  /*d220*/  FFMA.FTZ R130, R131, UR41, -R12.reuse ;  /* 0x0000002983827c23 */ /* 0x100fe2000801080c */
[----:B------:R-:W-:-:S05]  /*d230*/  FFMA.FTZ R12, R135, UR41, -R12 ;  /* 0x00000029870c7c23 */ /* 0x000fca000801080c */
[----:B------:R-:W3:Y:S01]  /*d240*/  MUFU.EX2 R148, R148 ;  /* 0x0000009400947308 */ /* 0x000ee20000000800 */
[----:B-1----:R-:W-:-:S07]  /*d250*/  FADD.FTZ R5, R145, R6 ;  /* 0x0000000691057221 */ /* 0x002fce0000010000 */
[----:B------:R-:W1:Y:S01]  /*d260*/  MUFU.EX2 R149, R149 ;  /* 0x0000009500957308 */ /* 0x000e620000000800 */
[----:B--2---:R-:W-:-:S01]  /*d270*/  FADD.FTZ R196, R150, R195 ;  /* 0x000000c396c47221 */ /* 0x004fc20000010000 */
[----:B------:R-:W-:-:S05]  /*d280*/  IMAD.U32 R195, RZ, RZ, UR51 ;  /* 0x00000033ffc37e24 */ /* 0x000fca000f8e00ff */
[----:B------:R-:W-:Y:S01]  /*d290*/  @!P1 LEA R195, R195, UR38, 0x3 ;  /* 0x00000026c3c39c11 */ /* 0x000fe2000f8e18ff */
        /* <DEDUP_REMOVED lines=8> */
[----:B------:R-:W-:-:S05]  /*d320*/  @!P1 VIADD R5, R195, 0x33440 ;  /* 0x00033440c3059836 */ /* 0x000fca0000000000 */
[----:B------:R-:W-:Y:S01]  /*d330*/  @!P1 PRMT R5, RZ, 0x654, R5 ;  /* 0x00000654ff059816 */ /* 0x000fe20000000005 */
[----:B------:R-:W3:Y:S01]  /*d340*/  MUFU.EX2 R123, R123 ;  /* 0x0000007b007b7308 */ /* 0x000ee20000000800 */
[----:B-1----:R-:W-:-:S07]  /*d350*/  FADD.FTZ R196, R122, R131 ;  /* 0x000000837ac47221 */ /* 0x002fce0000010000 */
[----:B------:R-:W1:Y:S01]  /*d360*/  MUFU.EX2 R124, R124 ;  /* 0x0000007c007c7308 */ /* 0x000e620000000800 */
[----:B--2---:R-:W-:-:S07]  /*d370*/  FADD.FTZ R131, R121, R6 ;  /* 0x0000000679837221 */ /* 0x004fce0000010000 */
[----:B------:R-:W2:Y:S01]  /*d380*/  MUFU.EX2 R126, R126 ;  /* 0x0000007e007e7308 */ /* 0x000ea20000000800 */
[----:B---3--:R-:W-:-:S07]  /*d390*/  FADD.FTZ R195, R123, R196 ;  /* 0x000000c47bc37221 */ /* 0x008fce0000010000 */
[----:B------:R-:W-:Y:S01]  /*d3a0*/  MUFU.EX2 R125, R125 ;  /* 0x0000007d007d7308 */ /* 0x000fe20000000800 */
[----:B-1----:R-:W-:-:S07]  /*d3b0*/  FADD.FTZ R6, R124, R131 ;  /* 0x000000837c067221 */ /* 0x002fce0000010000 */
[----:B------:R-:W1:Y:S01]  /*d3c0*/  MUFU.EX2 R193, R193 ;  /* 0x000000c100c17308 */ /* 0x000e620000000800 */
[----:B--2---:R-:W-:-:S07]  /*d3d0*/  FADD.FTZ R196, R126, R195 ;  /* 0x000000c37ec47221 */ /* 0x004fce0000010000 */
[----:B------:R-:W2:Y:S01]  /*d3e0*/  MUFU.EX2 R128, R128 ;  /* 0x0000008000807308 */ /* 0x000ea20000000800 */
[----:B------:R-:W-:Y:S02]  /*d3f0*/  WARPGROUP.DEPBAR.LE gsb0, 0x0 ;  /* 0x00008000000079c5 */ /* 0x000fe40000010000 */
[----:B------:R-:W-:-:S05]  /*d400*/  WARPGROUP.ARRIVE ;  /* 0x00000000000079c5 */ /* 0x000fca0000000000 */
[----:B------:R-:W3:Y:S01]  /*d410*/  MUFU.EX2 R127, R127 ;  /* 0x0000007f007f7308 */ /* 0x000ee20000000800 */
[----:B-1----:R-:W-:-:S01]  /*d420*/  FADD.FTZ R196, R193, R196 ;  /* 0x000000c4c1c47221 */ /* 0x002fc20000010000 */
[----:B------:R-:W-:Y:S06]  /*d430*/  QGMMA.64x192x32.F32.E4M3.E4M3 R24, R200, gdesc[UR4], R24, gsb0 ;  /* 0x02e00004c8187df3 */ /* 0x000fec0008000818 */
[----:B------:R-:W1:Y:S08]  /*d440*/  MUFU.EX2 R129, R129 ;  /* 0x0000008100817308 */ /* 0x000e700000000800 */
[----:B------:R-:W4:Y:S08]  /*d450*/  MUFU.EX2 R130, R130 ;  /* 0x0000008200827308 */ /* 0x000f300000000800 */
[----:B------:R-:W5:Y:S08]  /*d460*/  MUFU.EX2 R132, R132 ;  /* 0x0000008400847308 */ /* 0x000f700000000800 */
[----:B------:R-:W5:Y:S08]  /*d470*/  MUFU.EX2 R134, R134 ;  /* 0x0000008600867308 */ /* 0x000f700000000800 */
[----:B------:R-:W5:Y:S08]  /*d480*/  MUFU.EX2 R133, R133 ;  /* 0x0000008500857308 */ /* 0x000f700000000800 */
[----:B------:R-:W5:Y:S01]  /*d490*/  MUFU.EX2 R12, R12 ;  /* 0x0000000c000c7308 */ /* 0x000f620000000800 */
[----:B------:R-:W-:-:S02]  /*d4a0*/  WARPGROUP.DEPBAR.LE gsb0, 0x0 ;  /* 0x00008000000079c5 */ /* 0x000fc40000010000 */
[----:B------:R1:W-:Y:S06]  /*d4b0*/  BAR.ARV R197, 0x100 ;  /* 0x000400c50000751d */ /* 0x0003ec0000002000 */
[----:B------:R2:W-:Y:S02]  /*d4c0*/  @!P1 SYNCS.ARRIVE.TRANS64.RED.A1T0 RZ, [R5+URZ], RZ ;  /* 0x000000ff05ff99a7 */ /* 0x0005e4000810043f */
[----:B--2---:R-:W-:-:S04]  /*d4d0*/  FADD.FTZ R5, R125, R6 ;  /* 0x000000067d057221 */ /* 0x004fc80000010000 */
[----:B------:R-:W-:Y:S01]  /*d4e0*/  FADD.FTZ R6, R128, R5 ;  /* 0x0000000580067221 */ /* 0x000fe20000010000 */
[----:B---3--:R-:W-:-:S03]  /*d4f0*/  FADD.FTZ R5, R127, R196 ;  /* 0x000000c47f057221 */ /* 0x008fc60000010000 */
[----:B-1----:R-:W-:Y:S01]  /*d500*/  FADD.FTZ R131, R129, R6 ;  /* 0x0000000681837221 */ /* 0x002fe20000010000 */
[----:B----4-:R-:W-:-:S03]  /*d510*/  FADD.FTZ R5, R130, R5 ;  /* 0x0000000582057221 */ /* 0x010fc60000010000 */
[----:B-----5:R-:W-:Y:S01]  /*d520*/  FADD.FTZ R6, R132, R131 ;  /* 0x0000008384067221 */ /* 0x020fe20000010000 */
[----:B------:R-:W-:-:S03]  /*d530*/  FADD.FTZ R5, R134, R5 ;  /* 0x0000000586057221 */ /* 0x000fc60000010000 */
[----:B------:R-:W-:Y:S01]  /*d540*/  FADD.FTZ R6, R133, R6 ;  /* 0x0000000685067221 */ /* 0x000fe20000010000 */
[----:B------:R-:W-:-:S01]  /*d550*/  FADD.FTZ R5, R12, R5 ;  /* 0x000000050c057221 */ /* 0x000fc20000010000 */
[----:B------:R-:W-:Y:S06]  /*d560*/  @!P0 BRA `(.L_x_3720) ;  /* 0x0000000000048947 */ /* 0x000fec0003800000 */
[----:B------:R-:W-:Y:S01]  /*d570*/  BPT.TRAP 0x1 ;  /* 0x000000040000795c */ /* 0x000fe20000300000 */
.L_x_3720:
        /* <DEDUP_REMOVED lines=145> */
[----:B------:R-:W-:Y:S01]  /*de90*/  F2FP.SATFINITE.E4M3.F32.PACK_AB_MERGE_C R203, R130, R127, R12 ;  /* 0x0000007f82cb723e */ /* 0x000fe2000480700c */
[----:B------:R-:W-:Y:S06]  /*dea0*/  @P1 BRA `(.L_x_3721) ;  /* 0xffffffd000541947 */ /* 0x000fec000383ffff */
.L_x_3711:
[----:B------:R-:W-:-:S13]  /*deb0*/  ISETP.GE.AND P1, PT, R4, UR40, PT ;  /* 0x0000002804007c0c */ /* 0x000fda000bf26270 */
[----:B------:R-:W-:Y:S05]  /*dec0*/  @!P1 BRA `(.L_x_3722) ;  /* 0x0000004800dc9947 */ /* 0x000fea0003800000 */
[----:B------:R-:W-:Y:S01]  /*ded0*/  IMAD.MOV.U32 R12, RZ, RZ, R0 ;  /* 0x000000ffff0c7224 */ /* 0x000fe200078e0000 */
[----:B------:R-:W-:Y:S01]  /*dee0*/  UMOV UR58, UR51 ;  /* 0x00000033003a7c82 */ /* 0x000fe20008000000 */
[----:B------:R-:W-:Y:S01]  /*def0*/  IMAD.MOV.U32 R11, RZ, RZ, R3 ;  /* 0x000000ffff0b7224 */ /* 0x000fe200078e0003 */
[----:B------:R-:W-:Y:S01]  /*df00*/  UMOV UR59, UR36 ;  /* 0x00000024003b7c82 */ /* 0x000fe20008000000 */
[----:B------:R-:W-:Y:S01]  /*df10*/  IMAD.IADD R10, R220, 0x1, R8 ;  /* 0x00000001dc0a7824 */ /* 0x000fe200078e0208 */
[----:B------:R-:W-:Y:S01]  /*df20*/  ULDC UR51, c[0x0][0x9e4] ;  /* 0x0002790000337ab9 */ /* 0x000fe20000000800 */
[----:B------:R-:W-:Y:S01]  /*df30*/  ULDC UR56, c[0x0][0x9dc] ;  /* 0x0002770000387ab9 */ /* 0x000fe20000000800 */
[----:B------:R-:W-:Y:S01]  /*df40*/  ULDC UR55, c[0x0][0x2e0] ;  /* 0x0000b80000377ab9 */ /* 0x000fe20000000800 */
[----:B------:R-:W-:-:S05]  /*df50*/  ULDC UR54, c[0x0][0x9e0] ;  /* 0x0002780000367ab9 */ /* 0x000fca0000000800 */
.L_x_3740:
[----:B------:R-:W-:Y:S01]  /*df60*/  ISETP.NE.AND P2, PT, RZ, UR45, PT ;  /* 0x0000002dff007c0c */ /* 0x000fe2000bf45270 */
[----:B------:R-:W-:-:S04]  /*df70*/  UISETP.NE.AND UP0, UPT, UR58, 0x1, UPT ;  /* 0x000000013a00788c */ /* 0x000fc8000bf05270 */
[----:B------:R-:W-:-:S04]  /*df80*/  USEL UR36, URZ, 0x1, UP0 ;  /* 0x000000013f247887 */ /* 0x000fc80008000000 */
[----:B------:R-:W-:-:S04]  /*df90*/  ULOP3.LUT UR36, UR59, UR36, URZ, 0x3c, !UPT ;  /* 0x000000243b247292 */ /* 0x000fc8000f8e3c3f */
[----:B------:R-:W-:Y:S08]  /*dfa0*/  @P2 BRA `(.L_x_3723) ;  /* 0x0000000000382947 */ /* 0x000ff00003800000 */
[----:B------:R-:W-:Y:S05]  /*dfb0*/  @!P0 BRA `(.L_x_3724) ;  /* 0x0000000000048947 */ /* 0x000fea0003800000 */
[----:B------:R-:W-:Y:S01]  /*dfc0*/  BPT.TRAP 0x1 ;  /* 0x000000040000795c */ /* 0x000fe20000300000 */
.L_x_3724:
        /* <DEDUP_REMOVED lines=9> */
.L_x_3725:
[----:B--2---:R-:W-:Y:S05]  /*e060*/  @P1 BRA `(.L_x_3723) ;  /* 0x0000000000081947 */ /* 0x004fea0003800000 */
[----:B------:R-:W2:Y:S02]  /*e070*/  SYNCS.PHASECHK.TRANS64.TRYWAIT P1, [UR6+0x33430], R0 ;  /* 0x03343000ff0075a7 */ /* 0x000ea40008020146 */
[----:B--2---:R-:W-:Y:S05]  /*e080*/  @!P1 BRA `(.L_x_3726) ;  /* 0x000000c0007c9947 */ /* 0x004fea0003800000 */
.L_x_3723:
        /* <DEDUP_REMOVED lines=191> */
.L_x_3728:
[----:B------:R-:W-:Y:S01]  /*ec80*/  ULEA UR6, UR58, UR38, 0x3 ;  /* 0x000000263a067291 */ /* 0x000fe2000f8e183f */
[----:B------:R-:W-:-:S05]  /*ec90*/  IMAD.U32 R0, RZ, RZ, UR59 ;  /* 0x0000003bff007e24 */ /* 0x000fca000f8e00ff */
[----:B------:R-:W-:-:S04]  /*eca0*/  SHF.L.U32 R0, R0, 0x1f, RZ ;  /* 0x0000001f00007819 */ /* 0x000fc800000006ff */
[----:B------:R1:W2:Y:S01]  /*ecb0*/  SYNCS.PHASECHK.TRANS64.TRYWAIT P1, [UR6+0x33450], R0 ;  /* 0x03345000ff0075a7 */ /* 0x0002a20008020146 */
[----:B------:R-:W-:Y:S05]  /*ecc0*/  @!P0 BRA `(.L_x_3729) ;  /* 0x0000000000048947 */ /* 0x000fea0003800000 */
[----:B------:R-:W-:Y:S01]  /*ecd0*/  BPT.TRAP 0x1 ;  /* 0x000000040000795c */ /* 0x000fe20000300000 */
.L_x_3729:
[----:B--2---:R-:W-:Y:S05]  /*ece0*/  @P1 BRA `(.L_x_3727) ;  /* 0x0000000000081947 */ /* 0x004fea0003800000 */
[----:B------:R-:W2:Y:S02]  /*ecf0*/  SYNCS.PHASECHK.TRANS64.TRYWAIT P1, [UR6+0x33450], R0 ;  /* 0x03345000ff0075a7 */ /* 0x000ea40008020146 */
[----:B--2---:R-:W-:Y:S05]  /*ed00*/  @!P1 BRA `(.L_x_3730) ;  /* 0x000000b400749947 */ /* 0x004fea0003800000 */
.L_x_3727:
[----:B------:R-:W-:Y:S01]  /*ed10*/  UIADD3 UR6, UR38, 0x200, URZ ;  /* 0x0000020026067890 */ /* 0x000fe2000fffe03f */
[----:B------:R-:W-:Y:S01]  /*ed20*/  WARPGROUP.ARRIVE ;  /* 0x00000000000079c5 */ /* 0x000fe20000000000 */
[----:B------:R-:W-:-:S05]  /*ed30*/  UMOV UR7, 0xc0000010 ;  /* 0xc000001000077882 */ /* 0x000fca0000000000 */
[----:B--2---:R-:W2:Y:S01]  /*ed40*/  S2R R3, SR_TID.X ;  /* 0x0000000000037919 */ /* 0x004ea20000002100 */
[----:B------:R-:W-:Y:S01]  /*ed50*/  USHF.R.U32.HI UR6, URZ, 0x4, UR6 ;  /* 0x000000043f067899 */ /* 0x000fe20008011606 */
[----:B------:R-:W3:Y:S01]  /*ed60*/  LDC R14, c[0x0][0x288] ;  /* 0x0000a200ff0e7b82 */ /* 0x000ee20000000800 */
[----:B-1----:R-:W-:Y:S02]  /*ed70*/  IMAD.U32 R0, RZ, RZ, UR57 ;  /* 0x00000039ff007e24 */ /* 0x002fe4000f8e00ff */
        /* <DEDUP_REMOVED lines=8> */
[----:B--2---:R-:W-:Y:S02]  /*ee00*/  LOP3.LUT P1, RZ, R3, 0x7f, RZ, 0xc0, !PT ;  /* 0x0000007f03ff7812 */ /* 0x004fe4000782c0ff */
[----:B------:R-:W-:-:S04]  /*ee10*/  SHF.R.U32.HI R3, RZ, 0x7, R3 ;  /* 0x00000007ff037819 */ /* 0x000fc80000011603 */
[----:B------:R-:W-:Y:S01]  /*ee20*/  IADD3 R20, -R3, 0xb, RZ ;  /* 0x0000000b03147810 */ /* 0x000fe20007ffe1ff */
[----:B------:R-:W-:-:S06]  /*ee30*/  IMAD R3, R18, UR55, R19 ;  /* 0x0000003712037c24 */ /* 0x000fcc000f8e0213 */
[----:B------:R-:W-:-:S05]  /*ee40*/  @!P1 LEA R0, R0, UR38, 0x3 ;  /* 0x0000002600009c11 */ /* 0x000fca000f8e18ff */
[----:B------:R-:W-:-:S05]  /*ee50*/  @!P1 VIADD R0, R0, 0x33440 ;  /* 0x0003344000009836 */ /* 0x000fca0000000000 */
        /* <DEDUP_REMOVED lines=19> */
[----:B------:R-:W-:Y:S02]  /*ef90*/  ULOP3.LUT UR6, URZ, UR56, URZ, 0x33, !UPT ;  /* 0x000000383f067292 */ /* 0x000fe4000f8e333f */
[----:B------:R-:W-:Y:S02]  /*efa0*/  WARPGROUP.DEPBAR.LE gsb0, 0x0 ;  /* 0x00008000000079c5 */ /* 0x000fe40000010000 */
[----:B------:R1:W-:Y:S06]  /*efb0*/  BAR.ARV R20, 0x100 ;  /* 0x000400140000751d */ /* 0x0003ec0000002000 */
[----:B------:R3:W-:Y:S01]  /*efc0*/  @!P1 SYNCS.ARRIVE.TRANS64.RED.A1T0 RZ, [R0+URZ], RZ ;  /* 0x000000ff00ff99a7 */ /* 0x0007e2000810043f */
[----:B------:R-:W-:-:S02]  /*efd0*/  ISETP.GE.AND P1, PT, R9, 0x1, PT ;  /* 0x000000010900780c */ /* 0x000fc40003f26270 */
[----:B---3--:R-:W-:-:S05]  /*efe0*/  IADD3 R0, R3, 0x1, -R14 ;  /* 0x0000000103007810 */ /* 0x008fca0007ffe80e */
[----:B------:R-:W-:-:S04]  /*eff0*/  IMAD R0, R17, -0x2, R0 ;  /* 0xfffffffe11007824 */ /* 0x000fc800078e0200 */
[C---:B------:R-:W-:Y:S02]  /*f000*/  VIADD R15, R0.reuse, UR54 ;  /* 0x00000036000f7c36 */ /* 0x040fe40008000000 */
[----:B------:R-:W-:Y:S02]  /*f010*/  VIADD R14, R0, UR6 ;  /* 0x00000006000e7c36 */ /* 0x000fe40008000000 */
[----:B------:R-:W-:Y:S02]  /*f020*/  IMAD R0, R17, -0x2, R19 ;  /* 0xfffffffe11007824 */ /* 0x000fe400078e0213 */
[C---:B------:R-:W-:Y:S02]  /*f030*/  IMAD.IADD R13, R8.reuse, 0x1, R15 ;  /* 0x00000001080d7824 */ /* 0x040fe400078e020f */
[----:B------:R-:W-:Y:S01]  /*f040*/  IMAD.IADD R3, R8, 0x1, R14 ;  /* 0x0000000108037824 */ /* 0x000fe200078e020e */
        /* <DEDUP_REMOVED lines=12> */
.L_x_3733:
[----:B------:R-:W-:-:S05]  /*f110*/  IMAD.U32 R200, RZ, RZ, UR51 ;  /* 0x00000033ffc87e24 */ /* 0x000fca000f8e00ff */
[----:B------:R-:W-:-:S13]  /*f120*/  ISETP.NE.AND P1, PT, R200, 0x1, PT ;  /* 0x00000001c800780c */ /* 0x000fda0003f25270 */
[----:B------:R-:W1:Y:S01]  /*f130*/  @P1 LDC.64 R202, c[0x0][0x9e8] ;  /* 0x00027a00ffca1b82 */ /* 0x000e620000000a00 */
[----:B------:R-:W-:-:S04]  /*f140*/  @P1 IMAD.IADD R21, R220, 0x1, R8 ;  /* 0x00000001dc151824 */ /* 0x000fc800078e0208 */
[----:B-1----:R-:W-:-:S04]  /*f150*/  @P1 IMAD.HI.U32 R202, R21, R202, RZ ;  /* 0x000000ca15ca1227 */ /* 0x002fc800078e00ff */
[----:B------:R-:W-:Y:S01]  /*f160*/  IMAD.MOV.U32 R21, RZ, RZ, R10 ;  /* 0x000000ffff157224 */ /* 0x000fe200078e000a */
[----:B------:R-:W-:-:S07]  /*f170*/  @P1 SHF.R.U32.HI R21, RZ, R203, R202 ;  /* 0x000000cbff151219 */ /* 0x000fce00000116ca */
.L_x_3734:
[----:B------:R-:W-:Y:S05]  /*f180*/  BSYNC B0 ;  /* 0x0000000000007941 */ /* 0x000fea0003800000 */
.L_x_3732:
[----:B------:R-:W-:-:S05]  /*f190*/  IMAD R20, R21, R200, R0 ;  /* 0x000000c815147224 */ /* 0x000fca00078e0200 */
[----:B------:R-:W-:Y:S02]  /*f1a0*/  VIADDMNMX R13, R20, R200, R13, PT ;  /* 0x000000c8140d7246 */ /* 0x000fe4000380010d */
[----:B------:R-:W-:-:S07]  /*f1b0*/  VIMNMX R3, R3, R20, !PT ;  /* 0x0000001403037248 */ /* 0x000fce0007fe0100 */
.L_x_3731:
[C---:B------:R-:W-:Y:S02]  /*f1c0*/  ISETP.GE.AND P2, PT, R19.reuse, 0x2, PT ;  /* 0x000000021300780c */ /* 0x040fe40003f46270 */
[C---:B------:R-:W-:Y:S02]  /*f1d0*/  ISETP.GE.AND P1, PT, R19.reuse, 0x9, PT ;  /* 0x000000091300780c */ /* 0x040fe40003f26270 */
        /* <DEDUP_REMOVED lines=10> */
[----:B------:R-:W-:Y:S02]  /*f280*/  ISETP.LT.OR P1, PT, R13, 0x9, P1 ;  /* 0x000000090d00780c */ /* 0x000fe40000f21670 */
[----:B------:R-:W-:Y:S02]  /*f290*/  ISETP.GE.AND P2, PT, R19, 0x11, PT ;  /* 0x000000111300780c */ /* 0x000fe40003f46270 */
[----:B------:R-:W-:Y:S02]  /*f2a0*/  LOP3.LUT R16, R16, 0xbfffffff, RZ, 0xc0, !PT ;  /* 0xbfffffff10107812 */ /* 0x000fe400078ec0ff */
[----:B------:R-:W-:Y:S02]  /*f2b0*/  FSEL R188, R188, -INF , !P1 ;  /* 0xff800000bcbc7808 */ /* 0x000fe40004800000 */
[----:B------:R-:W-:-:S02]  /*f2c0*/  ISETP.GT.AND P1, PT, R3, 0x9, !P3 ;  /* 0x000000090300780c */ /* 0x000fc40005f24270 */
[----:B------:R-:W-:Y:S02]  /*f2d0*/  @P3 LOP3.LUT R16, R16, 0x40000000, RZ, 0xfc, !PT ;  /* 0x4000000010103812 */ /* 0x000fe400078efcff */
[----:B------:R-:W-:Y:S02]  /*f2e0*/  ISETP.LT.OR P1, PT, R13, 0xa, P1 ;  /* 0x0000000a0d00780c */ /* 0x000fe40000f21670 */
[----:B------:R-:W-:Y:S02]  /*f2f0*/  LOP3.LUT R16, R16, 0x7fffffff, RZ, 0xc0, !PT ;  /* 0x7fffffff10107812 */ /* 0x000fe400078ec0ff */
[----:B------:R-:W-:Y:S02]  /*f300*/  FSEL R189, R189, -INF , !P1 ;  /* 0xff800000bdbd7808 */ /* 0x000fe40004800000 */
[----:B------:R-:W-:Y:S02]  /*f310*/  @P2 LOP3.LUT R16, R16, 0x80000000, RZ, 0xfc, !PT ;  /* 0x8000000010102812 */ /* 0x000fe400078efcff */
[----:B------:R-:W-:-:S02]  /*f320*/  ISETP.GT.AND P1, PT, R3, 0x10, !P2 ;  /* 0x000000100300780c */ /* 0x000fc40005724270 */
[----:B------:R-:W-:Y:S02]  /*f330*/  ISETP.GE.AND P2, PT, R19, 0x12, PT ;  /* 0x000000121300780c */ /* 0x000fe40003f46270 */
[----:B------:R-:W-:Y:S02]  /*f340*/  ISETP.LT.OR P1, PT, R13, 0x11, P1 ;  /* 0x000000110d00780c */ /* 0x000fe40000f21670 */
[----:B------:R-:W-:Y:S02]  /*f350*/  ISETP.GE.AND P3, PT, R19, 0x22, PT ;  /* 0x000000221300780c */ /* 0x000fe40003f66270 */
[----:B------:R-:W-:Y:S02]  /*f360*/  FSEL R192, R192, -INF , !P1 ;  /* 0xff800000c0c07808 */ /* 0x000fe40004800000 */
[----:B------:R-:W-:Y:S02]  /*f370*/  ISETP.GT.AND P1, PT, R3, 0x11, !P2 ;  /* 0x000000110300780c */ /* 0x000fe40005724270 */
[----:B------:R-:W-:-:S02]  /*f380*/  LOP3.LUT R16, R16, 0xfffffffd, RZ, 0xc0, !PT ;  /* 0xfffffffd10107812 */ /* 0x000fc400078ec0ff */
[----:B------:R-:W-:Y:S02]  /*f390*/  ISETP.LT.OR P1, PT, R13, 0x12, P1 ;  /* 0x000000120d00780c */ /* 0x000fe40000f21670 */
[----:B------:R-:W-:Y:S02]  /*f3a0*/  @P2 LOP3.LUT R2, R2, 0x1, RZ, 0xfc, !PT ;  /* 0x0000000102022812 */ /* 0x000fe400078efcff */
[----:B------:R-:W-:Y:S02]  /*f3b0*/  ISETP.GE.AND P2, PT, R19, 0x19, PT ;  /* 0x000000191300780c */ /* 0x000fe40003f46270 */
[----:B------:R-:W-:Y:S02]  /*f3c0*/  FSEL R193, R193, -INF , !P1 ;  /* 0xff800000c1c17808 */ /* 0x000fe40004800000 */
[----:B------:R-:W-:Y:S02]  /*f3d0*/  LOP3.LUT R2, R2, 0xfffffffb, RZ, 0xc0, !PT ;  /* 0xfffffffb02027812 */ /* 0x000fe400078ec0ff */
[----:B------:R-:W-:-:S02]  /*f3e0*/  ISETP.GT.AND P1, PT, R3, 0x18, !P2 ;  /* 0x000000180300780c */ /* 0x000fc40005724270 */
[----:B------:R-:W-:Y:S02]  /*f3f0*/  @P3 LOP3.LUT R16, R16, 0x2, RZ, 0xfc, !PT ;  /* 0x0000000210103812 */ /* 0x000fe400078efcff */
[----:B------:R-:W-:Y:S02]  /*f400*/  ISETP.LT.OR P1, PT, R13, 0x19, P1 ;  /* 0x000000190d00780c */ /* 0x000fe40000f21670 */
[----:B------:R-:W-:Y:S02]  /*f410*/  LOP3.LUT R16, R16, 0xfffffffb, RZ, 0xc0, !PT ;  /* 0xfffffffb10107812 */ /* 0x000fe400078ec0ff */
[----:B------:R-:W-:Y:S02]  /*f420*/  @P2 LOP3.LUT R2, R2, 0x4, RZ, 0xfc, !PT ;  /* 0x0000000402022812 */ /* 0x000fe400078efcff */
[----:B------:R-:W-:Y:S02]  /*f430*/  ISETP.GE.AND P2, PT, R19, 0x1a, PT ;  /* 0x0000001a1300780c */ /* 0x000fe40003f46270 */
[----:B------:R-:W-:-:S02]  /*f440*/  FSEL R196, R196, -INF , !P1 ;  /* 0xff800000c4c47808 */ /* 0x000fc40004800000 */
[----:B------:R-:W-:Y:S02]  /*f450*/  ISETP.GT.AND P1, PT, R3, 0x19, !P2 ;  /* 0x000000190300780c */ /* 0x000fe40005724270 */
[----:B------:R-:W-:Y:S02]  /*f460*/  LOP3.LUT R2, R2, 0xfffffffd, RZ, 0xc0, !PT ;  /* 0xfffffffd02027812 */ /* 0x000fe400078ec0ff */
[----:B------:R-:W-:-:S04]  /*f470*/  ISETP.LT.OR P1, PT, R13, 0x1a, P1 ;  /* 0x0000001a0d00780c */ /* 0x000fc80000f21670 */
[----:B------:R-:W-:Y:S02]  /*f480*/  FSEL R197, R197, -INF , !P1 ;  /* 0xff800000c5c57808 */ /* 0x000fe40004800000 */
[----:B------:R-:W-:Y:S02]  /*f490*/  ISETP.GE.AND P1, PT, R19, 0x21, PT ;  /* 0x000000211300780c */ /* 0x000fe40003f26270 */
[----:B------:R-:W-:Y:S02]  /*f4a0*/  @P2 LOP3.LUT R2, R2, 0x2, RZ, 0xfc, !PT ;  /* 0x0000000202022812 */ /* 0x000fe400078efcff */
[----:B------:R-:W-:-:S04]  /*f4b0*/  ISETP.GT.AND P2, PT, R3, 0x20, !P1 ;  /* 0x000000200300780c */ /* 0x000fc80004f44270 */
[----:B------:R-:W-:-:S04]  /*f4c0*/  ISETP.LT.OR P2, PT, R13, 0x21, P2 ;  /* 0x000000210d00780c */ /* 0x000fc80001741670 */
        /* <DEDUP_REMOVED lines=176> */
[----:B------:R-:W-:Y:S01]  /*ffd0*/  ISETP.GE.AND P6, PT, R19, 0x9a, PT ;  /* 0x0000009a1300780c */ /* 0x000fe20003fc6270 */
[----:B------:R-:W-:-:S12]  /*ffe0*/  IMAD.IADD R19, R7, 0x1, R14 ;  /* 0x0000000107137824 */ /* 0x000fd800078e020e */
[----:B------:R-:W-:Y:S02]  /*fff0*/  @P6 LOP3.LUT R16, R16, 0x8000000, RZ, 0xfc, !PT ;  /* 0x0800000010106812 */ /* 0x000fe400078efcff */
[----:B------:R-:W-:-:S04]  /*10000*/  ISETP.GT.AND P6, PT, R3, 0x99, !P6 ;  /* 0x000000990300780c */ /* 0x000fc800077c4270 */
[----:B------:R-:W-:Y:S01]  /*10010*/  ISETP.LT.OR P6, PT, R13, 0x9a, P6 ;  /* 0x0000009a0d00780c */ /* 0x000fe200037c1670 */
[----:B------:R-:W-:-:S03]  /*10020*/  IMAD.IADD R13, R7, 0x1, R15 ;  /* 0x00000001070d7824 */ /* 0x000fc600078e020f */
[----:B------:R-:W-:Y:S02]  /*10030*/  FSEL R133, R133, -INF , !P6 ;  /* 0xff80000085857808 */ /* 0x000fe40007000000 */
[----:B------:R-:W-:-:S13]  /*10040*/  ISETP.GE.AND P6, PT, R9, 0x1, PT ;  /* 0x000000010900780c */ /* 0x000fda0003fc6270 */
[----:B------:R-:W-:Y:S05]  /*10050*/  @!P6 BRA `(.L_x_3735) ;  /* 0x000000000054e947 */ /* 0x000fea0003800000 */
        /* <DEDUP_REMOVED lines=12> */
.L_x_3737:
[----:B------:R-:W-:-:S05]  /*10120*/  IMAD.U32 R20, RZ, RZ, UR51 ;  /* 0x00000033ff147e24 */ /* 0x000fca000f8e00ff */
[----:B------:R-:W-:-:S13]  /*10130*/  ISETP.NE.AND P6, PT, R20, 0x1, PT ;  /* 0x000000011400780c */ /* 0x000fda0003fc5270 */
[----:B------:R-:W1:Y:S02]  /*10140*/  @P6 LDC.64 R14, c[0x0][0x9e8] ;  /* 0x00027a00ff0e6b82 */ /* 0x000e640000000a00 */
[----:B-1----:R-:W-:-:S05]  /*10150*/  @P6 IMAD.HI.U32 R14, R3, R14, RZ ;  /* 0x0000000e030e6227 */ /* 0x002fca00078e00ff */
[----:B------:R-:W-:-:S07]  /*10160*/  @P6 SHF.R.U32.HI R3, RZ, R15, R14 ;  /* 0x0000000fff036219 */ /* 0x000fce000001160e */
.L_x_3738:
[----:B------:R-:W-:Y:S05]  /*10170*/  BSYNC B0 ;  /* 0x0000000000007941 */ /* 0x000fea0003800000 */
.L_x_3736:
[----:B------:R-:W-:-:S05]  /*10180*/  IMAD R0, R3, R20, R0 ;  /* 0x0000001403007224 */ /* 0x000fca00078e0200 */
[----:B------:R-:W-:Y:S02]  /*10190*/  VIADDMNMX R13, R0, R20, R13, PT ;  /* 0x00000014000d7246 */ /* 0x000fe4000380010d */
[----:B------:R-:W-:-:S07]  /*101a0*/  VIMNMX R19, R19, R0, !PT ;  /* 0x0000000013137248 */ /* 0x000fce0007fe0100 */
.L_x_3735:
[----:B------:R-:W-:Y:S02]  /*101b0*/  ISETP.GT.AND P1, PT, R19, 0x20, !P1 ;  /* 0x000000201300780c */ /* 0x000fe40004f24270 */
        /* <DEDUP_REMOVED lines=96> */
[----:B------:R-:W-:Y:S01]  /*107c0*/  FMNMX.FTZ R14, R133, R0, !PT ;  /* 0x00000000850e7209 */ /* 0x000fe20007810000 */
[----:B------:R-:W-:Y:S01]  /*107d0*/  IMAD.U32 R0, RZ, RZ, UR41 ;  /* 0x00000029ff007e24 */ /* 0x000fe2000f8e00ff */
[----:B------:R-:W-:Y:S02]  /*107e0*/  ISETP.LT.OR P1, PT, R13, 0x59, P1 ;  /* 0x000000590d00780c */ /* 0x000fe40000f21670 */
[----:B------:R-:W-:Y:S01]  /*107f0*/  ISETP.GT.AND P2, PT, R19, 0x89, !P2 ;  /* 0x000000891300780c */ /* 0x000fe20005744270 */
[----:B------:R-:W1:Y:S01]  /*10800*/  SHFL.BFLY PT, R3, R14, 0x2, 0x1f ;  /* 0x0c401f000e037f89 */ /* 0x000e6200000e0000 */
[----:B------:R-:W-:Y:S02]  /*10810*/  FSEL R166, R166, -INF , !P1 ;  /* 0xff800000a6a67808 */ /* 0x000fe40004800000 */
[----:B------:R-:W-:-:S02]  /*10820*/  LOP3.LUT P1, RZ, R16, 0x2000, RZ, 0xc0, !PT ;  /* 0x0000200010ff7812 */ /* 0x000fc4000782c0ff */
[----:B------:R-:W-:Y:S02]  /*10830*/  ISETP.LT.OR P2, PT, R13, 0x8a, P2 ;  /* 0x0000008a0d00780c */ /* 0x000fe40001741670 */
[C---:B------:R-:W-:Y:S02]  /*10840*/  ISETP.GT.AND P1, PT, R19.reuse, 0x59, !P1 ;  /* 0x000000591300780c */ /* 0x040fe40004f24270 */
[----:B------:R-:W-:Y:S02]  /*10850*/  ISETP.GT.AND P3, PT, R19, 0x90, !P3 ;  /* 0x000000901300780c */ /* 0x000fe40005f64270 */
[----:B------:R-:W-:Y:S02]  /*10860*/  ISETP.LT.OR P1, PT, R13, 0x5a, P1 ;  /* 0x0000005a0d00780c */ /* 0x000fe40000f21670 */
[----:B------:R-:W-:Y:S02]  /*10870*/  FSEL R127, R127, -INF , !P2 ;  /* 0xff8000007f7f7808 */ /* 0x000fe40005000000 */
[----:B------:R-:W-:-:S02]  /*10880*/  FSEL R167, R167, -INF , !P1 ;  /* 0xff800000a7a77808 */ /* 0x000fc40004800000 */
[----:B------:R-:W-:Y:S02]  /*10890*/  LOP3.LUT P1, RZ, R16, 0x1000, RZ, 0xc0, !PT ;  /* 0x0000100010ff7812 */ /* 0x000fe4000782c0ff */
[----:B------:R-:W-:Y:S02]  /*108a0*/  ISETP.LT.OR P3, PT, R13, 0x91, P3 ;  /* 0x000000910d00780c */ /* 0x000fe40001f61670 */
[C---:B------:R-:W-:Y:S02]  /*108b0*/  ISETP.GT.AND P1, PT, R19.reuse, 0x60, !P1 ;  /* 0x000000601300780c */ /* 0x040fe40004f24270 */
[----:B------:R-:W-:Y:S02]  /*108c0*/  ISETP.GT.AND P4, PT, R19, 0x91, !P4 ;  /* 0x000000911300780c */ /* 0x000fe40006784270 */
[----:B------:R-:W-:Y:S02]  /*108d0*/  ISETP.LT.OR P1, PT, R13, 0x61, P1 ;  /* 0x000000610d00780c */ /* 0x000fe40000f21670 */
[----:B-1----:R-:W-:-:S02]  /*108e0*/  FMNMX.FTZ R20, R14, R3, !PT ;  /* 0x000000030e147209 */ /* 0x002fc40007810000 */
[----:B------:R-:W-:Y:S02]  /*108f0*/  FSEL R138, R138, -INF , !P1 ;  /* 0xff8000008a8a7808 */ /* 0x000fe40004800000 */
[----:B------:R-:W-:Y:S01]  /*10900*/  LOP3.LUT P1, RZ, R16, 0x800, RZ, 0xc0, !PT ;  /* 0x0000080010ff7812 */ /* 0x000fe2000782c0ff */
[----:B------:R-:W1:Y:S01]  /*10910*/  SHFL.BFLY PT, R3, R20, 0x1, 0x1f ;  /* 0x0c201f0014037f89 */ /* 0x000e6200000e0000 */
[----:B------:R-:W-:Y:S02]  /*10920*/  FSEL R130, R130, -INF , !P3 ;  /* 0xff80000082827808 */ /* 0x000fe40005800000 */
[C---:B------:R-:W-:Y:S02]  /*10930*/  ISETP.GT.AND P1, PT, R19.reuse, 0x61, !P1 ;  /* 0x000000611300780c */ /* 0x040fe40004f24270 */
[----:B------:R-:W-:Y:S02]  /*10940*/  ISETP.GT.AND P5, PT, R19, 0x98, !P5 ;  /* 0x000000981300780c */ /* 0x000fe40006fa4270 */
[----:B------:R-:W-:-:S02]  /*10950*/  ISETP.LT.OR P1, PT, R13, 0x62, P1 ;  /* 0x000000620d00780c */ /* 0x000fc40000f21670 */
[----:B------:R-:W-:Y:S02]  /*10960*/  ISETP.LT.OR P4, PT, R13, 0x92, P4 ;  /* 0x000000920d00780c */ /* 0x000fe40002781670 */
[----:B------:R-:W-:Y:S02]  /*10970*/  FSEL R139, R139, -INF , !P1 ;  /* 0xff8000008b8b7808 */ /* 0x000fe40004800000 */
[----:B------:R-:W-:Y:S02]  /*10980*/  LOP3.LUT P1, RZ, R16, 0x400, RZ, 0xc0, !PT ;  /* 0x0000040010ff7812 */ /* 0x000fe4000782c0ff */
[----:B------:R-:W-:Y:S02]  /*10990*/  ISETP.LT.OR P5, PT, R13, 0x99, P5 ;  /* 0x000000990d00780c */ /* 0x000fe40002fa1670 */
[----:B------:R-:W-:Y:S02]  /*109a0*/  ISETP.GT.AND P1, PT, R19, 0x68, !P1 ;  /* 0x000000681300780c */ /* 0x000fe40004f24270 */
[----:B------:R-:W-:-:S02]  /*109b0*/  FSEL R131, R131, -INF , !P4 ;  /* 0xff80000083837808 */ /* 0x000fc40006000000 */
[----:B------:R-:W-:Y:S02]  /*109c0*/  ISETP.LT.OR P1, PT, R13, 0x69, P1 ;  /* 0x000000690d00780c */ /* 0x000fe40000f21670 */
[----:B------:R-:W-:Y:S02]  /*109d0*/  FSEL R134, R134, -INF , !P5 ;  /* 0xff80000086867808 */ /* 0x000fe40006800000 */
[----:B------:R-:W-:Y:S02]  /*109e0*/  FSEL R142, R142, -INF , !P1 ;  /* 0xff8000008e8e7808 */ /* 0x000fe40004800000 */
[----:B------:R-:W-:Y:S02]  /*109f0*/  LOP3.LUT P1, RZ, R16, 0x200, RZ, 0xc0, !PT ;  /* 0x0000020010ff7812 */ /* 0x000fe4000782c0ff */
[----:B-1----:R-:W-:Y:S02]  /*10a00*/  FMNMX.FTZ R3, R20, R3, !PT ;  /* 0x0000000314037209 */ /* 0x002fe40007810000 */
[----:B------:R-:W-:-:S03]  /*10a10*/  ISETP.GT.AND P1, PT, R19, 0x69, !P1 ;  /* 0x000000691300780c */ /* 0x000fc60004f24270 */
[----:B------:R-:W-:Y:S01]  /*10a20*/  FFMA.FTZ R0, R3, R0, -8 ;  /* 0xc100000003007423 */ /* 0x000fe20000010000 */
        /* <DEDUP_REMOVED lines=58> */
[----:B------:R-:W-:Y:S02]  /*10dd0*/  ISETP.GT.AND P1, PT, R19, RZ, !P6 ;  /* 0x000000ff1300720c */ /* 0x000fe40007724270 */
        /* <DEDUP_REMOVED lines=59> */
[----:B------:R-:W-:Y:S03]  /*11190*/  MUFU.EX2 R21, R21 ;  /* 0x0000001500157308 */ /* 0x000fe60000000800 */
[----:B------:R-:W-:-:S04]  /*111a0*/  FMNMX.FTZ R197, R179, R188, !PT ;  /* 0x000000bcb3c57209 */ /* 0x000fc80007810000 */
        /* <DEDUP_REMOVED lines=37> */
[----:B------:R-:W-:-:S01]  /*11400*/  FFMA.FTZ R13, R144, UR41, -R0 ;  /* 0x00000029900d7c23 */ /* 0x000fc20008010800 */
[----:B------:R-:W-:Y:S01]  /*11410*/  FFMA.FTZ R144, R145, UR41, -R0 ;  /* 0x0000002991907c23 */ /* 0x000fe20008010800 */
[----:B------:R1:W-:Y:S01]  /*11420*/  MUFU.EX2 R140, R192 ;  /* 0x000000c0008c7308 */ /* 0x0003e20000000800 */
[----:B------:R-:W-:-:S05]  /*11430*/  FMNMX.FTZ R188, R135, R188, !PT ;  /* 0x000000bc87bc7209 */ /* 0x000fca0007810000 */
[----:B------:R-:W2:Y:S02]  /*11440*/  SHFL.BFLY PT, R145, R188, 0x2, 0x1f ;  /* 0x0c401f00bc917f89 */ /* 0x000ea400000e0000 */
[----:B------:R-:W-:Y:S01]  /*11450*/  MUFU.EX2 R177, R177 ;  /* 0x000000b100b17308 */ /* 0x000fe20000000800 */
[----:B-1----:R-:W-:-:S05]  /*11460*/  FSEL R192, R3, RZ, P1 ;  /* 0x000000ff03c07208 */ /* 0x002fca0000800000 */
[----:B------:R-:W-:Y:S02]  /*11470*/  FADD.FTZ R192, -R192, R11 ;  /* 0x0000000bc0c07221 */ /* 0x000fe40000010100 */
[----:B------:R-:W-:Y:S02]  /*11480*/  MUFU.EX2 R11, R133 ;  /* 0x00000085000b7308 */ /* 0x000fe40000000800 */
[----:B------:R-:W-:-:S06]  /*11490*/  FMUL.FTZ R192, R192, UR41 ;  /* 0x00000029c0c07c20 */ /* 0x000fcc0008410000 */
[----:B------:R-:W1:Y:S01]  /*114a0*/  MUFU.EX2 R192, R192 ;  /* 0x000000c000c07308 */ /* 0x000e620000000800 */
[----:B--2---:R-:W-:-:S07]  /*114b0*/  FMNMX.FTZ R145, R188, R145, !PT ;  /* 0x00000091bc917209 */ /* 0x004fce0007810000 */
[----:B------:R-:W-:Y:S01]  /*114c0*/  MUFU.EX2 R180, R180 ;  /* 0x000000b400b47308 */ /* 0x000fe20000000800 */
[----:B------:R-:W2:Y:S07]  /*114d0*/  SHFL.BFLY PT, R188, R145, 0x1, 0x1f ;  /* 0x0c201f0091bc7f89 */ /* 0x000eae00000e0000 */
[----:B------:R-:W-:Y:S08]  /*114e0*/  MUFU.EX2 R181, R181 ;  /* 0x000000b500b57308 */ /* 0x000ff00000000800 */
[----:B------:R-:W-:Y:S08]  /*114f0*/  MUFU.EX2 R152, R152 ;  /* 0x0000009800987308 */ /* 0x000ff00000000800 */
[----:B------:R-:W-:Y:S01]  /*11500*/  MUFU.EX2 R153, R153 ;  /* 0x0000009900997308 */ /* 0x000fe20000000800 */
[----:B--2---:R-:W-:Y:S01]  /*11510*/  FMNMX.FTZ R0, R145, R188, !PT ;  /* 0x000000bc91007209 */ /* 0x004fe20007810000 */
[----:B------:R-:W-:-:S03]  /*11520*/  IMAD.U32 R145, RZ, RZ, UR41 ;  /* 0x00000029ff917e24 */ /* 0x000fc6000f8e00ff */
[C---:B------:R-:W-:Y:S01]  /*11530*/  FSETP.NEU.FTZ.AND P1, PT, R0.reuse, -INF , PT ;  /* 0xff8000000000780b */ /* 0x040fe20003f3d000 */
[----:B------:R-:W-:-:S02]  /*11540*/  FFMA.FTZ R188, R0, R145, -8 ;  /* 0xc100000000bc7423 */ /* 0x000fc40000010091 */
[----:B------:R-:W-:Y:S03]  /*11550*/  MUFU.EX2 R156, R156 ;  /* 0x0000009c009c7308 */ /* 0x000fe60000000800 */
[----:B------:R-:W-:-:S05]  /*11560*/  FSEL R188, R188, RZ, P1 ;  /* 0x000000ffbcbc7208 */ /* 0x000fca0000800000 */
[----:B------:R-:W-:Y:S01]  /*11570*/  MUFU.EX2 R157, R157 ;  /* 0x0000009d009d7308 */ /* 0x000fe20000000800 */
[----:B------:R-:W-:-:S01]  /*11580*/  FFMA.FTZ R196, R15, UR41, -R188 ;  /* 0x000000290fc47c23 */ /* 0x000fc200080108bc */
[--C-:B------:R-:W-:Y:S01]  /*11590*/  FFMA.FTZ R15, R187, UR41, -R188.reuse ;  /* 0x00000029bb0f7c23 */ /* 0x100fe200080108bc */
[----:B------:R-:W-:-:S01]  /*115a0*/  FFMA.FTZ R187, R190, UR41, -R188 ;  /* 0x00000029bebb7c23 */ /* 0x000fc200080108bc */
[--C-:B------:R-:W-:Y:S01]  /*115b0*/  FFMA.FTZ R190, R191, UR41, -R188.reuse ;  /* 0x00000029bfbe7c23 */ /* 0x100fe200080108bc */
[----:B------:R-:W-:-:S01]  /*115c0*/  FFMA.FTZ R145, R194, UR41, -R188 ;  /* 0x00000029c2917c23 */ /* 0x000fc200080108bc */
[----:B------:R-:W-:Y:S01]  /*115d0*/  FFMA.FTZ R194, R195, UR41, -R188 ;  /* 0x00000029c3c27c23 */ /* 0x000fe200080108bc */
[----:B-1----:R-:W-:-:S01]  /*115e0*/  FFMA.FTZ R195, R192, R6, R21 ;  /* 0x00000006c0c37223 */ /* 0x002fc20000010015 */
[----:B------:R1:W-:Y:S01]  /*115f0*/  MUFU.EX2 R133, R187 ;  /* 0x000000bb00857308 */ /* 0x0003e20000000800 */
[----:B------:R-:W-:-:S01]  /*11600*/  FFMA.FTZ R149, R198, UR41, -R188 ;  /* 0x00000029c6957c23 */ /* 0x000fc200080108bc */
[----:B------:R-:W-:Y:S01]  /*11610*/  FFMA.FTZ R191, R158, UR41, -R188 ;  /* 0x000000299ebf7c23 */ /* 0x000fe200080108bc */
[----:B------:R-:W-:-:S01]  /*11620*/  FADD.FTZ R195, R14, R195 ;  /* 0x000000c30ec37221 */ /* 0x000fc20000010000 */
[--C-:B------:R-:W-:Y:S01]  /*11630*/  FFMA.FTZ R198, R199, UR41, -R188.reuse ;  /* 0x00000029c7c67c23 */ /* 0x100fe200080108bc */
[----:B------:R-:W-:-:S01]  /*11640*/  FFMA.FTZ R158, R162, UR41, -R188 ;  /* 0x00000029a29e7c23 */ /* 0x000fc200080108bc */
[----:B------:R-:W-:Y:S01]  /*11650*/  FFMA.FTZ R162, R166, UR41, -R188 ;  /* 0x00000029a6a27c23 */ /* 0x000fe200080108bc */
[----:B------:R-:W-:-:S01]  /*11660*/  FADD.FTZ R166, R20, R195 ;  /* 0x000000c314a67221 */ /* 0x000fc20000010000 */
[----:B------:R-:W-:Y:S01]  /*11670*/  MUFU.EX2 R196, R196 ;  /* 0x000000c400c47308 */ /* 0x000fe20000000800 */
[----:B-1----:R-:W-:Y:S01]  /*11680*/  FSEL R187, R0, RZ, P1 ;  /* 0x000000ff00bb7208 */ /* 0x002fe20000800000 */
[--C-:B------:R-:W-:Y:S01]  /*11690*/  FFMA.FTZ R170, R170, UR41, -R188.reuse ;  /* 0x00000029aaaa7c23 */ /* 0x100fe200080108bc */
[----:B------:R-:W-:-:S01]  /*116a0*/  FFMA.FTZ R171, R171, UR41, -R188 ;  /* 0x00000029abab7c23 */ /* 0x000fc200080108bc */
[--C-:B------:R-:W-:Y:S01]  /*116b0*/  FFMA.FTZ R174, R174, UR41, -R188.reuse ;  /* 0x00000029aeae7c23 */ /* 0x100fe200080108bc */
[----:B------:R-:W-:-:S01]  /*116c0*/  FFMA.FTZ R175, R175, UR41, -R188 ;  /* 0x00000029afaf7c23 */ /* 0x000fc200080108bc */
[----:B------:R-:W-:Y:S01]  /*116d0*/  FADD.FTZ R187, -R187, R12 ;  /* 0x0000000cbbbb7221 */ /* 0x000fe20000010100 */
[----:B------:R-:W-:-:S01]  /*116e0*/  FFMA.FTZ R178, R178, UR41, -R188 ;  /* 0x00000029b2b27c23 */ /* 0x000fc200080108bc */
[----:B------:R-:W-:Y:S01]  /*116f0*/  MUFU.EX2 R15, R15 ;  /* 0x0000000f000f7308 */ /* 0x000fe20000000800 */
[----:B------:R-:W-:-:S01]  /*11700*/  FFMA.FTZ R179, R179, UR41, -R188 ;  /* 0x00000029b3b37c23 */ /* 0x000fc200080108bc */
[----:B------:R-:W-:Y:S01]  /*11710*/  FMUL.FTZ R187, R187, UR41 ;  /* 0x00000029bbbb7c20 */ /* 0x000fe20008410000 */
        /* <DEDUP_REMOVED lines=23> */
[----:B------:R-:W-:-:S03]  /*11890*/  FFMA.FTZ R135, R135, UR41, -R188 ;  /* 0x0000002987877c23 */ /* 0x000fc600080108bc */
[----:B------:R-:W-:-:S03]  /*118a0*/  FADD.FTZ R6, R15, R6 ;  /* 0x000000060f067221 */ /* 0x000fc60000010000 */
[----:B------:R-:W1:Y:S01]  /*118b0*/  MUFU.EX2 R194, R194 ;  /* 0x000000c200c27308 */ /* 0x000e620000000800 */
[----:B------:R-:W-:-:S04]  /*118c0*/  FADD.FTZ R5, R133, R6 ;  /* 0x0000000685057221 */ /* 0x000fc80000010000 */
[----:B--2---:R-:W-:-:S03]  /*118d0*/  FADD.FTZ R6, R190, R5 ;  /* 0x00000005be067221 */ /* 0x004fc60000010000 */
[----:B------:R-:W2:Y:S01]  /*118e0*/  MUFU.EX2 R149, R149 ;  /* 0x0000009500957308 */ /* 0x000ea20000000800 */
[----:B---3--:R-:W-:-:S07]  /*118f0*/  FADD.FTZ R5, R145, R6 ;  /* 0x0000000691057221 */ /* 0x008fce0000010000 */
[----:B------:R3:W-:Y:S01]  /*11900*/  MUFU.EX2 R12, R191 ;  /* 0x000000bf000c7308 */ /* 0x0007e20000000800 */
[----:B-1----:R-:W-:-:S07]  /*11910*/  FADD.FTZ R6, R194, R5 ;  /* 0x00000005c2067221 */ /* 0x002fce0000010000 */
[----:B------:R-:W1:Y:S01]  /*11920*/  MUFU.EX2 R198, R198 ;  /* 0x000000c600c67308 */ /* 0x000e620000000800 */
[----:B---3--:R-:W-:-:S01]  /*11930*/  FADD.FTZ R191, R185, R166 ;  /* 0x000000a6b9bf7221 */ /* 0x008fc20000010000 */
[----:B--2---:R-:W-:-:S03]  /*11940*/  FADD.FTZ R5, R149, R6 ;  /* 0x0000000695057221 */ /* 0x004fc60000010000 */
[----:B------:R-:W-:-:S03]  /*11950*/  FADD.FTZ R166, R184, R191 ;  /* 0x000000bfb8a67221 */ /* 0x000fc60000010000 */
[----:B------:R-:W2:Y:S01]  /*11960*/  MUFU.EX2 R170, R170 ;  /* 0x000000aa00aa7308 */ /* 0x000ea20000000800 */
[----:B------:R-:W-:-:S04]  /*11970*/  FADD.FTZ R191, R189, R166 ;  /* 0x000000a6bdbf7221 */ /* 0x000fc80000010000 */
[----:B------:R-:W-:-:S03]  /*11980*/  FADD.FTZ R166, R186, R191 ;  /* 0x000000bfbaa67221 */ /* 0x000fc60000010000 */
[----:B------:R-:W3:Y:S01]  /*11990*/  MUFU.EX2 R171, R171 ;  /* 0x000000ab00ab7308 */ /* 0x000ee20000000800 */
[----:B------:R-:W-:-:S01]  /*119a0*/  FADD.FTZ R191, R193, R166 ;  /* 0x000000a6c1bf7221 */ /* 0x000fc20000010000 */
[----:B-1----:R-:W-:-:S03]  /*119b0*/  FADD.FTZ R5, R198, R5 ;  /* 0x00000005c6057221 */ /* 0x002fc60000010000 */
[----:B------:R-:W-:-:S03]  /*119c0*/  FADD.FTZ R6, R168, R191 ;  /* 0x000000bfa8067221 */ /* 0x000fc60000010000 */
        /* <DEDUP_REMOVED lines=22> */
[----:B------:R-:W-:-:S06]  /*11b30*/  FADD.FTZ R5, R157, R6 ;  /* 0x000000069d057221 */ /* 0x000fcc0000010000 */
        /* <DEDUP_REMOVED lines=37> */
[----:B-1----:R-:W-:-:S04]  /*11d90*/  FADD.FTZ R127, R19, R6 ;  /* 0x00000006137f7221 */ /* 0x002fc80000010000 */
[----:B------:R-:W-:Y:S01]  /*11da0*/  FADD.FTZ R166, R140, R127 ;  /* 0x0000007f8ca67221 */ /* 0x000fe20000010000 */
[----:B------:R-:W-:-:S01]  /*11db0*/  FFMA.FTZ R127, R130, UR41, -R188 ;  /* 0x00000029827f7c23 */ /* 0x000fc200080108bc */
[----:B------:R-:W-:Y:S01]  /*11dc0*/  FFMA.FTZ R130, R131, UR41, -R188 ;  /* 0x0000002983827c23 */ /* 0x000fe200080108bc */
        /* <DEDUP_REMOVED lines=46> */
[----:B------:R-:W-:Y:S01]  /*120b0*/  FADD.FTZ R6, R11, R6 ;  /* 0x000000060b067221 */ /* 0x000fe20000010000 */
[----:B-1----:R-:W-:-:S04]  /*120c0*/  FADD.FTZ R5, R134, R5 ;  /* 0x0000000586057221 */ /* 0x002fc80000010000 */
[----:B--2---:R-:W-:Y:S01]  /*120d0*/  FADD.FTZ R5, R135, R5 ;  /* 0x0000000587057221 */ /* 0x004fe20000010000 */
[----:B------:R-:W-:Y:S06]  /*120e0*/  @!P0 BRA `(.L_x_3739) ;  /* 0x0000000000048947 */ /* 0x000fec0003800000 */
[----:B------:R-:W-:Y:S01]  /*120f0*/  BPT.TRAP 0x1 ;  /* 0x000000040000795c */ /* 0x000fe20000300000 */
.L_x_3739:
        /* <DEDUP_REMOVED lines=147> */
[----:B------:R-:W-:-:S05]  /*12a30*/  UMOV UR51, UR57 ;  /* 0x0000003900337c82 */ /* 0x000fca0008000000 */
.L_x_3722:
[----:B------:R-:W-:Y:S06]  /*12a40*/  BAR.ARV 0x8, 0x120 ;  /* 0x0204800000007b1d */ /* 0x000fec0000002000 */
[----:B------:R-:W-:Y:S05]  /*12a50*/  @!P0 BRA `(.L_x_3741) ;  /* 0x0000000000048947 */ /* 0x000fea0003800000 */
[----:B------:R-:W-:Y:S01]  /*12a60*/  BPT.TRAP 0x1 ;  /* 0x000000040000795c */ /* 0x000fe20000300000 */
.L_x_3741:
[----:B------:R-:W-:Y:S01]  /*12a70*/  ULEA UR9, UR51, UR38, 0x3 ;  /* 0x0000002633097291 */ /* 0x000fe2000f8e183f */
[----:B------:R-:W-:-:S05]  /*12a80*/  IMAD.U32 R4, RZ, RZ, UR36 ;  /* 0x00000024ff047e24 */ /* 0x000fca000f8e00ff */
[----:B------:R-:W-:-:S04]  /*12a90*/  SHF.L.U32 R4, R4, 0x1f, RZ ;  /* 0x0000001f04047819 */ /* 0x000fc800000006ff */
[----:B------:R1:W2:Y:S01]  /*12aa0*/  SYNCS.PHASECHK.TRANS64.TRYWAIT P1, [UR9+0x33450], R4 ;  /* 0x03345004ff0075a7 */ /* 0x0002a20008020149 */
[----:B------:R-:W-:Y:S05]  /*12ab0*/  @!P0 BRA `(.L_x_3742) ;  /* 0x0000000000048947 */ /* 0x000fea0003800000 */
[----:B------:R-:W-:Y:S01]  /*12ac0*/  BPT.TRAP 0x1 ;  /* 0x000000040000795c */ /* 0x000fe20000300000 */
.L_x_3742:
[----:B--2---:R-:W-:Y:S05]  /*12ad0*/  @P1 BRA `(.L_x_3743) ;  /* 0x0000000000081947 */ /* 0x004fea0003800000 */
[----:B------:R-:W2:Y:S02]  /*12ae0*/  SYNCS.PHASECHK.TRANS64.TRYWAIT P1, [UR9+0x33450], R4 ;  /* 0x03345004ff0075a7 */ /* 0x000ea40008020149 */
[----:B--2---:R-:W-:Y:S05]  /*12af0*/  @!P1 BRA `(.L_x_3744) ;  /* 0x0000007800109947 */ /* 0x004fea0003800000 */
.L_x_3743:
[----:B------:R-:W-:Y:S01]  /*12b00*/  UIADD3 UR38, UR38, 0x200, URZ ;  /* 0x0000020026267890 */ /* 0x000fe2000fffe03f */
[----:B------:R-:W-:Y:S01]  /*12b10*/  WARPGROUP.ARRIVE ;  /* 0x00000000000079c5 */ /* 0x000fe20000000000 */
[----:B------:R-:W-:Y:S01]  /*12b20*/  UMOV UR7, 0xc0000010 ;  /* 0xc000001000077882 */ /* 0x000fe20000000000 */
[----:B------:R-:W-:Y:S01]  /*12b30*/  ULDC.64 UR10, c[0x0][0x9a0] ;  /* 0x00026800000a7ab9 */ /* 0x000fe20000000a00 */
[----:B------:R-:W-:Y:S01]  /*12b40*/  USHF.R.U32.HI UR38, URZ, 0x4, UR38 ;  /* 0x000000043f267899 */ /* 0x000fe20008011626 */
[----:B--2---:R-:W-:Y:S01]  /*12b50*/  IMAD.MOV.U32 R7, RZ, RZ, 0x3f800000 ;  /* 0x3f800000ff077424 */ /* 0x004fe200078e00ff */
[----:B------:R-:W-:Y:S02]  /*12b60*/  UISETP.NE.U32.AND UP0, UPT, UR10, URZ, UPT ;  /* 0x0000003f0a00728c */ /* 0x000fe4000bf05070 */
[----:B------:R-:W-:Y:S02]  /*12b70*/  ULOP3.LUT UR38, UR38, 0x3fff, URZ, 0xc0, !UPT ;  /* 0x00003fff26267892 */ /* 0x000fe4000f8ec03f */
[----:B------:R-:W-:-:S02]  /*12b80*/  UISETP.NE.AND.EX UP0, UPT, UR11, URZ, UPT, UP0 ;  /* 0x0000003f0b00728c */ /* 0x000fc4000bf05300 */
[----:B------:R-:W-:-:S04]  /*12b90*/  ULOP3.LUT UR8, UR38, 0x10000, URZ, 0xfc, !UPT ;  /* 0x0001000026087892 */ /* 0x000fc8000f8efc3f */
[----:B------:R-:W-:Y:S01]  /*12ba0*/  UIMAD UR8, UR51, 0x780, UR8 ;  /* 0x00000780330878a4 */ /* 0x000fe2000f8e0208 */
[----:B------:R-:W-:-:S03]  /*12bb0*/  PLOP3.LUT P1, PT, PT, PT, UP0, 0x80, 0x0 ;  /* 0x000000000000781c */ /* 0x000fc60003f2f008 */
[----:B------:R-:W-:Y:S01]  /*12bc0*/  UIADD3 UR4, UR8, 0x180, URZ ;  /* 0x0000018008047890 */ /* 0x000fe2000fffe03f */
[----:B------:R-:W-:Y:S02]  /*12bd0*/  @UP0 ULDC.64 UR12, c[0x0][0x9c8] ;  /* 0x00027200000c0ab9 */ /* 0x000fe40000000a00 */
[----:B------:R-:W-:-:S06]  /*12be0*/  UMOV UR6, UR8 ;  /* 0x0000000800067c82 */ /* 0x000fcc0008000000 */
[----:B------:R-:W-:Y:S01]  /*12bf0*/  QGMMA.64x192x32.F32.E4M3.E4M3 R24, R216, gdesc[UR4], R24, gsb0 ;  /* 0x02e00004d8187df3 */ /* 0x000fe20008000818 */
[----:B------:R-:W-:Y:S01]  /*12c00*/  UMOV UR7, 0xc0000010 ;  /* 0xc000001000077882 */ /* 0x000fe20000000000 */
[----:B------:R-:W-:Y:S01]  /*12c10*/  UMOV UR6, UR4 ;  /* 0x0000000400067c82 */ /* 0x000fe20008000000 */
[----:B------:R-:W-:Y:S01]  /*12c20*/  UIADD3 UR4, UR8, 0x300, URZ ;  /* 0x0000030008047890 */ /* 0x000fe2000fffe03f */
[----:B------:R-:W-:Y:S02]  /*12c30*/  WARPGROUP.DEPBAR.LE gsb0, 0x0 ;  /* 0x00008000000079c5 */ /* 0x000fe40000010000 */
[----:B------:R-:W-:-:S14]  /*12c40*/  WARPGROUP.ARRIVE ;  /* 0x00000000000079c5 */ /* 0x000fdc0000000000 */
[----:B------:R-:W-:Y:S01]  /*12c50*/  QGMMA.64x192x32.F32.E4M3.E4M3 R24, R212, gdesc[UR4], R24, gsb0 ;  /* 0x02e00004d4187df3 */ /* 0x000fe20008000818 */
[----:B------:R-:W-:Y:S01]  /*12c60*/  UMOV UR6, UR4 ;  /* 0x0000000400067c82 */ /* 0x000fe20008000000 */
[----:B------:R-:W-:Y:S01]  /*12c70*/  UMOV UR7, 0xc0000010 ;  /* 0xc000001000077882 */ /* 0x000fe20000000000 */
[----:B------:R-:W-:Y:S01]  /*12c80*/  @UP0 UIMAD.WIDE.U32 UR4, UR44, UR12, URZ ;  /* 0x0000000c2c0402a5 */ /* 0x000fe2000f8e003f */
[----:B------:R-:W-:Y:S02]  /*12c90*/  WARPGROUP.DEPBAR.LE gsb0, 0x0 ;  /* 0x00008000000079c5 */ /* 0x000fe40000010000 */
[----:B------:R-:W-:-:S14]  /*12ca0*/  WARPGROUP.ARRIVE ;  /* 0x00000000000079c5 */ /* 0x000fdc0000000000 */
[----:B------:R-:W-:Y:S01]  /*12cb0*/  QGMMA.64x192x32.F32.E4M3.E4M3 R24, R208, gdesc[UR4], R24, gsb0 ;  /* 0x02e00004d0187df3 */ /* 0x000fe20008000818 */
[----:B------:R-:W-:-:S04]  /*12cc0*/  @UP0 USHF.R.S32.HI UR6, URZ, 0x1f, UR44 ;  /* 0x0000001f3f060899 */ /* 0x000fc8000801142c */
        /* <DEDUP_REMOVED lines=10> */
[----:B------:R-:W-:Y:S02]  /*12d70*/  @UP0 ULEA.HI.X UR7, UR4, UR11, UR5, 0x2, UP1 ;  /* 0x0000000b04070291 */ /* 0x000fe400088f1405 */
[----:B------:R-:W-:-:S04]  /*12d80*/  IMAD.U32 R8, RZ, RZ, UR6 ;  /* 0x00000006ff087e24 */ /* 0x000fc8000f8e00ff */
[----:B------:R-:W-:-:S05]  /*12d90*/  IMAD.U32 R9, RZ, RZ, UR7 ;  /* 0x00000007ff097e24 */ /* 0x000fca000f8e00ff */
[----:B------:R2:W3:Y:S01]  /*12da0*/  @P1 LDG.E R7, desc[UR52][R8.64] ;  /* 0x0000003408071981 */ /* 0x0004e2000c1e1900 */
[----:B------:R-:W-:Y:S01]  /*12db0*/  UIADD3 UR4, UR8, 0x480, URZ ;  /* 0x0000048008047890 */ /* 0x000fe2000fffe03f */
[----:B------:R-:W-:-:S06]  /*12dc0*/  UMOV UR7, 0xc0000010 ;  /* 0xc000001000077882 */ /* 0x000fcc0000000000 */
[----:B------:R-:W-:Y:S01]  /*12dd0*/  UMOV UR6, UR4 ;  /* 0x0000000400067c82 */ /* 0x000fe20008000000 */
[----:B------:R-:W-:Y:S01]  /*12de0*/  UIADD3 UR8, UR8, 0x600, URZ ;  /* 0x0000060008087890 */ /* 0x000fe2000fffe03f */
[----:B------:R-:W-:Y:S02]  /*12df0*/  WARPGROUP.DEPBAR.LE gsb0, 0x0 ;  /* 0x00008000000079c5 */ /* 0x000fe40000010000 */
[----:B------:R-:W-:-:S06]  /*12e00*/  WARPGROUP.ARRIVE ;  /* 0x00000000000079c5 */ /* 0x000fcc0000000000 */
[----:B------:R-:W-:Y:S01]  /*12e10*/  QGMMA.64x192x32.F32.E4M3.E4M3 R24, R204, gdesc[UR4], R24, gsb0 ;  /* 0x02e00004cc187df3 */ /* 0x000fe20008000818 */
[----:B------:R-:W-:Y:S01]  /*12e20*/  UMOV UR6, UR8 ;  /* 0x0000000800067c82 */ /* 0x000fe20008000000 */
[----:B------:R-:W-:Y:S01]  /*12e30*/  UMOV UR7, 0xc0000010 ;  /* 0xc000001000077882 */ /* 0x000fe20000000000 */
[----:B------:R-:W4:Y:S04]  /*12e40*/  SHFL.BFLY PT, R11, R6, 0x2, 0x1f ;  /* 0x0c401f00060b7f89 */ /* 0x000f2800000e0000 */
[----:B------:R-:W5:Y:S01]  /*12e50*/  SHFL.BFLY PT, R10, R5, 0x2, 0x1f ;  /* 0x0c401f00050a7f89 */ /* 0x000f6200000e0000 */
[----:B----4-:R-:W-:-:S01]  /*12e60*/  FADD.FTZ R11, R11, R6 ;  /* 0x000000060b0b7221 */ /* 0x010fc20000010000 */
[----:B-----5:R-:W-:-:S04]  /*12e70*/  FADD.FTZ R10, R10, R5 ;  /* 0x000000050a0a7221 */ /* 0x020fc80000010000 */
[----:B-1----:R-:W1:Y:S04]  /*12e80*/  SHFL.BFLY PT, R4, R11, 0x1, 0x1f ;  /* 0x0c201f000b047f89 */ /* 0x002e6800000e0000 */
[----:B--2---:R-:W2:Y:S01]  /*12e90*/  SHFL.BFLY PT, R9, R10, 0x1, 0x1f ;  /* 0x0c201f000a097f89 */ /* 0x004ea200000e0000 */
[----:B------:R-:W-:Y:S02]  /*12ea0*/  IMAD.MOV.U32 R6, RZ, RZ, RZ ;  /* 0x000000ffff067224 */ /* 0x000fe400078e00ff */
[----:B-1----:R-:W-:Y:S01]  /*12eb0*/  FADD.FTZ R8, R11, R4 ;  /* 0x000000040b087221 */ /* 0x002fe20000010000 */
[----:B--2---:R-:W-:-:S04]  /*12ec0*/  FADD.FTZ R12, R10, R9 ;  /* 0x000000090a0c7221 */ /* 0x004fc80000010000 */
        /* <DEDUP_REMOVED lines=12> */
[----:B------:R-:W2:Y:S08]  /*12f90*/  @P3 MUFU.LG2 R11, R14 ;  /* 0x0000000e000b3308 */ /* 0x000eb00000000c00 */
[----:B------:R-:W4:Y:S01]  /*12fa0*/  @P1 MUFU.RCP R10, R12 ;  /* 0x0000000c000a1308 */ /* 0x000f220000001000 */
[----:B------:R-:W-:-:S02]  /*12fb0*/  IMAD.U32 R15, RZ, RZ, UR41 ;  /* 0x00000029ff0f7e24 */ /* 0x000fc4000f8e00ff */
[----:B------:R-:W-:Y:S02]  /*12fc0*/  IMAD.U32 R18, RZ, RZ, UR41 ;  /* 0x00000029ff127e24 */ /* 0x000fe4000f8e00ff */
[----:B-1----:R-:W-:Y:S01]  /*12fd0*/  @P2 FMUL.FTZ R9, R9, 0.69314718246459960938 ;  /* 0x3f31721809092820 */ /* 0x002fe20000410000 */
[----:B------:R-:W-:Y:S01]  /*12fe0*/  @P2 FMUL.FTZ R8, R15, 0.69314718246459960938 ;  /* 0x3f3172180f082820 */ /* 0x000fe20000410000 */
        /* <DEDUP_REMOVED lines=11> */
.L_x_3745:
        /* <DEDUP_REMOVED lines=106> */
.L_x_3671:
[----:B------:R-:W1:Y:S08]  /*13740*/  S2UR UR37, SR_CgaCtaId ;  /* 0x00000000002579c3 */ /* 0x000e700000008800 */
[----:B------:R-:W-:Y:S06]  /*13750*/  BAR.SYNC.DEFER_BLOCKING 0x5, 0x180 ;  /* 0x0146000000007b1d */ /* 0x000fec0000010000 */
[----:B------:R-:W-:Y:S01]  /*13760*/  UMOV UR38, 0x400 ;  /* 0x0000040000267882 */ /* 0x000fe20000000000 */
[----:B------:R-:W2:Y:S01]  /*13770*/  S2R R91, SR_TID.X ;  /* 0x00000000005b7919 */ /* 0x000ea20000002100 */
[----:B-1----:R-:W-:-:S09]  /*13780*/  ULEA UR38, UR37, UR38, 0x18 ;  /* 0x0000002625267291 */ /* 0x002fd2000f8ec03f */
[----:B------:R-:W1:Y:S01]  /*13790*/  LDS R0, [UR38+0x334d0] ;  /* 0x0334d026ff007984 */ /* 0x000e620008000800 */
[----:B--2---:R-:W-:Y:S01]  /*137a0*/  VIADD R3, R91, 0xffffff80 ;  /* 0xffffff805b037836 */ /* 0x004fe20000000000 */
[----:B-1----:R-:W-:Y:S01]  /*137b0*/  R2UR UR4, R0 ;  /* 0x00000000000472ca */ /* 0x002fe200000e0000 */
[----:B------:R-:W-:Y:S06]  /*137c0*/  BAR.ARV 0x4, 0x180 ;  /* 0x0106000000007b1d */ /* 0x000fec0000002000 */
[----:B------:R-:W-:Y:S08]  /*137d0*/  @P0 BRA `(.L_x_3746) ;  /* 0x0000001400840947 */ /* 0x000ff00003800000 */
[----:B------:R-:W-:Y:S01]  /*137e0*/  IMAD.SHL.U32 R0, R91, 0x4, RZ ;  /* 0x000000045b007824 */ /* 0x000fe200078e00ff */
[----:B------:R-:W-:-:S04]  /*137f0*/  ULDC.64 UR6, c[0x4][0xe0] ;  /* 0x0100380000067ab9 */ /* 0x000fc80000000a00 */
        /* <DEDUP_REMOVED lines=8> */
[----:B------:R-:W-:Y:S01]  /*13880*/  USHF.R.S32.HI UR5, URZ, 0x1f, UR43 ;  /* 0x0000001f3f057899 */ /* 0x000fe2000801142b */
[----:B------:R-:W-:Y:S01]  /*13890*/  F2FP.BF16.F32.PACK_AB R57, R57, R64 ;  /* 0x000000403939723e */ /* 0x000fe200000010ff */
[----:B------:R-:W-:Y:S01]  /*138a0*/  ULDC.64 UR6, c[0x0][0xb70] ;  /* 0x0002dc0000067ab9 */ /* 0x000fe20000000a00 */
[----:B------:R-:W-:Y:S01]  /*138b0*/  F2FP.BF16.F32.PACK_AB R56, R49, R56 ;  /* 0x000000383138723e */ /* 0x000fe200000010ff */
[----:B------:R-:W-:Y:S01]  /*138c0*/  UIMAD UR5, UR5, UR6, URZ ;  /* 0x00000006050572a4 */ /* 0x000fe2000f8e023f */
[----:B------:R-:W-:Y:S01]  /*138d0*/  F2FP.BF16.F32.PACK_AB R38, R71, R38 ;  /* 0x000000264726723e */ /* 0x000fe200000010ff */
[----:B------:R-:W-:Y:S01]  /*138e0*/  UIMAD.WIDE.U32 UR8, UR43, UR6, URZ ;  /* 0x000000062b0872a5 */ /* 0x000fe2000f8e003f */
[----:B------:R-:W-:Y:S01]  /*138f0*/  F2FP.BF16.F32.PACK_AB R47, R54, R47 ;  /* 0x0000002f362f723e */ /* 0x000fe200000010ff */
[----:B------:R-:W-:Y:S01]  /*13900*/  UIMAD UR5, UR43, UR7, UR5 ;  /* 0x000000072b0572a4 */ /* 0x000fe2000f8e0205 */
[----:B-1----:R-:W-:Y:S01]  /*13910*/  LOP3.LUT P0, R6, R91, 0x3, RZ, 0xc0, !PT ;  /* 0x000000035b067812 */ /* 0x002fe2000780c0ff */
[----:B------:R-:W-:Y:S01]  /*13920*/  USHF.R.S32.HI UR6, URZ, 0x1f, UR44 ;  /* 0x0000001f3f067899 */ /* 0x000fe2000801142c */
[----:B------:R-:W-:Y:S01]  /*13930*/  F2FP.BF16.F32.PACK_AB R46, R55, R46 ;  /* 0x0000002e372e723e */ /* 0x000fe200000010ff */
[----:B------:R-:W-:Y:S01]  /*13940*/  UIADD3 UR5, UR9, UR5, URZ ;  /* 0x0000000509057290 */ /* 0x000fe2000fffe03f */
[----:B------:R-:W-:-:S02]  /*13950*/  ISETP.EQ.OR P0, PT, R6, 0x3, !P0 ;  /* 0x000000030600780c */ /* 0x000fc40004702670 */
[----:B------:R-:W-:Y:S02]  /*13960*/  F2FP.BF16.F32.PACK_AB R43, R62, R43 ;  /* 0x0000002b3e2b723e */ /* 0x000fe400000010ff */
[----:B------:R-:W-:Y:S02]  /*13970*/  SEL R75, R27, R26, P0 ;  /* 0x0000001a1b4b7207 */ /* 0x000fe40000000000 */
[----:B------:R-:W-:Y:S02]  /*13980*/  SEL R64, R26, R27, P0 ;  /* 0x0000001b1a407207 */ /* 0x000fe40000000000 */
[----:B------:R-:W-:Y:S02]  /*13990*/  SEL R71, R73, R72, P0 ;  /* 0x0000004849477207 */ /* 0x000fe40000000000 */
[----:B------:R-:W-:Y:S02]  /*139a0*/  IADD3 R27, P4, R22, 0x60, RZ ;  /* 0x00000060161b7810 */ /* 0x000fe40007f9e0ff */
[----:B------:R-:W-:-:S02]  /*139b0*/  SEL R72, R72, R73, P0 ;  /* 0x0000004948487207 */ /* 0x000fc40000000000 */
[----:B------:R-:W-:Y:S02]  /*139c0*/  F2FP.BF16.F32.PACK_AB R42, R63, R42 ;  /* 0x0000002a3f2a723e */ /* 0x000fe400000010ff */
[----:B------:R-:W-:Y:S02]  /*139d0*/  SEL R73, R57, R56, P0 ;  /* 0x0000003839497207 */ /* 0x000fe40000000000 */
[----:B------:R-:W-:Y:S02]  /*139e0*/  F2FP.BF16.F32.PACK_AB R25, R100, R25 ;  /* 0x000000196419723e */ /* 0x000fe400000010ff */
[----:B------:R-:W-:Y:S02]  /*139f0*/  F2FP.BF16.F32.PACK_AB R24, R101, R24 ;  /* 0x000000186518723e */ /* 0x000fe400000010ff */
[----:B------:R-:W-:Y:S02]  /*13a00*/  SEL R56, R56, R57, P0 ;  /* 0x0000003938387207 */ /* 0x000fe40000000000 */
[----:B------:R-:W-:-:S02]  /*13a10*/  F2FP.BF16.F32.PACK_AB R39, R70, R39 ;  /* 0x000000274627723e */ /* 0x000fc400000010ff */
[----:B------:R-:W-:Y:S02]  /*13a20*/  SEL R57, R47, R46, P0 ;  /* 0x0000002e2f397207 */ /* 0x000fe40000000000 */
[----:B------:R-:W-:Y:S02]  /*13a30*/  LOP3.LUT R26, R27, 0x380, RZ, 0xc0, !PT ;  /* 0x000003801b1a7812 */ /* 0x000fe400078ec0ff */
[----:B------:R-:W-:Y:S02]  /*13a40*/  SEL R46, R46, R47, P0 ;  /* 0x0000002f2e2e7207 */ /* 0x000fe40000000000 */
[----:B------:R-:W-:Y:S02]  /*13a50*/  F2FP.BF16.F32.PACK_AB R35, R78, R35 ;  /* 0x000000234e23723e */ /* 0x000fe400000010ff */
[----:B------:R-:W-:Y:S02]  /*13a60*/  F2FP.BF16.F32.PACK_AB R34, R79, R34 ;  /* 0x000000224f22723e */ /* 0x000fe400000010ff */
[----:B------:R-:W-:-:S02]  /*13a70*/  SEL R47, R43, R42, P0 ;  /* 0x0000002a2b2f7207 */ /* 0x000fc40000000000 */
[----:B------:R-:W-:Y:S02]  /*13a80*/  SEL R63, R25, R24, P0 ;  /* 0x00000018193f7207 */ /* 0x000fe40000000000 */
[----:B------:R-:W-:Y:S02]  /*13a90*/  SEL R54, R24, R25, P0 ;  /* 0x0000001918367207 */ /* 0x000fe40000000000 */
[----:B------:R-:W-:Y:S02]  /*13aa0*/  SEL R42, R42, R43, P0 ;  /* 0x0000002b2a2a7207 */ /* 0x000fe40000000000 */
[----:B------:R-:W-:Y:S02]  /*13ab0*/  F2FP.BF16.F32.PACK_AB R31, R86, R31 ;  /* 0x0000001f561f723e */ /* 0x000fe400000010ff */
[----:B------:R-:W-:Y:S01]  /*13ac0*/  F2FP.BF16.F32.PACK_AB R30, R87, R30 ;  /* 0x0000001e571e723e */ /* 0x000fe200000010ff */
[----:B------:R-:W-:Y:S01]  /*13ad0*/  VIADD R87, R221, UR42 ;  /* 0x0000002add577c36 */ /* 0x000fe20008000000 */
[----:B------:R-:W-:-:S02]  /*13ae0*/  SEL R43, R39, R38, P0 ;  /* 0x00000026272b7207 */ /* 0x000fc40000000000 */
[----:B------:R-:W-:Y:S02]  /*13af0*/  IADD3 R25, P5, R22, 0x4000, RZ ;  /* 0x0000400016197810 */ /* 0x000fe40007fbe0ff */
[----:B------:R-:W-:Y:S02]  /*13b00*/  SHF.R.U64 R26, R26, 0x3, RZ ;  /* 0x000000031a1a7819 */ /* 0x000fe400000012ff */
[----:B------:R-:W-:Y:S02]  /*13b10*/  F2FP.BF16.F32.PACK_AB R11, R116, R11 ;  /* 0x0000000b740b723e */ /* 0x000fe400000010ff */
[----:B------:R-:W-:Y:S02]  /*13b20*/  F2FP.BF16.F32.PACK_AB R10, R117, R10 ;  /* 0x0000000a750a723e */ /* 0x000fe400000010ff */
[----:B------:R-:W-:Y:S02]  /*13b30*/  SEL R38, R38, R39, P0 ;  /* 0x0000002726267207 */ /* 0x000fe40000000000 */
[----:B------:R-:W-:-:S02]  /*13b40*/  IADD3 R7, P2, R22, 0x20, RZ ;  /* 0x0000002016077810 */ /* 0x000fc40007f5e0ff */
[----:B------:R-:W-:Y:S02]  /*13b50*/  SEL R39, R35, R34, P0 ;  /* 0x0000002223277207 */ /* 0x000fe40000000000 */
[----:B------:R-:W-:Y:S02]  /*13b60*/  SEL R34, R34, R35, P0 ;  /* 0x0000002322227207 */ /* 0x000fe40000000000 */
[----:B------:R-:W-:Y:S02]  /*13b70*/  F2FP.BF16.F32.PACK_AB R45, R60, R45 ;  /* 0x0000002d3c2d723e */ /* 0x000fe400000010ff */
[----:B------:R-:W-:Y:S02]  /*13b80*/  SEL R35, R31, R30, P0 ;  /* 0x0000001e1f237207 */ /* 0x000fe40000000000 */
[----:B------:R-:W-:Y:S01]  /*13b90*/  SEL R62, R30, R31, P0 ;  /* 0x0000001f1e3e7207 */ /* 0x000fe20000000000 */
[----:B------:R-:W-:Y:S01]  /*13ba0*/  IMAD.X R31, RZ, RZ, R23, P2 ;  /* 0x000000ffff1f7224 */ /* 0x000fe200010e0617 */
[----:B------:R-:W-:-:S02]  /*13bb0*/  LOP3.LUT R24, R25, 0x380, RZ, 0xc0, !PT ;  /* 0x0000038019187812 */ /* 0x000fc400078ec0ff */
[----:B------:R-:W-:Y:S01]  /*13bc0*/  LOP3.LUT R26, R26, R27, RZ, 0x3c, !PT ;  /* 0x0000001b1a1a7212 */ /* 0x000fe200078e3cff */
[----:B------:R-:W-:Y:S01]  /*13bd0*/  IMAD.X R27, RZ, RZ, R23, P4 ;  /* 0x000000ffff1b7224 */ /* 0x000fe200020e0617 */
[----:B------:R-:W-:Y:S02]  /*13be0*/  SEL R67, R11, R10, P0 ;  /* 0x0000000a0b437207 */ /* 0x000fe40000000000 */
[----:B------:R-:W-:Y:S02]  /*13bf0*/  SEL R60, R10, R11, P0 ;  /* 0x0000000b0a3c7207 */ /* 0x000fe40000000000 */
[----:B------:R-:W-:Y:S02]  /*13c00*/  LOP3.LUT R30, R7, 0x380, RZ, 0xc0, !PT ;  /* 0x00000380071e7812 */ /* 0x000fe400078ec0ff */
[----:B------:R-:W-:Y:S02]  /*13c10*/  IADD3 R11, P4, R22, 0x8020, RZ ;  /* 0x00008020160b7810 */ /* 0x000fe40007f9e0ff */
[----:B------:R-:W-:-:S02]  /*13c20*/  F2FP.BF16.F32.PACK_AB R21, R102, R21 ;  /* 0x000000156615723e */ /* 0x000fc400000010ff */
[----:B------:R-:W-:Y:S02]  /*13c30*/  F2FP.BF16.F32.PACK_AB R20, R103, R20 ;  /* 0x000000146714723e */ /* 0x000fe400000010ff */
[----:B------:R-:W-:Y:S02]  /*13c40*/  SHF.R.U64 R24, R24, 0x3, RZ ;  /* 0x0000000318187819 */ /* 0x000fe400000012ff */
[----:B------:R-:W-:Y:S02]  /*13c50*/  SHF.R.U64 R30, R30, 0x3, RZ ;  /* 0x000000031e1e7819 */ /* 0x000fe400000012ff */
[----:B------:R-:W-:Y:S02]  /*13c60*/  LOP3.LUT R10, R11, 0x380, RZ, 0xc0, !PT ;  /* 0x000003800b0a7812 */ /* 0x000fe400078ec0ff */
[----:B------:R-:W-:Y:S02]  /*13c70*/  F2FP.BF16.F32.PACK_AB R36, R77, R36 ;  /* 0x000000244d24723e */ /* 0x000fe400000010ff */
[----:B------:R-:W-:-:S02]  /*13c80*/  SEL R77, R21, R20, P0 ;  /* 0x00000014154d7207 */ /* 0x000fc40000000000 */
[----:B------:R-:W-:Y:S02]  /*13c90*/  SEL R66, R20, R21, P0 ;  /* 0x0000001514427207 */ /* 0x000fe40000000000 */
[----:B------:R-:W-:Y:S01]  /*13ca0*/  LOP3.LUT R24, R24, R25, RZ, 0x3c, !PT ;  /* 0x0000001918187212 */ /* 0x000fe200078e3cff */
[----:B------:R-:W-:Y:S01]  /*13cb0*/  IMAD.X R25, RZ, RZ, R23, P5 ;  /* 0x000000ffff197224 */ /* 0x000fe200028e0617 */
[----:B------:R-:W-:Y:S02]  /*13cc0*/  LOP3.LUT R30, R30, R7, RZ, 0x3c, !PT ;  /* 0x000000071e1e7212 */ /* 0x000fe400078e3cff */
[----:B------:R-:W-:Y:S02]  /*13cd0*/  IADD3 R21, P6, R22, 0x4020, RZ ;  /* 0x0000402016157810 */ /* 0x000fe40007fde0ff */
[----:B------:R-:W-:Y:S02]  /*13ce0*/  SHF.R.U64 R10, R10, 0x3, RZ ;  /* 0x000000030a0a7819 */ /* 0x000fe400000012ff */
[----:B------:R-:W-:-:S02]  /*13cf0*/  IADD3 R7, P5, R22, 0x8040, RZ ;  /* 0x0000804016077810 */ /* 0x000fc40007fbe0ff */
[----:B------:R-:W-:Y:S02]  /*13d00*/  SHF.R.S32.HI R74, RZ, 0x1f, R3 ;  /* 0x0000001fff4a7819 */ /* 0x000fe40000011403 */
[----:B------:R-:W-:Y:S02]  /*13d10*/  LOP3.LUT R20, R21, 0x380, RZ, 0xc0, !PT ;  /* 0x0000038015147812 */ /* 0x000fe400078ec0ff */
[----:B------:R-:W-:Y:S02]  /*13d20*/  F2FP.BF16.F32.PACK_AB R15, R108, R15 ;  /* 0x0000000f6c0f723e */ /* 0x000fe400000010ff */
[----:B------:R-:W-:Y:S02]  /*13d30*/  F2FP.BF16.F32.PACK_AB R14, R109, R14 ;  /* 0x0000000e6d0e723e */ /* 0x000fe400000010ff */
[----:B------:R-:W-:Y:S02]  /*13d40*/  LOP3.LUT R10, R10, R11, RZ, 0x3c, !PT ;  /* 0x0000000b0a0a7212 */ /* 0x000fe400078e3cff */
[----:B------:R-:W-:-:S02]  /*13d50*/  LOP3.LUT R6, R7, 0x380, RZ, 0xc0, !PT ;  /* 0x0000038007067812 */ /* 0x000fc400078ec0ff */
[----:B------:R-:W-:Y:S02]  /*13d60*/  IADD3 R19, P1, R22, 0x4040, RZ ;  /* 0x0000404016137810 */ /* 0x000fe40007f3e0ff */
[----:B------:R-:W-:Y:S02]  /*13d70*/  LEA.HI R11, R74, R3, RZ, 0x7 ;  /* 0x000000034a0b7211 */ /* 0x000fe400078f38ff */
[----:B------:R-:W-:Y:S02]  /*13d80*/  SHF.R.U64 R20, R20, 0x3, RZ ;  /* 0x0000000314147819 */ /* 0x000fe400000012ff */
[----:B------:R-:W-:Y:S02]  /*13d90*/  F2FP.BF16.F32.PACK_AB R37, R76, R37 ;  /* 0x000000254c25723e */ /* 0x000fe400000010ff */
[----:B------:R-:W-:Y:S02]  /*13da0*/  SEL R65, R15, R14, P0 ;  /* 0x0000000e0f417207 */ /* 0x000fe40000000000 */
[----:B------:R-:W-:-:S02]  /*13db0*/  SEL R58, R14, R15, P0 ;  /* 0x0000000f0e3a7207 */ /* 0x000fc40000000000 */
[----:B------:R-:W-:Y:S02]  /*13dc0*/  SHF.R.U64 R6, R6, 0x3, RZ ;  /* 0x0000000306067819 */ /* 0x000fe400000012ff */
[----:B------:R-:W-:Y:S02]  /*13dd0*/  IADD3 R15, P2, R22, 0x4060, RZ ;  /* 0x00004060160f7810 */ /* 0x000fe40007f5e0ff */
[----:B------:R-:W-:Y:S02]  /*13de0*/  LOP3.LUT R18, R19, 0x380, RZ, 0xc0, !PT ;  /* 0x0000038013127812 */ /* 0x000fe400078ec0ff */
[----:B------:R-:W-:Y:S01]  /*13df0*/  LOP3.LUT R76, R11, 0xffffff80, RZ, 0xc0, !PT ;  /* 0xffffff800b4c7812 */ /* 0x000fe200078ec0ff */
[--C-:B------:R-:W-:Y:S01]  /*13e00*/  IMAD.X R11, RZ, RZ, R23.reuse, P4 ;  /* 0x000000ffff0b7224 */ /* 0x100fe200020e0617 */
[----:B------:R-:W-:Y:S01]  /*13e10*/  LOP3.LUT R20, R20, R21, RZ, 0x3c, !PT ;  /* 0x0000001514147212 */ /* 0x000fe200078e3cff */
[--C-:B------:R-:W-:Y:S01]  /*13e20*/  IMAD.X R21, RZ, RZ, R23.reuse, P6 ;  /* 0x000000ffff157224 */ /* 0x100fe200030e0617 */
[----:B------:R-:W-:Y:S01]  /*13e30*/  LOP3.LUT R6, R6, R7, RZ, 0x3c, !PT ;  /* 0x0000000706067212 */ /* 0x000fe200078e3cff */
[----:B------:R-:W-:Y:S01]  /*13e40*/  IMAD.X R7, RZ, RZ, R23, P5 ;  /* 0x000000ffff077224 */ /* 0x000fe200028e0617 */
[----:B------:R-:W-:Y:S01]  /*13e50*/  LOP3.LUT R14, R15, 0x380, RZ, 0xc0, !PT ;  /* 0x000003800f0e7812 */ /* 0x000fe200078ec0ff */
[----:B------:R-:W-:Y:S01]  /*13e60*/  IMAD.IADD R76, R3, 0x1, -R76 ;  /* 0x00000001034c7824 */ /* 0x000fe200078e0a4c */
[----:B------:R-:W-:-:S02]  /*13e70*/  SHF.R.U64 R18, R18, 0x3, RZ ;  /* 0x0000000312127819 */ /* 0x000fc400000012ff */
[----:B------:R-:W-:Y:S02]  /*13e80*/  SHF.R.U64 R14, R14, 0x3, RZ ;  /* 0x000000030e0e7819 */ /* 0x000fe400000012ff */
[----:B------:R-:W-:Y:S01]  /*13e90*/  LOP3.LUT R18, R18, R19, RZ, 0x3c, !PT ;  /* 0x0000001312127212 */ /* 0x000fe200078e3cff */
[----:B------:R-:W-:Y:S01]  /*13ea0*/  IMAD.X R19, RZ, RZ, R23, P1 ;  /* 0x000000ffff137224 */ /* 0x000fe200008e0617 */
[----:B------:R-:W-:Y:S01]  /*13eb0*/  LEA.HI R90, R74, R3, RZ, 0x5 ;  /* 0x000000034a5a7211 */ /* 0x000fe200078f28ff */
[----:B------:R-:W-:Y:S01]  /*13ec0*/  VIADD R3, R87, 0x8 ;  /* 0x0000000857037836 */ /* 0x000fe20000000000 */
[----:B------:R-:W-:Y:S02]  /*13ed0*/  MOV R82, R20 ;  /* 0x0000001400527202 */ /* 0x000fe40000000f00 */
[----:B------:R-:W-:Y:S02]  /*13ee0*/  F2FP.BF16.F32.PACK_AB R89, R89, R96 ;  /* 0x000000605959723e */ /* 0x000fe400000010ff */
[----:B------:R-:W-:-:S02]  /*13ef0*/  F2FP.BF16.F32.PACK_AB R88, R81, R88 ;  /* 0x000000585158723e */ /* 0x000fc400000010ff */
[----:B------:R-:W-:Y:S01]  /*13f00*/  MOV R21, R6 ;  /* 0x0000000600157202 */ /* 0x000fe20000000f00 */
[----:B------:R-:W-:Y:S01]  /*13f10*/  IMAD.U32 R7, RZ, RZ, UR9 ;  /* 0x00000009ff077e24 */ /* 0x000fe2000f8e00ff */
[----:B------:R-:W-:Y:S01]  /*13f20*/  LOP3.LUT P1, RZ, R76, 0x3, RZ, 0xc0, !PT ;  /* 0x000000034cff7812 */ /* 0x000fe2000782c0ff */
[----:B------:R-:W-:Y:S01]  /*13f30*/  IMAD.U32 R7, RZ, RZ, UR5 ;  /* 0x00000005ff077e24 */ /* 0x000fe2000f8e00ff */
[----:B------:R-:W-:Y:S01]  /*13f40*/  F2FP.BF16.F32.PACK_AB R40, R69, R40 ;  /* 0x000000284528723e */ /* 0x000fe200000010ff */
[----:B------:R-:W-:Y:S01]  /*13f50*/  ULDC UR5, c[0x0][0xa88] ;  /* 0x0002a20000057ab9 */ /* 0x000fe20000000800 */
[----:B------:R-:W-:Y:S01]  /*13f60*/  LOP3.LUT R14, R14, R15, RZ, 0x3c, !PT ;  /* 0x0000000f0e0e7212 */ /* 0x000fe200078e3cff */
[----:B------:R-:W-:Y:S01]  /*13f70*/  IMAD.X R15, RZ, RZ, R23, P2 ;  /* 0x000000ffff0f7224 */ /* 0x000fe200010e0617 */
[----:B------:R-:W-:Y:S01]  /*13f80*/  SEL R69, R89, R88, P0 ;  /* 0x0000005859457207 */ /* 0x000fe20000000000 */
[----:B------:R-:W-:Y:S01]  /*13f90*/  IMAD.U32 R6, RZ, RZ, UR8 ;  /* 0x00000008ff067e24 */ /* 0x000fe2000f8e00ff */
[----:B------:R-:W-:-:S02]  /*13fa0*/  SEL R88, R88, R89, P0 ;  /* 0x0000005958587207 */ /* 0x000fc40000000000 */
[----:B------:R-:W-:Y:S02]  /*13fb0*/  ISETP.GE.OR P2, PT, R3, UR5, P1 ;  /* 0x0000000503007c0c */ /* 0x000fe40008f46670 */
[----:B------:R-:W-:Y:S02]  /*13fc0*/  F2FP.BF16.F32.PACK_AB R9, R118, R9 ;  /* 0x000000097609723e */ /* 0x000fe400000010ff */
[----:B------:R-:W-:Y:S02]  /*13fd0*/  F2FP.BF16.F32.PACK_AB R8, R119, R8 ;  /* 0x000000087708723e */ /* 0x000fe400000010ff */
[----:B------:R-:W-:Y:S02]  /*13fe0*/  F2FP.BF16.F32.PACK_AB R29, R92, R29 ;  /* 0x0000001d5c1d723e */ /* 0x000fe400000010ff */
[----:B------:R-:W-:Y:S02]  /*13ff0*/  SEL R81, R9, R8, P0 ;  /* 0x0000000809517207 */ /* 0x000fe40000000000 */
[----:B------:R-:W-:-:S02]  /*14000*/  SEL R70, R8, R9, P0 ;  /* 0x0000000908467207 */ /* 0x000fc40000000000 */
[----:B------:R-:W-:Y:S02]  /*14010*/  F2FP.BF16.F32.PACK_AB R28, R93, R28 ;  /* 0x0000001c5d1c723e */ /* 0x000fe400000010ff */
[----:B------:R-:W-:Y:S02]  /*14020*/  IADD3 R9, P6, R22, 0x8060, RZ ;  /* 0x0000806016097810 */ /* 0x000fe40007fde0ff */
[----:B------:R-:W-:Y:S02]  /*14030*/  F2FP.BF16.F32.PACK_AB R130, R130, R133 ;  /* 0x000000858282723e */ /* 0x000fe400000010ff */
[----:B------:R-:W-:Y:S02]  /*14040*/  F2FP.BF16.F32.PACK_AB R131, R128, R131 ;  /* 0x000000838083723e */ /* 0x000fe400000010ff */
[----:B------:R-:W-:Y:S02]  /*14050*/  F2FP.BF16.F32.PACK_AB R126, R126, R129 ;  /* 0x000000817e7e723e */ /* 0x000fe400000010ff */
[----:B------:R-:W-:-:S02]  /*14060*/  F2FP.BF16.F32.PACK_AB R127, R124, R127 ;  /* 0x0000007f7c7f723e */ /* 0x000fc400000010ff */
[----:B------:R-:W-:Y:S02]  /*14070*/  F2FP.BF16.F32.PACK_AB R44, R61, R44 ;  /* 0x0000002c3d2c723e */ /* 0x000fe400000010ff */
[----:B------:R-:W-:Y:S02]  /*14080*/  SEL R61, R29, R28, P0 ;  /* 0x0000001c1d3d7207 */ /* 0x000fe40000000000 */
[----:B------:R-:W-:Y:S02]  /*14090*/  SEL R50, R28, R29, P0 ;  /* 0x0000001d1c327207 */ /* 0x000fe40000000000 */
[----:B------:R-:W-:Y:S02]  /*140a0*/  LOP3.LUT R8, R9, 0x380, RZ, 0xc0, !PT ;  /* 0x0000038009087812 */ /* 0x000fe400078ec0ff */
[----:B------:R-:W-:Y:S02]  /*140b0*/  IADD3 R29, P3, R22, 0x40, RZ ;  /* 0x00000040161d7810 */ /* 0x000fe40007f7e0ff */
[----:B------:R-:W-:-:S02]  /*140c0*/  F2FP.BF16.F32.PACK_AB R52, R52, R121 ;  /* 0x000000793434723e */ /* 0x000fc400000010ff */
[----:B------:R-:W-:Y:S02]  /*140d0*/  F2FP.BF16.F32.PACK_AB R53, R53, R48 ;  /* 0x000000303535723e */ /* 0x000fe400000010ff */
[----:B------:R-:W-:Y:S02]  /*140e0*/  SEL R49, R130, R131, P0 ;  /* 0x0000008382317207 */ /* 0x000fe40000000000 */
[----:B------:R-:W-:Y:S02]  /*140f0*/  SEL R130, R131, R130, P0 ;  /* 0x0000008283827207 */ /* 0x000fe40000000000 */
[----:B------:R-:W-:Y:S02]  /*14100*/  SEL R51, R126, R127, P0 ;  /* 0x0000007f7e337207 */ /* 0x000fe40000000000 */
[----:B------:R-:W-:Y:S02]  /*14110*/  F2FP.BF16.F32.PACK_AB R122, R122, R125 ;  /* 0x0000007d7a7a723e */ /* 0x000fe400000010ff */
[----:B------:R-:W-:-:S02]  /*14120*/  F2FP.BF16.F32.PACK_AB R123, R120, R123 ;  /* 0x0000007b787b723e */ /* 0x000fc400000010ff */
[----:B------:R-:W-:Y:S02]  /*14130*/  SEL R126, R127, R126, P0 ;  /* 0x0000007e7f7e7207 */ /* 0x000fe40000000000 */
[----:B------:R-:W-:Y:S02]  /*14140*/  SHF.R.U64 R8, R8, 0x3, RZ ;  /* 0x0000000308087819 */ /* 0x000fe400000012ff */
[----:B------:R-:W-:Y:S02]  /*14150*/  LOP3.LUT R28, R29, 0x380, RZ, 0xc0, !PT ;  /* 0x000003801d1c7812 */ /* 0x000fe400078ec0ff */
[----:B------:R-:W-:Y:S02]  /*14160*/  F2FP.BF16.F32.PACK_AB R41, R68, R41 ;  /* 0x000000294429723e */ /* 0x000fe400000010ff */
[----:B------:R-:W-:Y:S02]  /*14170*/  SEL R59, R52, R53, P0 ;  /* 0x00000035343b7207 */ /* 0x000fe40000000000 */
[----:B------:R-:W-:-:S02]  /*14180*/  SEL R52, R53, R52, P0 ;  /* 0x0000003435347207 */ /* 0x000fc40000000000 */
[----:B------:R-:W-:Y:S02]  /*14190*/  SEL R55, R122, R123, P0 ;  /* 0x0000007b7a377207 */ /* 0x000fe40000000000 */
[----:B------:R-:W-:Y:S02]  /*141a0*/  SEL R53, R45, R44, P0 ;  /* 0x0000002c2d357207 */ /* 0x000fe40000000000 */
[----:B------:R-:W-:Y:S01]  /*141b0*/  LOP3.LUT R8, R8, R9, RZ, 0x3c, !PT ;  /* 0x0000000908087212 */ /* 0x000fe200078e3cff */
[----:B------:R-:W-:Y:S01]  /*141c0*/  IMAD.X R9, RZ, RZ, R23, P6 ;  /* 0x000000ffff097224 */ /* 0x000fe200030e0617 */
[----:B------:R-:W-:Y:S02]  /*141d0*/  SEL R122, R123, R122, P0 ;  /* 0x0000007a7b7a7207 */ /* 0x000fe40000000000 */
[----:B------:R-:W-:Y:S02]  /*141e0*/  SEL R44, R44, R45, P0 ;  /* 0x0000002d2c2c7207 */ /* 0x000fe40000000000 */
[----:B------:R-:W-:-:S02]  /*141f0*/  SHF.R.U64 R28, R28, 0x3, RZ ;  /* 0x000000031c1c7819 */ /* 0x000fc400000012ff */
[----:B------:R-:W-:Y:S02]  /*14200*/  F2FP.BF16.F32.PACK_AB R33, R84, R33 ;  /* 0x000000215421723e */ /* 0x000fe400000010ff */
[----:B------:R-:W-:Y:S02]  /*14210*/  F2FP.BF16.F32.PACK_AB R32, R85, R32 ;  /* 0x000000205520723e */ /* 0x000fe400000010ff */
        /* <DEDUP_REMOVED lines=10> */
[----:B------:R-:W-:-:S02]  /*142c0*/  SEL R68, R12, R13, P0 ;  /* 0x0000000d0c447207 */ /* 0x000fc40000000000 */
[----:B------:R-:W-:Y:S02]  /*142d0*/  MOV R74, R10 ;  /* 0x0000000a004a7202 */ /* 0x000fe40000000f00 */
[----:B------:R-:W-:Y:S02]  /*142e0*/  MOV R20, R8 ;  /* 0x0000000800147202 */ /* 0x000fe40000000f00 */
[----:B------:R-:W-:Y:S02]  /*142f0*/  SEL R48, R32, R33, P0 ;  /* 0x0000002120307207 */ /* 0x000fe40000000000 */
[C---:B------:R-:W-:Y:S02]  /*14300*/  IADD3 R13, P3, R22.reuse, 0x8000, RZ ;  /* 0x00008000160d7810 */ /* 0x040fe40007f7e0ff */
[----:B------:R-:W-:Y:S02]  /*14310*/  LOP3.LUT R33, R22, 0x380, RZ, 0xc0, !PT ;  /* 0x0000038016217812 */ /* 0x000fe400078ec0ff */
[----:B------:R-:W-:-:S02]  /*14320*/  LOP3.LUT R12, R13, 0x380, RZ, 0xc0, !PT ;  /* 0x000003800d0c7812 */ /* 0x000fc400078ec0ff */
[----:B------:R-:W-:Y:S02]  /*14330*/  MOV R80, R18 ;  /* 0x0000001200507202 */ /* 0x000fe40000000f00 */
[----:B------:R-:W-:Y:S01]  /*14340*/  SHF.R.U64 R12, R12, 0x3, RZ ;  /* 0x000000030c0c7819 */ /* 0x000fe200000012ff */
[----:B--2---:R-:W-:Y:S01]  /*14350*/  SHFL.IDX PT, R69, R69, R0, 0x1c1f ;  /* 0x001c1f0045457589 */ /* 0x004fe200000e0000 */
[----:B------:R-:W-:Y:S02]  /*14360*/  LOP3.LUT R3, R0, 0x2, RZ, 0x3c, !PT ;  /* 0x0000000200037812 */ /* 0x000fe400078e3cff */
[----:B------:R-:W-:Y:S01]  /*14370*/  SHF.R.U64 R33, R33, 0x3, RZ ;  /* 0x0000000321217819 */ /* 0x000fe200000012ff */
[----:B------:R-:W-:Y:S01]  /*14380*/  SHFL.IDX PT, R49, R49, R0, 0x1c1f ;  /* 0x001c1f0031317589 */ /* 0x000fe200000e0000 */
[----:B------:R-:W-:Y:S01]  /*14390*/  LOP3.LUT R12, R12, R13, RZ, 0x3c, !PT ;  /* 0x0000000d0c0c7212 */ /* 0x000fe200078e3cff */
[--C-:B------:R-:W-:Y:S01]  /*143a0*/  IMAD.X R13, RZ, RZ, R23.reuse, P3 ;  /* 0x000000ffff0d7224 */ /* 0x100fe200018e0617 */
[----:B------:R-:W-:Y:S01]  /*143b0*/  LOP3.LUT R32, R33, R22, RZ, 0x3c, !PT ;  /* 0x0000001621207212 */ /* 0x000fe200078e3cff */
[----:B------:R-:W1:Y:S01]  /*143c0*/  SHFL.IDX PT, R88, R88, R3, 0x1c1f ;  /* 0x001c1f0358587589 */ /* 0x000e6200000e0000 */
[----:B------:R-:W-:Y:S01]  /*143d0*/  IMAD.MOV.U32 R33, RZ, RZ, R23 ;  /* 0x000000ffff217224 */ /* 0x000fe200078e0017 */
[----:B------:R-:W-:-:S02]  /*143e0*/  MOV R78, R14 ;  /* 0x0000000e004e7202 */ /* 0x000fc40000000f00 */
[----:B------:R-:W2:Y:S01]  /*143f0*/  SHFL.IDX PT, R130, R130, R3, 0x1c1f ;  /* 0x001c1f0382827589 */ /* 0x000ea200000e0000 */
[----:B------:R-:W-:Y:S02]  /*14400*/  MOV R76, R12 ;  /* 0x0000000c004c7202 */ /* 0x000fe40000000f00 */
[----:B------:R-:W-:Y:S01]  /*14410*/  MOV R86, R32 ;  /* 0x0000002000567202 */ /* 0x000fe20000000f00 */
[----:B------:R-:W-:Y:S01]  /*14420*/  SHFL.IDX PT, R51, R51, R0, 0x1c1f ;  /* 0x001c1f0033337589 */ /* 0x000fe200000e0000 */
[----:B------:R-:W-:Y:S02]  /*14430*/  MOV R33, R30 ;  /* 0x0000001e00217202 */ /* 0x000fe40000000f00 */
[----:B------:R-:W-:Y:S01]  /*14440*/  MOV R84, R26 ;  /* 0x0000001a00547202 */ /* 0x000fe20000000f00 */
[----:B------:R-:W3:Y:S01]  /*14450*/  SHFL.IDX PT, R126, R126, R3, 0x1c1f ;  /* 0x001c1f037e7e7589 */ /* 0x000ee200000e0000 */
[----:B------:R-:W-:Y:S02]  /*14460*/  MOV R83, R24 ;  /* 0x0000001800537202 */ /* 0x000fe40000000f00 */
[----:B------:R-:W-:Y:S01]  /*14470*/  MOV R85, R28 ;  /* 0x0000001c00557202 */ /* 0x000fe20000000f00 */
[----:B------:R-:W-:Y:S01]  /*14480*/  SHFL.IDX PT, R71, R71, R0, 0x1c1f ;  /* 0x001c1f0047477589 */ /* 0x000fe200000e0000 */
[----:B------:R-:W-:-:S02]  /*14490*/  SHF.R.S32.HI R90, RZ, 0x5, R90 ;  /* 0x00000005ff5a7819 */ /* 0x000fc4000001145a */
[----:B------:R-:W-:Y:S01]  /*144a0*/  ISETP.GE.OR P1, PT, R87, UR5, P1 ;  /* 0x0000000557007c0c */ /* 0x000fe20008f26670 */
[----:B------:R-:W4:Y:S04]  /*144b0*/  SHFL.IDX PT, R72, R72, R3, 0x1c1f ;  /* 0x001c1f0348487589 */ /* 0x000f2800000e0000 */
[----:B------:R-:W-:Y:S01]  /*144c0*/  SHFL.IDX PT, R55, R55, R0, 0x1c1f ;  /* 0x001c1f0037377589 */ /* 0x000fe200000e0000 */
[----:B-1----:R-:W-:Y:S02]  /*144d0*/  SEL R9, R69, R88, P0 ;  /* 0x0000005845097207 */ /* 0x002fe40000000000 */
[----:B------:R-:W-:Y:S01]  /*144e0*/  SEL R11, R88, R69, P0 ;  /* 0x00000045580b7207 */ /* 0x000fe20000000000 */
[----:B------:R-:W-:Y:S01]  /*144f0*/  SHFL.IDX PT, R73, R73, R0, 0x1c1f ;  /* 0x001c1f0049497589 */ /* 0x000fe200000e0000 */
[----:B------:R-:W1:Y:S01]  /*14500*/  LDC.64 R88, c[0x0][0xb78] ;  /* 0x0002de00ff587b82 */ /* 0x000e620000000a00 */
[----:B--2---:R-:W-:-:S02]  /*14510*/  SEL R8, R49, R130, P0 ;  /* 0x0000008231087207 */ /* 0x004fc40000000000 */
[----:B------:R-:W2:Y:S01]  /*14520*/  SHFL.IDX PT, R122, R122, R3, 0x1c1f ;  /* 0x001c1f037a7a7589 */ /* 0x000ea200000e0000 */
[----:B------:R-:W-:-:S04]  /*14530*/  SEL R10, R130, R49, P0 ;  /* 0x00000031820a7207 */ /* 0x000fc80000000000 */
[----:B------:R-:W-:Y:S01]  /*14540*/  BAR.SYNC.DEFER_BLOCKING 0x1, 0x100 ;  /* 0x0044000000007b1d */ /* 0x000fe20000010000 */
[----:B---3--:R-:W-:Y:S02]  /*14550*/  SEL R12, R51, R126, P0 ;  /* 0x0000007e330c7207 */ /* 0x008fe40000000000 */
[----:B------:R-:W-:-:S03]  /*14560*/  SEL R14, R126, R51, P0 ;  /* 0x000000337e0e7207 */ /* 0x000fc60000000000 */
[----:B------:R-:W3:Y:S01]  /*14570*/  SHFL.IDX PT, R56, R56, R3, 0x1c1f ;  /* 0x001c1f0338387589 */ /* 0x000ee200000e0000 */
[----:B----4-:R-:W-:Y:S02]  /*14580*/  SEL R13, R71, R72, P0 ;  /* 0x00000048470d7207 */ /* 0x010fe40000000000 */
[----:B------:R-:W-:Y:S01]  /*14590*/  SEL R15, R72, R71, P0 ;  /* 0x00000047480f7207 */ /* 0x000fe20000000000 */
[----:B------:R-:W-:Y:S04]  /*145a0*/  SHFL.IDX PT, R59, R59, R0, 0x1c1f ;  /* 0x001c1f003b3b7589 */ /* 0x000fe800000e0000 */
[----:B------:R-:W-:Y:S01]  /*145b0*/  SHFL.IDX PT, R57, R57, R0, 0x1c1f ;  /* 0x001c1f0039397589 */ /* 0x000fe200000e0000 */
[----:B-1----:R-:W-:-:S03]  /*145c0*/  IMAD.WIDE.U32 R6, R88, UR44, R6 ;  /* 0x0000002c58067c25 */ /* 0x002fc6000f8e0006 */
[----:B------:R-:W1:Y:S01]  /*145d0*/  SHFL.IDX PT, R52, R52, R3, 0x1c1f ;  /* 0x001c1f0334347589 */ /* 0x000e6200000e0000 */
[----:B--2---:R-:W-:Y:S02]  /*145e0*/  SEL R24, R55, R122, P0 ;  /* 0x0000007a37187207 */ /* 0x004fe40000000000 */
[----:B------:R-:W-:Y:S01]  /*145f0*/  SEL R26, R122, R55, P0 ;  /* 0x000000377a1a7207 */ /* 0x000fe20000000000 */
[----:B------:R-:W2:Y:S04]  /*14600*/  SHFL.IDX PT, R46, R46, R3, 0x1c1f ;  /* 0x001c1f032e2e7589 */ /* 0x000ea800000e0000 */
[----:B------:R-:W-:Y:S04]  /*14610*/  SHFL.IDX PT, R53, R53, R0, 0x1c1f ;  /* 0x001c1f0035357589 */ /* 0x000fe800000e0000 */
[----:B------:R-:W-:Y:S01]  /*14620*/  SHFL.IDX PT, R47, R47, R0, 0x1c1f ;  /* 0x001c1f002f2f7589 */ /* 0x000fe200000e0000 */
[----:B---3--:R-:W-:-:S02]  /*14630*/  SEL R25, R73, R56, P0 ;  /* 0x0000003849197207 */ /* 0x008fc40000000000 */
[----:B------:R-:W-:Y:S01]  /*14640*/  SEL R27, R56, R73, P0 ;  /* 0x00000049381b7207 */ /* 0x000fe20000000000 */
[----:B------:R-:W-:Y:S04]  /*14650*/  SHFL.IDX PT, R43, R43, R0, 0x1c1f ;  /* 0x001c1f002b2b7589 */ /* 0x000fe800000e0000 */
[----:B------:R-:W3:Y:S04]  /*14660*/  SHFL.IDX PT, R44, R44, R3, 0x1c1f ;  /* 0x001c1f032c2c7589 */ /* 0x000ee800000e0000 */
[----:B------:R-:W4:Y:S01]  /*14670*/  SHFL.IDX PT, R42, R42, R3, 0x1c1f ;  /* 0x001c1f032a2a7589 */ /* 0x000f2200000e0000 */
[----:B-1----:R-:W-:-:S02]  /*14680*/  SEL R28, R59, R52, P0 ;  /* 0x000000343b1c7207 */ /* 0x002fc40000000000 */
[----:B------:R-:W-:Y:S01]  /*14690*/  SEL R30, R52, R59, P0 ;  /* 0x0000003b341e7207 */ /* 0x000fe20000000000 */
[----:B------:R-:W-:Y:S01]  /*146a0*/  SHFL.IDX PT, R38, R38, R3, 0x1c1f ;  /* 0x001c1f0326267589 */ /* 0x000fe200000e0000 */
[----:B--2---:R-:W-:Y:S02]  /*146b0*/  SEL R29, R57, R46, P0 ;  /* 0x0000002e391d7207 */ /* 0x004fe40000000000 */
[----:B------:R-:W-:Y:S01]  /*146c0*/  SEL R31, R46, R57, P0 ;  /* 0x000000392e1f7207 */ /* 0x000fe20000000000 */
[----:B------:R-:W-:Y:S04]  /*146d0*/  SHFL.IDX PT, R45, R45, R0, 0x1c1f ;  /* 0x001c1f002d2d7589 */ /* 0x000fe800000e0000 */
[----:B------:R-:W-:Y:S04]  /*146e0*/  SHFL.IDX PT, R41, R41, R0, 0x1c1f ;  /* 0x001c1f0029297589 */ /* 0x000fe800000e0000 */
[----:B------:R-:W-:Y:S04]  /*146f0*/  SHFL.IDX PT, R37, R37, R0, 0x1c1f ;  /* 0x001c1f0025257589 */ /* 0x000fe800000e0000 */
[----:B------:R-:W-:Y:S01]  /*14700*/  SHFL.IDX PT, R61, R61, R0, 0x1c1f ;  /* 0x001c1f003d3d7589 */ /* 0x000fe200000e0000 */
[----:B---3--:R-:W-:-:S03]  /*14710*/  SEL R32, R53, R44, P0 ;  /* 0x0000002c35207207 */ /* 0x008fc60000000000 */
[----:B------:R-:W-:Y:S04]  /*14720*/  SHFL.IDX PT, R63, R63, R0, 0x1c1f ;  /* 0x001c1f003f3f7589 */ /* 0x000fe800000e0000 */
[----:B------:R-:W-:Y:S04]  /*14730*/  SHFL.IDX PT, R65, R65, R0, 0x1c1f ;  /* 0x001c1f0041417589 */ /* 0x000fe800000e0000 */
[----:B------:R-:W-:Y:S04]  /*14740*/  SHFL.IDX PT, R67, R67, R0, 0x1c1f ;  /* 0x001c1f0043437589 */ /* 0x000fe800000e0000 */
[----:B------:R-:W-:Y:S04]  /*14750*/  SHFL.IDX PT, R39, R39, R0, 0x1c1f ;  /* 0x001c1f0027277589 */ /* 0x000fe800000e0000 */
[----:B------:R4:W-:Y:S04]  /*14760*/  SHFL.IDX PT, R18, R35, R0, 0x1c1f ;  /* 0x001c1f0023127589 */ /* 0x0009e800000e0000 */
[----:B------:R-:W-:Y:S04]  /*14770*/  SHFL.IDX PT, R75, R75, R0, 0x1c1f ;  /* 0x001c1f004b4b7589 */ /* 0x000fe800000e0000 */
[----:B------:R-:W-:Y:S01]  /*14780*/  SHFL.IDX PT, R77, R77, R0, 0x1c1f ;  /* 0x001c1f004d4d7589 */ /* 0x000fe200000e0000 */
[----:B----4-:R-:W-:-:S03]  /*14790*/  SEL R35, R42, R47, P0 ;  /* 0x0000002f2a237207 */ /* 0x010fc60000000000 */
        /* <DEDUP_REMOVED lines=9> */
[----:B------:R-:W1:Y:S04]  /*14830*/  SHFL.IDX PT, R54, R54, R3, 0x1c1f ;  /* 0x001c1f0336367589 */ /* 0x000e6800000e0000 */
[----:B------:R-:W2:Y:S04]  /*14840*/  SHFL.IDX PT, R64, R64, R3, 0x1c1f ;  /* 0x001c1f0340407589 */ /* 0x000ea800000e0000 */
[----:B------:R-:W3:Y:S04]  /*14850*/  SHFL.IDX PT, R58, R58, R3, 0x1c1f ;  /* 0x001c1f033a3a7589 */ /* 0x000ee800000e0000 */
[----:B------:R-:W4:Y:S04]  /*14860*/  SHFL.IDX PT, R66, R66, R3, 0x1c1f ;  /* 0x001c1f0342427589 */ /* 0x000f2800000e0000 */
[----:B------:R-:W5:Y:S04]  /*14870*/  SHFL.IDX PT, R68, R68, R3, 0x1c1f ;  /* 0x001c1f0344447589 */ /* 0x000f6800000e0000 */
[----:B------:R-:W-:Y:S04]  /*14880*/  SHFL.IDX PT, R60, R60, R3, 0x1c1f ;  /* 0x001c1f033c3c7589 */ /* 0x000fe800000e0000 */
[----:B------:R-:W5:Y:S01]  /*14890*/  SHFL.IDX PT, R70, R70, R3, 0x1c1f ;  /* 0x001c1f0346467589 */ /* 0x000f6200000e0000 */
[----:B-1----:R-:W-:-:S02]  /*148a0*/  SEL R52, R63, R54, P0 ;  /* 0x000000363f347207 */ /* 0x002fc40000000000 */
[----:B------:R-:W-:Y:S01]  /*148b0*/  SEL R54, R54, R63, P0 ;  /* 0x0000003f36367207 */ /* 0x000fe20000000000 */
[----:B------:R1:W-:Y:S01]  /*148c0*/  STSM.16.M88.4 [R86], R8 ;  /* 0x0000000856007844 */ /* 0x0003e20000000200 */
[----:B--2---:R-:W-:Y:S02]  /*148d0*/  SEL R49, R75, R64, P0 ;  /* 0x000000404b317207 */ /* 0x004fe40000000000 */
[----:B------:R-:W-:Y:S01]  /*148e0*/  SEL R51, R64, R75, P0 ;  /* 0x0000004b40337207 */ /* 0x000fe20000000000 */
[----:B------:R2:W-:Y:S01]  /*148f0*/  STSM.16.M88.4 [R33], R12 ;  /* 0x0000000c21007844 */ /* 0x0005e20000000200 */
[----:B---3--:R-:W-:Y:S02]  /*14900*/  SEL R56, R65, R58, P0 ;  /* 0x0000003a41387207 */ /* 0x008fe40000000000 */
[----:B------:R-:W-:Y:S01]  /*14910*/  SEL R58, R58, R65, P0 ;  /* 0x000000413a3a7207 */ /* 0x000fe20000000000 */
[----:B------:R3:W-:Y:S01]  /*14920*/  STSM.16.M88.4 [R85], R24 ;  /* 0x0000001855007844 */ /* 0x0007e20000000200 */
[----:B----4-:R-:W-:-:S02]  /*14930*/  SEL R53, R77, R66, P0 ;  /* 0x000000424d357207 */ /* 0x010fc40000000000 */
[----:B------:R-:W-:Y:S01]  /*14940*/  SEL R55, R66, R77, P0 ;  /* 0x0000004d42377207 */ /* 0x000fe20000000000 */
[----:B------:R-:W-:Y:S01]  /*14950*/  STSM.16.M88.4 [R84], R28 ;  /* 0x0000001c54007844 */ /* 0x000fe20000000200 */
[----:B-----5:R-:W-:Y:S02]  /*14960*/  SEL R57, R79, R68, P0 ;  /* 0x000000444f397207 */ /* 0x020fe40000000000 */
[----:B------:R-:W-:Y:S02]  /*14970*/  SEL R59, R68, R79, P0 ;  /* 0x0000004f443b7207 */ /* 0x000fe40000000000 */
[----:B-1----:R-:W-:Y:S02]  /*14980*/  SEL R9, R43, R38, P0 ;  /* 0x000000262b097207 */ /* 0x002fe40000000000 */
[----:B------:R-:W-:Y:S01]  /*14990*/  SEL R11, R38, R43, P0 ;  /* 0x0000002b260b7207 */ /* 0x000fe20000000000 */
[----:B--2---:R-:W-:Y:S01]  /*149a0*/  IMAD R12, R88, UR6, RZ ;  /* 0x00000006580c7c24 */ /* 0x004fe2000f8e02ff */
[----:B------:R-:W-:Y:S01]  /*149b0*/  SEL R33, R47, R42, P0 ;  /* 0x0000002a2f217207 */ /* 0x000fe20000000000 */
[----:B------:R-:W-:Y:S01]  /*149c0*/  ULDC.64 UR6, c[0x0][0xb40] ;  /* 0x0002d00000067ab9 */ /* 0x000fe20000000a00 */
[----:B------:R-:W-:Y:S01]  /*149d0*/  SEL R8, R45, R40, P0 ;  /* 0x000000282d087207 */ /* 0x000fe20000000000 */
[----:B------:R-:W-:Y:S01]  /*149e0*/  IMAD R38, R89, UR44, R12 ;  /* 0x0000002c59267c24 */ /* 0x000fe2000f8e020c */
[----:B------:R-:W-:Y:S01]  /*149f0*/  SEL R10, R40, R45, P0 ;  /* 0x0000002d280a7207 */ /* 0x000fe20000000000 */
[----:B------:R-:W-:Y:S01]  /*14a00*/  STSM.16.M88.4 [R83], R32 ;  /* 0x0000002053007844 */ /* 0x000fe20000000200 */
[----:B------:R-:W-:-:S02]  /*14a10*/  SEL R12, R41, R36, P0 ;  /* 0x00000024290c7207 */ /* 0x000fc40000000000 */
[----:B------:R-:W-:Y:S01]  /*14a20*/  SEL R14, R36, R41, P0 ;  /* 0x00000029240e7207 */ /* 0x000fe20000000000 */
[----:B------:R1:W-:Y:S01]  /*14a30*/  STSM.16.M88.4 [R82], R8 ;  /* 0x0000000852007844 */ /* 0x0003e20000000200 */
[----:B------:R-:W-:Y:S02]  /*14a40*/  SEL R13, R39, R0, P0 ;  /* 0x00000000270d7207 */ /* 0x000fe40000000000 */
[----:B------:R-:W-:Y:S02]  /*14a50*/  SEL R15, R0, R39, P0 ;  /* 0x00000027000f7207 */ /* 0x000fe40000000000 */
        /* <DEDUP_REMOVED lines=8> */
[----:B-1----:R-:W-:Y:S02]  /*14ae0*/  SEL R9, R81, R70, P0 ;  /* 0x0000004651097207 */ /* 0x002fe40000000000 */
[----:B------:R-:W-:Y:S01]  /*14af0*/  SEL R11, R70, R81, P0 ;  /* 0x00000051460b7207 */ /* 0x000fe20000000000 */
[----:B------:R-:W-:Y:S01]  /*14b00*/  STSM.16.M88.4 [R76], R48 ;  /* 0x000000304c007844 */ /* 0x000fe20000000200 */
[----:B------:R-:W-:-:S02]  /*14b10*/  SEL R8, R67, R60, P0 ;  /* 0x0000003c43087207 */ /* 0x000fc40000000000 */
[----:B------:R-:W-:Y:S01]  /*14b20*/  SEL R10, R60, R67, P0 ;  /* 0x000000433c0a7207 */ /* 0x000fe20000000000 */
[----:B------:R-:W-:Y:S01]  /*14b30*/  STSM.16.M88.4 [R74], R52 ;  /* 0x000000344a007844 */ /* 0x000fe20000000200 */
[----:B------:R-:W-:Y:S02]  /*14b40*/  SHF.R.S32.HI R3, RZ, 0x1f, R87 ;  /* 0x0000001fff037819 */ /* 0x000fe40000011457 */
[----:B------:R-:W-:Y:S01]  /*14b50*/  IADD3 R0, P3, R87, R6, RZ ;  /* 0x0000000657007210 */ /* 0x000fe20007f7e0ff */
[----:B------:R-:W-:Y:S03]  /*14b60*/  STSM.16.M88.4 [R21], R56 ;  /* 0x0000003815007844 */ /* 0x000fe60000000200 */
[----:B------:R-:W-:Y:S01]  /*14b70*/  IADD3.X R3, R3, R7, R38, P3, !PT ;  /* 0x0000000703037210 */ /* 0x000fe20001ffe426 */
[----:B------:R-:W-:Y:S01]  /*14b80*/  STSM.16.M88.4 [R20], R8 ;  /* 0x0000000814007844 */ /* 0x000fe20000000200 */
[C---:B------:R-:W-:Y:S01]  /*14b90*/  LEA R6, P3, R0.reuse, UR6, 0x2 ;  /* 0x0000000600067c11 */ /* 0x040fe2000f8610ff */
[----:B------:R1:W-:Y:S06]  /*14ba0*/  MEMBAR.ALL.CTA ;  /* 0x0000000000007992 */ /* 0x0003ec0000008000 */
[----:B-1----:R-:W1:Y:S01]  /*14bb0*/  FENCE.VIEW.ASYNC.S ;  /* 0x00000000000073c6 */ /* 0x002e620000000000 */
[----:B------:R-:W-:-:S03]  /*14bc0*/  LEA.HI.X R7, R0, UR7, R3, 0x2, P3 ;  /* 0x0000000700077c11 */ /* 0x000fc600098f1403 */
        /* <DEDUP_REMOVED lines=18> */
[----:B------:R-:W-:-:S05]  /*14cf0*/  UMOV UR8, 0x40 ;  /* 0x0000004000087882 */ /* 0x000fca0000000000 */
        /* <DEDUP_REMOVED lines=13> */
.L_x_3749:
[----:B------:R-:W-:Y:S05]  /*14dd0*/  BSYNC B0 ;  /* 0x0000000000007941 */ /* 0x000fea0003800000 */
.L_x_3748:
[----:B------:R-:W-:Y:S05]  /*14de0*/  BRA `(.L_x_3747) ;  /* 0x0000000800607947 */ /* 0x000fea0003800000 */
.L_x_3746:
[----:B------:R-:W1:Y:S01]  /*14df0*/  LDC.64 R14, c[0x0][0xae0] ;  /* 0x0002b800ff0e7b82 */ /* 0x000e620000000a00 */
[----:B------:R-:W-:Y:S01]  /*14e00*/  SHF.R.S32.HI R0, RZ, 0x1f, R3 ;  /* 0x0000001fff007819 */ /* 0x000fe20000011403 */
[----:B------:R-:W-:Y:S01]  /*14e10*/  USHF.R.S32.HI UR5, URZ, 0x1f, UR43 ;  /* 0x0000001f3f057899 */ /* 0x000fe2000801142b */
[----:B------:R-:W-:Y:S01]  /*14e20*/  ISETP.GT.AND P0, PT, R3, 0x7f, PT ;  /* 0x0000007f0300780c */ /* 0x000fe20003f04270 */
[----:B------:R-:W-:Y:S01]  /*14e30*/  USHF.R.S32.HI UR6, URZ, 0x1f, UR44 ;  /* 0x0000001f3f067899 */ /* 0x000fe2000801142c */
[----:B------:R-:W-:Y:S01]  /*14e40*/  LEA.HI R0, R0, R3, RZ, 0x3 ;  /* 0x0000000300007211 */ /* 0x000fe200078f18ff */
[----:B------:R-:W-:Y:S02]  /*14e50*/  BSSY B0, `(.L_x_3750) ;  /* 0x000001e000007945 */ /* 0x000fe40003800000 */
[----:B------:R-:W2:Y:S01]  /*14e60*/  LDC R13, c[0x0][0xdac] ;  /* 0x00036b00ff0d7b82 */ /* 0x000ea20000000800 */
[----:B------:R-:W-:-:S05]  /*14e70*/  LOP3.LUT R4, R0, 0x1ffffff8, RZ, 0xc0, !PT ;  /* 0x1ffffff800047812 */ /* 0x000fca00078ec0ff */
[----:B------:R-:W-:Y:S01]  /*14e80*/  IMAD.IADD R3, R3, 0x1, -R4 ;  /* 0x0000000103037824 */ /* 0x000fe200078e0a04 */
[----:B------:R-:W-:Y:S01]  /*14e90*/  SHF.R.S32.HI R4, RZ, 0x3, R0 ;  /* 0x00000003ff047819 */ /* 0x000fe20000011400 */
[----:B------:R-:W3:Y:S02]  /*14ea0*/  LDC.64 R18, c[0x0][0xae8] ;  /* 0x0002ba00ff127b82 */ /* 0x000ee40000000a00 */
[----:B------:R-:W-:Y:S02]  /*14eb0*/  IMAD.SHL.U32 R10, R3, 0x8, RZ ;  /* 0x00000008030a7824 */ /* 0x000fe400078e00ff */
[----:B-1----:R-:W-:Y:S01]  /*14ec0*/  IMAD R12, R14, UR5, RZ ;  /* 0x000000050e0c7c24 */ /* 0x002fe2000f8e02ff */
[----:B------:R-:W-:Y:S06]  /*14ed0*/  @P0 BRA `(.L_x_3751) ;  /* 0x0000000000540947 */ /* 0x000fec0003800000 */
[----:B------:R-:W-:Y:S01]  /*14ee0*/  IMAD.U32 R6, RZ, RZ, UR42 ;  /* 0x0000002aff067e24 */ /* 0x000fe2000f8e00ff */
[----:B------:R-:W-:-:S04]  /*14ef0*/  ULDC UR7, c[0x0][0xa88] ;  /* 0x0002a20000077ab9 */ /* 0x000fc80000000800 */
[----:B------:R-:W-:-:S04]  /*14f00*/  IADD3 R6, R6, -0x80, R91 ;  /* 0xffffff8006067810 */ /* 0x000fc80007ffe05b */
        /* <DEDUP_REMOVED lines=18> */
.L_x_3751:
[----:B------:R-:W-:Y:S05]  /*15030*/  BSYNC B0 ;  /* 0x0000000000007941 */ /* 0x000fea0003800000 */
.L_x_3750:
[----:B------:R-:W-:Y:S01]  /*15040*/  ULDC UR5, c[0x0][0xa88] ;  /* 0x0002a20000057ab9 */ /* 0x000fe20000000800 */
[----:B------:R-:W-:Y:S01]  /*15050*/  SHF.R.S32.HI R11, RZ, 0x1f, R10 ;  /* 0x0000001fff0b7819 */ /* 0x000fe2000001140a */
[----:B------:R-:W-:Y:S01]  /*15060*/  UIADD3 UR42, -UR42, UR5, URZ ;  /* 0x000000052a2a7290 */ /* 0x000fe2000fffe13f */
[----:B------:R-:W-:Y:S01]  /*15070*/  VIADD R0, R4, 0x20 ;  /* 0x0000002004007836 */ /* 0x000fe20000000000 */
[----:B------:R-:W-:Y:S01]  /*15080*/  ULOP3.LUT UR49, URZ, UR49, URZ, 0x33, !UPT ;  /* 0x000000313f317292 */ /* 0x000fe2000f8e333f */
[----:B-1----:R-:W-:Y:S01]  /*15090*/  IMAD R3, R15, UR43, R12 ;  /* 0x0000002b0f037c24 */ /* 0x002fe2000f8e020c */
[----:B------:R-:W-:Y:S01]  /*150a0*/  BSSY B0, `(.L_x_3752) ;  /* 0x0000024000007945 */ /* 0x000fe20003800000 */
[----:B------:R-:W-:Y:S01]  /*150b0*/  IMAD.WIDE.U32 R6, R14, UR43, R10 ;  /* 0x0000002b0e067c25 */ /* 0x000fe2000f8e000a */
[----:B------:R-:W-:Y:S02]  /*150c0*/  ISETP.GE.AND P3, PT, R4, UR42, PT ;  /* 0x0000002a04007c0c */ /* 0x000fe4000bf66270 */
[----:B------:R-:W-:Y:S01]  /*150d0*/  ISETP.GE.AND P0, PT, R0, UR42, PT ;  /* 0x0000002a00007c0c */ /* 0x000fe2000bf06270 */
[----:B------:R-:W-:-:S02]  /*150e0*/  VIADD R5, R4, 0x40 ;  /* 0x0000004004057836 */ /* 0x000fc40000000000 */
[----:B------:R-:W-:Y:S02]  /*150f0*/  VIADD R8, R4, 0x60 ;  /* 0x0000006004087836 */ /* 0x000fe40000000000 */
[----:B------:R-:W-:Y:S01]  /*15100*/  IMAD.IADD R7, R7, 0x1, R3 ;  /* 0x0000000107077824 */ /* 0x000fe200078e0203 */
[----:B------:R-:W-:Y:S01]  /*15110*/  ISETP.GE.AND P1, PT, R5, UR42, PT ;  /* 0x0000002a05007c0c */ /* 0x000fe2000bf26270 */
[----:B---3--:R-:W-:Y:S01]  /*15120*/  IMAD R0, R18, UR6, RZ ;  /* 0x0000000612007c24 */ /* 0x008fe2000f8e02ff */
[----:B------:R-:W-:Y:S01]  /*15130*/  SHF.R.S32.HI R5, RZ, 0x1f, R4 ;  /* 0x0000001fff057819 */ /* 0x000fe20000011404 */
[----:B--2---:R-:W-:Y:S01]  /*15140*/  VIADD R13, R13, UR49 ;  /* 0x000000310d0d7c36 */ /* 0x004fe20008000000 */
[----:B------:R-:W-:Y:S01]  /*15150*/  ISETP.GE.AND P2, PT, R8, UR42, PT ;  /* 0x0000002a08007c0c */ /* 0x000fe2000bf46270 */
[----:B------:R-:W-:Y:S02]  /*15160*/  IMAD R3, R19, UR44, R0 ;  /* 0x0000002c13037c24 */ /* 0x000fe4000f8e0200 */
[----:B------:R-:W-:-:S04]  /*15170*/  IMAD.WIDE.U32 R8, R18, UR44, R6 ;  /* 0x0000002c12087c25 */ /* 0x000fc8000f8e0006 */
[----:B------:R-:W-:-:S04]  /*15180*/  IMAD.WIDE R6, R13, 0x80, R4 ;  /* 0x000000800d067825 */ /* 0x000fc800078e0204 */
[----:B------:R-:W-:Y:S01]  /*15190*/  IMAD.IADD R13, R9, 0x1, R3 ;  /* 0x00000001090d7824 */ /* 0x000fe200078e0203 */
        /* <DEDUP_REMOVED lines=20> */
.L_x_3753:
[----:B------:R-:W-:Y:S05]  /*152e0*/  BSYNC B0 ;  /* 0x0000000000007941 */ /* 0x000fea0003800000 */
.L_x_3752:
        /* <DEDUP_REMOVED lines=17> */
[----:B-1----:R-:W-:Y:S01]  /*15400*/  LEA R14, P0, R4, UR6, 0x1 ;  /* 0x00000006040e7c11 */ /* 0x002fe2000f8008ff */
[----:B------:R-:W-:-:S05]  /*15410*/  IMAD.IADD R3, R5, 0x1, R3 ;  /* 0x0000000105037824 */ /* 0x000fca00078e0203 */
[----:B------:R-:W-:-:S05]  /*15420*/  LEA.HI.X R15, R4, UR7, R3, 0x1, P0 ;  /* 0x00000007040f7c11 */ /* 0x000fca00080f0c03 */
[----:B------:R2:W-:Y:S04]  /*15430*/  @!P3 STG.E.128 desc[UR52][R14.64], RZ ;  /* 0x000000ff0e00b986 */ /* 0x0005e8000c101d34 */
[----:B------:R2:W-:Y:S04]  /*15440*/  @!P4 STG.E.128 desc[UR52][R14.64+0x80], RZ ;  /* 0x000080ff0e00c986 */ /* 0x0005e8000c101d34 */
[----:B------:R2:W-:Y:S02]  /*15450*/  @!P5 STG.E.128 desc[UR52][R14.64+0x100], RZ ;  /* 0x000100ff0e00d986 */ /* 0x0005e4000c101d34 */
.L_x_3755:
[----:B------:R-:W-:Y:S05]  /*15460*/  BSYNC B0 ;  /* 0x0000000000007941 */ /* 0x000fea0003800000 */
.L_x_3754:
        /* <DEDUP_REMOVED lines=17> */
[----:B-12---:R-:W-:Y:S01]  /*15580*/  LEA R14, P0, R4, UR6, 0x1 ;  /* 0x00000006040e7c11 */ /* 0x006fe2000f8008ff */
[----:B------:R-:W-:-:S05]  /*15590*/  IMAD.IADD R3, R5, 0x1, R3 ;  /* 0x0000000105037824 */ /* 0x000fca00078e0203 */
[----:B------:R-:W-:-:S05]  /*155a0*/  LEA.HI.X R15, R4, UR7, R3, 0x1, P0 ;  /* 0x00000007040f7c11 */ /* 0x000fca00080f0c03 */
[----:B------:R3:W-:Y:S04]  /*155b0*/  @!P1 STG.E.128 desc[UR52][R14.64], RZ ;  /* 0x000000ff0e009986 */ /* 0x0007e8000c101d34 */
[----:B------:R3:W-:Y:S04]  /*155c0*/  @!P3 STG.E.128 desc[UR52][R14.64+0x80], RZ ;  /* 0x000080ff0e00b986 */ /* 0x0007e8000c101d34 */
[----:B------:R3:W-:Y:S02]  /*155d0*/  @!P4 STG.E.128 desc[UR52][R14.64+0x100], RZ ;  /* 0x000100ff0e00c986 */ /* 0x0007e4000c101d34 */
.L_x_3757:
[----:B------:R-:W-:Y:S05]  /*155e0*/  BSYNC B0 ;  /* 0x0000000000007941 */ /* 0x000fea0003800000 */
.L_x_3756:
[----:B------:R-:W-:Y:S04]  /*155f0*/  BSSY B0, `(.L_x_3747) ;  /* 0x0000017000007945 */ /* 0x000fe80003800000 */
[----:B------:R-:W-:Y:S05]  /*15600*/  @P2 BRA `(.L_x_3758) ;  /* 0x0000000000542947 */ /* 0x000fea0003800000 */
[----:B------:R-:W-:Y:S01]  /*15610*/  IADD3 R3, P0, R6, 0x60, RZ ;  /* 0x0000006006037810 */ /* 0x000fe20007f1e0ff */
[----:B------:R-:W-:Y:S01]  /*15620*/  ULDC UR5, c[0x0][0xa8c] ;  /* 0x0002a30000057ab9 */ /* 0x000fe20000000800 */
[----:B------:R-:W-:Y:S01]  /*15630*/  ULDC.64 UR6, c[0x0][0xad8] ;  /* 0x0002b60000067ab9 */ /* 0x000fe20000000a00 */
[----:B------:R-:W-:Y:S01]  /*15640*/  IMAD.MOV.U32 R4, RZ, RZ, R8 ;  /* 0x000000ffff047224 */ /* 0x000fe200078e0008 */
[C---:B------:R-:W-:Y:S01]  /*15650*/  ISETP.GE.AND P1, PT, R10.reuse, UR5, PT ;  /* 0x000000050a007c0c */ /* 0x040fe2000bf26270 */
[----:B------:R-:W-:Y:S02]  /*15660*/  IMAD.X R6, RZ, RZ, R7, P0 ;  /* 0x000000ffff067224 */ /* 0x000fe400000e0607 */
[----:B------:R-:W-:Y:S02]  /*15670*/  IMAD.MOV.U32 R5, RZ, RZ, R13 ;  /* 0x000000ffff057224 */ /* 0x000fe400078e000d */
[----:B------:R-:W-:Y:S02]  /*15680*/  VIADD R0, R10, 0x40 ;  /* 0x000000400a007836 */ /* 0x000fe40000000000 */
[----:B------:R-:W-:-:S02]  /*15690*/  IMAD R6, R6, UR6, RZ ;  /* 0x0000000606067c24 */ /* 0x000fc4000f8e02ff */
        /* <DEDUP_REMOVED lines=12> */
.L_x_3758:
[----:B------:R-:W-:Y:S05]  /*15760*/  BSYNC B0 ;  /* 0x0000000000007941 */ /* 0x000fea0003800000 */
.L_x_3747:
[----:B------:R-:W5:Y:S02]  /*15770*/  LDC R0, c[0x0][0xda8] ;  /* 0x00036a00ff007b82 */ /* 0x000f640000000800 */
[----:B-----5:R-:W-:-:S13]  /*15780*/  ISETP.LE.AND P0, PT, R0, UR4, PT ;  /* 0x0000000400007c0c */ /* 0x020fda000bf03270 */
[----:B------:R-:W-:Y:S05]  /*15790*/  @!P0 BRA `(.L_x_3759) ;  /* 0xfffffeb400748947 */ /* 0x000fea000383ffff */
[----:B------:R-:W-:Y:S05]  /*157a0*/  EXIT ;  /* 0x000000000000794d */ /* 0x000fea0003800000 */
.L_x_3661:
[----:B------:R-:W-:-:S08]  /*157b0*/  NOP ;  /* 0x0000000000007918 */ /* 0x000fd00000000000 */
[----:B------:R-:W1:-:S00]  /*157c0*/  USETMAXREG.DEALLOC.CTAPOOL 0x18 ;  /* 0x00000018000079c8 */ /* 0x000e4000080e0500 */
[----:B-1----:R-:W-:-:S06]  /*157d0*/  LOP3.LUT R0, R0, 0x3, RZ, 0xc0, !PT ;  /* 0x0000000300007812 */ /* 0x002fcc00078ec0ff */
[----:B------:R-:W1:Y:S01]  /*157e0*/  S2UR UR4, SR_CTAID.X ;  /* 0x00000000000479c3 */ /* 0x000e620000002500 */
[----:B------:R-:W-:Y:S01]  /*157f0*/  LOP3.LUT R16, R16, 0xfffffffd, RZ, 0xc0, !PT ;  /* 0xfffffffd10107812 */ /* 0x000fe200078ec0ff */
[----:B------:R-:W-:Y:S04]  /*15800*/  STL [R1], RZ ;  /* 0x000000ff01007387 */ /* 0x000fe80000100800 */
[----:B------:R-:W2:Y:S04]  /*15810*/  SHFL.IDX PT, R0, R0, RZ, 0x1f ;  /* 0x00001fff00007589 */ /* 0x000ea800000e0000 */
[----:B------:R3:W-:Y:S01]  /*15820*/  STL [R1+0x18], RZ ;  /* 0x000018ff01007387 */ /* 0x0007e20000100800 */
[----:B--2---:R-:W-:-:S02]  /*15830*/  ISETP.NE.AND P0, PT, R0, RZ, PT ;  /* 0x000000ff0000720c */ /* 0x004fc40003f05270 */
[----:B------:R-:W1:Y:S11]  /*15840*/  LDC R0, c[0x0][0xda8] ;  /* 0x00036a00ff007b82 */ /* 0x000e760000000800 */
[----:B------:R-:W-:Y:S01]  /*15850*/  @P0 LOP3.LUT R16, R16, 0x2, RZ, 0xfc, !PT ;  /* 0x0000000210100812 */ /* 0x000fe200078efcff */
[----:B------:R-:W-:Y:S06]  /*15860*/  @P0 BAR.ARV 0x4, 0x180 ;  /* 0x0106000000000b1d */ /* 0x000fec0000002000 */
[----:B-1----:R-:W-:Y:S01]  /*15870*/  ISETP.LE.AND P0, PT, R0, UR4, PT ;  /* 0x0000000400007c0c */ /* 0x002fe2000bf03270 */
[----:B------:R-:W-:-:S05]  /*15880*/  IMAD.MOV.U32 R0, RZ, RZ, 0x1 ;  /* 0x00000001ff007424 */ /* 0x000fca00078e00ff */
[----:B------:R3:W-:Y:S07]  /*15890*/  STL [R1+0x8], R0 ;  /* 0x0000080001007387 */ /* 0x0007ee0000100800 */
[----:B------:R-:W-:Y:S05]  /*158a0*/  @P0 BRA `(.L_x_3760) ;  /* 0x0000004000d80947 */ /* 0x000fea0003800000 */
[----:B------:R-:W1:Y:S01]  /*158b0*/  S2R R2, SR_TID.X ;  /* 0x0000000000027919 */ /* 0x000e620000002100 */
[----:B------:R-:W-:Y:S01]  /*158c0*/  ULDC UR43, c[0x0][0xc] ;  /* 0x00000300002b7ab9 */ /* 0x000fe20000000800 */
[----:B------:R-:W-:Y:S01]  /*158d0*/  ULOP3.LUT UR41, UR46, 0x1, URZ, 0xfc, !UPT ;  /* 0x000000012e297892 */ /* 0x000fe2000f8efc3f */
[----:B------:R-:W2:Y:S01]  /*158e0*/  S2R R4, SR_TID.X ;  /* 0x0000000000047919 */ /* 0x000ea20000002100 */
[----:B------:R-:W-:Y:S01]  /*158f0*/  ULOP3.LUT UR44, UR46, 0x2, URZ, 0xfc, !UPT ;  /* 0x000000022e2c7892 */ /* 0x000fe2000f8efc3f */
[----:B------:R-:W-:Y:S01]  /*15900*/  ULDC.64 UR48, c[0x0][0x198] ;  /* 0x0000660000307ab9 */ /* 0x000fe20000000a00 */
[----:B-1----:R-:W-:Y:S01]  /*15910*/  LOP3.LUT R2, R2, 0x7f, RZ, 0xc0, !PT ;  /* 0x0000007f02027812 */ /* 0x002fe200078ec0ff */
[----:B--2---:R-:W-:-:S04]  /*15920*/  IMAD.SHL.U32 R18, R4, 0x40, RZ ;  /* 0x0000004004127824 */ /* 0x004fc800078e00ff */
[----:B---3--:R-:W-:-:S05]  /*15930*/  IMAD.SHL.U32 R0, R2, 0x10, RZ ;  /* 0x0000001002007824 */ /* 0x008fca00078e00ff */
        /* <DEDUP_REMOVED lines=12> */
[----:B------:R-:W-:Y:S01]  /*15a00*/  LOP3.LUT R17, R17, R2, RZ, 0xfc, !PT ;  /* 0x0000000211117212 */ /* 0x000fe200078efcff */
[----:B------:R-:W-:Y:S01]  /*15a10*/  IMAD.U32 R2, RZ, RZ, UR4 ;  /* 0x00000004ff027e24 */ /* 0x000fe2000f8e00ff */
[----:B------:R-:W-:Y:S01]  /*15a20*/  LOP3.LUT R3, R0, 0x30, R3, 0x78, !PT ;  /* 0x0000003000037812 */ /* 0x000fe200078e7803 */
[----:B------:R-:W-:-:S03]  /*15a30*/  IMAD.MOV.U32 R0, RZ, RZ, 0x1 ;  /* 0x00000001ff007424 */ /* 0x000fc600078e00ff */
[----:B------:R1:W-:Y:S01]  /*15a40*/  STL [R1+0x14], R2 ;  /* 0x0000140201007387 */ /* 0x0003e20000100800 */
[----:B------:R-:W-:-:S03]  /*15a50*/  LOP3.LUT R18, R3, 0x640, R18, 0xf8, !PT ;  /* 0x0000064003127812 */ /* 0x000fc600078ef812 */
[----:B------:R1:W-:Y:S04]  /*15a60*/  STL [R1+0x18], RZ ;  /* 0x000018ff01007387 */ /* 0x0003e80000100800 */
[----:B------:R1:W-:Y:S04]  /*15a70*/  STL [R1+0x8], R0 ;  /* 0x0000080001007387 */ /* 0x0003e80000100800 */
[----:B------:R1:W-:Y:S02]  /*15a80*/  STL [R1], RZ ;  /* 0x000000ff01007387 */ /* 0x0003e40000100800 */
.L_x_3822:
        /* <DEDUP_REMOVED lines=13> */
[----:B---3--:R-:W-:Y:S05]  /*15b60*/  @!P0 BRA `(.L_x_3761) ;  /* 0x0000000000208947 */ /* 0x008fea0003800000 */
        /* <DEDUP_REMOVED lines=8> */
.L_x_3761:
[----:B------:R-:W-:Y:S01]  /*15bf0*/  ULDC UR9, c[0x0][0xdc4] ;  /* 0x0003710000097ab9 */ /* 0x000fe20000000800 */
[----:B------:R-:W-:Y:S01]  /*15c00*/  UMOV UR7, UR8 ;  /* 0x0000000800077c82 */ /* 0x000fe20008000000 */
[----:B------:R-:W-:-:S11]  /*15c10*/  UISETP.NE.AND UP0, UPT, UR9, 0x1, UPT ;  /* 0x000000010900788c */ /* 0x000fd6000bf05270 */
[----:B------:R-:W-:Y:S02]  /*15c20*/  @UP0 ULDC.64 UR10, c[0x0][0xdc8] ;  /* 0x00037200000a0ab9 */ /* 0x000fe40000000a00 */
[----:B------:R-:W-:-:S04]  /*15c30*/  UIMAD.WIDE.U32 UR4, UR8, UR10, URZ ;  /* 0x0000000a080472a5 */ /* 0x000fc8000f8e003f */
[----:B------:R-:W-:-:S04]  /*15c40*/  @UP0 USHF.R.U32.HI UR7, URZ, UR11, UR5 ;  /* 0x0000000b3f070299 */ /* 0x000fc80008011605 */
[----:B------:R-:W-:-:S12]  /*15c50*/  UIMAD UR4, UR7, UR9, URZ ;  /* 0x00000009070472a4 */ /* 0x000fd8000f8e023f */
.L_x_3762:
[----:B------:R-:W-:Y:S01]  /*15c60*/  ULDC.64 UR10, c[0x0][0x3f8] ;  /* 0x0000fe00000a7ab9 */ /* 0x000fe20000000a00 */
[----:B------:R-:W-:Y:S02]  /*15c70*/  ULOP3.LUT UR7, URZ, UR7, URZ, 0x33, !UPT ;  /* 0x000000073f077292 */ /* 0x000fe4000f8e333f */
[----:B------:R-:W-:Y:S01]  /*15c80*/  UISETP.NE.U32.AND UP0, UPT, UR10, URZ, UPT ;  /* 0x0000003f0a00728c */ /* 0x000fe2000bf05070 */
[----:B------:R-:W-:Y:S02]  /*15c90*/  ULDC UR37, c[0x0][0xdac] ;  /* 0x00036b0000257ab9 */ /* 0x000fe40000000800 */
[----:B------:R-:W-:Y:S01]  /*15ca0*/  ULDC UR10, c[0x0][0xdb8] ;  /* 0x00036e00000a7ab9 */ /* 0x000fe20000000800 */
[----:B------:R-:W-:Y:S02]  /*15cb0*/  UIADD3 UR37, UR7, UR37, URZ ;  /* 0x0000002507257290 */ /* 0x000fe4000fffe03f */
[----:B------:R-:W-:Y:S02]  /*15cc0*/  UISETP.NE.AND UP1, UPT, UR10, 0x1, UPT ;  /* 0x000000010a00788c */ /* 0x000fe4000bf25270 */
[----:B------:R-:W-:Y:S01]  /*15cd0*/  UIADD3 UR8, UR8, -UR4, URZ ;  /* 0x8000000408087290 */ /* 0x000fe2000fffe03f */
[----:B------:R-:W-:-:S02]  /*15ce0*/  ULDC UR9, c[0x0][0xdc4] ;  /* 0x0003710000097ab9 */ /* 0x000fc40000000800 */
[----:B------:R-:W-:Y:S01]  /*15cf0*/  ULDC.64 UR4, c[0x0][0x9e0] ;  /* 0x0002780000047ab9 */ /* 0x000fe20000000a00 */
[----:B------:R-:W-:Y:S02]  /*15d00*/  UISETP.NE.AND.EX UP0, UPT, UR11, URZ, UPT, UP0 ;  /* 0x0000003f0b00728c */ /* 0x000fe4000bf05300 */
[----:B------:R-:W-:Y:S02]  /*15d10*/  UISETP.GE.AND UP2, UPT, UR5, 0x1, UPT ;  /* 0x000000010500788c */ /* 0x000fe4000bf46270 */
[----:B------:R-:W-:Y:S01]  /*15d20*/  USHF.L.U32 UR37, UR37, 0x7, URZ ;  /* 0x0000000725257899 */ /* 0x000fe2000800063f */
[----:B------:R-:W-:Y:S01]  /*15d30*/  ULDC UR11, c[0x0][0x404] ;  /* 0x00010100000b7ab9 */ /* 0x000fe20000000800 */
[----:B------:R-:W-:Y:S01]  /*15d40*/  ULDC UR12, c[0x0][0x288] ;  /* 0x0000a200000c7ab9 */ /* 0x000fe20000000800 */
[----:B------:R-:W-:Y:S01]  /*15d50*/  UIMAD UR9, UR6, UR9, UR8 ;  /* 0x00000009060972a4 */ /* 0x000fe2000f8e0208 */
[----:B------:R-:W-:Y:S01]  /*15d60*/  PLOP3.LUT P1, PT, PT, PT, UP2, 0x80, 0x0 ;  /* 0x000000000000781c */ /* 0x000fe20003f2f028 */
[----:B------:R-:W-:Y:S01]  /*15d70*/  USEL UR11, UR11, 0x1, UP0 ;  /* 0x000000010b0b7887 */ /* 0x000fe20008000000 */
[----:B------:R-:W-:Y:S01]  /*15d80*/  @UP1 ULDC UR6, c[0x0][0xdbc] ;  /* 0x00036f0000061ab9 */ /* 0x000fe20000000800 */
[----:B------:R-:W-:Y:S01]  /*15d90*/  UIADD3 UR8, UR37, 0x80, -UR12 ;  /* 0x0000008025087890 */ /* 0x000fe2000fffe80c */
[----:B------:R-:W-:Y:S01]  /*15da0*/  ULDC UR13, c[0x0][0x2e0] ;  /* 0x0000b800000d7ab9 */ /* 0x000fe20000000800 */
[----:B------:R-:W-:Y:S01]  /*15db0*/  UIMAD.WIDE.U32 UR6, UR9, UR6, URZ ;  /* 0x00000006090672a5 */ /* 0x000fe2000f8e003f */
[----:B------:R-:W-:Y:S01]  /*15dc0*/  @UP1 ULDC UR14, c[0x0][0xdc0] ;  /* 0x00037000000e1ab9 */ /* 0x000fe20000000800 */
[----:B------:R-:W-:Y:S01]  /*15dd0*/  UIMAD UR8, UR11, UR13, UR8 ;  /* 0x0000000d0b0872a4 */ /* 0x000fe2000f8e0208 */
[----:B------:R-:W-:Y:S01]  /*15de0*/  UMOV UR39, UR9 ;  /* 0x0000000900277c82 */ /* 0x000fe20008000000 */
[----:B------:R-:W-:-:S02]  /*15df0*/  @UP1 USHF.R.U32.HI UR39, URZ, UR14, UR7 ;  /* 0x0000000e3f271299 */ /* 0x000fc40008011607 */
[----:B------:R-:W-:Y:S02]  /*15e00*/  UIADD3 UR4, UR8, UR4, URZ ;  /* 0x0000000408047290 */ /* 0x000fe4000fffe03f */
[----:B------:R-:W-:-:S04]  /*15e10*/  UIADD3 UR38, -UR39, URZ, URZ ;  /* 0x0000003f27267290 */ /* 0x000fc8000fffe13f */
[----:B------:R-:W-:Y:S01]  /*15e20*/  UIMAD UR38, UR10, UR38, UR9 ;  /* 0x000000260a2672a4 */ /* 0x000fe2000f8e0209 */
[----:B------:R-:W-:Y:S01]  /*15e30*/  IMAD.U32 R0, RZ, RZ, UR4 ;  /* 0x00000004ff007e24 */ /* 0x000fe2000f8e00ff */
[----:B------:R-:W-:Y:S10]  /*15e40*/  @!P1 BRA `(.L_x_3763) ;  /* 0x0000000000409947 */ /* 0x000ff40003800000 */
        /* <DEDUP_REMOVED lines=10> */
.L_x_3764:
[----:B------:R-:W-:-:S11]  /*15ef0*/  UISETP.NE.AND UP0, UPT, UR5, 0x1, UPT ;  /* 0x000000010500788c */ /* 0x000fd6000bf05270 */
[----:B------:R-:W-:Y:S02]  /*15f00*/  @UP0 ULDC.64 UR8, c[0x0][0x9e8] ;  /* 0x00027a0000080ab9 */ /* 0x000fe40000000a00 */
[----:B------:R-:W-:-:S04]  /*15f10*/  UIMAD.WIDE.U32 UR6, UR4, UR8, URZ ;  /* 0x00000008040672a5 */ /* 0x000fc8000f8e003f */
[----:B------:R-:W-:-:S12]  /*15f20*/  @UP0 USHF.R.U32.HI UR4, URZ, UR9, UR7 ;  /* 0x000000093f040299 */ /* 0x000fd80008011607 */
.L_x_3765:
[----:B------:R-:W-:-:S06]  /*15f30*/  UIMAD UR4, UR4, UR5, UR5 ;  /* 0x00000005040472a4 */ /* 0x000fcc000f8e0205 */
[----:B------:R-:W-:-:S07]  /*15f40*/  VIMNMX R0, R0, UR4, PT ;  /* 0x0000000400007c48 */ /* 0x000fce000bfe0100 */
.L_x_3763:
[----:B------:R-:W-:Y:S01]  /*15f50*/  UIMAD UR6, UR11, UR13, 0x9f ;  /* 0x0000009f0b0674a4 */ /* 0x000fe2000f8e020d */
[----:B------:R-:W-:Y:S01]  /*15f60*/  VIADD R0, R0, 0x9f ;  /* 0x0000009f00007836 */ /* 0x000fe20000000000 */
[----:B------:R-:W-:Y:S02]  /*15f70*/  UIADD3 UR4, UR37, -UR12, URZ ;  /* 0x8000000c25047290 */ /* 0x000fe4000fffe03f */
[----:B------:R-:W-:Y:S01]  /*15f80*/  UIMAD.WIDE UR6, UR6, 0x66666667, URZ ;  /* 0x66666667060678a5 */ /* 0x000fe2000f8e023f */
[----:B------:R-:W-:Y:S01]  /*15f90*/  IMAD.HI R0, R0, 0x66666667, RZ ;  /* 0x6666666700007827 */ /* 0x000fe200078e02ff */
[----:B------:R-:W-:Y:S02]  /*15fa0*/  UIMAD UR4, UR11, UR13, UR4 ;  /* 0x0000000d0b0472a4 */ /* 0x000fe4000f8e0204 */
[----:B------:R-:W-:Y:S02]  /*15fb0*/  USHF.R.U32.HI UR6, URZ, 0x1f, UR7 ;  /* 0x0000001f3f067899 */ /* 0x000fe40008011607 */
[----:B------:R-:W-:Y:S01]  /*15fc0*/  SHF.R.U32.HI R3, RZ, 0x1f, R0 ;  /* 0x0000001fff037819 */ /* 0x000fe20000011600 */
[----:B------:R-:W-:Y:S01]  /*15fd0*/  ULDC UR8, c[0x0][0x9dc] ;  /* 0x0002770000087ab9 */ /* 0x000fe20000000800 */
[----:B------:R-:W-:-:S02]  /*15fe0*/  ULEA.HI.SX32 UR6, UR7, UR6, 0x1a ;  /* 0x0000000607067291 */ /* 0x000fc4000f8fd23f */
[----:B------:R-:W-:Y:S01]  /*15ff0*/  LEA.HI.SX32 R3, R0, R3, 0x1a ;  /* 0x0000000300037211 */ /* 0x000fe200078fd2ff */
[----:B------:R-:W-:-:S03]  /*16000*/  UIADD3 UR8, UR4, -UR8, URZ ;  /* 0x8000000804087290 */ /* 0x000fc6000fffe03f */
[----:B------:R-:W-:-:S05]  /*16010*/  VIMNMX R2, R3, UR6, PT ;  /* 0x0000000603027c48 */ /* 0x000fca000bfe0100 */
[----:B------:R1:W-:Y:S01]  /*16020*/  STL [R1+0x4], R2 ;  /* 0x0000040201007387 */ /* 0x0003e20000100800 */
[----:B------:R-:W-:Y:S05]  /*16030*/  @!P1 BRA `(.L_x_3766) ;  /* 0x0000000000449947 */ /* 0x000fea0003800000 */
        /* <DEDUP_REMOVED lines=10> */
.L_x_3767:
[----:B------:R-:W-:-:S11]  /*160e0*/  UISETP.NE.AND UP0, UPT, UR5, 0x1, UPT ;  /* 0x000000010500788c */ /* 0x000fd6000bf05270 */
[----:B------:R-:W-:Y:S02]  /*160f0*/  @UP0 ULDC.64 UR10, c[0x0][0x9e8] ;  /* 0x00027a00000a0ab9 */ /* 0x000fe40000000a00 */
[----:B------:R-:W-:-:S04]  /*16100*/  UIMAD.WIDE.U32 UR6, UR4, UR10, URZ ;  /* 0x0000000a040672a5 */ /* 0x000fc8000f8e003f */
[----:B------:R-:W-:-:S12]  /*16110*/  @UP0 USHF.R.U32.HI UR4, URZ, UR11, UR7 ;  /* 0x0000000b3f040299 */ /* 0x000fd80008011607 */
.L_x_3768:
[----:B------:R-:W-:-:S04]  /*16120*/  UIMAD UR4, UR4, UR5, URZ ;  /* 0x00000005040472a4 */ /* 0x000fc8000f8e023f */
[----:B------:R-:W-:-:S04]  /*16130*/  UISETP.LT.AND UP0, UPT, UR8, UR4, UPT ;  /* 0x000000040800728c */ /* 0x000fc8000bf01270 */
[----:B------:R-:W-:-:S12]  /*16140*/  USEL UR8, UR8, UR4, !UP0 ;  /* 0x0000000408087287 */ /* 0x000fd8000c000000 */
.L_x_3766:
[----:B------:R-:W-:Y:S01]  /*16150*/  UIMAD.WIDE UR4, UR8, 0x66666667, URZ ;  /* 0x66666667080478a5 */ /* 0x000fe2000f8e023f */
[----:B------:R-:W-:Y:S03]  /*16160*/  BSSY B6, `(.L_x_3769) ;  /* 0x0000390000067945 */ /* 0x000fe60003800000 */
[----:B------:R-:W-:-:S04]  /*16170*/  USHF.R.U32.HI UR4, URZ, 0x1f, UR5 ;  /* 0x0000001f3f047899 */ /* 0x000fc80008011605 */
[----:B------:R-:W-:-:S04]  /*16180*/  ULEA.HI.SX32 UR4, UR5, UR4, 0x1a ;  /* 0x0000000405047291 */ /* 0x000fc8000f8fd23f */
[----:B------:R-:W-:-:S04]  /*16190*/  UISETP.LT.AND UP0, UPT, URZ, UR4, UPT ;  /* 0x000000043f00728c */ /* 0x000fc8000bf01270 */
[----:B------:R-:W-:-:S06]  /*161a0*/  USEL UR42, URZ, UR4, !UP0 ;  /* 0x000000043f2a7287 */ /* 0x000fcc000c000000 */
[----:B------:R-:W-:-:S13]  /*161b0*/  ISETP.GT.AND P0, PT, R2, UR42, PT ;  /* 0x0000002a02007c0c */ /* 0x000fda000bf04270 */
[----:B------:R-:W-:Y:S05]  /*161c0*/  @P0 BRA `(.L_x_3770) ;  /* 0x0000000000480947 */ /* 0x000fea0003800000 */
[----:B------:R-:W2:Y:S02]  /*161d0*/  S2R R0, SR_TID.X ;  /* 0x0000000000007919 */ /* 0x000ea40000002100 */
[----:B--2---:R-:W-:-:S04]  /*161e0*/  LOP3.LUT R0, R0, 0x7f, RZ, 0xc0, !PT ;  /* 0x0000007f00007812 */ /* 0x004fc800078ec0ff */
[----:B------:R-:W-:-:S13]  /*161f0*/  ISETP.NE.AND P0, PT, R0, RZ, PT ;  /* 0x000000ff0000720c */ /* 0x000fda0003f05270 */
[----:B------:R-:W-:Y:S05]  /*16200*/  @P0 BRA `(.L_x_3771) ;  /* 0x0000003800140947 */ /* 0x000fea0003800000 */
[----:B------:R-:W2:Y:S01]  /*16210*/  S2R R5, SR_LANEID ;  /* 0x0000000000057919 */ /* 0x000ea20000000000 */
[----:B------:R-:W-:Y:S01]  /*16220*/  VOTEU.ANY UR4, UPT, PT ;  /* 0x0000000000047886 */ /* 0x000fe200038e0100 */
[----:B-1----:R-:W1:Y:S01]  /*16230*/  LDC.64 R2, c[0x0][0xdf0] ;  /* 0x00037c00ff027b82 */ /* 0x002e620000000a00 */
[----:B------:R-:W2:Y:S02]  /*16240*/  FLO.U32 R0, UR4 ;  /* 0x0000000400007d00 */ /* 0x000ea400080e0000 */
[----:B--2---:R-:W-:-:S06]  /*16250*/  ISETP.EQ.U32.AND P0, PT, R0, R5, PT ;  /* 0x000000050000720c */ /* 0x004fcc0003f02070 */
[----:B------:R-:W1:Y:S07]  /*16260*/  POPC R5, UR4 ;  /* 0x0000000400057d09 */ /* 0x000e6e0008000000 */
[----:B-1----:R-:W2:Y:S01]  /*16270*/  @P0 ATOMG.E.ADD.STRONG.GPU PT, R3, desc[UR52][R2.64], R5 ;  /* 0x00000005020309a8 */ /* 0x002ea200081ee1f4 */
[----:B------:R-:W1:Y:S02]  /*16280*/  S2R R4, SR_LTMASK ;  /* 0x0000000000047919 */ /* 0x000e640000003900 */
[----:B-1----:R-:W-:-:S04]  /*16290*/  LOP3.LUT R4, R4, UR4, RZ, 0xc0, !PT ;  /* 0x0000000404047c12 */ /* 0x002fc8000f8ec0ff */
[----:B------:R-:W1:Y:S01]  /*162a0*/  POPC R7, R4 ;  /* 0x0000000400077309 */ /* 0x000e620000000000 */
[----:B--2---:R-:W1:Y:S02]  /*162b0*/  SHFL.IDX PT, R0, R3, R0, 0x1f ;  /* 0x00001f0003007589 */ /* 0x004e6400000e0000 */
[----:B-1----:R-:W-:-:S05]  /*162c0*/  IADD3 R0, R0, UR43, R7 ;  /* 0x0000002b00007c10 */ /* 0x002fca000fffe007 */
[----:B------:R4:W-:Y:S01]  /*162d0*/  STL [R1+0x14], R0 ;  /* 0x0000140001007387 */ /* 0x0009e20000100800 */
[----:B------:R-:W-:Y:S05]  /*162e0*/  BRA `(.L_x_3771) ;  /* 0x0000003400dc7947 */ /* 0x000fea0003800000 */
.L_x_3770:
[----:B------:R-:W2:Y:S01]  /*162f0*/  S2UR UR4, SR_CgaCtaId ;  /* 0x00000000000479c3 */ /* 0x000ea20000008800 */
[----:B------:R-:W-:Y:S02]  /*16300*/  UMOV UR40, 0x400 ;  /* 0x0000040000287882 */ /* 0x000fe40000000000 */
[----:B--2---:R-:W-:-:S04]  /*16310*/  ULEA UR40, UR4, UR40, 0x18 ;  /* 0x0000002804287291 */ /* 0x004fc8000f8ec03f */
[----:B------:R-:W-:-:S04]  /*16320*/  UIADD3 UR4, UR40, 0x24200, URZ ;  /* 0x0002420028047890 */ /* 0x000fc8000fffe03f */
[----:B------:R-:W-:-:S06]  /*16330*/  ULOP3.LUT UP0, URZ, UR4, 0x1bf, URZ, 0xc0, !UPT ;  /* 0x000001bf043f7892 */ /* 0x000fcc000f80c03f */
[----:B------:R-:W-:-:S13]  /*16340*/  PLOP3.LUT P0, PT, PT, PT, UP0, 0x80, 0x0 ;  /* 0x000000000000781c */ /* 0x000fda0003f0f008 */
        /* <DEDUP_REMOVED lines=17> */
.L_x_3772:
[----:B------:R-:W-:Y:S01]  /*16460*/  UIADD3 UR4, UR40, 0xf200, URZ ;  /* 0x0000f20028047890 */ /* 0x000fe2000fffe03f */
[----:B------:R-:W-:-:S05]  /*16470*/  LOP3.LUT R16, R16, 0xfffffffe, RZ, 0xc0, !PT ;  /* 0xfffffffe10107812 */ /* 0x000fca00078ec0ff */
[----:B------:R-:W-:-:S05]  /*16480*/  IMAD.U32 R19, RZ, RZ, UR4 ;  /* 0x00000004ff137e24 */ /* 0x000fca000f8e00ff */
[----:B------:R-:W-:-:S13]  /*16490*/  LOP3.LUT P0, RZ, R19, 0x1bf, RZ, 0xc0, !PT ;  /* 0x000001bf13ff7812 */ /* 0x000fda000780c0ff */
[----:B------:R-:W-:Y:S01]  /*164a0*/  @P0 LOP3.LUT R16, R16, 0x1, RZ, 0xfc, !PT ;  /* 0x0000000110100812 */ /* 0x000fe200078efcff */
[----:B------:R-:W-:Y:S06]  /*164b0*/  @!P0 BRA `(.L_x_3773) ;  /* 0x0000000000408947 */ /* 0x000fec0003800000 */
        /* <DEDUP_REMOVED lines=16> */
.L_x_3773:
        /* <DEDUP_REMOVED lines=20> */
.L_x_3774:
        /* <DEDUP_REMOVED lines=18> */
.L_x_3775:
[----:B------:R-:W-:Y:S01]  /*16820*/  ULDC.64 UR4, c[0x0][0x9f8] ;  /* 0x00027e0000047ab9 */ /* 0x000fe20000000a00 */
[----:B------:R-:W-:Y:S01]  /*16830*/  IMAD.U32 R5, RZ, RZ, UR39 ;  /* 0x00000027ff057e24 */ /* 0x000fe2000f8e00ff */
[----:B------:R-:W-:Y:S01]  /*16840*/  ISETP.NE.U32.AND P0, PT, RZ, UR4, PT ;  /* 0x00000004ff007c0c */ /* 0x000fe2000bf05070 */
[----:B------:R-:W-:Y:S01]  /*16850*/  IMAD.U32 R9, RZ, RZ, UR39 ;  /* 0x00000027ff097e24 */ /* 0x000fe2000f8e00ff */
[----:B------:R-:W2:Y:S01]  /*16860*/  S2R R4, SR_TID.X ;  /* 0x0000000000047919 */ /* 0x000ea20000002100 */
[----:B------:R-:W3:Y:S01]  /*16870*/  LDC R0, c[0x0][0x428] ;  /* 0x00010a00ff007b82 */ /* 0x000ee20000000800 */
[----:B------:R-:W-:-:S13]  /*16880*/  ISETP.NE.AND.EX P0, PT, RZ, UR5, PT, P0 ;  /* 0x00000005ff007c0c */ /* 0x000fda000bf05300 */
[----:B-1----:R-:W1:Y:S01]  /*16890*/  @P0 LDC.64 R2, c[0x0][0x9f8] ;  /* 0x00027e00ff020b82 */ /* 0x002e620000000a00 */
[----:B--2---:R-:W-:Y:S01]  /*168a0*/  LOP3.LUT R8, R4, 0x7f, RZ, 0xc0, !PT ;  /* 0x0000007f04087812 */ /* 0x004fe200078ec0ff */
[----:B-1----:R-:W-:-:S05]  /*168b0*/  @P0 IMAD.WIDE R2, R5, 0x4, R2 ;  /* 0x0000000405020825 */ /* 0x002fca00078e0202 */
[----:B------:R1:W2:Y:S01]  /*168c0*/  @P0 LDG.E R9, desc[UR52][R2.64] ;  /* 0x0000003402090981 */ /* 0x0002a2000c1e1900 */
[----:B---3--:R-:W-:Y:S01]  /*168d0*/  ISETP.NE.AND P0, PT, R0, 0x1, PT ;  /* 0x000000010000780c */ /* 0x008fe20003f05270 */
[----:B------:R-:W-:Y:S01]  /*168e0*/  UMOV UR36, URZ ;  /* 0x0000003f00247c82 */ /* 0x000fe20008000000 */
[----:B------:R-:W-:Y:S01]  /*168f0*/  ISETP.NE.AND P2, PT, R8, RZ, PT ;  /* 0x000000ff0800720c */ /* 0x000fe20003f45270 */
[----:B------:R-:W-:Y:S01]  /*16900*/  UMOV UR8, 0x40 ;  /* 0x0000004000087882 */ /* 0x000fe20000000000 */
[----:B------:R-:W-:Y:S01]  /*16910*/  UMOV UR9, UR37 ;  /* 0x0000002500097c82 */ /* 0x000fe20008000000 */
[----:B------:R-:W-:Y:S01]  /*16920*/  UMOV UR10, UR38 ;  /* 0x00000026000a7c82 */ /* 0x000fe20008000000 */
[----:B------:R-:W-:Y:S01]  /*16930*/  UMOV UR11, UR39 ;  /* 0x00000027000b7c82 */ /* 0x000fe20008000000 */
[----:B------:R-:W-:Y:S01]  /*16940*/  UMOV UR12, 0x80 ;  /* 0x00000080000c7882 */ /* 0x000fe20000000000 */
[----:B------:R-:W-:Y:S01]  /*16950*/  UMOV UR13, UR37 ;  /* 0x00000025000d7c82 */ /* 0x000fe20008000000 */
[----:B-1----:R-:W1:Y:S01]  /*16960*/  LDC.64 R2, c[0x0][0x3f8] ;  /* 0x0000fe00ff027b82 */ /* 0x002e620000000a00 */
[----:B------:R-:W-:Y:S01]  /*16970*/  UMOV UR14, UR38 ;  /* 0x00000026000e7c82 */ /* 0x000fe20008000000 */
[----:B------:R-:W-:Y:S01]  /*16980*/  UMOV UR15, UR39 ;  /* 0x00000027000f7c82 */ /* 0x000fe20008000000 */
[----:B------:R-:W-:Y:S01]  /*16990*/  UMOV UR6, 0xffffffff ;  /* 0xffffffff00067882 */ /* 0x000fe20000000000 */
[----:B------:R-:W-:Y:S01]  /*169a0*/  SHF.R.U32.HI R4, RZ, 0x5, R4 ;  /* 0x00000005ff047819 */ /* 0x000fe20000011604 */
[----:B------:R-:W-:Y:S01]  /*169b0*/  IMAD.U32 R19, RZ, RZ, UR38 ;  /* 0x00000026ff137e24 */ /* 0x000fe2000f8e00ff */
[----:B------:R-:W-:-:S02]  /*169c0*/  VOTEU.ALL UP1, P2 ;  /* 0x00000000003f7886 */ /* 0x000fc40001020000 */
[----:B------:R-:W3:Y:S01]  /*169d0*/  @P0 LDC R0, c[0x0][0x42c] ;  /* 0x00010b00ff000b82 */ /* 0x000ee20000000800 */
[----:B------:R-:W-:Y:S02]  /*169e0*/  LOP3.LUT R4, R4, 0x3, RZ, 0xc0, !PT ;  /* 0x0000000304047812 */ /* 0x000fe400078ec0ff */
[----:B------:R-:W-:-:S04]  /*169f0*/  @!UP1 UIADD3 UR4, UP0, UR48, 0x270, URZ ;  /* 0x0000027030049890 */ /* 0x000fc8000ff1e03f */
[----:B------:R-:W-:Y:S01]  /*16a00*/  @!UP1 UIADD3.X UR5, URZ, UR49, URZ, UP0, !UPT ;  /* 0x000000313f059290 */ /* 0x000fe200087fe43f */
[----:B------:R-:W4:Y:S01]  /*16a10*/  @P0 LDC R5, c[0x0][0x430] ;  /* 0x00010c00ff050b82 */ /* 0x000f220000000800 */
[----:B-1----:R-:W-:-:S07]  /*16a20*/  ISETP.NE.U32.AND P1, PT, R2, RZ, PT ;  /* 0x000000ff0200720c */ /* 0x002fce0003f25070 */
[----:B------:R1:W-:Y:S01]  /*16a30*/  @!UP1 UTMAPF.L2.4D [UR36], [UR4] ;  /* 0x00000024040095b8 */ /* 0x0003e20008018000 */
[----:B------:R-:W-:Y:S01]  /*16a40*/  ISETP.NE.AND.EX P1, PT, R3, RZ, PT, P1 ;  /* 0x000000ff0300720c */ /* 0x000fe20003f25310 */
[----:B---3--:R-:W-:Y:S01]  /*16a50*/  @P0 IMAD.HI.U32 R0, R0, UR38, RZ ;  /* 0x0000002600000c27 */ /* 0x008fe2000f8e00ff */
[----:B------:R1:W-:Y:S04]  /*16a60*/  @!UP1 UTMAPF.L2.4D [UR8], [UR4] ;  /* 0x00000008040095b8 */ /* 0x0003e80008018000 */
[----:B----4-:R-:W-:Y:S01]  /*16a70*/  @P0 SHF.R.U32.HI R19, RZ, R5, R0 ;  /* 0x00000005ff130219 */ /* 0x010fe20000011600 */
[----:B------:R1:W-:Y:S01]  /*16a80*/  @!UP1 UTMAPF.L2.4D [UR12], [UR4] ;  /* 0x0000000c040095b8 */ /* 0x0003e20008018000 */
[----:B--2---:R-:W-:Y:S01]  /*16a90*/  SHF.R.S32.HI R10, RZ, 0x1f, R9 ;  /* 0x0000001fff0a7819 */ /* 0x004fe20000011409 */
[----:B------:R1:W-:Y:S01]  /*16aa0*/  STL [R1+0xc], R9 ;  /* 0x00000c0901007387 */ /* 0x0003e20000100800 */
[----:B------:R-:W-:-:S03]  /*16ab0*/  SEL R0, R9, RZ, !P1 ;  /* 0x000000ff09007207 */ /* 0x000fc60004800000 */
[----:B------:R1:W-:Y:S01]  /*16ac0*/  STL [R1+0x10], R10 ;  /* 0x0000100a01007387 */ /* 0x0003e20000100800 */
[----:B------:R-:W-:Y:S05]  /*16ad0*/  BRA.DIV UR6, `(.L_x_3776) ;  /* 0x0000003a06307947 */ /* 0x000fea000b800000 */
[----:B------:R2:W3:Y:S02]  /*16ae0*/  SHFL.IDX PT, R14, R4, RZ, 0x1f ;  /* 0x00001fff040e7589 */ /* 0x0004e400000e0000 */
.L_x_3841:
[----:B---3--:R-:W-:Y:S02]  /*16af0*/  ISETP.NE.AND P0, PT, R14, RZ, PT ;  /* 0x000000ff0e00720c */ /* 0x008fe40003f05270 */
[----:B------:R-:W-:-:S11]  /*16b00*/  PLOP3.LUT P6, PT, PT, PT, PT, 0x8, 0x0 ;  /* 0x000000000000781c */ /* 0x000fd60003fce170 */
[----:B------:R-:W-:Y:S05]  /*16b10*/  @P0 BRA `(.L_x_3777) ;  /* 0x0000000800100947 */ /* 0x000fea0003800000 */
[----:B--2---:R-:W2:Y:S01]  /*16b20*/  LDL R4, [R1+0x4] ;  /* 0x0000040001047983 */ /* 0x004ea20000100800 */
[----:B-1----:R-:W-:Y:S01]  /*16b30*/  UMOV UR4, 0xffffffff ;  /* 0xffffffff00047882 */ /* 0x002fe20000000000 */
[----:B--2---:R-:W-:Y:S02]  /*16b40*/  VIADD R6, R4, 0xffffffff ;  /* 0xffffffff04067836 */ /* 0x004fe40000000000 */
[----:B------:R-:W-:Y:S05]  /*16b50*/  BRA.DIV UR4, `(.L_x_3778) ;  /* 0x0000003a04307947 */ /* 0x000fea000b800000 */
[----:B------:R-:W-:-:S13]  /*16b60*/  ELECT P6, URZ, PT ;  /* 0x00000000003f782f */ /* 0x000fda00038c0000 */
.L_x_3844:
        /* <DEDUP_REMOVED lines=20> */
.L_x_3780:
[----:B-1----:R-:W2:Y:S04]  /*16cb0*/  LDL R3, [R1] ;  /* 0x0000000001037983 */ /* 0x002ea80000100800 */
[----:B------:R-:W3:Y:S01]  /*16cc0*/  LDL R2, [R1+0x8] ;  /* 0x0000080001027983 */ /* 0x000ee20000100800 */
[----:B------:R-:W-:Y:S02]  /*16cd0*/  ISETP.NE.AND P0, PT, R8, RZ, PT ;  /* 0x000000ff0800720c */ /* 0x000fe40003f05270 */
[----:B--2---:R-:W-:Y:S02]  /*16ce0*/  LEA R3, R3, UR40, 0x3 ;  /* 0x0000002803037c11 */ /* 0x004fe4000f8e18ff */
[----:B---3--:R-:W-:-:S04]  /*16cf0*/  SHF.L.U32 R2, R2, 0x1f, RZ ;  /* 0x0000001f02027819 */ /* 0x008fc800000006ff */
[----:B------:R-:W1:Y:S02]  /*16d00*/  SYNCS.PHASECHK.TRANS64.TRYWAIT P3, [R3+URZ+0x33480], R2 ;  /* 0x03348002030075a7 */ /* 0x000e64000806017f */
[----:B-1----:R-:W-:Y:S05]  /*16d10*/  @!P3 BRA `(.L_x_3781) ;  /* 0x0000003400e0b947 */ /* 0x002fea0003800000 */
.L_x_3845:
        /* <DEDUP_REMOVED lines=8> */
.L_x_3782:
[----:B------:R-:W2:Y:S01]  /*16da0*/  LDL R4, [R1] ;  /* 0x0000000001047983 */ /* 0x000ea20000100800 */
[----:B------:R-:W-:Y:S01]  /*16db0*/  IMAD.U32 R5, RZ, RZ, UR40 ;  /* 0x00000028ff057e24 */ /* 0x000fe2000f8e00ff */
[----:B------:R-:W-:Y:S01]  /*16dc0*/  R2UR UR9, R3 ;  /* 0x00000000030972ca */ /* 0x000fe200000e0000 */
[----:B------:R-:W-:Y:S01]  /*16dd0*/  IMAD R6, R6, 0xa0, RZ ;  /* 0x000000a006067824 */ /* 0x000fe200078e02ff */
[----:B------:R-:W-:Y:S01]  /*16de0*/  UIADD3 UR4, UP0, UR48, 0x470, URZ ;  /* 0x0000047030047890 */ /* 0x000fe2000ff1e03f */
[----:B------:R-:W-:Y:S02]  /*16df0*/  R2UR UR12, R19 ;  /* 0x00000000130c72ca */ /* 0x000fe400000e0000 */
[----:B-----5:R-:W-:Y:S02]  /*16e00*/  R2UR UR13, R0 ;  /* 0x00000000000d72ca */ /* 0x020fe400000e0000 */
[----:B------:R-:W-:Y:S01]  /*16e10*/  R2UR UR11, R6 ;  /* 0x00000000060b72ca */ /* 0x000fe200000e0000 */
[----:B------:R-:W-:-:S05]  /*16e20*/  UIADD3.X UR5, URZ, UR49, URZ, UP0, !UPT ;  /* 0x000000313f057290 */ /* 0x000fca00087fe43f */
[----:B------:R-:W-:Y:S01]  /*16e30*/  UIADD3 UR9, UR9, 0x33470, URZ ;  /* 0x0003347009097890 */ /* 0x000fe2000fffe03f */
[----:B------:R-:W-:Y:S01]  /*16e40*/  UMOV UR10, URZ ;  /* 0x0000003f000a7c82 */ /* 0x000fe20008000000 */
[----:B------:R-:W-:Y:S01]  /*16e50*/  UMOV UR6, 0x0 ;  /* 0x0000000000067882 */ /* 0x000fe20000000000 */
[----:B------:R-:W-:Y:S01]  /*16e60*/  UMOV UR7, 0x14f00000 ;  /* 0x14f0000000077882 */ /* 0x000fe20000000000 */
[----:B------:R-:W-:Y:S01]  /*16e70*/  UMOV UR16, 0x40 ;  /* 0x0000004000107882 */ /* 0x000fe20000000000 */
[----:B--2---:R-:W-:-:S05]  /*16e80*/  IMAD R4, R4, 0x7800, R5 ;  /* 0x0000780004047824 */ /* 0x004fca00078e0205 */
[----:B------:R-:W-:-:S13]  /*16e90*/  R2UR UR15, R4 ;  /* 0x00000000040f72ca */ /* 0x000fda00000e0000 */
        /* <DEDUP_REMOVED lines=13> */
.L_x_3846:
        /* <DEDUP_REMOVED lines=8> */
.L_x_3784:
        /* <DEDUP_REMOVED lines=24> */
.L_x_3779:
[----:B------:R-:W-:Y:S05]  /*17170*/  WARPSYNC.ALL ;  /* 0x0000000000007948 */ /* 0x000fea0003800000 */
[----:B------:R-:W-:Y:S01]  /*17180*/  BAR.SYNC.DEFER_BLOCKING 0x8, 0x120 ;  /* 0x0204800000007b1d */ /* 0x000fe20000010000 */
[----:B------:R-:W-:Y:S01]  /*17190*/  ELECT P0, URZ, PT ;  /* 0x00000000003f782f */ /* 0x000fe20003800000 */
[----:B------:R-:W-:Y:S02]  /*171a0*/  UIADD3 UR4, UP0, UR48, 0x270, URZ ;  /* 0x0000027030047890 */ /* 0x000fe4000ff1e03f */
[----:B------:R-:W-:Y:S02]  /*171b0*/  UIADD3 UR8, UR40, 0x1e200, URZ ;  /* 0x0001e20028087890 */ /* 0x000fe4000fffe03f */
[----:B------:R-:W-:-:S02]  /*171c0*/  UIADD3 UR9, UR40, 0x33400, URZ ;  /* 0x0003340028097890 */ /* 0x000fc4000fffe03f */
[----:B------:R-:W-:Y:S02]  /*171d0*/  UIADD3.X UR5, URZ, UR49, URZ, UP0, !UPT ;  /* 0x000000313f057290 */ /* 0x000fe400087fe43f */
[----:B------:R-:W-:Y:S02]  /*171e0*/  UIADD3 UR24, UR40, 0x20200, URZ ;  /* 0x0002020028187890 */ /* 0x000fe4000fffe03f */
[----:B------:R-:W-:Y:S02]  /*171f0*/  UIADD3 UR16, UR40, 0x22200, URZ ;  /* 0x0002220028107890 */ /* 0x000fe4000fffe03f */
[----:B-12---:R-:W-:Y:S01]  /*17200*/  @P0 IMAD.MOV.U32 R2, RZ, RZ, 0x6000 ;  /* 0x00006000ff020424 */ /* 0x006fe200078e00ff */
[----:B------:R-:W-:Y:S01]  /*17210*/  UMOV UR6, 0x0 ;  /* 0x0000000000067882 */ /* 0x000fe20000000000 */
        /* <DEDUP_REMOVED lines=8> */
[----:B------:R3:W-:Y:S01]  /*172a0*/  @P0 SYNCS.ARRIVE.TRANS64 RZ, [UR40+0x33400], R2 ;  /* 0x03340002ffff09a7 */ /* 0x0007e20008000028 */
[----:B------:R-:W-:Y:S01]  /*172b0*/  UMOV UR29, UR39 ;  /* 0x00000027001d7c82 */ /* 0x000fe20008000000 */
[----:B------:R-:W-:Y:S01]  /*172c0*/  UMOV UR25, UR9 ;  /* 0x0000000900197c82 */ /* 0x000fe20008000000 */
[----:B------:R-:W-:Y:S01]  /*172d0*/  UMOV UR18, 0x80 ;  /* 0x0000008000127882 */ /* 0x000fe20000000000 */
[----:B------:R-:W-:Y:S01]  /*172e0*/  UMOV UR19, UR37 ;  /* 0x0000002500137c82 */ /* 0x000fe20008000000 */
[----:B------:R-:W-:Y:S01]  /*172f0*/  UMOV UR20, UR38 ;  /* 0x0000002600147c82 */ /* 0x000fe20008000000 */
[----:B------:R-:W-:Y:S01]  /*17300*/  UMOV UR21, UR39 ;  /* 0x0000002700157c82 */ /* 0x000fe20008000000 */
[----:B------:R3:W-:Y:S01]  /*17310*/  UTMALDG.4D [UR8], [UR4], desc[UR6] ;  /* 0x00000608040075b4 */ /* 0x0007e20008019000 */
[----:B------:R-:W-:Y:S01]  /*17320*/  UMOV UR17, UR9 ;  /* 0x0000000900117c82 */ /* 0x000fe20008000000 */
[----:B------:R3:W-:Y:S01]  /*17330*/  UTMALDG.4D [UR24], [UR4], desc[UR6] ;  /* 0x00000618040075b4 */ /* 0x0007e20008019000 */
[----:B------:R3:W-:Y:S02]  /*17340*/  UTMALDG.4D [UR16], [UR4], desc[UR6] ;  /* 0x00000610040075b4 */ /* 0x0007e40008019000 */
[----:B---3--:R-:W-:Y:S01]  /*17350*/  NOP ;  /* 0x0000000000007918 */ /* 0x008fe20000000000 */
.L_x_3777:
[----:B--2---:R-:W2:Y:S04]  /*17360*/  LDL.LU R4, [R1+0x18] ;  /* 0x0000180001047983 */ /* 0x004ea80000300800 */
[----:B------:R-:W3:Y:S01]  /*17370*/  LDL.LU R3, [R1+0x4] ;  /* 0x0000040001037983 */ /* 0x000ee20000300800 */
[----:B------:R-:W-:Y:S01]  /*17380*/  BSSY B0, `(.L_x_3785) ;  /* 0x000000b000007945 */ /* 0x000fe20003800000 */
[----:B--2---:R-:W-:Y:S02]  /*17390*/  VIADD R4, R4, 0x1 ;  /* 0x0000000104047836 */ /* 0x004fe40000000000 */
[----:B---3--:R-:W-:-:S03]  /*173a0*/  VIADD R3, R3, 0xfffffffe ;  /* 0xfffffffe03037836 */ /* 0x008fc60000000000 */
[----:B------:R-:W-:Y:S01]  /*173b0*/  LEA.HI R2, R4, R4, RZ, 0x1 ;  /* 0x0000000404027211 */ /* 0x000fe200078f08ff */
[----:B------:R2:W-:Y:S03]  /*173c0*/  STL [R1+0x18], R4 ;  /* 0x0000180401007387 */ /* 0x0005e60000100800 */
[----:B------:R-:W-:Y:S02]  /*173d0*/  LOP3.LUT R2, R2, 0xfffffffe, RZ, 0xc0, !PT ;  /* 0xfffffffe02027812 */ /* 0x000fe400078ec0ff */
[----:B------:R-:W-:-:S03]  /*173e0*/  ISETP.GE.AND P3, PT, R3, UR42, PT ;  /* 0x0000002a03007c0c */ /* 0x000fc6000bf66270 */
[----:B------:R-:W-:-:S05]  /*173f0*/  IMAD.IADD R2, R4, 0x1, -R2 ;  /* 0x0000000104027824 */ /* 0x000fca00078e0a02 */
[----:B------:R-:W-:-:S04]  /*17400*/  SHF.L.U32 R2, R2, 0x1f, RZ ;  /* 0x0000001f02027819 */ /* 0x000fc800000006ff */
[----:B------:R-:W3:Y:S02]  /*17410*/  SYNCS.PHASECHK.TRANS64.TRYWAIT P0, [UR40+0x33420], R2 ;  /* 0x03342002ff0075a7 */ /* 0x000ee40008000168 */
[----:B--23--:R-:W-:Y:S05]  /*17420*/  @!P0 BRA `(.L_x_3786) ;  /* 0x0000003000448947 */ /* 0x00cfea0003800000 */
.L_x_3847:
[----:B-1----:R-:W-:Y:S05]  /*17430*/  BSYNC B0 ;  /* 0x0000000000007941 */ /* 0x002fea0003800000 */
.L_x_3785:
[----:B------:R-:W-:Y:S05]  /*17440*/  @!P3 BRA `(.L_x_3787) ;  /* 0x000000180000b947 */ /* 0x000fea0003800000 */
[----:B--2---:R1:W5:Y:S04]  /*17450*/  LDL.LU R2, [R1] ;  /* 0x0000000001027983 */ /* 0x0043680000300800 */
[----:B------:R1:W5:Y:S02]  /*17460*/  LDL.LU R8, [R1+0x8] ;  /* 0x0000080001087983 */ /* 0x0003640000300800 */
.L_x_3811:
        /* <DEDUP_REMOVED lines=8> */
[----:B------:R2:W-:Y:S01]  /*174f0*/  STL [R1], R11 ;  /* 0x0000000b01007387 */ /* 0x0005e20000100800 */
[----:B---3--:R-:W-:Y:S05]  /*17500*/  @!P6 BRA `(.L_x_3789) ;  /* 0x000000080080e947 */ /* 0x008fea0003800000 */
        /* <DEDUP_REMOVED lines=22> */
.L_x_3790:
[----:B---3--:R-:W-:Y:S01]  /*17670*/  LEA R6, R11, UR40, 0x3 ;  /* 0x000000280b067c11 */ /* 0x008fe2000f8e18ff */
[----:B------:R-:W3:Y:S01]  /*17680*/  S2R R4, SR_TID.X ;  /* 0x0000000000047919 */ /* 0x000ee20000002100 */
[----:B------:R-:W-:Y:S01]  /*17690*/  SHF.L.U32 R5, R10, 0x1f, RZ ;  /* 0x0000001f0a057819 */ /* 0x000fe200000006ff */
[----:B------:R-:W-:Y:S03]  /*176a0*/  BSSY B1, `(.L_x_3791) ;  /* 0x0000005000017945 */ /* 0x000fe60003800000 */
[----:B------:R-:W4:Y:S01]  /*176b0*/  SYNCS.PHASECHK.TRANS64.TRYWAIT P0, [R6+URZ+0x33480], R5 ;  /* 0x03348005060075a7 */ /* 0x000f22000800017f */
[----:B---3--:R-:W-:-:S04]  /*176c0*/  LOP3.LUT R4, R4, 0x7f, RZ, 0xc0, !PT ;  /* 0x0000007f04047812 */ /* 0x008fc800078ec0ff */
[----:B------:R-:W-:Y:S01]  /*176d0*/  ISETP.NE.AND P3, PT, R4, RZ, PT ;  /* 0x000000ff0400720c */ /* 0x000fe20003f65270 */
[----:B----4-:R-:W-:-:S12]  /*176e0*/  @!P0 BRA `(.L_x_3792) ;  /* 0x0000002c00ac8947 */ /* 0x010fd80003800000 */
.L_x_3848:
[----:B------:R-:W-:Y:S05]  /*176f0*/  BSYNC B1 ;  /* 0x0000000000017941 */ /* 0x000fea0003800000 */
.L_x_3791:
        /* <DEDUP_REMOVED lines=9> */
.L_x_3794:
[----:B------:R-:W-:Y:S05]  /*17790*/  BSYNC B1 ;  /* 0x0000000000017941 */ /* 0x000fea0003800000 */
.L_x_3793:
[----:B------:R-:W4:Y:S01]  /*177a0*/  LDL R4, [R1] ;  /* 0x0000000001047983 */ /* 0x000f220000100800 */
[----:B------:R-:W-:Y:S01]  /*177b0*/  IMAD.MOV.U32 R14, RZ, RZ, RZ ;  /* 0x000000ffff0e7224 */ /* 0x000fe200078e00ff */
[----:B------:R-:W-:Y:S01]  /*177c0*/  R2UR UR12, R19 ;  /* 0x00000000130c72ca */ /* 0x000fe200000e0000 */
[----:B------:R-:W-:Y:S01]  /*177d0*/  IMAD.U32 R7, RZ, RZ, UR40 ;  /* 0x00000028ff077e24 */ /* 0x000fe2000f8e00ff */
[----:B------:R-:W-:Y:S01]  /*177e0*/  UIADD3 UR4, UP0, UR48, 0x470, URZ ;  /* 0x0000047030047890 */ /* 0x000fe2000ff1e03f */
[----:B------:R-:W-:Y:S01]  /*177f0*/  PLOP3.LUT P0, PT, PT, PT, PT, 0x80, 0x0 ;  /* 0x000000000000781c */ /* 0x000fe20003f0f070 */
[----:B------:R-:W-:Y:S01]  /*17800*/  IMAD R9, R9, 0xa0, RZ ;  /* 0x000000a009097824 */ /* 0x000fe200078e02ff */
[----:B------:R-:W-:Y:S01]  /*17810*/  R2UR UR10, R14 ;  /* 0x000000000e0a72ca */ /* 0x000fe200000e0000 */
[----:B------:R-:W-:Y:S01]  /*17820*/  UIADD3.X UR5, URZ, UR49, URZ, UP0, !UPT ;  /* 0x000000313f057290 */ /* 0x000fe200087fe43f */
[----:B------:R-:W-:Y:S01]  /*17830*/  UMOV UR6, 0x0 ;  /* 0x0000000000067882 */ /* 0x000fe20000000000 */
[----:B------:R-:W-:Y:S01]  /*17840*/  UMOV UR7, 0x14f00000 ;  /* 0x14f0000000077882 */ /* 0x000fe20000000000 */
[----:B----4-:R-:W-:-:S02]  /*17850*/  IMAD R4, R4, 0x7800, R7 ;  /* 0x0000780004047824 */ /* 0x010fc400078e0207 */
[----:B------:R-:W-:Y:S02]  /*17860*/  VIADD R7, R6, 0x33470 ;  /* 0x0003347006077836 */ /* 0x000fe40000000000 */
[----:B--2---:R-:W-:-:S07]  /*17870*/  VIADD R10, R4, 0xf200 ;  /* 0x0000f200040a7836 */ /* 0x004fce0000000000 */
.L_x_3795:
        /* <DEDUP_REMOVED lines=9> */
[----:B------:R-:W-:Y:S01]  /*17910*/  IMAD.MOV.U32 R13, RZ, RZ, 0x40 ;  /* 0x00000040ff0d7424 */ /* 0x000fe200078e00ff */
[----:B------:R-:W-:Y:S01]  /*17920*/  R2UR UR12, R19 ;  /* 0x00000000130c72ca */ /* 0x000fe200000e0000 */
[----:B------:R-:W-:Y:S01]  /*17930*/  VIADD R10, R4, 0x11a00 ;  /* 0x00011a00040a7836 */ /* 0x000fe20000000000 */
[----:B------:R-:W-:Y:S01]  /*17940*/  PLOP3.LUT P0, PT, PT, PT, PT, 0x80, 0x0 ;  /* 0x000000000000781c */ /* 0x000fe20003f0f070 */
[----:B------:R-:W-:Y:S01]  /*17950*/  UMOV UR6, 0x0 ;  /* 0x0000000000067882 */ /* 0x000fe20000000000 */
[----:B------:R-:W-:Y:S01]  /*17960*/  R2UR UR10, R13 ;  /* 0x000000000d0a72ca */ /* 0x000fe200000e0000 */
[----:B------:R-:W-:-:S14]  /*17970*/  UMOV UR7, 0x14f00000 ;  /* 0x14f0000000077882 */ /* 0x000fdc0000000000 */
.L_x_3796:
        /* <DEDUP_REMOVED lines=16> */
.L_x_3797:
        /* <DEDUP_REMOVED lines=12> */
.L_x_3849:
[----:B------:R-:W-:Y:S05]  /*17b40*/  BSYNC B1 ;  /* 0x0000000000017941 */ /* 0x000fea0003800000 */
.L_x_3798:
[----:B------:R-:W-:Y:S01]  /*17b50*/  BSSY B1, `(.L_x_3800) ;  /* 0x000000b000017945 */ /* 0x000fe20003800000 */
[----:B------:R-:W-:Y:S02]  /*17b60*/  IMAD.MOV.U32 R10, RZ, RZ, 0x0 ;  /* 0x00000000ff0a7424 */ /* 0x000fe400078e00ff */
[----:B------:R-:W-:Y:S01]  /*17b70*/  IMAD.MOV.U32 R11, RZ, RZ, 0x14f00000 ;  /* 0x14f00000ff0b7424 */ /* 0x000fe200078e00ff */
[----:B------:R-:W-:Y:S06]  /*17b80*/  @P3 BRA `(.L_x_3801) ;  /* 0x00000000001c3947 */ /* 0x000fec0003800000 */
[----:B------:R-:W4:Y:S01]  /*17b90*/  S2R R7, SR_TID.X ;  /* 0x0000000000077919 */ /* 0x000f220000002100 */
[----:B--23--:R-:W-:-:S04]  /*17ba0*/  IMAD.MOV.U32 R5, RZ, RZ, 0x7800 ;  /* 0x00007800ff057424 */ /* 0x00cfc800078e00ff */
[----:B------:R2:W-:Y:S01]  /*17bb0*/  SYNCS.ARRIVE.TRANS64 RZ, [R6+URZ+0x33430], R5 ;  /* 0x0334300506ff79a7 */ /* 0x0005e2000800003f */
[----:B----4-:R-:W-:-:S04]  /*17bc0*/  LOP3.LUT R7, R7, 0x1f, RZ, 0xc0, !PT ;  /* 0x0000001f07077812 */ /* 0x010fc800078ec0ff */
[----:B------:R-:W-:-:S13]  /*17bd0*/  ISETP.NE.AND P0, PT, R7, RZ, PT ;  /* 0x000000ff0700720c */ /* 0x000fda0003f05270 */
[----:B--2---:R-:W-:Y:S05]  /*17be0*/  @!P0 BRA `(.L_x_3801) ;  /* 0x0000000000048947 */ /* 0x004fea0003800000 */
[----:B------:R-:W-:Y:S01]  /*17bf0*/  BPT.TRAP 0x1 ;  /* 0x000000040000795c */ /* 0x000fe20000300000 */
.L_x_3801:
[----:B------:R-:W-:Y:S05]  /*17c00*/  BSYNC B1 ;  /* 0x0000000000017941 */ /* 0x000fea0003800000 */
.L_x_3800:
[----:B------:R-:W-:Y:S01]  /*17c10*/  R2UR UR10, R14 ;  /* 0x000000000e0a72ca */ /* 0x000fe200000e0000 */
[----:B------:R-:W-:Y:S01]  /*17c20*/  UIADD3 UR4, UP0, UR48, 0x370, URZ ;  /* 0x0000037030047890 */ /* 0x000fe2000ff1e03f */
[----:B------:R-:W-:Y:S01]  /*17c30*/  R2UR UR6, R10 ;  /* 0x000000000a0672ca */ /* 0x000fe200000e0000 */
[----:B--23--:R-:W-:Y:S01]  /*17c40*/  VIADD R6, R6, 0x33430 ;  /* 0x0003343006067836 */ /* 0x00cfe20000000000 */
[----:B------:R-:W-:Y:S01]  /*17c50*/  R2UR UR7, R11 ;  /* 0x000000000b0772ca */ /* 0x000fe200000e0000 */
[----:B------:R-:W-:Y:S01]  /*17c60*/  VIADD R5, R4, 0x24200 ;  /* 0x0002420004057836 */ /* 0x000fe20000000000 */
[----:B------:R-:W-:Y:S01]  /*17c70*/  R2UR UR12, R19 ;  /* 0x00000000130c72ca */ /* 0x000fe200000e0000 */
[----:B------:R-:W-:Y:S01]  /*17c80*/  UIADD3.X UR5, URZ, UR49, URZ, UP0, !UPT ;  /* 0x000000313f057290 */ /* 0x000fe200087fe43f */
[----:B------:R-:W-:-:S13]  /*17c90*/  PLOP3.LUT P0, PT, PT, PT, PT, 0x80, 0x0 ;  /* 0x000000000000781c */ /* 0x000fda0003f0f070 */
.L_x_3802:
        /* <DEDUP_REMOVED lines=9> */
[----:B------:R-:W-:Y:S01]  /*17d30*/  R2UR UR10, R13 ;  /* 0x000000000d0a72ca */ /* 0x000fe200000e0000 */
[----:B------:R-:W-:Y:S01]  /*17d40*/  VIADD R5, R4, 0x26a00 ;  /* 0x00026a0004057836 */ /* 0x000fe20000000000 */
[----:B------:R-:W-:Y:S02]  /*17d50*/  R2UR UR6, R10 ;  /* 0x000000000a0672ca */ /* 0x000fe400000e0000 */
[----:B------:R-:W-:Y:S02]  /*17d60*/  R2UR UR7, R11 ;  /* 0x000000000b0772ca */ /* 0x000fe400000e0000 */
[----:B------:R-:W-:Y:S02]  /*17d70*/  R2UR UR12, R19 ;  /* 0x00000000130c72ca */ /* 0x000fe400000e0000 */
[----:B------:R-:W-:-:S13]  /*17d80*/  PLOP3.LUT P0, PT, PT, PT, PT, 0x80, 0x0 ;  /* 0x000000000000781c */ /* 0x000fda0003f0f070 */
.L_x_3803:
        /* <DEDUP_REMOVED lines=15> */
.L_x_3804:
        /* <DEDUP_REMOVED lines=9> */
.L_x_3789:
[----:B------:R-:W-:Y:S05]  /*17f10*/  BSYNC B0 ;  /* 0x0000000000007941 */ /* 0x000fea0003800000 */
.L_x_3788:
[----:B------:R-:W-:-:S06]  /*17f20*/  UISETP.NE.AND UP0, UPT, UR41, 0x3, UPT ;  /* 0x000000032900788c */ /* 0x000fcc000bf05270 */
[----:B------:R-:W-:-:S13]  /*17f30*/  PLOP3.LUT P0, PT, PT, PT, UP0, 0x80, 0x0 ;  /* 0x000000000000781c */ /* 0x000fda0003f0f008 */
[----:B------:R-:W-:Y:S05]  /*17f40*/  @!P0 BRA `(.L_x_3805) ;  /* 0x0000000000048947 */ /* 0x000fea0003800000 */
[----:B------:R-:W-:Y:S01]  /*17f50*/  BPT.TRAP 0x1 ;  /* 0x000000040000795c */ /* 0x000fe20000300000 */
.L_x_3805:
        /* <DEDUP_REMOVED lines=8> */
.L_x_3850:
[----:B------:R-:W-:Y:S05]  /*17fe0*/  BSYNC B0 ;  /* 0x0000000000007941 */ /* 0x000fea0003800000 */
.L_x_3806:
[----:B------:R-:W-:Y:S05]  /*17ff0*/  @!P0 BRA `(.L_x_3808) ;  /* 0x0000000000048947 */ /* 0x000fea0003800000 */
[----:B------:R-:W-:Y:S01]  /*18000*/  BPT.TRAP 0x1 ;  /* 0x000000040000795c */ /* 0x000fe20000300000 */
.L_x_3808:
[----:B---3--:R-:W-:Y:S01]  /*18010*/  SHF.L.U32 R5, R8, 0x1f, RZ ;  /* 0x0000001f08057819 */ /* 0x008fe200000006ff */
[----:B------:R-:W-:-:S03]  /*18020*/  IMAD R2, R2, 0x7800, RZ ;  /* 0x0000780002027824 */ /* 0x000fc600078e02ff */
[----:B------:R-:W3:Y:S02]  /*18030*/  SYNCS.PHASECHK.TRANS64.TRYWAIT P3, [R12+URZ+0x33460], R5 ;  /* 0x033460050c0075a7 */ /* 0x000ee4000806017f */
[----:B---3--:R-:W-:Y:S05]  /*18040*/  @!P3 BRA `(.L_x_3809) ;  /* 0x000000240090b947 */ /* 0x008fea0003800000 */
.L_x_3851:
[C---:B------:R-:W-:Y:S01]  /*18050*/  LOP3.LUT R13, R2.reuse, R18, RZ, 0xfc, !PT ;  /* 0x00000012020d7212 */ /* 0x040fe200078efcff */
[----:B------:R-:W-:Y:S05]  /*18060*/  WARPSYNC.ALL ;  /* 0x0000000000007948 */ /* 0x000fea0003800000 */
[----:B---3--:R3:W4:Y:S01]  /*18070*/  LDSM.16.MT88.4 R4, [R13+UR40+0xf200] ;  /* 0x00f200280d04783b */ /* 0x0087220008004200 */
[----:B------:R-:W-:Y:S02]  /*18080*/  IMAD.U32 R14, RZ, RZ, UR40 ;  /* 0x00000028ff0e7e24 */ /* 0x000fe4000f8e00ff */
[----:B------:R-:W-:Y:S02]  /*18090*/  VIADD R15, R2, 0x2800 ;  /* 0x00002800020f7836 */ /* 0x000fe40000000000 */
[----:B------:R-:W-:-:S02]  /*180a0*/  VIADD R14, R14, 0x200 ;  /* 0x000002000e0e7836 */ /* 0x000fc40000000000 */
[C---:B------:R-:W-:Y:S02]  /*180b0*/  VIADD R20, R2.reuse, 0x1800 ;  /* 0x0000180002147836 */ /* 0x040fe40000000000 */
[C---:B---3--:R-:W-:Y:S02]  /*180c0*/  VIADD R13, R2.reuse, 0x800 ;  /* 0x00000800020d7836 */ /* 0x048fe40000000000 */
[----:B------:R-:W-:Y:S01]  /*180d0*/  VIADD R21, R2, 0x5800 ;  /* 0x0000580002157836 */ /* 0x000fe20000000000 */
[C-C-:B----4-:R-:W-:Y:S02]  /*180e0*/  PRMT R8, R4.reuse, 0x6420, R5.reuse ;  /* 0x0000642004087816 */ /* 0x150fe40000000005 */
[----:B------:R-:W-:Y:S02]  /*180f0*/  PRMT R9, R4, 0x7531, R5 ;  /* 0x0000753104097816 */ /* 0x000fe40000000005 */
[----:B------:R-:W-:Y:S02]  /*18100*/  LOP3.LUT R4, R2, R17, RZ, 0xfc, !PT ;  /* 0x0000001102047212 */ /* 0x000fe400078efcff */
[----:B--2---:R-:W-:-:S02]  /*18110*/  PRMT R10, R6, 0x6420, R7 ;  /* 0x00006420060a7816 */ /* 0x004fc40000000007 */
[----:B------:R-:W-:Y:S01]  /*18120*/  PRMT R11, R6, 0x7531, R7 ;  /* 0x00007531060b7816 */ /* 0x000fe20000000007 */
[----:B------:R-:W-:Y:S01]  /*18130*/  IMAD.IADD R4, R14, 0x1, R4 ;  /* 0x000000010e047824 */ /* 0x000fe200078e0204 */
[C---:B------:R-:W-:Y:S02]  /*18140*/  LOP3.LUT R5, R15.reuse, R18, RZ, 0xfc, !PT ;  /* 0x000000120f057212 */ /* 0x040fe400078efcff */
[----:B------:R-:W-:Y:S02]  /*18150*/  LOP3.LUT R15, R15, R17, RZ, 0xfc, !PT ;  /* 0x000000110f0f7212 */ /* 0x000fe400078efcff */
[----:B------:R-:W-:Y:S04]  /*18160*/  STSM.16.M88.4 [R4], R8 ;  /* 0x0000000804007844 */ /* 0x000fe80000000200 */
[----:B------:R-:W2:Y:S02]  /*18170*/  LDSM.16.MT88.4 R4, [R5+UR40+0xf200] ;  /* 0x00f200280504783b */ /* 0x000ea40008004200 */
[----:B--2---:R-:W-:-:S02]  /*18180*/  PRMT R8, R4, 0x6420, R5 ;  /* 0x0000642004087816 */ /* 0x004fc40000000005 */
[----:B------:R-:W-:Y:S01]  /*18190*/  PRMT R9, R4, 0x7531, R5 ;  /* 0x0000753104097816 */ /* 0x000fe20000000005 */
[----:B------:R-:W-:Y:S01]  /*181a0*/  VIADD R5, R2, 0x5000 ;  /* 0x0000500002057836 */ /* 0x000fe20000000000 */
[----:B------:R-:W-:Y:S02]  /*181b0*/  LOP3.LUT R4, R13, R17, RZ, 0xfc, !PT ;  /* 0x000000110d047212 */ /* 0x000fe400078efcff */
[C-C-:B------:R-:W-:Y:S02]  /*181c0*/  PRMT R10, R6.reuse, 0x6420, R7.reuse ;  /* 0x00006420060a7816 */ /* 0x140fe40000000007 */
[----:B------:R-:W-:Y:S01]  /*181d0*/  PRMT R11, R6, 0x7531, R7 ;  /* 0x00007531060b7816 */ /* 0x000fe20000000007 */
[----:B------:R-:W-:Y:S02]  /*181e0*/  IMAD.IADD R4, R14, 0x1, R4 ;  /* 0x000000010e047824 */ /* 0x000fe400078e0204 */
[----:B------:R-:W-:-:S03]  /*181f0*/  VIADD R14, R2, 0x1000 ;  /* 0x00001000020e7836 */ /* 0x000fc60000000000 */
[----:B------:R2:W-:Y:S02]  /*18200*/  STSM.16.M88.4 [R4], R8 ;  /* 0x0000000804007844 */ /* 0x0005e40000000200 */
[----:B--2---:R-:W-:-:S06]  /*18210*/  LOP3.LUT R4, R5, R18, RZ, 0xfc, !PT ;  /* 0x0000001205047212 */ /* 0x004fcc00078efcff */
[----:B------:R-:W2:Y:S02]  /*18220*/  LDSM.16.MT88.4 R4, [R4+UR40+0xf200] ;  /* 0x00f200280404783b */ /* 0x000ea40008004200 */
[C-C-:B--2---:R-:W-:Y:S02]  /*18230*/  PRMT R8, R4.reuse, 0x6420, R5.reuse ;  /* 0x0000642004087816 */ /* 0x144fe40000000005 */
        /* <DEDUP_REMOVED lines=8> */
[----:B--2---:R-:W-:Y:S01]  /*182c0*/  LOP3.LUT R4, R13, R18, RZ, 0xfc, !PT ;  /* 0x000000120d047212 */ /* 0x004fe200078efcff */
[----:B------:R-:W-:-:S04]  /*182d0*/  IMAD.U32 R13, RZ, RZ, UR40 ;  /* 0x00000028ff0d7e24 */ /* 0x000fc8000f8e00ff */
[----:B------:R-:W-:Y:S01]  /*182e0*/  VIADD R13, R13, 0x200 ;  /* 0x000002000d0d7836 */ /* 0x000fe20000000000 */
[----:B------:R-:W2:Y:S02]  /*182f0*/  LDSM.16.MT88.4 R4, [R4+UR40+0xf200] ;  /* 0x00f200280404783b */ /* 0x000ea40008004200 */
[C-C-:B--2---:R-:W-:Y:S02]  /*18300*/  PRMT R8, R4.reuse, 0x6420, R5.reuse ;  /* 0x0000642004087816 */ /* 0x144fe40000000005 */
[----:B------:R-:W-:Y:S02]  /*18310*/  PRMT R9, R4, 0x7531, R5 ;  /* 0x0000753104097816 */ /* 0x000fe40000000005 */
[----:B------:R-:W-:Y:S02]  /*18320*/  LOP3.LUT R4, R20, R17, RZ, 0xfc, !PT ;  /* 0x0000001114047212 */ /* 0x000fe400078efcff */
[C-C-:B------:R-:W-:Y:S02]  /*18330*/  PRMT R10, R6.reuse, 0x6420, R7.reuse ;  /* 0x00006420060a7816 */ /* 0x140fe40000000007 */
[----:B------:R-:W-:Y:S01]  /*18340*/  PRMT R11, R6, 0x7531, R7 ;  /* 0x00007531060b7816 */ /* 0x000fe20000000007 */
[----:B------:R-:W-:-:S02]  /*18350*/  IMAD.IADD R4, R13, 0x1, R4 ;  /* 0x000000010d047824 */ /* 0x000fc400078e0204 */
[----:B------:R-:W-:-:S03]  /*18360*/  VIADD R13, R2, 0x3000 ;  /* 0x00003000020d7836 */ /* 0x000fc60000000000 */
[----:B------:R2:W-:Y:S02]  /*18370*/  STSM.16.M88.4 [R4], R8 ;  /* 0x0000000804007844 */ /* 0x0005e40000000200 */
[C---:B--2---:R-:W-:Y:S02]  /*18380*/  LOP3.LUT R4, R13.reuse, R18, RZ, 0xfc, !PT ;  /* 0x000000120d047212 */ /* 0x044fe400078efcff */
[----:B------:R-:W-:-:S04]  /*18390*/  LOP3.LUT R13, R13, R17, RZ, 0xfc, !PT ;  /* 0x000000110d0d7212 */ /* 0x000fc800078efcff */
[----:B------:R-:W2:Y:S02]  /*183a0*/  LDSM.16.MT88.4 R4, [R4+UR40+0xf200] ;  /* 0x00f200280404783b */ /* 0x000ea40008004200 */
[C-C-:B--2---:R-:W-:Y:S02]  /*183b0*/  PRMT R8, R4.reuse, 0x6420, R5.reuse ;  /* 0x0000642004087816 */ /* 0x144fe40000000005 */
        /* <DEDUP_REMOVED lines=9> */
[C---:B--2---:R-:W-:Y:S02]  /*18450*/  LOP3.LUT R4, R21.reuse, R18, RZ, 0xfc, !PT ;  /* 0x0000001215047212 */ /* 0x044fe400078efcff */
[----:B------:R-:W-:-:S04]  /*18460*/  LOP3.LUT R21, R21, R17, RZ, 0xfc, !PT ;  /* 0x0000001115157212 */ /* 0x000fc800078efcff */
[----:B------:R-:W2:Y:S02]  /*18470*/  LDSM.16.MT88.4 R4, [R4+UR40+0xf200] ;  /* 0x00f200280404783b */ /* 0x000ea40008004200 */
[C-C-:B--2---:R-:W-:Y:S02]  /*18480*/  PRMT R8, R4.reuse, 0x6420, R5.reuse ;  /* 0x0000642004087816 */ /* 0x144fe40000000005 */
        /* <DEDUP_REMOVED lines=12> */
[----:B--2---:R-:W-:Y:S01]  /*18550*/  VIADD R15, R2, 0x6000 ;  /* 0x00006000020f7836 */ /* 0x004fe20000000000 */
[C-C-:B---3--:R-:W-:Y:S02]  /*18560*/  PRMT R8, R4.reuse, 0x6420, R5.reuse ;  /* 0x0000642004087816 */ /* 0x148fe40000000005 */
[----:B------:R-:W-:Y:S02]  /*18570*/  PRMT R9, R4, 0x7531, R5 ;  /* 0x0000753104097816 */ /* 0x000fe40000000005 */
[C-C-:B------:R-:W-:Y:S02]  /*18580*/  PRMT R10, R6.reuse, 0x6420, R7.reuse ;  /* 0x00006420060a7816 */ /* 0x140fe40000000007 */
[----:B------:R-:W-:-:S05]  /*18590*/  PRMT R11, R6, 0x7531, R7 ;  /* 0x00007531060b7816 */ /* 0x000fca0000000007 */
[----:B------:R2:W-:Y:S02]  /*185a0*/  STSM.16.M88.4 [R13], R8 ;  /* 0x000000080d007844 */ /* 0x0005e40000000200 */
[C---:B--2---:R-:W-:Y:S02]  /*185b0*/  VIADD R10, R2.reuse, 0x3800 ;  /* 0x00003800020a7836 */ /* 0x044fe40000000000 */
[----:B------:R-:W-:-:S03]  /*185c0*/  VIADD R13, R2, 0x4000 ;  /* 0x00004000020d7836 */ /* 0x000fc60000000000 */
[----:B------:R-:W-:-:S06]  /*185d0*/  LOP3.LUT R4, R10, R18, RZ, 0xfc, !PT ;  /* 0x000000120a047212 */ /* 0x000fcc00078efcff */
[----:B------:R-:W2:Y:S02]  /*185e0*/  LDSM.16.MT88.4 R4, [R4+UR40+0xf200] ;  /* 0x00f200280404783b */ /* 0x000ea40008004200 */
[C-C-:B--2---:R-:W-:Y:S02]  /*185f0*/  PRMT R8, R4.reuse, 0x6420, R5.reuse ;  /* 0x0000642004087816 */ /* 0x144fe40000000005 */
[----:B------:R-:W-:Y:S02]  /*18600*/  PRMT R9, R4, 0x7531, R5 ;  /* 0x0000753104097816 */ /* 0x000fe40000000005 */
[----:B------:R-:W-:Y:S02]  /*18610*/  LOP3.LUT R4, R10, R17, RZ, 0xfc, !PT ;  /* 0x000000110a047212 */ /* 0x000fe400078efcff */
[C-C-:B------:R-:W-:Y:S02]  /*18620*/  PRMT R10, R6.reuse, 0x6420, R7.reuse ;  /* 0x00006420060a7816 */ /* 0x140fe40000000007 */
[----:B------:R-:W-:Y:S01]  /*18630*/  PRMT R11, R6, 0x7531, R7 ;  /* 0x00007531060b7816 */ /* 0x000fe20000000007 */
[----:B------:R-:W-:-:S05]  /*18640*/  IMAD.IADD R4, R14, 0x1, R4 ;  /* 0x000000010e047824 */ /* 0x000fca00078e0204 */
[----:B------:R2:W-:Y:S02]  /*18650*/  STSM.16.M88.4 [R4], R8 ;  /* 0x0000000804007844 */ /* 0x0005e40000000200 */
[C---:B--2---:R-:W-:Y:S02]  /*18660*/  LOP3.LUT R4, R15.reuse, R18, RZ, 0xfc, !PT ;  /* 0x000000120f047212 */ /* 0x044fe400078efcff */
[----:B------:R-:W-:-:S04]  /*18670*/  LOP3.LUT R15, R15, R17, RZ, 0xfc, !PT ;  /* 0x000000110f0f7212 */ /* 0x000fc800078efcff */
        /* <DEDUP_REMOVED lines=21> */
[----:B--2---:R-:W-:Y:S01]  /*187d0*/  LOP3.LUT R4, R13, R18, RZ, 0xfc, !PT ;  /* 0x000000120d047212 */ /* 0x004fe200078efcff */
[----:B------:R-:W-:Y:S02]  /*187e0*/  VIADD R11, R2, 0x5000 ;  /* 0x00005000020b7836 */ /* 0x000fe40000000000 */
[----:B------:R-:W-:-:S03]  /*187f0*/  IMAD.U32 R13, RZ, RZ, UR40 ;  /* 0x00000028ff0d7e24 */ /* 0x000fc6000f8e00ff */
[----:B------:R-:W2:Y:S01]  /*18800*/  LDSM.16.MT88.4 R4, [R4+UR40+0xf200] ;  /* 0x00f200280404783b */ /* 0x000ea20008004200 */
        /* <DEDUP_REMOVED lines=14> */
[----:B------:R-:W-:Y:S01]  /*188f0*/  IMAD.U32 R4, RZ, RZ, UR40 ;  /* 0x00000028ff047e24 */ /* 0x000fe2000f8e00ff */
[--C-:B------:R-:W-:Y:S01]  /*18900*/  PRMT R10, R6, 0x6420, R7.reuse ;  /* 0x00006420060a7816 */ /* 0x100fe20000000007 */
[----:B------:R-:W-:Y:S01]  /*18910*/  VIADD R5, R2, 0x2000 ;  /* 0x0000200002057836 */ /* 0x000fe20000000000 */
[----:B------:R-:W-:Y:S01]  /*18920*/  PRMT R11, R6, 0x7531, R7 ;  /* 0x00007531060b7816 */ /* 0x000fe20000000007 */
[----:B------:R-:W-:Y:S02]  /*18930*/  VIADD R4, R4, 0x200 ;  /* 0x0000020004047836 */ /* 0x000fe40000000000 */
[----:B------:R-:W-:-:S02]  /*18940*/  VIADD R2, R2, 0x7000 ;  /* 0x0000700002027836 */ /* 0x000fc40000000000 */
[----:B------:R-:W-:Y:S01]  /*18950*/  IMAD.IADD R21, R4, 0x1, R21 ;  /* 0x0000000104157824 */ /* 0x000fe200078e0215 */
[----:B------:R-:W-:-:S04]  /*18960*/  LOP3.LUT R4, R5, R18, RZ, 0xfc, !PT ;  /* 0x0000001205047212 */ /* 0x000fc800078efcff */
[----:B------:R-:W-:Y:S04]  /*18970*/  STSM.16.M88.4 [R21], R8 ;  /* 0x0000000815007844 */ /* 0x000fe80000000200 */
[----:B------:R-:W2:Y:S02]  /*18980*/  LDSM.16.MT88.4 R4, [R4+UR40+0xf200] ;  /* 0x00f200280404783b */ /* 0x000ea40008004200 */
[C-C-:B--2---:R-:W-:Y:S02]  /*18990*/  PRMT R8, R4.reuse, 0x6420, R5.reuse ;  /* 0x0000642004087816 */ /* 0x144fe40000000005 */
        /* <DEDUP_REMOVED lines=8> */
[----:B--2---:R-:W-:-:S04]  /*18a20*/  IMAD.U32 R15, RZ, RZ, UR40 ;  /* 0x00000028ff0f7e24 */ /* 0x004fc8000f8e00ff */
        /* <DEDUP_REMOVED lines=9> */
[----:B------:R-:W2:Y:S01]  /*18ac0*/  LDSM.16.MT88.4 R4, [R4+UR40+0xf200] ;  /* 0x00f200280404783b */ /* 0x000ea20008004200 */
[----:B------:R-:W-:Y:S01]  /*18ad0*/  IMAD.IADD R2, R15, 0x1, R2 ;  /* 0x000000010f027824 */ /* 0x000fe200078e0202 */
[----:B--2---:R-:W-:-:S02]  /*18ae0*/  PRMT R8, R4, 0x6420, R5 ;  /* 0x0000642004087816 */ /* 0x004fc40000000005 */
        /* <DEDUP_REMOVED lines=12> */
.L_x_3810:
[----:B---3--:R-:W-:Y:S01]  /*18bb0*/  SYNCS.ARRIVE.TRANS64.A1T0 RZ, [R12+URZ+0x33450], RZ ;  /* 0x033450ff0cff79a7 */ /* 0x008fe2000810003f */
[----:B--2---:R-:W-:Y:S01]  /*18bc0*/  @!P2 VIADD R2, R12, 0x33480 ;  /* 0x000334800c02a836 */ /* 0x004fe20000000000 */
[----:B------:R3:W5:Y:S01]  /*18bd0*/  LDL R8, [R1+0x8] ;  /* 0x0000080001087983 */ /* 0x0007620000100800 */
[----:B------:R-:W-:Y:S03]  /*18be0*/  BAR.SYNC.DEFER_BLOCKING 0x2, 0x80 ;  /* 0x0082000000007b1d */ /* 0x000fe60000010000 */
[----:B------:R-:W-:Y:S02]  /*18bf0*/  @!P2 PRMT R2, RZ, 0x654, R2 ;  /* 0x00000654ff02a816 */ /* 0x000fe40000000002 */
[C---:B------:R-:W-:Y:S01]  /*18c00*/  ISETP.GT.AND P0, PT, R3.reuse, UR42, PT ;  /* 0x0000002a03007c0c */ /* 0x040fe2000bf04270 */
[----:B------:R-:W-:Y:S01]  /*18c10*/  VIADD R3, R3, 0xffffffff ;  /* 0xffffffff03037836 */ /* 0x000fe20000000000 */
[----:B------:R2:W-:Y:S02]  /*18c20*/  @!P2 SYNCS.ARRIVE.TRANS64.RED.A1T0 RZ, [R2+URZ], RZ ;  /* 0x000000ff02ffa9a7 */ /* 0x0005e4000810043f */
[----:B--2---:R3:W5:Y:S09]  /*18c30*/  LDL R2, [R1] ;  /* 0x0000000001027983 */ /* 0x0047720000100800 */
[----:B------:R-:W-:Y:S05]  /*18c40*/  @P0 BRA `(.L_x_3811) ;  /* 0xffffffe800080947 */ /* 0x000fea000383ffff */
.L_x_3787:
[----:B------:R-:W-:Y:S04]  /*18c50*/  BSSY B0, `(.L_x_3812) ;  /* 0x000000f000007945 */ /* 0x000fe80003800000 */
[----:B------:R-:W-:Y:S05]  /*18c60*/  @P2 BRA `(.L_x_3813) ;  /* 0x0000000000342947 */ /* 0x000fea0003800000 */
[----:B------:R-:W4:Y:S01]  /*18c70*/  S2R R5, SR_LANEID ;  /* 0x0000000000057919 */ /* 0x000f220000000000 */
[----:B------:R-:W-:Y:S01]  /*18c80*/  VOTEU.ANY UR4, UPT, PT ;  /* 0x0000000000047886 */ /* 0x000fe200038e0100 */
[----:B--2--5:R-:W2:Y:S01]  /*18c90*/  LDC.64 R2, c[0x0][0xdf0] ;  /* 0x00037c00ff027b82 */ /* 0x024ea20000000a00 */
[----:B------:R-:W4:Y:S02]  /*18ca0*/  FLO.U32 R0, UR4 ;  /* 0x0000000400007d00 */ /* 0x000f2400080e0000 */
[----:B----4-:R-:W-:-:S06]  /*18cb0*/  ISETP.EQ.U32.AND P0, PT, R0, R5, PT ;  /* 0x000000050000720c */ /* 0x010fcc0003f02070 */
[----:B------:R-:W2:Y:S07]  /*18cc0*/  POPC R5, UR4 ;  /* 0x0000000400057d09 */ /* 0x000eae0008000000 */
[----:B--2---:R-:W2:Y:S01]  /*18cd0*/  @P0 ATOMG.E.ADD.STRONG.GPU PT, R3, desc[UR52][R2.64], R5 ;  /* 0x00000005020309a8 */ /* 0x004ea200081ee1f4 */
[----:B------:R-:W4:Y:S02]  /*18ce0*/  S2R R4, SR_LTMASK ;  /* 0x0000000000047919 */ /* 0x000f240000003900 */
[----:B----4-:R-:W-:-:S04]  /*18cf0*/  LOP3.LUT R4, R4, UR4, RZ, 0xc0, !PT ;  /* 0x0000000404047c12 */ /* 0x010fc8000f8ec0ff */
[----:B------:R-:W4:Y:S01]  /*18d00*/  POPC R7, R4 ;  /* 0x0000000400077309 */ /* 0x000f220000000000 */
[----:B--2---:R-:W4:Y:S02]  /*18d10*/  SHFL.IDX PT, R0, R3, R0, 0x1f ;  /* 0x00001f0003007589 */ /* 0x004f2400000e0000 */
[----:B----4-:R-:W-:-:S05]  /*18d20*/  IADD3 R0, R0, UR43, R7 ;  /* 0x0000002b00007c10 */ /* 0x010fca000fffe007 */
[----:B------:R4:W-:Y:S02]  /*18d30*/  STL [R1+0x14], R0 ;  /* 0x0000140001007387 */ /* 0x0009e40000100800 */
.L_x_3813:
[----:B------:R-:W-:Y:S05]  /*18d40*/  BSYNC B0 ;  /* 0x0000000000007941 */ /* 0x000fea0003800000 */
.L_x_3812:
[----:B------:R-:W-:-:S06]  /*18d50*/  UISETP.NE.AND UP0, UPT, UR41, 0x3, UPT ;  /* 0x000000032900788c */ /* 0x000fcc000bf05270 */
[----:B------:R-:W-:-:S13]  /*18d60*/  PLOP3.LUT P0, PT, PT, PT, UP0, 0x80, 0x0 ;  /* 0x000000000000781c */ /* 0x000fda0003f0f008 */
[----:B------:R-:W-:Y:S05]  /*18d70*/  @!P0 BRA `(.L_x_3814) ;  /* 0x0000000000048947 */ /* 0x000fea0003800000 */
[----:B------:R-:W-:Y:S01]  /*18d80*/  BPT.TRAP 0x1 ;  /* 0x000000040000795c */ /* 0x000fe20000300000 */
.L_x_3814:
[----:B--2--5:R-:W2:Y:S04]  /*18d90*/  LDL R2, [R1+0x8] ;  /* 0x0000080001027983 */ /* 0x024ea80000100800 */
[----:B----4-:R-:W4:Y:S01]  /*18da0*/  LDL R0, [R1] ;  /* 0x0000000001007983 */ /* 0x010f220000100800 */
        /* <DEDUP_REMOVED lines=8> */
.L_x_3852:
[----:B------:R-:W-:Y:S05]  /*18e30*/  BSYNC B0 ;  /* 0x0000000000007941 */ /* 0x000fea0003800000 */
.L_x_3815:
[----:B------:R-:W-:Y:S05]  /*18e40*/  @!P1 BRA `(.L_x_3817) ;  /* 0x0000000000049947 */ /* 0x000fea0003800000 */
[----:B------:R-:W-:Y:S01]  /*18e50*/  BPT.TRAP 0x1 ;  /* 0x000000040000795c */ /* 0x000fe20000300000 */
.L_x_3817:
[----:B------:R-:W2:Y:S02]  /*18e60*/  LDL R2, [R1+0x8] ;  /* 0x0000080001027983 */ /* 0x000ea40000100800 */
[----:B--2---:R-:W-:-:S04]  /*18e70*/  SHF.L.U32 R3, R2, 0x1f, RZ ;  /* 0x0000001f02037819 */ /* 0x004fc800000006ff */
[----:B------:R-:W2:Y:S02]  /*18e80*/  SYNCS.PHASECHK.TRANS64.TRYWAIT P0, [R0+URZ+0x33460], R3 ;  /* 0x03346003000075a7 */ /* 0x000ea4000800017f */
[----:B--2---:R-:W-:Y:S05]  /*18e90*/  @!P0 BRA `(.L_x_3818) ;  /* 0x0000001800248947 */ /* 0x004fea0003800000 */
.L_x_3853:
[----:B------:R-:W4:Y:S01]  /*18ea0*/  LDL R2, [R1] ;  /* 0x0000000001027983 */ /* 0x000f220000100800 */
[----:B------:R-:W-:Y:S05]  /*18eb0*/  WARPSYNC.ALL ;  /* 0x0000000000007948 */ /* 0x000fea0003800000 */
[----:B------:R-:W-:-:S04]  /*18ec0*/  IMAD.U32 R14, RZ, RZ, UR40 ;  /* 0x00000028ff0e7e24 */ /* 0x000fc8000f8e00ff */
[----:B------:R-:W-:Y:S02]  /*18ed0*/  VIADD R14, R14, 0x200 ;  /* 0x000002000e0e7836 */ /* 0x000fe40000000000 */
[----:B----4-:R-:W-:-:S04]  /*18ee0*/  IMAD R2, R2, 0x7800, RZ ;  /* 0x0000780002027824 */ /* 0x010fc800078e02ff */
[C---:B------:R-:W-:Y:S01]  /*18ef0*/  VIADD R13, R2.reuse, 0x2800 ;  /* 0x00002800020d7836 */ /* 0x040fe20000000000 */
[CC--:B--2---:R-:W-:Y:S01]  /*18f00*/  LOP3.LUT R3, R2.reuse, R18.reuse, RZ, 0xfc, !PT ;  /* 0x0000001202037212 */ /* 0x0c4fe200078efcff */
[C---:B------:R-:W-:Y:S02]  /*18f10*/  VIADD R20, R2.reuse, 0x5000 ;  /* 0x0000500002147836 */ /* 0x040fe40000000000 */
[----:B------:R-:W-:Y:S02]  /*18f20*/  VIADD R19, R2, 0x2000 ;  /* 0x0000200002137836 */ /* 0x000fe40000000000 */
[----:B------:R2:W4:Y:S01]  /*18f30*/  LDSM.16.MT88.4 R4, [R3+UR40+0xf200] ;  /* 0x00f200280304783b */ /* 0x0005220008004200 */
[C---:B------:R-:W-:Y:S02]  /*18f40*/  LOP3.LUT R15, R20.reuse, R18, RZ, 0xfc, !PT ;  /* 0x00000012140f7212 */ /* 0x040fe400078efcff */
[----:B------:R-:W-:Y:S01]  /*18f50*/  LOP3.LUT R20, R20, R17, RZ, 0xfc, !PT ;  /* 0x0000001114147212 */ /* 0x000fe200078efcff */
[----:B--2---:R-:W-:Y:S01]  /*18f60*/  VIADD R3, R2, 0x800 ;  /* 0x0000080002037836 */ /* 0x004fe20000000000 */
[----:B----4-:R-:W-:-:S02]  /*18f70*/  PRMT R8, R4, 0x6420, R5 ;  /* 0x0000642004087816 */ /* 0x010fc40000000005 */
[----:B------:R-:W-:Y:S02]  /*18f80*/  PRMT R9, R4, 0x7531, R5 ;  /* 0x0000753104097816 */ /* 0x000fe40000000005 */
[-C--:B------:R-:W-:Y:S02]  /*18f90*/  LOP3.LUT R4, R2, R17.reuse, RZ, 0xfc, !PT ;  /* 0x0000001102047212 */ /* 0x080fe400078efcff */
[C-C-:B------:R-:W-:Y:S02]  /*18fa0*/  PRMT R10, R6.reuse, 0x6420, R7.reuse ;  /* 0x00006420060a7816 */ /* 0x140fe40000000007 */
[----:B------:R-:W-:Y:S01]  /*18fb0*/  PRMT R11, R6, 0x7531, R7 ;  /* 0x00007531060b7816 */ /* 0x000fe20000000007 */
[----:B------:R-:W-:Y:S01]  /*18fc0*/  IMAD.IADD R12, R14, 0x1, R4 ;  /* 0x000000010e0c7824 */ /* 0x000fe200078e0204 */
[C---:B------:R-:W-:Y:S02]  /*18fd0*/  LOP3.LUT R4, R13.reuse, R18, RZ, 0xfc, !PT ;  /* 0x000000120d047212 */ /* 0x040fe400078efcff */
[----:B------:R-:W-:-:S02]  /*18fe0*/  LOP3.LUT R13, R13, R17, RZ, 0xfc, !PT ;  /* 0x000000110d0d7212 */ /* 0x000fc400078efcff */
[----:B------:R2:W-:Y:S04]  /*18ff0*/  STSM.16.M88.4 [R12], R8 ;  /* 0x000000080c007844 */ /* 0x0005e80000000200 */
[----:B------:R-:W4:Y:S01]  /*19000*/  LDSM.16.MT88.4 R4, [R4+UR40+0xf200] ;  /* 0x00f200280404783b */ /* 0x000f220008004200 */
[----:B--2---:R-:W-:Y:S01]  /*19010*/  VIADD R12, R2, 0x1000 ;  /* 0x00001000020c7836 */ /* 0x004fe20000000000 */
[C-C-:B----4-:R-:W-:Y:S02]  /*19020*/  PRMT R8, R4.reuse, 0x6420, R5.reuse ;  /* 0x0000642004087816 */ /* 0x150fe40000000005 */
[----:B------:R-:W-:Y:S02]  /*19030*/  PRMT R9, R4, 0x7531, R5 ;  /* 0x0000753104097816 */ /* 0x000fe40000000005 */
[----:B------:R-:W-:-:S02]  /*19040*/  LOP3.LUT R5, R3, R17, RZ, 0xfc, !PT ;  /* 0x0000001103057212 */ /* 0x000fc400078efcff */
[C-C-:B------:R-:W-:Y:S02]  /*19050*/  PRMT R10, R6.reuse, 0x6420, R7.reuse ;  /* 0x00006420060a7816 */ /* 0x140fe40000000007 */
[----:B------:R-:W-:Y:S01]  /*19060*/  PRMT R11, R6, 0x7531, R7 ;  /* 0x00007531060b7816 */ /* 0x000fe20000000007 */
[----:B------:R-:W-:-:S05]  /*19070*/  IMAD.IADD R14, R14, 0x1, R5 ;  /* 0x000000010e0e7824 */ /* 0x000fca00078e0205 */
[----:B------:R-:W-:Y:S04]  /*19080*/  STSM.16.M88.4 [R14], R8 ;  /* 0x000000080e007844 */ /* 0x000fe80000000200 */
[----:B------:R2:W4:Y:S02]  /*19090*/  LDSM.16.MT88.4 R4, [R15+UR40+0xf200] ;  /* 0x00f200280f04783b */ /* 0x0005240008004200 */
[----:B--2---:R-:W-:-:S04]  /*190a0*/  IMAD.U32 R15, RZ, RZ, UR40 ;  /* 0x00000028ff0f7e24 */ /* 0x004fc8000f8e00ff */
[----:B------:R-:W-:Y:S02]  /*190b0*/  VIADD R15, R15, 0x200 ;  /* 0x000002000f0f7836 */ /* 0x000fe40000000000 */
[----:B------:R-:W-:Y:S01]  /*190c0*/  VIADD R14, R2, 0x1800 ;  /* 0x00001800020e7836 */ /* 0x000fe20000000000 */
[C-C-:B----4-:R-:W-:Y:S02]  /*190d0*/  PRMT R8, R4.reuse, 0x6420, R5.reuse ;  /* 0x0000642004087816 */ /* 0x150fe40000000005 */
        /* <DEDUP_REMOVED lines=10> */
[----:B------:R-:W2:Y:S01]  /*19180*/  LDSM.16.MT88.4 R4, [R5+UR40+0xf200] ;  /* 0x00f200280504783b */ /* 0x000ea20008004200 */
[----:B------:R-:W-:Y:S02]  /*19190*/  LOP3.LUT R14, R14, R18, RZ, 0xfc, !PT ;  /* 0x000000120e0e7212 */ /* 0x000fe400078efcff */
[C-C-:B--2---:R-:W-:Y:S02]  /*191a0*/  PRMT R8, R4.reuse, 0x6420, R5.reuse ;  /* 0x0000642004087816 */ /* 0x144fe40000000005 */
[----:B------:R-:W-:-:S02]  /*191b0*/  PRMT R9, R4, 0x7531, R5 ;  /* 0x0000753104097816 */ /* 0x000fc40000000005 */
[C-C-:B------:R-:W-:Y:S02]  /*191c0*/  PRMT R10, R6.reuse, 0x6420, R7.reuse ;  /* 0x00006420060a7816 */ /* 0x140fe40000000007 */
[----:B------:R-:W-:-:S05]  /*191d0*/  PRMT R11, R6, 0x7531, R7 ;  /* 0x00007531060b7816 */ /* 0x000fca0000000007 */
[----:B------:R2:W-:Y:S02]  /*191e0*/  STSM.16.M88.4 [R3], R8 ;  /* 0x0000000803007844 */ /* 0x0005e40000000200 */
[----:B--2---:R-:W-:-:S05]  /*191f0*/  VIADD R3, R2, 0x3000 ;  /* 0x0000300002037836 */ /* 0x004fca0000000000 */
[C---:B------:R-:W-:Y:S02]  /*19200*/  LOP3.LUT R6, R3.reuse, R18, RZ, 0xfc, !PT ;  /* 0x0000001203067212 */ /* 0x040fe400078efcff */
[----:B------:R-:W-:-:S04]  /*19210*/  LOP3.LUT R3, R3, R17, RZ, 0xfc, !PT ;  /* 0x0000001103037212 */ /* 0x000fc800078efcff */
[----:B------:R-:W2:Y:S02]  /*19220*/  LDSM.16.MT88.4 R4, [R6+UR40+0xf200] ;  /* 0x00f200280604783b */ /* 0x000ea40008004200 */
        /* <DEDUP_REMOVED lines=11> */
[----:B------:R-:W2:Y:S02]  /*192e0*/  LDSM.16.MT88.4 R4, [R21+UR40+0xf200] ;  /* 0x00f200281504783b */ /* 0x000ea40008004200 */
[C-C-:B--2---:R-:W-:Y:S02]  /*192f0*/  PRMT R8, R4.reuse, 0x6420, R5.reuse ;  /* 0x0000642004087816 */ /* 0x144fe40000000005 */
[----:B------:R-:W-:Y:S01]  /*19300*/  PRMT R9, R4, 0x7531, R5 ;  /* 0x0000753104097816 */ /* 0x000fe20000000005 */
[----:B------:R-:W-:Y:S01]  /*19310*/  IMAD.U32 R5, RZ, RZ, UR40 ;  /* 0x00000028ff057e24 */ /* 0x000fe2000f8e00ff */
[C-C-:B------:R-:W-:Y:S02]  /*19320*/  PRMT R10, R6.reuse, 0x6420, R7.reuse ;  /* 0x00006420060a7816 */ /* 0x140fe40000000007 */
[----:B------:R-:W-:Y:S01]  /*19330*/  PRMT R11, R6, 0x7531, R7 ;  /* 0x00007531060b7816 */ /* 0x000fe20000000007 */
[----:B------:R-:W-:-:S04]  /*19340*/  VIADD R5, R5, 0x200 ;  /* 0x0000020005057836 */ /* 0x000fc80000000000 */
[----:B------:R-:W-:-:S05]  /*19350*/  IMAD.IADD R13, R5, 0x1, R13 ;  /* 0x00000001050d7824 */ /* 0x000fca00078e020d */
[----:B------:R2:W-:Y:S04]  /*19360*/  STSM.16.M88.4 [R13], R8 ;  /* 0x000000080d007844 */ /* 0x0005e80000000200 */
[----:B------:R-:W4:Y:S01]  /*19370*/  LDSM.16.MT88.4 R4, [R12+UR40+0xf200] ;  /* 0x00f200280c04783b */ /* 0x000f220008004200 */
[----:B--2---:R-:W-:-:S04]  /*19380*/  IMAD.U32 R13, RZ, RZ, UR40 ;  /* 0x00000028ff0d7e24 */ /* 0x004fc8000f8e00ff */
[----:B------:R-:W-:-:S04]  /*19390*/  VIADD R13, R13, 0x200 ;  /* 0x000002000d0d7836 */ /* 0x000fc80000000000 */
[----:B------:R-:W-:Y:S01]  /*193a0*/  IMAD.IADD R3, R13, 0x1, R3 ;  /* 0x000000010d037824 */ /* 0x000fe200078e0203 */
[C-C-:B----4-:R-:W-:Y:S02]  /*193b0*/  PRMT R8, R4.reuse, 0x6420, R5.reuse ;  /* 0x0000642004087816 */ /* 0x150fe40000000005 */
[----:B------:R-:W-:Y:S02]  /*193c0*/  PRMT R9, R4, 0x7531, R5 ;  /* 0x0000753104097816 */ /* 0x000fe40000000005 */
[C-C-:B------:R-:W-:Y:S02]  /*193d0*/  PRMT R10, R6.reuse, 0x6420, R7.reuse ;  /* 0x00006420060a7816 */ /* 0x140fe40000000007 */
[----:B------:R-:W-:-:S05]  /*193e0*/  PRMT R11, R6, 0x7531, R7 ;  /* 0x00007531060b7816 */ /* 0x000fca0000000007 */
[----:B------:R2:W-:Y:S02]  /*193f0*/  STSM.16.M88.4 [R3], R8 ;  /* 0x0000000803007844 */ /* 0x0005e40000000200 */
[----:B--2---:R-:W-:-:S05]  /*19400*/  VIADD R3, R2, 0x3800 ;  /* 0x0000380002037836 */ /* 0x004fca0000000000 */
[C---:B------:R-:W-:Y:S02]  /*19410*/  LOP3.LUT R21, R3.reuse, R18, RZ, 0xfc, !PT ;  /* 0x0000001203157212 */ /* 0x040fe400078efcff */
[----:B------:R-:W-:-:S03]  /*19420*/  LOP3.LUT R3, R3, R17, RZ, 0xfc, !PT ;  /* 0x0000001103037212 */ /* 0x000fc600078efcff */
[----:B------:R-:W2:Y:S02]  /*19430*/  LDSM.16.MT88.4 R4, [R21+UR40+0xf200] ;  /* 0x00f200281504783b */ /* 0x000ea40008004200 */
[----:B------:R-:W-:Y:S02]  /*19440*/  IMAD.IADD R3, R13, 0x1, R3 ;  /* 0x000000010d037824 */ /* 0x000fe400078e0203 */
[----:B------:R-:W-:-:S05]  /*19450*/  VIADD R13, R2, 0x6000 ;  /* 0x00006000020d7836 */ /* 0x000fca0000000000 */
[C---:B------:R-:W-:Y:S02]  /*19460*/  LOP3.LUT R12, R13.reuse, R18, RZ, 0xfc, !PT ;  /* 0x000000120d0c7212 */ /* 0x040fe400078efcff */
[----:B------:R-:W-:Y:S02]  /*19470*/  LOP3.LUT R13, R13, R17, RZ, 0xfc, !PT ;  /* 0x000000110d0d7212 */ /* 0x000fe400078efcff */
[C-C-:B--2---:R-:W-:Y:S02]  /*19480*/  PRMT R8, R4.reuse, 0x6420, R5.reuse ;  /* 0x0000642004087816 */ /* 0x144fe40000000005 */
[----:B------:R-:W-:Y:S02]  /*19490*/  PRMT R9, R4, 0x7531, R5 ;  /* 0x0000753104097816 */ /* 0x000fe40000000005 */
[C-C-:B------:R-:W-:Y:S02]  /*194a0*/  PRMT R10, R6.reuse, 0x6420, R7.reuse ;  /* 0x00006420060a7816 */ /* 0x140fe40000000007 */
[----:B------:R-:W-:-:S05]  /*194b0*/  PRMT R11, R6, 0x7531, R7 ;  /* 0x00007531060b7816 */ /* 0x000fca0000000007 */
[----:B------:R-:W-:Y:S04]  /*194c0*/  STSM.16.M88.4 [R3], R8 ;  /* 0x0000000803007844 */ /* 0x000fe80000000200 */
[----:B------:R2:W4:Y:S02]  /*194d0*/  LDSM.16.MT88.4 R4, [R12+UR40+0xf200] ;  /* 0x00f200280c04783b */ /* 0x0005240008004200 */
[----:B--2---:R-:W-:Y:S02]  /*194e0*/  IMAD.U32 R12, RZ, RZ, UR40 ;  /* 0x00000028ff0c7e24 */ /* 0x004fe4000f8e00ff */
[----:B------:R-:W-:Y:S02]  /*194f0*/  VIADD R3, R2, 0x4000 ;  /* 0x0000400002037836 */ /* 0x000fe40000000000 */
[----:B------:R-:W-:-:S03]  /*19500*/  VIADD R12, R12, 0x200 ;  /* 0x000002000c0c7836 */ /* 0x000fc60000000000 */
[C---:B------:R-:W-:Y:S02]  /*19510*/  LOP3.LUT R21, R3.reuse, R18, RZ, 0xfc, !PT ;  /* 0x0000001203157212 */ /* 0x040fe400078efcff */
[C-C-:B----4-:R-:W-:Y:S02]  /*19520*/  PRMT R8, R4.reuse, 0x6420, R5.reuse ;  /* 0x0000642004087816 */ /* 0x150fe40000000005 */
[----:B------:R-:W-:Y:S02]  /*19530*/  PRMT R9, R4, 0x7531, R5 ;  /* 0x0000753104097816 */ /* 0x000fe40000000005 */
[----:B------:R-:W-:Y:S01]  /*19540*/  LOP3.LUT R4, R3, R17, RZ, 0xfc, !PT ;  /* 0x0000001103047212 */ /* 0x000fe200078efcff */
[----:B------:R-:W-:Y:S01]  /*19550*/  VIADD R3, R2, 0x6800 ;  /* 0x0000680002037836 */ /* 0x000fe20000000000 */
[C-C-:B------:R-:W-:Y:S02]  /*19560*/  PRMT R10, R6.reuse, 0x6420, R7.reuse ;  /* 0x00006420060a7816 */ /* 0x140fe40000000007 */
[----:B------:R-:W-:Y:S01]  /*19570*/  PRMT R11, R6, 0x7531, R7 ;  /* 0x00007531060b7816 */ /* 0x000fe20000000007 */
[----:B------:R-:W-:-:S02]  /*19580*/  IMAD.IADD R4, R12, 0x1, R4 ;  /* 0x000000010c047824 */ /* 0x000fc400078e0204 */
[C---:B------:R-:W-:Y:S02]  /*19590*/  VIADD R12, R2.reuse, 0x4800 ;  /* 0x00004800020c7836 */ /* 0x040fe40000000000 */
[----:B------:R-:W-:Y:S01]  /*195a0*/  VIADD R2, R2, 0x7000 ;  /* 0x0000700002027836 */ /* 0x000fe20000000000 */
[----:B------:R-:W-:Y:S04]  /*195b0*/  STSM.16.M88.4 [R4], R8 ;  /* 0x0000000804007844 */ /* 0x000fe80000000200 */
[----:B------:R2:W4:Y:S02]  /*195c0*/  LDSM.16.MT88.4 R4, [R14+UR40+0xf200] ;  /* 0x00f200280e04783b */ /* 0x0005240008004200 */
[----:B--2---:R-:W-:-:S04]  /*195d0*/  IMAD.U32 R14, RZ, RZ, UR40 ;  /* 0x00000028ff0e7e24 */ /* 0x004fc8000f8e00ff */
[----:B------:R-:W-:-:S04]  /*195e0*/  VIADD R14, R14, 0x200 ;  /* 0x000002000e0e7836 */ /* 0x000fc80000000000 */
[----:B------:R-:W-:Y:S01]  /*195f0*/  IMAD.IADD R20, R14, 0x1, R20 ;  /* 0x000000010e147824 */ /* 0x000fe200078e0214 */
        /* <DEDUP_REMOVED lines=9> */
[----:B------:R-:W-:-:S03]  /*19690*/  LOP3.LUT R3, R3, R17, RZ, 0xfc, !PT ;  /* 0x0000001103037212 */ /* 0x000fc600078efcff */
[----:B------:R-:W2:Y:S02]  /*196a0*/  LDSM.16.MT88.4 R4, [R21+UR40+0xf200] ;  /* 0x00f200281504783b */ /* 0x000ea40008004200 */
[C-C-:B--2---:R-:W-:Y:S02]  /*196b0*/  PRMT R8, R4.reuse, 0x6420, R5.reuse ;  /* 0x0000642004087816 */ /* 0x144fe40000000005 */
[----:B------:R-:W-:Y:S02]  /*196c0*/  PRMT R9, R4, 0x7531, R5 ;  /* 0x0000753104097816 */ /* 0x000fe40000000005 */
[C-C-:B------:R-:W-:Y:S02]  /*196d0*/  PRMT R10, R6.reuse, 0x6420, R7.reuse ;  /* 0x00006420060a7816 */ /* 0x140fe40000000007 */
[----:B------:R-:W-:-:S05]  /*196e0*/  PRMT R11, R6, 0x7531, R7 ;  /* 0x00007531060b7816 */ /* 0x000fca0000000007 */
[----:B------:R-:W-:Y:S04]  /*196f0*/  STSM.16.M88.4 [R20], R8 ;  /* 0x0000000814007844 */ /* 0x000fe80000000200 */
[----:B------:R2:W4:Y:S02]  /*19700*/  LDSM.16.MT88.4 R4, [R14+UR40+0xf200] ;  /* 0x00f200280e04783b */ /* 0x0005240008004200 */
[----:B--2---:R-:W-:-:S04]  /*19710*/  IMAD.U32 R14, RZ, RZ, UR40 ;  /* 0x00000028ff0e7e24 */ /* 0x004fc8000f8e00ff */
[----:B------:R-:W-:-:S04]  /*19720*/  VIADD R14, R14, 0x200 ;  /* 0x000002000e0e7836 */ /* 0x000fc80000000000 */
[C---:B------:R-:W-:Y:S02]  /*19730*/  IMAD.IADD R15, R14.reuse, 0x1, R15 ;  /* 0x000000010e0f7824 */ /* 0x040fe400078e020f */
[C---:B------:R-:W-:Y:S02]  /*19740*/  IMAD.IADD R13, R14.reuse, 0x1, R13 ;  /* 0x000000010e0d7824 */ /* 0x040fe400078e020d */
[----:B------:R-:W-:Y:S01]  /*19750*/  IMAD.IADD R3, R14, 0x1, R3 ;  /* 0x000000010e037824 */ /* 0x000fe200078e0203 */
[C-C-:B----4-:R-:W-:Y:S02]  /*19760*/  PRMT R8, R4.reuse, 0x6420, R5.reuse ;  /* 0x0000642004087816 */ /* 0x150fe40000000005 */
[----:B------:R-:W-:Y:S02]  /*19770*/  PRMT R9, R4, 0x7531, R5 ;  /* 0x0000753104097816 */ /* 0x000fe40000000005 */
[C-C-:B------:R-:W-:Y:S02]  /*19780*/  PRMT R10, R6.reuse, 0x6420, R7.reuse ;  /* 0x00006420060a7816 */ /* 0x140fe40000000007 */
[----:B------:R-:W-:-:S05]  /*19790*/  PRMT R11, R6, 0x7531, R7 ;  /* 0x00007531060b7816 */ /* 0x000fca0000000007 */
[----:B------:R-:W-:Y:S04]  /*197a0*/  STSM.16.M88.4 [R15], R8 ;  /* 0x000000080f007844 */ /* 0x000fe80000000200 */
[----:B------:R-:W2:Y:S02]  /*197b0*/  LDSM.16.MT88.4 R4, [R19+UR40+0xf200] ;  /* 0x00f200281304783b */ /* 0x000ea40008004200 */
[C-C-:B--2---:R-:W-:Y:S02]  /*197c0*/  PRMT R8, R4.reuse, 0x6420, R5.reuse ;  /* 0x0000642004087816 */ /* 0x144fe40000000005 */
[----:B------:R-:W-:Y:S02]  /*197d0*/  PRMT R9, R4, 0x7531, R5 ;  /* 0x0000753104097816 */ /* 0x000fe40000000005 */
[----:B------:R-:W-:-:S02]  /*197e0*/  PRMT R10, R6, 0x6420, R7 ;  /* 0x00006420060a7816 */ /* 0x000fc40000000007 */
[----:B------:R-:W-:-:S05]  /*197f0*/  PRMT R11, R6, 0x7531, R7 ;  /* 0x00007531060b7816 */ /* 0x000fca0000000007 */
[----:B------:R-:W-:Y:S04]  /*19800*/  STSM.16.M88.4 [R13], R8 ;  /* 0x000000080d007844 */ /* 0x000fe80000000200 */
[----:B------:R-:W2:Y:S02]  /*19810*/  LDSM.16.MT88.4 R4, [R12+UR40+0xf200] ;  /* 0x00f200280c04783b */ /* 0x000ea40008004200 */
[C-C-:B--2---:R-:W-:Y:S02]  /*19820*/  PRMT R8, R4.reuse, 0x6420, R5.reuse ;  /* 0x0000642004087816 */ /* 0x144fe40000000005 */
[----:B------:R-:W-:Y:S02]  /*19830*/  PRMT R9, R4, 0x7531, R5 ;  /* 0x0000753104097816 */ /* 0x000fe40000000005 */
[----:B------:R-:W-:-:S02]  /*19840*/  PRMT R10, R6, 0x6420, R7 ;  /* 0x00006420060a7816 */ /* 0x000fc40000000007 */
        /* <DEDUP_REMOVED lines=16> */
[----:B----4-:R-:W4:Y:S01]  /*19950*/  FENCE.VIEW.ASYNC.S ;  /* 0x00000000000073c6 */ /* 0x010f220000000000 */
[----:B------:R-:W-:Y:S05]  /*19960*/  @!P1 BRA `(.L_x_3819) ;  /* 0x0000000000049947 */ /* 0x000fea0003800000 */
[----:B------:R-:W-:Y:S01]  /*19970*/  BPT.TRAP 0x1 ;  /* 0x000000040000795c */ /* 0x000fe20000300000 */
.L_x_3819:
[----:B------:R-:W5:Y:S01]  /*19980*/  LDL.LU R4, [R1] ;  /* 0x0000000001047983 */ /* 0x000f620000300800 */
[----:B----4-:R5:W-:Y:S03]  /*19990*/  SYNCS.ARRIVE.TRANS64.A1T0 RZ, [R0+URZ+0x33450], RZ ;  /* 0x033450ff00ff79a7 */ /* 0x010be6000810003f */
[----:B------:R-:W4:Y:S01]  /*199a0*/  LDL.LU R3, [R1+0x8] ;  /* 0x0000080001037983 */ /* 0x000f220000300800 */
[----:B--2---:R-:W-:-:S05]  /*199b0*/  @!P2 VIADD R2, R0, 0x33480 ;  /* 0x000334800002a836 */ /* 0x004fca0000000000 */
[----:B------:R-:W-:Y:S01]  /*199c0*/  @!P2 PRMT R2, RZ, 0x654, R2 ;  /* 0x00000654ff02a816 */ /* 0x000fe20000000002 */
[----:B------:R-:W-:Y:S06]  /*199d0*/  BAR.SYNC.DEFER_BLOCKING 0x2, 0x80 ;  /* 0x0082000000007b1d */ /* 0x000fec0000010000 */
[----:B------:R2:W-:Y:S01]  /*199e0*/  @!P2 SYNCS.ARRIVE.TRANS64.RED.A1T0 RZ, [R2+URZ], RZ ;  /* 0x000000ff02ffa9a7 */ /* 0x0005e2000810043f */
[----:B-----5:R-:W-:-:S05]  /*199f0*/  VIADD R0, R4, 0x1 ;  /* 0x0000000104007836 */ /* 0x020fca0000000000 */
[----:B------:R-:W-:-:S04]  /*19a00*/  ISETP.NE.AND P0, PT, R0, 0x2, PT ;  /* 0x000000020000780c */ /* 0x000fc80003f05270 */
[----:B--2---:R-:W-:Y:S02]  /*19a10*/  SEL R2, RZ, 0x1, P0 ;  /* 0x00000001ff027807 */ /* 0x004fe40000000000 */
[----:B------:R-:W-:Y:S02]  /*19a20*/  SEL R0, R0, RZ, P0 ;  /* 0x000000ff00007207 */ /* 0x000fe40000000000 */
[----:B----4-:R-:W-:-:S03]  /*19a30*/  LOP3.LUT R3, R3, R2, RZ, 0x3c, !PT ;  /* 0x0000000203037212 */ /* 0x010fc600078e3cff */
[----:B------:R2:W-:Y:S04]  /*19a40*/  STL [R1], R0 ;  /* 0x0000000001007387 */ /* 0x0005e80000100800 */
[----:B------:R2:W-:Y:S02]  /*19a50*/  STL [R1+0x8], R3 ;  /* 0x0000080301007387 */ /* 0x0005e40000100800 */
.L_x_3771:
[----:B------:R-:W-:Y:S05]  /*19a60*/  BSYNC B6 ;  /* 0x0000000000067941 */ /* 0x000fea0003800000 */
.L_x_3769:
[----:B-1----:R1:W5:Y:S01]  /*19a70*/  LDL R2, [R1+0x14] ;  /* 0x0000140001027983 */ /* 0x0023620000100800 */
[----:B------:R-:W-:-:S13]  /*19a80*/  LOP3.LUT P0, RZ, R16, 0x2, RZ, 0xc0, !PT ;  /* 0x0000000210ff7812 */ /* 0x000fda000780c0ff */
        /* <DEDUP_REMOVED lines=9> */
.L_x_3820:
[----:B--2-4-:R-:W1:Y:S01]  /*19b20*/  S2R R0, SR_TID.X ;  /* 0x0000000000007919 */ /* 0x014e620000002100 */
        /* <DEDUP_REMOVED lines=10> */
.L_x_3821:
[----:B--2-4-:R-:W2:Y:S01]  /*19bd0*/  LDL R0, [R1+0x14] ;  /* 0x0000140001007983 */ /* 0x014ea20000100800 */
[----:B------:R-:W-:Y:S02]  /*19be0*/  ULDC UR4, c[0x0][0xda8] ;  /* 0x00036a0000047ab9 */ /* 0x000fe40000000800 */
[----:B--2---:R-:W-:-:S13]  /*19bf0*/  ISETP.GE.AND P0, PT, R0, UR4, PT ;  /* 0x0000000400007c0c */ /* 0x004fda000bf06270 */
[----:B------:R-:W-:Y:S05]  /*19c00*/  @!P0 BRA `(.L_x_3822) ;  /* 0xffffffbc00a08947 */ /* 0x000fea000383ffff */
.L_x_3760:
[----:B---3--:R-:W2:Y:S01]  /*19c10*/  LDL.LU R0, [R1+0x18] ;  /* 0x0000180001007983 */ /* 0x008ea20000300800 */
        /* <DEDUP_REMOVED lines=11> */
.L_x_3854:
[----:B------:R-:W-:Y:S05]  /*19cd0*/  BSYNC B0 ;  /* 0x0000000000007941 */ /* 0x000fea0003800000 */
.L_x_3823:
[----:B------:R-:W-:-:S03]  /*19ce0*/  UMOV UR4, 0xffffffff ;  /* 0xffffffff00047882 */ /* 0x000fc60000000000 */
[----:B------:R-:W-:Y:S05]  /*19cf0*/  BRA.DIV UR4, `(.L_x_3825) ;  /* 0x0000000a04b47947 */ /* 0x000fea000b800000 */
[----:B------:R-:W2:Y:S02]  /*19d00*/  S2R R2, SR_TID.X ;  /* 0x0000000000027919 */ /* 0x000ea40000002100 */
[----:B--2---:R-:W-:-:S04]  /*19d10*/  SHF.R.U32.HI R2, RZ, 0x5, R2 ;  /* 0x00000005ff027819 */ /* 0x004fc80000011602 */
[----:B------:R-:W-:-:S05]  /*19d20*/  LOP3.LUT R2, R2, 0x3, RZ, 0xc0, !PT ;  /* 0x0000000302027812 */ /* 0x000fca00078ec0ff */
[----:B------:R2:W3:Y:S02]  /*19d30*/  SHFL.IDX PT, R14, R2, RZ, 0x1f ;  /* 0x00001fff020e7589 */ /* 0x0004e400000e0000 */
.L_x_3857:
[----:B---3--:R-:W-:Y:S01]  /*19d40*/  ISETP.NE.AND P0, PT, R14, RZ, PT ;  /* 0x000000ff0e00720c */ /* 0x008fe20003f05270 */
[----:B------:R-:W-:-:S12]  /*19d50*/  BSSY B0, `(.L_x_3826) ;  /* 0x000002e000007945 */ /* 0x000fd80003800000 */
[----:B------:R-:W-:Y:S05]  /*19d60*/  @P0 BRA `(.L_x_3827) ;  /* 0x0000000000b00947 */ /* 0x000fea0003800000 */
[----:B------:R-:W-:-:S03]  /*19d70*/  UMOV UR4, 0xffffffff ;  /* 0xffffffff00047882 */ /* 0x000fc60000000000 */
[----:B------:R-:W-:Y:S05]  /*19d80*/  BRA.DIV UR4, `(.L_x_3828) ;  /* 0x0000000a04c47947 */ /* 0x000fea000b800000 */
[----:B------:R-:W-:-:S13]  /*19d90*/  ELECT P6, URZ, PT ;  /* 0x00000000003f782f */ /* 0x000fda00038c0000 */
.L_x_3860:
[----:B------:R-:W-:Y:S05]  /*19da0*/  @!P6 BRA `(.L_x_3827) ;  /* 0x0000000000a0e947 */ /* 0x000fea0003800000 */
[----:B------:R-:W-:-:S06]  /*19db0*/  ULOP3.LUT UR4, UR46, 0x2, URZ, 0xfc, !UPT ;  /* 0x000000022e047892 */ /* 0x000fcc000f8efc3f */
[----:B--2---:R-:W-:-:S05]  /*19dc0*/  IMAD.U32 R2, RZ, RZ, UR4 ;  /* 0x00000004ff027e24 */ /* 0x004fca000f8e00ff */
[----:B------:R-:W-:-:S13]  /*19dd0*/  ISETP.NE.AND P0, PT, R2, 0x3, PT ;  /* 0x000000030200780c */ /* 0x000fda0003f05270 */
[----:B------:R-:W-:Y:S05]  /*19de0*/  @!P0 BRA `(.L_x_3829) ;  /* 0x0000000000048947 */ /* 0x000fea0003800000 */
[----:B------:R-:W-:Y:S01]  /*19df0*/  BPT.TRAP 0x1 ;  /* 0x000000040000795c */ /* 0x000fe20000300000 */
.L_x_3829:
[----:B-1----:R-:W2:Y:S04]  /*19e00*/  LDL R3, [R1] ;  /* 0x0000000001037983 */ /* 0x002ea80000100800 */
        /* <DEDUP_REMOVED lines=13> */
.L_x_3861:
[----:B------:R-:W2:Y:S02]  /*19ee0*/  SYNCS.PHASECHK.TRANS64.TRYWAIT P1, [R7+URZ], R2 ;  /* 0x00000002070075a7 */ /* 0x000ea4000802017f */
[----:B--2---:R-:W-:Y:S05]  /*19ef0*/  @!P1 BRA `(.L_x_3831) ;  /* 0x00000008009c9947 */ /* 0x004fea0003800000 */
.L_x_3862:
[----:B------:R-:W-:Y:S05]  /*19f00*/  @!P0 BRA `(.L_x_3832) ;  /* 0x0000000000048947 */ /* 0x000fea0003800000 */
[----:B------:R-:W-:Y:S01]  /*19f10*/  BPT.TRAP 0x1 ;  /* 0x000000040000795c */ /* 0x000fe20000300000 */
.L_x_3832:
[----:B------:R-:W3:Y:S02]  /*19f20*/  LDL.LU R4, [R1] ;  /* 0x0000000001047983 */ /* 0x000ee40000300800 */
[----:B---3--:R-:W-:-:S04]  /*19f30*/  IMAD R4, R4, 0x8, R0 ;  /* 0x0000000804047824 */ /* 0x008fc800078e0200 */
[----:B------:R-:W3:Y:S02]  /*19f40*/  SYNCS.PHASECHK.TRANS64.TRYWAIT P1, [R4+URZ+0x33460], R5 ;  /* 0x03346005040075a7 */ /* 0x000ee4000802017f */
[----:B---3--:R-:W-:Y:S05]  /*19f50*/  @!P1 BRA `(.L_x_3833) ;  /* 0x0000000800989947 */ /* 0x008fea0003800000 */
.L_x_3863:
[----:B------:R-:W-:Y:S05]  /*19f60*/  @!P0 BRA `(.L_x_3834) ;  /* 0x0000000000048947 */ /* 0x000fea0003800000 */
[----:B------:R-:W-:Y:S01]  /*19f70*/  BPT.TRAP 0x1 ;  /* 0x000000040000795c */ /* 0x000fe20000300000 */
.L_x_3834:
[----:B------:R-:W-:-:S04]  /*19f80*/  IMAD R3, R3, 0x8, R0 ;  /* 0x0000000803037824 */ /* 0x000fc800078e0200 */
[----:B------:R-:W4:Y:S02]  /*19f90*/  SYNCS.PHASECHK.TRANS64.TRYWAIT P1, [R3+URZ+0x33460], R2 ;  /* 0x03346002030075a7 */ /* 0x000f24000802017f */
[----:B----4-:R-:W-:Y:S05]  /*19fa0*/  @!P1 BRA `(.L_x_3835) ;  /* 0x0000000800989947 */ /* 0x010fea0003800000 */
.L_x_3864:
[----:B------:R-:W-:Y:S05]  /*19fb0*/  @!P0 BRA `(.L_x_3836) ;  /* 0x0000000000048947 */ /* 0x000fea0003800000 */
[----:B------:R-:W-:Y:S01]  /*19fc0*/  BPT.TRAP 0x1 ;  /* 0x000000040000795c */ /* 0x000fe20000300000 */
.L_x_3836:
[----:B------:R-:W5:Y:S02]  /*19fd0*/  SYNCS.PHASECHK.TRANS64.TRYWAIT P0, [R4+URZ+0x33480], R5 ;  /* 0x03348005040075a7 */ /* 0x000f64000800017f */
[----:B-----5:R-:W-:Y:S05]  /*19fe0*/  @!P0 BRA `(.L_x_3837) ;  /* 0x00000008009c8947 */ /* 0x020fea0003800000 */
.L_x_3838:
[----:B------:R1:W1:Y:S02]  /*19ff0*/  SYNCS.PHASECHK.TRANS64.TRYWAIT P0, [R3+URZ+0x33480], R2 ;  /* 0x03348002030075a7 */ /* 0x000264000800017f */
[----:B-1----:R-:W-:Y:S05]  /*1a000*/  @!P0 NANOSLEEP.SYNCS 0x989680 ;  /* 0x009896800000895d */ /* 0x002fea0003900000 */
[----:B------:R-:W1:Y:S02]  /*1a010*/  @!P0 SYNCS.PHASECHK.TRANS64 P0, [R3+URZ+0x33480], R2 ;  /* 0x03348002030085a7 */ /* 0x000e64000800007f */
[----:B-1----:R-:W-:Y:S05]  /*1a020*/  @!P0 BRA `(.L_x_3838) ;  /* 0xfffffffc00f08947 */ /* 0x002fea000383ffff */
.L_x_3827:
[----:B------:R-:W-:Y:S05]  /*1a030*/  BSYNC B0 ;  /* 0x0000000000007941 */ /* 0x000fea0003800000 */
.L_x_3826:
[----:B------:R-:W-:Y:S05]  /*1a040*/  EXIT ;  /* 0x000000000000794d */ /* 0x000fea0003800000 */
.L_x_3673:
[----:B-1----:R-:W-:-:S04]  /*1a050*/  IMAD.U32 R3, RZ, RZ, UR38 ;  /* 0x00000026ff037e24 */ /* 0x002fc8000f8e00ff */
[----:B------:R1:W2:Y:S03]  /*1a060*/  SYNCS.PHASECHK.TRANS64.TRYWAIT P1, [R3+URZ+0x33400], R0 ;  /* 0x03340000030075a7 */ /* 0x0002a6000802017f */
[----:B--2---:R-:W-:Y:S05]  /*1a070*/  @!P1 NANOSLEEP.SYNCS 0x989680 ;  /* 0x009896800000995d */ /* 0x004fea0003900000 */
[----:B------:R-:W2:Y:S02]  /*1a080*/  @!P1 SYNCS.PHASECHK.TRANS64 P1, [R3+URZ+0x33400], R0 ;  /* 0x03340000030095a7 */ /* 0x000ea4000802007f */
[----:B--2---:R-:W-:Y:S05]  /*1a090*/  @!P1 BRA `(.L_x_3673) ;  /* 0xfffffffc00ec9947 */ /* 0x004fea000383ffff */
[----:B------:R-:W-:Y:S05]  /*1a0a0*/  BRA `(.L_x_3839) ;  /* 0xfffffe7c005c7947 */ /* 0x000fea000383ffff */
.L_x_3677:
[----:B--2---:R2:W3:Y:S02]  /*1a0b0*/  SYNCS.PHASECHK.TRANS64.TRYWAIT P1, [R3+URZ+0x33430], R0 ;  /* 0x03343000030075a7 */ /* 0x0044e4000802017f */
[----:B---3--:R-:W-:Y:S05]  /*1a0c0*/  @!P1 NANOSLEEP.SYNCS 0x989680 ;  /* 0x009896800000995d */ /* 0x008fea0003900000 */
[----:B------:R-:W3:Y:S02]  /*1a0d0*/  @!P1 SYNCS.PHASECHK.TRANS64 P1, [R3+URZ+0x33430], R0 ;  /* 0x03343000030095a7 */ /* 0x000ee4000802007f */
[----:B---3--:R-:W-:Y:S05]  /*1a0e0*/  @!P1 BRA `(.L_x_3677) ;  /* 0xfffffffc00f09947 */ /* 0x008fea000383ffff */
[----:B------:R-:W-:Y:S05]  /*1a0f0*/  BRA `(.L_x_3676) ;  /* 0xfffffe7c00887947 */ /* 0x000fea000383ffff */
.L_x_3693:
[----:B--2---:R-:W-:-:S04]  /*1a100*/  IMAD.U32 R11, RZ, RZ, UR6 ;  /* 0x00000006ff0b7e24 */ /* 0x004fc8000f8e00ff */
[----:B------:R2:W3:Y:S03]  /*1a110*/  SYNCS.PHASECHK.TRANS64.TRYWAIT P1, [R11+URZ+0x33430], R10 ;  /* 0x0334300a0b0075a7 */ /* 0x0004e6000802017f */
[----:B---3--:R-:W-:Y:S05]  /*1a120*/  @!P1 NANOSLEEP.SYNCS 0x989680 ;  /* 0x009896800000995d */ /* 0x008fea0003900000 */
[----:B------:R-:W3:Y:S02]  /*1a130*/  @!P1 SYNCS.PHASECHK.TRANS64 P1, [R11+URZ+0x33430], R10 ;  /* 0x0334300a0b0095a7 */ /* 0x000ee4000802007f */
[----:B---3--:R-:W-:Y:S05]  /*1a140*/  @!P1 BRA `(.L_x_3693) ;  /* 0xfffffffc00ec9947 */ /* 0x008fea000383ffff */
[----:B------:R-:W-:Y:S05]  /*1a150*/  BRA `(.L_x_3690) ;  /* 0xfffffec000ac7947 */ /* 0x000fea000383ffff */
.L_x_3697:
[----:B--2---:R-:W-:-:S04]  /*1a160*/  IMAD.U32 R11, RZ, RZ, UR6 ;  /* 0x00000006ff0b7e24 */ /* 0x004fc8000f8e00ff */
[----:B------:R2:W3:Y:S03]  /*1a170*/  SYNCS.PHASECHK.TRANS64.TRYWAIT P1, [R11+URZ+0x33450], R10 ;  /* 0x0334500a0b0075a7 */ /* 0x0004e6000802017f */
[----:B---3--:R-:W-:Y:S05]  /*1a180*/  @!P1 NANOSLEEP.SYNCS 0x989680 ;  /* 0x009896800000995d */ /* 0x008fea0003900000 */
[----:B------:R-:W3:Y:S02]  /*1a190*/  @!P1 SYNCS.PHASECHK.TRANS64 P1, [R11+URZ+0x33450], R10 ;  /* 0x0334500a0b0095a7 */ /* 0x000ee4000802007f */
[----:B---3--:R-:W-:Y:S05]  /*1a1a0*/  @!P1 BRA `(.L_x_3697) ;  /* 0xfffffffc00ec9947 */ /* 0x008fea000383ffff */
[----:B------:R-:W-:Y:S05]  /*1a1b0*/  BRA `(.L_x_3694) ;  /* 0xfffffecc00a87947 */ /* 0x000fea000383ffff */
.L_x_3715:
[----:B--2---:R-:W-:-:S04]  /*1a1c0*/  IMAD.U32 R3, RZ, RZ, UR6 ;  /* 0x00000006ff037e24 */ /* 0x004fc8000f8e00ff */
[----:B------:R2:W3:Y:S03]  /*1a1d0*/  SYNCS.PHASECHK.TRANS64.TRYWAIT P1, [R3+URZ+0x33430], R0 ;  /* 0x03343000030075a7 */ /* 0x0004e6000802017f */
[----:B---3--:R-:W-:Y:S05]  /*1a1e0*/  @!P1 NANOSLEEP.SYNCS 0x989680 ;  /* 0x009896800000995d */ /* 0x008fea0003900000 */
[----:B------:R-:W3:Y:S02]  /*1a1f0*/  @!P1 SYNCS.PHASECHK.TRANS64 P1, [R3+URZ+0x33430], R0 ;  /* 0x03343000030095a7 */ /* 0x000ee4000802007f */
[----:B---3--:R-:W-:Y:S05]  /*1a200*/  @!P1 BRA `(.L_x_3715) ;  /* 0xfffffffc00ec9947 */ /* 0x008fea000383ffff */
[----:B------:R-:W-:Y:S05]  /*1a210*/  BRA `(.L_x_3712) ;  /* 0xffffff0c00c47947 */ /* 0x000fea000383ffff */
.L_x_3719:
[----:B--2---:R-:W-:-:S04]  /*1a220*/  IMAD.U32 R3, RZ, RZ, UR6 ;  /* 0x00000006ff037e24 */ /* 0x004fc8000f8e00ff */
[----:B------:R2:W3:Y:S03]  /*1a230*/  SYNCS.PHASECHK.TRANS64.TRYWAIT P1, [R3+URZ+0x33450], R0 ;  /* 0x03345000030075a7 */ /* 0x0004e6000802017f */
[----:B---3--:R-:W-:Y:S05]  /*1a240*/  @!P1 NANOSLEEP.SYNCS 0x989680 ;  /* 0x009896800000995d */ /* 0x008fea0003900000 */
[----:B------:R-:W3:Y:S02]  /*1a250*/  @!P1 SYNCS.PHASECHK.TRANS64 P1, [R3+URZ+0x33450], R0 ;  /* 0x03345000030095a7 */ /* 0x000ee4000802007f */
[----:B---3--:R-:W-:Y:S05]  /*1a260*/  @!P1 BRA `(.L_x_3719) ;  /* 0xfffffffc00ec9947 */ /* 0x008fea000383ffff */
[----:B------:R-:W-:Y:S05]  /*1a270*/  BRA `(.L_x_3716) ;  /* 0xffffff1800cc7947 */ /* 0x000fea000383ffff */
.L_x_3726:
[----:B--2---:R-:W-:-:S04]  /*1a280*/  IMAD.U32 R3, RZ, RZ, UR6 ;  /* 0x00000006ff037e24 */ /* 0x004fc8000f8e00ff */
[----:B------:R2:W3:Y:S03]  /*1a290*/  SYNCS.PHASECHK.TRANS64.TRYWAIT P1, [R3+URZ+0x33430], R0 ;  /* 0x03343000030075a7 */ /* 0x0004e6000802017f */
[----:B---3--:R-:W-:Y:S05]  /*1a2a0*/  @!P1 NANOSLEEP.SYNCS 0x989680 ;  /* 0x009896800000995d */ /* 0x008fea0003900000 */
[----:B------:R-:W3:Y:S02]  /*1a2b0*/  @!P1 SYNCS.PHASECHK.TRANS64 P1, [R3+URZ+0x33430], R0 ;  /* 0x03343000030095a7 */ /* 0x000ee4000802007f */
[----:B---3--:R-:W-:Y:S05]  /*1a2c0*/  @!P1 BRA `(.L_x_3726) ;  /* 0xfffffffc00ec9947 */ /* 0x008fea000383ffff */
[----:B------:R-:W-:Y:S05]  /*1a2d0*/  BRA `(.L_x_3723) ;  /* 0xffffff3c006c7947 */ /* 0x000fea000383ffff */
.L_x_3730:
[----:B--2---:R-:W-:-:S04]  /*1a2e0*/  IMAD.U32 R3, RZ, RZ, UR6 ;  /* 0x00000006ff037e24 */ /* 0x004fc8000f8e00ff */
[----:B------:R2:W3:Y:S03]  /*1a2f0*/  SYNCS.PHASECHK.TRANS64.TRYWAIT P1, [R3+URZ+0x33450], R0 ;  /* 0x03345000030075a7 */ /* 0x0004e6000802017f */
[----:B---3--:R-:W-:Y:S05]  /*1a300*/  @!P1 NANOSLEEP.SYNCS 0x989680 ;  /* 0x009896800000995d */ /* 0x008fea0003900000 */
[----:B------:R-:W3:Y:S02]  /*1a310*/  @!P1 SYNCS.PHASECHK.TRANS64 P1, [R3+URZ+0x33450], R0 ;  /* 0x03345000030095a7 */ /* 0x000ee4000802007f */
[----:B---3--:R-:W-:Y:S05]  /*1a320*/  @!P1 BRA `(.L_x_3730) ;  /* 0xfffffffc00ec9947 */ /* 0x008fea000383ffff */
[----:B------:R-:W-:Y:S05]  /*1a330*/  BRA `(.L_x_3727) ;  /* 0xffffff4800747947 */ /* 0x000fea000383ffff */
.L_x_3744:
[----:B--2---:R-:W-:-:S04]  /*1a340*/  IMAD.U32 R7, RZ, RZ, UR9 ;  /* 0x00000009ff077e24 */ /* 0x004fc8000f8e00ff */
[----:B------:R2:W3:Y:S03]  /*1a350*/  SYNCS.PHASECHK.TRANS64.TRYWAIT P1, [R7+URZ+0x33450], R4 ;  /* 0x03345004070075a7 */ /* 0x0004e6000802017f */
[----:B---3--:R-:W-:Y:S05]  /*1a360*/  @!P1 NANOSLEEP.SYNCS 0x989680 ;  /* 0x009896800000995d */ /* 0x008fea0003900000 */
[----:B------:R-:W3:Y:S02]  /*1a370*/  @!P1 SYNCS.PHASECHK.TRANS64 P1, [R7+URZ+0x33450], R4 ;  /* 0x03345004070095a7 */ /* 0x000ee4000802007f */
[----:B---3--:R-:W-:Y:S05]  /*1a380*/  @!P1 BRA `(.L_x_3744) ;  /* 0xfffffffc00ec9947 */ /* 0x008fea000383ffff */
[----:B------:R-:W-:Y:S05]  /*1a390*/  BRA `(.L_x_3743) ;  /* 0xffffff8400d87947 */ /* 0x000fea000383ffff */
.L_x_3776:
[----:B------:R-:W-:Y:S02]  /*1a3a0*/  IMAD.MOV.U32 R13, RZ, RZ, R4 ;  /* 0x000000ffff0d7224 */ /* 0x000fe400078e0004 */
[----:B------:R-:W-:Y:S02]  /*1a3b0*/  IMAD.MOV.U32 R12, RZ, RZ, RZ ;  /* 0x000000ffff0c7224 */ /* 0x000fe400078e00ff */
[----:B------:R-:W-:Y:S02]  /*1a3c0*/  IMAD.MOV.U32 R11, RZ, RZ, 0x1f ;  /* 0x0000001fff0b7424 */ /* 0x000fe400078e00ff */
[----:B------:R-:W-:-:S07]  /*1a3d0*/  IMAD.MOV.U32 R15, RZ, RZ, -0x1 ;  /* 0xffffffffff0f7424 */ /* 0x000fce00078e00ff */
[----:B-1----:R-:W-:Y:S05]  /*1a3e0*/  WARPSYNC.COLLECTIVE R15, `(.L_x_3840) ;  /* 0x000000000f087348 */ /* 0x002fea0003c00000 */
[----:B------:R2:W3:Y:S02]  /*1a3f0*/  SHFL.IDX P6, R14, R13, R12, R11 ;  /* 0x0000000c0d0e7389 */ /* 0x0004e400000c000b */
[----:B-123--:R-:W-:Y:S01]  /*1a400*/  ENDCOLLECTIVE ;  /* 0x000000000000791b */ /* 0x00efe20003800000 */
.L_x_3840:
[----:B------:R-:W-:Y:S05]  /*1a410*/  BRA `(.L_x_3841) ;  /* 0xffffffc400b47947 */ /* 0x000fea000383ffff */
.L_x_3778:
[----:B------:R-:W-:Y:S01]  /*1a420*/  BSSY B0, `(.L_x_3842) ;  /* 0x0000006000007945 */ /* 0x000fe20003800000 */
[----:B------:R-:W-:-:S07]  /*1a430*/  IMAD.MOV.U32 R15, RZ, RZ, -0x1 ;  /* 0xffffffffff0f7424 */ /* 0x000fce00078e00ff */
[----:B------:R-:W-:Y:S05]  /*1a440*/  WARPSYNC.COLLECTIVE R15, `(.L_x_3843) ;  /* 0x000000000f0c7348 */ /* 0x000fea0003c00000 */
[----:B------:R-:W-:Y:S02]  /*1a450*/  ELECT P6, UR62, PT ;  /* 0x00000000003e782f */ /* 0x000fe400038c0000 */
[----:B------:R-:W-:Y:S01]  /*1a460*/  MOV R14, UR62 ;  /* 0x0000003e000e7c02 */ /* 0x000fe20008000f00 */
[----:B------:R-:W-:Y:S10]  /*1a470*/  ENDCOLLECTIVE ;  /* 0x000000000000791b */ /* 0x000ff40003800000 */
.L_x_3843:
[----:B------:R-:W-:Y:S05]  /*1a480*/  BSYNC B0 ;  /* 0x0000000000007941 */ /* 0x000fea0003800000 */
.L_x_3842:
[----:B------:R-:W-:Y:S05]  /*1a490*/  BRA `(.L_x_3844) ;  /* 0xffffffc400b47947 */ /* 0x000fea000383ffff */
.L_x_3781:
[----:B-1----:R1:W2:Y:S02]  /*1a4a0*/  SYNCS.PHASECHK.TRANS64.TRYWAIT P3, [R3+URZ+0x33480], R2 ;  /* 0x03348002030075a7 */ /* 0x0022a4000806017f */
[----:B--2---:R-:W-:Y:S05]  /*1a4b0*/  @!P3 NANOSLEEP.SYNCS 0x989680 ;  /* 0x009896800000b95d */ /* 0x004fea0003900000 */
[----:B------:R-:W2:Y:S02]  /*1a4c0*/  @!P3 SYNCS.PHASECHK.TRANS64 P3, [R3+URZ+0x33480], R2 ;  /* 0x033480020300b5a7 */ /* 0x000ea4000806007f */
[----:B--2---:R-:W-:Y:S05]  /*1a4d0*/  @!P3 BRA `(.L_x_3781) ;  /* 0xfffffffc00f0b947 */ /* 0x004fea000383ffff */
[----:B------:R-:W-:Y:S05]  /*1a4e0*/  BRA `(.L_x_3845) ;  /* 0xffffffc8000c7947 */ /* 0x000fea000383ffff */
.L_x_3783:
[----:B--2---:R2:W3:Y:S02]  /*1a4f0*/  SYNCS.PHASECHK.TRANS64.TRYWAIT P3, [R3+URZ+0x33440], R2 ;  /* 0x03344002030075a7 */ /* 0x0044e4000806017f */
[----:B---3--:R-:W-:Y:S05]  /*1a500*/  @!P3 NANOSLEEP.SYNCS 0x989680 ;  /* 0x009896800000b95d */ /* 0x008fea0003900000 */
[----:B------:R-:W3:Y:S02]  /*1a510*/  @!P3 SYNCS.PHASECHK.TRANS64 P3, [R3+URZ+0x33440], R2 ;  /* 0x033440020300b5a7 */ /* 0x000ee4000806007f */
[----:B---3--:R-:W-:Y:S05]  /*1a520*/  @!P3 BRA `(.L_x_3783) ;  /* 0xfffffffc00f0b947 */ /* 0x008fea000383ffff */
[----:B------:R-:W-:Y:S05]  /*1a530*/  BRA `(.L_x_3846) ;  /* 0xffffffc8008c7947 */ /* 0x000fea000383ffff */
.L_x_3786:
[----:B--2---:R-:W-:-:S04]  /*1a540*/  IMAD.U32 R4, RZ, RZ, UR40 ;  /* 0x00000028ff047e24 */ /* 0x004fc8000f8e00ff */
[----:B------:R2:W3:Y:S03]  /*1a550*/  SYNCS.PHASECHK.TRANS64.TRYWAIT P0, [R4+URZ+0x33420], R2 ;  /* 0x03342002040075a7 */ /* 0x0004e6000800017f */
[----:B---3--:R-:W-:Y:S05]  /*1a560*/  @!P0 NANOSLEEP.SYNCS 0x989680 ;  /* 0x009896800000895d */ /* 0x008fea0003900000 */
[----:B------:R-:W3:Y:S02]  /*1a570*/  @!P0 SYNCS.PHASECHK.TRANS64 P0, [R4+URZ+0x33420], R2 ;  /* 0x03342002040085a7 */ /* 0x000ee4000800007f */
[----:B---3--:R-:W-:Y:S05]  /*1a580*/  @!P0 BRA `(.L_x_3786) ;  /* 0xfffffffc00ec8947 */ /* 0x008fea000383ffff */
[----:B------:R-:W-:Y:S05]  /*1a590*/  BRA `(.L_x_3847) ;  /* 0xffffffcc00a47947 */ /* 0x000fea000383ffff */
.L_x_3792:
[----:B---3--:R3:W4:Y:S02]  /*1a5a0*/  SYNCS.PHASECHK.TRANS64.TRYWAIT P0, [R6+URZ+0x33480], R5 ;  /* 0x03348005060075a7 */ /* 0x008724000800017f */
[----:B----4-:R-:W-:Y:S05]  /*1a5b0*/  @!P0 NANOSLEEP.SYNCS 0x989680 ;  /* 0x009896800000895d */ /* 0x010fea0003900000 */
[----:B------:R-:W4:Y:S02]  /*1a5c0*/  @!P0 SYNCS.PHASECHK.TRANS64 P0, [R6+URZ+0x33480], R5 ;  /* 0x03348005060085a7 */ /* 0x000f24000800007f */
[----:B----4-:R-:W-:Y:S05]  /*1a5d0*/  @!P0 BRA `(.L_x_3792) ;  /* 0xfffffffc00f08947 */ /* 0x010fea000383ffff */
[----:B------:R-:W-:Y:S05]  /*1a5e0*/  BRA `(.L_x_3848) ;  /* 0xffffffd000407947 */ /* 0x000fea000383ffff */
.L_x_3799:
[----:B--2---:R2:W4:Y:S02]  /*1a5f0*/  SYNCS.PHASECHK.TRANS64.TRYWAIT P0, [R6+URZ+0x33440], R5 ;  /* 0x03344005060075a7 */ /* 0x004524000800017f */
[----:B----4-:R-:W-:Y:S05]  /*1a600*/  @!P0 NANOSLEEP.SYNCS 0x989680 ;  /* 0x009896800000895d */ /* 0x010fea0003900000 */
[----:B------:R-:W4:Y:S02]  /*1a610*/  @!P0 SYNCS.PHASECHK.TRANS64 P0, [R6+URZ+0x33440], R5 ;  /* 0x03344005060085a7 */ /* 0x000f24000800007f */
[----:B----4-:R-:W-:Y:S05]  /*1a620*/  @!P0 BRA `(.L_x_3799) ;  /* 0xfffffffc00f08947 */ /* 0x010fea000383ffff */
[----:B------:R-:W-:Y:S05]  /*1a630*/  BRA `(.L_x_3849) ;  /* 0xffffffd400407947 */ /* 0x000fea000383ffff */
.L_x_3807:
[----:B---3--:R3:W4:Y:S02]  /*1a640*/  SYNCS.PHASECHK.TRANS64.TRYWAIT P3, [R12+URZ+0x33470], R5 ;  /* 0x033470050c0075a7 */ /* 0x008724000806017f */
[----:B----4-:R-:W-:Y:S05]  /*1a650*/  @!P3 NANOSLEEP.SYNCS 0x989680 ;  /* 0x009896800000b95d */ /* 0x010fea0003900000 */
[----:B------:R-:W4:Y:S02]  /*1a660*/  @!P3 SYNCS.PHASECHK.TRANS64 P3, [R12+URZ+0x33470], R5 ;  /* 0x033470050c00b5a7 */ /* 0x000f24000806007f */
[----:B----4-:R-:W-:Y:S05]  /*1a670*/  @!P3 BRA `(.L_x_3807) ;  /* 0xfffffffc00f0b947 */ /* 0x010fea000383ffff */
[----:B------:R-:W-:Y:S05]  /*1a680*/  BRA `(.L_x_3850) ;  /* 0xffffffd800547947 */ /* 0x000fea000383ffff */
.L_x_3809:
[----:B---3--:R3:W4:Y:S02]  /*1a690*/  SYNCS.PHASECHK.TRANS64.TRYWAIT P3, [R12+URZ+0x33460], R5 ;  /* 0x033460050c0075a7 */ /* 0x008724000806017f */
[----:B----4-:R-:W-:Y:S05]  /*1a6a0*/  @!P3 NANOSLEEP.SYNCS 0x989680 ;  /* 0x009896800000b95d */ /* 0x010fea0003900000 */
[----:B------:R-:W4:Y:S02]  /*1a6b0*/  @!P3 SYNCS.PHASECHK.TRANS64 P3, [R12+URZ+0x33460], R5 ;  /* 0x033460050c00b5a7 */ /* 0x000f24000806007f */
[----:B----4-:R-:W-:Y:S05]  /*1a6c0*/  @!P3 BRA `(.L_x_3809) ;  /* 0xfffffffc00f0b947 */ /* 0x010fea000383ffff */
[----:B------:R-:W-:Y:S05]  /*1a6d0*/  BRA `(.L_x_3851) ;  /* 0xffffffd8005c7947 */ /* 0x000fea000383ffff */
.L_x_3816:
[----:B--2---:R2:W4:Y:S02]  /*1a6e0*/  SYNCS.PHASECHK.TRANS64.TRYWAIT P0, [R0+URZ+0x33470], R3 ;  /* 0x03347003000075a7 */ /* 0x004524000800017f */
[----:B----4-:R-:W-:Y:S05]  /*1a6f0*/  @!P0 NANOSLEEP.SYNCS 0x989680 ;  /* 0x009896800000895d */ /* 0x010fea0003900000 */
[----:B------:R-:W4:Y:S02]  /*1a700*/  @!P0 SYNCS.PHASECHK.TRANS64 P0, [R0+URZ+0x33470], R3 ;  /* 0x03347003000085a7 */ /* 0x000f24000800007f */
[----:B----4-:R-:W-:Y:S05]  /*1a710*/  @!P0 BRA `(.L_x_3816) ;  /* 0xfffffffc00f08947 */ /* 0x010fea000383ffff */
[----:B------:R-:W-:Y:S05]  /*1a720*/  BRA `(.L_x_3852) ;  /* 0xffffffe400c07947 */ /* 0x000fea000383ffff */
.L_x_3818:
[----:B--2---:R2:W4:Y:S02]  /*1a730*/  SYNCS.PHASECHK.TRANS64.TRYWAIT P0, [R0+URZ+0x33460], R3 ;  /* 0x03346003000075a7 */ /* 0x004524000800017f */
[----:B----4-:R-:W-:Y:S05]  /*1a740*/  @!P0 NANOSLEEP.SYNCS 0x989680 ;  /* 0x009896800000895d */ /* 0x010fea0003900000 */
[----:B------:R-:W4:Y:S02]  /*1a750*/  @!P0 SYNCS.PHASECHK.TRANS64 P0, [R0+URZ+0x33460], R3 ;  /* 0x03346003000085a7 */ /* 0x000f24000800007f */
[----:B----4-:R-:W-:Y:S05]  /*1a760*/  @!P0 BRA `(.L_x_3818) ;  /* 0xfffffffc00f08947 */ /* 0x010fea000383ffff */
[----:B------:R-:W-:Y:S05]  /*1a770*/  BRA `(.L_x_3853) ;  /* 0xffffffe400c87947 */ /* 0x000fea000383ffff */
.L_x_3824:
[----:B-1----:R1:W2:Y:S02]  /*1a780*/  SYNCS.PHASECHK.TRANS64.TRYWAIT P0, [R0+URZ+0x33420], R3 ;  /* 0x03342003000075a7 */ /* 0x0022a4000800017f */
[----:B--2---:R-:W-:Y:S05]  /*1a790*/  @!P0 NANOSLEEP.SYNCS 0x989680 ;  /* 0x009896800000895d */ /* 0x004fea0003900000 */
[----:B------:R-:W2:Y:S02]  /*1a7a0*/  @!P0 SYNCS.PHASECHK.TRANS64 P0, [R0+URZ+0x33420], R3 ;  /* 0x03342003000085a7 */ /* 0x000ea4000800007f */
[----:B--2---:R-:W-:Y:S05]  /*1a7b0*/  @!P0 BRA `(.L_x_3824) ;  /* 0xfffffffc00f08947 */ /* 0x004fea000383ffff */
[----:B------:R-:W-:Y:S05]  /*1a7c0*/  BRA `(.L_x_3854) ;  /* 0xfffffff400407947 */ /* 0x000fea000383ffff */
.L_x_3825:
        /* <DEDUP_REMOVED lines=11> */
.L_x_3856:
[----:B------:R-:W-:Y:S05]  /*1a880*/  BSYNC B0 ;  /* 0x0000000000007941 */ /* 0x000fea0003800000 */
.L_x_3855:
[----:B------:R-:W-:Y:S05]  /*1a890*/  BRA `(.L_x_3857) ;  /* 0xfffffff400287947 */ /* 0x000fea000383ffff */
.L_x_3828:
[----:B------:R-:W-:Y:S01]  /*1a8a0*/  BSSY B1, `(.L_x_3858) ;  /* 0x0000006000017945 */ /* 0x000fe20003800000 */
[----:B------:R-:W-:-:S07]  /*1a8b0*/  IMAD.MOV.U32 R15, RZ, RZ, -0x1 ;  /* 0xffffffffff0f7424 */ /* 0x000fce00078e00ff */
[----:B-12---:R-:W-:Y:S05]  /*1a8c0*/  WARPSYNC.COLLECTIVE R15, `(.L_x_3859) ;  /* 0x000000000f0c7348 */ /* 0x006fea0003c00000 */
[----:B------:R-:W-:Y:S02]  /*1a8d0*/  ELECT P6, UR62, PT ;  /* 0x00000000003e782f */ /* 0x000fe400038c0000 */
[----:B------:R-:W-:Y:S01]  /*1a8e0*/  MOV R14, UR62 ;  /* 0x0000003e000e7c02 */ /* 0x000fe20008000f00 */
[----:B-12---:R-:W-:Y:S10]  /*1a8f0*/  ENDCOLLECTIVE ;  /* 0x000000000000791b */ /* 0x006ff40003800000 */
.L_x_3859:
[----:B------:R-:W-:Y:S05]  /*1a900*/  BSYNC B1 ;  /* 0x0000000000017941 */ /* 0x000fea0003800000 */
.L_x_3858:
[----:B------:R-:W-:Y:S05]  /*1a910*/  BRA `(.L_x_3860) ;  /* 0xfffffff400207947 */ /* 0x000fea000383ffff */
.L_x_3830:
[----:B-1----:R1:W2:Y:S02]  /*1a920*/  SYNCS.PHASECHK.TRANS64.TRYWAIT P1, [R6+URZ], R5 ;  /* 0x00000005060075a7 */ /* 0x0022a4000802017f */
[----:B--2---:R-:W-:Y:S05]  /*1a930*/  @!P1 NANOSLEEP.SYNCS 0x989680 ;  /* 0x009896800000995d */ /* 0x004fea0003900000 */
[----:B------:R-:W2:Y:S02]  /*1a940*/  @!P1 SYNCS.PHASECHK.TRANS64 P1, [R6+URZ], R5 ;  /* 0x00000005060095a7 */ /* 0x000ea4000802007f */
[----:B--2---:R-:W-:Y:S05]  /*1a950*/  @!P1 BRA `(.L_x_3830) ;  /* 0xfffffffc00f09947 */ /* 0x004fea000383ffff */
[----:B------:R-:W-:Y:S05]  /*1a960*/  BRA `(.L_x_3861) ;  /* 0xfffffff4005c7947 */ /* 0x000fea000383ffff */
.L_x_3831:
[----:B--2---:R2:W3:Y:S02]  /*1a970*/  SYNCS.PHASECHK.TRANS64.TRYWAIT P1, [R7+URZ], R2 ;  /* 0x00000002070075a7 */ /* 0x0044e4000802017f */
[----:B---3--:R-:W-:Y:S05]  /*1a980*/  @!P1 NANOSLEEP.SYNCS 0x989680 ;  /* 0x009896800000995d */ /* 0x008fea0003900000 */
[----:B------:R-:W3:Y:S02]  /*1a990*/  @!P1 SYNCS.PHASECHK.TRANS64 P1, [R7+URZ], R2 ;  /* 0x00000002070095a7 */ /* 0x000ee4000802007f */
[----:B---3--:R-:W-:Y:S05]  /*1a9a0*/  @!P1 BRA `(.L_x_3831) ;  /* 0xfffffffc00f09947 */ /* 0x008fea000383ffff */
[----:B------:R-:W-:Y:S05]  /*1a9b0*/  BRA `(.L_x_3862) ;  /* 0xfffffff400507947 */ /* 0x000fea000383ffff */
.L_x_3833:
[----:B---3--:R3:W4:Y:S02]  /*1a9c0*/  SYNCS.PHASECHK.TRANS64.TRYWAIT P1, [R4+URZ+0x33460], R5 ;  /* 0x03346005040075a7 */ /* 0x008724000802017f */
[----:B----4-:R-:W-:Y:S05]  /*1a9d0*/  @!P1 NANOSLEEP.SYNCS 0x989680 ;  /* 0x009896800000995d */ /* 0x010fea0003900000 */
[----:B------:R-:W4:Y:S02]  /*1a9e0*/  @!P1 SYNCS.PHASECHK.TRANS64 P1, [R4+URZ+0x33460], R5 ;  /* 0x03346005040095a7 */ /* 0x000f24000802007f */
[----:B----4-:R-:W-:Y:S05]  /*1a9f0*/  @!P1 BRA `(.L_x_3833) ;  /* 0xfffffffc00f09947 */ /* 0x010fea000383ffff */
[----:B------:R-:W-:Y:S05]  /*1aa00*/  BRA `(.L_x_3863) ;  /* 0xfffffff400547947 */ /* 0x000fea000383ffff */
.L_x_3835:
[----:B----4-:R4:W1:Y:S02]  /*1aa10*/  SYNCS.PHASECHK.TRANS64.TRYWAIT P1, [R3+URZ+0x33460], R2 ;  /* 0x03346002030075a7 */ /* 0x010864000802017f */
[----:B-1----:R-:W-:Y:S05]  /*1aa20*/  @!P1 NANOSLEEP.SYNCS 0x989680 ;  /* 0x009896800000995d */ /* 0x002fea0003900000 */
[----:B------:R-:W1:Y:S02]  /*1aa30*/  @!P1 SYNCS.PHASECHK.TRANS64 P1, [R3+URZ+0x33460], R2 ;  /* 0x03346002030095a7 */ /* 0x000e64000802007f */
[----:B-1----:R-:W-:Y:S05]  /*1aa40*/  @!P1 BRA `(.L_x_3835) ;  /* 0xfffffffc00f09947 */ /* 0x002fea000383ffff */
[----:B------:R-:W-:Y:S05]  /*1aa50*/  BRA `(.L_x_3864) ;  /* 0xfffffff400547947 */ /* 0x000fea000383ffff */
.L_x_3837:
[----:B------:R1:W1:Y:S02]  /*1aa60*/  SYNCS.PHASECHK.TRANS64.TRYWAIT P0, [R4+URZ+0x33480], R5 ;  /* 0x03348005040075a7 */ /* 0x000264000800017f */
[----:B-1----:R-:W-:Y:S05]  /*1aa70*/  @!P0 NANOSLEEP.SYNCS 0x989680 ;  /* 0x009896800000895d */ /* 0x002fea0003900000 */
[----:B------:R-:W1:Y:S02]  /*1aa80*/  @!P0 SYNCS.PHASECHK.TRANS64 P0, [R4+URZ+0x33480], R5 ;  /* 0x03348005040085a7 */ /* 0x000e64000800007f */
[----:B-1----:R-:W-:Y:S05]  /*1aa90*/  @!P0 BRA `(.L_x_3837) ;  /* 0xfffffffc00f08947 */ /* 0x002fea000383ffff */
[----:B------:R-:W-:Y:S05]  /*1aaa0*/  BRA `(.L_x_3838) ;  /* 0xfffffff400507947 */ /* 0x000fea000383ffff */
.L_x_3865:
        /* <DEDUP_REMOVED lines=13> */
.L_x_12363:


//--------------------- .text._ZN7cutlass13device_kernelIN5flash11enable_sm90INS1_16FlashAttnFwdSm90INS1_25CollectiveMainloopFwdSm90ILi2EN4cute5tupleIJNS5_1CILi1EEES8_S8_EEENS6_IJNS7_ILi128EEENS7_ILi160EEENS7_ILi192EEEEEELi192ENS_12float_e4m3_tEfNS_4arch4Sm90ELb0ELb1ELb0ELb1ELb0ELb0ELb0ELb1ELb1ELb0ELb0ELb0EEENS1_21CollectiveEpilogueFwdINS6_IJSA_SC_SB_EEES9_NS_10bfloat16_tESG_Li256ELb1ELb0ELb0ELb1EEENS1_36VarlenDynamicPersistentTileSchedulerILi128ELi160ELi256ELi128ELb0ELb0ELb1ELb1ELb0ELb1EEEEEEEEEvNT_6ParamsE --------------------------
	.section	.text._ZN7cutlass13device_kernelIN5flash11enable_sm90INS1_16FlashAttnFwdSm90INS1_25CollectiveMainloopFwdSm90ILi2EN4cute5tupleIJNS5_1CILi1EEES8_S8_EEENS6_IJNS7_ILi128EEENS7_ILi160EEENS7_ILi192EEEEEELi192ENS_12float_e4m3_tEfNS_4arch4Sm90ELb0ELb1ELb0ELb1ELb0ELb0ELb0ELb1ELb1ELb0ELb0ELb0EEENS1_21CollectiveEpilogueFwdINS6_IJSA_SC_SB_EEES9_NS_10bfloat16_tESG_Li256ELb1ELb0ELb0ELb1EEENS1_36VarlenDynamicPersistentTileSchedulerILi128ELi160ELi256ELi128ELb0ELb0ELb1ELb1ELb0ELb1EEEEEEEEEvNT_6ParamsE,"ax",@progbits
	.align	128
.text._ZN7cutlass13device_kernelIN5flash11enable_sm90INS1_16FlashAttnFwdSm90INS1_25CollectiveMainloopFwdSm90ILi2EN4cute5tupleIJNS5_1CILi1EEES8_S8_EEENS6_IJNS7_ILi128EEENS7_ILi160EEENS7_ILi192EEEEEELi192ENS_12float_e4m3_tEfNS_4arch4Sm90ELb0ELb1ELb0ELb1ELb0ELb0ELb0ELb1ELb1ELb0ELb0ELb0EEENS1_21CollectiveEpilogueFwdINS6_IJSA_SC_SB_EEES9_NS_10bfloat16_tESG_Li256ELb1ELb0ELb0ELb1EEENS1_36VarlenDynamicPersistentTileSchedulerILi128ELi160ELi256ELi128ELb0ELb0ELb1ELb1ELb0ELb1EEEEEEEEEvNT_6ParamsE:
        .type           _ZN7cutlass13device_kernelIN5flash11enable_sm90INS1_16FlashAttnFwdSm90INS1_25CollectiveMainloopFwdSm90ILi2EN4cute5tupleIJNS5_1CILi1EEES8_S8_EEENS6_IJNS7_ILi128EEENS7_ILi160EEENS7_ILi192EEEEEELi192ENS_12float_e4m3_tEfNS_4arch4Sm90ELb0ELb1ELb0ELb1ELb0ELb0ELb0ELb1ELb1ELb0ELb0ELb0EEENS1_21CollectiveEpilogueFwdINS6_IJSA_SC_SB_EEES9_NS_10bfloat16_tESG_Li256ELb1ELb0ELb0ELb1EEENS1_36VarlenDynamicPersistentTileSchedulerILi128ELi160ELi256ELi128ELb0ELb0ELb1ELb1ELb0ELb1EEEEEEEEEvNT_6ParamsE,@function
        .size           _ZN7cutlass13device_kernelIN5flash11enable_sm90INS1_16FlashAttnFwdSm90INS1_25CollectiveMainloopFwdSm90ILi2EN4cute5tupleIJNS5_1CILi1EEES8_S8_EEENS6_IJNS7_ILi128EEENS7_ILi160EEENS7_ILi192EEEEEELi192ENS_12float_e4m3_tEfNS_4arch4Sm90ELb0ELb1ELb0ELb1ELb0ELb0ELb0ELb1ELb1ELb0ELb0ELb0EEENS1_21CollectiveEpilogueFwdINS6_IJSA_SC_SB_EEES9_NS_10bfloat16_tESG_Li256ELb1ELb0ELb0ELb1EEENS1_36VarlenDynamicPersistentTileSchedulerILi128ELi160ELi256ELi128ELb0ELb0ELb1ELb1ELb0ELb1EEEEEEEEEvNT_6ParamsE,(.L_x_12364 - _ZN7cutlass13device_kernelIN5flash11enable_sm90INS1_16FlashAttnFwdSm90INS1_25CollectiveMainloopFwdSm90ILi2EN4cute5tupleIJNS5_1CILi1EEES8_S8_EEENS6_IJNS7_ILi128EEENS7_ILi160EEENS7_ILi192EEEEEELi192ENS_12float_e4m3_tEfNS_4arch4Sm90ELb0ELb1ELb0ELb1ELb0ELb0ELb0ELb1ELb1ELb0ELb0ELb0EEENS1_21CollectiveEpilogueFwdINS6_IJSA_SC_SB_EEES9_NS_10bfloat16_tESG_Li256ELb1ELb0ELb0ELb1EEENS1_36VarlenDynamicPersistentTileSchedulerILi128ELi160ELi256ELi128ELb0ELb0ELb1ELb1ELb0ELb1EEEEEEEEEvNT_6ParamsE)
        .other          _ZN7cutlass13device_kernelIN5flash11enable_sm90INS1_16FlashAttnFwdSm90INS1_25CollectiveMainloopFwdSm90ILi2EN4cute5tupleIJNS5_1CILi1EEES8_S8_EEENS6_IJNS7_ILi128EEENS7_ILi160EEENS7_ILi192EEEEEELi192ENS_12float_e4m3_tEfNS_4arch4Sm90ELb0ELb1ELb0ELb1ELb0ELb0ELb0ELb1ELb1ELb0ELb0ELb0EEENS1_21CollectiveEpilogueFwdINS6_IJSA_SC_SB_EEES9_NS_10bfloat16_tESG_Li256ELb1ELb0ELb0ELb1EEENS1_36VarlenDynamicPersistentTileSchedulerILi128ELi160ELi256ELi128ELb0ELb0ELb1ELb1ELb0ELb1EEEEEEEEEvNT_6ParamsE,@"STO_CUDA_ENTRY STV_DEFAULT"
_ZN7cutlass13device_kernelIN5flash11enable_sm90INS1_16FlashAttnFwdSm90INS1_25CollectiveMainloopFwdSm90ILi2EN4cute5tupleIJNS5_1CILi1EEES8_S8_EEENS6_IJNS7_ILi128EEENS7_ILi160EEENS7_ILi192EEEEEELi192ENS_12float_e4m3_tEfNS_4arch4Sm90ELb0ELb1ELb0ELb1ELb0ELb0ELb0ELb1ELb1ELb0ELb0ELb0EEENS1_21CollectiveEpilogueFwdINS6_IJSA_SC_SB_EEES9_NS_10bfloat16_tESG_Li256ELb1ELb0ELb0ELb1EEENS1_36VarlenDynamicPersistentTileSchedulerILi128ELi160ELi256ELi128ELb0ELb0ELb1ELb1ELb0ELb1EEEEEEEEEvNT_6ParamsE:
        /* <DEDUP_REMOVED lines=21> */
.L_x_3867:
[----:B------:R-:W-:Y:S05]  /*0150*/  BSYNC B0 ;  /* 0x0000000000007941 */ /* 0x000fea0003800000 */
.L_x_3866:
        /* <DEDUP_REMOVED lines=41> */
.L_x_3868:
        /* <DEDUP_REMOVED lines=22> */
.L_x_3869:
        /* <DEDUP_REMOVED lines=18> */
.L_x_3870:
        /* <DEDUP_REMOVED lines=22> */
.L_x_3871:
        /* <DEDUP_REMOVED lines=22> */
.L_x_3872:
[----:B------:R-:W-:Y:S01]  /*0930*/  PLOP3.LUT P0, PT, PT, PT, UP0, 0x80, 0x0 ;  /* 0x000000000000781c */ /* 0x000fe20003f0f008 */
[----:B------:R-:W-:Y:S01]  /*0940*/  UMOV UR40, 0x1 ;  /* 0x0000000100287882 */ /* 0x000fe20000000000 */
[----:B------:R-:W-:Y:S01]  /*0950*/  NOP ;  /* 0x0000000000007918 */ /* 0x000fe20000000000 */
[----:B------:R-:W-:Y:S01]  /*0960*/  USEL UR40, UR40, 0x2, !UP0 ;  /* 0x0000000228287887 */ /* 0x000fe2000c000000 */
[----:B------:R-:W-:Y:S01]  /*0970*/  ULDC.64 UR50, c[0x0][0x208] ;  /* 0x0000820000327ab9 */ /* 0x000fe20000000a00 */
[----:B012-4-:R-:W-:Y:S08]  /*0980*/  BAR.SYNC.DEFER_BLOCKING 0x0 ;  /* 0x0000000000007b1d */ /* 0x017ff00000010000 */
[----:B------:R-:W-:Y:S05]  /*0990*/  @!P0 BRA `(.L_x_3873) ;  /* 0x0000015c005c8947 */ /* 0x000fea0003800000 */
.L_x_3874:
        /* <DEDUP_REMOVED lines=28> */
[----:B------:R-:W-:-:S05]  /*0b60*/  LOP3.LUT R5, R2, 0xffffff80, RZ, 0xc0, !PT ;  /* 0xffffff8002057812 */ /* 0x000fca00078ec0ff */
[----:B------:R-:W-:Y:S01]  /*0b70*/  IMAD.IADD R17, R0, 0x1, -R5 ;  /* 0x0000000100117824 */ /* 0x000fe200078e0a05 */
[----:B------:R-:W-:Y:S02]  /*0b80*/  LEA.HI R5, R3, R0, RZ, 0x5 ;  /* 0x0000000003057211 */ /* 0x000fe400078f28ff */
[----:B------:R-:W-:Y:S02]  /*0b90*/  LOP3.LUT R3, R4, 0x3fffff0, RZ, 0xc0, !PT ;  /* 0x03fffff004037812 */ /* 0x000fe400078ec0ff */
[----:B------:R-:W-:Y:S01]  /*0ba0*/  SHF.R.S32.HI R6, RZ, 0x1f, R17 ;  /* 0x0000001fff067819 */ /* 0x000fe20000011411 */
[----:B------:R-:W-:Y:S02]  /*0bb0*/  IMAD.SHL.U32 R5, R5, 0x20, RZ ;  /* 0x0000002005057824 */ /* 0x000fe400078e00ff */
[----:B------:R-:W-:Y:S01]  /*0bc0*/  IMAD.IADD R0, R0, 0x1, -R3 ;  /* 0x0000000100007824 */ /* 0x000fe200078e0a03 */
[----:B------:R-:W-:Y:S02]  /*0bd0*/  LEA.HI R8, R6, R17, RZ, 0x2 ;  /* 0x0000001106087211 */ /* 0x000fe400078f10ff */
[----:B------:R-:W-:-:S02]  /*0be0*/  LOP3.LUT R7, R5, 0xfffffc00, RZ, 0xc0, !PT ;  /* 0xfffffc0005077812 */ /* 0x000fc400078ec0ff */
[--C-:B------:R-:W-:Y:S02]  /*0bf0*/  SHF.R.S32.HI R9, RZ, 0x2, R8.reuse ;  /* 0x00000002ff097819 */ /* 0x100fe40000011408 */
[----:B------:R-:W-:Y:S01]  /*0c00*/  SHF.R.S32.HI R10, RZ, 0x1f, R8 ;  /* 0x0000001fff0a7819 */ /* 0x000fe20000011408 */
[----:B------:R-:W-:Y:S01]  /*0c10*/  IMAD R7, R0, 0x40, R7 ;  /* 0x0000004000077824 */ /* 0x000fe200078e0207 */
[----:B------:R-:W-:Y:S02]  /*0c20*/  SHF.R.S32.HI R5, RZ, 0x4, R4 ;  /* 0x00000004ff057819 */ /* 0x000fe40000011404 */
[----:B------:R-:W-:Y:S02]  /*0c30*/  SHF.R.S32.HI R3, RZ, 0x7, R2 ;  /* 0x00000007ff037819 */ /* 0x000fe40000011402 */
[----:B------:R-:W-:Y:S02]  /*0c40*/  LEA.HI R10, R10, R9, RZ, 0x3 ;  /* 0x000000090a0a7211 */ /* 0x000fe400078f18ff */
[----:B------:R-:W-:-:S02]  /*0c50*/  LEA.HI R4, R4, R5, RZ, 0x1 ;  /* 0x0000000504047211 */ /* 0x000fc400078f08ff */
[----:B------:R-:W-:Y:S02]  /*0c60*/  LEA.HI R2, R2, R3, RZ, 0x1 ;  /* 0x0000000302027211 */ /* 0x000fe400078f08ff */
[----:B------:R-:W-:Y:S02]  /*0c70*/  LOP3.LUT R10, R10, 0xfffffff8, RZ, 0xc0, !PT ;  /* 0xfffffff80a0a7812 */ /* 0x000fe400078ec0ff */
[----:B------:R-:W-:Y:S02]  /*0c80*/  LEA.HI R6, R6, R17, RZ, 0x5 ;  /* 0x0000001106067211 */ /* 0x000fe400078f28ff */
[----:B------:R-:W-:Y:S01]  /*0c90*/  LOP3.LUT R4, R4, 0x1ffffffe, RZ, 0xc0, !PT ;  /* 0x1ffffffe04047812 */ /* 0x000fe200078ec0ff */
[----:B------:R-:W-:Y:S01]  /*0ca0*/  IMAD.IADD R9, R9, 0x1, -R10 ;  /* 0x0000000109097824 */ /* 0x000fe200078e0a0a */
[----:B------:R-:W-:Y:S02]  /*0cb0*/  LOP3.LUT R2, R2, 0x3fffffe, RZ, 0xc0, !PT ;  /* 0x03fffffe02027812 */ /* 0x000fe400078ec0ff */
[----:B------:R-:W-:Y:S01]  /*0cc0*/  SHF.R.S32.HI R6, RZ, 0x5, R6 ;  /* 0x00000005ff067819 */ /* 0x000fe20000011406 */
[----:B------:R-:W-:Y:S01]  /*0cd0*/  IMAD.IADD R4, R5, 0x1, -R4 ;  /* 0x0000000105047824 */ /* 0x000fe200078e0a04 */
[----:B------:R-:W-:Y:S01]  /*0ce0*/  LOP3.LUT R8, R8, 0x7ffffffc, RZ, 0xc0, !PT ;  /* 0x7ffffffc08087812 */ /* 0x000fe200078ec0ff */
[----:B------:R-:W-:-:S02]  /*0cf0*/  IMAD.IADD R2, R3, 0x1, -R2 ;  /* 0x0000000103027824 */ /* 0x000fc400078e0a02 */
[----:B------:R-:W-:Y:S02]  /*0d00*/  IMAD R9, R6, 0x10, R9 ;  /* 0x0000001006097824 */ /* 0x000fe400078e0209 */
[----:B------:R-:W-:Y:S02]  /*0d10*/  IMAD R221, R4, 0x8, R7 ;  /* 0x0000000804dd7824 */ /* 0x000fe400078e0207 */
[----:B------:R-:W-:Y:S02]  /*0d20*/  IMAD.IADD R17, R17, 0x1, -R8 ;  /* 0x0000000111117824 */ /* 0x000fe400078e0a08 */
[----:B------:R-:W-:-:S07]  /*0d30*/  IMAD R220, R2, 0x40, R9 ;  /* 0x0000004002dc7824 */ /* 0x000fce00078e0209 */
.L_x_3978:
        /* <DEDUP_REMOVED lines=41> */
.L_x_3875:
        /* <DEDUP_REMOVED lines=11> */
.L_x_3876:
        /* <DEDUP_REMOVED lines=11> */
.L_x_3877:
        /* <DEDUP_REMOVED lines=55> */
[----:B-----5:R-:W-:-:S05]  /*14a0*/  IMAD.IADD R18, R18, 0x1, -R3 ;  /* 0x0000000112127824 */ /* 0x020fca00078e0a03 */
[----:B------:R-:W-:-:S05]  /*14b0*/  IADD3 R22, R18, 0x80, -R19 ;  /* 0x0000008012167810 */ /* 0x000fca0007ffe813 */
[----:B------:R-:W-:Y:S02]  /*14c0*/  IMAD R22, R109, 0x80, R22 ;  /* 0x000000806d167824 */ /* 0x000fe400078e0216 */
[----:B--2---:R-:W-:-:S04]  /*14d0*/  FMUL.FTZ R0, R9, R0 ;  /* 0x0000000009007220 */ /* 0x004fc80000410000 */
[----:B------:R-:W-:Y:S01]  /*14e0*/  FMUL.FTZ R0, R0, UR4 ;  /* 0x0000000400007c20 */ /* 0x000fe20008410000 */
[----:B------:R-:W-:Y:S02]  /*14f0*/  @UP2 ULDC UR4, c[0x0][0x42c] ;  /* 0x00010b0000042ab9 */ /* 0x000fe40000000800 */
[----:B------:R-:W-:Y:S02]  /*1500*/  UIMAD.WIDE.U32 UR4, UR44, UR4, URZ ;  /* 0x000000042c0472a5 */ /* 0x000fe4000f8e003f */
[----:B------:R-:W-:Y:S01]  /*1510*/  R2UR UR37, R0 ;  /* 0x00000000002572ca */ /* 0x000fe200000e0000 */
[----:B------:R-:W-:Y:S01]  /*1520*/  IMAD.IADD R0, R22, 0x1, R10 ;  /* 0x0000000116007824 */ /* 0x000fe200078e020a */
[----:B------:R-:W-:Y:S01]  /*1530*/  @UP2 USHF.R.U32.HI UR44, URZ, UR6, UR5 ;  /* 0x000000063f2c2299 */ /* 0x000fe20008011605 */
[----:B------:R-:W-:-:S12]  /*1540*/  @!P1 BRA `(.L_x_3878) ;  /* 0x0000000000409947 */ /* 0x000fd80003800000 */
        /* <DEDUP_REMOVED lines=10> */
.L_x_3879:
[----:B------:R-:W-:-:S13]  /*15f0*/  ISETP.NE.AND P0, PT, R11, 0x1, PT ;  /* 0x000000010b00780c */ /* 0x000fda0003f05270 */
[----:B------:R-:W0:Y:S02]  /*1600*/  @P0 LDC.64 R4, c[0x0][0x9e8] ;  /* 0x00027a00ff040b82 */ /* 0x000e240000000a00 */
[----:B0-----:R-:W-:-:S05]  /*1610*/  @P0 IMAD.HI.U32 R4, R3, R4, RZ ;  /* 0x0000000403040227 */ /* 0x001fca00078e00ff */
[----:B------:R-:W-:-:S07]  /*1620*/  @P0 SHF.R.U32.HI R3, RZ, R5, R4 ;  /* 0x00000005ff030219 */ /* 0x000fce0000011604 */
.L_x_3880:
[----:B------:R-:W-:-:S05]  /*1630*/  IMAD R3, R3, R11, R11 ;  /* 0x0000000b03037224 */ /* 0x000fca00078e020b */
[----:B------:R-:W-:-:S07]  /*1640*/  VIMNMX R0, R0, R3, PT ;  /* 0x0000000300007248 */ /* 0x000fce0003fe0100 */
.L_x_3878:
[----:B------:R-:W-:Y:S01]  /*1650*/  VIADD R3, R0, 0x9f ;  /* 0x0000009f00037836 */ /* 0x000fe20000000000 */
[----:B------:R-:W-:Y:S01]  /*1660*/  ULDC UR4, c[0x0][0x9dc] ;  /* 0x0002770000047ab9 */ /* 0x000fe20000000800 */
[C---:B------:R-:W-:Y:S02]  /*1670*/  IMAD.IADD R4, R18.reuse, 0x1, -R19 ;  /* 0x0000000112047824 */ /* 0x040fe400078e0a13 */
[----:B------:R-:W-:Y:S02]  /*1680*/  VIADD R0, R18, 0x9f ;  /* 0x0000009f12007836 */ /* 0x000fe40000000000 */
[----:B------:R-:W-:Y:S02]  /*1690*/  IMAD R105, R109, 0x80, R4 ;  /* 0x000000806d697824 */ /* 0x000fe400078e0204 */
[----:B------:R-:W-:-:S04]  /*16a0*/  IMAD.HI R4, R3, 0x66666667, RZ ;  /* 0x6666666703047827 */ /* 0x000fc800078e02ff */
[----:B------:R-:W-:Y:S01]  /*16b0*/  IMAD.HI R0, R0, 0x66666667, RZ ;  /* 0x6666666700007827 */ /* 0x000fe200078e02ff */
[----:B------:R-:W-:-:S03]  /*16c0*/  SHF.R.U32.HI R5, RZ, 0x1f, R4 ;  /* 0x0000001fff057819 */ /* 0x000fc60000011604 */
[----:B------:R-:W-:Y:S01]  /*16d0*/  VIADD R6, R105, -UR4 ;  /* 0x8000000469067c36 */ /* 0x000fe20008000000 */
[----:B------:R-:W-:Y:S02]  /*16e0*/  SHF.R.U32.HI R3, RZ, 0x1f, R0 ;  /* 0x0000001fff037819 */ /* 0x000fe40000011600 */
[----:B------:R-:W-:Y:S02]  /*16f0*/  LEA.HI.SX32 R104, R4, R5, 0x1a ;  /* 0x0000000504687211 */ /* 0x000fe400078fd2ff */
[----:B------:R-:W-:Y:S02]  /*1700*/  LEA.HI.SX32 R3, R0, R3, 0x1a ;  /* 0x0000000300037211 */ /* 0x000fe400078fd2ff */
        /* <DEDUP_REMOVED lines=12> */
.L_x_3882:
[----:B------:R-:W-:Y:S01]  /*17d0*/  ISETP.NE.AND P0, PT, R11, 0x1, PT ;  /* 0x000000010b00780c */ /* 0x000fe20003f05270 */
[----:B------:R-:W-:-:S12]  /*17e0*/  IMAD.MOV.U32 R0, RZ, RZ, R105 ;  /* 0x000000ffff007224 */ /* 0x000fd800078e0069 */
[----:B------:R-:W0:Y:S02]  /*17f0*/  @P0 LDC.64 R4, c[0x0][0x9e8] ;  /* 0x00027a00ff040b82 */ /* 0x000e240000000a00 */
[----:B0-----:R-:W-:-:S05]  /*1800*/  @P0 IMAD.HI.U32 R4, R105, R4, RZ ;  /* 0x0000000469040227 */ /* 0x001fca00078e00ff */
[----:B------:R-:W-:-:S07]  /*1810*/  @P0 SHF.R.U32.HI R0, RZ, R5, R4 ;  /* 0x00000005ff000219 */ /* 0x000fce0000011604 */
.L_x_3883:
[----:B------:R-:W-:-:S05]  /*1820*/  IMAD R0, R0, R11, RZ ;  /* 0x0000000b00007224 */ /* 0x000fca00078e02ff */
[----:B------:R-:W-:-:S13]  /*1830*/  R2UR UR5, R0 ;  /* 0x00000000000572ca */ /* 0x000fda00000e0000 */
[----:B------:R-:W-:-:S04]  /*1840*/  UISETP.LT.AND UP0, UPT, UR4, UR5, UPT ;  /* 0x000000050400728c */ /* 0x000fc8000bf01270 */
[----:B------:R-:W-:-:S12]  /*1850*/  USEL UR4, UR4, UR5, !UP0 ;  /* 0x0000000504047287 */ /* 0x000fd8000c000000 */
.L_x_3881:
[----:B------:R-:W-:Y:S01]  /*1860*/  UIMAD.WIDE UR4, UR4, 0x66666667, URZ ;  /* 0x66666667040478a5 */ /* 0x000fe2000f8e023f */
[----:B------:R-:W-:Y:S01]  /*1870*/  PLOP3.LUT P0, PT, PT, PT, PT, 0x80, 0x0 ;  /* 0x000000000000781c */ /* 0x000fe20003f0f070 */
[----:B------:R-:W-:Y:S01]  /*1880*/  IMAD.MOV.U32 R6, RZ, RZ, RZ ;  /* 0x000000ffff067224 */ /* 0x000fe200078e00ff */
[----:B------:R-:W-:Y:S01]  /*1890*/  CS2R R118, SRZ ;  /* 0x0000000000767805 */ /* 0x000fe2000001ff00 */
[----:B------:R-:W-:Y:S01]  /*18a0*/  USHF.R.U32.HI UR4, URZ, 0x1f, UR5 ;  /* 0x0000001f3f047899 */ /* 0x000fe20008011605 */
[----:B------:R-:W-:Y:S01]  /*18b0*/  IMAD.MOV.U32 R5, RZ, RZ, RZ ;  /* 0x000000ffff057224 */ /* 0x000fe200078e00ff */
        /* <DEDUP_REMOVED lines=51> */
[----:B------:R-:W-:Y:S01]  /*1bf0*/  CS2R R134, SRZ ;  /* 0x0000000000867805 */ /* 0x000fe2000001ff00 */
[----:B------:R-:W-:Y:S06]  /*1c00*/  @!P1 BRA `(.L_x_3884) ;  /* 0x0000011800f49947 */ /* 0x000fec0003800000 */
[----:B------:R-:W0:Y:S01]  /*1c10*/  S2R R0, SR_TID.X ;  /* 0x0000000000007919 */ /* 0x000e220000002100 */
[----:B------:R-:W1:Y:S01]  /*1c20*/  S2UR UR39, SR_CgaCtaId ;  /* 0x00000000002779c3 */ /* 0x000e620000008800 */
[----:B------:R-:W-:Y:S02]  /*1c30*/  UMOV UR41, 0x400 ;  /* 0x0000040000297882 */ /* 0x000fe40000000000 */
[----:B-1----:R-:W-:-:S04]  /*1c40*/  ULEA UR41, UR39, UR41, 0x18 ;  /* 0x0000002927297291 */ /* 0x002fc8000f8ec03f */
[----:B------:R-:W-:Y:S01]  /*1c50*/  UIADD3 UR5, UR41, 0x1e200, URZ ;  /* 0x0001e20029057890 */ /* 0x000fe2000fffe03f */
[----:B0-----:R-:W-:-:S03]  /*1c60*/  VIADD R0, R0, 0xffffff80 ;  /* 0xffffff8000007836 */ /* 0x001fc60000000000 */
[----:B------:R-:W-:Y:S02]  /*1c70*/  ULOP3.LUT UP0, URZ, UR5, 0x9f, URZ, 0xc0, !UPT ;  /* 0x0000009f053f7892 */ /* 0x000fe4000f80c03f */
[----:B------:R-:W-:-:S04]  /*1c80*/  SHF.R.S32.HI R3, RZ, 0x1f, R0 ;  /* 0x0000001fff037819 */ /* 0x000fc80000011400 */
[----:B------:R-:W-:Y:S02]  /*1c90*/  PLOP3.LUT P0, PT, PT, PT, UP0, 0x80, 0x0 ;  /* 0x000000000000781c */ /* 0x000fe40003f0f008 */
[----:B------:R-:W-:-:S04]  /*1ca0*/  LEA.HI R3, R3, R0, RZ, 0x7 ;  /* 0x0000000003037211 */ /* 0x000fc800078f38ff */
[----:B------:R-:W-:-:S06]  /*1cb0*/  SHF.R.S32.HI R3, RZ, 0x7, R3 ;  /* 0x00000007ff037819 */ /* 0x000fcc0000011403 */
[----:B------:R-:W0:Y:S02]  /*1cc0*/  SHFL.IDX PT, R3, R3, RZ, 0x1f ;  /* 0x00001fff03037589 */ /* 0x000e2400000e0000 */
[----:B0-----:R-:W-:-:S13]  /*1cd0*/  R2UR UR43, R3 ;  /* 0x00000000032b72ca */ /* 0x001fda00000e0000 */
        /* <DEDUP_REMOVED lines=23> */
.L_x_3885:
        /* <DEDUP_REMOVED lines=9> */
.L_x_4075:
[----:B------:R-:W-:Y:S05]  /*1ee0*/  @!P0 BRA `(.L_x_3887) ;  /* 0x0000000000048947 */ /* 0x000fea0003800000 */
[----:B------:R-:W-:Y:S01]  /*1ef0*/  BPT.TRAP 0x1 ;  /* 0x000000040000795c */ /* 0x000fe20000300000 */
.L_x_3887:
[----:B0-----:R-:W-:Y:S02]  /*1f00*/  IMAD.U32 R3, RZ, RZ, UR52 ;  /* 0x00000034ff037e24 */ /* 0x001fe4000f8e00ff */
[----:B------:R-:W-:-:S03]  /*1f10*/  IMAD.U32 R0, RZ, RZ, UR45 ;  /* 0x0000002dff007e24 */ /* 0x000fc6000f8e00ff */
[----:B------:R-:W-:Y:S02]  /*1f20*/  LEA R3, R3, UR41, 0x3 ;  /* 0x0000002903037c11 */ /* 0x000fe4000f8e18ff */
[----:B------:R-:W-:-:S04]  /*1f30*/  SHF.L.U32 R0, R0, 0x1f, RZ ;  /* 0x0000001f00007819 */ /* 0x000fc800000006ff */
[----:B------:R0:W1:Y:S01]  /*1f40*/  SYNCS.PHASECHK.TRANS64.TRYWAIT P1, [R3+URZ+0x33430], R0 ;  /* 0x03343000030075a7 */ /* 0x000062000802017f */
[----:B------:R-:W-:Y:S05]  /*1f50*/  @!P0 BRA `(.L_x_3888) ;  /* 0x0000000000048947 */ /* 0x000fea0003800000 */
[----:B------:R-:W-:Y:S01]  /*1f60*/  BPT.TRAP 0x1 ;  /* 0x000000040000795c */ /* 0x000fe20000300000 */
.L_x_3888:
[----:B------:R-:W2:Y:S01]  /*1f70*/  S2R R4, SR_TID.X ;  /* 0x0000000000047919 */ /* 0x000ea20000002100 */
[----:B------:R-:W-:Y:S02]  /*1f80*/  LOP3.LUT R2, R2, 0xfffffff7, RZ, 0xc0, !PT ;  /* 0xfffffff702027812 */ /* 0x000fe400078ec0ff */
[----:B--2---:R-:W-:-:S13]  /*1f90*/  LOP3.LUT P2, RZ, R4, 0x7f, RZ, 0xc0, !PT ;  /* 0x0000007f04ff7812 */ /* 0x004fda000784c0ff */
[----:B------:R-:W-:Y:S01]  /*1fa0*/  @P2 LOP3.LUT R2, R2, 0x8, RZ, 0xfc, !PT ;  /* 0x0000000802022812 */ /* 0x000fe200078efcff */
[----:B-1----:R-:W-:Y:S06]  /*1fb0*/  @P1 BRA `(.L_x_3889) ;  /* 0x0000000000081947 */ /* 0x002fec0003800000 */
[----:B------:R-:W1:Y:S02]  /*1fc0*/  SYNCS.PHASECHK.TRANS64.TRYWAIT P1, [R3+URZ+0x33430], R0 ;  /* 0x03343000030075a7 */ /* 0x000e64000802017f */
[----:B-1----:R-:W-:Y:S05]  /*1fd0*/  @!P1 BRA `(.L_x_3890) ;  /* 0x000001a800389947 */ /* 0x002fea0003800000 */
.L_x_3889:
[----:B------:R-:W-:Y:S05]  /*1fe0*/  WARPSYNC.ALL ;  /* 0x0000000000007948 */ /* 0x000fea0003800000 */
[----:B------:R-:W-:Y:S01]  /*1ff0*/  UIADD3 UR4, UR41, 0x24200, URZ ;  /* 0x0002420029047890 */ /* 0x000fe2000fffe03f */
[----:B------:R-:W-:Y:S01]  /*2000*/  WARPGROUP.ARRIVE ;  /* 0x00000000000079c5 */ /* 0x000fe20000000000 */
[----:B------:R-:W-:-:S05]  /*2010*/  ULOP3.LUT UR28, UR49, 0x10000, URZ, 0xfc, !UPT ;  /* 0x00010000311c7892 */ /* 0x000fca000f8efc3f */
[----:B------:R-:W2:Y:S01]  /*2020*/  S2R R4, SR_TID.X ;  /* 0x0000000000047919 */ /* 0x000ea20000002100 */
[----:B------:R-:W-:Y:S01]  /*2030*/  USHF.R.U32.HI UR4, URZ, 0x4, UR4 ;  /* 0x000000043f047899 */ /* 0x000fe20008011604 */
[----:B------:R-:W-:Y:S01]  /*2040*/  IMAD.MOV.U32 R5, RZ, RZ, -0xa0 ;  /* 0xffffff60ff057424 */ /* 0x000fe200078e00ff */
[----:B------:R-:W-:Y:S01]  /*2050*/  UMOV UR25, 0x80000020 ;  /* 0x8000002000197882 */ /* 0x000fe20000000000 */
[----:B------:R-:W-:Y:S01]  /*2060*/  UMOV UR27, 0x80000020 ;  /* 0x80000020001b7882 */ /* 0x000fe20000000000 */
[----:B------:R-:W-:Y:S01]  /*2070*/  ULOP3.LUT UR4, UR4, 0x3fff, URZ, 0xc0, !UPT ;  /* 0x00003fff04047892 */ /* 0x000fe2000f8ec03f */
[----:B------:R-:W-:Y:S01]  /*2080*/  IMAD R6, R104, R5, 0xa0 ;  /* 0x000000a068067424 */ /* 0x000fe200078e0205 */
[----:B------:R-:W-:Y:S01]  /*2090*/  UMOV UR24, UR28 ;  /* 0x0000001c00187c82 */ /* 0x000fe20008000000 */
[----:B------:R-:W-:Y:S01]  /*20a0*/  UMOV UR5, UR25 ;  /* 0x0000001900057c82 */ /* 0x000fe20008000000 */
[----:B------:R-:W-:Y:S01]  /*20b0*/  ULOP3.LUT UR49, UR4, 0x10000, URZ, 0xfc, !UPT ;  /* 0x0001000004317892 */ /* 0x000fe2000f8efc3f */
[----:B------:R-:W-:Y:S01]  /*20c0*/  IMAD R5, R109, 0x80, R220 ;  /* 0x000000806d057824 */ /* 0x000fe200078e02dc */
[----:B------:R-:W-:Y:S01]  /*20d0*/  UMOV UR7, 0x80000020 ;  /* 0x8000002000077882 */ /* 0x000fe20000000000 */
[----:B------:R-:W-:Y:S01]  /*20e0*/  UMOV UR4, UR24 ;  /* 0x0000001800047c82 */ /* 0x000fe20008000000 */
[----:B------:R-:W-:Y:S01]  /*20f0*/  UIMAD UR30, UR52, 0x780, UR49 ;  /* 0x00000780341e78a4 */ /* 0x000fe2000f8e0231 */
[----:B------:R-:W-:Y:S01]  /*2100*/  IMAD R9, R17, -0x2, R6 ;  /* 0xfffffffe11097824 */ /* 0x000fe200078e0206 */
[----:B------:R-:W-:Y:S01]  /*2110*/  UMOV UR11, 0x80000020 ;  /* 0x80000020000b7882 */ /* 0x000fe20000000000 */
[----:B------:R-:W-:Y:S01]  /*2120*/  UMOV UR15, 0x80000020 ;  /* 0x80000020000f7882 */ /* 0x000fe20000000000 */
[----:B------:R-:W-:-:S02]  /*2130*/  UIADD3 UR6, UR30, 0x80, URZ ;  /* 0x000000801e067890 */ /* 0x000fc4000fffe03f */
[----:B------:R-:W-:Y:S02]  /*2140*/  UIADD3 UR8, UR30, 0x100, URZ ;  /* 0x000001001e087890 */ /* 0x000fe4000fffe03f */
[----:B------:R-:W-:Y:S01]  /*2150*/  UMOV UR26, UR30 ;  /* 0x0000001e001a7c82 */ /* 0x000fe20008000000 */
[----:B------:R-:W-:Y:S01]  /*2160*/  UIADD3 UR9, UR30, 0x180, URZ ;  /* 0x000001801e097890 */ /* 0x000fe2000fffe03f */
[----:B------:R-:W-:Y:S01]  /*2170*/  QGMMA.64x32x32.F32.E4M3.E4M3 R88, gdesc[UR24], RZ, !UPT, gsb0 ;  /* 0x00600000185879f3 */ /* 0x000fe2000c0008ff */
[----:B------:R-:W-:Y:S01]  /*2180*/  UMOV UR26, UR6 ;  /* 0x00000006001a7c82 */ /* 0x000fe20008000000 */
[----:B------:R-:W-:Y:S01]  /*2190*/  UMOV UR27, 0x80000020 ;  /* 0x80000020001b7882 */ /* 0x000fe20000000000 */
[----:B------:R-:W-:Y:S01]  /*21a0*/  UMOV UR6, UR8 ;  /* 0x0000000800067c82 */ /* 0x000fe20008000000 */
[----:B------:R-:W-:Y:S02]  /*21b0*/  UIADD3 UR10, UR30, 0x200, URZ ;  /* 0x000002001e0a7890 */ /* 0x000fe4000fffe03f */
[----:B------:R-:W-:-:S02]  /*21c0*/  UIADD3 UR12, UR30, 0x102, URZ ;  /* 0x000001021e0c7890 */ /* 0x000fc4000fffe03f */
[----:B------:R-:W-:Y:S01]  /*21d0*/  UIADD3 UR13, UR30, 0x182, URZ ;  /* 0x000001821e0d7890 */ /* 0x000fe2000fffe03f */
[----:B--2---:R-:W-:Y:S01]  /*21e0*/  LOP3.LUT P1, RZ, R4, 0x7f, RZ, 0xc0, !PT ;  /* 0x0000007f04ff7812 */ /* 0x004fe2000782c0ff */
[----:B------:R-:W-:Y:S01]  /*21f0*/  UIADD3 UR14, UR30, 0x202, URZ ;  /* 0x000002021e0e7890 */ /* 0x000fe2000fffe03f */
[----:B------:R-:W-:Y:S01]  /*2200*/  IMAD.IADD R4, R18, 0x1, R6 ;  /* 0x0000000112047824 */ /* 0x000fe200078e0206 */
[----:B------:R-:W-:Y:S01]  /*2210*/  UIADD3 UR18, UR30, 0x382, URZ ;  /* 0x000003821e127890 */ /* 0x000fe2000fffe03f */
[----:B------:R-:W-:Y:S01]  /*2220*/  UMOV UR19, 0x80000020 ;  /* 0x8000002000137882 */ /* 0x000fe20000000000 */
[----:B------:R-:W-:Y:S01]  /*2230*/  UIADD3 UR22, UR30, 0x600, URZ ;  /* 0x000006001e167890 */ /* 0x000fe2000fffe03f */
[----:B------:R-:W-:Y:S01]  /*2240*/  IMAD R7, R17, -0x2, R4 ;  /* 0xfffffffe11077824 */ /* 0x000fe200078e0204 */
[----:B------:R-:W-:Y:S01]  /*2250*/  UMOV UR23, 0x80000020 ;  /* 0x8000002000177882 */ /* 0x000fe20000000000 */
[----:B------:R-:W-:Y:S01]  /*2260*/  UMOV UR31, 0x80000020 ;  /* 0x80000020001f7882 */ /* 0x000fe20000000000 */
[----:B------:R-:W-:-:S04]  /*2270*/  ULDC UR54, c[0x0][0x9dc] ;  /* 0x0002770000367ab9 */ /* 0x000fc80000000800 */
[----:B01----:R-:W-:-:S05]  /*2280*/  @!P1 VIADD R0, R3, 0x33440 ;  /* 0x0003344003009836 */ /* 0x003fca0000000000 */
        /* <DEDUP_REMOVED lines=175> */
[----:B0-----:R-:W-:-:S05]  /*2d80*/  IADD3 R0, -R19, 0x1, R4 ;  /* 0x0000000113007810 */ /* 0x001fca0007ffe104 */
[----:B------:R-:W-:-:S04]  /*2d90*/  IMAD R0, R17, -0x2, R0 ;  /* 0xfffffffe11007824 */ /* 0x000fc800078e0200 */
[C---:B------:R-:W-:Y:S02]  /*2da0*/  VIADD R8, R0.reuse, UR6 ;  /* 0x0000000600087c36 */ /* 0x040fe40008000000 */
[----:B------:R-:W-:-:S03]  /*2db0*/  VIADD R10, R0, UR10 ;  /* 0x0000000a000a7c36 */ /* 0x000fc60008000000 */
[----:B------:R-:W-:Y:S01]  /*2dc0*/  VIADDMNMX R0, R5, R8, R7, PT ;  /* 0x0000000805007246 */ /* 0x000fe20003800107 */
[----:B------:R-:W-:Y:S01]  /*2dd0*/  IMAD.IADD R3, R10, 0x1, R5 ;  /* 0x000000010a037824 */ /* 0x000fe200078e0205 */
        /* <DEDUP_REMOVED lines=13> */
.L_x_3893:
[----:B------:R-:W-:-:S06]  /*2eb0*/  UISETP.NE.AND UP1, UPT, UR7, 0x1, UPT ;  /* 0x000000010700788c */ /* 0x000fcc000bf25270 */
[----:B------:R-:W-:-:S05]  /*2ec0*/  PLOP3.LUT P1, PT, PT, PT, UP1, 0x80, 0x0 ;  /* 0x000000000000781c */ /* 0x000fca0003f2f018 */
[----:B------:R-:W-:-:S08]  /*2ed0*/  @UP1 ULDC.64 UR10, c[0x0][0x9e8] ;  /* 0x00027a00000a1ab9 */ /* 0x000fd00000000a00 */
[----:B------:R-:W-:-:S05]  /*2ee0*/  @P1 IMAD.HI.U32 R11, R4, UR10, RZ ;  /* 0x0000000a040b1c27 */ /* 0x000fca000f8e00ff */
[----:B------:R-:W-:-:S07]  /*2ef0*/  @P1 SHF.R.U32.HI R4, RZ, UR11, R11 ;  /* 0x0000000bff041c19 */ /* 0x000fce000801160b */
.L_x_3894:
[----:B------:R-:W-:Y:S05]  /*2f00*/  BSYNC B0 ;  /* 0x0000000000007941 */ /* 0x000fea0003800000 */
.L_x_3892:
[----:B------:R-:W-:-:S05]  /*2f10*/  IMAD R4, R4, UR7, R9 ;  /* 0x0000000704047c24 */ /* 0x000fca000f8e0209 */
[----:B------:R-:W-:Y:S02]  /*2f20*/  VIMNMX R3, R3, R4, !PT ;  /* 0x0000000403037248 */ /* 0x000fe40007fe0100 */
[----:B------:R-:W-:-:S07]  /*2f30*/  VIADDMNMX R0, R4, UR7, R0, PT ;  /* 0x0000000704007c46 */ /* 0x000fce000b800100 */
.L_x_3891:
[C---:B------:R-:W-:Y:S02]  /*2f40*/  ISETP.GE.AND P1, PT, R6.reuse, 0x2, PT ;  /* 0x000000020600780c */ /* 0x040fe40003f26270 */
[C---:B------:R-:W-:Y:S02]  /*2f50*/  ISETP.GE.AND P3, PT, R6.reuse, 0xa, PT ;  /* 0x0000000a0600780c */ /* 0x040fe40003f66270 */
[----:B------:R-:W-:Y:S02]  /*2f60*/  P2R R13, PR, RZ, 0x2 ;  /* 0x00000002ff0d7803 */ /* 0x000fe40000000000 */
        /* <DEDUP_REMOVED lines=46> */
[----:B------:R-:W-:Y:S02]  /*3250*/  ISETP.LT.OR P2, PT, R0, 0x29, P2 ;  /* 0x000000290000780c */ /* 0x000fe40001741670 */
[----:B------:R-:W-:Y:S02]  /*3260*/  IADD3 R4, R10, 0x8, R5 ;  /* 0x000000080a047810 */ /* 0x000fe40007ffe005 */
        /* <DEDUP_REMOVED lines=22> */
[----:B------:R-:W-:Y:S02]  /*33d0*/  ISETP.LT.OR P3, PT, R0, 0x3a, P3 ;  /* 0x0000003a0000780c */ /* 0x000fe40001f61670 */
        /* <DEDUP_REMOVED lines=140> */
.L_x_3897:
[----:B------:R-:W-:-:S06]  /*3ca0*/  UISETP.NE.AND UP1, UPT, UR7, 0x1, UPT ;  /* 0x000000010700788c */ /* 0x000fcc000bf25270 */
[----:B------:R-:W-:-:S05]  /*3cb0*/  PLOP3.LUT P6, PT, PT, PT, UP1, 0x80, 0x0 ;  /* 0x000000000000781c */ /* 0x000fca0003fcf018 */
[----:B------:R-:W-:-:S08]  /*3cc0*/  @UP1 ULDC.64 UR10, c[0x0][0x9e8] ;  /* 0x00027a00000a1ab9 */ /* 0x000fd00000000a00 */
[----:B------:R-:W-:Y:S01]  /*3cd0*/  @P6 IMAD.HI.U32 R3, R6, UR10, RZ ;  /* 0x0000000a06036c27 */ /* 0x000fe2000f8e00ff */
[----:B------:R-:W-:-:S13]  /*3ce0*/  PLOP3.LUT P6, PT, PT, PT, UP1, 0x80, 0x0 ;  /* 0x000000000000781c */ /* 0x000fda0003fcf018 */
[----:B------:R-:W-:-:S07]  /*3cf0*/  @P6 SHF.R.U32.HI R6, RZ, UR11, R3 ;  /* 0x0000000bff066c19 */ /* 0x000fce0008011603 */
.L_x_3898:
[----:B------:R-:W-:Y:S05]  /*3d00*/  BSYNC B0 ;  /* 0x0000000000007941 */ /* 0x000fea0003800000 */
.L_x_3896:
[----:B------:R-:W-:-:S05]  /*3d10*/  IMAD R3, R6, UR7, R9 ;  /* 0x0000000706037c24 */ /* 0x000fca000f8e0209 */
[----:B------:R-:W-:Y:S02]  /*3d20*/  VIMNMX R4, R4, R3, !PT ;  /* 0x0000000304047248 */ /* 0x000fe40007fe0100 */
[----:B------:R-:W-:-:S07]  /*3d30*/  VIADDMNMX R0, R3, UR7, R0, PT ;  /* 0x0000000703007c46 */ /* 0x000fce000b800100 */
.L_x_3895:
        /* <DEDUP_REMOVED lines=110> */
[----:B------:R-:W0:Y:S01]  /*4420*/  SHFL.BFLY PT, R3, R6, 0x2, 0x1f ;  /* 0x0c401f0006037f89 */ /* 0x000e2200000e0000 */
        /* <DEDUP_REMOVED lines=13> */
[----:B0-----:R-:W-:Y:S02]  /*4500*/  FMNMX.FTZ R7, R6, R3, !PT ;  /* 0x0000000306077209 */ /* 0x001fe40007810000 */
[C---:B------:R-:W-:Y:S02]  /*4510*/  ISETP.LT.OR P1, PT, R0.reuse, 0x6a, P1 ;  /* 0x0000006a0000780c */ /* 0x040fe40000f21670 */
[----:B------:R-:W-:Y:S01]  /*4520*/  ISETP.LT.OR P5, PT, R0, 0x99, P5 ;  /* 0x000000990000780c */ /* 0x000fe20002fa1670 */
[----:B------:R-:W0:Y:S01]  /*4530*/  SHFL.BFLY PT, R8, R7, 0x1, 0x1f ;  /* 0x0c201f0007087f89 */ /* 0x000e2200000e0000 */
        /* <DEDUP_REMOVED lines=11> */
[----:B0-----:R-:W-:Y:S01]  /*45f0*/  FMNMX.FTZ R3, R7, R8, !PT ;  /* 0x0000000807037209 */ /* 0x001fe20007810000 */
        /* <DEDUP_REMOVED lines=52> */
[----:B------:R-:W-:Y:S02]  /*4940*/  FMNMX.FTZ R20, R98, R15, !PT ;  /* 0x0000000f62147209 */ /* 0x000fe40007810000 */
[----:B------:R-:W-:Y:S02]  /*4950*/  FSEL R27, R27, -INF , !P1 ;  /* 0xff8000001b1b7808 */ /* 0x000fe40004800000 */
[----:B------:R-:W-:-:S02]  /*4960*/  FSETP.NEU.FTZ.AND P1, PT, R3, -INF , PT ;  /* 0xff8000000300780b */ /* 0x000fc40003f3d000 */
[----:B------:R-:W-:Y:S02]  /*4970*/  FMNMX.FTZ R21, R99, R20, !PT ;  /* 0x0000001463157209 */ /* 0x000fe40007810000 */
[----:B------:R-:W-:Y:S02]  /*4980*/  FSEL R88, R8, RZ, P1 ;  /* 0x000000ff08587208 */ /* 0x000fe40000800000 */
[----:B------:R-:W-:Y:S02]  /*4990*/  ISETP.NE.AND P6, PT, R132, RZ, PT ;  /* 0x000000ff8400720c */ /* 0x000fe40003fc5270 */
[----:B------:R-:W-:Y:S01]  /*49a0*/  ISETP.NE.AND P2, PT, R133, RZ, PT ;  /* 0x000000ff8500720c */ /* 0x000fe20003f45270 */
        /* <DEDUP_REMOVED lines=20> */
[--C-:B------:R-:W-:Y:S01]  /*4af0*/  FFMA.FTZ R9, R93, UR37, -R88.reuse ;  /* 0x000000255d097c23 */ /* 0x100fe20008010858 */
[----:B------:R-:W-:Y:S01]  /*4b00*/  FMNMX.FTZ R73, R79, R76, !PT ;  /* 0x0000004c4f497209 */ /* 0x000fe20007810000 */
[--C-:B------:R-:W-:Y:S01]  /*4b10*/  FFMA.FTZ R10, R96, UR37, -R88.reuse ;  /* 0x00000025600a7c23 */ /* 0x100fe20008010858 */
[----:B------:R-:W-:Y:S01]  /*4b20*/  ISETP.GT.AND P1, PT, R4, 0x89, !P2 ;  /* 0x000000890400780c */ /* 0x000fe20005724270 */
[----:B------:R-:W0:Y:S01]  /*4b30*/  MUFU.EX2 R6, R6 ;  /* 0x0000000600067308 */ /* 0x000e220000000800 */
[----:B------:R-:W-:Y:S01]  /*4b40*/  FMNMX.FTZ R76, R82, R73, !PT ;  /* 0x00000049524c7209 */ /* 0x000fe20007810000 */
[--C-:B------:R-:W-:Y:S01]  /*4b50*/  FFMA.FTZ R11, R97, UR37, -R88.reuse ;  /* 0x00000025610b7c23 */ /* 0x100fe20008010858 */
[----:B------:R-:W-:Y:S01]  /*4b60*/  ISETP.NE.AND P6, PT, R134, RZ, PT ;  /* 0x000000ff8600720c */ /* 0x000fe20003fc5270 */
[--C-:B------:R-:W-:Y:S01]  /*4b70*/  FFMA.FTZ R12, R100, UR37, -R88.reuse ;  /* 0x00000025640c7c23 */ /* 0x100fe20008010858 */
[----:B------:R-:W-:Y:S01]  /*4b80*/  FMNMX.FTZ R77, R83, R76, !PT ;  /* 0x0000004c534d7209 */ /* 0x000fe20007810000 */
[--C-:B------:R-:W-:Y:S01]  /*4b90*/  FFMA.FTZ R76, R84, UR37, -R88.reuse ;  /* 0x00000025544c7c23 */ /* 0x100fe20008010858 */
[----:B------:R-:W-:Y:S01]  /*4ba0*/  ISETP.LT.OR P1, PT, R0, 0x8a, P1 ;  /* 0x0000008a0000780c */ /* 0x000fe20000f21670 */
[----:B------:R-:W1:Y:S01]  /*4bb0*/  MUFU.EX2 R8, R8 ;  /* 0x0000000800087308 */ /* 0x000e620000000800 */
[----:B------:R-:W-:Y:S01]  /*4bc0*/  FMNMX.FTZ R80, R86, R77, !PT ;  /* 0x0000004d56507209 */ /* 0x000fe20007810000 */
[--C-:B------:R-:W-:Y:S01]  /*4bd0*/  FFMA.FTZ R13, R101, UR37, -R88.reuse ;  /* 0x00000025650d7c23 */ /* 0x100fe20008010858 */
[----:B------:R-:W-:Y:S01]  /*4be0*/  ISETP.GT.AND P2, PT, R4, 0x99, !P6 ;  /* 0x000000990400780c */ /* 0x000fe20007744270 */
[--C-:B------:R-:W-:Y:S01]  /*4bf0*/  FFMA.FTZ R56, R56, UR37, -R88.reuse ;  /* 0x0000002538387c23 */ /* 0x100fe20008010858 */
[----:B------:R-:W-:Y:S01]  /*4c00*/  FMNMX.FTZ R77, R87, R80, !PT ;  /* 0x00000050574d7209 */ /* 0x000fe20007810000 */
[--C-:B------:R-:W-:Y:S01]  /*4c10*/  FFMA.FTZ R57, R57, UR37, -R88.reuse ;  /* 0x0000002539397c23 */ /* 0x100fe20008010858 */
[----:B------:R-:W-:Y:S01]  /*4c20*/  FSEL R31, R31, -INF , !P1 ;  /* 0xff8000001f1f7808 */ /* 0x000fe20004800000 */
[----:B------:R-:W2:Y:S01]  /*4c30*/  MUFU.EX2 R9, R9 ;  /* 0x0000000900097308 */ /* 0x000ea20000000800 */
[----:B------:R-:W-:Y:S01]  /*4c40*/  FMNMX.FTZ R80, R58, R77, !PT ;  /* 0x0000004d3a507209 */ /* 0x000fe20007810000 */
[--C-:B------:R-:W-:Y:S01]  /*4c50*/  FFMA.FTZ R60, R60, UR37, -R88.reuse ;  /* 0x000000253c3c7c23 */ /* 0x100fe20008010858 */
[----:B------:R-:W-:Y:S01]  /*4c60*/  ISETP.LT.OR P2, PT, R0, 0x9a, P2 ;  /* 0x0000009a0000780c */ /* 0x000fe20001741670 */
[--C-:B------:R-:W-:Y:S01]  /*4c70*/  FFMA.FTZ R61, R61, UR37, -R88.reuse ;  /* 0x000000253d3d7c23 */ /* 0x100fe20008010858 */
[----:B------:R-:W-:Y:S01]  /*4c80*/  FMNMX.FTZ R81, R59, R80, !PT ;  /* 0x000000503b517209 */ /* 0x000fe20007810000 */
[--C-:B------:R-:W-:Y:S01]  /*4c90*/  FFMA.FTZ R64, R64, UR37, -R88.reuse ;  /* 0x0000002540407c23 */ /* 0x100fe20008010858 */
[----:B------:R-:W-:Y:S01]  /*4ca0*/  FSEL R39, R39, -INF , !P2 ;  /* 0xff80000027277808 */ /* 0x000fe20005000000 */
        /* <DEDUP_REMOVED lines=8> */
[----:B------:R-:W4:Y:S01]  /*4d30*/  MUFU.EX2 R10, R10 ;  /* 0x0000000a000a7308 */ /* 0x000f220000000800 */
        /* <DEDUP_REMOVED lines=9> */
[----:B------:R-:W-:-:S03]  /*4dd0*/  FFMA.FTZ R37, R37, UR37, -R88 ;  /* 0x0000002525257c23 */ /* 0x000fc60008010858 */
[----:B------:R-:W-:-:S03]  /*4de0*/  FMNMX.FTZ R81, R71, R80, !PT ;  /* 0x0000005047517209 */ /* 0x000fc60007810000 */
[----:B------:R-:W4:Y:S01]  /*4df0*/  MUFU.EX2 R11, R11 ;  /* 0x0000000b000b7308 */ /* 0x000f220000000800 */
[----:B------:R-:W-:-:S04]  /*4e00*/  FMNMX.FTZ R80, R42, R81, !PT ;  /* 0x000000512a507209 */ /* 0x000fc80007810000 */
[----:B------:R-:W-:-:S03]  /*4e10*/  FMNMX.FTZ R81, R43, R80, !PT ;  /* 0x000000502b517209 */ /* 0x000fc60007810000 */
[----:B------:R-:W4:Y:S01]  /*4e20*/  MUFU.EX2 R12, R12 ;  /* 0x0000000c000c7308 */ /* 0x000f220000000800 */
[----:B------:R-:W-:-:S04]  /*4e30*/  FMNMX.FTZ R80, R46, R81, !PT ;  /* 0x000000512e507209 */ /* 0x000fc80007810000 */
[----:B------:R-:W-:-:S03]  /*4e40*/  FMNMX.FTZ R81, R47, R80, !PT ;  /* 0x000000502f517209 */ /* 0x000fc60007810000 */
[----:B------:R-:W-:Y:S01]  /*4e50*/  MUFU.EX2 R13, R13 ;  /* 0x0000000d000d7308 */ /* 0x000fe20000000800 */
[----:B------:R-:W-:-:S04]  /*4e60*/  FMNMX.FTZ R80, R50, R81, !PT ;  /* 0x0000005132507209 */ /* 0x000fc80007810000 */
[----:B------:R-:W-:-:S03]  /*4e70*/  FMNMX.FTZ R81, R51, R80, !PT ;  /* 0x0000005033517209 */ /* 0x000fc60007810000 */
[----:B------:R-:W-:Y:S01]  /*4e80*/  MUFU.EX2 R14, R14 ;  /* 0x0000000e000e7308 */ /* 0x000fe20000000800 */
[----:B------:R-:W-:-:S04]  /*4e90*/  FMNMX.FTZ R80, R54, R81, !PT ;  /* 0x0000005136507209 */ /* 0x000fc80007810000 */
[----:B------:R-:W-:-:S03]  /*4ea0*/  FMNMX.FTZ R81, R55, R80, !PT ;  /* 0x0000005037517209 */ /* 0x000fc60007810000 */
[----:B------:R-:W-:Y:S01]  /*4eb0*/  MUFU.EX2 R20, R20 ;  /* 0x0000001400147308 */ /* 0x000fe20000000800 */
[----:B------:R-:W-:-:S04]  /*4ec0*/  FMNMX.FTZ R80, R26, R81, !PT ;  /* 0x000000511a507209 */ /* 0x000fc80007810000 */
[----:B------:R-:W-:Y:S01]  /*4ed0*/  FMNMX.FTZ R81, R27, R80, !PT ;  /* 0x000000501b517209 */ /* 0x000fe20007810000 */
[----:B------:R-:W-:-:S02]  /*4ee0*/  FFMA.FTZ R80, R40, UR37, -R88 ;  /* 0x0000002528507c23 */ /* 0x000fc40008010858 */
[----:B------:R-:W-:Y:S01]  /*4ef0*/  MUFU.EX2 R21, R92 ;  /* 0x0000005c00157308 */ /* 0x000fe20000000800 */
[----:B------:R-:W-:-:S04]  /*4f00*/  FMNMX.FTZ R4, R30, R81, !PT ;  /* 0x000000511e047209 */ /* 0x000fc80007810000 */
[----:B---3--:R-:W-:Y:S01]  /*4f10*/  FMNMX.FTZ R85, R31, R4, !PT ;  /* 0x000000041f557209 */ /* 0x008fe20007810000 */
[----:B------:R-:W-:-:S02]  /*4f20*/  FFMA.FTZ R4, R41, UR37, -R88 ;  /* 0x0000002529047c23 */ /* 0x000fc40008010858 */
[----:B------:R3:W-:Y:S01]  /*4f30*/  MUFU.EX2 R81, R80 ;  /* 0x0000005000517308 */ /* 0x0007e20000000800 */
        /* <DEDUP_REMOVED lines=12> */
[----:B------:R-:W0:Y:S05]  /*5000*/  SHFL.BFLY PT, R85, R0, 0x2, 0x1f ;  /* 0x0c401f0000557f89 */ /* 0x000e2a00000e0000 */
[----:B------:R-:W-:Y:S08]  /*5010*/  MUFU.EX2 R76, R76 ;  /* 0x0000004c004c7308 */ /* 0x000ff00000000800 */
[----:B------:R-:W-:Y:S08]  /*5020*/  MUFU.EX2 R56, R56 ;  /* 0x0000003800387308 */ /* 0x000ff00000000800 */
[----:B------:R-:W-:Y:S01]  /*5030*/  MUFU.EX2 R57, R57 ;  /* 0x0000003900397308 */ /* 0x000fe20000000800 */
[----:B0-----:R-:W-:-:S05]  /*5040*/  FMNMX.FTZ R85, R0, R85, !PT ;  /* 0x0000005500557209 */ /* 0x001fca0007810000 */
[----:B------:R-:W0:Y:S02]  /*5050*/  SHFL.BFLY PT, R0, R85, 0x1, 0x1f ;  /* 0x0c201f0055007f89 */ /* 0x000e2400000e0000 */
[----:B------:R-:W-:Y:S08]  /*5060*/  MUFU.EX2 R60, R60 ;  /* 0x0000003c003c7308 */ /* 0x000ff00000000800 */
[----:B------:R-:W-:Y:S08]  /*5070*/  MUFU.EX2 R61, R61 ;  /* 0x0000003d003d7308 */ /* 0x000ff00000000800 */
[----:B------:R-:W-:Y:S01]  /*5080*/  MUFU.EX2 R64, R64 ;  /* 0x0000004000407308 */ /* 0x000fe20000000800 */
[----:B0-----:R-:W-:-:S07]  /*5090*/  FMNMX.FTZ R0, R85, R0, !PT ;  /* 0x0000000055007209 */ /* 0x001fce0007810000 */
        /* <DEDUP_REMOVED lines=9> */
[----:B-----5:R-:W-:-:S01]  /*5130*/  FFMA.FTZ R89, R79, UR37, -R84 ;  /* 0x000000254f597c23 */ /* 0x020fc20008010854 */
[--C-:B------:R-:W-:Y:S01]  /*5140*/  FFMA.FTZ R95, R95, UR37, -R84.reuse ;  /* 0x000000255f5f7c23 */ /* 0x100fe20008010854 */
[----:B------:R-:W-:-:S01]  /*5150*/  FFMA.FTZ R79, R83, UR37, -R84 ;  /* 0x00000025534f7c23 */ /* 0x000fc20008010854 */
[----:B------:R-:W-:Y:S01]  /*5160*/  MUFU.EX2 R52, R52 ;  /* 0x0000003400347308 */ /* 0x000fe20000000800 */
[----:B------:R-:W-:-:S01]  /*5170*/  FFMA.FTZ R88, R78, UR37, -R84 ;  /* 0x000000254e587c23 */ /* 0x000fc20008010854 */
[----:B------:R-:W-:Y:S01]  /*5180*/  FADD.FTZ R83, R6, R7 ;  /* 0x0000000706537221 */ /* 0x000fe20000010000 */
[----:B------:R-:W-:-:S01]  /*5190*/  FFMA.FTZ R78, R82, UR37, -R84 ;  /* 0x00000025524e7c23 */ /* 0x000fc20008010854 */
[--C-:B------:R-:W-:Y:S01]  /*51a0*/  FFMA.FTZ R82, R62, UR37, -R84.reuse ;  /* 0x000000253e527c23 */ /* 0x100fe20008010854 */
[----:B---3--:R-:W-:-:S01]  /*51b0*/  FFMA.FTZ R80, R98, UR37, -R84 ;  /* 0x0000002562507c23 */ /* 0x008fc20008010854 */
[----:B------:R-:W-:Y:S01]  /*51c0*/  FFMA.FTZ R62, R66, UR37, -R84 ;  /* 0x00000025423e7c23 */ /* 0x000fe20008010854 */
[----:B-1----:R-:W-:-:S01]  /*51d0*/  FADD.FTZ R66, R8, R83 ;  /* 0x0000005308427221 */ /* 0x002fc20000010000 */
[----:B------:R-:W0:Y:S01]  /*51e0*/  MUFU.EX2 R53, R53 ;  /* 0x0000003500357308 */ /* 0x000e220000000800 */
[----:B------:R-:W-:-:S01]  /*51f0*/  FFMA.FTZ R85, R99, UR37, -R84 ;  /* 0x0000002563557c23 */ /* 0x000fc20008010854 */
[----:B------:R-:W-:Y:S01]  /*5200*/  FFMA.FTZ R102, R102, UR37, -R84 ;  /* 0x0000002566667c23 */ /* 0x000fe20008010854 */
[----:B--2---:R-:W-:-:S01]  /*5210*/  FADD.FTZ R83, R9, R66 ;  /* 0x0000004209537221 */ /* 0x004fc20000010000 */
[--C-:B------:R-:W-:Y:S01]  /*5220*/  FFMA.FTZ R103, R103, UR37, -R84.reuse ;  /* 0x0000002567677c23 */ /* 0x100fe20008010854 */
[----:B------:R-:W-:-:S01]  /*5230*/  FFMA.FTZ R74, R74, UR37, -R84 ;  /* 0x000000254a4a7c23 */ /* 0x000fc20008010854 */
[----:B------:R-:W-:Y:S01]  /*5240*/  FFMA.FTZ R75, R75, UR37, -R84 ;  /* 0x000000254b4b7c23 */ /* 0x000fe20008010854 */
[----:B----4-:R-:W-:-:S01]  /*5250*/  FADD.FTZ R66, R10, R83 ;  /* 0x000000530a427221 */ /* 0x010fc20000010000 */
        /* <DEDUP_REMOVED lines=9> */
[----:B0-----:R-:W-:-:S01]  /*52f0*/  FADD.FTZ R83, R52, R53 ;  /* 0x0000003534537221 */ /* 0x001fc20000010000 */
[----:B------:R-:W-:Y:S01]  /*5300*/  FFMA.FTZ R67, R67, UR37, -R84 ;  /* 0x0000002543437c23 */ /* 0x000fe20008010854 */
[----:B------:R-:W-:-:S01]  /*5310*/  FADD.FTZ R91, R13, R90 ;  /* 0x0000005a0d5b7221 */ /* 0x000fc20000010000 */
[--C-:B------:R-:W-:Y:S01]  /*5320*/  FFMA.FTZ R70, R70, UR37, -R84.reuse ;  /* 0x0000002546467c23 */ /* 0x100fe20008010854 */
[----:B------:R-:W-:-:S01]  /*5330*/  FFMA.FTZ R71, R71, UR37, -R84 ;  /* 0x0000002547477c23 */ /* 0x000fc20008010854 */
[----:B------:R-:W-:Y:S01]  /*5340*/  FFMA.FTZ R42, R42, UR37, -R84 ;  /* 0x000000252a2a7c23 */ /* 0x000fe20008010854 */
[----:B------:R-:W-:-:S01]  /*5350*/  FADD.FTZ R90, R14, R91 ;  /* 0x0000005b0e5a7221 */ /* 0x000fc20000010000 */
[----:B------:R-:W0:Y:S01]  /*5360*/  MUFU.EX2 R80, R80 ;  /* 0x0000005000507308 */ /* 0x000e220000000800 */
[----:B-1----:R-:W-:-:S01]  /*5370*/  FADD.FTZ R66, R94, R83 ;  /* 0x000000535e427221 */ /* 0x002fc20000010000 */
[----:B------:R-:W-:Y:S01]  /*5380*/  FFMA.FTZ R43, R43, UR37, -R84 ;  /* 0x000000252b2b7c23 */ /* 0x000fe20008010854 */
[----:B------:R-:W-:-:S01]  /*5390*/  FADD.FTZ R91, R15, R90 ;  /* 0x0000005a0f5b7221 */ /* 0x000fc20000010000 */
[--C-:B------:R-:W-:Y:S01]  /*53a0*/  FFMA.FTZ R46, R46, UR37, -R84.reuse ;  /* 0x000000252e2e7c23 */ /* 0x100fe20008010854 */
[----:B------:R-:W-:-:S01]  /*53b0*/  FFMA.FTZ R47, R47, UR37, -R84 ;  /* 0x000000252f2f7c23 */ /* 0x000fc20008010854 */
[----:B------:R-:W-:Y:S01]  /*53c0*/  FFMA.FTZ R50, R50, UR37, -R84 ;  /* 0x0000002532327c23 */ /* 0x000fe20008010854 */
[----:B------:R-:W-:-:S01]  /*53d0*/  FADD.FTZ R90, R20, R91 ;  /* 0x0000005b145a7221 */ /* 0x000fc20000010000 */
[----:B------:R-:W1:Y:S01]  /*53e0*/  MUFU.EX2 R85, R85 ;  /* 0x0000005500557308 */ /* 0x000e620000000800 */
[----:B--2---:R-:W-:-:S01]  /*53f0*/  FADD.FTZ R83, R95, R66 ;  /* 0x000000425f537221 */ /* 0x004fc20000010000 */
[----:B------:R-:W-:Y:S01]  /*5400*/  F2FP.SATFINITE.E4M3.F32.PACK_AB_MERGE_C R91, R9, R8, RZ ;  /* 0x00000008095b723e */ /* 0x000fe200048070ff */
[----:B------:R-:W-:-:S01]  /*5410*/  FFMA.FTZ R51, R51, UR37, -R84 ;  /* 0x0000002533337c23 */ /* 0x000fc20008010854 */
[--C-:B------:R-:W-:Y:S01]  /*5420*/  FFMA.FTZ R54, R54, UR37, -R84.reuse ;  /* 0x0000002536367c23 */ /* 0x100fe20008010854 */
[----:B------:R-:W-:-:S01]  /*5430*/  FFMA.FTZ R55, R55, UR37, -R84 ;  /* 0x0000002537377c23 */ /* 0x000fc20008010854 */
[----:B------:R-:W-:Y:S01]  /*5440*/  F2FP.SATFINITE.E4M3.F32.PACK_AB_MERGE_C R216, R7, R6, R91 ;  /* 0x0000000607d8723e */ /* 0x000fe2000480705b */
[----:B------:R-:W-:-:S01]  /*5450*/  FFMA.FTZ R26, R26, UR37, -R84 ;  /* 0x000000251a1a7c23 */ /* 0x000fc20008010854 */
[----:B------:R-:W2:Y:S01]  /*5460*/  MUFU.EX2 R102, R102 ;  /* 0x0000006600667308 */ /* 0x000ea20000000800 */
[----:B0-----:R-:W-:-:S01]  /*5470*/  FADD.FTZ R66, R80, R83 ;  /* 0x0000005350427221 */ /* 0x001fc20000010000 */
[--C-:B------:R-:W-:Y:S01]  /*5480*/  FFMA.FTZ R27, R27, UR37, -R84.reuse ;  /* 0x000000251b1b7c23 */ /* 0x100fe20008010854 */
[----:B------:R-:W-:-:S01]  /*5490*/  FFMA.FTZ R30, R30, UR37, -R84 ;  /* 0x000000251e1e7c23 */ /* 0x000fc20008010854 */
[--C-:B------:R-:W-:Y:S01]  /*54a0*/  FFMA.FTZ R31, R31, UR37, -R84.reuse ;  /* 0x000000251f1f7c23 */ /* 0x100fe20008010854 */
[----:B------:R-:W-:-:S01]  /*54b0*/  FFMA.FTZ R34, R34, UR37, -R84 ;  /* 0x0000002522227c23 */ /* 0x000fc20008010854 */
[--C-:B------:R-:W-:Y:S01]  /*54c0*/  FFMA.FTZ R35, R35, UR37, -R84.reuse ;  /* 0x0000002523237c23 */ /* 0x100fe20008010854 */
[----:B------:R-:W-:-:S01]  /*54d0*/  FFMA.FTZ R38, R38, UR37, -R84 ;  /* 0x0000002526267c23 */ /* 0x000fc20008010854 */
[----:B------:R-:W0:Y:S01]  /*54e0*/  MUFU.EX2 R103, R103 ;  /* 0x0000006700677308 */ /* 0x000e220000000800 */
[----:B-1----:R-:W-:-:S01]  /*54f0*/  FADD.FTZ R83, R85, R66 ;  /* 0x0000004255537221 */ /* 0x002fc20000010000 */
[----:B------:R-:W-:Y:S01]  /*5500*/  FFMA.FTZ R39, R39, UR37, -R84 ;  /* 0x0000002527277c23 */ /* 0x000fe20008010854 */
[----:B------:R-:W-:-:S02]  /*5510*/  F2FP.SATFINITE.E4M3.F32.PACK_AB_MERGE_C R20, R21, R20, RZ ;  /* 0x000000141514723e */ /* 0x000fc400048070ff */
[----:B------:R-:W-:Y:S02]  /*5520*/  F2FP.SATFINITE.E4M3.F32.PACK_AB_MERGE_C R94, R95, R94, RZ ;  /* 0x0000005e5f5e723e */ /* 0x000fe400048070ff */
[----:B------:R-:W-:Y:S01]  /*5530*/  F2FP.SATFINITE.E4M3.F32.PACK_AB_MERGE_C R212, R15, R14, R20 ;  /* 0x0000000e0fd4723e */ /* 0x000fe20004807014 */
[----:B------:R-:W1:Y:S01]  /*5540*/  MUFU.EX2 R74, R74 ;  /* 0x0000004a004a7308 */ /* 0x000e620000000800 */
[----:B--2---:R-:W-:-:S01]  /*5550*/  FADD.FTZ R66, R102, R83 ;  /* 0x0000005366427221 */ /* 0x004fc20000010000 */
[----:B------:R-:W-:Y:S01]  /*5560*/  FADD.FTZ R83, R21, R90 ;  /* 0x0000005a15537221 */ /* 0x000fe20000010000 */
[----:B------:R-:W-:-:S05]  /*5570*/  F2FP.SATFINITE.E4M3.F32.PACK_AB_MERGE_C R217, R53, R52, R94 ;  /* 0x0000003435d9723e */ /* 0x000fca000480705e */
[----:B------:R-:W2:Y:S01]  /*5580*/  MUFU.EX2 R75, R75 ;  /* 0x0000004b004b7308 */ /* 0x000ea20000000800 */
[----:B0-----:R-:W-:-:S01]  /*5590*/  FADD.FTZ R9, R103, R66 ;  /* 0x0000004267097221 */ /* 0x001fc20000010000 */
[----:B------:R-:W-:Y:S01]  /*55a0*/  F2FP.SATFINITE.E4M3.F32.PACK_AB_MERGE_C R66, R13, R12, RZ ;  /* 0x0000000c0d42723e */ /* 0x000fe200048070ff */
[----:B------:R-:W-:-:S01]  /*55b0*/  FADD.FTZ R12, R72, R83 ;  /* 0x00000053480c7221 */ /* 0x000fc20000010000 */
[----:B------:R-:W-:Y:S02]  /*55c0*/  F2FP.SATFINITE.E4M3.F32.PACK_AB_MERGE_C R102, R103, R102, RZ ;  /* 0x000000666766723e */ /* 0x000fe400048070ff */
[----:B------:R-:W-:Y:S01]  /*55d0*/  F2FP.SATFINITE.E4M3.F32.PACK_AB_MERGE_C R218, R11, R10, R66 ;  /* 0x0000000a0bda723e */ /* 0x000fe20004807042 */
[----:B------:R-:W-:Y:S01]  /*55e0*/  FADD.FTZ R13, R73, R12 ;  /* 0x0000000c490d7221 */ /* 0x000fe20000010000 */
[----:B------:R-:W0:Y:S01]  /*55f0*/  MUFU.EX2 R88, R88 ;  /* 0x0000005800587308 */ /* 0x000e220000000800 */
[----:B-1----:R-:W-:-:S01]  /*5600*/  FADD.FTZ R8, R74, R9 ;  /* 0x000000094a087221 */ /* 0x002fc20000010000 */
[----:B------:R-:W-:-:S06]  /*5610*/  F2FP.SATFINITE.E4M3.F32.PACK_AB_MERGE_C R219, R85, R80, R102 ;  /* 0x0000005055db723e */ /* 0x000fcc0004807066 */
[----:B------:R-:W1:Y:S01]  /*5620*/  MUFU.EX2 R89, R89 ;  /* 0x0000005900597308 */ /* 0x000e620000000800 */
[----:B--2---:R-:W-:-:S01]  /*5630*/  FADD.FTZ R9, R75, R8 ;  /* 0x000000084b097221 */ /* 0x004fc20000010000 */
[----:B------:R-:W-:Y:S01]  /*5640*/  FADD.FTZ R8, R76, R13 ;  /* 0x0000000d4c087221 */ /* 0x000fe20000010000 */
[----:B------:R-:W-:-:S03]  /*5650*/  F2FP.SATFINITE.E4M3.F32.PACK_AB_MERGE_C R76, R77, R76, RZ ;  /* 0x0000004c4d4c723e */ /* 0x000fc600048070ff */
[----:B------:R-:W-:Y:S01]  /*5660*/  FADD.FTZ R77, R77, R8 ;  /* 0x000000084d4d7221 */ /* 0x000fe20000010000 */
[----:B------:R-:W-:Y:S01]  /*5670*/  F2FP.SATFINITE.E4M3.F32.PACK_AB_MERGE_C R214, R73, R72, R76 ;  /* 0x0000004849d6723e */ /* 0x000fe2000480704c */
[----:B------:R-:W2:Y:S01]  /*5680*/  MUFU.EX2 R78, R78 ;  /* 0x0000004e004e7308 */ /* 0x000ea20000000800 */
[----:B0-----:R-:W-:-:S01]  /*5690*/  FADD.FTZ R6, R88, R9 ;  /* 0x0000000958067221 */ /* 0x001fc20000010000 */
[----:B------:R-:W-:-:S04]  /*56a0*/  FADD.FTZ R8, R56, R77 ;  /* 0x0000004d38087221 */ /* 0x000fc80000010000 */
[----:B------:R-:W-:Y:S02]  /*56b0*/  FADD.FTZ R9, R57, R8 ;  /* 0x0000000839097221 */ /* 0x000fe40000010000 */
[----:B------:R-:W0:Y:S01]  /*56c0*/  MUFU.EX2 R79, R79 ;  /* 0x0000004f004f7308 */ /* 0x000e220000000800 */
[----:B-1----:R-:W-:-:S01]  /*56d0*/  FADD.FTZ R7, R89, R6 ;  /* 0x0000000659077221 */ /* 0x002fc20000010000 */
[----:B------:R-:W-:Y:S01]  /*56e0*/  FADD.FTZ R8, R60, R9 ;  /* 0x000000093c087221 */ /* 0x000fe20000010000 */
[----:B------:R-:W-:Y:S02]  /*56f0*/  F2FP.SATFINITE.E4M3.F32.PACK_AB_MERGE_C R60, R61, R60, RZ ;  /* 0x0000003c3d3c723e */ /* 0x000fe400048070ff */
[----:B------:R-:W-:Y:S01]  /*5700*/  F2FP.SATFINITE.E4M3.F32.PACK_AB_MERGE_C R88, R89, R88, RZ ;  /* 0x000000585958723e */ /* 0x000fe200048070ff */
[----:B------:R-:W-:-:S01]  /*5710*/  FADD.FTZ R61, R61, R8 ;  /* 0x000000083d3d7221 */ /* 0x000fc20000010000 */
[----:B------:R-:W-:Y:S01]  /*5720*/  F2FP.SATFINITE.E4M3.F32.PACK_AB_MERGE_C R208, R57, R56, R60 ;  /* 0x0000003839d0723e */ /* 0x000fe2000480703c */
[----:B------:R-:W1:Y:S01]  /*5730*/  MUFU.EX2 R86, R86 ;  /* 0x0000005600567308 */ /* 0x000e620000000800 */
[----:B--2---:R-:W-:-:S01]  /*5740*/  FADD.FTZ R6, R78, R7 ;  /* 0x000000074e067221 */ /* 0x004fc20000010000 */
[----:B------:R-:W-:Y:S01]  /*5750*/  FADD.FTZ R8, R64, R61 ;  /* 0x0000003d40087221 */ /* 0x000fe20000010000 */
[----:B------:R-:W-:-:S03]  /*5760*/  F2FP.SATFINITE.E4M3.F32.PACK_AB_MERGE_C R213, R75, R74, R88 ;  /* 0x0000004a4bd5723e */ /* 0x000fc60004807058 */
[----:B------:R-:W-:Y:S02]  /*5770*/  FADD.FTZ R9, R65, R8 ;  /* 0x0000000841097221 */ /* 0x000fe40000010000 */
[----:B------:R-:W2:Y:S01]  /*5780*/  MUFU.EX2 R87, R87 ;  /* 0x0000005700577308 */ /* 0x000ea20000000800 */
[----:B0-----:R-:W-:-:S07]  /*5790*/  FADD.FTZ R7, R79, R6 ;  /* 0x000000064f077221 */ /* 0x001fce0000010000 */
[----:B------:R-:W0:Y:S01]  /*57a0*/  MUFU.EX2 R58, R58 ;  /* 0x0000003a003a7308 */ /* 0x000e220000000800 */
[----:B-1----:R-:W-:-:S07]  /*57b0*/  FADD.FTZ R6, R86, R7 ;  /* 0x0000000756067221 */ /* 0x002fce0000010000 */
[----:B------:R-:W1:Y:S01]  /*57c0*/  MUFU.EX2 R59, R59 ;  /* 0x0000003b003b7308 */ /* 0x000e620000000800 */
[----:B--2---:R-:W-:-:S01]  /*57d0*/  FADD.FTZ R7, R87, R6 ;  /* 0x0000000657077221 */ /* 0x004fc20000010000 */
[----:B------:R-:W-:-:S04]  /*57e0*/  F2FP.SATFINITE.E4M3.F32.PACK_AB_MERGE_C R86, R87, R86, RZ ;  /* 0x000000565756723e */ /* 0x000fc800048070ff */
[----:B------:R-:W-:Y:S02]  /*57f0*/  F2FP.SATFINITE.E4M3.F32.PACK_AB_MERGE_C R215, R79, R78, R86 ;  /* 0x0000004e4fd7723e */ /* 0x000fe40004807056 */
        /* <DEDUP_REMOVED lines=12> */
[----:B------:R-:W-:Y:S01]  /*58c0*/  MUFU.EX2 R40, R40 ;  /* 0x0000002800287308 */ /* 0x000fe20000000800 */
[----:B--2---:R-:W-:Y:S01]  /*58d0*/  F2FP.SATFINITE.E4M3.F32.PACK_AB_MERGE_C R10, R69, R68, RZ ;  /* 0x00000044450a723e */ /* 0x004fe200048070ff */
[----:B------:R-:W-:-:S03]  /*58e0*/  FADD.FTZ R68, R68, R9 ;  /* 0x0000000944447221 */ /* 0x000fc60000010000 */
[----:B------:R-:W-:Y:S01]  /*58f0*/  F2FP.SATFINITE.E4M3.F32.PACK_AB_MERGE_C R210, R65, R64, R10 ;  /* 0x0000004041d2723e */ /* 0x000fe2000480700a */
[----:B------:R-:W-:-:S02]  /*5900*/  FADD.FTZ R68, R69, R68 ;  /* 0x0000004445447221 */ /* 0x000fc40000010000 */
[----:B------:R-:W1:Y:S01]  /*5910*/  MUFU.EX2 R41, R41 ;  /* 0x0000002900297308 */ /* 0x000e620000000800 */
[----:B0-----:R-:W-:-:S07]  /*5920*/  FADD.FTZ R7, R67, R6 ;  /* 0x0000000643077221 */ /* 0x001fce0000010000 */
[----:B------:R-:W0:Y:S08]  /*5930*/  MUFU.EX2 R70, R70 ;  /* 0x0000004600467308 */ /* 0x000e300000000800 */
[----:B------:R-:W2:Y:S01]  /*5940*/  MUFU.EX2 R4, R4 ;  /* 0x0000000400047308 */ /* 0x000ea20000000800 */
[----:B-1----:R-:W-:-:S07]  /*5950*/  F2FP.SATFINITE.E4M3.F32.PACK_AB_MERGE_C R8, R41, R40, RZ ;  /* 0x000000282908723e */ /* 0x002fce00048070ff */
[----:B------:R-:W1:Y:S01]  /*5960*/  MUFU.EX2 R71, R71 ;  /* 0x0000004700477308 */ /* 0x000e620000000800 */
[----:B0-----:R-:W-:-:S07]  /*5970*/  FADD.FTZ R6, R70, R7 ;  /* 0x0000000746067221 */ /* 0x001fce0000010000 */
[----:B------:R-:W0:Y:S01]  /*5980*/  MUFU.EX2 R42, R42 ;  /* 0x0000002a002a7308 */ /* 0x000e220000000800 */
[----:B--2---:R-:W-:Y:S01]  /*5990*/  F2FP.SATFINITE.E4M3.F32.PACK_AB_MERGE_C R204, R4, R81, R8 ;  /* 0x0000005104cc723e */ /* 0x004fe20004807008 */
[----:B------:R-:W-:-:S04]  /*59a0*/  FADD.FTZ R81, R81, R68 ;  /* 0x0000004451517221 */ /* 0x000fc80000010000 */
[----:B------:R-:W-:Y:S02]  /*59b0*/  FADD.FTZ R81, R4, R81 ;  /* 0x0000005104517221 */ /* 0x000fe40000010000 */
[----:B------:R-:W2:Y:S01]  /*59c0*/  MUFU.EX2 R43, R43 ;  /* 0x0000002b002b7308 */ /* 0x000ea20000000800 */
[----:B-1----:R-:W-:-:S01]  /*59d0*/  FADD.FTZ R7, R71, R6 ;  /* 0x0000000647077221 */ /* 0x002fc20000010000 */
[----:B------:R-:W-:Y:S01]  /*59e0*/  FADD.FTZ R40, R40, R81 ;  /* 0x0000005128287221 */ /* 0x000fe20000010000 */
[----:B------:R-:W-:-:S03]  /*59f0*/  F2FP.SATFINITE.E4M3.F32.PACK_AB_MERGE_C R70, R71, R70, RZ ;  /* 0x000000464746723e */ /* 0x000fc600048070ff */
[----:B------:R-:W-:Y:S01]  /*5a00*/  FADD.FTZ R41, R41, R40 ;  /* 0x0000002829297221 */ /* 0x000fe20000010000 */
[----:B------:R-:W-:Y:S01]  /*5a10*/  F2FP.SATFINITE.E4M3.F32.PACK_AB_MERGE_C R211, R67, R62, R70 ;  /* 0x0000003e43d3723e */ /* 0x000fe20004807046 */
[----:B------:R-:W1:Y:S01]  /*5a20*/  MUFU.EX2 R46, R46 ;  /* 0x0000002e002e7308 */ /* 0x000e620000000800 */
[----:B0-----:R-:W-:-:S07]  /*5a30*/  FADD.FTZ R4, R42, R7 ;  /* 0x000000072a047221 */ /* 0x001fce0000010000 */
[----:B------:R-:W-:Y:S01]  /*5a40*/  MUFU.EX2 R48, R48 ;  /* 0x0000003000307308 */ /* 0x000fe20000000800 */
[----:B--2---:R-:W-:-:S07]  /*5a50*/  FADD.FTZ R7, R43, R4 ;  /* 0x000000042b077221 */ /* 0x004fce0000010000 */
        /* <DEDUP_REMOVED lines=18> */
[----:B------:R-:W-:Y:S01]  /*5b80*/  MUFU.EX2 R28, R28 ;  /* 0x0000001c001c7308 */ /* 0x000fe20000000800 */
[----:B--2---:R-:W-:-:S07]  /*5b90*/  FADD.FTZ R7, R51, R4 ;  /* 0x0000000433077221 */ /* 0x004fce0000010000 */
[----:B------:R-:W1:Y:S01]  /*5ba0*/  MUFU.EX2 R29, R29 ;  /* 0x0000001d001d7308 */ /* 0x000e620000000800 */
[----:B0-----:R-:W-:-:S07]  /*5bb0*/  FADD.FTZ R4, R54, R7 ;  /* 0x0000000736047221 */ /* 0x001fce0000010000 */
[----:B------:R-:W0:Y:S08]  /*5bc0*/  MUFU.EX2 R55, R55 ;  /* 0x0000003700377308 */ /* 0x000e300000000800 */
[----:B------:R-:W-:Y:S01]  /*5bd0*/  MUFU.EX2 R24, R24 ;  /* 0x0000001800187308 */ /* 0x000fe20000000800 */
[----:B-1----:R-:W-:-:S07]  /*5be0*/  F2FP.SATFINITE.E4M3.F32.PACK_AB_MERGE_C R6, R29, R28, RZ ;  /* 0x0000001c1d06723e */ /* 0x002fce00048070ff */
[----:B------:R-:W1:Y:S01]  /*5bf0*/  MUFU.EX2 R25, R25 ;  /* 0x0000001900197308 */ /* 0x000e620000000800 */
[C---:B0-----:R-:W-:Y:S01]  /*5c00*/  F2FP.SATFINITE.E4M3.F32.PACK_AB_MERGE_C R54, R55.reuse, R54, RZ ;  /* 0x000000363736723e */ /* 0x041fe200048070ff */
[----:B------:R-:W-:-:S03]  /*5c10*/  FADD.FTZ R55, R55, R4 ;  /* 0x0000000437377221 */ /* 0x000fc60000010000 */
[----:B------:R-:W-:-:S03]  /*5c20*/  F2FP.SATFINITE.E4M3.F32.PACK_AB_MERGE_C R207, R51, R50, R54 ;  /* 0x0000003233cf723e */ /* 0x000fc60004807036 */
[----:B------:R-:W0:Y:S08]  /*5c30*/  MUFU.EX2 R26, R26 ;  /* 0x0000001a001a7308 */ /* 0x000e300000000800 */
[----:B------:R-:W2:Y:S01]  /*5c40*/  MUFU.EX2 R27, R27 ;  /* 0x0000001b001b7308 */ /* 0x000ea20000000800 */
[----:B-1----:R-:W-:Y:S01]  /*5c50*/  F2FP.SATFINITE.E4M3.F32.PACK_AB_MERGE_C R200, R25, R24, R6 ;  /* 0x0000001819c8723e */ /* 0x002fe20004807006 */
[----:B------:R-:W-:-:S04]  /*5c60*/  FADD.FTZ R24, R24, R49 ;  /* 0x0000003118187221 */ /* 0x000fc80000010000 */
[----:B------:R-:W-:Y:S02]  /*5c70*/  FADD.FTZ R25, R25, R24 ;  /* 0x0000001819197221 */ /* 0x000fe40000010000 */
[----:B------:R-:W1:Y:S01]  /*5c80*/  MUFU.EX2 R30, R30 ;  /* 0x0000001e001e7308 */ /* 0x000e620000000800 */
[----:B0-----:R-:W-:-:S01]  /*5c90*/  FADD.FTZ R4, R26, R55 ;  /* 0x000000371a047221 */ /* 0x001fc20000010000 */
[----:B------:R-:W-:-:S04]  /*5ca0*/  FADD.FTZ R28, R28, R25 ;  /* 0x000000191c1c7221 */ /* 0x000fc80000010000 */
[----:B------:R-:W-:Y:S02]  /*5cb0*/  FADD.FTZ R29, R29, R28 ;  /* 0x0000001c1d1d7221 */ /* 0x000fe40000010000 */
        /* <DEDUP_REMOVED lines=8> */
[C---:B-1----:R-:W-:Y:S01]  /*5d40*/  F2FP.SATFINITE.E4M3.F32.PACK_AB_MERGE_C R30, R31.reuse, R30, RZ ;  /* 0x0000001e1f1e723e */ /* 0x042fe200048070ff */
[----:B------:R-:W-:-:S03]  /*5d50*/  FADD.FTZ R31, R31, R4 ;  /* 0x000000041f1f7221 */ /* 0x000fc60000010000 */
[----:B------:R-:W-:-:S03]  /*5d60*/  F2FP.SATFINITE.E4M3.F32.PACK_AB_MERGE_C R201, R27, R26, R30 ;  /* 0x0000001a1bc9723e */ /* 0x000fc6000480701e */
[----:B------:R-:W1:Y:S08]  /*5d70*/  MUFU.EX2 R34, R34 ;  /* 0x0000002200227308 */ /* 0x000e700000000800 */
[----:B------:R-:W2:Y:S01]  /*5d80*/  MUFU.EX2 R35, R35 ;  /* 0x0000002300237308 */ /* 0x000ea20000000800 */
[----:B0-----:R-:W-:Y:S01]  /*5d90*/  F2FP.SATFINITE.E4M3.F32.PACK_AB_MERGE_C R202, R33, R32, R6 ;  /* 0x0000002021ca723e */ /* 0x001fe20004807006 */
[----:B------:R-:W-:-:S04]  /*5da0*/  FADD.FTZ R32, R32, R29 ;  /* 0x0000001d20207221 */ /* 0x000fc80000010000 */
[----:B------:R-:W-:Y:S02]  /*5db0*/  FADD.FTZ R33, R33, R32 ;  /* 0x0000002021217221 */ /* 0x000fe40000010000 */
[----:B------:R-:W0:Y:S01]  /*5dc0*/  MUFU.EX2 R38, R38 ;  /* 0x0000002600267308 */ /* 0x000e220000000800 */
[----:B-1----:R-:W-:-:S01]  /*5dd0*/  FADD.FTZ R4, R34, R31 ;  /* 0x0000001f22047221 */ /* 0x002fc20000010000 */
[----:B------:R-:W-:-:S06]  /*5de0*/  FADD.FTZ R36, R36, R33 ;  /* 0x0000002124247221 */ /* 0x000fcc0000010000 */
[----:B------:R-:W1:Y:S01]  /*5df0*/  MUFU.EX2 R39, R39 ;  /* 0x0000002700277308 */ /* 0x000e620000000800 */
[----:B--2---:R-:W-:-:S04]  /*5e00*/  FADD.FTZ R7, R35, R4 ;  /* 0x0000000423077221 */ /* 0x004fc80000010000 */
[----:B0-----:R-:W-:Y:S01]  /*5e10*/  FADD.FTZ R6, R38, R7 ;  /* 0x0000000726067221 */ /* 0x001fe20000010000 */
[----:B------:R-:W-:-:S01]  /*5e20*/  FADD.FTZ R7, R37, R36 ;  /* 0x0000002425077221 */ /* 0x000fc20000010000 */
[C---:B-1----:R-:W-:Y:S02]  /*5e30*/  F2FP.SATFINITE.E4M3.F32.PACK_AB_MERGE_C R4, R39.reuse, R38, RZ ;  /* 0x000000262704723e */ /* 0x042fe400048070ff */
[----:B------:R-:W-:-:S02]  /*5e40*/  FADD.FTZ R6, R39, R6 ;  /* 0x0000000627067221 */ /* 0x000fc40000010000 */
[----:B------:R-:W-:Y:S01]  /*5e50*/  F2FP.SATFINITE.E4M3.F32.PACK_AB_MERGE_C R203, R35, R34, R4 ;  /* 0x0000002223cb723e */ /* 0x000fe20004807004 */
        /* <DEDUP_REMOVED lines=13> */
.L_x_3900:
[----:B------:R-:W-:-:S11]  /*5f30*/  UISETP.NE.AND UP1, UPT, UR7, 0x1, UPT ;  /* 0x000000010700788c */ /* 0x000fd6000bf25270 */
[----:B------:R-:W-:Y:S02]  /*5f40*/  @UP1 ULDC.64 UR18, c[0x0][0x9e8] ;  /* 0x00027a0000121ab9 */ /* 0x000fe40000000a00 */
[----:B------:R-:W-:-:S04]  /*5f50*/  UIMAD.WIDE.U32 UR10, UR14, UR18, URZ ;  /* 0x000000120e0a72a5 */ /* 0x000fc8000f8e003f */
[----:B------:R-:W-:-:S12]  /*5f60*/  @UP1 USHF.R.U32.HI UR14, URZ, UR19, UR11 ;  /* 0x000000133f0e1299 */ /* 0x000fd8000801160b */
.L_x_3901:
[----:B------:R-:W-:-:S04]  /*5f70*/  UIMAD UR7, UR14, UR7, UR7 ;  /* 0x000000070e0772a4 */ /* 0x000fc8000f8e0207 */
[----:B------:R-:W-:-:S04]  /*5f80*/  UISETP.LT.AND UP1, UPT, UR6, UR7, UPT ;  /* 0x000000070600728c */ /* 0x000fc8000bf21270 */
[----:B------:R-:W-:-:S12]  /*5f90*/  USEL UR6, UR6, UR7, UP1 ;  /* 0x0000000706067287 */ /* 0x000fd80008800000 */
.L_x_3899:
        /* <DEDUP_REMOVED lines=63> */
.L_x_3920:
        /* <DEDUP_REMOVED lines=9> */
.L_x_3904:
[----:B------:R-:W-:Y:S01]  /*6420*/  ULEA UR6, UR57, UR41, 0x3 ;  /* 0x0000002939067291 */ /* 0x000fe2000f8e183f */
[----:B------:R-:W-:-:S05]  /*6430*/  IMAD.U32 R10, RZ, RZ, UR56 ;  /* 0x00000038ff0a7e24 */ /* 0x000fca000f8e00ff */
[----:B------:R-:W-:-:S04]  /*6440*/  SHF.L.U32 R10, R10, 0x1f, RZ ;  /* 0x0000001f0a0a7819 */ /* 0x000fc800000006ff */
[----:B------:R0:W1:Y:S01]  /*6450*/  SYNCS.PHASECHK.TRANS64.TRYWAIT P1, [UR6+0x33430], R10 ;  /* 0x0334300aff0075a7 */ /* 0x0000620008020146 */
[----:B------:R-:W-:Y:S05]  /*6460*/  @!P0 BRA `(.L_x_3905) ;  /* 0x0000000000048947 */ /* 0x000fea0003800000 */
[----:B------:R-:W-:Y:S01]  /*6470*/  BPT.TRAP 0x1 ;  /* 0x000000040000795c */ /* 0x000fe20000300000 */
.L_x_3905:
[----:B-1----:R-:W-:Y:S05]  /*6480*/  @P1 BRA `(.L_x_3903) ;  /* 0x0000000000081947 */ /* 0x002fea0003800000 */
[----:B------:R-:W1:Y:S02]  /*6490*/  SYNCS.PHASECHK.TRANS64.TRYWAIT P1, [UR6+0x33430], R10 ;  /* 0x0334300aff0075a7 */ /* 0x000e640008020146 */
[----:B-1----:R-:W-:Y:S05]  /*64a0*/  @!P1 BRA `(.L_x_3906) ;  /* 0x0000016400189947 */ /* 0x002fea0003800000 */
.L_x_3903:
[----:B------:R-:W2:Y:S01]  /*64b0*/  S2R R12, SR_TID.X ;  /* 0x00000000000c7919 */ /* 0x000ea20000002100 */
        /* <DEDUP_REMOVED lines=187> */
.L_x_3908:
[----:B------:R-:W-:Y:S01]  /*7070*/  ULEA UR6, UR52, UR41, 0x3 ;  /* 0x0000002934067291 */ /* 0x000fe2000f8e183f */
[----:B------:R-:W-:-:S05]  /*7080*/  IMAD.U32 R10, RZ, RZ, UR45 ;  /* 0x0000002dff0a7e24 */ /* 0x000fca000f8e00ff */
[----:B------:R-:W-:-:S04]  /*7090*/  SHF.L.U32 R10, R10, 0x1f, RZ ;  /* 0x0000001f0a0a7819 */ /* 0x000fc800000006ff */
[----:B------:R0:W1:Y:S01]  /*70a0*/  SYNCS.PHASECHK.TRANS64.TRYWAIT P1, [UR6+0x33450], R10 ;  /* 0x0334500aff0075a7 */ /* 0x0000620008020146 */
[----:B------:R-:W-:Y:S05]  /*70b0*/  @!P0 BRA `(.L_x_3909) ;  /* 0x0000000000048947 */ /* 0x000fea0003800000 */
[----:B------:R-:W-:Y:S01]  /*70c0*/  BPT.TRAP 0x1 ;  /* 0x000000040000795c */ /* 0x000fe20000300000 */
.L_x_3909:
[----:B-1----:R-:W-:Y:S05]  /*70d0*/  @P1 BRA `(.L_x_3907) ;  /* 0x0000000000081947 */ /* 0x002fea0003800000 */
[----:B------:R-:W1:Y:S02]  /*70e0*/  SYNCS.PHASECHK.TRANS64.TRYWAIT P1, [UR6+0x33450], R10 ;  /* 0x0334500aff0075a7 */ /* 0x000e640008020146 */
[----:B-1----:R-:W-:Y:S05]  /*70f0*/  @!P1 BRA `(.L_x_3910) ;  /* 0x00000158001c9947 */ /* 0x002fea0003800000 */
.L_x_3907:
[----:B------:R-:W-:Y:S01]  /*7100*/  UIADD3 UR6, UR41, 0x200, URZ ;  /* 0x0000020029067890 */ /* 0x000fe2000fffe03f */
[----:B------:R-:W-:Y:S01]  /*7110*/  WARPGROUP.ARRIVE ;  /* 0x00000000000079c5 */ /* 0x000fe20000000000 */
[----:B------:R-:W-:-:S05]  /*7120*/  UMOV UR7, 0xc0000010 ;  /* 0xc000001000077882 */ /* 0x000fca0000000000 */
[----:B------:R-:W2:Y:S01]  /*7130*/  S2R R12, SR_TID.X ;  /* 0x00000000000c7919 */ /* 0x000ea20000002100 */
[----:B------:R-:W-:Y:S01]  /*7140*/  USHF.R.U32.HI UR6, URZ, 0x4, UR6 ;  /* 0x000000043f067899 */ /* 0x000fe20008011606 */
[----:B01----:R-:W-:Y:S02]  /*7150*/  IMAD.U32 R10, RZ, RZ, UR57 ;  /* 0x00000039ff0a7e24 */ /* 0x003fe4000f8e00ff */
[----:B------:R-:W-:Y:S01]  /*7160*/  IMAD R15, R4, -0xa0, RZ ;  /* 0xffffff60040f7824 */ /* 0x000fe200078e02ff */
[----:B------:R-:W-:-:S04]  /*7170*/  ULOP3.LUT UR6, UR6, 0x3fff, URZ, 0xc0, !UPT ;  /* 0x00003fff06067892 */ /* 0x000fc8000f8ec03f */
[----:B------:R-:W-:Y:S01]  /*7180*/  ULOP3.LUT UR6, UR6, 0x10000, URZ, 0xfc, !UPT ;  /* 0x0001000006067892 */ /* 0x000fe2000f8efc3f */
[----:B------:R-:W-:-:S03]  /*7190*/  IADD3 R14, R15, 0x1, R18 ;  /* 0x000000010f0e7810 */ /* 0x000fc60007ffe012 */
[----:B------:R-:W-:Y:S02]  /*71a0*/  UIMAD UR10, UR52, 0x780, UR6 ;  /* 0x00000780340a78a4 */ /* 0x000fe4000f8e0206 */
[----:B------:R-:W-:-:S04]  /*71b0*/  IMAD.IADD R14, R14, 0x1, -R19 ;  /* 0x000000010e0e7824 */ /* 0x000fc800078e0a13 */
[----:B------:R-:W-:Y:S01]  /*71c0*/  IMAD R14, R17, -0x2, R14 ;  /* 0xfffffffe110e7824 */ /* 0x000fe200078e020e */
[----:B------:R-:W-:Y:S02]  /*71d0*/  UMOV UR6, UR10 ;  /* 0x0000000a00067c82 */ /* 0x000fe40008000000 */
[----:B------:R-:W-:Y:S01]  /*71e0*/  QGMMA.64x192x32.F32.E4M3.E4M3 R24, R216, gdesc[UR4], R24, gsb0 ;  /* 0x02e00004d8187df3 */ /* 0x000fe20008000818 */
[----:B------:R-:W-:Y:S01]  /*71f0*/  UIADD3 UR6, UR10, 0x180, URZ ;  /* 0x000001800a067890 */ /* 0x000fe2000fffe03f */
[----:B------:R-:W-:Y:S01]  /*7200*/  UMOV UR7, 0xc0000010 ;  /* 0xc000001000077882 */ /* 0x000fe20000000000 */
[----:B--2---:R-:W-:Y:S02]  /*7210*/  LOP3.LUT P1, RZ, R12, 0x7f, RZ, 0xc0, !PT ;  /* 0x0000007f0cff7812 */ /* 0x004fe4000782c0ff */
[----:B------:R-:W-:-:S04]  /*7220*/  SHF.R.U32.HI R12, RZ, 0x7, R12 ;  /* 0x00000007ff0c7819 */ /* 0x000fc8000001160c */
[----:B------:R-:W-:-:S07]  /*7230*/  IADD3 R12, -R12, 0xb, RZ ;  /* 0x0000000b0c0c7810 */ /* 0x000fce0007ffe1ff */
        /* <DEDUP_REMOVED lines=22> */
[C---:B------:R-:W-:Y:S01]  /*73a0*/  VIADD R20, R14.reuse, UR6 ;  /* 0x000000060e147c36 */ /* 0x040fe20008000000 */
[----:B------:R-:W-:Y:S02]  /*73b0*/  WARPGROUP.DEPBAR.LE gsb0, 0x0 ;  /* 0x00008000000079c5 */ /* 0x000fe40000010000 */
[----:B------:R0:W-:Y:S06]  /*73c0*/  BAR.ARV R12, 0x100 ;  /* 0x0004000c0000751d */ /* 0x0001ec0000002000 */
[----:B------:R1:W-:Y:S01]  /*73d0*/  @!P1 SYNCS.ARRIVE.TRANS64.RED.A1T0 RZ, [R10+URZ], RZ ;  /* 0x000000ff0aff99a7 */ /* 0x0003e2000810043f */
[----:B------:R-:W-:Y:S01]  /*73e0*/  PLOP3.LUT P1, PT, PT, PT, UP0, 0x40, 0x0 ;  /* 0x000000000000781c */ /* 0x000fe20003f2e808 */
[----:B------:R-:W-:-:S02]  /*73f0*/  VIADD R200, R14, UR55 ;  /* 0x000000370ec87c36 */ /* 0x000fc40008000000 */
[C---:B0-----:R-:W-:Y:S02]  /*7400*/  IMAD.IADD R12, R5.reuse, 0x1, R20 ;  /* 0x00000001050c7824 */ /* 0x041fe400078e0214 */
[----:B------:R-:W-:Y:S02]  /*7410*/  IMAD.IADD R14, R5, 0x1, R200 ;  /* 0x00000001050e7824 */ /* 0x000fe400078e02c8 */
[----:B-1----:R-:W-:-:S06]  /*7420*/  IMAD R10, R17, -0x2, R15 ;  /* 0xfffffffe110a7824 */ /* 0x002fcc00078e020f */
[----:B------:R-:W-:Y:S05]  /*7430*/  @P1 BRA `(.L_x_3911) ;  /* 0x0000000000581947 */ /* 0x000fea0003800000 */
        /* <DEDUP_REMOVED lines=12> */
.L_x_3913:
[----:B------:R-:W-:Y:S02]  /*7500*/  IMAD.U32 R201, RZ, RZ, UR53 ;  /* 0x00000035ffc97e24 */ /* 0x000fe4000f8e00ff */
[----:B------:R-:W-:-:S03]  /*7510*/  IMAD.MOV.U32 R21, RZ, RZ, R13 ;  /* 0x000000ffff157224 */ /* 0x000fc600078e000d */
[----:B------:R-:W-:-:S13]  /*7520*/  ISETP.NE.AND P1, PT, R201, 0x1, PT ;  /* 0x00000001c900780c */ /* 0x000fda0003f25270 */
[----:B------:R-:W0:Y:S02]  /*7530*/  @P1 LDC.64 R202, c[0x0][0x9e8] ;  /* 0x00027a00ffca1b82 */ /* 0x000e240000000a00 */
[----:B0-----:R-:W-:-:S05]  /*7540*/  @P1 IMAD.HI.U32 R202, R13, R202, RZ ;  /* 0x000000ca0dca1227 */ /* 0x001fca00078e00ff */
[----:B------:R-:W-:-:S07]  /*7550*/  @P1 SHF.R.U32.HI R21, RZ, R203, R202 ;  /* 0x000000cbff151219 */ /* 0x000fce00000116ca */
.L_x_3914:
[----:B------:R-:W-:Y:S05]  /*7560*/  BSYNC B0 ;  /* 0x0000000000007941 */ /* 0x000fea0003800000 */
.L_x_3912:
[----:B------:R-:W-:-:S05]  /*7570*/  IMAD R21, R21, R201, R10 ;  /* 0x000000c915157224 */ /* 0x000fca00078e020a */
[----:B------:R-:W-:Y:S02]  /*7580*/  VIADDMNMX R14, R21, R201, R14, PT ;  /* 0x000000c9150e7246 */ /* 0x000fe4000380010e */
[----:B------:R-:W-:-:S07]  /*7590*/  VIMNMX R12, R12, R21, !PT ;  /* 0x000000150c0c7248 */ /* 0x000fce0007fe0100 */
.L_x_3911:
[C---:B------:R-:W-:Y:S02]  /*75a0*/  ISETP.GE.AND P1, PT, R15.reuse, 0x2, PT ;  /* 0x000000020f00780c */ /* 0x040fe40003f26270 */
[C---:B------:R-:W-:Y:S02]  /*75b0*/  ISETP.GE.AND P2, PT, R15.reuse, 0x9, PT ;  /* 0x000000090f00780c */ /* 0x040fe40003f46270 */
[----:B------:R-:W-:Y:S02]  /*75c0*/  LOP3.LUT R16, R16, 0xefffffff, RZ, 0xc0, !PT ;  /* 0xefffffff10107812 */ /* 0x000fe400078ec0ff */
[----:B------:R-:W-:Y:S02]  /*75d0*/  ISETP.GE.AND P3, PT, R15, 0xa, PT ;  /* 0x0000000a0f00780c */ /* 0x000fe40003f66270 */
[----:B------:R-:W-:Y:S02]  /*75e0*/  LOP3.LUT R2, R2, 0xfffffffe, RZ, 0xc0, !PT ;  /* 0xfffffffe02027812 */ /* 0x000fe400078ec0ff */
[----:B------:R-:W-:-:S02]  /*75f0*/  IADD3 R200, R200, 0x8, R5 ;  /* 0x00000008c8c87810 */ /* 0x000fc40007ffe005 */
[----:B------:R-:W-:Y:S02]  /*7600*/  IADD3 R20, R20, 0x8, R5 ;  /* 0x0000000814147810 */ /* 0x000fe40007ffe005 */
[----:B------:R-:W-:Y:S02]  /*7610*/  @P1 LOP3.LUT R16, R16, 0x10000000, RZ, 0xfc, !PT ;  /* 0x1000000010101812 */ /* 0x000fe400078efcff */
[----:B------:R-:W-:Y:S02]  /*7620*/  ISETP.GT.AND P1, PT, R12, 0x1, !P1 ;  /* 0x000000010c00780c */ /* 0x000fe40004f24270 */
[----:B------:R-:W-:Y:S02]  /*7630*/  LOP3.LUT R16, R16, 0xdfffffff, RZ, 0xc0, !PT ;  /* 0xdfffffff10107812 */ /* 0x000fe400078ec0ff */
[----:B------:R-:W-:Y:S02]  /*7640*/  ISETP.LT.OR P1, PT, R14, 0x2, P1 ;  /* 0x000000020e00780c */ /* 0x000fe40000f21670 */
[----:B------:R-:W-:-:S02]  /*7650*/  @P2 LOP3.LUT R16, R16, 0x20000000, RZ, 0xfc, !PT ;  /* 0x2000000010102812 */ /* 0x000fc400078efcff */
[----:B------:R-:W-:Y:S02]  /*7660*/  ISETP.GT.AND P2, PT, R12, 0x8, !P2 ;  /* 0x000000080c00780c */ /* 0x000fe40005744270 */
[----:B------:R-:W-:Y:S02]  /*7670*/  FSEL R185, R185, -INF , !P1 ;  /* 0xff800000b9b97808 */ /* 0x000fe40004800000 */
[----:B------:R-:W-:Y:S02]  /*7680*/  LOP3.LUT R16, R16, 0xbfffffff, RZ, 0xc0, !PT ;  /* 0xbfffffff10107812 */ /* 0x000fe400078ec0ff */
[----:B------:R-:W-:Y:S02]  /*7690*/  ISETP.GT.AND P1, PT, R12, 0x9, !P3 ;  /* 0x000000090c00780c */ /* 0x000fe40005f24270 */
[----:B------:R-:W-:Y:S02]  /*76a0*/  ISETP.LT.OR P2, PT, R14, 0x9, P2 ;  /* 0x000000090e00780c */ /* 0x000fe40001741670 */
[----:B------:R-:W-:-:S02]  /*76b0*/  @P3 LOP3.LUT R16, R16, 0x40000000, RZ, 0xfc, !PT ;  /* 0x4000000010103812 */ /* 0x000fc400078efcff */
[----:B------:R-:W-:Y:S02]  /*76c0*/  ISETP.LT.OR P1, PT, R14, 0xa, P1 ;  /* 0x0000000a0e00780c */ /* 0x000fe40000f21670 */
[----:B------:R-:W-:Y:S02]  /*76d0*/  FSEL R188, R188, -INF , !P2 ;  /* 0xff800000bcbc7808 */ /* 0x000fe40005000000 */
[C---:B------:R-:W-:Y:S02]  /*76e0*/  ISETP.GE.AND P3, PT, R15.reuse, 0x11, PT ;  /* 0x000000110f00780c */ /* 0x040fe40003f66270 */
[----:B------:R-:W-:Y:S02]  /*76f0*/  ISETP.GE.AND P2, PT, R15, 0x12, PT ;  /* 0x000000120f00780c */ /* 0x000fe40003f46270 */
[----:B------:R-:W-:Y:S02]  /*7700*/  FSEL R189, R189, -INF , !P1 ;  /* 0xff800000bdbd7808 */ /* 0x000fe40004800000 */
[----:B------:R-:W-:-:S02]  /*7710*/  ISETP.GT.AND P1, PT, R12, 0x10, !P3 ;  /* 0x000000100c00780c */ /* 0x000fc40005f24270 */
[----:B------:R-:W-:Y:S02]  /*7720*/  LOP3.LUT R16, R16, 0x7fffffff, RZ, 0xc0, !PT ;  /* 0x7fffffff10107812 */ /* 0x000fe400078ec0ff */
        /* <DEDUP_REMOVED lines=220> */
.L_x_3917:
[----:B------:R-:W-:Y:S02]  /*84f0*/  IMAD.U32 R201, RZ, RZ, UR53 ;  /* 0x00000035ffc97e24 */ /* 0x000fe4000f8e00ff */
[----:B------:R-:W-:-:S03]  /*8500*/  IMAD.MOV.U32 R21, RZ, RZ, R11 ;  /* 0x000000ffff157224 */ /* 0x000fc600078e000b */
[----:B------:R-:W-:-:S13]  /*8510*/  ISETP.NE.AND P6, PT, R201, 0x1, PT ;  /* 0x00000001c900780c */ /* 0x000fda0003fc5270 */
[----:B------:R-:W0:Y:S02]  /*8520*/  @P6 LDC.64 R14, c[0x0][0x9e8] ;  /* 0x00027a00ff0e6b82 */ /* 0x000e240000000a00 */
[----:B0-----:R-:W-:-:S05]  /*8530*/  @P6 IMAD.HI.U32 R14, R11, R14, RZ ;  /* 0x0000000e0b0e6227 */ /* 0x001fca00078e00ff */
[----:B------:R-:W-:-:S07]  /*8540*/  @P6 SHF.R.U32.HI R21, RZ, R15, R14 ;  /* 0x0000000fff156219 */ /* 0x000fce000001160e */
.L_x_3918:
[----:B------:R-:W-:Y:S05]  /*8550*/  BSYNC B0 ;  /* 0x0000000000007941 */ /* 0x000fea0003800000 */
.L_x_3916:
[----:B------:R-:W-:-:S05]  /*8560*/  IMAD R15, R21, R201, R10 ;  /* 0x000000c9150f7224 */ /* 0x000fca00078e020a */
[----:B------:R-:W-:Y:S02]  /*8570*/  VIADDMNMX R200, R15, R201, R200, PT ;  /* 0x000000c90fc87246 */ /* 0x000fe400038001c8 */
[----:B------:R-:W-:-:S07]  /*8580*/  VIMNMX R20, R20, R15, !PT ;  /* 0x0000000f14147248 */ /* 0x000fce0007fe0100 */
.L_x_3915:
        /* <DEDUP_REMOVED lines=101> */
[----:B------:R-:W0:Y:S01]  /*8be0*/  SHFL.BFLY PT, R15, R12, 0x2, 0x1f ;  /* 0x0c401f000c0f7f89 */ /* 0x000e2200000e0000 */
        /* <DEDUP_REMOVED lines=9> */
[C---:B------:R-:W-:Y:S02]  /*8c80*/  ISETP.GT.AND P4, PT, R20.reuse, 0x91, !P4 ;  /* 0x000000911400780c */ /* 0x040fe40006784270 */
[C---:B------:R-:W-:Y:S02]  /*8c90*/  ISETP.GT.AND P1, PT, R20.reuse, 0x60, !P1 ;  /* 0x000000601400780c */ /* 0x040fe40004f24270 */
[----:B------:R-:W-:Y:S02]  /*8ca0*/  ISETP.GT.AND P5, PT, R20, 0x98, !P5 ;  /* 0x000000981400780c */ /* 0x000fe40006fa4270 */
[----:B------:R-:W-:Y:S02]  /*8cb0*/  ISETP.LT.OR P1, PT, R200, 0x61, P1 ;  /* 0x00000061c800780c */ /* 0x000fe40000f21670 */
[----:B0-----:R-:W-:-:S02]  /*8cc0*/  FMNMX.FTZ R21, R12, R15, !PT ;  /* 0x0000000f0c157209 */ /* 0x001fc40007810000 */
[----:B------:R-:W-:Y:S02]  /*8cd0*/  FSEL R138, R138, -INF , !P1 ;  /* 0xff8000008a8a7808 */ /* 0x000fe40004800000 */
[----:B------:R-:W-:Y:S01]  /*8ce0*/  LOP3.LUT P1, RZ, R16, 0x800, RZ, 0xc0, !PT ;  /* 0x0000080010ff7812 */ /* 0x000fe2000782c0ff */
[----:B------:R-:W0:Y:S01]  /*8cf0*/  SHFL.BFLY PT, R10, R21, 0x1, 0x1f ;  /* 0x0c201f00150a7f89 */ /* 0x000e2200000e0000 */
[----:B------:R-:W-:Y:S02]  /*8d00*/  ISETP.LT.OR P3, PT, R200, 0x91, P3 ;  /* 0x00000091c800780c */ /* 0x000fe40001f61670 */
        /* <DEDUP_REMOVED lines=13> */
[----:B0-----:R-:W-:Y:S02]  /*8de0*/  FMNMX.FTZ R10, R21, R10, !PT ;  /* 0x0000000a150a7209 */ /* 0x001fe40007810000 */
        /* <DEDUP_REMOVED lines=67> */
[----:B------:R-:W-:-:S05]  /*9220*/  FSEL R14, R14, RZ, P1 ;  /* 0x000000ff0e0e7208 */ /* 0x000fca0000800000 */
        /* <DEDUP_REMOVED lines=52> */
[----:B------:R-:W-:Y:S01]  /*9570*/  FFMA.FTZ R133, R133, UR37, -R14 ;  /* 0x0000002585857c23 */ /* 0x000fe2000801080e */
[----:B------:R-:W-:Y:S01]  /*9580*/  IMAD.U32 R149, RZ, RZ, UR37 ;  /* 0x00000025ff957e24 */ /* 0x000fe2000f8e00ff */
        /* <DEDUP_REMOVED lines=37> */
[----:B------:R0:W-:Y:S01]  /*97e0*/  MUFU.EX2 R20, R196 ;  /* 0x000000c400147308 */ /* 0x0001e20000000800 */
[----:B------:R-:W-:Y:S02]  /*97f0*/  FSEL R140, R135, -INF , !P2 ;  /* 0xff800000878c7808 */ /* 0x000fe40005000000 */
[----:B------:R-:W-:-:S04]  /*9800*/  FMNMX.FTZ R141, R134, R141, !PT ;  /* 0x0000008d868d7209 */ /* 0x000fc80007810000 */
[----:B------:R-:W-:Y:S01]  /*9810*/  FMNMX.FTZ R192, R140, R141, !PT ;  /* 0x0000008d8cc07209 */ /* 0x000fe20007810000 */
[----:B------:R-:W-:Y:S01]  /*9820*/  MUFU.EX2 R135, R200 ;  /* 0x000000c800877308 */ /* 0x000fe20000000800 */
[----:B0-----:R-:W-:-:S03]  /*9830*/  FSEL R196, R10, RZ, P1 ;  /* 0x000000ff0ac47208 */ /* 0x001fc60000800000 */
[----:B------:R-:W0:Y:S02]  /*9840*/  SHFL.BFLY PT, R197, R192, 0x2, 0x1f ;  /* 0x0c401f00c0c57f89 */ /* 0x000e2400000e0000 */
[----:B------:R-:W-:-:S02]  /*9850*/  FADD.FTZ R196, -R196, R3 ;  /* 0x00000003c4c47221 */ /* 0x000fc40000010100 */
[----:B------:R-:W-:Y:S02]  /*9860*/  MUFU.EX2 R176, R176 ;  /* 0x000000b000b07308 */ /* 0x000fe40000000800 */
[----:B------:R-:W-:-:S06]  /*9870*/  FMUL.FTZ R3, R196, UR37 ;  /* 0x00000025c4037c20 */ /* 0x000fcc0008410000 */
[----:B------:R-:W1:Y:S08]  /*9880*/  MUFU.EX2 R3, R3 ;  /* 0x0000000300037308 */ /* 0x000e700000000800 */
[----:B------:R-:W-:Y:S01]  /*9890*/  MUFU.EX2 R177, R177 ;  /* 0x000000b100b17308 */ /* 0x000fe20000000800 */
[----:B0-----:R-:W-:-:S07]  /*98a0*/  FMNMX.FTZ R197, R192, R197, !PT ;  /* 0x000000c5c0c57209 */ /* 0x001fce0007810000 */
[----:B------:R-:W-:Y:S01]  /*98b0*/  MUFU.EX2 R180, R180 ;  /* 0x000000b400b47308 */ /* 0x000fe20000000800 */
[----:B------:R-:W0:Y:S01]  /*98c0*/  SHFL.BFLY PT, R192, R197, 0x1, 0x1f ;  /* 0x0c201f00c5c07f89 */ /* 0x000e2200000e0000 */
[----:B-1----:R-:W-:-:S06]  /*98d0*/  FFMA.FTZ R200, R3, R7, R12 ;  /* 0x0000000703c87223 */ /* 0x002fcc000001000c */
[----:B------:R-:W-:Y:S08]  /*98e0*/  MUFU.EX2 R181, R181 ;  /* 0x000000b500b57308 */ /* 0x000ff00000000800 */
[----:B------:R-:W-:Y:S08]  /*98f0*/  MUFU.EX2 R152, R152 ;  /* 0x0000009800987308 */ /* 0x000ff00000000800 */
[----:B------:R-:W-:Y:S01]  /*9900*/  MUFU.EX2 R153, R153 ;  /* 0x0000009900997308 */ /* 0x000fe20000000800 */
[----:B0-----:R-:W-:-:S04]  /*9910*/  FMNMX.FTZ R14, R197, R192, !PT ;  /* 0x000000c0c50e7209 */ /* 0x001fc80007810000 */
[C---:B------:R-:W-:Y:S01]  /*9920*/  FSETP.NEU.FTZ.AND P1, PT, R14.reuse, -INF , PT ;  /* 0xff8000000e00780b */ /* 0x040fe20003f3d000 */
[----:B------:R-:W-:-:S02]  /*9930*/  FFMA.FTZ R149, R14, R149, -8 ;  /* 0xc10000000e957423 */ /* 0x000fc40000010095 */
[----:B------:R-:W-:Y:S01]  /*9940*/  MUFU.EX2 R156, R156 ;  /* 0x0000009c009c7308 */ /* 0x000fe20000000800 */
[----:B------:R-:W-:Y:S02]  /*9950*/  FSEL R197, R14, RZ, P1 ;  /* 0x000000ff0ec57208 */ /* 0x000fe40000800000 */
[----:B------:R-:W-:-:S03]  /*9960*/  FSEL R149, R149, RZ, P1 ;  /* 0x000000ff95957208 */ /* 0x000fc60000800000 */
[----:B------:R-:W-:Y:S02]  /*9970*/  FADD.FTZ R197, -R197, R0 ;  /* 0x00000000c5c57221 */ /* 0x000fe40000010100 */
        /* <DEDUP_REMOVED lines=8> */
[----:B------:R-:W-:Y:S01]  /*9a00*/  FMUL.FTZ R158, R197, UR37 ;  /* 0x00000025c59e7c20 */ /* 0x000fe20008410000 */
[----:B------:R-:W-:Y:S01]  /*9a10*/  MUFU.EX2 R192, R192 ;  /* 0x000000c000c07308 */ /* 0x000fe20000000800 */
[----:B------:R-:W-:-:S01]  /*9a20*/  FADD.FTZ R197, R21, R200 ;  /* 0x000000c815c57221 */ /* 0x000fc20000010000 */
        /* <DEDUP_REMOVED lines=31> */
[----:B0-----:R-:W-:-:S01]  /*9c20*/  FFMA.FTZ R7, R158, R6, R15 ;  /* 0x000000069e077223 */ /* 0x001fc2000001000f */
[--C-:B------:R-:W-:Y:S01]  /*9c30*/  FFMA.FTZ R127, R127, UR37, -R149.reuse ;  /* 0x000000257f7f7c23 */ /* 0x100fe20008010895 */
[----:B------:R-:W-:-:S01]  /*9c40*/  FFMA.FTZ R130, R130, UR37, -R149 ;  /* 0x0000002582827c23 */ /* 0x000fc20008010895 */
[----:B------:R-:W-:Y:S01]  /*9c50*/  FFMA.FTZ R131, R131, UR37, -R149 ;  /* 0x0000002583837c23 */ /* 0x000fe20008010895 */
[----:B------:R-:W-:-:S01]  /*9c60*/  FADD.FTZ R6, R192, R7 ;  /* 0x00000007c0067221 */ /* 0x000fc20000010000 */
[--C-:B------:R-:W-:Y:S01]  /*9c70*/  FFMA.FTZ R134, R134, UR37, -R149.reuse ;  /* 0x0000002586867c23 */ /* 0x100fe20008010895 */
[----:B------:R-:W-:-:S01]  /*9c80*/  FFMA.FTZ R140, R140, UR37, -R149 ;  /* 0x000000258c8c7c23 */ /* 0x000fc20008010895 */
[----:B------:R-:W0:Y:S01]  /*9c90*/  MUFU.EX2 R191, R191 ;  /* 0x000000bf00bf7308 */ /* 0x000e220000000800 */
[----:B-1----:R-:W-:-:S07]  /*9ca0*/  FADD.FTZ R7, R187, R6 ;  /* 0x00000006bb077221 */ /* 0x002fce0000010000 */
[----:B------:R-:W1:Y:S01]  /*9cb0*/  MUFU.EX2 R194, R194 ;  /* 0x000000c200c27308 */ /* 0x000e620000000800 */
[----:B--2---:R-:W-:-:S07]  /*9cc0*/  FADD.FTZ R6, R190, R7 ;  /* 0x00000007be067221 */ /* 0x004fce0000010000 */
[----:B------:R2:W-:Y:S01]  /*9cd0*/  MUFU.EX2 R0, R198 ;  /* 0x000000c600007308 */ /* 0x0005e20000000800 */
[----:B0-----:R-:W-:-:S07]  /*9ce0*/  FADD.FTZ R7, R191, R6 ;  /* 0x00000006bf077221 */ /* 0x001fce0000010000 */
[----:B------:R-:W0:Y:S01]  /*9cf0*/  MUFU.EX2 R195, R195 ;  /* 0x000000c300c37308 */ /* 0x000e220000000800 */
[----:B--2---:R-:W-:-:S01]  /*9d00*/  FADD.FTZ R198, R184, R197 ;  /* 0x000000c5b8c67221 */ /* 0x004fc20000010000 */
[----:B-1----:R-:W-:-:S03]  /*9d10*/  FADD.FTZ R6, R194, R7 ;  /* 0x00000007c2067221 */ /* 0x002fc60000010000 */
[----:B------:R-:W-:-:S03]  /*9d20*/  FADD.FTZ R197, R185, R198 ;  /* 0x000000c6b9c57221 */ /* 0x000fc60000010000 */
[----:B------:R-:W1:Y:S01]  /*9d30*/  MUFU.EX2 R196, R196 ;  /* 0x000000c400c47308 */ /* 0x000e620000000800 */
[----:B------:R-:W-:-:S04]  /*9d40*/  FADD.FTZ R198, R186, R197 ;  /* 0x000000c5bac67221 */ /* 0x000fc80000010000 */
[----:B------:R-:W-:-:S03]  /*9d50*/  FADD.FTZ R197, R189, R198 ;  /* 0x000000c6bdc57221 */ /* 0x000fc60000010000 */
        /* <DEDUP_REMOVED lines=8> */
[----:B--2---:R-:W-:-:S01]  /*9de0*/  FADD.FTZ R198, R170, R7 ;  /* 0x00000007aac67221 */ /* 0x004fc20000010000 */
[----:B------:R-:W-:-:S04]  /*9df0*/  FADD.FTZ R7, R169, R6 ;  /* 0x00000006a9077221 */ /* 0x000fc80000010000 */
[----:B------:R-:W-:Y:S02]  /*9e00*/  FADD.FTZ R6, R172, R7 ;  /* 0x00000007ac067221 */ /* 0x000fe40000010000 */
[----:B------:R-:W2:Y:S01]  /*9e10*/  MUFU.EX2 R175, R175 ;  /* 0x000000af00af7308 */ /* 0x000ea20000000800 */
[----:B0-----:R-:W-:-:S01]  /*9e20*/  FADD.FTZ R197, R171, R198 ;  /* 0x000000c6abc57221 */ /* 0x001fc20000010000 */
[----:B------:R-:W-:-:S04]  /*9e30*/  FADD.FTZ R7, R173, R6 ;  /* 0x00000006ad077221 */ /* 0x000fc80000010000 */
[----:B------:R-:W-:Y:S02]  /*9e40*/  FADD.FTZ R6, R176, R7 ;  /* 0x00000007b0067221 */ /* 0x000fe40000010000 */
[----:B------:R-:W0:Y:S01]  /*9e50*/  MUFU.EX2 R178, R178 ;  /* 0x000000b200b27308 */ /* 0x000e220000000800 */
        /* <DEDUP_REMOVED lines=101> */
[----:B0-----:R-:W-:Y:S01]  /*a4b0*/  FADD.FTZ R6, R140, R198 ;  /* 0x000000c68c067221 */ /* 0x001fe20000010000 */
[----:B------:R-:W-:Y:S06]  /*a4c0*/  @!P0 BRA `(.L_x_3919) ;  /* 0x0000000000048947 */ /* 0x000fec0003800000 */
[----:B------:R-:W-:Y:S01]  /*a4d0*/  BPT.TRAP 0x1 ;  /* 0x000000040000795c */ /* 0x000fe20000300000 */
.L_x_3919:
        /* <DEDUP_REMOVED lines=151> */
.L_x_3902:
[----:B------:R-:W0:Y:S01]  /*ae50*/  LDC R8, c[0x0][0x9e4] ;  /* 0x00027900ff087b82 */ /* 0x000e220000000800 */
[----:B------:R-:W-:Y:S01]  /*ae60*/  VIADD R9, R22, -UR54 ;  /* 0x8000003616097c36 */ /* 0x000fe20008000000 */
[----:B------:R-:W-:-:S04]  /*ae70*/  LOP3.LUT R2, R2, 0xffffffef, RZ, 0xc0, !PT ;  /* 0xffffffef02027812 */ /* 0x000fc800078ec0ff */
[----:B------:R-:W-:Y:S02]  /*ae80*/  R2UR UR6, R9 ;  /* 0x00000000090672ca */ /* 0x000fe400000e0000 */
[----:B0-----:R-:W-:-:S13]  /*ae90*/  ISETP.GE.AND P1, PT, R8, 0x1, PT ;  /* 0x000000010800780c */ /* 0x001fda0003f26270 */
[----:B------:R-:W-:Y:S01]  /*aea0*/  @P1 LOP3.LUT R2, R2, 0x10, RZ, 0xfc, !PT ;  /* 0x0000001002021812 */ /* 0x000fe200078efcff */
        /* <DEDUP_REMOVED lines=10> */
.L_x_3922:
[----:B------:R-:W-:-:S13]  /*af50*/  ISETP.NE.AND P1, PT, R8, 0x1, PT ;  /* 0x000000010800780c */ /* 0x000fda0003f25270 */
[----:B------:R-:W0:Y:S02]  /*af60*/  @P1 LDC.64 R10, c[0x0][0x9e8] ;  /* 0x00027a00ff0a1b82 */ /* 0x000e240000000a00 */
[----:B0-----:R-:W-:-:S05]  /*af70*/  @P1 IMAD.HI.U32 R10, R22, R10, RZ ;  /* 0x0000000a160a1227 */ /* 0x001fca00078e00ff */
[----:B------:R-:W-:-:S07]  /*af80*/  @P1 SHF.R.U32.HI R22, RZ, R11, R10 ;  /* 0x0000000bff161219 */ /* 0x000fce000001160a */
.L_x_3923:
[----:B------:R-:W-:-:S05]  /*af90*/  IMAD R22, R22, R8, RZ ;  /* 0x0000000816167224 */ /* 0x000fca00078e02ff */
[----:B------:R-:W-:-:S13]  /*afa0*/  R2UR UR7, R22 ;  /* 0x00000000160772ca */ /* 0x000fda00000e0000 */
[----:B------:R-:W-:-:S04]  /*afb0*/  UISETP.LT.AND UP0, UPT, UR6, UR7, UPT ;  /* 0x000000070600728c */ /* 0x000fc8000bf01270 */
[----:B------:R-:W-:-:S12]  /*afc0*/  USEL UR6, UR6, UR7, !UP0 ;  /* 0x0000000706067287 */ /* 0x000fd8000c000000 */
.L_x_3921:
        /* <DEDUP_REMOVED lines=12> */
.L_x_3934:
[----:B------:R-:W-:Y:S01]  /*b090*/  ISETP.NE.AND P2, PT, RZ, UR43, PT ;  /* 0x0000002bff007c0c */ /* 0x000fe2000bf45270 */
[----:B------:R-:W-:-:S04]  /*b0a0*/  UISETP.NE.AND UP0, UPT, UR54, 0x1, UPT ;  /* 0x000000013600788c */ /* 0x000fc8000bf05270 */
[----:B------:R-:W-:-:S04]  /*b0b0*/  USEL UR45, URZ, 0x1, UP0 ;  /* 0x000000013f2d7887 */ /* 0x000fc80008000000 */
[----:B------:R-:W-:-:S04]  /*b0c0*/  ULOP3.LUT UR45, UR55, UR45, URZ, 0x3c, !UPT ;  /* 0x0000002d372d7292 */ /* 0x000fc8000f8e3c3f */
[----:B------:R-:W-:Y:S08]  /*b0d0*/  @P2 BRA `(.L_x_3925) ;  /* 0x0000000000382947 */ /* 0x000ff00003800000 */
[----:B------:R-:W-:Y:S05]  /*b0e0*/  @!P0 BRA `(.L_x_3926) ;  /* 0x0000000000048947 */ /* 0x000fea0003800000 */
[----:B------:R-:W-:Y:S01]  /*b0f0*/  BPT.TRAP 0x1 ;  /* 0x000000040000795c */ /* 0x000fe20000300000 */
.L_x_3926:
        /* <DEDUP_REMOVED lines=9> */
.L_x_3927:
[----:B-1----:R-:W-:Y:S05]  /*b190*/  @P1 BRA `(.L_x_3925) ;  /* 0x0000000000081947 */ /* 0x002fea0003800000 */
[----:B------:R-:W1:Y:S02]  /*b1a0*/  SYNCS.PHASECHK.TRANS64.TRYWAIT P1, [UR6+0x33430], R0 ;  /* 0x03343000ff0075a7 */ /* 0x000e640008020146 */
[----:B-1----:R-:W-:Y:S05]  /*b1b0*/  @!P1 BRA `(.L_x_3928) ;  /* 0x0000011800049947 */ /* 0x002fea0003800000 */
.L_x_3925:
[----:B-1----:R-:W1:Y:S01]  /*b1c0*/  S2R R3, SR_TID.X ;  /* 0x0000000000037919 */ /* 0x002e620000002100 */
        /* <DEDUP_REMOVED lines=21> */
[----:B-1----:R-:W-:Y:S01]  /*b320*/  SHF.R.U32.HI R3, RZ, 0x7, R3 ;  /* 0x00000007ff037819 */ /* 0x002fe20000011603 */
[----:B------:R-:W-:Y:S01]  /*b330*/  UMOV UR19, 0x80000020 ;  /* 0x8000002000137882 */ /* 0x000fe20000000000 */
[----:B------:R-:W-:Y:S01]  /*b340*/  UIADD3 UR22, UR56, 0x502, URZ ;  /* 0x0000050238167890 */ /* 0x000fe2000fffe03f */
[----:B------:R-:W-:-:S02]  /*b350*/  UMOV UR23, 0x80000020 ;  /* 0x8000002000177882 */ /* 0x000fc40000000000 */
[----:B0-----:R-:W-:-:S05]  /*b360*/  VIADD R0, R3, 0x8 ;  /* 0x0000000803007836 */ /* 0x001fca0000000000 */
        /* <DEDUP_REMOVED lines=164> */
.L_x_3930:
[----:B------:R-:W-:Y:S01]  /*bdb0*/  ULEA UR6, UR54, UR41, 0x3 ;  /* 0x0000002936067291 */ /* 0x000fe2000f8e183f */
[----:B------:R-:W-:-:S05]  /*bdc0*/  IMAD.U32 R0, RZ, RZ, UR55 ;  /* 0x00000037ff007e24 */ /* 0x000fca000f8e00ff */
[----:B------:R-:W-:-:S04]  /*bdd0*/  SHF.L.U32 R0, R0, 0x1f, RZ ;  /* 0x0000001f00007819 */ /* 0x000fc800000006ff */
[----:B------:R0:W1:Y:S01]  /*bde0*/  SYNCS.PHASECHK.TRANS64.TRYWAIT P1, [UR6+0x33450], R0 ;  /* 0x03345000ff0075a7 */ /* 0x0000620008020146 */
[----:B------:R-:W-:Y:S05]  /*bdf0*/  @!P0 BRA `(.L_x_3931) ;  /* 0x0000000000048947 */ /* 0x000fea0003800000 */
[----:B------:R-:W-:Y:S01]  /*be00*/  BPT.TRAP 0x1 ;  /* 0x000000040000795c */ /* 0x000fe20000300000 */
.L_x_3931:
[----:B-1----:R-:W-:Y:S05]  /*be10*/  @P1 BRA `(.L_x_3929) ;  /* 0x0000000000081947 */ /* 0x002fea0003800000 */
[----:B------:R-:W1:Y:S02]  /*be20*/  SYNCS.PHASECHK.TRANS64.TRYWAIT P1, [UR6+0x33450], R0 ;  /* 0x03345000ff0075a7 */ /* 0x000e640008020146 */
[----:B-1----:R-:W-:Y:S05]  /*be30*/  @!P1 BRA `(.L_x_3932) ;  /* 0x0000010800fc9947 */ /* 0x002fea0003800000 */
.L_x_3929:
[----:B------:R-:W-:Y:S01]  /*be40*/  UIADD3 UR6, UR41, 0x200, URZ ;  /* 0x0000020029067890 */ /* 0x000fe2000fffe03f */
[----:B------:R-:W-:Y:S01]  /*be50*/  WARPGROUP.ARRIVE ;  /* 0x00000000000079c5 */ /* 0x000fe20000000000 */
[----:B------:R-:W-:Y:S01]  /*be60*/  UMOV UR7, 0xc0000010 ;  /* 0xc000001000077882 */ /* 0x000fe20000000000 */
[----:B01----:R-:W-:Y:S01]  /*be70*/  FMNMX.FTZ R0, R184, R9, !PT ;  /* 0x00000009b8007209 */ /* 0x003fe20007810000 */
[----:B------:R-:W-:Y:S01]  /*be80*/  USHF.R.U32.HI UR6, URZ, 0x4, UR6 ;  /* 0x000000043f067899 */ /* 0x000fe20008011606 */
[----:B------:R-:W-:Y:S02]  /*be90*/  FMNMX.FTZ R10, R186, R11, !PT ;  /* 0x0000000bba0a7209 */ /* 0x000fe40007810000 */
[----:B------:R-:W0:Y:S01]  /*bea0*/  S2R R222, SR_TID.X ;  /* 0x0000000000de7919 */ /* 0x000e220000002100 */
        /* <DEDUP_REMOVED lines=85> */
[----:B0-----:R-:W-:Y:S01]  /*c400*/  SHF.R.U32.HI R222, RZ, 0x7, R222 ;  /* 0x00000007ffde7819 */ /* 0x001fe200000116de */
        /* <DEDUP_REMOVED lines=12> */
[----:B------:R-:W-:Y:S01]  /*c4d0*/  FFMA.FTZ R11, R3, R12, -8 ;  /* 0xc1000000030b7423 */ /* 0x000fe2000001000c */
[----:B------:R-:W-:Y:S02]  /*c4e0*/  WARPGROUP.DEPBAR.LE gsb0, 0x0 ;  /* 0x00008000000079c5 */ /* 0x000fe40000010000 */
[----:B------:R-:W-:Y:S01]  /*c4f0*/  WARPGROUP.ARRIVE ;  /* 0x00000000000079c5 */ /* 0x000fe20000000000 */
[----:B------:R-:W-:-:S01]  /*c500*/  FFMA.FTZ R15, R189, UR37, -R11 ;  /* 0x00000025bd0f7c23 */ /* 0x000fc2000801080b */
[----:B------:R-:W-:Y:S02]  /*c510*/  IMAD.U32 R189, RZ, RZ, UR37 ;  /* 0x00000025ffbd7e24 */ /* 0x000fe4000f8e00ff */
[----:B------:R-:W-:-:S01]  /*c520*/  FFMA.FTZ R12, R185, UR37, -R11 ;  /* 0x00000025b90c7c23 */ /* 0x000fc2000801080b */
[--C-:B------:R-:W-:Y:S01]  /*c530*/  FFMA.FTZ R13, R184, UR37, -R11.reuse ;  /* 0x00000025b80d7c23 */ /* 0x100fe2000801080b */
        /* <DEDUP_REMOVED lines=40> */
[----:B------:R-:W-:-:S01]  /*c7c0*/  FFMA.FTZ R133, R0, R189, -8 ;  /* 0xc100000000857423 */ /* 0x000fc200000100bd */
[----:B------:R-:W-:Y:S01]  /*c7d0*/  FMUL.FTZ R9, R9, UR37 ;  /* 0x0000002509097c20 */ /* 0x000fe20008410000 */
[----:B------:R-:W-:Y:S01]  /*c7e0*/  MUFU.EX2 R10, R10 ;  /* 0x0000000a000a7308 */ /* 0x000fe20000000800 */
[----:B------:R-:W-:-:S02]  /*c7f0*/  IMAD.U32 R196, RZ, RZ, UR52 ;  /* 0x00000034ffc47e24 */ /* 0x000fc4000f8e00ff */
        /* <DEDUP_REMOVED lines=32> */
[----:B------:R-:W-:Y:S01]  /*ca00*/  IADD3 R194, -R222, 0xb, RZ ;  /* 0x0000000bdec27810 */ /* 0x000fe20007ffe1ff */
[----:B------:R-:W-:-:S01]  /*ca10*/  FFMA.FTZ R143, R143, UR37, -R133 ;  /* 0x000000258f8f7c23 */ /* 0x000fc20008010885 */
[----:B------:R-:W2:Y:S01]  /*ca20*/  S2R R222, SR_TID.X ;  /* 0x0000000000de7919 */ /* 0x000ea20000002100 */
[----:B------:R-:W-:-:S01]  /*ca30*/  FFMA.FTZ R146, R146, UR37, -R133 ;  /* 0x0000002592927c23 */ /* 0x000fc20008010885 */
[--C-:B------:R-:W-:Y:S01]  /*ca40*/  FFMA.FTZ R147, R147, UR37, -R133.reuse ;  /* 0x0000002593937c23 */ /* 0x100fe20008010885 */
[----:B------:R-:W-:-:S01]  /*ca50*/  FFMA.FTZ R150, R150, UR37, -R133 ;  /* 0x0000002596967c23 */ /* 0x000fc20008010885 */
[----:B------:R-:W3:Y:S01]  /*ca60*/  MUFU.EX2 R187, R187 ;  /* 0x000000bb00bb7308 */ /* 0x000ee20000000800 */
[----:B-1----:R-:W-:-:S01]  /*ca70*/  FFMA.FTZ R6, R9, R6, R184 ;  /* 0x0000000609067223 */ /* 0x002fc200000100b8 */
[--C-:B------:R-:W-:Y:S01]  /*ca80*/  FFMA.FTZ R151, R151, UR37, -R133.reuse ;  /* 0x0000002597977c23 */ /* 0x100fe20008010885 */
[----:B------:R-:W-:-:S01]  /*ca90*/  FFMA.FTZ R122, R122, UR37, -R133 ;  /* 0x000000257a7a7c23 */ /* 0x000fc20008010885 */
[--C-:B------:R-:W-:Y:S01]  /*caa0*/  FFMA.FTZ R123, R123, UR37, -R133.reuse ;  /* 0x000000257b7b7c23 */ /* 0x100fe20008010885 */
[----:B------:R-:W-:-:S01]  /*cab0*/  FFMA.FTZ R126, R126, UR37, -R133 ;  /* 0x000000257e7e7c23 */ /* 0x000fc20008010885 */
[----:B------:R-:W-:-:S02]  /*cac0*/  FFMA.FTZ R134, R134, UR37, -R133 ;  /* 0x0000002586867c23 */ /* 0x000fc40008010885 */
        /* <DEDUP_REMOVED lines=10> */
[----:B---3--:R-:W-:-:S07]  /*cb70*/  FADD.FTZ R7, R15, R6 ;  /* 0x000000060f077221 */ /* 0x008fce0000010000 */
        /* <DEDUP_REMOVED lines=118> */
[--C-:B------:R-:W-:Y:S01]  /*d2e0*/  FFMA.FTZ R130, R131, UR37, -R133.reuse ;  /* 0x0000002583827c23 */ /* 0x100fe20008010885 */
[----:B------:R-:W-:-:S05]  /*d2f0*/  FFMA.FTZ R133, R135, UR37, -R133 ;  /* 0x0000002587857c23 */ /* 0x000fca0008010885 */
[----:B------:R-:W0:Y:S01]  /*d300*/  MUFU.EX2 R149, R149 ;  /* 0x0000009500957308 */ /* 0x000e220000000800 */
[----:B--2---:R-:W-:-:S07]  /*d310*/  FADD.FTZ R6, R148, R7 ;  /* 0x0000000794067221 */ /* 0x004fce0000010000 */
[----:B------:R-:W2:Y:S01]  /*d320*/  MUFU.EX2 R151, R151 ;  /* 0x0000009700977308 */ /* 0x000ea20000000800 */
[----:B-1----:R-:W-:-:S07]  /*d330*/  FADD.FTZ R192, R150, R197 ;  /* 0x000000c596c07221 */ /* 0x002fce0000010000 */
[----:B------:R-:W1:Y:S01]  /*d340*/  MUFU.EX2 R120, R120 ;  /* 0x0000007800787308 */ /* 0x000e620000000800 */
[----:B0-----:R-:W-:-:S01]  /*d350*/  FADD.FTZ R7, R149, R6 ;  /* 0x0000000695077221 */ /* 0x001fc20000010000 */
[----:B------:R-:W-:-:S05]  /*d360*/  @!P1 LEA R6, R196, UR41, 0x3 ;  /* 0x00000029c4069c11 */ /* 0x000fca000f8e18ff */
[----:B------:R-:W-:Y:S01]  /*d370*/  @!P1 VIADD R6, R6, 0x33440 ;  /* 0x0003344006069836 */ /* 0x000fe20000000000 */
[----:B------:R-:W-:Y:S01]  /*d380*/  MUFU.EX2 R122, R122 ;  /* 0x0000007a007a7308 */ /* 0x000fe20000000800 */
[----:B--2---:R-:W-:-:S03]  /*d390*/  FADD.FTZ R131, R151, R192 ;  /* 0x000000c097837221 */ /* 0x004fc60000010000 */
[----:B------:R-:W-:-:S04]  /*d3a0*/  @!P1 PRMT R6, RZ, 0x654, R6 ;  /* 0x00000654ff069816 */ /* 0x000fc80000000006 */
        /* <DEDUP_REMOVED lines=8> */
[----:B------:R-:W-:Y:S01]  /*d430*/  MUFU.EX2 R195, R195 ;  /* 0x000000c300c37308 */ /* 0x000fe20000000800 */
[----:B------:R-:W-:Y:S02]  /*d440*/  WARPGROUP.DEPBAR.LE gsb0, 0x0 ;  /* 0x00008000000079c5 */ /* 0x000fe40000010000 */
[----:B------:R-:W-:-:S05]  /*d450*/  WARPGROUP.ARRIVE ;  /* 0x00000000000079c5 */ /* 0x000fca0000000000 */
[----:B------:R-:W1:Y:S01]  /*d460*/  MUFU.EX2 R128, R128 ;  /* 0x0000008000807308 */ /* 0x000e620000000800 */
[----:B0-----:R-:W-:-:S01]  /*d470*/  FADD.FTZ R7, R125, R192 ;  /* 0x000000c07d077221 */ /* 0x001fc20000010000 */
[----:B------:R-:W-:Y:S06]  /*d480*/  QGMMA.64x192x32.F32.E4M3.E4M3 R24, R200, gdesc[UR4], R24, gsb0 ;  /* 0x02e00004c8187df3 */ /* 0x000fec0008000818 */
[----:B------:R-:W-:Y:S08]  /*d490*/  MUFU.EX2 R127, R127 ;  /* 0x0000007f007f7308 */ /* 0x000ff00000000800 */
[----:B------:R-:W0:Y:S08]  /*d4a0*/  MUFU.EX2 R129, R129 ;  /* 0x0000008100817308 */ /* 0x000e300000000800 */
[----:B------:R-:W-:Y:S08]  /*d4b0*/  MUFU.EX2 R130, R130 ;  /* 0x0000008200827308 */ /* 0x000ff00000000800 */
[----:B------:R-:W2:Y:S08]  /*d4c0*/  MUFU.EX2 R132, R132 ;  /* 0x0000008400847308 */ /* 0x000eb00000000800 */
[----:B------:R-:W3:Y:S08]  /*d4d0*/  MUFU.EX2 R134, R134 ;  /* 0x0000008600867308 */ /* 0x000ef00000000800 */
[----:B------:R-:W4:Y:S08]  /*d4e0*/  MUFU.EX2 R11, R11 ;  /* 0x0000000b000b7308 */ /* 0x000f300000000800 */
[----:B------:R-:W5:Y:S01]  /*d4f0*/  MUFU.EX2 R133, R133 ;  /* 0x0000008500857308 */ /* 0x000f620000000800 */
[----:B------:R-:W-:-:S02]  /*d500*/  WARPGROUP.DEPBAR.LE gsb0, 0x0 ;  /* 0x00008000000079c5 */ /* 0x000fc40000010000 */
[----:B------:R1:W-:Y:S06]  /*d510*/  BAR.ARV R194, 0x100 ;  /* 0x000400c20000751d */ /* 0x0003ec0000002000 */
[----:B------:R0:W-:Y:S01]  /*d520*/  @!P1 SYNCS.ARRIVE.TRANS64.RED.A1T0 RZ, [R6+URZ], RZ ;  /* 0x000000ff06ff99a7 */ /* 0x0001e2000810043f */
[----:B-1----:R-:W-:-:S04]  /*d530*/  FADD.FTZ R194, R122, R131 ;  /* 0x000000837ac27221 */ /* 0x002fc80000010000 */
[----:B------:R-:W-:Y:S01]  /*d540*/  FADD.FTZ R131, R123, R194 ;  /* 0x000000c27b837221 */ /* 0x000fe20000010000 */
[----:B0-----:R-:W-:-:S03]  /*d550*/  FADD.FTZ R6, R128, R7 ;  /* 0x0000000780067221 */ /* 0x001fc60000010000 */
[----:B------:R-:W-:Y:S01]  /*d560*/  FADD.FTZ R194, R126, R131 ;  /* 0x000000837ec27221 */ /* 0x000fe20000010000 */
[----:B------:R-:W-:-:S03]  /*d570*/  FADD.FTZ R131, R129, R6 ;  /* 0x0000000681837221 */ /* 0x000fc60000010000 */
[----:B------:R-:W-:Y:S01]  /*d580*/  FADD.FTZ R194, R195, R194 ;  /* 0x000000c2c3c27221 */ /* 0x000fe20000010000 */
[----:B--2---:R-:W-:-:S03]  /*d590*/  FADD.FTZ R6, R132, R131 ;  /* 0x0000008384067221 */ /* 0x004fc60000010000 */
[----:B------:R-:W-:-:S04]  /*d5a0*/  FADD.FTZ R7, R127, R194 ;  /* 0x000000c27f077221 */ /* 0x000fc80000010000 */
[----:B------:R-:W-:-:S04]  /*d5b0*/  FADD.FTZ R7, R130, R7 ;  /* 0x0000000782077221 */ /* 0x000fc80000010000 */
[----:B---3--:R-:W-:Y:S01]  /*d5c0*/  FADD.FTZ R131, R134, R7 ;  /* 0x0000000786837221 */ /* 0x008fe20000010000 */
[----:B----4-:R-:W-:-:S03]  /*d5d0*/  FADD.FTZ R7, R11, R6 ;  /* 0x000000060b077221 */ /* 0x010fc60000010000 */
[----:B-----5:R-:W-:Y:S01]  /*d5e0*/  FADD.FTZ R6, R133, R131 ;  /* 0x0000008385067221 */ /* 0x020fe20000010000 */
[----:B------:R-:W-:Y:S06]  /*d5f0*/  @!P0 BRA `(.L_x_3933) ;  /* 0x0000000000048947 */ /* 0x000fec0003800000 */
[----:B------:R-:W-:Y:S01]  /*d600*/  BPT.TRAP 0x1 ;  /* 0x000000040000795c */ /* 0x000fe20000300000 */
.L_x_3933:
        /* <DEDUP_REMOVED lines=147> */
.L_x_3924:
        /* <DEDUP_REMOVED lines=13> */
.L_x_3953:
[----:B------:R-:W-:Y:S01]  /*e010*/  ISETP.NE.AND P2, PT, RZ, UR43, PT ;  /* 0x0000002bff007c0c */ /* 0x000fe2000bf45270 */
[----:B------:R-:W-:-:S04]  /*e020*/  UISETP.NE.AND UP0, UPT, UR56, 0x1, UPT ;  /* 0x000000013800788c */ /* 0x000fc8000bf05270 */
[----:B------:R-:W-:-:S04]  /*e030*/  USEL UR45, URZ, 0x1, UP0 ;  /* 0x000000013f2d7887 */ /* 0x000fc80008000000 */
[----:B------:R-:W-:-:S04]  /*e040*/  ULOP3.LUT UR45, UR57, UR45, URZ, 0x3c, !UPT ;  /* 0x0000002d392d7292 */ /* 0x000fc8000f8e3c3f */
[----:B------:R-:W-:Y:S08]  /*e050*/  @P2 BRA `(.L_x_3936) ;  /* 0x0000000000382947 */ /* 0x000ff00003800000 */
[----:B------:R-:W-:Y:S05]  /*e060*/  @!P0 BRA `(.L_x_3937) ;  /* 0x0000000000048947 */ /* 0x000fea0003800000 */
[----:B------:R-:W-:Y:S01]  /*e070*/  BPT.TRAP 0x1 ;  /* 0x000000040000795c */ /* 0x000fe20000300000 */
.L_x_3937:
        /* <DEDUP_REMOVED lines=9> */
.L_x_3938:
[----:B-1----:R-:W-:Y:S05]  /*e110*/  @P1 BRA `(.L_x_3936) ;  /* 0x0000000000081947 */ /* 0x002fea0003800000 */
[----:B------:R-:W1:Y:S02]  /*e120*/  SYNCS.PHASECHK.TRANS64.TRYWAIT P1, [UR6+0x33430], R0 ;  /* 0x03343000ff0075a7 */ /* 0x000e640008020146 */
[----:B-1----:R-:W-:Y:S05]  /*e130*/  @!P1 BRA `(.L_x_3939) ;  /* 0x000000e800549947 */ /* 0x002fea0003800000 */
.L_x_3936:
        /* <DEDUP_REMOVED lines=191> */
.L_x_3941:
[----:B------:R-:W-:Y:S01]  /*ed30*/  ULEA UR6, UR56, UR41, 0x3 ;  /* 0x0000002938067291 */ /* 0x000fe2000f8e183f */
[----:B------:R-:W-:-:S05]  /*ed40*/  IMAD.U32 R0, RZ, RZ, UR57 ;  /* 0x00000039ff007e24 */ /* 0x000fca000f8e00ff */
[----:B------:R-:W-:-:S04]  /*ed50*/  SHF.L.U32 R0, R0, 0x1f, RZ ;  /* 0x0000001f00007819 */ /* 0x000fc800000006ff */
[----:B------:R0:W1:Y:S01]  /*ed60*/  SYNCS.PHASECHK.TRANS64.TRYWAIT P1, [UR6+0x33450], R0 ;  /* 0x03345000ff0075a7 */ /* 0x0000620008020146 */
[----:B------:R-:W-:Y:S05]  /*ed70*/  @!P0 BRA `(.L_x_3942) ;  /* 0x0000000000048947 */ /* 0x000fea0003800000 */
[----:B------:R-:W-:Y:S01]  /*ed80*/  BPT.TRAP 0x1 ;  /* 0x000000040000795c */ /* 0x000fe20000300000 */
.L_x_3942:
[----:B-1----:R-:W-:Y:S05]  /*ed90*/  @P1 BRA `(.L_x_3940) ;  /* 0x0000000000081947 */ /* 0x002fea0003800000 */
[----:B------:R-:W1:Y:S02]  /*eda0*/  SYNCS.PHASECHK.TRANS64.TRYWAIT P1, [UR6+0x33450], R0 ;  /* 0x03345000ff0075a7 */ /* 0x000e640008020146 */
[----:B-1----:R-:W-:Y:S05]  /*edb0*/  @!P1 BRA `(.L_x_3943) ;  /* 0x000000dc004c9947 */ /* 0x002fea0003800000 */
.L_x_3940:
[----:B------:R-:W-:Y:S01]  /*edc0*/  UIADD3 UR6, UR41, 0x200, URZ ;  /* 0x0000020029067890 */ /* 0x000fe2000fffe03f */
[----:B------:R-:W-:Y:S01]  /*edd0*/  WARPGROUP.ARRIVE ;  /* 0x00000000000079c5 */ /* 0x000fe20000000000 */
[----:B------:R-:W-:-:S05]  /*ede0*/  UMOV UR7, 0xc0000010 ;  /* 0xc000001000077882 */ /* 0x000fca0000000000 */
[----:B-1----:R-:W1:Y:S01]  /*edf0*/  S2R R3, SR_TID.X ;  /* 0x0000000000037919 */ /* 0x002e620000002100 */
[----:B------:R-:W-:Y:S01]  /*ee00*/  USHF.R.U32.HI UR6, URZ, 0x4, UR6 ;  /* 0x000000043f067899 */ /* 0x000fe20008011606 */
[----:B0-----:R-:W-:Y:S02]  /*ee10*/  IMAD.U32 R0, RZ, RZ, UR55 ;  /* 0x00000037ff007e24 */ /* 0x001fe4000f8e00ff */
        /* <DEDUP_REMOVED lines=10> */
[----:B------:R-:W-:Y:S01]  /*eec0*/  VIADD R22, R14, UR53 ;  /* 0x000000350e167c36 */ /* 0x000fe20008000000 */
[----:B------:R-:W-:Y:S01]  /*eed0*/  UMOV UR7, 0xc0000010 ;  /* 0xc000001000077882 */ /* 0x000fe20000000000 */
[----:B-1----:R-:W-:Y:S02]  /*eee0*/  LOP3.LUT P1, RZ, R3, 0x7f, RZ, 0xc0, !PT ;  /* 0x0000007f03ff7812 */ /* 0x002fe4000782c0ff */
        /* <DEDUP_REMOVED lines=25> */
[C---:B------:R-:W-:Y:S02]  /*f080*/  IMAD.IADD R14, R5.reuse, 0x1, R22 ;  /* 0x00000001050e7824 */ /* 0x040fe400078e0216 */
[----:B------:R-:W-:Y:S01]  /*f090*/  IMAD.IADD R3, R5, 0x1, R20 ;  /* 0x0000000105037824 */ /* 0x000fe200078e0214 */
[----:B------:R-:W-:Y:S02]  /*f0a0*/  WARPGROUP.DEPBAR.LE gsb0, 0x0 ;  /* 0x00008000000079c5 */ /* 0x000fe40000010000 */
[----:B------:R0:W-:Y:S06]  /*f0b0*/  BAR.ARV R21, 0x100 ;  /* 0x000400150000751d */ /* 0x0001ec0000002000 */
[----:B------:R1:W-:Y:S01]  /*f0c0*/  @!P1 SYNCS.ARRIVE.TRANS64.RED.A1T0 RZ, [R0+URZ], RZ ;  /* 0x000000ff00ff99a7 */ /* 0x0003e2000810043f */
[----:B------:R-:W-:Y:S01]  /*f0d0*/  ISETP.GE.AND P1, PT, R8, 0x1, PT ;  /* 0x000000010800780c */ /* 0x000fe20003f26270 */
[----:B-1----:R-:W-:-:S12]  /*f0e0*/  IMAD R0, R17, -0x2, R15 ;  /* 0xfffffffe11007824 */ /* 0x002fd800078e020f */
[----:B0-----:R-:W-:Y:S05]  /*f0f0*/  @!P1 BRA `(.L_x_3944) ;  /* 0x0000000000589947 */ /* 0x001fea0003800000 */
        /* <DEDUP_REMOVED lines=12> */
.L_x_3946:
[----:B------:R-:W-:Y:S02]  /*f1c0*/  IMAD.U32 R202, RZ, RZ, UR52 ;  /* 0x00000034ffca7e24 */ /* 0x000fe4000f8e00ff */
[----:B------:R-:W-:-:S03]  /*f1d0*/  IMAD.MOV.U32 R21, RZ, RZ, R11 ;  /* 0x000000ffff157224 */ /* 0x000fc600078e000b */
[----:B------:R-:W-:-:S13]  /*f1e0*/  ISETP.NE.AND P1, PT, R202, 0x1, PT ;  /* 0x00000001ca00780c */ /* 0x000fda0003f25270 */
[----:B------:R-:W0:Y:S02]  /*f1f0*/  @P1 LDC.64 R200, c[0x0][0x9e8] ;  /* 0x00027a00ffc81b82 */ /* 0x000e240000000a00 */
[----:B0-----:R-:W-:-:S05]  /*f200*/  @P1 IMAD.HI.U32 R200, R11, R200, RZ ;  /* 0x000000c80bc81227 */ /* 0x001fca00078e00ff */
[----:B------:R-:W-:-:S07]  /*f210*/  @P1 SHF.R.U32.HI R21, RZ, R201, R200 ;  /* 0x000000c9ff151219 */ /* 0x000fce00000116c8 */
.L_x_3947:
[----:B------:R-:W-:Y:S05]  /*f220*/  BSYNC B0 ;  /* 0x0000000000007941 */ /* 0x000fea0003800000 */
.L_x_3945:
[----:B------:R-:W-:-:S05]  /*f230*/  IMAD R21, R21, R202, R0 ;  /* 0x000000ca15157224 */ /* 0x000fca00078e0200 */
[----:B------:R-:W-:Y:S02]  /*f240*/  VIADDMNMX R14, R21, R202, R14, PT ;  /* 0x000000ca150e7246 */ /* 0x000fe4000380010e */
[----:B------:R-:W-:-:S07]  /*f250*/  VIMNMX R3, R3, R21, !PT ;  /* 0x0000001503037248 */ /* 0x000fce0007fe0100 */
.L_x_3944:
        /* <DEDUP_REMOVED lines=14> */
[----:B------:R-:W-:Y:S02]  /*f340*/  ISETP.LT.OR P1, PT, R14, 0x9, P1 ;  /* 0x000000090e00780c */ /* 0x000fe40000f21670 */
[----:B------:R-:W-:Y:S02]  /*f350*/  ISETP.GE.AND P2, PT, R15, 0x11, PT ;  /* 0x000000110f00780c */ /* 0x000fe40003f46270 */
[----:B------:R-:W-:Y:S02]  /*f360*/  LOP3.LUT R16, R16, 0xbfffffff, RZ, 0xc0, !PT ;  /* 0xbfffffff10107812 */ /* 0x000fe400078ec0ff */
[----:B------:R-:W-:-:S02]  /*f370*/  FSEL R188, R188, -INF , !P1 ;  /* 0xff800000bcbc7808 */ /* 0x000fc40004800000 */
[----:B------:R-:W-:Y:S02]  /*f380*/  ISETP.GT.AND P1, PT, R3, 0x9, !P3 ;  /* 0x000000090300780c */ /* 0x000fe40005f24270 */
[----:B------:R-:W-:Y:S02]  /*f390*/  @P3 LOP3.LUT R16, R16, 0x40000000, RZ, 0xfc, !PT ;  /* 0x4000000010103812 */ /* 0x000fe400078efcff */
[----:B------:R-:W-:Y:S02]  /*f3a0*/  ISETP.LT.OR P1, PT, R14, 0xa, P1 ;  /* 0x0000000a0e00780c */ /* 0x000fe40000f21670 */
[----:B------:R-:W-:Y:S02]  /*f3b0*/  LOP3.LUT R16, R16, 0x7fffffff, RZ, 0xc0, !PT ;  /* 0x7fffffff10107812 */ /* 0x000fe400078ec0ff */
[----:B------:R-:W-:Y:S02]  /*f3c0*/  FSEL R189, R189, -INF , !P1 ;  /* 0xff800000bdbd7808 */ /* 0x000fe40004800000 */
[----:B------:R-:W-:-:S02]  /*f3d0*/  @P2 LOP3.LUT R16, R16, 0x80000000, RZ, 0xfc, !PT ;  /* 0x8000000010102812 */ /* 0x000fc400078efcff */
[----:B------:R-:W-:Y:S02]  /*f3e0*/  ISETP.GT.AND P1, PT, R3, 0x10, !P2 ;  /* 0x000000100300780c */ /* 0x000fe40005724270 */
[C---:B------:R-:W-:Y:S02]  /*f3f0*/  ISETP.GE.AND P2, PT, R15.reuse, 0x12, PT ;  /* 0x000000120f00780c */ /* 0x040fe40003f46270 */
[----:B------:R-:W-:Y:S02]  /*f400*/  ISETP.LT.OR P1, PT, R14, 0x11, P1 ;  /* 0x000000110e00780c */ /* 0x000fe40000f21670 */
[----:B------:R-:W-:Y:S02]  /*f410*/  ISETP.GE.AND P3, PT, R15, 0x22, PT ;  /* 0x000000220f00780c */ /* 0x000fe40003f66270 */
[----:B------:R-:W-:Y:S02]  /*f420*/  FSEL R192, R192, -INF , !P1 ;  /* 0xff800000c0c07808 */ /* 0x000fe40004800000 */
[----:B------:R-:W-:-:S02]  /*f430*/  ISETP.GT.AND P1, PT, R3, 0x11, !P2 ;  /* 0x000000110300780c */ /* 0x000fc40005724270 */
[----:B------:R-:W-:Y:S02]  /*f440*/  LOP3.LUT R16, R16, 0xfffffffd, RZ, 0xc0, !PT ;  /* 0xfffffffd10107812 */ /* 0x000fe400078ec0ff */
[----:B------:R-:W-:Y:S02]  /*f450*/  ISETP.LT.OR P1, PT, R14, 0x12, P1 ;  /* 0x000000120e00780c */ /* 0x000fe40000f21670 */
[----:B------:R-:W-:Y:S02]  /*f460*/  @P2 LOP3.LUT R2, R2, 0x1, RZ, 0xfc, !PT ;  /* 0x0000000102022812 */ /* 0x000fe400078efcff */
[----:B------:R-:W-:Y:S02]  /*f470*/  ISETP.GE.AND P2, PT, R15, 0x19, PT ;  /* 0x000000190f00780c */ /* 0x000fe40003f46270 */
[----:B------:R-:W-:Y:S02]  /*f480*/  FSEL R193, R193, -INF , !P1 ;  /* 0xff800000c1c17808 */ /* 0x000fe40004800000 */
[----:B------:R-:W-:-:S02]  /*f490*/  LOP3.LUT R2, R2, 0xfffffffb, RZ, 0xc0, !PT ;  /* 0xfffffffb02027812 */ /* 0x000fc400078ec0ff */
[----:B------:R-:W-:Y:S02]  /*f4a0*/  ISETP.GT.AND P1, PT, R3, 0x18, !P2 ;  /* 0x000000180300780c */ /* 0x000fe40005724270 */
[----:B------:R-:W-:Y:S02]  /*f4b0*/  @P3 LOP3.LUT R16, R16, 0x2, RZ, 0xfc, !PT ;  /* 0x0000000210103812 */ /* 0x000fe400078efcff */
[----:B------:R-:W-:Y:S02]  /*f4c0*/  ISETP.LT.OR P1, PT, R14, 0x19, P1 ;  /* 0x000000190e00780c */ /* 0x000fe40000f21670 */
[----:B------:R-:W-:Y:S02]  /*f4d0*/  LOP3.LUT R16, R16, 0xfffffffb, RZ, 0xc0, !PT ;  /* 0xfffffffb10107812 */ /* 0x000fe400078ec0ff */
[----:B------:R-:W-:Y:S02]  /*f4e0*/  @P2 LOP3.LUT R2, R2, 0x4, RZ, 0xfc, !PT ;  /* 0x0000000402022812 */ /* 0x000fe400078efcff */
[----:B------:R-:W-:-:S02]  /*f4f0*/  ISETP.GE.AND P2, PT, R15, 0x1a, PT ;  /* 0x0000001a0f00780c */ /* 0x000fc40003f46270 */
[----:B------:R-:W-:Y:S02]  /*f500*/  FSEL R196, R196, -INF , !P1 ;  /* 0xff800000c4c47808 */ /* 0x000fe40004800000 */
        /* <DEDUP_REMOVED lines=189> */
[----:B------:R-:W-:-:S13]  /*100e0*/  ISETP.GE.AND P6, PT, R8, 0x1, PT ;  /* 0x000000010800780c */ /* 0x000fda0003fc6270 */
[----:B------:R-:W-:Y:S05]  /*100f0*/  @!P6 BRA `(.L_x_3948) ;  /* 0x000000000054e947 */ /* 0x000fea0003800000 */
        /* <DEDUP_REMOVED lines=11> */
.L_x_3950:
[----:B------:R-:W-:Y:S02]  /*101b0*/  IMAD.U32 R184, RZ, RZ, UR52 ;  /* 0x00000034ffb87e24 */ /* 0x000fe4000f8e00ff */
[----:B------:R-:W-:-:S03]  /*101c0*/  IMAD.MOV.U32 R3, RZ, RZ, R13 ;  /* 0x000000ffff037224 */ /* 0x000fc600078e000d */
[----:B------:R-:W-:-:S13]  /*101d0*/  ISETP.NE.AND P6, PT, R184, 0x1, PT ;  /* 0x00000001b800780c */ /* 0x000fda0003fc5270 */
[----:B------:R-:W0:Y:S02]  /*101e0*/  @P6 LDC.64 R14, c[0x0][0x9e8] ;  /* 0x00027a00ff0e6b82 */ /* 0x000e240000000a00 */
[----:B0-----:R-:W-:-:S05]  /*101f0*/  @P6 IMAD.HI.U32 R14, R13, R14, RZ ;  /* 0x0000000e0d0e6227 */ /* 0x001fca00078e00ff */
[----:B------:R-:W-:-:S07]  /*10200*/  @P6 SHF.R.U32.HI R3, RZ, R15, R14 ;  /* 0x0000000fff036219 */ /* 0x000fce000001160e */
.L_x_3951:
[----:B------:R-:W-:Y:S05]  /*10210*/  BSYNC B0 ;  /* 0x0000000000007941 */ /* 0x000fea0003800000 */
.L_x_3949:
[----:B------:R-:W-:-:S05]  /*10220*/  IMAD R3, R3, R184, R0 ;  /* 0x000000b803037224 */ /* 0x000fca00078e0200 */
[----:B------:R-:W-:Y:S02]  /*10230*/  VIADDMNMX R22, R3, R184, R22, PT ;  /* 0x000000b803167246 */ /* 0x000fe40003800116 */
[----:B------:R-:W-:-:S07]  /*10240*/  VIMNMX R20, R20, R3, !PT ;  /* 0x0000000314147248 */ /* 0x000fce0007fe0100 */
.L_x_3948:
        /* <DEDUP_REMOVED lines=115> */
[----:B0-----:R-:W-:-:S02]  /*10980*/  FMNMX.FTZ R184, R14, R3, !PT ;  /* 0x000000030eb87209 */ /* 0x001fc40007810000 */
[----:B------:R-:W-:Y:S02]  /*10990*/  FSEL R138, R138, -INF , !P1 ;  /* 0xff8000008a8a7808 */ /* 0x000fe40004800000 */
[----:B------:R-:W-:Y:S01]  /*109a0*/  LOP3.LUT P1, RZ, R16, 0x800, RZ, 0xc0, !PT ;  /* 0x0000080010ff7812 */ /* 0x000fe2000782c0ff */
[----:B------:R-:W0:Y:S01]  /*109b0*/  SHFL.BFLY PT, R3, R184, 0x1, 0x1f ;  /* 0x0c201f00b8037f89 */ /* 0x000e2200000e0000 */
        /* <DEDUP_REMOVED lines=170> */
[----:B------:R-:W-:Y:S01]  /*11460*/  FMNMX.FTZ R141, R131, R140, !PT ;  /* 0x0000008c838d7209 */ /* 0x000fe20007810000 */
[--C-:B------:R-:W-:Y:S01]  /*11470*/  FFMA.FTZ R140, R144, UR37, -R0.reuse ;  /* 0x00000025908c7c23 */ /* 0x100fe20008010800 */
[----:B------:R-:W-:-:S02]  /*11480*/  FFMA.FTZ R144, R148, UR37, -R0 ;  /* 0x0000002594907c23 */ /* 0x000fc40008010800 */
[----:B------:R-:W-:-:S03]  /*11490*/  FMNMX.FTZ R141, R134, R141, !PT ;  /* 0x0000008d868d7209 */ /* 0x000fc60007810000 */
[----:B------:R-:W-:Y:S01]  /*114a0*/  MUFU.EX2 R177, R177 ;  /* 0x000000b100b17308 */ /* 0x000fe20000000800 */
[----:B------:R-:W-:Y:S01]  /*114b0*/  FMNMX.FTZ R192, R22, R141, !PT ;  /* 0x0000008d16c07209 */ /* 0x000fe20007810000 */
[--C-:B------:R-:W-:Y:S01]  /*114c0*/  FFMA.FTZ R141, R145, UR37, -R0.reuse ;  /* 0x00000025918d7c23 */ /* 0x100fe20008010800 */
[----:B------:R-:W-:-:S01]  /*114d0*/  FFMA.FTZ R145, R149, UR37, -R0 ;  /* 0x0000002595917c23 */ /* 0x000fc20008010800 */
[----:B------:R-:W-:Y:S01]  /*114e0*/  FFMA.FTZ R149, R133, UR37, -R0 ;  /* 0x0000002585957c23 */ /* 0x000fe20008010800 */
[----:B------:R-:W-:Y:S01]  /*114f0*/  FSEL R133, R3, RZ, P1 ;  /* 0x000000ff03857208 */ /* 0x000fe20000800000 */
[----:B------:R-:W1:Y:S02]  /*11500*/  SHFL.BFLY PT, R197, R192, 0x2, 0x1f ;  /* 0x0c401f00c0c57f89 */ /* 0x000e6400000e0000 */
[----:B------:R-:W-:Y:S02]  /*11510*/  MUFU.EX2 R180, R180 ;  /* 0x000000b400b47308 */ /* 0x000fe40000000800 */
[----:B------:R-:W-:-:S04]  /*11520*/  FADD.FTZ R133, -R133, R10 ;  /* 0x0000000a85857221 */ /* 0x000fc80000010100 */
[----:B------:R-:W-:Y:S02]  /*11530*/  FMUL.FTZ R133, R133, UR37 ;  /* 0x0000002585857c20 */ /* 0x000fe40008410000 */
[----:B------:R-:W-:Y:S08]  /*11540*/  MUFU.EX2 R181, R181 ;  /* 0x000000b500b57308 */ /* 0x000ff00000000800 */
[----:B------:R-:W2:Y:S01]  /*11550*/  MUFU.EX2 R133, R133 ;  /* 0x0000008500857308 */ /* 0x000ea20000000800 */
[----:B-1----:R-:W-:-:S07]  /*11560*/  FMNMX.FTZ R197, R192, R197, !PT ;  /* 0x000000c5c0c57209 */ /* 0x002fce0007810000 */
[----:B------:R-:W-:Y:S01]  /*11570*/  MUFU.EX2 R152, R152 ;  /* 0x0000009800987308 */ /* 0x000fe20000000800 */
[----:B------:R-:W1:Y:S07]  /*11580*/  SHFL.BFLY PT, R148, R197, 0x1, 0x1f ;  /* 0x0c201f00c5947f89 */ /* 0x000e6e00000e0000 */
[----:B------:R-:W-:Y:S08]  /*11590*/  MUFU.EX2 R153, R153 ;  /* 0x0000009900997308 */ /* 0x000ff00000000800 */
[----:B------:R-:W-:Y:S08]  /*115a0*/  MUFU.EX2 R156, R156 ;  /* 0x0000009c009c7308 */ /* 0x000ff00000000800 */
[----:B------:R-:W-:Y:S01]  /*115b0*/  MUFU.EX2 R157, R157 ;  /* 0x0000009d009d7308 */ /* 0x000fe20000000800 */
[----:B-1----:R-:W-:Y:S01]  /*115c0*/  FMNMX.FTZ R0, R197, R148, !PT ;  /* 0x00000094c5007209 */ /* 0x002fe20007810000 */
[----:B------:R-:W-:-:S03]  /*115d0*/  IMAD.U32 R197, RZ, RZ, UR37 ;  /* 0x00000025ffc57e24 */ /* 0x000fc6000f8e00ff */
[C---:B------:R-:W-:Y:S01]  /*115e0*/  FSETP.NEU.FTZ.AND P1, PT, R0.reuse, -INF , PT ;  /* 0xff8000000000780b */ /* 0x040fe20003f3d000 */
[----:B------:R-:W-:-:S02]  /*115f0*/  FFMA.FTZ R10, R0, R197, -8 ;  /* 0xc1000000000a7423 */ /* 0x000fc400000100c5 */
[----:B------:R-:W-:Y:S01]  /*11600*/  MUFU.EX2 R160, R160 ;  /* 0x000000a000a07308 */ /* 0x000fe20000000800 */
[----:B------:R-:W-:Y:S02]  /*11610*/  FSEL R197, R0, RZ, P1 ;  /* 0x000000ff00c57208 */ /* 0x000fe40000800000 */
[----:B------:R-:W-:-:S03]  /*11620*/  FSEL R10, R10, RZ, P1 ;  /* 0x000000ff0a0a7208 */ /* 0x000fc60000800000 */
[----:B------:R-:W-:Y:S02]  /*11630*/  FADD.FTZ R197, -R197, R12 ;  /* 0x0000000cc5c57221 */ /* 0x000fe40000010100 */
[----:B------:R-:W-:Y:S01]  /*11640*/  MUFU.EX2 R161, R161 ;  /* 0x000000a100a17308 */ /* 0x000fe20000000800 */
[----:B0-----:R-:W-:-:S01]  /*11650*/  FFMA.FTZ R196, R158, UR37, -R10 ;  /* 0x000000259ec47c23 */ /* 0x001fc2000801080a */
[--C-:B------:R-:W-:Y:S01]  /*11660*/  FFMA.FTZ R15, R15, UR37, -R10.reuse ;  /* 0x000000250f0f7c23 */ /* 0x100fe2000801080a */
[----:B------:R-:W-:Y:S01]  /*11670*/  FMUL.FTZ R158, R197, UR37 ;  /* 0x00000025c59e7c20 */ /* 0x000fe20008410000 */
[--C-:B------:R-:W-:Y:S01]  /*11680*/  FFMA.FTZ R148, R187, UR37, -R10.reuse ;  /* 0x00000025bb947c23 */ /* 0x100fe2000801080a */
[----:B------:R-:W-:-:S01]  /*11690*/  FFMA.FTZ R187, R190, UR37, -R10 ;  /* 0x00000025bebb7c23 */ /* 0x000fc2000801080a */
[--C-:B------:R-:W-:Y:S01]  /*116a0*/  FFMA.FTZ R190, R191, UR37, -R10.reuse ;  /* 0x00000025bfbe7c23 */ /* 0x100fe2000801080a */
[----:B------:R-:W-:-:S01]  /*116b0*/  FFMA.FTZ R191, R194, UR37, -R10 ;  /* 0x00000025c2bf7c23 */ /* 0x000fc2000801080a */
[----:B------:R-:W-:Y:S01]  /*116c0*/  MUFU.EX2 R15, R15 ;  /* 0x0000000f000f7308 */ /* 0x000fe20000000800 */
[----:B------:R-:W-:-:S01]  /*116d0*/  FFMA.FTZ R192, R195, UR37, -R10 ;  /* 0x00000025c3c07c23 */ /* 0x000fc2000801080a */
[----:B------:R-:W-:Y:S01]  /*116e0*/  FFMA.FTZ R194, R198, UR37, -R10 ;  /* 0x00000025c6c27c23 */ /* 0x000fe2000801080a */
[----:B--2---:R-:W-:-:S01]  /*116f0*/  FFMA.FTZ R198, R133, R7, R14 ;  /* 0x0000000785c67223 */ /* 0x004fc2000001000e */
[--C-:B------:R-:W-:Y:S01]  /*11700*/  FFMA.FTZ R195, R199, UR37, -R10.reuse ;  /* 0x00000025c7c37c23 */ /* 0x100fe2000801080a */
[----:B------:R-:W-:-:S01]  /*11710*/  FFMA.FTZ R170, R170, UR37, -R10 ;  /* 0x00000025aaaa7c23 */ /* 0x000fc2000801080a */
[----:B------:R-:W-:Y:S01]  /*11720*/  FFMA.FTZ R171, R171, UR37, -R10 ;  /* 0x00000025abab7c23 */ /* 0x000fe2000801080a */
[----:B------:R-:W-:-:S01]  /*11730*/  FADD.FTZ R197, R21, R198 ;  /* 0x000000c615c57221 */ /* 0x000fc20000010000 */
        /* <DEDUP_REMOVED lines=26> */
[--C-:B------:R-:W-:Y:S01]  /*118e0*/  FFMA.FTZ R151, R151, UR37, -R10.reuse ;  /* 0x0000002597977c23 */ /* 0x100fe2000801080a */
[----:B------:R-:W-:-:S01]  /*118f0*/  FFMA.FTZ R122, R122, UR37, -R10 ;  /* 0x000000257a7a7c23 */ /* 0x000fc2000801080a */
[--C-:B------:R-:W-:Y:S01]  /*11900*/  FFMA.FTZ R123, R123, UR37, -R10.reuse ;  /* 0x000000257b7b7c23 */ /* 0x100fe2000801080a */
[----:B------:R-:W-:-:S01]  /*11910*/  FFMA.FTZ R126, R126, UR37, -R10 ;  /* 0x000000257e7e7c23 */ /* 0x000fc2000801080a */
[----:B------:R-:W-:-:S02]  /*11920*/  FFMA.FTZ R134, R134, UR37, -R10 ;  /* 0x0000002586867c23 */ /* 0x000fc4000801080a */
        /* <DEDUP_REMOVED lines=11> */
[----:B------:R-:W-:-:S04]  /*119e0*/  FADD.FTZ R196, R186, R197 ;  /* 0x000000c5bac47221 */ /* 0x000fc80000010000 */
[----:B------:R-:W-:-:S03]  /*119f0*/  FADD.FTZ R197, R189, R196 ;  /* 0x000000c4bdc57221 */ /* 0x000fc60000010000 */
[----:B------:R-:W2:Y:S01]  /*11a00*/  MUFU.EX2 R170, R170 ;  /* 0x000000aa00aa7308 */ /* 0x000ea20000000800 */
[----:B------:R-:W-:-:S01]  /*11a10*/  FADD.FTZ R6, R188, R197 ;  /* 0x000000c5bc067221 */ /* 0x000fc20000010000 */
[----:B-1----:R-:W-:-:S03]  /*11a20*/  FADD.FTZ R196, R194, R7 ;  /* 0x00000007c2c47221 */ /* 0x002fc60000010000 */
[----:B------:R-:W-:-:S03]  /*11a30*/  FADD.FTZ R7, R193, R6 ;  /* 0x00000006c1077221 */ /* 0x000fc60000010000 */
[----:B------:R-:W1:Y:S01]  /*11a40*/  MUFU.EX2 R171, R171 ;  /* 0x000000ab00ab7308 */ /* 0x000e620000000800 */
[----:B0-----:R-:W-:-:S01]  /*11a50*/  FADD.FTZ R197, R195, R196 ;  /* 0x000000c4c3c57221 */ /* 0x001fc20000010000 */
[----:B------:R-:W-:-:S04]  /*11a60*/  FADD.FTZ R6, R168, R7 ;  /* 0x00000007a8067221 */ /* 0x000fc80000010000 */
[----:B------:R-:W-:Y:S02]  /*11a70*/  FADD.FTZ R7, R169, R6 ;  /* 0x00000006a9077221 */ /* 0x000fe40000010000 */
        /* <DEDUP_REMOVED lines=25> */
[----:B--2---:R-:W-:-:S07]  /*11c10*/  FADD.FTZ R196, R182, R197 ;  /* 0x000000c5b6c47221 */ /* 0x004fce0000010000 */
[----:B------:R-:W2:Y:S01]  /*11c20*/  MUFU.EX2 R155, R155 ;  /* 0x0000009b009b7308 */ /* 0x000ea20000000800 */
[----:B-1----:R-:W-:-:S07]  /*11c30*/  FADD.FTZ R197, R183, R196 ;  /* 0x000000c4b7c57221 */ /* 0x002fce0000010000 */
[----:B------:R-:W1:Y:S01]  /*11c40*/  MUFU.EX2 R159, R159 ;  /* 0x0000009f009f7308 */ /* 0x000e620000000800 */
[----:B0-----:R-:W-:-:S07]  /*11c50*/  FADD.FTZ R196, R154, R197 ;  /* 0x000000c59ac47221 */ /* 0x001fce0000010000 */
[----:B------:R-:W0:Y:S01]  /*11c60*/  MUFU.EX2 R162, R162 ;  /* 0x000000a200a27308 */ /* 0x000e220000000800 */
[----:B--2---:R-:W-:-:S04]  /*11c70*/  FADD.FTZ R197, R155, R196 ;  /* 0x000000c49bc57221 */ /* 0x004fc80000010000 */
[----:B------:R-:W-:-:S03]  /*11c80*/  FADD.FTZ R196, R12, R197 ;  /* 0x000000c50cc47221 */ /* 0x000fc60000010000 */
        /* <DEDUP_REMOVED lines=18> */
[--C-:B------:R-:W-:Y:S01]  /*11db0*/  FFMA.FTZ R197, R127, UR37, -R10.reuse ;  /* 0x000000257fc57c23 */ /* 0x100fe2000801080a */
[----:B------:R-:W-:-:S05]  /*11dc0*/  FFMA.FTZ R127, R130, UR37, -R10 ;  /* 0x00000025827f7c23 */ /* 0x000fca000801080a */
        /* <DEDUP_REMOVED lines=57> */
[----:B-1----:R-:W-:-:S03]  /*12160*/  FADD.FTZ R7, R149, R6 ;  /* 0x0000000695077221 */ /* 0x002fc60000010000 */
[----:B0-----:R-:W-:Y:S01]  /*12170*/  FADD.FTZ R6, R199, R22 ;  /* 0x00000016c7067221 */ /* 0x001fe20000010000 */
[----:B------:R-:W-:Y:S06]  /*12180*/  @!P0 BRA `(.L_x_3952) ;  /* 0x0000000000048947 */ /* 0x000fec0003800000 */
[----:B------:R-:W-:Y:S01]  /*12190*/  BPT.TRAP 0x1 ;  /* 0x000000040000795c */ /* 0x000fe20000300000 */
.L_x_3952:
        /* <DEDUP_REMOVED lines=148> */
.L_x_3935:
[----:B------:R-:W-:Y:S06]  /*12ae0*/  BAR.ARV 0x8, 0x120 ;  /* 0x0204800000007b1d */ /* 0x000fec0000002000 */
[----:B------:R-:W-:Y:S05]  /*12af0*/  @!P0 BRA `(.L_x_3954) ;  /* 0x0000000000048947 */ /* 0x000fea0003800000 */
[----:B------:R-:W-:Y:S01]  /*12b00*/  BPT.TRAP 0x1 ;  /* 0x000000040000795c */ /* 0x000fe20000300000 */
.L_x_3954:
[----:B------:R-:W-:Y:S01]  /*12b10*/  ULEA UR9, UR52, UR41, 0x3 ;  /* 0x0000002934097291 */ /* 0x000fe2000f8e183f */
[----:B------:R-:W-:-:S05]  /*12b20*/  IMAD.U32 R4, RZ, RZ, UR45 ;  /* 0x0000002dff047e24 */ /* 0x000fca000f8e00ff */
[----:B------:R-:W-:-:S04]  /*12b30*/  SHF.L.U32 R4, R4, 0x1f, RZ ;  /* 0x0000001f04047819 */ /* 0x000fc800000006ff */
[----:B------:R0:W1:Y:S01]  /*12b40*/  SYNCS.PHASECHK.TRANS64.TRYWAIT P1, [UR9+0x33450], R4 ;  /* 0x03345004ff0075a7 */ /* 0x0000620008020149 */
[----:B------:R-:W-:Y:S05]  /*12b50*/  @!P0 BRA `(.L_x_3955) ;  /* 0x0000000000048947 */ /* 0x000fea0003800000 */
[----:B------:R-:W-:Y:S01]  /*12b60*/  BPT.TRAP 0x1 ;  /* 0x000000040000795c */ /* 0x000fe20000300000 */
.L_x_3955:
[----:B-1----:R-:W-:Y:S05]  /*12b70*/  @P1 BRA `(.L_x_3956) ;  /* 0x0000000000081947 */ /* 0x002fea0003800000 */
[----:B------:R-:W1:Y:S02]  /*12b80*/  SYNCS.PHASECHK.TRANS64.TRYWAIT P1, [UR9+0x33450], R4 ;  /* 0x03345004ff0075a7 */ /* 0x000e640008020149 */
[----:B-1----:R-:W-:Y:S05]  /*12b90*/  @!P1 BRA `(.L_x_3957) ;  /* 0x0000009c00ec9947 */ /* 0x002fea0003800000 */
.L_x_3956:
[----:B------:R-:W-:Y:S01]  /*12ba0*/  UIADD3 UR41, UR41, 0x200, URZ ;  /* 0x0000020029297890 */ /* 0x000fe2000fffe03f */
[----:B------:R-:W-:Y:S01]  /*12bb0*/  WARPGROUP.ARRIVE ;  /* 0x00000000000079c5 */ /* 0x000fe20000000000 */
[----:B------:R-:W-:Y:S01]  /*12bc0*/  UMOV UR7, 0xc0000010 ;  /* 0xc000001000077882 */ /* 0x000fe20000000000 */
[----:B------:R-:W-:Y:S01]  /*12bd0*/  ULDC.64 UR10, c[0x0][0x9a0] ;  /* 0x00026800000a7ab9 */ /* 0x000fe20000000a00 */
[----:B------:R-:W-:Y:S01]  /*12be0*/  USHF.R.U32.HI UR41, URZ, 0x4, UR41 ;  /* 0x000000043f297899 */ /* 0x000fe20008011629 */
[----:B------:R-:W-:Y:S01]  /*12bf0*/  IMAD.MOV.U32 R8, RZ, RZ, 0x3f800000 ;  /* 0x3f800000ff087424 */ /* 0x000fe200078e00ff */
        /* <DEDUP_REMOVED lines=34> */
[----:B01----:R-:W-:-:S04]  /*12e20*/  IMAD.U32 R4, RZ, RZ, UR6 ;  /* 0x00000006ff047e24 */ /* 0x003fc8000f8e00ff */
[----:B------:R-:W-:-:S05]  /*12e30*/  IMAD.U32 R5, RZ, RZ, UR7 ;  /* 0x00000007ff057e24 */ /* 0x000fca000f8e00ff */
[----:B------:R0:W2:Y:S01]  /*12e40*/  @P1 LDG.E R8, desc[UR50][R4.64] ;  /* 0x0000003204081981 */ /* 0x0000a2000c1e1900 */
        /* <DEDUP_REMOVED lines=9> */
[----:B------:R-:W1:Y:S04]  /*12ee0*/  SHFL.BFLY PT, R10, R7, 0x2, 0x1f ;  /* 0x0c401f00070a7f89 */ /* 0x000e6800000e0000 */
[----:B------:R-:W3:Y:S01]  /*12ef0*/  SHFL.BFLY PT, R11, R6, 0x2, 0x1f ;  /* 0x0c401f00060b7f89 */ /* 0x000ee200000e0000 */
[----:B-1----:R-:W-:-:S01]  /*12f00*/  FADD.FTZ R10, R10, R7 ;  /* 0x000000070a0a7221 */ /* 0x002fc20000010000 */
[----:B---3--:R-:W-:-:S04]  /*12f10*/  FADD.FTZ R11, R11, R6 ;  /* 0x000000060b0b7221 */ /* 0x008fc80000010000 */
[----:B------:R-:W1:Y:S04]  /*12f20*/  SHFL.BFLY PT, R9, R10, 0x1, 0x1f ;  /* 0x0c201f000a097f89 */ /* 0x000e6800000e0000 */
[----:B0-----:R-:W0:Y:S01]  /*12f30*/  SHFL.BFLY PT, R4, R11, 0x1, 0x1f ;  /* 0x0c201f000b047f89 */ /* 0x001e2200000e0000 */
[----:B------:R-:W-:Y:S02]  /*12f40*/  IMAD.MOV.U32 R7, RZ, RZ, RZ ;  /* 0x000000ffff077224 */ /* 0x000fe400078e00ff */
[----:B-1----:R-:W-:Y:S01]  /*12f50*/  FADD.FTZ R12, R10, R9 ;  /* 0x000000090a0c7221 */ /* 0x002fe20000010000 */
[----:B0-----:R-:W-:-:S04]  /*12f60*/  FADD.FTZ R14, R11, R4 ;  /* 0x000000040b0e7221 */ /* 0x001fc80000010000 */
        /* <DEDUP_REMOVED lines=29> */
.L_x_3958:
        /* <DEDUP_REMOVED lines=106> */
.L_x_3884:
[----:B------:R-:W0:Y:S01]  /*137e0*/  S2R R0, SR_CgaCtaId ;  /* 0x0000000000007919 */ /* 0x000e220000008800 */
[----:B------:R-:W-:Y:S01]  /*137f0*/  MOV R3, 0x400 ;  /* 0x0000040000037802 */ /* 0x000fe20000000f00 */
[----:B------:R-:W-:Y:S01]  /*13800*/  BSSY B0, `(.L_x_3959) ;  /* 0x00002eb000007945 */ /* 0x000fe20003800000 */
[----:B------:R-:W-:Y:S06]  /*13810*/  BAR.SYNC.DEFER_BLOCKING 0x5, 0x180 ;  /* 0x0146000000007b1d */ /* 0x000fec0000010000 */
[----:B------:R-:W1:Y:S01]  /*13820*/  S2R R104, SR_TID.X ;  /* 0x0000000000687919 */ /* 0x000e620000002100 */
[----:B0-----:R-:W-:-:S05]  /*13830*/  LEA R3, R0, R3, 0x18 ;  /* 0x0000000300037211 */ /* 0x001fca00078ec0ff */
[----:B------:R-:W0:Y:S01]  /*13840*/  LDS.128 R108, [R3+0x334d0] ;  /* 0x0334d000036c7984 */ /* 0x000e220000000c00 */
[----:B-1----:R-:W-:-:S05]  /*13850*/  VIADD R7, R104, 0xffffff80 ;  /* 0xffffff8068077836 */ /* 0x002fca0000000000 */
[----:B------:R-:W-:-:S04]  /*13860*/  SHF.R.S32.HI R8, RZ, 0x1f, R7 ;  /* 0x0000001fff087819 */ /* 0x000fc80000011407 */
[----:B------:R-:W-:-:S04]  /*13870*/  LEA.HI R4, R8, R7, RZ, 0x3 ;  /* 0x0000000708047211 */ /* 0x000fc800078f18ff */
[----:B------:R-:W-:Y:S02]  /*13880*/  LOP3.LUT R0, R4, 0x1ffffff8, RZ, 0xc0, !PT ;  /* 0x1ffffff804007812 */ /* 0x000fe400078ec0ff */
[----:B------:R-:W-:-:S03]  /*13890*/  SHF.R.S32.HI R4, RZ, 0x3, R4 ;  /* 0x00000003ff047819 */ /* 0x000fc60000011404 */
[----:B------:R-:W-:-:S04]  /*138a0*/  IMAD.IADD R0, R7, 0x1, -R0 ;  /* 0x0000000107007824 */ /* 0x000fc800078e0a00 */
[----:B------:R-:W-:Y:S01]  /*138b0*/  IMAD.SHL.U32 R0, R0, 0x8, RZ ;  /* 0x0000000800007824 */ /* 0x000fe200078e00ff */
[----:B0-----:R-:W-:Y:S02]  /*138c0*/  R2UR UR44, R110 ;  /* 0x000000006e2c72ca */ /* 0x001fe400000e0000 */
[----:B------:R-:W-:Y:S01]  /*138d0*/  R2UR UR48, R111 ;  /* 0x000000006f3072ca */ /* 0x000fe200000e0000 */
[----:B------:R-:W-:Y:S06]  /*138e0*/  BAR.ARV 0x4, 0x180 ;  /* 0x0106000000007b1d */ /* 0x000fec0000002000 */
[----:B------:R-:W-:Y:S08]  /*138f0*/  @P0 BRA `(.L_x_3960) ;  /* 0x0000002000a00947 */ /* 0x000ff00003800000 */
[----:B------:R-:W-:Y:S01]  /*13900*/  IMAD.SHL.U32 R9, R104, 0x4, RZ ;  /* 0x0000000468097824 */ /* 0x000fe200078e00ff */
[----:B------:R-:W-:-:S04]  /*13910*/  ULDC.64 UR4, c[0x4][0xe0] ;  /* 0x0100380000047ab9 */ /* 0x000fc80000000a00 */
[----:B------:R-:W-:-:S04]  /*13920*/  LOP3.LUT R9, R9, 0xc, RZ, 0xc0, !PT ;  /* 0x0000000c09097812 */ /* 0x000fc800078ec0ff */
[----:B------:R-:W-:-:S05]  /*13930*/  IADD3 R10, P0, R9, UR4, RZ ;  /* 0x00000004090a7c10 */ /* 0x000fca000ff1e0ff */
[----:B------:R-:W-:Y:S01]  /*13940*/  IMAD.X R11, RZ, RZ, UR5, P0 ;  /* 0x00000005ff0b7e24 */ /* 0x000fe200080e06ff */
[----:B------:R-:W0:Y:S01]  /*13950*/  S2R R18, SR_SWINHI ;  /* 0x0000000000127919 */ /* 0x000e220000002f00 */
[----:B------:R-:W-:Y:S01]  /*13960*/  F2FP.BF16.F32.PACK_AB R31, R94, R31 ;  /* 0x0000001f5e1f723e */ /* 0x000fe200000010ff */
[----:B------:R-:W-:Y:S02]  /*13970*/  ULDC.64 UR4, c[0x0][0xbd8] ;  /* 0x0002f60000047ab9 */ /* 0x000fe40000000a00 */
[----:B------:R1:W2:Y:S01]  /*13980*/  LDG.E.CONSTANT R9, desc[UR50][R10.64] ;  /* 0x000000320a097981 */ /* 0x0002a2000c1e9900 */
[----:B------:R-:W-:Y:S01]  /*13990*/  F2FP.BF16.F32.PACK_AB R30, R95, R30 ;  /* 0x0000001e5f1e723e */ /* 0x000fe200000010ff */
[----:B------:R-:W-:Y:S01]  /*139a0*/  UISETP.NE.U32.AND UP0, UPT, UR4, URZ, UPT ;  /* 0x0000003f0400728c */ /* 0x000fe2000bf05070 */
[----:B------:R-:W-:Y:S02]  /*139b0*/  F2FP.BF16.F32.PACK_AB R42, R71, R42 ;  /* 0x0000002a472a723e */ /* 0x000fe400000010ff */
[----:B------:R-:W-:Y:S01]  /*139c0*/  F2FP.BF16.F32.PACK_AB R39, R78, R39 ;  /* 0x000000274e27723e */ /* 0x000fe200000010ff */
[----:B------:R-:W-:Y:S01]  /*139d0*/  UISETP.NE.AND.EX UP0, UPT, UR5, URZ, UPT, UP0 ;  /* 0x0000003f0500728c */ /* 0x000fe2000bf05300 */
[----:B------:R-:W-:-:S02]  /*139e0*/  F2FP.BF16.F32.PACK_AB R64, R64, R73 ;  /* 0x000000494040723e */ /* 0x000fc400000010ff */
[----:B------:R-:W-:Y:S01]  /*139f0*/  F2FP.BF16.F32.PACK_AB R53, R60, R53 ;  /* 0x000000353c35723e */ /* 0x000fe200000010ff */
[----:B------:R-:W-:Y:S01]  /*13a00*/  ULDC.64 UR4, c[0x0][0xbd8] ;  /* 0x0002f60000047ab9 */ /* 0x000fe20000000a00 */
[----:B-1----:R-:W-:Y:S01]  /*13a10*/  LOP3.LUT P0, R10, R104, 0x3, RZ, 0xc0, !PT ;  /* 0x00000003680a7812 */ /* 0x002fe2000780c0ff */
[----:B------:R-:W-:Y:S01]  /*13a20*/  UIMAD.WIDE UR4, UR36, 0x4, UR4 ;  /* 0x00000004240478a5 */ /* 0x000fe2000f8e0204 */
[----:B------:R-:W-:Y:S02]  /*13a30*/  F2FP.BF16.F32.PACK_AB R52, R61, R52 ;  /* 0x000000343d34723e */ /* 0x000fe400000010ff */
[----:B------:R-:W-:Y:S02]  /*13a40*/  ISETP.EQ.OR P0, PT, R10, 0x3, !P0 ;  /* 0x000000030a00780c */ /* 0x000fe40004702670 */
[----:B------:R-:W-:Y:S02]  /*13a50*/  F2FP.BF16.F32.PACK_AB R15, R116, R15 ;  /* 0x0000000f740f723e */ /* 0x000fe400000010ff */
[----:B------:R-:W-:-:S02]  /*13a60*/  SEL R78, R31, R30, P0 ;  /* 0x0000001e1f4e7207 */ /* 0x000fc40000000000 */
[----:B------:R-:W-:Y:S02]  /*13a70*/  SEL R71, R30, R31, P0 ;  /* 0x0000001f1e477207 */ /* 0x000fe40000000000 */
[----:B------:R-:W-:Y:S02]  /*13a80*/  F2FP.BF16.F32.PACK_AB R14, R117, R14 ;  /* 0x0000000e750e723e */ /* 0x000fe400000010ff */
[----:B------:R-:W-:Y:S02]  /*13a90*/  F2FP.BF16.F32.PACK_AB R49, R68, R49 ;  /* 0x000000314431723e */ /* 0x000fe400000010ff */
[----:B------:R-:W-:Y:S02]  /*13aa0*/  F2FP.BF16.F32.PACK_AB R48, R69, R48 ;  /* 0x000000304530723e */ /* 0x000fe400000010ff */
[----:B------:R-:W-:Y:S02]  /*13ab0*/  MOV R10, R3 ;  /* 0x00000003000a7202 */ /* 0x000fe40000000f00 */
[----:B0-----:R-:W-:-:S02]  /*13ac0*/  MOV R11, R18 ;  /* 0x00000012000b7202 */ /* 0x001fc40000000f00 */
[----:B------:R-:W-:Y:S02]  /*13ad0*/  F2FP.BF16.F32.PACK_AB R45, R76, R45 ;  /* 0x0000002d4c2d723e */ /* 0x000fe400000010ff */
[----:B------:R-:W-:Y:S01]  /*13ae0*/  F2FP.BF16.F32.PACK_AB R44, R77, R44 ;  /* 0x0000002c4d2c723e */ /* 0x000fe200000010ff */
[----:B------:R-:W-:Y:S01]  /*13af0*/  IMAD.WIDE R30, R221, 0x2, R10 ;  /* 0x00000002dd1e7825 */ /* 0x000fe200078e020a */
[----:B------:R-:W-:Y:S02]  /*13b00*/  SEL R60, R53, R52, P0 ;  /* 0x00000034353c7207 */ /* 0x000fe40000000000 */
[----:B------:R-:W-:Y:S02]  /*13b10*/  SEL R68, R15, R14, P0 ;  /* 0x0000000e0f447207 */ /* 0x000fe40000000000 */
[----:B------:R-:W-:Y:S02]  /*13b20*/  IADD3 R73, P5, R30, 0x40, RZ ;  /* 0x000000401e497810 */ /* 0x000fe40007fbe0ff */
[----:B------:R-:W-:-:S02]  /*13b30*/  SEL R61, R14, R15, P0 ;  /* 0x0000000f0e3d7207 */ /* 0x000fc40000000000 */
[----:B------:R-:W-:Y:S02]  /*13b40*/  SEL R53, R52, R53, P0 ;  /* 0x0000003534357207 */ /* 0x000fe40000000000 */
[----:B------:R-:W-:Y:S02]  /*13b50*/  LOP3.LUT R14, R73, 0x380, RZ, 0xc0, !PT ;  /* 0x00000380490e7812 */ /* 0x000fe400078ec0ff */
[----:B------:R-:W-:Y:S02]  /*13b60*/  F2FP.BF16.F32.PACK_AB R41, R84, R41 ;  /* 0x000000295429723e */ /* 0x000fe400000010ff */
[----:B------:R-:W-:Y:S02]  /*13b70*/  F2FP.BF16.F32.PACK_AB R40, R85, R40 ;  /* 0x000000285528723e */ /* 0x000fe400000010ff */
[----:B------:R-:W-:Y:S02]  /*13b80*/  SEL R52, R49, R48, P0 ;  /* 0x0000003031347207 */ /* 0x000fe40000000000 */
[----:B------:R-:W-:-:S02]  /*13b90*/  SEL R49, R48, R49, P0 ;  /* 0x0000003130317207 */ /* 0x000fc40000000000 */
[----:B------:R-:W-:Y:S02]  /*13ba0*/  F2FP.BF16.F32.PACK_AB R37, R92, R37 ;  /* 0x000000255c25723e */ /* 0x000fe400000010ff */
[----:B------:R-:W-:Y:S02]  /*13bb0*/  F2FP.BF16.F32.PACK_AB R36, R93, R36 ;  /* 0x000000245d24723e */ /* 0x000fe400000010ff */
[----:B------:R-:W-:Y:S02]  /*13bc0*/  SEL R48, R45, R44, P0 ;  /* 0x0000002c2d307207 */ /* 0x000fe40000000000 */
[----:B------:R-:W-:Y:S02]  /*13bd0*/  F2FP.BF16.F32.PACK_AB R34, R87, R34 ;  /* 0x000000225722723e */ /* 0x000fe400000010ff */
[----:B------:R-:W-:Y:S02]  /*13be0*/  SEL R45, R44, R45, P0 ;  /* 0x0000002d2c2d7207 */ /* 0x000fe40000000000 */
[----:B------:R-:W-:-:S02]  /*13bf0*/  IADD3 R77, P6, R30, 0x60, RZ ;  /* 0x000000601e4d7810 */ /* 0x000fc40007fde0ff */
[----:B------:R-:W-:Y:S02]  /*13c00*/  SHF.R.U64 R14, R14, 0x3, RZ ;  /* 0x000000030e0e7819 */ /* 0x000fe400000012ff */
[----:B------:R-:W-:Y:S02]  /*13c10*/  SEL R44, R41, R40, P0 ;  /* 0x00000028292c7207 */ /* 0x000fe40000000000 */
[----:B------:R-:W-:Y:S02]  /*13c20*/  IADD3 R87, P2, R30, 0x4020, RZ ;  /* 0x000040201e577810 */ /* 0x000fe40007f5e0ff */
[----:B------:R-:W-:Y:S02]  /*13c30*/  F2FP.BF16.F32.PACK_AB R65, R56, R65 ;  /* 0x000000413841723e */ /* 0x000fe400000010ff */
[----:B------:R-:W-:Y:S02]  /*13c40*/  F2FP.BF16.F32.PACK_AB R13, R118, R13 ;  /* 0x0000000d760d723e */ /* 0x000fe400000010ff */
[----:B------:R-:W-:-:S02]  /*13c50*/  F2FP.BF16.F32.PACK_AB R12, R119, R12 ;  /* 0x0000000c770c723e */ /* 0x000fc400000010ff */
[----:B------:R-:W-:Y:S02]  /*13c60*/  SEL R41, R40, R41, P0 ;  /* 0x0000002928297207 */ /* 0x000fe40000000000 */
[----:B------:R-:W-:Y:S02]  /*13c70*/  SEL R40, R37, R36, P0 ;  /* 0x0000002425287207 */ /* 0x000fe40000000000 */
[----:B------:R-:W-:Y:S01]  /*13c80*/  SEL R51, R36, R37, P0 ;  /* 0x0000002524337207 */ /* 0x000fe20000000000 */
[----:B------:R-:W-:Y:S01]  /*13c90*/  IMAD.X R37, RZ, RZ, R31, P5 ;  /* 0x000000ffff257224 */ /* 0x000fe200028e061f */
[----:B------:R-:W-:Y:S02]  /*13ca0*/  IADD3 R69, P4, R30, 0x20, RZ ;  /* 0x000000201e457810 */ /* 0x000fe40007f9e0ff */
[----:B------:R-:W-:Y:S02]  /*13cb0*/  F2FP.BF16.F32.PACK_AB R54, R54, R57 ;  /* 0x000000393636723e */ /* 0x000fe400000010ff */
[----:B------:R-:W-:-:S02]  /*13cc0*/  F2FP.BF16.F32.PACK_AB R55, R55, R50 ;  /* 0x000000323737723e */ /* 0x000fc400000010ff */
[----:B------:R-:W-:Y:S02]  /*13cd0*/  F2FP.BF16.F32.PACK_AB R35, R86, R35 ;  /* 0x000000235623723e */ /* 0x000fe400000010ff */
[----:B------:R-:W-:Y:S02]  /*13ce0*/  LOP3.LUT R18, R77, 0x380, RZ, 0xc0, !PT ;  /* 0x000003804d127812 */ /* 0x000fe400078ec0ff */
[----:B------:R-:W-:Y:S02]  /*13cf0*/  LOP3.LUT R36, R14, R73, RZ, 0x3c, !PT ;  /* 0x000000490e247212 */ /* 0x000fe400078e3cff */
[----:B------:R-:W-:Y:S02]  /*13d00*/  LOP3.LUT R14, R87, 0x380, RZ, 0xc0, !PT ;  /* 0x00000380570e7812 */ /* 0x000fe400078ec0ff */
        /* <DEDUP_REMOVED lines=8> */
[----:B------:R-:W-:Y:S02]  /*13d90*/  LOP3.LUT R12, R69, 0x380, RZ, 0xc0, !PT ;  /* 0x00000380450c7812 */ /* 0x000fe400078ec0ff */
[----:B------:R-:W-:Y:S02]  /*13da0*/  F2FP.BF16.F32.PACK_AB R43, R70, R43 ;  /* 0x0000002b462b723e */ /* 0x000fe400000010ff */
[----:B------:R-:W-:Y:S02]  /*13db0*/  F2FP.BF16.F32.PACK_AB R27, R102, R27 ;  /* 0x0000001b661b723e */ /* 0x000fe400000010ff */
[----:B------:R-:W-:Y:S02]  /*13dc0*/  F2FP.BF16.F32.PACK_AB R26, R103, R26 ;  /* 0x0000001a671a723e */ /* 0x000fe400000010ff */
[----:B------:R-:W-:Y:S02]  /*13dd0*/  SEL R64, R54, R55, P0 ;  /* 0x0000003736407207 */ /* 0x000fe40000000000 */
[----:B------:R-:W-:-:S02]  /*13de0*/  SEL R76, R35, R34, P0 ;  /* 0x00000022234c7207 */ /* 0x000fc40000000000 */
[----:B------:R-:W-:Y:S01]  /*13df0*/  SEL R67, R34, R35, P0 ;  /* 0x0000002322437207 */ /* 0x000fe20000000000 */
[----:B------:R-:W-:Y:S01]  /*13e00*/  IMAD.X R35, RZ, RZ, R31, P6 ;  /* 0x000000ffff237224 */ /* 0x000fe200030e061f */
[----:B------:R-:W-:Y:S02]  /*13e10*/  SHF.R.U64 R18, R18, 0x3, RZ ;  /* 0x0000000312127819 */ /* 0x000fe400000012ff */
[----:B------:R-:W-:Y:S02]  /*13e20*/  SEL R55, R55, R54, P0 ;  /* 0x0000003637377207 */ /* 0x000fe40000000000 */
[----:B------:R-:W-:Y:S02]  /*13e30*/  IADD3 R89, P3, R30, 0x4040, RZ ;  /* 0x000040401e597810 */ /* 0x000fe40007f7e0ff */
[----:B------:R-:W-:Y:S02]  /*13e40*/  SHF.R.U64 R14, R14, 0x3, RZ ;  /* 0x000000030e0e7819 */ /* 0x000fe400000012ff */
[----:B------:R-:W-:-:S02]  /*13e50*/  F2FP.BF16.F32.PACK_AB R38, R79, R38 ;  /* 0x000000264f26723e */ /* 0x000fc400000010ff */
[----:B------:R-:W-:Y:S02]  /*13e60*/  SEL R72, R80, R81, P0 ;  /* 0x0000005150487207 */ /* 0x000fe40000000000 */
[----:B------:R-:W-:Y:S02]  /*13e70*/  SEL R54, R47, R46, P0 ;  /* 0x0000002e2f367207 */ /* 0x000fe40000000000 */
[----:B------:R-:W-:Y:S02]  /*13e80*/  IADD3 R95, P6, R30, 0x8020, RZ ;  /* 0x000080201e5f7810 */ /* 0x000fe40007fde0ff */
[----:B------:R-:W-:Y:S02]  /*13e90*/  SEL R81, R81, R80, P0 ;  /* 0x0000005051517207 */ /* 0x000fe40000000000 */
[----:B------:R-:W-:Y:S01]  /*13ea0*/  SEL R47, R46, R47, P0 ;  /* 0x0000002f2e2f7207 */ /* 0x000fe20000000000 */
[----:B------:R-:W-:Y:S01]  /*13eb0*/  IMAD.X R19, RZ, RZ, R31, P6 ;  /* 0x000000ffff137224 */ /* 0x000fe200030e061f */
[----:B------:R-:W-:-:S02]  /*13ec0*/  SHF.R.U64 R12, R12, 0x3, RZ ;  /* 0x000000030c0c7819 */ /* 0x000fc400000012ff */
[----:B------:R-:W-:Y:S02]  /*13ed0*/  SEL R46, R43, R42, P0 ;  /* 0x0000002a2b2e7207 */ /* 0x000fe40000000000 */
[----:B------:R-:W-:Y:S02]  /*13ee0*/  SEL R80, R27, R26, P0 ;  /* 0x0000001a1b507207 */ /* 0x000fe40000000000 */
[----:B------:R-:W-:Y:S01]  /*13ef0*/  SEL R75, R26, R27, P0 ;  /* 0x0000001b1a4b7207 */ /* 0x000fe20000000000 */
[----:B------:R-:W-:Y:S01]  /*13f00*/  IMAD.X R27, RZ, RZ, R31, P2 ;  /* 0x000000ffff1b7224 */ /* 0x000fe200010e061f */
[----:B------:R-:W-:Y:S02]  /*13f10*/  IADD3 R83, P1, R30, 0x4000, RZ ;  /* 0x000040001e537810 */ /* 0x000fe40007f3e0ff */
[----:B------:R-:W-:Y:S02]  /*13f20*/  LOP3.LUT R34, R18, R77, RZ, 0x3c, !PT ;  /* 0x0000004d12227212 */ /* 0x000fe400078e3cff */
[----:B------:R-:W-:-:S02]  /*13f30*/  SEL R43, R42, R43, P0 ;  /* 0x0000002b2a2b7207 */ /* 0x000fc40000000000 */
[----:B------:R-:W-:Y:S02]  /*13f40*/  LOP3.LUT R18, R89, 0x380, RZ, 0xc0, !PT ;  /* 0x0000038059127812 */ /* 0x000fe400078ec0ff */
[----:B------:R-:W-:Y:S02]  /*13f50*/  LOP3.LUT R26, R14, R87, RZ, 0x3c, !PT ;  /* 0x000000570e1a7212 */ /* 0x000fe400078e3cff */
[----:B------:R-:W-:Y:S02]  /*13f60*/  SEL R42, R39, R38, P0 ;  /* 0x00000026272a7207 */ /* 0x000fe40000000000 */
[----:B------:R-:W-:Y:S01]  /*13f70*/  SEL R63, R38, R39, P0 ;  /* 0x00000027263f7207 */ /* 0x000fe20000000000 */
[----:B------:R-:W-:Y:S01]  /*13f80*/  IMAD.X R39, RZ, RZ, R31, P4 ;  /* 0x000000ffff277224 */ /* 0x000fe200020e061f */
[----:B------:R-:W-:Y:S02]  /*13f90*/  LOP3.LUT R14, R95, 0x380, RZ, 0xc0, !PT ;  /* 0x000003805f0e7812 */ /* 0x000fe400078ec0ff */
[----:B------:R-:W-:-:S02]  /*13fa0*/  LOP3.LUT R38, R12, R69, RZ, 0x3c, !PT ;  /* 0x000000450c267212 */ /* 0x000fc400078e3cff */
[----:B------:R-:W-:Y:S01]  /*13fb0*/  F2FP.BF16.F32.PACK_AB R28, R28, R29 ;  /* 0x0000001d1c1c723e */ /* 0x000fe200000010ff */
[----:B------:R-:W-:Y:S01]  /*13fc0*/  IMAD.X R29, RZ, RZ, R31, P3 ;  /* 0x000000ffff1d7224 */ /* 0x000fe200018e061f */
[----:B------:R-:W-:Y:S02]  /*13fd0*/  F2FP.BF16.F32.PACK_AB R21, R21, R24 ;  /* 0x000000181515723e */ /* 0x000fe400000010ff */
[----:B------:R-:W-:Y:S02]  /*13fe0*/  LOP3.LUT R12, R83, 0x380, RZ, 0xc0, !PT ;  /* 0x00000380530c7812 */ /* 0x000fe400078ec0ff */
[----:B------:R-:W-:Y:S02]  /*13ff0*/  F2FP.BF16.F32.PACK_AB R33, R100, R33 ;  /* 0x000000216421723e */ /* 0x000fe400000010ff */
[----:B------:R-:W-:Y:S02]  /*14000*/  F2FP.BF16.F32.PACK_AB R32, R101, R32 ;  /* 0x000000206520723e */ /* 0x000fe400000010ff */
[----:B------:R-:W-:-:S02]  /*14010*/  SHF.R.U64 R18, R18, 0x3, RZ ;  /* 0x0000000312127819 */ /* 0x000fc400000012ff */
[----:B------:R-:W-:Y:S02]  /*14020*/  SHF.R.U64 R14, R14, 0x3, RZ ;  /* 0x000000030e0e7819 */ /* 0x000fe400000012ff */
[----:B------:R-:W-:Y:S02]  /*14030*/  F2FP.BF16.F32.PACK_AB R25, R25, R106 ;  /* 0x0000006a1919723e */ /* 0x000fe400000010ff */
[----:B------:R-:W-:Y:S02]  /*14040*/  F2FP.BF16.F32.PACK_AB R20, R20, R107 ;  /* 0x0000006b1414723e */ /* 0x000fe400000010ff */
[----:B------:R-:W-:Y:S02]  /*14050*/  SEL R66, R28, R21, P0 ;  /* 0x000000151c427207 */ /* 0x000fe40000000000 */
[----:B------:R-:W-:Y:S02]  /*14060*/  SEL R59, R21, R28, P0 ;  /* 0x0000001c153b7207 */ /* 0x000fe40000000000 */
[----:B------:R-:W-:-:S02]  /*14070*/  IADD3 R91, P4, R30, 0x4060, RZ ;  /* 0x000040601e5b7810 */ /* 0x000fc40007f9e0ff */
[----:B------:R-:W-:Y:S02]  /*14080*/  SHF.R.U64 R12, R12, 0x3, RZ ;  /* 0x000000030c0c7819 */ /* 0x000fe400000012ff */
[----:B------:R-:W-:Y:S02]  /*14090*/  F2FP.BF16.F32.PACK_AB R134, R134, R135 ;  /* 0x000000878686723e */ /* 0x000fe400000010ff */
[----:B------:R-:W-:Y:S02]  /*140a0*/  F2FP.BF16.F32.PACK_AB R96, R96, R113 ;  /* 0x000000716060723e */ /* 0x000fe400000010ff */
[----:B------:R-:W-:Y:S02]  /*140b0*/  F2FP.BF16.F32.PACK_AB R133, R132, R133 ;  /* 0x000000858485723e */ /* 0x000fe400000010ff */
[----:B------:R-:W-:Y:S02]  /*140c0*/  F2FP.BF16.F32.PACK_AB R97, R88, R97 ;  /* 0x000000615861723e */ /* 0x000fe400000010ff */
[----:B------:R-:W-:-:S02]  /*140d0*/  SEL R62, R33, R32, P0 ;  /* 0x00000020213e7207 */ /* 0x000fc40000000000 */
[----:B------:R-:W-:Y:S01]  /*140e0*/  SEL R57, R32, R33, P0 ;  /* 0x0000002120397207 */ /* 0x000fe20000000000 */
[--C-:B------:R-:W-:Y:S01]  /*140f0*/  IMAD.X R33, RZ, RZ, R31.reuse, P1 ;  /* 0x000000ffff217224 */ /* 0x100fe200008e061f */
[----:B------:R-:W-:Y:S02]  /*14100*/  IADD3 R93, P5, R30, 0x8000, RZ ;  /* 0x000080001e5d7810 */ /* 0x000fe40007fbe0ff */
[----:B------:R-:W-:Y:S02]  /*14110*/  LOP3.LUT R28, R18, R89, RZ, 0x3c, !PT ;  /* 0x00000059121c7212 */ /* 0x000fe400078e3cff */
[----:B------:R-:W-:Y:S01]  /*14120*/  F2FP.BF16.F32.PACK_AB R130, R130, R131 ;  /* 0x000000838282723e */ /* 0x000fe200000010ff */
[----:B------:R-:W-:Y:S01]  /*14130*/  IMAD.X R21, RZ, RZ, R31, P5 ;  /* 0x000000ffff157224 */ /* 0x000fe200028e061f */
[----:B------:R-:W-:Y:S02]  /*14140*/  F2FP.BF16.F32.PACK_AB R129, R128, R129 ;  /* 0x000000818081723e */ /* 0x000fe400000010ff */
[----:B------:R-:W-:-:S02]  /*14150*/  LOP3.LUT R18, R14, R95, RZ, 0x3c, !PT ;  /* 0x0000005f0e127212 */ /* 0x000fc400078e3cff */
[----:B------:R-:W-:Y:S02]  /*14160*/  F2FP.BF16.F32.PACK_AB R126, R126, R127 ;  /* 0x0000007f7e7e723e */ /* 0x000fe400000010ff */
[----:B------:R-:W-:Y:S02]  /*14170*/  F2FP.BF16.F32.PACK_AB R125, R124, R125 ;  /* 0x0000007d7c7d723e */ /* 0x000fe400000010ff */
[----:B------:R-:W-:Y:S02]  /*14180*/  SEL R82, R25, R20, P0 ;  /* 0x0000001419527207 */ /* 0x000fe40000000000 */
[----:B------:R-:W-:Y:S01]  /*14190*/  SEL R79, R20, R25, P0 ;  /* 0x00000019144f7207 */ /* 0x000fe20000000000 */
[----:B------:R-:W-:Y:S01]  /*141a0*/  IMAD.X R25, RZ, RZ, R31, P4 ;  /* 0x000000ffff197224 */ /* 0x000fe200020e061f */
[----:B------:R-:W-:Y:S02]  /*141b0*/  IADD3 R86, P1, R30, 0x8040, RZ ;  /* 0x000080401e567810 */ /* 0x000fe40007f3e0ff */
[----:B------:R-:W-:-:S02]  /*141c0*/  F2FP.BF16.F32.PACK_AB R122, R122, R123 ;  /* 0x0000007b7a7a723e */ /* 0x000fc400000010ff */
[----:B------:R-:W-:Y:S01]  /*141d0*/  F2FP.BF16.F32.PACK_AB R121, R120, R121 ;  /* 0x000000797879723e */ /* 0x000fe200000010ff */
[----:B------:R-:W-:Y:S01]  /*141e0*/  IMAD.X R13, RZ, RZ, R31, P1 ;  /* 0x000000ffff0d7224 */ /* 0x000fe200008e061f */
[----:B------:R-:W-:Y:S02]  /*141f0*/  IADD3 R88, P2, R30, 0x8060, RZ ;  /* 0x000080601e587810 */ /* 0x000fe40007f5e0ff */
[----:B------:R-:W-:Y:S02]  /*14200*/  LOP3.LUT R20, R91, 0x380, RZ, 0xc0, !PT ;  /* 0x000003805b147812 */ /* 0x000fe400078ec0ff */
[----:B------:R-:W-:Y:S02]  /*14210*/  LOP3.LUT R32, R12, R83, RZ, 0x3c, !PT ;  /* 0x000000530c207212 */ /* 0x000fe400078e3cff */
[----:B------:R-:W-:Y:S02]  /*14220*/  SEL R22, R134, R133, P0 ;  /* 0x0000008586167207 */ /* 0x000fe40000000000 */
[----:B------:R-:W-:-:S02]  /*14230*/  SEL R70, R96, R97, P0 ;  /* 0x0000006160467207 */ /* 0x000fc40000000000 */
[----:B------:R-:W-:Y:S02]  /*14240*/  LOP3.LUT R12, R93, 0x380, RZ, 0xc0, !PT ;  /* 0x000003805d0c7812 */ /* 0x000fe400078ec0ff */
[----:B------:R-:W-:Y:S02]  /*14250*/  SEL R133, R133, R134, P0 ;  /* 0x0000008685857207 */ /* 0x000fe40000000000 */
[----:B------:R-:W-:Y:S02]  /*14260*/  SEL R50, R130, R129, P0 ;  /* 0x0000008182327207 */ /* 0x000fe40000000000 */
[----:B------:R-:W-:Y:S02]  /*14270*/  SEL R97, R97, R96, P0 ;  /* 0x0000006061617207 */ /* 0x000fe40000000000 */
[----:B------:R-:W-:Y:S02]  /*14280*/  MOV R89, R18 ;  /* 0x0000001200597202 */ /* 0x000fe40000000f00 */
[----:B------:R-:W-:-:S02]  /*14290*/  SEL R129, R129, R130, P0 ;  /* 0x0000008281817207 */ /* 0x000fc40000000000 */
[----:B------:R-:W-:Y:S02]  /*142a0*/  SEL R56, R126, R125, P0 ;  /* 0x0000007d7e387207 */ /* 0x000fe40000000000 */
[----:B------:R-:W-:Y:S02]  /*142b0*/  LOP3.LUT R69, R86, 0x380, RZ, 0xc0, !PT ;  /* 0x0000038056457812 */ /* 0x000fe400078ec0ff */
[----:B------:R-:W-:Y:S02]  /*142c0*/  SEL R125, R125, R126, P0 ;  /* 0x0000007e7d7d7207 */ /* 0x000fe40000000000 */
[----:B------:R-:W-:Y:S02]  /*142d0*/  SEL R58, R122, R121, P0 ;  /* 0x000000797a3a7207 */ /* 0x000fe40000000000 */
[----:B------:R-:W-:Y:S02]  /*142e0*/  SHF.R.U64 R20, R20, 0x3, RZ ;  /* 0x0000000314147819 */ /* 0x000fe400000012ff */
[----:B------:R-:W-:-:S02]  /*142f0*/  LOP3.LUT R73, R88, 0x380, RZ, 0xc0, !PT ;  /* 0x0000038058497812 */ /* 0x000fc400078ec0ff */
[----:B------:R-:W-:Y:S02]  /*14300*/  SEL R121, R121, R122, P0 ;  /* 0x0000007a79797207 */ /* 0x000fe40000000000 */
[----:B------:R-:W-:Y:S02]  /*14310*/  SHF.R.U64 R12, R12, 0x3, RZ ;  /* 0x000000030c0c7819 */ /* 0x000fe400000012ff */
[----:B------:R-:W-:Y:S02]  /*14320*/  SHF.R.U64 R69, R69, 0x3, RZ ;  /* 0x0000000345457819 */ /* 0x000fe400000012ff */
[----:B------:R-:W-:Y:S02]  /*14330*/  LOP3.LUT R24, R20, R91, RZ, 0x3c, !PT ;  /* 0x0000005b14187212 */ /* 0x000fe400078e3cff */
[----:B------:R-:W-:Y:S02]  /*14340*/  SHF.R.U64 R73, R73, 0x3, RZ ;  /* 0x0000000349497819 */ /* 0x000fe400000012ff */
[----:B------:R-:W-:-:S02]  /*14350*/  LOP3.LUT R20, R12, R93, RZ, 0x3c, !PT ;  /* 0x0000005d0c147212 */ /* 0x000fc400078e3cff */
[----:B------:R-:W-:Y:S02]  /*14360*/  LOP3.LUT R12, R69, R86, RZ, 0x3c, !PT ;  /* 0x00000056450c7212 */ /* 0x000fe400078e3cff */
[----:B------:R-:W-:Y:S02]  /*14370*/  LOP3.LUT R14, R73, R88, RZ, 0x3c, !PT ;  /* 0x00000058490e7212 */ /* 0x000fe400078e3cff */
[----:B------:R-:W-:Y:S02]  /*14380*/  MOV R90, R20 ;  /* 0x00000014005a7202 */ /* 0x000fe40000000f00 */
[----:B------:R-:W-:Y:S02]  /*14390*/  LOP3.LUT R15, R30, 0x380, RZ, 0xc0, !PT ;  /* 0x000003801e0f7812 */ /* 0x000fe400078ec0ff */
[----:B------:R-:W-:Y:S02]  /*143a0*/  MOV R88, R12 ;  /* 0x0000000c00587202 */ /* 0x000fe40000000f00 */
[----:B------:R-:W-:-:S02]  /*143b0*/  SHF.R.U64 R15, R15, 0x3, RZ ;  /* 0x000000030f0f7819 */ /* 0x000fc400000012ff */
[----:B------:R-:W-:Y:S02]  /*143c0*/  MOV R93, R26 ;  /* 0x0000001a005d7202 */ /* 0x000fe40000000f00 */
[----:B------:R-:W-:Y:S01]  /*143d0*/  LOP3.LUT R30, R15, R30, RZ, 0x3c, !PT ;  /* 0x0000001e0f1e7212 */ /* 0x000fe200078e3cff */
[----:B------:R-:W-:Y:S01]  /*143e0*/  IMAD.X R15, RZ, RZ, R31, P2 ;  /* 0x000000ffff0f7224 */ /* 0x000fe200010e061f */
[----:B------:R-:W-:Y:S01]  /*143f0*/  MOV R91, R24 ;  /* 0x00000018005b7202 */ /* 0x000fe20000000f00 */
[----:B--2---:R-:W-:Y:S01]  /*14400*/  SHFL.IDX PT, R22, R22, R9, 0x1c1f ;  /* 0x001c1f0916167589 */ /* 0x004fe200000e0000 */
[----:B------:R-:W-:Y:S02]  /*14410*/  LOP3.LUT R18, R9, 0x2, RZ, 0x3c, !PT ;  /* 0x0000000209127812 */ /* 0x000fe400078e3cff */
[----:B------:R-:W-:Y:S01]  /*14420*/  MOV R87, R14 ;  /* 0x0000000e00577202 */ /* 0x000fe20000000f00 */
[----:B------:R-:W-:Y:S01]  /*14430*/  SHFL.IDX PT, R70, R70, R9, 0x1c1f ;  /* 0x001c1f0946467589 */ /* 0x000fe200000e0000 */
[----:B------:R-:W-:-:S02]  /*14440*/  MOV R99, R30 ;  /* 0x0000001e00637202 */ /* 0x000fc40000000f00 */
[----:B------:R-:W-:Y:S01]  /*14450*/  MOV R98, R38 ;  /* 0x0000002600627202 */ /* 0x000fe20000000f00 */
[----:B------:R-:W0:Y:S01]  /*14460*/  SHFL.IDX PT, R133, R133, R18, 0x1c1f ;  /* 0x001c1f1285857589 */ /* 0x000e2200000e0000 */
[----:B------:R-:W-:Y:S02]  /*14470*/  MOV R92, R28 ;  /* 0x0000001c005c7202 */ /* 0x000fe40000000f00 */
[----:B------:R-:W-:Y:S01]  /*14480*/  MOV R96, R36 ;  /* 0x0000002400607202 */ /* 0x000fe20000000f00 */
[----:B------:R-:W1:Y:S01]  /*14490*/  SHFL.IDX PT, R97, R97, R18, 0x1c1f ;  /* 0x001c1f1261617589 */ /* 0x000e6200000e0000 */
[----:B------:R-:W-:Y:S02]  /*144a0*/  MOV R95, R34 ;  /* 0x00000022005f7202 */ /* 0x000fe40000000f00 */
[----:B------:R-:W-:Y:S01]  /*144b0*/  MOV R94, R32 ;  /* 0x00000020005e7202 */ /* 0x000fe20000000f00 */
[----:B------:R-:W-:Y:S01]  /*144c0*/  SHFL.IDX PT, R50, R50, R9, 0x1c1f ;  /* 0x001c1f0932327589 */ /* 0x000fe200000e0000 */
[----:B------:R-:W-:-:S03]  /*144d0*/  PLOP3.LUT P1, PT, PT, PT, UP0, 0x80, 0x0 ;  /* 0x000000000000781c */ /* 0x000fc60003f2f008 */
[----:B------:R-:W-:Y:S04]  /*144e0*/  SHFL.IDX PT, R72, R72, R9, 0x1c1f ;  /* 0x001c1f0948487589 */ /* 0x000fe800000e0000 */
[----:B------:R-:W2:Y:S04]  /*144f0*/  SHFL.IDX PT, R129, R129, R18, 0x1c1f ;  /* 0x001c1f1281817589 */ /* 0x000ea800000e0000 */
[----:B------:R-:W3:Y:S04]  /*14500*/  SHFL.IDX PT, R81, R81, R18, 0x1c1f ;  /* 0x001c1f1251517589 */ /* 0x000ee800000e0000 */
[----:B------:R-:W-:Y:S01]  /*14510*/  SHFL.IDX PT, R56, R56, R9, 0x1c1f ;  /* 0x001c1f0938387589 */ /* 0x000fe200000e0000 */
[----:B0-----:R-:W-:-:S02]  /*14520*/  SEL R12, R22, R133, P0 ;  /* 0x00000085160c7207 */ /* 0x001fc40000000000 */
[----:B------:R-:W-:Y:S01]  /*14530*/  SEL R14, R133, R22, P0 ;  /* 0x00000016850e7207 */ /* 0x000fe20000000000 */
[----:B------:R-:W-:Y:S01]  /*14540*/  SHFL.IDX PT, R74, R74, R9, 0x1c1f ;  /* 0x001c1f094a4a7589 */ /* 0x000fe200000e0000 */
[----:B-1----:R-:W-:Y:S02]  /*14550*/  SEL R13, R70, R97, P0 ;  /* 0x00000061460d7207 */ /* 0x002fe40000000000 */
[----:B------:R-:W-:Y:S01]  /*14560*/  SEL R15, R97, R70, P0 ;  /* 0x00000046610f7207 */ /* 0x000fe20000000000 */
[----:B------:R-:W0:Y:S04]  /*14570*/  SHFL.IDX PT, R125, R125, R18, 0x1c1f ;  /* 0x001c1f127d7d7589 */ /* 0x000e2800000e0000 */
[----:B------:R-:W1:Y:S04]  /*14580*/  SHFL.IDX PT, R65, R65, R18, 0x1c1f ;  /* 0x001c1f1241417589 */ /* 0x000e6800000e0000 */
[----:B------:R-:W-:Y:S01]  /*14590*/  SHFL.IDX PT, R58, R58, R9, 0x1c1f ;  /* 0x001c1f093a3a7589 */ /* 0x000fe200000e0000 */
[----:B--2---:R-:W-:-:S02]  /*145a0*/  SEL R24, R50, R129, P0 ;  /* 0x0000008132187207 */ /* 0x004fc40000000000 */
[----:B------:R-:W-:Y:S01]  /*145b0*/  SEL R26, R129, R50, P0 ;  /* 0x00000032811a7207 */ /* 0x000fe20000000000 */
[----:B------:R-:W-:Y:S01]  /*145c0*/  SHFL.IDX PT, R64, R64, R9, 0x1c1f ;  /* 0x001c1f0940407589 */ /* 0x000fe200000e0000 */
[----:B---3--:R-:W-:Y:S02]  /*145d0*/  SEL R25, R72, R81, P0 ;  /* 0x0000005148197207 */ /* 0x008fe40000000000 */
[----:B------:R-:W-:Y:S01]  /*145e0*/  SEL R27, R81, R72, P0 ;  /* 0x00000048511b7207 */ /* 0x000fe20000000000 */
        /* <DEDUP_REMOVED lines=8> */
[----:B------:R-:W-:Y:S04]  /*14670*/  SHFL.IDX PT, R46, R46, R9, 0x1c1f ;  /* 0x001c1f092e2e7589 */ /* 0x000fe800000e0000 */
[----:B------:R-:W0:Y:S04]  /*14680*/  SHFL.IDX PT, R53, R53, R18, 0x1c1f ;  /* 0x001c1f1235357589 */ /* 0x000e2800000e0000 */
[----:B------:R-:W1:Y:S01]  /*14690*/  SHFL.IDX PT, R47, R47, R18, 0x1c1f ;  /* 0x001c1f122f2f7589 */ /* 0x000e6200000e0000 */
[----:B--2---:R-:W-:-:S02]  /*146a0*/  SEL R32, R58, R121, P0 ;  /* 0x000000793a207207 */ /* 0x004fc40000000000 */
[----:B------:R-:W-:Y:S01]  /*146b0*/  SEL R34, R121, R58, P0 ;  /* 0x0000003a79227207 */ /* 0x000fe20000000000 */
[----:B------:R-:W-:Y:S01]  /*146c0*/  SHFL.IDX PT, R43, R43, R18, 0x1c1f ;  /* 0x001c1f122b2b7589 */ /* 0x000fe200000e0000 */
[----:B---3--:R-:W-:Y:S02]  /*146d0*/  SEL R33, R64, R55, P0 ;  /* 0x0000003740217207 */ /* 0x008fe40000000000 */
[----:B------:R-:W-:Y:S01]  /*146e0*/  SEL R35, R55, R64, P0 ;  /* 0x0000004037237207 */ /* 0x000fe20000000000 */
[----:B------:R-:W-:Y:S04]  /*146f0*/  SHFL.IDX PT, R52, R52, R9, 0x1c1f ;  /* 0x001c1f0934347589 */ /* 0x000fe800000e0000 */
[----:B------:R-:W-:Y:S04]  /*14700*/  SHFL.IDX PT, R69, R76, R9, 0x1c1f ;  /* 0x001c1f094c457589 */ /* 0x000fe800000e0000 */
[----:B------:R-:W2:Y:S01]  /*14710*/  SHFL.IDX PT, R49, R49, R18, 0x1c1f ;  /* 0x001c1f1231317589 */ /* 0x000ea200000e0000 */
[----:B------:R-:W-:Y:S01]  /*14720*/  BAR.SYNC.DEFER_BLOCKING 0x1, 0x100 ;  /* 0x0044000000007b1d */ /* 0x000fe20000010000 */
[----:B0-----:R-:W-:-:S02]  /*14730*/  SEL R36, R60, R53, P0 ;  /* 0x000000353c247207 */ /* 0x001fc40000000000 */
[----:B------:R-:W-:Y:S02]  /*14740*/  SEL R38, R53, R60, P0 ;  /* 0x0000003c35267207 */ /* 0x000fe40000000000 */
[----:B-1----:R-:W-:Y:S02]  /*14750*/  SEL R37, R54, R47, P0 ;  /* 0x0000002f36257207 */ /* 0x002fe40000000000 */
[----:B------:R-:W-:Y:S01]  /*14760*/  SEL R39, R47, R54, P0 ;  /* 0x000000362f277207 */ /* 0x000fe20000000000 */
[----:B------:R-:W-:Y:S04]  /*14770*/  SHFL.IDX PT, R48, R48, R9, 0x1c1f ;  /* 0x001c1f0930307589 */ /* 0x000fe800000e0000 */
[----:B------:R2:W-:Y:S04]  /*14780*/  SHFL.IDX PT, R21, R42, R9, 0x1c1f ;  /* 0x001c1f092a157589 */ /* 0x0005e800000e0000 */
[----:B------:R-:W-:Y:S04]  /*14790*/  SHFL.IDX PT, R73, R78, R9, 0x1c1f ;  /* 0x001c1f094e497589 */ /* 0x000fe800000e0000 */
[----:B------:R-:W-:Y:S01]  /*147a0*/  SHFL.IDX PT, R45, R45, R18, 0x1c1f ;  /* 0x001c1f122d2d7589 */ /* 0x000fe200000e0000 */
[----:B--2---:R-:W-:-:S03]  /*147b0*/  SEL R42, R49, R52, P0 ;  /* 0x00000034312a7207 */ /* 0x004fc60000000000 */
[----:B------:R-:W-:Y:S04]  /*147c0*/  SHFL.IDX PT, R76, R63, R18, 0x1c1f ;  /* 0x001c1f123f4c7589 */ /* 0x000fe800000e0000 */
[----:B------:R-:W-:Y:S04]  /*147d0*/  SHFL.IDX PT, R44, R44, R9, 0x1c1f ;  /* 0x001c1f092c2c7589 */ /* 0x000fe800000e0000 */
[----:B------:R-:W-:Y:S04]  /*147e0*/  SHFL.IDX PT, R77, R80, R9, 0x1c1f ;  /* 0x001c1f09504d7589 */ /* 0x000fe800000e0000 */
[----:B------:R0:W-:Y:S04]  /*147f0*/  SHFL.IDX PT, R19, R41, R18, 0x1c1f ;  /* 0x001c1f1229137589 */ /* 0x0001e800000e0000 */
[----:B------:R-:W-:Y:S04]  /*14800*/  SHFL.IDX PT, R78, R67, R18, 0x1c1f ;  /* 0x001c1f12434e7589 */ /* 0x000fe800000e0000 */
[----:B------:R1:W-:Y:S01]  /*14810*/  SHFL.IDX PT, R20, R40, R9, 0x1c1f ;  /* 0x001c1f0928147589 */ /* 0x0003e200000e0000 */
[----:B0-----:R-:W-:-:S03]  /*14820*/  SEL R41, R46, R43, P0 ;  /* 0x0000002b2e297207 */ /* 0x001fc60000000000 */
[----:B------:R-:W-:Y:S01]  /*14830*/  SHFL.IDX PT, R62, R62, R9, 0x1c1f ;  /* 0x001c1f093e3e7589 */ /* 0x000fe200000e0000 */
[----:B------:R-:W-:-:S03]  /*14840*/  SEL R43, R43, R46, P0 ;  /* 0x0000002e2b2b7207 */ /* 0x000fc60000000000 */
[----:B------:R-:W-:Y:S01]  /*14850*/  SHFL.IDX PT, R83, R82, R9, 0x1c1f ;  /* 0x001c1f0952537589 */ /* 0x000fe200000e0000 */
[----:B-1----:R-:W-:-:S03]  /*14860*/  SEL R40, R52, R49, P0 ;  /* 0x0000003134287207 */ /* 0x002fc60000000000 */
[----:B------:R-:W-:Y:S04]  /*14870*/  SHFL.IDX PT, R51, R51, R18, 0x1c1f ;  /* 0x001c1f1233337589 */ /* 0x000fe800000e0000 */
[----:B------:R-:W0:Y:S04]  /*14880*/  SHFL.IDX PT, R57, R57, R18, 0x1c1f ;  /* 0x001c1f1239397589 */ /* 0x000e2800000e0000 */
[----:B------:R-:W-:Y:S04]  /*14890*/  SHFL.IDX PT, R80, R71, R18, 0x1c1f ;  /* 0x001c1f1247507589 */ /* 0x000fe800000e0000 */
[----:B------:R-:W-:Y:S04]  /*148a0*/  SHFL.IDX PT, R66, R66, R9, 0x1c1f ;  /* 0x001c1f0942427589 */ /* 0x000fe800000e0000 */
[----:B------:R-:W-:Y:S04]  /*148b0*/  SHFL.IDX PT, R86, R84, R9, 0x1c1f ;  /* 0x001c1f0954567589 */ /* 0x000fe800000e0000 */
[----:B------:R-:W1:Y:S04]  /*148c0*/  SHFL.IDX PT, R59, R59, R18, 0x1c1f ;  /* 0x001c1f123b3b7589 */ /* 0x000e6800000e0000 */
[----:B------:R-:W2:Y:S04]  /*148d0*/  SHFL.IDX PT, R82, R75, R18, 0x1c1f ;  /* 0x001c1f124b527589 */ /* 0x000ea800000e0000 */
[----:B------:R-:W-:Y:S01]  /*148e0*/  SHFL.IDX PT, R68, R68, R9, 0x1c1f ;  /* 0x001c1f0944447589 */ /* 0x000fe200000e0000 */
[----:B0-----:R-:W-:-:S02]  /*148f0*/  SEL R60, R62, R57, P0 ;  /* 0x000000393e3c7207 */ /* 0x001fc40000000000 */
[----:B------:R-:W-:Y:S01]  /*14900*/  SEL R62, R57, R62, P0 ;  /* 0x0000003e393e7207 */ /* 0x000fe20000000000 */
[----:B------:R-:W0:Y:S04]  /*14910*/  SHFL.IDX PT, R84, R79, R18, 0x1c1f ;  /* 0x001c1f124f547589 */ /* 0x000e2800000e0000 */
[----:B------:R2:W-:Y:S04]  /*14920*/  SHFL.IDX PT, R9, R61, R18, 0x1c1f ;  /* 0x001c1f123d097589 */ /* 0x0005e800000e0000 */
[----:B------:R-:W3:Y:S04]  /*14930*/  SHFL.IDX PT, R85, R85, R18, 0x1c1f ;  /* 0x001c1f1255557589 */ /* 0x000ee800000e0000 */
[----:B------:R4:W-:Y:S01]  /*14940*/  STSM.16.M88.4 [R99], R12 ;  /* 0x0000000c63007844 */ /* 0x0009e20000000200 */
[----:B-1----:R-:W-:-:S02]  /*14950*/  SEL R64, R66, R59, P0 ;  /* 0x0000003b42407207 */ /* 0x002fc40000000000 */
[----:B------:R-:W-:Y:S01]  /*14960*/  SEL R66, R59, R66, P0 ;  /* 0x000000423b427207 */ /* 0x000fe20000000000 */
[----:B------:R1:W-:Y:S01]  /*14970*/  STSM.16.M88.4 [R98], R24 ;  /* 0x0000001862007844 */ /* 0x0003e20000000200 */
[----:B--2---:R-:W-:Y:S02]  /*14980*/  SEL R61, R77, R82, P0 ;  /* 0x000000524d3d7207 */ /* 0x004fe40000000000 */
[----:B------:R-:W-:Y:S01]  /*14990*/  SEL R63, R82, R77, P0 ;  /* 0x0000004d523f7207 */ /* 0x000fe20000000000 */
[----:B------:R2:W-:Y:S04]  /*149a0*/  STSM.16.M88.4 [R96], R28 ;  /* 0x0000001c60007844 */ /* 0x0005e80000000200 */
[----:B------:R3:W-:Y:S01]  /*149b0*/  STSM.16.M88.4 [R95], R32 ;  /* 0x000000205f007844 */ /* 0x0007e20000000200 */
[----:B0-----:R-:W-:-:S02]  /*149c0*/  SEL R65, R83, R84, P0 ;  /* 0x0000005453417207 */ /* 0x001fc40000000000 */
[----:B------:R-:W-:Y:S01]  /*149d0*/  SEL R67, R84, R83, P0 ;  /* 0x0000005354437207 */ /* 0x000fe20000000000 */
[----:B------:R-:W-:Y:S01]  /*149e0*/  STSM.16.M88.4 [R94], R36 ;  /* 0x000000245e007844 */ /* 0x000fe20000000200 */
[----:B----4-:R-:W-:Y:S02]  /*149f0*/  SEL R12, R48, R45, P0 ;  /* 0x0000002d300c7207 */ /* 0x010fe40000000000 */
[----:B------:R-:W-:Y:S01]  /*14a00*/  SEL R14, R45, R48, P0 ;  /* 0x000000302d0e7207 */ /* 0x000fe20000000000 */
[----:B------:R-:W-:Y:S01]  /*14a10*/  STSM.16.M88.4 [R93], R40 ;  /* 0x000000285d007844 */ /* 0x000fe20000000200 */
[----:B------:R-:W-:Y:S02]  /*14a20*/  SEL R13, R21, R76, P0 ;  /* 0x0000004c150d7207 */ /* 0x000fe40000000000 */
[----:B------:R-:W-:Y:S02]  /*14a30*/  SEL R15, R76, R21, P0 ;  /* 0x000000154c0f7207 */ /* 0x000fe40000000000 */
[----:B-1----:R-:W-:-:S02]  /*14a40*/  SEL R24, R44, R19, P0 ;  /* 0x000000132c187207 */ /* 0x002fc40000000000 */
[----:B------:R-:W-:Y:S01]  /*14a50*/  SEL R26, R19, R44, P0 ;  /* 0x0000002c131a7207 */ /* 0x000fe20000000000 */
[----:B------:R0:W-:Y:S01]  /*14a60*/  STSM.16.M88.4 [R92], R12 ;  /* 0x0000000c5c007844 */ /* 0x0001e20000000200 */
[----:B------:R-:W-:Y:S02]  /*14a70*/  SEL R25, R69, R78, P0 ;  /* 0x0000004e45197207 */ /* 0x000fe40000000000 */
[----:B------:R-:W-:Y:S02]  /*14a80*/  SEL R27, R78, R69, P0 ;  /* 0x000000454e1b7207 */ /* 0x000fe40000000000 */
[----:B--2---:R-:W-:Y:S02]  /*14a90*/  SEL R28, R20, R51, P0 ;  /* 0x00000033141c7207 */ /* 0x004fe40000000000 */
[----:B------:R-:W-:Y:S01]  /*14aa0*/  SEL R30, R51, R20, P0 ;  /* 0x00000014331e7207 */ /* 0x000fe20000000000 */
[----:B------:R1:W-:Y:S01]  /*14ab0*/  STSM.16.M88.4 [R91], R24 ;  /* 0x000000185b007844 */ /* 0x0003e20000000200 */
[----:B------:R-:W-:-:S02]  /*14ac0*/  SEL R29, R73, R80, P0 ;  /* 0x00000050491d7207 */ /* 0x000fc40000000000 */
[----:B------:R-:W-:Y:S02]  /*14ad0*/  SEL R31, R80, R73, P0 ;  /* 0x00000049501f7207 */ /* 0x000fe40000000000 */
[----:B---3--:R-:W-:Y:S02]  /*14ae0*/  SEL R33, R86, R85, P0 ;  /* 0x0000005556217207 */ /* 0x008fe40000000000 */
[----:B------:R-:W-:Y:S01]  /*14af0*/  SEL R35, R85, R86, P0 ;  /* 0x0000005655237207 */ /* 0x000fe20000000000 */
[----:B------:R1:W-:Y:S01]  /*14b00*/  STSM.16.M88.4 [R90], R28 ;  /* 0x0000001c5a007844 */ /* 0x0003e20000000200 */
[----:B------:R-:W-:Y:S01]  /*14b10*/  SEL R32, R68, R9, P0 ;  /* 0x0000000944207207 */ /* 0x000fe20000000000 */
[----:B0-----:R-:W-:Y:S01]  /*14b20*/  IMAD.U32 R12, RZ, RZ, UR4 ;  /* 0x00000004ff0c7e24 */ /* 0x001fe2000f8e00ff */
[----:B------:R-:W-:Y:S01]  /*14b30*/  SEL R34, R9, R68, P0 ;  /* 0x0000004409227207 */ /* 0x000fe20000000000 */
[----:B------:R1:W-:Y:S01]  /*14b40*/  STSM.16.M88.4 [R89], R60 ;  /* 0x0000003c59007844 */ /* 0x0003e20000000200 */
[----:B------:R-:W-:Y:S01]  /*14b50*/  IMAD.U32 R13, RZ, RZ, UR5 ;  /* 0x00000005ff0d7e24 */ /* 0x000fe2000f8e00ff */
[----:B------:R-:W-:-:S02]  /*14b60*/  ULDC.64 UR4, c[0x0][0xbe0] ;  /* 0x0002f80000047ab9 */ /* 0x000fc40000000a00 */
[----:B------:R1:W-:Y:S04]  /*14b70*/  STSM.16.M88.4 [R88], R64 ;  /* 0x0000004058007844 */ /* 0x0003e80000000200 */
[----:B------:R1:W-:Y:S01]  /*14b80*/  STSM.16.M88.4 [R87], R32 ;  /* 0x0000002057007844 */ /* 0x0003e20000000200 */
[----:B------:R-:W-:Y:S01]  /*14b90*/  UISETP.NE.U32.AND UP1, UPT, UR4, URZ, UPT ;  /* 0x0000003f0400728c */ /* 0x000fe2000bf25070 */
[----:B------:R-:W-:Y:S03]  /*14ba0*/  BAR.SYNC.DEFER_BLOCKING 0x1, 0x100 ;  /* 0x0044000000007b1d */ /* 0x000fe60000010000 */
[----:B------:R-:W-:-:S05]  /*14bb0*/  UISETP.NE.AND.EX UP1, UPT, UR5, URZ, UPT, UP1 ;  /* 0x0000003f0500728c */ /* 0x000fca000bf25310 */
[----:B------:R-:W0:Y:S01]  /*14bc0*/  LDC R20, c[0x0][0xa88] ;  /* 0x0002a200ff147b82 */ /* 0x000e220000000800 */
[----:B------:R-:W-:-:S05]  /*14bd0*/  PLOP3.LUT P0, PT, PT, PT, UP1, 0x80, 0x0 ;  /* 0x000000000000781c */ /* 0x000fca0003f0f018 */
[----:B------:R-:W-:Y:S02]  /*14be0*/  @UP1 ULDC.64 UR6, c[0x0][0xbe0] ;  /* 0x0002f80000061ab9 */ /* 0x000fe40000000a00 */
[----:B------:R-:W-:-:S06]  /*14bf0*/  @UP1 UIMAD.WIDE UR6, UR36, 0x4, UR6 ;  /* 0x00000004240618a5 */ /* 0x000fcc000f8e0206 */
[----:B------:R-:W-:Y:S02]  /*14c00*/  IMAD.U32 R14, RZ, RZ, UR6 ;  /* 0x00000006ff0e7e24 */ /* 0x000fe4000f8e00ff */
[----:B------:R-:W-:Y:S01]  /*14c10*/  IMAD.U32 R15, RZ, RZ, UR7 ;  /* 0x00000007ff0f7e24 */ /* 0x000fe2000f8e00ff */
[----:B------:R-:W2:Y:S01]  /*14c20*/  @P1 LDG.E R9, desc[UR50][R12.64] ;  /* 0x000000320c091981 */ /* 0x000ea2000c1e1900 */
[----:B------:R-:W-:-:S03]  /*14c30*/  UMOV UR4, URZ ;  /* 0x0000003f00047c82 */ /* 0x000fc60008000000 */
[----:B0-----:R1:W5:Y:S01]  /*14c40*/  @P0 LDG.E R20, desc[UR50][R14.64] ;  /* 0x000000320e140981 */ /* 0x001362000c1e1900 */
[----:B--2---:R-:W-:Y:S01]  /*14c50*/  @P1 R2UR UR4, R9 ;  /* 0x00000000090412ca */ /* 0x004fe200000e0000 */
[----:B-1----:R-:W-:-:S14]  /*14c60*/  @P0 BRA `(.L_x_3961) ;  /* 0x0000000000100947 */ /* 0x002fdc0003800000 */
[----:B------:R-:W-:Y:S05]  /*14c70*/  @!P1 BRA `(.L_x_3961) ;  /* 0x00000000000c9947 */ /* 0x000fea0003800000 */
[----:B------:R-:W2:Y:S04]  /*14c80*/  LDG.E R9, desc[UR50][R12.64] ;  /* 0x000000320c097981 */ /* 0x000ea8000c1e1900 */
[----:B-----5:R-:W2:Y:S02]  /*14c90*/  LDG.E R20, desc[UR50][R12.64+0x4] ;  /* 0x000004320c147981 */ /* 0x020ea4000c1e1900 */
[----:B--2---:R-:W-:-:S07]  /*14ca0*/  IMAD.IADD R20, R20, 0x1, -R9 ;  /* 0x0000000114147824 */ /* 0x004fce00078e0a09 */
.L_x_3961:
[----:B------:R-:W-:Y:S01]  /*14cb0*/  USHF.R.S32.HI UR9, URZ, 0x1f, UR42 ;  /* 0x0000001f3f097899 */ /* 0x000fe2000801142a */
[----:B------:R-:W-:Y:S01]  /*14cc0*/  IMAD R9, R4, 0x40, R0 ;  /* 0x0000004004097824 */ /* 0x000fe200078e0200 */
[----:B------:R-:W-:Y:S01]  /*14cd0*/  ULDC.64 UR10, c[0x0][0xb70] ;  /* 0x0002dc00000a7ab9 */ /* 0x000fe20000000a00 */
[----:B------:R-:W-:Y:S01]  /*14ce0*/  USHF.R.S32.HI UR5, URZ, 0x1f, UR4 ;  /* 0x0000001f3f057899 */ /* 0x000fe20008011404 */
[----:B------:R-:W-:Y:S01]  /*14cf0*/  LEA.HI R8, R8, R7, RZ, 0x7 ;  /* 0x0000000708087211 */ /* 0x000fe200078f38ff */
[----:B------:R-:W-:Y:S01]  /*14d00*/  UIMAD UR8, UR9, UR10, URZ ;  /* 0x0000000a090872a4 */ /* 0x000fe2000f8e023f */
[----:B------:R-:W-:Y:S01]  /*14d10*/  IMAD R15, R23, 0x80, R220 ;  /* 0x00000080170f7824 */ /* 0x000fe200078e02dc */
[----:B------:R-:W-:Y:S01]  /*14d20*/  USHF.R.S32.HI UR13, URZ, 0x1f, UR36 ;  /* 0x0000001f3f0d7899 */ /* 0x000fe20008011424 */
[----:B------:R-:W-:Y:S01]  /*14d30*/  IMAD.WIDE R10, R9, 0x2, R10 ;  /* 0x00000002090a7825 */ /* 0x000fe200078e020a */
[----:B------:R-:W-:Y:S01]  /*14d40*/  UIMAD.WIDE.U32 UR6, UR42, UR10, UR4 ;  /* 0x0000000a2a0672a5 */ /* 0x000fe2000f8e0004 */
[----:B------:R-:W-:Y:S01]  /*14d50*/  LOP3.LUT R12, R8, 0xffffff80, RZ, 0xc0, !PT ;  /* 0xffffff80080c7812 */ /* 0x000fe200078ec0ff */
[----:B------:R-:W-:Y:S01]  /*14d60*/  UIMAD UR8, UR42, UR11, UR8 ;  /* 0x0000000b2a0872a4 */ /* 0x000fe2000f8e0208 */
[----:B------:R-:W-:Y:S01]  /*14d70*/  SHF.R.S32.HI R8, RZ, 0x1f, R15 ;  /* 0x0000001fff087819 */ /* 0x000fe2000001140f */
[----:B------:R-:W-:Y:S01]  /*14d80*/  USEL UR13, UR13, URZ, !UP0 ;  /* 0x0000003f0d0d7287 */ /* 0x000fe2000c000000 */
[C---:B------:R-:W-:Y:S01]  /*14d90*/  IADD3 R37, P6, R10.reuse, 0x1000, RZ ;  /* 0x000010000a257810 */ /* 0x040fe20007fde0ff */
[----:B------:R-:W-:Y:S01]  /*14da0*/  ULDC.64 UR10, c[0x0][0xb78] ;  /* 0x0002de00000a7ab9 */ /* 0x000fe20000000a00 */
[----:B------:R-:W-:Y:S01]  /*14db0*/  UIADD3 UR7, UR7, UR8, URZ ;  /* 0x0000000807077290 */ /* 0x000fe2000fffe03f */
[C---:B------:R-:W-:Y:S01]  /*14dc0*/  IADD3 R25, P5, R10.reuse, 0x2000, RZ ;  /* 0x000020000a197810 */ /* 0x040fe20007fbe0ff */
[----:B------:R-:W-:Y:S01]  /*14dd0*/  USEL UR12, UR36, URZ, !UP0 ;  /* 0x0000003f240c7287 */ /* 0x000fe2000c000000 */
[C---:B------:R-:W-:Y:S01]  /*14de0*/  IADD3 R57, P3, R10.reuse, 0x4000, RZ ;  /* 0x000040000a397810 */ /* 0x040fe20007f7e0ff */
[----:B------:R-:W-:Y:S01]  /*14df0*/  UIMAD UR8, UR13, UR10, URZ ;  /* 0x0000000a0d0872a4 */ /* 0x000fe2000f8e023f */
[----:B------:R-:W-:Y:S01]  /*14e00*/  IADD3 R33, P2, R10, 0x6000, RZ ;  /* 0x000060000a217810 */ /* 0x000fe20007f5e0ff */
[----:B------:R-:W-:Y:S01]  /*14e10*/  UIMAD.WIDE.U32 UR6, UR12, UR10, UR6 ;  /* 0x0000000a0c0672a5 */ /* 0x000fe2000f8e0006 */
[----:B------:R-:W-:Y:S01]  /*14e20*/  LOP3.LUT R36, R37, 0x380, RZ, 0xc0, !PT ;  /* 0x0000038025247812 */ /* 0x000fe200078ec0ff */
[----:B------:R-:W-:Y:S01]  /*14e30*/  UIMAD UR8, UR12, UR11, UR8 ;  /* 0x0000000b0c0872a4 */ /* 0x000fe2000f8e0208 */
[----:B------:R-:W-:Y:S01]  /*14e40*/  LOP3.LUT R24, R25, 0x380, RZ, 0xc0, !PT ;  /* 0x0000038019187812 */ /* 0x000fe200078ec0ff */
[----:B------:R-:W-:Y:S01]  /*14e50*/  IMAD.IADD R12, R7, 0x1, -R12 ;  /* 0x00000001070c7824 */ /* 0x000fe200078e0a0c */
[----:B------:R-:W-:Y:S01]  /*14e60*/  LOP3.LUT R56, R57, 0x380, RZ, 0xc0, !PT ;  /* 0x0000038039387812 */ /* 0x000fe200078ec0ff */
[C---:B------:R-:W-:Y:S01]  /*14e70*/  VIADD R7, R15.reuse, 0x8 ;  /* 0x000000080f077836 */ /* 0x040fe20000000000 */
[----:B------:R-:W-:Y:S01]  /*14e80*/  IADD3 R9, P0, R15, UR6, RZ ;  /* 0x000000060f097c10 */ /* 0x000fe2000ff1e0ff */
[----:B------:R-:W-:Y:S01]  /*14e90*/  IMAD.U32 R13, RZ, RZ, UR8 ;  /* 0x00000008ff0d7e24 */ /* 0x000fe2000f8e00ff */
[----:B------:R-:W-:-:S02]  /*14ea0*/  LOP3.LUT R32, R33, 0x380, RZ, 0xc0, !PT ;  /* 0x0000038021207812 */ /* 0x000fc400078ec0ff */
[----:B------:R-:W-:Y:S02]  /*14eb0*/  SHF.R.U64 R36, R36, 0x3, RZ ;  /* 0x0000000324247819 */ /* 0x000fe400000012ff */
[----:B------:R-:W-:Y:S01]  /*14ec0*/  IADD3.X R8, R8, UR7, R13, P0, !PT ;  /* 0x0000000708087c10 */ /* 0x000fe200087fe40d */
[----:B------:R-:W-:Y:S01]  /*14ed0*/  ULDC.64 UR6, c[0x0][0xb40] ;  /* 0x0002d00000067ab9 */ /* 0x000fe20000000a00 */
[----:B------:R-:W-:Y:S02]  /*14ee0*/  SHF.R.U64 R24, R24, 0x3, RZ ;  /* 0x0000000318187819 */ /* 0x000fe400000012ff */
[C---:B------:R-:W-:Y:S02]  /*14ef0*/  LEA R18, P1, R9.reuse, UR6, 0x2 ;  /* 0x0000000609127c11 */ /* 0x040fe4000f8210ff */
[----:B------:R-:W-:Y:S02]  /*14f00*/  SHF.R.U64 R56, R56, 0x3, RZ ;  /* 0x0000000338387819 */ /* 0x000fe400000012ff */
        /* <DEDUP_REMOVED lines=8> */
[----:B------:R-:W-:-:S02]  /*14f90*/  SHF.R.U64 R44, R44, 0x3, RZ ;  /* 0x000000032c2c7819 */ /* 0x000fc400000012ff */
        /* <DEDUP_REMOVED lines=18> */
[-C--:B-----5:R-:W-:Y:S02]  /*150c0*/  ISETP.GE.OR P1, PT, R15, R20.reuse, P0 ;  /* 0x000000140f00720c */ /* 0x0a0fe40000726670 */
[----:B------:R-:W-:Y:S01]  /*150d0*/  ISETP.GE.OR P0, PT, R7, R20, P0 ;  /* 0x000000140700720c */ /* 0x000fe20000706670 */
[----:B------:R-:W-:Y:S01]  /*150e0*/  IMAD.X R29, RZ, RZ, R11, P2 ;  /* 0x000000ffff1d7224 */ /* 0x000fe200010e060b */
[----:B------:R-:W-:-:S02]  /*150f0*/  LOP3.LUT R12, R13, 0x380, RZ, 0xc0, !PT ;  /* 0x000003800d0c7812 */ /* 0x000fc400078ec0ff */
[----:B------:R-:W-:Y:S02]  /*15100*/  LOP3.LUT R60, R61, 0x380, RZ, 0xc0, !PT ;  /* 0x000003803d3c7812 */ /* 0x000fe400078ec0ff */
[----:B------:R-:W-:Y:S02]  /*15110*/  LOP3.LUT R52, R53, 0x380, RZ, 0xc0, !PT ;  /* 0x0000038035347812 */ /* 0x000fe400078ec0ff */
[----:B------:R-:W-:Y:S02]  /*15120*/  LOP3.LUT R40, R41, 0x380, RZ, 0xc0, !PT ;  /* 0x0000038029287812 */ /* 0x000fe400078ec0ff */
[----:B------:R-:W-:Y:S01]  /*15130*/  LOP3.LUT R49, R10, 0x380, RZ, 0xc0, !PT ;  /* 0x000003800a317812 */ /* 0x000fe200078ec0ff */
[----:B------:R-:W-:Y:S01]  /*15140*/  UIMAD UR5, UR5, UR6, URZ ;  /* 0x00000006050572a4 */ /* 0x000fe2000f8e023f */
[----:B------:R-:W-:Y:S01]  /*15150*/  LOP3.LUT R7, R14, 0x380, RZ, 0xc0, !PT ;  /* 0x000003800e077812 */ /* 0x000fe200078ec0ff */
[----:B------:R0:W-:Y:S01]  /*15160*/  @!P1 STG.E desc[UR50][R18.64], R5 ;  /* 0x0000000512009986 */ /* 0x0001e2000c101932 */
[----:B------:R-:W-:-:S02]  /*15170*/  SHF.R.U64 R12, R12, 0x3, RZ ;  /* 0x000000030c0c7819 */ /* 0x000fc400000012ff */
[----:B------:R-:W-:Y:S01]  /*15180*/  SHF.R.U64 R60, R60, 0x3, RZ ;  /* 0x000000033c3c7819 */ /* 0x000fe200000012ff */
[----:B------:R1:W-:Y:S01]  /*15190*/  @!P0 STG.E desc[UR50][R18.64+0x20], R6 ;  /* 0x0000200612008986 */ /* 0x0003e2000c101932 */
[----:B------:R-:W-:Y:S02]  /*151a0*/  SHF.R.U64 R52, R52, 0x3, RZ ;  /* 0x0000000334347819 */ /* 0x000fe400000012ff */
[----:B------:R-:W-:Y:S01]  /*151b0*/  SHF.R.U64 R40, R40, 0x3, RZ ;  /* 0x0000000328287819 */ /* 0x000fe200000012ff */
[----:B------:R-:W5:Y:S01]  /*151c0*/  LD.E.128 R36, desc[UR50][R36.64] ;  /* 0x0000003224247980 */ /* 0x000f62000c101d00 */
[----:B------:R-:W-:Y:S02]  /*151d0*/  SHF.R.U64 R49, R49, 0x3, RZ ;  /* 0x0000000331317819 */ /* 0x000fe400000012ff */
[----:B------:R-:W-:Y:S01]  /*151e0*/  SHF.R.U64 R7, R7, 0x3, RZ ;  /* 0x0000000307077819 */ /* 0x000fe200000012ff */
[----:B0-----:R-:W-:Y:S01]  /*151f0*/  IMAD.U32 R5, RZ, RZ, UR6 ;  /* 0x00000006ff057e24 */ /* 0x001fe2000f8e00ff */
        /* <DEDUP_REMOVED lines=9> */
[----:B------:R-:W-:Y:S01]  /*15290*/  IMAD.MOV.U32 R49, RZ, RZ, R11 ;  /* 0x000000ffff317224 */ /* 0x000fe200078e000b */
[----:B------:R-:W-:Y:S01]  /*152a0*/  LOP3.LUT R28, R7, R14, RZ, 0x3c, !PT ;  /* 0x0000000e071c7212 */ /* 0x000fe200078e3cff */
[--C-:B-1----:R-:W-:Y:S01]  /*152b0*/  IMAD.MOV.U32 R6, RZ, RZ, R0.reuse ;  /* 0x000000ffff067224 */ /* 0x102fe200078e0000 */
[----:B------:R-:W-:Y:S01]  /*152c0*/  SHF.R.S32.HI R7, RZ, 0x1f, R0 ;  /* 0x0000001fff077819 */ /* 0x000fe20000011400 */
[----:B------:R-:W5:Y:S01]  /*152d0*/  LD.E.128 R24, desc[UR50][R24.64] ;  /* 0x0000003218187980 */ /* 0x000f62000c101d00 */
[----:B------:R-:W-:-:S03]  /*152e0*/  UIMAD UR5, UR4, UR7, UR5 ;  /* 0x00000007040572a4 */ /* 0x000fc6000f8e0205 */
[----:B------:R-:W5:Y:S01]  /*152f0*/  LD.E.128 R48, desc[UR50][R48.64] ;  /* 0x0000003230307980 */ /* 0x000f62000c101d00 */
[----:B------:R-:W-:Y:S01]  /*15300*/  IMAD.WIDE.U32 R6, R5, UR4, R6 ;  /* 0x0000000405067c25 */ /* 0x000fe2000f8e0006 */
[----:B------:R-:W-:Y:S02]  /*15310*/  ULDC.64 UR6, c[0x0][0xae0] ;  /* 0x0002b80000067ab9 */ /* 0x000fe40000000a00 */
        /* <DEDUP_REMOVED lines=17> */
[----:B------:R-:W-:Y:S01]  /*15430*/  IMAD.U32 R19, RZ, RZ, UR6 ;  /* 0x00000006ff137e24 */ /* 0x000fe2000f8e00ff */
[----:B------:R-:W-:Y:S01]  /*15440*/  UIMAD UR4, UR42, UR7, UR4 ;  /* 0x000000072a0472a4 */ /* 0x000fe2000f8e0204 */
[----:B------:R-:W-:Y:S02]  /*15450*/  IMAD R20, R23, -0x80, R20 ;  /* 0xffffff8017147824 */ /* 0x000fe400078e0214 */
[C---:B------:R-:W-:Y:S01]  /*15460*/  VIADD R5, R4.reuse, 0x20 ;  /* 0x0000002004057836 */ /* 0x040fe20000000000 */
[----:B------:R-:W-:Y:S01]  /*15470*/  ULDC.64 UR6, c[0x0][0xae8] ;  /* 0x0002ba0000067ab9 */ /* 0x000fe20000000a00 */
[----:B------:R-:W-:Y:S01]  /*15480*/  IMAD.WIDE.U32 R6, R19, UR42, R6 ;  /* 0x0000002a13067c25 */ /* 0x000fe2000f8e0006 */
[CC--:B------:R-:W-:Y:S02]  /*15490*/  ISETP.GE.AND P3, PT, R4.reuse, R20.reuse, PT ;  /* 0x000000140400720c */ /* 0x0c0fe40003f66270 */
[----:B------:R-:W-:Y:S01]  /*154a0*/  ISETP.GE.AND P0, PT, R5, R20, PT ;  /* 0x000000140500720c */ /* 0x000fe20003f06270 */
[----:B------:R-:W-:-:S02]  /*154b0*/  VIADD R5, R4, 0x40 ;  /* 0x0000004004057836 */ /* 0x000fc40000000000 */
[----:B------:R-:W-:Y:S01]  /*154c0*/  VIADD R7, R7, UR4 ;  /* 0x0000000407077c36 */ /* 0x000fe20008000000 */
[----:B------:R-:W-:Y:S01]  /*154d0*/  UIMAD UR4, UR13, UR6, URZ ;  /* 0x000000060d0472a4 */ /* 0x000fe2000f8e023f */
[----:B------:R-:W-:Y:S02]  /*154e0*/  VIADD R18, R4, 0x60 ;  /* 0x0000006004127836 */ /* 0x000fe40000000000 */
[----:B------:R-:W-:Y:S01]  /*154f0*/  VIADD R3, R3, 0x33420 ;  /* 0x0003342003037836 */ /* 0x000fe20000000000 */
[-C--:B------:R-:W-:Y:S01]  /*15500*/  ISETP.GE.AND P1, PT, R5, R20.reuse, PT ;  /* 0x000000140500720c */ /* 0x080fe20003f26270 */
[----:B------:R-:W-:Y:S01]  /*15510*/  IMAD.U32 R19, RZ, RZ, UR6 ;  /* 0x00000006ff137e24 */ /* 0x000fe2000f8e00ff */
[----:B------:R-:W-:Y:S01]  /*15520*/  SHF.R.S32.HI R5, RZ, 0x1f, R4 ;  /* 0x0000001fff057819 */ /* 0x000fe20000011404 */
[----:B------:R-:W-:Y:S01]  /*15530*/  UIMAD UR4, UR12, UR7, UR4 ;  /* 0x000000070c0472a4 */ /* 0x000fe2000f8e0204 */
[----:B------:R-:W-:Y:S01]  /*15540*/  ISETP.GE.AND P2, PT, R18, R20, PT ;  /* 0x000000141200720c */ /* 0x000fe20003f46270 */
[----:B------:R-:W-:Y:S01]  /*15550*/  IMAD.WIDE.U32 R18, R19, UR12, R6 ;  /* 0x0000000c13127c25 */ /* 0x000fe2000f8e0006 */
[----:B------:R-:W-:Y:S01]  /*15560*/  PRMT R3, RZ, 0x654, R3 ;  /* 0x00000654ff037816 */ /* 0x000fe20000000003 */
[----:B------:R-:W-:Y:S02]  /*15570*/  BSSY B1, `(.L_x_3962) ;  /* 0x0000018000017945 */ /* 0x000fe40003800000 */
[----:B------:R-:W-:Y:S01]  /*15580*/  IMAD.WIDE R6, R23, 0x80, R4 ;  /* 0x0000008017067825 */ /* 0x000fe200078e0204 */
[----:B0-----:R0:W-:Y:S03]  /*15590*/  SYNCS.ARRIVE.TRANS64.RED.A1T0 RZ, [R3+URZ], RZ ;  /* 0x000000ff03ff79a7 */ /* 0x0011e6000810043f */
[----:B------:R-:W-:Y:S01]  /*155a0*/  VIADD R23, R19, UR4 ;  /* 0x0000000413177c36 */ /* 0x000fe20008000000 */
[----:B------:R-:W-:Y:S06]  /*155b0*/  @P3 BRA `(.L_x_3963) ;  /* 0x00000000004c3947 */ /* 0x000fec0003800000 */
[C---:B------:R-:W-:Y:S01]  /*155c0*/  VIADD R4, R0.reuse, 0x40 ;  /* 0x0000004000047836 */ /* 0x040fe20000000000 */
[----:B------:R-:W-:Y:S01]  /*155d0*/  ULDC UR4, c[0x0][0xa8c] ;  /* 0x0002a30000047ab9 */ /* 0x000fe20000000800 */
[----:B------:R-:W-:Y:S01]  /*155e0*/  ULDC.64 UR6, c[0x0][0xad8] ;  /* 0x0002b60000067ab9 */ /* 0x000fe20000000a00 */
[C---:B------:R-:W-:Y:S01]  /*155f0*/  VIADD R20, R0.reuse, 0x80 ;  /* 0x0000008000147836 */ /* 0x040fe20000000000 */
[----:B------:R-:W-:Y:S01]  /*15600*/  ISETP.GE.AND P3, PT, R0, UR4, PT ;  /* 0x0000000400007c0c */ /* 0x000fe2000bf66270 */
[----:B0-----:R-:W-:Y:S01]  /*15610*/  IMAD R3, R7, UR6, RZ ;  /* 0x0000000607037c24 */ /* 0x001fe2000f8e02ff */
        /* <DEDUP_REMOVED lines=13> */
.L_x_3963:
[----:B------:R-:W-:Y:S05]  /*156f0*/  BSYNC B1 ;  /* 0x0000000000017941 */ /* 0x000fea0003800000 */
.L_x_3962:
[----:B------:R-:W-:Y:S04]  /*15700*/  BSSY B1, `(.L_x_3964) ;  /* 0x0000017000017945 */ /* 0x000fe80003800000 */
[----:B------:R-:W-:Y:S05]  /*15710*/  @P0 BRA `(.L_x_3965) ;  /* 0x0000000000540947 */ /* 0x000fea0003800000 */
[----:B0-----:R-:W-:Y:S01]  /*15720*/  IADD3 R3, P0, R6, 0x20, RZ ;  /* 0x0000002006037810 */ /* 0x001fe20007f1e0ff */
[C---:B------:R-:W-:Y:S01]  /*15730*/  VIADD R5, R0.reuse, 0x40 ;  /* 0x0000004000057836 */ /* 0x040fe20000000000 */
[----:B------:R-:W-:Y:S01]  /*15740*/  ULDC UR4, c[0x0][0xa8c] ;  /* 0x0002a30000047ab9 */ /* 0x000fe20000000800 */
[----:B------:R-:W-:Y:S01]  /*15750*/  ULDC.64 UR6, c[0x0][0xad8] ;  /* 0x0002b60000067ab9 */ /* 0x000fe20000000a00 */
[C---:B-1----:R-:W-:Y:S01]  /*15760*/  VIADD R21, R0.reuse, 0x80 ;  /* 0x0000008000157836 */ /* 0x042fe20000000000 */
[----:B------:R-:W-:Y:S01]  /*15770*/  ISETP.GE.AND P3, PT, R0, UR4, PT ;  /* 0x0000000400007c0c */ /* 0x000fe2000bf66270 */
[----:B------:R-:W-:Y:S01]  /*15780*/  IMAD.X R4, RZ, RZ, R7, P0 ;  /* 0x000000ffff047224 */ /* 0x000fe200000e0607 */
[----:B------:R-:W-:Y:S01]  /*15790*/  ISETP.GE.AND P4, PT, R5, UR4, PT ;  /* 0x0000000405007c0c */ /* 0x000fe2000bf86270 */
[----:B------:R-:W-:Y:S01]  /*157a0*/  IMAD.MOV.U32 R5, RZ, RZ, R23 ;  /* 0x000000ffff057224 */ /* 0x000fe200078e0017 */
[----:B------:R-:W-:Y:S01]  /*157b0*/  ISETP.GE.AND P5, PT, R21, UR4, PT ;  /* 0x0000000415007c0c */ /* 0x000fe2000bfa6270 */
[----:B------:R-:W-:-:S02]  /*157c0*/  IMAD R20, R4, UR6, RZ ;  /* 0x0000000604147c24 */ /* 0x000fc4000f8e02ff */
[----:B------:R-:W-:-:S04]  /*157d0*/  IMAD.MOV.U32 R4, RZ, RZ, R18 ;  /* 0x000000ffff047224 */ /* 0x000fc800078e0012 */
[----:B------:R-:W-:-:S04]  /*157e0*/  IMAD.WIDE.U32 R4, R3, UR6, R4 ;  /* 0x0000000603047c25 */ /* 0x000fc8000f8e0004 */
[----:B------:R-:W-:Y:S01]  /*157f0*/  IMAD R3, R3, UR7, R20 ;  /* 0x0000000703037c24 */ /* 0x000fe2000f8e0214 */
[----:B------:R-:W-:Y:S02]  /*15800*/  ULDC.64 UR6, c[0x0][0xa80] ;  /* 0x0002a00000067ab9 */ /* 0x000fe40000000a00 */
[----:B------:R-:W-:Y:S01]  /*15810*/  LEA R20, P0, R4, UR6, 0x1 ;  /* 0x0000000604147c11 */ /* 0x000fe2000f8008ff */
[----:B------:R-:W-:-:S05]  /*15820*/  IMAD.IADD R3, R5, 0x1, R3 ;  /* 0x0000000105037824 */ /* 0x000fca00078e0203 */
[----:B------:R-:W-:-:S05]  /*15830*/  LEA.HI.X R21, R4, UR7, R3, 0x1, P0 ;  /* 0x0000000704157c11 */ /* 0x000fca00080f0c03 */
[----:B-----5:R2:W-:Y:S04]  /*15840*/  @!P3 STG.E.128 desc[UR50][R20.64], R36 ;  /* 0x000000241400b986 */ /* 0x0205e8000c101d32 */
[----:B------:R2:W-:Y:S04]  /*15850*/  @!P4 STG.E.128 desc[UR50][R20.64+0x80], R44 ;  /* 0x0000802c1400c986 */ /* 0x0005e8000c101d32 */
[----:B------:R2:W-:Y:S02]  /*15860*/  @!P5 STG.E.128 desc[UR50][R20.64+0x100], R52 ;  /* 0x000100341400d986 */ /* 0x0005e4000c101d32 */
.L_x_3965:
[----:B------:R-:W-:Y:S05]  /*15870*/  BSYNC B1 ;  /* 0x0000000000017941 */ /* 0x000fea0003800000 */
.L_x_3964:
[----:B------:R-:W-:Y:S04]  /*15880*/  BSSY B1, `(.L_x_3966) ;  /* 0x0000017000017945 */ /* 0x000fe80003800000 */
[----:B------:R-:W-:Y:S05]  /*15890*/  @P1 BRA `(.L_x_3967) ;  /* 0x0000000000541947 */ /* 0x000fea0003800000 */
[----:B0-----:R-:W-:Y:S01]  /*158a0*/  IADD3 R3, P0, R6, 0x40, RZ ;  /* 0x0000004006037810 */ /* 0x001fe20007f1e0ff */
[C---:B------:R-:W-:Y:S01]  /*158b0*/  VIADD R5, R0.reuse, 0x40 ;  /* 0x0000004000057836 */ /* 0x040fe20000000000 */
[----:B------:R-:W-:Y:S01]  /*158c0*/  ULDC UR4, c[0x0][0xa8c] ;  /* 0x0002a30000047ab9 */ /* 0x000fe20000000800 */
[----:B------:R-:W-:Y:S01]  /*158d0*/  ULDC.64 UR6, c[0x0][0xad8] ;  /* 0x0002b60000067ab9 */ /* 0x000fe20000000a00 */
[C---:B-12---:R-:W-:Y:S01]  /*158e0*/  VIADD R21, R0.reuse, 0x80 ;  /* 0x0000008000157836 */ /* 0x046fe20000000000 */
        /* <DEDUP_REMOVED lines=16> */
.L_x_3967:
[----:B------:R-:W-:Y:S05]  /*159f0*/  BSYNC B1 ;  /* 0x0000000000017941 */ /* 0x000fea0003800000 */
.L_x_3966:
[----:B------:R-:W-:Y:S05]  /*15a00*/  @P2 BRA `(.L_x_3968) ;  /* 0x0000000c00282947 */ /* 0x000fea0003800000 */
[----:B0-----:R-:W-:Y:S01]  /*15a10*/  IADD3 R3, P0, R6, 0x60, RZ ;  /* 0x0000006006037810 */ /* 0x001fe20007f1e0ff */
[----:B------:R-:W-:Y:S01]  /*15a20*/  ULDC.64 UR4, c[0x0][0xad8] ;  /* 0x0002b60000047ab9 */ /* 0x000fe20000000a00 */
[----:B------:R-:W-:Y:S01]  /*15a30*/  IMAD.MOV.U32 R4, RZ, RZ, R18 ;  /* 0x000000ffff047224 */ /* 0x000fe200078e0012 */
[----:B------:R-:W-:Y:S01]  /*15a40*/  ULDC.64 UR6, c[0x0][0xa80] ;  /* 0x0002a00000067ab9 */ /* 0x000fe20000000a00 */
[----:B------:R-:W-:Y:S02]  /*15a50*/  IMAD.MOV.U32 R5, RZ, RZ, R23 ;  /* 0x000000ffff057224 */ /* 0x000fe400078e0017 */
[----:B------:R-:W-:Y:S02]  /*15a60*/  IMAD.X R6, RZ, RZ, R7, P0 ;  /* 0x000000ffff067224 */ /* 0x000fe400000e0607 */
[----:B------:R-:W-:Y:S02]  /*15a70*/  VIADD R7, R0, 0x40 ;  /* 0x0000004000077836 */ /* 0x000fe40000000000 */
[----:B------:R-:W-:-:S02]  /*15a80*/  IMAD R6, R6, UR4, RZ ;  /* 0x0000000406067c24 */ /* 0x000fc4000f8e02ff */
[C---:B------:R-:W-:Y:S01]  /*15a90*/  IMAD.WIDE.U32 R4, R3.reuse, UR4, R4 ;  /* 0x0000000403047c25 */ /* 0x040fe2000f8e0004 */
[----:B------:R-:W-:Y:S02]  /*15aa0*/  ULDC UR4, c[0x0][0xa8c] ;  /* 0x0002a30000047ab9 */ /* 0x000fe40000000800 */
[C---:B------:R-:W-:Y:S01]  /*15ab0*/  ISETP.GE.AND P1, PT, R0.reuse, UR4, PT ;  /* 0x0000000400007c0c */ /* 0x040fe2000bf26270 */
[----:B------:R-:W-:Y:S01]  /*15ac0*/  IMAD R3, R3, UR5, R6 ;  /* 0x0000000503037c24 */ /* 0x000fe2000f8e0206 */
[----:B------:R-:W-:Y:S01]  /*15ad0*/  ISETP.GE.AND P2, PT, R7, UR4, PT ;  /* 0x0000000407007c0c */ /* 0x000fe2000bf46270 */
        /* <DEDUP_REMOVED lines=10> */
.L_x_3960:
        /* <DEDUP_REMOVED lines=24> */
[----:B------:R-:W2:Y:S04]  /*15d00*/  LDG.E R7, desc[UR50][R8.64] ;  /* 0x0000003208077981 */ /* 0x000ea8000c1e1900 */
[----:B-----5:R-:W2:Y:S02]  /*15d10*/  LDG.E R12, desc[UR50][R8.64+0x4] ;  /* 0x00000432080c7981 */ /* 0x020ea4000c1e1900 */
[----:B--2---:R-:W-:-:S07]  /*15d20*/  IMAD.IADD R12, R12, 0x1, -R7 ;  /* 0x000000010c0c7824 */ /* 0x004fce00078e0a07 */
.L_x_3969:
[----:B------:R-:W-:Y:S01]  /*15d30*/  USHF.R.S32.HI UR4, URZ, 0x1f, UR36 ;  /* 0x0000001f3f047899 */ /* 0x000fe20008011424 */
[----:B------:R-:W-:Y:S01]  /*15d40*/  BSSY B1, `(.L_x_3970) ;  /* 0x000001d000017945 */ /* 0x000fe20003800000 */
[----:B------:R-:W-:Y:S01]  /*15d50*/  USEL UR8, UR36, URZ, !UP0 ;  /* 0x0000003f24087287 */ /* 0x000fe2000c000000 */
[----:B-1----:R-:W-:Y:S01]  /*15d60*/  SHF.R.S32.HI R11, RZ, 0x1f, R0 ;  /* 0x0000001fff0b7819 */ /* 0x002fe20000011400 */
[----:B------:R-:W-:Y:S01]  /*15d70*/  USEL UR7, UR4, URZ, !UP0 ;  /* 0x0000003f04077287 */ /* 0x000fe2000c000000 */
[----:B-----5:R-:W-:Y:S01]  /*15d80*/  SHF.R.S32.HI R10, RZ, 0x1f, R3 ;  /* 0x0000001fff0a7819 */ /* 0x020fe20000011403 */
[----:B------:R-:W-:Y:S10]  /*15d90*/  @P0 BRA `(.L_x_3971) ;  /* 0x00000000005c0947 */ /* 0x000ff40003800000 */
[----:B------:R-:W-:-:S04]  /*15da0*/  IMAD R6, R23, 0x80, R104 ;  /* 0x0000008017067824 */ /* 0x000fc800078e0268 */
        /* <DEDUP_REMOVED lines=22> */
.L_x_3971:
[----:B------:R-:W-:Y:S05]  /*15f10*/  BSYNC B1 ;  /* 0x0000000000017941 */ /* 0x000fea0003800000 */
.L_x_3970:
[----:B------:R-:W-:Y:S01]  /*15f20*/  ULDC.64 UR4, c[0x0][0xaa0] ;  /* 0x0002a80000047ab9 */ /* 0x000fe20000000a00 */
[----:B------:R-:W-:Y:S01]  /*15f30*/  IMAD.MOV.U32 R6, RZ, RZ, R0 ;  /* 0x000000ffff067224 */ /* 0x000fe200078e0000 */
[----:B------:R-:W-:Y:S01]  /*15f40*/  ULDC.64 UR10, c[0x0][0xae0] ;  /* 0x0002b800000a7ab9 */ /* 0x000fe20000000a00 */
[----:B0-----:R-:W-:Y:S01]  /*15f50*/  IMAD.MOV.U32 R7, RZ, RZ, R11 ;  /* 0x000000ffff077224 */ /* 0x001fe200078e000b */
[----:B------:R-:W-:Y:S01]  /*15f60*/  BSSY B1, `(.L_x_3972) ;  /* 0x000002e000017945 */ /* 0x000fe20003800000 */
[----:B------:R-:W-:Y:S02]  /*15f70*/  IMAD R8, R10, UR4, RZ ;  /* 0x000000040a087c24 */ /* 0x000fe4000f8e02ff */
[----:B------:R-:W-:Y:S01]  /*15f80*/  IMAD.WIDE.U32 R6, R3, UR4, R6 ;  /* 0x0000000403067c25 */ /* 0x000fe2000f8e0006 */
[----:B------:R-:W-:-:S03]  /*15f90*/  UIMAD UR4, UR6, UR10, URZ ;  /* 0x0000000a060472a4 */ /* 0x000fc6000f8e023f */
[----:B------:R-:W-:Y:S01]  /*15fa0*/  IMAD R3, R3, UR5, R8 ;  /* 0x0000000503037c24 */ /* 0x000fe2000f8e0208 */
[----:B------:R-:W-:Y:S01]  /*15fb0*/  UIMAD UR4, UR42, UR11, UR4 ;  /* 0x0000000b2a0472a4 */ /* 0x000fe2000f8e0204 */
[----:B------:R-:W-:Y:S02]  /*15fc0*/  IMAD.U32 R5, RZ, RZ, UR10 ;  /* 0x0000000aff057e24 */ /* 0x000fe4000f8e00ff */
[----:B------:R-:W-:Y:S01]  /*15fd0*/  IMAD.IADD R7, R7, 0x1, R3 ;  /* 0x0000000107077824 */ /* 0x000fe200078e0203 */
[----:B------:R-:W-:Y:S01]  /*15fe0*/  ULDC.64 UR10, c[0x0][0xae8] ;  /* 0x0002ba00000a7ab9 */ /* 0x000fe20000000a00 */
[----:B------:R-:W-:Y:S02]  /*15ff0*/  IMAD R3, R23, -0x80, R12 ;  /* 0xffffff8017037824 */ /* 0x000fe400078e020c */
[----:B------:R-:W-:Y:S01]  /*16000*/  IMAD.WIDE.U32 R6, R5, UR42, R6 ;  /* 0x0000002a05067c25 */ /* 0x000fe2000f8e0006 */
[----:B------:R-:W-:Y:S02]  /*16010*/  SHF.R.S32.HI R5, RZ, 0x1f, R4 ;  /* 0x0000001fff057819 */ /* 0x000fe40000011404 */
[C---:B------:R-:W-:Y:S01]  /*16020*/  ISETP.GE.AND P3, PT, R4.reuse, R3, PT ;  /* 0x000000030400720c */ /* 0x040fe20003f66270 */
[----:B------:R-:W-:Y:S01]  /*16030*/  VIADD R7, R7, UR4 ;  /* 0x0000000407077c36 */ /* 0x000fe20008000000 */
[----:B------:R-:W-:Y:S01]  /*16040*/  UIMAD UR4, UR7, UR10, URZ ;  /* 0x0000000a070472a4 */ /* 0x000fe2000f8e023f */
[----:B------:R-:W-:-:S02]  /*16050*/  VIADD R8, R4, 0x20 ;  /* 0x0000002004087836 */ /* 0x000fc40000000000 */
[----:B------:R-:W-:Y:S01]  /*16060*/  IMAD.U32 R9, RZ, RZ, UR10 ;  /* 0x0000000aff097e24 */ /* 0x000fe2000f8e00ff */
[----:B------:R-:W-:Y:S01]  /*16070*/  UIMAD UR4, UR8, UR11, UR4 ;  /* 0x0000000b080472a4 */ /* 0x000fe2000f8e0204 */
[----:B------:R-:W-:Y:S01]  /*16080*/  VIADD R10, R4, 0x40 ;  /* 0x00000040040a7836 */ /* 0x000fe20000000000 */
[----:B------:R-:W-:Y:S01]  /*16090*/  ISETP.GE.AND P2, PT, R8, R3, PT ;  /* 0x000000030800720c */ /* 0x000fe20003f46270 */
[----:B------:R-:W-:-:S03]  /*160a0*/  IMAD.WIDE.U32 R6, R9, UR8, R6 ;  /* 0x0000000809067c25 */ /* 0x000fc6000f8e0006 */
[----:B------:R-:W-:Y:S01]  /*160b0*/  ISETP.GE.AND P1, PT, R10, R3, PT ;  /* 0x000000030a00720c */ /* 0x000fe20003f26270 */
[----:B------:R-:W-:Y:S02]  /*160c0*/  VIADD R8, R4, 0x60 ;  /* 0x0000006004087836 */ /* 0x000fe40000000000 */
[----:B------:R-:W-:-:S03]  /*160d0*/  VIADD R11, R7, UR4 ;  /* 0x00000004070b7c36 */ /* 0x000fc60008000000 */
[----:B------:R-:W-:Y:S01]  /*160e0*/  ISETP.GE.AND P0, PT, R8, R3, PT ;  /* 0x000000030800720c */ /* 0x000fe20003f06270 */
[----:B------:R-:W-:Y:S01]  /*160f0*/  IMAD.WIDE R8, R23, 0x80, R4 ;  /* 0x0000008017087825 */ /* 0x000fe200078e0204 */
[----:B------:R-:W-:Y:S11]  /*16100*/  @P3 BRA `(.L_x_3973) ;  /* 0x00000000004c3947 */ /* 0x000ff60003800000 */
        /* <DEDUP_REMOVED lines=19> */
.L_x_3973:
[----:B------:R-:W-:Y:S05]  /*16240*/  BSYNC B1 ;  /* 0x0000000000017941 */ /* 0x000fea0003800000 */
.L_x_3972:
[----:B------:R-:W-:Y:S04]  /*16250*/  BSSY B1, `(.L_x_3974) ;  /* 0x0000017000017945 */ /* 0x000fe80003800000 */
[----:B------:R-:W-:Y:S05]  /*16260*/  @P2 BRA `(.L_x_3975) ;  /* 0x0000000000542947 */ /* 0x000fea0003800000 */
[----:B------:R-:W-:Y:S01]  /*16270*/  IADD3 R3, P2, R8, 0x20, RZ ;  /* 0x0000002008037810 */ /* 0x000fe20007f5e0ff */
[C---:B------:R-:W-:Y:S01]  /*16280*/  VIADD R5, R0.reuse, 0x40 ;  /* 0x0000004000057836 */ /* 0x040fe20000000000 */
[----:B------:R-:W-:Y:S01]  /*16290*/  ULDC UR4, c[0x0][0xa8c] ;  /* 0x0002a30000047ab9 */ /* 0x000fe20000000800 */
[----:B------:R-:W-:Y:S01]  /*162a0*/  ULDC.64 UR6, c[0x0][0xad8] ;  /* 0x0002b60000067ab9 */ /* 0x000fe20000000a00 */
[C---:B0-----:R-:W-:Y:S01]  /*162b0*/  VIADD R12, R0.reuse, 0x80 ;  /* 0x00000080000c7836 */ /* 0x041fe20000000000 */
        /* <DEDUP_REMOVED lines=16> */
.L_x_3975:
[----:B------:R-:W-:Y:S05]  /*163c0*/  BSYNC B1 ;  /* 0x0000000000017941 */ /* 0x000fea0003800000 */
.L_x_3974:
[----:B------:R-:W-:Y:S04]  /*163d0*/  BSSY B1, `(.L_x_3976) ;  /* 0x0000017000017945 */ /* 0x000fe80003800000 */
[----:B------:R-:W-:Y:S05]  /*163e0*/  @P1 BRA `(.L_x_3977) ;  /* 0x0000000000541947 */ /* 0x000fea0003800000 */
[----:B------:R-:W-:Y:S01]  /*163f0*/  IADD3 R3, P1, R8, 0x40, RZ ;  /* 0x0000004008037810 */ /* 0x000fe20007f3e0ff */
[C---:B------:R-:W-:Y:S01]  /*16400*/  VIADD R5, R0.reuse, 0x40 ;  /* 0x0000004000057836 */ /* 0x040fe20000000000 */
[----:B------:R-:W-:Y:S01]  /*16410*/  ULDC UR4, c[0x0][0xa8c] ;  /* 0x0002a30000047ab9 */ /* 0x000fe20000000800 */
[----:B------:R-:W-:Y:S01]  /*16420*/  ULDC.64 UR6, c[0x0][0xad8] ;  /* 0x0002b60000067ab9 */ /* 0x000fe20000000a00 */
[C---:B01----:R-:W-:Y:S01]  /*16430*/  VIADD R12, R0.reuse, 0x80 ;  /* 0x00000080000c7836 */ /* 0x043fe20000000000 */
        /* <DEDUP_REMOVED lines=16> */
.L_x_3977:
[----:B------:R-:W-:Y:S05]  /*16540*/  BSYNC B1 ;  /* 0x0000000000017941 */ /* 0x000fea0003800000 */
.L_x_3976:
[----:B------:R-:W-:Y:S05]  /*16550*/  @P0 BRA `(.L_x_3968) ;  /* 0x0000000000540947 */ /* 0x000fea0003800000 */
[----:B------:R-:W-:Y:S01]  /*16560*/  IADD3 R3, P0, R8, 0x60, RZ ;  /* 0x0000006008037810 */ /* 0x000fe20007f1e0ff */
[----:B------:R-:W-:Y:S01]  /*16570*/  ULDC UR4, c[0x0][0xa8c] ;  /* 0x0002a30000047ab9 */ /* 0x000fe20000000800 */
[----:B------:R-:W-:Y:S01]  /*16580*/  IMAD.MOV.U32 R4, RZ, RZ, R6 ;  /* 0x000000ffff047224 */ /* 0x000fe200078e0006 */
[----:B------:R-:W-:Y:S01]  /*16590*/  ULDC.64 UR6, c[0x0][0xad8] ;  /* 0x0002b60000067ab9 */ /* 0x000fe20000000a00 */
[----:B------:R-:W-:Y:S01]  /*165a0*/  IMAD.MOV.U32 R5, RZ, RZ, R11 ;  /* 0x000000ffff057224 */ /* 0x000fe200078e000b */
[C---:B------:R-:W-:Y:S01]  /*165b0*/  ISETP.GE.AND P1, PT, R0.reuse, UR4, PT ;  /* 0x0000000400007c0c */ /* 0x040fe2000bf26270 */
[----:B------:R-:W-:Y:S02]  /*165c0*/  IMAD.X R8, RZ, RZ, R9, P0 ;  /* 0x000000ffff087224 */ /* 0x000fe400000e0609 */
        /* <DEDUP_REMOVED lines=14> */
.L_x_3968:
[----:B------:R-:W-:Y:S05]  /*166b0*/  BSYNC B0 ;  /* 0x0000000000007941 */ /* 0x000fea0003800000 */
.L_x_3959:
[----:B------:R-:W-:Y:S02]  /*166c0*/  ULDC UR4, c[0x0][0xc14] ;  /* 0x0003050000047ab9 */ /* 0x000fe40000000800 */
[----:B------:R-:W-:-:S06]  /*166d0*/  UISETP.GE.AND UP0, UPT, UR48, UR4, UPT ;  /* 0x000000043000728c */ /* 0x000fcc000bf06270 */
[----:B------:R-:W-:-:S13]  /*166e0*/  PLOP3.LUT P0, PT, PT, PT, UP0, 0x80, 0x0 ;  /* 0x000000000000781c */ /* 0x000fda0003f0f008 */
[----:B------:R-:W-:Y:S05]  /*166f0*/  @!P0 BRA `(.L_x_3978) ;  /* 0xfffffea400908947 */ /* 0x000fea000383ffff */
[----:B------:R-:W-:Y:S05]  /*16700*/  EXIT ;  /* 0x000000000000794d */ /* 0x000fea0003800000 */
.L_x_3873:
[----:B------:R-:W-:-:S08]  /*16710*/  NOP ;  /* 0x0000000000007918 */ /* 0x000fd00000000000 */
[----:B------:R-:W0:-:S00]  /*16720*/  USETMAXREG.DEALLOC.CTAPOOL 0x18 ;  /* 0x00000018000079c8 */ /* 0x000e0000080e0500 */
[----:B0-----:R-:W-:Y:S01]  /*16730*/  LOP3.LUT R0, R0, 0x3, RZ, 0xc0, !PT ;  /* 0x0000000300007812 */ /* 0x001fe200078ec0ff */
[----:B------:R-:W-:Y:S01]  /*16740*/  IMAD.MOV.U32 R6, RZ, RZ, RZ ;  /* 0x000000ffff067224 */ /* 0x000fe200078e00ff */
[----:B------:R-:W-:-:S04]  /*16750*/  LOP3.LUT R16, R16, 0xfffffffd, RZ, 0xc0, !PT ;  /* 0xfffffffd10107812 */ /* 0x000fc800078ec0ff */
[----:B------:R-:W0:Y:S02]  /*16760*/  SHFL.IDX PT, R0, R0, RZ, 0x1f ;  /* 0x00001fff00007589 */ /* 0x000e2400000e0000 */
[----:B0-----:R-:W-:-:S13]  /*16770*/  ISETP.NE.AND P0, PT, R0, RZ, PT ;  /* 0x000000ff0000720c */ /* 0x001fda0003f05270 */
[----:B------:R-:W-:Y:S01]  /*16780*/  @P0 LOP3.LUT R16, R16, 0x2, RZ, 0xfc, !PT ;  /* 0x0000000210100812 */ /* 0x000fe200078efcff */
[----:B------:R-:W-:Y:S06]  /*16790*/  @!P0 BRA `(.L_x_3979) ;  /* 0x00000000002c8947 */ /* 0x000fec0003800000 */
[----:B------:R-:W0:Y:S08]  /*167a0*/  S2UR UR5, SR_CgaCtaId ;  /* 0x00000000000579c3 */ /* 0x000e300000008800 */
[----:B------:R-:W-:Y:S06]  /*167b0*/  BAR.SYNC.DEFER_BLOCKING 0x5, 0x180 ;  /* 0x0146000000007b1d */ /* 0x000fec0000010000 */
[----:B------:R-:W-:-:S02]  /*167c0*/  UMOV UR4, 0x400 ;  /* 0x0000040000047882 */ /* 0x000fc40000000000 */
[----:B0-----:R-:W-:-:S09]  /*167d0*/  ULEA UR4, UR5, UR4, 0x18 ;  /* 0x0000000405047291 */ /* 0x001fd2000f8ec03f */
[----:B------:R-:W0:Y:S04]  /*167e0*/  LDS.128 R4, [UR4+0x334d0] ;  /* 0x0334d004ff047984 */ /* 0x000e280008000c00 */
[----:B0-----:R0:W-:Y:S01]  /*167f0*/  STL [R1+0x1c], R5 ;  /* 0x00001c0501007387 */ /* 0x0011e20000100800 */
[----:B------:R-:W-:Y:S02]  /*16800*/  R2UR UR45, R7 ;  /* 0x00000000072d72ca */ /* 0x000fe400000e0000 */
[----:B------:R-:W-:Y:S01]  /*16810*/  R2UR UR38, R6 ;  /* 0x00000000062672ca */ /* 0x000fe200000e0000 */
[----:B------:R0:W-:Y:S01]  /*16820*/  STL [R1+0x18], R4 ;  /* 0x0000180401007387 */ /* 0x0001e20000100800 */
[----:B------:R-:W-:Y:S06]  /*16830*/  BAR.ARV 0x4, 0x180 ;  /* 0x0106000000007b1d */ /* 0x000fec0000002000 */
[----:B------:R-:W-:Y:S07]  /*16840*/  BRA `(.L_x_3980) ;  /* 0x0000000800bc7947 */ /* 0x000fee0003800000 */
.L_x_3979:
[----:B------:R-:W0:Y:S01]  /*16850*/  S2R R0, SR_TID.X ;  /* 0x0000000000007919 */ /* 0x000e220000002100 */
        /* <DEDUP_REMOVED lines=40> */
.L_x_3985:
        /* <DEDUP_REMOVED lines=14> */
.L_x_3984:
[----:B------:R-:W-:Y:S05]  /*16bc0*/  BSYNC B0 ;  /* 0x0000000000007941 */ /* 0x000fea0003800000 */
.L_x_3983:
        /* <DEDUP_REMOVED lines=22> */
.L_x_3981:
        /* <DEDUP_REMOVED lines=25> */
.L_x_3986:
        /* <DEDUP_REMOVED lines=58> */
.L_x_3982:
[----:B------:R0:W-:Y:S01]  /*17260*/  STL [R1+0x18], R0 ;  /* 0x0000180001007387 */ /* 0x0001e20000100800 */
[----:B------:R-:W-:-:S03]  /*17270*/  UMOV UR38, URZ ;  /* 0x0000003f00267c82 */ /* 0x000fc60008000000 */
[----:B------:R0:W-:Y:S02]  /*17280*/  STL [R1+0x1c], RZ ;  /* 0x00001cff01007387 */ /* 0x0001e40000100800 */
.L_x_3987:
        /* <DEDUP_REMOVED lines=11> */
.L_x_3980:
[----:B-1----:R-:W-:Y:S01]  /*17340*/  IMAD.MOV.U32 R0, RZ, RZ, 0x1 ;  /* 0x00000001ff007424 */ /* 0x002fe200078e00ff */
[----:B------:R-:W-:Y:S01]  /*17350*/  ULDC UR4, c[0x0][0xc14] ;  /* 0x0003050000047ab9 */ /* 0x000fe20000000800 */
[----:B------:R1:W-:Y:S01]  /*17360*/  STL [R1], RZ ;  /* 0x000000ff01007387 */ /* 0x0003e20000100800 */
[----:B------:R-:W-:-:S03]  /*17370*/  UISETP.GE.AND UP0, UPT, UR45, UR4, UPT ;  /* 0x000000042d00728c */ /* 0x000fc6000bf06270 */
[----:B------:R1:W-:Y:S03]  /*17380*/  STL [R1+0xc], R0 ;  /* 0x00000c0001007387 */ /* 0x0003e60000100800 */
[----:B------:R-:W-:Y:S01]  /*17390*/  PLOP3.LUT P0, PT, PT, PT, UP0, 0x80, 0x0 ;  /* 0x000000000000781c */ /* 0x000fe20003f0f008 */
[----:B------:R1:W-:-:S12]  /*173a0*/  STL [R1+0x28], RZ ;  /* 0x000028ff01007387 */ /* 0x0003d80000100800 */
[----:B-1----:R-:W-:Y:S05]  /*173b0*/  @P0 BRA `(.L_x_3988) ;  /* 0x0000005000180947 */ /* 0x002fea0003800000 */
[----:B------:R-:W1:Y:S01]  /*173c0*/  S2R R0, SR_TID.X ;  /* 0x0000000000007919 */ /* 0x000e620000002100 */
[----:B------:R-:W-:Y:S02]  /*173d0*/  ULOP3.LUT UR42, UR40, 0x1, URZ, 0xfc, !UPT ;  /* 0x00000001282a7892 */ /* 0x000fe4000f8efc3f */
[----:B------:R-:W-:Y:S01]  /*173e0*/  ULOP3.LUT UR44, UR40, 0x2, URZ, 0xfc, !UPT ;  /* 0x00000002282c7892 */ /* 0x000fe2000f8efc3f */
[----:B0-----:R-:W0:Y:S01]  /*173f0*/  S2R R4, SR_TID.X ;  /* 0x0000000000047919 */ /* 0x001e220000002100 */
[----:B------:R-:W-:Y:S01]  /*17400*/  ULDC UR43, c[0x0][0xc] ;  /* 0x00000300002b7ab9 */ /* 0x000fe20000000800 */
[----:B------:R-:W-:Y:S01]  /*17410*/  ULDC.64 UR46, c[0x0][0x198] ;  /* 0x00006600002e7ab9 */ /* 0x000fe20000000a00 */
[----:B------:R2:W-:Y:S01]  /*17420*/  STL [R1+0x28], RZ ;  /* 0x000028ff01007387 */ /* 0x0005e20000100800 */
[----:B-1----:R-:W-:Y:S01]  /*17430*/  LOP3.LUT R0, R0, 0x7f, RZ, 0xc0, !PT ;  /* 0x0000007f00007812 */ /* 0x002fe200078ec0ff */
[----:B0-----:R-:W-:-:S04]  /*17440*/  IMAD.SHL.U32 R2, R4, 0x20, RZ ;  /* 0x0000002004027824 */ /* 0x001fc800078e00ff */
[----:B------:R-:W-:Y:S02]  /*17450*/  IMAD.SHL.U32 R0, R0, 0x10, RZ ;  /* 0x0000001000007824 */ /* 0x000fe400078e00ff */
[C---:B------:R-:W-:Y:S02]  /*17460*/  IMAD.SHL.U32 R18, R4.reuse, 0x40, RZ ;  /* 0x0000004004127824 */ /* 0x040fe400078e00ff */
[----:B------:R-:W-:Y:S01]  /*17470*/  IMAD.SHL.U32 R7, R4, 0x4, RZ ;  /* 0x0000000404077824 */ /* 0x000fe200078e00ff */
[----:B------:R-:W-:Y:S02]  /*17480*/  LOP3.LUT R3, R0, 0x600, RZ, 0xc0, !PT ;  /* 0x0000060000037812 */ /* 0x000fe400078ec0ff */
[----:B------:R-:W-:Y:S02]  /*17490*/  SHF.R.U32.HI R0, RZ, 0x1, R4 ;  /* 0x00000001ff007819 */ /* 0x000fe40000011604 */
[----:B------:R-:W-:Y:S02]  /*174a0*/  LOP3.LUT R5, R3, 0x60, R2, 0xf8, !PT ;  /* 0x0000006003057812 */ /* 0x000fe400078ef802 */
[----:B------:R-:W-:-:S02]  /*174b0*/  LOP3.LUT R3, R18, 0x180, RZ, 0xc0, !PT ;  /* 0x0000018012037812 */ /* 0x000fc400078ec0ff */
[----:B------:R-:W-:Y:S02]  /*174c0*/  LOP3.LUT R5, R5, 0x100, R2, 0xf8, !PT ;  /* 0x0000010005057812 */ /* 0x000fe400078ef802 */
[----:B------:R-:W-:Y:S01]  /*174d0*/  LOP3.LUT R0, R3, 0x30, R0, 0xf8, !PT ;  /* 0x0000003003007812 */ /* 0x000fe200078ef800 */
[----:B------:R-:W-:Y:S01]  /*174e0*/  IMAD.SHL.U32 R3, R4, 0x8, RZ ;  /* 0x0000000804037824 */ /* 0x000fe200078e00ff */
[----:B------:R-:W-:-:S04]  /*174f0*/  LOP3.LUT R2, R2, 0x80, RZ, 0xc0, !PT ;  /* 0x0000008002027812 */ /* 0x000fc800078ec0ff */
[----:B------:R-:W-:Y:S01]  /*17500*/  LOP3.LUT R3, R0, 0x30, R3, 0x78, !PT ;  /* 0x0000003000037812 */ /* 0x000fe200078e7803 */
[----:B------:R-:W-:Y:S01]  /*17510*/  IMAD.MOV.U32 R0, RZ, RZ, 0x1 ;  /* 0x00000001ff007424 */ /* 0x000fe200078e00ff */
[----:B------:R-:W-:Y:S02]  /*17520*/  LOP3.LUT R2, R2, 0x10, R4, 0xf8, !PT ;  /* 0x0000001002027812 */ /* 0x000fe400078ef804 */
[----:B------:R-:W-:Y:S02]  /*17530*/  LOP3.LUT R18, R3, 0x640, R18, 0xf8, !PT ;  /* 0x0000064003127812 */ /* 0x000fe400078ef812 */
[----:B------:R2:W-:Y:S01]  /*17540*/  STL [R1+0xc], R0 ;  /* 0x00000c0001007387 */ /* 0x0005e20000100800 */
[----:B------:R-:W-:-:S03]  /*17550*/  LOP3.LUT R2, R2, 0x10, R7, 0x78, !PT ;  /* 0x0000001002027812 */ /* 0x000fc600078e7807 */
[----:B------:R2:W-:Y:S01]  /*17560*/  STL [R1], RZ ;  /* 0x000000ff01007387 */ /* 0x0005e20000100800 */
[----:B------:R-:W-:-:S07]  /*17570*/  LOP3.LUT R17, R5, R2, RZ, 0xfc, !PT ;  /* 0x0000000205117212 */ /* 0x000fce00078efcff */
.L_x_4058:
[----:B------:R-:W-:Y:S01]  /*17580*/  ULDC.64 UR4, c[0x0][0xa00] ;  /* 0x0002800000047ab9 */ /* 0x000fe20000000a00 */
[----:B------:R-:W-:Y:S01]  /*17590*/  ULDC.64 UR6, c[0x0][0xa00] ;  /* 0x0002800000067ab9 */ /* 0x000fe20000000a00 */
[----:B------:R-:W-:Y:S01]  /*175a0*/  ISETP.NE.U32.AND P0, PT, RZ, UR4, PT ;  /* 0x00000004ff007c0c */ /* 0x000fe2000bf05070 */
[----:B------:R-:W-:Y:S01]  /*175b0*/  UIMAD.WIDE UR6, UR45, 0x4, UR6 ;  /* 0x000000042d0678a5 */ /* 0x000fe2000f8e0206 */
[----:B-12---:R-:W-:Y:S01]  /*175c0*/  IMAD.MOV.U32 R0, RZ, RZ, RZ ;  /* 0x000000ffff007224 */ /* 0x006fe200078e00ff */
[----:B------:R-:W-:Y:S01]  /*175d0*/  ULDC.64 UR10, c[0x0][0xa08] ;  /* 0x00028200000a7ab9 */ /* 0x000fe20000000a00 */
[----:B------:R-:W-:Y:S01]  /*175e0*/  ISETP.NE.AND.EX P0, PT, RZ, UR5, PT, P0 ;  /* 0x00000005ff007c0c */ /* 0x000fe2000bf05300 */
[----:B------:R-:W-:Y:S01]  /*175f0*/  ULDC.64 UR4, c[0x0][0xa28] ;  /* 0x00028a0000047ab9 */ /* 0x000fe20000000a00 */
[----:B------:R-:W-:Y:S01]  /*17600*/  ULDC.64 UR8, c[0x0][0xa08] ;  /* 0x0002820000087ab9 */ /* 0x000fe20000000a00 */
[----:B------:R-:W-:Y:S01]  /*17610*/  IMAD.U32 R2, RZ, RZ, UR6 ;  /* 0x00000006ff027e24 */ /* 0x000fe2000f8e00ff */
[----:B0-----:R-:W-:Y:S01]  /*17620*/  CS2R R4, SRZ ;  /* 0x0000000000047805 */ /* 0x001fe2000001ff00 */
[----:B------:R-:W-:Y:S01]  /*17630*/  IMAD.U32 R3, RZ, RZ, UR7 ;  /* 0x00000007ff037e24 */ /* 0x000fe2000f8e00ff */
[----:B------:R-:W0:Y:S07]  /*17640*/  LDC R6, c[0x0][0x404] ;  /* 0x00010100ff067b82 */ /* 0x000e2e0000000800 */
[----:B------:R1:W2:Y:S01]  /*17650*/  @P0 LDG.E R0, desc[UR50][R2.64] ;  /* 0x0000003202000981 */ /* 0x0002a2000c1e1900 */
[----:B------:R-:W-:Y:S01]  /*17660*/  UISETP.NE.U32.AND UP0, UPT, UR4, URZ, UPT ;  /* 0x0000003f0400728c */ /* 0x000fe2000bf05070 */
[----:B------:R-:W-:Y:S01]  /*17670*/  ISETP.NE.U32.AND P1, PT, RZ, UR10, PT ;  /* 0x0000000aff007c0c */ /* 0x000fe2000bf25070 */
[----:B------:R-:W-:Y:S01]  /*17680*/  UIMAD.WIDE UR8, UR45, 0x4, UR8 ;  /* 0x000000042d0878a5 */ /* 0x000fe2000f8e0208 */
[----:B------:R-:W3:Y:S01]  /*17690*/  LDC R7, c[0x0][0x2e0] ;  /* 0x0000b800ff077b82 */ /* 0x000ee20000000800 */
[----:B------:R-:W-:Y:S01]  /*176a0*/  UISETP.NE.AND.EX UP0, UPT, UR5, URZ, UPT, UP0 ;  /* 0x0000003f0500728c */ /* 0x000fe2000bf05300 */
[----:B------:R-:W-:Y:S01]  /*176b0*/  ISETP.NE.AND.EX P1, PT, RZ, UR11, PT, P1 ;  /* 0x0000000bff007c0c */ /* 0x000fe2000bf25310 */
[----:B------:R-:W-:-:S02]  /*176c0*/  ULDC.64 UR10, c[0x0][0xa18] ;  /* 0x00028600000a7ab9 */ /* 0x000fc40000000a00 */
[----:B------:R-:W-:Y:S01]  /*176d0*/  UISETP.NE.U32.AND UP1, UPT, UR10, URZ, UPT ;  /* 0x0000003f0a00728c */ /* 0x000fe2000bf25070 */
[----:B-1----:R-:W-:Y:S02]  /*176e0*/  IMAD.U32 R2, RZ, RZ, UR8 ;  /* 0x00000008ff027e24 */ /* 0x002fe4000f8e00ff */
[----:B------:R-:W-:Y:S01]  /*176f0*/  IMAD.U32 R3, RZ, RZ, UR9 ;  /* 0x00000009ff037e24 */ /* 0x000fe2000f8e00ff */
[----:B------:R-:W-:-:S03]  /*17700*/  UISETP.NE.AND.EX UP1, UPT, UR11, URZ, UPT, UP1 ;  /* 0x0000003f0b00728c */ /* 0x000fc6000bf25310 */
[----:B------:R-:W-:Y:S01]  /*17710*/  @UP0 ULDC.64 UR4, c[0x0][0xa28] ;  /* 0x00028a0000040ab9 */ /* 0x000fe20000000a00 */
[----:B------:R-:W-:Y:S01]  /*17720*/  PLOP3.LUT P2, PT, PT, PT, UP0, 0x80, 0x0 ;  /* 0x000000000000781c */ /* 0x000fe20003f4f008 */
[----:B------:R-:W-:Y:S01]  /*17730*/  @UP0 UIMAD.WIDE UR4, UR45, 0x4, UR4 ;  /* 0x000000042d0408a5 */ /* 0x000fe2000f8e0204 */
[----:B------:R1:W5:Y:S01]  /*17740*/  @P1 LDG.E R5, desc[UR50][R2.64] ;  /* 0x0000003202051981 */ /* 0x000362000c1e1900 */
[----:B------:R-:W-:-:S04]  /*17750*/  PLOP3.LUT P4, PT, PT, PT, UP1, 0x80, 0x0 ;  /* 0x000000000000781c */ /* 0x000fc80003f8f018 */
[----:B-1----:R-:W-:Y:S02]  /*17760*/  IMAD.U32 R2, RZ, RZ, UR4 ;  /* 0x00000004ff027e24 */ /* 0x002fe4000f8e00ff */
[----:B------:R-:W-:Y:S01]  /*17770*/  IMAD.U32 R3, RZ, RZ, UR5 ;  /* 0x00000005ff037e24 */ /* 0x000fe2000f8e00ff */
[----:B------:R-:W-:Y:S02]  /*17780*/  @UP1 ULDC.64 UR4, c[0x0][0xa18] ;  /* 0x0002860000041ab9 */ /* 0x000fe40000000a00 */
[----:B------:R-:W-:Y:S02]  /*17790*/  @UP1 UIMAD.WIDE UR4, UR45, 0x4, UR4 ;  /* 0x000000042d0418a5 */ /* 0x000fe4000f8e0204 */
[----:B------:R1:W5:Y:S04]  /*177a0*/  @P2 LDG.E R4, desc[UR50][R2.64] ;  /* 0x0000003202042981 */ /* 0x000368000c1e1900 */
[----:B-1----:R-:W-:-:S02]  /*177b0*/  IMAD.U32 R2, RZ, RZ, UR4 ;  /* 0x00000004ff027e24 */ /* 0x002fc4000f8e00ff */
[----:B------:R-:W-:Y:S01]  /*177c0*/  IMAD.U32 R3, RZ, RZ, UR5 ;  /* 0x00000005ff037e24 */ /* 0x000fe2000f8e00ff */
[----:B------:R-:W-:Y:S02]  /*177d0*/  ULDC.64 UR4, c[0x0][0xa20] ;  /* 0x0002880000047ab9 */ /* 0x000fe40000000a00 */
[----:B------:R-:W-:-:S04]  /*177e0*/  ISETP.NE.U32.AND P3, PT, RZ, UR4, PT ;  /* 0x00000004ff007c0c */ /* 0x000fc8000bf65070 */
[----:B------:R-:W-:Y:S01]  /*177f0*/  ISETP.NE.AND.EX P3, PT, RZ, UR5, PT, P3 ;  /* 0x00000005ff007c0c */ /* 0x000fe2000bf65330 */
[----:B--2---:R1:W-:Y:S02]  /*17800*/  STL [R1+0x8], R0 ;  /* 0x0000080001007387 */ /* 0x0043e40000100800 */
[----:B-1----:R-:W1:Y:S02]  /*17810*/  LDC R0, c[0x0][0x288] ;  /* 0x0000a200ff007b82 */ /* 0x002e640000000800 */
[----:B-1----:R1:W5:Y:S06]  /*17820*/  @P4 LDG.E R0, desc[UR50][R2.64] ;  /* 0x0000003202004981 */ /* 0x00236c000c1e1900 */
[----:B-1----:R-:W1:Y:S02]  /*17830*/  LDC.64 R2, c[0x0][0x3f8] ;  /* 0x0000fe00ff027b82 */ /* 0x002e640000000a00 */
[----:B-1----:R-:W-:-:S04]  /*17840*/  ISETP.NE.U32.AND P2, PT, R2, RZ, PT ;  /* 0x000000ff0200720c */ /* 0x002fc80003f45070 */
[----:B------:R-:W-:-:S04]  /*17850*/  ISETP.NE.AND.EX P2, PT, R3, RZ, PT, P2 ;  /* 0x000000ff0300720c */ /* 0x000fc80003f45320 */
[----:B0-----:R-:W-:-:S05]  /*17860*/  SEL R6, R6, 0x1, P2 ;  /* 0x0000000106067807 */ /* 0x001fca0001000000 */
[----:B---3--:R-:W-:Y:S01]  /*17870*/  IMAD R6, R6, R7, RZ ;  /* 0x0000000706067224 */ /* 0x008fe200078e02ff */
[----:B------:R-:W-:Y:S06]  /*17880*/  @P4 BRA `(.L_x_3989) ;  /* 0x0000000000184947 */ /* 0x000fec0003800000 */
[----:B------:R-:W-:Y:S05]  /*17890*/  @!P0 BRA `(.L_x_3989) ;  /* 0x0000000000148947 */ /* 0x000fea0003800000 */
[----:B------:R-:W-:Y:S02]  /*178a0*/  IMAD.U32 R2, RZ, RZ, UR6 ;  /* 0x00000006ff027e24 */ /* 0x000fe4000f8e00ff */
[----:B------:R-:W-:-:S05]  /*178b0*/  IMAD.U32 R3, RZ, RZ, UR7 ;  /* 0x00000007ff037e24 */ /* 0x000fca000f8e00ff */
[----:B------:R-:W2:Y:S04]  /*178c0*/  LDG.E R7, desc[UR50][R2.64] ;  /* 0x0000003202077981 */ /* 0x000ea8000c1e1900 */
[----:B-----5:R-:W2:Y:S02]  /*178d0*/  LDG.E R0, desc[UR50][R2.64+0x4] ;  /* 0x0000043202007981 */ /* 0x020ea4000c1e1900 */
[----:B--2---:R-:W-:-:S07]  /*178e0*/  IMAD.IADD R0, R0, 0x1, -R7 ;  /* 0x0000000100007824 */ /* 0x004fce00078e0a07 */
.L_x_3989:
        /* <DEDUP_REMOVED lines=9> */
.L_x_3990:
[----:B------:R-:W-:Y:S05]  /*17980*/  @!P1 BRA `(.L_x_3991) ;  /* 0x0000000000149947 */ /* 0x000fea0003800000 */
[----:B0-----:R-:W-:Y:S02]  /*17990*/  IMAD.U32 R2, RZ, RZ, UR8 ;  /* 0x00000008ff027e24 */ /* 0x001fe4000f8e00ff */
[----:B------:R-:W-:-:S05]  /*179a0*/  IMAD.U32 R3, RZ, RZ, UR9 ;  /* 0x00000009ff037e24 */ /* 0x000fca000f8e00ff */
[----:B------:R-:W2:Y:S04]  /*179b0*/  LDG.E R5, desc[UR50][R2.64] ;  /* 0x0000003202057981 */ /* 0x000ea8000c1e1900 */
[----:B------:R-:W2:Y:S02]  /*179c0*/  LDG.E R6, desc[UR50][R2.64+0x4] ;  /* 0x0000043202067981 */ /* 0x000ea4000c1e1900 */
[----:B--2---:R-:W-:-:S07]  /*179d0*/  IMAD.IADD R6, R6, 0x1, -R5 ;  /* 0x0000000106067824 */ /* 0x004fce00078e0a05 */
.L_x_3991:
        /* <DEDUP_REMOVED lines=18> */
.L_x_3993:
[----:B------:R-:W-:-:S13]  /*17b00*/  ISETP.NE.AND P0, PT, R3, 0x1, PT ;  /* 0x000000010300780c */ /* 0x000fda0003f05270 */
[----:B------:R-:W0:Y:S02]  /*17b10*/  @P0 LDC.64 R4, c[0x0][0x9e8] ;  /* 0x00027a00ff040b82 */ /* 0x000e240000000a00 */
[----:B0-----:R-:W-:-:S05]  /*17b20*/  @P0 IMAD.HI.U32 R4, R6, R4, RZ ;  /* 0x0000000406040227 */ /* 0x001fca00078e00ff */
[----:B------:R-:W-:-:S07]  /*17b30*/  @P0 SHF.R.U32.HI R6, RZ, R5, R4 ;  /* 0x00000005ff060219 */ /* 0x000fce0000011604 */
.L_x_3994:
[----:B------:R-:W-:-:S05]  /*17b40*/  IMAD R5, R6, R3, R3 ;  /* 0x0000000306057224 */ /* 0x000fca00078e0203 */
[----:B------:R-:W-:-:S07]  /*17b50*/  VIMNMX R2, R2, R5, PT ;  /* 0x0000000502027248 */ /* 0x000fce0003fe0100 */
.L_x_3992:
[----:B------:R-:W-:Y:S01]  /*17b60*/  VIADD R2, R2, 0x9f ;  /* 0x0000009f02027836 */ /* 0x000fe20000000000 */
[----:B------:R-:W-:Y:S01]  /*17b70*/  ULDC UR4, c[0x0][0x9dc] ;  /* 0x0002770000047ab9 */ /* 0x000fe20000000800 */
[----:B------:R-:W-:Y:S02]  /*17b80*/  IMAD R0, R8, 0x80, -R0 ;  /* 0x0000008008007824 */ /* 0x000fe400078e0a00 */
[----:B------:R-:W-:-:S04]  /*17b90*/  IMAD.HI R5, R2, 0x66666667, RZ ;  /* 0x6666666702057827 */ /* 0x000fc800078e02ff */
[C---:B------:R-:W-:Y:S02]  /*17ba0*/  VIADD R2, R7.reuse, 0x9f ;  /* 0x0000009f07027836 */ /* 0x040fe40000000000 */
[----:B------:R-:W-:Y:S02]  /*17bb0*/  IMAD.IADD R7, R7, 0x1, R0 ;  /* 0x0000000107077824 */ /* 0x000fe400078e0200 */
[----:B------:R-:W-:Y:S01]  /*17bc0*/  IMAD.HI R4, R2, 0x66666667, RZ ;  /* 0x6666666702047827 */ /* 0x000fe200078e02ff */
[----:B------:R-:W-:-:S03]  /*17bd0*/  SHF.R.U32.HI R2, RZ, 0x1f, R5 ;  /* 0x0000001fff027819 */ /* 0x000fc60000011605 */
[----:B------:R-:W-:Y:S01]  /*17be0*/  VIADD R0, R7, -UR4 ;  /* 0x8000000407007c36 */ /* 0x000fe20008000000 */
[----:B------:R-:W-:Y:S02]  /*17bf0*/  LEA.HI.SX32 R2, R5, R2, 0x1a ;  /* 0x0000000205027211 */ /* 0x000fe400078fd2ff */
[----:B------:R-:W-:-:S04]  /*17c00*/  SHF.R.U32.HI R5, RZ, 0x1f, R4 ;  /* 0x0000001fff057819 */ /* 0x000fc80000011604 */
[----:B------:R-:W-:-:S04]  /*17c10*/  LEA.HI.SX32 R5, R4, R5, 0x1a ;  /* 0x0000000504057211 */ /* 0x000fc800078fd2ff */
[----:B------:R-:W-:-:S05]  /*17c20*/  VIMNMX R6, R5, R2, PT ;  /* 0x0000000205067248 */ /* 0x000fca0003fe0100 */
[----:B------:R0:W-:Y:S01]  /*17c30*/  STL [R1+0x4], R6 ;  /* 0x0000040601007387 */ /* 0x0001e20000100800 */
[----:B------:R-:W-:Y:S05]  /*17c40*/  @!P1 BRA `(.L_x_3995) ;  /* 0x0000000000409947 */ /* 0x000fea0003800000 */
[----:B------:R-:W-:-:S05]  /*17c50*/  IMAD.MOV.U32 R2, RZ, RZ, R7 ;  /* 0x000000ffff027224 */ /* 0x000fca00078e0007 */
        /* <DEDUP_REMOVED lines=9> */
.L_x_3996:
[----:B------:R-:W-:-:S13]  /*17cf0*/  ISETP.NE.AND P0, PT, R3, 0x1, PT ;  /* 0x000000010300780c */ /* 0x000fda0003f05270 */
[----:B------:R-:W1:Y:S02]  /*17d00*/  @P0 LDC.64 R4, c[0x0][0x9e8] ;  /* 0x00027a00ff040b82 */ /* 0x000e640000000a00 */
[----:B-1----:R-:W-:-:S05]  /*17d10*/  @P0 IMAD.HI.U32 R4, R2, R4, RZ ;  /* 0x0000000402040227 */ /* 0x002fca00078e00ff */
[----:B------:R-:W-:-:S07]  /*17d20*/  @P0 SHF.R.U32.HI R2, RZ, R5, R4 ;  /* 0x00000005ff020219 */ /* 0x000fce0000011604 */
.L_x_3997:
[----:B------:R-:W-:-:S05]  /*17d30*/  IMAD R3, R2, R3, RZ ;  /* 0x0000000302037224 */ /* 0x000fca00078e02ff */
[----:B------:R-:W-:-:S07]  /*17d40*/  VIMNMX R0, R0, R3, !PT ;  /* 0x0000000300007248 */ /* 0x000fce0007fe0100 */
.L_x_3995:
[----:B------:R-:W-:Y:S01]  /*17d50*/  IMAD.HI R0, R0, 0x66666667, RZ ;  /* 0x6666666700007827 */ /* 0x000fe200078e02ff */
[----:B------:R-:W-:Y:S04]  /*17d60*/  BSSY B6, `(.L_x_3998) ;  /* 0x00003a4000067945 */ /* 0x000fe80003800000 */
[----:B------:R-:W-:-:S04]  /*17d70*/  SHF.R.U32.HI R3, RZ, 0x1f, R0 ;  /* 0x0000001fff037819 */ /* 0x000fc80000011600 */
[----:B------:R-:W-:-:S04]  /*17d80*/  LEA.HI.SX32 R3, R0, R3, 0x1a ;  /* 0x0000000300037211 */ /* 0x000fc800078fd2ff */
        /* <DEDUP_REMOVED lines=22> */
.L_x_3999:
        /* <DEDUP_REMOVED lines=14> */
[----:B0-----:R-:W-:Y:S02]  /*17fd0*/  IMAD.U32 R6, RZ, RZ, UR8 ;  /* 0x00000008ff067e24 */ /* 0x001fe4000f8e00ff */
        /* <DEDUP_REMOVED lines=8> */
.L_x_4001:
[----:B------:R-:W-:Y:S01]  /*18060*/  UIADD3 UR4, UR41, 0xf200, URZ ;  /* 0x0000f20029047890 */ /* 0x000fe2000fffe03f */
[----:B------:R-:W-:-:S05]  /*18070*/  LOP3.LUT R16, R16, 0xfffffffe, RZ, 0xc0, !PT ;  /* 0xfffffffe10107812 */ /* 0x000fca00078ec0ff */
[----:B------:R-:W-:-:S05]  /*18080*/  IMAD.U32 R19, RZ, RZ, UR4 ;  /* 0x00000004ff137e24 */ /* 0x000fca000f8e00ff */
[----:B------:R-:W-:-:S13]  /*18090*/  LOP3.LUT P0, RZ, R19, 0x1bf, RZ, 0xc0, !PT ;  /* 0x000001bf13ff7812 */ /* 0x000fda000780c0ff */
[----:B------:R-:W-:Y:S01]  /*180a0*/  @P0 LOP3.LUT R16, R16, 0x1, RZ, 0xfc, !PT ;  /* 0x0000000110100812 */ /* 0x000fe200078efcff */
[----:B------:R-:W-:Y:S06]  /*180b0*/  @!P0 BRA `(.L_x_4002) ;  /* 0x0000000000408947 */ /* 0x000fec0003800000 */
        /* <DEDUP_REMOVED lines=16> */
.L_x_4002:
        /* <DEDUP_REMOVED lines=20> */
.L_x_4003:
        /* <DEDUP_REMOVED lines=18> */
.L_x_4004:
[----:B------:R-:W1:Y:S01]  /*18420*/  LDC R0, c[0x0][0x428] ;  /* 0x00010a00ff007b82 */ /* 0x000e620000000800 */
[----:B------:R-:W-:Y:S01]  /*18430*/  ULDC.64 UR4, c[0x0][0x9f8] ;  /* 0x00027e0000047ab9 */ /* 0x000fe20000000a00 */
[----:B------:R-:W2:Y:S01]  /*18440*/  LDL.LU R7, [R1+0x8] ;  /* 0x0000080001077983 */ /* 0x000ea20000300800 */
[----:B------:R-:W-:Y:S01]  /*18450*/  IMAD.U32 R19, RZ, RZ, UR38 ;  /* 0x00000026ff137e24 */ /* 0x000fe2000f8e00ff */
[----:B------:R-:W-:Y:S01]  /*18460*/  ULDC.64 UR6, c[0x0][0xa08] ;  /* 0x0002820000067ab9 */ /* 0x000fe20000000a00 */
[----:B-1----:R-:W-:Y:S01]  /*18470*/  ISETP.NE.AND P0, PT, R0, 0x1, PT ;  /* 0x000000010000780c */ /* 0x002fe20003f05270 */
[----:B------:R-:W-:Y:S01]  /*18480*/  UISETP.NE.U32.AND UP0, UPT, UR4, URZ, UPT ;  /* 0x0000003f0400728c */ /* 0x000fe2000bf05070 */
[----:B0-----:R-:W2:Y:S01]  /*18490*/  LDL.LU R6, [R1+0x1c] ;  /* 0x00001c0001067983 */ /* 0x001ea20000300800 */
[----:B------:R-:W-:Y:S02]  /*184a0*/  IMAD.U32 R5, RZ, RZ, UR45 ;  /* 0x0000002dff057e24 */ /* 0x000fe4000f8e00ff */
[----:B------:R-:W-:Y:S01]  /*184b0*/  UISETP.NE.AND.EX UP0, UPT, UR5, URZ, UPT, UP0 ;  /* 0x0000003f0500728c */ /* 0x000fe2000bf05300 */
[----:B------:R-:W0:Y:S07]  /*184c0*/  S2R R4, SR_TID.X ;  /* 0x0000000000047919 */ /* 0x000e2e0000002100 */
[----:B------:R-:W1:Y:S03]  /*184d0*/  @P0 LDC R0, c[0x0][0x42c] ;  /* 0x00010b00ff000b82 */ /* 0x000e660000000800 */
[----:B------:R-:W-:-:S02]  /*184e0*/  @UP0 ULDC.64 UR4, c[0x0][0x9f8] ;  /* 0x00027e0000040ab9 */ /* 0x000fc40000000a00 */
[----:B------:R-:W-:-:S03]  /*184f0*/  @UP0 UIMAD.WIDE UR4, UR45, 0x4, UR4 ;  /* 0x000000042d0408a5 */ /* 0x000fc6000f8e0204 */
[----:B------:R-:W3:Y:S03]  /*18500*/  @P0 LDC R3, c[0x0][0x430] ;  /* 0x00010c00ff030b82 */ /* 0x000ee60000000800 */
[----:B------:R-:W-:Y:S02]  /*18510*/  IMAD.U32 R2, RZ, RZ, UR4 ;  /* 0x00000004ff027e24 */ /* 0x000fe4000f8e00ff */
[----:B-1----:R-:W-:Y:S01]  /*18520*/  @P0 IMAD.HI.U32 R0, R0, UR38, RZ ;  /* 0x0000002600000c27 */ /* 0x002fe2000f8e00ff */
[----:B0-----:R-:W-:-:S04]  /*18530*/  LOP3.LUT R10, R4, 0x7f, RZ, 0xc0, !PT ;  /* 0x0000007f040a7812 */ /* 0x001fc800078ec0ff */
[----:B---3--:R-:W-:Y:S01]  /*18540*/  @P0 SHF.R.U32.HI R19, RZ, R3, R0 ;  /* 0x00000003ff130219 */ /* 0x008fe20000011600 */
[----:B------:R-:W-:Y:S01]  /*18550*/  IMAD.U32 R3, RZ, RZ, UR5 ;  /* 0x00000005ff037e24 */ /* 0x000fe2000f8e00ff */
[----:B------:R-:W-:Y:S01]  /*18560*/  PLOP3.LUT P0, PT, PT, PT, UP0, 0x80, 0x0 ;  /* 0x000000000000781c */ /* 0x000fe20003f0f008 */
[----:B------:R-:W-:-:S12]  /*18570*/  ULDC.64 UR4, c[0x0][0xa00] ;  /* 0x0002800000047ab9 */ /* 0x000fd80000000a00 */
        /* <DEDUP_REMOVED lines=30> */
[----:B------:R-:W-:Y:S04]  /*18760*/  STL [R1+0x10], R5 ;  /* 0x0000100501007387 */ /* 0x000fe80000100800 */
[----:B------:R1:W-:Y:S02]  /*18770*/  STL [R1+0x14], R0 ;  /* 0x0000140001007387 */ /* 0x0003e40000100800 */
[----:B-1----:R-:W-:Y:S01]  /*18780*/  SEL R0, R5, RZ, !P0 ;  /* 0x000000ff05007207 */ /* 0x002fe20004000000 */
[----:B0-----:R-:W-:Y:S06]  /*18790*/  BRA.DIV UR6, `(.L_x_4005) ;  /* 0x0000004606047947 */ /* 0x001fec000b800000 */
[----:B------:R0:W1:Y:S02]  /*187a0*/  SHFL.IDX PT, R14, R4, RZ, 0x1f ;  /* 0x00001fff040e7589 */ /* 0x00006400000e0000 */
.L_x_4077:
[----:B-1----:R-:W-:Y:S02]  /*187b0*/  ISETP.NE.AND P0, PT, R14, RZ, PT ;  /* 0x000000ff0e00720c */ /* 0x002fe40003f05270 */
[----:B------:R-:W-:-:S11]  /*187c0*/  PLOP3.LUT P6, PT, PT, PT, PT, 0x8, 0x0 ;  /* 0x000000000000781c */ /* 0x000fd60003fce170 */
[----:B------:R-:W-:Y:S05]  /*187d0*/  @P0 BRA `(.L_x_4006) ;  /* 0x0000000800240947 */ /* 0x000fea0003800000 */
[----:B0-----:R-:W2:Y:S01]  /*187e0*/  LDL R4, [R1+0x4] ;  /* 0x0000040001047983 */ /* 0x001ea20000100800 */
[----:B------:R-:W-:Y:S01]  /*187f0*/  UMOV UR4, 0xffffffff ;  /* 0xffffffff00047882 */ /* 0x000fe20000000000 */
[----:B--2---:R-:W-:Y:S02]  /*18800*/  VIADD R6, R4, 0xffffffff ;  /* 0xffffffff04067836 */ /* 0x004fe40000000000 */
[----:B------:R-:W-:Y:S05]  /*18810*/  BRA.DIV UR4, `(.L_x_4007) ;  /* 0x0000004604047947 */ /* 0x000fea000b800000 */
[----:B------:R-:W-:-:S13]  /*18820*/  ELECT P6, URZ, PT ;  /* 0x00000000003f782f */ /* 0x000fda00038c0000 */
.L_x_4080:
[----:B------:R-:W-:Y:S05]  /*18830*/  @!P6 BRA `(.L_x_4008) ;  /* 0x000000040090e947 */ /* 0x000fea0003800000 */
[----:B------:R-:W-:-:S04]  /*18840*/  ISETP.NE.U32.AND P0, PT, R2, RZ, PT ;  /* 0x000000ff0200720c */ /* 0x000fc80003f05070 */
[----:B------:R-:W-:-:S13]  /*18850*/  ISETP.NE.AND.EX P0, PT, R3, RZ, PT, P0 ;  /* 0x000000ff0300720c */ /* 0x000fda0003f05300 */
[----:B------:R-:W-:Y:S05]  /*18860*/  @!P0 BRA `(.L_x_4009) ;  /* 0x0000000000508947 */ /* 0x000fea0003800000 */
[----:B------:R-:W2:Y:S01]  /*18870*/  LDL R12, [R1+0x14] ;  /* 0x00001400010c7983 */ /* 0x000ea20000100800 */
[----:B------:R-:W0:Y:S03]  /*18880*/  LDC R9, c[0x0][0x41c] ;  /* 0x00010700ff097b82 */ /* 0x000e260000000800 */
[----:B------:R-:W3:Y:S01]  /*18890*/  LDL R11, [R1+0x10] ;  /* 0x00001000010b7983 */ /* 0x000ee20000100800 */
        /* <DEDUP_REMOVED lines=9> */
[----:B------:R-:W-:Y:S02]  /*18930*/  IMAD.MOV.U32 R4, RZ, RZ, R0 ;  /* 0x000000ffff047224 */ /* 0x000fe400078e0000 */
[----:B--2---:R-:W-:Y:S02]  /*18940*/  IMAD R9, R12, UR4, RZ ;  /* 0x000000040c097c24 */ /* 0x004fe4000f8e02ff */
[----:B---3--:R-:W-:-:S04]  /*18950*/  IMAD.WIDE.U32 R4, R11, UR4, R4 ;  /* 0x000000040b047c25 */ /* 0x008fc8000f8e0004 */
[----:B------:R-:W-:Y:S01]  /*18960*/  IMAD R0, R11, UR5, R9 ;  /* 0x000000050b007c24 */ /* 0x000fe2000f8e0209 */
[----:B------:R-:W-:-:S03]  /*18970*/  LEA R2, P0, R4, R2, 0x2 ;  /* 0x0000000204027211 */ /* 0x000fc600078010ff */
[----:B------:R-:W-:-:S05]  /*18980*/  IMAD.IADD R0, R5, 0x1, R0 ;  /* 0x0000000105007824 */ /* 0x000fca00078e0200 */
[----:B------:R-:W-:-:S05]  /*18990*/  LEA.HI.X R3, R4, R3, R0, 0x2, P0 ;  /* 0x0000000304037211 */ /* 0x000fca00000f1400 */
[----:B------:R0:W5:Y:S02]  /*189a0*/  LDG.E R0, desc[UR50][R2.64] ;  /* 0x0000003202007981 */ /* 0x000164000c1e1900 */
.L_x_4009:
[----:B0-----:R-:W2:Y:S04]  /*189b0*/  LDL R3, [R1] ;  /* 0x0000000001037983 */ /* 0x001ea80000100800 */
[----:B------:R-:W3:Y:S01]  /*189c0*/  LDL R2, [R1+0xc] ;  /* 0x00000c0001027983 */ /* 0x000ee20000100800 */
[----:B------:R-:W-:Y:S02]  /*189d0*/  ISETP.NE.AND P0, PT, R10, RZ, PT ;  /* 0x000000ff0a00720c */ /* 0x000fe40003f05270 */
[----:B--2---:R-:W-:Y:S02]  /*189e0*/  LEA R4, R3, UR41, 0x3 ;  /* 0x0000002903047c11 */ /* 0x004fe4000f8e18ff */
[----:B---3--:R-:W-:-:S04]  /*189f0*/  SHF.L.U32 R3, R2, 0x1f, RZ ;  /* 0x0000001f02037819 */ /* 0x008fc800000006ff */
[----:B------:R-:W0:Y:S02]  /*18a00*/  SYNCS.PHASECHK.TRANS64.TRYWAIT P2, [R4+URZ+0x33480], R3 ;  /* 0x03348003040075a7 */ /* 0x000e24000804017f */
[----:B0-----:R-:W-:Y:S05]  /*18a10*/  @!P2 BRA `(.L_x_4010) ;  /* 0x0000004000a4a947 */ /* 0x001fea0003800000 */
.L_x_4081:
        /* <DEDUP_REMOVED lines=8> */
.L_x_4011:
[----:B------:R-:W2:Y:S01]  /*18aa0*/  LDL R2, [R1] ;  /* 0x0000000001027983 */ /* 0x000ea20000100800 */
[----:B------:R-:W-:-:S03]  /*18ab0*/  IMAD.U32 R9, RZ, RZ, UR41 ;  /* 0x00000029ff097e24 */ /* 0x000fc6000f8e00ff */
[----:B------:R-:W3:Y:S01]  /*18ac0*/  LDL R5, [R1+0x24] ;  /* 0x0000240001057983 */ /* 0x000ee20000100800 */
[----:B------:R-:W-:Y:S01]  /*18ad0*/  R2UR UR9, R4 ;  /* 0x00000000040972ca */ /* 0x000fe200000e0000 */
        /* <DEDUP_REMOVED lines=14> */
[----:B------:R-:W-:Y:S02]  /*18bc0*/  UIADD3 UR14, UR15, 0x11a00, URZ ;  /* 0x00011a000f0e7890 */ /* 0x000fe4000fffe03f */
[----:B------:R-:W-:-:S05]  /*18bd0*/  UIADD3 UR15, UR15, 0x14200, URZ ;  /* 0x000142000f0f7890 */ /* 0x000fca000fffe03f */
        /* <DEDUP_REMOVED lines=10> */
.L_x_4082:
        /* <DEDUP_REMOVED lines=8> */
.L_x_4013:
        /* <DEDUP_REMOVED lines=24> */
.L_x_4008:
        /* <DEDUP_REMOVED lines=31> */
.L_x_4006:
        /* <DEDUP_REMOVED lines=10> */
.L_x_4083:
[----:B------:R-:W-:Y:S05]  /*19110*/  BSYNC B0 ;  /* 0x0000000000007941 */ /* 0x000fea0003800000 */
.L_x_4014:
[----:B0-----:R-:W2:Y:S04]  /*19120*/  LDL.LU R3, [R1+0x4] ;  /* 0x0000040001037983 */ /* 0x001ea80000300800 */
[----:B------:R-:W3:Y:S01]  /*19130*/  LDL R4, [R1+0x20] ;  /* 0x0000200001047983 */ /* 0x000ee20000100800 */
[----:B--2---:R-:W-:-:S05]  /*19140*/  VIADD R3, R3, 0xfffffffe ;  /* 0xfffffffe03037836 */ /* 0x004fca0000000000 */
[----:B---3--:R-:W-:-:S13]  /*19150*/  ISETP.GE.AND P0, PT, R3, R4, PT ;  /* 0x000000040300720c */ /* 0x008fda0003f06270 */
[----:B------:R-:W-:Y:S05]  /*19160*/  @!P0 BRA `(.L_x_4016) ;  /* 0x0000001800088947 */ /* 0x000fea0003800000 */
[----:B------:R0:W5:Y:S04]  /*19170*/  LDL.LU R2, [R1] ;  /* 0x0000000001027983 */ /* 0x0001680000300800 */
[----:B------:R0:W5:Y:S02]  /*19180*/  LDL.LU R8, [R1+0xc] ;  /* 0x00000c0001087983 */ /* 0x0001640000300800 */
.L_x_4040:
        /* <DEDUP_REMOVED lines=34> */
.L_x_4019:
        /* <DEDUP_REMOVED lines=8> */
.L_x_4084:
[----:B------:R-:W-:Y:S05]  /*19430*/  BSYNC B1 ;  /* 0x0000000000017941 */ /* 0x000fea0003800000 */
.L_x_4020:
        /* <DEDUP_REMOVED lines=9> */
.L_x_4023:
[----:B------:R-:W-:Y:S05]  /*194d0*/  BSYNC B1 ;  /* 0x0000000000017941 */ /* 0x000fea0003800000 */
.L_x_4022:
[----:B------:R-:W3:Y:S04]  /*194e0*/  LDL R4, [R1] ;  /* 0x0000000001047983 */ /* 0x000ee80000100800 */
[----:B------:R-:W4:Y:S01]  /*194f0*/  LDL R7, [R1+0x24] ;  /* 0x0000240001077983 */ /* 0x000f220000100800 */
[----:B------:R-:W-:Y:S01]  /*19500*/  IMAD.MOV.U32 R14, RZ, RZ, RZ ;  /* 0x000000ffff0e7224 */ /* 0x000fe200078e00ff */
[----:B------:R-:W-:Y:S01]  /*19510*/  R2UR UR12, R19 ;  /* 0x00000000130c72ca */ /* 0x000fe200000e0000 */
[----:B-1----:R-:W-:Y:S01]  /*19520*/  IMAD.U32 R10, RZ, RZ, UR41 ;  /* 0x00000029ff0a7e24 */ /* 0x002fe2000f8e00ff */
[----:B------:R-:W-:Y:S01]  /*19530*/  UIADD3 UR4, UP0, UR46, 0x470, URZ ;  /* 0x000004702e047890 */ /* 0x000fe2000ff1e03f */
[----:B------:R-:W-:Y:S01]  /*19540*/  PLOP3.LUT P0, PT, PT, PT, PT, 0x80, 0x0 ;  /* 0x000000000000781c */ /* 0x000fe20003f0f070 */
[----:B------:R-:W-:Y:S01]  /*19550*/  UMOV UR6, 0x0 ;  /* 0x0000000000067882 */ /* 0x000fe20000000000 */
[----:B------:R-:W-:Y:S01]  /*19560*/  R2UR UR10, R14 ;  /* 0x000000000e0a72ca */ /* 0x000fe200000e0000 */
[----:B------:R-:W-:Y:S01]  /*19570*/  UIADD3.X UR5, URZ, UR47, URZ, UP0, !UPT ;  /* 0x0000002f3f057290 */ /* 0x000fe200087fe43f */
[----:B------:R-:W-:Y:S01]  /*19580*/  UMOV UR7, 0x14f00000 ;  /* 0x14f0000000077882 */ /* 0x000fe20000000000 */
[----:B---3--:R-:W-:-:S02]  /*19590*/  IMAD R4, R4, 0x7800, R10 ;  /* 0x0000780004047824 */ /* 0x008fc400078e020a */
[----:B----4-:R-:W-:Y:S02]  /*195a0*/  IMAD R9, R9, 0xa0, R7 ;  /* 0x000000a009097824 */ /* 0x010fe400078e0207 */
[----:B------:R-:W-:Y:S02]  /*195b0*/  VIADD R7, R6, 0x33470 ;  /* 0x0003347006077836 */ /* 0x000fe40000000000 */
[----:B------:R-:W-:-:S07]  /*195c0*/  VIADD R10, R4, 0xf200 ;  /* 0x0000f200040a7836 */ /* 0x000fce0000000000 */
.L_x_4024:
        /* <DEDUP_REMOVED lines=16> */
.L_x_4025:
        /* <DEDUP_REMOVED lines=16> */
.L_x_4026:
        /* <DEDUP_REMOVED lines=12> */
.L_x_4085:
[----:B------:R-:W-:Y:S05]  /*19890*/  BSYNC B1 ;  /* 0x0000000000017941 */ /* 0x000fea0003800000 */
.L_x_4027:
        /* <DEDUP_REMOVED lines=11> */
.L_x_4030:
[----:B------:R-:W-:Y:S05]  /*19950*/  BSYNC B1 ;  /* 0x0000000000017941 */ /* 0x000fea0003800000 */
.L_x_4029:
        /* <DEDUP_REMOVED lines=9> */
.L_x_4031:
        /* <DEDUP_REMOVED lines=15> */
.L_x_4032:
        /* <DEDUP_REMOVED lines=15> */
.L_x_4033:
        /* <DEDUP_REMOVED lines=9> */
.L_x_4018:
[----:B------:R-:W-:Y:S05]  /*19c60*/  BSYNC B0 ;  /* 0x0000000000007941 */ /* 0x000fea0003800000 */
.L_x_4017:
[----:B------:R-:W-:-:S06]  /*19c70*/  UISETP.NE.AND UP0, UPT, UR42, 0x3, UPT ;  /* 0x000000032a00788c */ /* 0x000fcc000bf05270 */
[----:B------:R-:W-:-:S13]  /*19c80*/  PLOP3.LUT P0, PT, PT, PT, UP0, 0x80, 0x0 ;  /* 0x000000000000781c */ /* 0x000fda0003f0f008 */
[----:B------:R-:W-:Y:S05]  /*19c90*/  @!P0 BRA `(.L_x_4034) ;  /* 0x0000000000048947 */ /* 0x000fea0003800000 */
[----:B------:R-:W-:Y:S01]  /*19ca0*/  BPT.TRAP 0x1 ;  /* 0x000000040000795c */ /* 0x000fe20000300000 */
.L_x_4034:
        /* <DEDUP_REMOVED lines=8> */
.L_x_4086:
[----:B------:R-:W-:Y:S05]  /*19d30*/  BSYNC B0 ;  /* 0x0000000000007941 */ /* 0x000fea0003800000 */
.L_x_4035:
[----:B------:R-:W-:Y:S05]  /*19d40*/  @!P0 BRA `(.L_x_4037) ;  /* 0x0000000000048947 */ /* 0x000fea0003800000 */
[----:B------:R-:W-:Y:S01]  /*19d50*/  BPT.TRAP 0x1 ;  /* 0x000000040000795c */ /* 0x000fe20000300000 */
.L_x_4037:
[----:B--2---:R-:W-:Y:S01]  /*19d60*/  SHF.L.U32 R4, R8, 0x1f, RZ ;  /* 0x0000001f08047819 */ /* 0x004fe200000006ff */
[----:B------:R-:W-:-:S03]  /*19d70*/  IMAD R2, R2, 0x7800, RZ ;  /* 0x0000780002027824 */ /* 0x000fc600078e02ff */
[----:B------:R-:W2:Y:S02]  /*19d80*/  SYNCS.PHASECHK.TRANS64.TRYWAIT P2, [R12+URZ+0x33460], R4 ;  /* 0x033460040c0075a7 */ /* 0x000ea4000804017f */
[----:B--2---:R-:W-:Y:S05]  /*19d90*/  @!P2 BRA `(.L_x_4038) ;  /* 0x000000300040a947 */ /* 0x004fea0003800000 */
.L_x_4087:
[C---:B--2---:R-:W-:Y:S01]  /*19da0*/  LOP3.LUT R4, R2.reuse, R18, RZ, 0xfc, !PT ;  /* 0x0000001202047212 */ /* 0x044fe200078efcff */
[----:B------:R-:W-:Y:S05]  /*19db0*/  WARPSYNC.ALL ;  /* 0x0000000000007948 */ /* 0x000fea0003800000 */
[----:B------:R-:W2:Y:S01]  /*19dc0*/  LDSM.16.MT88.4 R4, [R4+UR41+0xf200] ;  /* 0x00f200290404783b */ /* 0x000ea20008004200 */
[----:B------:R-:W-:Y:S02]  /*19dd0*/  IMAD.U32 R14, RZ, RZ, UR41 ;  /* 0x00000029ff0e7e24 */ /* 0x000fe4000f8e00ff */
[----:B------:R-:W-:Y:S02]  /*19de0*/  VIADD R15, R2, 0x2800 ;  /* 0x00002800020f7836 */ /* 0x000fe40000000000 */
[----:B------:R-:W-:-:S02]  /*19df0*/  VIADD R14, R14, 0x200 ;  /* 0x000002000e0e7836 */ /* 0x000fc40000000000 */
[C---:B------:R-:W-:Y:S02]  /*19e00*/  VIADD R13, R2.reuse, 0x800 ;  /* 0x00000800020d7836 */ /* 0x040fe40000000000 */
[C---:B------:R-:W-:Y:S02]  /*19e10*/  VIADD R20, R2.reuse, 0x1800 ;  /* 0x0000180002147836 */ /* 0x040fe40000000000 */
[----:B------:R-:W-:Y:S01]  /*19e20*/  VIADD R21, R2, 0x5800 ;  /* 0x0000580002157836 */ /* 0x000fe20000000000 */
[C-C-:B--2---:R-:W-:Y:S02]  /*19e30*/  PRMT R8, R4.reuse, 0x6420, R5.reuse ;  /* 0x0000642004087816 */ /* 0x144fe40000000005 */
        /* <DEDUP_REMOVED lines=137> */
[----:B------:R-:W-:Y:S02]  /*1a6d0*/  PRMT R9, R4, 0x7531, R5 ;  /* 0x0000753104097816 */ /* 0x000fe40000000005 */
[----:B------:R-:W-:Y:S01]  /*1a6e0*/  LOP3.LUT R4, R15, R17, RZ, 0xfc, !PT ;  /* 0x000000110f047212 */ /* 0x000fe200078efcff */
[----:B------:R-:W-:Y:S01]  /*1a6f0*/  IMAD.U32 R15, RZ, RZ, UR41 ;  /* 0x00000029ff0f7e24 */ /* 0x000fe2000f8e00ff */
[C-C-:B------:R-:W-:Y:S02]  /*1a700*/  PRMT R10, R6.reuse, 0x6420, R7.reuse ;  /* 0x00006420060a7816 */ /* 0x140fe40000000007 */
[----:B------:R-:W-:Y:S01]  /*1a710*/  PRMT R11, R6, 0x7531, R7 ;  /* 0x00007531060b7816 */ /* 0x000fe20000000007 */
[----:B------:R-:W-:-:S04]  /*1a720*/  VIADD R15, R15, 0x200 ;  /* 0x000002000f0f7836 */ /* 0x000fc80000000000 */
[C---:B------:R-:W-:Y:S02]  /*1a730*/  IMAD.IADD R4, R15.reuse, 0x1, R4 ;  /* 0x000000010f047824 */ /* 0x040fe400078e0204 */
[----:B------:R-:W-:-:S03]  /*1a740*/  IMAD.IADD R13, R15, 0x1, R13 ;  /* 0x000000010f0d7824 */ /* 0x000fc600078e020d */
[----:B------:R1:W-:Y:S02]  /*1a750*/  STSM.16.M88.4 [R4], R8 ;  /* 0x0000000804007844 */ /* 0x0003e40000000200 */
[----:B-1----:R-:W-:-:S06]  /*1a760*/  LOP3.LUT R4, R14, R18, RZ, 0xfc, !PT ;  /* 0x000000120e047212 */ /* 0x002fcc00078efcff */
[----:B------:R-:W1:Y:S02]  /*1a770*/  LDSM.16.MT88.4 R4, [R4+UR41+0xf200] ;  /* 0x00f200290404783b */ /* 0x000e640008004200 */
[C-C-:B-1----:R-:W-:Y:S02]  /*1a780*/  PRMT R8, R4.reuse, 0x6420, R5.reuse ;  /* 0x0000642004087816 */ /* 0x142fe40000000005 */
[----:B------:R-:W-:Y:S02]  /*1a790*/  PRMT R9, R4, 0x7531, R5 ;  /* 0x0000753104097816 */ /* 0x000fe40000000005 */
[C-C-:B------:R-:W-:Y:S02]  /*1a7a0*/  PRMT R10, R6.reuse, 0x6420, R7.reuse ;  /* 0x00006420060a7816 */ /* 0x140fe40000000007 */
[----:B------:R-:W-:Y:S02]  /*1a7b0*/  PRMT R11, R6, 0x7531, R7 ;  /* 0x00007531060b7816 */ /* 0x000fe40000000007 */
[----:B------:R-:W-:-:S02]  /*1a7c0*/  LOP3.LUT R4, R2, R18, RZ, 0xfc, !PT ;  /* 0x0000001202047212 */ /* 0x000fc400078efcff */
[----:B------:R-:W-:Y:S01]  /*1a7d0*/  LOP3.LUT R2, R2, R17, RZ, 0xfc, !PT ;  /* 0x0000001102027212 */ /* 0x000fe200078efcff */
[----:B------:R-:W-:Y:S04]  /*1a7e0*/  STSM.16.M88.4 [R13], R8 ;  /* 0x000000080d007844 */ /* 0x000fe80000000200 */
[----:B------:R-:W1:Y:S01]  /*1a7f0*/  LDSM.16.MT88.4 R4, [R4+UR41+0xf200] ;  /* 0x00f200290404783b */ /* 0x000e620008004200 */
[----:B------:R-:W-:Y:S01]  /*1a800*/  IMAD.IADD R2, R15, 0x1, R2 ;  /* 0x000000010f027824 */ /* 0x000fe200078e0202 */
        /* <DEDUP_REMOVED lines=13> */
.L_x_4039:
[----:B-1----:R-:W3:Y:S01]  /*1a8e0*/  LDL R2, [R1+0x20] ;  /* 0x0000200001027983 */ /* 0x002ee20000100800 */
[----:B--2---:R1:W-:Y:S03]  /*1a8f0*/  SYNCS.ARRIVE.TRANS64.A1T0 RZ, [R12+URZ+0x33450], RZ ;  /* 0x033450ff0cff79a7 */ /* 0x0043e6000810003f */
[----:B------:R2:W5:Y:S01]  /*1a900*/  LDL R8, [R1+0xc] ;  /* 0x00000c0001087983 */ /* 0x0005620000100800 */
[----:B-1----:R-:W-:-:S05]  /*1a910*/  @!P1 VIADD R12, R12, 0x33480 ;  /* 0x000334800c0c9836 */ /* 0x002fca0000000000 */
[----:B------:R-:W-:Y:S01]  /*1a920*/  @!P1 PRMT R12, RZ, 0x654, R12 ;  /* 0x00000654ff0c9816 */ /* 0x000fe2000000000c */
[----:B------:R-:W-:Y:S06]  /*1a930*/  BAR.SYNC.DEFER_BLOCKING 0x2, 0x80 ;  /* 0x0082000000007b1d */ /* 0x000fec0000010000 */
[----:B------:R2:W-:Y:S01]  /*1a940*/  @!P1 SYNCS.ARRIVE.TRANS64.RED.A1T0 RZ, [R12+URZ], RZ ;  /* 0x000000ff0cff99a7 */ /* 0x0005e2000810043f */
[C---:B---3--:R-:W-:Y:S01]  /*1a950*/  ISETP.GT.AND P0, PT, R3.reuse, R2, PT ;  /* 0x000000020300720c */ /* 0x048fe20003f04270 */
[----:B------:R-:W-:Y:S01]  /*1a960*/  VIADD R3, R3, 0xffffffff ;  /* 0xffffffff03037836 */ /* 0x000fe20000000000 */
[----:B------:R2:W5:Y:S11]  /*1a970*/  LDL R2, [R1] ;  /* 0x0000000001027983 */ /* 0x0005760000100800 */
[----:B--2---:R-:W-:Y:S05]  /*1a980*/  @P0 BRA `(.L_x_4040) ;  /* 0xffffffe800000947 */ /* 0x004fea000383ffff */
.L_x_4016:
[----:B------:R-:W-:Y:S04]  /*1a990*/  BSSY B0, `(.L_x_4041) ;  /* 0x000000f000007945 */ /* 0x000fe80003800000 */
[----:B------:R-:W-:Y:S05]  /*1a9a0*/  @P1 BRA `(.L_x_4042) ;  /* 0x0000000000341947 */ /* 0x000fea0003800000 */
[----:B------:R-:W1:Y:S01]  /*1a9b0*/  S2R R5, SR_LANEID ;  /* 0x0000000000057919 */ /* 0x000e620000000000 */
[----:B------:R-:W-:Y:S01]  /*1a9c0*/  VOTEU.ANY UR4, UPT, PT ;  /* 0x0000000000047886 */ /* 0x000fe200038e0100 */
[----:B-----5:R-:W2:Y:S01]  /*1a9d0*/  LDC.64 R2, c[0x0][0xc38] ;  /* 0x00030e00ff027b82 */ /* 0x020ea20000000a00 */
        /* <DEDUP_REMOVED lines=10> */
.L_x_4042:
[----:B------:R-:W-:Y:S05]  /*1aa80*/  BSYNC B0 ;  /* 0x0000000000007941 */ /* 0x000fea0003800000 */
.L_x_4041:
[----:B------:R-:W-:-:S06]  /*1aa90*/  UISETP.NE.AND UP0, UPT, UR42, 0x3, UPT ;  /* 0x000000032a00788c */ /* 0x000fcc000bf05270 */
[----:B------:R-:W-:-:S13]  /*1aaa0*/  PLOP3.LUT P0, PT, PT, PT, UP0, 0x80, 0x0 ;  /* 0x000000000000781c */ /* 0x000fda0003f0f008 */
[----:B------:R-:W-:Y:S05]  /*1aab0*/  @!P0 BRA `(.L_x_4043) ;  /* 0x0000000000048947 */ /* 0x000fea0003800000 */
[----:B------:R-:W-:Y:S01]  /*1aac0*/  BPT.TRAP 0x1 ;  /* 0x000000040000795c */ /* 0x000fe20000300000 */
.L_x_4043:
[----:B-----5:R-:W2:Y:S04]  /*1aad0*/  LDL R2, [R1+0xc] ;  /* 0x00000c0001027983 */ /* 0x020ea80000100800 */
[----:B-1----:R-:W3:Y:S01]  /*1aae0*/  LDL R0, [R1] ;  /* 0x0000000001007983 */ /* 0x002ee20000100800 */
[----:B------:R-:W-:Y:S01]  /*1aaf0*/  BSSY B0, `(.L_x_4044) ;  /* 0x0000008000007945 */ /* 0x000fe20003800000 */
[----:B--2---:R-:W-:-:S04]  /*1ab00*/  LOP3.LUT R3, R2, 0x1, RZ, 0x3c, !PT ;  /* 0x0000000102037812 */ /* 0x004fc800078e3cff */
[----:B------:R-:W-:Y:S02]  /*1ab10*/  SHF.L.U32 R3, R3, 0x1f, RZ ;  /* 0x0000001f03037819 */ /* 0x000fe400000006ff */
[----:B---3--:R-:W-:-:S04]  /*1ab20*/  LEA R0, R0, UR41, 0x3 ;  /* 0x0000002900007c11 */ /* 0x008fc8000f8e18ff */
[----:B------:R-:W1:Y:S01]  /*1ab30*/  SYNCS.PHASECHK.TRANS64.TRYWAIT P0, [R0+URZ+0x33470], R3 ;  /* 0x03347003000075a7 */ /* 0x000e62000800017f */
[----:B------:R-:W-:-:S05]  /*1ab40*/  IMAD.U32 R2, RZ, RZ, UR44 ;  /* 0x0000002cff027e24 */ /* 0x000fca000f8e00ff */
[----:B------:R-:W-:Y:S01]  /*1ab50*/  ISETP.NE.AND P2, PT, R2, 0x3, PT ;  /* 0x000000030200780c */ /* 0x000fe20003f45270 */
[----:B-1----:R-:W-:-:S12]  /*1ab60*/  @!P0 BRA `(.L_x_4045) ;  /* 0x0000002000e08947 */ /* 0x002fd80003800000 */
.L_x_4088:
[----:B------:R-:W-:Y:S05]  /*1ab70*/  BSYNC B0 ;  /* 0x0000000000007941 */ /* 0x000fea0003800000 */
.L_x_4044:
[----:B------:R-:W-:Y:S05]  /*1ab80*/  @!P2 BRA `(.L_x_4046) ;  /* 0x000000000004a947 */ /* 0x000fea0003800000 */
[----:B------:R-:W-:Y:S01]  /*1ab90*/  BPT.TRAP 0x1 ;  /* 0x000000040000795c */ /* 0x000fe20000300000 */
.L_x_4046:
[----:B------:R-:W1:Y:S02]  /*1aba0*/  LDL R2, [R1+0xc] ;  /* 0x00000c0001027983 */ /* 0x000e640000100800 */
[----:B-1----:R-:W-:-:S04]  /*1abb0*/  SHF.L.U32 R3, R2, 0x1f, RZ ;  /* 0x0000001f02037819 */ /* 0x002fc800000006ff */
[----:B------:R-:W1:Y:S02]  /*1abc0*/  SYNCS.PHASECHK.TRANS64.TRYWAIT P0, [R0+URZ+0x33460], R3 ;  /* 0x03346003000075a7 */ /* 0x000e64000800017f */
[----:B-1----:R-:W-:Y:S05]  /*1abd0*/  @!P0 BRA `(.L_x_4047) ;  /* 0x0000002000d88947 */ /* 0x002fea0003800000 */
.L_x_4089:
[----:B------:R-:W2:Y:S01]  /*1abe0*/  LDL R2, [R1] ;  /* 0x0000000001027983 */ /* 0x000ea20000100800 */
[----:B------:R-:W-:Y:S05]  /*1abf0*/  WARPSYNC.ALL ;  /* 0x0000000000007948 */ /* 0x000fea0003800000 */
[----:B------:R-:W-:-:S04]  /*1ac00*/  IMAD.U32 R14, RZ, RZ, UR41 ;  /* 0x00000029ff0e7e24 */ /* 0x000fc8000f8e00ff */
[----:B------:R-:W-:Y:S02]  /*1ac10*/  VIADD R14, R14, 0x200 ;  /* 0x000002000e0e7836 */ /* 0x000fe40000000000 */
[----:B--2---:R-:W-:-:S04]  /*1ac20*/  IMAD R2, R2, 0x7800, RZ ;  /* 0x0000780002027824 */ /* 0x004fc800078e02ff */
[C---:B------:R-:W-:Y:S01]  /*1ac30*/  VIADD R13, R2.reuse, 0x2800 ;  /* 0x00002800020d7836 */ /* 0x040fe20000000000 */
[CC--:B-1----:R-:W-:Y:S01]  /*1ac40*/  LOP3.LUT R3, R2.reuse, R18.reuse, RZ, 0xfc, !PT ;  /* 0x0000001202037212 */ /* 0x0c2fe200078efcff */
[C---:B------:R-:W-:Y:S02]  /*1ac50*/  VIADD R20, R2.reuse, 0x5000 ;  /* 0x0000500002147836 */ /* 0x040fe40000000000 */
[----:B------:R-:W-:Y:S02]  /*1ac60*/  VIADD R19, R2, 0x2000 ;  /* 0x0000200002137836 */ /* 0x000fe40000000000 */
[----:B------:R1:W2:Y:S01]  /*1ac70*/  LDSM.16.MT88.4 R4, [R3+UR41+0xf200] ;  /* 0x00f200290304783b */ /* 0x0002a20008004200 */
[----:B------:R-:W-:Y:S01]  /*1ac80*/  LOP3.LUT R15, R20, R18, RZ, 0xfc, !PT ;  /* 0x00000012140f7212 */ /* 0x000fe200078efcff */
[----:B-1----:R-:W-:Y:S01]  /*1ac90*/  VIADD R3, R2, 0x800 ;  /* 0x0000080002037836 */ /* 0x002fe20000000000 */
[C-C-:B--2---:R-:W-:Y:S02]  /*1aca0*/  PRMT R8, R4.reuse, 0x6420, R5.reuse ;  /* 0x0000642004087816 */ /* 0x144fe40000000005 */
[----:B------:R-:W-:-:S02]  /*1acb0*/  PRMT R9, R4, 0x7531, R5 ;  /* 0x0000753104097816 */ /* 0x000fc40000000005 */
[-C--:B------:R-:W-:Y:S02]  /*1acc0*/  LOP3.LUT R4, R2, R17.reuse, RZ, 0xfc, !PT ;  /* 0x0000001102047212 */ /* 0x080fe400078efcff */
[C-C-:B------:R-:W-:Y:S02]  /*1acd0*/  PRMT R10, R6.reuse, 0x6420, R7.reuse ;  /* 0x00006420060a7816 */ /* 0x140fe40000000007 */
        /* <DEDUP_REMOVED lines=29> */
[----:B------:R-:W1:Y:S01]  /*1aeb0*/  LDSM.16.MT88.4 R4, [R5+UR41+0xf200] ;  /* 0x00f200290504783b */ /* 0x000e620008004200 */
[----:B------:R-:W-:Y:S02]  /*1aec0*/  LOP3.LUT R14, R14, R18, RZ, 0xfc, !PT ;  /* 0x000000120e0e7212 */ /* 0x000fe400078efcff */
[C-C-:B-1----:R-:W-:Y:S02]  /*1aed0*/  PRMT R8, R4.reuse, 0x6420, R5.reuse ;  /* 0x0000642004087816 */ /* 0x142fe40000000005 */
[----:B------:R-:W-:-:S02]  /*1aee0*/  PRMT R9, R4, 0x7531, R5 ;  /* 0x0000753104097816 */ /* 0x000fc40000000005 */
[C-C-:B------:R-:W-:Y:S02]  /*1aef0*/  PRMT R10, R6.reuse, 0x6420, R7.reuse ;  /* 0x00006420060a7816 */ /* 0x140fe40000000007 */
[----:B------:R-:W-:-:S05]  /*1af00*/  PRMT R11, R6, 0x7531, R7 ;  /* 0x00007531060b7816 */ /* 0x000fca0000000007 */
[----:B------:R1:W-:Y:S02]  /*1af10*/  STSM.16.M88.4 [R3], R8 ;  /* 0x0000000803007844 */ /* 0x0003e40000000200 */
[----:B-1----:R-:W-:-:S05]  /*1af20*/  VIADD R3, R2, 0x3000 ;  /* 0x0000300002037836 */ /* 0x002fca0000000000 */
[C---:B------:R-:W-:Y:S02]  /*1af30*/  LOP3.LUT R6, R3.reuse, R18, RZ, 0xfc, !PT ;  /* 0x0000001203067212 */ /* 0x040fe400078efcff */
[----:B------:R-:W-:-:S04]  /*1af40*/  LOP3.LUT R3, R3, R17, RZ, 0xfc, !PT ;  /* 0x0000001103037212 */ /* 0x000fc800078efcff */
[----:B------:R-:W1:Y:S02]  /*1af50*/  LDSM.16.MT88.4 R4, [R6+UR41+0xf200] ;  /* 0x00f200290604783b */ /* 0x000e640008004200 */
[C-C-:B-1----:R-:W-:Y:S02]  /*1af60*/  PRMT R8, R4.reuse, 0x6420, R5.reuse ;  /* 0x0000642004087816 */ /* 0x142fe40000000005 */
        /* <DEDUP_REMOVED lines=22> */
[----:B------:R-:W-:Y:S01]  /*1b0d0*/  IMAD.IADD R3, R13, 0x1, R3 ;  /* 0x000000010d037824 */ /* 0x000fe200078e0203 */
[C-C-:B--2---:R-:W-:Y:S02]  /*1b0e0*/  PRMT R8, R4.reuse, 0x6420, R5.reuse ;  /* 0x0000642004087816 */ /* 0x144fe40000000005 */
[----:B------:R-:W-:Y:S02]  /*1b0f0*/  PRMT R9, R4, 0x7531, R5 ;  /* 0x0000753104097816 */ /* 0x000fe40000000005 */
[C-C-:B------:R-:W-:Y:S02]  /*1b100*/  PRMT R10, R6.reuse, 0x6420, R7.reuse ;  /* 0x00006420060a7816 */ /* 0x140fe40000000007 */
[----:B------:R-:W-:-:S05]  /*1b110*/  PRMT R11, R6, 0x7531, R7 ;  /* 0x00007531060b7816 */ /* 0x000fca0000000007 */
[----:B------:R1:W-:Y:S02]  /*1b120*/  STSM.16.M88.4 [R3], R8 ;  /* 0x0000000803007844 */ /* 0x0003e40000000200 */
[----:B-1----:R-:W-:-:S05]  /*1b130*/  VIADD R3, R2, 0x3800 ;  /* 0x0000380002037836 */ /* 0x002fca0000000000 */
[C---:B------:R-:W-:Y:S02]  /*1b140*/  LOP3.LUT R21, R3.reuse, R18, RZ, 0xfc, !PT ;  /* 0x0000001203157212 */ /* 0x040fe400078efcff */
[----:B------:R-:W-:-:S03]  /*1b150*/  LOP3.LUT R3, R3, R17, RZ, 0xfc, !PT ;  /* 0x0000001103037212 */ /* 0x000fc600078efcff */
[----:B------:R-:W1:Y:S02]  /*1b160*/  LDSM.16.MT88.4 R4, [R21+UR41+0xf200] ;  /* 0x00f200291504783b */ /* 0x000e640008004200 */
[----:B------:R-:W-:Y:S02]  /*1b170*/  IMAD.IADD R3, R13, 0x1, R3 ;  /* 0x000000010d037824 */ /* 0x000fe400078e0203 */
[----:B------:R-:W-:-:S05]  /*1b180*/  VIADD R13, R2, 0x6000 ;  /* 0x00006000020d7836 */ /* 0x000fca0000000000 */
[C---:B------:R-:W-:Y:S02]  /*1b190*/  LOP3.LUT R12, R13.reuse, R18, RZ, 0xfc, !PT ;  /* 0x000000120d0c7212 */ /* 0x040fe400078efcff */
[----:B------:R-:W-:Y:S02]  /*1b1a0*/  LOP3.LUT R13, R13, R17, RZ, 0xfc, !PT ;  /* 0x000000110d0d7212 */ /* 0x000fe400078efcff */
[C-C-:B-1----:R-:W-:Y:S02]  /*1b1b0*/  PRMT R8, R4.reuse, 0x6420, R5.reuse ;  /* 0x0000642004087816 */ /* 0x142fe40000000005 */
[----:B------:R-:W-:Y:S02]  /*1b1c0*/  PRMT R9, R4, 0x7531, R5 ;  /* 0x0000753104097816 */ /* 0x000fe40000000005 */
[C-C-:B------:R-:W-:Y:S02]  /*1b1d0*/  PRMT R10, R6.reuse, 0x6420, R7.reuse ;  /* 0x00006420060a7816 */ /* 0x140fe40000000007 */
[----:B------:R-:W-:-:S05]  /*1b1e0*/  PRMT R11, R6, 0x7531, R7 ;  /* 0x00007531060b7816 */ /* 0x000fca0000000007 */
[----:B------:R-:W-:Y:S04]  /*1b1f0*/  STSM.16.M88.4 [R3], R8 ;  /* 0x0000000803007844 */ /* 0x000fe80000000200 */
[----:B------:R1:W2:Y:S02]  /*1b200*/  LDSM.16.MT88.4 R4, [R12+UR41+0xf200] ;  /* 0x00f200290c04783b */ /* 0x0002a40008004200 */
[----:B-1----:R-:W-:Y:S02]  /*1b210*/  IMAD.U32 R12, RZ, RZ, UR41 ;  /* 0x00000029ff0c7e24 */ /* 0x002fe4000f8e00ff */
[----:B------:R-:W-:Y:S02]  /*1b220*/  VIADD R3, R2, 0x4000 ;  /* 0x0000400002037836 */ /* 0x000fe40000000000 */
[----:B------:R-:W-:-:S03]  /*1b230*/  VIADD R12, R12, 0x200 ;  /* 0x000002000c0c7836 */ /* 0x000fc60000000000 */
[C---:B------:R-:W-:Y:S02]  /*1b240*/  LOP3.LUT R21, R3.reuse, R18, RZ, 0xfc, !PT ;  /* 0x0000001203157212 */ /* 0x040fe400078efcff */
[C-C-:B--2---:R-:W-:Y:S02]  /*1b250*/  PRMT R8, R4.reuse, 0x6420, R5.reuse ;  /* 0x0000642004087816 */ /* 0x144fe40000000005 */
        /* <DEDUP_REMOVED lines=8> */
[----:B------:R1:W2:Y:S02]  /*1b2e0*/  LDSM.16.MT88.4 R4, [R14+UR41+0xf200] ;  /* 0x00f200290e04783b */ /* 0x0002a40008004200 */
[----:B-1----:R-:W-:-:S04]  /*1b2f0*/  IMAD.U32 R14, RZ, RZ, UR41 ;  /* 0x00000029ff0e7e24 */ /* 0x002fc8000f8e00ff */
[----:B------:R-:W-:-:S04]  /*1b300*/  VIADD R14, R14, 0x200 ;  /* 0x000002000e0e7836 */ /* 0x000fc80000000000 */
        /* <DEDUP_REMOVED lines=14> */
[----:B------:R1:W-:Y:S02]  /*1b3f0*/  STSM.16.M88.4 [R3], R8 ;  /* 0x0000000803007844 */ /* 0x0003e40000000200 */
[C---:B-1----:R-:W-:Y:S02]  /*1b400*/  VIADD R3, R2.reuse, 0x6800 ;  /* 0x0000680002037836 */ /* 0x042fe40000000000 */
[----:B------:R-:W-:-:S03]  /*1b410*/  VIADD R2, R2, 0x7000 ;  /* 0x0000700002027836 */ /* 0x000fc60000000000 */
[C---:B------:R-:W-:Y:S02]  /*1b420*/  LOP3.LUT R14, R3.reuse, R18, RZ, 0xfc, !PT ;  /* 0x00000012030e7212 */ /* 0x040fe400078efcff */
[----:B------:R-:W-:-:S03]  /*1b430*/  LOP3.LUT R3, R3, R17, RZ, 0xfc, !PT ;  /* 0x0000001103037212 */ /* 0x000fc600078efcff */
        /* <DEDUP_REMOVED lines=40> */
.L_x_4048:
[----:B------:R-:W3:Y:S01]  /*1b6c0*/  LDL.LU R4, [R1] ;  /* 0x0000000001047983 */ /* 0x000ee20000300800 */
[----:B--2---:R3:W-:Y:S03]  /*1b6d0*/  SYNCS.ARRIVE.TRANS64.A1T0 RZ, [R0+URZ+0x33450], RZ ;  /* 0x033450ff00ff79a7 */ /* 0x0047e6000810003f */
[----:B------:R-:W2:Y:S01]  /*1b6e0*/  LDL.LU R3, [R1+0xc] ;  /* 0x00000c0001037983 */ /* 0x000ea20000300800 */
[----:B-1----:R-:W-:-:S05]  /*1b6f0*/  @!P1 VIADD R2, R0, 0x33480 ;  /* 0x0003348000029836 */ /* 0x002fca0000000000 */
[----:B------:R-:W-:Y:S01]  /*1b700*/  @!P1 PRMT R2, RZ, 0x654, R2 ;  /* 0x00000654ff029816 */ /* 0x000fe20000000002 */
[----:B------:R-:W-:Y:S06]  /*1b710*/  BAR.SYNC.DEFER_BLOCKING 0x2, 0x80 ;  /* 0x0082000000007b1d */ /* 0x000fec0000010000 */
[----:B------:R1:W-:Y:S01]  /*1b720*/  @!P1 SYNCS.ARRIVE.TRANS64.RED.A1T0 RZ, [R2+URZ], RZ ;  /* 0x000000ff02ff99a7 */ /* 0x0003e2000810043f */
[----:B---3--:R-:W-:-:S05]  /*1b730*/  VIADD R0, R4, 0x1 ;  /* 0x0000000104007836 */ /* 0x008fca0000000000 */
[----:B------:R-:W-:-:S04]  /*1b740*/  ISETP.NE.AND P0, PT, R0, 0x2, PT ;  /* 0x000000020000780c */ /* 0x000fc80003f05270 */
[----:B-1----:R-:W-:Y:S02]  /*1b750*/  SEL R2, RZ, 0x1, P0 ;  /* 0x00000001ff027807 */ /* 0x002fe40000000000 */
[----:B------:R-:W-:Y:S02]  /*1b760*/  SEL R0, R0, RZ, P0 ;  /* 0x000000ff00007207 */ /* 0x000fe40000000000 */
[----:B--2---:R-:W-:-:S03]  /*1b770*/  LOP3.LUT R3, R3, R2, RZ, 0x3c, !PT ;  /* 0x0000000203037212 */ /* 0x004fc600078e3cff */
[----:B------:R1:W-:Y:S04]  /*1b780*/  STL [R1], R0 ;  /* 0x0000000001007387 */ /* 0x0003e80000100800 */
[----:B------:R1:W-:Y:S02]  /*1b790*/  STL [R1+0xc], R3 ;  /* 0x00000c0301007387 */ /* 0x0003e40000100800 */
.L_x_4000:
[----:B------:R-:W-:Y:S05]  /*1b7a0*/  BSYNC B6 ;  /* 0x0000000000067941 */ /* 0x000fea0003800000 */
.L_x_3998:
[----:B------:R-:W-:-:S13]  /*1b7b0*/  LOP3.LUT P0, RZ, R16, 0x2, RZ, 0xc0, !PT ;  /* 0x0000000210ff7812 */ /* 0x000fda000780c0ff */
[----:B------:R-:W-:Y:S05]  /*1b7c0*/  @!P0 BRA `(.L_x_4049) ;  /* 0x0000000000308947 */ /* 0x000fea0003800000 */
[----:B------:R-:W3:Y:S08]  /*1b7d0*/  S2UR UR5, SR_CgaCtaId ;  /* 0x00000000000579c3 */ /* 0x000ef00000008800 */
[----:B------:R-:W-:Y:S06]  /*1b7e0*/  BAR.SYNC.DEFER_BLOCKING 0x5, 0x180 ;  /* 0x0146000000007b1d */ /* 0x000fec0000010000 */
[----:B------:R-:W-:-:S02]  /*1b7f0*/  UMOV UR4, 0x400 ;  /* 0x0000040000047882 */ /* 0x000fc40000000000 */
[----:B---3--:R-:W-:-:S09]  /*1b800*/  ULEA UR4, UR5, UR4, 0x18 ;  /* 0x0000000405047291 */ /* 0x008fd2000f8ec03f */
[----:B0-----:R-:W0:Y:S04]  /*1b810*/  LDS.128 R4, [UR4+0x334d0] ;  /* 0x0334d004ff047984 */ /* 0x001e280008000c00 */
[----:B0-----:R0:W-:Y:S01]  /*1b820*/  STL.64 [R1+0x18], R4 ;  /* 0x0000180401007387 */ /* 0x0011e20000100a00 */
[----:B------:R-:W-:Y:S02]  /*1b830*/  IMAD.MOV.U32 R2, RZ, RZ, R7 ;  /* 0x000000ffff027224 */ /* 0x000fe400078e0007 */
[----:B-12---:R-:W-:-:S03]  /*1b840*/  IMAD.MOV.U32 R0, RZ, RZ, R6 ;  /* 0x000000ffff007224 */ /* 0x006fc600078e0006 */
[----:B------:R-:W-:Y:S02]  /*1b850*/  R2UR UR45, R2 ;  /* 0x00000000022d72ca */ /* 0x000fe400000e0000 */
[----:B------:R-:W-:Y:S01]  /*1b860*/  R2UR UR38, R0 ;  /* 0x00000000002672ca */ /* 0x000fe200000e0000 */
[----:B------:R-:W-:Y:S06]  /*1b870*/  BAR.ARV 0x4, 0x180 ;  /* 0x0106000000007b1d */ /* 0x000fec0000002000 */
[----:B------:R-:W-:Y:S08]  /*1b880*/  BRA `(.L_x_4050) ;  /* 0x0000000800d47947 */ /* 0x000ff00003800000 */
.L_x_4049:
[----:B------:R-:W3:Y:S01]  /*1b890*/  S2R R2, SR_TID.X ;  /* 0x0000000000027919 */ /* 0x000ee20000002100 */
[----:B------:R-:W-:Y:S01]  /*1b8a0*/  ULDC UR4, c[0x0][0xc14] ;  /* 0x0003050000047ab9 */ /* 0x000fe20000000800 */
[----:B-12---:R-:W2:Y:S01]  /*1b8b0*/  LDL.LU R0, [R1+0x18] ;  /* 0x0000180001007983 */ /* 0x006ea20000300800 */
[----:B------:R-:W-:Y:S01]  /*1b8c0*/  IMAD.MOV.U32 R4, RZ, RZ, RZ ;  /* 0x000000ffff047224 */ /* 0x000fe200078e00ff */
[----:B---3--:R-:W-:-:S04]  /*1b8d0*/  LOP3.LUT R7, R2, 0x1f, RZ, 0xc0, !PT ;  /* 0x0000001f02077812 */ /* 0x008fc800078ec0ff */
        /* <DEDUP_REMOVED lines=19> */
[----:B0-----:R-:W0:Y:S02]  /*1ba10*/  SHFL.UP PT, R6, R0, 0x4, RZ ;  /* 0x0480000000067989 */ /* 0x001e2400000e00ff */
        /* <DEDUP_REMOVED lines=16> */
.L_x_4055:
        /* <DEDUP_REMOVED lines=14> */
.L_x_4054:
[----:B------:R-:W-:Y:S05]  /*1bc00*/  BSYNC B0 ;  /* 0x0000000000007941 */ /* 0x000fea0003800000 */
.L_x_4053:
        /* <DEDUP_REMOVED lines=22> */
.L_x_4051:
        /* <DEDUP_REMOVED lines=14> */
[----:B0-----:R-:W-:Y:S02]  /*1be50*/  IMAD.MOV.U32 R2, RZ, RZ, RZ ;  /* 0x000000ffff027224 */ /* 0x001fe400078e00ff */
[----:B--2---:R-:W-:-:S05]  /*1be60*/  IMAD R6, R4, R7, RZ ;  /* 0x0000000704067224 */ /* 0x004fca00078e02ff */
[----:B------:R-:W-:-:S04]  /*1be70*/  IABS R9, R6 ;  /* 0x0000000600097213 */ /* 0x000fc80000000000 */
[----:B------:R-:W0:Y:S08]  /*1be80*/  I2F.RP R11, R9 ;  /* 0x00000009000b7306 */ /* 0x000e300000209400 */
[----:B0-----:R-:W0:Y:S02]  /*1be90*/  MUFU.RCP R11, R11 ;  /* 0x0000000b000b7308 */ /* 0x001e240000001000 */
[----:B0-----:R-:W-:-:S06]  /*1bea0*/  VIADD R12, R11, 0xffffffe ;  /* 0x0ffffffe0b0c7836 */ /* 0x001fcc0000000000 */
[----:B------:R0:W1:Y:S01]  /*1beb0*/  F2I.FTZ.U32.TRUNC.NTZ R3, R12 ;  /* 0x0000000c00037305 */ /* 0x000062000021f000 */
[----:B------:R-:W-:Y:S05]  /*1bec0*/  @!P0 BRA `(.L_x_4056) ;  /* 0x00000000000c8947 */ /* 0x000fea0003800000 */
[----:B------:R-:W-:-:S06]  /*1bed0*/  UIADD3 UR4, UR6, -0x1, URZ ;  /* 0xffffffff06047890 */ /* 0x000fcc000fffe03f */
[----:B------:R-:W-:-:S05]  /*1bee0*/  IMAD.U32 R11, RZ, RZ, UR4 ;  /* 0x00000004ff0b7e24 */ /* 0x000fca000f8e00ff */
[----:B------:R2:W3:Y:S02]  /*1bef0*/  SHFL.IDX PT, R2, R8, R11, 0x1f ;  /* 0x00001f0b08027589 */ /* 0x0004e400000e0000 */
.L_x_4056:
[--C-:B-12---:R-:W-:Y:S02]  /*1bf00*/  IMAD.MOV R8, RZ, RZ, -R3.reuse ;  /* 0x000000ffff087224 */ /* 0x106fe400078e0a03 */
[----:B---3--:R-:W-:Y:S02]  /*1bf10*/  IMAD R10, R2, R5, R10 ;  /* 0x00000005020a7224 */ /* 0x008fe400078e020a */
[----:B------:R-:W-:Y:S02]  /*1bf20*/  IMAD R8, R8, R9, RZ ;  /* 0x0000000908087224 */ /* 0x000fe400078e02ff */
[----:B------:R-:W-:Y:S01]  /*1bf30*/  IMAD.MOV.U32 R2, RZ, RZ, RZ ;  /* 0x000000ffff027224 */ /* 0x000fe200078e00ff */
[----:B------:R1:W-:Y:S01]  /*1bf40*/  STL [R1+0x18], R10 ;  /* 0x0000180a01007387 */ /* 0x0003e20000100800 */
[----:B------:R-:W-:Y:S02]  /*1bf50*/  IMAD.IADD R11, R0, 0x1, -R10 ;  /* 0x00000001000b7824 */ /* 0x000fe400078e0a0a */
[----:B------:R-:W-:Y:S01]  /*1bf60*/  IMAD.HI.U32 R3, R3, R8, R2 ;  /* 0x0000000803037227 */ /* 0x000fe200078e0002 */
[----:B------:R-:W-:-:S02]  /*1bf70*/  IABS R2, R6 ;  /* 0x0000000600027213 */ /* 0x000fc40000000000 */
        /* <DEDUP_REMOVED lines=20> */
[----:B------:R-:W2:Y:S08]  /*1c0c0*/  I2F.RP R8, R7 ;  /* 0x0000000700087306 */ /* 0x000eb00000209400 */
[----:B--2---:R-:W2:Y:S02]  /*1c0d0*/  MUFU.RCP R8, R8 ;  /* 0x0000000800087308 */ /* 0x004ea40000001000 */
[----:B--2---:R-:W-:Y:S01]  /*1c0e0*/  VIADD R3, R8, 0xffffffe ;  /* 0x0ffffffe08037836 */ /* 0x004fe20000000000 */
[----:B------:R-:W-:-:S05]  /*1c0f0*/  IABS R8, R5 ;  /* 0x0000000500087213 */ /* 0x000fca0000000000 */
[----:B------:R-:W2:Y:S01]  /*1c100*/  F2I.FTZ.U32.TRUNC.NTZ R3, R3 ;  /* 0x0000000300037305 */ /* 0x000ea2000021f000 */
[----:B------:R-:W-:Y:S02]  /*1c110*/  IMAD.MOV R8, RZ, RZ, -R8 ;  /* 0x000000ffff087224 */ /* 0x000fe400078e0a08 */
[----:B--2---:R-:W-:-:S04]  /*1c120*/  IMAD.MOV R2, RZ, RZ, -R3 ;  /* 0x000000ffff027224 */ /* 0x004fc800078e0a03 */
[----:B------:R-:W-:Y:S02]  /*1c130*/  IMAD R9, R2, R7, RZ ;  /* 0x0000000702097224 */ /* 0x000fe400078e02ff */
[----:B------:R-:W-:-:S04]  /*1c140*/  IMAD.MOV.U32 R2, RZ, RZ, RZ ;  /* 0x000000ffff027224 */ /* 0x000fc800078e00ff */
[----:B------:R-:W-:Y:S01]  /*1c150*/  IMAD.HI.U32 R2, R3, R9, R2 ;  /* 0x0000000903027227 */ /* 0x000fe200078e0002 */
[----:B------:R-:W-:Y:S02]  /*1c160*/  IABS R9, R6 ;  /* 0x0000000600097213 */ /* 0x000fe40000000000 */
[----:B------:R-:W-:-:S03]  /*1c170*/  LOP3.LUT R3, R6, R5, RZ, 0x3c, !PT ;  /* 0x0000000506037212 */ /* 0x000fc600078e3cff */
[----:B------:R-:W-:Y:S01]  /*1c180*/  IMAD.HI.U32 R2, R2, R9, RZ ;  /* 0x0000000902027227 */ /* 0x000fe200078e00ff */
[----:B------:R-:W-:-:S03]  /*1c190*/  ISETP.GE.AND P2, PT, R3, RZ, PT ;  /* 0x000000ff0300720c */ /* 0x000fc60003f46270 */
[----:B------:R-:W-:Y:S02]  /*1c1a0*/  IMAD R8, R2, R8, R9 ;  /* 0x0000000802087224 */ /* 0x000fe400078e0209 */
[----:B------:R-:W-:-:S03]  /*1c1b0*/  IMAD.IADD R3, R6, 0x1, R0 ;  /* 0x0000000106037824 */ /* 0x000fc600078e0200 */
[----:B------:R-:W-:-:S13]  /*1c1c0*/  ISETP.GT.U32.AND P1, PT, R7, R8, PT ;  /* 0x000000080700720c */ /* 0x000fda0003f24070 */
[----:B------:R-:W-:Y:S02]  /*1c1d0*/  @!P1 IMAD.IADD R8, R8, 0x1, -R7 ;  /* 0x0000000108089824 */ /* 0x000fe400078e0a07 */
[----:B------:R-:W-:Y:S01]  /*1c1e0*/  @!P1 VIADD R2, R2, 0x1 ;  /* 0x0000000102029836 */ /* 0x000fe20000000000 */
[----:B------:R-:W-:Y:S02]  /*1c1f0*/  ISETP.NE.AND P1, PT, R5, RZ, PT ;  /* 0x000000ff0500720c */ /* 0x000fe40003f25270 */
[----:B------:R-:W-:-:S13]  /*1c200*/  ISETP.GE.U32.AND P0, PT, R8, R7, PT ;  /* 0x000000070800720c */ /* 0x000fda0003f06070 */
[----:B------:R-:W-:-:S04]  /*1c210*/  @P0 VIADD R2, R2, 0x1 ;  /* 0x0000000102020836 */ /* 0x000fc80000000000 */
        /* <DEDUP_REMOVED lines=9> */
.L_x_4052:
[----:B------:R0:W-:Y:S01]  /*1c2b0*/  STL [R1+0x18], R0 ;  /* 0x0000180001007387 */ /* 0x0001e20000100800 */
[----:B------:R-:W-:Y:S01]  /*1c2c0*/  ULDC UR45, c[0x0][0xc14] ;  /* 0x00030500002d7ab9 */ /* 0x000fe20000000800 */
[----:B------:R-:W-:Y:S02]  /*1c2d0*/  UMOV UR38, URZ ;  /* 0x0000003f00267c82 */ /* 0x000fe40008000000 */
[----:B------:R0:W-:Y:S03]  /*1c2e0*/  STL [R1+0x1c], RZ ;  /* 0x00001cff01007387 */ /* 0x0001e60000100800 */
.L_x_4057:
[----:B------:R-:W2:Y:S04]  /*1c2f0*/  LDL R3, [R1+0x18] ;  /* 0x0000180001037983 */ /* 0x000ea80000100800 */
[----:B------:R-:W3:Y:S01]  /*1c300*/  LDL R2, [R1+0x1c] ;  /* 0x00001c0001027983 */ /* 0x000ee20000100800 */
[----:B------:R-:W-:Y:S02]  /*1c310*/  IMAD.U32 R6, RZ, RZ, UR38 ;  /* 0x00000026ff067e24 */ /* 0x000fe4000f8e00ff */
[----:B------:R-:W-:Y:S01]  /*1c320*/  IMAD.U32 R7, RZ, RZ, UR45 ;  /* 0x0000002dff077e24 */ /* 0x000fe2000f8e00ff */
[----:B01----:R-:W0:Y:S02]  /*1c330*/  S2R R0, SR_TID.X ;  /* 0x0000000000007919 */ /* 0x003e240000002100 */
        /* <DEDUP_REMOVED lines=10> */
.L_x_4050:
[----:B------:R-:W-:Y:S02]  /*1c3e0*/  ULDC UR4, c[0x0][0xc14] ;  /* 0x0003050000047ab9 */ /* 0x000fe40000000800 */
[----:B------:R-:W-:-:S06]  /*1c3f0*/  UISETP.GE.AND UP0, UPT, UR45, UR4, UPT ;  /* 0x000000042d00728c */ /* 0x000fcc000bf06270 */
[----:B------:R-:W-:-:S13]  /*1c400*/  PLOP3.LUT P0, PT, PT, PT, UP0, 0x80, 0x0 ;  /* 0x000000000000781c */ /* 0x000fda0003f0f008 */
[----:B------:R-:W-:Y:S05]  /*1c410*/  @!P0 BRA `(.L_x_4058) ;  /* 0xffffffb000588947 */ /* 0x000fea000383ffff */
.L_x_3988:
[----:B-1----:R-:W2:Y:S01]  /*1c420*/  LDL.LU R0, [R1+0x28] ;  /* 0x0000280001007983 */ /* 0x002ea20000300800 */
[----:B------:R-:W-:Y:S01]  /*1c430*/  BSSY B0, `(.L_x_4059) ;  /* 0x000000b000007945 */ /* 0x000fe20003800000 */
[----:B0-----:R-:W0:Y:S01]  /*1c440*/  S2R R5, SR_CgaCtaId ;  /* 0x0000000000057919 */ /* 0x001e220000008800 */
        /* <DEDUP_REMOVED lines=9> */
.L_x_4090:
[----:B------:R-:W-:Y:S05]  /*1c4e0*/  BSYNC B0 ;  /* 0x0000000000007941 */ /* 0x000fea0003800000 */
.L_x_4059:
[----:B------:R-:W-:-:S03]  /*1c4f0*/  UMOV UR4, 0xffffffff ;  /* 0xffffffff00047882 */ /* 0x000fc60000000000 */
[----:B------:R-:W-:Y:S05]  /*1c500*/  BRA.DIV UR4, `(.L_x_4061) ;  /* 0x0000000a04b47947 */ /* 0x000fea000b800000 */
[----:B------:R-:W1:Y:S02]  /*1c510*/  S2R R2, SR_TID.X ;  /* 0x0000000000027919 */ /* 0x000e640000002100 */
[----:B-1----:R-:W-:-:S04]  /*1c520*/  SHF.R.U32.HI R2, RZ, 0x5, R2 ;  /* 0x00000005ff027819 */ /* 0x002fc80000011602 */
[----:B------:R-:W-:-:S05]  /*1c530*/  LOP3.LUT R2, R2, 0x3, RZ, 0xc0, !PT ;  /* 0x0000000302027812 */ /* 0x000fca00078ec0ff */
[----:B------:R1:W2:Y:S02]  /*1c540*/  SHFL.IDX PT, R14, R2, RZ, 0x1f ;  /* 0x00001fff020e7589 */ /* 0x0002a400000e0000 */
.L_x_4093:
[----:B--2---:R-:W-:Y:S01]  /*1c550*/  ISETP.NE.AND P0, PT, R14, RZ, PT ;  /* 0x000000ff0e00720c */ /* 0x004fe20003f05270 */
[----:B------:R-:W-:-:S12]  /*1c560*/  BSSY B0, `(.L_x_4062) ;  /* 0x000002e000007945 */ /* 0x000fd80003800000 */
[----:B------:R-:W-:Y:S05]  /*1c570*/  @P0 BRA `(.L_x_4063) ;  /* 0x0000000000b00947 */ /* 0x000fea0003800000 */
[----:B------:R-:W-:-:S03]  /*1c580*/  UMOV UR4, 0xffffffff ;  /* 0xffffffff00047882 */ /* 0x000fc60000000000 */
[----:B------:R-:W-:Y:S05]  /*1c590*/  BRA.DIV UR4, `(.L_x_4064) ;  /* 0x0000000a04c47947 */ /* 0x000fea000b800000 */
[----:B------:R-:W-:-:S13]  /*1c5a0*/  ELECT P6, URZ, PT ;  /* 0x00000000003f782f */ /* 0x000fda00038c0000 */
.L_x_4096:
[----:B------:R-:W-:Y:S05]  /*1c5b0*/  @!P6 BRA `(.L_x_4063) ;  /* 0x0000000000a0e947 */ /* 0x000fea0003800000 */
[----:B------:R-:W-:-:S06]  /*1c5c0*/  ULOP3.LUT UR4, UR40, 0x2, URZ, 0xfc, !UPT ;  /* 0x0000000228047892 */ /* 0x000fcc000f8efc3f */
[----:B-1----:R-:W-:-:S05]  /*1c5d0*/  IMAD.U32 R2, RZ, RZ, UR4 ;  /* 0x00000004ff027e24 */ /* 0x002fca000f8e00ff */
[----:B------:R-:W-:-:S13]  /*1c5e0*/  ISETP.NE.AND P0, PT, R2, 0x3, PT ;  /* 0x000000030200780c */ /* 0x000fda0003f05270 */
[----:B------:R-:W-:Y:S05]  /*1c5f0*/  @!P0 BRA `(.L_x_4065) ;  /* 0x0000000000048947 */ /* 0x000fea0003800000 */
[----:B------:R-:W-:Y:S01]  /*1c600*/  BPT.TRAP 0x1 ;  /* 0x000000040000795c */ /* 0x000fe20000300000 */
.L_x_4065:
[----:B0-----:R-:W2:Y:S04]  /*1c610*/  LDL R3, [R1] ;  /* 0x0000000001037983 */ /* 0x001ea80000100800 */
        /* <DEDUP_REMOVED lines=13> */
.L_x_4097:
[----:B------:R-:W1:Y:S02]  /*1c6f0*/  SYNCS.PHASECHK.TRANS64.TRYWAIT P1, [R7+URZ], R2 ;  /* 0x00000002070075a7 */ /* 0x000e64000802017f */
[----:B-1----:R-:W-:Y:S05]  /*1c700*/  @!P1 BRA `(.L_x_4067) ;  /* 0x00000008009c9947 */ /* 0x002fea0003800000 */
.L_x_4098:
[----:B------:R-:W-:Y:S05]  /*1c710*/  @!P0 BRA `(.L_x_4068) ;  /* 0x0000000000048947 */ /* 0x000fea0003800000 */
[----:B------:R-:W-:Y:S01]  /*1c720*/  BPT.TRAP 0x1 ;  /* 0x000000040000795c */ /* 0x000fe20000300000 */
.L_x_4068:
[----:B------:R-:W2:Y:S02]  /*1c730*/  LDL.LU R4, [R1] ;  /* 0x0000000001047983 */ /* 0x000ea40000300800 */
[----:B--2---:R-:W-:-:S04]  /*1c740*/  IMAD R4, R4, 0x8, R0 ;  /* 0x0000000804047824 */ /* 0x004fc800078e0200 */
[----:B------:R-:W2:Y:S02]  /*1c750*/  SYNCS.PHASECHK.TRANS64.TRYWAIT P1, [R4+URZ+0x33460], R5 ;  /* 0x03346005040075a7 */ /* 0x000ea4000802017f */
[----:B--2---:R-:W-:Y:S05]  /*1c760*/  @!P1 BRA `(.L_x_4069) ;  /* 0x0000000800989947 */ /* 0x004fea0003800000 */
.L_x_4099:
[----:B------:R-:W-:Y:S05]  /*1c770*/  @!P0 BRA `(.L_x_4070) ;  /* 0x0000000000048947 */ /* 0x000fea0003800000 */
[----:B------:R-:W-:Y:S01]  /*1c780*/  BPT.TRAP 0x1 ;  /* 0x000000040000795c */ /* 0x000fe20000300000 */
.L_x_4070:
[----:B------:R-:W-:-:S04]  /*1c790*/  IMAD R3, R3, 0x8, R0 ;  /* 0x0000000803037824 */ /* 0x000fc800078e0200 */
[----:B------:R-:W3:Y:S02]  /*1c7a0*/  SYNCS.PHASECHK.TRANS64.TRYWAIT P1, [R3+URZ+0x33460], R2 ;  /* 0x03346002030075a7 */ /* 0x000ee4000802017f */
[----:B---3--:R-:W-:Y:S05]  /*1c7b0*/  @!P1 BRA `(.L_x_4071) ;  /* 0x0000000800989947 */ /* 0x008fea0003800000 */
.L_x_4100:
[----:B------:R-:W-:Y:S05]  /*1c7c0*/  @!P0 BRA `(.L_x_4072) ;  /* 0x0000000000048947 */ /* 0x000fea0003800000 */
[----:B------:R-:W-:Y:S01]  /*1c7d0*/  BPT.TRAP 0x1 ;  /* 0x000000040000795c */ /* 0x000fe20000300000 */
.L_x_4072:
[----:B------:R-:W4:Y:S02]  /*1c7e0*/  SYNCS.PHASECHK.TRANS64.TRYWAIT P0, [R4+URZ+0x33480], R5 ;  /* 0x03348005040075a7 */ /* 0x000f24000800017f */
[----:B----4-:R-:W-:Y:S05]  /*1c7f0*/  @!P0 BRA `(.L_x_4073) ;  /* 0x00000008009c8947 */ /* 0x010fea0003800000 */
.L_x_4074:
[----:B------:R0:W0:Y:S02]  /*1c800*/  SYNCS.PHASECHK.TRANS64.TRYWAIT P0, [R3+URZ+0x33480], R2 ;  /* 0x03348002030075a7 */ /* 0x000024000800017f */
[----:B0-----:R-:W-:Y:S05]  /*1c810*/  @!P0 NANOSLEEP.SYNCS 0x989680 ;  /* 0x009896800000895d */ /* 0x001fea0003900000 */
[----:B------:R-:W0:Y:S02]  /*1c820*/  @!P0 SYNCS.PHASECHK.TRANS64 P0, [R3+URZ+0x33480], R2 ;  /* 0x03348002030085a7 */ /* 0x000e24000800007f */
[----:B0-----:R-:W-:Y:S05]  /*1c830*/  @!P0 BRA `(.L_x_4074) ;  /* 0xfffffffc00f08947 */ /* 0x001fea000383ffff */
.L_x_4063:
[----:B------:R-:W-:Y:S05]  /*1c840*/  BSYNC B0 ;  /* 0x0000000000007941 */ /* 0x000fea0003800000 */
.L_x_4062:
[----:B------:R-:W-:Y:S05]  /*1c850*/  EXIT ;  /* 0x000000000000794d */ /* 0x000fea0003800000 */
.L_x_3886:
[----:B0-----:R-:W-:-:S04]  /*1c860*/  IMAD.U32 R3, RZ, RZ, UR41 ;  /* 0x00000029ff037e24 */ /* 0x001fc8000f8e00ff */
[----:B------:R0:W1:Y:S03]  /*1c870*/  SYNCS.PHASECHK.TRANS64.TRYWAIT P1, [R3+URZ+0x33400], R0 ;  /* 0x03340000030075a7 */ /* 0x000066000802017f */
[----:B-1----:R-:W-:Y:S05]  /*1c880*/  @!P1 NANOSLEEP.SYNCS 0x989680 ;  /* 0x009896800000995d */ /* 0x002fea0003900000 */
[----:B------:R-:W1:Y:S02]  /*1c890*/  @!P1 SYNCS.PHASECHK.TRANS64 P1, [R3+URZ+0x33400], R0 ;  /* 0x03340000030095a7 */ /* 0x000e64000802007f */
[----:B-1----:R-:W-:Y:S05]  /*1c8a0*/  @!P1 BRA `(.L_x_3886) ;  /* 0xfffffffc00ec9947 */ /* 0x002fea000383ffff */
[----:B------:R-:W-:Y:S05]  /*1c8b0*/  BRA `(.L_x_4075) ;  /* 0xfffffe5400887947 */ /* 0x000fea000383ffff */
.L_x_3890:
[----:B-1----:R1:W2:Y:S02]  /*1c8c0*/  SYNCS.PHASECHK.TRANS64.TRYWAIT P1, [R3+URZ+0x33430], R0 ;  /* 0x03343000030075a7 */ /* 0x0022a4000802017f */
[----:B--2---:R-:W-:Y:S05]  /*1c8d0*/  @!P1 NANOSLEEP.SYNCS 0x989680 ;  /* 0x009896800000995d */ /* 0x004fea0003900000 */
[----:B------:R-:W2:Y:S02]  /*1c8e0*/  @!P1 SYNCS.PHASECHK.TRANS64 P1, [R3+URZ+0x33430], R0 ;  /* 0x03343000030095a7 */ /* 0x000ea4000802007f */
[----:B--2---:R-:W-:Y:S05]  /*1c8f0*/  @!P1 BRA `(.L_x_3890) ;  /* 0xfffffffc00f09947 */ /* 0x004fea000383ffff */
[----:B------:R-:W-:Y:S05]  /*1c900*/  BRA `(.L_x_3889) ;  /* 0xfffffe5400b47947 */ /* 0x000fea000383ffff */
.L_x_3906:
[----:B-1----:R-:W-:-:S04]  /*1c910*/  IMAD.U32 R15, RZ, RZ, UR6 ;  /* 0x00000006ff0f7e24 */ /* 0x002fc8000f8e00ff */
[----:B------:R1:W2:Y:S03]  /*1c920*/  SYNCS.PHASECHK.TRANS64.TRYWAIT P1, [R15+URZ+0x33430], R10 ;  /* 0x0334300a0f0075a7 */ /* 0x0002a6000802017f */
[----:B--2---:R-:W-:Y:S05]  /*1c930*/  @!P1 NANOSLEEP.SYNCS 0x989680 ;  /* 0x009896800000995d */ /* 0x004fea0003900000 */
[----:B------:R-:W2:Y:S02]  /*1c940*/  @!P1 SYNCS.PHASECHK.TRANS64 P1, [R15+URZ+0x33430], R10 ;  /* 0x0334300a0f0095a7 */ /* 0x000ea4000802007f */
[----:B--2---:R-:W-:Y:S05]  /*1c950*/  @!P1 BRA `(.L_x_3906) ;  /* 0xfffffffc00ec9947 */ /* 0x004fea000383ffff */
[----:B------:R-:W-:Y:S05]  /*1c960*/  BRA `(.L_x_3903) ;  /* 0xfffffe9800d07947 */ /* 0x000fea000383ffff */
.L_x_3910:
[----:B-1----:R-:W-:-:S04]  /*1c970*/  IMAD.U32 R15, RZ, RZ, UR6 ;  /* 0x00000006ff0f7e24 */ /* 0x002fc8000f8e00ff */
[----:B------:R1:W2:Y:S03]  /*1c980*/  SYNCS.PHASECHK.TRANS64.TRYWAIT P1, [R15+URZ+0x33450], R10 ;  /* 0x0334500a0f0075a7 */ /* 0x0002a6000802017f */
[----:B--2---:R-:W-:Y:S05]  /*1c990*/  @!P1 NANOSLEEP.SYNCS 0x989680 ;  /* 0x009896800000995d */ /* 0x004fea0003900000 */
[----:B------:R-:W2:Y:S02]  /*1c9a0*/  @!P1 SYNCS.PHASECHK.TRANS64 P1, [R15+URZ+0x33450], R10 ;  /* 0x0334500a0f0095a7 */ /* 0x000ea4000802007f */
[----:B--2---:R-:W-:Y:S05]  /*1c9b0*/  @!P1 BRA `(.L_x_3910) ;  /* 0xfffffffc00ec9947 */ /* 0x004fea000383ffff */
[----:B------:R-:W-:Y:S05]  /*1c9c0*/  BRA `(.L_x_3907) ;  /* 0xfffffea400cc7947 */ /* 0x000fea000383ffff */
.L_x_3928:
[----:B-1----:R-:W-:-:S04]  /*1c9d0*/  IMAD.U32 R3, RZ, RZ, UR6 ;  /* 0x00000006ff037e24 */ /* 0x002fc8000f8e00ff */
[----:B------:R1:W2:Y:S03]  /*1c9e0*/  SYNCS.PHASECHK.TRANS64.TRYWAIT P1, [R3+URZ+0x33430], R0 ;  /* 0x03343000030075a7 */ /* 0x0002a6000802017f */
[----:B--2---:R-:W-:Y:S05]  /*1c9f0*/  @!P1 NANOSLEEP.SYNCS 0x989680 ;  /* 0x009896800000995d */ /* 0x004fea0003900000 */
[----:B------:R-:W2:Y:S02]  /*1ca00*/  @!P1 SYNCS.PHASECHK.TRANS64 P1, [R3+URZ+0x33430], R0 ;  /* 0x03343000030095a7 */ /* 0x000ea4000802007f */
[----:B--2---:R-:W-:Y:S05]  /*1ca10*/  @!P1 BRA `(.L_x_3928) ;  /* 0xfffffffc00ec9947 */ /* 0x004fea000383ffff */
[----:B------:R-:W-:Y:S05]  /*1ca20*/  BRA `(.L_x_3925) ;  /* 0xfffffee400e47947 */ /* 0x000fea000383ffff */
.L_x_3932:
[----:B-1----:R-:W-:-:S04]  /*1ca30*/  IMAD.U32 R3, RZ, RZ, UR6 ;  /* 0x00000006ff037e24 */ /* 0x002fc8000f8e00ff */
[----:B------:R1:W2:Y:S03]  /*1ca40*/  SYNCS.PHASECHK.TRANS64.TRYWAIT P1, [R3+URZ+0x33450], R0 ;  /* 0x03345000030075a7 */ /* 0x0002a6000802017f */
[----:B--2---:R-:W-:Y:S05]  /*1ca50*/  @!P1 NANOSLEEP.SYNCS 0x989680 ;  /* 0x009896800000995d */ /* 0x004fea0003900000 */
[----:B------:R-:W2:Y:S02]  /*1ca60*/  @!P1 SYNCS.PHASECHK.TRANS64 P1, [R3+URZ+0x33450], R0 ;  /* 0x03345000030095a7 */ /* 0x000ea4000802007f */
[----:B--2---:R-:W-:Y:S05]  /*1ca70*/  @!P1 BRA `(.L_x_3932) ;  /* 0xfffffffc00ec9947 */ /* 0x004fea000383ffff */
[----:B------:R-:W-:Y:S05]  /*1ca80*/  BRA `(.L_x_3929) ;  /* 0xfffffef000ec7947 */ /* 0x000fea000383ffff */
.L_x_3939:
[----:B-1----:R-:W-:-:S04]  /*1ca90*/  IMAD.U32 R3, RZ, RZ, UR6 ;  /* 0x00000006ff037e24 */ /* 0x002fc8000f8e00ff */
[----:B------:R1:W2:Y:S03]  /*1caa0*/  SYNCS.PHASECHK.TRANS64.TRYWAIT P1, [R3+URZ+0x33430], R0 ;  /* 0x03343000030075a7 */ /* 0x0002a6000802017f */
[----:B--2---:R-:W-:Y:S05]  /*1cab0*/  @!P1 NANOSLEEP.SYNCS 0x989680 ;  /* 0x009896800000995d */ /* 0x004fea0003900000 */
[----:B------:R-:W2:Y:S02]  /*1cac0*/  @!P1 SYNCS.PHASECHK.TRANS64 P1, [R3+URZ+0x33430], R0 ;  /* 0x03343000030095a7 */ /* 0x000ea4000802007f */
[----:B--2---:R-:W-:Y:S05]  /*1cad0*/  @!P1 BRA `(.L_x_3939) ;  /* 0xfffffffc00ec9947 */ /* 0x004fea000383ffff */
[----:B------:R-:W-:Y:S05]  /*1cae0*/  BRA `(.L_x_3936) ;  /* 0xffffff1400947947 */ /* 0x000fea000383ffff */
.L_x_3943:
[----:B-1----:R-:W-:-:S04]  /*1caf0*/  IMAD.U32 R3, RZ, RZ, UR6 ;  /* 0x00000006ff037e24 */ /* 0x002fc8000f8e00ff */
[----:B------:R1:W2:Y:S03]  /*1cb00*/  SYNCS.PHASECHK.TRANS64.TRYWAIT P1, [R3+URZ+0x33450], R0 ;  /* 0x03345000030075a7 */ /* 0x0002a6000802017f */
[----:B--2---:R-:W-:Y:S05]  /*1cb10*/  @!P1 NANOSLEEP.SYNCS 0x989680 ;  /* 0x009896800000995d */ /* 0x004fea0003900000 */
[----:B------:R-:W2:Y:S02]  /*1cb20*/  @!P1 SYNCS.PHASECHK.TRANS64 P1, [R3+URZ+0x33450], R0 ;  /* 0x03345000030095a7 */ /* 0x000ea4000802007f */
[----:B--2---:R-:W-:Y:S05]  /*1cb30*/  @!P1 BRA `(.L_x_3943) ;  /* 0xfffffffc00ec9947 */ /* 0x004fea000383ffff */
[----:B------:R-:W-:Y:S05]  /*1cb40*/  BRA `(.L_x_3940) ;  /* 0xffffff20009c7947 */ /* 0x000fea000383ffff */
.L_x_3957:
[----:B-1----:R-:W-:-:S04]  /*1cb50*/  IMAD.U32 R5, RZ, RZ, UR9 ;  /* 0x00000009ff057e24 */ /* 0x002fc8000f8e00ff */
[----:B------:R1:W2:Y:S03]  /*1cb60*/  SYNCS.PHASECHK.TRANS64.TRYWAIT P1, [R5+URZ+0x33450], R4 ;  /* 0x03345004050075a7 */ /* 0x0002a6000802017f */
[----:B--2---:R-:W-:Y:S05]  /*1cb70*/  @!P1 NANOSLEEP.SYNCS 0x989680 ;  /* 0x009896800000995d */ /* 0x004fea0003900000 */
[----:B------:R-:W2:Y:S02]  /*1cb80*/  @!P1 SYNCS.PHASECHK.TRANS64 P1, [R5+URZ+0x33450], R4 ;  /* 0x03345004050095a7 */ /* 0x000ea4000802007f */
[----:B--2---:R-:W-:Y:S05]  /*1cb90*/  @!P1 BRA `(.L_x_3957) ;  /* 0xfffffffc00ec9947 */ /* 0x004fea000383ffff */
[----:B------:R-:W-:Y:S05]  /*1cba0*/  BRA `(.L_x_3956) ;  /* 0xffffff5c00fc7947 */ /* 0x000fea000383ffff */
.L_x_4005:
[----:B------:R-:W-:Y:S02]  /*1cbb0*/  IMAD.MOV.U32 R13, RZ, RZ, R4 ;  /* 0x000000ffff0d7224 */ /* 0x000fe400078e0004 */
[----:B------:R-:W-:Y:S02]  /*1cbc0*/  IMAD.MOV.U32 R12, RZ, RZ, RZ ;  /* 0x000000ffff0c7224 */ /* 0x000fe400078e00ff */
[----:B------:R-:W-:Y:S02]  /*1cbd0*/  IMAD.MOV.U32 R11, RZ, RZ, 0x1f ;  /* 0x0000001fff0b7424 */ /* 0x000fe400078e00ff */
[----:B------:R-:W-:-:S07]  /*1cbe0*/  IMAD.MOV.U32 R15, RZ, RZ, -0x1 ;  /* 0xffffffffff0f7424 */ /* 0x000fce00078e00ff */
[----:B------:R-:W-:Y:S05]  /*1cbf0*/  WARPSYNC.COLLECTIVE R15, `(.L_x_4076) ;  /* 0x000000000f087348 */ /* 0x000fea0003c00000 */
[----:B------:R0:W1:Y:S02]  /*1cc00*/  SHFL.IDX P6, R14, R13, R12, R11 ;  /* 0x0000000c0d0e7389 */ /* 0x00006400000c000b */
[----:B01----:R-:W-:Y:S01]  /*1cc10*/  ENDCOLLECTIVE ;  /* 0x000000000000791b */ /* 0x003fe20003800000 */
.L_x_4076:
[----:B------:R-:W-:Y:S05]  /*1cc20*/  BRA `(.L_x_4077) ;  /* 0xffffffb800e07947 */ /* 0x000fea000383ffff */
.L_x_4007:
[----:B------:R-:W-:Y:S01]  /*1cc30*/  BSSY B0, `(.L_x_4078) ;  /* 0x0000006000007945 */ /* 0x000fe20003800000 */
[----:B------:R-:W-:-:S07]  /*1cc40*/  IMAD.MOV.U32 R15, RZ, RZ, -0x1 ;  /* 0xffffffffff0f7424 */ /* 0x000fce00078e00ff */
[----:B------:R-:W-:Y:S05]  /*1cc50*/  WARPSYNC.COLLECTIVE R15, `(.L_x_4079) ;  /* 0x000000000f0c7348 */ /* 0x000fea0003c00000 */
[----:B------:R-:W-:Y:S02]  /*1cc60*/  ELECT P6, UR62, PT ;  /* 0x00000000003e782f */ /* 0x000fe400038c0000 */
[----:B------:R-:W-:Y:S01]  /*1cc70*/  MOV R14, UR62 ;  /* 0x0000003e000e7c02 */ /* 0x000fe20008000f00 */
[----:B------:R-:W-:Y:S10]  /*1cc80*/  ENDCOLLECTIVE ;  /* 0x000000000000791b */ /* 0x000ff40003800000 */
.L_x_4079:
[----:B------:R-:W-:Y:S05]  /*1cc90*/  BSYNC B0 ;  /* 0x0000000000007941 */ /* 0x000fea0003800000 */
.L_x_4078:
[----:B------:R-:W-:Y:S05]  /*1cca0*/  BRA `(.L_x_4080) ;  /* 0xffffffb800e07947 */ /* 0x000fea000383ffff */
.L_x_4010:
[----:B0-----:R0:W1:Y:S02]  /*1ccb0*/  SYNCS.PHASECHK.TRANS64.TRYWAIT P2, [R4+URZ+0x33480], R3 ;  /* 0x03348003040075a7 */ /* 0x001064000804017f */
[----:B-1----:R-:W-:Y:S05]  /*1ccc0*/  @!P2 NANOSLEEP.SYNCS 0x989680 ;  /* 0x009896800000a95d */ /* 0x002fea0003900000 */
[----:B------:R-:W1:Y:S02]  /*1ccd0*/  @!P2 SYNCS.PHASECHK.TRANS64 P2, [R4+URZ+0x33480], R3 ;  /* 0x033480030400a5a7 */ /* 0x000e64000804007f */
[----:B-1----:R-:W-:Y:S05]  /*1cce0*/  @!P2 BRA `(.L_x_4010) ;  /* 0xfffffffc00f0a947 */ /* 0x002fea000383ffff */
[----:B------:R-:W-:Y:S05]  /*1ccf0*/  BRA `(.L_x_4081) ;  /* 0xffffffbc00487947 */ /* 0x000fea000383ffff */
.L_x_4012:
[----:B-1----:R1:W2:Y:S02]  /*1cd00*/  SYNCS.PHASECHK.TRANS64.TRYWAIT P2, [R4+URZ+0x33440], R3 ;  /* 0x03344003040075a7 */ /* 0x0022a4000804017f */
[----:B--2---:R-:W-:Y:S05]  /*1cd10*/  @!P2 NANOSLEEP.SYNCS 0x989680 ;  /* 0x009896800000a95d */ /* 0x004fea0003900000 */
[----:B------:R-:W2:Y:S02]  /*1cd20*/  @!P2 SYNCS.PHASECHK.TRANS64 P2, [R4+URZ+0x33440], R3 ;  /* 0x033440030400a5a7 */ /* 0x000ea4000804007f */
[----:B--2---:R-:W-:Y:S05]  /*1cd30*/  @!P2 BRA `(.L_x_4012) ;  /* 0xfffffffc00f0a947 */ /* 0x004fea000383ffff */
[----:B------:R-:W-:Y:S05]  /*1cd40*/  BRA `(.L_x_4082) ;  /* 0xffffffbc00cc7947 */ /* 0x000fea000383ffff */
.L_x_4015:
[----:B0-----:R-:W-:-:S04]  /*1cd50*/  IMAD.U32 R3, RZ, RZ, UR41 ;  /* 0x00000029ff037e24 */ /* 0x001fc8000f8e00ff */
[----:B------:R0:W1:Y:S03]  /*1cd60*/  SYNCS.PHASECHK.TRANS64.TRYWAIT P0, [R3+URZ+0x33420], R2 ;  /* 0x03342002030075a7 */ /* 0x000066000800017f */
[----:B-1----:R-:W-:Y:S05]  /*1cd70*/  @!P0 NANOSLEEP.SYNCS 0x989680 ;  /* 0x009896800000895d */ /* 0x002fea0003900000 */
[----:B------:R-:W1:Y:S02]  /*1cd80*/  @!P0 SYNCS.PHASECHK.TRANS64 P0, [R3+URZ+0x33420], R2 ;  /* 0x03342002030085a7 */ /* 0x000e64000800007f */
[----:B-1----:R-:W-:Y:S05]  /*1cd90*/  @!P0 BRA `(.L_x_4015) ;  /* 0xfffffffc00ec8947 */ /* 0x002fea000383ffff */
[----:B------:R-:W-:Y:S05]  /*1cda0*/  BRA `(.L_x_4083) ;  /* 0xffffffc000d87947 */ /* 0x000fea000383ffff */
.L_x_4021:
[----:B--2---:R2:W3:Y:S02]  /*1cdb0*/  SYNCS.PHASECHK.TRANS64.TRYWAIT P0, [R6+URZ+0x33480], R5 ;  /* 0x03348005060075a7 */ /* 0x0044e4000800017f */
[----:B---3--:R-:W-:Y:S05]  /*1cdc0*/  @!P0 NANOSLEEP.SYNCS 0x989680 ;  /* 0x009896800000895d */ /* 0x008fea0003900000 */
[----:B------:R-:W3:Y:S02]  /*1cdd0*/  @!P0 SYNCS.PHASECHK.TRANS64 P0, [R6+URZ+0x33480], R5 ;  /* 0x03348005060085a7 */ /* 0x000ee4000800007f */
[----:B---3--:R-:W-:Y:S05]  /*1cde0*/  @!P0 BRA `(.L_x_4021) ;  /* 0xfffffffc00f08947 */ /* 0x008fea000383ffff */
[----:B------:R-:W-:Y:S05]  /*1cdf0*/  BRA `(.L_x_4084) ;  /* 0xffffffc4008c7947 */ /* 0x000fea000383ffff */
.L_x_4028:
[----:B-1----:R1:W3:Y:S02]  /*1ce00*/  SYNCS.PHASECHK.TRANS64.TRYWAIT P0, [R6+URZ+0x33440], R5 ;  /* 0x03344005060075a7 */ /* 0x0022e4000800017f */
[----:B---3--:R-:W-:Y:S05]  /*1ce10*/  @!P0 NANOSLEEP.SYNCS 0x989680 ;  /* 0x009896800000895d */ /* 0x008fea0003900000 */
[----:B------:R-:W3:Y:S02]  /*1ce20*/  @!P0 SYNCS.PHASECHK.TRANS64 P0, [R6+URZ+0x33440], R5 ;  /* 0x03344005060085a7 */ /* 0x000ee4000800007f */
[----:B---3--:R-:W-:Y:S05]  /*1ce30*/  @!P0 BRA `(.L_x_4028) ;  /* 0xfffffffc00f08947 */ /* 0x008fea000383ffff */
[----:B------:R-:W-:Y:S05]  /*1ce40*/  BRA `(.L_x_4085) ;  /* 0xffffffc800907947 */ /* 0x000fea000383ffff */
.L_x_4036:
[----:B--2---:R2:W3:Y:S02]  /*1ce50*/  SYNCS.PHASECHK.TRANS64.TRYWAIT P2, [R12+URZ+0x33470], R4 ;  /* 0x033470040c0075a7 */ /* 0x0044e4000804017f */
[----:B---3--:R-:W-:Y:S05]  /*1ce60*/  @!P2 NANOSLEEP.SYNCS 0x989680 ;  /* 0x009896800000a95d */ /* 0x008fea0003900000 */
[----:B------:R-:W3:Y:S02]  /*1ce70*/  @!P2 SYNCS.PHASECHK.TRANS64 P2, [R12+URZ+0x33470], R4 ;  /* 0x033470040c00a5a7 */ /* 0x000ee4000804007f */
[----:B---3--:R-:W-:Y:S05]  /*1ce80*/  @!P2 BRA `(.L_x_4036) ;  /* 0xfffffffc00f0a947 */ /* 0x008fea000383ffff */
[----:B------:R-:W-:Y:S05]  /*1ce90*/  BRA `(.L_x_4086) ;  /* 0xffffffcc00a47947 */ /* 0x000fea000383ffff */
.L_x_4038:
[----:B--2---:R2:W3:Y:S02]  /*1cea0*/  SYNCS.PHASECHK.TRANS64.TRYWAIT P2, [R12+URZ+0x33460], R4 ;  /* 0x033460040c0075a7 */ /* 0x0044e4000804017f */
[----:B---3--:R-:W-:Y:S05]  /*1ceb0*/  @!P2 NANOSLEEP.SYNCS 0x989680 ;  /* 0x009896800000a95d */ /* 0x008fea0003900000 */
[----:B------:R-:W3:Y:S02]  /*1cec0*/  @!P2 SYNCS.PHASECHK.TRANS64 P2, [R12+URZ+0x33460], R4 ;  /* 0x033460040c00a5a7 */ /* 0x000ee4000804007f */
[----:B---3--:R-:W-:Y:S05]  /*1ced0*/  @!P2 BRA `(.L_x_4038) ;  /* 0xfffffffc00f0a947 */ /* 0x008fea000383ffff */
[----:B------:R-:W-:Y:S05]  /*1cee0*/  BRA `(.L_x_4087) ;  /* 0xffffffcc00ac7947 */ /* 0x000fea000383ffff */
.L_x_4045:
[----:B-1----:R1:W2:Y:S02]  /*1cef0*/  SYNCS.PHASECHK.TRANS64.TRYWAIT P0, [R0+URZ+0x33470], R3 ;  /* 0x03347003000075a7 */ /* 0x0022a4000800017f */
[----:B--2---:R-:W-:Y:S05]  /*1cf00*/  @!P0 NANOSLEEP.SYNCS 0x989680 ;  /* 0x009896800000895d */ /* 0x004fea0003900000 */
[----:B------:R-:W2:Y:S02]  /*1cf10*/  @!P0 SYNCS.PHASECHK.TRANS64 P0, [R0+URZ+0x33470], R3 ;  /* 0x03347003000085a7 */ /* 0x000ea4000800007f */
[----:B--2---:R-:W-:Y:S05]  /*1cf20*/  @!P0 BRA `(.L_x_4045) ;  /* 0xfffffffc00f08947 */ /* 0x004fea000383ffff */
[----:B------:R-:W-:Y:S05]  /*1cf30*/  BRA `(.L_x_4088) ;  /* 0xffffffdc000c7947 */ /* 0x000fea000383ffff */
.L_x_4047:
[----:B-1----:R1:W2:Y:S02]  /*1cf40*/  SYNCS.PHASECHK.TRANS64.TRYWAIT P0, [R0+URZ+0x33460], R3 ;  /* 0x03346003000075a7 */ /* 0x0022a4000800017f */
[----:B--2---:R-:W-:Y:S05]  /*1cf50*/  @!P0 NANOSLEEP.SYNCS 0x989680 ;  /* 0x009896800000895d */ /* 0x004fea0003900000 */
[----:B------:R-:W2:Y:S02]  /*1cf60*/  @!P0 SYNCS.PHASECHK.TRANS64 P0, [R0+URZ+0x33460], R3 ;  /* 0x03346003000085a7 */ /* 0x000ea4000800007f */
[----:B--2---:R-:W-:Y:S05]  /*1cf70*/  @!P0 BRA `(.L_x_4047) ;  /* 0xfffffffc00f08947 */ /* 0x004fea000383ffff */
[----:B------:R-:W-:Y:S05]  /*1cf80*/  BRA `(.L_x_4089) ;  /* 0xffffffdc00147947 */ /* 0x000fea000383ffff */
.L_x_4060:
[----:B0-----:R0:W1:Y:S02]  /*1cf90*/  SYNCS.PHASECHK.TRANS64.TRYWAIT P0, [R0+URZ+0x33420], R3 ;  /* 0x03342003000075a7 */ /* 0x001064000800017f */
[----:B-1----:R-:W-:Y:S05]  /*1cfa0*/  @!P0 NANOSLEEP.SYNCS 0x989680 ;  /* 0x009896800000895d */ /* 0x002fea0003900000 */
[----:B------:R-:W1:Y:S02]  /*1cfb0*/  @!P0 SYNCS.PHASECHK.TRANS64 P0, [R0+URZ+0x33420], R3 ;  /* 0x03342003000085a7 */ /* 0x000e64000800007f */
[----:B-1----:R-:W-:Y:S05]  /*1cfc0*/  @!P0 BRA `(.L_x_4060) ;  /* 0xfffffffc00f08947 */ /* 0x002fea000383ffff */
[----:B------:R-:W-:Y:S05]  /*1cfd0*/  BRA `(.L_x_4090) ;  /* 0xfffffff400407947 */ /* 0x000fea000383ffff */
.L_x_4061:
        /* <DEDUP_REMOVED lines=11> */
.L_x_4092:
[----:B------:R-:W-:Y:S05]  /*1d090*/  BSYNC B0 ;  /* 0x0000000000007941 */ /* 0x000fea0003800000 */
.L_x_4091:
[----:B------:R-:W-:Y:S05]  /*1d0a0*/  BRA `(.L_x_4093) ;  /* 0xfffffff400287947 */ /* 0x000fea000383ffff */
.L_x_4064:
[----:B------:R-:W-:Y:S01]  /*1d0b0*/  BSSY B1, `(.L_x_4094) ;  /* 0x0000006000017945 */ /* 0x000fe20003800000 */
[----:B------:R-:W-:-:S07]  /*1d0c0*/  IMAD.MOV.U32 R15, RZ, RZ, -0x1 ;  /* 0xffffffffff0f7424 */ /* 0x000fce00078e00ff */
[----:B01----:R-:W-:Y:S05]  /*1d0d0*/  WARPSYNC.COLLECTIVE R15, `(.L_x_4095) ;  /* 0x000000000f0c7348 */ /* 0x003fea0003c00000 */
[----:B------:R-:W-:Y:S02]  /*1d0e0*/  ELECT P6, UR62, PT ;  /* 0x00000000003e782f */ /* 0x000fe400038c0000 */
[----:B------:R-:W-:Y:S01]  /*1d0f0*/  MOV R14, UR62 ;  /* 0x0000003e000e7c02 */ /* 0x000fe20008000f00 */
[----:B01----:R-:W-:Y:S10]  /*1d100*/  ENDCOLLECTIVE ;  /* 0x000000000000791b */ /* 0x003ff40003800000 */
.L_x_4095:
[----:B------:R-:W-:Y:S05]  /*1d110*/  BSYNC B1 ;  /* 0x0000000000017941 */ /* 0x000fea0003800000 */
.L_x_4094:
[----:B------:R-:W-:Y:S05]  /*1d120*/  BRA `(.L_x_4096) ;  /* 0xfffffff400207947 */ /* 0x000fea000383ffff */
.L_x_4066:
[----:B0-----:R0:W1:Y:S02]  /*1d130*/  SYNCS.PHASECHK.TRANS64.TRYWAIT P1, [R6+URZ], R5 ;  /* 0x00000005060075a7 */ /* 0x001064000802017f */
[----:B-1----:R-:W-:Y:S05]  /*1d140*/  @!P1 NANOSLEEP.SYNCS 0x989680 ;  /* 0x009896800000995d */ /* 0x002fea0003900000 */
[----:B------:R-:W1:Y:S02]  /*1d150*/  @!P1 SYNCS.PHASECHK.TRANS64 P1, [R6+URZ], R5 ;  /* 0x00000005060095a7 */ /* 0x000e64000802007f */
[----:B-1----:R-:W-:Y:S05]  /*1d160*/  @!P1 BRA `(.L_x_4066) ;  /* 0xfffffffc00f09947 */ /* 0x002fea000383ffff */
[----:B------:R-:W-:Y:S05]  /*1d170*/  BRA `(.L_x_4097) ;  /* 0xfffffff4005c7947 */ /* 0x000fea000383ffff */
.L_x_4067:
[----:B-1----:R1:W2:Y:S02]  /*1d180*/  SYNCS.PHASECHK.TRANS64.TRYWAIT P1, [R7+URZ], R2 ;  /* 0x00000002070075a7 */ /* 0x0022a4000802017f */
[----:B--2---:R-:W-:Y:S05]  /*1d190*/  @!P1 NANOSLEEP.SYNCS 0x989680 ;  /* 0x009896800000995d */ /* 0x004fea0003900000 */
[----:B------:R-:W2:Y:S02]  /*1d1a0*/  @!P1 SYNCS.PHASECHK.TRANS64 P1, [R7+URZ], R2 ;  /* 0x00000002070095a7 */ /* 0x000ea4000802007f */
[----:B--2---:R-:W-:Y:S05]  /*1d1b0*/  @!P1 BRA `(.L_x_4067) ;  /* 0xfffffffc00f09947 */ /* 0x004fea000383ffff */
[----:B------:R-:W-:Y:S05]  /*1d1c0*/  BRA `(.L_x_4098) ;  /* 0xfffffff400507947 */ /* 0x000fea000383ffff */
.L_x_4069:
[----:B--2---:R2:W3:Y:S02]  /*1d1d0*/  SYNCS.PHASECHK.TRANS64.TRYWAIT P1, [R4+URZ+0x33460], R5 ;  /* 0x03346005040075a7 */ /* 0x0044e4000802017f */
[----:B---3--:R-:W-:Y:S05]  /*1d1e0*/  @!P1 NANOSLEEP.SYNCS 0x989680 ;  /* 0x009896800000995d */ /* 0x008fea0003900000 */
[----:B------:R-:W3:Y:S02]  /*1d1f0*/  @!P1 SYNCS.PHASECHK.TRANS64 P1, [R4+URZ+0x33460], R5 ;  /* 0x03346005040095a7 */ /* 0x000ee4000802007f */
[----:B---3--:R-:W-:Y:S05]  /*1d200*/  @!P1 BRA `(.L_x_4069) ;  /* 0xfffffffc00f09947 */ /* 0x008fea000383ffff */
[----:B------:R-:W-:Y:S05]  /*1d210*/  BRA `(.L_x_4099) ;  /* 0xfffffff400547947 */ /* 0x000fea000383ffff */
.L_x_4071:
[----:B---3--:R3:W4:Y:S02]  /*1d220*/  SYNCS.PHASECHK.TRANS64.TRYWAIT P1, [R3+URZ+0x33460], R2 ;  /* 0x03346002030075a7 */ /* 0x008724000802017f */
[----:B----4-:R-:W-:Y:S05]  /*1d230*/  @!P1 NANOSLEEP.SYNCS 0x989680 ;  /* 0x009896800000995d */ /* 0x010fea0003900000 */
[----:B------:R-:W4:Y:S02]  /*1d240*/  @!P1 SYNCS.PHASECHK.TRANS64 P1, [R3+URZ+0x33460], R2 ;  /* 0x03346002030095a7 */ /* 0x000f24000802007f */
[----:B----4-:R-:W-:Y:S05]  /*1d250*/  @!P1 BRA `(.L_x_4071) ;  /* 0xfffffffc00f09947 */ /* 0x010fea000383ffff */
[----:B------:R-:W-:Y:S05]  /*1d260*/  BRA `(.L_x_4100) ;  /* 0xfffffff400547947 */ /* 0x000fea000383ffff */
.L_x_4073:
[----:B----4-:R4:W0:Y:S02]  /*1d270*/  SYNCS.PHASECHK.TRANS64.TRYWAIT P0, [R4+URZ+0x33480], R5 ;  /* 0x03348005040075a7 */ /* 0x010824000800017f */
[----:B0-----:R-:W-:Y:S05]  /*1d280*/  @!P0 NANOSLEEP.SYNCS 0x989680 ;  /* 0x009896800000895d */ /* 0x001fea0003900000 */
[----:B------:R-:W0:Y:S02]  /*1d290*/  @!P0 SYNCS.PHASECHK.TRANS64 P0, [R4+URZ+0x33480], R5 ;  /* 0x03348005040085a7 */ /* 0x000e24000800007f */
[----:B0-----:R-:W-:Y:S05]  /*1d2a0*/  @!P0 BRA `(.L_x_4073) ;  /* 0xfffffffc00f08947 */ /* 0x001fea000383ffff */
[----:B------:R-:W-:Y:S05]  /*1d2b0*/  BRA `(.L_x_4074) ;  /* 0xfffffff400507947 */ /* 0x000fea000383ffff */
.L_x_4101:
        /* <DEDUP_REMOVED lines=12> */
.L_x_12364:


//--------------------- .text._ZN7cutlass13device_kernelIN5flash11enable_sm90INS1_16FlashAttnFwdSm90INS1_25CollectiveMainloopFwdSm90ILi2EN4cute5tupleIJNS5_1CILi1EEES8_S8_EEENS6_IJNS7_ILi128EEENS7_ILi160EEENS7_ILi192EEEEEELi192ENS_12float_e4m3_tEfNS_4arch4Sm90ELb0ELb1ELb0ELb1ELb0ELb1ELb0ELb1ELb1ELb0ELb0ELb0EEENS1_21CollectiveEpilogueFwdINS6_IJSA_SC_SB_EEES9_NS_10bfloat16_tESG_Li256ELb1ELb0ELb0ELb1EEENS1_36VarlenDynamicPersistentTileSchedulerILi128ELi160ELi256ELi128ELb0ELb0ELb1ELb1ELb0ELb1EEEEEEEEEvNT_6ParamsE --------------------------
	.section	.text._ZN7cutlass13device_kernelIN5flash11enable_sm90INS1_16FlashAttnFwdSm90INS1_25CollectiveMainloopFwdSm90ILi2EN4cute5tupleIJNS5_1CILi1EEES8_S8_EEENS6_IJNS7_ILi128EEENS7_ILi160EEENS7_ILi192EEEEEELi192ENS_12float_e4m3_tEfNS_4arch4Sm90ELb0ELb1ELb0ELb1ELb0ELb1ELb0ELb1ELb1ELb0ELb0ELb0EEENS1_21CollectiveEpilogueFwdINS6_IJSA_SC_SB_EEES9_NS_10bfloat16_tESG_Li256ELb1ELb0ELb0ELb1EEENS1_36VarlenDynamicPersistentTileSchedulerILi128ELi160ELi256ELi128ELb0ELb0ELb1ELb1ELb0ELb1EEEEEEEEEvNT_6ParamsE,"ax",@progbits
	.align	128
.text._ZN7cutlass13device_kernelIN5flash11enable_sm90INS1_16FlashAttnFwdSm90INS1_25CollectiveMainloopFwdSm90ILi2EN4cute5tupleIJNS5_1CILi1EEES8_S8_EEENS6_IJNS7_ILi128EEENS7_ILi160EEENS7_ILi192EEEEEELi192ENS_12float_e4m3_tEfNS_4arch4Sm90ELb0ELb1ELb0ELb1ELb0ELb1ELb0ELb1ELb1ELb0ELb0ELb0EEENS1_21CollectiveEpilogueFwdINS6_IJSA_SC_SB_EEES9_NS_10bfloat16_tESG_Li256ELb1ELb0ELb0ELb1EEENS1_36VarlenDynamicPersistentTileSchedulerILi128ELi160ELi256ELi128ELb0ELb0ELb1ELb1ELb0ELb1EEEEEEEEEvNT_6ParamsE:
        .type           _ZN7cutlass13device_kernelIN5flash11enable_sm90INS1_16FlashAttnFwdSm90INS1_25CollectiveMainloopFwdSm90ILi2EN4cute5tupleIJNS5_1CILi1EEES8_S8_EEENS6_IJNS7_ILi128EEENS7_ILi160EEENS7_ILi192EEEEEELi192ENS_12float_e4m3_tEfNS_4arch4Sm90ELb0ELb1ELb0ELb1ELb0ELb1ELb0ELb1ELb1ELb0ELb0ELb0EEENS1_21CollectiveEpilogueFwdINS6_IJSA_SC_SB_EEES9_NS_10bfloat16_tESG_Li256ELb1ELb0ELb0ELb1EEENS1_36VarlenDynamicPersistentTileSchedulerILi128ELi160ELi256ELi128ELb0ELb0ELb1ELb1ELb0ELb1EEEEEEEEEvNT_6ParamsE,@function
        .size           _ZN7cutlass13device_kernelIN5flash11enable_sm90INS1_16FlashAttnFwdSm90INS1_25CollectiveMainloopFwdSm90ILi2EN4cute5tupleIJNS5_1CILi1EEES8_S8_EEENS6_IJNS7_ILi128EEENS7_ILi160EEENS7_ILi192EEEEEELi192ENS_12float_e4m3_tEfNS_4arch4Sm90ELb0ELb1ELb0ELb1ELb0ELb1ELb0ELb1ELb1ELb0ELb0ELb0EEENS1_21CollectiveEpilogueFwdINS6_IJSA_SC_SB_EEES9_NS_10bfloat16_tESG_Li256ELb1ELb0ELb0ELb1EEENS1_36VarlenDynamicPersistentTileSchedulerILi128ELi160ELi256ELi128ELb0ELb0ELb1ELb1ELb0ELb1EEEEEEEEEvNT_6ParamsE,(.L_x_12365 - _ZN7cutlass13device_kernelIN5flash11enable_sm90INS1_16FlashAttnFwdSm90INS1_25CollectiveMainloopFwdSm90ILi2EN4cute5tupleIJNS5_1CILi1EEES8_S8_EEENS6_IJNS7_ILi128EEENS7_ILi160EEENS7_ILi192EEEEEELi192ENS_12float_e4m3_tEfNS_4arch4Sm90ELb0ELb1ELb0ELb1ELb0ELb1ELb0ELb1ELb1ELb0ELb0ELb0EEENS1_21CollectiveEpilogueFwdINS6_IJSA_SC_SB_EEES9_NS_10bfloat16_tESG_Li256ELb1ELb0ELb0ELb1EEENS1_36VarlenDynamicPersistentTileSchedulerILi128ELi160ELi256ELi128ELb0ELb0ELb1ELb1ELb0ELb1EEEEEEEEEvNT_6ParamsE)
        .other          _ZN7cutlass13device_kernelIN5flash11enable_sm90INS1_16FlashAttnFwdSm90INS1_25CollectiveMainloopFwdSm90ILi2EN4cute5tupleIJNS5_1CILi1EEES8_S8_EEENS6_IJNS7_ILi128EEENS7_ILi160EEENS7_ILi192EEEEEELi192ENS_12float_e4m3_tEfNS_4arch4Sm90ELb0ELb1ELb0ELb1ELb0ELb1ELb0ELb1ELb1ELb0ELb0ELb0EEENS1_21CollectiveEpilogueFwdINS6_IJSA_SC_SB_EEES9_NS_10bfloat16_tESG_Li256ELb1ELb0ELb0ELb1EEENS1_36VarlenDynamicPersistentTileSchedulerILi128ELi160ELi256ELi128ELb0ELb0ELb1ELb1ELb0ELb1EEEEEEEEEvNT_6ParamsE,@"STO_CUDA_ENTRY STV_DEFAULT"
_ZN7cutlass13device_kernelIN5flash11enable_sm90INS1_16FlashAttnFwdSm90INS1_25CollectiveMainloopFwdSm90ILi2EN4cute5tupleIJNS5_1CILi1EEES8_S8_EEENS6_IJNS7_ILi128EEENS7_ILi160EEENS7_ILi192EEEEEELi192ENS_12float_e4m3_tEfNS_4arch4Sm90ELb0ELb1ELb0ELb1ELb0ELb1ELb0ELb1ELb1ELb0ELb0ELb0EEENS1_21CollectiveEpilogueFwdINS6_IJSA_SC_SB_EEES9_NS_10bfloat16_tESG_Li256ELb1ELb0ELb0ELb1EEENS1_36VarlenDynamicPersistentTileSchedulerILi128ELi160ELi256ELi128ELb0ELb0ELb1ELb1ELb0ELb1EEEEEEEEEvNT_6ParamsE:
[----:B------:R-:W0:Y:S02]  /*0000*/  LDC R1, c[0x0][0x28] ;  /* 0x00000a00ff017b82 */ /* 0x000e240000000800 */
[----:B0-----:R-:W-:-:S05]  /*0010*/  VIADD R1, R1, 0xfffffcf0 ;  /* 0xfffffcf001017836 */ /* 0x001fca0000000000 */
[----:B------:R-:W-:Y:S01]  /*0020*/  R2UR UR4, R1 ;  /* 0x00000000010472ca */ /* 0x000fe200000e0000 */
[----:B------:R-:W0:Y:S01]  /*0030*/  S2R R3, SR_TID.X ;  /* 0x0000000000037919 */ /* 0x000e220000002100 */
[----:B------:R-:W-:Y:S01]  /*0040*/  ELECT P0, URZ, PT ;  /* 0x00000000003f782f */ /* 0x000fe20003800000 */
[----:B------:R-:W-:Y:S01]  /*0050*/  BSSY B0, `(.L_x_4102) ;  /* 0x000001b000007945 */ /* 0x000fe20003800000 */
[----:B------:R-:W-:Y:S01]  /*0060*/  ULDC UR44, c[0x0][0x20] ;  /* 0x00000800002c7ab9 */ /* 0x000fe20000000800 */
[----:B------:R-:W-:-:S08]  /*0070*/  ULDC UR43, c[0x0][0x24] ;  /* 0x00000900002b7ab9 */ /* 0x000fd00000000800 */
[----:B------:R-:W-:-:S04]  /*0080*/  UIADD3 UR44, UP0, UR4, UR44, URZ ;  /* 0x0000002c042c7290 */ /* 0x000fc8000ff1e03f */
[----:B------:R-:W-:Y:S01]  /*0090*/  UIADD3.X UR43, URZ, UR43, URZ, UP0, !UPT ;  /* 0x0000002b3f2b7290 */ /* 0x000fe200087fe43f */
        /* <DEDUP_REMOVED lines=22> */
.L_x_4103:
[----:B------:R-:W-:Y:S05]  /*0200*/  BSYNC B0 ;  /* 0x0000000000007941 */ /* 0x000fea0003800000 */
.L_x_4102:
        /* <DEDUP_REMOVED lines=41> */
.L_x_4104:
        /* <DEDUP_REMOVED lines=22> */
.L_x_4105:
        /* <DEDUP_REMOVED lines=18> */
.L_x_4106:
        /* <DEDUP_REMOVED lines=22> */
.L_x_4107:
        /* <DEDUP_REMOVED lines=22> */
.L_x_4108:
[----:B------:R-:W-:Y:S01]  /*09e0*/  PLOP3.LUT P0, PT, PT, PT, UP0, 0x80, 0x0 ;  /* 0x000000000000781c */ /* 0x000fe20003f0f008 */
[----:B------:R-:W-:Y:S01]  /*09f0*/  UMOV UR36, 0x1 ;  /* 0x0000000100247882 */ /* 0x000fe20000000000 */
[----:B------:R-:W-:Y:S01]  /*0a00*/  NOP ;  /* 0x0000000000007918 */ /* 0x000fe20000000000 */
[----:B------:R-:W-:Y:S01]  /*0a10*/  USEL UR36, UR36, 0x2, !UP0 ;  /* 0x0000000224247887 */ /* 0x000fe2000c000000 */
[----:B------:R-:W-:Y:S01]  /*0a20*/  ULDC.64 UR52, c[0x0][0x208] ;  /* 0x0000820000347ab9 */ /* 0x000fe20000000a00 */
[----:B012-4-:R-:W-:Y:S08]  /*0a30*/  BAR.SYNC.DEFER_BLOCKING 0x0 ;  /* 0x0000000000007b1d */ /* 0x017ff00000010000 */
[----:B------:R-:W-:Y:S05]  /*0a40*/  @!P0 BRA `(.L_x_4109) ;  /* 0x000001fc00488947 */ /* 0x000fea0003800000 */
.L_x_4110:
[----:B------:R-:W-:-:S08]  /*0a50*/  NOP ;  /* 0x0000000000007918 */ /* 0x000fd00000000000 */
[----:B------:R-:W0:Y:S02]  /*0a60*/  USETMAXREG.TRY_ALLOC.CTAPOOL UP0, 0xf0 ;  /* 0x000000f0000079c8 */ /* 0x000e240008000600 */
[----:B0-----:R-:W-:-:S13]  /*0a70*/  PLOP3.LUT P0, PT, PT, PT, UP0, 0x80, 0x0 ;  /* 0x000000000000781c */ /* 0x001fda0003f0f008 */
[----:B------:R-:W-:Y:S05]  /*0a80*/  @!P0 BRA `(.L_x_4110) ;  /* 0xfffffffc00f08947 */ /* 0x000fea000383ffff */
[----:B------:R-:W0:Y:S01]  /*0a90*/  S2R R0, SR_TID.X ;  /* 0x0000000000007919 */ /* 0x000e220000002100 */
[----:B------:R-:W1:Y:S01]  /*0aa0*/  S2UR UR37, SR_CgaCtaId ;  /* 0x00000000002579c3 */ /* 0x000e620000008800 */
[----:B------:R-:W-:Y:S01]  /*0ab0*/  UMOV UR38, 0x400 ;  /* 0x0000040000267882 */ /* 0x000fe20000000000 */
[----:B------:R-:W-:-:S06]  /*0ac0*/  LOP3.LUT R2, R2, 0xffffffdf, RZ, 0xc0, !PT ;  /* 0xffffffdf02027812 */ /* 0x000fcc00078ec0ff */
[----:B------:R-:W-:Y:S06]  /*0ad0*/  BAR.ARV 0x8, 0x120 ;  /* 0x0204800000007b1d */ /* 0x000fec0000002000 */
[----:B------:R-:W-:Y:S01]  /*0ae0*/  ULDC UR4, c[0x0][0xc14] ;  /* 0x0003050000047ab9 */ /* 0x000fe20000000800 */
[----:B------:R-:W-:Y:S04]  /*0af0*/  STL.64 [R1+0x2b8], RZ ;  /* 0x0002b8ff01007387 */ /* 0x000fe80000100a00 */
[----:B------:R-:W-:Y:S01]  /*0b00*/  STL [R1+0x2c0], RZ ;  /* 0x0002c0ff01007387 */ /* 0x000fe20000100800 */
[----:B-1----:R-:W-:Y:S01]  /*0b10*/  ULEA UR38, UR37, UR38, 0x18 ;  /* 0x0000002625267291 */ /* 0x002fe2000f8ec03f */
[----:B0-----:R-:W-:-:S04]  /*0b20*/  SHF.R.U32.HI R0, RZ, 0x7, R0 ;  /* 0x00000007ff007819 */ /* 0x001fc80000011600 */
[----:B------:R-:W-:-:S13]  /*0b30*/  ISETP.NE.AND P0, PT, R0, 0x1, PT ;  /* 0x000000010000780c */ /* 0x000fda0003f05270 */
[----:B------:R-:W-:Y:S01]  /*0b40*/  @P0 LOP3.LUT R2, R2, 0x20, RZ, 0xfc, !PT ;  /* 0x0000002002020812 */ /* 0x000fe200078efcff */
[----:B------:R-:W-:Y:S08]  /*0b50*/  @!P0 BAR.ARV 0x9, 0x100 ;  /* 0x0244000000008b1d */ /* 0x000ff00000002000 */
[----:B------:R-:W-:Y:S06]  /*0b60*/  BAR.SYNC.DEFER_BLOCKING 0x5, 0x180 ;  /* 0x0146000000007b1d */ /* 0x000fec0000010000 */
[----:B------:R-:W0:Y:S02]  /*0b70*/  LDS.128 R224, [UR38+0x334d0] ;  /* 0x0334d026ffe07984 */ /* 0x000e240008000c00 */
[----:B------:R-:W-:Y:S06]  /*0b80*/  BAR.ARV 0x4, 0x180 ;  /* 0x0106000000007b1d */ /* 0x000fec0000002000 */
[----:B0-----:R-:W-:-:S13]  /*0b90*/  ISETP.GE.AND P0, PT, R227, UR4, PT ;  /* 0x00000004e3007c0c */ /* 0x001fda000bf06270 */
[----:B------:R-:W-:Y:S05]  /*0ba0*/  @P0 EXIT ;  /* 0x000000000000094d */ /* 0x000fea0003800000 */
[----:B------:R-:W0:Y:S01]  /*0bb0*/  S2R R0, SR_TID.X ;  /* 0x0000000000007919 */ /* 0x000e220000002100 */
[----:B------:R-:W-:Y:S01]  /*0bc0*/  R2UR UR46, R226 ;  /* 0x00000000e22e72ca */ /* 0x000fe200000e0000 */
[----:B------:R-:W-:Y:S01]  /*0bd0*/  IMAD.MOV.U32 R223, RZ, RZ, RZ ;  /* 0x000000ffffdf7224 */ /* 0x000fe200078e00ff */
[----:B------:R-:W-:Y:S01]  /*0be0*/  R2UR UR49, R227 ;  /* 0x00000000e33172ca */ /* 0x000fe200000e0000 */
[----:B------:R-:W-:Y:S01]  /*0bf0*/  IMAD.MOV.U32 R221, RZ, RZ, RZ ;  /* 0x000000ffffdd7224 */ /* 0x000fe200078e00ff */
[----:B------:R-:W-:Y:S01]  /*0c00*/  UIADD3 UR48, UR38, 0x1e200, URZ ;  /* 0x0001e20026307890 */ /* 0x000fe2000fffe03f */
[----:B------:R-:W-:Y:S01]  /*0c10*/  UMOV UR47, URZ ;  /* 0x0000003f002f7c82 */ /* 0x000fe20008000000 */
[----:B------:R-:W-:Y:S01]  /*0c20*/  UMOV UR50, URZ ;  /* 0x0000003f00327c82 */ /* 0x000fe20008000000 */
[----:B------:R-:W-:Y:S01]  /*0c30*/  UMOV UR54, URZ ;  /* 0x0000003f00367c82 */ /* 0x000fe20008000000 */
[----:B0-----:R-:W-:-:S05]  /*0c40*/  VIADD R232, R0, 0xffffff80 ;  /* 0xffffff8000e87836 */ /* 0x001fca0000000000 */
[----:B------:R-:W-:-:S04]  /*0c50*/  SHF.R.S32.HI R3, RZ, 0x1f, R232 ;  /* 0x0000001fff037819 */ /* 0x000fc800000114e8 */
[CC--:B------:R-:W-:Y:S02]  /*0c60*/  LEA.HI R0, R3.reuse, R232.reuse, RZ, 0x5 ;  /* 0x000000e803007211 */ /* 0x0c0fe400078f28ff */
[CC--:B------:R-:W-:Y:S02]  /*0c70*/  LEA.HI R8, R3.reuse, R232.reuse, RZ, 0x4 ;  /* 0x000000e803087211 */ /* 0x0c0fe400078f20ff */
[-C--:B------:R-:W-:Y:S01]  /*0c80*/  LEA.HI R4, R3, R232.reuse, RZ, 0x2 ;  /* 0x000000e803047211 */ /* 0x080fe200078f10ff */
[----:B------:R-:W-:Y:S01]  /*0c90*/  IMAD.SHL.U32 R0, R0, 0x20, RZ ;  /* 0x0000002000007824 */ /* 0x000fe200078e00ff */
[----:B------:R-:W-:Y:S02]  /*0ca0*/  LOP3.LUT R5, R8, 0x3fffff0, RZ, 0xc0, !PT ;  /* 0x03fffff008057812 */ /* 0x000fe400078ec0ff */
[----:B------:R-:W-:Y:S02]  /*0cb0*/  SHF.R.S32.HI R9, RZ, 0x4, R8 ;  /* 0x00000004ff097819 */ /* 0x000fe40000011408 */
[----:B------:R-:W-:Y:S01]  /*0cc0*/  LOP3.LUT R7, R0, 0xfffffc00, RZ, 0xc0, !PT ;  /* 0xfffffc0000077812 */ /* 0x000fe200078ec0ff */
[C---:B------:R-:W-:Y:S01]  /*0cd0*/  IMAD.IADD R0, R232.reuse, 0x1, -R5 ;  /* 0x00000001e8007824 */ /* 0x040fe200078e0a05 */
[----:B------:R-:W-:-:S02]  /*0ce0*/  LEA.HI R5, R232, R232, RZ, 0x1 ;  /* 0x000000e8e8057211 */ /* 0x000fc400078f08ff */
[----:B------:R-:W-:Y:S01]  /*0cf0*/  LEA.HI R8, R8, R9, RZ, 0x1 ;  /* 0x0000000908087211 */ /* 0x000fe200078f08ff */
[----:B------:R-:W-:Y:S01]  /*0d00*/  IMAD R11, R0, 0x40, R7 ;  /* 0x00000040000b7824 */ /* 0x000fe200078e0207 */
[----:B------:R-:W-:Y:S02]  /*0d10*/  SHF.R.S32.HI R18, RZ, 0x1, R5 ;  /* 0x00000001ff127819 */ /* 0x000fe40000011405 */
[C---:B------:R-:W-:Y:S02]  /*0d20*/  LOP3.LUT R7, R5.reuse, 0xfffffffe, RZ, 0xc0, !PT ;  /* 0xfffffffe05077812 */ /* 0x040fe400078ec0ff */
[----:B------:R-:W-:Y:S02]  /*0d30*/  LEA.HI R6, R5, R18, RZ, 0x1 ;  /* 0x0000001205067211 */ /* 0x000fe400078f08ff */
[----:B------:R-:W-:Y:S01]  /*0d40*/  SHF.R.S32.HI R5, RZ, 0x2, R4 ;  /* 0x00000002ff057819 */ /* 0x000fe20000011404 */
[----:B------:R-:W-:Y:S01]  /*0d50*/  IMAD.IADD R10, R232, 0x1, -R7 ;  /* 0x00000001e80a7824 */ /* 0x000fe200078e0a07 */
[----:B------:R-:W-:-:S02]  /*0d60*/  LOP3.LUT R7, R6, 0x3fffffe, RZ, 0xc0, !PT ;  /* 0x03fffffe06077812 */ /* 0x000fc400078ec0ff */
[----:B------:R-:W-:Y:S01]  /*0d70*/  SHF.R.S32.HI R4, RZ, 0x1f, R4 ;  /* 0x0000001fff047819 */ /* 0x000fe20000011404 */
[----:B------:R-:W-:Y:S01]  /*0d80*/  IMAD.SHL.U32 R6, R10, 0x10, RZ ;  /* 0x000000100a067824 */ /* 0x000fe200078e00ff */
[----:B------:R-:W-:Y:S01]  /*0d90*/  LOP3.LUT R8, R8, 0x1ffffffe, RZ, 0xc0, !PT ;  /* 0x1ffffffe08087812 */ /* 0x000fe200078ec0ff */
[----:B------:R-:W-:Y:S01]  /*0da0*/  IMAD.IADD R7, R18, 0x1, -R7 ;  /* 0x0000000112077824 */ /* 0x000fe200078e0a07 */
[----:B------:R-:W-:Y:S01]  /*0db0*/  LEA.HI R0, R3, R232, RZ, 0x7 ;  /* 0x000000e803007211 */ /* 0x000fe200078f38ff */
[----:B------:R-:W-:Y:S01]  /*0dc0*/  VIADD R12, R6, 0x40 ;  /* 0x00000040060c7836 */ /* 0x000fe20000000000 */
[----:B------:R-:W-:Y:S01]  /*0dd0*/  LEA.HI R4, R4, R5, RZ, 0x2 ;  /* 0x0000000504047211 */ /* 0x000fe200078f10ff */
[C---:B------:R-:W-:Y:S01]  /*0de0*/  IMAD R237, R9.reuse, 0x8, R7 ;  /* 0x0000000809ed7824 */ /* 0x040fe200078e0207 */
[----:B------:R-:W-:Y:S01]  /*0df0*/  LOP3.LUT R13, R0, 0xffffff80, RZ, 0xc0, !PT ;  /* 0xffffff80000d7812 */ /* 0x000fe200078ec0ff */
[----:B------:R-:W-:Y:S01]  /*0e00*/  IMAD.IADD R8, R9, 0x1, -R8 ;  /* 0x0000000109087824 */ /* 0x000fe200078e0a08 */
[----:B------:R-:W-:Y:S01]  /*0e10*/  LOP3.LUT R4, R4, 0xfffffffc, RZ, 0xc0, !PT ;  /* 0xfffffffc04047812 */ /* 0x000fe200078ec0ff */
[----:B------:R-:W-:Y:S01]  /*0e20*/  VIADD R9, R6, 0x20 ;  /* 0x0000002006097836 */ /* 0x000fe20000000000 */
[----:B------:R0:W-:Y:S01]  /*0e30*/  STL [R1+0x2d4], R10 ;  /* 0x0002d40a01007387 */ /* 0x0001e20000100800 */
[----:B------:R-:W-:Y:S01]  /*0e40*/  IMAD.IADD R19, R232, 0x1, -R13 ;  /* 0x00000001e8137824 */ /* 0x000fe200078e0a0d */
[----:B------:R-:W-:Y:S01]  /*0e50*/  SHF.R.S32.HI R17, RZ, 0x7, R0 ;  /* 0x00000007ff117819 */ /* 0x000fe20000011400 */
[----:B------:R-:W-:Y:S01]  /*0e60*/  IMAD.IADD R5, R5, 0x1, -R4 ;  /* 0x0000000105057824 */ /* 0x000fe200078e0a04 */
[----:B------:R-:W-:Y:S01]  /*0e70*/  SHF.R.S32.HI R4, RZ, 0x1f, R9 ;  /* 0x0000001fff047819 */ /* 0x000fe20000011409 */
[----:B------:R-:W-:Y:S01]  /*0e80*/  IMAD.SHL.U32 R237, R237, 0x40, RZ ;  /* 0x00000040eded7824 */ /* 0x000fe200078e00ff */
[----:B------:R-:W-:Y:S01]  /*0e90*/  SHF.R.S32.HI R7, RZ, 0x1f, R19 ;  /* 0x0000001fff077819 */ /* 0x000fe20000011413 */
[----:B------:R-:W-:Y:S01]  /*0ea0*/  STL [R1+0x2e8], R19 ;  /* 0x0002e81301007387 */ /* 0x000fe20000100800 */
[-C--:B------:R-:W-:Y:S01]  /*0eb0*/  LEA.HI R14, R4, R9.reuse, RZ, 0x4 ;  /* 0x00000009040e7211 */ /* 0x080fe200078f20ff */
[----:B0-----:R-:W-:Y:S01]  /*0ec0*/  IMAD R10, R8, 0x8, R11 ;  /* 0x00000008080a7824 */ /* 0x001fe200078e020b */
[----:B------:R-:W-:Y:S01]  /*0ed0*/  SHF.R.S32.HI R11, RZ, 0x1f, R12 ;  /* 0x0000001fff0b7819 */ /* 0x000fe2000001140c */
[----:B------:R0:W-:Y:S01]  /*0ee0*/  STL [R1+0x2d8], R5 ;  /* 0x0002d80501007387 */ /* 0x0001e20000100800 */
[----:B------:R-:W-:Y:S01]  /*0ef0*/  LEA.HI R15, R4, R9, RZ, 0x6 ;  /* 0x00000009040f7211 */ /* 0x000fe200078f30ff */
[----:B------:R-:W-:Y:S01]  /*0f00*/  IMAD.SHL.U32 R4, R5, 0x80, RZ ;  /* 0x0000008005047824 */ /* 0x000fe200078e00ff */
[----:B------:R-:W-:Y:S01]  /*0f10*/  LEA.HI R8, R7, R19, RZ, 0x2 ;  /* 0x0000001307087211 */ /* 0x000fe200078f10ff */
[----:B------:R1:W-:Y:S01]  /*0f20*/  STL [R1+0x2f0], R10 ;  /* 0x0002f00a01007387 */ /* 0x0003e20000100800 */
[-C--:B------:R-:W-:Y:S01]  /*0f30*/  LEA.HI R16, R11, R12.reuse, RZ, 0x4 ;  /* 0x0000000c0b107211 */ /* 0x080fe200078f20ff */
[----:B------:R-:W-:Y:S01]  /*0f40*/  IMAD.SHL.U32 R15, R15, 0x80, RZ ;  /* 0x000000800f0f7824 */ /* 0x000fe200078e00ff */
[----:B------:R-:W-:Y:S01]  /*0f50*/  LEA.HI R12, R11, R12, RZ, 0x6 ;  /* 0x0000000c0b0c7211 */ /* 0x000fe200078f30ff */
[----:B------:R2:W-:Y:S01]  /*0f60*/  STL [R1+0x2ec], R17 ;  /* 0x0002ec1101007387 */ /* 0x0005e20000100800 */
[----:B------:R-:W-:-:S02]  /*0f70*/  SHF.R.S32.HI R9, RZ, 0x2, R8 ;  /* 0x00000002ff097819 */ /* 0x000fc40000011408 */
[----:B0-----:R-:W-:Y:S01]  /*0f80*/  LOP3.LUT R5, R4, 0x180, RZ, 0xc0, !PT ;  /* 0x0000018004057812 */ /* 0x001fe200078ec0ff */
[----:B------:R-:W-:Y:S01]  /*0f90*/  IMAD.SHL.U32 R12, R12, 0x80, RZ ;  /* 0x000000800c0c7824 */ /* 0x000fe200078e00ff */
[----:B------:R-:W-:Y:S02]  /*0fa0*/  LEA.HI R0, R0, R17, RZ, 0x1 ;  /* 0x0000001100007211 */ /* 0x000fe400078f08ff */
[----:B-1----:R-:W-:Y:S02]  /*0fb0*/  SHF.R.S32.HI R10, RZ, 0x1f, R8 ;  /* 0x0000001fff0a7819 */ /* 0x002fe40000011408 */
[C---:B------:R-:W-:Y:S02]  /*0fc0*/  LOP3.LUT R13, R5.reuse, 0x30, R14, 0xf8, !PT ;  /* 0x00000030050d7812 */ /* 0x040fe400078ef80e */
[----:B------:R-:W-:Y:S02]  /*0fd0*/  LOP3.LUT R11, R5, 0x30, R6, 0xf8, !PT ;  /* 0x00000030050b7812 */ /* 0x000fe400078ef806 */
[----:B------:R-:W-:-:S02]  /*0fe0*/  SHF.R.U32.HI R4, RZ, 0x3, R5 ;  /* 0x00000003ff047819 */ /* 0x000fc40000011605 */
[----:B------:R-:W-:Y:S02]  /*0ff0*/  LOP3.LUT R5, R5, 0x30, R16, 0xf8, !PT ;  /* 0x0000003005057812 */ /* 0x000fe400078ef810 */
[----:B------:R-:W-:Y:S02]  /*1000*/  LEA.HI R10, R10, R9, RZ, 0x3 ;  /* 0x000000090a0a7211 */ /* 0x000fe400078f18ff */
[----:B------:R-:W-:Y:S02]  /*1010*/  LOP3.LUT R5, R5, R4, RZ, 0x3c, !PT ;  /* 0x0000000405057212 */ /* 0x000fe400078e3cff */
[----:B------:R-:W-:Y:S02]  /*1020*/  LOP3.LUT R12, R12, 0xffffe000, RZ, 0xc0, !PT ;  /* 0xffffe0000c0c7812 */ /* 0x000fe400078ec0ff */
[----:B------:R-:W-:Y:S02]  /*1030*/  LOP3.LUT R10, R10, 0xfffffff8, RZ, 0xc0, !PT ;  /* 0xfffffff80a0a7812 */ /* 0x000fe400078ec0ff */
[----:B------:R-:W-:-:S02]  /*1040*/  LEA.HI R7, R7, R19, RZ, 0x5 ;  /* 0x0000001307077211 */ /* 0x000fc400078f28ff */
[----:B------:R-:W-:Y:S01]  /*1050*/  LEA.HI R3, R3, R232, RZ, 0x3 ;  /* 0x000000e803037211 */ /* 0x000fe200078f18ff */
[----:B------:R-:W-:Y:S01]  /*1060*/  IMAD.IADD R10, R9, 0x1, -R10 ;  /* 0x00000001090a7824 */ /* 0x000fe200078e0a0a */
[----:B------:R-:W-:Y:S02]  /*1070*/  IADD3 R12, R5, R237, R12 ;  /* 0x000000ed050c7210 */ /* 0x000fe40007ffe00c */
[-C--:B------:R-:W-:Y:S02]  /*1080*/  LOP3.LUT R13, R13, R4.reuse, RZ, 0x3c, !PT ;  /* 0x000000040d0d7212 */ /* 0x080fe400078e3cff */
[----:B------:R-:W-:Y:S02]  /*1090*/  LOP3.LUT R6, R11, R4, RZ, 0x3c, !PT ;  /* 0x000000040b067212 */ /* 0x000fe400078e3cff */
[----:B------:R-:W-:Y:S02]  /*10a0*/  LOP3.LUT R0, R0, 0x3fffffe, RZ, 0xc0, !PT ;  /* 0x03fffffe00007812 */ /* 0x000fe400078ec0ff */
[----:B------:R-:W-:-:S02]  /*10b0*/  SHF.R.S32.HI R7, RZ, 0x5, R7 ;  /* 0x00000005ff077819 */ /* 0x000fc40000011407 */
[----:B------:R-:W-:Y:S01]  /*10c0*/  LOP3.LUT R5, R3, 0x1ffffff8, RZ, 0xc0, !PT ;  /* 0x1ffffff803057812 */ /* 0x000fe200078ec0ff */
[----:B------:R-:W-:Y:S01]  /*10d0*/  IMAD.IADD R0, R17, 0x1, -R0 ;  /* 0x0000000111007824 */ /* 0x000fe200078e0a00 */
[----:B------:R-:W-:Y:S01]  /*10e0*/  LOP3.LUT R4, R15, 0xffffe000, RZ, 0xc0, !PT ;  /* 0xffffe0000f047812 */ /* 0x000fe200078ec0ff */
[----:B------:R-:W-:Y:S01]  /*10f0*/  IMAD R7, R7, 0x10, R10 ;  /* 0x0000001007077824 */ /* 0x000fe200078e020a */
[----:B------:R-:W-:Y:S01]  /*1100*/  SHF.R.S32.HI R230, RZ, 0x3, R3 ;  /* 0x00000003ffe67819 */ /* 0x000fe20000011403 */
[----:B------:R-:W-:Y:S01]  /*1110*/  IMAD.IADD R5, R232, 0x1, -R5 ;  /* 0x00000001e8057824 */ /* 0x000fe200078e0a05 */
[----:B------:R-:W-:Y:S01]  /*1120*/  IADD3 R4, R13, R237, R4 ;  /* 0x000000ed0d047210 */ /* 0x000fe20007ffe004 */
[----:B------:R-:W-:Y:S01]  /*1130*/  IMAD R229, R0, 0x40, R7 ;  /* 0x0000004000e57824 */ /* 0x000fe200078e0207 */
[----:B------:R-:W-:Y:S01]  /*1140*/  LOP3.LUT R222, R8, 0x7ffffffc, RZ, 0xc0, !PT ;  /* 0x7ffffffc08de7812 */ /* 0x000fe200078ec0ff */
[----:B------:R-:W-:Y:S01]  /*1150*/  IMAD.SHL.U32 R228, R5, 0x8, RZ ;  /* 0x0000000805e47824 */ /* 0x000fe200078e00ff */
[----:B------:R-:W-:Y:S01]  /*1160*/  IADD3 R5, R237, UR38, R6 ;  /* 0x00000026ed057c10 */ /* 0x000fe2000fffe006 */
[----:B------:R-:W-:-:S02]  /*1170*/  VIADD R3, R4, UR38 ;  /* 0x0000002604037c36 */ /* 0x000fc40008000000 */
[----:B------:R-:W-:Y:S02]  /*1180*/  VIADD R0, R12, UR38 ;  /* 0x000000260c007c36 */ /* 0x000fe40008000000 */
[----:B------:R0:W-:Y:S01]  /*1190*/  STL [R1+0x2e4], R5 ;  /* 0x0002e40501007387 */ /* 0x0001e20000100800 */
[----:B--2---:R-:W-:Y:S02]  /*11a0*/  IMAD.MOV.U32 R17, RZ, RZ, RZ ;  /* 0x000000ffff117224 */ /* 0x004fe400078e00ff */
[----:B------:R-:W-:Y:S01]  /*11b0*/  IMAD.IADD R222, R19, 0x1, -R222 ;  /* 0x0000000113de7824 */ /* 0x000fe200078e0ade */
[----:B------:R0:W-:Y:S04]  /*11c0*/  STL [R1+0x2e0], R3 ;  /* 0x0002e00301007387 */ /* 0x0001e80000100800 */
[----:B------:R0:W-:Y:S02]  /*11d0*/  STL [R1+0x2dc], R0 ;  /* 0x0002dc0001007387 */ /* 0x0001e40000100800 */
.L_x_4267:
[----:B------:R-:W-:Y:S01]  /*11e0*/  ULDC.64 UR4, c[0x0][0xa28] ;  /* 0x00028a0000047ab9 */ /* 0x000fe20000000a00 */
[----:B------:R-:W-:Y:S01]  /*11f0*/  ULDC.64 UR6, c[0x0][0xa18] ;  /* 0x0002860000067ab9 */ /* 0x000fe20000000a00 */
[----:B------:R-:W-:Y:S01]  /*1200*/  UISETP.NE.U32.AND UP0, UPT, UR4, URZ, UPT ;  /* 0x0000003f0400728c */ /* 0x000fe2000bf05070 */
[----:B-12--5:R-:W1:Y:S01]  /*1210*/  LDC R23, c[0x0][0x288] ;  /* 0x0000a200ff177b82 */ /* 0x026e620000000800 */
[----:B------:R-:W-:Y:S01]  /*1220*/  UISETP.NE.U32.AND UP1, UPT, UR6, URZ, UPT ;  /* 0x0000003f0600728c */ /* 0x000fe2000bf25070 */
[----:B0-----:R-:W-:Y:S01]  /*1230*/  IMAD.MOV.U32 R28, RZ, RZ, RZ ;  /* 0x000000ffff1c7224 */ /* 0x001fe200078e00ff */
[----:B------:R-:W-:Y:S01]  /*1240*/  UISETP.NE.AND.EX UP0, UPT, UR5, URZ, UPT, UP0 ;  /* 0x0000003f0500728c */ /* 0x000fe2000bf05300 */
[----:B------:R-:W-:Y:S01]  /*1250*/  IMAD.MOV.U32 R20, RZ, RZ, RZ ;  /* 0x000000ffff147224 */ /* 0x000fe200078e00ff */
[----:B------:R-:W-:Y:S01]  /*1260*/  UISETP.NE.AND.EX UP1, UPT, UR7, URZ, UPT, UP1 ;  /* 0x0000003f0700728c */ /* 0x000fe2000bf25310 */
[----:B------:R-:W-:Y:S01]  /*1270*/  ULDC.64 UR4, c[0x0][0xa08] ;  /* 0x0002820000047ab9 */ /* 0x000fe20000000a00 */
[----:B------:R-:W-:Y:S01]  /*1280*/  ULDC.64 UR8, c[0x0][0xa08] ;  /* 0x0002820000087ab9 */ /* 0x000fe20000000a00 */
[----:B------:R-:W-:Y:S01]  /*1290*/  UIMAD.WIDE UR6, UR49, 0x4, UR4 ;  /* 0x00000004310678a5 */ /* 0x000fe2000f8e0204 */
[----:B------:R-:W-:Y:S01]  /*12a0*/  ISETP.NE.U32.AND P0, PT, RZ, UR8, PT ;  /* 0x00000008ff007c0c */ /* 0x000fe2000bf05070 */
[----:B----4-:R-:W2:Y:S01]  /*12b0*/  LDC.64 R10, c[0x0][0x3f8] ;  /* 0x0000fe00ff0a7b82 */ /* 0x010ea20000000a00 */
[----:B------:R-:W-:-:S03]  /*12c0*/  PLOP3.LUT P3, PT, PT, PT, UP1, 0x80, 0x0 ;  /* 0x000000000000781c */ /* 0x000fc60003f6f018 */
[----:B------:R-:W-:Y:S01]  /*12d0*/  @UP0 ULDC.64 UR4, c[0x0][0xa28] ;  /* 0x00028a0000040ab9 */ /* 0x000fe20000000a00 */
[----:B------:R-:W-:Y:S01]  /*12e0*/  ISETP.NE.AND.EX P0, PT, RZ, UR9, PT, P0 ;  /* 0x00000009ff007c0c */ /* 0x000fe2000bf05300 */
[----:B------:R-:W-:Y:S01]  /*12f0*/  @UP0 UIMAD.WIDE UR4, UR49, 0x4, UR4 ;  /* 0x00000004310408a5 */ /* 0x000fe2000f8e0204 */
[----:B---3--:R-:W-:Y:S01]  /*1300*/  IMAD.U32 R6, RZ, RZ, UR6 ;  /* 0x00000006ff067e24 */ /* 0x008fe2000f8e00ff */
[----:B------:R-:W-:Y:S01]  /*1310*/  PLOP3.LUT P1, PT, PT, PT, UP0, 0x80, 0x0 ;  /* 0x000000000000781c */ /* 0x000fe20003f2f008 */
[----:B------:R-:W-:Y:S01]  /*1320*/  IMAD.U32 R7, RZ, RZ, UR7 ;  /* 0x00000007ff077e24 */ /* 0x000fe2000f8e00ff */
[----:B0-----:R-:W0:Y:S02]  /*1330*/  LDC R0, c[0x0][0x404] ;  /* 0x00010100ff007b82 */ /* 0x001e240000000800 */
[----:B------:R-:W-:Y:S02]  /*1340*/  IMAD.U32 R4, RZ, RZ, UR4 ;  /* 0x00000004ff047e24 */ /* 0x000fe4000f8e00ff */
[----:B------:R-:W-:Y:S01]  /*1350*/  IMAD.U32 R5, RZ, RZ, UR5 ;  /* 0x00000005ff057e24 */ /* 0x000fe2000f8e00ff */
[----:B------:R-:W-:-:S02]  /*1360*/  @UP1 ULDC.64 UR4, c[0x0][0xa18] ;  /* 0x0002860000041ab9 */ /* 0x000fc40000000a00 */
[----:B------:R-:W-:Y:S01]  /*1370*/  @UP1 UIMAD.WIDE UR4, UR49, 0x4, UR4 ;  /* 0x00000004310418a5 */ /* 0x000fe2000f8e0204 */
[----:B------:R3:W5:Y:S01]  /*1380*/  @P0 LDG.E R28, desc[UR52][R6.64] ;  /* 0x00000034061c0981 */ /* 0x000762000c1e1900 */
[----:B------:R-:W4:Y:S03]  /*1390*/  LDC R25, c[0x0][0x2e0] ;  /* 0x0000b800ff197b82 */ /* 0x000f260000000800 */
[----:B------:R3:W5:Y:S01]  /*13a0*/  @P1 LDG.E R20, desc[UR52][R4.64] ;  /* 0x0000003404141981 */ /* 0x000762000c1e1900 */
[----:B------:R-:W-:Y:S02]  /*13b0*/  IMAD.U32 R8, RZ, RZ, UR4 ;  /* 0x00000004ff087e24 */ /* 0x000fe4000f8e00ff */
[----:B------:R-:W-:Y:S01]  /*13c0*/  IMAD.U32 R9, RZ, RZ, UR5 ;  /* 0x00000005ff097e24 */ /* 0x000fe2000f8e00ff */
[----:B--2---:R-:W-:Y:S01]  /*13d0*/  ISETP.NE.U32.AND P1, PT, R10, RZ, PT ;  /* 0x000000ff0a00720c */ /* 0x004fe20003f25070 */
[----:B------:R-:W-:-:S03]  /*13e0*/  ULDC.64 UR4, c[0x0][0xa20] ;  /* 0x0002880000047ab9 */ /* 0x000fc60000000a00 */
[----:B-1----:R3:W5:Y:S01]  /*13f0*/  @P3 LDG.E R23, desc[UR52][R8.64] ;  /* 0x0000003408173981 */ /* 0x002762000c1e1900 */
[----:B------:R-:W-:Y:S02]  /*1400*/  ISETP.NE.AND.EX P1, PT, R11, RZ, PT, P1 ;  /* 0x000000ff0b00720c */ /* 0x000fe40003f25310 */
[----:B------:R-:W-:Y:S02]  /*1410*/  ISETP.NE.U32.AND P2, PT, RZ, UR4, PT ;  /* 0x00000004ff007c0c */ /* 0x000fe4000bf45070 */
[----:B0-----:R-:W-:Y:S02]  /*1420*/  SEL R0, R0, 0x1, P1 ;  /* 0x0000000100007807 */ /* 0x001fe40000800000 */
[----:B------:R-:W-:-:S03]  /*1430*/  ISETP.NE.AND.EX P2, PT, RZ, UR5, PT, P2 ;  /* 0x00000005ff007c0c */ /* 0x000fc6000bf45320 */
[----:B----4-:R-:W-:Y:S01]  /*1440*/  IMAD R25, R0, R25, RZ ;  /* 0x0000001900197224 */ /* 0x010fe200078e02ff */
[----:B---3--:R-:W-:Y:S09]  /*1450*/  @P3 BRA `(.L_x_4111) ;  /* 0x00000000002c3947 */ /* 0x008ff20003800000 */
        /* <DEDUP_REMOVED lines=11> */
.L_x_4111:
[----:B------:R-:W-:Y:S01]  /*1510*/  UMOV UR42, UR46 ;  /* 0x0000002e002a7c82 */ /* 0x000fe20008000000 */
[----:B------:R-:W-:Y:S01]  /*1520*/  UMOV UR39, UR49 ;  /* 0x0000003100277c82 */ /* 0x000fe20008000000 */
[----:B------:R-:W-:Y:S01]  /*1530*/  ULDC UR45, c[0x0][0x338] ;  /* 0x0000ce00002d7ab9 */ /* 0x000fe20000000800 */
        /* <DEDUP_REMOVED lines=8> */
.L_x_4112:
[----:B------:R-:W-:Y:S05]  /*15c0*/  @!P0 BRA `(.L_x_4113) ;  /* 0x00000000000c8947 */ /* 0x000fea0003800000 */
[----:B------:R-:W2:Y:S04]  /*15d0*/  LDG.E R0, desc[UR52][R6.64] ;  /* 0x0000003406007981 */ /* 0x000ea8000c1e1900 */
[----:B------:R-:W2:Y:S02]  /*15e0*/  LDG.E R25, desc[UR52][R6.64+0x4] ;  /* 0x0000043406197981 */ /* 0x000ea4000c1e1900 */
[----:B--2---:R-:W-:-:S07]  /*15f0*/  IMAD.IADD R25, R25, 0x1, -R0 ;  /* 0x0000000119197824 */ /* 0x004fce00078e0a00 */
.L_x_4113:
[----:B------:R-:W-:Y:S01]  /*1600*/  ULDC.64 UR4, c[0x0][0xa10] ;  /* 0x0002840000047ab9 */ /* 0x000fe20000000a00 */
[----:B------:R-:W1:Y:S01]  /*1610*/  S2R R7, SR_TID.X ;  /* 0x0000000000077919 */ /* 0x000e620000002100 */
[----:B------:R-:W-:Y:S01]  /*1620*/  UISETP.NE.U32.AND UP0, UPT, UR4, URZ, UPT ;  /* 0x0000003f0400728c */ /* 0x000fe2000bf05070 */
[----:B------:R-:W2:Y:S03]  /*1630*/  S2UR UR6, SR_SWINHI ;  /* 0x00000000000679c3 */ /* 0x000ea60000002f00 */
[----:B------:R-:W-:-:S05]  /*1640*/  UISETP.NE.AND.EX UP0, UPT, UR5, URZ, UPT, UP0 ;  /* 0x0000003f0500728c */ /* 0x000fca000bf05300 */
[----:B------:R-:W3:Y:S01]  /*1650*/  LDC.64 R14, c[0x0][0x9e0] ;  /* 0x00027800ff0e7b82 */ /* 0x000ee20000000a00 */
[----:B------:R-:W-:-:S05]  /*1660*/  PLOP3.LUT P0, PT, PT, PT, UP0, 0x80, 0x0 ;  /* 0x000000000000781c */ /* 0x000fca0003f0f008 */
[----:B------:R-:W-:Y:S02]  /*1670*/  @UP0 ULDC.64 UR4, c[0x0][0xa10] ;  /* 0x0002840000040ab9 */ /* 0x000fe40000000a00 */
[----:B------:R-:W-:-:S06]  /*1680*/  @UP0 UIMAD.WIDE UR4, UR49, 0x4, UR4 ;  /* 0x00000004310408a5 */ /* 0x000fcc000f8e0204 */
[----:B0-----:R-:W-:Y:S02]  /*1690*/  IMAD.U32 R4, RZ, RZ, UR4 ;  /* 0x00000004ff047e24 */ /* 0x001fe4000f8e00ff */
[----:B------:R-:W-:Y:S01]  /*16a0*/  IMAD.U32 R5, RZ, RZ, UR5 ;  /* 0x00000005ff057e24 */ /* 0x000fe2000f8e00ff */
[----:B------:R-:W-:Y:S02]  /*16b0*/  ULDC.64 UR4, c[0x0][0xa30] ;  /* 0x00028c0000047ab9 */ /* 0x000fe40000000a00 */
[----:B------:R-:W-:Y:S02]  /*16c0*/  UISETP.NE.U32.AND UP1, UPT, UR4, URZ, UPT ;  /* 0x0000003f0400728c */ /* 0x000fe4000bf25070 */
[----:B------:R-:W4:Y:S02]  /*16d0*/  @P0 LDG.E R6, desc[UR52][R4.64] ;  /* 0x0000003404060981 */ /* 0x000f24000c1e1900 */
[----:B------:R-:W-:Y:S02]  /*16e0*/  UISETP.NE.AND.EX UP1, UPT, UR5, URZ, UPT, UP1 ;  /* 0x0000003f0500728c */ /* 0x000fe4000bf25310 */
[----:B------:R-:W3:Y:S04]  /*16f0*/  @P0 LDG.E R0, desc[UR52][R4.64+0x4] ;  /* 0x0000043404000981 */ /* 0x000ee8000c1e1900 */
[----:B------:R-:W-:-:S05]  /*1700*/  PLOP3.LUT P1, PT, PT, PT, UP1, 0x80, 0x0 ;  /* 0x000000000000781c */ /* 0x000fca0003f2f018 */
[----:B------:R-:W-:Y:S02]  /*1710*/  @UP1 ULDC.64 UR4, c[0x0][0xa30] ;  /* 0x00028c0000041ab9 */ /* 0x000fe40000000a00 */
[----:B------:R-:W-:-:S06]  /*1720*/  @UP1 UIMAD.WIDE UR4, UR49, 0x4, UR4 ;  /* 0x00000004310418a5 */ /* 0x000fcc000f8e0204 */
[----:B------:R-:W-:Y:S02]  /*1730*/  IMAD.U32 R12, RZ, RZ, UR4 ;  /* 0x00000004ff0c7e24 */ /* 0x000fe4000f8e00ff */
[----:B------:R-:W-:-:S05]  /*1740*/  IMAD.U32 R13, RZ, RZ, UR5 ;  /* 0x00000005ff0d7e24 */ /* 0x000fca000f8e00ff */
[----:B------:R0:W3:Y:S01]  /*1750*/  @P1 LDG.E R3, desc[UR52][R12.64] ;  /* 0x000000340c031981 */ /* 0x0000e2000c1e1900 */
[----:B------:R-:W-:Y:S01]  /*1760*/  UMOV UR4, UR38 ;  /* 0x0000002600047c82 */ /* 0x000fe20008000000 */
[----:B--2---:R-:W-:Y:S01]  /*1770*/  UMOV UR5, UR6 ;  /* 0x0000000600057c82 */ /* 0x004fe20008000000 */
[----:B-1----:R-:W-:Y:S01]  /*1780*/  LOP3.LUT R7, R7, 0x7f, RZ, 0xc0, !PT ;  /* 0x0000007f07077812 */ /* 0x002fe200078ec0ff */
[----:B------:R-:W-:Y:S01]  /*1790*/  UIADD3 UR6, UP1, UR4, 0x33490, URZ ;  /* 0x0003349004067890 */ /* 0x000fe2000ff3e03f */
[----:B------:R-:W-:Y:S01]  /*17a0*/  IMAD.MOV.U32 R9, RZ, RZ, 0x100 ;  /* 0x00000100ff097424 */ /* 0x000fe200078e00ff */
[----:B------:R-:W-:Y:S01]  /*17b0*/  UIADD3 UR10, UP2, UR4, 0x334a0, URZ ;  /* 0x000334a0040a7890 */ /* 0x000fe2000ff5e03f */
[----:B------:R-:W-:Y:S01]  /*17c0*/  IMAD.MOV.U32 R10, RZ, RZ, 0x1 ;  /* 0x00000001ff0a7424 */ /* 0x000fe200078e00ff */
[----:B------:R-:W-:Y:S01]  /*17d0*/  UIADD3.X UR9, URZ, UR5, URZ, UP1, !UPT ;  /* 0x000000053f097290 */ /* 0x000fe20008ffe43f */
[----:B------:R-:W-:Y:S01]  /*17e0*/  IMAD.MOV.U32 R11, RZ, RZ, RZ ;  /* 0x000000ffff0b7224 */ /* 0x000fe200078e00ff */
[----:B------:R-:W-:Y:S01]  /*17f0*/  UIADD3.X UR4, URZ, UR5, URZ, UP2, !UPT ;  /* 0x000000053f047290 */ /* 0x000fe200097fe43f */
[----:B0-----:R-:W-:Y:S01]  /*1800*/  IMAD.U32 R12, RZ, RZ, UR6 ;  /* 0x00000006ff0c7e24 */ /* 0x001fe2000f8e00ff */
[----:B------:R-:W-:Y:S01]  /*1810*/  STL.64 [R1], RZ ;  /* 0x000000ff01007387 */ /* 0x000fe20000100a00 */
[----:B------:R-:W-:Y:S01]  /*1820*/  IMAD.U32 R4, RZ, RZ, UR10 ;  /* 0x0000000aff047e24 */ /* 0x000fe2000f8e00ff */
[----:B-----5:R-:W-:Y:S01]  /*1830*/  R2UR UR51, R25 ;  /* 0x00000000193372ca */ /* 0x020fe200000e0000 */
[----:B------:R-:W-:-:S02]  /*1840*/  IMAD.U32 R13, RZ, RZ, UR9 ;  /* 0x00000009ff0d7e24 */ /* 0x000fc4000f8e00ff */
[----:B------:R-:W-:Y:S02]  /*1850*/  IMAD.U32 R5, RZ, RZ, UR4 ;  /* 0x00000004ff057e24 */ /* 0x000fe4000f8e00ff */
[----:B------:R-:W-:Y:S01]  /*1860*/  IMAD.IADD R19, R25, 0x1, -R20 ;  /* 0x0000000119137824 */ /* 0x000fe200078e0a14 */
[----:B------:R-:W-:Y:S04]  /*1870*/  STL.64 [R1+0x8], R12 ;  /* 0x0000080c01007387 */ /* 0x000fe80000100a00 */
[----:B------:R-:W-:Y:S04]  /*1880*/  STL.64 [R1+0x10], R4 ;  /* 0x0000100401007387 */ /* 0x000fe80000100a00 */
[----:B------:R-:W-:Y:S01]  /*1890*/  STL.64 [R1+0x30], R4 ;  /* 0x0000300401007387 */ /* 0x000fe20000100a00 */
[----:B----4-:R-:W-:Y:S01]  /*18a0*/  @P0 R2UR UR7, R6 ;  /* 0x00000000060702ca */ /* 0x010fe200000e0000 */
[----:B------:R-:W-:Y:S01]  /*18b0*/  IMAD.MOV.U32 R6, RZ, RZ, 0x7800 ;  /* 0x00007800ff067424 */ /* 0x000fe200078e00ff */
[----:B---3--:R-:W-:-:S02]  /*18c0*/  @P0 R2UR UR8, R0 ;  /* 0x00000000000802ca */ /* 0x008fc400000e0000 */
[----:B------:R-:W-:Y:S01]  /*18d0*/  ISETP.NE.AND P0, PT, R7, RZ, PT ;  /* 0x000000ff0700720c */ /* 0x000fe20003f05270 */
[----:B------:R-:W-:-:S03]  /*18e0*/  IMAD.U32 R7, RZ, RZ, UR36 ;  /* 0x00000024ff077e24 */ /* 0x000fc6000f8e00ff */
[----:B------:R-:W-:Y:S02]  /*18f0*/  SEL R8, RZ, 0x1, P0 ;  /* 0x00000001ff087807 */ /* 0x000fe40000000000 */
[----:B------:R0:W-:Y:S04]  /*1900*/  STL.64 [R1+0x18], R6 ;  /* 0x0000180601007387 */ /* 0x0001e80000100a00 */
[----:B------:R1:W-:Y:S01]  /*1910*/  STL.128 [R1+0x20], R8 ;  /* 0x0000200801007387 */ /* 0x0003e20000100c00 */
[----:B------:R-:W-:-:S06]  /*1920*/  @UP0 UIADD3 UR45, -UR7, UR8, URZ ;  /* 0x00000008072d0290 */ /* 0x000fcc000fffe13f */
[----:B------:R-:W-:Y:S01]  /*1930*/  VIADD R22, R19, UR45 ;  /* 0x0000002d13167c36 */ /* 0x000fe20008000000 */
[----:B0-----:R-:W-:-:S03]  /*1940*/  LEA R6, R225, 0x80, 0x7 ;  /* 0x00000080e1067811 */ /* 0x001fc600078e38ff */
[----:B------:R-:W-:Y:S01]  /*1950*/  VIADD R0, R22, 0x9f ;  /* 0x0000009f16007836 */ /* 0x000fe20000000000 */
[----:B------:R-:W-:Y:S02]  /*1960*/  @P1 R2UR UR51, R3 ;  /* 0x00000000033312ca */ /* 0x000fe400000e0000 */
[----:B------:R-:W-:Y:S01]  /*1970*/  ISETP.GE.AND P1, PT, R15, 0x1, PT ;  /* 0x000000010f00780c */ /* 0x000fe20003f26270 */
[----:B------:R-:W-:Y:S01]  /*1980*/  IMAD.HI R0, R0, 0x66666667, RZ ;  /* 0x6666666700007827 */ /* 0x000fe200078e02ff */
[----:B------:R-:W-:-:S04]  /*1990*/  IADD3 R7, R22, R6, -R23 ;  /* 0x0000000616077210 */ /* 0x000fc80007ffe817 */
[----:B------:R-:W-:-:S04]  /*19a0*/  SHF.R.U32.HI R3, RZ, 0x1f, R0 ;  /* 0x0000001fff037819 */ /* 0x000fc80000011600 */
[----:B------:R-:W-:Y:S01]  /*19b0*/  LEA.HI.SX32 R24, R0, R3, 0x1a ;  /* 0x0000000300187211 */ /* 0x000fe200078fd2ff */
[----:B------:R-:W-:Y:S02]  /*19c0*/  IMAD.IADD R0, R7, 0x1, R14 ;  /* 0x0000000107007824 */ /* 0x000fe400078e020e */
[----:B-1----:R-:W-:Y:S05]  /*19d0*/  @!P1 BRA `(.L_x_4114) ;  /* 0x0000000000409947 */ /* 0x002fea0003800000 */
        /* <DEDUP_REMOVED lines=10> */
.L_x_4115:
[----:B------:R-:W-:-:S13]  /*1a80*/  ISETP.NE.AND P0, PT, R15, 0x1, PT ;  /* 0x000000010f00780c */ /* 0x000fda0003f05270 */
[----:B------:R-:W0:Y:S02]  /*1a90*/  @P0 LDC.64 R4, c[0x0][0x9e8] ;  /* 0x00027a00ff040b82 */ /* 0x000e240000000a00 */
[----:B0-----:R-:W-:-:S05]  /*1aa0*/  @P0 IMAD.HI.U32 R4, R3, R4, RZ ;  /* 0x0000000403040227 */ /* 0x001fca00078e00ff */
[----:B------:R-:W-:-:S07]  /*1ab0*/  @P0 SHF.R.U32.HI R3, RZ, R5, R4 ;  /* 0x00000005ff030219 */ /* 0x000fce0000011604 */
.L_x_4116:
[----:B------:R-:W-:-:S05]  /*1ac0*/  IMAD R3, R3, R15, R15 ;  /* 0x0000000f03037224 */ /* 0x000fca00078e020f */
[----:B------:R-:W-:-:S07]  /*1ad0*/  VIMNMX R0, R0, R3, PT ;  /* 0x0000000300007248 */ /* 0x000fce0003fe0100 */
.L_x_4114:
[----:B------:R-:W0:Y:S01]  /*1ae0*/  LDC R4, c[0x0][0x9dc] ;  /* 0x00027700ff047b82 */ /* 0x000e220000000800 */
[----:B------:R-:W-:-:S04]  /*1af0*/  IMAD R3, R225, 0x80, -R23 ;  /* 0x00000080e1037824 */ /* 0x000fc800078e0a17 */
[----:B------:R-:W-:-:S04]  /*1b00*/  IMAD.IADD R3, R22, 0x1, R3 ;  /* 0x0000000116037824 */ /* 0x000fc800078e0203 */
[----:B0-----:R-:W-:Y:S01]  /*1b10*/  IMAD.IADD R4, R3, 0x1, -R4 ;  /* 0x0000000103047824 */ /* 0x001fe200078e0a04 */
        /* <DEDUP_REMOVED lines=10> */
.L_x_4118:
[----:B------:R-:W-:-:S13]  /*1bc0*/  ISETP.NE.AND P0, PT, R15, 0x1, PT ;  /* 0x000000010f00780c */ /* 0x000fda0003f05270 */
[----:B------:R-:W0:Y:S02]  /*1bd0*/  @P0 LDC.64 R6, c[0x0][0x9e8] ;  /* 0x00027a00ff060b82 */ /* 0x000e240000000a00 */
[----:B0-----:R-:W-:-:S05]  /*1be0*/  @P0 IMAD.HI.U32 R6, R3, R6, RZ ;  /* 0x0000000603060227 */ /* 0x001fca00078e00ff */
[----:B------:R-:W-:-:S07]  /*1bf0*/  @P0 SHF.R.U32.HI R3, RZ, R7, R6 ;  /* 0x00000007ff030219 */ /* 0x000fce0000011606 */
.L_x_4119:
[----:B------:R-:W-:-:S05]  /*1c00*/  IMAD R3, R3, R15, RZ ;  /* 0x0000000f03037224 */ /* 0x000fca00078e02ff */
[----:B------:R-:W-:-:S07]  /*1c10*/  VIMNMX R4, R4, R3, !PT ;  /* 0x0000000304047248 */ /* 0x000fce0007fe0100 */
.L_x_4117:
[----:B------:R-:W2:Y:S04]  /*1c20*/  LDL R71, [R1+0x2d8] ;  /* 0x0002d80001477983 */ /* 0x000ea80000100800 */
[----:B------:R-:W3:Y:S01]  /*1c30*/  LDL R6, [R1+0x2d4] ;  /* 0x0002d40001067983 */ /* 0x000ee20000100800 */
[----:B------:R-:W-:Y:S02]  /*1c40*/  VIADD R0, R0, 0x9f ;  /* 0x0000009f00007836 */ /* 0x000fe40000000000 */
[----:B------:R-:W-:-:S04]  /*1c50*/  IMAD.HI R4, R4, 0x66666667, RZ ;  /* 0x6666666704047827 */ /* 0x000fc800078e02ff */
[----:B------:R-:W-:Y:S01]  /*1c60*/  IMAD.HI R0, R0, 0x66666667, RZ ;  /* 0x6666666700007827 */ /* 0x000fe200078e02ff */
[----:B------:R-:W-:-:S04]  /*1c70*/  SHF.R.U32.HI R5, RZ, 0x1f, R4 ;  /* 0x0000001fff057819 */ /* 0x000fc80000011604 */
[----:B------:R-:W-:Y:S02]  /*1c80*/  SHF.R.U32.HI R3, RZ, 0x1f, R0 ;  /* 0x0000001fff037819 */ /* 0x000fe40000011600 */
[----:B------:R-:W-:Y:S02]  /*1c90*/  LEA.HI.SX32 R5, R4, R5, 0x1a ;  /* 0x0000000504057211 */ /* 0x000fe400078fd2ff */
[----:B------:R-:W-:Y:S02]  /*1ca0*/  LEA.HI.SX32 R3, R0, R3, 0x1a ;  /* 0x0000000300037211 */ /* 0x000fe400078fd2ff */
[----:B------:R-:W-:Y:S02]  /*1cb0*/  VIMNMX R0, RZ, R5, !PT ;  /* 0x00000005ff007248 */ /* 0x000fe40007fe0100 */
[----:B------:R-:W-:-:S03]  /*1cc0*/  VIMNMX R4, R24, R3, PT ;  /* 0x0000000318047248 */ /* 0x000fc60003fe0100 */
[--C-:B------:R-:W-:Y:S02]  /*1cd0*/  IMAD R0, R0, 0xa0, -R19.reuse ;  /* 0x000000a000007824 */ /* 0x100fe400078e0a13 */
[----:B------:R-:W-:-:S03]  /*1ce0*/  IMAD R4, R4, 0xa0, -R19 ;  /* 0x000000a004047824 */ /* 0x000fc600078e0a13 */
[----:B------:R-:W-:Y:S02]  /*1cf0*/  VIMNMX R0, RZ, R0, !PT ;  /* 0x00000000ff007248 */ /* 0x000fe40007fe0100 */
[----:B------:R-:W-:-:S04]  /*1d00*/  VIMNMX R3, R4, UR45, PT ;  /* 0x0000002d04037c48 */ /* 0x000fc8000bfe0100 */
[----:B------:R-:W-:Y:S01]  /*1d10*/  ISETP.GT.AND P0, PT, R3, R0, PT ;  /* 0x000000000300720c */ /* 0x000fe20003f04270 */
[----:B------:R-:W-:-:S05]  /*1d20*/  IMAD.WIDE.U32 R4, R0, -0x33333333, RZ ;  /* 0xcccccccd00047825 */ /* 0x000fca00078e00ff */
[----:B------:R-:W-:-:S07]  /*1d30*/  SHF.R.U32.HI R51, RZ, 0x7, R5 ;  /* 0x00000007ff337819 */ /* 0x000fce0000011605 */
[----:B------:R-:W-:-:S04]  /*1d40*/  @P0 VIADD R0, R3, 0x9f ;  /* 0x0000009f03000836 */ /* 0x000fc80000000000 */
[----:B------:R-:W-:-:S05]  /*1d50*/  @P0 IMAD.HI R0, R0, 0x66666667, RZ ;  /* 0x6666666700000827 */ /* 0x000fca00078e02ff */
[----:B------:R-:W-:Y:S01]  /*1d60*/  @P0 SHF.R.U32.HI R3, RZ, 0x1f, R0 ;  /* 0x0000001fff030819 */ /* 0x000fe20000011600 */
[----:B------:R-:W-:-:S03]  /*1d70*/  IMAD.MOV.U32 R53, RZ, RZ, R51 ;  /* 0x000000ffff357224 */ /* 0x000fc600078e0033 */
[----:B------:R-:W-:-:S04]  /*1d80*/  @P0 LEA.HI.SX32 R53, R0, R3, 0x1a ;  /* 0x0000000300350211 */ /* 0x000fc800078fd2ff */
[----:B------:R-:W-:Y:S01]  /*1d90*/  ISETP.GT.AND P1, PT, R53, R51, PT ;  /* 0x000000333500720c */ /* 0x000fe20003f24270 */
[----:B------:R-:W-:Y:S01]  /*1da0*/  ULOP3.LUT UR55, UR36, 0x1, URZ, 0xfc, !UPT ;  /* 0x0000000124377892 */ /* 0x000fe2000f8efc3f */
[----:B------:R-:W-:Y:S01]  /*1db0*/  PLOP3.LUT P0, PT, PT, PT, PT, 0x80, 0x0 ;  /* 0x000000000000781c */ /* 0x000fe20003f0f070 */
[----:B--2---:R-:W-:Y:S02]  /*1dc0*/  IMAD.SHL.U32 R46, R71, 0x80, RZ ;  /* 0x00000080472e7824 */ /* 0x004fe400078e00ff */
[----:B---3--:R-:W-:-:S03]  /*1dd0*/  IMAD.SHL.U32 R19, R6, 0x10, RZ ;  /* 0x0000001006137824 */ /* 0x008fc600078e00ff */
[----:B------:R-:W-:-:S04]  /*1de0*/  LOP3.LUT R46, R46, 0x180, RZ, 0xc0, !PT ;  /* 0x000001802e2e7812 */ /* 0x000fc800078ec0ff */
[----:B------:R-:W-:Y:S02]  /*1df0*/  SHF.R.U32.HI R47, RZ, 0x3, R46 ;  /* 0x00000003ff2f7819 */ /* 0x000fe4000001162e */
[----:B------:R-:W-:-:S04]  /*1e00*/  LOP3.LUT R0, R46, 0x10, R19, 0xf8, !PT ;  /* 0x000000102e007812 */ /* 0x000fc800078ef813 */
[----:B------:R-:W-:Y:S01]  /*1e10*/  LOP3.LUT R0, R0, R47, RZ, 0x3c, !PT ;  /* 0x0000002f00007212 */ /* 0x000fe200078e3cff */
[----:B------:R-:W-:Y:S02]  /*1e20*/  IMAD.SHL.U32 R48, R6, 0x8, RZ ;  /* 0x0000000806307824 */ /* 0x000fe400078e00ff */
[C---:B------:R-:W-:Y:S02]  /*1e30*/  VIADD R50, R19.reuse, 0x20 ;  /* 0x0000002013327836 */ /* 0x040fe40000000000 */
[----:B------:R-:W-:Y:S02]  /*1e40*/  VIADD R52, R19, 0x40 ;  /* 0x0000004013347836 */ /* 0x000fe40000000000 */
[----:B------:R-:W-:Y:S01]  /*1e50*/  IMAD.IADD R49, R237, 0x1, R0 ;  /* 0x00000001ed317824 */ /* 0x000fe200078e0200 */
[----:B------:R-:W-:Y:S06]  /*1e60*/  @!P1 BRA `(.L_x_4120) ;  /* 0x0000002000c89947 */ /* 0x000fec0003800000 */
[----:B------:R-:W-:Y:S01]  /*1e70*/  UIADD3 UR4, UR38, 0x24200, URZ ;  /* 0x0002420026047890 */ /* 0x000fe2000fffe03f */
[----:B------:R-:W-:Y:S01]  /*1e80*/  ULDC UR56, c[0x0][0x2e4] ;  /* 0x0000b90000387ab9 */ /* 0x000fe20000000800 */
[----:B------:R-:W-:Y:S02]  /*1e90*/  ULDC.64 UR40, c[0x0][0x318] ;  /* 0x0000c60000287ab9 */ /* 0x000fe40000000a00 */
[----:B------:R-:W-:-:S06]  /*1ea0*/  ULOP3.LUT UP0, URZ, UR4, 0x1bf, URZ, 0xc0, !UPT ;  /* 0x000001bf043f7892 */ /* 0x000fcc000f80c03f */
[----:B------:R-:W-:-:S13]  /*1eb0*/  PLOP3.LUT P0, PT, PT, PT, UP0, 0x80, 0x0 ;  /* 0x000000000000781c */ /* 0x000fda0003f0f008 */
        /* <DEDUP_REMOVED lines=17> */
.L_x_4121:
[----:B------:R-:W0:Y:S01]  /*1fd0*/  S2UR UR6, SR_SWINHI ;  /* 0x00000000000679c3 */ /* 0x000e220000002f00 */
[----:B------:R-:W-:-:S05]  /*1fe0*/  IMAD.U32 R26, RZ, RZ, UR44 ;  /* 0x0000002cff1a7e24 */ /* 0x000fca000f8e00ff */
[----:B------:R-:W-:-:S05]  /*1ff0*/  IADD3 R26, P0, R26, 0x38, RZ ;  /* 0x000000381a1a7810 */ /* 0x000fca0007f1e0ff */
[----:B------:R-:W-:Y:S01]  /*2000*/  IMAD.X R27, RZ, RZ, UR43, P0 ;  /* 0x0000002bff1b7e24 */ /* 0x000fe200080e06ff */
[----:B------:R-:W-:Y:S01]  /*2010*/  UMOV UR4, UR38 ;  /* 0x0000002600047c82 */ /* 0x000fe20008000000 */
[----:B0-----:R-:W-:Y:S01]  /*2020*/  UMOV UR5, UR6 ;  /* 0x0000000600057c82 */ /* 0x001fe20008000000 */
[----:B------:R-:W-:-:S04]  /*2030*/  UIADD3 UR6, UP0, UR4, 0x24200, URZ ;  /* 0x0002420004067890 */ /* 0x000fc8000ff1e03f */
[----:B------:R-:W-:Y:S02]  /*2040*/  UIADD3.X UR4, URZ, UR5, URZ, UP0, !UPT ;  /* 0x000000053f047290 */ /* 0x000fe400087fe43f */
[----:B------:R-:W-:-:S04]  /*2050*/  IMAD.U32 R4, RZ, RZ, UR6 ;  /* 0x00000006ff047e24 */ /* 0x000fc8000f8e00ff */
[----:B------:R-:W-:Y:S01]  /*2060*/  IMAD.U32 R5, RZ, RZ, UR4 ;  /* 0x00000004ff057e24 */ /* 0x000fe2000f8e00ff */
[----:B------:R-:W-:-:S04]  /*2070*/  UIADD3 UR4, UR38, 0xf200, URZ ;  /* 0x0000f20026047890 */ /* 0x000fc8000fffe03f */
[----:B------:R-:W-:Y:S01]  /*2080*/  ULOP3.LUT UP0, URZ, UR4, 0x1bf, URZ, 0xc0, !UPT ;  /* 0x000001bf043f7892 */ /* 0x000fe2000f80c03f */
[----:B------:R0:W-:Y:S05]  /*2090*/  STL.64 [R1+0x38], R4 ;  /* 0x0000380401007387 */ /* 0x0001ea0000100a00 */
[----:B------:R-:W-:-:S13]  /*20a0*/  PLOP3.LUT P1, PT, PT, PT, UP0, 0x80, 0x0 ;  /* 0x000000000000781c */ /* 0x000fda0003f2f008 */
[----:B0-----:R-:W-:Y:S05]  /*20b0*/  @!P1 BRA `(.L_x_4122) ;  /* 0x0000000000409947 */ /* 0x001fea0003800000 */
        /* <DEDUP_REMOVED lines=16> */
.L_x_4122:
[----:B------:R-:W-:Y:S01]  /*21c0*/  ULDC.64 UR4, c[0x0][0x9f8] ;  /* 0x00027e0000047ab9 */ /* 0x000fe20000000a00 */
[----:B------:R-:W0:Y:S01]  /*21d0*/  LDC R0, c[0x0][0x428] ;  /* 0x00010a00ff007b82 */ /* 0x000e220000000800 */
[----:B------:R-:W-:Y:S01]  /*21e0*/  UISETP.NE.U32.AND UP0, UPT, UR4, URZ, UPT ;  /* 0x0000003f0400728c */ /* 0x000fe2000bf05070 */
[----:B------:R-:W1:Y:S06]  /*21f0*/  S2R R21, SR_TID.X ;  /* 0x0000000000157919 */ /* 0x000e6c0000002100 */
[----:B------:R-:W2:Y:S01]  /*2200*/  LDC.64 R60, c[0x0][0xa08] ;  /* 0x00028200ff3c7b82 */ /* 0x000ea20000000a00 */
[----:B------:R-:W-:Y:S01]  /*2210*/  UISETP.NE.AND.EX UP0, UPT, UR5, URZ, UPT, UP0 ;  /* 0x0000003f0500728c */ /* 0x000fe2000bf05300 */
[----:B------:R-:W-:Y:S01]  /*2220*/  IMAD.U32 R65, RZ, RZ, UR46 ;  /* 0x0000002eff417e24 */ /* 0x000fe2000f8e00ff */
[----:B------:R-:W-:Y:S01]  /*2230*/  ULDC.64 UR6, c[0x0][0x2f0] ;  /* 0x0000bc0000067ab9 */ /* 0x000fe20000000a00 */
[----:B------:R-:W-:Y:S01]  /*2240*/  IMAD.U32 R66, RZ, RZ, UR49 ;  /* 0x00000031ff427e24 */ /* 0x000fe2000f8e00ff */
[----:B------:R-:W-:Y:S01]  /*2250*/  ULDC.64 UR8, c[0x0][0x300] ;  /* 0x0000c00000087ab9 */ /* 0x000fe20000000a00 */
[----:B------:R-:W-:Y:S01]  /*2260*/  ULDC.64 UR14, c[0x0][0x2d8] ;  /* 0x0000b600000e7ab9 */ /* 0x000fe20000000a00 */
[----:B------:R-:W-:Y:S01]  /*2270*/  PLOP3.LUT P0, PT, PT, PT, UP0, 0x80, 0x0 ;  /* 0x000000000000781c */ /* 0x000fe20003f0f008 */
[----:B------:R-:W3:Y:S01]  /*2280*/  LDC.64 R14, c[0x0][0x2f0] ;  /* 0x0000bc00ff0e7b82 */ /* 0x000ee20000000a00 */
[----:B------:R-:W4:Y:S07]  /*2290*/  LDL.64 R8, [R1+0x38] ;  /* 0x0000380001087983 */ /* 0x000f2e0000100a00 */
[----:B------:R-:W5:Y:S01]  /*22a0*/  LDC.64 R10, c[0x0][0x2e0] ;  /* 0x0000b800ff0a7b82 */ /* 0x000f620000000a00 */
[----:B------:R-:W-:Y:S01]  /*22b0*/  @UP0 ULDC.64 UR4, c[0x0][0x9f8] ;  /* 0x00027e0000040ab9 */ /* 0x000fe20000000a00 */
[----:B------:R5:W-:Y:S01]  /*22c0*/  STL.64 [R1+0x2b0], R26 ;  /* 0x0002b01a01007387 */ /* 0x000be20000100a00 */
[----:B------:R-:W-:-:S02]  /*22d0*/  @UP0 UIMAD.WIDE UR4, UR49, 0x4, UR4 ;  /* 0x00000004310408a5 */ /* 0x000fc4000f8e0204 */
[----:B------:R-:W-:Y:S01]  /*22e0*/  USHF.R.S32.HI UR12, URZ, 0x1f, UR51 ;  /* 0x0000001f3f0c7899 */ /* 0x000fe20008011433 */
[----:B------:R-:W-:Y:S01]  /*22f0*/  IMAD.U32 R30, RZ, RZ, UR44 ;  /* 0x0000002cff1e7e24 */ /* 0x000fe2000f8e00ff */
[----:B------:R-:W-:Y:S02]  /*2300*/  ULDC.64 UR10, c[0x0][0x3e0] ;  /* 0x0000f800000a7ab9 */ /* 0x000fe40000000a00 */
[----:B------:R-:W-:Y:S02]  /*2310*/  IMAD.U32 R4, RZ, RZ, UR4 ;  /* 0x00000004ff047e24 */ /* 0x000fe4000f8e00ff */
[----:B------:R-:W-:Y:S01]  /*2320*/  IMAD.U32 R5, RZ, RZ, UR5 ;  /* 0x00000005ff057e24 */ /* 0x000fe2000f8e00ff */
[----:B------:R-:W-:-:S04]  /*2330*/  ULDC.64 UR4, c[0x0][0x2f8] ;  /* 0x0000be0000047ab9 */ /* 0x000fc80000000a00 */
[----:B------:R2:W5:Y:S01]  /*2340*/  @P0 LDG.E R4, desc[UR52][R4.64] ;  /* 0x0000003404040981 */ /* 0x000562000c1e1900 */
[----:B0-----:R-:W-:Y:S02]  /*2350*/  ISETP.NE.AND P0, PT, R0, 0x1, PT ;  /* 0x000000010000780c */ /* 0x001fe40003f05270 */
[----:B-1----:R-:W-:Y:S01]  /*2360*/  SHF.R.U32.HI R70, RZ, 0x7, R21 ;  /* 0x00000007ff467819 */ /* 0x002fe20000011615 */
[----:B---3--:R-:W-:Y:S03]  /*2370*/  STL.64 [R1+0x48], R14 ;  /* 0x0000480e01007387 */ /* 0x008fe60000100a00 */
[----:B------:R-:W-:-:S07]  /*2380*/  ISETP.NE.AND P6, PT, R70, 0x1, PT ;  /* 0x000000014600780c */ /* 0x000fce0003fc5270 */
[----:B------:R-:W0:Y:S08]  /*2390*/  @P0 LDC R0, c[0x0][0x42c] ;  /* 0x00010b00ff000b82 */ /* 0x000e300000000800 */
[----:B------:R-:W1:Y:S01]  /*23a0*/  @P0 LDC R3, c[0x0][0x430] ;  /* 0x00010c00ff030b82 */ /* 0x000e620000000800 */
[----:B0-----:R-:W-:-:S05]  /*23b0*/  @P0 IMAD.HI.U32 R0, R0, UR46, RZ ;  /* 0x0000002e00000c27 */ /* 0x001fca000f8e00ff */
[----:B-1----:R-:W-:Y:S01]  /*23c0*/  @P0 SHF.R.U32.HI R65, RZ, R3, R0 ;  /* 0x00000003ff410219 */ /* 0x002fe20000011600 */
[----:B------:R-:W-:Y:S01]  /*23d0*/  IMAD.IADD R0, R28, 0x1, R25 ;  /* 0x000000011c007824 */ /* 0x000fe200078e0219 */
[----:B------:R-:W-:Y:S02]  /*23e0*/  PLOP3.LUT P0, PT, PT, PT, UP0, 0x80, 0x0 ;  /* 0x000000000000781c */ /* 0x000fe40003f0f008 */
[----:B------:R-:W-:Y:S01]  /*23f0*/  SHF.R.S32.HI R67, RZ, 0x1f, R65 ;  /* 0x0000001fff437819 */ /* 0x000fe20000011441 */
[----:B------:R-:W-:Y:S01]  /*2400*/  IMAD.WIDE.U32 R58, R65, UR4, RZ ;  /* 0x00000004413a7c25 */ /* 0x000fe2000f8e00ff */
[----:B------:R-:W-:-:S03]  /*2410*/  SHF.R.S32.HI R62, RZ, 0x1f, R0 ;  /* 0x0000001fff3e7819 */ /* 0x000fc60000011400 */
[----:B------:R-:W-:Y:S02]  /*2420*/  IMAD R6, R67, UR4, RZ ;  /* 0x0000000443067c24 */ /* 0x000fe4000f8e02ff */
[----:B--2---:R-:W-:Y:S02]  /*2430*/  IMAD R5, R62, UR6, RZ ;  /* 0x000000063e057c24 */ /* 0x004fe4000f8e02ff */
[----:B------:R-:W-:Y:S01]  /*2440*/  IMAD R3, R65, UR5, R6 ;  /* 0x0000000541037c24 */ /* 0x000fe2000f8e0206 */
[----:B------:R-:W-:-:S03]  /*2450*/  UIMAD.WIDE.U32 UR4, UR6, 0xa0, URZ ;  /* 0x000000a0060478a5 */ /* 0x000fc6000f8e003f */
[----:B------:R-:W-:Y:S02]  /*2460*/  IMAD.IADD R59, R59, 0x1, R3 ;  /* 0x000000013b3b7824 */ /* 0x000fe400078e0203 */
[----:B------:R-:W-:Y:S01]  /*2470*/  IMAD R3, R0, UR7, R5 ;  /* 0x0000000700037c24 */ /* 0x000fe2000f8e0205 */
[----:B------:R-:W0:Y:S01]  /*2480*/  LDC.64 R28, c[0x0][0x198] ;  /* 0x00006600ff1c7b82 */ /* 0x000e220000000a00 */
[----:B------:R-:W-:Y:S02]  /*2490*/  VIADD R232, R21, 0xffffff80 ;  /* 0xffffff8015e87836 */ /* 0x000fe40000000000 */
[----:B------:R-:W-:Y:S02]  /*24a0*/  IMAD.MOV.U32 R21, RZ, RZ, 0x1 ;  /* 0x00000001ff157424 */ /* 0x000fe400078e00ff */
[----:B-----5:R-:W-:Y:S01]  /*24b0*/  @P0 IMAD.MOV.U32 R66, RZ, RZ, R4 ;  /* 0x000000ffff420224 */ /* 0x020fe200078e0004 */
[----:B------:R-:W-:Y:S01]  /*24c0*/  ISETP.NE.U32.AND P0, PT, R60, RZ, PT ;  /* 0x000000ff3c00720c */ /* 0x000fe20003f05070 */
[----:B------:R-:W-:Y:S01]  /*24d0*/  IMAD.WIDE.U32 R4, R0, UR6, R58 ;  /* 0x0000000600047c25 */ /* 0x000fe2000f8e003a */
[----:B------:R-:W-:-:S02]  /*24e0*/  UIMAD UR6, UR7, 0xa0, URZ ;  /* 0x000000a0070678a4 */ /* 0x000fc4000f8e023f */
[----:B------:R-:W-:Y:S01]  /*24f0*/  ISETP.NE.AND.EX P0, PT, R61, RZ, PT, P0 ;  /* 0x000000ff3d00720c */ /* 0x000fe20003f05300 */
[----:B------:R-:W-:Y:S01]  /*2500*/  IMAD.IADD R5, R5, 0x1, R3 ;  /* 0x0000000105057824 */ /* 0x000fe200078e0203 */
[----:B------:R-:W-:Y:S01]  /*2510*/  SHF.R.S32.HI R69, RZ, 0x1f, R66 ;  /* 0x0000001fff457819 */ /* 0x000fe20000011442 */
[----:B------:R-:W-:Y:S01]  /*2520*/  UIADD3 UR6, UR5, UR6, URZ ;  /* 0x0000000605067290 */ /* 0x000fe2000fffe03f */
[----:B------:R-:W-:Y:S02]  /*2530*/  SEL R63, R66, RZ, !P0 ;  /* 0x000000ff423f7207 */ /* 0x000fe40004000000 */
[----:B------:R-:W-:-:S03]  /*2540*/  SEL R64, R69, RZ, !P0 ;  /* 0x000000ff45407207 */ /* 0x000fc60004000000 */
[----:B------:R-:W-:-:S04]  /*2550*/  IMAD.WIDE.U32 R4, R63, UR8, R4 ;  /* 0x000000083f047c25 */ /* 0x000fc8000f8e0004 */
[----:B------:R-:W-:-:S04]  /*2560*/  IMAD R6, R64, UR8, RZ ;  /* 0x0000000840067c24 */ /* 0x000fc8000f8e02ff */
[----:B------:R-:W-:Y:S01]  /*2570*/  IMAD R7, R63, UR9, R6 ;  /* 0x000000093f077c24 */ /* 0x000fe2000f8e0206 */
[----:B------:R-:W-:Y:S01]  /*2580*/  ULDC.64 UR8, c[0x0][0x2f0] ;  /* 0x0000bc0000087ab9 */ /* 0x000fe20000000a00 */
[----:B------:R-:W-:Y:S01]  /*2590*/  IADD3 R6, P0, R4, UR14, RZ ;  /* 0x0000000e04067c10 */ /* 0x000fe2000ff1e0ff */
[----:B------:R-:W-:Y:S02]  /*25a0*/  IMAD.U32 R12, RZ, RZ, UR8 ;  /* 0x00000008ff0c7e24 */ /* 0x000fe4000f8e00ff */
[----:B------:R-:W-:Y:S01]  /*25b0*/  IMAD.U32 R13, RZ, RZ, UR9 ;  /* 0x00000009ff0d7e24 */ /* 0x000fe2000f8e00ff */
[----:B------:R-:W-:Y:S01]  /*25c0*/  IADD3.X R7, R5, UR15, R7, P0, !PT ;  /* 0x0000000f05077c10 */ /* 0x000fe200087fe407 */
[----:B------:R-:W-:Y:S01]  /*25d0*/  IMAD.U32 R5, RZ, RZ, UR5 ;  /* 0x00000005ff057e24 */ /* 0x000fe2000f8e00ff */
[----:B0-----:R-:W-:Y:S01]  /*25e0*/  IADD3 R44, P1, R28, 0x20c, RZ ;  /* 0x0000020c1c2c7810 */ /* 0x001fe20007f3e0ff */
[----:B------:R-:W-:Y:S01]  /*25f0*/  IMAD.U32 R4, RZ, RZ, UR4 ;  /* 0x00000004ff047e24 */ /* 0x000fe2000f8e00ff */
[----:B------:R0:W-:Y:S01]  /*2600*/  STL.U8 [R1+0x140], R21 ;  /* 0x0001401501007387 */ /* 0x0001e20000100000 */
[----:B------:R-:W-:-:S02]  /*2610*/  IMAD.U32 R5, RZ, RZ, UR6 ;  /* 0x00000006ff057e24 */ /* 0x000fc4000f8e00ff */
[----:B------:R-:W-:Y:S01]  /*2620*/  IMAD.U32 R31, RZ, RZ, UR43 ;  /* 0x0000002bff1f7e24 */ /* 0x000fe2000f8e00ff */
[----:B------:R-:W2:Y:S01]  /*2630*/  @!P6 LDL.64 R12, [R1+0x48] ;  /* 0x00004800010ce983 */ /* 0x000ea20000100a00 */
[----:B------:R-:W-:Y:S01]  /*2640*/  VIADD R3, R10, 0x9f ;  /* 0x0000009f0a037836 */ /* 0x000fe20000000000 */
[----:B------:R-:W-:Y:S01]  /*2650*/  IADD3 R34, P0, R28, 0x200, RZ ;  /* 0x000002001c227810 */ /* 0x000fe20007f1e0ff */
[----:B------:R-:W-:Y:S01]  /*2660*/  IMAD.X R45, RZ, RZ, R29, P1 ;  /* 0x000000ffff2d7224 */ /* 0x000fe200008e061d */
[----:B------:R1:W-:Y:S01]  /*2670*/  STL.128 [R1+0x50], R4 ;  /* 0x0000500401007387 */ /* 0x0003e20000100c00 */
[----:B------:R-:W-:Y:S01]  /*2680*/  ULDC.64 UR4, c[0x0][0x3d8] ;  /* 0x0000f60000047ab9 */ /* 0x000fe20000000a00 */
[----:B------:R-:W-:Y:S01]  /*2690*/  IMAD.U32 R25, RZ, RZ, UR44 ;  /* 0x0000002cff197e24 */ /* 0x000fe2000f8e00ff */
[----:B------:R-:W-:Y:S01]  /*26a0*/  SHF.R.S32.HI R27, RZ, 0x1f, R48 ;  /* 0x0000001fff1b7819 */ /* 0x000fe20000011430 */
[----:B0-----:R-:W-:Y:S01]  /*26b0*/  IMAD.U32 R21, RZ, RZ, UR44 ;  /* 0x0000002cff157e24 */ /* 0x001fe2000f8e00ff */
[----:B------:R-:W-:Y:S01]  /*26c0*/  ULDC.64 UR8, c[0x0][0x3c8] ;  /* 0x0000f20000087ab9 */ /* 0x000fe20000000a00 */
[--C-:B------:R-:W-:Y:S01]  /*26d0*/  SHF.R.S32.HI R57, RZ, 0x1f, R19.reuse ;  /* 0x0000001fff397819 */ /* 0x100fe20000011413 */
[----:B------:R-:W-:Y:S01]  /*26e0*/  IMAD.MOV.U32 R56, RZ, RZ, R19 ;  /* 0x000000ffff387224 */ /* 0x000fe200078e0013 */
[----:B------:R-:W-:Y:S01]  /*26f0*/  ULDC.64 UR6, c[0x0][0x3e8] ;  /* 0x0000fa0000067ab9 */ /* 0x000fe20000000a00 */
[----:B-1----:R-:W3:Y:S01]  /*2700*/  @!P6 LDL.128 R4, [R1+0x50] ;  /* 0x000050000104e983 */ /* 0x002ee20000100c00 */
[----:B------:R-:W-:-:S05]  /*2710*/  IMAD.HI R3, R3, 0x66666667, RZ ;  /* 0x6666666703037827 */ /* 0x000fca00078e02ff */
[----:B------:R-:W-:-:S04]  /*2720*/  SHF.R.U32.HI R20, RZ, 0x1f, R3 ;  /* 0x0000001fff147819 */ /* 0x000fc80000011603 */
[----:B------:R-:W-:-:S05]  /*2730*/  LEA.HI.SX32 R20, R3, R20, 0x1a ;  /* 0x0000001403147211 */ /* 0x000fca00078fd2ff */
[----:B------:R0:W-:Y:S04]  /*2740*/  STL [R1+0x40], R20 ;  /* 0x0000401401007387 */ /* 0x0001e80000100800 */
[----:B0-----:R-:W5:Y:S01]  /*2750*/  @!P6 LDL R20, [R1+0x40] ;  /* 0x000040000114e983 */ /* 0x001f620000100800 */
[----:B------:R-:W-:Y:S01]  /*2760*/  IADD3 R3, P2, R28, 0x70, RZ ;  /* 0x000000701c037810 */ /* 0x000fe20007f5e0ff */
[----:B------:R-:W-:-:S04]  /*2770*/  IMAD.X R35, RZ, RZ, R29, P0 ;  /* 0x000000ffff237224 */ /* 0x000fc800000e061d */
[----:B------:R-:W-:Y:S02]  /*2780*/  IMAD.X R26, RZ, RZ, R29, P2 ;  /* 0x000000ffff1a7224 */ /* 0x000fe400010e061d */
[----:B------:R-:W-:Y:S02]  /*2790*/  IMAD.MOV.U32 R28, RZ, RZ, R3 ;  /* 0x000000ffff1c7224 */ /* 0x000fe400078e0003 */
[----:B------:R-:W-:Y:S01]  /*27a0*/  IMAD.MOV.U32 R29, RZ, RZ, R26 ;  /* 0x000000ffff1d7224 */ /* 0x000fe200078e001a */
[----:B------:R-:W-:Y:S01]  /*27b0*/  SHF.R.S32.HI R3, RZ, 0x1f, R18 ;  /* 0x0000001fff037819 */ /* 0x000fe20000011412 */
[----:B------:R-:W-:Y:S01]  /*27c0*/  UIMAD UR13, UR12, UR4, URZ ;  /* 0x000000040c0d72a4 */ /* 0x000fe2000f8e023f */
[----:B------:R-:W-:Y:S01]  /*27d0*/  IMAD.MOV.U32 R26, RZ, RZ, R48 ;  /* 0x000000ffff1a7224 */ /* 0x000fe200078e0030 */
[----:B------:R-:W-:Y:S01]  /*27e0*/  UIMAD.WIDE.U32 UR8, UR51, UR4, UR8 ;  /* 0x00000004330872a5 */ /* 0x000fe2000f8e0008 */
[----:B------:R0:W-:Y:S01]  /*27f0*/  STL.128 [R1+0x260], R28 ;  /* 0x0002601c01007387 */ /* 0x0001e20000100c00 */
[----:B------:R-:W-:Y:S01]  /*2800*/  UIMAD UR13, UR51, UR5, UR13 ;  /* 0x00000005330d72a4 */ /* 0x000fe2000f8e020d */
[----:B------:R-:W-:-:S03]  /*2810*/  IMAD.WIDE.U32 R32, R18, UR4, R26 ;  /* 0x0000000412207c25 */ /* 0x000fc6000f8e001a */
[----:B------:R-:W-:Y:S01]  /*2820*/  UIADD3 UR13, UR9, UR13, URZ ;  /* 0x0000000d090d7290 */ /* 0x000fe2000fffe03f */
[----:B------:R-:W-:Y:S01]  /*2830*/  IMAD.WIDE.U32 R38, R18, UR4, R56 ;  /* 0x0000000412267c25 */ /* 0x000fe2000f8e0038 */
[----:B------:R-:W-:Y:S01]  /*2840*/  UIMAD UR12, UR12, UR6, URZ ;  /* 0x000000060c0c72a4 */ /* 0x000fe2000f8e023f */
[----:B0-----:R-:W-:Y:S02]  /*2850*/  IADD3 R28, P0, R25, 0x140, RZ ;  /* 0x00000140191c7810 */ /* 0x001fe40007f1e0ff */
[----:B------:R-:W-:Y:S01]  /*2860*/  IADD3 R30, P1, R21, 0x68, RZ ;  /* 0x00000068151e7810 */ /* 0x000fe20007f3e0ff */
[----:B------:R-:W-:Y:S02]  /*2870*/  IMAD R21, R3, UR4, RZ ;  /* 0x0000000403157c24 */ /* 0x000fe4000f8e02ff */
[----:B------:R-:W-:Y:S01]  /*2880*/  IMAD.X R29, RZ, RZ, UR43, P0 ;  /* 0x0000002bff1d7e24 */ /* 0x000fe200080e06ff */
[----:B------:R-:W-:Y:S01]  /*2890*/  IADD3 R36, P0, R32, UR8, RZ ;  /* 0x0000000820247c10 */ /* 0x000fe2000ff1e0ff */
[----:B------:R-:W-:Y:S01]  /*28a0*/  IMAD R25, R18, UR5, R21 ;  /* 0x0000000512197c24 */ /* 0x000fe2000f8e0215 */
[----:B------:R-:W-:-:S02]  /*28b0*/  UIMAD.WIDE.U32 UR10, UR51, UR6, UR10 ;  /* 0x00000006330a72a5 */ /* 0x000fc4000f8e000a */
[----:B------:R-:W-:Y:S01]  /*28c0*/  IMAD.WIDE.U32 R26, R18, UR6, R26 ;  /* 0x00000006121a7c25 */ /* 0x000fe2000f8e001a */
[----:B------:R-:W-:Y:S01]  /*28d0*/  UIMAD UR12, UR51, UR7, UR12 ;  /* 0x00000007330c72a4 */ /* 0x000fe2000f8e020c */
[----:B------:R-:W-:Y:S02]  /*28e0*/  IADD3.X R37, R33, UR13, R25, P0, !PT ;  /* 0x0000000d21257c10 */ /* 0x000fe400087fe419 */
[----:B------:R-:W-:Y:S01]  /*28f0*/  IMAD R21, R3, UR6, RZ ;  /* 0x0000000603157c24 */ /* 0x000fe2000f8e02ff */
[----:B------:R-:W-:Y:S01]  /*2900*/  IADD3 R40, P0, R38, UR8, RZ ;  /* 0x0000000826287c10 */ /* 0x000fe2000ff1e0ff */
[----:B------:R-:W-:Y:S01]  /*2910*/  UIADD3 UR12, UR11, UR12, URZ ;  /* 0x0000000c0b0c7290 */ /* 0x000fe2000fffe03f */
[C---:B------:R-:W-:Y:S02]  /*2920*/  IMAD.WIDE.U32 R32, R18.reuse, UR6, R56 ;  /* 0x0000000612207c25 */ /* 0x040fe4000f8e0038 */
[----:B------:R-:W-:Y:S01]  /*2930*/  IADD3.X R41, R25, UR13, R39, P0, !PT ;  /* 0x0000000d19297c10 */ /* 0x000fe200087fe427 */
[----:B------:R-:W-:Y:S01]  /*2940*/  UIMAD.WIDE.U32 UR18, UR4, 0xa0, URZ ;  /* 0x000000a0041278a5 */ /* 0x000fe2000f8e003f */
[----:B------:R-:W-:Y:S01]  /*2950*/  IMAD R21, R18, UR7, R21 ;  /* 0x0000000712157c24 */ /* 0x000fe2000f8e0215 */
[----:B------:R-:W-:Y:S01]  /*2960*/  IADD3 R38, P0, R26, UR10, RZ ;  /* 0x0000000a1a267c10 */ /* 0x000fe2000ff1e0ff */
[----:B------:R-:W-:Y:S01]  /*2970*/  UIMAD UR16, UR5, 0xa0, URZ ;  /* 0x000000a0051078a4 */ /* 0x000fe2000f8e023f */
[----:B------:R-:W-:Y:S01]  /*2980*/  IMAD.U32 R26, RZ, RZ, UR44 ;  /* 0x0000002cff1a7e24 */ /* 0x000fe2000f8e00ff */
[----:B------:R0:W-:Y:S01]  /*2990*/  STL.64 [R1+0x150], R44 ;  /* 0x0001502c01007387 */ /* 0x0001e20000100a00 */
[----:B------:R-:W-:Y:S01]  /*29a0*/  IMAD.X R31, RZ, RZ, UR43, P1 ;  /* 0x0000002bff1f7e24 */ /* 0x000fe200088e06ff */
[----:B------:R-:W-:Y:S01]  /*29b0*/  IADD3.X R39, R27, UR12, R21, P0, !PT ;  /* 0x0000000c1b277c10 */ /* 0x000fe200087fe415 */
[----:B------:R-:W-:Y:S01]  /*29c0*/  UIADD3 UR16, UR19, UR16, URZ ;  /* 0x0000001013107290 */ /* 0x000fe2000fffe03f */
[----:B------:R-:W-:-:S02]  /*29d0*/  IADD3 R42, P1, R32, UR10, RZ ;  /* 0x0000000a202a7c10 */ /* 0x000fc4000ff3e0ff */
[----:B------:R-:W-:Y:S01]  /*29e0*/  IADD3 R26, P0, R26, 0x60, RZ ;  /* 0x000000601a1a7810 */ /* 0x000fe20007f1e0ff */
[----:B0-----:R-:W0:Y:S01]  /*29f0*/  LDC.64 R44, c[0x0][0x3d0] ;  /* 0x0000f400ff2c7b82 */ /* 0x001e220000000a00 */
[----:B------:R-:W-:Y:S01]  /*2a00*/  USHF.L.U64.HI UR20, UR4, 0x7, UR5 ;  /* 0x0000000704147899 */ /* 0x000fe20008010205 */
[----:B------:R1:W-:Y:S01]  /*2a10*/  STL.128 [R1+0x2a0], R28 ;  /* 0x0002a01c01007387 */ /* 0x0003e20000100c00 */
[----:B------:R-:W-:Y:S01]  /*2a20*/  USHF.L.U32 UR21, UR4, 0x7, URZ ;  /* 0x0000000704157899 */ /* 0x000fe2000800063f */
[----:B------:R-:W-:Y:S01]  /*2a30*/  IADD3.X R43, R21, UR12, R33, P1, !PT ;  /* 0x0000000c152b7c10 */ /* 0x000fe20008ffe421 */
[----:B------:R-:W-:Y:S01]  /*2a40*/  UIMAD.WIDE.U32 UR4, UR6, 0xa0, URZ ;  /* 0x000000a0060478a5 */ /* 0x000fe2000f8e003f */
[----:B------:R-:W-:Y:S01]  /*2a50*/  IMAD.X R27, RZ, RZ, UR43, P0 ;  /* 0x0000002bff1b7e24 */ /* 0x000fe200080e06ff */
[----:B------:R-:W-:Y:S01]  /*2a60*/  UIMAD UR17, UR7, 0xa0, URZ ;  /* 0x000000a0071178a4 */ /* 0x000fe2000f8e023f */
[----:B------:R-:W-:Y:S01]  /*2a70*/  IMAD.U32 R21, RZ, RZ, UR16 ;  /* 0x00000010ff157e24 */ /* 0x000fe2000f8e00ff */
[----:B------:R-:W-:Y:S01]  /*2a80*/  USHF.L.U64.HI UR7, UR6, 0x7, UR7 ;  /* 0x0000000706077899 */ /* 0x000fe20008010207 */
[----:B------:R4:W-:Y:S01]  /*2a90*/  STL.64 [R1+0x148], R34 ;  /* 0x0001482201007387 */ /* 0x0009e20000100a00 */
[----:B------:R-:W-:-:S02]  /*2aa0*/  IMAD.U32 R32, RZ, RZ, UR21 ;  /* 0x00000015ff207e24 */ /* 0x000fc4000f8e00ff */
[----:B------:R-:W-:Y:S02]  /*2ab0*/  IMAD.U32 R33, RZ, RZ, UR20 ;  /* 0x00000014ff217e24 */ /* 0x000fe4000f8e00ff */
[----:B-1----:R-:W-:Y:S01]  /*2ac0*/  IMAD.U32 R28, RZ, RZ, UR18 ;  /* 0x00000012ff1c7e24 */ /* 0x002fe2000f8e00ff */
[----:B------:R1:W-:Y:S01]  /*2ad0*/  STL.64 [R1+0x258], R26 ;  /* 0x0002581a01007387 */ /* 0x0003e20000100a00 */
[----:B------:R-:W-:Y:S02]  /*2ae0*/  IMAD.U32 R29, RZ, RZ, UR19 ;  /* 0x00000013ff1d7e24 */ /* 0x000fe4000f8e00ff */
[----:B----4-:R-:W-:Y:S02]  /*2af0*/  IMAD.MOV.U32 R34, RZ, RZ, R28 ;  /* 0x000000ffff227224 */ /* 0x010fe400078e001c */
[----:B------:R-:W-:Y:S02]  /*2b00*/  IMAD.MOV.U32 R35, RZ, RZ, R21 ;  /* 0x000000ffff237224 */ /* 0x000fe400078e0015 */
[----:B------:R-:W-:-:S02]  /*2b10*/  IMAD.U32 R28, RZ, RZ, UR4 ;  /* 0x00000004ff1c7e24 */ /* 0x000fc4000f8e00ff */
[----:B------:R-:W-:Y:S01]  /*2b20*/  IMAD.U32 R29, RZ, RZ, UR5 ;  /* 0x00000005ff1d7e24 */ /* 0x000fe2000f8e00ff */
[----:B------:R-:W-:Y:S01]  /*2b30*/  STL.128 [R1+0x100], RZ ;  /* 0x000100ff01007387 */ /* 0x000fe20000100c00 */
[----:B-1----:R-:W-:-:S03]  /*2b40*/  IMAD.U32 R26, RZ, RZ, UR7 ;  /* 0x00000007ff1a7e24 */ /* 0x002fc6000f8e00ff */
[----:B------:R-:W-:Y:S01]  /*2b50*/  STL.128 [R1+0xc0], RZ ;  /* 0x0000c0ff01007387 */ /* 0x000fe20000100c00 */
[----:B------:R-:W-:-:S03]  /*2b60*/  UIADD3 UR17, UR5, UR17, URZ ;  /* 0x0000001105117290 */ /* 0x000fc6000fffe03f */
[----:B------:R-:W-:Y:S01]  /*2b70*/  STL.128 [R1+0xc0], R32 ;  /* 0x0000c02001007387 */ /* 0x000fe20000100c00 */
[----:B------:R-:W-:-:S03]  /*2b80*/  USHF.L.U32 UR6, UR6, 0x7, URZ ;  /* 0x0000000706067899 */ /* 0x000fc6000800063f */
[----:B------:R1:W-:Y:S01]  /*2b90*/  STL.128 [R1+0x100], R32 ;  /* 0x0001002001007387 */ /* 0x0003e20000100c00 */
[----:B------:R-:W-:Y:S02]  /*2ba0*/  IMAD.U32 R21, RZ, RZ, UR17 ;  /* 0x00000011ff157e24 */ /* 0x000fe4000f8e00ff */
[----:B------:R-:W-:Y:S01]  /*2bb0*/  IMAD.U32 R31, RZ, RZ, UR11 ;  /* 0x0000000bff1f7e24 */ /* 0x000fe2000f8e00ff */
[----:B------:R4:W-:Y:S01]  /*2bc0*/  STL.64 [R1+0x130], R42 ;  /* 0x0001302a01007387 */ /* 0x0009e20000100a00 */
[----:B------:R-:W-:Y:S02]  /*2bd0*/  IMAD.U32 R30, RZ, RZ, UR10 ;  /* 0x0000000aff1e7e24 */ /* 0x000fe4000f8e00ff */
[----:B------:R-:W-:Y:S01]  /*2be0*/  IMAD.U32 R54, RZ, RZ, UR8 ;  /* 0x00000008ff367e24 */ /* 0x000fe2000f8e00ff */
[CC--:B0-----:R-:W-:Y:S01]  /*2bf0*/  ISETP.GE.AND P0, PT, R48.reuse, R45.reuse, PT ;  /* 0x0000002d3000720c */ /* 0x0c1fe20003f06270 */
[----:B------:R-:W-:Y:S04]  /*2c00*/  STL.128 [R1+0x120], RZ ;  /* 0x000120ff01007387 */ /* 0x000fe80000100c00 */
[----:B------:R-:W-:Y:S04]  /*2c10*/  STL.128 [R1+0xe0], RZ ;  /* 0x0000e0ff01007387 */ /* 0x000fe80000100c00 */
[----:B------:R0:W-:Y:S01]  /*2c20*/  STL.64 [R1+0xf0], R38 ;  /* 0x0000f02601007387 */ /* 0x0001e20000100a00 */
[----:B-1----:R-:W-:Y:S01]  /*2c30*/  IMAD.MOV.U32 R34, RZ, RZ, R28 ;  /* 0x000000ffff227224 */ /* 0x002fe200078e001c */
[----:B----4-:R-:W1:Y:S01]  /*2c40*/  LDC.64 R42, c[0x0][0x3f8] ;  /* 0x0000fe00ff2a7b82 */ /* 0x010e620000000a00 */
[----:B------:R-:W-:Y:S01]  /*2c50*/  IMAD.MOV.U32 R33, RZ, RZ, R26 ;  /* 0x000000ffff217224 */ /* 0x000fe200078e001a */
[----:B------:R-:W-:Y:S01]  /*2c60*/  ISETP.GE.AND P4, PT, R19, R45, PT ;  /* 0x0000002d1300720c */ /* 0x000fe20003f86270 */
[----:B------:R-:W-:Y:S01]  /*2c70*/  VIADD R26, R48, 0x10 ;  /* 0x00000010301a7836 */ /* 0x000fe20000000000 */
[----:B------:R-:W-:-:S04]  /*2c80*/  ULDC.64 UR4, c[0x0][0x408] ;  /* 0x0001020000047ab9 */ /* 0x000fc80000000a00 */
[----:B------:R-:W4:Y:S01]  /*2c90*/  LDC.64 R28, c[0x0][0x3d8] ;  /* 0x0000f600ff1c7b82 */ /* 0x000f220000000a00 */
[-C--:B------:R-:W-:Y:S01]  /*2ca0*/  ISETP.GE.AND P1, PT, R26, R45.reuse, PT ;  /* 0x0000002d1a00720c */ /* 0x080fe20003f26270 */
[----:B------:R-:W-:Y:S02]  /*2cb0*/  VIADD R26, R48, 0x30 ;  /* 0x00000030301a7836 */ /* 0x000fe40000000000 */
[----:B------:R-:W-:Y:S02]  /*2cc0*/  IMAD.MOV.U32 R35, RZ, RZ, R21 ;  /* 0x000000ffff237224 */ /* 0x000fe400078e0015 */
[----:B------:R-:W-:Y:S01]  /*2cd0*/  IMAD.U32 R21, RZ, RZ, UR6 ;  /* 0x00000006ff157e24 */ /* 0x000fe2000f8e00ff */
[----:B------:R-:W-:Y:S01]  /*2ce0*/  ISETP.GE.AND P3, PT, R26, R45, PT ;  /* 0x0000002d1a00720c */ /* 0x000fe20003f66270 */
[----:B------:R-:W-:Y:S02]  /*2cf0*/  VIADD R26, R48, 0x20 ;  /* 0x00000020301a7836 */ /* 0x000fe40000000000 */
[----:B------:R-:W-:Y:S01]  /*2d00*/  IMAD.U32 R31, RZ, RZ, UR12 ;  /* 0x0000000cff1f7e24 */ /* 0x000fe2000f8e00ff */
[----:B------:R-:W-:Y:S01]  /*2d10*/  SEL R25, RZ, 0xffffffff, P1 ;  /* 0xffffffffff197807 */ /* 0x000fe20000800000 */
[----:B------:R-:W-:-:S02]  /*2d20*/  IMAD.MOV.U32 R32, RZ, RZ, R21 ;  /* 0x000000ffff207224 */ /* 0x000fc400078e0015 */
[----:B------:R-:W-:Y:S02]  /*2d30*/  IMAD.U32 R21, RZ, RZ, UR13 ;  /* 0x0000000dff157e24 */ /* 0x000fe4000f8e00ff */
[C---:B------:R-:W-:Y:S01]  /*2d40*/  IMAD.IADD R68, R48.reuse, 0x1, R26 ;  /* 0x0000000130447824 */ /* 0x040fe200078e021a */
[----:B------:R0:W-:Y:S02]  /*2d50*/  STL.64 [R1+0xb0], R30 ;  /* 0x0000b01e01007387 */ /* 0x0001e40000100a00 */
[----:B0-----:R-:W-:Y:S02]  /*2d60*/  VIADD R38, R48, 0x40 ;  /* 0x0000004030267836 */ /* 0x001fe40000000000 */
[----:B------:R-:W-:Y:S01]  /*2d70*/  STL.128 [R1+0xe0], R32 ;  /* 0x0000e02001007387 */ /* 0x000fe20000100c00 */
[----:B------:R-:W-:-:S03]  /*2d80*/  ISETP.GE.AND P5, PT, R68, R45, PT ;  /* 0x0000002d4400720c */ /* 0x000fc60003fa6270 */
[----:B------:R0:W-:Y:S01]  /*2d90*/  STL.128 [R1+0x120], R32 ;  /* 0x0001202001007387 */ /* 0x0001e20000100c00 */
[----:B------:R-:W-:Y:S02]  /*2da0*/  IMAD.MOV.U32 R30, RZ, RZ, R54 ;  /* 0x000000ffff1e7224 */ /* 0x000fe400078e0036 */
[----:B------:R-:W-:Y:S01]  /*2db0*/  IMAD.MOV.U32 R31, RZ, RZ, R21 ;  /* 0x000000ffff1f7224 */ /* 0x000fe200078e0015 */
[----:B------:R-:W-:Y:S02]  /*2dc0*/  SEL R21, RZ, 0x1, P0 ;  /* 0x00000001ff157807 */ /* 0x000fe40000000000 */
[-C--:B------:R-:W-:Y:S02]  /*2dd0*/  ISETP.GE.AND P2, PT, R26, R45.reuse, PT ;  /* 0x0000002d1a00720c */ /* 0x080fe40003f46270 */
[----:B----4-:R4:W-:Y:S01]  /*2de0*/  STL.128 [R1+0x90], R28 ;  /* 0x0000901c01007387 */ /* 0x0109e20000100c00 */
[----:B0-----:R-:W-:Y:S01]  /*2df0*/  IMAD.SHL.U32 R34, R25, 0x2, RZ ;  /* 0x0000000219227824 */ /* 0x001fe200078e00ff */
[----:B------:R-:W-:Y:S01]  /*2e00*/  ISETP.GE.AND P0, PT, R38, R45, PT ;  /* 0x0000002d2600720c */ /* 0x000fe20003f06270 */
[----:B------:R-:W-:-:S03]  /*2e10*/  IMAD.IADD R38, R48, 0x1, R38 ;  /* 0x0000000130267824 */ /* 0x000fc600078e0226 */
[----:B------:R-:W-:Y:S01]  /*2e20*/  LOP3.LUT R25, R34, 0x2, R21, 0xe2, !PT ;  /* 0x0000000222197812 */ /* 0x000fe200078ee215 */
[----:B------:R-:W-:Y:S01]  /*2e30*/  VIADD R21, R44, 0x9f ;  /* 0x0000009f2c157836 */ /* 0x000fe20000000000 */
[----:B----4-:R-:W-:Y:S01]  /*2e40*/  SEL R29, RZ, 0xffffffff, P5 ;  /* 0xffffffffff1d7807 */ /* 0x010fe20002800000 */
[----:B------:R-:W-:Y:S01]  /*2e50*/  VIADD R32, R48, 0x50 ;  /* 0x0000005030207836 */ /* 0x000fe20000000000 */
[----:B------:R-:W-:Y:S01]  /*2e60*/  SEL R27, RZ, 0x8, P3 ;  /* 0x00000008ff1b7807 */ /* 0x000fe20001800000 */
[----:B------:R-:W-:Y:S01]  /*2e70*/  IMAD.HI R21, R21, 0x66666667, RZ ;  /* 0x6666666715157827 */ /* 0x000fe200078e02ff */
[----:B------:R-:W-:Y:S02]  /*2e80*/  SEL R28, RZ, 0x4, P2 ;  /* 0x00000004ff1c7807 */ /* 0x000fe40001000000 */
[----:B------:R-:W-:Y:S01]  /*2e90*/  SEL R30, RZ, 0x1, P4 ;  /* 0x00000001ff1e7807 */ /* 0x000fe20002000000 */
[----:B------:R-:W-:Y:S01]  /*2ea0*/  IMAD.SHL.U32 R29, R29, 0x2, RZ ;  /* 0x000000021d1d7824 */ /* 0x000fe200078e00ff */
[----:B------:R-:W-:Y:S01]  /*2eb0*/  ISETP.GE.AND P2, PT, R38, R45, PT ;  /* 0x0000002d2600720c */ /* 0x000fe20003f46270 */
[----:B------:R-:W-:Y:S01]  /*2ec0*/  IMAD.SHL.U32 R26, R45, 0x2, RZ ;  /* 0x000000022d1a7824 */ /* 0x000fe200078e00ff */
[----:B------:R-:W-:-:S02]  /*2ed0*/  LOP3.LUT R25, R27, R25, R28, 0xfe, !PT ;  /* 0x000000191b197212 */ /* 0x000fc400078efe1c */
[----:B------:R-:W-:Y:S02]  /*2ee0*/  ISETP.GE.AND P1, PT, R32, R45, PT ;  /* 0x0000002d2000720c */ /* 0x000fe40003f26270 */
[----:B------:R-:W-:Y:S02]  /*2ef0*/  LOP3.LUT R29, R29, 0x2, R30, 0xe2, !PT ;  /* 0x000000021d1d7812 */ /* 0x000fe400078ee21e */
[----:B------:R-:W-:Y:S02]  /*2f00*/  SHF.R.U32.HI R28, RZ, 0x1f, R21 ;  /* 0x0000001fff1c7819 */ /* 0x000fe40000011615 */
[----:B------:R-:W-:Y:S02]  /*2f10*/  SEL R32, RZ, 0x10, P0 ;  /* 0x00000010ff207807 */ /* 0x000fe40000000000 */
[----:B------:R-:W-:Y:S02]  /*2f20*/  SEL R34, RZ, 0x4, P2 ;  /* 0x00000004ff227807 */ /* 0x000fe40001000000 */
[----:B-1----:R-:W-:Y:S01]  /*2f30*/  LOP3.LUT P0, RZ, R42, R60, RZ, 0xfc, !PT ;  /* 0x0000003c2aff7212 */ /* 0x002fe2000780fcff */
[----:B------:R0:W-:Y:S01]  /*2f40*/  STL [R1+0x6c], R26 ;  /* 0x00006c1a01007387 */ /* 0x0001e20000100800 */
[----:B------:R-:W-:Y:S01]  /*2f50*/  IMAD R69, R69, UR4, RZ ;  /* 0x0000000445457c24 */ /* 0x000fe2000f8e02ff */
[----:B------:R-:W-:Y:S01]  /*2f60*/  LEA.HI.SX32 R30, R21, R28, 0x1a ;  /* 0x0000001c151e7211 */ /* 0x000fe200078fd2ff */
[----:B------:R-:W-:Y:S01]  /*2f70*/  IMAD.U32 R55, RZ, RZ, UR9 ;  /* 0x00000009ff377e24 */ /* 0x000fe2000f8e00ff */
[----:B------:R-:W-:Y:S01]  /*2f80*/  LOP3.LUT P0, RZ, R43, R61, RZ, 0xfc, P0 ;  /* 0x0000003d2bff7212 */ /* 0x000fe2000000fcff */
[----:B------:R-:W-:Y:S01]  /*2f90*/  IMAD.WIDE.U32 R54, R66, UR4, RZ ;  /* 0x0000000442367c25 */ /* 0x000fe2000f8e00ff */
[----:B------:R1:W-:Y:S01]  /*2fa0*/  STL.64 [R1+0x110], R40 ;  /* 0x0001102801007387 */ /* 0x0003e20000100a00 */
[----:B0-----:R-:W-:-:S02]  /*2fb0*/  LOP3.LUT R26, R29, R34, RZ, 0xfc, !PT ;  /* 0x000000221d1a7212 */ /* 0x001fc400078efcff */
[----:B------:R-:W0:Y:S01]  /*2fc0*/  LDC.64 R28, c[0x0][0x300] ;  /* 0x0000c000ff1c7b82 */ /* 0x000e220000000a00 */
[C---:B------:R-:W-:Y:S01]  /*2fd0*/  IMAD R69, R66.reuse, UR5, R69 ;  /* 0x0000000542457c24 */ /* 0x040fe2000f8e0245 */
[----:B------:R-:W-:Y:S01]  /*2fe0*/  STL.64 [R1+0x88], R44 ;  /* 0x0000882c01007387 */ /* 0x000fe20000100a00 */
[----:B------:R-:W-:Y:S01]  /*2ff0*/  SEL R27, RZ, 0x20, P1 ;  /* 0x00000020ff1b7807 */ /* 0x000fe20000800000 */
[----:B------:R-:W-:Y:S02]  /*3000*/  ULDC.64 UR4, c[0x0][0x308] ;  /* 0x0000c20000047ab9 */ /* 0x000fe40000000a00 */
[----:B------:R4:W-:Y:S01]  /*3010*/  STL.64 [R1+0xa0], R44 ;  /* 0x0000a02c01007387 */ /* 0x0009e20000100a00 */
[----:B-1----:R-:W-:Y:S01]  /*3020*/  SEL R40, R66, RZ, !P0 ;  /* 0x000000ff42287207 */ /* 0x002fe20004000000 */
[----:B------:R-:W1:Y:S02]  /*3030*/  LDC.64 R34, c[0x0][0x328] ;  /* 0x0000ca00ff227b82 */ /* 0x000e640000000a00 */
[----:B------:R2:W-:Y:S01]  /*3040*/  STL.64 [R1+0xd0], R36 ;  /* 0x0000d02401007387 */ /* 0x0005e20000100a00 */
[----:B----4-:R-:W-:Y:S01]  /*3050*/  LEA R44, P0, R54, R42, 0x2 ;  /* 0x0000002a362c7211 */ /* 0x010fe200078010ff */
[----:B------:R-:W-:Y:S01]  /*3060*/  IMAD.IADD R42, R55, 0x1, R69 ;  /* 0x00000001372a7824 */ /* 0x000fe200078e0245 */
[----:B--2---:R-:W-:-:S04]  /*3070*/  LOP3.LUT R36, R27, R25, R32, 0xfe, !PT ;  /* 0x000000191b247212 */ /* 0x004fc800078efe20 */
[----:B------:R-:W-:Y:S01]  /*3080*/  LEA.HI.X R45, R54, R43, R42, 0x2, P0 ;  /* 0x0000002b362d7211 */ /* 0x000fe200000f142a */
[----:B------:R-:W1:Y:S01]  /*3090*/  LDC.64 R32, c[0x0][0x318] ;  /* 0x0000c600ff207b82 */ /* 0x000e620000000a00 */
[----:B------:R-:W-:Y:S01]  /*30a0*/  IADD3 R21, P0, R58, UR14, RZ ;  /* 0x0000000e3a157c10 */ /* 0x000fe2000ff1e0ff */
[----:B------:R3:W-:Y:S01]  /*30b0*/  STL.U8 [R1+0x80], R36 ;  /* 0x0000802401007387 */ /* 0x0007e20000100000 */
[----:B------:R-:W-:Y:S02]  /*30c0*/  IMAD R25, R13, R18, RZ ;  /* 0x000000120d197224 */ /* 0x000fe400078e02ff */
[-C--:B------:R-:W-:Y:S01]  /*30d0*/  IMAD.WIDE.U32 R42, R18, R12.reuse, R56 ;  /* 0x0000000c122a7225 */ /* 0x080fe200078e0038 */
[----:B------:R-:W-:Y:S01]  /*30e0*/  IADD3.X R31, R59, UR15, RZ, P0, !PT ;  /* 0x0000000f3b1f7c10 */ /* 0x000fe200087fe4ff */
[----:B------:R-:W-:Y:S02]  /*30f0*/  STL [R1+0xf8], RZ ;  /* 0x0000f8ff01007387 */ /* 0x000fe40000100800 */
[----:B------:R-:W-:Y:S01]  /*3100*/  IMAD R25, R3, R12, R25 ;  /* 0x0000000c03197224 */ /* 0x000fe200078e0219 */
[-C--:B------:R-:W-:Y:S01]  /*3110*/  ISETP.GE.AND P3, PT, R50, R11.reuse, PT ;  /* 0x0000000b3200720c */ /* 0x080fe20003f66270 */
[----:B------:R-:W-:Y:S01]  /*3120*/  STL [R1+0x118], RZ ;  /* 0x000118ff01007387 */ /* 0x000fe20000100800 */
[----:B------:R-:W-:-:S03]  /*3130*/  ISETP.GE.AND P2, PT, R68, R11, PT ;  /* 0x0000000b4400720c */ /* 0x000fc60003f46270 */
[----:B------:R-:W-:Y:S04]  /*3140*/  STL [R1+0xb8], RZ ;  /* 0x0000b8ff01007387 */ /* 0x000fe80000100800 */
[----:B------:R-:W-:Y:S01]  /*3150*/  STL [R1+0xd8], RZ ;  /* 0x0000d8ff01007387 */ /* 0x000fe20000100800 */
[----:B---3--:R-:W-:-:S03]  /*3160*/  IADD3 R36, P0, R6, R42, RZ ;  /* 0x0000002a06247210 */ /* 0x008fc60007f1e0ff */
[----:B------:R-:W-:Y:S01]  /*3170*/  STL [R1+0xb8], R30 ;  /* 0x0000b81e01007387 */ /* 0x000fe20000100800 */
[----:B------:R-:W-:-:S03]  /*3180*/  SHF.L.U64.HI R13, R12, 0x7, R13 ;  /* 0x000000070c0d7819 */ /* 0x000fc6000001020d */
[----:B------:R-:W-:Y:S01]  /*3190*/  STL [R1+0xd8], R30 ;  /* 0x0000d81e01007387 */ /* 0x000fe20000100800 */
[----:B------:R-:W-:-:S03]  /*31a0*/  IADD3.X R37, R7, R43, R25, P0, !PT ;  /* 0x0000002b07257210 */ /* 0x000fc600007fe419 */
[----:B------:R-:W-:Y:S04]  /*31b0*/  STL [R1+0xf8], R30 ;  /* 0x0000f81e01007387 */ /* 0x000fe80000100800 */
[----:B------:R2:W-:Y:S01]  /*31c0*/  STL [R1+0x118], R30 ;  /* 0x0001181e01007387 */ /* 0x0005e20000100800 */
[----:B------:R-:W-:Y:S01]  /*31d0*/  SEL R7, RZ, 0xffffffff, P2 ;  /* 0xffffffffff077807 */ /* 0x000fe20001000000 */
[C---:B------:R-:W-:Y:S01]  /*31e0*/  VIADD R6, R19.reuse, 0x60 ;  /* 0x0000006013067836 */ /* 0x040fe20000000000 */
[----:B------:R-:W-:Y:S01]  /*31f0*/  ISETP.GE.AND P1, PT, R19, R11, PT ;  /* 0x0000000b1300720c */ /* 0x000fe20003f26270 */
[----:B------:R-:W-:Y:S01]  /*3200*/  STL.64 [R1+0x1a0], RZ ;  /* 0x0001a0ff01007387 */ /* 0x000fe20000100a00 */
[----:B--2---:R-:W-:Y:S02]  /*3210*/  IMAD.MOV.U32 R30, RZ, RZ, R21 ;  /* 0x000000ffff1e7224 */ /* 0x004fe400078e0015 */
[----:B------:R-:W-:Y:S01]  /*3220*/  IMAD.SHL.U32 R21, R12, 0x80, RZ ;  /* 0x000000800c157824 */ /* 0x000fe200078e00ff */
[----:B------:R-:W-:Y:S01]  /*3230*/  SEL R12, RZ, 0xffffffff, P3 ;  /* 0xffffffffff0c7807 */ /* 0x000fe20001800000 */
[----:B------:R-:W-:Y:S01]  /*3240*/  STL.64 [R1+0x198], RZ ;  /* 0x000198ff01007387 */ /* 0x000fe20000100a00 */
[----:B------:R-:W-:-:S03]  /*3250*/  IMAD.SHL.U32 R7, R7, 0x2, RZ ;  /* 0x0000000207077824 */ /* 0x000fc600078e00ff */
[----:B0-----:R0:W-:Y:S01]  /*3260*/  STL.128 [R1+0x1a0], R28 ;  /* 0x0001a01c01007387 */ /* 0x0011e20000100c00 */
[----:B------:R-:W-:-:S03]  /*3270*/  ISETP.GE.AND P2, PT, R52, R11, PT ;  /* 0x0000000b3400720c */ /* 0x000fc60003f46270 */
[----:B------:R2:W-:Y:S01]  /*3280*/  STL.64 [R1+0x198], R14 ;  /* 0x0001980e01007387 */ /* 0x0005e20000100a00 */
[-C--:B------:R-:W-:Y:S01]  /*3290*/  ISETP.GE.AND P0, PT, R38, R11.reuse, PT ;  /* 0x0000000b2600720c */ /* 0x080fe20003f06270 */
[----:B0-----:R-:W0:Y:S01]  /*32a0*/  LDC.64 R30, c[0x0][0x320] ;  /* 0x0000c800ff1e7b82 */ /* 0x001e220000000a00 */
[----:B--2---:R-:W-:Y:S01]  /*32b0*/  IMAD.SHL.U32 R15, R12, 0x2, RZ ;  /* 0x000000020c0f7824 */ /* 0x004fe200078e00ff */
[----:B------:R-:W-:Y:S02]  /*32c0*/  SEL R14, RZ, 0x1, P1 ;  /* 0x00000001ff0e7807 */ /* 0x000fe40000800000 */
[----:B------:R-:W-:Y:S02]  /*32d0*/  ISETP.GE.AND P1, PT, R6, R11, PT ;  /* 0x0000000b0600720c */ /* 0x000fe40003f26270 */
[--C-:B------:R-:W-:Y:S02]  /*32e0*/  LOP3.LUT R12, R15, 0x2, R14.reuse, 0xe2, !PT ;  /* 0x000000020f0c7812 */ /* 0x100fe400078ee20e */
[----:B------:R-:W-:-:S02]  /*32f0*/  LOP3.LUT R7, R7, 0x2, R14, 0xe2, !PT ;  /* 0x0000000207077812 */ /* 0x000fc400078ee20e */
[----:B------:R-:W-:Y:S02]  /*3300*/  SEL R25, RZ, 0x8, P1 ;  /* 0x00000008ff197807 */ /* 0x000fe40000800000 */
[----:B------:R-:W-:Y:S01]  /*3310*/  SEL R14, RZ, 0x4, P2 ;  /* 0x00000004ff0e7807 */ /* 0x000fe20001000000 */
[----:B------:R2:W-:Y:S01]  /*3320*/  STL.U8 [R1+0x81], R26 ;  /* 0x0000811a01007387 */ /* 0x0005e20000100000 */
[----:B------:R-:W-:-:S03]  /*3330*/  VIADD R54, R19, 0x80 ;  /* 0x0000008013367836 */ /* 0x000fc60000000000 */
[----:B------:R3:W-:Y:S01]  /*3340*/  STL.64 [R1+0x180], R44 ;  /* 0x0001802c01007387 */ /* 0x0007e20000100a00 */
[----:B--2---:R-:W-:Y:S02]  /*3350*/  LOP3.LUT R26, R25, R12, R14, 0xfe, !PT ;  /* 0x0000000c191a7212 */ /* 0x004fe400078efe0e */
[----:B------:R-:W-:Y:S01]  /*3360*/  SEL R12, RZ, 0x4, P0 ;  /* 0x00000004ff0c7807 */ /* 0x000fe20000000000 */
[----:B------:R-:W-:Y:S01]  /*3370*/  STL.128 [R1+0x1c0], RZ ;  /* 0x0001c0ff01007387 */ /* 0x000fe20000100c00 */
[----:B------:R-:W-:Y:S02]  /*3380*/  IMAD.MOV.U32 R14, RZ, RZ, R4 ;  /* 0x000000ffff0e7224 */ /* 0x000fe400078e0004 */
[----:B---3--:R-:W-:Y:S01]  /*3390*/  VIADD R44, R19, 0xa0 ;  /* 0x000000a0132c7836 */ /* 0x008fe20000000000 */
[----:B-1----:R1:W-:Y:S01]  /*33a0*/  STL.128 [R1+0x1c0], R32 ;  /* 0x0001c02001007387 */ /* 0x0023e20000100c00 */
[----:B------:R-:W-:Y:S01]  /*33b0*/  LOP3.LUT R4, R25, R7, R12, 0xfe, !PT ;  /* 0x0000000719047212 */ /* 0x000fe200078efe0c */
[----:B------:R-:W-:-:S02]  /*33c0*/  IMAD.MOV.U32 R15, RZ, RZ, R5 ;  /* 0x000000ffff0f7224 */ /* 0x000fc400078e0005 */
[----:B------:R-:W-:Y:S01]  /*33d0*/  IMAD.MOV.U32 R12, RZ, RZ, R21 ;  /* 0x000000ffff0c7224 */ /* 0x000fe200078e0015 */
[-C--:B------:R-:W-:Y:S02]  /*33e0*/  ISETP.GE.AND P1, PT, R54, R11.reuse, PT ;  /* 0x0000000b3600720c */ /* 0x080fe40003f26270 */
[----:B------:R-:W-:Y:S02]  /*33f0*/  ISETP.GE.AND P2, PT, R44, R11, PT ;  /* 0x0000000b2c00720c */ /* 0x000fe40003f46270 */
[----:B------:R0:W-:Y:S01]  /*3400*/  STL.128 [R1+0x230], R12 ;  /* 0x0002300c01007387 */ /* 0x0001e20000100c00 */
[----:B-1----:R-:W1:Y:S01]  /*3410*/  LDC R33, c[0x0][0x310] ;  /* 0x0000c400ff217b82 */ /* 0x002e620000000800 */
[----:B------:R-:W-:Y:S02]  /*3420*/  SEL R5, RZ, 0x10, P1 ;  /* 0x00000010ff057807 */ /* 0x000fe40000800000 */
[----:B------:R-:W-:Y:S01]  /*3430*/  SEL R28, RZ, 0x20, P2 ;  /* 0x00000020ff1c7807 */ /* 0x000fe20001000000 */
[----:B0-----:R-:W-:Y:S01]  /*3440*/  IMAD.WIDE.U32 R12, R65, R30, UR4 ;  /* 0x00000004410c7e25 */ /* 0x001fe2000f8e001e */
[----:B------:R-:W-:Y:S05]  /*3450*/  @!P6 WARPSYNC.ALL ;  /* 0x000000000000e948 */ /* 0x000fea0003800000 */
[----:B------:R-:W-:-:S02]  /*3460*/  UIADD3 UR4, UP1, UR44, 0x218, URZ ;  /* 0x000002182c047890 */ /* 0x000fc4000ff3e03f */
[----:B------:R-:W-:Y:S01]  /*3470*/  UIADD3 UR6, UP0, UR44, 0x228, URZ ;  /* 0x000002282c067890 */ /* 0x000fe2000ff1e03f */
[----:B------:R-:W-:Y:S01]  /*3480*/  IMAD R14, R67, R30, RZ ;  /* 0x0000001e430e7224 */ /* 0x000fe200078e02ff */
[C-C-:B------:R-:W-:Y:S01]  /*3490*/  LOP3.LUT R26, R28.reuse, R26, R5.reuse, 0xfe, !PT ;  /* 0x0000001a1c1a7212 */ /* 0x140fe200078efe05 */
[----:B------:R-:W-:Y:S01]  /*34a0*/  UIADD3.X UR5, URZ, UR43, URZ, UP1, !UPT ;  /* 0x0000002b3f057290 */ /* 0x000fe20008ffe43f */
[----:B------:R-:W-:Y:S01]  /*34b0*/  LOP3.LUT R4, R28, R4, R5, 0xfe, !PT ;  /* 0x000000041c047212 */ /* 0x000fe200078efe05 */
[----:B------:R-:W-:Y:S01]  /*34c0*/  UIADD3.X UR7, URZ, UR43, URZ, UP0, !UPT ;  /* 0x0000002b3f077290 */ /* 0x000fe200087fe43f */
[----:B------:R-:W-:Y:S01]  /*34d0*/  IMAD R5, R65, R31, R14 ;  /* 0x0000001f41057224 */ /* 0x000fe200078e020e */
[----:B------:R0:W-:Y:S01]  /*34e0*/  STL.U8 [R1+0x250], R26 ;  /* 0x0002501a01007387 */ /* 0x0001e20000100000 */
[----:B------:R-:W-:Y:S02]  /*34f0*/  IMAD.MOV.U32 R32, RZ, RZ, R10 ;  /* 0x000000ffff207224 */ /* 0x000fe400078e000a */
[----:B------:R-:W-:-:S02]  /*3500*/  IMAD.IADD R13, R13, 0x1, R5 ;  /* 0x000000010d0d7824 */ /* 0x000fc400078e0205 */
[----:B------:R-:W-:Y:S02]  /*3510*/  IMAD.U32 R28, RZ, RZ, UR4 ;  /* 0x00000004ff1c7e24 */ /* 0x000fe4000f8e00ff */
[----:B------:R-:W-:Y:S02]  /*3520*/  IMAD.U32 R29, RZ, RZ, UR5 ;  /* 0x00000005ff1d7e24 */ /* 0x000fe4000f8e00ff */
[----:B------:R-:W-:Y:S02]  /*3530*/  IMAD.U32 R31, RZ, RZ, UR7 ;  /* 0x00000007ff1f7e24 */ /* 0x000fe4000f8e00ff */
[----:B0-----:R-:W-:Y:S01]  /*3540*/  IMAD.WIDE.U32 R26, R65, R30, R56 ;  /* 0x0000001e411a7225 */ /* 0x001fe200078e0038 */
[----:B------:R-:W-:-:S03]  /*3550*/  UIADD3 UR4, UP2, UR44, 0x210, URZ ;  /* 0x000002102c047890 */ /* 0x000fc6000ff5e03f */
[----:B------:R-:W-:Y:S01]  /*3560*/  IMAD.U32 R30, RZ, RZ, UR6 ;  /* 0x00000006ff1e7e24 */ /* 0x000fe2000f8e00ff */
[----:B------:R-:W-:Y:S01]  /*3570*/  UIADD3 UR6, UP1, UR44, 0x248, URZ ;  /* 0x000002482c067890 */ /* 0x000fe2000ff3e03f */
[----:B------:R-:W-:Y:S01]  /*3580*/  STL.64 [R1+0x1b0], RZ ;  /* 0x0001b0ff01007387 */ /* 0x000fe20000100a00 */
[----:B------:R-:W-:Y:S01]  /*3590*/  IADD3 R14, P0, R49, R8, RZ ;  /* 0x00000008310e7210 */ /* 0x000fe20007f1e0ff */
[----:B------:R-:W-:Y:S01]  /*35a0*/  IMAD.U32 R7, RZ, RZ, UR44 ;  /* 0x0000002cff077e24 */ /* 0x000fe2000f8e00ff */
[----:B------:R-:W-:Y:S01]  /*35b0*/  UIADD3 UR8, UP0, UR44, 0x250, URZ ;  /* 0x000002502c087890 */ /* 0x000fe2000ff1e03f */
[----:B-1----:R0:W-:Y:S01]  /*35c0*/  STL.64 [R1+0x1b0], R32 ;  /* 0x0001b02001007387 */ /* 0x0021e20000100a00 */
[----:B------:R-:W-:-:S03]  /*35d0*/  UIADD3.X UR5, URZ, UR43, URZ, UP2, !UPT ;  /* 0x0000002b3f057290 */ /* 0x000fc600097fe43f */
[----:B-----5:R1:W-:Y:S01]  /*35e0*/  STL [R1+0x228], R20 ;  /* 0x0002281401007387 */ /* 0x0203e20000100800 */
[----:B------:R-:W-:-:S03]  /*35f0*/  UIADD3.X UR7, URZ, UR43, URZ, UP1, !UPT ;  /* 0x0000002b3f077290 */ /* 0x000fc60008ffe43f */
[----:B------:R2:W-:Y:S04]  /*3600*/  STL.64 [R1+0x1d0], R12 ;  /* 0x0001d00c01007387 */ /* 0x0005e80000100a00 */
[----:B------:R3:W-:Y:S01]  /*3610*/  STL.128 [R1+0x270], R28 ;  /* 0x0002701c01007387 */ /* 0x0007e20000100c00 */
[----:B0-----:R-:W0:Y:S01]  /*3620*/  LDC R32, c[0x0][0x404] ;  /* 0x00010100ff207b82 */ /* 0x001e220000000800 */
[----:B------:R-:W-:Y:S01]  /*3630*/  IMAD.X R15, RZ, RZ, R9, P0 ;  /* 0x000000ffff0f7224 */ /* 0x000fe200000e0609 */
[----:B------:R-:W-:Y:S01]  /*3640*/  UIADD3.X UR9, URZ, UR43, URZ, UP0, !UPT ;  /* 0x0000002b3f097290 */ /* 0x000fe200087fe43f */
[----:B------:R-:W-:-:S05]  /*3650*/  IADD3 R7, P0, R7, 0x40, RZ ;  /* 0x0000004007077810 */ /* 0x000fca0007f1e0ff */
[----:B-1----:R-:W1:Y:S01]  /*3660*/  LDC.64 R20, c[0x0][0x3e8] ;  /* 0x0000fa00ff147b82 */ /* 0x002e620000000a00 */
[----:B------:R-:W-:Y:S07]  /*3670*/  STL.64 [R1+0x188], RZ ;  /* 0x000188ff01007387 */ /* 0x000fee0000100a00 */
[----:B--2---:R-:W2:Y:S01]  /*3680*/  LDC.64 R12, c[0x0][0x3f8] ;  /* 0x0000fe00ff0c7b82 */ /* 0x004ea20000000a00 */
[----:B------:R4:W-:Y:S07]  /*3690*/  STL.64 [R1+0x188], R10 ;  /* 0x0001880a01007387 */ /* 0x0009ee0000100a00 */
[----:B---3--:R-:W3:Y:S01]  /*36a0*/  LDC R28, c[0x0][0x2ec] ;  /* 0x0000bb00ff1c7b82 */ /* 0x008ee20000000800 */
[----:B------:R-:W-:-:S02]  /*36b0*/  IMAD.U32 R8, RZ, RZ, UR4 ;  /* 0x00000004ff087e24 */ /* 0x000fc4000f8e00ff */
[----:B------:R-:W-:Y:S02]  /*36c0*/  IMAD.U32 R9, RZ, RZ, UR5 ;  /* 0x00000005ff097e24 */ /* 0x000fe4000f8e00ff */
[----:B------:R-:W-:Y:S01]  /*36d0*/  IMAD.U32 R25, RZ, RZ, UR8 ;  /* 0x00000008ff197e24 */ /* 0x000fe2000f8e00ff */
[----:B------:R-:W-:Y:S01]  /*36e0*/  STL.U8 [R1+0x1d8], R4 ;  /* 0x0001d80401007387 */ /* 0x000fe20000100000 */
[----:B----4-:R-:W-:Y:S01]  /*36f0*/  IMAD.U32 R10, RZ, RZ, UR6 ;  /* 0x00000006ff0a7e24 */ /* 0x010fe2000f8e00ff */
[----:B------:R-:W-:Y:S01]  /*3700*/  ULDC.64 UR4, c[0x0][0x328] ;  /* 0x0000ca0000047ab9 */ /* 0x000fe20000000a00 */
[----:B------:R-:W-:Y:S02]  /*3710*/  IMAD.U32 R11, RZ, RZ, UR7 ;  /* 0x00000007ff0b7e24 */ /* 0x000fe4000f8e00ff */
[----:B------:R-:W-:Y:S02]  /*3720*/  IMAD.X R30, RZ, RZ, UR43, P0 ;  /* 0x0000002bff1e7e24 */ /* 0x000fe400080e06ff */
[----:B------:R-:W-:Y:S01]  /*3730*/  IMAD.U32 R34, RZ, RZ, UR9 ;  /* 0x00000009ff227e24 */ /* 0x000fe2000f8e00ff */
[----:B------:R-:W-:Y:S01]  /*3740*/  STL.128 [R1+0x280], R8 ;  /* 0x0002800801007387 */ /* 0x000fe20000100c00 */
[----:B------:R-:W-:-:S03]  /*3750*/  LOP3.LUT P0, RZ, R71, 0x2, RZ, 0xc0, !PT ;  /* 0x0000000247ff7812 */ /* 0x000fc6000780c0ff */
[----:B------:R4:W-:Y:S01]  /*3760*/  STL.U8 [R1+0x1d9], R4 ;  /* 0x0001d90401007387 */ /* 0x0009e20000100000 */
[----:B------:R-:W-:Y:S02]  /*3770*/  IMAD.U32 R233, RZ, RZ, UR45 ;  /* 0x0000002dffe97e24 */ /* 0x000fe4000f8e00ff */
[--C-:B------:R-:W-:Y:S02]  /*3780*/  IMAD.MOV.U32 R234, RZ, RZ, R232.reuse ;  /* 0x000000ffffea7224 */ /* 0x100fe400078e00e8 */
[----:B------:R-:W-:Y:S01]  /*3790*/  IMAD.MOV.U32 R235, RZ, RZ, R232 ;  /* 0x000000ffffeb7224 */ /* 0x000fe200078e00e8 */
[----:B----4-:R-:W4:Y:S01]  /*37a0*/  LDC.U8 R4, c[0x0][0x3f0] ;  /* 0x0000fc00ff047b82 */ /* 0x010f220000000000 */
[----:B------:R-:W-:Y:S02]  /*37b0*/  IMAD.MOV.U32 R10, RZ, RZ, R7 ;  /* 0x000000ffff0a7224 */ /* 0x000fe400078e0007 */
[----:B------:R-:W-:Y:S02]  /*37c0*/  IMAD.MOV.U32 R11, RZ, RZ, R30 ;  /* 0x000000ffff0b7224 */ /* 0x000fe400078e001e */
[----:B------:R-:W-:-:S02]  /*37d0*/  IMAD.MOV.U32 R8, RZ, RZ, R25 ;  /* 0x000000ffff087224 */ /* 0x000fc400078e0019 */
[----:B------:R-:W-:Y:S02]  /*37e0*/  IMAD.MOV.U32 R9, RZ, RZ, R34 ;  /* 0x000000ffff097224 */ /* 0x000fe400078e0022 */
[----:B------:R-:W-:Y:S02]  /*37f0*/  IMAD.MOV.U32 R7, RZ, RZ, 0x20 ;  /* 0x00000020ff077424 */ /* 0x000fe400078e00ff */
[----:B------:R-:W-:Y:S01]  /*3800*/  IMAD.MOV.U32 R41, RZ, RZ, R40 ;  /* 0x000000ffff297224 */ /* 0x000fe200078e0028 */
[----:B------:R5:W-:Y:S04]  /*3810*/  STL.128 [R1+0x290], R8 ;  /* 0x0002900801007387 */ /* 0x000be80000100c00 */
[----:B------:R-:W-:Y:S04]  /*3820*/  STL [R1+0x190], RZ ;  /* 0x000190ff01007387 */ /* 0x000fe80000100800 */
[----:B------:R-:W-:Y:S01]  /*3830*/  STL [R1+0x1b8], RZ ;  /* 0x0001b8ff01007387 */ /* 0x000fe20000100800 */
[----:B-----5:R-:W-:-:S03]  /*3840*/  SEL R10, R7, 0xffffffe0, !P0 ;  /* 0xffffffe0070a7807 */ /* 0x020fc60004000000 */
[----:B------:R-:W-:Y:S04]  /*3850*/  STL [R1+0x60], R233 ;  /* 0x000060e901007387 */ /* 0x000fe80000100800 */
[----:B------:R-:W-:Y:S04]  /*3860*/  STL.64 [R1+0x158], R232 ;  /* 0x000158e801007387 */ /* 0x000fe80000100a00 */
[----:B------:R-:W-:Y:S04]  /*3870*/  STL.128 [R1+0x70], R232 ;  /* 0x000070e801007387 */ /* 0x000fe80000100c00 */
[----:B------:R-:W-:Y:S04]  /*3880*/  STL.64 [R1+0x200], R40 ;  /* 0x0002002801007387 */ /* 0x000fe80000100a00 */
[----:B------:R-:W-:Y:S04]  /*3890*/  STL.64 [R1+0x240], R36 ;  /* 0x0002402401007387 */ /* 0x000fe80000100a00 */
[----:B------:R-:W-:Y:S04]  /*38a0*/  STL.64 [R1+0x220], R14 ;  /* 0x0002200e01007387 */ /* 0x000fe80000100a00 */
[----:B-1----:R-:W-:Y:S04]  /*38b0*/  STL.64 [R1+0xa8], R20 ;  /* 0x0000a81401007387 */ /* 0x002fe80000100a00 */
[----:B--2---:R-:W-:Y:S04]  /*38c0*/  STL.64 [R1+0x168], R12 ;  /* 0x0001680c01007387 */ /* 0x004fe80000100a00 */
[----:B0-----:R-:W-:Y:S04]  /*38d0*/  STL [R1+0x178], R32 ;  /* 0x0001782001007387 */ /* 0x001fe80000100800 */
[----:B---3--:R-:W-:Y:S04]  /*38e0*/  STL [R1+0x190], R28 ;  /* 0x0001901c01007387 */ /* 0x008fe80000100800 */
[----:B------:R-:W-:Y:S04]  /*38f0*/  STL [R1+0x1b8], R28 ;  /* 0x0001b81c01007387 */ /* 0x000fe80000100800 */
[----:B------:R-:W-:Y:S04]  /*3900*/  STL.128 [R1+0x1e0], RZ ;  /* 0x0001e0ff01007387 */ /* 0x000fe80000100c00 */
[----:B------:R-:W-:Y:S04]  /*3910*/  STL.64 [R1+0x1f0], RZ ;  /* 0x0001f0ff01007387 */ /* 0x000fe80000100a00 */
[----:B------:R-:W-:Y:S04]  /*3920*/  STL.64 [R1+0x1f8], RZ ;  /* 0x0001f8ff01007387 */ /* 0x000fe80000100a00 */
[----:B------:R-:W-:Y:S04]  /*3930*/  STL.64 [R1+0x248], R18 ;  /* 0x0002481201007387 */ /* 0x000fe80000100a00 */
[----:B------:R-:W-:Y:S04]  /*3940*/  STL [R1+0x170], R232 ;  /* 0x000170e801007387 */ /* 0x000fe80000100800 */
[----:B------:R-:W-:Y:S01]  /*3950*/  STL [R1+0x218], R10 ;  /* 0x0002180a01007387 */ /* 0x000fe20000100800 */
[----:B------:R-:W-:-:S02]  /*3960*/  IMAD.IADD R27, R5, 0x1, R27 ;  /* 0x00000001051b7824 */ /* 0x000fc400078e021b */
[----:B------:R-:W-:Y:S01]  /*3970*/  IMAD R5, R64, UR4, RZ ;  /* 0x0000000440057c24 */ /* 0x000fe2000f8e02ff */
[----:B----4-:R0:W-:Y:S01]  /*3980*/  STL.U8 [R1+0x6a], R4 ;  /* 0x00006a0401007387 */ /* 0x0101e20000100000 */
[----:B------:R-:W-:-:S03]  /*3990*/  IMAD.WIDE.U32 R8, R63, UR4, R26 ;  /* 0x000000043f087c25 */ /* 0x000fc6000f8e001a */
[----:B------:R1:W-:Y:S01]  /*39a0*/  STL [R1+0x160], R0 ;  /* 0x0001600001007387 */ /* 0x0003e20000100800 */
[----:B------:R-:W-:Y:S01]  /*39b0*/  IMAD R7, R63, UR5, R5 ;  /* 0x000000053f077c24 */ /* 0x000fe2000f8e0205 */
[----:B------:R-:W-:Y:S01]  /*39c0*/  @!P6 BAR.SYNC.DEFER_BLOCKING 0x9, 0x100 ;  /* 0x024400000000eb1d */ /* 0x000fe20000010000 */
[----:B0-----:R-:W-:Y:S01]  /*39d0*/  IADD3 R4, P0, R18, R0, RZ ;  /* 0x0000000012047210 */ /* 0x001fe20007f1e0ff */
[----:B-1----:R-:W-:-:S04]  /*39e0*/  IMAD.U32 R0, RZ, RZ, UR44 ;  /* 0x0000002cff007e24 */ /* 0x002fc8000f8e00ff */
[----:B------:R-:W-:Y:S02]  /*39f0*/  IMAD.X R5, R62, 0x1, R3, P0 ;  /* 0x000000013e057824 */ /* 0x000fe400000e0603 */
[----:B------:R-:W-:Y:S02]  /*3a00*/  VIADD R92, R18, 0x80 ;  /* 0x00000080125c7836 */ /* 0x000fe40000000000 */
[----:B------:R-:W-:Y:S02]  /*3a10*/  VIADD R25, R70, 0x8 ;  /* 0x0000000846197836 */ /* 0x000fe40000000000 */
[----:B------:R-:W-:Y:S02]  /*3a20*/  VIADD R11, R0, 0x258 ;  /* 0x00000258000b7836 */ /* 0x000fe40000000000 */
[----:B------:R-:W-:-:S07]  /*3a30*/  IMAD.IADD R45, R9, 0x1, R7 ;  /* 0x00000001092d7824 */ /* 0x000fce00078e0207 */
.L_x_4131:
[----:B------:R-:W-:Y:S01]  /*3a40*/  VIADD R53, R53, 0xffffffff ;  /* 0xffffffff35357836 */ /* 0x000fe20000000000 */
[----:B------:R-:W-:Y:S05]  /*3a50*/  YIELD ;  /* 0x0000000000007946 */ /* 0x000fea0003800000 */
[----:B------:R-:W-:Y:S01]  /*3a60*/  IMAD.U32 R7, RZ, RZ, UR44 ;  /* 0x0000002cff077e24 */ /* 0x000fe2000f8e00ff */
[----:B------:R-:W-:Y:S01]  /*3a70*/  BSSY B1, `(.L_x_4123) ;  /* 0x0000005000017945 */ /* 0x000fe20003800000 */
[----:B------:R-:W-:Y:S02]  /*3a80*/  ISETP.GT.AND P0, PT, R53, R51, PT ;  /* 0x000000333500720c */ /* 0x000fe40003f04270 */
[----:B------:R-:W-:Y:S01]  /*3a90*/  VIADD R7, R7, 0x2b8 ;  /* 0x000002b807077836 */ /* 0x000fe20000000000 */
[----:B-123--:R-:W-:-:S10]  /*3aa0*/  MOV R96, 0x3ac0 ;  /* 0x00003ac000607802 */ /* 0x00efd40000000f00 */
[----:B------:R-:W-:Y:S05]  /*3ab0*/  CALL.REL.NOINC `($_ZN7cutlass13device_kernelIN5flash11enable_sm90INS1_16FlashAttnFwdSm90INS1_25CollectiveMainloopFwdSm90ILi2EN4cute5tupleIJNS5_1CILi1EEES8_S8_EEENS6_IJNS7_ILi128EEENS7_ILi160EEENS7_ILi192EEEEEELi192ENS_12float_e4m3_tEfNS_4arch4Sm90ELb0ELb1ELb0ELb1ELb0ELb1ELb0ELb1ELb1ELb0ELb0ELb0EEENS1_21CollectiveEpilogueFwdINS6_IJSA_SC_SB_EEES9_NS_10bfloat16_tESG_Li256ELb1ELb0ELb0ELb1EEENS1_36VarlenDynamicPersistentTileSchedulerILi128ELi160ELi256ELi128ELb0ELb0ELb1ELb1ELb0ELb1EEEEEEEEEvNT_6ParamsE$_ZZN5flash25CollectiveMainloopFwdSm90ILi2EN4cute5tupleIJNS1_1CILi1EEES4_S4_EEENS2_IJNS3_ILi128EEENS3_ILi160EEENS3_ILi192EEEEEELi192EN7cutlass12float_e4m3_tEfNSA_4arch4Sm90ELb0ELb1ELb0ELb1ELb0ELb1ELb0ELb1ELb1ELb0ELb0ELb0EE12store_kv_newINS_16FlashAttnFwdSm90ISE_NS_21CollectiveEpilogueFwdINS2_IJS6_S8_S7_EEES5_NSA_10bfloat16_tESD_Li256ELb1ELb0ELb0ELb1EEENS_36VarlenDynamicPersistentTileSchedulerILi128ELi160ELi256ELi128ELb0ELb0ELb1ELb1ELb0ELb1EEEE13SharedStorageEEEbRKNSE_6ParamsENSA_25PipelineTmaAsyncNoClusterILi2ENSA_16PipelineTmaAsyncILi2EEEEESV_RNSA_13PipelineStateILj2EEEiRT_RKNS_16SeqlenInfoQKNewKILb1ELb1EEENS2_IJiiiiEEEENKUliRKT_E_clISX_EEDaiS18_) ;  /* 0x0000026c000c7944 */ /* 0x000fea0003c00000 */
[----:B------:R-:W-:Y:S05]  /*3ac0*/  BSYNC B1 ;  /* 0x0000000000017941 */ /* 0x000fea0003800000 */
.L_x_4123:
[----:B------:R-:W-:-:S06]  /*3ad0*/  UISETP.NE.AND UP0, UPT, UR55, 0x3, UPT ;  /* 0x000000033700788c */ /* 0x000fcc000bf05270 */
[----:B------:R-:W-:-:S13]  /*3ae0*/  PLOP3.LUT P1, PT, PT, PT, UP0, 0x80, 0x0 ;  /* 0x000000000000781c */ /* 0x000fda0003f2f008 */
[----:B------:R-:W-:Y:S05]  /*3af0*/  @!P1 BRA `(.L_x_4124) ;  /* 0x0000000000049947 */ /* 0x000fea0003800000 */
[----:B------:R-:W-:Y:S01]  /*3b00*/  BPT.TRAP 0x1 ;  /* 0x000000040000795c */ /* 0x000fe20000300000 */
.L_x_4124:
[----:B------:R-:W-:Y:S01]  /*3b10*/  LEA R27, R17, UR38, 0x3 ;  /* 0x00000026111b7c11 */ /* 0x000fe2000f8e18ff */
[----:B------:R-:W-:Y:S01]  /*3b20*/  BSSY B0, `(.L_x_4125) ;  /* 0x0000004000007945 */ /* 0x000fe20003800000 */
[----:B------:R-:W-:-:S04]  /*3b30*/  SHF.L.U32 R0, R221, 0x1f, RZ ;  /* 0x0000001fdd007819 */ /* 0x000fc800000006ff */
[----:B------:R-:W0:Y:S02]  /*3b40*/  SYNCS.PHASECHK.TRANS64.TRYWAIT P1, [R27+URZ+0x334b0], R0 ;  /* 0x0334b0001b0075a7 */ /* 0x000e24000802017f */
[----:B0-----:R-:W-:Y:S05]  /*3b50*/  @!P1 BRA `(.L_x_4126) ;  /* 0x0000024c00cc9947 */ /* 0x001fea0003800000 */
.L_x_4421:
[----:B------:R-:W-:Y:S05]  /*3b60*/  BSYNC B0 ;  /* 0x0000000000007941 */ /* 0x000fea0003800000 */
.L_x_4125:
[----:B0-----:R-:W2:Y:S01]  /*3b70*/  LDL R0, [R1+0x60] ;  /* 0x0000600001007983 */ /* 0x001ea20000100800 */
[----:B------:R-:W-:Y:S01]  /*3b80*/  IMAD R3, R17, 0x7800, R49 ;  /* 0x0000780011037824 */ /* 0x000fe200078e0231 */
[----:B------:R-:W-:Y:S01]  /*3b90*/  BSSY B0, `(.L_x_4127) ;  /* 0x0000022000007945 */ /* 0x000fe20003800000 */
[----:B------:R-:W-:-:S04]  /*3ba0*/  IMAD.WIDE R12, R53, 0xa0, R4 ;  /* 0x000000a0350c7825 */ /* 0x000fc800078e0204 */
[----:B--2---:R-:W-:-:S05]  /*3bb0*/  IMAD R0, R53, -0xa0, R0 ;  /* 0xffffff6035007824 */ /* 0x004fca00078e0200 */
[----:B------:R-:W-:Y:S01]  /*3bc0*/  VIMNMX R7, R0, 0xa0, PT ;  /* 0x000000a000077848 */ /* 0x000fe20003fe0100 */
[C---:B------:R-:W-:Y:S01]  /*3bd0*/  VIADD R0, R3.reuse, UR38 ;  /* 0x0000002603007c36 */ /* 0x040fe20008000000 */
[----:B------:R-:W-:Y:S02]  /*3be0*/  IADD3 R3, R3, UR38, R10 ;  /* 0x0000002603037c10 */ /* 0x000fe4000fffe00a */
[----:B------:R-:W-:-:S13]  /*3bf0*/  ISETP.GE.AND P1, PT, R18, R7, PT ;  /* 0x000000071200720c */ /* 0x000fda0003f26270 */
[----:B------:R-:W-:Y:S05]  /*3c00*/  @P1 BRA `(.L_x_4128) ;  /* 0x0000000000681947 */ /* 0x000fea0003800000 */
[----:B------:R-:W-:Y:S01]  /*3c10*/  ISETP.GE.AND P3, PT, R19, UR56, PT ;  /* 0x0000003813007c0c */ /* 0x000fe2000bf66270 */
[----:B------:R-:W-:Y:S01]  /*3c20*/  IMAD.MOV.U32 R14, RZ, RZ, R8 ;  /* 0x000000ffff0e7224 */ /* 0x000fe200078e0008 */
[----:B------:R-:W-:Y:S01]  /*3c30*/  ULDC.64 UR4, c[0x0][0x308] ;  /* 0x0000c20000047ab9 */ /* 0x000fe20000000a00 */
[----:B------:R-:W-:Y:S01]  /*3c40*/  IMAD.MOV.U32 R15, RZ, RZ, R45 ;  /* 0x000000ffff0f7224 */ /* 0x000fe200078e002d */
[----:B------:R-:W-:Y:S01]  /*3c50*/  ISETP.GE.AND P2, PT, R50, UR56, PT ;  /* 0x0000003832007c0c */ /* 0x000fe2000bf46270 */
[----:B------:R-:W-:Y:S01]  /*3c60*/  IMAD R21, R13, UR40, RZ ;  /* 0x000000280d157c24 */ /* 0x000fe2000f8e02ff */
[----:B------:R-:W-:Y:S01]  /*3c70*/  ISETP.GE.AND P4, PT, R54, UR56, PT ;  /* 0x0000003836007c0c */ /* 0x000fe2000bf86270 */
[----:B------:R-:W-:Y:S01]  /*3c80*/  IMAD.WIDE.U32 R14, R12, UR40, R14 ;  /* 0x000000280c0e7c25 */ /* 0x000fe2000f8e000e */
[----:B------:R-:W-:-:S03]  /*3c90*/  ISETP.GE.AND P5, PT, R44, UR56, PT ;  /* 0x000000382c007c0c */ /* 0x000fc6000bfa6270 */
[----:B------:R-:W-:Y:S01]  /*3ca0*/  IMAD R21, R12, UR41, R21 ;  /* 0x000000290c157c24 */ /* 0x000fe2000f8e0215 */
[----:B------:R-:W-:Y:S01]  /*3cb0*/  IADD3 R14, P1, R14, UR4, RZ ;  /* 0x000000040e0e7c10 */ /* 0x000fe2000ff3e0ff */
[----:B------:R-:W0:Y:S03]  /*3cc0*/  @!P3 LDS.128 R28, [R0+0xf200] ;  /* 0x00f20000001cb984 */ /* 0x000e260000000c00 */
[----:B------:R-:W-:Y:S01]  /*3cd0*/  IADD3.X R15, R15, UR5, R21, P1, !PT ;  /* 0x000000050f0f7c10 */ /* 0x000fe20008ffe415 */
[----:B------:R-:W1:Y:S01]  /*3ce0*/  @!P2 LDS.128 R32, [R3+0xf200] ;  /* 0x00f200000320a984 */ /* 0x000e620000000c00 */
[----:B------:R-:W-:-:S03]  /*3cf0*/  ISETP.GE.AND P1, PT, R52, UR56, PT ;  /* 0x0000003834007c0c */ /* 0x000fc6000bf26270 */
[----:B------:R-:W2:Y:S04]  /*3d00*/  @!P4 LDS.128 R56, [R0+0x14200] ;  /* 0x014200000038c984 */ /* 0x000ea80000000c00 */
[----:B------:R-:W3:Y:S06]  /*3d10*/  @!P5 LDS.128 R60, [R3+0x14200] ;  /* 0x01420000033cd984 */ /* 0x000eec0000000c00 */
[----:B------:R-:W4:Y:S04]  /*3d20*/  @!P1 LDS.128 R36, [R0+0x11a00] ;  /* 0x011a000000249984 */ /* 0x000f280000000c00 */
[----:B0-----:R-:W-:Y:S01]  /*3d30*/  @!P3 STG.E.128 desc[UR52][R14.64], R28 ;  /* 0x0000001c0e00b986 */ /* 0x001fe2000c101d34 */
[----:B------:R-:W-:-:S03]  /*3d40*/  ISETP.GE.AND P3, PT, R6, UR56, PT ;  /* 0x0000003806007c0c */ /* 0x000fc6000bf66270 */
[----:B-1----:R-:W-:Y:S04]  /*3d50*/  @!P2 STG.E.128 desc[UR52][R14.64+0x20], R32 ;  /* 0x000020200e00a986 */ /* 0x002fe8000c101d34 */
[----:B--2---:R-:W-:Y:S04]  /*3d60*/  @!P4 STG.E.128 desc[UR52][R14.64+0x80], R56 ;  /* 0x000080380e00c986 */ /* 0x004fe8000c101d34 */
[----:B---3--:R-:W-:Y:S04]  /*3d70*/  @!P5 STG.E.128 desc[UR52][R14.64+0xa0], R60 ;  /* 0x0000a03c0e00d986 */ /* 0x008fe8000c101d34 */
[----:B------:R-:W0:Y:S04]  /*3d80*/  @!P3 LDS.128 R40, [R3+0x11a00] ;  /* 0x011a00000328b984 */ /* 0x000e280000000c00 */
[----:B----4-:R1:W-:Y:S04]  /*3d90*/  @!P1 STG.E.128 desc[UR52][R14.64+0x40], R36 ;  /* 0x000040240e009986 */ /* 0x0103e8000c101d34 */
[----:B0-----:R1:W-:Y:S02]  /*3da0*/  @!P3 STG.E.128 desc[UR52][R14.64+0x60], R40 ;  /* 0x000060280e00b986 */ /* 0x0013e4000c101d34 */
.L_x_4128:
[----:B------:R-:W-:Y:S05]  /*3db0*/  BSYNC B0 ;  /* 0x0000000000007941 */ /* 0x000fea0003800000 */
.L_x_4127:
[----:B------:R-:W-:Y:S01]  /*3dc0*/  ISETP.GE.AND P1, PT, R92, R7, PT ;  /* 0x000000075c00720c */ /* 0x000fe20003f26270 */
[----:B------:R-:W-:-:S12]  /*3dd0*/  BSSY B0, `(.L_x_4129) ;  /* 0x000001e000007945 */ /* 0x000fd80003800000 */
[----:B------:R-:W-:Y:S05]  /*3de0*/  @P1 BRA `(.L_x_4130) ;  /* 0x0000000000701947 */ /* 0x000fea0003800000 */
[----:B------:R-:W-:Y:S01]  /*3df0*/  ISETP.GE.AND P3, PT, R19, UR56, PT ;  /* 0x0000003813007c0c */ /* 0x000fe2000bf66270 */
[----:B------:R-:W-:Y:S01]  /*3e00*/  ULDC.64 UR4, c[0x0][0x308] ;  /* 0x0000c20000047ab9 */ /* 0x000fe20000000a00 */
[----:B------:R-:W-:Y:S01]  /*3e10*/  IADD3 R7, P1, R12, 0x80, RZ ;  /* 0x000000800c077810 */ /* 0x000fe20007f3e0ff */
[----:B------:R-:W-:Y:S01]  /*3e20*/  IMAD.MOV.U32 R12, RZ, RZ, R8 ;  /* 0x000000ffff0c7224 */ /* 0x000fe200078e0008 */
[----:B------:R-:W-:Y:S02]  /*3e30*/  ISETP.GE.AND P2, PT, R52, UR56, PT ;  /* 0x0000003834007c0c */ /* 0x000fe4000bf46270 */
[----:B------:R-:W-:Y:S01]  /*3e40*/  ISETP.GE.AND P4, PT, R6, UR56, PT ;  /* 0x0000003806007c0c */ /* 0x000fe2000bf86270 */
[----:B-1----:R-:W-:Y:S01]  /*3e50*/  IMAD.X R14, RZ, RZ, R13, P1 ;  /* 0x000000ffff0e7224 */ /* 0x002fe200008e060d */
[----:B------:R-:W-:Y:S01]  /*3e60*/  ISETP.GE.AND P5, PT, R44, UR56, PT ;  /* 0x000000382c007c0c */ /* 0x000fe2000bfa6270 */
[----:B------:R-:W-:Y:S02]  /*3e70*/  IMAD.MOV.U32 R13, RZ, RZ, R45 ;  /* 0x000000ffff0d7224 */ /* 0x000fe400078e002d */
[----:B------:R-:W-:-:S02]  /*3e80*/  IMAD R14, R14, UR40, RZ ;  /* 0x000000280e0e7c24 */ /* 0x000fc4000f8e02ff */
[----:B------:R-:W0:Y:S01]  /*3e90*/  @!P3 LDS.128 R28, [R0+0x11200] ;  /* 0x01120000001cb984 */ /* 0x000e220000000c00 */
[----:B------:R-:W-:-:S03]  /*3ea0*/  IMAD.WIDE.U32 R12, R7, UR40, R12 ;  /* 0x00000028070c7c25 */ /* 0x000fc6000f8e000c */
[----:B------:R-:W1:Y:S01]  /*3eb0*/  @!P2 LDS.128 R32, [R0+0x13a00] ;  /* 0x013a00000020a984 */ /* 0x000e620000000c00 */
[----:B------:R-:W-:Y:S01]  /*3ec0*/  IMAD R7, R7, UR41, R14 ;  /* 0x0000002907077c24 */ /* 0x000fe2000f8e020e */
[----:B------:R-:W-:Y:S02]  /*3ed0*/  IADD3 R20, P1, R12, UR4, RZ ;  /* 0x000000040c147c10 */ /* 0x000fe4000ff3e0ff */
[----:B------:R-:W2:Y:S02]  /*3ee0*/  @!P4 LDS.128 R36, [R3+0x13a00] ;  /* 0x013a00000324c984 */ /* 0x000ea40000000c00 */
[----:B------:R-:W-:Y:S02]  /*3ef0*/  IADD3.X R21, R13, UR5, R7, P1, !PT ;  /* 0x000000050d157c10 */ /* 0x000fe40008ffe407 */
[----:B------:R-:W-:Y:S01]  /*3f00*/  ISETP.GE.AND P1, PT, R54, UR56, PT ;  /* 0x0000003836007c0c */ /* 0x000fe2000bf26270 */
[----:B------:R-:W3:-:S12]  /*3f10*/  @!P5 LDS.128 R56, [R3+0x16200] ;  /* 0x016200000338d984 */ /* 0x000ed80000000c00 */
        /* <DEDUP_REMOVED lines=9> */
.L_x_4130:
[----:B------:R-:W-:Y:S05]  /*3fb0*/  BSYNC B0 ;  /* 0x0000000000007941 */ /* 0x000fea0003800000 */
.L_x_4129:
[----:B------:R-:W0:Y:S01]  /*3fc0*/  S2R R0, SR_TID.X ;  /* 0x0000000000007919 */ /* 0x000e220000002100 */
[----:B------:R-:W-:Y:S02]  /*3fd0*/  VIADD R17, R17, 0x1 ;  /* 0x0000000111117836 */ /* 0x000fe40000000000 */
[----:B------:R-:W-:Y:S01]  /*3fe0*/  VIADD R223, R223, 0x1 ;  /* 0x00000001dfdf7836 */ /* 0x000fe20000000000 */
[----:B------:R-:W-:Y:S01]  /*3ff0*/  @!PT LDS RZ, [RZ] ;  /* 0x00000000fffff984 */ /* 0x000fe20000000800 */
[----:B------:R-:W-:Y:S01]  /*4000*/  @!PT LDS RZ, [RZ] ;  /* 0x00000000fffff984 */ /* 0x000fe20000000800 */
[----:B------:R-:W-:Y:S01]  /*4010*/  @!PT LDS RZ, [RZ] ;  /* 0x00000000fffff984 */ /* 0x000fe20000000800 */
[----:B------:R-:W-:Y:S01]  /*4020*/  @!PT LDS RZ, [RZ] ;  /* 0x00000000fffff984 */ /* 0x000fe20000000800 */
[----:B------:R3:W-:Y:S06]  /*4030*/  MEMBAR.ALL.CTA ;  /* 0x0000000000007992 */ /* 0x0007ec0000008000 */
[----:B---3--:R-:W3:Y:S01]  /*4040*/  FENCE.VIEW.ASYNC.S ;  /* 0x00000000000073c6 */ /* 0x008ee20000000000 */
[----:B------:R-:W-:Y:S05]  /*4050*/  WARPSYNC.ALL ;  /* 0x0000000000007948 */ /* 0x000fea0003800000 */
[----:B---3--:R3:W-:Y:S01]  /*4060*/  BAR.SYNC.DEFER_BLOCKING R25, 0x80 ;  /* 0x000200190000751d */ /* 0x0087e20000010000 */
[----:B------:R-:W-:Y:S01]  /*4070*/  ISETP.NE.AND P2, PT, R17, 0x2, PT ;  /* 0x000000021100780c */ /* 0x000fe20003f45270 */
[----:B------:R-:W-:Y:S01]  /*4080*/  IMAD.MOV.U32 R220, RZ, RZ, RZ ;  /* 0x000000ffffdc7224 */ /* 0x000fe200078e00ff */
[----:B0-----:R-:W-:-:S04]  /*4090*/  LOP3.LUT R0, R0, 0x7f, RZ, 0xc0, !PT ;  /* 0x0000007f00007812 */ /* 0x001fc800078ec0ff */
[----:B------:R-:W-:-:S07]  /*40a0*/  ISETP.NE.AND P1, PT, R0, RZ, PT ;  /* 0x000000ff0000720c */ /* 0x000fce0003f25270 */
[----:B------:R-:W-:-:S06]  /*40b0*/  @!P2 LOP3.LUT R221, R221, 0x1, RZ, 0x3c, !PT ;  /* 0x00000001dddda812 */ /* 0x000fcc00078e3cff */
[----:B------:R-:W-:-:S05]  /*40c0*/  @!P1 VIADD R0, R27, 0x334c0 ;  /* 0x000334c01b009836 */ /* 0x000fca0000000000 */
[----:B------:R-:W-:-:S04]  /*40d0*/  @!P1 PRMT R0, RZ, 0x654, R0 ;  /* 0x00000654ff009816 */ /* 0x000fc80000000000 */
[----:B------:R3:W-:Y:S01]  /*40e0*/  @!P1 SYNCS.ARRIVE.TRANS64.RED.A1T0 RZ, [R0+URZ], RZ ;  /* 0x000000ff00ff99a7 */ /* 0x0007e2000810043f */
[----:B------:R0:W-:Y:S04]  /*40f0*/  STL [R1+0x2b8], R17 ;  /* 0x0002b81101007387 */ /* 0x0001e80000100800 */
[----:B------:R3:W-:Y:S04]  /*4100*/  STL [R1+0x2c0], R223 ;  /* 0x0002c0df01007387 */ /* 0x0007e80000100800 */
[----:B------:R3:W-:Y:S01]  /*4110*/  @!P2 STL.64 [R1+0x2b8], R220 ;  /* 0x0002b8dc0100a387 */ /* 0x0007e20000100a00 */
[----:B0-----:R-:W-:Y:S01]  /*4120*/  @!P2 IMAD.MOV.U32 R17, RZ, RZ, RZ ;  /* 0x000000ffff11a224 */ /* 0x001fe200078e00ff */
[----:B------:R-:W-:Y:S06]  /*4130*/  @P0 BRA `(.L_x_4131) ;  /* 0xfffffff800400947 */ /* 0x000fec000383ffff */
[----:B------:R-:W0:Y:S01]  /*4140*/  S2R R3, SR_TID.X ;  /* 0x0000000000037919 */ /* 0x000e220000002100 */
[----:B------:R-:W-:Y:S02]  /*4150*/  PLOP3.LUT P0, PT, PT, PT, PT, 0x8, 0x0 ;  /* 0x000000000000781c */ /* 0x000fe40003f0e170 */
[----:B0-----:R-:W-:-:S04]  /*4160*/  SHF.R.U32.HI R3, RZ, 0x7, R3 ;  /* 0x00000007ff037819 */ /* 0x001fc80000011603 */
[----:B------:R-:W-:-:S13]  /*4170*/  ISETP.NE.AND P3, PT, R3, 0x1, PT ;  /* 0x000000010300780c */ /* 0x000fda0003f65270 */
[----:B------:R-:W-:Y:S06]  /*4180*/  @!P3 BAR.ARV 0x9, 0x100 ;  /* 0x024400000000bb1d */ /* 0x000fec0000002000 */
.L_x_4120:
[----:B------:R-:W-:Y:S01]  /*4190*/  ULDC.64 UR6, c[0x0][0x990] ;  /* 0x0002640000067ab9 */ /* 0x000fe20000000a00 */
[----:B------:R-:W-:Y:S01]  /*41a0*/  ULDC.64 UR4, c[0x0][0x998] ;  /* 0x0002660000047ab9 */ /* 0x000fe20000000a00 */
[----:B------:R-:W-:Y:S01]  /*41b0*/  UISETP.NE.U32.AND UP0, UPT, UR6, URZ, UPT ;  /* 0x0000003f0600728c */ /* 0x000fe2000bf05070 */
[----:B------:R-:W-:Y:S01]  /*41c0*/  IMAD.MOV.U32 R3, RZ, RZ, 0x3f800000 ;  /* 0x3f800000ff037424 */ /* 0x000fe200078e00ff */
[----:B------:R-:W-:Y:S01]  /*41d0*/  UISETP.NE.U32.AND UP1, UPT, UR4, URZ, UPT ;  /* 0x0000003f0400728c */ /* 0x000fe2000bf25070 */
[----:B---3--:R-:W-:Y:S01]  /*41e0*/  IMAD.MOV.U32 R0, RZ, RZ, 0x3f800000 ;  /* 0x3f800000ff007424 */ /* 0x008fe200078e00ff */
[----:B------:R-:W-:Y:S02]  /*41f0*/  UISETP.NE.AND.EX UP0, UPT, UR7, URZ, UPT, UP0 ;  /* 0x0000003f0700728c */ /* 0x000fe4000bf05300 */
[----:B------:R-:W-:Y:S01]  /*4200*/  UISETP.NE.AND.EX UP1, UPT, UR5, URZ, UPT, UP1 ;  /* 0x0000003f0500728c */ /* 0x000fe2000bf25310 */
[----:B------:R-:W-:Y:S02]  /*4210*/  ULDC UR8, c[0x0][0x428] ;  /* 0x00010a0000087ab9 */ /* 0x000fe40000000800 */
[----:B------:R-:W-:Y:S01]  /*4220*/  UISETP.NE.AND UP2, UPT, UR8, 0x1, UPT ;  /* 0x000000010800788c */ /* 0x000fe2000bf45270 */
[----:B------:R-:W-:-:S02]  /*4230*/  PLOP3.LUT P1, PT, PT, PT, UP0, 0x80, 0x0 ;  /* 0x000000000000781c */ /* 0x000fc40003f2f008 */
[----:B------:R-:W-:-:S03]  /*4240*/  PLOP3.LUT P2, PT, PT, PT, UP1, 0x80, 0x0 ;  /* 0x000000000000781c */ /* 0x000fc60003f4f018 */
[----:B------:R-:W-:Y:S01]  /*4250*/  @UP0 USHF.R.S32.HI UR8, URZ, 0x1f, UR49 ;  /* 0x0000001f3f080899 */ /* 0x000fe20008011431 */
[----:B------:R-:W-:Y:S01]  /*4260*/  @UP0 ULDC.64 UR16, c[0x0][0x9a8] ;  /* 0x00026a0000100ab9 */ /* 0x000fe20000000a00 */
[----:B------:R-:W-:Y:S02]  /*4270*/  @UP1 USHF.R.S32.HI UR14, URZ, 0x1f, UR49 ;  /* 0x0000001f3f0e1899 */ /* 0x000fe40008011431 */
[----:B------:R-:W-:Y:S01]  /*4280*/  @UP0 UIMAD UR8, UR8, UR16, URZ ;  /* 0x00000010080802a4 */ /* 0x000fe2000f8e023f */
[----:B------:R-:W-:Y:S01]  /*4290*/  @UP1 ULDC.64 UR18, c[0x0][0x9b8] ;  /* 0x00026e0000121ab9 */ /* 0x000fe20000000a00 */
[----:B------:R-:W-:Y:S02]  /*42a0*/  @UP0 UIMAD.WIDE.U32 UR10, UR49, UR16, URZ ;  /* 0x00000010310a02a5 */ /* 0x000fe4000f8e003f */
[----:B------:R-:W-:Y:S02]  /*42b0*/  @UP1 UIMAD UR14, UR14, UR18, URZ ;  /* 0x000000120e0e12a4 */ /* 0x000fe4000f8e023f */
[----:B------:R-:W-:-:S02]  /*42c0*/  @UP0 UIMAD UR17, UR49, UR17, UR8 ;  /* 0x00000011311102a4 */ /* 0x000fc4000f8e0208 */
[----:B------:R-:W-:Y:S01]  /*42d0*/  @UP1 UIMAD.WIDE.U32 UR12, UR49, UR18, URZ ;  /* 0x00000012310c12a5 */ /* 0x000fe2000f8e003f */
[----:B------:R-:W-:Y:S01]  /*42e0*/  @UP2 ULDC UR8, c[0x0][0x42c] ;  /* 0x00010b0000082ab9 */ /* 0x000fe20000000800 */
[----:B------:R-:W-:Y:S02]  /*42f0*/  @UP1 UIMAD UR18, UR49, UR19, UR14 ;  /* 0x00000013311212a4 */ /* 0x000fe4000f8e020e */
[----:B------:R-:W-:Y:S01]  /*4300*/  UIMAD.WIDE.U32 UR8, UR46, UR8, URZ ;  /* 0x000000082e0872a5 */ /* 0x000fe2000f8e003f */
[----:B------:R-:W-:Y:S01]  /*4310*/  @UP2 ULDC UR14, c[0x0][0x430] ;  /* 0x00010c00000e2ab9 */ /* 0x000fe20000000800 */
[----:B------:R-:W-:Y:S02]  /*4320*/  UMOV UR16, UR46 ;  /* 0x0000002e00107c82 */ /* 0x000fe40008000000 */
[----:B------:R-:W-:Y:S02]  /*4330*/  @UP2 USHF.R.U32.HI UR16, URZ, UR14, UR9 ;  /* 0x0000000e3f102299 */ /* 0x000fe40008011609 */
[----:B------:R-:W-:-:S02]  /*4340*/  @UP0 UIADD3 UR11, UR11, UR17, URZ ;  /* 0x000000110b0b0290 */ /* 0x000fc4000fffe03f */
[----:B------:R-:W-:Y:S02]  /*4350*/  @UP0 USHF.R.S32.HI UR17, URZ, 0x1f, UR16 ;  /* 0x0000001f3f110899 */ /* 0x000fe40008011410 */
[----:B------:R-:W-:Y:S01]  /*4360*/  @UP1 USHF.R.S32.HI UR19, URZ, 0x1f, UR16 ;  /* 0x0000001f3f131899 */ /* 0x000fe20008011410 */
[----:B------:R-:W-:Y:S01]  /*4370*/  @UP0 ULDC.64 UR14, c[0x0][0x9b0] ;  /* 0x00026c00000e0ab9 */ /* 0x000fe20000000a00 */
[----:B------:R-:W-:Y:S01]  /*4380*/  @UP1 ULDC.64 UR8, c[0x0][0x9c0] ;  /* 0x0002700000081ab9 */ /* 0x000fe20000000a00 */
[----:B------:R-:W-:Y:S02]  /*4390*/  @UP1 UIADD3 UR13, UR13, UR18, URZ ;  /* 0x000000120d0d1290 */ /* 0x000fe4000fffe03f */
[----:B------:R-:W-:Y:S02]  /*43a0*/  @UP0 UIMAD UR17, UR17, UR14, URZ ;  /* 0x0000000e111102a4 */ /* 0x000fe4000f8e023f */
[----:B------:R-:W-:Y:S02]  /*43b0*/  @UP1 UIMAD UR18, UR19, UR8, URZ ;  /* 0x00000008131212a4 */ /* 0x000fe4000f8e023f */
[----:B------:R-:W-:-:S02]  /*43c0*/  @UP1 UIMAD.WIDE.U32 UR12, UR16, UR8, UR12 ;  /* 0x00000008100c12a5 */ /* 0x000fc4000f8e000c */
[----:B------:R-:W-:Y:S02]  /*43d0*/  @UP0 UIMAD.WIDE.U32 UR10, UR16, UR14, UR10 ;  /* 0x0000000e100a02a5 */ /* 0x000fe4000f8e000a */
[----:B------:R-:W-:Y:S02]  /*43e0*/  @UP0 UIMAD UR15, UR16, UR15, UR17 ;  /* 0x0000000f100f02a4 */ /* 0x000fe4000f8e0211 */
[----:B------:R-:W-:Y:S02]  /*43f0*/  @UP1 UIMAD UR8, UR16, UR9, UR18 ;  /* 0x00000009100812a4 */ /* 0x000fe4000f8e0212 */
[----:B------:R-:W-:Y:S02]  /*4400*/  @UP0 UIADD3 UR9, UR11, UR15, URZ ;  /* 0x0000000f0b090290 */ /* 0x000fe4000fffe03f */
[----:B------:R-:W-:Y:S02]  /*4410*/  @UP0 ULEA UR6, UP3, UR10, UR6, 0x2 ;  /* 0x000000060a060291 */ /* 0x000fe4000f86103f */
[----:B------:R-:W-:-:S02]  /*4420*/  @UP1 UIADD3 UR8, UR13, UR8, URZ ;  /* 0x000000080d081290 */ /* 0x000fc4000fffe03f */
[----:B------:R-:W-:Y:S02]  /*4430*/  @UP1 ULEA UR4, UP4, UR12, UR4, 0x2 ;  /* 0x000000040c041291 */ /* 0x000fe4000f88103f */
[----:B------:R-:W-:Y:S01]  /*4440*/  @UP0 ULEA.HI.X UR7, UR10, UR7, UR9, 0x2, UP3 ;  /* 0x000000070a070291 */ /* 0x000fe200098f1409 */
[----:B------:R-:W-:Y:S01]  /*4450*/  IMAD.U32 R4, RZ, RZ, UR6 ;  /* 0x00000006ff047e24 */ /* 0x000fe2000f8e00ff */
[----:B------:R-:W-:Y:S02]  /*4460*/  @UP1 ULEA.HI.X UR5, UR12, UR5, UR8, 0x2, UP4 ;  /* 0x000000050c051291 */ /* 0x000fe4000a0f1408 */
[----:B------:R-:W-:Y:S02]  /*4470*/  IMAD.U32 R6, RZ, RZ, UR4 ;  /* 0x00000004ff067e24 */ /* 0x000fe4000f8e00ff */
[----:B------:R-:W-:Y:S02]  /*4480*/  IMAD.U32 R5, RZ, RZ, UR7 ;  /* 0x00000007ff057e24 */ /* 0x000fe4000f8e00ff */
[----:B------:R-:W-:Y:S01]  /*4490*/  IMAD.U32 R7, RZ, RZ, UR5 ;  /* 0x00000005ff077e24 */ /* 0x000fe2000f8e00ff */
[----:B------:R-:W-:Y:S06]  /*44a0*/  @P0 BRA `(.L_x_4132) ;  /* 0x0000000000080947 */ /* 0x000fec0003800000 */
[----:B------:R-:W0:Y:S02]  /*44b0*/  FENCE.VIEW.ASYNC.G ;  /* 0x00000000000073c6 */ /* 0x000e240000000100 */
[----:B0-----:R-:W-:Y:S06]  /*44c0*/  BAR.ARV 0xc, 0x180 ;  /* 0x0306000000007b1d */ /* 0x001fec0000002000 */
.L_x_4132:
[----:B------:R-:W3:Y:S01]  /*44d0*/  @P1 LDG.E R3, desc[UR52][R4.64] ;  /* 0x0000003404031981 */ /* 0x000ee2000c1e1900 */
[----:B------:R-:W0:Y:S01]  /*44e0*/  LDC.64 R8, c[0x0][0x9e0] ;  /* 0x00027800ff087b82 */ /* 0x000e220000000a00 */
[----:B------:R-:W-:Y:S02]  /*44f0*/  ULDC UR4, c[0x0][0x988] ;  /* 0x0002620000047ab9 */ /* 0x000fe40000000800 */
[----:B------:R-:W3:Y:S01]  /*4500*/  @P2 LDG.E R0, desc[UR52][R6.64] ;  /* 0x0000003406002981 */ /* 0x000ee2000c1e1900 */
[----:B------:R-:W-:Y:S01]  /*4510*/  IADD3 R220, R22, 0x80, -R23 ;  /* 0x0000008016dc7810 */ /* 0x000fe20007ffe817 */
[----:B------:R-:W-:-:S04]  /*4520*/  @UP2 ULDC UR6, c[0x0][0x430] ;  /* 0x00010c0000062ab9 */ /* 0x000fc80000000800 */
[----:B------:R-:W-:Y:S01]  /*4530*/  IMAD R220, R225, 0x80, R220 ;  /* 0x00000080e1dc7824 */ /* 0x000fe200078e02dc */
[----:B0-----:R-:W-:Y:S01]  /*4540*/  ISETP.GE.AND P1, PT, R9, 0x1, PT ;  /* 0x000000010900780c */ /* 0x001fe20003f26270 */
[----:B---3--:R-:W-:-:S04]  /*4550*/  FMUL.FTZ R0, R3, R0 ;  /* 0x0000000003007220 */ /* 0x008fc80000410000 */
        /* <DEDUP_REMOVED lines=17> */
.L_x_4134:
[----:B------:R-:W-:-:S13]  /*4670*/  ISETP.NE.AND P0, PT, R9, 0x1, PT ;  /* 0x000000010900780c */ /* 0x000fda0003f05270 */
[----:B------:R-:W0:Y:S02]  /*4680*/  @P0 LDC.64 R4, c[0x0][0x9e8] ;  /* 0x00027a00ff040b82 */ /* 0x000e240000000a00 */
[----:B0-----:R-:W-:-:S05]  /*4690*/  @P0 IMAD.HI.U32 R4, R3, R4, RZ ;  /* 0x0000000403040227 */ /* 0x001fca00078e00ff */
[----:B------:R-:W-:-:S07]  /*46a0*/  @P0 SHF.R.U32.HI R3, RZ, R5, R4 ;  /* 0x00000005ff030219 */ /* 0x000fce0000011604 */
.L_x_4135:
[----:B------:R-:W-:-:S05]  /*46b0*/  IMAD R3, R3, R9, R9 ;  /* 0x0000000903037224 */ /* 0x000fca00078e0209 */
[----:B------:R-:W-:-:S07]  /*46c0*/  VIMNMX R0, R0, R3, PT ;  /* 0x0000000300007248 */ /* 0x000fce0003fe0100 */
.L_x_4133:
[----:B------:R-:W-:Y:S01]  /*46d0*/  VIADD R0, R0, 0x9f ;  /* 0x0000009f00007836 */ /* 0x000fe20000000000 */
[----:B------:R-:W-:Y:S01]  /*46e0*/  ULDC UR4, c[0x0][0x9dc] ;  /* 0x0002770000047ab9 */ /* 0x000fe20000000800 */
[----:B------:R-:W-:Y:S02]  /*46f0*/  IMAD.IADD R4, R22, 0x1, -R23 ;  /* 0x0000000116047824 */ /* 0x000fe400078e0a17 */
[----:B------:R-:W-:-:S04]  /*4700*/  IMAD.HI R0, R0, 0x66666667, RZ ;  /* 0x6666666700007827 */ /* 0x000fc800078e02ff */
[----:B------:R-:W-:Y:S01]  /*4710*/  IMAD R105, R225, 0x80, R4 ;  /* 0x00000080e1697824 */ /* 0x000fe200078e0204 */
[----:B------:R-:W-:-:S03]  /*4720*/  SHF.R.U32.HI R3, RZ, 0x1f, R0 ;  /* 0x0000001fff037819 */ /* 0x000fc60000011600 */
        /* <DEDUP_REMOVED lines=14> */
.L_x_4137:
[----:B------:R-:W-:Y:S01]  /*4810*/  ISETP.NE.AND P0, PT, R9, 0x1, PT ;  /* 0x000000010900780c */ /* 0x000fe20003f05270 */
[----:B------:R-:W-:-:S12]  /*4820*/  IMAD.MOV.U32 R0, RZ, RZ, R105 ;  /* 0x000000ffff007224 */ /* 0x000fd800078e0069 */
[----:B------:R-:W0:Y:S02]  /*4830*/  @P0 LDC.64 R4, c[0x0][0x9e8] ;  /* 0x00027a00ff040b82 */ /* 0x000e240000000a00 */
[----:B0-----:R-:W-:-:S05]  /*4840*/  @P0 IMAD.HI.U32 R4, R105, R4, RZ ;  /* 0x0000000469040227 */ /* 0x001fca00078e00ff */
[----:B------:R-:W-:-:S07]  /*4850*/  @P0 SHF.R.U32.HI R0, RZ, R5, R4 ;  /* 0x00000005ff000219 */ /* 0x000fce0000011604 */
.L_x_4138:
[----:B------:R-:W-:-:S05]  /*4860*/  IMAD R0, R0, R9, RZ ;  /* 0x0000000900007224 */ /* 0x000fca00078e02ff */
[----:B------:R-:W-:-:S13]  /*4870*/  R2UR UR5, R0 ;  /* 0x00000000000572ca */ /* 0x000fda00000e0000 */
[----:B------:R-:W-:-:S04]  /*4880*/  UISETP.LT.AND UP0, UPT, UR4, UR5, UPT ;  /* 0x000000050400728c */ /* 0x000fc8000bf01270 */
[----:B------:R-:W-:-:S12]  /*4890*/  USEL UR4, UR4, UR5, !UP0 ;  /* 0x0000000504047287 */ /* 0x000fd8000c000000 */
.L_x_4136:
[----:B------:R-:W-:Y:S01]  /*48a0*/  UIMAD.WIDE UR4, UR4, 0x66666667, URZ ;  /* 0x66666667040478a5 */ /* 0x000fe2000f8e023f */
[----:B------:R-:W-:Y:S02]  /*48b0*/  PLOP3.LUT P0, PT, PT, PT, PT, 0x80, 0x0 ;  /* 0x000000000000781c */ /* 0x000fe40003f0f070 */
[----:B------:R-:W-:Y:S02]  /*48c0*/  CS2R R4, SRZ ;  /* 0x0000000000047805 */ /* 0x000fe4000001ff00 */
[----:B------:R-:W-:Y:S01]  /*48d0*/  CS2R R118, SRZ ;  /* 0x0000000000767805 */ /* 0x000fe2000001ff00 */
[----:B------:R-:W-:Y:S01]  /*48e0*/  USHF.R.U32.HI UR4, URZ, 0x1f, UR5 ;  /* 0x0000001f3f047899 */ /* 0x000fe20008011605 */
[----:B------:R-:W-:Y:S02]  /*48f0*/  CS2R R26, SRZ ;  /* 0x00000000001a7805 */ /* 0x000fe4000001ff00 */
[----:B-1----:R-:W-:Y:S02]  /*4900*/  CS2R R36, SRZ ;  /* 0x0000000000247805 */ /* 0x002fe4000001ff00 */
[----:B------:R-:W-:Y:S01]  /*4910*/  CS2R R112, SRZ ;  /* 0x0000000000707805 */ /* 0x000fe2000001ff00 */
[----:B------:R-:W-:Y:S01]  /*4920*/  ULEA.HI.SX32 UR4, UR5, UR4, 0x1a ;  /* 0x0000000405047291 */ /* 0x000fe2000f8fd23f */
[----:B------:R-:W-:-:S02]  /*4930*/  CS2R R84, SRZ ;  /* 0x0000000000547805 */ /* 0x000fc4000001ff00 */
[----:B------:R-:W-:Y:S02]  /*4940*/  CS2R R110, SRZ ;  /* 0x00000000006e7805 */ /* 0x000fe4000001ff00 */
[----:B------:R-:W-:Y:S01]  /*4950*/  CS2R R30, SRZ ;  /* 0x00000000001e7805 */ /* 0x000fe2000001ff00 */
[----:B------:R-:W-:Y:S01]  /*4960*/  UISETP.LT.AND UP0, UPT, URZ, UR4, UPT ;  /* 0x000000043f00728c */ /* 0x000fe2000bf01270 */
[----:B--2---:R-:W-:Y:S01]  /*4970*/  CS2R R14, SRZ ;  /* 0x00000000000e7805 */ /* 0x004fe2000001ff00 */
[----:B------:R-:W-:Y:S01]  /*4980*/  IMAD.MOV.U32 R3, RZ, RZ, RZ ;  /* 0x000000ffff037224 */ /* 0x000fe200078e00ff */
[----:B------:R-:W-:Y:S01]  /*4990*/  CS2R R76, SRZ ;  /* 0x00000000004c7805 */ /* 0x000fe2000001ff00 */
[----:B------:R-:W-:Y:S01]  /*49a0*/  USEL UR41, URZ, UR4, !UP0 ;  /* 0x000000043f297287 */ /* 0x000fe2000c000000 */
[----:B------:R-:W-:Y:S02]  /*49b0*/  CS2R R8, SRZ ;  /* 0x0000000000087805 */ /* 0x000fe4000001ff00 */
[----:B------:R-:W-:-:S02]  /*49c0*/  CS2R R102, SRZ ;  /* 0x0000000000667805 */ /* 0x000fc4000001ff00 */
[----:B------:R-:W-:Y:S02]  /*49d0*/  CS2R R34, SRZ ;  /* 0x0000000000227805 */ /* 0x000fe4000001ff00 */
[----:B------:R-:W-:Y:S02]  /*49e0*/  CS2R R28, SRZ ;  /* 0x00000000001c7805 */ /* 0x000fe4000001ff00 */
[----:B------:R-:W-:Y:S02]  /*49f0*/  CS2R R96, SRZ ;  /* 0x0000000000607805 */ /* 0x000fe4000001ff00 */
[----:B------:R-:W-:Y:S02]  /*4a00*/  ISETP.GT.AND P1, PT, R104, UR41, PT ;  /* 0x0000002968007c0c */ /* 0x000fe4000bf24270 */
        /* <DEDUP_REMOVED lines=34> */
[----:B------:R-:W-:Y:S01]  /*4c30*/  CS2R R24, SRZ ;  /* 0x0000000000187805 */ /* 0x000fe2000001ff00 */
[----:B------:R-:W-:Y:S02]  /*4c40*/  IMAD.MOV.U32 R132, RZ, RZ, RZ ;  /* 0x000000ffff847224 */ /* 0x000fe400078e00ff */
[----:B------:R-:W-:Y:S01]  /*4c50*/  IMAD.MOV.U32 R11, RZ, RZ, RZ ;  /* 0x000000ffff0b7224 */ /* 0x000fe200078e00ff */
[----:B------:R-:W-:Y:S06]  /*4c60*/  @!P1 BRA `(.L_x_4139) ;  /* 0x0000018c00089947 */ /* 0x000fec0003800000 */
[----:B------:R-:W2:Y:S01]  /*4c70*/  LDL R6, [R1+0x2ec] ;  /* 0x0002ec0001067983 */ /* 0x000ea20000100800 */
[----:B------:R-:W-:-:S06]  /*4c80*/  ULOP3.LUT UP0, URZ, UR48, 0x9f, URZ, 0xc0, !UPT ;  /* 0x0000009f303f7892 */ /* 0x000fcc000f80c03f */
[----:B------:R-:W-:Y:S01]  /*4c90*/  PLOP3.LUT P0, PT, PT, PT, UP0, 0x80, 0x0 ;  /* 0x000000000000781c */ /* 0x000fe20003f0f008 */
[----:B--2---:R-:W0:Y:S02]  /*4ca0*/  SHFL.IDX PT, R0, R6, RZ, 0x1f ;  /* 0x00001fff06007589 */ /* 0x004e2400000e0000 */
        /* <DEDUP_REMOVED lines=24> */
.L_x_4140:
[----:B------:R-:W-:Y:S02]  /*4e30*/  ULDC UR4, c[0x0][0x3d4] ;  /* 0x0000f50000047ab9 */ /* 0x000fe40000000800 */
[----:B------:R-:W-:-:S13]  /*4e40*/  ISETP.LT.AND P0, PT, RZ, UR4, PT ;  /* 0x00000004ff007c0c */ /* 0x000fda000bf01270 */
[----:B------:R-:W-:Y:S05]  /*4e50*/  @P0 BRA `(.L_x_4141) ;  /* 0x0000000000400947 */ /* 0x000fea0003800000 */
[----:B------:R-:W-:Y:S01]  /*4e60*/  ULEA.HI UR4, UR47, UR47, URZ, 0x1 ;  /* 0x0000002f2f047291 */ /* 0x000fe2000f8f083f */
[----:B------:R-:W-:-:S03]  /*4e70*/  IMAD.U32 R3, RZ, RZ, UR38 ;  /* 0x00000026ff037e24 */ /* 0x000fc6000f8e00ff */
[----:B------:R-:W-:-:S04]  /*4e80*/  ULOP3.LUT UR4, UR4, 0xfffffffe, URZ, 0xc0, !UPT ;  /* 0xfffffffe04047892 */ /* 0x000fc8000f8ec03f */
[----:B------:R-:W-:-:S06]  /*4e90*/  UIADD3 UR4, UR47, -UR4, URZ ;  /* 0x800000042f047290 */ /* 0x000fcc000fffe03f */
[----:B------:R-:W-:-:S05]  /*4ea0*/  IMAD.U32 R0, RZ, RZ, UR4 ;  /* 0x00000004ff007e24 */ /* 0x000fca000f8e00ff */
[----:B------:R-:W-:-:S04]  /*4eb0*/  SHF.L.U32 R0, R0, 0x1f, RZ ;  /* 0x0000001f00007819 */ /* 0x000fc800000006ff */
[----:B------:R0:W1:Y:S03]  /*4ec0*/  SYNCS.PHASECHK.TRANS64.TRYWAIT P0, [R3+URZ+0x33400], R0 ;  /* 0x03340000030075a7 */ /* 0x000066000800017f */
[----:B-1----:R-:W-:Y:S05]  /*4ed0*/  @!P0 NANOSLEEP.SYNCS 0x989680 ;  /* 0x009896800000895d */ /* 0x002fea0003900000 */
[----:B------:R-:W1:Y:S02]  /*4ee0*/  @!P0 SYNCS.PHASECHK.TRANS64 P0, [R3+URZ+0x33400], R0 ;  /* 0x03340000030085a7 */ /* 0x000e64000800007f */
[----:B-1----:R-:W-:Y:S05]  /*4ef0*/  @P0 BRA `(.L_x_4142) ;  /* 0x0000007000180947 */ /* 0x002fea0003800000 */
.L_x_4143:
[----:B0-----:R-:W-:-:S04]  /*4f00*/  IMAD.U32 R3, RZ, RZ, UR38 ;  /* 0x00000026ff037e24 */ /* 0x001fc8000f8e00ff */
[----:B------:R0:W1:Y:S03]  /*4f10*/  SYNCS.PHASECHK.TRANS64.TRYWAIT P0, [R3+URZ+0x33400], R0 ;  /* 0x03340000030075a7 */ /* 0x000066000800017f */
[----:B-1----:R-:W-:Y:S05]  /*4f20*/  @!P0 NANOSLEEP.SYNCS 0x989680 ;  /* 0x009896800000895d */ /* 0x002fea0003900000 */
[----:B------:R-:W1:Y:S02]  /*4f30*/  @!P0 SYNCS.PHASECHK.TRANS64 P0, [R3+URZ+0x33400], R0 ;  /* 0x03340000030085a7 */ /* 0x000e64000800007f */
[----:B-1----:R-:W-:Y:S05]  /*4f40*/  @!P0 BRA `(.L_x_4143) ;  /* 0xfffffffc00ec8947 */ /* 0x002fea000383ffff */
[----:B------:R-:W-:Y:S05]  /*4f50*/  BRA `(.L_x_4142) ;  /* 0x0000007000007947 */ /* 0x000fea0003800000 */
.L_x_4141:
[----:B------:R-:W-:Y:S01]  /*4f60*/  ULOP3.LUT UP0, URZ, UR48, 0x1bf, URZ, 0xc0, !UPT ;  /* 0x000001bf303f7892 */ /* 0x000fe2000f80c03f */
[----:B------:R-:W-:Y:S01]  /*4f70*/  SHF.R.S32.HI R57, RZ, 0x1f, R48 ;  /* 0x0000001fff397819 */ /* 0x000fe20000011430 */
[----:B------:R-:W-:Y:S01]  /*4f80*/  USHF.R.S32.HI UR4, URZ, 0x1f, UR51 ;  /* 0x0000001f3f047899 */ /* 0x000fe20008011433 */
[----:B------:R-:W-:Y:S01]  /*4f90*/  ULDC.64 UR6, c[0x0][0x3d8] ;  /* 0x0000f60000067ab9 */ /* 0x000fe20000000a00 */
[----:B------:R-:W-:Y:S02]  /*4fa0*/  ULDC.64 UR8, c[0x0][0x3e8] ;  /* 0x0000fa0000087ab9 */ /* 0x000fe40000000a00 */
[----:B------:R-:W-:Y:S01]  /*4fb0*/  PLOP3.LUT P0, PT, PT, PT, UP0, 0x80, 0x0 ;  /* 0x000000000000781c */ /* 0x000fe20003f0f008 */
[----:B------:R-:W-:Y:S02]  /*4fc0*/  UIMAD UR5, UR4, UR6, URZ ;  /* 0x00000006040572a4 */ /* 0x000fe4000f8e023f */
[----:B------:R-:W-:Y:S01]  /*4fd0*/  IMAD.U32 R54, RZ, RZ, UR6 ;  /* 0x00000006ff367e24 */ /* 0x000fe2000f8e00ff */
[----:B------:R-:W-:-:S02]  /*4fe0*/  UIMAD UR4, UR4, UR8, URZ ;  /* 0x00000008040472a4 */ /* 0x000fc4000f8e023f */
[----:B------:R-:W-:Y:S01]  /*4ff0*/  IMAD.U32 R44, RZ, RZ, UR8 ;  /* 0x00000008ff2c7e24 */ /* 0x000fe2000f8e00ff */
[----:B------:R-:W-:Y:S02]  /*5000*/  UIMAD UR5, UR51, UR7, UR5 ;  /* 0x00000007330572a4 */ /* 0x000fe4000f8e0205 */
[----:B------:R-:W-:Y:S01]  /*5010*/  IMAD.WIDE.U32 R54, R54, UR51, RZ ;  /* 0x0000003336367c25 */ /* 0x000fe2000f8e00ff */
[----:B------:R-:W-:-:S03]  /*5020*/  UIMAD UR4, UR51, UR9, UR4 ;  /* 0x00000009330472a4 */ /* 0x000fc6000f8e0204 */
[----:B------:R-:W-:-:S04]  /*5030*/  IMAD.WIDE.U32 R44, R44, UR51, RZ ;  /* 0x000000332c2c7c25 */ /* 0x000fc8000f8e00ff */
[----:B------:R-:W-:Y:S02]  /*5040*/  VIADD R51, R55, UR5 ;  /* 0x0000000537337c36 */ /* 0x000fe40008000000 */
[----:B------:R-:W-:Y:S01]  /*5050*/  VIADD R53, R45, UR4 ;  /* 0x000000042d357c36 */ /* 0x000fe20008000000 */
        /* <DEDUP_REMOVED lines=17> */
.L_x_4144:
[----:B------:R-:W0:Y:S01]  /*5170*/  LDC.64 R6, c[0x0][0x3d8] ;  /* 0x0000f600ff067b82 */ /* 0x000e220000000a00 */
[----:B------:R-:W-:Y:S01]  /*5180*/  SHF.R.S32.HI R3, RZ, 0x1f, R225 ;  /* 0x0000001fff037819 */ /* 0x000fe200000114e1 */
[----:B------:R-:W-:Y:S01]  /*5190*/  ULDC.U8 UR4, c[0x0][0x3f0] ;  /* 0x0000fc0000047ab9 */ /* 0x000fe20000000000 */
[----:B------:R-:W-:Y:S01]  /*51a0*/  BSSY B0, `(.L_x_4145) ;  /* 0x00006d3000007945 */ /* 0x000fe20003800000 */
[----:B------:R-:W-:Y:S02]  /*51b0*/  ISETP.NE.AND P0, PT, RZ, UR4, PT ;  /* 0x00000004ff007c0c */ /* 0x000fe4000bf05270 */
[----:B------:R-:W-:Y:S02]  /*51c0*/  SHF.R.S32.HI R65, RZ, 0x1f, R18 ;  /* 0x0000001fff417819 */ /* 0x000fe40000011412 */
[----:B------:R-:W1:Y:S01]  /*51d0*/  LDC.64 R4, c[0x0][0x3e8] ;  /* 0x0000fa00ff047b82 */ /* 0x000e620000000a00 */
[-C--:B0-----:R-:W-:Y:S02]  /*51e0*/  IMAD R0, R3, R6.reuse, RZ ;  /* 0x0000000603007224 */ /* 0x081fe400078e02ff */
[----:B------:R-:W-:-:S04]  /*51f0*/  IMAD.WIDE.U32 R8, R225, R6, RZ ;  /* 0x00000006e1087225 */ /* 0x000fc800078e00ff */
[----:B------:R-:W-:Y:S02]  /*5200*/  IMAD.SHL.U32 R61, R8, 0x80, RZ ;  /* 0x00000080083d7824 */ /* 0x000fe400078e00ff */
[-C--:B-1----:R-:W-:Y:S02]  /*5210*/  IMAD R12, R3, R4.reuse, RZ ;  /* 0x00000004030c7224 */ /* 0x082fe400078e02ff */
[C---:B------:R-:W-:Y:S02]  /*5220*/  IMAD R3, R225.reuse, R7, R0 ;  /* 0x00000007e1037224 */ /* 0x040fe400078e0200 */
[----:B------:R-:W-:-:S04]  /*5230*/  IMAD.WIDE.U32 R10, R225, R4, RZ ;  /* 0x00000004e10a7225 */ /* 0x000fc800078e00ff */
[----:B------:R-:W-:Y:S02]  /*5240*/  IMAD R13, R225, R5, R12 ;  /* 0x00000005e10d7224 */ /* 0x000fe400078e020c */
[----:B------:R-:W-:Y:S02]  /*5250*/  IMAD.IADD R9, R9, 0x1, R3 ;  /* 0x0000000109097824 */ /* 0x000fe400078e0203 */
[----:B------:R-:W-:Y:S02]  /*5260*/  IMAD R0, R225, -0x80, R23 ;  /* 0xffffff80e1007824 */ /* 0x000fe400078e0217 */
[----:B------:R-:W-:Y:S01]  /*5270*/  IMAD.IADD R3, R11, 0x1, R13 ;  /* 0x000000010b037824 */ /* 0x000fe200078e020d */
[----:B------:R-:W-:Y:S01]  /*5280*/  SHF.L.U64.HI R60, R8, 0x7, R9 ;  /* 0x00000007083c7819 */ /* 0x000fe20000010209 */
[----:B------:R-:W-:Y:S01]  /*5290*/  IMAD.SHL.U32 R63, R10, 0x80, RZ ;  /* 0x000000800a3f7824 */ /* 0x000fe200078e00ff */
[----:B------:R-:W-:Y:S02]  /*52a0*/  VIMNMX R9, R0, 0x80, PT ;  /* 0x0000008000097848 */ /* 0x000fe40003fe0100 */
[----:B------:R-:W-:Y:S01]  /*52b0*/  SHF.L.U64.HI R62, R10, 0x7, R3 ;  /* 0x000000070a3e7819 */ /* 0x000fe20000010203 */
[----:B------:R-:W-:Y:S06]  /*52c0*/  @!P0 BRA `(.L_x_4146) ;  /* 0x0000003400888947 */ /* 0x000fec0003800000 */
[----:B------:R-:W0:Y:S01]  /*52d0*/  LDC R0, c[0x0][0x428] ;  /* 0x00010a00ff007b82 */ /* 0x000e220000000800 */
[----:B------:R-:W-:Y:S01]  /*52e0*/  ISETP.GE.AND P0, PT, R18, R9, PT ;  /* 0x000000091200720c */ /* 0x000fe20003f06270 */
[----:B------:R-:W-:Y:S01]  /*52f0*/  IMAD R3, R225, 0x80, R18 ;  /* 0x00000080e1037824 */ /* 0x000fe200078e0212 */
[----:B------:R-:W-:Y:S01]  /*5300*/  BSSY B1, `(.L_x_4147) ;  /* 0x0000050000017945 */ /* 0x000fe20003800000 */
        /* <DEDUP_REMOVED lines=12> */
[----:B------:R-:W-:Y:S02]  /*53d0*/  IMAD.MOV.U32 R10, RZ, RZ, R54 ;  /* 0x000000ffff0a7224 */ /* 0x000fe400078e0036 */
[----:B------:R-:W-:Y:S02]  /*53e0*/  IMAD.MOV.U32 R14, RZ, RZ, R44 ;  /* 0x000000ffff0e7224 */ /* 0x000fe400078e002c */
[----:B------:R-:W-:Y:S01]  /*53f0*/  IMAD.MOV.U32 R15, RZ, RZ, R53 ;  /* 0x000000ffff0f7224 */ /* 0x000fe200078e0035 */
[----:B0-----:R-:W-:-:S13]  /*5400*/  ISETP.NE.AND P1, PT, R0, 0x1, PT ;  /* 0x000000010000780c */ /* 0x001fda0003f25270 */
[----:B------:R-:W0:Y:S08]  /*5410*/  @P1 LDC R0, c[0x0][0x42c] ;  /* 0x00010b00ff001b82 */ /* 0x000e300000000800 */
[----:B------:R-:W1:Y:S01]  /*5420*/  @P1 LDC R11, c[0x0][0x430] ;  /* 0x00010c00ff0b1b82 */ /* 0x000e620000000800 */
[----:B0-----:R-:W-:-:S05]  /*5430*/  @P1 IMAD.HI.U32 R0, R3, R0, RZ ;  /* 0x0000000003001227 */ /* 0x001fca00078e00ff */
[----:B-1----:R-:W-:Y:S01]  /*5440*/  @P1 SHF.R.U32.HI R3, RZ, R11, R0 ;  /* 0x0000000bff031219 */ /* 0x002fe20000011600 */
[----:B------:R-:W-:-:S03]  /*5450*/  IMAD.MOV.U32 R11, RZ, RZ, R51 ;  /* 0x000000ffff0b7224 */ /* 0x000fc600078e0033 */
[----:B------:R-:W-:Y:S01]  /*5460*/  SHF.R.S32.HI R19, RZ, 0x1f, R3 ;  /* 0x0000001fff137819 */ /* 0x000fe20000011403 */
[----:B------:R-:W-:Y:S06]  /*5470*/  @P0 BRA `(.L_x_4148) ;  /* 0x0000000000e00947 */ /* 0x000fec0003800000 */
[C---:B------:R-:W-:Y:S01]  /*5480*/  IMAD R0, R65.reuse, R6, RZ ;  /* 0x0000000641007224 */ /* 0x040fe200078e02ff */
[----:B------:R-:W-:Y:S01]  /*5490*/  ULDC UR8, c[0x0][0x3d4] ;  /* 0x0000f50000087ab9 */ /* 0x000fe20000000800 */
[----:B------:R-:W-:Y:S01]  /*54a0*/  IMAD.MOV.U32 R8, RZ, RZ, R48 ;  /* 0x000000ffff087224 */ /* 0x000fe200078e0030 */
[----:B------:R-:W-:Y:S01]  /*54b0*/  ULDC.64 UR4, c[0x0][0x3c8] ;  /* 0x0000f20000047ab9 */ /* 0x000fe20000000a00 */
[----:B------:R-:W-:Y:S01]  /*54c0*/  IMAD.MOV.U32 R9, RZ, RZ, R57 ;  /* 0x000000ffff097224 */ /* 0x000fe200078e0039 */
[----:B------:R-:W-:Y:S01]  /*54d0*/  ULDC.64 UR6, c[0x0][0x3e0] ;  /* 0x0000f80000067ab9 */ /* 0x000fe20000000a00 */
[----:B------:R-:W-:Y:S01]  /*54e0*/  IMAD R65, R65, R4, RZ ;  /* 0x0000000441417224 */ /* 0x000fe200078e02ff */
[----:B------:R-:W-:Y:S01]  /*54f0*/  CS2R R42, SRZ ;  /* 0x00000000002a7805 */ /* 0x000fe2000001ff00 */
[----:B------:R-:W-:Y:S01]  /*5500*/  IMAD.WIDE.U32 R12, R18, R6, R8 ;  /* 0x00000006120c7225 */ /* 0x000fe200078e0008 */
[----:B------:R-:W-:-:S03]  /*5510*/  CS2R R40, SRZ ;  /* 0x0000000000287805 */ /* 0x000fc6000001ff00 */
[----:B------:R-:W-:Y:S01]  /*5520*/  IMAD.WIDE.U32 R8, R18, R4, R8 ;  /* 0x0000000412087225 */ /* 0x000fe200078e0008 */
[----:B------:R-:W-:-:S03]  /*5530*/  IADD3 R12, P2, P5, R61, R54, R12 ;  /* 0x000000363d0c7210 */ /* 0x000fc60007d5e00c */
[C---:B------:R-:W-:Y:S01]  /*5540*/  IMAD R65, R18.reuse, R5, R65 ;  /* 0x0000000512417224 */ /* 0x040fe200078e0241 */
[----:B------:R-:W-:Y:S01]  /*5550*/  IADD3 R44, P3, P4, R63, R44, R8 ;  /* 0x0000002c3f2c7210 */ /* 0x000fe20007c7e008 */
[----:B------:R-:W-:Y:S02]  /*5560*/  IMAD R21, R18, R7, R0 ;  /* 0x0000000712157224 */ /* 0x000fe400078e0200 */
[----:B------:R-:W-:Y:S02]  /*5570*/  IMAD.IADD R0, R9, 0x1, R65 ;  /* 0x0000000109007824 */ /* 0x000fe400078e0241 */
[----:B------:R-:W-:Y:S02]  /*5580*/  VIADD R8, R48, 0x10 ;  /* 0x0000001030087836 */ /* 0x000fe40000000000 */
[----:B------:R-:W-:Y:S01]  /*5590*/  IMAD.IADD R21, R13, 0x1, R21 ;  /* 0x000000010d157824 */ /* 0x000fe200078e0215 */
[----:B------:R-:W-:Y:S01]  /*55a0*/  IADD3.X R0, R62, R53, R0, P3, P4 ;  /* 0x000000353e007210 */ /* 0x000fe20001fe8400 */
[C---:B------:R-:W-:Y:S01]  /*55b0*/  VIADD R13, R48.reuse, 0x20 ;  /* 0x00000020300d7836 */ /* 0x040fe20000000000 */
[C---:B------:R-:W-:Y:S01]  /*55c0*/  ISETP.GE.AND P3, PT, R48.reuse, UR8, PT ;  /* 0x0000000830007c0c */ /* 0x040fe2000bf66270 */
[----:B------:R-:W-:Y:S01]  /*55d0*/  VIADD R9, R48, 0x30 ;  /* 0x0000003030097836 */ /* 0x000fe20000000000 */
[----:B------:R-:W-:Y:S01]  /*55e0*/  ISETP.GE.AND P1, PT, R8, UR8, PT ;  /* 0x0000000808007c0c */ /* 0x000fe2000bf26270 */
[----:B------:R-:W-:Y:S01]  /*55f0*/  VIADD R20, R48, 0x40 ;  /* 0x0000004030147836 */ /* 0x000fe20000000000 */
[----:B------:R-:W-:-:S02]  /*5600*/  IADD3.X R8, R60, R51, R21, P2, P5 ;  /* 0x000000333c087210 */ /* 0x000fc400017ea415 */
[----:B------:R-:W-:Y:S02]  /*5610*/  IADD3 R12, P4, R12, UR4, RZ ;  /* 0x000000040c0c7c10 */ /* 0x000fe4000ff9e0ff */
[----:B------:R-:W-:Y:S02]  /*5620*/  IADD3 R44, P5, R44, UR6, RZ ;  /* 0x000000062c2c7c10 */ /* 0x000fe4000ffbe0ff */
[----:B------:R-:W-:Y:S02]  /*5630*/  ISETP.GE.AND P2, PT, R13, UR8, PT ;  /* 0x000000080d007c0c */ /* 0x000fe4000bf46270 */
[----:B------:R-:W-:Y:S02]  /*5640*/  IADD3.X R13, R8, UR5, RZ, P4, !PT ;  /* 0x00000005080d7c10 */ /* 0x000fe4000a7fe4ff */
[----:B------:R-:W-:Y:S01]  /*5650*/  IADD3.X R45, R0, UR7, RZ, P5, !PT ;  /* 0x00000007002d7c10 */ /* 0x000fe2000affe4ff */
[----:B------:R-:W-:Y:S01]  /*5660*/  VIADD R0, R48, 0x50 ;  /* 0x0000005030007836 */ /* 0x000fe20000000000 */
[----:B------:R-:W-:Y:S01]  /*5670*/  ISETP.GE.AND P4, PT, R9, UR8, PT ;  /* 0x0000000809007c0c */ /* 0x000fe2000bf86270 */
[----:B------:R0:W5:Y:S01]  /*5680*/  @!P3 LDG.E.64 R42, desc[UR52][R12.64] ;  /* 0x000000340c2ab981 */ /* 0x000162000c1e1b00 */
[----:B------:R-:W-:-:S03]  /*5690*/  ISETP.GE.AND P5, PT, R20, UR8, PT ;  /* 0x0000000814007c0c */ /* 0x000fc6000bfa6270 */
[----:B------:R0:W5:Y:S01]  /*56a0*/  @!P3 LDG.E.64 R40, desc[UR52][R44.64] ;  /* 0x000000342c28b981 */ /* 0x000162000c1e1b00 */
[----:B------:R-:W-:Y:S02]  /*56b0*/  ISETP.GE.AND P3, PT, R0, UR8, PT ;  /* 0x0000000800007c0c */ /* 0x000fe4000bf66270 */
        /* <DEDUP_REMOVED lines=20> */
.L_x_4148:
[----:B------:R-:W-:Y:S05]  /*5800*/  BSYNC B1 ;  /* 0x0000000000017941 */ /* 0x000fea0003800000 */
.L_x_4147:
[-C--:B------:R-:W-:Y:S01]  /*5810*/  IMAD R0, R19, R6.reuse, RZ ;  /* 0x0000000613007224 */ /* 0x080fe200078e02ff */
[----:B------:R-:W-:Y:S01]  /*5820*/  ULDC.64 UR4, c[0x0][0x3c8] ;  /* 0x0000f20000047ab9 */ /* 0x000fe20000000a00 */
[----:B------:R-:W-:Y:S01]  /*5830*/  IMAD.WIDE.U32 R10, R3, R6, R10 ;  /* 0x00000006030a7225 */ /* 0x000fe200078e000a */
[----:B------:R-:W-:-:S03]  /*5840*/  ULDC.64 UR6, c[0x0][0x3e0] ;  /* 0x0000f80000067ab9 */ /* 0x000fc60000000a00 */
[----:B------:R-:W-:-:S04]  /*5850*/  IMAD.WIDE.U32 R14, R3, R4, R14 ;  /* 0x00000004030e7225 */ /* 0x000fc800078e000e */
[----:B------:R-:W-:Y:S01]  /*5860*/  IMAD R6, R19, R4, RZ ;  /* 0x0000000413067224 */ /* 0x000fe200078e02ff */
[----:B------:R-:W-:Y:S01]  /*5870*/  IADD3 R4, P1, R10, UR4, RZ ;  /* 0x000000040a047c10 */ /* 0x000fe2000ff3e0ff */
[C---:B0-----:R-:W-:Y:S01]  /*5880*/  IMAD R13, R3.reuse, R7, R0 ;  /* 0x00000007030d7224 */ /* 0x041fe200078e0200 */
[----:B------:R-:W-:Y:S01]  /*5890*/  IADD3 R0, P2, R14, UR6, RZ ;  /* 0x000000060e007c10 */ /* 0x000fe2000ff5e0ff */
[----:B------:R-:W-:Y:S01]  /*58a0*/  IMAD R3, R3, R5, R6 ;  /* 0x0000000503037224 */ /* 0x000fe200078e0206 */
[----:B------:R-:W-:Y:S02]  /*58b0*/  UMOV UR4, 0xffffffff ;  /* 0xffffffff00047882 */ /* 0x000fe40000000000 */
[----:B------:R-:W-:Y:S02]  /*58c0*/  IADD3.X R13, R11, UR5, R13, P1, !PT ;  /* 0x000000050b0d7c10 */ /* 0x000fe40008ffe40d */
[----:B------:R-:W-:Y:S01]  /*58d0*/  IADD3.X R3, R15, UR7, R3, P2, !PT ;  /* 0x000000070f037c10 */ /* 0x000fe200097fe403 */
[----:B------:R-:W-:Y:S06]  /*58e0*/  BRA.DIV UR4, `(.L_x_4149) ;  /* 0x00000232047c7947 */ /* 0x000fec000b800000 */
.L_x_4423:
[----:B------:R-:W-:-:S03]  /*58f0*/  UMOV UR4, 0xffffffff ;  /* 0xffffffff00047882 */ /* 0x000fc60000000000 */
[----:B------:R-:W-:Y:S05]  /*5900*/  BRA.DIV UR4, `(.L_x_4150) ;  /* 0x0000023204907947 */ /* 0x000fea000b800000 */
.L_x_4426:
[----:B------:R-:W-:-:S03]  /*5910*/  UMOV UR4, 0xffffffff ;  /* 0xffffffff00047882 */ /* 0x000fc60000000000 */
[----:B------:R-:W-:Y:S05]  /*5920*/  BRA.DIV UR4, `(.L_x_4151) ;  /* 0x0000023204b07947 */ /* 0x000fea000b800000 */
.L_x_4429:
[----:B------:R-:W-:-:S03]  /*5930*/  UMOV UR4, 0xffffffff ;  /* 0xffffffff00047882 */ /* 0x000fc60000000000 */
[----:B------:R-:W-:Y:S05]  /*5940*/  BRA.DIV UR4, `(.L_x_4152) ;  /* 0x0000023204d07947 */ /* 0x000fea000b800000 */
.L_x_4432:
[----:B------:R-:W-:-:S04]  /*5950*/  ULEA.HI UR4, UR47, UR47, URZ, 0x1 ;  /* 0x0000002f2f047291 */ /* 0x000fc8000f8f083f */
[----:B------:R-:W-:-:S04]  /*5960*/  ULOP3.LUT UR4, UR4, 0xfffffffe, URZ, 0xc0, !UPT ;  /* 0xfffffffe04047892 */ /* 0x000fc8000f8ec03f */
[----:B------:R-:W-:-:S06]  /*5970*/  UIADD3 UR4, UR47, -UR4, URZ ;  /* 0x800000042f047290 */ /* 0x000fcc000fffe03f */
[----:B------:R-:W-:-:S05]  /*5980*/  IMAD.U32 R0, RZ, RZ, UR4 ;  /* 0x00000004ff007e24 */ /* 0x000fca000f8e00ff */
[----:B------:R-:W-:-:S04]  /*5990*/  SHF.L.U32 R0, R0, 0x1f, RZ ;  /* 0x0000001f00007819 */ /* 0x000fc800000006ff */
[----:B------:R-:W0:Y:S02]  /*59a0*/  SYNCS.PHASECHK.TRANS64.TRYWAIT P1, [UR38+0x33400], R0 ;  /* 0x03340000ff0075a7 */ /* 0x000e240008020166 */
[----:B0-----:R-:W-:Y:S05]  /*59b0*/  @!P1 BRA `(.L_x_4153) ;  /* 0x0000023000dc9947 */ /* 0x001fea0003800000 */
.L_x_4433:
[----:B------:R-:W-:Y:S05]  /*59c0*/  @P0 BRA `(.L_x_4154) ;  /* 0x0000006400400947 */ /* 0x000fea0003800000 */
[----:B------:R-:W2:Y:S01]  /*59d0*/  LDL R5, [R1+0x2d8] ;  /* 0x0002d80001057983 */ /* 0x000ea20000100800 */
[----:B0-----:R-:W0:Y:S01]  /*59e0*/  LDC R3, c[0x0][0x3d4] ;  /* 0x0000f500ff037b82 */ /* 0x001e220000000800 */
[C---:B------:R-:W-:Y:S01]  /*59f0*/  VIADD R0, R48.reuse, 0x10 ;  /* 0x0000001030007836 */ /* 0x040fe20000000000 */
[----:B------:R-:W-:Y:S01]  /*5a00*/  BSSY B1, `(.L_x_4155) ;  /* 0x0000085000017945 */ /* 0x000fe20003800000 */
[C---:B------:R-:W-:Y:S02]  /*5a10*/  VIADD R4, R48.reuse, 0x20 ;  /* 0x0000002030047836 */ /* 0x040fe40000000000 */
[C---:B------:R-:W-:Y:S02]  /*5a20*/  VIADD R6, R48.reuse, 0x30 ;  /* 0x0000003030067836 */ /* 0x040fe40000000000 */
[----:B------:R-:W-:Y:S01]  /*5a30*/  VIADD R49, R49, UR38 ;  /* 0x0000002631317c36 */ /* 0x000fe20008000000 */
[-C--:B0-----:R-:W-:Y:S02]  /*5a40*/  ISETP.GE.AND P6, PT, R48, R3.reuse, PT ;  /* 0x000000033000720c */ /* 0x081fe40003fc6270 */
[-C--:B------:R-:W-:Y:S01]  /*5a50*/  ISETP.GE.AND P0, PT, R0, R3.reuse, PT ;  /* 0x000000030000720c */ /* 0x080fe20003f06270 */
[----:B------:R-:W-:Y:S01]  /*5a60*/  VIADD R0, R48, 0x40 ;  /* 0x0000004030007836 */ /* 0x000fe20000000000 */
[-C--:B------:R-:W-:Y:S01]  /*5a70*/  ISETP.GE.AND P1, PT, R4, R3.reuse, PT ;  /* 0x000000030400720c */ /* 0x080fe20003f26270 */
[----:B------:R-:W-:Y:S01]  /*5a80*/  VIADD R48, R48, 0x50 ;  /* 0x0000005030307836 */ /* 0x000fe20000000000 */
[----:B------:R-:W-:-:S02]  /*5a90*/  ISETP.GE.AND P2, PT, R6, R3, PT ;  /* 0x000000030600720c */ /* 0x000fc40003f46270 */
[-C--:B------:R-:W-:Y:S01]  /*5aa0*/  ISETP.GE.AND P3, PT, R0, R3.reuse, PT ;  /* 0x000000030000720c */ /* 0x080fe20003f66270 */
[----:B------:R-:W-:Y:S01]  /*5ab0*/  VIADD R0, R49, 0x20 ;  /* 0x0000002031007836 */ /* 0x000fe20000000000 */
[----:B------:R-:W-:Y:S02]  /*5ac0*/  ISETP.GE.AND P4, PT, R48, R3, PT ;  /* 0x000000033000720c */ /* 0x000fe40003f86270 */
[----:B--2---:R-:W-:Y:S01]  /*5ad0*/  LOP3.LUT P5, RZ, R5, 0x2, RZ, 0xc0, !PT ;  /* 0x0000000205ff7812 */ /* 0x004fe200078ac0ff */
[----:B------:R-:W-:-:S12]  /*5ae0*/  @P6 BRA `(.L_x_4156) ;  /* 0x0000000400d86947 */ /* 0x000fd80003800000 */
[----:B------:R-:W0:Y:S01]  /*5af0*/  LDS.128 R4, [R49+0x1e200] ;  /* 0x01e2000031047984 */ /* 0x000e220000000c00 */
[----:B-----5:R-:W-:Y:S02]  /*5b00*/  SHF.R.U32.HI R3, RZ, 0x8, R42 ;  /* 0x00000008ff037819 */ /* 0x020fe4000001162a */
[----:B------:R-:W-:Y:S02]  /*5b10*/  SHF.R.U32.HI R11, RZ, 0x8, R43 ;  /* 0x00000008ff0b7819 */ /* 0x000fe4000001162b */
[----:B------:R-:W-:Y:S02]  /*5b20*/  LOP3.LUT R10, R42, 0xff, RZ, 0xc0, !PT ;  /* 0x000000ff2a0a7812 */ /* 0x000fe400078ec0ff */
[----:B------:R-:W-:Y:S02]  /*5b30*/  LOP3.LUT R3, R3, 0xff, RZ, 0xc0, !PT ;  /* 0x000000ff03037812 */ /* 0x000fe400078ec0ff */
[----:B------:R-:W-:Y:S02]  /*5b40*/  LOP3.LUT R12, R43, 0xff, RZ, 0xc0, !PT ;  /* 0x000000ff2b0c7812 */ /* 0x000fe400078ec0ff */
[----:B------:R-:W-:-:S02]  /*5b50*/  LOP3.LUT R11, R11, 0xff, RZ, 0xc0, !PT ;  /* 0x000000ff0b0b7812 */ /* 0x000fc400078ec0ff */
[----:B------:R-:W-:Y:S02]  /*5b60*/  PRMT R3, R3, 0x7604, R10 ;  /* 0x0000760403037816 */ /* 0x000fe4000000000a */
[----:B------:R-:W-:Y:S02]  /*5b70*/  SHF.R.U32.HI R44, RZ, 0x10, R43 ;  /* 0x00000010ff2c7819 */ /* 0x000fe4000001162b */
[--C-:B------:R-:W-:Y:S02]  /*5b80*/  SHF.R.U32.HI R14, RZ, 0x8, R41.reuse ;  /* 0x00000008ff0e7819 */ /* 0x100fe40000011629 */
[----:B------:R-:W-:Y:S02]  /*5b90*/  SHF.R.U32.HI R10, RZ, 0x8, R40 ;  /* 0x00000008ff0a7819 */ /* 0x000fe40000011628 */
[----:B------:R-:W-:Y:S02]  /*5ba0*/  SHF.R.U32.HI R19, RZ, 0x10, R41 ;  /* 0x00000010ff137819 */ /* 0x000fe40000011629 */
[----:B------:R-:W-:-:S02]  /*5bb0*/  PRMT R11, R11, 0x7604, R12 ;  /* 0x000076040b0b7816 */ /* 0x000fc4000000000c */
[----:B------:R-:W-:Y:S01]  /*5bc0*/  LOP3.LUT R15, R41, 0xff, RZ, 0xc0, !PT ;  /* 0x000000ff290f7812 */ /* 0x000fe200078ec0ff */
[----:B------:R-:W-:Y:S01]  /*5bd0*/  IMAD.U32 R19, R19, 0x10000, RZ ;  /* 0x0001000013137824 */ /* 0x000fe200078e00ff */
[----:B------:R-:W-:Y:S02]  /*5be0*/  LOP3.LUT R14, R14, 0xff, RZ, 0xc0, !PT ;  /* 0x000000ff0e0e7812 */ /* 0x000fe400078ec0ff */
[----:B------:R-:W-:Y:S01]  /*5bf0*/  LOP3.LUT R12, R10, 0xff, RZ, 0xc0, !PT ;  /* 0x000000ff0a0c7812 */ /* 0x000fe200078ec0ff */
[----:B------:R-:W-:Y:S01]  /*5c00*/  IMAD.U32 R10, R44, 0x10000, RZ ;  /* 0x000100002c0a7824 */ /* 0x000fe200078e00ff */
[----:B------:R-:W-:Y:S02]  /*5c10*/  LOP3.LUT R13, R40, 0xff, RZ, 0xc0, !PT ;  /* 0x000000ff280d7812 */ /* 0x000fe400078ec0ff */
[----:B------:R-:W-:Y:S02]  /*5c20*/  PRMT R14, R14, 0x7604, R15 ;  /* 0x000076040e0e7816 */ /* 0x000fe4000000000f */
        /* <DEDUP_REMOVED lines=9> */
[----:B0-----:R-:W-:Y:S02]  /*5cc0*/  F2FP.F16.E4M3.UNPACK_B R3, R6.H1 ;  /* 0x00000006ff03723e */ /* 0x001fe400030006ff */
[----:B------:R-:W-:Y:S02]  /*5cd0*/  F2FP.F16.E4M3.UNPACK_B R43, R41 ;  /* 0x00000029ff2b723e */ /* 0x000fe400020006ff */
[----:B------:R-:W-:Y:S01]  /*5ce0*/  F2FP.F16.E4M3.UNPACK_B R15, R42 ;  /* 0x0000002aff0f723e */ /* 0x000fe200020006ff */
[----:B------:R-:W-:Y:S01]  /*5cf0*/  HADD2.F32 R10, -RZ, R3.H1_H1 ;  /* 0x30000003ff0a7230 */ /* 0x000fe20000004100 */
[----:B------:R-:W-:Y:S01]  /*5d00*/  F2FP.F16.E4M3.UNPACK_B R6, R6 ;  /* 0x00000006ff06723e */ /* 0x000fe200020006ff */
[----:B------:R-:W-:Y:S01]  /*5d10*/  HADD2.F32 R44, -RZ, R43.H1_H1 ;  /* 0x3000002bff2c7230 */ /* 0x000fe20000004100 */
[-C--:B------:R-:W-:Y:S01]  /*5d20*/  F2FP.F16.E4M3.UNPACK_B R12, R7.reuse ;  /* 0x00000007ff0c723e */ /* 0x080fe200020006ff */
[----:B------:R-:W-:Y:S01]  /*5d30*/  HADD2.F32 R19, -RZ, R15.H1_H1 ;  /* 0x3000000fff137230 */ /* 0x000fe20000004100 */
[----:B------:R-:W-:Y:S01]  /*5d40*/  F2FP.F16.E4M3.UNPACK_B R13, R7.H1 ;  /* 0x00000007ff0d723e */ /* 0x000fe200030006ff */
[----:B------:R-:W-:-:S02]  /*5d50*/  HADD2.F32 R11, -RZ, R3.H0_H0 ;  /* 0x20000003ff0b7230 */ /* 0x000fc40000004100 */
[CC--:B------:R-:W-:Y:S01]  /*5d60*/  FMUL.FTZ R46, R10.reuse, R44.reuse ;  /* 0x0000002c0a2e7220 */ /* 0x0c0fe20000410000 */
[----:B------:R-:W-:Y:S01]  /*5d70*/  F2FP.F16.E4M3.UNPACK_B R7, R5 ;  /* 0x00000005ff07723e */ /* 0x000fe200020006ff */
[----:B------:R-:W-:Y:S01]  /*5d80*/  FMUL.FTZ R45, R10, R19 ;  /* 0x000000130a2d7220 */ /* 0x000fe20000410000 */
[----:B------:R-:W-:Y:S01]  /*5d90*/  F2FP.F16.E4M3.UNPACK_B R10, R5.H1 ;  /* 0x00000005ff0a723e */ /* 0x000fe200030006ff */
[----:B------:R-:W-:Y:S02]  /*5da0*/  HADD2.F32 R43, -RZ, R43.H0_H0 ;  /* 0x2000002bff2b7230 */ /* 0x000fe40000004100 */
[C---:B------:R-:W-:Y:S01]  /*5db0*/  FFMA.FTZ R47, R11.reuse, R19, -R46 ;  /* 0x000000130b2f7223 */ /* 0x040fe2000001082e */
[--C-:B------:R-:W-:Y:S02]  /*5dc0*/  HADD2.F32 R5, -RZ, R6.reuse.H1_H1 ;  /* 0x30000006ff057230 */ /* 0x100fe40000004100 */
[----:B------:R-:W-:Y:S01]  /*5dd0*/  FFMA.FTZ R48, R11, R44, R45 ;  /* 0x0000002c0b307223 */ /* 0x000fe2000001002d */
[----:B------:R-:W-:Y:S01]  /*5de0*/  HADD2.F32 R15, -RZ, R15.H0_H0 ;  /* 0x2000000fff0f7230 */ /* 0x000fe20000004100 */
[----:B------:R-:W-:Y:S01]  /*5df0*/  F2FP.F16.E4M3.UNPACK_B R41, R41.H1 ;  /* 0x00000029ff29723e */ /* 0x000fe200030006ff */
[----:B------:R-:W-:Y:S01]  /*5e00*/  HADD2.F32 R6, -RZ, R6.H0_H0 ;  /* 0x20000006ff067230 */ /* 0x000fe20000004100 */
[----:B------:R-:W-:Y:S01]  /*5e10*/  F2FP.F16.E4M3.UNPACK_B R42, R42.H1 ;  /* 0x0000002aff2a723e */ /* 0x000fe200030006ff */
[C---:B------:R-:W-:Y:S01]  /*5e20*/  FMUL.FTZ R11, R5.reuse, R43 ;  /* 0x0000002b050b7220 */ /* 0x040fe20000410000 */
[----:B------:R-:W-:Y:S01]  /*5e30*/  FMUL.FTZ R44, R5, R15 ;  /* 0x0000000f052c7220 */ /* 0x000fe20000410000 */
[----:B------:R-:W-:Y:S01]  /*5e40*/  HADD2.F32 R5, -RZ, R12.H1_H1 ;  /* 0x3000000cff057230 */ /* 0x000fe20000004100 */
[----:B------:R-:W-:Y:S01]  /*5e50*/  F2FP.F16.E4M3.UNPACK_B R3, R4 ;  /* 0x00000004ff03723e */ /* 0x000fe200020006ff */
        /* <DEDUP_REMOVED lines=24> */
[--C-:B------:R-:W-:Y:S01]  /*5fe0*/  HADD2.F32 R6, -RZ, R4.reuse.H1_H1 ;  /* 0x30000004ff067230 */ /* 0x100fe20000004100 */
[----:B------:R-:W-:Y:S01]  /*5ff0*/  F2FP.SATFINITE.E4M3.F32.PACK_AB_MERGE_C R47, R48, R47, RZ ;  /* 0x0000002f302f723e */ /* 0x000fe200048070ff */
[----:B------:R-:W-:Y:S01]  /*6000*/  HADD2.F32 R12, -RZ, R11.H1_H1 ;  /* 0x3000000bff0c7230 */ /* 0x000fe20000004100 */
[----:B------:R-:W-:Y:S01]  /*6010*/  F2FP.SATFINITE.E4M3.F32.PACK_AB_MERGE_C R51, R52, R51, RZ ;  /* 0x000000333433723e */ /* 0x000fe200048070ff */
[----:B------:R-:W-:-:S02]  /*6020*/  HADD2.F32 R5, -RZ, R4.H0_H0 ;  /* 0x20000004ff057230 */ /* 0x000fc40000004100 */
        /* <DEDUP_REMOVED lines=13> */
[----:B------:R-:W-:Y:S01]  /*6100*/  HADD2.F32 R4, -RZ, R10.H1_H1 ;  /* 0x3000000aff047230 */ /* 0x000fe20000004100 */
[----:B------:R-:W-:Y:S01]  /*6110*/  F2FP.SATFINITE.E4M3.F32.PACK_AB_MERGE_C R15, R15, R42, RZ ;  /* 0x0000002a0f0f723e */ /* 0x000fe200048070ff */
[----:B------:R-:W-:Y:S01]  /*6120*/  HADD2.F32 R40, -RZ, R40.H0_H0 ;  /* 0x20000028ff287230 */ /* 0x000fe20000004100 */
[----:B------:R-:W-:Y:S01]  /*6130*/  F2FP.SATFINITE.E4M3.F32.PACK_AB_MERGE_C R42, R46, R45, R47 ;  /* 0x0000002d2e2a723e */ /* 0x000fe2000480702f */
[----:B------:R-:W-:Y:S02]  /*6140*/  HADD2.F32 R3, -RZ, R7.H1_H1 ;  /* 0x30000007ff037230 */ /* 0x000fe40000004100 */
[----:B------:R-:W-:Y:S01]  /*6150*/  FMUL.FTZ R19, R4, R11 ;  /* 0x0000000b04137220 */ /* 0x000fe20000410000 */
[----:B------:R-:W-:-:S02]  /*6160*/  HADD2.F32 R14, -RZ, R14.H0_H0 ;  /* 0x2000000eff0e7230 */ /* 0x000fc40000004100 */
        /* <DEDUP_REMOVED lines=10> */
[----:B------:R-:W-:-:S02]  /*6210*/  F2FP.SATFINITE.E4M3.F32.PACK_AB_MERGE_C R40, R13, R6, R15 ;  /* 0x000000060d28723e */ /* 0x000fc4000480700f */
[----:B------:R-:W-:-:S04]  /*6220*/  F2FP.SATFINITE.E4M3.F32.PACK_AB_MERGE_C R12, R12, R19, RZ ;  /* 0x000000130c0c723e */ /* 0x000fc800048070ff */
[----:B------:R-:W-:-:S05]  /*6230*/  F2FP.SATFINITE.E4M3.F32.PACK_AB_MERGE_C R41, R3, R4, R12 ;  /* 0x000000040329723e */ /* 0x000fca000480700c */
[----:B------:R0:W-:Y:S02]  /*6240*/  STS.128 [R49+0x1e200], R40 ;  /* 0x01e2002831007388 */ /* 0x0001e40000000c00 */
.L_x_4156:
[----:B------:R-:W-:Y:S05]  /*6250*/  BSYNC B1 ;  /* 0x0000000000017941 */ /* 0x000fea0003800000 */
.L_x_4155:
[----:B------:R-:W-:Y:S01]  /*6260*/  BSSY B1, `(.L_x_4157) ;  /* 0x000007d000017945 */ /* 0x000fe20003800000 */
[----:B------:R-:W-:-:S03]  /*6270*/  @P5 VIADD R0, R49, 0xffffffe0 ;  /* 0xffffffe031005836 */ /* 0x000fc60000000000 */
[----:B------:R-:W-:Y:S05]  /*6280*/  @P0 BRA `(.L_x_4158) ;  /* 0x0000000400e80947 */ /* 0x000fea0003800000 */
[----:B------:R-:W1:Y:S01]  /*6290*/  LDS.128 R4, [R0+0x1e200] ;  /* 0x01e2000000047984 */ /* 0x000e620000000c00 */
[----:B-----5:R-:W-:Y:S02]  /*62a0*/  SHF.R.U32.HI R10, RZ, 0x8, R36 ;  /* 0x00000008ff0a7819 */ /* 0x020fe40000011624 */
[----:B------:R-:W-:Y:S02]  /*62b0*/  SHF.R.U32.HI R12, RZ, 0x8, R37 ;  /* 0x00000008ff0c7819 */ /* 0x000fe40000011625 */
[----:B0-----:R-:W-:Y:S02]  /*62c0*/  SHF.R.U32.HI R40, RZ, 0x8, R39 ;  /* 0x00000008ff287819 */ /* 0x001fe40000011627 */
[----:B------:R-:W-:Y:S02]  /*62d0*/  LOP3.LUT R3, R36, 0xff, RZ, 0xc0, !PT ;  /* 0x000000ff24037812 */ /* 0x000fe400078ec0ff */
[----:B------:R-:W-:Y:S02]  /*62e0*/  SHF.R.U32.HI R13, RZ, 0x8, R38 ;  /* 0x00000008ff0d7819 */ /* 0x000fe40000011626 */
[----:B------:R-:W-:-:S02]  /*62f0*/  LOP3.LUT R10, R10, 0xff, RZ, 0xc0, !PT ;  /* 0x000000ff0a0a7812 */ /* 0x000fc400078ec0ff */
[----:B------:R-:W-:Y:S02]  /*6300*/  LOP3.LUT R11, R37, 0xff, RZ, 0xc0, !PT ;  /* 0x000000ff250b7812 */ /* 0x000fe400078ec0ff */
[----:B------:R-:W-:Y:S02]  /*6310*/  LOP3.LUT R19, R39, 0xff, RZ, 0xc0, !PT ;  /* 0x000000ff27137812 */ /* 0x000fe400078ec0ff */
[----:B------:R-:W-:Y:S02]  /*6320*/  LOP3.LUT R12, R12, 0xff, RZ, 0xc0, !PT ;  /* 0x000000ff0c0c7812 */ /* 0x000fe400078ec0ff */
[----:B------:R-:W-:Y:S02]  /*6330*/  LOP3.LUT R40, R40, 0xff, RZ, 0xc0, !PT ;  /* 0x000000ff28287812 */ /* 0x000fe400078ec0ff */
[----:B------:R-:W-:Y:S02]  /*6340*/  LOP3.LUT R15, R13, 0xff, RZ, 0xc0, !PT ;  /* 0x000000ff0d0f7812 */ /* 0x000fe400078ec0ff */
[----:B------:R-:W-:-:S02]  /*6350*/  PRMT R10, R10, 0x7604, R3 ;  /* 0x000076040a0a7816 */ /* 0x000fc40000000003 */
[----:B------:R-:W-:Y:S02]  /*6360*/  PRMT R13, R12, 0x7604, R11 ;  /* 0x000076040c0d7816 */ /* 0x000fe4000000000b */
[----:B------:R-:W-:Y:S02]  /*6370*/  PRMT R40, R40, 0x7604, R19 ;  /* 0x0000760428287816 */ /* 0x000fe40000000013 */
[----:B------:R-:W-:Y:S02]  /*6380*/  SHF.R.U32.HI R3, RZ, 0x10, R36 ;  /* 0x00000010ff037819 */ /* 0x000fe40000011624 */
[----:B------:R-:W-:Y:S02]  /*6390*/  SHF.R.U32.HI R12, RZ, 0x10, R37 ;  /* 0x00000010ff0c7819 */ /* 0x000fe40000011625 */
[----:B------:R-:W-:Y:S02]  /*63a0*/  SHF.R.U32.HI R19, RZ, 0x10, R39 ;  /* 0x00000010ff137819 */ /* 0x000fe40000011627 */
[----:B------:R-:W-:-:S02]  /*63b0*/  LOP3.LUT R14, R38, 0xff, RZ, 0xc0, !PT ;  /* 0x000000ff260e7812 */ /* 0x000fc400078ec0ff */
[----:B------:R-:W-:Y:S02]  /*63c0*/  SHF.R.U32.HI R11, RZ, 0x10, R38 ;  /* 0x00000010ff0b7819 */ /* 0x000fe40000011626 */
[----:B------:R-:W-:Y:S02]  /*63d0*/  LOP3.LUT R3, R3, 0xff, RZ, 0xc0, !PT ;  /* 0x000000ff03037812 */ /* 0x000fe400078ec0ff */
[----:B------:R-:W-:Y:S02]  /*63e0*/  LOP3.LUT R12, R12, 0xff, RZ, 0xc0, !PT ;  /* 0x000000ff0c0c7812 */ /* 0x000fe400078ec0ff */
[----:B------:R-:W-:Y:S02]  /*63f0*/  LOP3.LUT R19, R19, 0xff, RZ, 0xc0, !PT ;  /* 0x000000ff13137812 */ /* 0x000fe400078ec0ff */
[----:B------:R-:W-:Y:S02]  /*6400*/  PRMT R15, R15, 0x7604, R14 ;  /* 0x000076040f0f7816 */ /* 0x000fe4000000000e */
        /* <DEDUP_REMOVED lines=9> */
[----:B-1----:R-:W-:Y:S02]  /*64a0*/  F2FP.F16.E4M3.UNPACK_B R3, R6.H1 ;  /* 0x00000006ff03723e */ /* 0x002fe400030006ff */
        /* <DEDUP_REMOVED lines=88> */
.L_x_4158:
[----:B------:R-:W-:Y:S05]  /*6a30*/  BSYNC B1 ;  /* 0x0000000000017941 */ /* 0x000fea0003800000 */
.L_x_4157:
[----:B------:R-:W-:Y:S04]  /*6a40*/  BSSY B1, `(.L_x_4159) ;  /* 0x0000078000017945 */ /* 0x000fe80003800000 */
[----:B------:R-:W-:Y:S05]  /*6a50*/  @P1 BRA `(.L_x_4160) ;  /* 0x0000000400d81947 */ /* 0x000fea0003800000 */
[----:B------:R-:W2:Y:S01]  /*6a60*/  LDS.128 R4, [R49+0x20200] ;  /* 0x0202000031047984 */ /* 0x000ea20000000c00 */
        /* <DEDUP_REMOVED lines=28> */
[----:B--2---:R-:W-:Y:S02]  /*6c30*/  F2FP.F16.E4M3.UNPACK_B R3, R6.H1 ;  /* 0x00000006ff03723e */ /* 0x004fe400030006ff */
        /* <DEDUP_REMOVED lines=16> */
[----:B01----:R-:W-:Y:S01]  /*6d40*/  FFMA.FTZ R40, R11, R36, R37 ;  /* 0x000000240b287223 */ /* 0x003fe20000010025 */
        /* <DEDUP_REMOVED lines=71> */
.L_x_4160:
[----:B------:R-:W-:Y:S05]  /*71c0*/  BSYNC B1 ;  /* 0x0000000000017941 */ /* 0x000fea0003800000 */
.L_x_4159:
[----:B------:R-:W-:Y:S04]  /*71d0*/  BSSY B1, `(.L_x_4161) ;  /* 0x000007c000017945 */ /* 0x000fe80003800000 */
[----:B------:R-:W-:Y:S05]  /*71e0*/  @P2 BRA `(.L_x_4162) ;  /* 0x0000000400e82947 */ /* 0x000fea0003800000 */
[----:B------:R-:W3:Y:S01]  /*71f0*/  LDS.128 R4, [R0+0x20200] ;  /* 0x0202000000047984 */ /* 0x000ee20000000c00 */
[----:B-----5:R-:W-:Y:S02]  /*7200*/  SHF.R.U32.HI R10, RZ, 0x8, R28 ;  /* 0x00000008ff0a7819 */ /* 0x020fe4000001161c */
[----:B------:R-:W-:Y:S02]  /*7210*/  SHF.R.U32.HI R12, RZ, 0x8, R29 ;  /* 0x00000008ff0c7819 */ /* 0x000fe4000001161d */
[----:B------:R-:W-:Y:S02]  /*7220*/  SHF.R.U32.HI R32, RZ, 0x8, R31 ;  /* 0x00000008ff207819 */ /* 0x000fe4000001161f */
        /* <DEDUP_REMOVED lines=29> */
[----:B---3--:R-:W-:Y:S02]  /*7400*/  F2FP.F16.E4M3.UNPACK_B R3, R6.H1 ;  /* 0x00000006ff03723e */ /* 0x008fe400030006ff */
        /* <DEDUP_REMOVED lines=16> */
[----:B--2---:R-:W-:Y:S01]  /*7510*/  FFMA.FTZ R36, R11, R32, R33 ;  /* 0x000000200b247223 */ /* 0x004fe20000010021 */
        /* <DEDUP_REMOVED lines=27> */
[----:B01----:R-:W-:Y:S01]  /*76d0*/  FFMA.FTZ R40, R13, R31, R12 ;  /* 0x0000001f0d287223 */ /* 0x003fe2000001000c */
        /* <DEDUP_REMOVED lines=43> */
.L_x_4162:
[----:B------:R-:W-:Y:S05]  /*7990*/  BSYNC B1 ;  /* 0x0000000000017941 */ /* 0x000fea0003800000 */
.L_x_4161:
[----:B------:R-:W-:Y:S04]  /*79a0*/  BSSY B1, `(.L_x_4163) ;  /* 0x0000078000017945 */ /* 0x000fe80003800000 */
[----:B------:R-:W-:Y:S05]  /*79b0*/  @P3 BRA `(.L_x_4164) ;  /* 0x0000000400d83947 */ /* 0x000fea0003800000 */
[----:B------:R-:W4:Y:S01]  /*79c0*/  LDS.128 R4, [R49+0x22200] ;  /* 0x0222000031047984 */ /* 0x000f220000000c00 */
        /* <DEDUP_REMOVED lines=28> */
[----:B----4-:R-:W-:Y:S02]  /*7b90*/  F2FP.F16.E4M3.UNPACK_B R3, R6.H1 ;  /* 0x00000006ff03723e */ /* 0x010fe400030006ff */
        /* <DEDUP_REMOVED lines=16> */
[----:B---3--:R-:W-:Y:S01]  /*7ca0*/  FFMA.FTZ R32, R11, R28, R29 ;  /* 0x0000001c0b207223 */ /* 0x008fe2000001001d */
        /* <DEDUP_REMOVED lines=27> */
[----:B--2---:R-:W-:Y:S01]  /*7e60*/  FFMA.FTZ R36, R13, R27, R12 ;  /* 0x0000001b0d247223 */ /* 0x004fe2000001000c */
        /* <DEDUP_REMOVED lines=43> */
.L_x_4164:
[----:B------:R-:W-:Y:S05]  /*8120*/  BSYNC B1 ;  /* 0x0000000000017941 */ /* 0x000fea0003800000 */
.L_x_4163:
[----:B------:R-:W-:Y:S05]  /*8130*/  @P4 BRA `(.L_x_4154) ;  /* 0x0000003c00644947 */ /* 0x000fea0003800000 */
[----:B------:R-:W0:Y:S01]  /*8140*/  LDS.128 R4, [R0+0x22200] ;  /* 0x0222000000047984 */ /* 0x000e220000000c00 */
        /* <DEDUP_REMOVED lines=30> */
[-C--:B0-----:R-:W-:Y:S02]  /*8330*/  F2FP.F16.E4M3.UNPACK_B R3, R6.reuse.H1 ;  /* 0x00000006ff03723e */ /* 0x081fe400030006ff */
        /* <DEDUP_REMOVED lines=19> */
[----:B----4-:R-:W-:Y:S01]  /*8470*/  FFMA.FTZ R28, R9, R24, R25 ;  /* 0x00000018091c7223 */ /* 0x010fe20000010019 */
        /* <DEDUP_REMOVED lines=26> */
[----:B---3--:R-:W-:Y:S01]  /*8620*/  FFMA.FTZ R32, R11, R19, R10 ;  /* 0x000000130b207223 */ /* 0x008fe2000001000a */
        /* <DEDUP_REMOVED lines=42> */
[----:B------:R0:W-:Y:S01]  /*88d0*/  STS.128 [R0+0x22200], R24 ;  /* 0x0222001800007388 */ /* 0x0001e20000000c00 */
[----:B------:R-:W-:Y:S05]  /*88e0*/  BRA `(.L_x_4154) ;  /* 0x0000003400787947 */ /* 0x000fea0003800000 */
.L_x_4146:
[----:B------:R-:W0:Y:S01]  /*88f0*/  LDC R0, c[0x0][0x428] ;  /* 0x00010a00ff007b82 */ /* 0x000e220000000800 */
[----:B------:R-:W-:Y:S01]  /*8900*/  ISETP.GE.AND P0, PT, R18, R9, PT ;  /* 0x000000091200720c */ /* 0x000fe20003f06270 */
[----:B------:R-:W-:Y:S01]  /*8910*/  IMAD R3, R225, 0x80, R18 ;  /* 0x00000080e1037824 */ /* 0x000fe200078e0212 */
[----:B------:R-:W-:Y:S01]  /*8920*/  BSSY B1, `(.L_x_4165) ;  /* 0x0000042000017945 */ /* 0x000fe20003800000 */
[----:B------:R-:W-:Y:S01]  /*8930*/  IMAD.MOV.U32 R12, RZ, RZ, R54 ;  /* 0x000000ffff0c7224 */ /* 0x000fe200078e0036 */
[----:B------:R-:W-:Y:S01]  /*8940*/  CS2R R30, SRZ ;  /* 0x00000000001e7805 */ /* 0x000fe2000001ff00 */
[----:B------:R-:W-:Y:S01]  /*8950*/  IMAD.MOV.U32 R13, RZ, RZ, R51 ;  /* 0x000000ffff0d7224 */ /* 0x000fe200078e0033 */
[----:B------:R-:W-:Y:S01]  /*8960*/  CS2R R28, SRZ ;  /* 0x00000000001c7805 */ /* 0x000fe2000001ff00 */
[----:B------:R-:W-:Y:S01]  /*8970*/  IMAD.MOV.U32 R14, RZ, RZ, R44 ;  /* 0x000000ffff0e7224 */ /* 0x000fe200078e002c */
[----:B------:R-:W-:Y:S01]  /*8980*/  CS2R R34, SRZ ;  /* 0x0000000000227805 */ /* 0x000fe2000001ff00 */
[----:B------:R-:W-:Y:S01]  /*8990*/  IMAD.MOV.U32 R15, RZ, RZ, R53 ;  /* 0x000000ffff0f7224 */ /* 0x000fe200078e0035 */
        /* <DEDUP_REMOVED lines=9> */
[----:B0-----:R-:W-:-:S13]  /*8a30*/  ISETP.NE.AND P1, PT, R0, 0x1, PT ;  /* 0x000000010000780c */ /* 0x001fda0003f25270 */
[----:B------:R-:W0:Y:S08]  /*8a40*/  @P1 LDC R0, c[0x0][0x42c] ;  /* 0x00010b00ff001b82 */ /* 0x000e300000000800 */
[----:B------:R-:W1:Y:S01]  /*8a50*/  @P1 LDC R11, c[0x0][0x430] ;  /* 0x00010c00ff0b1b82 */ /* 0x000e620000000800 */
[----:B0-----:R-:W-:-:S05]  /*8a60*/  @P1 IMAD.HI.U32 R0, R3, R0, RZ ;  /* 0x0000000003001227 */ /* 0x001fca00078e00ff */
[----:B-1----:R-:W-:-:S04]  /*8a70*/  @P1 SHF.R.U32.HI R3, RZ, R11, R0 ;  /* 0x0000000bff031219 */ /* 0x002fc80000011600 */
[----:B------:R-:W-:Y:S01]  /*8a80*/  SHF.R.S32.HI R21, RZ, 0x1f, R3 ;  /* 0x0000001fff157819 */ /* 0x000fe20000011403 */
[----:B------:R-:W-:Y:S06]  /*8a90*/  @P0 BRA `(.L_x_4166) ;  /* 0x0000000000a80947 */ /* 0x000fec0003800000 */
[--C-:B------:R-:W-:Y:S01]  /*8aa0*/  SHF.R.S32.HI R9, RZ, 0x1f, R19.reuse ;  /* 0x0000001fff097819 */ /* 0x100fe20000011413 */
[C---:B------:R-:W-:Y:S01]  /*8ab0*/  IMAD R0, R65.reuse, R6, RZ ;  /* 0x0000000641007224 */ /* 0x040fe200078e02ff */
[----:B------:R-:W-:Y:S01]  /*8ac0*/  ULDC.64 UR4, c[0x0][0x3c8] ;  /* 0x0000f20000047ab9 */ /* 0x000fe20000000a00 */
[----:B------:R-:W-:Y:S01]  /*8ad0*/  IMAD.MOV.U32 R8, RZ, RZ, R19 ;  /* 0x000000ffff087224 */ /* 0x000fe200078e0013 */
[----:B------:R-:W-:Y:S01]  /*8ae0*/  ULDC.64 UR6, c[0x0][0x3e0] ;  /* 0x0000f80000067ab9 */ /* 0x000fe20000000a00 */
[----:B------:R-:W-:Y:S01]  /*8af0*/  IMAD R65, R65, R4, RZ ;  /* 0x0000000441417224 */ /* 0x000fe200078e02ff */
[----:B------:R-:W-:Y:S01]  /*8b00*/  CS2R R58, SRZ ;  /* 0x00000000003a7805 */ /* 0x000fe2000001ff00 */
[----:B------:R-:W-:Y:S01]  /*8b10*/  IMAD.WIDE.U32 R10, R18, R6, R8 ;  /* 0x00000006120a7225 */ /* 0x000fe200078e0008 */
[----:B------:R-:W-:Y:S02]  /*8b20*/  CS2R R56, SRZ ;  /* 0x0000000000387805 */ /* 0x000fe4000001ff00 */
[----:B------:R-:W-:-:S02]  /*8b30*/  CS2R R34, SRZ ;  /* 0x0000000000227805 */ /* 0x000fc4000001ff00 */
[----:B------:R-:W-:Y:S01]  /*8b40*/  CS2R R32, SRZ ;  /* 0x0000000000207805 */ /* 0x000fe2000001ff00 */
[C---:B------:R-:W-:Y:S01]  /*8b50*/  IMAD R25, R18.reuse, R7, R0 ;  /* 0x0000000712197224 */ /* 0x040fe200078e0200 */
[----:B------:R-:W-:Y:S01]  /*8b60*/  IADD3 R54, P1, P2, R61, R54, R10 ;  /* 0x000000363d367210 */ /* 0x000fe20007a3e00a */
[C---:B------:R-:W-:Y:S01]  /*8b70*/  IMAD.WIDE.U32 R8, R18.reuse, R4, R8 ;  /* 0x0000000412087225 */ /* 0x040fe200078e0008 */
[----:B------:R-:W-:Y:S02]  /*8b80*/  CS2R R30, SRZ ;  /* 0x00000000001e7805 */ /* 0x000fe4000001ff00 */
[----:B------:R-:W-:Y:S02]  /*8b90*/  CS2R R28, SRZ ;  /* 0x00000000001c7805 */ /* 0x000fe4000001ff00 */
[----:B------:R-:W-:Y:S01]  /*8ba0*/  CS2R R42, SRZ ;  /* 0x00000000002a7805 */ /* 0x000fe2000001ff00 */
[----:B------:R-:W-:Y:S01]  /*8bb0*/  IMAD R65, R18, R5, R65 ;  /* 0x0000000512417224 */ /* 0x000fe200078e0241 */
[----:B------:R-:W-:Y:S01]  /*8bc0*/  IADD3 R10, P3, P4, R63, R44, R8 ;  /* 0x0000002c3f0a7210 */ /* 0x000fe20007c7e008 */
[----:B------:R-:W-:Y:S01]  /*8bd0*/  IMAD.IADD R25, R25, 0x1, R11 ;  /* 0x0000000119197824 */ /* 0x000fe200078e020b */
[----:B------:R-:W-:Y:S01]  /*8be0*/  CS2R R40, SRZ ;  /* 0x0000000000287805 */ /* 0x000fe2000001ff00 */
[----:B------:R-:W-:Y:S01]  /*8bf0*/  IMAD.IADD R0, R65, 0x1, R9 ;  /* 0x0000000141007824 */ /* 0x000fe200078e0209 */
[----:B------:R-:W-:-:S02]  /*8c00*/  CS2R R38, SRZ ;  /* 0x0000000000267805 */ /* 0x000fc4000001ff00 */
[----:B------:R-:W-:Y:S02]  /*8c10*/  CS2R R36, SRZ ;  /* 0x0000000000247805 */ /* 0x000fe4000001ff00 */
[----:B------:R-:W-:Y:S02]  /*8c20*/  IADD3.X R9, R60, R51, R25, P1, P2 ;  /* 0x000000333c097210 */ /* 0x000fe40000fe4419 */
[----:B------:R-:W-:Y:S02]  /*8c30*/  CS2R R26, SRZ ;  /* 0x00000000001a7805 */ /* 0x000fe4000001ff00 */
[----:B------:R-:W-:Y:S01]  /*8c40*/  IADD3 R8, P1, R54, UR4, RZ ;  /* 0x0000000436087c10 */ /* 0x000fe2000ff3e0ff */
[----:B------:R-:W-:Y:S01]  /*8c50*/  ULDC UR4, c[0x0][0x3d4] ;  /* 0x0000f50000047ab9 */ /* 0x000fe20000000800 */
[----:B------:R-:W-:Y:S02]  /*8c60*/  IADD3.X R0, R62, R53, R0, P3, P4 ;  /* 0x000000353e007210 */ /* 0x000fe40001fe8400 */
[----:B------:R-:W-:-:S02]  /*8c70*/  CS2R R24, SRZ ;  /* 0x0000000000187805 */ /* 0x000fc4000001ff00 */
[----:B------:R-:W-:Y:S02]  /*8c80*/  IADD3 R10, P2, R10, UR6, RZ ;  /* 0x000000060a0a7c10 */ /* 0x000fe4000ff5e0ff */
[----:B------:R-:W-:Y:S02]  /*8c90*/  IADD3.X R9, R9, UR5, RZ, P1, !PT ;  /* 0x0000000509097c10 */ /* 0x000fe40008ffe4ff */
[----:B------:R-:W-:Y:S02]  /*8ca0*/  IADD3.X R11, R0, UR7, RZ, P2, !PT ;  /* 0x00000007000b7c10 */ /* 0x000fe400097fe4ff */
[----:B------:R-:W-:Y:S02]  /*8cb0*/  ISETP.GE.AND P1, PT, R19, UR4, PT ;  /* 0x0000000413007c0c */ /* 0x000fe4000bf26270 */
[----:B------:R-:W-:Y:S02]  /*8cc0*/  ISETP.GE.AND P2, PT, R50, UR4, PT ;  /* 0x0000000432007c0c */ /* 0x000fe4000bf46270 */
[----:B------:R-:W-:-:S09]  /*8cd0*/  ISETP.GE.AND P3, PT, R52, UR4, PT ;  /* 0x0000000434007c0c */ /* 0x000fd2000bf66270 */
[----:B------:R0:W5:Y:S04]  /*8ce0*/  @!P1 LDG.E.128 R56, desc[UR52][R8.64] ;  /* 0x0000003408389981 */ /* 0x000168000c1e1d00 */
[----:B------:R0:W5:Y:S04]  /*8cf0*/  @!P2 LDG.E.128 R32, desc[UR52][R8.64+0x20] ;  /* 0x000020340820a981 */ /* 0x000168000c1e1d00 */
[----:B------:R0:W5:Y:S04]  /*8d00*/  @!P3 LDG.E.128 R28, desc[UR52][R8.64+0x40] ;  /* 0x00004034081cb981 */ /* 0x000168000c1e1d00 */
[----:B------:R0:W5:Y:S04]  /*8d10*/  @!P1 LDG.E.128 R40, desc[UR52][R10.64] ;  /* 0x000000340a289981 */ /* 0x000168000c1e1d00 */
[----:B------:R0:W5:Y:S04]  /*8d20*/  @!P2 LDG.E.128 R36, desc[UR52][R10.64+0x20] ;  /* 0x000020340a24a981 */ /* 0x000168000c1e1d00 */
[----:B------:R0:W5:Y:S02]  /*8d30*/  @!P3 LDG.E.128 R24, desc[UR52][R10.64+0x40] ;  /* 0x000040340a18b981 */ /* 0x000164000c1e1d00 */
.L_x_4166:
[----:B------:R-:W-:Y:S05]  /*8d40*/  BSYNC B1 ;  /* 0x0000000000017941 */ /* 0x000fea0003800000 */
.L_x_4165:
[-C--:B------:R-:W-:Y:S01]  /*8d50*/  IMAD R0, R21, R6.reuse, RZ ;  /* 0x0000000615007224 */ /* 0x080fe200078e02ff */
[----:B------:R-:W-:Y:S01]  /*8d60*/  ULDC.64 UR4, c[0x0][0x3c8] ;  /* 0x0000f20000047ab9 */ /* 0x000fe20000000a00 */
[----:B0-----:R-:W-:Y:S01]  /*8d70*/  IMAD.WIDE.U32 R8, R3, R6, R12 ;  /* 0x0000000603087225 */ /* 0x001fe200078e000c */
        /* <DEDUP_REMOVED lines=11> */
.L_x_4435:
[----:B------:R-:W-:-:S03]  /*8e30*/  UMOV UR4, 0xffffffff ;  /* 0xffffffff00047882 */ /* 0x000fc60000000000 */
[----:B------:R-:W-:Y:S05]  /*8e40*/  BRA.DIV UR4, `(.L_x_4168) ;  /* 0x000001fe04ec7947 */ /* 0x000fea000b800000 */
.L_x_4438:
[----:B------:R-:W-:-:S03]  /*8e50*/  UMOV UR4, 0xffffffff ;  /* 0xffffffff00047882 */ /* 0x000fc60000000000 */
[----:B------:R-:W-:Y:S05]  /*8e60*/  BRA.DIV UR4, `(.L_x_4169) ;  /* 0x00000202040c7947 */ /* 0x000fea000b800000 */
.L_x_4441:
[----:B------:R-:W-:-:S03]  /*8e70*/  UMOV UR4, 0xffffffff ;  /* 0xffffffff00047882 */ /* 0x000fc60000000000 */
[----:B------:R-:W-:Y:S05]  /*8e80*/  BRA.DIV UR4, `(.L_x_4170) ;  /* 0x00000202042c7947 */ /* 0x000fea000b800000 */
.L_x_4444:
[----:B------:R-:W-:-:S04]  /*8e90*/  ULEA.HI UR4, UR47, UR47, URZ, 0x1 ;  /* 0x0000002f2f047291 */ /* 0x000fc8000f8f083f */
[----:B------:R-:W-:-:S04]  /*8ea0*/  ULOP3.LUT UR4, UR4, 0xfffffffe, URZ, 0xc0, !UPT ;  /* 0xfffffffe04047892 */ /* 0x000fc8000f8ec03f */
[----:B------:R-:W-:-:S06]  /*8eb0*/  UIADD3 UR4, UR47, -UR4, URZ ;  /* 0x800000042f047290 */ /* 0x000fcc000fffe03f */
[----:B------:R-:W-:-:S05]  /*8ec0*/  IMAD.U32 R0, RZ, RZ, UR4 ;  /* 0x00000004ff007e24 */ /* 0x000fca000f8e00ff */
[----:B------:R-:W-:-:S04]  /*8ed0*/  SHF.L.U32 R0, R0, 0x1f, RZ ;  /* 0x0000001f00007819 */ /* 0x000fc800000006ff */
[----:B------:R-:W0:Y:S02]  /*8ee0*/  SYNCS.PHASECHK.TRANS64.TRYWAIT P1, [UR38+0x33400], R0 ;  /* 0x03340000ff0075a7 */ /* 0x000e240008020166 */
[----:B0-----:R-:W-:Y:S05]  /*8ef0*/  @!P1 BRA `(.L_x_4171) ;  /* 0x0000020000389947 */ /* 0x001fea0003800000 */
.L_x_4445:
[----:B------:R-:W-:Y:S05]  /*8f00*/  @P0 BRA `(.L_x_4154) ;  /* 0x0000002c00f00947 */ /* 0x000fea0003800000 */
[----:B0-----:R-:W0:Y:S01]  /*8f10*/  LDC R3, c[0x0][0x3d4] ;  /* 0x0000f500ff037b82 */ /* 0x001e220000000800 */
[----:B------:R-:W-:Y:S01]  /*8f20*/  BSSY B1, `(.L_x_4172) ;  /* 0x00000fc000017945 */ /* 0x000fe20003800000 */
[-C--:B0-----:R-:W-:Y:S02]  /*8f30*/  ISETP.GE.AND P0, PT, R19, R3.reuse, PT ;  /* 0x000000031300720c */ /* 0x081fe40003f06270 */
[-C--:B------:R-:W-:Y:S02]  /*8f40*/  ISETP.GE.AND P1, PT, R50, R3.reuse, PT ;  /* 0x000000033200720c */ /* 0x080fe40003f26270 */
[----:B------:R-:W-:-:S09]  /*8f50*/  ISETP.GE.AND P2, PT, R52, R3, PT ;  /* 0x000000033400720c */ /* 0x000fd20003f46270 */
[----:B------:R-:W-:Y:S05]  /*8f60*/  @P0 BRA `(.L_x_4173) ;  /* 0x0000000c00dc0947 */ /* 0x000fea0003800000 */
[----:B------:R-:W2:Y:S04]  /*8f70*/  LDL R10, [R1+0x2d4] ;  /* 0x0002d400010a7983 */ /* 0x000ea80000100800 */
[----:B------:R-:W3:Y:S01]  /*8f80*/  LDL R69, [R1+0x2e4] ;  /* 0x0002e40001457983 */ /* 0x000ee20000100800 */
[----:B-----5:R-:W-:Y:S02]  /*8f90*/  SHF.R.U32.HI R0, RZ, 0x8, R56 ;  /* 0x00000008ff007819 */ /* 0x020fe40000011638 */
        /* <DEDUP_REMOVED lines=13> */
[----:B------:R-:W-:Y:S02]  /*9070*/  PRMT R19, R8, 0x7604, R9 ;  /* 0x0000760408137816 */ /* 0x000fe40000000009 */
        /* <DEDUP_REMOVED lines=13> */
[----:B------:R-:W-:Y:S02]  /*9150*/  SHF.R.U32.HI R21, RZ, 0x8, R42 ;  /* 0x00000008ff157819 */ /* 0x000fe4000001162a */
[----:B------:R-:W-:Y:S01]  /*9160*/  PRMT R48, R48, 0x7604, R49 ;  /* 0x0000760430307816 */ /* 0x000fe20000000031 */
[----:B------:R-:W-:Y:S01]  /*9170*/  IMAD.U32 R15, R15, 0x10000, RZ ;  /* 0x000100000f0f7824 */ /* 0x000fe200078e00ff */
[----:B------:R-:W-:Y:S02]  /*9180*/  SHF.R.U32.HI R49, RZ, 0x10, R41 ;  /* 0x00000010ff317819 */ /* 0x000fe40000011629 */
[----:B------:R-:W-:Y:S02]  /*9190*/  LOP3.LUT R44, R42, 0xff, RZ, 0xc0, !PT ;  /* 0x000000ff2a2c7812 */ /* 0x000fe400078ec0ff */
[----:B------:R-:W-:Y:S01]  /*91a0*/  LOP3.LUT R21, R21, 0xff, RZ, 0xc0, !PT ;  /* 0x000000ff15157812 */ /* 0x000fe200078ec0ff */
[----:B------:R-:W-:Y:S01]  /*91b0*/  IMAD.U32 R49, R49, 0x10000, RZ ;  /* 0x0001000031317824 */ /* 0x000fe200078e00ff */
[----:B------:R-:W-:-:S02]  /*91c0*/  SHF.R.U32.HI R53, RZ, 0x10, R43 ;  /* 0x00000010ff357819 */ /* 0x000fc4000001162b */
[----:B------:R-:W-:Y:S02]  /*91d0*/  PRMT R51, R21, 0x7604, R44 ;  /* 0x0000760415337816 */ /* 0x000fe4000000002c */
[--C-:B------:R-:W-:Y:S01]  /*91e0*/  LOP3.LUT R13, R13, 0xff0000, R56.reuse, 0xf8, !PT ;  /* 0x00ff00000d0d7812 */ /* 0x100fe200078ef838 */
[----:B------:R-:W-:Y:S01]  /*91f0*/  IMAD.U32 R53, R53, 0x10000, RZ ;  /* 0x0001000035357824 */ /* 0x000fe200078e00ff */
[----:B------:R-:W-:Y:S02]  /*9200*/  SHF.R.U32.HI R21, RZ, 0x10, R59 ;  /* 0x00000010ff157819 */ /* 0x000fe4000001163b */
[----:B------:R-:W-:Y:S02]  /*9210*/  LOP3.LUT R15, R12, 0xff0000, R15, 0xf8, !PT ;  /* 0x00ff00000c0f7812 */ /* 0x000fe400078ef80f */
        /* <DEDUP_REMOVED lines=9> */
[----:B------:R-:W-:Y:S02]  /*92b0*/  F2FP.F16.E4M3.UNPACK_B R45, R56 ;  /* 0x00000038ff2d723e */ /* 0x000fe400020006ff */
[--C-:B------:R-:W-:Y:S02]  /*92c0*/  LOP3.LUT R19, R19, 0xff0000, R58.reuse, 0xf8, !PT ;  /* 0x00ff000013137812 */ /* 0x100fe400078ef83a */
[----:B------:R-:W-:Y:S01]  /*92d0*/  LOP3.LUT R21, R14, 0xff0000, R21, 0xf8, !PT ;  /* 0x00ff00000e157812 */ /* 0x000fe200078ef815 */
[--C-:B------:R-:W-:Y:S01]  /*92e0*/  HADD2.F32 R49, -RZ, R45.reuse.H0_H0 ;  /* 0x2000002dff317230 */ /* 0x100fe20000004100 */
[----:B------:R-:W-:Y:S01]  /*92f0*/  F2FP.F16.E4M3.UNPACK_B R54, R53 ;  /* 0x00000035ff36723e */ /* 0x000fe200020006ff */
[----:B------:R-:W-:Y:S01]  /*9300*/  HADD2.F32 R45, -RZ, R45.H1_H1 ;  /* 0x3000002dff2d7230 */ /* 0x000fe20000004100 */
[----:B------:R-:W-:Y:S02]  /*9310*/  LOP3.LUT R48, R19, 0xff000000, R58, 0xf8, !PT ;  /* 0xff00000013307812 */ /* 0x000fe400078ef83a */
[----:B------:R-:W-:-:S02]  /*9320*/  LOP3.LUT R58, R21, 0xff000000, R59, 0xf8, !PT ;  /* 0xff000000153a7812 */ /* 0x000fc400078ef83b */
[----:B------:R-:W-:Y:S02]  /*9330*/  LOP3.LUT R59, R13, 0xff000000, R42, 0xf8, !PT ;  /* 0xff0000000d3b7812 */ /* 0x000fe400078ef82a */
[----:B------:R-:W-:Y:S01]  /*9340*/  LOP3.LUT R60, R55, 0xff000000, R43, 0xf8, !PT ;  /* 0xff000000373c7812 */ /* 0x000fe200078ef82b */
[----:B------:R-:W-:Y:S01]  /*9350*/  HADD2.F32 R55, -RZ, R54.H0_H0 ;  /* 0x20000036ff377230 */ /* 0x000fe20000004100 */
[----:B------:R-:W-:Y:S02]  /*9360*/  F2FP.F16.E4M3.UNPACK_B R53, R53.H1 ;  /* 0x00000035ff35723e */ /* 0x000fe400030006ff */
[----:B------:R-:W-:Y:S02]  /*9370*/  F2FP.F16.E4M3.UNPACK_B R56, R56.H1 ;  /* 0x00000038ff38723e */ /* 0x000fe400030006ff */
[----:B--2---:R-:W-:-:S04]  /*9380*/  LEA.HI R0, R3, R10, RZ, 0x1c ;  /* 0x0000000a03007211 */ /* 0x004fc800078fe0ff */
[----:B------:R-:W-:Y:S01]  /*9390*/  SHF.R.S32.HI R5, RZ, 0x1f, R0 ;  /* 0x0000001fff057819 */ /* 0x000fe20000011400 */
[----:B---3--:R-:W0:Y:S03]  /*93a0*/  LDS.128 R8, [R69+0x1e200] ;  /* 0x01e2000045087984 */ /* 0x008e260000000c00 */
[----:B------:R-:W-:Y:S01]  /*93b0*/  LEA.HI R4, R5, R0, RZ, 0x2 ;  /* 0x0000000005047211 */ /* 0x000fe200078f10ff */
[----:B------:R-:W-:-:S04]  /*93c0*/  IMAD.SHL.U32 R5, R0, 0x10, RZ ;  /* 0x0000001000057824 */ /* 0x000fc800078e00ff */
[----:B------:R-:W-:Y:S01]  /*93d0*/  IMAD.SHL.U32 R4, R4, 0x800, RZ ;  /* 0x0000080004047824 */ /* 0x000fe200078e00ff */
[----:B------:R-:W-:-:S04]  /*93e0*/  LOP3.LUT R0, R46, 0x30, R5, 0xf8, !PT ;  /* 0x000000302e007812 */ /* 0x000fc800078ef805 */
[----:B------:R-:W-:Y:S02]  /*93f0*/  LOP3.LUT R5, R0, R47, RZ, 0x3c, !PT ;  /* 0x0000002f00057212 */ /* 0x000fe400078e3cff */
[----:B------:R-:W-:-:S04]  /*9400*/  LOP3.LUT R0, R4, 0xffffe000, RZ, 0xc0, !PT ;  /* 0xffffe00004007812 */ /* 0x000fc800078ec0ff */
[----:B------:R-:W-:-:S05]  /*9410*/  IADD3 R0, R5, R237, R0 ;  /* 0x000000ed05007210 */ /* 0x000fca0007ffe000 */
[----:B------:R-:W1:Y:S01]  /*9420*/  LDS.128 R4, [R0+UR38+0x1e200] ;  /* 0x01e2002600047984 */ /* 0x000e620008000c00 */
[----:B0-----:R-:W-:Y:S02]  /*9430*/  F2FP.F16.E4M3.UNPACK_B R12, R9 ;  /* 0x00000009ff0c723e */ /* 0x001fe400020006ff */
        /* <DEDUP_REMOVED lines=8> */
[----:B------:R-:W-:Y:S02]  /*94c0*/  F2FP.F16.E4M3.UNPACK_B R8, R8.H1 ;  /* 0x00000008ff08723e */ /* 0x000fe400030006ff */
[-C--:B-1----:R-:W-:Y:S02]  /*94d0*/  F2FP.F16.E4M3.UNPACK_B R20, R5.reuse ;  /* 0x00000005ff14723e */ /* 0x082fe400020006ff */
[----:B------:R-:W-:Y:S02]  /*94e0*/  F2FP.F16.E4M3.UNPACK_B R21, R5.H1 ;  /* 0x00000005ff15723e */ /* 0x000fe400030006ff */
[-C--:B------:R-:W-:Y:S01]  /*94f0*/  F2FP.F16.E4M3.UNPACK_B R42, R7.reuse ;  /* 0x00000007ff2a723e */ /* 0x080fe200020006ff */
[--C-:B------:R-:W-:Y:S01]  /*9500*/  HADD2.F32 R40, -RZ, R20.reuse.H0_H0 ;  /* 0x20000014ff287230 */ /* 0x100fe20000004100 */
[----:B------:R-:W-:Y:S01]  /*9510*/  F2FP.F16.E4M3.UNPACK_B R43, R7.H1 ;  /* 0x00000007ff2b723e */ /* 0x000fe200030006ff */
[----:B------:R-:W-:Y:S01]  /*9520*/  HADD2.F32 R20, -RZ, R20.H1_H1 ;  /* 0x30000014ff147230 */ /* 0x000fe20000004100 */
[----:B------:R-:W-:-:S02]  /*9530*/  F2FP.F16.E4M3.UNPACK_B R5, R4 ;  /* 0x00000004ff05723e */ /* 0x000fc400020006ff */
[----:B------:R-:W-:Y:S01]  /*9540*/  F2FP.F16.E4M3.UNPACK_B R7, R4.H1 ;  /* 0x00000004ff07723e */ /* 0x000fe200030006ff */
[C---:B------:R-:W-:Y:S01]  /*9550*/  FMUL.FTZ R4, R40.reuse, R49 ;  /* 0x0000003128047220 */ /* 0x040fe20000410000 */
[-C--:B------:R-:W-:Y:S01]  /*9560*/  FMUL.FTZ R57, R40, R55.reuse ;  /* 0x0000003728397220 */ /* 0x080fe20000410000 */
[-C--:B------:R-:W-:Y:S02]  /*9570*/  F2FP.F16.E4M3.UNPACK_B R40, R6.reuse ;  /* 0x00000006ff28723e */ /* 0x080fe400020006ff */
[C---:B------:R-:W-:Y:S01]  /*9580*/  FFMA.FTZ R62, R10.reuse, R55, R4 ;  /* 0x000000370a3e7223 */ /* 0x040fe20000010004 */
[----:B------:R-:W-:Y:S01]  /*9590*/  HADD2.F32 R55, -RZ, R54.H1_H1 ;  /* 0x30000036ff377230 */ /* 0x000fe20000004100 */
[----:B------:R-:W-:Y:S01]  /*95a0*/  F2FP.F16.E4M3.UNPACK_B R41, R6.H1 ;  /* 0x00000006ff29723e */ /* 0x000fe200030006ff */
[----:B------:R-:W-:Y:S01]  /*95b0*/  FFMA.FTZ R61, R10, R49, -R57 ;  /* 0x000000310a3d7223 */ /* 0x000fe20000010839 */
        /* <DEDUP_REMOVED lines=15> */
[----:B------:R-:W-:Y:S01]  /*96b0*/  HADD2.F32 R21, -RZ, R21.H1_H1 ;  /* 0x30000015ff157230 */ /* 0x000fe20000004100 */
[----:B------:R-:W-:Y:S01]  /*96c0*/  F2FP.F16.E4M3.UNPACK_B R60, R60.H1 ;  /* 0x0000003cff3c723e */ /* 0x000fe200030006ff */
[----:B------:R-:W-:Y:S01]  /*96d0*/  HADD2.F32 R49, -RZ, R20.H0_H0 ;  /* 0x20000014ff317230 */ /* 0x000fe20000004100 */
[----:B------:R-:W-:Y:S01]  /*96e0*/  F2FP.F16.E4M3.UNPACK_B R58, R58.H1 ;  /* 0x0000003aff3a723e */ /* 0x000fe200030006ff */
[----:B------:R-:W-:Y:S02]  /*96f0*/  HADD2.F32 R6, -RZ, R42.H0_H0 ;  /* 0x2000002aff067230 */ /* 0x000fe40000004100 */
[----:B------:R-:W-:Y:S01]  /*9700*/  FMUL.FTZ R64, R21, R12 ;  /* 0x0000000c15407220 */ /* 0x000fe20000410000 */
[----:B------:R-:W-:Y:S02]  /*9710*/  HADD2.F32 R56, -RZ, R56.H1_H1 ;  /* 0x30000038ff387230 */ /* 0x000fe40000004100 */
[----:B------:R-:W-:-:S02]  /*9720*/  HADD2.F32 R45, -RZ, R10.H0_H0 ;  /* 0x2000000aff2d7230 */ /* 0x000fc40000004100 */
[C---:B------:R-:W-:Y:S01]  /*9730*/  FMUL.FTZ R53, R6.reuse, R49 ;  /* 0x0000003106357220 */ /* 0x040fe20000410000 */
[----:B------:R-:W-:Y:S02]  /*9740*/  HADD2.F32 R13, -RZ, R13.H1_H1 ;  /* 0x3000000dff0d7230 */ /* 0x000fe40000004100 */
[-C--:B------:R-:W-:Y:S01]  /*9750*/  FMUL.FTZ R21, R21, R56.reuse ;  /* 0x0000003815157220 */ /* 0x080fe20000410000 */
[----:B------:R-:W-:Y:S02]  /*9760*/  HADD2.F32 R4, -RZ, R15.H0_H0 ;  /* 0x2000000fff047230 */ /* 0x000fe40000004100 */
[----:B------:R-:W-:Y:S01]  /*9770*/  FMUL.FTZ R6, R6, R45 ;  /* 0x0000002d06067220 */ /* 0x000fe20000410000 */
[----:B------:R-:W-:Y:S02]  /*9780*/  HADD2.F32 R20, -RZ, R20.H1_H1 ;  /* 0x30000014ff147230 */ /* 0x000fe40000004100 */
[----:B------:R-:W-:Y:S01]  /*9790*/  FFMA.FTZ R64, R13, R56, -R64 ;  /* 0x000000380d407223 */ /* 0x000fe20000010840 */
[----:B------:R-:W-:-:S02]  /*97a0*/  HADD2.F32 R42, -RZ, R42.H1_H1 ;  /* 0x3000002aff2a7230 */ /* 0x000fc40000004100 */
[----:B------:R-:W-:Y:S01]  /*97b0*/  FFMA.FTZ R56, R13, R12, R21 ;  /* 0x0000000c0d387223 */ /* 0x000fe20000010015 */
[C---:B------:R-:W-:Y:S01]  /*97c0*/  FFMA.FTZ R49, R4.reuse, R49, R6 ;  /* 0x0000003104317223 */ /* 0x040fe20000010006 */
[----:B------:R-:W-:Y:S02]  /*97d0*/  HADD2.F32 R10, -RZ, R10.H1_H1 ;  /* 0x3000000aff0a7230 */ /* 0x000fe40000004100 */
[----:B------:R-:W-:Y:S01]  /*97e0*/  FFMA.FTZ R53, R4, R45, -R53 ;  /* 0x0000002d04357223 */ /* 0x000fe20000010835 */
[----:B------:R-:W-:Y:S02]  /*97f0*/  HADD2.F32 R15, -RZ, R15.H1_H1 ;  /* 0x3000000fff0f7230 */ /* 0x000fe40000004100 */
[C---:B------:R-:W-:Y:S01]  /*9800*/  FMUL.FTZ R12, R42.reuse, R20 ;  /* 0x000000142a0c7220 */ /* 0x040fe20000410000 */
[----:B------:R-:W-:Y:S02]  /*9810*/  HADD2.F32 R21, -RZ, R60.H0_H0 ;  /* 0x2000003cff157230 */ /* 0x000fe40000004100 */
[----:B------:R-:W-:Y:S01]  /*9820*/  FMUL.FTZ R45, R42, R10 ;  /* 0x0000000a2a2d7220 */ /* 0x000fe20000410000 */
[----:B------:R-:W-:-:S02]  /*9830*/  HADD2.F32 R6, -RZ, R43.H0_H0 ;  /* 0x2000002bff067230 */ /* 0x000fc40000004100 */
[C---:B------:R-:W-:Y:S01]  /*9840*/  FFMA.FTZ R66, R15.reuse, R10, -R12 ;  /* 0x0000000a0f427223 */ /* 0x040fe2000001080c */
[----:B------:R-:W-:Y:S01]  /*9850*/  HADD2.F32 R13, -RZ, R58.H0_H0 ;  /* 0x2000003aff0d7230 */ /* 0x000fe20000004100 */
[----:B------:R-:W-:Y:S01]  /*9860*/  F2FP.F16.E4M3.UNPACK_B R12, R51.H1 ;  /* 0x00000033ff0c723e */ /* 0x000fe200030006ff */
[----:B------:R-:W-:Y:S02]  /*9870*/  HADD2.F32 R4, -RZ, R19.H0_H0 ;  /* 0x20000013ff047230 */ /* 0x000fe40000004100 */
[C---:B------:R-:W-:Y:S01]  /*9880*/  FMUL.FTZ R63, R6.reuse, R21 ;  /* 0x00000015063f7220 */ /* 0x040fe20000410000 */
[----:B------:R-:W-:Y:S01]  /*9890*/  F2FP.F16.E4M3.UNPACK_B R10, R44.H1 ;  /* 0x0000002cff0a723e */ /* 0x000fe200030006ff */
[-C--:B------:R-:W-:Y:S01]  /*98a0*/  FMUL.FTZ R6, R6, R13.reuse ;  /* 0x0000000d06067220 */ /* 0x080fe20000410000 */
[----:B------:R-:W-:Y:S01]  /*98b0*/  FFMA.FTZ R68, R15, R20, R45 ;  /* 0x000000140f447223 */ /* 0x000fe2000001002d */
[----:B------:R-:W-:Y:S01]  /*98c0*/  FFMA.FTZ R63, R4, R13, -R63 ;  /* 0x0000000d043f7223 */ /* 0x000fe2000001083f */
[----:B------:R-:W-:-:S02]  /*98d0*/  HADD2.F32 R60, -RZ, R60.H1_H1 ;  /* 0x3000003cff3c7230 */ /* 0x000fc40000004100 */
[----:B------:R-:W-:Y:S01]  /*98e0*/  FFMA.FTZ R67, R4, R21, R6 ;  /* 0x0000001504437223 */ /* 0x000fe20000010006 */
[----:B------:R-:W-:Y:S01]  /*98f0*/  HADD2.F32 R43, -RZ, R43.H1_H1 ;  /* 0x3000002bff2b7230 */ /* 0x000fe20000004100 */
[----:B------:R-:W-:Y:S01]  /*9900*/  F2FP.F16.E4M3.UNPACK_B R51, R51 ;  /* 0x00000033ff33723e */ /* 0x000fe200020006ff */
[----:B------:R-:W-:Y:S01]  /*9910*/  HADD2.F32 R15, -RZ, R12.H0_H0 ;  /* 0x2000000cff0f7230 */ /* 0x000fe20000004100 */
[----:B------:R-:W-:Y:S01]  /*9920*/  F2FP.F16.E4M3.UNPACK_B R44, R44 ;  /* 0x0000002cff2c723e */ /* 0x000fe200020006ff */
[----:B------:R-:W-:Y:S02]  /*9930*/  HADD2.F32 R6, -RZ, R7.H0_H0 ;  /* 0x20000007ff067230 */ /* 0x000fe40000004100 */
[----:B------:R-:W-:Y:S01]  /*9940*/  FMUL.FTZ R20, R43, R60 ;  /* 0x0000003c2b147220 */ /* 0x000fe20000410000 */
[----:B------:R-:W-:Y:S01]  /*9950*/  HADD2.F32 R13, -RZ, R10.H0_H0 ;  /* 0x2000000aff0d7230 */ /* 0x000fe20000004100 */
[----:B------:R-:W-:Y:S01]  /*9960*/  F2FP.SATFINITE.E4M3.F32.PACK_AB_MERGE_C R56, R56, R57, RZ ;  /* 0x000000393838723e */ /* 0x000fe200048070ff */
[----:B------:R-:W-:-:S02]  /*9970*/  HADD2.F32 R58, -RZ, R58.H1_H1 ;  /* 0x3000003aff3a7230 */ /* 0x000fc40000004100 */
[C---:B------:R-:W-:Y:S01]  /*9980*/  FMUL.FTZ R21, R6.reuse, R15 ;  /* 0x0000000f06157220 */ /* 0x040fe20000410000 */
[----:B------:R-:W-:Y:S02]  /*9990*/  HADD2.F32 R19, -RZ, R19.H1_H1 ;  /* 0x30000013ff137230 */ /* 0x000fe40000004100 */
[----:B------:R-:W-:Y:S01]  /*99a0*/  FMUL.FTZ R6, R6, R13 ;  /* 0x0000000d06067220 */ /* 0x000fe20000410000 */
[----:B------:R-:W-:Y:S02]  /*99b0*/  HADD2.F32 R4, -RZ, R8.H0_H0 ;  /* 0x20000008ff047230 */ /* 0x000fe40000004100 */
[-C--:B------:R-:W-:Y:S01]  /*99c0*/  FMUL.FTZ R43, R43, R58.reuse ;  /* 0x0000003a2b2b7220 */ /* 0x080fe20000410000 */
[----:B------:R-:W-:Y:S02]  /*99d0*/  HADD2.F32 R12, -RZ, R12.H1_H1 ;  /* 0x3000000cff0c7230 */ /* 0x000fe40000004100 */
[----:B------:R-:W-:Y:S01]  /*99e0*/  FFMA.FTZ R70, R19, R58, -R20 ;  /* 0x0000003a13467223 */ /* 0x000fe20000010814 */
[----:B------:R-:W-:-:S02]  /*99f0*/  HADD2.F32 R7, -RZ, R7.H1_H1 ;  /* 0x30000007ff077230 */ /* 0x000fc40000004100 */
[C---:B------:R-:W-:Y:S01]  /*9a00*/  FFMA.FTZ R20, R4.reuse, R15, R6 ;  /* 0x0000000f04147223 */ /* 0x040fe20000010006 */
[----:B------:R-:W-:Y:S02]  /*9a10*/  HADD2.F32 R10, -RZ, R10.H1_H1 ;  /* 0x3000000aff0a7230 */ /* 0x000fe40000004100 */
[----:B------:R-:W-:Y:S01]  /*9a20*/  FFMA.FTZ R60, R19, R60, R43 ;  /* 0x0000003c133c7223 */ /* 0x000fe2000001002b */
[----:B------:R-:W-:Y:S02]  /*9a30*/  HADD2.F32 R8, -RZ, R8.H1_H1 ;  /* 0x30000008ff087230 */ /* 0x000fe40000004100 */
[C---:B------:R-:W-:Y:S01]  /*9a40*/  FMUL.FTZ R15, R7.reuse, R12 ;  /* 0x0000000c070f7220 */ /* 0x040fe20000410000 */
[----:B------:R-:W-:Y:S01]  /*9a50*/  FFMA.FTZ R21, R4, R13, -R21 ;  /* 0x0000000d04157223 */ /* 0x000fe20000010815 */
[-C--:B------:R-:W-:Y:S01]  /*9a60*/  FMUL.FTZ R7, R7, R10.reuse ;  /* 0x0000000a07077220 */ /* 0x080fe20000410000 */
[----:B------:R-:W-:Y:S02]  /*9a70*/  HADD2.F32 R13, -RZ, R51.H0_H0 ;  /* 0x20000033ff0d7230 */ /* 0x000fe40000004100 */
[----:B------:R-:W-:Y:S01]  /*9a80*/  FFMA.FTZ R42, R8, R10, -R15 ;  /* 0x0000000a082a7223 */ /* 0x000fe2000001080f */
[----:B------:R-:W-:-:S02]  /*9a90*/  HADD2.F32 R6, -RZ, R5.H0_H0 ;  /* 0x20000005ff067230 */ /* 0x000fc40000004100 */
[----:B------:R-:W-:Y:S01]  /*9aa0*/  FFMA.FTZ R43, R8, R12, R7 ;  /* 0x0000000c082b7223 */ /* 0x000fe20000010007 */
[--C-:B------:R-:W-:Y:S01]  /*9ab0*/  HADD2.F32 R7, -RZ, R44.reuse.H0_H0 ;  /* 0x2000002cff077230 */ /* 0x100fe20000004100 */
[----:B------:R-:W-:Y:S01]  /*9ac0*/  F2FP.F16.E4M3.UNPACK_B R10, R59.H1 ;  /* 0x0000003bff0a723e */ /* 0x000fe200030006ff */
        /* <DEDUP_REMOVED lines=8> */
[----:B------:R-:W-:Y:S02]  /*9b50*/  HADD2.F32 R9, -RZ, R9.H1_H1 ;  /* 0x30000009ff097230 */ /* 0x000fe40000004100 */
[C---:B------:R-:W-:Y:S01]  /*9b60*/  FMUL.FTZ R6, R5.reuse, R8 ;  /* 0x0000000805067220 */ /* 0x040fe20000410000 */
[----:B------:R-:W-:Y:S01]  /*9b70*/  F2FP.F16.E4M3.UNPACK_B R4, R48.H1 ;  /* 0x00000030ff04723e */ /* 0x000fe200030006ff */
        /* <DEDUP_REMOVED lines=15> */
[----:B------:R-:W-:Y:S01]  /*9c70*/  HADD2.F32 R14, -RZ, R14.H1_H1 ;  /* 0x3000000eff0e7230 */ /* 0x000fe20000004100 */
[----:B------:R-:W-:Y:S01]  /*9c80*/  F2FP.SATFINITE.E4M3.F32.PACK_AB_MERGE_C R60, R60, R67, RZ ;  /* 0x000000433c3c723e */ /* 0x000fe200048070ff */
[----:B------:R-:W-:-:S02]  /*9c90*/  HADD2.F32 R6, -RZ, R48.H0_H0 ;  /* 0x20000030ff067230 */ /* 0x000fc40000004100 */
[C---:B------:R-:W-:Y:S01]  /*9ca0*/  FMUL.FTZ R9, R41.reuse, R10 ;  /* 0x0000000a29097220 */ /* 0x040fe20000410000 */
[-C--:B------:R-:W-:Y:S01]  /*9cb0*/  FMUL.FTZ R45, R41, R7.reuse ;  /* 0x00000007292d7220 */ /* 0x080fe20000410000 */
[----:B------:R-:W-:Y:S01]  /*9cc0*/  FFMA.FTZ R41, R4, R12, R5 ;  /* 0x0000000c04297223 */ /* 0x000fe20000010005 */
[--C-:B------:R-:W-:Y:S02]  /*9cd0*/  HADD2.F32 R5, -RZ, R40.reuse.H0_H0 ;  /* 0x20000028ff057230 */ /* 0x100fe40000004100 */
[C---:B------:R-:W-:Y:S01]  /*9ce0*/  FFMA.FTZ R58, R14.reuse, R7, -R9 ;  /* 0x000000070e3a7223 */ /* 0x040fe20000010809 */
[--C-:B------:R-:W-:Y:S02]  /*9cf0*/  HADD2.F32 R7, -RZ, R59.reuse.H0_H0 ;  /* 0x2000003bff077230 */ /* 0x100fe40000004100 */
[----:B------:R-:W-:Y:S01]  /*9d00*/  FFMA.FTZ R14, R14, R10, R45 ;  /* 0x0000000a0e0e7223 */ /* 0x000fe2000001002d */
[----:B------:R-:W-:Y:S02]  /*9d10*/  HADD2.F32 R59, -RZ, R59.H1_H1 ;  /* 0x3000003bff3b7230 */ /* 0x000fe40000004100 */
[----:B------:R-:W-:Y:S01]  /*9d20*/  FMUL.FTZ R10, R5, R6 ;  /* 0x00000006050a7220 */ /* 0x000fe20000410000 */
[----:B------:R-:W-:-:S02]  /*9d30*/  HADD2.F32 R40, -RZ, R40.H1_H1 ;  /* 0x30000028ff287230 */ /* 0x000fc40000004100 */
[----:B------:R-:W-:Y:S01]  /*9d40*/  FMUL.FTZ R9, R5, R7 ;  /* 0x0000000705097220 */ /* 0x000fe20000410000 */
[----:B------:R-:W-:Y:S01]  /*9d50*/  HADD2.F32 R48, -RZ, R48.H1_H1 ;  /* 0x30000030ff307230 */ /* 0x000fe20000004100 */
[----:B------:R-:W-:Y:S01]  /*9d60*/  F2FP.SATFINITE.E4M3.F32.PACK_AB_MERGE_C R5, R64, R65, RZ ;  /* 0x000000414005723e */ /* 0x000fe200048070ff */
        /* <DEDUP_REMOVED lines=22> */
[----:B------:R0:W-:Y:S02]  /*9ed0*/  STS.128 [R0+UR38+0x1e200], R40 ;  /* 0x01e2002800007988 */ /* 0x0001e40008000c26 */
.L_x_4173:
[----:B------:R-:W-:Y:S05]  /*9ee0*/  BSYNC B1 ;  /* 0x0000000000017941 */ /* 0x000fea0003800000 */
.L_x_4172:
[----:B------:R-:W-:Y:S04]  /*9ef0*/  BSSY B1, `(.L_x_4174) ;  /* 0x0000103000017945 */ /* 0x000fe80003800000 */
[----:B------:R-:W-:Y:S05]  /*9f00*/  @P1 BRA `(.L_x_4175) ;  /* 0x0000001000041947 */ /* 0x000fea0003800000 */
[----:B------:R-:W2:Y:S01]  /*9f10*/  LDL R61, [R1+0x2e0] ;  /* 0x0002e000013d7983 */ /* 0x000ea20000100800 */
[----:B0----5:R-:W-:Y:S02]  /*9f20*/  SHF.R.U32.HI R4, RZ, 0x8, R32 ;  /* 0x00000008ff047819 */ /* 0x021fe40000011620 */
[----:B------:R-:W-:Y:S02]  /*9f30*/  SHF.R.S32.HI R9, RZ, 0x1f, R50 ;  /* 0x0000001fff097819 */ /* 0x000fe40000011432 */
[----:B------:R-:W-:Y:S02]  /*9f40*/  LOP3.LUT R0, R32, 0xff, RZ, 0xc0, !PT ;  /* 0x000000ff20007812 */ /* 0x000fe400078ec0ff */
[----:B------:R-:W-:Y:S02]  /*9f50*/  LOP3.LUT R5, R4, 0xff, RZ, 0xc0, !PT ;  /* 0x000000ff04057812 */ /* 0x000fe400078ec0ff */
[----:B------:R-:W-:Y:S02]  /*9f60*/  SHF.R.U32.HI R4, RZ, 0x8, R34 ;  /* 0x00000008ff047819 */ /* 0x000fe40000011622 */
[----:B------:R-:W-:-:S02]  /*9f70*/  LEA.HI R50, R9, R50, RZ, 0x4 ;  /* 0x0000003209327211 */ /* 0x000fc400078f20ff */
[----:B------:R-:W-:Y:S02]  /*9f80*/  PRMT R13, R5, 0x7604, R0 ;  /* 0x00007604050d7816 */ /* 0x000fe40000000000 */
[----:B------:R-:W-:Y:S02]  /*9f90*/  LOP3.LUT R0, R34, 0xff, RZ, 0xc0, !PT ;  /* 0x000000ff22007812 */ /* 0x000fe400078ec0ff */
[----:B------:R-:W-:Y:S02]  /*9fa0*/  LOP3.LUT R5, R4, 0xff, RZ, 0xc0, !PT ;  /* 0x000000ff04057812 */ /* 0x000fe400078ec0ff */
[----:B------:R-:W-:Y:S02]  /*9fb0*/  SHF.R.S32.HI R50, RZ, 0x4, R50 ;  /* 0x00000004ff327819 */ /* 0x000fe40000011432 */
[----:B------:R-:W-:Y:S02]  /*9fc0*/  PRMT R20, R5, 0x7604, R0 ;  /* 0x0000760405147816 */ /* 0x000fe40000000000 */
[----:B------:R-:W-:-:S02]  /*9fd0*/  SHF.R.U32.HI R7, RZ, 0x8, R33 ;  /* 0x00000008ff077819 */ /* 0x000fc40000011621 */
[----:B------:R-:W-:Y:S02]  /*9fe0*/  LEA.HI R0, R3, R50, RZ, 0x1c ;  /* 0x0000003203007211 */ /* 0x000fe400078fe0ff */
[----:B------:R-:W-:Y:S02]  /*9ff0*/  LOP3.LUT R6, R33, 0xff, RZ, 0xc0, !PT ;  /* 0x000000ff21067812 */ /* 0x000fe400078ec0ff */
[----:B------:R-:W-:Y:S02]  /*a000*/  LOP3.LUT R7, R7, 0xff, RZ, 0xc0, !PT ;  /* 0x000000ff07077812 */ /* 0x000fe400078ec0ff */
[----:B------:R-:W-:Y:S02]  /*a010*/  SHF.R.S32.HI R5, RZ, 0x1f, R0 ;  /* 0x0000001fff057819 */ /* 0x000fe40000011400 */
[----:B------:R-:W-:Y:S02]  /*a020*/  PRMT R15, R7, 0x7604, R6 ;  /* 0x00007604070f7816 */ /* 0x000fe40000000006 */
[----:B------:R-:W-:Y:S01]  /*a030*/  LEA.HI R4, R5, R0, RZ, 0x2 ;  /* 0x0000000005047211 */ /* 0x000fe200078f10ff */
[----:B------:R-:W-:Y:S01]  /*a040*/  IMAD.SHL.U32 R5, R0, 0x10, RZ ;  /* 0x0000001000057824 */ /* 0x000fe200078e00ff */
[----:B------:R-:W-:-:S02]  /*a050*/  SHF.R.U32.HI R7, RZ, 0x8, R35 ;  /* 0x00000008ff077819 */ /* 0x000fc40000011623 */
[----:B------:R-:W-:Y:S01]  /*a060*/  LOP3.LUT R6, R35, 0xff, RZ, 0xc0, !PT ;  /* 0x000000ff23067812 */ /* 0x000fe200078ec0ff */
[----:B------:R-:W-:Y:S01]  /*a070*/  IMAD.SHL.U32 R4, R4, 0x800, RZ ;  /* 0x0000080004047824 */ /* 0x000fe200078e00ff */
[----:B------:R-:W-:Y:S02]  /*a080*/  LOP3.LUT R7, R7, 0xff, RZ, 0xc0, !PT ;  /* 0x000000ff07077812 */ /* 0x000fe400078ec0ff */
[----:B------:R-:W-:Y:S02]  /*a090*/  LOP3.LUT R0, R46, 0x30, R5, 0xf8, !PT ;  /* 0x000000302e007812 */ /* 0x000fe400078ef805 */
[----:B------:R-:W-:Y:S02]  /*a0a0*/  PRMT R40, R7, 0x7604, R6 ;  /* 0x0000760407287816 */ /* 0x000fe40000000006 */
[----:B------:R-:W-:Y:S02]  /*a0b0*/  SHF.R.U32.HI R7, RZ, 0x8, R37 ;  /* 0x00000008ff077819 */ /* 0x000fe40000011625 */
[----:B------:R-:W-:-:S02]  /*a0c0*/  SHF.R.U32.HI R42, RZ, 0x8, R39 ;  /* 0x00000008ff2a7819 */ /* 0x000fc40000011627 */
[----:B------:R-:W-:Y:S02]  /*a0d0*/  LOP3.LUT R5, R0, R47, RZ, 0x3c, !PT ;  /* 0x0000002f00057212 */ /* 0x000fe400078e3cff */
[----:B------:R-:W-:Y:S02]  /*a0e0*/  LOP3.LUT R0, R4, 0xffffe000, RZ, 0xc0, !PT ;  /* 0xffffe00004007812 */ /* 0x000fe400078ec0ff */
[----:B------:R-:W-:Y:S02]  /*a0f0*/  SHF.R.U32.HI R9, RZ, 0x8, R36 ;  /* 0x00000008ff097819 */ /* 0x000fe40000011624 */
[----:B------:R-:W-:Y:S02]  /*a100*/  LOP3.LUT R6, R37, 0xff, RZ, 0xc0, !PT ;  /* 0x000000ff25067812 */ /* 0x000fe400078ec0ff */
[----:B------:R-:W-:Y:S02]  /*a110*/  LOP3.LUT R7, R7, 0xff, RZ, 0xc0, !PT ;  /* 0x000000ff07077812 */ /* 0x000fe400078ec0ff */
[----:B------:R-:W-:-:S02]  /*a120*/  LOP3.LUT R4, R42, 0xff, RZ, 0xc0, !PT ;  /* 0x000000ff2a047812 */ /* 0x000fc400078ec0ff */
[----:B------:R-:W-:Y:S02]  /*a130*/  LOP3.LUT R21, R39, 0xff, RZ, 0xc0, !PT ;  /* 0x000000ff27157812 */ /* 0x000fe400078ec0ff */
[----:B------:R-:W-:Y:S02]  /*a140*/  IADD3 R0, R5, R237, R0 ;  /* 0x000000ed05007210 */ /* 0x000fe40007ffe000 */
[----:B------:R-:W-:Y:S02]  /*a150*/  LOP3.LUT R8, R36, 0xff, RZ, 0xc0, !PT ;  /* 0x000000ff24087812 */ /* 0x000fe400078ec0ff */
[----:B------:R-:W-:Y:S02]  /*a160*/  LOP3.LUT R9, R9, 0xff, RZ, 0xc0, !PT ;  /* 0x000000ff09097812 */ /* 0x000fe400078ec0ff */
[----:B------:R-:W-:Y:S02]  /*a170*/  PRMT R43, R7, 0x7604, R6 ;  /* 0x00007604072b7816 */ /* 0x000fe40000000006 */
[----:B------:R-:W-:-:S02]  /*a180*/  PRMT R53, R4, 0x7604, R21 ;  /* 0x0000760404357816 */ /* 0x000fc40000000015 */
[----:B------:R-:W0:Y:S01]  /*a190*/  LDS.128 R4, [R0+UR38+0x1e200] ;  /* 0x01e2002600047984 */ /* 0x000e220008000c00 */
[----:B------:R-:W-:Y:S02]  /*a1a0*/  PRMT R41, R9, 0x7604, R8 ;  /* 0x0000760409297816 */ /* 0x000fe40000000008 */
[----:B------:R-:W-:Y:S02]  /*a1b0*/  SHF.R.U32.HI R14, RZ, 0x8, R38 ;  /* 0x00000008ff0e7819 */ /* 0x000fe40000011626 */
[----:B------:R-:W-:Y:S02]  /*a1c0*/  LOP3.LUT R12, R38, 0xff, RZ, 0xc0, !PT ;  /* 0x000000ff260c7812 */ /* 0x000fe400078ec0ff */
[----:B------:R-:W-:Y:S02]  /*a1d0*/  LOP3.LUT R19, R14, 0xff, RZ, 0xc0, !PT ;  /* 0x000000ff0e137812 */ /* 0x000fe400078ec0ff */
[----:B------:R-:W-:Y:S02]  /*a1e0*/  SHF.R.U32.HI R14, RZ, 0x10, R33 ;  /* 0x00000010ff0e7819 */ /* 0x000fe40000011621 */
[----:B------:R-:W-:-:S02]  /*a1f0*/  PRMT R51, R19, 0x7604, R12 ;  /* 0x0000760413337816 */ /* 0x000fc4000000000c */
[----:B------:R-:W-:Y:S02]  /*a200*/  SHF.R.U32.HI R19, RZ, 0x10, R34 ;  /* 0x00000010ff137819 */ /* 0x000fe40000011622 */
[----:B------:R-:W-:Y:S02]  /*a210*/  LOP3.LUT R14, R14, 0xff, RZ, 0xc0, !PT ;  /* 0x000000ff0e0e7812 */ /* 0x000fe400078ec0ff */
[----:B------:R-:W-:Y:S02]  /*a220*/  SHF.R.U32.HI R12, RZ, 0x10, R32 ;  /* 0x00000010ff0c7819 */ /* 0x000fe40000011620 */
[----:B------:R-:W-:Y:S02]  /*a230*/  LOP3.LUT R19, R19, 0xff, RZ, 0xc0, !PT ;  /* 0x000000ff13137812 */ /* 0x000fe400078ec0ff */
[----:B------:R-:W-:Y:S02]  /*a240*/  SHF.R.U32.HI R21, RZ, 0x10, R35 ;  /* 0x00000010ff157819 */ /* 0x000fe40000011623 */
[----:B------:R-:W-:-:S02]  /*a250*/  PRMT R15, R14, 0x7054, R15 ;  /* 0x000070540e0f7816 */ /* 0x000fc4000000000f */
[----:B------:R-:W-:Y:S02]  /*a260*/  SHF.R.U32.HI R14, RZ, 0x10, R37 ;  /* 0x00000010ff0e7819 */ /* 0x000fe40000011625 */
[----:B------:R-:W-:Y:S02]  /*a270*/  LOP3.LUT R12, R12, 0xff, RZ, 0xc0, !PT ;  /* 0x000000ff0c0c7812 */ /* 0x000fe400078ec0ff */
[----:B------:R-:W-:Y:S02]  /*a280*/  PRMT R19, R19, 0x7054, R20 ;  /* 0x0000705413137816 */ /* 0x000fe40000000014 */
[----:B------:R-:W-:Y:S02]  /*a290*/  LOP3.LUT R21, R21, 0xff, RZ, 0xc0, !PT ;  /* 0x000000ff15157812 */ /* 0x000fe400078ec0ff */
[----:B------:R-:W-:Y:S02]  /*a2a0*/  SHF.R.U32.HI R20, RZ, 0x10, R38 ;  /* 0x00000010ff147819 */ /* 0x000fe40000011626 */
[----:B------:R-:W-:-:S02]  /*a2b0*/  LOP3.LUT R14, R14, 0xff, RZ, 0xc0, !PT ;  /* 0x000000ff0e0e7812 */ /* 0x000fc400078ec0ff */
[----:B------:R-:W-:Y:S02]  /*a2c0*/  PRMT R13, R12, 0x7054, R13 ;  /* 0x000070540c0d7816 */ /* 0x000fe4000000000d */
[----:B------:R-:W-:Y:S02]  /*a2d0*/  PRMT R21, R21, 0x7054, R40 ;  /* 0x0000705415157816 */ /* 0x000fe40000000028 */
[----:B------:R-:W-:Y:S02]  /*a2e0*/  SHF.R.U32.HI R12, RZ, 0x10, R36 ;  /* 0x00000010ff0c7819 */ /* 0x000fe40000011624 */
[----:B------:R-:W-:Y:S02]  /*a2f0*/  LOP3.LUT R20, R20, 0xff, RZ, 0xc0, !PT ;  /* 0x000000ff14147812 */ /* 0x000fe400078ec0ff */
[----:B------:R-:W-:Y:S02]  /*a300*/  SHF.R.U32.HI R40, RZ, 0x10, R39 ;  /* 0x00000010ff287819 */ /* 0x000fe40000011627 */
[----:B------:R-:W-:-:S02]  /*a310*/  PRMT R49, R14, 0x7054, R43 ;  /* 0x000070540e317816 */ /* 0x000fc4000000002b */
[----:B------:R-:W-:Y:S02]  /*a320*/  LOP3.LUT R12, R12, 0xff, RZ, 0xc0, !PT ;  /* 0x000000ff0c0c7812 */ /* 0x000fe400078ec0ff */
[----:B------:R-:W-:Y:S02]  /*a330*/  PRMT R51, R20, 0x7054, R51 ;  /* 0x0000705414337816 */ /* 0x000fe40000000033 */
[----:B------:R-:W-:Y:S02]  /*a340*/  LOP3.LUT R40, R40, 0xff, RZ, 0xc0, !PT ;  /* 0x000000ff28287812 */ /* 0x000fe400078ec0ff */
[----:B------:R-:W-:Y:S02]  /*a350*/  LOP3.LUT R49, R49, 0xff000000, R37, 0xf8, !PT ;  /* 0xff00000031317812 */ /* 0x000fe400078ef825 */
[----:B------:R-:W-:Y:S02]  /*a360*/  PRMT R45, R12, 0x7054, R41 ;  /* 0x000070540c2d7816 */ /* 0x000fe40000000029 */
[----:B------:R-:W-:-:S02]  /*a370*/  LOP3.LUT R44, R51, 0xff000000, R38, 0xf8, !PT ;  /* 0xff000000332c7812 */ /* 0x000fc400078ef826 */
[----:B------:R-:W-:Y:S02]  /*a380*/  PRMT R53, R40, 0x7054, R53 ;  /* 0x0000705428357816 */ /* 0x000fe40000000035 */
[----:B------:R-:W-:Y:S02]  /*a390*/  LOP3.LUT R41, R15, 0xff000000, R33, 0xf8, !PT ;  /* 0xff0000000f297812 */ /* 0x000fe400078ef821 */
[----:B------:R-:W-:Y:S02]  /*a3a0*/  F2FP.F16.E4M3.UNPACK_B R38, R49 ;  /* 0x00000031ff26723e */ /* 0x000fe400020006ff */
[----:B0-----:R-:W-:Y:S02]  /*a3b0*/  F2FP.F16.E4M3.UNPACK_B R20, R5 ;  /* 0x00000005ff14723e */ /* 0x001fe400020006ff */
[----:B------:R-:W-:Y:S02]  /*a3c0*/  LOP3.LUT R45, R45, 0xff000000, R36, 0xf8, !PT ;  /* 0xff0000002d2d7812 */ /* 0x000fe400078ef824 */
[----:B------:R-:W-:Y:S01]  /*a3d0*/  LOP3.LUT R40, R13, 0xff000000, R32, 0xf8, !PT ;  /* 0xff0000000d287812 */ /* 0x000fe200078ef820 */
[----:B------:R-:W-:Y:S01]  /*a3e0*/  HADD2.F32 R32, -RZ, R20.H0_H0 ;  /* 0x20000014ff207230 */ /* 0x000fe20000004100 */
[----:B------:R-:W-:Y:S01]  /*a3f0*/  LOP3.LUT R48, R53, 0xff000000, R39, 0xf8, !PT ;  /* 0xff00000035307812 */ /* 0x000fe200078ef827 */
[----:B------:R-:W-:Y:S01]  /*a400*/  HADD2.F32 R39, -RZ, R38.H0_H0 ;  /* 0x20000026ff277230 */ /* 0x000fe20000004100 */
[----:B------:R-:W-:Y:S01]  /*a410*/  F2FP.F16.E4M3.UNPACK_B R36, R41 ;  /* 0x00000029ff24723e */ /* 0x000fe200020006ff */
[----:B------:R-:W-:Y:S01]  /*a420*/  HADD2.F32 R20, -RZ, R20.H1_H1 ;  /* 0x30000014ff147230 */ /* 0x000fe20000004100 */
[----:B------:R-:W-:-:S02]  /*a430*/  LOP3.LUT R42, R19, 0xff000000, R34, 0xf8, !PT ;  /* 0xff000000132a7812 */ /* 0x000fc400078ef822 */
[----:B------:R-:W-:Y:S01]  /*a440*/  FMUL.FTZ R51, R32, R39 ;  /* 0x0000002720337220 */ /* 0x000fe20000410000 */
[----:B------:R-:W-:Y:S01]  /*a450*/  HADD2.F32 R37, -RZ, R36.H0_H0 ;  /* 0x20000024ff257230 */ /* 0x000fe20000004100 */
[----:B------:R-:W-:Y:S02]  /*a460*/  LOP3.LUT R43, R21, 0xff000000, R35, 0xf8, !PT ;  /* 0xff000000152b7812 */ /* 0x000fe400078ef823 */
[----:B------:R-:W-:Y:S02]  /*a470*/  F2FP.F16.E4M3.UNPACK_B R21, R5.H1 ;  /* 0x00000005ff15723e */ /* 0x000fe400030006ff */
[-C--:B------:R-:W-:Y:S02]  /*a480*/  F2FP.F16.E4M3.UNPACK_B R34, R7.reuse ;  /* 0x00000007ff22723e */ /* 0x080fe400020006ff */
[----:B------:R-:W-:Y:S02]  /*a490*/  F2FP.F16.E4M3.UNPACK_B R35, R7.H1 ;  /* 0x00000007ff23723e */ /* 0x000fe400030006ff */
[----:B------:R-:W-:-:S02]  /*a4a0*/  F2FP.F16.E4M3.UNPACK_B R5, R4 ;  /* 0x00000004ff05723e */ /* 0x000fc400020006ff */
[----:B------:R-:W-:Y:S01]  /*a4b0*/  F2FP.F16.E4M3.UNPACK_B R7, R4.H1 ;  /* 0x00000004ff07723e */ /* 0x000fe200030006ff */
[----:B------:R-:W-:Y:S01]  /*a4c0*/  FMUL.FTZ R4, R32, R37 ;  /* 0x0000002520047220 */ /* 0x000fe20000410000 */
[----:B------:R-:W-:Y:S02]  /*a4d0*/  F2FP.F16.E4M3.UNPACK_B R49, R49.H1 ;  /* 0x00000031ff31723e */ /* 0x000fe400030006ff */
[----:B------:R-:W-:Y:S02]  /*a4e0*/  F2FP.F16.E4M3.UNPACK_B R41, R41.H1 ;  /* 0x00000029ff29723e */ /* 0x000fe400030006ff */
[-C--:B------:R-:W-:Y:S01]  /*a4f0*/  F2FP.F16.E4M3.UNPACK_B R32, R6.reuse ;  /* 0x00000006ff20723e */ /* 0x080fe200020006ff */
[----:B------:R-:W-:Y:S01]  /*a500*/  HADD2.F32 R53, -RZ, R49.H0_H0 ;  /* 0x20000031ff357230 */ /* 0x000fe20000004100 */
[----:B------:R-:W-:Y:S01]  /*a510*/  F2FP.F16.E4M3.UNPACK_B R33, R6.H1 ;  /* 0x00000006ff21723e */ /* 0x000fe200030006ff */
[--C-:B------:R-:W-:Y:S02]  /*a520*/  HADD2.F32 R6, -RZ, R21.reuse.H0_H0 ;  /* 0x20000015ff067230 */ /* 0x100fe40000004100 */
[----:B------:R-:W-:-:S03]  /*a530*/  HADD2.F32 R21, -RZ, R21.H1_H1 ;  /* 0x30000015ff157230 */ /* 0x000fc60000004100 */
[----:B------:R-:W-:Y:S01]  /*a540*/  FMUL.FTZ R57, R6, R53 ;  /* 0x0000003506397220 */ /* 0x000fe20000410000 */
[----:B--2---:R-:W0:Y:S02]  /*a550*/  LDS.128 R8, [R61+0x1e200] ;  /* 0x01e200003d087984 */ /* 0x004e240000000c00 */
        /* <DEDUP_REMOVED lines=9> */
[C---:B------:R-:W-:Y:S01]  /*a5f0*/  FFMA.FTZ R50, R10.reuse, R37, -R51 ;  /* 0x000000250a327223 */ /* 0x040fe20000010833 */
[----:B------:R-:W-:Y:S02]  /*a600*/  HADD2.F32 R51, -RZ, R38.H1_H1 ;  /* 0x30000026ff337230 */ /* 0x000fe40000004100 */
[----:B------:R-:W-:Y:S01]  /*a610*/  FFMA.FTZ R54, R10, R39, R4 ;  /* 0x000000270a367223 */ /* 0x000fe20000010004 */
[----:B------:R-:W-:Y:S01]  /*a620*/  HADD2.F32 R37, -RZ, R36.H1_H1 ;  /* 0x30000024ff257230 */ /* 0x000fe20000004100 */
[----:B------:R-:W-:Y:S01]  /*a630*/  F2FP.F16.E4M3.UNPACK_B R36, R48 ;  /* 0x00000030ff24723e */ /* 0x000fe200020006ff */
[----:B------:R-:W-:Y:S02]  /*a640*/  HADD2.F32 R39, -RZ, R41.H0_H0 ;  /* 0x20000029ff277230 */ /* 0x000fe40000004100 */
[C---:B------:R-:W-:Y:S01]  /*a650*/  FMUL.FTZ R55, R20.reuse, R51 ;  /* 0x0000003314377220 */ /* 0x040fe20000410000 */
[----:B------:R-:W-:Y:S02]  /*a660*/  HADD2.F32 R4, -RZ, R13.H0_H0 ;  /* 0x2000000dff047230 */ /* 0x000fe40000004100 */
[----:B------:R-:W-:Y:S01]  /*a670*/  FMUL.FTZ R20, R20, R37 ;  /* 0x0000002514147220 */ /* 0x000fe20000410000 */
[----:B------:R-:W-:-:S02]  /*a680*/  HADD2.F32 R10, -RZ, R41.H1_H1 ;  /* 0x30000029ff0a7230 */ /* 0x000fc40000004100 */
[----:B------:R-:W-:Y:S01]  /*a690*/  FMUL.FTZ R6, R6, R39 ;  /* 0x0000002706067220 */ /* 0x000fe20000410000 */
[C---:B------:R-:W-:Y:S01]  /*a6a0*/  FFMA.FTZ R55, R12.reuse, R37, -R55 ;  /* 0x000000250c377223 */ /* 0x040fe20000010837 */
[----:B------:R-:W-:Y:S01]  /*a6b0*/  FFMA.FTZ R51, R12, R51, R20 ;  /* 0x000000330c337223 */ /* 0x000fe20000010014 */
[----:B------:R-:W-:Y:S01]  /*a6c0*/  F2FP.F16.E4M3.UNPACK_B R12, R43 ;  /* 0x0000002bff0c723e */ /* 0x000fe200020006ff */
[C---:B------:R-:W-:Y:S01]  /*a6d0*/  FFMA.FTZ R57, R4.reuse, R39, -R57 ;  /* 0x0000002704397223 */ /* 0x040fe20000010839 */
[----:B------:R-:W-:Y:S01]  /*a6e0*/  FFMA.FTZ R53, R4, R53, R6 ;  /* 0x0000003504357223 */ /* 0x000fe20000010006 */
[----:B------:R-:W-:Y:S01]  /*a6f0*/  HADD2.F32 R20, -RZ, R49.H1_H1 ;  /* 0x30000031ff147230 */ /* 0x000fe20000004100 */
[----:B------:R-:W-:Y:S01]  /*a700*/  F2FP.F16.E4M3.UNPACK_B R48, R48.H1 ;  /* 0x00000030ff30723e */ /* 0x000fe200030006ff */
[----:B------:R-:W-:Y:S01]  /*a710*/  HADD2.F32 R39, -RZ, R36.H0_H0 ;  /* 0x20000024ff277230 */ /* 0x000fe20000004100 */
[----:B------:R-:W-:Y:S01]  /*a720*/  F2FP.F16.E4M3.UNPACK_B R43, R43.H1 ;  /* 0x0000002bff2b723e */ /* 0x000fe200030006ff */
[----:B------:R-:W-:-:S02]  /*a730*/  HADD2.F32 R6, -RZ, R34.H0_H0 ;  /* 0x20000022ff067230 */ /* 0x000fc40000004100 */
[C---:B------:R-:W-:Y:S01]  /*a740*/  FMUL.FTZ R38, R21.reuse, R20 ;  /* 0x0000001415267220 */ /* 0x040fe20000410000 */
[--C-:B------:R-:W-:Y:S02]  /*a750*/  HADD2.F32 R37, -RZ, R12.reuse.H0_H0 ;  /* 0x2000000cff257230 */ /* 0x100fe40000004100 */
[----:B------:R-:W-:Y:S01]  /*a760*/  FMUL.FTZ R21, R21, R10 ;  /* 0x0000000a15157220 */ /* 0x000fe20000410000 */
[----:B------:R-:W-:Y:S02]  /*a770*/  HADD2.F32 R13, -RZ, R13.H1_H1 ;  /* 0x3000000dff0d7230 */ /* 0x000fe40000004100 */
[C---:B------:R-:W-:Y:S01]  /*a780*/  FMUL.FTZ R41, R6.reuse, R39 ;  /* 0x0000002706297220 */ /* 0x040fe20000410000 */
        /* <DEDUP_REMOVED lines=8> */
[----:B------:R-:W-:Y:S01]  /*a810*/  FFMA.FTZ R41, R4, R37, -R41 ;  /* 0x0000002504297223 */ /* 0x000fe20000010829 */
[----:B------:R-:W-:Y:S01]  /*a820*/  HADD2.F32 R15, -RZ, R15.H1_H1 ;  /* 0x3000000fff0f7230 */ /* 0x000fe20000004100 */
[----:B------:R-:W-:Y:S01]  /*a830*/  F2FP.F16.E4M3.UNPACK_B R8, R8.H1 ;  /* 0x00000008ff08723e */ /* 0x000fe200030006ff */
[----:B------:R-:W-:-:S02]  /*a840*/  HADD2.F32 R21, -RZ, R48.H0_H0 ;  /* 0x20000030ff157230 */ /* 0x000fc40000004100 */
[C---:B------:R-:W-:Y:S01]  /*a850*/  FMUL.FTZ R10, R34.reuse, R36 ;  /* 0x00000024220a7220 */ /* 0x040fe20000410000 */
[----:B------:R-:W-:Y:S02]  /*a860*/  HADD2.F32 R6, -RZ, R35.H0_H0 ;  /* 0x20000023ff067230 */ /* 0x000fe40000004100 */
[-C--:B------:R-:W-:Y:S01]  /*a870*/  FMUL.FTZ R37, R34, R12.reuse ;  /* 0x0000000c22257220 */ /* 0x080fe20000410000 */
[----:B------:R-:W-:Y:S02]  /*a880*/  HADD2.F32 R13, -RZ, R43.H0_H0 ;  /* 0x2000002bff0d7230 */ /* 0x000fe40000004100 */
[C---:B------:R-:W-:Y:S01]  /*a890*/  FFMA.FTZ R58, R15.reuse, R12, -R10 ;  /* 0x0000000c0f3a7223 */ /* 0x040fe2000001080a */
        /* <DEDUP_REMOVED lines=24> */
[----:B------:R-:W-:Y:S02]  /*aa20*/  HADD2.F32 R7, -RZ, R7.H1_H1 ;  /* 0x30000007ff077230 */ /* 0x000fe40000004100 */
[----:B------:R-:W-:Y:S01]  /*aa30*/  FFMA.FTZ R48, R19, R48, R37 ;  /* 0x0000003013307223 */ /* 0x000fe20000010025 */
[----:B------:R-:W-:-:S02]  /*aa40*/  HADD2.F32 R10, -RZ, R10.H1_H1 ;  /* 0x3000000aff0a7230 */ /* 0x000fc40000004100 */
[C---:B------:R-:W-:Y:S01]  /*aa50*/  FFMA.FTZ R35, R4.reuse, R13, -R35 ;  /* 0x0000000d04237223 */ /* 0x040fe20000010823 */
[----:B------:R-:W-:Y:S01]  /*aa60*/  FFMA.FTZ R21, R4, R21, R6 ;  /* 0x0000001504157223 */ /* 0x000fe20000010006 */
[----:B------:R-:W-:Y:S02]  /*aa70*/  HADD2.F32 R8, -RZ, R8.H1_H1 ;  /* 0x30000008ff087230 */ /* 0x000fe40000004100 */
[C---:B------:R-:W-:Y:S01]  /*aa80*/  FMUL.FTZ R19, R7.reuse, R15 ;  /* 0x0000000f07137220 */ /* 0x040fe20000410000 */
[----:B------:R-:W-:Y:S01]  /*aa90*/  FMUL.FTZ R4, R7, R10 ;  /* 0x0000000a07047220 */ /* 0x000fe20000410000 */
[----:B------:R-:W-:Y:S01]  /*aaa0*/  HADD2.F32 R13, -RZ, R45.H0_H0 ;  /* 0x2000002dff0d7230 */ /* 0x000fe20000004100 */
[----:B------:R-:W-:Y:S01]  /*aab0*/  F2FP.SATFINITE.E4M3.F32.PACK_AB_MERGE_C R48, R48, R59, RZ ;  /* 0x0000003b3030723e */ /* 0x000fe200048070ff */
[----:B------:R-:W-:Y:S02]  /*aac0*/  HADD2.F32 R6, -RZ, R5.H0_H0 ;  /* 0x20000005ff067230 */ /* 0x000fe40000004100 */
[----:B------:R-:W-:Y:S01]  /*aad0*/  FFMA.FTZ R34, R8, R15, R4 ;  /* 0x0000000f08227223 */ /* 0x000fe20000010004 */
[----:B------:R-:W-:-:S02]  /*aae0*/  HADD2.F32 R7, -RZ, R40.H0_H0 ;  /* 0x20000028ff077230 */ /* 0x000fc40000004100 */
[----:B------:R-:W-:Y:S01]  /*aaf0*/  FFMA.FTZ R20, R8, R10, -R19 ;  /* 0x0000000a08147223 */ /* 0x000fe20000010813 */
[----:B------:R-:W-:Y:S02]  /*ab00*/  HADD2.F32 R4, -RZ, R9.H0_H0 ;  /* 0x20000009ff047230 */ /* 0x000fe40000004100 */
[C---:B------:R-:W-:Y:S01]  /*ab10*/  FMUL.FTZ R15, R6.reuse, R13 ;  /* 0x0000000d060f7220 */ /* 0x040fe20000410000 */
[----:B------:R-:W-:Y:S02]  /*ab20*/  HADD2.F32 R8, -RZ, R45.H1_H1 ;  /* 0x3000002dff087230 */ /* 0x000fe40000004100 */
[-C--:B------:R-:W-:Y:S01]  /*ab30*/  FMUL.FTZ R19, R6, R7.reuse ;  /* 0x0000000706137220 */ /* 0x080fe20000410000 */
[----:B------:R-:W-:Y:S01]  /*ab40*/  HADD2.F32 R5, -RZ, R5.H1_H1 ;  /* 0x30000005ff057230 */ /* 0x000fe20000004100 */
[----:B------:R-:W-:Y:S01]  /*ab50*/  F2FP.F16.E4M3.UNPACK_B R10, R44.H1 ;  /* 0x0000002cff0a723e */ /* 0x000fe200030006ff */
[----:B------:R-:W-:Y:S02]  /*ab60*/  HADD2.F32 R40, -RZ, R40.H1_H1 ;  /* 0x30000028ff287230 */ /* 0x000fe40000004100 */
[----:B------:R-:W-:Y:S01]  /*ab70*/  FFMA.FTZ R15, R4, R7, -R15 ;  /* 0x00000007040f7223 */ /* 0x000fe2000001080f */
[----:B------:R-:W-:-:S02]  /*ab80*/  HADD2.F32 R9, -RZ, R9.H1_H1 ;  /* 0x30000009ff097230 */ /* 0x000fc40000004100 */
[----:B------:R-:W-:Y:S01]  /*ab90*/  FFMA.FTZ R19, R4, R13, R19 ;  /* 0x0000000d04137223 */ /* 0x000fe20000010013 */
        /* <DEDUP_REMOVED lines=23> */
[----:B------:R-:W-:Y:S02]  /*ad10*/  HADD2.F32 R5, -RZ, R32.H0_H0 ;  /* 0x20000020ff057230 */ /* 0x000fe40000004100 */
        /* <DEDUP_REMOVED lines=32> */
.L_x_4175:
[----:B------:R-:W-:Y:S05]  /*af20*/  BSYNC B1 ;  /* 0x0000000000017941 */ /* 0x000fea0003800000 */
.L_x_4174:
[----:B------:R-:W-:Y:S05]  /*af30*/  @P2 BRA `(.L_x_4154) ;  /* 0x0000000c00e42947 */ /* 0x000fea0003800000 */
[----:B------:R-:W2:Y:S01]  /*af40*/  LDL R49, [R1+0x2dc] ;  /* 0x0002dc0001317983 */ /* 0x000ea20000100800 */
[----:B01----:R-:W-:Y:S02]  /*af50*/  SHF.R.S32.HI R5, RZ, 0x1f, R52 ;  /* 0x0000001fff057819 */ /* 0x003fe40000011434 */
[----:B-----5:R-:W-:Y:S02]  /*af60*/  SHF.R.U32.HI R0, RZ, 0x8, R28 ;  /* 0x00000008ff007819 */ /* 0x020fe4000001161c */
[----:B------:R-:W-:Y:S02]  /*af70*/  LEA.HI R52, R5, R52, RZ, 0x4 ;  /* 0x0000003405347211 */ /* 0x000fe400078f20ff */
[----:B------:R-:W-:Y:S02]  /*af80*/  LOP3.LUT R5, R28, 0xff, RZ, 0xc0, !PT ;  /* 0x000000ff1c057812 */ /* 0x000fe400078ec0ff */
[----:B------:R-:W-:Y:S02]  /*af90*/  LOP3.LUT R0, R0, 0xff, RZ, 0xc0, !PT ;  /* 0x000000ff00007812 */ /* 0x000fe400078ec0ff */
[----:B------:R-:W-:-:S02]  /*afa0*/  SHF.R.S32.HI R52, RZ, 0x4, R52 ;  /* 0x00000004ff347819 */ /* 0x000fc40000011434 */
[----:B------:R-:W-:Y:S02]  /*afb0*/  PRMT R13, R0, 0x7604, R5 ;  /* 0x00007604000d7816 */ /* 0x000fe40000000005 */
[----:B------:R-:W-:Y:S02]  /*afc0*/  SHF.R.U32.HI R0, RZ, 0x8, R30 ;  /* 0x00000008ff007819 */ /* 0x000fe4000001161e */
[----:B------:R-:W-:Y:S02]  /*afd0*/  LEA.HI R3, R3, R52, RZ, 0x1c ;  /* 0x0000003403037211 */ /* 0x000fe400078fe0ff */
[----:B------:R-:W-:Y:S02]  /*afe0*/  LOP3.LUT R6, R0, 0xff, RZ, 0xc0, !PT ;  /* 0x000000ff00067812 */ /* 0x000fe400078ec0ff */
[----:B------:R-:W-:Y:S01]  /*aff0*/  SHF.R.S32.HI R0, RZ, 0x1f, R3 ;  /* 0x0000001fff007819 */ /* 0x000fe20000011403 */
[----:B------:R-:W-:Y:S01]  /*b000*/  IMAD.SHL.U32 R5, R3, 0x10, RZ ;  /* 0x0000001003057824 */ /* 0x000fe200078e00ff */
[----:B------:R-:W-:-:S02]  /*b010*/  SHF.R.U32.HI R4, RZ, 0x8, R29 ;  /* 0x00000008ff047819 */ /* 0x000fc4000001161d */
[----:B------:R-:W-:Y:S02]  /*b020*/  LEA.HI R0, R0, R3, RZ, 0x2 ;  /* 0x0000000300007211 */ /* 0x000fe400078f10ff */
[----:B------:R-:W-:Y:S02]  /*b030*/  LOP3.LUT R46, R46, 0x30, R5, 0xf8, !PT ;  /* 0x000000302e2e7812 */ /* 0x000fe400078ef805 */
[----:B------:R-:W-:Y:S01]  /*b040*/  LOP3.LUT R7, R29, 0xff, RZ, 0xc0, !PT ;  /* 0x000000ff1d077812 */ /* 0x000fe200078ec0ff */
[----:B------:R-:W-:Y:S01]  /*b050*/  IMAD.SHL.U32 R0, R0, 0x800, RZ ;  /* 0x0000080000007824 */ /* 0x000fe200078e00ff */
[----:B------:R-:W-:Y:S02]  /*b060*/  LOP3.LUT R9, R30, 0xff, RZ, 0xc0, !PT ;  /* 0x000000ff1e097812 */ /* 0x000fe400078ec0ff */
[----:B------:R-:W-:Y:S02]  /*b070*/  LOP3.LUT R4, R4, 0xff, RZ, 0xc0, !PT ;  /* 0x000000ff04047812 */ /* 0x000fe400078ec0ff */
[----:B------:R-:W-:-:S02]  /*b080*/  SHF.R.U32.HI R5, RZ, 0x8, R24 ;  /* 0x00000008ff057819 */ /* 0x000fc40000011618 */
[----:B------:R-:W-:Y:S02]  /*b090*/  LOP3.LUT R46, R46, R47, RZ, 0x3c, !PT ;  /* 0x0000002f2e2e7212 */ /* 0x000fe400078e3cff */
[----:B------:R-:W-:Y:S02]  /*b0a0*/  SHF.R.U32.HI R3, RZ, 0x8, R31 ;  /* 0x00000008ff037819 */ /* 0x000fe4000001161f */
[----:B------:R-:W-:Y:S02]  /*b0b0*/  LOP3.LUT R0, R0, 0xffffe000, RZ, 0xc0, !PT ;  /* 0xffffe00000007812 */ /* 0x000fe400078ec0ff */
[----:B------:R-:W-:Y:S02]  /*b0c0*/  PRMT R12, R4, 0x7604, R7 ;  /* 0x00007604040c7816 */ /* 0x000fe40000000007 */
[----:B------:R-:W-:Y:S02]  /*b0d0*/  PRMT R15, R6, 0x7604, R9 ;  /* 0x00007604060f7816 */ /* 0x000fe40000000009 */
[----:B------:R-:W-:-:S02]  /*b0e0*/  LOP3.LUT R4, R31, 0xff, RZ, 0xc0, !PT ;  /* 0x000000ff1f047812 */ /* 0x000fc400078ec0ff */
[----:B------:R-:W-:Y:S02]  /*b0f0*/  LOP3.LUT R6, R24, 0xff, RZ, 0xc0, !PT ;  /* 0x000000ff18067812 */ /* 0x000fe400078ec0ff */
[----:B------:R-:W-:Y:S02]  /*b100*/  LOP3.LUT R5, R5, 0xff, RZ, 0xc0, !PT ;  /* 0x000000ff05057812 */ /* 0x000fe400078ec0ff */
[----:B------:R-:W-:Y:S02]  /*b110*/  LOP3.LUT R3, R3, 0xff, RZ, 0xc0, !PT ;  /* 0x000000ff03037812 */ /* 0x000fe400078ec0ff */
[----:B------:R-:W-:Y:S02]  /*b120*/  IADD3 R0, R46, R237, R0 ;  /* 0x000000ed2e007210 */ /* 0x000fe40007ffe000 */
[----:B------:R-:W-:Y:S02]  /*b130*/  PRMT R14, R3, 0x7604, R4 ;  /* 0x00007604030e7816 */ /* 0x000fe40000000004 */
[----:B------:R-:W-:-:S02]  /*b140*/  PRMT R21, R5, 0x7604, R6 ;  /* 0x0000760405157816 */ /* 0x000fc40000000006 */
[----:B------:R-:W0:Y:S01]  /*b150*/  LDS.128 R4, [R0+UR38+0x1e200] ;  /* 0x01e2002600047984 */ /* 0x000e220008000c00 */
        /* <DEDUP_REMOVED lines=30> */
[----:B------:R-:W-:Y:S02]  /*b340*/  F2FP.F16.E4M3.UNPACK_B R27, R29 ;  /* 0x0000001dff1b723e */ /* 0x000fe400020006ff */
[----:B------:R-:W-:Y:S02]  /*b350*/  F2FP.F16.E4M3.UNPACK_B R31, R35 ;  /* 0x00000023ff1f723e */ /* 0x000fe400020006ff */
[-C--:B0-----:R-:W-:Y:S02]  /*b360*/  F2FP.F16.E4M3.UNPACK_B R19, R5.reuse ;  /* 0x00000005ff13723e */ /* 0x081fe400020006ff */
[----:B------:R-:W-:Y:S01]  /*b370*/  LOP3.LUT R13, R13, 0xff0000, R28, 0xf8, !PT ;  /* 0x00ff00000d0d7812 */ /* 0x000fe200078ef81c */
[----:B------:R-:W-:Y:S01]  /*b380*/  HADD2.F32 R36, -RZ, R31.H0_H0 ;  /* 0x2000001fff247230 */ /* 0x000fe20000004100 */
[----:B------:R-:W-:Y:S01]  /*b390*/  LOP3.LUT R32, R15, 0xff000000, R30, 0xf8, !PT ;  /* 0xff0000000f207812 */ /* 0x000fe200078ef81e */
[----:B------:R-:W-:Y:S01]  /*b3a0*/  HADD2.F32 R30, -RZ, R27.H0_H0 ;  /* 0x2000001bff1e7230 */ /* 0x000fe20000004100 */
[----:B------:R-:W-:Y:S01]  /*b3b0*/  LOP3.LUT R34, R21, 0xff000000, R24, 0xf8, !PT ;  /* 0xff00000015227812 */ /* 0x000fe200078ef818 */
[--C-:B------:R-:W-:Y:S01]  /*b3c0*/  HADD2.F32 R21, -RZ, R19.reuse.H0_H0 ;  /* 0x20000013ff157230 */ /* 0x100fe20000004100 */
[----:B------:R-:W-:Y:S01]  /*b3d0*/  LOP3.LUT R37, R37, 0xff0000, R26, 0xf8, !PT ;  /* 0x00ff000025257812 */ /* 0x000fe200078ef81a */
[----:B------:R-:W-:Y:S01]  /*b3e0*/  HADD2.F32 R19, -RZ, R19.H1_H1 ;  /* 0x30000013ff137230 */ /* 0x000fe20000004100 */
[----:B------:R-:W-:Y:S01]  /*b3f0*/  LOP3.LUT R28, R13, 0xff000000, R28, 0xf8, !PT ;  /* 0xff0000000d1c7812 */ /* 0x000fe200078ef81c */
[----:B------:R-:W-:Y:S01]  /*b400*/  HADD2.F32 R27, -RZ, R27.H1_H1 ;  /* 0x3000001bff1b7230 */ /* 0x000fe20000004100 */
[----:B------:R-:W-:Y:S01]  /*b410*/  LOP3.LUT R38, R37, 0xff000000, R26, 0xf8, !PT ;  /* 0xff00000025267812 */ /* 0x000fe200078ef81a */
[C---:B------:R-:W-:Y:S01]  /*b420*/  FMUL.FTZ R37, R21.reuse, R36 ;  /* 0x0000002415257220 */ /* 0x040fe20000410000 */
[----:B------:R-:W-:Y:S01]  /*b430*/  FMUL.FTZ R41, R21, R30 ;  /* 0x0000001e15297220 */ /* 0x000fe20000410000 */
[----:B------:R-:W-:-:S02]  /*b440*/  F2FP.F16.E4M3.UNPACK_B R20, R5.H1 ;  /* 0x00000005ff14723e */ /* 0x000fc400030006ff */
[----:B------:R-:W-:Y:S02]  /*b450*/  F2FP.F16.E4M3.UNPACK_B R35, R35.H1 ;  /* 0x00000023ff23723e */ /* 0x000fe400030006ff */
[----:B------:R-:W-:Y:S02]  /*b460*/  F2FP.F16.E4M3.UNPACK_B R29, R29.H1 ;  /* 0x0000001dff1d723e */ /* 0x000fe400030006ff */
[-C--:B------:R-:W-:Y:S02]  /*b470*/  F2FP.F16.E4M3.UNPACK_B R21, R6.reuse ;  /* 0x00000006ff15723e */ /* 0x080fe400020006ff */
[----:B------:R-:W-:Y:S01]  /*b480*/  F2FP.F16.E4M3.UNPACK_B R24, R6.H1 ;  /* 0x00000006ff18723e */ /* 0x000fe200030006ff */
[--C-:B------:R-:W-:Y:S01]  /*b490*/  HADD2.F32 R6, -RZ, R20.reuse.H0_H0 ;  /* 0x20000014ff067230 */ /* 0x100fe20000004100 */
[-C--:B------:R-:W-:Y:S01]  /*b4a0*/  F2FP.F16.E4M3.UNPACK_B R25, R7.reuse ;  /* 0x00000007ff19723e */ /* 0x080fe200020006ff */
[----:B------:R-:W-:Y:S01]  /*b4b0*/  HADD2.F32 R20, -RZ, R20.H1_H1 ;  /* 0x30000014ff147230 */ /* 0x000fe20000004100 */
[----:B------:R-:W-:-:S02]  /*b4c0*/  F2FP.F16.E4M3.UNPACK_B R26, R7.H1 ;  /* 0x00000007ff1a723e */ /* 0x000fc400030006ff */
[-C--:B------:R-:W-:Y:S02]  /*b4d0*/  F2FP.F16.E4M3.UNPACK_B R5, R4.reuse ;  /* 0x00000004ff05723e */ /* 0x080fe400020006ff */
[----:B------:R-:W-:Y:S01]  /*b4e0*/  F2FP.F16.E4M3.UNPACK_B R7, R4.H1 ;  /* 0x00000004ff07723e */ /* 0x000fe200030006ff */
[----:B--2---:R-:W0:Y:S02]  /*b4f0*/  LDS.128 R8, [R49+0x1e200] ;  /* 0x01e2000031087984 */ /* 0x004e240000000c00 */
[----:B0-----:R-:W-:Y:S02]  /*b500*/  F2FP.F16.E4M3.UNPACK_B R12, R9 ;  /* 0x00000009ff0c723e */ /* 0x001fe400020006ff */
[-C--:B------:R-:W-:Y:S02]  /*b510*/  F2FP.F16.E4M3.UNPACK_B R14, R11.reuse ;  /* 0x0000000bff0e723e */ /* 0x080fe400020006ff */
[----:B------:R-:W-:Y:S02]  /*b520*/  F2FP.F16.E4M3.UNPACK_B R15, R11.H1 ;  /* 0x0000000bff0f723e */ /* 0x000fe400030006ff */
[----:B------:R-:W-:-:S02]  /*b530*/  F2FP.F16.E4M3.UNPACK_B R11, R10 ;  /* 0x0000000aff0b723e */ /* 0x000fc400020006ff */
[----:B------:R-:W-:Y:S01]  /*b540*/  F2FP.F16.E4M3.UNPACK_B R13, R10.H1 ;  /* 0x0000000aff0d723e */ /* 0x000fe200030006ff */
[--C-:B------:R-:W-:Y:S01]  /*b550*/  HADD2.F32 R10, -RZ, R12.reuse.H0_H0 ;  /* 0x2000000cff0a7230 */ /* 0x100fe20000004100 */
[----:B------:R-:W-:Y:S01]  /*b560*/  F2FP.F16.E4M3.UNPACK_B R9, R9.H1 ;  /* 0x00000009ff09723e */ /* 0x000fe200030006ff */
[----:B------:R-:W-:Y:S01]  /*b570*/  HADD2.F32 R12, -RZ, R12.H1_H1 ;  /* 0x3000000cff0c7230 */ /* 0x000fe20000004100 */
[----:B------:R-:W-:Y:S02]  /*b580*/  F2FP.F16.E4M3.UNPACK_B R3, R8 ;  /* 0x00000008ff03723e */ /* 0x000fe400020006ff */
[C---:B------:R-:W-:Y:S01]  /*b590*/  FFMA.FTZ R30, R10.reuse, R30, -R37 ;  /* 0x0000001e0a1e7223 */ /* 0x040fe20000010825 */
[----:B------:R-:W-:Y:S01]  /*b5a0*/  FFMA.FTZ R41, R10, R36, R41 ;  /* 0x000000240a297223 */ /* 0x000fe20000010029 */
[----:B------:R-:W-:Y:S01]  /*b5b0*/  HADD2.F32 R10, -RZ, R31.H1_H1 ;  /* 0x3000001fff0a7230 */ /* 0x000fe20000004100 */
[----:B------:R-:W-:Y:S01]  /*b5c0*/  F2FP.F16.E4M3.UNPACK_B R8, R8.H1 ;  /* 0x00000008ff08723e */ /* 0x000fe200030006ff */
[----:B------:R-:W-:-:S02]  /*b5d0*/  HADD2.F32 R37, -RZ, R35.H0_H0 ;  /* 0x20000023ff257230 */ /* 0x000fc40000004100 */
[----:B------:R-:W-:Y:S02]  /*b5e0*/  HADD2.F32 R31, -RZ, R29.H0_H0 ;  /* 0x2000001dff1f7230 */ /* 0x000fe40000004100 */
[CC--:B------:R-:W-:Y:S01]  /*b5f0*/  FMUL.FTZ R43, R19.reuse, R10.reuse ;  /* 0x0000000a132b7220 */ /* 0x0c0fe20000410000 */
[----:B------:R-:W-:Y:S01]  /*b600*/  FMUL.FTZ R19, R19, R27 ;  /* 0x0000001b13137220 */ /* 0x000fe20000410000 */
[----:B------:R-:W-:Y:S02]  /*b610*/  HADD2.F32 R4, -RZ, R9.H0_H0 ;  /* 0x20000009ff047230 */ /* 0x000fe40000004100 */
[----:B------:R-:W-:Y:S01]  /*b620*/  FMUL.FTZ R45, R6, R37 ;  /* 0x00000025062d7220 */ /* 0x000fe20000410000 */
[C---:B------:R-:W-:Y:S01]  /*b630*/  FFMA.FTZ R43, R12.reuse, R27, -R43 ;  /* 0x0000001b0c2b7223 */ /* 0x040fe2000001082b */
[----:B------:R-:W-:Y:S01]  /*b640*/  FFMA.FTZ R36, R12, R10, R19 ;  /* 0x0000000a0c247223 */ /* 0x000fe20000010013 */
[----:B------:R-:W-:Y:S01]  /*b650*/  FMUL.FTZ R6, R6, R31 ;  /* 0x0000001f06067220 */ /* 0x000fe20000410000 */
[----:B------:R-:W-:Y:S01]  /*b660*/  F2FP.F16.E4M3.UNPACK_B R12, R39 ;  /* 0x00000027ff0c723e */ /* 0x000fe200020006ff */
[----:B------:R-:W-:Y:S01]  /*b670*/  HADD2.F32 R35, -RZ, R35.H1_H1 ;  /* 0x30000023ff237230 */ /* 0x000fe20000004100 */
[----:B------:R-:W-:Y:S01]  /*b680*/  F2FP.F16.E4M3.UNPACK_B R10, R33 ;  /* 0x00000021ff0a723e */ /* 0x000fe200020006ff */
[----:B------:R-:W-:Y:S01]  /*b690*/  FFMA.FTZ R37, R4, R37, R6 ;  /* 0x0000002504257223 */ /* 0x000fe20000010006 */
[----:B------:R-:W-:-:S02]  /*b6a0*/  HADD2.F32 R29, -RZ, R29.H1_H1 ;  /* 0x3000001dff1d7230 */ /* 0x000fc40000004100 */
[----:B------:R-:W-:Y:S01]  /*b6b0*/  FFMA.FTZ R45, R4, R31, -R45 ;  /* 0x0000001f042d7223 */ /* 0x000fe2000001082d */
[----:B------:R-:W-:Y:S02]  /*b6c0*/  HADD2.F32 R27, -RZ, R12.H0_H0 ;  /* 0x2000000cff1b7230 */ /* 0x000fe40000004100 */
[C---:B------:R-:W-:Y:S01]  /*b6d0*/  FMUL.FTZ R40, R20.reuse, R35 ;  /* 0x0000002314287220 */ /* 0x040fe20000410000 */
[----:B------:R-:W-:Y:S02]  /*b6e0*/  HADD2.F32 R6, -RZ, R25.H0_H0 ;  /* 0x20000019ff067230 */ /* 0x000fe40000004100 */
[----:B------:R-:W-:Y:S01]  /*b6f0*/  FMUL.FTZ R20, R20, R29 ;  /* 0x0000001d14147220 */ /* 0x000fe20000410000 */
[----:B------:R-:W-:Y:S01]  /*b700*/  HADD2.F32 R19, -RZ, R10.H0_H0 ;  /* 0x2000000aff137230 */ /* 0x000fe20000004100 */
[----:B------:R-:W-:Y:S01]  /*b710*/  F2FP.F16.E4M3.UNPACK_B R39, R39.H1 ;  /* 0x00000027ff27723e */ /* 0x000fe200030006ff */
[----:B------:R-:W-:Y:S02]  /*b720*/  HADD2.F32 R9, -RZ, R9.H1_H1 ;  /* 0x30000009ff097230 */ /* 0x000fe40000004100 */
[----:B------:R-:W-:Y:S01]  /*b730*/  FMUL.FTZ R31, R6, R27 ;  /* 0x0000001b061f7220 */ /* 0x000fe20000410000 */
[----:B------:R-:W-:-:S02]  /*b740*/  HADD2.F32 R4, -RZ, R14.H0_H0 ;  /* 0x2000000eff047230 */ /* 0x000fc40000004100 */
[----:B------:R-:W-:Y:S01]  /*b750*/  FMUL.FTZ R6, R6, R19 ;  /* 0x0000001306067220 */ /* 0x000fe20000410000 */
[----:B------:R-:W-:Y:S02]  /*b760*/  HADD2.F32 R12, -RZ, R12.H1_H1 ;  /* 0x3000000cff0c7230 */ /* 0x000fe40000004100 */
[C---:B------:R-:W-:Y:S01]  /*b770*/  FFMA.FTZ R20, R9.reuse, R35, R20 ;  /* 0x0000002309147223 */ /* 0x040fe20000010014 */
[----:B------:R-:W-:Y:S01]  /*b780*/  F2FP.F16.E4M3.UNPACK_B R33, R33.H1 ;  /* 0x00000021ff21723e */ /* 0x000fe200030006ff */
[----:B------:R-:W-:Y:S02]  /*b790*/  HADD2.F32 R25, -RZ, R25.H1_H1 ;  /* 0x30000019ff197230 */ /* 0x000fe40000004100 */
[C---:B------:R-:W-:Y:S01]  /*b7a0*/  FFMA.FTZ R31, R4.reuse, R19, -R31 ;  /* 0x00000013041f7223 */ /* 0x040fe2000001081f */
[----:B------:R-:W-:Y:S01]  /*b7b0*/  FFMA.FTZ R35, R4, R27, R6 ;  /* 0x0000001b04237223 */ /* 0x000fe20000010006 */
[----:B------:R-:W-:Y:S02]  /*b7c0*/  HADD2.F32 R19, -RZ, R39.H0_H0 ;  /* 0x20000027ff137230 */ /* 0x000fe40000004100 */
[----:B------:R-:W-:Y:S01]  /*b7d0*/  FFMA.FTZ R40, R9, R29, -R40 ;  /* 0x0000001d09287223 */ /* 0x000fe20000010828 */
[----:B------:R-:W-:-:S02]  /*b7e0*/  HADD2.F32 R6, -RZ, R26.H0_H0 ;  /* 0x2000001aff067230 */ /* 0x000fc40000004100 */
[C---:B------:R-:W-:Y:S01]  /*b7f0*/  FMUL.FTZ R27, R25.reuse, R12 ;  /* 0x0000000c191b7220 */ /* 0x040fe20000410000 */
[----:B------:R-:W-:Y:S01]  /*b800*/  HADD2.F32 R10, -RZ, R10.H1_H1 ;  /* 0x3000000aff0a7230 */ /* 0x000fe20000004100 */
[----:B------:R-:W-:Y:S01]  /*b810*/  F2FP.SATFINITE.E4M3.F32.PACK_AB_MERGE_C R20, R20, R37, RZ ;  /* 0x000000251414723e */ /* 0x000fe200048070ff */
[----:B------:R-:W-:Y:S02]  /*b820*/  HADD2.F32 R14, -RZ, R14.H1_H1 ;  /* 0x3000000eff0e7230 */ /* 0x000fe40000004100 */
[----:B------:R-:W-:Y:S01]  /*b830*/  FMUL.FTZ R29, R6, R19 ;  /* 0x00000013061d7220 */ /* 0x000fe20000410000 */
[----:B------:R-:W-:Y:S02]  /*b840*/  HADD2.F32 R9, -RZ, R33.H0_H0 ;  /* 0x20000021ff097230 */ /* 0x000fe40000004100 */
[-C--:B------:R-:W-:Y:S01]  /*b850*/  FMUL.FTZ R25, R25, R10.reuse ;  /* 0x0000000a19197220 */ /* 0x080fe20000410000 */
[----:B------:R-:W-:Y:S02]  /*b860*/  HADD2.F32 R4, -RZ, R15.H0_H0 ;  /* 0x2000000fff047230 */ /* 0x000fe40000004100 */
[----:B------:R-:W-:Y:S01]  /*b870*/  FFMA.FTZ R42, R14, R10, -R27 ;  /* 0x0000000a0e2a7223 */ /* 0x000fe2000001081b */
[----:B------:R-:W-:Y:S01]  /*b880*/  F2FP.F16.E4M3.UNPACK_B R10, R34.H1 ;  /* 0x00000022ff0a723e */ /* 0x000fe200030006ff */
[-C--:B------:R-:W-:Y:S01]  /*b890*/  FMUL.FTZ R6, R6, R9.reuse ;  /* 0x0000000906067220 */ /* 0x080fe20000410000 */
[----:B------:R-:W-:Y:S01]  /*b8a0*/  FFMA.FTZ R44, R14, R12, R25 ;  /* 0x0000000c0e2c7223 */ /* 0x000fe20000010019 */
[C---:B------:R-:W-:Y:S01]  /*b8b0*/  FFMA.FTZ R46, R4.reuse, R9, -R29 ;  /* 0x00000009042e7223 */ /* 0x040fe2000001081d */
[----:B------:R-:W-:Y:S01]  /*b8c0*/  F2FP.F16.E4M3.UNPACK_B R9, R28.H1 ;  /* 0x0000001cff09723e */ /* 0x000fe200030006ff */
[----:B------:R-:W-:Y:S01]  /*b8d0*/  FFMA.FTZ R47, R4, R19, R6 ;  /* 0x00000013042f7223 */ /* 0x000fe20000010006 */
[----:B------:R-:W-:Y:S01]  /*b8e0*/  HADD2.F32 R25, -RZ, R10.H0_H0 ;  /* 0x2000000aff197230 */ /* 0x000fe20000004100 */
[----:B------:R-:W-:Y:S01]  /*b8f0*/  F2FP.F16.E4M3.UNPACK_B R34, R34 ;  /* 0x00000022ff22723e */ /* 0x000fe200020006ff */
[----:B------:R-:W-:Y:S01]  /*b900*/  HADD2.F32 R6, -RZ, R7.H0_H0 ;  /* 0x20000007ff067230 */ /* 0x000fe20000004100 */
[----:B------:R-:W-:Y:S01]  /*b910*/  F2FP.F16.E4M3.UNPACK_B R28, R28 ;  /* 0x0000001cff1c723e */ /* 0x000fe200020006ff */
[----:B------:R-:W-:Y:S01]  /*b920*/  HADD2.F32 R39, -RZ, R39.H1_H1 ;  /* 0x30000027ff277230 */ /* 0x000fe20000004100 */
[----:B------:R-:W-:Y:S01]  /*b930*/  F2FP.SATFINITE.E4M3.F32.PACK_AB_MERGE_C R40, R40, R45, RZ ;  /* 0x0000002d2828723e */ /* 0x000fe200048070ff */
[----:B------:R-:W-:-:S02]  /*b940*/  HADD2.F32 R26, -RZ, R26.H1_H1 ;  /* 0x3000001aff1a7230 */ /* 0x000fc40000004100 */
[----:B------:R-:W-:Y:S01]  /*b950*/  FMUL.FTZ R27, R6, R25 ;  /* 0x00000019061b7220 */ /* 0x000fe20000410000 */
[----:B------:R-:W-:Y:S02]  /*b960*/  HADD2.F32 R33, -RZ, R33.H1_H1 ;  /* 0x30000021ff217230 */ /* 0x000fe40000004100 */
        /* <DEDUP_REMOVED lines=13> */
[C---:B------:R-:W-:Y:S01]  /*ba40*/  FFMA.FTZ R33, R15.reuse, R33, -R12 ;  /* 0x000000210f217223 */ /* 0x040fe2000001080c */
[----:B------:R-:W-:Y:S01]  /*ba50*/  FFMA.FTZ R48, R15, R39, R26 ;  /* 0x000000270f307223 */ /* 0x000fe2000001001a */
[----:B------:R-:W-:Y:S01]  /*ba60*/  FMUL.FTZ R7, R7, R9 ;  /* 0x0000000907077220 */ /* 0x000fe20000410000 */
[----:B------:R-:W-:-:S02]  /*ba70*/  HADD2.F32 R15, -RZ, R34.H0_H0 ;  /* 0x20000022ff0f7230 */ /* 0x000fc40000004100 */
[C---:B------:R-:W-:Y:S01]  /*ba80*/  FFMA.FTZ R12, R8.reuse, R9, -R19 ;  /* 0x00000009080c7223 */ /* 0x040fe20000010813 */
[----:B------:R-:W-:Y:S02]  /*ba90*/  HADD2.F32 R6, -RZ, R5.H0_H0 ;  /* 0x20000005ff067230 */ /* 0x000fe40000004100 */
[----:B------:R-:W-:Y:S01]  /*baa0*/  FFMA.FTZ R10, R8, R10, R7 ;  /* 0x0000000a080a7223 */ /* 0x000fe20000010007 */
[----:B------:R-:W-:Y:S01]  /*bab0*/  HADD2.F32 R7, -RZ, R28.H0_H0 ;  /* 0x2000001cff077230 */ /* 0x000fe20000004100 */
[----:B------:R-:W-:Y:S01]  /*bac0*/  F2FP.SATFINITE.E4M3.F32.PACK_AB_MERGE_C R33, R33, R46, RZ ;  /* 0x0000002e2121723e */ /* 0x000fe200048070ff */
[----:B------:R-:W-:Y:S02]  /*bad0*/  HADD2.F32 R4, -RZ, R3.H0_H0 ;  /* 0x20000003ff047230 */ /* 0x000fe40000004100 */
[C---:B------:R-:W-:Y:S01]  /*bae0*/  FMUL.FTZ R9, R6.reuse, R15 ;  /* 0x0000000f06097220 */ /* 0x040fe20000410000 */
[----:B------:R-:W-:Y:S02]  /*baf0*/  HADD2.F32 R34, -RZ, R34.H1_H1 ;  /* 0x30000022ff227230 */ /* 0x000fe40000004100 */
[----:B------:R-:W-:Y:S01]  /*bb00*/  FMUL.FTZ R19, R6, R7 ;  /* 0x0000000706137220 */ /* 0x000fe20000410000 */
[----:B------:R-:W-:-:S02]  /*bb10*/  HADD2.F32 R5, -RZ, R5.H1_H1 ;  /* 0x30000005ff057230 */ /* 0x000fc40000004100 */
[C---:B------:R-:W-:Y:S01]  /*bb20*/  FFMA.FTZ R9, R4.reuse, R7, -R9 ;  /* 0x0000000704097223 */ /* 0x040fe20000010809 */
[----:B------:R-:W-:Y:S01]  /*bb30*/  HADD2.F32 R28, -RZ, R28.H1_H1 ;  /* 0x3000001cff1c7230 */ /* 0x000fe20000004100 */
[----:B------:R-:W-:Y:S01]  /*bb40*/  F2FP.F16.E4M3.UNPACK_B R7, R38.H1 ;  /* 0x00000026ff07723e */ /* 0x000fe200030006ff */
[----:B------:R-:W-:Y:S02]  /*bb50*/  HADD2.F32 R3, -RZ, R3.H1_H1 ;  /* 0x30000003ff037230 */ /* 0x000fe40000004100 */
[C---:B------:R-:W-:Y:S01]  /*bb60*/  FMUL.FTZ R8, R5.reuse, R34 ;  /* 0x0000002205087220 */ /* 0x040fe20000410000 */
[----:B------:R-:W-:Y:S01]  /*bb70*/  F2FP.F16.E4M3.UNPACK_B R6, R32.H1 ;  /* 0x00000020ff06723e */ /* 0x000fe200030006ff */
[-C--:B------:R-:W-:Y:S01]  /*bb80*/  FMUL.FTZ R5, R5, R28.reuse ;  /* 0x0000001c05057220 */ /* 0x080fe20000410000 */
[----:B------:R-:W-:Y:S01]  /*bb90*/  FFMA.FTZ R19, R4, R15, R19 ;  /* 0x0000000f04137223 */ /* 0x000fe20000010013 */
[----:B------:R-:W-:Y:S01]  /*bba0*/  FFMA.FTZ R28, R3, R28, -R8 ;  /* 0x0000001c031c7223 */ /* 0x000fe20000010808 */
[----:B------:R-:W-:-:S02]  /*bbb0*/  HADD2.F32 R8, -RZ, R7.H0_H0 ;  /* 0x20000007ff087230 */ /* 0x000fc40000004100 */
[----:B------:R-:W-:Y:S01]  /*bbc0*/  FFMA.FTZ R34, R3, R34, R5 ;  /* 0x0000002203227223 */ /* 0x000fe20000010005 */
[----:B------:R-:W-:Y:S01]  /*bbd0*/  HADD2.F32 R4, -RZ, R24.H0_H0 ;  /* 0x20000018ff047230 */ /* 0x000fe20000004100 */
[----:B------:R-:W-:Y:S01]  /*bbe0*/  F2FP.F16.E4M3.UNPACK_B R32, R32 ;  /* 0x00000020ff20723e */ /* 0x000fe200020006ff */
[----:B------:R-:W-:Y:S01]  /*bbf0*/  HADD2.F32 R5, -RZ, R6.H0_H0 ;  /* 0x20000006ff057230 */ /* 0x000fe20000004100 */
[----:B------:R-:W-:Y:S01]  /*bc00*/  F2FP.F16.E4M3.UNPACK_B R38, R38 ;  /* 0x00000026ff26723e */ /* 0x000fe200020006ff */
[----:B------:R-:W-:Y:S02]  /*bc10*/  HADD2.F32 R7, -RZ, R7.H1_H1 ;  /* 0x30000007ff077230 */ /* 0x000fe40000004100 */
[C---:B------:R-:W-:Y:S01]  /*bc20*/  FMUL.FTZ R14, R4.reuse, R8 ;  /* 0x00000008040e7220 */ /* 0x040fe20000410000 */
[----:B------:R-:W-:Y:S02]  /*bc30*/  HADD2.F32 R24, -RZ, R24.H1_H1 ;  /* 0x30000018ff187230 */ /* 0x000fe40000004100 */
[----:B------:R-:W-:Y:S01]  /*bc40*/  FMUL.FTZ R4, R4, R5 ;  /* 0x0000000504047220 */ /* 0x000fe20000410000 */
[----:B------:R-:W-:Y:S01]  /*bc50*/  HADD2.F32 R3, -RZ, R13.H0_H0 ;  /* 0x2000000dff037230 */ /* 0x000fe20000004100 */
[----:B------:R-:W-:Y:S01]  /*bc60*/  F2FP.SATFINITE.E4M3.F32.PACK_AB_MERGE_C R12, R12, R27, RZ ;  /* 0x0000001b0c0c723e */ /* 0x000fe200048070ff */
        /* <DEDUP_REMOVED lines=8> */
[--C-:B------:R-:W-:Y:S02]  /*bcf0*/  HADD2.F32 R6, -RZ, R38.reuse.H0_H0 ;  /* 0x20000026ff067230 */ /* 0x100fe40000004100 */
[----:B------:R-:W-:Y:S01]  /*bd00*/  FFMA.FTZ R24, R13, R7, R24 ;  /* 0x000000070d187223 */ /* 0x000fe20000010018 */
        /* <DEDUP_REMOVED lines=27> */
[----:B------:R2:W-:Y:S02]  /*bec0*/  STS.128 [R0+UR38+0x1e200], R32 ;  /* 0x01e2002000007988 */ /* 0x0005e40008000c26 */
.L_x_4154:
[----:B------:R-:W-:Y:S05]  /*bed0*/  BSYNC B0 ;  /* 0x0000000000007941 */ /* 0x000fea0003800000 */
.L_x_4145:
        /* <DEDUP_REMOVED lines=8> */
.L_x_4142:
[----:B0-23--:R-:W-:-:S05]  /*bf60*/  IMAD.U32 R0, RZ, RZ, UR55 ;  /* 0x00000037ff007e24 */ /* 0x00dfca000f8e00ff */
[----:B------:R-:W-:-:S13]  /*bf70*/  ISETP.NE.AND P0, PT, R0, 0x3, PT ;  /* 0x000000030000780c */ /* 0x000fda0003f05270 */
[----:B------:R-:W-:Y:S05]  /*bf80*/  @!P0 BRA `(.L_x_4176) ;  /* 0x0000000000048947 */ /* 0x000fea0003800000 */
[----:B------:R-:W-:Y:S01]  /*bf90*/  BPT.TRAP 0x1 ;  /* 0x000000040000795c */ /* 0x000fe20000300000 */
.L_x_4176:
[----:B------:R-:W-:Y:S02]  /*bfa0*/  IMAD.U32 R3, RZ, RZ, UR54 ;  /* 0x00000036ff037e24 */ /* 0x000fe4000f8e00ff */
[----:B------:R-:W-:-:S03]  /*bfb0*/  IMAD.U32 R0, RZ, RZ, UR50 ;  /* 0x00000032ff007e24 */ /* 0x000fc6000f8e00ff */
[----:B------:R-:W-:Y:S02]  /*bfc0*/  LEA R3, R3, UR38, 0x3 ;  /* 0x0000002603037c11 */ /* 0x000fe4000f8e18ff */
[----:B------:R-:W-:-:S04]  /*bfd0*/  SHF.L.U32 R0, R0, 0x1f, RZ ;  /* 0x0000001f00007819 */ /* 0x000fc800000006ff */
[----:B------:R0:W1:Y:S01]  /*bfe0*/  SYNCS.PHASECHK.TRANS64.TRYWAIT P2, [R3+URZ+0x33430], R0 ;  /* 0x03343000030075a7 */ /* 0x000062000804017f */
[----:B------:R-:W-:Y:S05]  /*bff0*/  @!P0 BRA `(.L_x_4177) ;  /* 0x0000000000048947 */ /* 0x000fea0003800000 */
[----:B------:R-:W-:Y:S01]  /*c000*/  BPT.TRAP 0x1 ;  /* 0x000000040000795c */ /* 0x000fe20000300000 */
.L_x_4177:
[----:B------:R-:W2:Y:S02]  /*c010*/  S2R R4, SR_TID.X ;  /* 0x0000000000047919 */ /* 0x000ea40000002100 */
[----:B--2---:R-:W-:-:S04]  /*c020*/  LOP3.LUT R4, R4, 0x7f, RZ, 0xc0, !PT ;  /* 0x0000007f04047812 */ /* 0x004fc800078ec0ff */
[----:B------:R-:W-:Y:S01]  /*c030*/  ISETP.NE.AND P1, PT, R4, RZ, PT ;  /* 0x000000ff0400720c */ /* 0x000fe20003f25270 */
[----:B-1----:R-:W-:-:S12]  /*c040*/  @P2 BRA `(.L_x_4178) ;  /* 0x0000000000082947 */ /* 0x002fd80003800000 */
[----:B------:R-:W1:Y:S02]  /*c050*/  SYNCS.PHASECHK.TRANS64.TRYWAIT P2, [R3+URZ+0x33430], R0 ;  /* 0x03343000030075a7 */ /* 0x000e64000804017f */
[----:B-1----:R-:W-:Y:S05]  /*c060*/  @!P2 BRA `(.L_x_4179) ;  /* 0x000001cc00f4a947 */ /* 0x002fea0003800000 */
.L_x_4178:
[----:B------:R-:W-:Y:S05]  /*c070*/  WARPSYNC.ALL ;  /* 0x0000000000007948 */ /* 0x000fea0003800000 */
[----:B------:R-:W-:Y:S01]  /*c080*/  UIADD3 UR4, UR38, 0x24200, URZ ;  /* 0x0002420026047890 */ /* 0x000fe2000fffe03f */
[----:B------:R-:W-:Y:S01]  /*c090*/  WARPGROUP.ARRIVE ;  /* 0x00000000000079c5 */ /* 0x000fe20000000000 */
[----:B------:R-:W-:Y:S01]  /*c0a0*/  ULOP3.LUT UR28, UR56, 0x10000, URZ, 0xfc, !UPT ;  /* 0x00010000381c7892 */ /* 0x000fe2000f8efc3f */
[----:B-----5:R-:W-:Y:S01]  /*c0b0*/  IMAD.MOV.U32 R9, RZ, RZ, -0xa0 ;  /* 0xffffff60ff097424 */ /* 0x020fe200078e00ff */
[----:B------:R-:W-:Y:S01]  /*c0c0*/  USHF.R.U32.HI UR4, URZ, 0x4, UR4 ;  /* 0x000000043f047899 */ /* 0x000fe20008011604 */
[----:B01----:R-:W-:Y:S01]  /*c0d0*/  @!P1 VIADD R0, R3, 0x33440 ;  /* 0x0003344003009836 */ /* 0x003fe20000000000 */
[----:B------:R-:W-:Y:S01]  /*c0e0*/  UMOV UR25, 0x80000020 ;  /* 0x8000002000197882 */ /* 0x000fe20000000000 */
[----:B------:R-:W-:Y:S01]  /*c0f0*/  UMOV UR27, 0x80000020 ;  /* 0x80000020001b7882 */ /* 0x000fe20000000000 */
[----:B------:R-:W-:Y:S01]  /*c100*/  ULOP3.LUT UR4, UR4, 0x3fff, URZ, 0xc0, !UPT ;  /* 0x00003fff04047892 */ /* 0x000fe2000f8ec03f */
[----:B------:R-:W-:Y:S01]  /*c110*/  IMAD R9, R104, R9, 0xa0 ;  /* 0x000000a068097424 */ /* 0x000fe200078e0209 */
[----:B------:R-:W-:Y:S01]  /*c120*/  UMOV UR24, UR28 ;  /* 0x0000001c00187c82 */ /* 0x000fe20008000000 */
[----:B------:R-:W-:Y:S01]  /*c130*/  UMOV UR5, UR25 ;  /* 0x0000001900057c82 */ /* 0x000fe20008000000 */
[----:B------:R-:W-:Y:S01]  /*c140*/  ULOP3.LUT UR51, UR4, 0x10000, URZ, 0xfc, !UPT ;  /* 0x0001000004337892 */ /* 0x000fe2000f8efc3f */
[----:B------:R-:W-:Y:S01]  /*c150*/  IMAD.IADD R3, R22, 0x1, R9 ;  /* 0x0000000116037824 */ /* 0x000fe200078e0209 */
[----:B------:R-:W-:Y:S01]  /*c160*/  UMOV UR7, 0x80000020 ;  /* 0x8000002000077882 */ /* 0x000fe20000000000 */
[----:B------:R-:W-:Y:S01]  /*c170*/  UMOV UR4, UR24 ;  /* 0x0000001800047c82 */ /* 0x000fe20008000000 */
[----:B------:R-:W-:Y:S01]  /*c180*/  UIMAD UR30, UR54, 0x780, UR51 ;  /* 0x00000780361e78a4 */ /* 0x000fe2000f8e0233 */
[----:B------:R-:W-:Y:S01]  /*c190*/  @!P1 PRMT R0, RZ, 0x654, R0 ;  /* 0x00000654ff009816 */ /* 0x000fe20000000000 */
[----:B------:R-:W-:Y:S01]  /*c1a0*/  UMOV UR11, 0x80000020 ;  /* 0x80000020000b7882 */ /* 0x000fe20000000000 */
[----:B------:R-:W-:Y:S01]  /*c1b0*/  UMOV UR15, 0x80000020 ;  /* 0x80000020000f7882 */ /* 0x000fe20000000000 */
[----:B------:R-:W-:Y:S01]  /*c1c0*/  UIADD3 UR6, UR30, 0x80, URZ ;  /* 0x000000801e067890 */ /* 0x000fe2000fffe03f */
[--C-:B------:R-:W-:Y:S01]  /*c1d0*/  IADD3 R5, -R23, 0x1, R3.reuse ;  /* 0x0000000117057810 */ /* 0x100fe20007ffe103 */
[----:B------:R-:W-:Y:S01]  /*c1e0*/  UIADD3 UR8, UR30, 0x100, URZ ;  /* 0x000001001e087890 */ /* 0x000fe2000fffe03f */
[C---:B------:R-:W-:Y:S01]  /*c1f0*/  IMAD R6, R222.reuse, -0x2, R3 ;  /* 0xfffffffede067824 */ /* 0x040fe200078e0203 */
        /* <DEDUP_REMOVED lines=9> */
[----:B------:R-:W-:Y:S02]  /*c290*/  UIADD3 UR13, UR30, 0x182, URZ ;  /* 0x000001821e0d7890 */ /* 0x000fe4000fffe03f */
[----:B------:R-:W-:Y:S02]  /*c2a0*/  UIADD3 UR14, UR30, 0x202, URZ ;  /* 0x000002021e0e7890 */ /* 0x000fe4000fffe03f */
[----:B------:R-:W-:Y:S01]  /*c2b0*/  UIADD3 UR18, UR30, 0x382, URZ ;  /* 0x000003821e127890 */ /* 0x000fe2000fffe03f */
[----:B------:R-:W-:Y:S01]  /*c2c0*/  UMOV UR19, 0x80000020 ;  /* 0x8000002000137882 */ /* 0x000fe20000000000 */
[----:B------:R-:W-:Y:S01]  /*c2d0*/  UIADD3 UR22, UR30, 0x600, URZ ;  /* 0x000006001e167890 */ /* 0x000fe2000fffe03f */
[----:B------:R-:W-:Y:S01]  /*c2e0*/  UMOV UR23, 0x80000020 ;  /* 0x8000002000177882 */ /* 0x000fe20000000000 */
[----:B------:R-:W-:Y:S01]  /*c2f0*/  UMOV UR31, 0x80000020 ;  /* 0x80000020001f7882 */ /* 0x000fe20000000000 */
[----:B------:R-:W-:Y:S01]  /*c300*/  ULDC UR56, c[0x0][0x9dc] ;  /* 0x0002770000387ab9 */ /* 0x000fe20000000800 */
        /* <DEDUP_REMOVED lines=15> */
[----:B----4-:R-:W-:-:S06]  /*c400*/  WARPGROUP.ARRIVE ;  /* 0x00000000000079c5 */ /* 0x010fcc0000000000 */
        /* <DEDUP_REMOVED lines=151> */
[----:B------:R-:W-:-:S06]  /*cd80*/  UISETP.GE.AND UP0, UPT, UR7, 0x1, UPT ;  /* 0x000000010700788c */ /* 0x000fcc000bf06270 */
[----:B------:R-:W-:Y:S01]  /*cd90*/  PLOP3.LUT P2, PT, PT, PT, UP0, 0x40, 0x0 ;  /* 0x000000000000781c */ /* 0x000fe20003f4e808 */
[----:B------:R-:W-:Y:S02]  /*cda0*/  WARPGROUP.DEPBAR.LE gsb0, 0x0 ;  /* 0x00008000000079c5 */ /* 0x000fe40000010000 */
[----:B------:R-:W-:-:S06]  /*cdb0*/  WARPGROUP.ARRIVE ;  /* 0x00000000000079c5 */ /* 0x000fcc0000000000 */
[----:B------:R-:W-:Y:S03]  /*cdc0*/  QGMMA.64x32x32.F32.E4M3.E4M3 R24, gdesc[UR20], R24, gsb0 ;  /* 0x00600000141879f3 */ /* 0x000fe60008000818 */
[----:B------:R-:W-:Y:S02]  /*cdd0*/  WARPGROUP.DEPBAR.LE gsb0, 0x0 ;  /* 0x00008000000079c5 */ /* 0x000fe40000010000 */
[----:B------:R0:W-:Y:S02]  /*cde0*/  @!P1 SYNCS.ARRIVE.TRANS64.RED.A1T0 RZ, [R0+URZ], RZ ;  /* 0x000000ff00ff99a7 */ /* 0x0001e4000810043f */
[----:B0-----:R-:W-:Y:S02]  /*cdf0*/  IMAD R0, R222, -0x2, R5 ;  /* 0xfffffffede007824 */ /* 0x001fe400078e0205 */
[----:B------:R-:W-:Y:S02]  /*ce00*/  IMAD R5, R225, 0x80, R229 ;  /* 0x00000080e1057824 */ /* 0x000fe400078e02e5 */
[----:B------:R-:W-:-:S02]  /*ce10*/  VIADD R11, R0, UR6 ;  /* 0x00000006000b7c36 */ /* 0x000fc40008000000 */
        /* <DEDUP_REMOVED lines=16> */
.L_x_4182:
[----:B------:R-:W-:-:S06]  /*cf20*/  UISETP.NE.AND UP1, UPT, UR7, 0x1, UPT ;  /* 0x000000010700788c */ /* 0x000fcc000bf25270 */
[----:B------:R-:W-:-:S05]  /*cf30*/  PLOP3.LUT P2, PT, PT, PT, UP1, 0x80, 0x0 ;  /* 0x000000000000781c */ /* 0x000fca0003f4f018 */
[----:B------:R-:W-:-:S08]  /*cf40*/  @UP1 ULDC.64 UR10, c[0x0][0x9e8] ;  /* 0x00027a00000a1ab9 */ /* 0x000fd00000000a00 */
[----:B------:R-:W-:-:S05]  /*cf50*/  @P2 IMAD.HI.U32 R7, R4, UR10, RZ ;  /* 0x0000000a04072c27 */ /* 0x000fca000f8e00ff */
[----:B------:R-:W-:-:S07]  /*cf60*/  @P2 SHF.R.U32.HI R4, RZ, UR11, R7 ;  /* 0x0000000bff042c19 */ /* 0x000fce0008011607 */
.L_x_4183:
[----:B------:R-:W-:Y:S05]  /*cf70*/  BSYNC B0 ;  /* 0x0000000000007941 */ /* 0x000fea0003800000 */
.L_x_4181:
[----:B------:R-:W-:-:S05]  /*cf80*/  IMAD R4, R4, UR7, R13 ;  /* 0x0000000704047c24 */ /* 0x000fca000f8e020d */
[----:B------:R-:W-:Y:S02]  /*cf90*/  VIMNMX R3, R3, R4, !PT ;  /* 0x0000000403037248 */ /* 0x000fe40007fe0100 */
[----:B------:R-:W-:-:S07]  /*cfa0*/  VIADDMNMX R0, R4, UR7, R0, PT ;  /* 0x0000000704007c46 */ /* 0x000fce000b800100 */
.L_x_4180:
[C---:B------:R-:W-:Y:S02]  /*cfb0*/  ISETP.GE.AND P2, PT, R9.reuse, 0x9, PT ;  /* 0x000000090900780c */ /* 0x040fe40003f46270 */
[----:B------:R-:W-:Y:S02]  /*cfc0*/  ISETP.GE.AND P3, PT, R9, 0x2, PT ;  /* 0x000000020900780c */ /* 0x000fe40003f66270 */
[----:B------:R-:W-:Y:S02]  /*cfd0*/  P2R R14, PR, RZ, 0x4 ;  /* 0x00000004ff0e7803 */ /* 0x000fe40000000000 */
[----:B------:R-:W-:Y:S02]  /*cfe0*/  ISETP.GT.AND P2, PT, R3, 0x8, !P2 ;  /* 0x000000080300780c */ /* 0x000fe40005744270 */
[----:B------:R-:W-:Y:S02]  /*cff0*/  P2R R12, PR, RZ, 0x8 ;  /* 0x00000008ff0c7803 */ /* 0x000fe40000000000 */
[----:B------:R-:W-:-:S02]  /*d000*/  ISETP.LT.OR P2, PT, R0, 0x9, P2 ;  /* 0x000000090000780c */ /* 0x000fc40001741670 */
[----:B------:R-:W-:Y:S02]  /*d010*/  ISETP.GT.AND P3, PT, R3, 0x1, !P3 ;  /* 0x000000010300780c */ /* 0x000fe40005f64270 */
[----:B------:R-:W-:Y:S02]  /*d020*/  ISETP.GE.AND P4, PT, R9, 0xa, PT ;  /* 0x0000000a0900780c */ /* 0x000fe40003f86270 */
[----:B------:R-:W-:Y:S02]  /*d030*/  FSEL R92, R92, -INF , !P2 ;  /* 0xff8000005c5c7808 */ /* 0x000fe40005000000 */
[----:B------:R-:W-:Y:S02]  /*d040*/  ISETP.LT.OR P3, PT, R0, 0x2, P3 ;  /* 0x000000020000780c */ /* 0x000fe40001f61670 */
[----:B------:R-:W-:Y:S02]  /*d050*/  ISETP.GT.AND P2, PT, R3, 0x9, !P4 ;  /* 0x000000090300780c */ /* 0x000fe40006744270 */
[----:B------:R-:W-:-:S02]  /*d060*/  FSEL R89, R89, -INF , !P3 ;  /* 0xff80000059597808 */ /* 0x000fc40005800000 */
[C---:B------:R-:W-:Y:S02]  /*d070*/  ISETP.LT.OR P2, PT, R0.reuse, 0xa, P2 ;  /* 0x0000000a0000780c */ /* 0x040fe40001741670 */
        /* <DEDUP_REMOVED lines=27> */
[----:B------:R-:W-:Y:S02]  /*d230*/  IADD3 R4, R8, 0x8, R5 ;  /* 0x0000000808047810 */ /* 0x000fe40007ffe005 */
        /* <DEDUP_REMOVED lines=174> */
.L_x_4186:
[----:B------:R-:W-:-:S06]  /*dd20*/  UISETP.NE.AND UP1, UPT, UR7, 0x1, UPT ;  /* 0x000000010700788c */ /* 0x000fcc000bf25270 */
[----:B------:R-:W-:-:S05]  /*dd30*/  PLOP3.LUT P6, PT, PT, PT, UP1, 0x80, 0x0 ;  /* 0x000000000000781c */ /* 0x000fca0003fcf018 */
[----:B------:R-:W-:-:S08]  /*dd40*/  @UP1 ULDC.64 UR10, c[0x0][0x9e8] ;  /* 0x00027a00000a1ab9 */ /* 0x000fd00000000a00 */
[----:B------:R-:W-:Y:S01]  /*dd50*/  @P6 IMAD.HI.U32 R3, R6, UR10, RZ ;  /* 0x0000000a06036c27 */ /* 0x000fe2000f8e00ff */
[----:B------:R-:W-:-:S13]  /*dd60*/  PLOP3.LUT P6, PT, PT, PT, UP1, 0x80, 0x0 ;  /* 0x000000000000781c */ /* 0x000fda0003fcf018 */
[----:B------:R-:W-:-:S07]  /*dd70*/  @P6 SHF.R.U32.HI R6, RZ, UR11, R3 ;  /* 0x0000000bff066c19 */ /* 0x000fce0008011603 */
.L_x_4187:
[----:B------:R-:W-:Y:S05]  /*dd80*/  BSYNC B0 ;  /* 0x0000000000007941 */ /* 0x000fea0003800000 */
.L_x_4185:
[----:B------:R-:W-:-:S05]  /*dd90*/  IMAD R3, R6, UR7, R13 ;  /* 0x0000000706037c24 */ /* 0x000fca000f8e020d */
[----:B------:R-:W-:Y:S02]  /*dda0*/  VIMNMX R4, R4, R3, !PT ;  /* 0x0000000304047248 */ /* 0x000fe40007fe0100 */
[----:B------:R-:W-:-:S07]  /*ddb0*/  VIADDMNMX R0, R3, UR7, R0, PT ;  /* 0x0000000703007c46 */ /* 0x000fce000b800100 */
.L_x_4184:
[----:B------:R-:W-:Y:S02]  /*ddc0*/  ISETP.GT.AND P2, PT, R4, 0x20, !P2 ;  /* 0x000000200400780c */ /* 0x000fe40005744270 */
[----:B------:R-:W-:Y:S02]  /*ddd0*/  ISETP.NE.AND P6, PT, R107, RZ, PT ;  /* 0x000000ff6b00720c */ /* 0x000fe40003fc5270 */
[----:B------:R-:W-:Y:S02]  /*dde0*/  ISETP.LT.OR P2, PT, R0, 0x21, P2 ;  /* 0x000000210000780c */ /* 0x000fe40001741670 */
[----:B------:R-:W-:Y:S02]  /*ddf0*/  FMNMX.FTZ R3, R7, R89, !PT ;  /* 0x0000005907037209 */ /* 0x000fe40007810000 */
[----:B------:R-:W-:Y:S02]  /*de00*/  FSEL R74, R74, -INF , !P2 ;  /* 0xff8000004a4a7808 */ /* 0x000fe40005000000 */
[----:B------:R-:W-:-:S02]  /*de10*/  ISETP.GT.AND P2, PT, R4, 0x21, !P6 ;  /* 0x000000210400780c */ /* 0x000fc40007744270 */
[----:B------:R-:W-:Y:S02]  /*de20*/  ISETP.NE.AND P6, PT, R118, RZ, PT ;  /* 0x000000ff7600720c */ /* 0x000fe40003fc5270 */
        /* <DEDUP_REMOVED lines=73> */
[----:B------:R-:W-:Y:S02]  /*e2c0*/  ISETP.GT.AND P2, PT, R4, 0x50, !P6 ;  /* 0x000000500400780c */ /* 0x000fe40007744270 */
[----:B------:R-:W-:Y:S02]  /*e2d0*/  ISETP.NE.AND P6, PT, R129, RZ, PT ;  /* 0x000000ff8100720c */ /* 0x000fe40003fc5270 */
        /* <DEDUP_REMOVED lines=17> */
[----:B------:R-:W-:Y:S01]  /*e3f0*/  ISETP.NE.AND P2, PT, R121, RZ, PT ;  /* 0x000000ff7900720c */ /* 0x000fe20003f45270 */
[----:B------:R-:W0:Y:S01]  /*e400*/  SHFL.BFLY PT, R3, R6, 0x2, 0x1f ;  /* 0x0c401f0006037f89 */ /* 0x000e2200000e0000 */
[C---:B------:R-:W-:Y:S02]  /*e410*/  ISETP.GT.AND P3, PT, R4.reuse, 0x90, !P3 ;  /* 0x000000900400780c */ /* 0x040fe40005f64270 */
[----:B------:R-:W-:-:S02]  /*e420*/  ISETP.GT.AND P2, PT, R4, 0x59, !P2 ;  /* 0x000000590400780c */ /* 0x000fc40005744270 */
[----:B------:R-:W-:Y:S02]  /*e430*/  ISETP.GT.AND P4, PT, R4, 0x91, !P4 ;  /* 0x000000910400780c */ /* 0x000fe40006784270 */
[----:B------:R-:W-:Y:S02]  /*e440*/  ISETP.LT.OR P2, PT, R0, 0x5a, P2 ;  /* 0x0000005a0000780c */ /* 0x000fe40001741670 */
[----:B------:R-:W-:Y:S02]  /*e450*/  ISETP.GT.AND P5, PT, R4, 0x98, !P5 ;  /* 0x000000980400780c */ /* 0x000fe40006fa4270 */
[----:B------:R-:W-:Y:S02]  /*e460*/  FSEL R71, R71, -INF , !P2 ;  /* 0xff80000047477808 */ /* 0x000fe40005000000 */
[----:B------:R-:W-:Y:S02]  /*e470*/  ISETP.NE.AND P2, PT, R122, RZ, PT ;  /* 0x000000ff7a00720c */ /* 0x000fe40003f45270 */
[----:B------:R-:W-:-:S02]  /*e480*/  ISETP.LT.OR P3, PT, R0, 0x91, P3 ;  /* 0x000000910000780c */ /* 0x000fc40001f61670 */
[----:B------:R-:W-:Y:S02]  /*e490*/  ISETP.GT.AND P2, PT, R4, 0x60, !P2 ;  /* 0x000000600400780c */ /* 0x000fe40005744270 */
[C---:B------:R-:W-:Y:S02]  /*e4a0*/  ISETP.LT.OR P4, PT, R0.reuse, 0x92, P4 ;  /* 0x000000920000780c */ /* 0x040fe40002781670 */
[----:B------:R-:W-:Y:S02]  /*e4b0*/  ISETP.LT.OR P2, PT, R0, 0x61, P2 ;  /* 0x000000610000780c */ /* 0x000fe40001741670 */
[----:B------:R-:W-:Y:S02]  /*e4c0*/  FSEL R34, R34, -INF , !P3 ;  /* 0xff80000022227808 */ /* 0x000fe40005800000 */
[----:B------:R-:W-:Y:S02]  /*e4d0*/  FSEL R42, R42, -INF , !P2 ;  /* 0xff8000002a2a7808 */ /* 0x000fe40005000000 */
[----:B------:R-:W-:-:S02]  /*e4e0*/  ISETP.NE.AND P2, PT, R123, RZ, PT ;  /* 0x000000ff7b00720c */ /* 0x000fc40003f45270 */
[----:B0-----:R-:W-:Y:S02]  /*e4f0*/  FMNMX.FTZ R8, R6, R3, !PT ;  /* 0x0000000306087209 */ /* 0x001fe40007810000 */
[----:B------:R-:W-:Y:S02]  /*e500*/  ISETP.GT.AND P2, PT, R4, 0x61, !P2 ;  /* 0x000000610400780c */ /* 0x000fe40005744270 */
[C---:B------:R-:W-:Y:S01]  /*e510*/  ISETP.LT.OR P5, PT, R0.reuse, 0x99, P5 ;  /* 0x000000990000780c */ /* 0x040fe20002fa1670 */
[----:B------:R-:W0:Y:S01]  /*e520*/  SHFL.BFLY PT, R3, R8, 0x1, 0x1f ;  /* 0x0c201f0008037f89 */ /* 0x000e2200000e0000 */
[----:B------:R-:W-:Y:S02]  /*e530*/  ISETP.LT.OR P2, PT, R0, 0x62, P2 ;  /* 0x000000620000780c */ /* 0x000fe40001741670 */
[----:B------:R-:W-:Y:S02]  /*e540*/  FSEL R35, R35, -INF , !P4 ;  /* 0xff80000023237808 */ /* 0x000fe40006000000 */
[----:B------:R-:W-:-:S02]  /*e550*/  FSEL R43, R43, -INF , !P2 ;  /* 0xff8000002b2b7808 */ /* 0x000fc40005000000 */
[----:B------:R-:W-:Y:S02]  /*e560*/  ISETP.NE.AND P2, PT, R124, RZ, PT ;  /* 0x000000ff7c00720c */ /* 0x000fe40003f45270 */
[----:B------:R-:W-:Y:S02]  /*e570*/  FSEL R38, R38, -INF , !P5 ;  /* 0xff80000026267808 */ /* 0x000fe40006800000 */
[----:B------:R-:W-:Y:S02]  /*e580*/  ISETP.GT.AND P2, PT, R4, 0x68, !P2 ;  /* 0x000000680400780c */ /* 0x000fe40005744270 */
[----:B------:R-:W-:Y:S02]  /*e590*/  R2UR UR10, R105 ;  /* 0x00000000690a72ca */ /* 0x000fe400000e0000 */
[----:B------:R-:W-:-:S04]  /*e5a0*/  ISETP.LT.OR P2, PT, R0, 0x69, P2 ;  /* 0x000000690000780c */ /* 0x000fc80001741670 */
[----:B------:R-:W-:Y:S02]  /*e5b0*/  FSEL R46, R46, -INF , !P2 ;  /* 0xff8000002e2e7808 */ /* 0x000fe40005000000 */
[----:B------:R-:W-:Y:S02]  /*e5c0*/  ISETP.NE.AND P2, PT, R125, RZ, PT ;  /* 0x000000ff7d00720c */ /* 0x000fe40003f45270 */
[----:B0-----:R-:W-:Y:S02]  /*e5d0*/  FMNMX.FTZ R3, R8, R3, !PT ;  /* 0x0000000308037209 */ /* 0x001fe40007810000 */
[----:B------:R-:W-:Y:S01]  /*e5e0*/  ISETP.GT.AND P2, PT, R4, 0x69, !P2 ;  /* 0x000000690400780c */ /* 0x000fe20005744270 */
[----:B------:R-:W-:-:S03]  /*e5f0*/  UIADD3 UR6, UR10, UR6, URZ ;  /* 0x000000060a067290 */ /* 0x000fc6000fffe03f */
        /* <DEDUP_REMOVED lines=14> */
[----:B------:R-:W-:Y:S02]  /*e6e0*/  ISETP.GT.AND P2, PT, R4, 0x79, !P6 ;  /* 0x000000790400780c */ /* 0x000fe40007744270 */
[----:B------:R-:W-:Y:S02]  /*e6f0*/  ISETP.NE.AND P6, PT, R132, RZ, PT ;  /* 0x000000ff8400720c */ /* 0x000fe40003fc5270 */
        /* <DEDUP_REMOVED lines=18> */
[----:B------:R-:W-:Y:S01]  /*e820*/  ISETP.NE.AND P2, PT, R20, RZ, PT ;  /* 0x000000ff1400720c */ /* 0x000fe20003f45270 */
[----:B------:R-:W-:-:S03]  /*e830*/  IMAD.U32 R20, RZ, RZ, UR40 ;  /* 0x00000028ff147e24 */ /* 0x000fc6000f8e00ff */
[----:B------:R-:W-:Y:S01]  /*e840*/  ISETP.GT.AND P2, PT, R4, 0x11, !P2 ;  /* 0x000000110400780c */ /* 0x000fe20005744270 */
[----:B------:R-:W-:-:S03]  /*e850*/  FFMA.FTZ R20, R3, R20, -8 ;  /* 0xc100000003147423 */ /* 0x000fc60000010014 */
        /* <DEDUP_REMOVED lines=14> */
[----:B------:R-:W-:Y:S02]  /*e940*/  ISETP.NE.AND P2, PT, R130, RZ, PT ;  /* 0x000000ff8200720c */ /* 0x000fe40003f45270 */
[----:B------:R-:W-:Y:S02]  /*e950*/  FMNMX.FTZ R15, R90, R91, !PT ;  /* 0x0000005b5a0f7209 */ /* 0x000fe40007810000 */
        /* <DEDUP_REMOVED lines=11> */
[----:B------:R-:W-:-:S04]  /*ea10*/  FSETP.NEU.FTZ.AND P2, PT, R3, -INF , PT ;  /* 0xff8000000300780b */ /* 0x000fc80003f5d000 */
[----:B------:R-:W-:Y:S02]  /*ea20*/  FSEL R20, R20, RZ, P2 ;  /* 0x000000ff14147208 */ /* 0x000fe40001000000 */
[----:B------:R-:W-:Y:S02]  /*ea30*/  ISETP.GT.AND P2, PT, R4, 0x89, !P6 ;  /* 0x000000890400780c */ /* 0x000fe40007744270 */
[----:B------:R-:W-:Y:S01]  /*ea40*/  ISETP.NE.AND P6, PT, R9, RZ, PT ;  /* 0x000000ff0900720c */ /* 0x000fe20003fc5270 */
        /* <DEDUP_REMOVED lines=8> */
[----:B------:R-:W-:Y:S01]  /*ead0*/  ISETP.LT.OR P2, PT, R0, 0x8a, P2 ;  /* 0x0000008a0000780c */ /* 0x000fe20001741670 */
[--C-:B------:R-:W-:Y:S01]  /*eae0*/  FFMA.FTZ R8, R92, UR40, -R20.reuse ;  /* 0x000000285c087c23 */ /* 0x100fe20008010814 */
[----:B------:R-:W-:Y:S01]  /*eaf0*/  FMNMX.FTZ R72, R98, R15, !PT ;  /* 0x0000000f62487209 */ /* 0x000fe20007810000 */
[----:B------:R-:W-:Y:S01]  /*eb00*/  MUFU.EX2 R6, R6 ;  /* 0x0000000600067308 */ /* 0x000fe20000000800 */
[----:B------:R-:W-:Y:S01]  /*eb10*/  FSEL R31, R31, -INF , !P2 ;  /* 0xff8000001f1f7808 */ /* 0x000fe20005000000 */
[--C-:B------:R-:W-:Y:S01]  /*eb20*/  FFMA.FTZ R9, R93, UR40, -R20.reuse ;  /* 0x000000285d097c23 */ /* 0x100fe20008010814 */
[----:B------:R-:W-:Y:S01]  /*eb30*/  FMNMX.FTZ R19, R99, R72, !PT ;  /* 0x0000004863137209 */ /* 0x000fe20007810000 */
[--C-:B------:R-:W-:Y:S01]  /*eb40*/  FFMA.FTZ R10, R96, UR40, -R20.reuse ;  /* 0x00000028600a7c23 */ /* 0x100fe20008010814 */
[----:B------:R-:W-:Y:S01]  /*eb50*/  ISETP.GT.AND P2, PT, R4, 0x99, !P6 ;  /* 0x000000990400780c */ /* 0x000fe20007744270 */
[--C-:B------:R-:W-:Y:S01]  /*eb60*/  FFMA.FTZ R11, R97, UR40, -R20.reuse ;  /* 0x00000028610b7c23 */ /* 0x100fe20008010814 */
        /* <DEDUP_REMOVED lines=9> */
[----:B------:R-:W1:Y:S01]  /*ec00*/  MUFU.EX2 R7, R7 ;  /* 0x0000000700077308 */ /* 0x000e620000000800 */
[----:B------:R-:W-:-:S01]  /*ec10*/  FFMA.FTZ R56, R56, UR40, -R20 ;  /* 0x0000002838387c23 */ /* 0x000fc20008010814 */
[--C-:B------:R-:W-:Y:S01]  /*ec20*/  FFMA.FTZ R57, R57, UR40, -R20.reuse ;  /* 0x0000002839397c23 */ /* 0x100fe20008010814 */
[----:B------:R-:W-:Y:S01]  /*ec30*/  FMNMX.FTZ R21, R75, R76, !PT ;  /* 0x0000004c4b157209 */ /* 0x000fe20007810000 */
[--C-:B------:R-:W-:Y:S01]  /*ec40*/  FFMA.FTZ R60, R60, UR40, -R20.reuse ;  /* 0x000000283c3c7c23 */ /* 0x100fe20008010814 */
[----:B------:R-:W-:-:S01]  /*ec50*/  FFMA.FTZ R61, R61, UR40, -R20 ;  /* 0x000000283d3d7c23 */ /* 0x000fc20008010814 */
[--C-:B------:R-:W-:Y:S01]  /*ec60*/  FFMA.FTZ R64, R64, UR40, -R20.reuse ;  /* 0x0000002840407c23 */ /* 0x100fe20008010814 */
[----:B------:R-:W-:Y:S01]  /*ec70*/  FMNMX.FTZ R76, R78, R21, !PT ;  /* 0x000000154e4c7209 */ /* 0x000fe20007810000 */
[----:B------:R-:W2:Y:S01]  /*ec80*/  MUFU.EX2 R8, R8 ;  /* 0x0000000800087308 */ /* 0x000ea20000000800 */
[----:B------:R-:W-:-:S01]  /*ec90*/  FFMA.FTZ R65, R65, UR40, -R20 ;  /* 0x0000002841417c23 */ /* 0x000fc20008010814 */
[--C-:B------:R-:W-:Y:S01]  /*eca0*/  FFMA.FTZ R68, R68, UR40, -R20.reuse ;  /* 0x0000002844447c23 */ /* 0x100fe20008010814 */
[----:B0-----:R-:W-:Y:S01]  /*ecb0*/  FMNMX.FTZ R73, R79, R76, !PT ;  /* 0x0000004c4f497209 */ /* 0x001fe20007810000 */
        /* <DEDUP_REMOVED lines=16> */
[----:B------:R-:W-:-:S03]  /*edc0*/  FFMA.FTZ R80, R85, UR40, -R20 ;  /* 0x0000002855507c23 */ /* 0x000fc60008010814 */
[----:B------:R-:W-:Y:S02]  /*edd0*/  FMNMX.FTZ R84, R58, R77, !PT ;  /* 0x0000004d3a547209 */ /* 0x000fe40007810000 */
[----:B------:R-:W3:Y:S02]  /*ede0*/  MUFU.EX2 R9, R9 ;  /* 0x0000000900097308 */ /* 0x000ee40000000800 */
[----:B------:R-:W-:-:S04]  /*edf0*/  FMNMX.FTZ R77, R59, R84, !PT ;  /* 0x000000543b4d7209 */ /* 0x000fc80007810000 */
[----:B------:R-:W-:Y:S02]  /*ee00*/  FMNMX.FTZ R84, R62, R77, !PT ;  /* 0x0000004d3e547209 */ /* 0x000fe40007810000 */
[----:B------:R-:W4:Y:S02]  /*ee10*/  MUFU.EX2 R10, R10 ;  /* 0x0000000a000a7308 */ /* 0x000f240000000800 */
[----:B------:R-:W-:-:S04]  /*ee20*/  FMNMX.FTZ R77, R63, R84, !PT ;  /* 0x000000543f4d7209 */ /* 0x000fc80007810000 */
[----:B------:R-:W-:Y:S02]  /*ee30*/  FMNMX.FTZ R84, R66, R77, !PT ;  /* 0x0000004d42547209 */ /* 0x000fe40007810000 */
[----:B------:R-:W-:Y:S02]  /*ee40*/  MUFU.EX2 R19, R88 ;  /* 0x0000005800137308 */ /* 0x000fe40000000800 */
[----:B------:R-:W-:-:S04]  /*ee50*/  FMNMX.FTZ R77, R67, R84, !PT ;  /* 0x00000054434d7209 */ /* 0x000fc80007810000 */
[----:B------:R-:W-:Y:S02]  /*ee60*/  FMNMX.FTZ R84, R70, R77, !PT ;  /* 0x0000004d46547209 */ /* 0x000fe40007810000 */
[----:B------:R-:W5:Y:S02]  /*ee70*/  MUFU.EX2 R11, R11 ;  /* 0x0000000b000b7308 */ /* 0x000f640000000800 */
        /* <DEDUP_REMOVED lines=15> */
[----:B------:R-:W-:Y:S01]  /*ef70*/  FMNMX.FTZ R77, R27, R84, !PT ;  /* 0x000000541b4d7209 */ /* 0x000fe20007810000 */
[----:B------:R-:W-:-:S03]  /*ef80*/  FFMA.FTZ R84, R40, UR40, -R20 ;  /* 0x0000002828547c23 */ /* 0x000fc60008010814 */
[----:B------:R-:W-:Y:S02]  /*ef90*/  FMNMX.FTZ R4, R30, R77, !PT ;  /* 0x0000004d1e047209 */ /* 0x000fe40007810000 */
[----:B------:R1:W-:Y:S02]  /*efa0*/  MUFU.EX2 R77, R84 ;  /* 0x00000054004d7308 */ /* 0x0003e40000000800 */
[----:B0-----:R-:W-:Y:S01]  /*efb0*/  FMNMX.FTZ R81, R31, R4, !PT ;  /* 0x000000041f517209 */ /* 0x001fe20007810000 */
[----:B------:R-:W-:-:S03]  /*efc0*/  FFMA.FTZ R4, R41, UR40, -R20 ;  /* 0x0000002829047c23 */ /* 0x000fc60008010814 */
[----:B------:R-:W-:Y:S02]  /*efd0*/  FMNMX.FTZ R40, R34, R81, !PT ;  /* 0x0000005122287209 */ /* 0x000fe40007810000 */
[----:B------:R-:W-:Y:S02]  /*efe0*/  MUFU.EX2 R76, R76 ;  /* 0x0000004c004c7308 */ /* 0x000fe40000000800 */
[----:B------:R-:W-:Y:S01]  /*eff0*/  FMNMX.FTZ R41, R35, R40, !PT ;  /* 0x0000002823297209 */ /* 0x000fe20007810000 */
[--C-:B------:R-:W-:Y:S01]  /*f000*/  FFMA.FTZ R40, R44, UR40, -R20.reuse ;  /* 0x000000282c287c23 */ /* 0x100fe20008010814 */
[----:B------:R-:W-:-:S01]  /*f010*/  FFMA.FTZ R44, R48, UR40, -R20 ;  /* 0x00000028302c7c23 */ /* 0x000fc20008010814 */
[--C-:B------:R-:W-:Y:S01]  /*f020*/  FFMA.FTZ R48, R52, UR40, -R20.reuse ;  /* 0x0000002834307c23 */ /* 0x100fe20008010814 */
[----:B------:R-:W-:Y:S01]  /*f030*/  FMNMX.FTZ R0, R38, R41, !PT ;  /* 0x0000002926007209 */ /* 0x000fe20007810000 */
[--C-:B------:R-:W-:Y:S01]  /*f040*/  FFMA.FTZ R41, R45, UR40, -R20.reuse ;  /* 0x000000282d297c23 */ /* 0x100fe20008010814 */
[----:B------:R-:W-:-:S01]  /*f050*/  FFMA.FTZ R45, R49, UR40, -R20 ;  /* 0x00000028312d7c23 */ /* 0x000fc20008010814 */
[----:B------:R-:W-:Y:S01]  /*f060*/  FFMA.FTZ R49, R53, UR40, -R20 ;  /* 0x0000002835317c23 */ /* 0x000fe20008010814 */
        /* <DEDUP_REMOVED lines=15> */
[----:B-1----:R-:W-:-:S06]  /*f160*/  FFMA.FTZ R84, R0, R53, -8 ;  /* 0xc100000000547423 */ /* 0x002fcc0000010035 */
        /* <DEDUP_REMOVED lines=13> */
[----:B------:R-:W-:Y:S01]  /*f240*/  FADD.FTZ R67, R6, R7 ;  /* 0x0000000706437221 */ /* 0x000fe20000010000 */
[----:B------:R-:W-:-:S01]  /*f250*/  FFMA.FTZ R78, R82, UR40, -R84 ;  /* 0x00000028524e7c23 */ /* 0x000fc20008010854 */
[--C-:B------:R-:W-:Y:S01]  /*f260*/  FFMA.FTZ R52, R98, UR40, -R84.reuse ;  /* 0x0000002862347c23 */ /* 0x100fe20008010854 */
[----:B------:R-:W-:-:S01]  /*f270*/  FFMA.FTZ R82, R62, UR40, -R84 ;  /* 0x000000283e527c23 */ /* 0x000fc20008010854 */
[----:B------:R-:W0:Y:S01]  /*f280*/  MUFU.EX2 R53, R53 ;  /* 0x0000003500357308 */ /* 0x000e220000000800 */
[----:B------:R-:W-:-:S01]  /*f290*/  FFMA.FTZ R62, R66, UR40, -R84 ;  /* 0x00000028423e7c23 */ /* 0x000fc20008010854 */
[----:B--2---:R-:W-:Y:S01]  /*f2a0*/  FADD.FTZ R66, R8, R67 ;  /* 0x0000004308427221 */ /* 0x004fe20000010000 */
[----:B------:R-:W-:-:S01]  /*f2b0*/  FFMA.FTZ R81, R99, UR40, -R84 ;  /* 0x0000002863517c23 */ /* 0x000fc20008010854 */
[--C-:B------:R-:W-:Y:S01]  /*f2c0*/  FFMA.FTZ R89, R102, UR40, -R84.reuse ;  /* 0x0000002866597c23 */ /* 0x100fe20008010854 */
[----:B------:R-:W-:-:S01]  /*f2d0*/  FFMA.FTZ R90, R103, UR40, -R84 ;  /* 0x00000028675a7c23 */ /* 0x000fc20008010854 */
[----:B---3--:R-:W-:Y:S01]  /*f2e0*/  FADD.FTZ R67, R9, R66 ;  /* 0x0000004209437221 */ /* 0x008fe20000010000 */
[----:B------:R-:W-:-:S01]  /*f2f0*/  FFMA.FTZ R74, R74, UR40, -R84 ;  /* 0x000000284a4a7c23 */ /* 0x000fc20008010854 */
[----:B------:R-:W1:Y:S01]  /*f300*/  MUFU.EX2 R85, R85 ;  /* 0x0000005500557308 */ /* 0x000e620000000800 */
[----:B------:R-:W-:-:S01]  /*f310*/  FFMA.FTZ R75, R75, UR40, -R84 ;  /* 0x000000284b4b7c23 */ /* 0x000fc20008010854 */
[----:B----4-:R-:W-:Y:S01]  /*f320*/  FADD.FTZ R94, R10, R67 ;  /* 0x000000430a5e7221 */ /* 0x010fe20000010000 */
[----:B------:R-:W-:-:S01]  /*f330*/  FFMA.FTZ R86, R86, UR40, -R84 ;  /* 0x0000002856567c23 */ /* 0x000fc20008010854 */
[--C-:B------:R-:W-:Y:S01]  /*f340*/  FFMA.FTZ R87, R87, UR40, -R84.reuse ;  /* 0x0000002857577c23 */ /* 0x100fe20008010854 */
[----:B------:R-:W-:-:S01]  /*f350*/  FFMA.FTZ R58, R58, UR40, -R84 ;  /* 0x000000283a3a7c23 */ /* 0x000fc20008010854 */
[----:B-----5:R-:W-:Y:S01]  /*f360*/  FADD.FTZ R93, R11, R94 ;  /* 0x0000005e0b5d7221 */ /* 0x020fe20000010000 */
        /* <DEDUP_REMOVED lines=11> */
[----:B------:R-:W-:Y:S01]  /*f420*/  FADD.FTZ R66, R12, R93 ;  /* 0x0000005d0c427221 */ /* 0x000fe20000010000 */
[----:B------:R-:W-:-:S01]  /*f430*/  FFMA.FTZ R50, R50, UR40, -R84 ;  /* 0x0000002832327c23 */ /* 0x000fc20008010854 */
[--C-:B------:R-:W-:Y:S01]  /*f440*/  FFMA.FTZ R51, R51, UR40, -R84.reuse ;  /* 0x0000002833337c23 */ /* 0x100fe20008010854 */
[----:B------:R-:W-:-:S01]  /*f450*/  FFMA.FTZ R54, R54, UR40, -R84 ;  /* 0x0000002836367c23 */ /* 0x000fc20008010854 */
[C---:B------:R-:W-:Y:S01]  /*f460*/  FADD.FTZ R93, R13.reuse, R66 ;  /* 0x000000420d5d7221 */ /* 0x040fe20000010000 */
[----:B------:R-:W-:Y:S01]  /*f470*/  F2FP.SATFINITE.E4M3.F32.PACK_AB_MERGE_C R13, R13, R12, RZ ;  /* 0x0000000c0d0d723e */ /* 0x000fe200048070ff */
[----:B------:R-:W1:Y:S01]  /*f480*/  MUFU.EX2 R81, R81 ;  /* 0x0000005100517308 */ /* 0x000e620000000800 */
[----:B--2---:R-:W-:-:S01]  /*f490*/  FADD.FTZ R67, R88, R67 ;  /* 0x0000004358437221 */ /* 0x004fc20000010000 */
[----:B------:R-:W-:Y:S01]  /*f4a0*/  FADD.FTZ R94, R14, R93 ;  /* 0x0000005d0e5e7221 */ /* 0x000fe20000010000 */
[----:B------:R-:W-:Y:S01]  /*f4b0*/  F2FP.SATFINITE.E4M3.F32.PACK_AB_MERGE_C R218, R11, R10, R13 ;  /* 0x0000000a0bda723e */ /* 0x000fe2000480700d */
[----:B------:R-:W-:Y:S01]  /*f4c0*/  FFMA.FTZ R55, R55, UR40, -R84 ;  /* 0x0000002837377c23 */ /* 0x000fe20008010854 */
[----:B------:R-:W-:Y:S01]  /*f4d0*/  F2FP.SATFINITE.E4M3.F32.PACK_AB_MERGE_C R10, R69, R68, RZ ;  /* 0x00000044450a723e */ /* 0x000fe200048070ff */
[----:B------:R-:W-:Y:S01]  /*f4e0*/  FADD.FTZ R94, R15, R94 ;  /* 0x0000005e0f5e7221 */ /* 0x000fe20000010000 */
[----:B------:R-:W-:-:S01]  /*f4f0*/  FFMA.FTZ R26, R26, UR40, -R84 ;  /* 0x000000281a1a7c23 */ /* 0x000fc20008010854 */
[----:B------:R-:W2:Y:S01]  /*f500*/  MUFU.EX2 R89, R89 ;  /* 0x0000005900597308 */ /* 0x000ea20000000800 */
[----:B0-----:R-:W-:-:S01]  /*f510*/  FADD.FTZ R66, R52, R67 ;  /* 0x0000004334427221 */ /* 0x001fc20000010000 */
[----:B------:R-:W-:Y:S01]  /*f520*/  FADD.FTZ R93, R19, R94 ;  /* 0x0000005e135d7221 */ /* 0x000fe20000010000 */
[----:B------:R-:W-:Y:S01]  /*f530*/  F2FP.SATFINITE.E4M3.F32.PACK_AB_MERGE_C R94, R9, R8, RZ ;  /* 0x00000008095e723e */ /* 0x000fe200048070ff */
[--C-:B------:R-:W-:Y:S01]  /*f540*/  FFMA.FTZ R27, R27, UR40, -R84.reuse ;  /* 0x000000281b1b7c23 */ /* 0x100fe20008010854 */
[----:B------:R-:W-:-:S01]  /*f550*/  FFMA.FTZ R30, R30, UR40, -R84 ;  /* 0x000000281e1e7c23 */ /* 0x000fc20008010854 */
[----:B------:R-:W-:Y:S01]  /*f560*/  FFMA.FTZ R31, R31, UR40, -R84 ;  /* 0x000000281f1f7c23 */ /* 0x000fe20008010854 */
[----:B------:R-:W-:Y:S01]  /*f570*/  F2FP.SATFINITE.E4M3.F32.PACK_AB_MERGE_C R216, R7, R6, R94 ;  /* 0x0000000607d8723e */ /* 0x000fe2000480705e */
[----:B------:R-:W0:Y:S01]  /*f580*/  MUFU.EX2 R90, R90 ;  /* 0x0000005a005a7308 */ /* 0x000e220000000800 */
[----:B-1----:R-:W-:-:S01]  /*f590*/  FADD.FTZ R66, R81, R66 ;  /* 0x0000004251427221 */ /* 0x002fc20000010000 */
[--C-:B------:R-:W-:Y:S01]  /*f5a0*/  FFMA.FTZ R34, R34, UR40, -R84.reuse ;  /* 0x0000002822227c23 */ /* 0x100fe20008010854 */
[----:B------:R-:W-:-:S01]  /*f5b0*/  FFMA.FTZ R35, R35, UR40, -R84 ;  /* 0x0000002823237c23 */ /* 0x000fc20008010854 */
[--C-:B------:R-:W-:Y:S01]  /*f5c0*/  FFMA.FTZ R38, R38, UR40, -R84.reuse ;  /* 0x0000002826267c23 */ /* 0x100fe20008010854 */
[----:B------:R-:W-:-:S01]  /*f5d0*/  FFMA.FTZ R39, R39, UR40, -R84 ;  /* 0x0000002827277c23 */ /* 0x000fc20008010854 */
[----:B------:R-:W-:-:S02]  /*f5e0*/  F2FP.SATFINITE.E4M3.F32.PACK_AB_MERGE_C R19, R72, R19, RZ ;  /* 0x000000134813723e */ /* 0x000fc400048070ff */
[----:B------:R-:W1:Y:S01]  /*f5f0*/  MUFU.EX2 R74, R74 ;  /* 0x0000004a004a7308 */ /* 0x000e620000000800 */
[----:B--2---:R-:W-:-:S01]  /*f600*/  FADD.FTZ R67, R89, R66 ;  /* 0x0000004259437221 */ /* 0x004fc20000010000 */
[----:B------:R-:W-:Y:S01]  /*f610*/  FADD.FTZ R66, R72, R93 ;  /* 0x0000005d48427221 */ /* 0x000fe20000010000 */
[----:B------:R-:W-:Y:S02]  /*f620*/  F2FP.SATFINITE.E4M3.F32.PACK_AB_MERGE_C R85, R88, R85, RZ ;  /* 0x000000555855723e */ /* 0x000fe400048070ff */
[----:B------:R-:W-:Y:S01]  /*f630*/  F2FP.SATFINITE.E4M3.F32.PACK_AB_MERGE_C R212, R15, R14, R19 ;  /* 0x0000000e0fd4723e */ /* 0x000fe20004807013 */
[----:B------:R-:W-:-:S01]  /*f640*/  FADD.FTZ R9, R21, R66 ;  /* 0x0000004215097221 */ /* 0x000fc20000010000 */
[----:B------:R-:W-:Y:S01]  /*f650*/  F2FP.SATFINITE.E4M3.F32.PACK_AB_MERGE_C R210, R65, R64, R10 ;  /* 0x0000004041d2723e */ /* 0x000fe2000480700a */
[----:B------:R-:W2:Y:S01]  /*f660*/  MUFU.EX2 R75, R75 ;  /* 0x0000004b004b7308 */ /* 0x000ea20000000800 */
[----:B0-----:R-:W-:-:S01]  /*f670*/  FADD.FTZ R67, R90, R67 ;  /* 0x000000435a437221 */ /* 0x001fc20000010000 */
[----:B------:R-:W-:Y:S01]  /*f680*/  FADD.FTZ R12, R76, R9 ;  /* 0x000000094c0c7221 */ /* 0x000fe20000010000 */
[----:B------:R-:W-:-:S02]  /*f690*/  F2FP.SATFINITE.E4M3.F32.PACK_AB_MERGE_C R89, R90, R89, RZ ;  /* 0x000000595a59723e */ /* 0x000fc400048070ff */
[----:B------:R-:W-:Y:S01]  /*f6a0*/  F2FP.SATFINITE.E4M3.F32.PACK_AB_MERGE_C R217, R53, R20, R85 ;  /* 0x0000001435d9723e */ /* 0x000fe20004807055 */
[----:B------:R-:W-:-:S01]  /*f6b0*/  FADD.FTZ R9, R73, R12 ;  /* 0x0000000c49097221 */ /* 0x000fc20000010000 */
[----:B------:R-:W-:Y:S01]  /*f6c0*/  F2FP.SATFINITE.E4M3.F32.PACK_AB_MERGE_C R73, R80, R73, RZ ;  /* 0x000000495049723e */ /* 0x000fe200048070ff */
[----:B------:R-:W0:Y:S01]  /*f6d0*/  MUFU.EX2 R91, R91 ;  /* 0x0000005b005b7308 */ /* 0x000e220000000800 */
[----:B-1----:R-:W-:-:S01]  /*f6e0*/  FADD.FTZ R8, R74, R67 ;  /* 0x000000434a087221 */ /* 0x002fc20000010000 */
[----:B------:R-:W-:Y:S01]  /*f6f0*/  FADD.FTZ R9, R80, R9 ;  /* 0x0000000950097221 */ /* 0x000fe20000010000 */
[----:B------:R-:W-:Y:S02]  /*f700*/  F2FP.SATFINITE.E4M3.F32.PACK_AB_MERGE_C R214, R76, R21, R73 ;  /* 0x000000154cd6723e */ /* 0x000fe40004807049 */
[----:B------:R-:W-:-:S03]  /*f710*/  F2FP.SATFINITE.E4M3.F32.PACK_AB_MERGE_C R219, R81, R52, R89 ;  /* 0x0000003451db723e */ /* 0x000fc60004807059 */
[----:B------:R-:W1:Y:S01]  /*f720*/  MUFU.EX2 R92, R92 ;  /* 0x0000005c005c7308 */ /* 0x000e620000000800 */
[----:B--2---:R-:W-:-:S07]  /*f730*/  FADD.FTZ R8, R75, R8 ;  /* 0x000000084b087221 */ /* 0x004fce0000010000 */
[----:B------:R-:W2:Y:S01]  /*f740*/  MUFU.EX2 R78, R78 ;  /* 0x0000004e004e7308 */ /* 0x000ea20000000800 */
[----:B0-----:R-:W-:-:S01]  /*f750*/  FADD.FTZ R7, R91, R8 ;  /* 0x000000085b077221 */ /* 0x001fc20000010000 */
[----:B------:R-:W-:-:S04]  /*f760*/  FADD.FTZ R8, R56, R9 ;  /* 0x0000000938087221 */ /* 0x000fc80000010000 */
[----:B------:R-:W-:Y:S02]  /*f770*/  FADD.FTZ R9, R57, R8 ;  /* 0x0000000839097221 */ /* 0x000fe40000010000 */
[----:B------:R-:W0:Y:S01]  /*f780*/  MUFU.EX2 R79, R79 ;  /* 0x0000004f004f7308 */ /* 0x000e220000000800 */
[----:B-1----:R-:W-:-:S01]  /*f790*/  FADD.FTZ R7, R92, R7 ;  /* 0x000000075c077221 */ /* 0x002fc20000010000 */
[----:B------:R-:W-:Y:S01]  /*f7a0*/  FADD.FTZ R8, R60, R9 ;  /* 0x000000093c087221 */ /* 0x000fe20000010000 */
[C---:B------:R-:W-:Y:S02]  /*f7b0*/  F2FP.SATFINITE.E4M3.F32.PACK_AB_MERGE_C R60, R61.reuse, R60, RZ ;  /* 0x0000003c3d3c723e */ /* 0x040fe400048070ff */
        /* <DEDUP_REMOVED lines=31> */
[----:B--2---:R-:W-:-:S07]  /*f9b0*/  FADD.FTZ R7, R63, R6 ;  /* 0x000000063f077221 */ /* 0x004fce0000010000 */
[----:B------:R-:W1:Y:S08]  /*f9c0*/  MUFU.EX2 R70, R70 ;  /* 0x0000004600467308 */ /* 0x000e700000000800 */
[----:B------:R-:W2:Y:S01]  /*f9d0*/  MUFU.EX2 R4, R4 ;  /* 0x0000000400047308 */ /* 0x000ea20000000800 */
[----:B0-----:R-:W-:-:S07]  /*f9e0*/  F2FP.SATFINITE.E4M3.F32.PACK_AB_MERGE_C R8, R41, R40, RZ ;  /* 0x000000282908723e */ /* 0x001fce00048070ff */
[----:B------:R-:W0:Y:S01]  /*f9f0*/  MUFU.EX2 R71, R71 ;  /* 0x0000004700477308 */ /* 0x000e220000000800 */
[----:B-1----:R-:W-:-:S07]  /*fa00*/  FADD.FTZ R6, R70, R7 ;  /* 0x0000000746067221 */ /* 0x002fce0000010000 */
[----:B------:R-:W1:Y:S01]  /*fa10*/  MUFU.EX2 R42, R42 ;  /* 0x0000002a002a7308 */ /* 0x000e620000000800 */
[----:B--2---:R-:W-:Y:S01]  /*fa20*/  F2FP.SATFINITE.E4M3.F32.PACK_AB_MERGE_C R204, R4, R77, R8 ;  /* 0x0000004d04cc723e */ /* 0x004fe20004807008 */
[----:B------:R-:W-:-:S04]  /*fa30*/  FADD.FTZ R77, R77, R68 ;  /* 0x000000444d4d7221 */ /* 0x000fc80000010000 */
[----:B------:R-:W-:Y:S02]  /*fa40*/  FADD.FTZ R77, R4, R77 ;  /* 0x0000004d044d7221 */ /* 0x000fe40000010000 */
[----:B------:R-:W2:Y:S01]  /*fa50*/  MUFU.EX2 R43, R43 ;  /* 0x0000002b002b7308 */ /* 0x000ea20000000800 */
[----:B0-----:R-:W-:-:S01]  /*fa60*/  FADD.FTZ R7, R71, R6 ;  /* 0x0000000647077221 */ /* 0x001fc20000010000 */
[----:B------:R-:W-:Y:S01]  /*fa70*/  FADD.FTZ R40, R40, R77 ;  /* 0x0000004d28287221 */ /* 0x000fe20000010000 */
[----:B------:R-:W-:-:S03]  /*fa80*/  F2FP.SATFINITE.E4M3.F32.PACK_AB_MERGE_C R70, R71, R70, RZ ;  /* 0x000000464746723e */ /* 0x000fc600048070ff */
[----:B------:R-:W-:Y:S01]  /*fa90*/  FADD.FTZ R41, R41, R40 ;  /* 0x0000002829297221 */ /* 0x000fe20000010000 */
[----:B------:R-:W-:Y:S01]  /*faa0*/  F2FP.SATFINITE.E4M3.F32.PACK_AB_MERGE_C R211, R63, R62, R70 ;  /* 0x0000003e3fd3723e */ /* 0x000fe20004807046 */
[----:B------:R-:W0:Y:S01]  /*fab0*/  MUFU.EX2 R46, R46 ;  /* 0x0000002e002e7308 */ /* 0x000e220000000800 */
[----:B-1----:R-:W-:-:S07]  /*fac0*/  FADD.FTZ R4, R42, R7 ;  /* 0x000000072a047221 */ /* 0x002fce0000010000 */
        /* <DEDUP_REMOVED lines=8> */
[----:B0-----:R-:W-:-:S01]  /*fb50*/  FADD.FTZ R7, R47, R4 ;  /* 0x000000042f077221 */ /* 0x001fc20000010000 */
[----:B------:R-:W-:-:S04]  /*fb60*/  F2FP.SATFINITE.E4M3.F32.PACK_AB_MERGE_C R46, R47, R46, RZ ;  /* 0x0000002e2f2e723e */ /* 0x000fc800048070ff */
[----:B------:R-:W-:Y:S02]  /*fb70*/  F2FP.SATFINITE.E4M3.F32.PACK_AB_MERGE_C R205, R43, R42, R46 ;  /* 0x0000002a2bcd723e */ /* 0x000fe4000480702e */
        /* <DEDUP_REMOVED lines=47> */
[----:B------:R-:W-:-:S06]  /*fe70*/  FADD.FTZ R36, R36, R33 ;  /* 0x0000002124247221 */ /* 0x000fcc0000010000 */
[----:B------:R-:W0:Y:S01]  /*fe80*/  MUFU.EX2 R39, R39 ;  /* 0x0000002700277308 */ /* 0x000e220000000800 */
[----:B--2---:R-:W-:-:S04]  /*fe90*/  FADD.FTZ R7, R35, R4 ;  /* 0x0000000423077221 */ /* 0x004fc80000010000 */
[----:B-1----:R-:W-:Y:S01]  /*fea0*/  FADD.FTZ R6, R38, R7 ;  /* 0x0000000726067221 */ /* 0x002fe20000010000 */
[----:B------:R-:W-:-:S01]  /*feb0*/  FADD.FTZ R7, R37, R36 ;  /* 0x0000002425077221 */ /* 0x000fc20000010000 */
[C---:B0-----:R-:W-:Y:S02]  /*fec0*/  F2FP.SATFINITE.E4M3.F32.PACK_AB_MERGE_C R4, R39.reuse, R38, RZ ;  /* 0x000000262704723e */ /* 0x041fe400048070ff */
        /* <DEDUP_REMOVED lines=15> */
.L_x_4189:
[----:B------:R-:W-:-:S11]  /*ffc0*/  UISETP.NE.AND UP1, UPT, UR7, 0x1, UPT ;  /* 0x000000010700788c */ /* 0x000fd6000bf25270 */
[----:B------:R-:W-:Y:S02]  /*ffd0*/  @UP1 ULDC.64 UR10, c[0x0][0x9e8] ;  /* 0x00027a00000a1ab9 */ /* 0x000fe40000000a00 */
[----:B------:R-:W-:-:S04]  /*ffe0*/  UIMAD.WIDE.U32 UR14, UR18, UR10, URZ ;  /* 0x0000000a120e72a5 */ /* 0x000fc8000f8e003f */
[----:B------:R-:W-:-:S12]  /*fff0*/  @UP1 USHF.R.U32.HI UR18, URZ, UR11, UR15 ;  /* 0x0000000b3f121299 */ /* 0x000fd8000801160f */
.L_x_4190:
[----:B------:R-:W-:-:S04]  /*10000*/  UIMAD UR7, UR18, UR7, UR7 ;  /* 0x00000007120772a4 */ /* 0x000fc8000f8e0207 */
[----:B------:R-:W-:-:S04]  /*10010*/  UISETP.LT.AND UP1, UPT, UR6, UR7, UPT ;  /* 0x000000070600728c */ /* 0x000fc8000bf21270 */
[----:B------:R-:W-:-:S12]  /*10020*/  USEL UR6, UR6, UR7, UP1 ;  /* 0x0000000706067287 */ /* 0x000fd80008800000 */
.L_x_4188:
        /* <DEDUP_REMOVED lines=61> */
[----:B------:R-:W-:-:S07]  /*10400*/  VIADD R12, R11, 0x8 ;  /* 0x000000080b0c7836 */ /* 0x000fce0000000000 */
.L_x_4209:
        /* <DEDUP_REMOVED lines=9> */
.L_x_4193:
[----:B------:R-:W-:Y:S01]  /*104a0*/  ULEA UR6, UR59, UR38, 0x3 ;  /* 0x000000263b067291 */ /* 0x000fe2000f8e183f */
[----:B------:R-:W-:-:S05]  /*104b0*/  IMAD.U32 R8, RZ, RZ, UR58 ;  /* 0x0000003aff087e24 */ /* 0x000fca000f8e00ff */
[----:B------:R-:W-:-:S04]  /*104c0*/  SHF.L.U32 R8, R8, 0x1f, RZ ;  /* 0x0000001f08087819 */ /* 0x000fc800000006ff */
[----:B------:R0:W1:Y:S01]  /*104d0*/  SYNCS.PHASECHK.TRANS64.TRYWAIT P2, [UR6+0x33430], R8 ;  /* 0x03343008ff0075a7 */ /* 0x0000620008040146 */
[----:B------:R-:W-:Y:S05]  /*104e0*/  @!P0 BRA `(.L_x_4194) ;  /* 0x0000000000048947 */ /* 0x000fea0003800000 */
[----:B------:R-:W-:Y:S01]  /*104f0*/  BPT.TRAP 0x1 ;  /* 0x000000040000795c */ /* 0x000fe20000300000 */
.L_x_4194:
[----:B-1----:R-:W-:Y:S05]  /*10500*/  @P2 BRA `(.L_x_4192) ;  /* 0x0000000000082947 */ /* 0x002fea0003800000 */
[----:B------:R-:W1:Y:S02]  /*10510*/  SYNCS.PHASECHK.TRANS64.TRYWAIT P2, [UR6+0x33430], R8 ;  /* 0x03343008ff0075a7 */ /* 0x000e640008040146 */
[----:B-1----:R-:W-:Y:S05]  /*10520*/  @!P2 BRA `(.L_x_4195) ;  /* 0x0000018800d8a947 */ /* 0x002fea0003800000 */
.L_x_4192:
[----:B-1----:R-:W1:Y:S01]  /*10530*/  S2R R9, SR_TID.X ;  /* 0x0000000000097919 */ /* 0x002e620000002100 */
        /* <DEDUP_REMOVED lines=21> */
[----:B-1----:R-:W-:-:S05]  /*10690*/  SHF.R.U32.HI R9, RZ, 0x7, R9 ;  /* 0x00000007ff097819 */ /* 0x002fca0000011609 */
        /* <DEDUP_REMOVED lines=165> */
.L_x_4197:
[----:B------:R-:W-:Y:S01]  /*110f0*/  ULEA UR6, UR54, UR38, 0x3 ;  /* 0x0000002636067291 */ /* 0x000fe2000f8e183f */
[----:B------:R-:W-:-:S05]  /*11100*/  IMAD.U32 R8, RZ, RZ, UR50 ;  /* 0x00000032ff087e24 */ /* 0x000fca000f8e00ff */
[----:B------:R-:W-:-:S04]  /*11110*/  SHF.L.U32 R8, R8, 0x1f, RZ ;  /* 0x0000001f08087819 */ /* 0x000fc800000006ff */
[----:B------:R0:W1:Y:S01]  /*11120*/  SYNCS.PHASECHK.TRANS64.TRYWAIT P2, [UR6+0x33450], R8 ;  /* 0x03345008ff0075a7 */ /* 0x0000620008040146 */
[----:B------:R-:W-:Y:S05]  /*11130*/  @!P0 BRA `(.L_x_4198) ;  /* 0x0000000000048947 */ /* 0x000fea0003800000 */
[----:B------:R-:W-:Y:S01]  /*11140*/  BPT.TRAP 0x1 ;  /* 0x000000040000795c */ /* 0x000fe20000300000 */
.L_x_4198:
[----:B-1----:R-:W-:Y:S05]  /*11150*/  @P2 BRA `(.L_x_4196) ;  /* 0x0000000000082947 */ /* 0x002fea0003800000 */
[----:B------:R-:W1:Y:S02]  /*11160*/  SYNCS.PHASECHK.TRANS64.TRYWAIT P2, [UR6+0x33450], R8 ;  /* 0x03345008ff0075a7 */ /* 0x000e640008040146 */
[----:B-1----:R-:W-:Y:S05]  /*11170*/  @!P2 BRA `(.L_x_4199) ;  /* 0x0000017c00dca947 */ /* 0x002fea0003800000 */
.L_x_4196:
[----:B------:R-:W-:Y:S01]  /*11180*/  UIADD3 UR6, UR38, 0x200, URZ ;  /* 0x0000020026067890 */ /* 0x000fe2000fffe03f */
[----:B------:R-:W-:Y:S01]  /*11190*/  WARPGROUP.ARRIVE ;  /* 0x00000000000079c5 */ /* 0x000fe20000000000 */
[----:B------:R-:W-:-:S05]  /*111a0*/  UMOV UR7, 0xc0000010 ;  /* 0xc000001000077882 */ /* 0x000fca0000000000 */
[----:B------:R-:W2:Y:S01]  /*111b0*/  S2R R13, SR_TID.X ;  /* 0x00000000000d7919 */ /* 0x000ea20000002100 */
[----:B------:R-:W-:Y:S01]  /*111c0*/  USHF.R.U32.HI UR6, URZ, 0x4, UR6 ;  /* 0x000000043f067899 */ /* 0x000fe20008011606 */
[----:B-1----:R-:W-:Y:S01]  /*111d0*/  IMAD.U32 R9, RZ, RZ, UR59 ;  /* 0x0000003bff097e24 */ /* 0x002fe2000f8e00ff */
[----:B------:R-:W-:Y:S01]  /*111e0*/  PLOP3.LUT P2, PT, PT, PT, UP0, 0x40, 0x0 ;  /* 0x000000000000781c */ /* 0x000fe20003f4e808 */
[----:B------:R-:W-:Y:S01]  /*111f0*/  IMAD R19, R4, -0xa0, RZ ;  /* 0xffffff6004137824 */ /* 0x000fe200078e02ff */
[----:B------:R-:W-:Y:S02]  /*11200*/  ULOP3.LUT UR6, UR6, 0x3fff, URZ, 0xc0, !UPT ;  /* 0x00003fff06067892 */ /* 0x000fe4000f8ec03f */
[----:B------:R-:W-:Y:S02]  /*11210*/  @!P1 LEA R9, R9, UR38, 0x3 ;  /* 0x0000002609099c11 */ /* 0x000fe4000f8e18ff */
[----:B------:R-:W-:Y:S01]  /*11220*/  ULOP3.LUT UR6, UR6, 0x10000, URZ, 0xfc, !UPT ;  /* 0x0001000006067892 */ /* 0x000fe2000f8efc3f */
[----:B------:R-:W-:-:S02]  /*11230*/  IADD3 R14, R19, 0x1, R22 ;  /* 0x00000001130e7810 */ /* 0x000fc40007ffe016 */
[----:B------:R-:W-:Y:S01]  /*11240*/  @!P1 VIADD R9, R9, 0x33440 ;  /* 0x0003344009099836 */ /* 0x000fe20000000000 */
[----:B------:R-:W-:-:S04]  /*11250*/  UIMAD UR10, UR54, 0x780, UR6 ;  /* 0x00000780360a78a4 */ /* 0x000fc8000f8e0206 */
[----:B------:R-:W-:-:S03]  /*11260*/  @!P1 PRMT R9, RZ, 0x654, R9 ;  /* 0x00000654ff099816 */ /* 0x000fc60000000009 */
[----:B------:R-:W-:Y:S02]  /*11270*/  UMOV UR6, UR10 ;  /* 0x0000000a00067c82 */ /* 0x000fe40008000000 */
[----:B------:R-:W-:Y:S01]  /*11280*/  QGMMA.64x192x32.F32.E4M3.E4M3 R24, R216, gdesc[UR4], R24, gsb0 ;  /* 0x02e00004d8187df3 */ /* 0x000fe20008000818 */
[----:B------:R-:W-:Y:S01]  /*11290*/  UIADD3 UR6, UR10, 0x180, URZ ;  /* 0x000001800a067890 */ /* 0x000fe2000fffe03f */
[----:B------:R-:W-:Y:S01]  /*112a0*/  UMOV UR7, 0xc0000010 ;  /* 0xc000001000077882 */ /* 0x000fe20000000000 */
[----:B--2---:R-:W-:-:S04]  /*112b0*/  SHF.R.U32.HI R13, RZ, 0x7, R13 ;  /* 0x00000007ff0d7819 */ /* 0x004fc8000001160d */
[----:B0-----:R-:W-:Y:S01]  /*112c0*/  IADD3 R8, -R13, 0xb, RZ ;  /* 0x0000000b0d087810 */ /* 0x001fe20007ffe1ff */
[----:B------:R-:W-:Y:S01]  /*112d0*/  IMAD R13, R222, -0x2, R19 ;  /* 0xfffffffede0d7824 */ /* 0x000fe200078e0213 */
[----:B------:R-:W-:Y:S02]  /*112e0*/  WARPGROUP.DEPBAR.LE gsb0, 0x0 ;  /* 0x00008000000079c5 */ /* 0x000fe40000010000 */
[----:B------:R-:W-:-:S09]  /*112f0*/  WARPGROUP.ARRIVE ;  /* 0x00000000000079c5 */ /* 0x000fd20000000000 */
        /* <DEDUP_REMOVED lines=26> */
[----:B0-----:R-:W-:Y:S06]  /*114a0*/  @P2 BRA `(.L_x_4200) ;  /* 0x0000000000582947 */ /* 0x001fec0003800000 */
[----:B------:R-:W-:Y:S01]  /*114b0*/  IMAD.IADD R21, R5, 0x1, R10 ;  /* 0x0000000105157824 */ /* 0x000fe200078e020a */
[----:B------:R-:W-:Y:S04]  /*114c0*/  BSSY B0, `(.L_x_4201) ;  /* 0x0000011000007945 */ /* 0x000fe80003800000 */
        /* <DEDUP_REMOVED lines=10> */
.L_x_4202:
[----:B------:R-:W-:-:S05]  /*11570*/  IMAD.U32 R201, RZ, RZ, UR55 ;  /* 0x00000037ffc97e24 */ /* 0x000fca000f8e00ff */
[----:B------:R-:W-:-:S13]  /*11580*/  ISETP.NE.AND P2, PT, R201, 0x1, PT ;  /* 0x00000001c900780c */ /* 0x000fda0003f45270 */
[----:B------:R-:W0:Y:S02]  /*11590*/  @P2 LDC.64 R8, c[0x0][0x9e8] ;  /* 0x00027a00ff082b82 */ /* 0x000e240000000a00 */
[----:B0-----:R-:W-:-:S04]  /*115a0*/  @P2 IMAD.HI.U32 R202, R21, R8, RZ ;  /* 0x0000000815ca2227 */ /* 0x001fc800078e00ff */
[----:B------:R-:W-:Y:S01]  /*115b0*/  IMAD.MOV.U32 R8, RZ, RZ, R21 ;  /* 0x000000ffff087224 */ /* 0x000fe200078e0015 */
[----:B------:R-:W-:-:S07]  /*115c0*/  @P2 SHF.R.U32.HI R8, RZ, R9, R202 ;  /* 0x00000009ff082219 */ /* 0x000fce00000116ca */
.L_x_4203:
[----:B------:R-:W-:Y:S05]  /*115d0*/  BSYNC B0 ;  /* 0x0000000000007941 */ /* 0x000fea0003800000 */
.L_x_4201:
[----:B------:R-:W-:-:S05]  /*115e0*/  IMAD R8, R8, R201, R13 ;  /* 0x000000c908087224 */ /* 0x000fca00078e020d */
[----:B------:R-:W-:Y:S02]  /*115f0*/  VIADDMNMX R15, R8, R201, R15, PT ;  /* 0x000000c9080f7246 */ /* 0x000fe4000380010f */
[----:B------:R-:W-:-:S07]  /*11600*/  VIMNMX R14, R14, R8, !PT ;  /* 0x000000080e0e7248 */ /* 0x000fce0007fe0100 */
.L_x_4200:
        /* <DEDUP_REMOVED lines=16> */
[----:B------:R-:W-:Y:S02]  /*11710*/  FSEL R188, R188, -INF , !P2 ;  /* 0xff800000bcbc7808 */ /* 0x000fe40005000000 */
[----:B------:R-:W-:-:S02]  /*11720*/  ISETP.GT.AND P2, PT, R14, 0x9, !P4 ;  /* 0x000000090e00780c */ /* 0x000fc40006744270 */
[----:B------:R-:W-:Y:S02]  /*11730*/  LOP3.LUT R16, R16, 0x7fffffff, RZ, 0xc0, !PT ;  /* 0x7fffffff10107812 */ /* 0x000fe400078ec0ff */
[----:B------:R-:W-:Y:S02]  /*11740*/  ISETP.LT.OR P2, PT, R15, 0xa, P2 ;  /* 0x0000000a0f00780c */ /* 0x000fe40001741670 */
[----:B------:R-:W-:Y:S02]  /*11750*/  @P4 LOP3.LUT R16, R16, 0x80000000, RZ, 0xfc, !PT ;  /* 0x8000000010104812 */ /* 0x000fe400078efcff */
[----:B------:R-:W-:Y:S02]  /*11760*/  FSEL R189, R189, -INF , !P2 ;  /* 0xff800000bdbd7808 */ /* 0x000fe40005000000 */
[----:B------:R-:W-:Y:S02]  /*11770*/  @P3 LOP3.LUT R2, R2, 0x1, RZ, 0xfc, !PT ;  /* 0x0000000102023812 */ /* 0x000fe400078efcff */
[----:B------:R-:W-:-:S02]  /*11780*/  ISETP.GT.AND P2, PT, R14, 0x10, !P3 ;  /* 0x000000100e00780c */ /* 0x000fc40005f44270 */
[----:B------:R-:W-:Y:S02]  /*11790*/  ISETP.GE.AND P3, PT, R19, 0x12, PT ;  /* 0x000000121300780c */ /* 0x000fe40003f66270 */
[----:B------:R-:W-:Y:S02]  /*117a0*/  ISETP.LT.OR P2, PT, R15, 0x11, P2 ;  /* 0x000000110f00780c */ /* 0x000fe40001741670 */
[----:B------:R-:W-:Y:S02]  /*117b0*/  LOP3.LUT R2, R2, 0xfffffff7, RZ, 0xc0, !PT ;  /* 0xfffffff702027812 */ /* 0x000fe400078ec0ff */
[----:B------:R-:W-:Y:S02]  /*117c0*/  FSEL R192, R192, -INF , !P2 ;  /* 0xff800000c0c07808 */ /* 0x000fe40005000000 */
[----:B------:R-:W-:Y:S02]  /*117d0*/  ISETP.GT.AND P2, PT, R14, 0x11, !P3 ;  /* 0x000000110e00780c */ /* 0x000fe40005f44270 */
[----:B------:R-:W-:-:S02]  /*117e0*/  ISETP.GE.AND P4, PT, R19, 0x22, PT ;  /* 0x000000221300780c */ /* 0x000fc40003f86270 */
[----:B------:R-:W-:Y:S02]  /*117f0*/  ISETP.LT.OR P2, PT, R15, 0x12, P2 ;  /* 0x000000120f00780c */ /* 0x000fe40001741670 */
[----:B------:R-:W-:Y:S02]  /*11800*/  @P3 LOP3.LUT R2, R2, 0x8, RZ, 0xfc, !PT ;  /* 0x0000000802023812 */ /* 0x000fe400078efcff */
[----:B------:R-:W-:Y:S02]  /*11810*/  ISETP.GE.AND P3, PT, R19, 0x19, PT ;  /* 0x000000191300780c */ /* 0x000fe40003f66270 */
[----:B------:R-:W-:Y:S02]  /*11820*/  FSEL R193, R193, -INF , !P2 ;  /* 0xff800000c1c17808 */ /* 0x000fe40005000000 */
[----:B------:R-:W-:Y:S02]  /*11830*/  LOP3.LUT R2, R2, 0xfffffffb, RZ, 0xc0, !PT ;  /* 0xfffffffb02027812 */ /* 0x000fe400078ec0ff */
[----:B------:R-:W-:-:S02]  /*11840*/  ISETP.GT.AND P2, PT, R14, 0x18, !P3 ;  /* 0x000000180e00780c */ /* 0x000fc40005f44270 */
[----:B------:R-:W-:Y:S02]  /*11850*/  LOP3.LUT R16, R16, 0xfffffffd, RZ, 0xc0, !PT ;  /* 0xfffffffd10107812 */ /* 0x000fe400078ec0ff */
[----:B------:R-:W-:Y:S02]  /*11860*/  ISETP.LT.OR P2, PT, R15, 0x19, P2 ;  /* 0x000000190f00780c */ /* 0x000fe40001741670 */
[----:B------:R-:W-:Y:S02]  /*11870*/  @P4 LOP3.LUT R16, R16, 0x2, RZ, 0xfc, !PT ;  /* 0x0000000210104812 */ /* 0x000fe400078efcff */
[----:B------:R-:W-:Y:S02]  /*11880*/  @P3 LOP3.LUT R2, R2, 0x4, RZ, 0xfc, !PT ;  /* 0x0000000402023812 */ /* 0x000fe400078efcff */
[----:B------:R-:W-:Y:S02]  /*11890*/  ISETP.GE.AND P3, PT, R19, 0x1a, PT ;  /* 0x0000001a1300780c */ /* 0x000fe40003f66270 */
[----:B------:R-:W-:-:S02]  /*118a0*/  FSEL R196, R196, -INF , !P2 ;  /* 0xff800000c4c47808 */ /* 0x000fc40005000000 */
[----:B------:R-:W-:Y:S02]  /*118b0*/  ISETP.GT.AND P2, PT, R14, 0x19, !P3 ;  /* 0x000000190e00780c */ /* 0x000fe40005f44270 */
[----:B------:R-:W-:Y:S02]  /*118c0*/  LOP3.LUT R2, R2, 0xfffffffd, RZ, 0xc0, !PT ;  /* 0xfffffffd02027812 */ /* 0x000fe400078ec0ff */
[----:B------:R-:W-:Y:S02]  /*118d0*/  ISETP.LT.OR P2, PT, R15, 0x1a, P2 ;  /* 0x0000001a0f00780c */ /* 0x000fe40001741670 */
[----:B------:R-:W-:Y:S02]  /*118e0*/  LOP3.LUT R16, R16, 0xfffffffb, RZ, 0xc0, !PT ;  /* 0xfffffffb10107812 */ /* 0x000fe400078ec0ff */
[----:B------:R-:W-:Y:S02]  /*118f0*/  FSEL R197, R197, -INF , !P2 ;  /* 0xff800000c5c57808 */ /* 0x000fe40005000000 */
[----:B------:R-:W-:-:S02]  /*11900*/  ISETP.GE.AND P2, PT, R19, 0x21, PT ;  /* 0x000000211300780c */ /* 0x000fc40003f46270 */
        /* <DEDUP_REMOVED lines=200> */
.L_x_4206:
[----:B------:R-:W-:-:S05]  /*12590*/  IMAD.U32 R19, RZ, RZ, UR55 ;  /* 0x00000037ff137e24 */ /* 0x000fca000f8e00ff */
[----:B------:R-:W-:-:S13]  /*125a0*/  ISETP.NE.AND P6, PT, R19, 0x1, PT ;  /* 0x000000011300780c */ /* 0x000fda0003fc5270 */
[----:B------:R-:W0:Y:S02]  /*125b0*/  @P6 LDC.64 R8, c[0x0][0x9e8] ;  /* 0x00027a00ff086b82 */ /* 0x000e240000000a00 */
[----:B0-----:R-:W-:-:S04]  /*125c0*/  @P6 IMAD.HI.U32 R14, R12, R8, RZ ;  /* 0x000000080c0e6227 */ /* 0x001fc800078e00ff */
[----:B------:R-:W-:Y:S01]  /*125d0*/  IMAD.MOV.U32 R8, RZ, RZ, R12 ;  /* 0x000000ffff087224 */ /* 0x000fe200078e000c */
[----:B------:R-:W-:-:S07]  /*125e0*/  @P6 SHF.R.U32.HI R8, RZ, R9, R14 ;  /* 0x00000009ff086219 */ /* 0x000fce000001160e */
.L_x_4207:
[----:B------:R-:W-:Y:S05]  /*125f0*/  BSYNC B0 ;  /* 0x0000000000007941 */ /* 0x000fea0003800000 */
.L_x_4205:
[----:B------:R-:W-:-:S05]  /*12600*/  IMAD R13, R8, R19, R13 ;  /* 0x00000013080d7224 */ /* 0x000fca00078e020d */
[----:B------:R-:W-:Y:S02]  /*12610*/  VIADDMNMX R200, R13, R19, R200, PT ;  /* 0x000000130dc87246 */ /* 0x000fe400038001c8 */
[----:B------:R-:W-:-:S07]  /*12620*/  VIMNMX R20, R20, R13, !PT ;  /* 0x0000000d14147248 */ /* 0x000fce0007fe0100 */
.L_x_4204:
[----:B------:R-:W-:Y:S01]  /*12630*/  ISETP.GT.AND P2, PT, R20, 0x20, !P2 ;  /* 0x000000201400780c */ /* 0x000fe20005744270 */
[----:B------:R-:W-:Y:S01]  /*12640*/  IMAD.U32 R13, RZ, RZ, UR40 ;  /* 0x00000028ff0d7e24 */ /* 0x000fe2000f8e00ff */
[----:B------:R-:W-:Y:S02]  /*12650*/  LOP3.LUT P6, RZ, R16, 0x2, RZ, 0xc0, !PT ;  /* 0x0000000210ff7812 */ /* 0x000fe400078cc0ff */
[----:B------:R-:W-:Y:S02]  /*12660*/  ISETP.LT.OR P2, PT, R200, 0x21, P2 ;  /* 0x00000021c800780c */ /* 0x000fe40001741670 */
[----:B------:R-:W-:Y:S02]  /*12670*/  FMNMX.FTZ R8, R184, R3, !PT ;  /* 0x00000003b8087209 */ /* 0x000fe40007810000 */
[----:B------:R-:W-:Y:S02]  /*12680*/  FSEL R170, R170, -INF , !P2 ;  /* 0xff800000aaaa7808 */ /* 0x000fe40005000000 */
[----:B------:R-:W-:-:S02]  /*12690*/  ISETP.GT.AND P2, PT, R20, 0x21, !P6 ;  /* 0x000000211400780c */ /* 0x000fc40007744270 */
[----:B------:R-:W-:Y:S02]  /*126a0*/  LOP3.LUT P6, RZ, R16, 0x8000, RZ, 0xc0, !PT ;  /* 0x0000800010ff7812 */ /* 0x000fe400078cc0ff */
        /* <DEDUP_REMOVED lines=73> */
[----:B------:R-:W-:Y:S02]  /*12b40*/  ISETP.GT.AND P2, PT, R20, 0x50, !P6 ;  /* 0x000000501400780c */ /* 0x000fe40007744270 */
[----:B------:R-:W-:Y:S02]  /*12b50*/  LOP3.LUT P6, RZ, R16, 0x10, RZ, 0xc0, !PT ;  /* 0x0000001010ff7812 */ /* 0x000fe400078cc0ff */
        /* <DEDUP_REMOVED lines=20> */
[----:B------:R-:W-:Y:S01]  /*12ca0*/  ISETP.GT.AND P3, PT, R20, 0x90, !P3 ;  /* 0x000000901400780c */ /* 0x000fe20005f64270 */
[----:B------:R-:W0:Y:S01]  /*12cb0*/  SHFL.BFLY PT, R9, R14, 0x2, 0x1f ;  /* 0x0c401f000e097f89 */ /* 0x000e2200000e0000 */
[C---:B------:R-:W-:Y:S02]  /*12cc0*/  ISETP.LT.OR P2, PT, R200.reuse, 0x5a, P2 ;  /* 0x0000005ac800780c */ /* 0x040fe40001741670 */
[----:B------:R-:W-:Y:S02]  /*12cd0*/  ISETP.LT.OR P3, PT, R200, 0x91, P3 ;  /* 0x00000091c800780c */ /* 0x000fe40001f61670 */
[----:B------:R-:W-:Y:S02]  /*12ce0*/  FSEL R167, R167, -INF , !P2 ;  /* 0xff800000a7a77808 */ /* 0x000fe40005000000 */
[----:B------:R-:W-:Y:S02]  /*12cf0*/  LOP3.LUT P2, RZ, R16, 0x800, RZ, 0xc0, !PT ;  /* 0x0000080010ff7812 */ /* 0x000fe4000784c0ff */
[----:B------:R-:W-:-:S02]  /*12d00*/  ISETP.GT.AND P4, PT, R20, 0x91, !P4 ;  /* 0x000000911400780c */ /* 0x000fc40006784270 */
[----:B------:R-:W-:Y:S02]  /*12d10*/  ISETP.GT.AND P2, PT, R20, 0x60, !P2 ;  /* 0x000000601400780c */ /* 0x000fe40005744270 */
[----:B------:R-:W-:Y:S02]  /*12d20*/  FSEL R130, R130, -INF , !P3 ;  /* 0xff80000082827808 */ /* 0x000fe40005800000 */
[----:B------:R-:W-:Y:S02]  /*12d30*/  ISETP.LT.OR P2, PT, R200, 0x61, P2 ;  /* 0x00000061c800780c */ /* 0x000fe40001741670 */
[----:B------:R-:W-:Y:S02]  /*12d40*/  ISETP.GT.AND P5, PT, R20, 0x98, !P5 ;  /* 0x000000981400780c */ /* 0x000fe40006fa4270 */
[----:B------:R-:W-:Y:S02]  /*12d50*/  FSEL R138, R138, -INF , !P2 ;  /* 0xff8000008a8a7808 */ /* 0x000fe40005000000 */
[----:B------:R-:W-:-:S02]  /*12d60*/  LOP3.LUT P2, RZ, R16, 0x400, RZ, 0xc0, !PT ;  /* 0x0000040010ff7812 */ /* 0x000fc4000784c0ff */
[----:B------:R-:W-:Y:S02]  /*12d70*/  ISETP.LT.OR P4, PT, R200, 0x92, P4 ;  /* 0x00000092c800780c */ /* 0x000fe40002781670 */
[----:B------:R-:W-:Y:S02]  /*12d80*/  ISETP.GT.AND P2, PT, R20, 0x61, !P2 ;  /* 0x000000611400780c */ /* 0x000fe40005744270 */
[----:B0-----:R-:W-:Y:S02]  /*12d90*/  FMNMX.FTZ R15, R14, R9, !PT ;  /* 0x000000090e0f7209 */ /* 0x001fe40007810000 */
[C---:B------:R-:W-:Y:S02]  /*12da0*/  ISETP.LT.OR P2, PT, R200.reuse, 0x62, P2 ;  /* 0x00000062c800780c */ /* 0x040fe40001741670 */
[----:B------:R-:W-:Y:S01]  /*12db0*/  ISETP.LT.OR P5, PT, R200, 0x99, P5 ;  /* 0x00000099c800780c */ /* 0x000fe20002fa1670 */
[----:B------:R-:W0:Y:S01]  /*12dc0*/  SHFL.BFLY PT, R8, R15, 0x1, 0x1f ;  /* 0x0c201f000f087f89 */ /* 0x000e2200000e0000 */
[----:B------:R-:W-:-:S02]  /*12dd0*/  FSEL R139, R139, -INF , !P2 ;  /* 0xff8000008b8b7808 */ /* 0x000fc40005000000 */
[----:B------:R-:W-:Y:S02]  /*12de0*/  LOP3.LUT P2, RZ, R16, 0x200, RZ, 0xc0, !PT ;  /* 0x0000020010ff7812 */ /* 0x000fe4000784c0ff */
[----:B------:R-:W-:Y:S02]  /*12df0*/  FSEL R131, R131, -INF , !P4 ;  /* 0xff80000083837808 */ /* 0x000fe40006000000 */
[----:B------:R-:W-:Y:S02]  /*12e00*/  ISETP.GT.AND P2, PT, R20, 0x68, !P2 ;  /* 0x000000681400780c */ /* 0x000fe40005744270 */
[----:B------:R-:W-:Y:S02]  /*12e10*/  FSEL R134, R134, -INF , !P5 ;  /* 0xff80000086867808 */ /* 0x000fe40006800000 */
[----:B------:R-:W-:-:S04]  /*12e20*/  ISETP.LT.OR P2, PT, R200, 0x69, P2 ;  /* 0x00000069c800780c */ /* 0x000fc80001741670 */
[----:B------:R-:W-:Y:S02]  /*12e30*/  FSEL R142, R142, -INF , !P2 ;  /* 0xff8000008e8e7808 */ /* 0x000fe40005000000 */
[----:B------:R-:W-:-:S04]  /*12e40*/  LOP3.LUT P2, RZ, R16, 0x100, RZ, 0xc0, !PT ;  /* 0x0000010010ff7812 */ /* 0x000fc8000784c0ff */
[----:B------:R-:W-:Y:S02]  /*12e50*/  ISETP.GT.AND P2, PT, R20, 0x69, !P2 ;  /* 0x000000691400780c */ /* 0x000fe40005744270 */
[----:B0-----:R-:W-:Y:S02]  /*12e60*/  FMNMX.FTZ R8, R15, R8, !PT ;  /* 0x000000080f087209 */ /* 0x001fe40007810000 */
[----:B------:R-:W-:-:S03]  /*12e70*/  ISETP.LT.OR P2, PT, R200, 0x6a, P2 ;  /* 0x0000006ac800780c */ /* 0x000fc60001741670 */
[----:B------:R-:W-:Y:S01]  /*12e80*/  FFMA.FTZ R13, R8, R13, -8 ;  /* 0xc1000000080d7423 */ /* 0x000fe2000001000d */
        /* <DEDUP_REMOVED lines=160> */
[----:B------:R-:W-:Y:S02]  /*13890*/  FSEL R140, R135, -INF , !P3 ;  /* 0xff800000878c7808 */ /* 0x000fe40005800000 */
[----:B------:R-:W-:-:S04]  /*138a0*/  FMNMX.FTZ R141, R134, R141, !PT ;  /* 0x0000008d868d7209 */ /* 0x000fc80007810000 */
[----:B------:R-:W-:Y:S01]  /*138b0*/  FMNMX.FTZ R189, R140, R141, !PT ;  /* 0x0000008d8cbd7209 */ /* 0x000fe20007810000 */
[----:B------:R-:W-:Y:S04]  /*138c0*/  MUFU.EX2 R135, R193 ;  /* 0x000000c100877308 */ /* 0x000fe80000000800 */
[----:B------:R-:W0:Y:S04]  /*138d0*/  SHFL.BFLY PT, R192, R189, 0x2, 0x1f ;  /* 0x0c401f00bdc07f89 */ /* 0x000e2800000e0000 */
[----:B------:R1:W-:Y:S08]  /*138e0*/  MUFU.EX2 R141, R196 ;  /* 0x000000c4008d7308 */ /* 0x0003f00000000800 */
[----:B------:R-:W-:Y:S01]  /*138f0*/  MUFU.EX2 R177, R177 ;  /* 0x000000b100b17308 */ /* 0x000fe20000000800 */
[----:B-1----:R-:W-:-:S05]  /*13900*/  FSEL R196, R8, RZ, P2 ;  /* 0x000000ff08c47208 */ /* 0x002fca0001000000 */
[----:B------:R-:W-:Y:S02]  /*13910*/  FADD.FTZ R196, -R196, R3 ;  /* 0x00000003c4c47221 */ /* 0x000fe40000010100 */
[----:B------:R-:W-:Y:S02]  /*13920*/  MUFU.EX2 R180, R180 ;  /* 0x000000b400b47308 */ /* 0x000fe40000000800 */
[----:B------:R-:W-:Y:S01]  /*13930*/  FMUL.FTZ R3, R196, UR40 ;  /* 0x00000028c4037c20 */ /* 0x000fe20008410000 */
[----:B0-----:R-:W-:-:S05]  /*13940*/  FMNMX.FTZ R192, R189, R192, !PT ;  /* 0x000000c0bdc07209 */ /* 0x001fca0007810000 */
[----:B------:R-:W0:Y:S01]  /*13950*/  MUFU.EX2 R3, R3 ;  /* 0x0000000300037308 */ /* 0x000e220000000800 */
        /* <DEDUP_REMOVED lines=14> */
[----:B------:R-:W-:Y:S01]  /*13a40*/  FMUL.FTZ R0, R193, UR40 ;  /* 0x00000028c1007c20 */ /* 0x000fe20008410000 */
[--C-:B------:R-:W-:Y:S01]  /*13a50*/  FFMA.FTZ R187, R190, UR40, -R149.reuse ;  /* 0x00000028bebb7c23 */ /* 0x100fe20008010895 */
[----:B------:R-:W-:-:S01]  /*13a60*/  FFMA.FTZ R190, R191, UR40, -R149 ;  /* 0x00000028bfbe7c23 */ /* 0x000fc20008010895 */
[--C-:B------:R-:W-:Y:S01]  /*13a70*/  FFMA.FTZ R189, R194, UR40, -R149.reuse ;  /* 0x00000028c2bd7c23 */ /* 0x100fe20008010895 */
[----:B------:R-:W-:Y:S01]  /*13a80*/  MUFU.EX2 R9, R9 ;  /* 0x0000000900097308 */ /* 0x000fe20000000800 */
[----:B------:R-:W-:-:S01]  /*13a90*/  FFMA.FTZ R194, R195, UR40, -R149 ;  /* 0x00000028c3c27c23 */ /* 0x000fc20008010895 */
[----:B------:R-:W-:Y:S01]  /*13aa0*/  FFMA.FTZ R191, R198, UR40, -R149 ;  /* 0x00000028c6bf7c23 */ /* 0x000fe20008010895 */
[----:B0-----:R-:W-:-:S01]  /*13ab0*/  FFMA.FTZ R198, R3, R7, R14 ;  /* 0x0000000703c67223 */ /* 0x001fc2000001000e */
        /* <DEDUP_REMOVED lines=42> */
[----:B------:R-:W-:Y:S01]  /*13d60*/  FADD.FTZ R7, R21, R6 ;  /* 0x0000000615077221 */ /* 0x000fe20000010000 */
[----:B------:R-:W-:-:S01]  /*13d70*/  FFMA.FTZ R134, R134, UR40, -R149 ;  /* 0x0000002886867c23 */ /* 0x000fc20008010895 */
[----:B------:R-:W2:Y:S01]  /*13d80*/  MUFU.EX2 R194, R194 ;  /* 0x000000c200c27308 */ /* 0x000ea20000000800 */
[----:B0-----:R-:W-:-:S01]  /*13d90*/  FADD.FTZ R198, R190, R193 ;  /* 0x000000c1bec67221 */ /* 0x001fc20000010000 */
[----:B------:R-:W-:Y:S01]  /*13da0*/  FADD.FTZ R6, R186, R7 ;  /* 0x00000007ba067221 */ /* 0x000fe20000010000 */
[----:B------:R-:W-:-:S03]  /*13db0*/  FFMA.FTZ R149, R140, UR40, -R149 ;  /* 0x000000288c957c23 */ /* 0x000fc60008010895 */
        /* <DEDUP_REMOVED lines=125> */
.L_x_4208:
        /* <DEDUP_REMOVED lines=147> */
[----:B------:R-:W-:Y:S01]  /*14ec0*/  IMAD.MOV.U32 R0, RZ, RZ, R13 ;  /* 0x000000ffff007224 */ /* 0x000fe200078e000d */
[----:B------:R-:W-:Y:S01]  /*14ed0*/  UMOV UR54, UR59 ;  /* 0x0000003b00367c82 */ /* 0x000fe20008000000 */
[----:B------:R-:W-:Y:S01]  /*14ee0*/  IMAD.MOV.U32 R3, RZ, RZ, R8 ;  /* 0x000000ffff037224 */ /* 0x000fe200078e0008 */
[----:B------:R-:W-:-:S06]  /*14ef0*/  UMOV UR50, UR58 ;  /* 0x0000003a00327c82 */ /* 0x000fcc0008000000 */
.L_x_4191:
        /* <DEDUP_REMOVED lines=16> */
.L_x_4211:
[----:B------:R-:W-:-:S13]  /*15000*/  ISETP.NE.AND P2, PT, R5, 0x1, PT ;  /* 0x000000010500780c */ /* 0x000fda0003f45270 */
[----:B------:R-:W0:Y:S02]  /*15010*/  @P2 LDC.64 R8, c[0x0][0x9e8] ;  /* 0x00027a00ff082b82 */ /* 0x000e240000000a00 */
[----:B0-----:R-:W-:-:S05]  /*15020*/  @P2 IMAD.HI.U32 R8, R220, R8, RZ ;  /* 0x00000008dc082227 */ /* 0x001fca00078e00ff */
[----:B------:R-:W-:-:S07]  /*15030*/  @P2 SHF.R.U32.HI R220, RZ, R9, R8 ;  /* 0x00000009ffdc2219 */ /* 0x000fce0000011608 */
.L_x_4212:
[----:B------:R-:W-:-:S05]  /*15040*/  IMAD R220, R220, R5, RZ ;  /* 0x00000005dcdc7224 */ /* 0x000fca00078e02ff */
[----:B------:R-:W-:-:S13]  /*15050*/  R2UR UR7, R220 ;  /* 0x00000000dc0772ca */ /* 0x000fda00000e0000 */
[----:B------:R-:W-:-:S04]  /*15060*/  UISETP.LT.AND UP0, UPT, UR6, UR7, UPT ;  /* 0x000000070600728c */ /* 0x000fc8000bf01270 */
[----:B------:R-:W-:-:S12]  /*15070*/  USEL UR6, UR6, UR7, !UP0 ;  /* 0x0000000706067287 */ /* 0x000fd8000c000000 */
.L_x_4210:
        /* <DEDUP_REMOVED lines=12> */
.L_x_4223:
[----:B------:R-:W-:Y:S01]  /*15140*/  ISETP.NE.AND P2, PT, RZ, UR45, PT ;  /* 0x0000002dff007c0c */ /* 0x000fe2000bf45270 */
[----:B------:R-:W-:-:S04]  /*15150*/  UISETP.NE.AND UP0, UPT, UR56, 0x1, UPT ;  /* 0x000000013800788c */ /* 0x000fc8000bf05270 */
[----:B------:R-:W-:-:S04]  /*15160*/  USEL UR50, URZ, 0x1, UP0 ;  /* 0x000000013f327887 */ /* 0x000fc80008000000 */
[----:B------:R-:W-:-:S04]  /*15170*/  ULOP3.LUT UR50, UR57, UR50, URZ, 0x3c, !UPT ;  /* 0x0000003239327292 */ /* 0x000fc8000f8e3c3f */
[----:B------:R-:W-:Y:S08]  /*15180*/  @P2 BRA `(.L_x_4214) ;  /* 0x0000000000382947 */ /* 0x000ff00003800000 */
[----:B------:R-:W-:Y:S05]  /*15190*/  @!P0 BRA `(.L_x_4215) ;  /* 0x0000000000048947 */ /* 0x000fea0003800000 */
[----:B------:R-:W-:Y:S01]  /*151a0*/  BPT.TRAP 0x1 ;  /* 0x000000040000795c */ /* 0x000fe20000300000 */
.L_x_4215:
        /* <DEDUP_REMOVED lines=9> */
.L_x_4216:
[----:B-1----:R-:W-:Y:S05]  /*15240*/  @P3 BRA `(.L_x_4214) ;  /* 0x0000000000083947 */ /* 0x002fea0003800000 */
[----:B------:R-:W1:Y:S02]  /*15250*/  SYNCS.PHASECHK.TRANS64.TRYWAIT P3, [UR6+0x33430], R0 ;  /* 0x03343000ff0075a7 */ /* 0x000e640008060146 */
[----:B-1----:R-:W-:Y:S05]  /*15260*/  @!P3 BRA `(.L_x_4217) ;  /* 0x0000013c00b8b947 */ /* 0x002fea0003800000 */
.L_x_4214:
        /* <DEDUP_REMOVED lines=191> */
.L_x_4219:
[----:B------:R-:W-:Y:S01]  /*15e60*/  ULEA UR6, UR56, UR38, 0x3 ;  /* 0x0000002638067291 */ /* 0x000fe2000f8e183f */
[----:B------:R-:W-:-:S05]  /*15e70*/  IMAD.U32 R0, RZ, RZ, UR57 ;  /* 0x00000039ff007e24 */ /* 0x000fca000f8e00ff */
[----:B------:R-:W-:-:S04]  /*15e80*/  SHF.L.U32 R0, R0, 0x1f, RZ ;  /* 0x0000001f00007819 */ /* 0x000fc800000006ff */
[----:B------:R0:W1:Y:S01]  /*15e90*/  SYNCS.PHASECHK.TRANS64.TRYWAIT P2, [UR6+0x33450], R0 ;  /* 0x03345000ff0075a7 */ /* 0x0000620008040146 */
[----:B------:R-:W-:Y:S05]  /*15ea0*/  @!P0 BRA `(.L_x_4220) ;  /* 0x0000000000048947 */ /* 0x000fea0003800000 */
[----:B------:R-:W-:Y:S01]  /*15eb0*/  BPT.TRAP 0x1 ;  /* 0x000000040000795c */ /* 0x000fe20000300000 */
.L_x_4220:
[----:B-1----:R-:W-:Y:S05]  /*15ec0*/  @P2 BRA `(.L_x_4218) ;  /* 0x0000000000082947 */ /* 0x002fea0003800000 */
[----:B------:R-:W1:Y:S02]  /*15ed0*/  SYNCS.PHASECHK.TRANS64.TRYWAIT P2, [UR6+0x33450], R0 ;  /* 0x03345000ff0075a7 */ /* 0x000e640008040146 */
[----:B-1----:R-:W-:Y:S05]  /*15ee0*/  @!P2 BRA `(.L_x_4221) ;  /* 0x0000013000b0a947 */ /* 0x002fea0003800000 */
.L_x_4218:
        /* <DEDUP_REMOVED lines=95> */
[----:B0-----:R-:W-:-:S02]  /*164e0*/  FMNMX.FTZ R12, R11, R0, !PT ;  /* 0x000000000b0c7209 */ /* 0x001fc40007810000 */
[----:B-1----:R-:W-:Y:S01]  /*164f0*/  FMNMX.FTZ R13, R10, R3, !PT ;  /* 0x000000030a0d7209 */ /* 0x002fe20007810000 */
[----:B------:R-:W-:Y:S02]  /*16500*/  IMAD.U32 R10, RZ, RZ, UR40 ;  /* 0x00000028ff0a7e24 */ /* 0x000fe4000f8e00ff */
[----:B------:R-:W0:Y:S04]  /*16510*/  SHFL.BFLY PT, R3, R12, 0x1, 0x1f ;  /* 0x0c201f000c037f89 */ /* 0x000e2800000e0000 */
[----:B------:R-:W1:Y:S01]  /*16520*/  SHFL.BFLY PT, R0, R13, 0x1, 0x1f ;  /* 0x0c201f000d007f89 */ /* 0x000e6200000e0000 */
[----:B0-----:R-:W-:Y:S02]  /*16530*/  FMNMX.FTZ R3, R12, R3, !PT ;  /* 0x000000030c037209 */ /* 0x001fe40007810000 */
[----:B-1----:R-:W-:-:S03]  /*16540*/  FMNMX.FTZ R0, R13, R0, !PT ;  /* 0x000000000d007209 */ /* 0x002fc60007810000 */
        /* <DEDUP_REMOVED lines=10> */
[--C-:B------:R-:W-:Y:S01]  /*165f0*/  FFMA.FTZ R177, R180, UR40, -R10.reuse ;  /* 0x00000028b4b17c23 */ /* 0x100fe2000801080a */
[----:B------:R-:W-:Y:S01]  /*16600*/  QGMMA.64x192x32.F32.E4M3.E4M3 R24, R212, gdesc[UR4], R24, gsb0 ;  /* 0x02e00004d4187df3 */ /* 0x000fe20008000818 */
[----:B------:R-:W-:Y:S01]  /*16610*/  UIADD3 UR6, UR10, 0x300, URZ ;  /* 0x000003000a067890 */ /* 0x000fe2000fffe03f */
[----:B------:R-:W-:Y:S01]  /*16620*/  FFMA.FTZ R180, R181, UR40, -R10 ;  /* 0x00000028b5b47c23 */ /* 0x000fe2000801080a */
[----:B------:R-:W-:Y:S01]  /*16630*/  UMOV UR7, 0xc0000010 ;  /* 0xc000001000077882 */ /* 0x000fe20000000000 */
[----:B------:R-:W-:-:S02]  /*16640*/  IMAD.U32 R181, RZ, RZ, UR40 ;  /* 0x00000028ffb57e24 */ /* 0x000fc4000f8e00ff */
        /* <DEDUP_REMOVED lines=81> */
[----:B------:R-:W-:-:S02]  /*16b60*/  IMAD.U32 R195, RZ, RZ, UR54 ;  /* 0x00000036ffc37e24 */ /* 0x000fc4000f8e00ff */
[----:B------:R-:W-:-:S01]  /*16b70*/  FFMA.FTZ R131, R131, UR40, -R10 ;  /* 0x0000002883837c23 */ /* 0x000fc2000801080a */
[----:B------:R-:W1:Y:S01]  /*16b80*/  MUFU.EX2 R13, R13 ;  /* 0x0000000d000d7308 */ /* 0x000e620000000800 */
[----:B0-----:R-:W-:-:S01]  /*16b90*/  FADD.FTZ R194, R12, R7 ;  /* 0x000000070cc27221 */ /* 0x001fc20000010000 */
[--C-:B------:R-:W-:Y:S01]  /*16ba0*/  FFMA.FTZ R134, R134, UR40, -R10.reuse ;  /* 0x0000002886867c23 */ /* 0x100fe2000801080a */
[----:B------:R-:W-:-:S01]  /*16bb0*/  FFMA.FTZ R135, R135, UR40, -R10 ;  /* 0x0000002887877c23 */ /* 0x000fc2000801080a */
[----:B------:R-:W-:-:S04]  /*16bc0*/  IADD3 R193, -R220, 0xb, RZ ;  /* 0x0000000bdcc17810 */ /* 0x000fc80007ffe1ff */
        /* <DEDUP_REMOVED lines=132> */
[----:B------:R-:W0:Y:S01]  /*17410*/  MUFU.EX2 R122, R122 ;  /* 0x0000007a007a7308 */ /* 0x000e220000000800 */
[----:B--2---:R-:W-:-:S03]  /*17420*/  FADD.FTZ R191, R151, R194 ;  /* 0x000000c297bf7221 */ /* 0x004fc60000010000 */
[----:B------:R-:W-:-:S04]  /*17430*/  @!P1 PRMT R6, RZ, 0x654, R6 ;  /* 0x00000654ff069816 */ /* 0x000fc80000000006 */
        /* <DEDUP_REMOVED lines=14> */
[----:B------:R-:W-:Y:S01]  /*17520*/  MUFU.EX2 R128, R128 ;  /* 0x0000008000807308 */ /* 0x000fe20000000800 */
[----:B-1----:R-:W-:-:S01]  /*17530*/  FADD.FTZ R7, R125, R10 ;  /* 0x0000000a7d077221 */ /* 0x002fc20000010000 */
[----:B------:R-:W-:Y:S01]  /*17540*/  QGMMA.64x192x32.F32.E4M3.E4M3 R24, R200, gdesc[UR4], R24, gsb0 ;  /* 0x02e00004c8187df3 */ /* 0x000fe20008000818 */
[----:B0-----:R-:W-:-:S05]  /*17550*/  FADD.FTZ R191, R127, R194 ;  /* 0x000000c27fbf7221 */ /* 0x001fca0000010000 */
[----:B------:R-:W0:Y:S08]  /*17560*/  MUFU.EX2 R130, R130 ;  /* 0x0000008200827308 */ /* 0x000e300000000800 */
        /* <DEDUP_REMOVED lines=10> */
[----:B------:R0:W-:Y:S06]  /*17610*/  BAR.ARV R193, 0x100 ;  /* 0x000400c10000751d */ /* 0x0001ec0000002000 */
[----:B------:R3:W-:Y:S02]  /*17620*/  @!P1 SYNCS.ARRIVE.TRANS64.RED.A1T0 RZ, [R6+URZ], RZ ;  /* 0x000000ff06ff99a7 */ /* 0x0007e4000810043f */
[----:B---3--:R-:W-:-:S04]  /*17630*/  FADD.FTZ R6, R128, R7 ;  /* 0x0000000780067221 */ /* 0x008fc80000010000 */
[----:B------:R-:W-:-:S04]  /*17640*/  FADD.FTZ R7, R129, R6 ;  /* 0x0000000681077221 */ /* 0x000fc80000010000 */
[----:B------:R-:W-:-:S04]  /*17650*/  FADD.FTZ R6, R132, R7 ;  /* 0x0000000784067221 */ /* 0x000fc80000010000 */
[----:B-1----:R-:W-:Y:S01]  /*17660*/  FADD.FTZ R7, R133, R6 ;  /* 0x0000000685077221 */ /* 0x002fe20000010000 */
[----:B--2---:R-:W-:-:S01]  /*17670*/  FADD.FTZ R6, R135, R10 ;  /* 0x0000000a87067221 */ /* 0x004fc20000010000 */
[----:B0-----:R-:W-:Y:S06]  /*17680*/  @!P0 BRA `(.L_x_4222) ;  /* 0x0000000000048947 */ /* 0x001fec0003800000 */
[----:B------:R-:W-:Y:S01]  /*17690*/  BPT.TRAP 0x1 ;  /* 0x000000040000795c */ /* 0x000fe20000300000 */
.L_x_4222:
        /* <DEDUP_REMOVED lines=147> */
.L_x_4213:
[----:B------:R-:W-:-:S13]  /*17fd0*/  ISETP.GE.AND P2, PT, R4, UR41, PT ;  /* 0x0000002904007c0c */ /* 0x000fda000bf46270 */
[----:B------:R-:W-:Y:S05]  /*17fe0*/  @!P2 BRA `(.L_x_4224) ;  /* 0x0000004800f0a947 */ /* 0x000fea0003800000 */
[----:B------:R-:W-:Y:S01]  /*17ff0*/  IMAD R11, R225, 0x80, R229 ;  /* 0x00000080e10b7824 */ /* 0x000fe200078e02e5 */
[----:B------:R-:W-:Y:S01]  /*18000*/  UMOV UR58, UR54 ;  /* 0x00000036003a7c82 */ /* 0x000fe20008000000 */
[----:B------:R-:W-:Y:S01]  /*18010*/  IMAD.MOV.U32 R12, RZ, RZ, R0 ;  /* 0x000000ffff0c7224 */ /* 0x000fe200078e0000 */
[----:B------:R-:W-:Y:S01]  /*18020*/  UMOV UR59, UR50 ;  /* 0x00000032003b7c82 */ /* 0x000fe20008000000 */
[----:B------:R-:W-:Y:S01]  /*18030*/  VIADD R11, R11, 0x8 ;  /* 0x000000080b0b7836 */ /* 0x000fe20000000000 */
[----:B------:R-:W-:Y:S01]  /*18040*/  ULDC UR54, c[0x0][0x9e4] ;  /* 0x0002790000367ab9 */ /* 0x000fe20000000800 */
[----:B------:R-:W-:Y:S01]  /*18050*/  IMAD.MOV.U32 R10, RZ, RZ, R3 ;  /* 0x000000ffff0a7224 */ /* 0x000fe200078e0003 */
[----:B------:R-:W-:Y:S01]  /*18060*/  ULDC UR56, c[0x0][0x9dc] ;  /* 0x0002770000387ab9 */ /* 0x000fe20000000800 */
[----:B------:R-:W-:Y:S01]  /*18070*/  ULDC UR55, c[0x0][0x9e0] ;  /* 0x0002780000377ab9 */ /* 0x000fe20000000800 */
[----:B------:R-:W-:-:S07]  /*18080*/  IADD3 R11, R11, R22, -R23 ;  /* 0x000000160b0b7210 */ /* 0x000fce0007ffe817 */
.L_x_4242:
[----:B------:R-:W-:Y:S01]  /*18090*/  ISETP.NE.AND P2, PT, RZ, UR45, PT ;  /* 0x0000002dff007c0c */ /* 0x000fe2000bf45270 */
[----:B------:R-:W-:-:S04]  /*180a0*/  UISETP.NE.AND UP0, UPT, UR58, 0x1, UPT ;  /* 0x000000013a00788c */ /* 0x000fc8000bf05270 */
[----:B------:R-:W-:-:S04]  /*180b0*/  USEL UR50, URZ, 0x1, UP0 ;  /* 0x000000013f327887 */ /* 0x000fc80008000000 */
[----:B------:R-:W-:-:S04]  /*180c0*/  ULOP3.LUT UR50, UR59, UR50, URZ, 0x3c, !UPT ;  /* 0x000000323b327292 */ /* 0x000fc8000f8e3c3f */
[----:B------:R-:W-:Y:S08]  /*180d0*/  @P2 BRA `(.L_x_4225) ;  /* 0x0000000000382947 */ /* 0x000ff00003800000 */
[----:B------:R-:W-:Y:S05]  /*180e0*/  @!P0 BRA `(.L_x_4226) ;  /* 0x0000000000048947 */ /* 0x000fea0003800000 */
[----:B------:R-:W-:Y:S01]  /*180f0*/  BPT.TRAP 0x1 ;  /* 0x000000040000795c */ /* 0x000fe20000300000 */
.L_x_4226:
        /* <DEDUP_REMOVED lines=9> */
.L_x_4227:
[----:B-1----:R-:W-:Y:S05]  /*18190*/  @P3 BRA `(.L_x_4225) ;  /* 0x0000000000083947 */ /* 0x002fea0003800000 */
[----:B------:R-:W1:Y:S02]  /*181a0*/  SYNCS.PHASECHK.TRANS64.TRYWAIT P3, [UR6+0x33430], R0 ;  /* 0x03343000ff0075a7 */ /* 0x000e640008060146 */
[----:B-1----:R-:W-:Y:S05]  /*181b0*/  @!P3 BRA `(.L_x_4228) ;  /* 0x000001100014b947 */ /* 0x002fea0003800000 */
.L_x_4225:
        /* <DEDUP_REMOVED lines=191> */
.L_x_4230:
[----:B------:R-:W-:Y:S01]  /*18db0*/  ULEA UR6, UR58, UR38, 0x3 ;  /* 0x000000263a067291 */ /* 0x000fe2000f8e183f */
[----:B------:R-:W-:-:S05]  /*18dc0*/  IMAD.U32 R0, RZ, RZ, UR59 ;  /* 0x0000003bff007e24 */ /* 0x000fca000f8e00ff */
[----:B------:R-:W-:-:S04]  /*18dd0*/  SHF.L.U32 R0, R0, 0x1f, RZ ;  /* 0x0000001f00007819 */ /* 0x000fc800000006ff */
[----:B------:R0:W1:Y:S01]  /*18de0*/  SYNCS.PHASECHK.TRANS64.TRYWAIT P2, [UR6+0x33450], R0 ;  /* 0x03345000ff0075a7 */ /* 0x0000620008040146 */
[----:B------:R-:W-:Y:S05]  /*18df0*/  @!P0 BRA `(.L_x_4231) ;  /* 0x0000000000048947 */ /* 0x000fea0003800000 */
[----:B------:R-:W-:Y:S01]  /*18e00*/  BPT.TRAP 0x1 ;  /* 0x000000040000795c */ /* 0x000fe20000300000 */
.L_x_4231:
[----:B-1----:R-:W-:Y:S05]  /*18e10*/  @P2 BRA `(.L_x_4229) ;  /* 0x0000000000082947 */ /* 0x002fea0003800000 */
[----:B------:R-:W1:Y:S02]  /*18e20*/  SYNCS.PHASECHK.TRANS64.TRYWAIT P2, [UR6+0x33450], R0 ;  /* 0x03345000ff0075a7 */ /* 0x000e640008040146 */
[----:B-1----:R-:W-:Y:S05]  /*18e30*/  @!P2 BRA `(.L_x_4232) ;  /* 0x00000104000ca947 */ /* 0x002fea0003800000 */
.L_x_4229:
[----:B------:R-:W-:Y:S01]  /*18e40*/  UIADD3 UR6, UR38, 0x200, URZ ;  /* 0x0000020026067890 */ /* 0x000fe2000fffe03f */
[----:B------:R-:W-:Y:S01]  /*18e50*/  WARPGROUP.ARRIVE ;  /* 0x00000000000079c5 */ /* 0x000fe20000000000 */
[----:B------:R-:W-:-:S05]  /*18e60*/  UMOV UR7, 0xc0000010 ;  /* 0xc000001000077882 */ /* 0x000fca0000000000 */
[----:B-1----:R-:W1:Y:S01]  /*18e70*/  S2R R3, SR_TID.X ;  /* 0x0000000000037919 */ /* 0x002e620000002100 */
[----:B------:R-:W-:Y:S01]  /*18e80*/  USHF.R.U32.HI UR6, URZ, 0x4, UR6 ;  /* 0x000000043f067899 */ /* 0x000fe20008011606 */
[----:B------:R-:W-:Y:S01]  /*18e90*/  IMAD R15, R4, -0xa0, RZ ;  /* 0xffffff60040f7824 */ /* 0x000fe200078e02ff */
[----:B------:R-:W-:Y:S01]  /*18ea0*/  ISETP.GE.AND P2, PT, R5, 0x1, PT ;  /* 0x000000010500780c */ /* 0x000fe20003f46270 */
[----:B0-----:R-:W-:Y:S01]  /*18eb0*/  IMAD.U32 R0, RZ, RZ, UR57 ;  /* 0x00000039ff007e24 */ /* 0x001fe2000f8e00ff */
[----:B------:R-:W-:Y:S02]  /*18ec0*/  ULOP3.LUT UR6, UR6, 0x3fff, URZ, 0xc0, !UPT ;  /* 0x00003fff06067892 */ /* 0x000fe4000f8ec03f */
[----:B------:R-:W-:Y:S02]  /*18ed0*/  IADD3 R8, R15, 0x1, R22 ;  /* 0x000000010f087810 */ /* 0x000fe40007ffe016 */
[----:B------:R-:W-:Y:S01]  /*18ee0*/  ULOP3.LUT UR6, UR6, 0x10000, URZ, 0xfc, !UPT ;  /* 0x0001000006067892 */ /* 0x000fe2000f8efc3f */
[----:B------:R-:W-:-:S03]  /*18ef0*/  @!P1 LEA R0, R0, UR38, 0x3 ;  /* 0x0000002600009c11 */ /* 0x000fc6000f8e18ff */
[----:B------:R-:W-:Y:S02]  /*18f00*/  UIMAD UR10, UR58, 0x780, UR6 ;  /* 0x000007803a0a78a4 */ /* 0x000fe4000f8e0206 */
[----:B------:R-:W-:-:S05]  /*18f10*/  @!P1 VIADD R0, R0, 0x33440 ;  /* 0x0003344000009836 */ /* 0x000fca0000000000 */
[----:B------:R-:W-:Y:S01]  /*18f20*/  UMOV UR6, UR10 ;  /* 0x0000000a00067c82 */ /* 0x000fe20008000000 */
[----:B------:R-:W-:Y:S01]  /*18f30*/  @!P1 PRMT R0, RZ, 0x654, R0 ;  /* 0x00000654ff009816 */ /* 0x000fe20000000000 */
[----:B------:R-:W-:Y:S01]  /*18f40*/  QGMMA.64x192x32.F32.E4M3.E4M3 R24, R216, gdesc[UR4], R24, gsb0 ;  /* 0x02e00004d8187df3 */ /* 0x000fe20008000818 */
[----:B------:R-:W-:Y:S01]  /*18f50*/  UIADD3 UR6, UR10, 0x180, URZ ;  /* 0x000001800a067890 */ /* 0x000fe2000fffe03f */
[----:B------:R-:W-:Y:S01]  /*18f60*/  UMOV UR7, 0xc0000010 ;  /* 0xc000001000077882 */ /* 0x000fe20000000000 */
[----:B-1----:R-:W-:-:S04]  /*18f70*/  SHF.R.U32.HI R3, RZ, 0x7, R3 ;  /* 0x00000007ff037819 */ /* 0x002fc80000011603 */
[----:B------:R-:W-:Y:S01]  /*18f80*/  IADD3 R9, -R3, 0xb, RZ ;  /* 0x0000000b03097810 */ /* 0x000fe20007ffe1ff */
[----:B------:R-:W-:-:S04]  /*18f90*/  IMAD.IADD R3, R8, 0x1, -R23 ;  /* 0x0000000108037824 */ /* 0x000fc800078e0a17 */
[----:B------:R-:W-:Y:S02]  /*18fa0*/  IMAD R20, R222, -0x2, R3 ;  /* 0xfffffffede147824 */ /* 0x000fe400078e0203 */
[----:B------:R-:W-:Y:S01]  /*18fb0*/  IMAD R3, R225, 0x80, R229 ;  /* 0x00000080e1037824 */ /* 0x000fe200078e02e5 */
        /* <DEDUP_REMOVED lines=20> */
[C---:B------:R-:W-:Y:S01]  /*19100*/  VIADD R200, R20.reuse, UR55 ;  /* 0x0000003714c87c36 */ /* 0x040fe20008000000 */
[----:B------:R0:W-:Y:S06]  /*19110*/  BAR.ARV R9, 0x100 ;  /* 0x000400090000751d */ /* 0x0001ec0000002000 */
[----:B------:R-:W-:Y:S01]  /*19120*/  VIADD R20, R20, UR6 ;  /* 0x0000000614147c36 */ /* 0x000fe20008000000 */
[----:B------:R1:W-:Y:S01]  /*19130*/  @!P1 SYNCS.ARRIVE.TRANS64.RED.A1T0 RZ, [R0+URZ], RZ ;  /* 0x000000ff00ff99a7 */ /* 0x0003e2000810043f */
[----:B------:R-:W-:-:S02]  /*19140*/  IMAD.IADD R14, R3, 0x1, R200 ;  /* 0x00000001030e7824 */ /* 0x000fc400078e02c8 */
[----:B------:R-:W-:Y:S02]  /*19150*/  IMAD.IADD R13, R3, 0x1, R20 ;  /* 0x00000001030d7824 */ /* 0x000fe400078e0214 */
[----:B-1----:R-:W-:Y:S01]  /*19160*/  IMAD R0, R222, -0x2, R15 ;  /* 0xfffffffede007824 */ /* 0x002fe200078e020f */
        /* <DEDUP_REMOVED lines=13> */
.L_x_4235:
[----:B------:R-:W-:Y:S01]  /*19240*/  IMAD.U32 R21, RZ, RZ, UR54 ;  /* 0x00000036ff157e24 */ /* 0x000fe2000f8e00ff */
[----:B------:R-:W-:-:S04]  /*19250*/  IADD3 R19, R3, R22, -R23 ;  /* 0x0000001603137210 */ /* 0x000fc80007ffe817 */
[----:B------:R-:W-:-:S13]  /*19260*/  ISETP.NE.AND P2, PT, R21, 0x1, PT ;  /* 0x000000011500780c */ /* 0x000fda0003f45270 */
[----:B------:R-:W0:Y:S02]  /*19270*/  @P2 LDC.64 R8, c[0x0][0x9e8] ;  /* 0x00027a00ff082b82 */ /* 0x000e240000000a00 */
[----:B0-----:R-:W-:-:S05]  /*19280*/  @P2 IMAD.HI.U32 R8, R19, R8, RZ ;  /* 0x0000000813082227 */ /* 0x001fca00078e00ff */
[----:B------:R-:W-:-:S07]  /*19290*/  @P2 SHF.R.U32.HI R19, RZ, R9, R8 ;  /* 0x00000009ff132219 */ /* 0x000fce0000011608 */
.L_x_4236:
[----:B------:R-:W-:Y:S05]  /*192a0*/  BSYNC B0 ;  /* 0x0000000000007941 */ /* 0x000fea0003800000 */
.L_x_4234:
[----:B------:R-:W-:-:S05]  /*192b0*/  IMAD R19, R19, R21, R0 ;  /* 0x0000001513137224 */ /* 0x000fca00078e0200 */
[----:B------:R-:W-:Y:S02]  /*192c0*/  VIADDMNMX R14, R19, R21, R14, PT ;  /* 0x00000015130e7246 */ /* 0x000fe4000380010e */
[----:B------:R-:W-:-:S07]  /*192d0*/  VIMNMX R13, R13, R19, !PT ;  /* 0x000000130d0d7248 */ /* 0x000fce0007fe0100 */
.L_x_4233:
[C---:B------:R-:W-:Y:S02]  /*192e0*/  ISETP.GE.AND P2, PT, R15.reuse, 0x2, PT ;  /* 0x000000020f00780c */ /* 0x040fe40003f46270 */
[----:B------:R-:W-:Y:S02]  /*192f0*/  LOP3.LUT R16, R16, 0xdfffffff, RZ, 0xc0, !PT ;  /* 0xdfffffff10107812 */ /* 0x000fe400078ec0ff */
[C---:B------:R-:W-:Y:S02]  /*19300*/  ISETP.GE.AND P3, PT, R15.reuse, 0x9, PT ;  /* 0x000000090f00780c */ /* 0x040fe40003f66270 */
[----:B------:R-:W-:Y:S02]  /*19310*/  LOP3.LUT R2, R2, 0xfffffffe, RZ, 0xc0, !PT ;  /* 0xfffffffe02027812 */ /* 0x000fe400078ec0ff */
[----:B------:R-:W-:Y:S02]  /*19320*/  ISETP.GE.AND P4, PT, R15, 0x22, PT ;  /* 0x000000220f00780c */ /* 0x000fe40003f86270 */
[----:B------:R-:W-:-:S02]  /*19330*/  IADD3 R200, R200, 0x8, R3 ;  /* 0x00000008c8c87810 */ /* 0x000fc40007ffe003 */
[----:B------:R-:W-:Y:S02]  /*19340*/  IADD3 R20, R20, 0x8, R3 ;  /* 0x0000000814147810 */ /* 0x000fe40007ffe003 */
[----:B------:R-:W-:Y:S02]  /*19350*/  @P2 LOP3.LUT R16, R16, 0x20000000, RZ, 0xfc, !PT ;  /* 0x2000000010102812 */ /* 0x000fe400078efcff */
[----:B------:R-:W-:Y:S02]  /*19360*/  ISETP.GT.AND P2, PT, R13, 0x1, !P2 ;  /* 0x000000010d00780c */ /* 0x000fe40005744270 */
[----:B------:R-:W-:Y:S02]  /*19370*/  LOP3.LUT R16, R16, 0xbfffffff, RZ, 0xc0, !PT ;  /* 0xbfffffff10107812 */ /* 0x000fe400078ec0ff */
[----:B------:R-:W-:Y:S02]  /*19380*/  ISETP.LT.OR P2, PT, R14, 0x2, P2 ;  /* 0x000000020e00780c */ /* 0x000fe40001741670 */
[----:B------:R-:W-:-:S02]  /*19390*/  @P3 LOP3.LUT R16, R16, 0x40000000, RZ, 0xfc, !PT ;  /* 0x4000000010103812 */ /* 0x000fc400078efcff */
[----:B------:R-:W-:Y:S02]  /*193a0*/  FSEL R185, R185, -INF , !P2 ;  /* 0xff800000b9b97808 */ /* 0x000fe40005000000 */
[----:B------:R-:W-:Y:S02]  /*193b0*/  ISETP.GT.AND P2, PT, R13, 0x8, !P3 ;  /* 0x000000080d00780c */ /* 0x000fe40005f44270 */
[----:B------:R-:W-:Y:S02]  /*193c0*/  ISETP.GE.AND P3, PT, R15, 0xa, PT ;  /* 0x0000000a0f00780c */ /* 0x000fe40003f66270 */
[----:B------:R-:W-:Y:S02]  /*193d0*/  ISETP.LT.OR P2, PT, R14, 0x9, P2 ;  /* 0x000000090e00780c */ /* 0x000fe40001741670 */
[----:B------:R-:W-:Y:S02]  /*193e0*/  LOP3.LUT R16, R16, 0x7fffffff, RZ, 0xc0, !PT ;  /* 0x7fffffff10107812 */ /* 0x000fe400078ec0ff */
[----:B------:R-:W-:-:S02]  /*193f0*/  FSEL R188, R188, -INF , !P2 ;  /* 0xff800000bcbc7808 */ /* 0x000fc40005000000 */
[----:B------:R-:W-:-:S04]  /*19400*/  ISETP.GT.AND P2, PT, R13, 0x9, !P3 ;  /* 0x000000090d00780c */ /* 0x000fc80005f44270 */
[----:B------:R-:W-:Y:S02]  /*19410*/  ISETP.LT.OR P2, PT, R14, 0xa, P2 ;  /* 0x0000000a0e00780c */ /* 0x000fe40001741670 */
[----:B------:R-:W-:Y:S02]  /*19420*/  @P3 LOP3.LUT R16, R16, 0x80000000, RZ, 0xfc, !PT ;  /* 0x8000000010103812 */ /* 0x000fe400078efcff */
[----:B------:R-:W-:Y:S02]  /*19430*/  ISETP.GE.AND P3, PT, R15, 0x11, PT ;  /* 0x000000110f00780c */ /* 0x000fe40003f66270 */
[----:B------:R-:W-:Y:S02]  /*19440*/  FSEL R189, R189, -INF , !P2 ;  /* 0xff800000bdbd7808 */ /* 0x000fe40005000000 */
[----:B------:R-:W-:Y:S02]  /*19450*/  ISETP.GT.AND P2, PT, R13, 0x10, !P3 ;  /* 0x000000100d00780c */ /* 0x000fe40005f44270 */
[----:B------:R-:W-:-:S02]  /*19460*/  LOP3.LUT R16, R16, 0xfffffffd, RZ, 0xc0, !PT ;  /* 0xfffffffd10107812 */ /* 0x000fc400078ec0ff */
[----:B------:R-:W-:Y:S02]  /*19470*/  ISETP.LT.OR P2, PT, R14, 0x11, P2 ;  /* 0x000000110e00780c */ /* 0x000fe40001741670 */
[----:B------:R-:W-:Y:S02]  /*19480*/  @P4 LOP3.LUT R16, R16, 0x2, RZ, 0xfc, !PT ;  /* 0x0000000210104812 */ /* 0x000fe400078efcff */
[----:B------:R-:W-:Y:S02]  /*19490*/  FSEL R192, R192, -INF , !P2 ;  /* 0xff800000c0c07808 */ /* 0x000fe40005000000 */
[----:B------:R-:W-:Y:S02]  /*194a0*/  @P3 LOP3.LUT R2, R2, 0x1, RZ, 0xfc, !PT ;  /* 0x0000000102023812 */ /* 0x000fe400078efcff */
[----:B------:R-:W-:Y:S02]  /*194b0*/  ISETP.GE.AND P3, PT, R15, 0x12, PT ;  /* 0x000000120f00780c */ /* 0x000fe40003f66270 */
[----:B------:R-:W-:-:S02]  /*194c0*/  LOP3.LUT R2, R2, 0xfffffff7, RZ, 0xc0, !PT ;  /* 0xfffffff702027812 */ /* 0x000fc400078ec0ff */
[----:B------:R-:W-:Y:S02]  /*194d0*/  ISETP.GT.AND P2, PT, R13, 0x11, !P3 ;  /* 0x000000110d00780c */ /* 0x000fe40005f44270 */
[----:B------:R-:W-:Y:S02]  /*194e0*/  LOP3.LUT R16, R16, 0xfffffffb, RZ, 0xc0, !PT ;  /* 0xfffffffb10107812 */ /* 0x000fe400078ec0ff */
[----:B------:R-:W-:-:S04]  /*194f0*/  ISETP.LT.OR P2, PT, R14, 0x12, P2 ;  /* 0x000000120e00780c */ /* 0x000fc80001741670 */
[----:B------:R-:W-:Y:S02]  /*19500*/  FSEL R193, R193, -INF , !P2 ;  /* 0xff800000c1c17808 */ /* 0x000fe40005000000 */
[----:B------:R-:W-:Y:S02]  /*19510*/  @P3 LOP3.LUT R2, R2, 0x8, RZ, 0xfc, !PT ;  /* 0x0000000802023812 */ /* 0x000fe400078efcff */
[----:B------:R-:W-:Y:S02]  /*19520*/  ISETP.GE.AND P3, PT, R15, 0x19, PT ;  /* 0x000000190f00780c */ /* 0x000fe40003f66270 */
[----:B------:R-:W-:Y:S02]  /*19530*/  LOP3.LUT R2, R2, 0xfffffffb, RZ, 0xc0, !PT ;  /* 0xfffffffb02027812 */ /* 0x000fe400078ec0ff */
[----:B------:R-:W-:-:S04]  /*19540*/  ISETP.GT.AND P2, PT, R13, 0x18, !P3 ;  /* 0x000000180d00780c */ /* 0x000fc80005f44270 */
        /* <DEDUP_REMOVED lines=210> */
.L_x_4239:
[----:B------:R-:W-:Y:S02]  /*1a270*/  IMAD.U32 R13, RZ, RZ, UR54 ;  /* 0x00000036ff0d7e24 */ /* 0x000fe4000f8e00ff */
[----:B------:R-:W-:-:S03]  /*1a280*/  IMAD.MOV.U32 R3, RZ, RZ, R11 ;  /* 0x000000ffff037224 */ /* 0x000fc600078e000b */
[----:B------:R-:W-:-:S13]  /*1a290*/  ISETP.NE.AND P6, PT, R13, 0x1, PT ;  /* 0x000000010d00780c */ /* 0x000fda0003fc5270 */
[----:B------:R-:W0:Y:S02]  /*1a2a0*/  @P6 LDC.64 R8, c[0x0][0x9e8] ;  /* 0x00027a00ff086b82 */ /* 0x000e240000000a00 */
[----:B0-----:R-:W-:-:S05]  /*1a2b0*/  @P6 IMAD.HI.U32 R8, R11, R8, RZ ;  /* 0x000000080b086227 */ /* 0x001fca00078e00ff */
[----:B------:R-:W-:-:S07]  /*1a2c0*/  @P6 SHF.R.U32.HI R3, RZ, R9, R8 ;  /* 0x00000009ff036219 */ /* 0x000fce0000011608 */
.L_x_4240:
[----:B------:R-:W-:Y:S05]  /*1a2d0*/  BSYNC B0 ;  /* 0x0000000000007941 */ /* 0x000fea0003800000 */
.L_x_4238:
[----:B------:R-:W-:-:S05]  /*1a2e0*/  IMAD R3, R3, R13, R0 ;  /* 0x0000000d03037224 */ /* 0x000fca00078e0200 */
[----:B------:R-:W-:Y:S02]  /*1a2f0*/  VIADDMNMX R200, R3, R13, R200, PT ;  /* 0x0000000d03c87246 */ /* 0x000fe400038001c8 */
[----:B------:R-:W-:-:S07]  /*1a300*/  VIMNMX R20, R20, R3, !PT ;  /* 0x0000000314147248 */ /* 0x000fce0007fe0100 */
.L_x_4237:
[----:B------:R-:W-:Y:S02]  /*1a310*/  ISETP.GT.AND P2, PT, R20, 0x20, !P2 ;  /* 0x000000201400780c */ /* 0x000fe40005744270 */
        /* <DEDUP_REMOVED lines=110> */
[C---:B------:R-:W-:Y:S02]  /*1aa00*/  ISETP.LT.OR P2, PT, R200.reuse, 0x61, P2 ;  /* 0x00000061c800780c */ /* 0x040fe40001741670 */
[----:B------:R-:W-:Y:S02]  /*1aa10*/  ISETP.LT.OR P4, PT, R200, 0x92, P4 ;  /* 0x00000092c800780c */ /* 0x000fe40002781670 */
[----:B------:R-:W-:Y:S02]  /*1aa20*/  FSEL R138, R138, -INF , !P2 ;  /* 0xff8000008a8a7808 */ /* 0x000fe40005000000 */
[----:B------:R-:W-:-:S02]  /*1aa30*/  LOP3.LUT P2, RZ, R16, 0x400, RZ, 0xc0, !PT ;  /* 0x0000040010ff7812 */ /* 0x000fc4000784c0ff */
[C---:B------:R-:W-:Y:S02]  /*1aa40*/  ISETP.GT.AND P5, PT, R20.reuse, 0x98, !P5 ;  /* 0x000000981400780c */ /* 0x040fe40006fa4270 */
[----:B------:R-:W-:Y:S02]  /*1aa50*/  ISETP.GT.AND P2, PT, R20, 0x61, !P2 ;  /* 0x000000611400780c */ /* 0x000fe40005744270 */
[----:B0-----:R-:W-:Y:S02]  /*1aa60*/  FMNMX.FTZ R13, R8, R3, !PT ;  /* 0x00000003080d7209 */ /* 0x001fe40007810000 */
[----:B------:R-:W-:Y:S02]  /*1aa70*/  ISETP.LT.OR P2, PT, R200, 0x62, P2 ;  /* 0x00000062c800780c */ /* 0x000fe40001741670 */
[----:B------:R-:W-:Y:S01]  /*1aa80*/  FSEL R131, R131, -INF , !P4 ;  /* 0xff80000083837808 */ /* 0x000fe20006000000 */
[----:B------:R-:W0:Y:S01]  /*1aa90*/  SHFL.BFLY PT, R0, R13, 0x1, 0x1f ;  /* 0x0c201f000d007f89 */ /* 0x000e2200000e0000 */
[----:B------:R-:W-:-:S02]  /*1aaa0*/  FSEL R139, R139, -INF , !P2 ;  /* 0xff8000008b8b7808 */ /* 0x000fc40005000000 */
[----:B------:R-:W-:Y:S02]  /*1aab0*/  LOP3.LUT P2, RZ, R16, 0x200, RZ, 0xc0, !PT ;  /* 0x0000020010ff7812 */ /* 0x000fe4000784c0ff */
[----:B------:R-:W-:Y:S02]  /*1aac0*/  ISETP.LT.OR P5, PT, R200, 0x99, P5 ;  /* 0x00000099c800780c */ /* 0x000fe40002fa1670 */
[----:B------:R-:W-:Y:S02]  /*1aad0*/  ISETP.GT.AND P2, PT, R20, 0x68, !P2 ;  /* 0x000000681400780c */ /* 0x000fe40005744270 */
[----:B------:R-:W-:Y:S02]  /*1aae0*/  FSEL R134, R134, -INF , !P5 ;  /* 0xff80000086867808 */ /* 0x000fe40006800000 */
[----:B------:R-:W-:-:S04]  /*1aaf0*/  ISETP.LT.OR P2, PT, R200, 0x69, P2 ;  /* 0x00000069c800780c */ /* 0x000fc80001741670 */
[----:B------:R-:W-:Y:S02]  /*1ab00*/  FSEL R142, R142, -INF , !P2 ;  /* 0xff8000008e8e7808 */ /* 0x000fe40005000000 */
[----:B------:R-:W-:-:S04]  /*1ab10*/  LOP3.LUT P2, RZ, R16, 0x100, RZ, 0xc0, !PT ;  /* 0x0000010010ff7812 */ /* 0x000fc8000784c0ff */
[----:B------:R-:W-:Y:S02]  /*1ab20*/  ISETP.GT.AND P2, PT, R20, 0x69, !P2 ;  /* 0x000000691400780c */ /* 0x000fe40005744270 */
[----:B0-----:R-:W-:Y:S01]  /*1ab30*/  FMNMX.FTZ R3, R13, R0, !PT ;  /* 0x000000000d037209 */ /* 0x001fe20007810000 */
[----:B------:R-:W-:Y:S01]  /*1ab40*/  IMAD.U32 R0, RZ, RZ, UR40 ;  /* 0x00000028ff007e24 */ /* 0x000fe2000f8e00ff */
        /* <DEDUP_REMOVED lines=127> */
[----:B------:R-:W-:Y:S01]  /*1b340*/  FMNMX.FTZ R185, R183, R188, !PT ;  /* 0x000000bcb7b97209 */ /* 0x000fe20007810000 */
[----:B0-----:R-:W-:-:S03]  /*1b350*/  IMAD.U32 R189, RZ, RZ, UR40 ;  /* 0x00000028ffbd7e24 */ /* 0x001fc6000f8e00ff */
        /* <DEDUP_REMOVED lines=32> */
[----:B------:R-:W-:Y:S02]  /*1b560*/  FMNMX.FTZ R141, R131, R140, !PT ;  /* 0x0000008c838d7209 */ /* 0x000fe40007810000 */
[----:B------:R-:W-:Y:S02]  /*1b570*/  FSEL R140, R135, -INF , !P3 ;  /* 0xff800000878c7808 */ /* 0x000fe40005800000 */
[----:B------:R-:W-:-:S03]  /*1b580*/  FMNMX.FTZ R141, R134, R141, !PT ;  /* 0x0000008d868d7209 */ /* 0x000fc60007810000 */
[----:B------:R-:W-:Y:S01]  /*1b590*/  MUFU.EX2 R135, R192 ;  /* 0x000000c000877308 */ /* 0x000fe20000000800 */
[----:B------:R-:W-:-:S05]  /*1b5a0*/  FMNMX.FTZ R185, R140, R141, !PT ;  /* 0x0000008d8cb97209 */ /* 0x000fca0007810000 */
[----:B------:R-:W0:Y:S02]  /*1b5b0*/  SHFL.BFLY PT, R188, R185, 0x2, 0x1f ;  /* 0x0c401f00b9bc7f89 */ /* 0x000e2400000e0000 */
[----:B------:R-:W-:Y:S08]  /*1b5c0*/  MUFU.EX2 R141, R193 ;  /* 0x000000c1008d7308 */ /* 0x000ff00000000800 */
[----:B------:R-:W-:Y:S08]  /*1b5d0*/  MUFU.EX2 R176, R176 ;  /* 0x000000b000b07308 */ /* 0x000ff00000000800 */
[----:B------:R-:W-:Y:S01]  /*1b5e0*/  MUFU.EX2 R177, R177 ;  /* 0x000000b100b17308 */ /* 0x000fe20000000800 */
[----:B0-----:R-:W-:Y:S01]  /*1b5f0*/  FMNMX.FTZ R188, R185, R188, !PT ;  /* 0x000000bcb9bc7209 */ /* 0x001fe20007810000 */
[----:B------:R-:W-:Y:S01]  /*1b600*/  FFMA.FTZ R185, R133, UR40, -R0 ;  /* 0x0000002885b97c23 */ /* 0x000fe20008010800 */
[----:B------:R-:W-:-:S05]  /*1b610*/  FSEL R133, R3, RZ, P2 ;  /* 0x000000ff03857208 */ /* 0x000fca0001000000 */
[----:B------:R-:W-:Y:S01]  /*1b620*/  MUFU.EX2 R180, R180 ;  /* 0x000000b400b47308 */ /* 0x000fe20000000800 */
[----:B------:R-:W0:Y:S01]  /*1b630*/  SHFL.BFLY PT, R149, R188, 0x1, 0x1f ;  /* 0x0c201f00bc957f89 */ /* 0x000e2200000e0000 */
[----:B------:R-:W-:-:S04]  /*1b640*/  FADD.FTZ R133, -R133, R10 ;  /* 0x0000000a85857221 */ /* 0x000fc80000010100 */
[----:B------:R-:W-:Y:S02]  /*1b650*/  FMUL.FTZ R133, R133, UR40 ;  /* 0x0000002885857c20 */ /* 0x000fe40008410000 */
[----:B------:R-:W-:Y:S08]  /*1b660*/  MUFU.EX2 R181, R181 ;  /* 0x000000b500b57308 */ /* 0x000ff00000000800 */
[----:B------:R-:W1:Y:S08]  /*1b670*/  MUFU.EX2 R133, R133 ;  /* 0x0000008500857308 */ /* 0x000e700000000800 */
[----:B------:R-:W-:Y:S01]  /*1b680*/  MUFU.EX2 R152, R152 ;  /* 0x0000009800987308 */ /* 0x000fe20000000800 */
[----:B0-----:R-:W-:-:S04]  /*1b690*/  FMNMX.FTZ R0, R188, R149, !PT ;  /* 0x00000095bc007209 */ /* 0x001fc80007810000 */
[C---:B------:R-:W-:Y:S01]  /*1b6a0*/  FSETP.NEU.FTZ.AND P2, PT, R0.reuse, -INF , PT ;  /* 0xff8000000000780b */ /* 0x040fe20003f5d000 */
[----:B------:R-:W-:-:S02]  /*1b6b0*/  FFMA.FTZ R10, R0, R189, -8 ;  /* 0xc1000000000a7423 */ /* 0x000fc400000100bd */
[----:B------:R-:W-:Y:S01]  /*1b6c0*/  MUFU.EX2 R149, R185 ;  /* 0x000000b900957308 */ /* 0x000fe20000000800 */
[----:B-1----:R-:W-:-:S02]  /*1b6d0*/  FFMA.FTZ R196, R133, R7, R8 ;  /* 0x0000000785c47223 */ /* 0x002fc40000010008 */
[----:B------:R-:W-:-:S05]  /*1b6e0*/  FSEL R10, R10, RZ, P2 ;  /* 0x000000ff0a0a7208 */ /* 0x000fca0001000000 */
[--C-:B------:R-:W-:Y:S01]  /*1b6f0*/  FFMA.FTZ R193, R190, UR40, -R10.reuse ;  /* 0x00000028bec17c23 */ /* 0x100fe2000801080a */
[----:B------:R-:W-:-:S01]  /*1b700*/  FFMA.FTZ R190, R191, UR40, -R10 ;  /* 0x00000028bfbe7c23 */ /* 0x000fc2000801080a */
[----:B------:R-:W-:Y:S01]  /*1b710*/  FSEL R191, R0, RZ, P2 ;  /* 0x000000ff00bf7208 */ /* 0x000fe20001000000 */
[----:B------:R-:W-:-:S01]  /*1b720*/  FFMA.FTZ R9, R9, UR40, -R10 ;  /* 0x0000002809097c23 */ /* 0x000fc2000801080a */
[----:B------:R0:W-:Y:S01]  /*1b730*/  MUFU.EX2 R185, R193 ;  /* 0x000000c100b97308 */ /* 0x0001e20000000800 */
[----:B------:R-:W-:-:S01]  /*1b740*/  FFMA.FTZ R188, R187, UR40, -R10 ;  /* 0x00000028bbbc7c23 */ /* 0x000fc2000801080a */
[----:B------:R-:W-:Y:S01]  /*1b750*/  FFMA.FTZ R187, R194, UR40, -R10 ;  /* 0x00000028c2bb7c23 */ /* 0x000fe2000801080a */
[----:B------:R-:W-:-:S01]  /*1b760*/  FADD.FTZ R191, -R191, R12 ;  /* 0x0000000cbfbf7221 */ /* 0x000fc20000010100 */
[--C-:B------:R-:W-:Y:S01]  /*1b770*/  FFMA.FTZ R192, R195, UR40, -R10.reuse ;  /* 0x00000028c3c07c23 */ /* 0x100fe2000801080a */
[----:B------:R-:W-:-:S01]  /*1b780*/  FFMA.FTZ R189, R198, UR40, -R10 ;  /* 0x00000028c6bd7c23 */ /* 0x000fc2000801080a */
[--C-:B------:R-:W-:Y:S01]  /*1b790*/  FFMA.FTZ R194, R199, UR40, -R10.reuse ;  /* 0x00000028c7c27c23 */ /* 0x100fe2000801080a */
[----:B------:R-:W-:-:S01]  /*1b7a0*/  FFMA.FTZ R170, R170, UR40, -R10 ;  /* 0x00000028aaaa7c23 */ /* 0x000fc2000801080a */
[----:B------:R-:W-:Y:S01]  /*1b7b0*/  MUFU.EX2 R9, R9 ;  /* 0x0000000900097308 */ /* 0x000fe20000000800 */
[----:B0-----:R-:W-:-:S01]  /*1b7c0*/  FFMA.FTZ R193, R158, UR40, -R10 ;  /* 0x000000289ec17c23 */ /* 0x001fc2000801080a */
[----:B------:R-:W-:Y:S01]  /*1b7d0*/  FMUL.FTZ R158, R191, UR40 ;  /* 0x00000028bf9e7c20 */ /* 0x000fe20008410000 */
[----:B------:R-:W-:-:S01]  /*1b7e0*/  FADD.FTZ R191, R13, R196 ;  /* 0x000000c40dbf7221 */ /* 0x000fc20000010000 */
[--C-:B------:R-:W-:Y:S01]  /*1b7f0*/  FFMA.FTZ R171, R171, UR40, -R10.reuse ;  /* 0x00000028abab7c23 */ /* 0x100fe2000801080a */
[----:B------:R-:W-:-:S01]  /*1b800*/  FFMA.FTZ R174, R174, UR40, -R10 ;  /* 0x00000028aeae7c23 */ /* 0x000fc2000801080a */
[----:B------:R-:W-:Y:S01]  /*1b810*/  FFMA.FTZ R175, R175, UR40, -R10 ;  /* 0x00000028afaf7c23 */ /* 0x000fe2000801080a */
[----:B------:R-:W-:-:S01]  /*1b820*/  FADD.FTZ R196, R14, R191 ;  /* 0x000000bf0ec47221 */ /* 0x000fc20000010000 */
[----:B------:R-:W0:Y:S01]  /*1b830*/  MUFU.EX2 R158, R158 ;  /* 0x0000009e009e7308 */ /* 0x000e220000000800 */
[----:B------:R-:W-:-:S01]  /*1b840*/  FFMA.FTZ R178, R178, UR40, -R10 ;  /* 0x00000028b2b27c23 */ /* 0x000fc2000801080a */
[----:B------:R-:W-:Y:S01]  /*1b850*/  FFMA.FTZ R179, R179, UR40, -R10 ;  /* 0x00000028b3b37c23 */ /* 0x000fe2000801080a */
[----:B------:R-:W-:-:S01]  /*1b860*/  FADD.FTZ R196, R15, R196 ;  /* 0x000000c40fc47221 */ /* 0x000fc20000010000 */
        /* <DEDUP_REMOVED lines=24> */
[----:B------:R-:W-:Y:S01]  /*1b9f0*/  FFMA.FTZ R126, R126, UR40, -R10 ;  /* 0x000000287e7e7c23 */ /* 0x000fe2000801080a */
[----:B------:R-:W-:-:S01]  /*1ba00*/  FADD.FTZ R7, R185, R6 ;  /* 0x00000006b9077221 */ /* 0x000fc20000010000 */
[--C-:B------:R-:W-:Y:S01]  /*1ba10*/  FFMA.FTZ R127, R127, UR40, -R10.reuse ;  /* 0x000000287f7f7c23 */ /* 0x100fe2000801080a */
[----:B------:R-:W-:-:S01]  /*1ba20*/  FFMA.FTZ R130, R130, UR40, -R10 ;  /* 0x0000002882827c23 */ /* 0x000fc2000801080a */
[----:B------:R-:W1:Y:S01]  /*1ba30*/  MUFU.EX2 R192, R192 ;  /* 0x000000c000c07308 */ /* 0x000e620000000800 */
[----:B--2---:R-:W-:-:S01]  /*1ba40*/  FADD.FTZ R6, R190, R7 ;  /* 0x00000007be067221 */ /* 0x004fc20000010000 */
[----:B------:R-:W-:Y:S01]  /*1ba50*/  FADD.FTZ R7, R19, R196 ;  /* 0x000000c413077221 */ /* 0x000fe20000010000 */
[----:B------:R-:W-:-:S01]  /*1ba60*/  FFMA.FTZ R131, R131, UR40, -R10 ;  /* 0x0000002883837c23 */ /* 0x000fc2000801080a */
[----:B------:R-:W-:-:S04]  /*1ba70*/  FFMA.FTZ R134, R134, UR40, -R10 ;  /* 0x0000002886867c23 */ /* 0x000fc8000801080a */
        /* <DEDUP_REMOVED lines=74> */
[----:B0-----:R-:W-:-:S01]  /*1bf20*/  FADD.FTZ R191, R139, R196 ;  /* 0x000000c48bbf7221 */ /* 0x001fc20000010000 */
[----:B------:R-:W-:-:S06]  /*1bf30*/  FADD.FTZ R6, R135, R6 ;  /* 0x0000000687067221 */ /* 0x000fcc0000010000 */
        /* <DEDUP_REMOVED lines=51> */
.L_x_4241:
        /* <DEDUP_REMOVED lines=148> */
.L_x_4224:
[----:B------:R-:W-:Y:S06]  /*1cbb0*/  BAR.ARV 0x8, 0x120 ;  /* 0x0204800000007b1d */ /* 0x000fec0000002000 */
[----:B------:R-:W-:Y:S05]  /*1cbc0*/  @!P0 BRA `(.L_x_4243) ;  /* 0x0000000000048947 */ /* 0x000fea0003800000 */
[----:B------:R-:W-:Y:S01]  /*1cbd0*/  BPT.TRAP 0x1 ;  /* 0x000000040000795c */ /* 0x000fe20000300000 */
.L_x_4243:
[----:B------:R-:W-:Y:S01]  /*1cbe0*/  ULEA UR14, UR54, UR38, 0x3 ;  /* 0x00000026360e7291 */ /* 0x000fe2000f8e183f */
[----:B------:R-:W-:-:S05]  /*1cbf0*/  IMAD.U32 R4, RZ, RZ, UR50 ;  /* 0x00000032ff047e24 */ /* 0x000fca000f8e00ff */
[----:B------:R-:W-:-:S04]  /*1cc00*/  SHF.L.U32 R4, R4, 0x1f, RZ ;  /* 0x0000001f04047819 */ /* 0x000fc800000006ff */
[----:B------:R0:W1:Y:S01]  /*1cc10*/  SYNCS.PHASECHK.TRANS64.TRYWAIT P1, [UR14+0x33450], R4 ;  /* 0x03345004ff0075a7 */ /* 0x000062000802014e */
[----:B------:R-:W-:Y:S05]  /*1cc20*/  @!P0 BRA `(.L_x_4244) ;  /* 0x0000000000048947 */ /* 0x000fea0003800000 */
[----:B------:R-:W-:Y:S01]  /*1cc30*/  BPT.TRAP 0x1 ;  /* 0x000000040000795c */ /* 0x000fe20000300000 */
.L_x_4244:
[----:B-1----:R-:W-:Y:S05]  /*1cc40*/  @P1 BRA `(.L_x_4245) ;  /* 0x0000000000081947 */ /* 0x002fea0003800000 */
[----:B------:R-:W1:Y:S02]  /*1cc50*/  SYNCS.PHASECHK.TRANS64.TRYWAIT P1, [UR14+0x33450], R4 ;  /* 0x03345004ff0075a7 */ /* 0x000e64000802014e */
[----:B-1----:R-:W-:Y:S05]  /*1cc60*/  @!P1 BRA `(.L_x_4246) ;  /* 0x000000c400989947 */ /* 0x002fea0003800000 */
.L_x_4245:
        /* <DEDUP_REMOVED lines=11> */
[----:B------:R-:W-:-:S04]  /*1cd20*/  PLOP3.LUT P1, PT, PT, PT, UP0, 0x80, 0x0 ;  /* 0x000000000000781c */ /* 0x000fc80003f2f008 */
[----:B------:R-:W-:Y:S02]  /*1cd30*/  @UP0 USHF.R.S32.HI UR9, URZ, 0x1f, UR49 ;  /* 0x0000001f3f090899 */ /* 0x000fe40008011431 */
[----:B------:R-:W-:Y:S01]  /*1cd40*/  UMOV UR6, UR8 ;  /* 0x0000000800067c82 */ /* 0x000fe20008000000 */
[----:B------:R-:W-:Y:S01]  /*1cd50*/  @UP0 ULDC.64 UR10, c[0x0][0x9c8] ;  /* 0x00027200000a0ab9 */ /* 0x000fe20000000a00 */
[----:B------:R-:W-:Y:S01]  /*1cd60*/  QGMMA.64x192x32.F32.E4M3.E4M3 R24, R216, gdesc[UR4], R24, gsb0 ;  /* 0x02e00004d8187df3 */ /* 0x000fe20008000818 */
[----:B------:R-:W-:Y:S01]  /*1cd70*/  UIADD3 UR6, UR8, 0x180, URZ ;  /* 0x0000018008067890 */ /* 0x000fe2000fffe03f */
[----:B------:R-:W-:Y:S01]  /*1cd80*/  UMOV UR7, 0xc0000010 ;  /* 0xc000001000077882 */ /* 0x000fe20000000000 */
[----:B------:R-:W-:Y:S01]  /*1cd90*/  @UP0 UIMAD UR9, UR9, UR10, URZ ;  /* 0x0000000a090902a4 */ /* 0x000fe2000f8e023f */
[----:B------:R-:W-:Y:S01]  /*1cda0*/  @UP0 ULDC.64 UR12, c[0x0][0x9d0] ;  /* 0x00027400000c0ab9 */ /* 0x000fe20000000a00 */
[----:B------:R-:W-:Y:S02]  /*1cdb0*/  WARPGROUP.DEPBAR.LE gsb0, 0x0 ;  /* 0x00008000000079c5 */ /* 0x000fe40000010000 */
[----:B------:R-:W-:-:S13]  /*1cdc0*/  WARPGROUP.ARRIVE ;  /* 0x00000000000079c5 */ /* 0x000fda0000000000 */
[----:B------:R-:W-:Y:S01]  /*1cdd0*/  QGMMA.64x192x32.F32.E4M3.E4M3 R24, R212, gdesc[UR4], R24, gsb0 ;  /* 0x02e00004d4187df3 */ /* 0x000fe20008000818 */
[----:B------:R-:W-:Y:S01]  /*1cde0*/  UIADD3 UR6, UR8, 0x300, URZ ;  /* 0x0000030008067890 */ /* 0x000fe2000fffe03f */
[----:B------:R-:W-:Y:S01]  /*1cdf0*/  UMOV UR7, 0xc0000010 ;  /* 0xc000001000077882 */ /* 0x000fe20000000000 */
[----:B------:R-:W-:Y:S02]  /*1ce00*/  WARPGROUP.DEPBAR.LE gsb0, 0x0 ;  /* 0x00008000000079c5 */ /* 0x000fe40000010000 */
[----:B------:R-:W-:-:S15]  /*1ce10*/  WARPGROUP.ARRIVE ;  /* 0x00000000000079c5 */ /* 0x000fde0000000000 */
[----:B------:R-:W-:Y:S01]  /*1ce20*/  QGMMA.64x192x32.F32.E4M3.E4M3 R24, R208, gdesc[UR4], R24, gsb0 ;  /* 0x02e00004d0187df3 */ /* 0x000fe20008000818 */
[----:B------:R-:W-:Y:S02]  /*1ce30*/  @UP0 UIMAD.WIDE.U32 UR6, UR49, UR10, URZ ;  /* 0x0000000a310602a5 */ /* 0x000fe4000f8e003f */
[----:B------:R-:W-:Y:S02]  /*1ce40*/  @UP0 UIMAD UR10, UR49, UR11, UR9 ;  /* 0x0000000b310a02a4 */ /* 0x000fe4000f8e0209 */
[----:B------:R-:W-:Y:S02]  /*1ce50*/  @UP0 USHF.R.S32.HI UR9, URZ, 0x1f, UR46 ;  /* 0x0000001f3f090899 */ /* 0x000fe4000801142e */
[----:B------:R-:W-:Y:S02]  /*1ce60*/  @UP0 UIADD3 UR7, UR7, UR10, URZ ;  /* 0x0000000a07070290 */ /* 0x000fe4000fffe03f */
[----:B------:R-:W-:Y:S02]  /*1ce70*/  @UP0 UIMAD UR9, UR9, UR12, URZ ;  /* 0x0000000c090902a4 */ /* 0x000fe4000f8e023f */
[----:B------:R-:W-:-:S02]  /*1ce80*/  @UP0 UIMAD.WIDE.U32 UR6, UR46, UR12, UR6 ;  /* 0x0000000c2e0602a5 */ /* 0x000fc4000f8e0006 */
[----:B------:R-:W-:Y:S02]  /*1ce90*/  @UP0 UIMAD UR9, UR46, UR13, UR9 ;  /* 0x0000000d2e0902a4 */ /* 0x000fe4000f8e0209 */
[----:B------:R-:W-:Y:S02]  /*1cea0*/  @UP0 ULEA UR4, UP1, UR6, UR4, 0x2 ;  /* 0x0000000406040291 */ /* 0x000fe4000f82103f */
[----:B------:R-:W-:-:S04]  /*1ceb0*/  @UP0 UIADD3 UR7, UR7, UR9, URZ ;  /* 0x0000000907070290 */ /* 0x000fc8000fffe03f */
[----:B------:R-:W-:Y:S01]  /*1cec0*/  @UP0 ULEA.HI.X UR5, UR6, UR5, UR7, 0x2, UP1 ;  /* 0x0000000506050291 */ /* 0x000fe200088f1407 */
[----:B01----:R-:W-:-:S05]  /*1ced0*/  IMAD.U32 R4, RZ, RZ, UR4 ;  /* 0x00000004ff047e24 */ /* 0x003fca000f8e00ff */
        /* <DEDUP_REMOVED lines=49> */
.L_x_4247:
        /* <DEDUP_REMOVED lines=106> */
.L_x_4139:
[----:B------:R-:W0:Y:S08]  /*1d890*/  S2UR UR37, SR_CgaCtaId ;  /* 0x00000000002579c3 */ /* 0x000e300000008800 */
[----:B------:R-:W-:Y:S06]  /*1d8a0*/  BAR.SYNC.DEFER_BLOCKING 0x5, 0x180 ;  /* 0x0146000000007b1d */ /* 0x000fec0000010000 */
[----:B------:R-:W-:Y:S01]  /*1d8b0*/  UMOV UR38, 0x400 ;  /* 0x0000040000267882 */ /* 0x000fe20000000000 */
[----:B------:R-:W-:Y:S01]  /*1d8c0*/  BSSY B0, `(.L_x_4248) ;  /* 0x00002e5000007945 */ /* 0x000fe20003800000 */
[----:B0-----:R-:W-:-:S09]  /*1d8d0*/  ULEA UR38, UR37, UR38, 0x18 ;  /* 0x0000002625267291 */ /* 0x001fd2000f8ec03f */
[----:B------:R-:W0:Y:S02]  /*1d8e0*/  LDS.128 R224, [UR38+0x334d0] ;  /* 0x0334d026ffe07984 */ /* 0x000e240008000c00 */
[----:B0-----:R-:W-:Y:S02]  /*1d8f0*/  R2UR UR46, R226 ;  /* 0x00000000e22e72ca */ /* 0x001fe400000e0000 */
[----:B------:R-:W-:Y:S01]  /*1d900*/  R2UR UR49, R227 ;  /* 0x00000000e33172ca */ /* 0x000fe200000e0000 */
[----:B------:R-:W-:Y:S06]  /*1d910*/  BAR.ARV 0x4, 0x180 ;  /* 0x0106000000007b1d */ /* 0x000fec0000002000 */
[----:B------:R-:W-:Y:S08]  /*1d920*/  @P0 BRA `(.L_x_4249) ;  /* 0x0000002000a40947 */ /* 0x000ff00003800000 */
[----:B------:R-:W0:Y:S01]  /*1d930*/  S2R R19, SR_TID.X ;  /* 0x0000000000137919 */ /* 0x000e220000002100 */
[----:B------:R-:W-:Y:S01]  /*1d940*/  ULDC.64 UR4, c[0x4][0xe0] ;  /* 0x0100380000047ab9 */ /* 0x000fe20000000a00 */
[----:B------:R-:W2:Y:S01]  /*1d950*/  LDL R22, [R1+0x2f0] ;  /* 0x0002f00001167983 */ /* 0x000ea20000100800 */
[----:B0-----:R-:W-:-:S05]  /*1d960*/  IMAD.SHL.U32 R6, R19, 0x4, RZ ;  /* 0x0000000413067824 */ /* 0x001fca00078e00ff */
[----:B------:R-:W-:-:S04]  /*1d970*/  LOP3.LUT R6, R6, 0xc, RZ, 0xc0, !PT ;  /* 0x0000000c06067812 */ /* 0x000fc800078ec0ff */
[----:B------:R-:W-:-:S05]  /*1d980*/  IADD3 R6, P0, R6, UR4, RZ ;  /* 0x0000000406067c10 */ /* 0x000fca000ff1e0ff */
[----:B------:R-:W-:-:S05]  /*1d990*/  IMAD.X R7, RZ, RZ, UR5, P0 ;  /* 0x00000005ff077e24 */ /* 0x000fca00080e06ff */
[----:B------:R0:W3:Y:S01]  /*1d9a0*/  LDG.E.CONSTANT R10, desc[UR52][R6.64] ;  /* 0x00000034060a7981 */ /* 0x0000e2000c1e9900 */
[----:B------:R-:W1:Y:S01]  /*1d9b0*/  S2UR UR6, SR_SWINHI ;  /* 0x00000000000679c3 */ /* 0x000e620000002f00 */
[----:B------:R-:W-:Y:S02]  /*1d9c0*/  F2FP.BF16.F32.PACK_AB R85, R85, R112 ;  /* 0x000000705555723e */ /* 0x000fe400000010ff */
[----:B------:R-:W-:Y:S02]  /*1d9d0*/  F2FP.BF16.F32.PACK_AB R36, R36, R113 ;  /* 0x000000712424723e */ /* 0x000fe400000010ff */
[----:B------:R-:W-:Y:S02]  /*1d9e0*/  F2FP.BF16.F32.PACK_AB R37, R37, R72 ;  /* 0x000000482525723e */ /* 0x000fe400000010ff */
[----:B------:R-:W-:Y:S02]  /*1d9f0*/  F2FP.BF16.F32.PACK_AB R60, R60, R73 ;  /* 0x000000493c3c723e */ /* 0x000fe400000010ff */
[----:B0-----:R-:W-:-:S02]  /*1da00*/  LOP3.LUT P0, R6, R19, 0x3, RZ, 0xc0, !PT ;  /* 0x0000000313067812 */ /* 0x001fc4000780c0ff */
[----:B------:R-:W-:Y:S02]  /*1da10*/  F2FP.BF16.F32.PACK_AB R20, R20, R89 ;  /* 0x000000591414723e */ /* 0x000fe400000010ff */
[----:B------:R-:W-:Y:S02]  /*1da20*/  ISETP.EQ.OR P0, PT, R6, 0x3, !P0 ;  /* 0x000000030600780c */ /* 0x000fe40004702670 */
[----:B------:R-:W-:Y:S02]  /*1da30*/  F2FP.BF16.F32.PACK_AB R8, R77, R8 ;  /* 0x000000084d08723e */ /* 0x000fe400000010ff */
[----:B------:R-:W-:Y:S02]  /*1da40*/  SEL R89, R85, R36, P0 ;  /* 0x0000002455597207 */ /* 0x000fe40000000000 */
[----:B------:R-:W-:Y:S02]  /*1da50*/  SEL R75, R37, R60, P0 ;  /* 0x0000003c254b7207 */ /* 0x000fe40000000000 */
[----:B------:R-:W-:-:S02]  /*1da60*/  F2FP.BF16.F32.PACK_AB R11, R11, R24 ;  /* 0x000000180b0b723e */ /* 0x000fc400000010ff */
[----:B------:R-:W-:Y:S01]  /*1da70*/  F2FP.BF16.F32.PACK_AB R12, R12, R25 ;  /* 0x000000190c0c723e */ /* 0x000fe200000010ff */
[----:B------:R-:W-:Y:S01]  /*1da80*/  UMOV UR4, UR38 ;  /* 0x0000002600047c82 */ /* 0x000fe20008000000 */
[----:B-1----:R-:W-:Y:S01]  /*1da90*/  UMOV UR5, UR6 ;  /* 0x0000000600057c82 */ /* 0x002fe20008000000 */
[----:B------:R-:W-:Y:S01]  /*1daa0*/  F2FP.BF16.F32.PACK_AB R130, R127, R130 ;  /* 0x000000827f82723e */ /* 0x000fe200000010ff */
[----:B------:R-:W-:Y:S01]  /*1dab0*/  IMAD.U32 R6, RZ, RZ, UR4 ;  /* 0x00000004ff067e24 */ /* 0x000fe2000f8e00ff */
[----:B------:R-:W-:Y:S01]  /*1dac0*/  F2FP.BF16.F32.PACK_AB R9, R126, R9 ;  /* 0x000000097e09723e */ /* 0x000fe200000010ff */
[----:B------:R-:W-:Y:S01]  /*1dad0*/  IMAD.U32 R7, RZ, RZ, UR5 ;  /* 0x00000005ff077e24 */ /* 0x000fe2000f8e00ff */
[----:B------:R-:W-:Y:S01]  /*1dae0*/  SEL R77, R60, R37, P0 ;  /* 0x000000253c4d7207 */ /* 0x000fe20000000000 */
[----:B------:R-:W-:Y:S01]  /*1daf0*/  ULDC.64 UR4, c[0x0][0xbd8] ;  /* 0x0002f60000047ab9 */ /* 0x000fe20000000a00 */
[----:B------:R-:W-:Y:S02]  /*1db00*/  SEL R85, R36, R85, P0 ;  /* 0x0000005524557207 */ /* 0x000fe40000000000 */
[----:B------:R-:W-:-:S02]  /*1db10*/  F2FP.BF16.F32.PACK_AB R3, R14, R3 ;  /* 0x000000030e03723e */ /* 0x000fc400000010ff */
[----:B------:R-:W-:Y:S02]  /*1db20*/  F2FP.BF16.F32.PACK_AB R0, R53, R0 ;  /* 0x000000003500723e */ /* 0x000fe400000010ff */
[----:B------:R-:W-:Y:S02]  /*1db30*/  F2FP.BF16.F32.PACK_AB R42, R87, R42 ;  /* 0x0000002a572a723e */ /* 0x000fe400000010ff */
[----:B------:R-:W-:Y:S02]  /*1db40*/  SEL R87, R8, R3, P0 ;  /* 0x0000000308577207 */ /* 0x000fe40000000000 */
[----:B------:R-:W-:Y:S02]  /*1db50*/  SEL R19, R11, R12, P0 ;  /* 0x0000000c0b137207 */ /* 0x000fe40000000000 */
        /* <DEDUP_REMOVED lines=38> */
[----:B------:R-:W-:Y:S02]  /*1ddc0*/  F2FP.BF16.F32.PACK_AB R61, R61, R88 ;  /* 0x000000583d3d723e */ /* 0x000fe400000010ff */
[----:B------:R-:W-:Y:S02]  /*1ddd0*/  F2FP.BF16.F32.PACK_AB R15, R15, R40 ;  /* 0x000000280f0f723e */ /* 0x000fe400000010ff */
[----:B------:R-:W-:Y:S02]  /*1dde0*/  F2FP.BF16.F32.PACK_AB R21, R21, R56 ;  /* 0x000000381515723e */ /* 0x000fe400000010ff */
[----:B------:R-:W-:Y:S02]  /*1ddf0*/  F2FP.BF16.F32.PACK_AB R129, R129, R132 ;  /* 0x000000848181723e */ /* 0x000fe400000010ff */
[----:B------:R-:W-:Y:S02]  /*1de00*/  F2FP.BF16.F32.PACK_AB R44, R44, R81 ;  /* 0x000000512c2c723e */ /* 0x000fe400000010ff */
[----:B------:R-:W-:-:S02]  /*1de10*/  F2FP.BF16.F32.PACK_AB R125, R125, R128 ;  /* 0x000000807d7d723e */ /* 0x000fc400000010ff */
[----:B------:R-:W-:Y:S02]  /*1de20*/  SEL R81, R61, R20, P0 ;  /* 0x000000143d517207 */ /* 0x000fe40000000000 */
        /* <DEDUP_REMOVED lines=9> */
[----:B------:R-:W-:Y:S02]  /*1dec0*/  SEL R91, R129, R130, P0 ;  /* 0x00000082815b7207 */ /* 0x000fe40000000000 */
[----:B------:R-:W-:-:S02]  /*1ded0*/  F2FP.BF16.F32.PACK_AB R55, R70, R55 ;  /* 0x000000374637723e */ /* 0x000fc400000010ff */
[----:B------:R-:W-:Y:S02]  /*1dee0*/  SEL R129, R130, R129, P0 ;  /* 0x0000008182817207 */ /* 0x000fe40000000000 */
[----:B------:R-:W-:Y:S02]  /*1def0*/  SEL R93, R125, R116, P0 ;  /* 0x000000747d5d7207 */ /* 0x000fe40000000000 */
        /* <DEDUP_REMOVED lines=19> */
[----:B--2---:R-:W-:-:S03]  /*1e030*/  IMAD.WIDE R36, R22, 0x2, R6 ;  /* 0x0000000216247825 */ /* 0x004fc600078e0206 */
[C---:B------:R-:W-:Y:S02]  /*1e040*/  IADD3 R131, P1, R36.reuse, 0x40, RZ ;  /* 0x0000004024837810 */ /* 0x040fe40007f3e0ff */
[C---:B------:R-:W-:Y:S02]  /*1e050*/  IADD3 R133, P3, R36.reuse, 0x60, RZ ;  /* 0x0000006024857810 */ /* 0x040fe40007f7e0ff */
[----:B------:R-:W-:Y:S02]  /*1e060*/  IADD3 R127, P2, R36, 0x20, RZ ;  /* 0x00000020247f7810 */ /* 0x000fe40007f5e0ff */
[----:B------:R-:W-:Y:S02]  /*1e070*/  LOP3.LUT R8, R131, 0x380, RZ, 0xc0, !PT ;  /* 0x0000038083087812 */ /* 0x000fe400078ec0ff */
[----:B------:R-:W-:Y:S02]  /*1e080*/  LOP3.LUT R12, R133, 0x380, RZ, 0xc0, !PT ;  /* 0x00000380850c7812 */ /* 0x000fe400078ec0ff */
[----:B------:R-:W-:Y:S01]  /*1e090*/  LOP3.LUT R0, R127, 0x380, RZ, 0xc0, !PT ;  /* 0x000003807f007812 */ /* 0x000fe200078ec0ff */
[----:B------:R-:W-:Y:S01]  /*1e0a0*/  IMAD.X R35, RZ, RZ, R37, P2 ;  /* 0x000000ffff237224 */ /* 0x000fe200010e0625 */
[----:B------:R-:W-:-:S02]  /*1e0b0*/  SHF.R.U64 R8, R8, 0x3, RZ ;  /* 0x0000000308087819 */ /* 0x000fc400000012ff */
[----:B------:R-:W-:Y:S02]  /*1e0c0*/  IADD3 R137, P4, R36, 0x4020, RZ ;  /* 0x0000402024897810 */ /* 0x000fe40007f9e0ff */
[----:B------:R-:W-:Y:S02]  /*1e0d0*/  SHF.R.U64 R12, R12, 0x3, RZ ;  /* 0x000000030c0c7819 */ /* 0x000fe400000012ff */
[----:B------:R-:W-:Y:S02]  /*1e0e0*/  IADD3 R139, P2, R36, 0x4040, RZ ;  /* 0x00004040248b7810 */ /* 0x000fe40007f5e0ff */
[----:B------:R-:W-:Y:S02]  /*1e0f0*/  SHF.R.U64 R0, R0, 0x3, RZ ;  /* 0x0000000300007819 */ /* 0x000fe400000012ff */
[----:B------:R-:W-:Y:S02]  /*1e100*/  IADD3 R135, P5, R36, 0x4000, RZ ;  /* 0x0000400024877810 */ /* 0x000fe40007fbe0ff */
[----:B------:R-:W-:-:S02]  /*1e110*/  LOP3.LUT R32, R8, R131, RZ, 0x3c, !PT ;  /* 0x0000008308207212 */ /* 0x000fc400078e3cff */
[----:B------:R-:W-:Y:S02]  /*1e120*/  LOP3.LUT R30, R12, R133, RZ, 0x3c, !PT ;  /* 0x000000850c1e7212 */ /* 0x000fe400078e3cff */
[----:B------:R-:W-:Y:S02]  /*1e130*/  LOP3.LUT R8, R137, 0x380, RZ, 0xc0, !PT ;  /* 0x0000038089087812 */ /* 0x000fe400078ec0ff */
[----:B------:R-:W-:Y:S02]  /*1e140*/  LOP3.LUT R34, R0, R127, RZ, 0x3c, !PT ;  /* 0x0000007f00227212 */ /* 0x000fe400078e3cff */
[----:B------:R-:W-:Y:S01]  /*1e150*/  LOP3.LUT R12, R139, 0x380, RZ, 0xc0, !PT ;  /* 0x000003808b0c7812 */ /* 0x000fe200078ec0ff */
[--C-:B------:R-:W-:Y:S01]  /*1e160*/  IMAD.X R33, RZ, RZ, R37.reuse, P1 ;  /* 0x000000ffff217224 */ /* 0x100fe200008e0625 */
[----:B------:R-:W-:Y:S01]  /*1e170*/  LOP3.LUT R0, R135, 0x380, RZ, 0xc0, !PT ;  /* 0x0000038087007812 */ /* 0x000fe200078ec0ff */
[--C-:B------:R-:W-:Y:S01]  /*1e180*/  IMAD.X R29, RZ, RZ, R37.reuse, P5 ;  /* 0x000000ffff1d7224 */ /* 0x100fe200028e0625 */
[----:B------:R-:W-:Y:S01]  /*1e190*/  IADD3 R141, P1, R36, 0x4060, RZ ;  /* 0x00004060248d7810 */ /* 0x000fe20007f3e0ff */
[--C-:B------:R-:W-:Y:S01]  /*1e1a0*/  IMAD.X R27, RZ, RZ, R37.reuse, P4 ;  /* 0x000000ffff1b7224 */ /* 0x100fe200020e0625 */
[----:B------:R-:W-:Y:S01]  /*1e1b0*/  SHF.R.U64 R8, R8, 0x3, RZ ;  /* 0x0000000308087819 */ /* 0x000fe200000012ff */
[--C-:B------:R-:W-:Y:S01]  /*1e1c0*/  IMAD.X R31, RZ, RZ, R37.reuse, P3 ;  /* 0x000000ffff1f7224 */ /* 0x100fe200018e0625 */
[----:B------:R-:W-:Y:S01]  /*1e1d0*/  IADD3 R145, P5, R36, 0x8020, RZ ;  /* 0x0000802024917810 */ /* 0x000fe20007fbe0ff */
[----:B------:R-:W-:Y:S01]  /*1e1e0*/  IMAD.X R23, RZ, RZ, R37, P2 ;  /* 0x000000ffff177224 */ /* 0x000fe200010e0625 */
[----:B------:R-:W-:-:S02]  /*1e1f0*/  SHF.R.U64 R12, R12, 0x3, RZ ;  /* 0x000000030c0c7819 */ /* 0x000fc400000012ff */
[----:B------:R-:W-:Y:S02]  /*1e200*/  IADD3 R147, P4, R36, 0x8040, RZ ;  /* 0x0000804024937810 */ /* 0x000fe40007f9e0ff */
[----:B------:R-:W-:Y:S02]  /*1e210*/  SHF.R.U64 R0, R0, 0x3, RZ ;  /* 0x0000000300007819 */ /* 0x000fe400000012ff */
[C---:B------:R-:W-:Y:S02]  /*1e220*/  IADD3 R143, P3, R36.reuse, 0x8000, RZ ;  /* 0x00008000248f7810 */ /* 0x040fe40007f7e0ff */
[----:B------:R-:W-:Y:S02]  /*1e230*/  IADD3 R149, P2, R36, 0x8060, RZ ;  /* 0x0000806024957810 */ /* 0x000fe40007f5e0ff */
[----:B------:R-:W-:Y:S02]  /*1e240*/  LOP3.LUT R14, R141, 0x380, RZ, 0xc0, !PT ;  /* 0x000003808d0e7812 */ /* 0x000fe400078ec0ff */
[----:B------:R-:W-:-:S02]  /*1e250*/  LOP3.LUT R26, R8, R137, RZ, 0x3c, !PT ;  /* 0x00000089081a7212 */ /* 0x000fc400078e3cff */
[----:B------:R-:W-:Y:S02]  /*1e260*/  LOP3.LUT R22, R12, R139, RZ, 0x3c, !PT ;  /* 0x0000008b0c167212 */ /* 0x000fe400078e3cff */
[----:B------:R-:W-:Y:S02]  /*1e270*/  LOP3.LUT R8, R145, 0x380, RZ, 0xc0, !PT ;  /* 0x0000038091087812 */ /* 0x000fe400078ec0ff */
[----:B------:R-:W-:Y:S02]  /*1e280*/  LOP3.LUT R13, R36, 0x380, RZ, 0xc0, !PT ;  /* 0x00000380240d7812 */ /* 0x000fe400078ec0ff */
[----:B------:R-:W-:Y:S02]  /*1e290*/  LOP3.LUT R28, R0, R135, RZ, 0x3c, !PT ;  /* 0x00000087001c7212 */ /* 0x000fe400078e3cff */
        /* <DEDUP_REMOVED lines=8> */
[----:B------:R-:W-:Y:S02]  /*1e320*/  SHF.R.U64 R38, R38, 0x3, RZ ;  /* 0x0000000326267819 */ /* 0x000fe400000012ff */
[----:B------:R-:W-:Y:S02]  /*1e330*/  LOP3.LUT R24, R14, R141, RZ, 0x3c, !PT ;  /* 0x0000008d0e187212 */ /* 0x000fe400078e3cff */
[----:B------:R-:W-:Y:S02]  /*1e340*/  LOP3.LUT R14, R8, R145, RZ, 0x3c, !PT ;  /* 0x00000091080e7212 */ /* 0x000fe400078e3cff */
        /* <DEDUP_REMOVED lines=8> */
[----:B---3--:R-:W-:Y:S01]  /*1e3d0*/  LOP3.LUT R0, R10, 0x2, RZ, 0x3c, !PT ;  /* 0x000000020a007812 */ /* 0x008fe200078e3cff */
[----:B------:R-:W-:Y:S01]  /*1e3e0*/  IMAD.X R9, RZ, RZ, R37, P4 ;  /* 0x000000ffff097224 */ /* 0x000fe200020e0625 */
[----:B------:R-:W-:Y:S01]  /*1e3f0*/  MOV R84, R36 ;  /* 0x0000002400547202 */ /* 0x000fe20000000f00 */
[----:B------:R-:W-:Y:S01]  /*1e400*/  SHFL.IDX PT, R19, R19, R10, 0x1c1f ;  /* 0x001c1f0a13137589 */ /* 0x000fe200000e0000 */
[----:B------:R-:W-:-:S02]  /*1e410*/  MOV R37, R12 ;  /* 0x0000000c00257202 */ /* 0x000fc40000000f00 */
[----:B------:R-:W-:Y:S01]  /*1e420*/  MOV R68, R20 ;  /* 0x0000001400447202 */ /* 0x000fe20000000f00 */
[----:B------:R-:W0:Y:S01]  /*1e430*/  SHFL.IDX PT, R12, R11, R0, 0x1c1f ;  /* 0x001c1f000b0c7589 */ /* 0x000e2200000e0000 */
[----:B------:R-:W-:Y:S02]  /*1e440*/  MOV R66, R14 ;  /* 0x0000000e00427202 */ /* 0x000fe40000000f00 */
[----:B------:R-:W-:Y:S01]  /*1e450*/  MOV R72, R22 ;  /* 0x0000001600487202 */ /* 0x000fe20000000f00 */
[----:B------:R-:W-:Y:S01]  /*1e460*/  SHFL.IDX PT, R41, R41, R10, 0x1c1f ;  /* 0x001c1f0a29297589 */ /* 0x000fe200000e0000 */
[----:B------:R-:W-:Y:S02]  /*1e470*/  MOV R70, R24 ;  /* 0x0000001800467202 */ /* 0x000fe40000000f00 */
[----:B------:R-:W-:Y:S01]  /*1e480*/  MOV R76, R28 ;  /* 0x0000001c004c7202 */ /* 0x000fe20000000f00 */
[----:B------:R-:W-:Y:S01]  /*1e490*/  SHFL.IDX PT, R91, R91, R10, 0x1c1f ;  /* 0x001c1f0a5b5b7589 */ /* 0x000fe200000e0000 */
[----:B------:R-:W-:-:S03]  /*1e4a0*/  MOV R74, R26 ;  /* 0x0000001a004a7202 */ /* 0x000fc60000000f00 */
[----:B------:R-:W-:Y:S01]  /*1e4b0*/  SHFL.IDX PT, R14, R47, R0, 0x1c1f ;  /* 0x001c1f002f0e7589 */ /* 0x000fe200000e0000 */
[----:B------:R-:W-:-:S03]  /*1e4c0*/  MOV R80, R32 ;  /* 0x0000002000507202 */ /* 0x000fc60000000f00 */
[----:B------:R-:W1:Y:S01]  /*1e4d0*/  SHFL.IDX PT, R20, R129, R0, 0x1c1f ;  /* 0x001c1f0081147589 */ /* 0x000e6200000e0000 */
[----:B------:R-:W-:-:S03]  /*1e4e0*/  MOV R78, R30 ;  /* 0x0000001e004e7202 */ /* 0x000fc60000000f00 */
[----:B------:R-:W-:Y:S01]  /*1e4f0*/  SHFL.IDX PT, R49, R49, R10, 0x1c1f ;  /* 0x001c1f0a31317589 */ /* 0x000fe200000e0000 */
[----:B------:R-:W-:-:S03]  /*1e500*/  MOV R82, R34 ;  /* 0x0000002200527202 */ /* 0x000fc60000000f00 */
[----:B------:R-:W-:Y:S04]  /*1e510*/  SHFL.IDX PT, R93, R93, R10, 0x1c1f ;  /* 0x001c1f0a5d5d7589 */ /* 0x000fe800000e0000 */
[----:B------:R-:W-:Y:S04]  /*1e520*/  SHFL.IDX PT, R22, R53, R0, 0x1c1f ;  /* 0x001c1f0035167589 */ /* 0x000fe800000e0000 */
[----:B------:R-:W2:Y:S04]  /*1e530*/  SHFL.IDX PT, R24, R125, R0, 0x1c1f ;  /* 0x001c1f007d187589 */ /* 0x000ea800000e0000 */
[----:B------:R-:W-:Y:S04]  /*1e540*/  SHFL.IDX PT, R57, R57, R10, 0x1c1f ;  /* 0x001c1f0a39397589 */ /* 0x000fe800000e0000 */
[----:B------:R-:W-:Y:S04]  /*1e550*/  SHFL.IDX PT, R95, R95, R10, 0x1c1f ;  /* 0x001c1f0a5f5f7589 */ /* 0x000fe800000e0000 */
[----:B------:R-:W-:Y:S04]  /*1e560*/  SHFL.IDX PT, R26, R59, R0, 0x1c1f ;  /* 0x001c1f003b1a7589 */ /* 0x000fe800000e0000 */
[----:B------:R-:W3:Y:S04]  /*1e570*/  SHFL.IDX PT, R28, R117, R0, 0x1c1f ;  /* 0x001c1f00751c7589 */ /* 0x000ee800000e0000 */
[----:B------:R-:W-:Y:S04]  /*1e580*/  SHFL.IDX PT, R65, R65, R10, 0x1c1f ;  /* 0x001c1f0a41417589 */ /* 0x000fe800000e0000 */
[----:B------:R-:W-:Y:S04]  /*1e590*/  SHFL.IDX PT, R97, R97, R10, 0x1c1f ;  /* 0x001c1f0a61617589 */ /* 0x000fe800000e0000 */
[----:B------:R-:W-:Y:S04]  /*1e5a0*/  SHFL.IDX PT, R30, R67, R0, 0x1c1f ;  /* 0x001c1f00431e7589 */ /* 0x000fe800000e0000 */
[----:B------:R-:W4:Y:S04]  /*1e5b0*/  SHFL.IDX PT, R32, R101, R0, 0x1c1f ;  /* 0x001c1f0065207589 */ /* 0x000f2800000e0000 */
[----:B------:R-:W-:Y:S04]  /*1e5c0*/  SHFL.IDX PT, R71, R71, R10, 0x1c1f ;  /* 0x001c1f0a47477589 */ /* 0x000fe800000e0000 */
[----:B------:R-:W-:Y:S04]  /*1e5d0*/  SHFL.IDX PT, R99, R99, R10, 0x1c1f ;  /* 0x001c1f0a63637589 */ /* 0x000fe800000e0000 */
[----:B------:R-:W-:Y:S04]  /*1e5e0*/  SHFL.IDX PT, R34, R73, R0, 0x1c1f ;  /* 0x001c1f0049227589 */ /* 0x000fe800000e0000 */
[----:B------:R-:W4:Y:S04]  /*1e5f0*/  SHFL.IDX PT, R48, R63, R0, 0x1c1f ;  /* 0x001c1f003f307589 */ /* 0x000f2800000e0000 */
[----:B------:R-:W-:Y:S04]  /*1e600*/  SHFL.IDX PT, R103, R103, R10, 0x1c1f ;  /* 0x001c1f0a67677589 */ /* 0x000fe800000e0000 */
[----:B------:R-:W4:Y:S04]  /*1e610*/  SHFL.IDX PT, R50, R55, R0, 0x1c1f ;  /* 0x001c1f0037327589 */ /* 0x000f2800000e0000 */
        /* <DEDUP_REMOVED lines=9> */
[----:B------:R-:W4:Y:S04]  /*1e6b0*/  SHFL.IDX PT, R40, R61, R0, 0x1c1f ;  /* 0x001c1f003d287589 */ /* 0x000f2800000e0000 */
        /* <DEDUP_REMOVED lines=11> */
[----:B------:R-:W-:Y:S04]  /*1e770*/  SHFL.IDX PT, R60, R119, R0, 0x1c1f ;  /* 0x001c1f00773c7589 */ /* 0x000fe800000e0000 */
[----:B------:R2:W-:Y:S04]  /*1e780*/  SHFL.IDX PT, R121, R121, R10, 0x1c1f ;  /* 0x001c1f0a79797589 */ /* 0x0005e800000e0000 */
[----:B------:R-:W4:Y:S01]  /*1e790*/  SHFL.IDX PT, R62, R123, R0, 0x1c1f ;  /* 0x001c1f007b3e7589 */ /* 0x000f2200000e0000 */
[----:B------:R-:W-:-:S02]  /*1e7a0*/  MOV R64, R8 ;  /* 0x0000000800407202 */ /* 0x000fc40000000f00 */
[----:B0-----:R-:W-:Y:S02]  /*1e7b0*/  SEL R8, R19, R12, P0 ;  /* 0x0000000c13087207 */ /* 0x001fe40000000000 */
[----:B-1----:R-:W-:Y:S02]  /*1e7c0*/  SEL R9, R91, R20, P0 ;  /* 0x000000145b097207 */ /* 0x002fe40000000000 */
[----:B--2---:R-:W-:Y:S02]  /*1e7d0*/  SEL R10, R12, R19, P0 ;  /* 0x000000130c0a7207 */ /* 0x004fe40000000000 */
[----:B------:R-:W-:Y:S01]  /*1e7e0*/  SEL R11, R20, R91, P0 ;  /* 0x0000005b140b7207 */ /* 0x000fe20000000000 */
[----:B------:R-:W-:Y:S01]  /*1e7f0*/  BAR.SYNC.DEFER_BLOCKING 0x1, 0x100 ;  /* 0x0044000000007b1d */ /* 0x000fe20000010000 */
[----:B------:R-:W-:Y:S02]  /*1e800*/  SEL R12, R41, R14, P0 ;  /* 0x0000000e290c7207 */ /* 0x000fe40000000000 */
[----:B------:R-:W-:-:S02]  /*1e810*/  SEL R14, R14, R41, P0 ;  /* 0x000000290e0e7207 */ /* 0x000fc40000000000 */
[----:B------:R-:W-:Y:S02]  /*1e820*/  SEL R13, R93, R24, P0 ;  /* 0x000000185d0d7207 */ /* 0x000fe40000000000 */
[----:B------:R-:W-:Y:S02]  /*1e830*/  SEL R15, R24, R93, P0 ;  /* 0x0000005d180f7207 */ /* 0x000fe40000000000 */
[----:B------:R-:W-:Y:S02]  /*1e840*/  SEL R20, R49, R22, P0 ;  /* 0x0000001631147207 */ /* 0x000fe40000000000 */
[----:B------:R-:W-:Y:S02]  /*1e850*/  SEL R22, R22, R49, P0 ;  /* 0x0000003116167207 */ /* 0x000fe40000000000 */
[----:B---3--:R-:W-:Y:S02]  /*1e860*/  SEL R21, R95, R28, P0 ;  /* 0x0000001c5f157207 */ /* 0x008fe40000000000 */
[----:B------:R-:W-:-:S02]  /*1e870*/  SEL R23, R28, R95, P0 ;  /* 0x0000005f1c177207 */ /* 0x000fc40000000000 */
[----:B------:R-:W-:Y:S02]  /*1e880*/  SEL R24, R57, R26, P0 ;  /* 0x0000001a39187207 */ /* 0x000fe40000000000 */
[----:B------:R-:W-:Y:S02]  /*1e890*/  SEL R26, R26, R57, P0 ;  /* 0x000000391a1a7207 */ /* 0x000fe40000000000 */
[----:B----4-:R-:W-:Y:S02]  /*1e8a0*/  SEL R25, R97, R32, P0 ;  /* 0x0000002061197207 */ /* 0x010fe40000000000 */
[----:B------:R-:W-:Y:S02]  /*1e8b0*/  SEL R27, R32, R97, P0 ;  /* 0x00000061201b7207 */ /* 0x000fe40000000000 */
[----:B------:R-:W-:Y:S01]  /*1e8c0*/  SEL R28, R65, R30, P0 ;  /* 0x0000001e411c7207 */ /* 0x000fe20000000000 */
[----:B------:R0:W-:Y:S01]  /*1e8d0*/  STSM.16.M88.4 [R84], R8 ;  /* 0x0000000854007844 */ /* 0x0001e20000000200 */
[----:B------:R-:W-:-:S02]  /*1e8e0*/  SEL R30, R30, R65, P0 ;  /* 0x000000411e1e7207 */ /* 0x000fc40000000000 */
[----:B------:R-:W-:Y:S02]  /*1e8f0*/  SEL R29, R99, R48, P0 ;  /* 0x00000030631d7207 */ /* 0x000fe40000000000 */
[----:B------:R-:W-:Y:S02]  /*1e900*/  SEL R31, R48, R99, P0 ;  /* 0x00000063301f7207 */ /* 0x000fe40000000000 */
[----:B------:R-:W-:Y:S01]  /*1e910*/  SEL R32, R71, R34, P0 ;  /* 0x0000002247207207 */ /* 0x000fe20000000000 */
[----:B------:R1:W-:Y:S01]  /*1e920*/  STSM.16.M88.4 [R82], R12 ;  /* 0x0000000c52007844 */ /* 0x0003e20000000200 */
[----:B------:R-:W-:Y:S02]  /*1e930*/  SEL R34, R34, R71, P0 ;  /* 0x0000004722227207 */ /* 0x000fe40000000000 */
[----:B------:R-:W-:Y:S02]  /*1e940*/  SEL R33, R103, R50, P0 ;  /* 0x0000003267217207 */ /* 0x000fe40000000000 */
[----:B------:R-:W-:Y:S01]  /*1e950*/  SEL R35, R50, R103, P0 ;  /* 0x0000006732237207 */ /* 0x000fe20000000000 */
[----:B------:R2:W-:Y:S01]  /*1e960*/  STSM.16.M88.4 [R80], R20 ;  /* 0x0000001450007844 */ /* 0x0005e20000000200 */
[----:B0-----:R-:W-:-:S02]  /*1e970*/  SEL R8, R75, R36, P0 ;  /* 0x000000244b087207 */ /* 0x001fc40000000000 */
[----:B------:R-:W-:Y:S02]  /*1e980*/  SEL R10, R36, R75, P0 ;  /* 0x0000004b240a7207 */ /* 0x000fe40000000000 */
[----:B------:R-:W-:Y:S02]  /*1e990*/  SEL R9, R105, R52, P0 ;  /* 0x0000003469097207 */ /* 0x000fe40000000000 */
[----:B------:R-:W-:Y:S01]  /*1e9a0*/  SEL R11, R52, R105, P0 ;  /* 0x00000069340b7207 */ /* 0x000fe20000000000 */
[----:B------:R-:W-:Y:S01]  /*1e9b0*/  STSM.16.M88.4 [R78], R24 ;  /* 0x000000184e007844 */ /* 0x000fe20000000200 */
[----:B-1----:R-:W-:Y:S01]  /*1e9c0*/  SEL R12, R79, R38, P0 ;  /* 0x000000264f0c7207 */ /* 0x002fe20000000000 */
[----:B------:R-:W-:Y:S01]  /*1e9d0*/  UISETP.NE.U32.AND UP0, UPT, UR4, URZ, UPT ;  /* 0x0000003f0400728c */ /* 0x000fe2000bf05070 */
[----:B------:R-:W-:Y:S02]  /*1e9e0*/  SEL R14, R38, R79, P0 ;  /* 0x0000004f260e7207 */ /* 0x000fe40000000000 */
[----:B------:R-:W-:-:S02]  /*1e9f0*/  SEL R13, R107, R54, P0 ;  /* 0x000000366b0d7207 */ /* 0x000fc40000000000 */
[----:B------:R-:W-:Y:S01]  /*1ea00*/  SEL R15, R54, R107, P0 ;  /* 0x0000006b360f7207 */ /* 0x000fe20000000000 */
[----:B------:R-:W-:Y:S01]  /*1ea10*/  STSM.16.M88.4 [R76], R28 ;  /* 0x0000001c4c007844 */ /* 0x000fe20000000200 */
[----:B--2---:R-:W-:Y:S01]  /*1ea20*/  SEL R20, R81, R40, P0 ;  /* 0x0000002851147207 */ /* 0x004fe20000000000 */
[----:B------:R-:W-:Y:S01]  /*1ea30*/  UISETP.NE.AND.EX UP0, UPT, UR5, URZ, UPT, UP0 ;  /* 0x0000003f0500728c */ /* 0x000fe2000bf05300 */
[----:B------:R-:W-:Y:S01]  /*1ea40*/  SEL R22, R40, R81, P0 ;  /* 0x0000005128167207 */ /* 0x000fe20000000000 */
[----:B------:R-:W-:Y:S01]  /*1ea50*/  STSM.16.M88.4 [R74], R32 ;  /* 0x000000204a007844 */ /* 0x000fe20000000200 */
[----:B------:R-:W-:Y:S01]  /*1ea60*/  SEL R21, R109, R56, P0 ;  /* 0x000000386d157207 */ /* 0x000fe20000000000 */
[----:B------:R-:W-:Y:S01]  /*1ea70*/  ULDC.64 UR4, c[0x0][0xbd8] ;  /* 0x0002f60000047ab9 */ /* 0x000fe20000000a00 */
[----:B------:R-:W-:Y:S01]  /*1ea80*/  SEL R23, R56, R109, P0 ;  /* 0x0000006d38177207 */ /* 0x000fe20000000000 */
[----:B------:R-:W-:Y:S01]  /*1ea90*/  STSM.16.M88.4 [R72], R8 ;  /* 0x0000000848007844 */ /* 0x000fe20000000200 */
[----:B------:R-:W-:-:S02]  /*1eaa0*/  SEL R40, R83, R42, P0 ;  /* 0x0000002a53287207 */ /* 0x000fc40000000000 */
[----:B------:R-:W-:Y:S01]  /*1eab0*/  SEL R42, R42, R83, P0 ;  /* 0x000000532a2a7207 */ /* 0x000fe20000000000 */
[----:B------:R0:W-:Y:S01]  /*1eac0*/  STSM.16.M88.4 [R70], R12 ;  /* 0x0000000c46007844 */ /* 0x0001e20000000200 */
[----:B------:R-:W-:Y:S02]  /*1ead0*/  SEL R41, R111, R58, P0 ;  /* 0x0000003a6f297207 */ /* 0x000fe40000000000 */
[----:B------:R-:W-:Y:S01]  /*1eae0*/  SEL R43, R58, R111, P0 ;  /* 0x0000006f3a2b7207 */ /* 0x000fe20000000000 */
[----:B------:R-:W-:Y:S01]  /*1eaf0*/  UIMAD.WIDE UR4, UR39, 0x4, UR4 ;  /* 0x00000004270478a5 */ /* 0x000fe2000f8e0204 */
[----:B------:R-:W-:Y:S02]  /*1eb00*/  SEL R45, R121, R62, P0 ;  /* 0x0000003e792d7207 */ /* 0x000fe40000000000 */
[----:B------:R-:W-:Y:S01]  /*1eb10*/  SEL R47, R62, R121, P0 ;  /* 0x000000793e2f7207 */ /* 0x000fe20000000000 */
[----:B------:R-:W-:Y:S01]  /*1eb20*/  STSM.16.M88.4 [R68], R20 ;  /* 0x0000001444007844 */ /* 0x000fe20000000200 */
[----:B0-----:R-:W-:-:S02]  /*1eb30*/  SEL R12, R87, R44, P0 ;  /* 0x0000002c570c7207 */ /* 0x001fc40000000000 */
[----:B------:R-:W-:Y:S02]  /*1eb40*/  SEL R14, R44, R87, P0 ;  /* 0x000000572c0e7207 */ /* 0x000fe40000000000 */
[----:B------:R-:W-:Y:S02]  /*1eb50*/  SEL R13, R115, R60, P0 ;  /* 0x0000003c730d7207 */ /* 0x000fe40000000000 */
[----:B------:R-:W-:Y:S02]  /*1eb60*/  SEL R15, R60, R115, P0 ;  /* 0x000000733c0f7207 */ /* 0x000fe40000000000 */
[----:B------:R-:W-:Y:S02]  /*1eb70*/  SEL R44, R89, R46, P0 ;  /* 0x0000002e592c7207 */ /* 0x000fe40000000000 */
[----:B------:R-:W-:Y:S01]  /*1eb80*/  SEL R46, R46, R89, P0 ;  /* 0x000000592e2e7207 */ /* 0x000fe20000000000 */
[----:B------:R-:W-:Y:S01]  /*1eb90*/  STSM.16.M88.4 [R66], R40 ;  /* 0x0000002842007844 */ /* 0x000fe20000000200 */
[----:B------:R-:W-:-:S03]  /*1eba0*/  IMAD.U32 R8, RZ, RZ, UR4 ;  /* 0x00000004ff087e24 */ /* 0x000fc6000f8e00ff */
[----:B------:R0:W-:Y:S01]  /*1ebb0*/  STSM.16.M88.4 [R64], R12 ;  /* 0x0000000c40007844 */ /* 0x0001e20000000200 */
[----:B------:R-:W-:Y:S01]  /*1ebc0*/  IMAD.U32 R9, RZ, RZ, UR5 ;  /* 0x00000005ff097e24 */ /* 0x000fe2000f8e00ff */
[----:B------:R-:W-:Y:S02]  /*1ebd0*/  ULDC.64 UR4, c[0x0][0xbe0] ;  /* 0x0002f80000047ab9 */ /* 0x000fe40000000a00 */
[----:B------:R1:W-:Y:S01]  /*1ebe0*/  STSM.16.M88.4 [R37], R44 ;  /* 0x0000002c25007844 */ /* 0x0003e20000000200 */
[----:B------:R-:W-:Y:S01]  /*1ebf0*/  UISETP.NE.U32.AND UP1, UPT, UR4, URZ, UPT ;  /* 0x0000003f0400728c */ /* 0x000fe2000bf25070 */
[----:B------:R-:W2:Y:S03]  /*1ec00*/  LDC R3, c[0x0][0xa88] ;  /* 0x0002a200ff037b82 */ /* 0x000ea60000000800 */
[----:B------:R-:W-:-:S05]  /*1ec10*/  UISETP.NE.AND.EX UP1, UPT, UR5, URZ, UPT, UP1 ;  /* 0x0000003f0500728c */ /* 0x000fca000bf25310 */
[----:B------:R-:W-:Y:S01]  /*1ec20*/  BAR.SYNC.DEFER_BLOCKING 0x1, 0x100 ;  /* 0x0044000000007b1d */ /* 0x000fe20000010000 */
[----:B------:R-:W-:Y:S02]  /*1ec30*/  PLOP3.LUT P1, PT, PT, PT, UP0, 0x80, 0x0 ;  /* 0x000000000000781c */ /* 0x000fe40003f2f008 */
[----:B------:R-:W-:-:S03]  /*1ec40*/  PLOP3.LUT P0, PT, PT, PT, UP1, 0x80, 0x0 ;  /* 0x000000000000781c */ /* 0x000fc60003f0f018 */
[----:B------:R-:W-:Y:S02]  /*1ec50*/  @UP1 ULDC.64 UR6, c[0x0][0xbe0] ;  /* 0x0002f80000061ab9 */ /* 0x000fe40000000a00 */
[----:B------:R-:W-:-:S06]  /*1ec60*/  @UP1 UIMAD.WIDE UR6, UR39, 0x4, UR6 ;  /* 0x00000004270618a5 */ /* 0x000fcc000f8e0206 */
[----:B------:R-:W-:Y:S02]  /*1ec70*/  IMAD.U32 R10, RZ, RZ, UR6 ;  /* 0x00000006ff0a7e24 */ /* 0x000fe4000f8e00ff */
[----:B------:R-:W-:Y:S01]  /*1ec80*/  IMAD.U32 R11, RZ, RZ, UR7 ;  /* 0x00000007ff0b7e24 */ /* 0x000fe2000f8e00ff */
[----:B------:R-:W3:Y:S04]  /*1ec90*/  @P1 LDG.E R0, desc[UR52][R8.64] ;  /* 0x0000003408001981 */ /* 0x000ee8000c1e1900 */
[----:B--2---:R1:W5:Y:S01]  /*1eca0*/  @P0 LDG.E R3, desc[UR52][R10.64] ;  /* 0x000000340a030981 */ /* 0x004362000c1e1900 */
[----:B------:R-:W-:Y:S01]  /*1ecb0*/  UMOV UR4, URZ ;  /* 0x0000003f00047c82 */ /* 0x000fe20008000000 */
[----:B0-----:R-:W-:Y:S01]  /*1ecc0*/  IMAD R13, R230, 0x40, R228 ;  /* 0x00000040e60d7824 */ /* 0x001fe200078e02e4 */
[----:B---3--:R-:W-:Y:S01]  /*1ecd0*/  @P1 R2UR UR4, R0 ;  /* 0x00000000000412ca */ /* 0x008fe200000e0000 */
[----:B-1----:R-:W-:-:S14]  /*1ece0*/  @P0 BRA `(.L_x_4250) ;  /* 0x0000000000100947 */ /* 0x002fdc0003800000 */
[----:B------:R-:W-:Y:S05]  /*1ecf0*/  @!P1 BRA `(.L_x_4250) ;  /* 0x00000000000c9947 */ /* 0x000fea0003800000 */
[----:B------:R-:W2:Y:S04]  /*1ed00*/  LDG.E R0, desc[UR52][R8.64] ;  /* 0x0000003408007981 */ /* 0x000ea8000c1e1900 */
[----:B-----5:R-:W2:Y:S02]  /*1ed10*/  LDG.E R3, desc[UR52][R8.64+0x4] ;  /* 0x0000043408037981 */ /* 0x020ea4000c1e1900 */
[----:B--2---:R-:W-:-:S07]  /*1ed20*/  IMAD.IADD R3, R3, 0x1, -R0 ;  /* 0x0000000103037824 */ /* 0x004fce00078e0a00 */
.L_x_4250:
[----:B------:R-:W2:Y:S01]  /*1ed30*/  LDL R14, [R1+0x2e8] ;  /* 0x0002e800010e7983 */ /* 0x000ea20000100800 */
[----:B------:R-:W-:Y:S01]  /*1ed40*/  USHF.R.S32.HI UR9, URZ, 0x1f, UR42 ;  /* 0x0000001f3f097899 */ /* 0x000fe2000801142a */
[----:B------:R-:W-:Y:S01]  /*1ed50*/  IMAD.WIDE R6, R13, 0x2, R6 ;  /* 0x000000020d067825 */ /* 0x000fe200078e0206 */
[----:B------:R-:W-:Y:S01]  /*1ed60*/  ULDC.64 UR10, c[0x0][0xb70] ;  /* 0x0002dc00000a7ab9 */ /* 0x000fe20000000a00 */
[----:B------:R-:W-:Y:S02]  /*1ed70*/  USHF.R.S32.HI UR5, URZ, 0x1f, UR4 ;  /* 0x0000001f3f057899 */ /* 0x000fe40008011404 */
[----:B------:R-:W-:Y:S01]  /*1ed80*/  UIMAD UR8, UR9, UR10, URZ ;  /* 0x0000000a090872a4 */ /* 0x000fe2000f8e023f */
[----:B------:R-:W-:Y:S01]  /*1ed90*/  IADD3 R9, P5, R6, 0x2000, RZ ;  /* 0x0000200006097810 */ /* 0x000fe20007fbe0ff */
[----:B------:R-:W-:Y:S01]  /*1eda0*/  USHF.R.S32.HI UR12, URZ, 0x1f, UR39 ;  /* 0x0000001f3f0c7899 */ /* 0x000fe20008011427 */
[----:B------:R-:W-:Y:S01]  /*1edb0*/  IMAD R10, R236, 0x80, R229 ;  /* 0x00000080ec0a7824 */ /* 0x000fe200078e02e5 */
[----:B------:R-:W-:Y:S01]  /*1edc0*/  UIMAD.WIDE.U32 UR6, UR42, UR10, UR4 ;  /* 0x0000000a2a0672a5 */ /* 0x000fe2000f8e0004 */
[----:B------:R-:W-:Y:S01]  /*1edd0*/  LOP3.LUT R8, R9, 0x380, RZ, 0xc0, !PT ;  /* 0x0000038009087812 */ /* 0x000fe200078ec0ff */
[----:B------:R-:W-:Y:S01]  /*1ede0*/  UIMAD UR8, UR42, UR11, UR8 ;  /* 0x0000000b2a0872a4 */ /* 0x000fe2000f8e0208 */
[----:B------:R-:W-:Y:S01]  /*1edf0*/  IADD3 R21, P2, R6, 0x1000, RZ ;  /* 0x0000100006157810 */ /* 0x000fe20007f5e0ff */
[----:B------:R-:W-:Y:S01]  /*1ee00*/  USEL UR12, UR12, URZ, !UP0 ;  /* 0x0000003f0c0c7287 */ /* 0x000fe2000c000000 */
[----:B------:R-:W-:Y:S01]  /*1ee10*/  SHF.R.U64 R8, R8, 0x3, RZ ;  /* 0x0000000308087819 */ /* 0x000fe200000012ff */
[----:B------:R-:W-:Y:S01]  /*1ee20*/  ULDC.64 UR10, c[0x0][0xb78] ;  /* 0x0002de00000a7ab9 */ /* 0x000fe20000000a00 */
[----:B------:R-:W-:Y:S01]  /*1ee30*/  UIADD3 UR7, UR7, UR8, URZ ;  /* 0x0000000807077290 */ /* 0x000fe2000fffe03f */
[----:B------:R-:W-:Y:S01]  /*1ee40*/  SHF.R.S32.HI R0, RZ, 0x1f, R10 ;  /* 0x0000001fff007819 */ /* 0x000fe2000001140a */
[----:B------:R-:W-:Y:S01]  /*1ee50*/  USEL UR13, UR39, URZ, !UP0 ;  /* 0x0000003f270d7287 */ /* 0x000fe2000c000000 */
[----:B------:R-:W-:Y:S01]  /*1ee60*/  LOP3.LUT R8, R8, R9, RZ, 0x3c, !PT ;  /* 0x0000000908087212 */ /* 0x000fe200078e3cff */
[----:B------:R-:W-:Y:S01]  /*1ee70*/  UIMAD UR8, UR12, UR10, URZ ;  /* 0x0000000a0c0872a4 */ /* 0x000fe2000f8e023f */
[----:B------:R-:W-:Y:S01]  /*1ee80*/  LOP3.LUT R20, R21, 0x380, RZ, 0xc0, !PT ;  /* 0x0000038015147812 */ /* 0x000fe200078ec0ff */
[----:B------:R-:W-:Y:S01]  /*1ee90*/  UIMAD.WIDE.U32 UR6, UR13, UR10, UR6 ;  /* 0x0000000a0d0672a5 */ /* 0x000fe2000f8e0006 */
[----:B------:R-:W-:Y:S01]  /*1eea0*/  IADD3 R37, P0, R6, 0x5000, RZ ;  /* 0x0000500006257810 */ /* 0x000fe20007f1e0ff */
[----:B------:R-:W-:Y:S01]  /*1eeb0*/  UIMAD UR8, UR13, UR11, UR8 ;  /* 0x0000000b0d0872a4 */ /* 0x000fe2000f8e0208 */
[----:B------:R-:W-:-:S02]  /*1eec0*/  SHF.R.U64 R20, R20, 0x3, RZ ;  /* 0x0000000314147819 */ /* 0x000fc400000012ff */
[----:B------:R-:W-:Y:S02]  /*1eed0*/  IADD3 R13, P4, R6, 0x3000, RZ ;  /* 0x00003000060d7810 */ /* 0x000fe40007f9e0ff */
[----:B------:R-:W-:Y:S01]  /*1eee0*/  IADD3 R9, P1, R10, UR6, RZ ;  /* 0x000000060a097c10 */ /* 0x000fe2000ff3e0ff */
[----:B------:R-:W-:Y:S01]  /*1eef0*/  IMAD.U32 R11, RZ, RZ, UR8 ;  /* 0x00000008ff0b7e24 */ /* 0x000fe2000f8e00ff */
[----:B------:R-:W-:Y:S01]  /*1ef00*/  LOP3.LUT R20, R20, R21, RZ, 0x3c, !PT ;  /* 0x0000001514147212 */ /* 0x000fe200078e3cff */
[----:B------:R-:W-:Y:S01]  /*1ef10*/  IMAD.X R21, RZ, RZ, R7, P2 ;  /* 0x000000ffff157224 */ /* 0x000fe200010e0607 */
[----:B------:R-:W-:Y:S02]  /*1ef20*/  IADD3 R49, P3, R6, 0x4000, RZ ;  /* 0x0000400006317810 */ /* 0x000fe40007f7e0ff */
[----:B------:R-:W-:Y:S01]  /*1ef30*/  IADD3.X R0, R0, UR7, R11, P1, !PT ;  /* 0x0000000700007c10 */ /* 0x000fe20008ffe40b */
[----:B------:R-:W-:Y:S01]  /*1ef40*/  ULDC.64 UR6, c[0x0][0xb40] ;  /* 0x0002d00000067ab9 */ /* 0x000fe20000000a00 */
[----:B------:R-:W-:-:S02]  /*1ef50*/  IADD3 R25, P2, R6, 0x7000, RZ ;  /* 0x0000700006197810 */ /* 0x000fc40007f5e0ff */
[----:B------:R-:W-:Y:S02]  /*1ef60*/  LEA R42, P1, R9, UR6, 0x2 ;  /* 0x00000006092a7c11 */ /* 0x000fe4000f8210ff */
[----:B------:R-:W-:Y:S02]  /*1ef70*/  LOP3.LUT R36, R37, 0x380, RZ, 0xc0, !PT ;  /* 0x0000038025247812 */ /* 0x000fe400078ec0ff */
[----:B------:R-:W-:Y:S01]  /*1ef80*/  LEA.HI.X R43, R9, UR7, R0, 0x2, P1 ;  /* 0x00000007092b7c11 */ /* 0x000fe200088f1400 */
[----:B------:R-:W-:Y:S01]  /*1ef90*/  IMAD.X R9, RZ, RZ, R7, P5 ;  /* 0x000000ffff097224 */ /* 0x000fe200028e0607 */
[----:B------:R-:W-:Y:S01]  /*1efa0*/  IADD3 R33, P1, R6, 0x6000, RZ ;  /* 0x0000600006217810 */ /* 0x000fe20007f3e0ff */
[----:B------:R-:W-:Y:S01]  /*1efb0*/  VIADD R0, R10, 0x8 ;  /* 0x000000080a007836 */ /* 0x000fe20000000000 */
[----:B------:R-:W-:Y:S01]  /*1efc0*/  LOP3.LUT R12, R13, 0x380, RZ, 0xc0, !PT ;  /* 0x000003800d0c7812 */ /* 0x000fe200078ec0ff */
[----:B------:R-:W-:Y:S01]  /*1efd0*/  ULDC.64 UR6, c[0x0][0xaa0] ;  /* 0x0002a80000067ab9 */ /* 0x000fe20000000a00 */
[----:B------:R-:W-:-:S02]  /*1efe0*/  LOP3.LUT R48, R49, 0x380, RZ, 0xc0, !PT ;  /* 0x0000038031307812 */ /* 0x000fc400078ec0ff */
[----:B------:R-:W-:Y:S02]  /*1eff0*/  LOP3.LUT R24, R25, 0x380, RZ, 0xc0, !PT ;  /* 0x0000038019187812 */ /* 0x000fe400078ec0ff */
[----:B------:R-:W-:Y:S02]  /*1f000*/  SHF.R.U64 R36, R36, 0x3, RZ ;  /* 0x0000000324247819 */ /* 0x000fe400000012ff */
[----:B------:R-:W-:Y:S02]  /*1f010*/  LOP3.LUT R32, R33, 0x380, RZ, 0xc0, !PT ;  /* 0x0000038021207812 */ /* 0x000fe400078ec0ff */
[----:B------:R-:W-:Y:S02]  /*1f020*/  SHF.R.U64 R12, R12, 0x3, RZ ;  /* 0x000000030c0c7819 */ /* 0x000fe400000012ff */
[----:B------:R-:W-:Y:S02]  /*1f030*/  SHF.R.U64 R48, R48, 0x3, RZ ;  /* 0x0000000330307819 */ /* 0x000fe400000012ff */
[----:B------:R-:W-:-:S02]  /*1f040*/  SHF.R.U64 R24, R24, 0x3, RZ ;  /* 0x0000000318187819 */ /* 0x000fc400000012ff */
[----:B------:R-:W-:Y:S01]  /*1f050*/  LOP3.LUT R36, R36, R37, RZ, 0x3c, !PT ;  /* 0x0000002524247212 */ /* 0x000fe200078e3cff */
[--C-:B------:R-:W-:Y:S01]  /*1f060*/  IMAD.X R37, RZ, RZ, R7.reuse, P0 ;  /* 0x000000ffff257224 */ /* 0x100fe200000e0607 */
[----:B------:R-:W-:Y:S02]  /*1f070*/  SHF.R.U64 R32, R32, 0x3, RZ ;  /* 0x0000000320207819 */ /* 0x000fe400000012ff */
[----:B------:R-:W-:Y:S01]  /*1f080*/  LOP3.LUT R12, R12, R13, RZ, 0x3c, !PT ;  /* 0x0000000d0c0c7212 */ /* 0x000fe200078e3cff */
[--C-:B------:R-:W-:Y:S01]  /*1f090*/  IMAD.X R13, RZ, RZ, R7.reuse, P4 ;  /* 0x000000ffff0d7224 */ /* 0x100fe200020e0607 */
[----:B------:R-:W-:Y:S01]  /*1f0a0*/  LOP3.LUT R48, R48, R49, RZ, 0x3c, !PT ;  /* 0x0000003130307212 */ /* 0x000fe200078e3cff */
[----:B------:R-:W-:Y:S01]  /*1f0b0*/  IMAD.X R49, RZ, RZ, R7, P3 ;  /* 0x000000ffff317224 */ /* 0x000fe200018e0607 */
[C---:B------:R-:W-:Y:S02]  /*1f0c0*/  IADD3 R53, P5, R6.reuse, 0x8000, RZ ;  /* 0x0000800006357810 */ /* 0x040fe40007fbe0ff */
[----:B------:R-:W-:-:S02]  /*1f0d0*/  IADD3 R45, P4, R6, 0x9000, RZ ;  /* 0x00009000062d7810 */ /* 0x000fc40007f9e0ff */
[----:B------:R-:W-:Y:S01]  /*1f0e0*/  LOP3.LUT R24, R24, R25, RZ, 0x3c, !PT ;  /* 0x0000001918187212 */ /* 0x000fe200078e3cff */
[--C-:B------:R-:W-:Y:S01]  /*1f0f0*/  IMAD.X R25, RZ, RZ, R7.reuse, P2 ;  /* 0x000000ffff197224 */ /* 0x100fe200010e0607 */
[----:B------:R-:W-:Y:S02]  /*1f100*/  IADD3 R41, P3, R6, 0xa000, RZ ;  /* 0x0000a00006297810 */ /* 0x000fe40007f7e0ff */
[----:B------:R-:W-:Y:S01]  /*1f110*/  LOP3.LUT R32, R32, R33, RZ, 0x3c, !PT ;  /* 0x0000002120207212 */ /* 0x000fe200078e3cff */
[----:B------:R-:W-:Y:S01]  /*1f120*/  IMAD.X R33, RZ, RZ, R7, P1 ;  /* 0x000000ffff217224 */ /* 0x000fe200008e0607 */
[----:B------:R-:W-:Y:S02]  /*1f130*/  IADD3 R11, P2, R6, 0xb000, RZ ;  /* 0x0000b000060b7810 */ /* 0x000fe40007f5e0ff */
[----:B------:R-:W-:Y:S02]  /*1f140*/  LOP3.LUT R52, R53, 0x380, RZ, 0xc0, !PT ;  /* 0x0000038035347812 */ /* 0x000fe400078ec0ff */
[----:B------:R-:W-:-:S02]  /*1f150*/  LOP3.LUT R44, R45, 0x380, RZ, 0xc0, !PT ;  /* 0x000003802d2c7812 */ /* 0x000fc400078ec0ff */
[----:B------:R-:W-:Y:S01]  /*1f160*/  LOP3.LUT R15, R6, 0x380, RZ, 0xc0, !PT ;  /* 0x00000380060f7812 */ /* 0x000fe200078ec0ff */
[----:B------:R-:W-:Y:S01]  /*1f170*/  UIMAD UR5, UR5, UR6, URZ ;  /* 0x00000006050572a4 */ /* 0x000fe2000f8e023f */
[----:B------:R-:W-:Y:S01]  /*1f180*/  LOP3.LUT R40, R41, 0x380, RZ, 0xc0, !PT ;  /* 0x0000038029287812 */ /* 0x000fe200078ec0ff */
[----:B------:R-:W-:Y:S01]  /*1f190*/  IMAD.X R57, RZ, RZ, R7, P2 ;  /* 0x000000ffff397224 */ /* 0x000fe200010e0607 */
        /* <DEDUP_REMOVED lines=10> */
[----:B------:R-:W-:Y:S01]  /*1f240*/  LOP3.LUT R6, R15, R6, RZ, 0x3c, !PT ;  /* 0x000000060f067212 */ /* 0x000fe200078e3cff */
[----:B------:R-:W-:Y:S01]  /*1f250*/  IMAD.U32 R19, RZ, RZ, UR6 ;  /* 0x00000006ff137e24 */ /* 0x000fe2000f8e00ff */
[--C-:B------:R-:W-:Y:S01]  /*1f260*/  SHF.R.S32.HI R59, RZ, 0x1f, R228.reuse ;  /* 0x0000001fff3b7819 */ /* 0x100fe200000114e4 */
[----:B------:R-:W-:Y:S01]  /*1f270*/  IMAD.MOV.U32 R58, RZ, RZ, R228 ;  /* 0x000000ffff3a7224 */ /* 0x000fe200078e00e4 */
[----:B------:R-:W-:-:S03]  /*1f280*/  UIMAD UR5, UR4, UR7, UR5 ;  /* 0x00000007040572a4 */ /* 0x000fc6000f8e0205 */
[----:B------:R-:W-:Y:S01]  /*1f290*/  IMAD.WIDE.U32 R58, R19, UR4, R58 ;  /* 0x00000004133a7c25 */ /* 0x000fe2000f8e003a */
[----:B------:R-:W-:Y:S02]  /*1f2a0*/  ULDC.64 UR6, c[0x0][0xae0] ;  /* 0x0002b80000067ab9 */ /* 0x000fe40000000a00 */
[----:B------:R-:W-:Y:S01]  /*1f2b0*/  UIMAD UR4, UR9, UR6, URZ ;  /* 0x00000006090472a4 */ /* 0x000fe2000f8e023f */
[----:B------:R-:W-:-:S03]  /*1f2c0*/  VIADD R59, R59, UR5 ;  /* 0x000000053b3b7c36 */ /* 0x000fc60008000000 */
[----:B------:R-:W-:Y:S01]  /*1f2d0*/  UIMAD UR4, UR42, UR7, UR4 ;  /* 0x000000072a0472a4 */ /* 0x000fe2000f8e0204 */
[----:B-----5:R-:W-:Y:S02]  /*1f2e0*/  IMAD R60, R236, -0x80, R3 ;  /* 0xffffff80ec3c7824 */ /* 0x020fe400078e0203 */
[----:B------:R-:W-:-:S03]  /*1f2f0*/  VIADD R19, R230, 0x60 ;  /* 0x00000060e6137836 */ /* 0x000fc60000000000 */
[-C--:B------:R-:W-:Y:S02]  /*1f300*/  ISETP.GE.AND P3, PT, R230, R60.reuse, PT ;  /* 0x0000003ce600720c */ /* 0x080fe40003f66270 */
[----:B------:R-:W-:Y:S02]  /*1f310*/  ISETP.GE.AND P2, PT, R19, R60, PT ;  /* 0x0000003c1300720c */ /* 0x000fe40003f46270 */
[----:B------:R-:W-:Y:S01]  /*1f320*/  SHF.R.S32.HI R231, RZ, 0x1f, R230 ;  /* 0x0000001fffe77819 */ /* 0x000fe200000114e6 */
[----:B------:R-:W-:Y:S01]  /*1f330*/  BSSY B1, `(.L_x_4251) ;  /* 0x0000040000017945 */ /* 0x000fe20003800000 */
[----:B--2---:R-:W-:-:S04]  /*1f340*/  LOP3.LUT P0, RZ, R14, 0x3, RZ, 0xc0, !PT ;  /* 0x000000030eff7812 */ /* 0x004fc8000780c0ff */
[-C--:B------:R-:W-:Y:S02]  /*1f350*/  ISETP.GE.OR P1, PT, R10, R3.reuse, P0 ;  /* 0x000000030a00720c */ /* 0x080fe40000726670 */
[----:B------:R-:W-:Y:S02]  /*1f360*/  ISETP.GE.OR P0, PT, R0, R3, P0 ;  /* 0x000000030000720c */ /* 0x000fe40000706670 */
[----:B------:R-:W-:-:S04]  /*1f370*/  LOP3.LUT R0, R11, 0x380, RZ, 0xc0, !PT ;  /* 0x000003800b007812 */ /* 0x000fc800078ec0ff */
[----:B------:R-:W-:-:S04]  /*1f380*/  SHF.R.U64 R0, R0, 0x3, RZ ;  /* 0x0000000300007819 */ /* 0x000fc800000012ff */
[----:B------:R-:W-:Y:S01]  /*1f390*/  LOP3.LUT R56, R0, R11, RZ, 0x3c, !PT ;  /* 0x0000000b00387212 */ /* 0x000fe200078e3cff */
[----:B------:R-:W-:Y:S04]  /*1f3a0*/  @!P1 STG.E desc[UR52][R42.64], R5 ;  /* 0x000000052a009986 */ /* 0x000fe8000c101934 */
        /* <DEDUP_REMOVED lines=13> */
[----:B------:R-:W-:-:S02]  /*1f480*/  VIADD R0, R230, 0x20 ;  /* 0x00000020e6007836 */ /* 0x000fc40000000000 */
[----:B------:R-:W-:Y:S01]  /*1f490*/  VIADD R3, R230, 0x40 ;  /* 0x00000040e6037836 */ /* 0x000fe20000000000 */
[----:B------:R-:W-:Y:S01]  /*1f4a0*/  @!PT LDS RZ, [RZ] ;  /* 0x00000000fffff984 */ /* 0x000fe20000000800 */
[----:B------:R-:W-:Y:S01]  /*1f4b0*/  @!PT LDS RZ, [RZ] ;  /* 0x00000000fffff984 */ /* 0x000fe20000000800 */
[----:B------:R-:W-:Y:S01]  /*1f4c0*/  @!PT LDS RZ, [RZ] ;  /* 0x00000000fffff984 */ /* 0x000fe20000000800 */
[----:B------:R-:W-:Y:S01]  /*1f4d0*/  @!PT LDS RZ, [RZ] ;  /* 0x00000000fffff984 */ /* 0x000fe20000000800 */
[----:B------:R1:W-:Y:S06]  /*1f4e0*/  MEMBAR.ALL.CTA ;  /* 0x0000000000007992 */ /* 0x0003ec0000008000 */
[----:B-1----:R-:W1:Y:S01]  /*1f4f0*/  FENCE.VIEW.ASYNC.S ;  /* 0x00000000000073c6 */ /* 0x002e620000000000 */
[-C--:B------:R-:W-:Y:S02]  /*1f500*/  ISETP.GE.AND P0, PT, R0, R60.reuse, PT ;  /* 0x0000003c0000720c */ /* 0x080fe40003f06270 */
[----:B------:R-:W-:Y:S01]  /*1f510*/  ISETP.GE.AND P1, PT, R3, R60, PT ;  /* 0x0000003c0300720c */ /* 0x000fe20003f26270 */
[----:B0-----:R-:W-:Y:S01]  /*1f520*/  IMAD.U32 R57, RZ, RZ, UR6 ;  /* 0x00000006ff397e24 */ /* 0x001fe2000f8e00ff */
[----:B------:R-:W-:-:S02]  /*1f530*/  ULDC.64 UR6, c[0x0][0xae8] ;  /* 0x0002ba0000067ab9 */ /* 0x000fc40000000a00 */
[----:B------:R-:W-:Y:S01]  /*1f540*/  UIMAD UR5, UR12, UR6, URZ ;  /* 0x000000060c0572a4 */ /* 0x000fe2000f8e023f */
[----:B------:R-:W-:-:S03]  /*1f550*/  IMAD.WIDE.U32 R56, R57, UR42, R58 ;  /* 0x0000002a39387c25 */ /* 0x000fc6000f8e003a */
[----:B------:R-:W-:Y:S01]  /*1f560*/  UIMAD UR5, UR13, UR7, UR5 ;  /* 0x000000070d0572a4 */ /* 0x000fe2000f8e0205 */
[----:B------:R-:W-:Y:S01]  /*1f570*/  VIADD R57, R57, UR4 ;  /* 0x0000000439397c36 */ /* 0x000fe20008000000 */
[----:B------:R-:W-:Y:S01]  /*1f580*/  UIADD3 UR4, UR38, 0x33420, URZ ;  /* 0x0003342026047890 */ /* 0x000fe2000fffe03f */
[----:B------:R-:W-:Y:S02]  /*1f590*/  IMAD.U32 R61, RZ, RZ, UR6 ;  /* 0x00000006ff3d7e24 */ /* 0x000fe4000f8e00ff */
[----:B------:R-:W-:Y:S01]  /*1f5a0*/  IMAD.WIDE R58, R236, 0x80, R230 ;  /* 0x00000080ec3a7825 */ /* 0x000fe200078e02e6 */
[----:B------:R-:W-:-:S03]  /*1f5b0*/  UPRMT UR4, URZ, 0x654, UR4 ;  /* 0x000006543f047896 */ /* 0x000fc60008000004 */
[----:B------:R-:W-:-:S04]  /*1f5c0*/  IMAD.WIDE.U32 R60, R61, UR13, R56 ;  /* 0x0000000d3d3c7c25 */ /* 0x000fc8000f8e0038 */
[----:B------:R-:W-:Y:S02]  /*1f5d0*/  VIADD R19, R61, UR5 ;  /* 0x000000053d137c36 */ /* 0x000fe40008000000 */
[----:B-1----:R-:W-:Y:S01]  /*1f5e0*/  SYNCS.ARRIVE.TRANS64.RED.A1T0 RZ, [UR4], RZ ;  /* 0x000000ffffff79a7 */ /* 0x002fe20008100404 */
[----:B------:R-:W-:Y:S05]  /*1f5f0*/  @P3 BRA `(.L_x_4252) ;  /* 0x00000000004c3947 */ /* 0x000fea0003800000 */
[----:B------:R-:W-:Y:S01]  /*1f600*/  ULDC.64 UR4, c[0x0][0xad8] ;  /* 0x0002b60000047ab9 */ /* 0x000fe20000000a00 */
[----:B------:R-:W-:Y:S01]  /*1f610*/  IMAD.MOV.U32 R56, RZ, RZ, R60 ;  /* 0x000000ffff387224 */ /* 0x000fe200078e003c */
[----:B------:R-:W-:Y:S01]  /*1f620*/  ULDC.64 UR6, c[0x0][0xa80] ;  /* 0x0002a00000067ab9 */ /* 0x000fe20000000a00 */
[----:B------:R-:W-:Y:S02]  /*1f630*/  IMAD R3, R59, UR4, RZ ;  /* 0x000000043b037c24 */ /* 0x000fe4000f8e02ff */
[----:B------:R-:W-:Y:S02]  /*1f640*/  IMAD.MOV.U32 R57, RZ, RZ, R19 ;  /* 0x000000ffff397224 */ /* 0x000fe400078e0013 */
[C---:B------:R-:W-:Y:S02]  /*1f650*/  IMAD R3, R58.reuse, UR5, R3 ;  /* 0x000000053a037c24 */ /* 0x040fe4000f8e0203 */
[----:B------:R-:W-:Y:S01]  /*1f660*/  IMAD.WIDE.U32 R56, R58, UR4, R56 ;  /* 0x000000043a387c25 */ /* 0x000fe2000f8e0038 */
[----:B------:R-:W-:-:S02]  /*1f670*/  ULDC UR4, c[0x0][0xa8c] ;  /* 0x0002a30000047ab9 */ /* 0x000fc40000000800 */
[----:B------:R-:W-:Y:S01]  /*1f680*/  ISETP.GE.AND P4, PT, R228, UR4, PT ;  /* 0x00000004e4007c0c */ /* 0x000fe2000bf86270 */
[----:B------:R-:W-:Y:S01]  /*1f690*/  IMAD.IADD R3, R57, 0x1, R3 ;  /* 0x0000000139037824 */ /* 0x000fe200078e0203 */
[----:B------:R-:W-:Y:S01]  /*1f6a0*/  LEA R62, P5, R56, UR6, 0x1 ;  /* 0x00000006383e7c11 */ /* 0x000fe2000f8a08ff */
[C---:B------:R-:W-:Y:S02]  /*1f6b0*/  VIADD R0, R228.reuse, 0x40 ;  /* 0x00000040e4007836 */ /* 0x040fe40000000000 */
[----:B------:R-:W-:Y:S01]  /*1f6c0*/  VIADD R57, R228, 0x80 ;  /* 0x00000080e4397836 */ /* 0x000fe20000000000 */
[----:B------:R-:W-:Y:S02]  /*1f6d0*/  LEA.HI.X R63, R56, UR7, R3, 0x1, P5 ;  /* 0x00000007383f7c11 */ /* 0x000fe4000a8f0c03 */
[----:B------:R-:W-:Y:S02]  /*1f6e0*/  ISETP.GE.AND P3, PT, R0, UR4, PT ;  /* 0x0000000400007c0c */ /* 0x000fe4000bf66270 */
[----:B------:R-:W-:-:S03]  /*1f6f0*/  ISETP.GE.AND P5, PT, R57, UR4, PT ;  /* 0x0000000439007c0c */ /* 0x000fc6000bfa6270 */
[----:B-----5:R0:W-:Y:S08]  /*1f700*/  @!P4 STG.E.128 desc[UR52][R62.64], R28 ;  /* 0x0000001c3e00c986 */ /* 0x0201f0000c101d34 */
[----:B------:R0:W-:Y:S04]  /*1f710*/  @!P3 STG.E.128 desc[UR52][R62.64+0x80], R48 ;  /* 0x000080303e00b986 */ /* 0x0001e8000c101d34 */
[----:B------:R0:W-:Y:S02]  /*1f720*/  @!P5 STG.E.128 desc[UR52][R62.64+0x100], R52 ;  /* 0x000100343e00d986 */ /* 0x0001e4000c101d34 */
.L_x_4252:
[----:B------:R-:W-:Y:S05]  /*1f730*/  BSYNC B1 ;  /* 0x0000000000017941 */ /* 0x000fea0003800000 */
.L_x_4251:
[----:B------:R-:W-:Y:S04]  /*1f740*/  BSSY B1, `(.L_x_4253) ;  /* 0x0000017000017945 */ /* 0x000fe80003800000 */
[----:B------:R-:W-:Y:S05]  /*1f750*/  @P0 BRA `(.L_x_4254) ;  /* 0x0000000000540947 */ /* 0x000fea0003800000 */
[----:B------:R-:W-:Y:S01]  /*1f760*/  IADD3 R3, P0, R58, 0x20, RZ ;  /* 0x000000203a037810 */ /* 0x000fe20007f1e0ff */
[C---:B0----5:R-:W-:Y:S01]  /*1f770*/  VIADD R28, R228.reuse, 0x40 ;  /* 0x00000040e41c7836 */ /* 0x061fe20000000000 */
        /* <DEDUP_REMOVED lines=19> */
.L_x_4254:
[----:B------:R-:W-:Y:S05]  /*1f8b0*/  BSYNC B1 ;  /* 0x0000000000017941 */ /* 0x000fea0003800000 */
.L_x_4253:
[----:B------:R-:W-:Y:S04]  /*1f8c0*/  BSSY B1, `(.L_x_4255) ;  /* 0x0000017000017945 */ /* 0x000fe80003800000 */
[----:B------:R-:W-:Y:S05]  /*1f8d0*/  @P1 BRA `(.L_x_4256) ;  /* 0x0000000000541947 */ /* 0x000fea0003800000 */
[----:B------:R-:W-:Y:S01]  /*1f8e0*/  IADD3 R3, P0, R58, 0x40, RZ ;  /* 0x000000403a037810 */ /* 0x000fe20007f1e0ff */
[C---:B-1---5:R-:W-:Y:S01]  /*1f8f0*/  VIADD R20, R228.reuse, 0x40 ;  /* 0x00000040e4147836 */ /* 0x062fe20000000000 */
        /* <DEDUP_REMOVED lines=19> */
.L_x_4256:
[----:B------:R-:W-:Y:S05]  /*1fa30*/  BSYNC B1 ;  /* 0x0000000000017941 */ /* 0x000fea0003800000 */
.L_x_4255:
[----:B------:R-:W-:Y:S05]  /*1fa40*/  @P2 BRA `(.L_x_4257) ;  /* 0x0000000c00302947 */ /* 0x000fea0003800000 */
[----:B------:R-:W-:Y:S01]  /*1fa50*/  IADD3 R3, P0, R58, 0x60, RZ ;  /* 0x000000603a037810 */ /* 0x000fe20007f1e0ff */
[----:B------:R-:W-:Y:S01]  /*1fa60*/  ULDC.64 UR4, c[0x0][0xad8] ;  /* 0x0002b60000047ab9 */ /* 0x000fe20000000a00 */
[----:B--2--5:R-:W-:Y:S01]  /*1fa70*/  IMAD.MOV.U32 R8, RZ, RZ, R60 ;  /* 0x000000ffff087224 */ /* 0x024fe200078e003c */
[----:B------:R-:W-:Y:S01]  /*1fa80*/  ULDC.64 UR6, c[0x0][0xa80] ;  /* 0x0002a00000067ab9 */ /* 0x000fe20000000a00 */
[----:B------:R-:W-:Y:S02]  /*1fa90*/  IMAD.MOV.U32 R9, RZ, RZ, R19 ;  /* 0x000000ffff097224 */ /* 0x000fe400078e0013 */
[----:B------:R-:W-:Y:S02]  /*1faa0*/  IMAD.X R58, RZ, RZ, R59, P0 ;  /* 0x000000ffff3a7224 */ /* 0x000fe400000e063b */
[----:B------:R-:W-:Y:S02]  /*1fab0*/  VIADD R0, R228, 0x40 ;  /* 0x00000040e4007836 */ /* 0x000fe40000000000 */
[----:B------:R-:W-:-:S02]  /*1fac0*/  IMAD R58, R58, UR4, RZ ;  /* 0x000000043a3a7c24 */ /* 0x000fc4000f8e02ff */
[C---:B------:R-:W-:Y:S01]  /*1fad0*/  IMAD.WIDE.U32 R8, R3.reuse, UR4, R8 ;  /* 0x0000000403087c25 */ /* 0x040fe2000f8e0008 */
[----:B------:R-:W-:Y:S02]  /*1fae0*/  ULDC UR4, c[0x0][0xa8c] ;  /* 0x0002a30000047ab9 */ /* 0x000fe40000000800 */
        /* <DEDUP_REMOVED lines=13> */
.L_x_4249:
        /* <DEDUP_REMOVED lines=27> */
.L_x_4258:
[----:B------:R-:W-:Y:S01]  /*1fd70*/  USHF.R.S32.HI UR4, URZ, 0x1f, UR39 ;  /* 0x0000001f3f047899 */ /* 0x000fe20008011427 */
[----:B------:R-:W-:Y:S01]  /*1fd80*/  BSSY B1, `(.L_x_4259) ;  /* 0x000001e000017945 */ /* 0x000fe20003800000 */
[----:B------:R-:W-:Y:S01]  /*1fd90*/  USEL UR8, UR39, URZ, !UP0 ;  /* 0x0000003f27087287 */ /* 0x000fe2000c000000 */
[----:B------:R-:W-:Y:S01]  /*1fda0*/  SHF.R.S32.HI R11, RZ, 0x1f, R228 ;  /* 0x0000001fff0b7819 */ /* 0x000fe200000114e4 */
[----:B------:R-:W-:Y:S01]  /*1fdb0*/  USEL UR7, UR4, URZ, !UP0 ;  /* 0x0000003f04077287 */ /* 0x000fe2000c000000 */
[----:B-----5:R-:W-:Y:S01]  /*1fdc0*/  SHF.R.S32.HI R8, RZ, 0x1f, R9 ;  /* 0x0000001fff087819 */ /* 0x020fe20000011409 */
[----:B------:R-:W-:Y:S10]  /*1fdd0*/  @P0 BRA `(.L_x_4260) ;  /* 0x0000000000600947 */ /* 0x000ff40003800000 */
[----:B------:R-:W0:Y:S02]  /*1fde0*/  S2R R0, SR_TID.X ;  /* 0x0000000000007919 */ /* 0x000e240000002100 */
[----:B0-----:R-:W-:-:S04]  /*1fdf0*/  IMAD R0, R236, 0x80, R0 ;  /* 0x00000080ec007824 */ /* 0x001fc800078e0200 */
[----:B------:R-:W-:-:S05]  /*1fe00*/  VIADD R0, R0, 0xffffff80 ;  /* 0xffffff8000007836 */ /* 0x000fca0000000000 */
[----:B------:R-:W-:-:S13]  /*1fe10*/  ISETP.GE.AND P0, PT, R0, R3, PT ;  /* 0x000000030000720c */ /* 0x000fda0003f06270 */
[----:B------:R-:W-:Y:S05]  /*1fe20*/  @P0 BRA `(.L_x_4260) ;  /* 0x00000000004c0947 */ /* 0x000fea0003800000 */
[C---:B-1----:R-:W-:Y:S01]  /*1fe30*/  IADD3 R4, P0, R0.reuse, R9, RZ ;  /* 0x0000000900047210 */ /* 0x042fe20007f1e0ff */
        /* <DEDUP_REMOVED lines=18> */
.L_x_4260:
[----:B------:R-:W-:Y:S05]  /*1ff60*/  BSYNC B1 ;  /* 0x0000000000017941 */ /* 0x000fea0003800000 */
.L_x_4259:
[----:B------:R-:W-:Y:S01]  /*1ff70*/  ULDC.64 UR4, c[0x0][0xaa0] ;  /* 0x0002a80000047ab9 */ /* 0x000fe20000000a00 */
[----:B-1----:R-:W-:Y:S01]  /*1ff80*/  IMAD.MOV.U32 R4, RZ, RZ, R228 ;  /* 0x000000ffff047224 */ /* 0x002fe200078e00e4 */
        /* <DEDUP_REMOVED lines=11> */
[----:B------:R-:W-:Y:S01]  /*20040*/  IMAD R13, R236, -0x80, R3 ;  /* 0xffffff80ec0d7824 */ /* 0x000fe200078e0203 */
[----:B------:R-:W-:Y:S01]  /*20050*/  SHF.R.S32.HI R9, RZ, 0x1f, R230 ;  /* 0x0000001fff097819 */ /* 0x000fe200000114e6 */
[----:B------:R-:W-:-:S03]  /*20060*/  IMAD.WIDE.U32 R4, R7, UR42, R4 ;  /* 0x0000002a07047c25 */ /* 0x000fc6000f8e0004 */
[CC--:B------:R-:W-:Y:S01]  /*20070*/  ISETP.GE.AND P1, PT, R230.reuse, R13.reuse, PT ;  /* 0x0000000de600720c */ /* 0x0c0fe20003f26270 */
        /* <DEDUP_REMOVED lines=33> */
.L_x_4262:
[----:B------:R-:W-:Y:S05]  /*20290*/  BSYNC B1 ;  /* 0x0000000000017941 */ /* 0x000fea0003800000 */
.L_x_4261:
[----:B------:R-:W-:Y:S01]  /*202a0*/  BSSY B1, `(.L_x_4263) ;  /* 0x0000018000017945 */ /* 0x000fe20003800000 */
[----:B------:R-:W-:-:S03]  /*202b0*/  ISETP.GE.AND P1, PT, R0, R13, PT ;  /* 0x0000000d0000720c */ /* 0x000fc60003f26270 */
[----:B------:R-:W-:Y:S10]  /*202c0*/  @P2 BRA `(.L_x_4264) ;  /* 0x0000000000542947 */ /* 0x000ff40003800000 */
        /* <DEDUP_REMOVED lines=21> */
.L_x_4264:
[----:B------:R-:W-:Y:S05]  /*20420*/  BSYNC B1 ;  /* 0x0000000000017941 */ /* 0x000fea0003800000 */
.L_x_4263:
        /* <DEDUP_REMOVED lines=23> */
.L_x_4266:
[----:B------:R-:W-:Y:S05]  /*205a0*/  BSYNC B1 ;  /* 0x0000000000017941 */ /* 0x000fea0003800000 */
.L_x_4265:
        /* <DEDUP_REMOVED lines=22> */
.L_x_4257:
[----:B------:R-:W-:Y:S05]  /*20710*/  BSYNC B0 ;  /* 0x0000000000007941 */ /* 0x000fea0003800000 */
.L_x_4248:
[----:B------:R-:W-:Y:S02]  /*20720*/  ULDC UR4, c[0x0][0xc14] ;  /* 0x0003050000047ab9 */ /* 0x000fe40000000800 */
[----:B------:R-:W-:-:S06]  /*20730*/  UISETP.GE.AND UP0, UPT, UR49, UR4, UPT ;  /* 0x000000043100728c */ /* 0x000fcc000bf06270 */
[----:B------:R-:W-:-:S13]  /*20740*/  PLOP3.LUT P0, PT, PT, PT, UP0, 0x80, 0x0 ;  /* 0x000000000000781c */ /* 0x000fda0003f0f008 */
[----:B------:R-:W-:Y:S05]  /*20750*/  @!P0 BRA `(.L_x_4267) ;  /* 0xfffffe0800a08947 */ /* 0x000fea000383ffff */
[----:B------:R-:W-:Y:S05]  /*20760*/  EXIT ;  /* 0x000000000000794d */ /* 0x000fea0003800000 */
.L_x_4109:
        /* <DEDUP_REMOVED lines=14> */
[----:B0-----:R0:W-:Y:S01]  /*20850*/  STL.128 [R1+0x2d0], R4 ;  /* 0x0002d00401007387 */ /* 0x0011e20000100c00 */
[----:B------:R-:W-:Y:S06]  /*20860*/  BAR.ARV 0x4, 0x180 ;  /* 0x0106000000007b1d */ /* 0x000fec0000002000 */
[----:B------:R-:W-:Y:S05]  /*20870*/  BRA `(.L_x_4269) ;  /* 0x0000000800ac7947 */ /* 0x000fea0003800000 */
.L_x_4268:
[----:B------:R-:W0:Y:S01]  /*20880*/  S2R R0, SR_TID.X ;  /* 0x0000000000007919 */ /* 0x000e220000002100 */
        /* <DEDUP_REMOVED lines=41> */
.L_x_4274:
        /* <DEDUP_REMOVED lines=13> */
.L_x_4273:
[----:B------:R-:W-:Y:S05]  /*20bf0*/  BSYNC B0 ;  /* 0x0000000000007941 */ /* 0x000fea0003800000 */
.L_x_4272:
        /* <DEDUP_REMOVED lines=21> */
.L_x_4270:
        /* <DEDUP_REMOVED lines=21> */
.L_x_4275:
[----:B-1----:R-:W-:Y:S01]  /*20ea0*/  IMAD.MOV R2, RZ, RZ, -R3 ;  /* 0x000000ffff027224 */ /* 0x002fe200078e0a03 */
[----:B--2---:R-:W-:Y:S01]  /*20eb0*/  IABS R6, R9 ;  /* 0x0000000900067213 */ /* 0x004fe20000000000 */
[----:B---3--:R-:W-:Y:S02]  /*20ec0*/  IMAD R4, R4, UR5, R7 ;  /* 0x0000000504047c24 */ /* 0x008fe4000f8e0207 */
[----:B------:R-:W-:Y:S02]  /*20ed0*/  IMAD R7, R2, R11, RZ ;  /* 0x0000000b02077224 */ /* 0x000fe400078e02ff */
[----:B------:R-:W-:Y:S01]  /*20ee0*/  IMAD.MOV.U32 R2, RZ, RZ, RZ ;  /* 0x000000ffff027224 */ /* 0x000fe200078e00ff */
[----:B------:R1:W-:Y:S01]  /*20ef0*/  STL [R1+0x2d0], R4 ;  /* 0x0002d00401007387 */ /* 0x0003e20000100800 */
        /* <DEDUP_REMOVED lines=53> */
.L_x_4271:
[----:B------:R-:W-:Y:S01]  /*21250*/  IMAD.U32 R2, RZ, RZ, UR6 ;  /* 0x00000006ff027e24 */ /* 0x000fe2000f8e00ff */
[----:B------:R0:W-:Y:S04]  /*21260*/  STL [R1+0x2d4], RZ ;  /* 0x0002d4ff01007387 */ /* 0x0001e80000100800 */
[----:B------:R0:W-:Y:S04]  /*21270*/  STL [R1+0x2d8], RZ ;  /* 0x0002d8ff01007387 */ /* 0x0001e80000100800 */
[----:B------:R0:W-:Y:S02]  /*21280*/  STL [R1+0x2d0], R2 ;  /* 0x0002d00201007387 */ /* 0x0001e40000100800 */
.L_x_4276:
[----:B------:R-:W2:Y:S04]  /*21290*/  LDL R4, [R1+0x2d0] ;  /* 0x0002d00001047983 */ /* 0x000ea80000100800 */
        /* <DEDUP_REMOVED lines=9> */
.L_x_4269:
[----:B-1----:R-:W2:Y:S01]  /*21330*/  LDL R0, [R1+0x2dc] ;  /* 0x0002dc0001007983 */ /* 0x002ea20000100800 */
[----:B------:R-:W-:Y:S01]  /*21340*/  ULDC UR4, c[0x0][0xc14] ;  /* 0x0003050000047ab9 */ /* 0x000fe20000000800 */
[----:B------:R-:W-:Y:S02]  /*21350*/  IMAD.MOV.U32 R19, RZ, RZ, RZ ;  /* 0x000000ffff137224 */ /* 0x000fe400078e00ff */
[----:B------:R1:W-:Y:S01]  /*21360*/  STL [R1+0x308], RZ ;  /* 0x000308ff01007387 */ /* 0x0003e20000100800 */
[----:B--2---:R-:W-:Y:S01]  /*21370*/  ISETP.GE.AND P0, PT, R0, UR4, PT ;  /* 0x0000000400007c0c */ /* 0x004fe2000bf06270 */
[----:B------:R-:W-:-:S05]  /*21380*/  IMAD.MOV.U32 R0, RZ, RZ, 0x1 ;  /* 0x00000001ff007424 */ /* 0x000fca00078e00ff */
[----:B------:R1:W-:Y:S07]  /*21390*/  STL [R1+0x2ec], R0 ;  /* 0x0002ec0001007387 */ /* 0x0003ee0000100800 */
[----:B------:R-:W-:Y:S05]  /*213a0*/  @P0 BRA `(.L_x_4277) ;  /* 0x0000007000b00947 */ /* 0x000fea0003800000 */
[----:B-1----:R-:W1:Y:S01]  /*213b0*/  S2R R0, SR_TID.X ;  /* 0x0000000000007919 */ /* 0x002e620000002100 */
[----:B------:R-:W-:Y:S01]  /*213c0*/  BSSY B7, `(.L_x_4277) ;  /* 0x000072a000077945 */ /* 0x000fe20003800000 */
[----:B------:R-:W-:Y:S01]  /*213d0*/  IMAD.MOV.U32 R19, RZ, RZ, RZ ;  /* 0x000000ffff137224 */ /* 0x000fe200078e00ff */
[----:B------:R-:W-:Y:S01]  /*213e0*/  ULDC.64 UR40, c[0x0][0x198] ;  /* 0x0000660000287ab9 */ /* 0x000fe20000000a00 */
[----:B0-----:R-:W0:Y:S01]  /*213f0*/  S2R R4, SR_TID.X ;  /* 0x0000000000047919 */ /* 0x001e220000002100 */
[----:B------:R-:W-:Y:S02]  /*21400*/  ULOP3.LUT UR37, UR36, 0x1, URZ, 0xfc, !UPT ;  /* 0x0000000124257892 */ /* 0x000fe4000f8efc3f */
[----:B------:R-:W-:Y:S01]  /*21410*/  ULOP3.LUT UR39, UR36, 0x2, URZ, 0xfc, !UPT ;  /* 0x0000000224277892 */ /* 0x000fe2000f8efc3f */
[----:B------:R2:W-:Y:S01]  /*21420*/  STL [R1+0x308], RZ ;  /* 0x000308ff01007387 */ /* 0x0005e20000100800 */
[----:B------:R-:W-:-:S03]  /*21430*/  ULDC UR38, c[0x0][0xc] ;  /* 0x0000030000267ab9 */ /* 0x000fc60000000800 */
        /* <DEDUP_REMOVED lines=20> */
[----:B------:R2:W-:Y:S01]  /*21580*/  STL [R1+0x2ec], R0 ;  /* 0x0002ec0001007387 */ /* 0x0005e20000100800 */
[----:B------:R-:W-:-:S07]  /*21590*/  LOP3.LUT R17, R5, R2, RZ, 0xfc, !PT ;  /* 0x0000000205117212 */ /* 0x000fce00078efcff */
.L_x_4404:
[----:B--2---:R-:W2:Y:S01]  /*215a0*/  LDL R0, [R1+0x2dc] ;  /* 0x0002dc0001007983 */ /* 0x004ea20000100800 */
[----:B------:R-:W-:Y:S05]  /*215b0*/  YIELD ;  /* 0x0000000000007946 */ /* 0x000fea0003800000 */
[----:B------:R-:W-:Y:S01]  /*215c0*/  ULDC.64 UR4, c[0x0][0xa28] ;  /* 0x00028a0000047ab9 */ /* 0x000fe20000000a00 */
[----:B0-----:R-:W-:Y:S02]  /*215d0*/  CS2R R6, SRZ ;  /* 0x0000000000067805 */ /* 0x001fe4000001ff00 */
[----:B------:R-:W-:Y:S01]  /*215e0*/  ISETP.NE.U32.AND P0, PT, RZ, UR4, PT ;  /* 0x00000004ff007c0c */ /* 0x000fe2000bf05070 */
[----:B------:R-:W0:Y:S01]  /*215f0*/  LDC.64 R12, c[0x0][0xa00] ;  /* 0x00028000ff0c7b82 */ /* 0x000e220000000a00 */
[----:B------:R-:W-:Y:S01]  /*21600*/  ULDC.64 UR6, c[0x0][0xa08] ;  /* 0x0002820000067ab9 */ /* 0x000fe20000000a00 */
[----:B------:R-:W-:Y:S01]  /*21610*/  ULDC.64 UR8, c[0x0][0xa10] ;  /* 0x0002840000087ab9 */ /* 0x000fe20000000a00 */
[----:B------:R-:W-:Y:S01]  /*21620*/  ISETP.NE.AND.EX P0, PT, RZ, UR5, PT, P0 ;  /* 0x00000005ff007c0c */ /* 0x000fe2000bf05300 */
[----:B------:R-:W-:-:S04]  /*21630*/  ULDC.64 UR4, c[0x0][0xa18] ;  /* 0x0002860000047ab9 */ /* 0x000fc80000000a00 */
[----:B-1----:R-:W1:Y:S08]  /*21640*/  LDC.64 R4, c[0x0][0xa08] ;  /* 0x00028200ff047b82 */ /* 0x002e700000000a00 */
[----:B------:R-:W2:Y:S01]  /*21650*/  @P0 LDC.64 R2, c[0x0][0xa28] ;  /* 0x00028a00ff020b82 */ /* 0x000ea20000000a00 */
[----:B------:R-:W-:Y:S02]  /*21660*/  ISETP.NE.U32.AND P2, PT, RZ, UR6, PT ;  /* 0x00000006ff007c0c */ /* 0x000fe4000bf45070 */
[----:B------:R-:W-:Y:S01]  /*21670*/  ISETP.NE.U32.AND P4, PT, RZ, UR8, PT ;  /* 0x00000008ff007c0c */ /* 0x000fe2000bf85070 */
[----:B------:R-:W-:-:S02]  /*21680*/  IMAD.MOV.U32 R9, RZ, RZ, RZ ;  /* 0x000000ffff097224 */ /* 0x000fc400078e00ff */
[----:B------:R-:W-:Y:S02]  /*21690*/  IMAD.MOV.U32 R10, RZ, RZ, RZ ;  /* 0x000000ffff0a7224 */ /* 0x000fe400078e00ff */
[----:B--2---:R-:W-:-:S05]  /*216a0*/  @P0 IMAD.WIDE R2, R0, 0x4, R2 ;  /* 0x0000000400020825 */ /* 0x004fca00078e0202 */
[----:B------:R2:W5:Y:S01]  /*216b0*/  @P0 LDG.E R6, desc[UR52][R2.64] ;  /* 0x0000003402060981 */ /* 0x000562000c1e1900 */
[----:B------:R-:W-:Y:S01]  /*216c0*/  ISETP.NE.U32.AND P0, PT, RZ, UR4, PT ;  /* 0x00000004ff007c0c */ /* 0x000fe2000bf05070 */
[----:B0-----:R-:W-:-:S03]  /*216d0*/  IMAD.WIDE R12, R0, 0x4, R12 ;  /* 0x00000004000c7825 */ /* 0x001fc600078e020c */
[----:B------:R-:W-:Y:S01]  /*216e0*/  ISETP.NE.AND.EX P0, PT, RZ, UR5, PT, P0 ;  /* 0x00000005ff007c0c */ /* 0x000fe2000bf05300 */
[----:B------:R-:W-:Y:S01]  /*216f0*/  ULDC.64 UR4, c[0x0][0xa00] ;  /* 0x0002800000047ab9 */ /* 0x000fe20000000a00 */
[----:B-1----:R-:W-:Y:S01]  /*21700*/  IMAD.WIDE R4, R0, 0x4, R4 ;  /* 0x0000000400047825 */ /* 0x002fe200078e0204 */
[----:B------:R-:W-:Y:S01]  /*21710*/  ISETP.NE.U32.AND P1, PT, RZ, UR4, PT ;  /* 0x00000004ff007c0c */ /* 0x000fe2000bf25070 */
[----:B--2---:R-:W0:Y:S03]  /*21720*/  LDC.64 R2, c[0x0][0xa10] ;  /* 0x00028400ff027b82 */ /* 0x004e260000000a00 */
[----:B------:R-:W-:Y:S02]  /*21730*/  ISETP.NE.AND.EX P3, PT, RZ, UR5, PT, P1 ;  /* 0x00000005ff007c0c */ /* 0x000fe4000bf65310 */
[----:B------:R-:W-:Y:S02]  /*21740*/  ISETP.NE.AND.EX P1, PT, RZ, UR7, PT, P2 ;  /* 0x00000007ff007c0c */ /* 0x000fe4000bf25320 */
[----:B------:R-:W-:-:S02]  /*21750*/  ISETP.NE.AND.EX P2, PT, RZ, UR9, PT, P4 ;  /* 0x00000009ff007c0c */ /* 0x000fc4000bf45340 */
[----:B------:R-:W1:Y:S01]  /*21760*/  @P0 LDC.64 R14, c[0x0][0xa18] ;  /* 0x00028600ff0e0b82 */ /* 0x000e620000000a00 */
[----:B------:R-:W-:-:S06]  /*21770*/  ULDC UR4, c[0x0][0x288] ;  /* 0x0000a20000047ab9 */ /* 0x000fcc0000000800 */
[----:B------:R-:W2:Y:S04]  /*21780*/  @P3 LDG.E R7, desc[UR52][R12.64] ;  /* 0x000000340c073981 */ /* 0x000ea8000c1e1900 */
[----:B------:R3:W5:Y:S01]  /*21790*/  @P1 LDG.E R9, desc[UR52][R4.64] ;  /* 0x0000003404091981 */ /* 0x000762000c1e1900 */
[----:B0-----:R-:W-:-:S05]  /*217a0*/  IMAD.WIDE R2, R0, 0x4, R2 ;  /* 0x0000000400027825 */ /* 0x001fca00078e0202 */
[----:B------:R3:W5:Y:S01]  /*217b0*/  @P2 LDG.E R10, desc[UR52][R2.64] ;  /* 0x00000034020a2981 */ /* 0x000762000c1e1900 */
[----:B-1----:R-:W-:-:S04]  /*217c0*/  @P0 IMAD.WIDE R14, R0, 0x4, R14 ;  /* 0x00000004000e0825 */ /* 0x002fc800078e020e */
[----:B------:R-:W-:Y:S01]  /*217d0*/  IMAD.U32 R0, RZ, RZ, UR4 ;  /* 0x00000004ff007e24 */ /* 0x000fe2000f8e00ff */
[----:B------:R-:W-:-:S05]  /*217e0*/  ULDC.64 UR4, c[0x0][0x3f8] ;  /* 0x0000fe0000047ab9 */ /* 0x000fca0000000a00 */
        /* <DEDUP_REMOVED lines=8> */
[----:B------:R-:W-:Y:S01]  /*21870*/  IMAD.U32 R8, RZ, RZ, UR5 ;  /* 0x00000005ff087e24 */ /* 0x000fe2000f8e00ff */
[----:B--2---:R0:W-:Y:S02]  /*21880*/  STL [R1+0x2f4], R7 ;  /* 0x0002f40701007387 */ /* 0x0041e40000100800 */
[----:B0-----:R-:W-:Y:S01]  /*21890*/  IMAD.U32 R7, RZ, RZ, UR4 ;  /* 0x00000004ff077e24 */ /* 0x001fe2000f8e00ff */
[----:B---3--:R-:W-:Y:S06]  /*218a0*/  @P0 BRA `(.L_x_4278) ;  /* 0x0000000000100947 */ /* 0x008fec0003800000 */
[----:B------:R-:W-:Y:S05]  /*218b0*/  @!P3 BRA `(.L_x_4278) ;  /* 0x00000000000cb947 */ /* 0x000fea0003800000 */
[----:B------:R-:W2:Y:S04]  /*218c0*/  LDG.E R11, desc[UR52][R12.64] ;  /* 0x000000340c0b7981 */ /* 0x000ea8000c1e1900 */
[----:B-----5:R-:W2:Y:S02]  /*218d0*/  LDG.E R0, desc[UR52][R12.64+0x4] ;  /* 0x000004340c007981 */ /* 0x020ea4000c1e1900 */
[----:B--2---:R-:W-:-:S07]  /*218e0*/  IMAD.IADD R0, R0, 0x1, -R11 ;  /* 0x0000000100007824 */ /* 0x004fce00078e0a0b */
.L_x_4278:
[----:B-----5:R-:W-:Y:S01]  /*218f0*/  IMAD.IADD R9, R9, 0x1, R6 ;  /* 0x0000000109097824 */ /* 0x020fe200078e0206 */
[----:B------:R-:W-:Y:S02]  /*21900*/  ULDC.64 UR4, c[0x0][0xa20] ;  /* 0x0002880000047ab9 */ /* 0x000fe40000000a00 */
[----:B------:R-:W-:Y:S02]  /*21910*/  ISETP.NE.U32.AND P0, PT, RZ, UR4, PT ;  /* 0x00000004ff007c0c */ /* 0x000fe4000bf05070 */
[----:B------:R0:W-:Y:S02]  /*21920*/  STL [R1+0x300], R9 ;  /* 0x0003000901007387 */ /* 0x0001e40000100800 */
[----:B------:R-:W-:-:S13]  /*21930*/  ISETP.NE.AND.EX P0, PT, RZ, UR5, PT, P0 ;  /* 0x00000005ff007c0c */ /* 0x000fda000bf05300 */
[----:B0-----:R-:W-:Y:S05]  /*21940*/  @!P0 BRA `(.L_x_4279) ;  /* 0x0000000000148947 */ /* 0x001fea0003800000 */
[----:B------:R-:W2:Y:S01]  /*21950*/  LDL R11, [R1+0x2dc] ;  /* 0x0002dc00010b7983 */ /* 0x000ea20000100800 */
[----:B------:R-:W2:Y:S02]  /*21960*/  LDC.64 R4, c[0x0][0xa20] ;  /* 0x00028800ff047b82 */ /* 0x000ea40000000a00 */
[----:B--2---:R-:W-:-:S05]  /*21970*/  IMAD.WIDE R4, R11, 0x4, R4 ;  /* 0x000000040b047825 */ /* 0x004fca00078e0204 */
[----:B------:R0:W5:Y:S01]  /*21980*/  LDG.E R7, desc[UR52][R4.64] ;  /* 0x0000003404077981 */ /* 0x000162000c1e1900 */
[----:B------:R-:W-:Y:S05]  /*21990*/  BRA `(.L_x_4280) ;  /* 0x0000000000107947 */ /* 0x000fea0003800000 */
.L_x_4279:
[----:B------:R-:W-:Y:S05]  /*219a0*/  @!P1 BRA `(.L_x_4280) ;  /* 0x00000000000c9947 */ /* 0x000fea0003800000 */
[----:B------:R-:W2:Y:S04]  /*219b0*/  LDG.E R7, desc[UR52][R4.64] ;  /* 0x0000003404077981 */ /* 0x000ea8000c1e1900 */
[----:B------:R-:W2:Y:S02]  /*219c0*/  LDG.E R4, desc[UR52][R4.64+0x4] ;  /* 0x0000043404047981 */ /* 0x000ea4000c1e1900 */
[----:B--2---:R-:W-:-:S07]  /*219d0*/  IMAD.IADD R7, R4, 0x1, -R7 ;  /* 0x0000000104077824 */ /* 0x004fce00078e0a07 */
.L_x_4280:
[----:B0-----:R-:W2:Y:S04]  /*219e0*/  @P2 LDG.E R4, desc[UR52][R2.64] ;  /* 0x0000003402042981 */ /* 0x001ea8000c1e1900 */
[----:B------:R-:W3:Y:S04]  /*219f0*/  LDL R11, [R1+0x2d4] ;  /* 0x0002d400010b7983 */ /* 0x000ee80000100800 */
[----:B------:R-:W2:Y:S01]  /*21a00*/  @P2 LDG.E R2, desc[UR52][R2.64+0x4] ;  /* 0x0000043402022981 */ /* 0x000ea2000c1e1900 */
[----:B-----5:R-:W-:Y:S02]  /*21a10*/  IMAD.IADD R6, R7, 0x1, -R6 ;  /* 0x0000000107067824 */ /* 0x020fe400078e0a06 */
[----:B--2---:R-:W-:-:S04]  /*21a20*/  @P2 IMAD.IADD R8, R2, 0x1, -R4 ;  /* 0x0000000102082824 */ /* 0x004fc800078e0a04 */
[----:B------:R-:W-:-:S04]  /*21a30*/  IMAD.IADD R20, R6, 0x1, R8 ;  /* 0x0000000106147824 */ /* 0x000fc800078e0208 */
[----:B------:R-:W-:-:S04]  /*21a40*/  VIADD R2, R20, 0x9f ;  /* 0x0000009f14027836 */ /* 0x000fc80000000000 */
[----:B------:R-:W-:-:S05]  /*21a50*/  IMAD.HI R2, R2, 0x66666667, RZ ;  /* 0x6666666702027827 */ /* 0x000fca00078e02ff */
[----:B------:R-:W-:-:S04]  /*21a60*/  SHF.R.U32.HI R3, RZ, 0x1f, R2 ;  /* 0x0000001fff037819 */ /* 0x000fc80000011602 */
[----:B------:R-:W-:Y:S02]  /*21a70*/  LEA.HI.SX32 R9, R2, R3, 0x1a ;  /* 0x0000000302097211 */ /* 0x000fe400078fd2ff */
[----:B------:R-:W0:Y:S03]  /*21a80*/  LDC.64 R2, c[0x0][0x9e0] ;  /* 0x00027800ff027b82 */ /* 0x000e260000000a00 */
[----:B------:R1:W-:Y:S01]  /*21a90*/  STL [R1+0x2e4], R9 ;  /* 0x0002e40901007387 */ /* 0x0003e20000100800 */
[----:B---3--:R-:W-:-:S04]  /*21aa0*/  LEA R21, R11, 0x80, 0x7 ;  /* 0x000000800b157811 */ /* 0x008fc800078e38ff */
[----:B------:R-:W-:Y:S02]  /*21ab0*/  IADD3 R21, R20, R21, -R0 ;  /* 0x0000001514157210 */ /* 0x000fe40007ffe800 */
[----:B0-----:R-:W-:-:S03]  /*21ac0*/  ISETP.GE.AND P1, PT, R3, 0x1, PT ;  /* 0x000000010300780c */ /* 0x001fc60003f26270 */
[----:B------:R-:W-:-:S10]  /*21ad0*/  IMAD.IADD R2, R21, 0x1, R2 ;  /* 0x0000000115027824 */ /* 0x000fd400078e0202 */
[----:B-1----:R-:W-:Y:S05]  /*21ae0*/  @!P1 BRA `(.L_x_4281) ;  /* 0x0000000000489947 */ /* 0x002fea0003800000 */
        /* <DEDUP_REMOVED lines=11> */
.L_x_4283:
[----:B------:R-:W-:-:S13]  /*21ba0*/  ISETP.NE.AND P0, PT, R3, 0x1, PT ;  /* 0x000000010300780c */ /* 0x000fda0003f05270 */
[----:B------:R-:W0:Y:S02]  /*21bb0*/  @P0 LDC.64 R4, c[0x0][0x9e8] ;  /* 0x00027a00ff040b82 */ /* 0x000e240000000a00 */
[----:B0-----:R-:W-:-:S05]  /*21bc0*/  @P0 IMAD.HI.U32 R4, R7, R4, RZ ;  /* 0x0000000407040227 */ /* 0x001fca00078e00ff */
[----:B------:R-:W-:-:S07]  /*21bd0*/  @P0 SHF.R.U32.HI R7, RZ, R5, R4 ;  /* 0x00000005ff070219 */ /* 0x000fce0000011604 */
.L_x_4284:
[----:B------:R-:W-:Y:S05]  /*21be0*/  BSYNC B0 ;  /* 0x0000000000007941 */ /* 0x000fea0003800000 */
.L_x_4282:
[----:B------:R-:W-:-:S05]  /*21bf0*/  IMAD R7, R7, R3, R3 ;  /* 0x0000000307077224 */ /* 0x000fca00078e0203 */
[----:B------:R-:W-:-:S07]  /*21c00*/  VIMNMX R2, R2, R7, PT ;  /* 0x0000000702027248 */ /* 0x000fce0003fe0100 */
.L_x_4281:
        /* <DEDUP_REMOVED lines=15> */
.L_x_4287:
[----:B------:R-:W-:Y:S01]  /*21d00*/  ISETP.NE.AND P0, PT, R3, 0x1, PT ;  /* 0x000000010300780c */ /* 0x000fe20003f05270 */
[----:B------:R-:W-:-:S12]  /*21d10*/  IMAD.MOV.U32 R7, RZ, RZ, R20 ;  /* 0x000000ffff077224 */ /* 0x000fd800078e0014 */
[----:B------:R-:W0:Y:S02]  /*21d20*/  @P0 LDC.64 R4, c[0x0][0x9e8] ;  /* 0x00027a00ff040b82 */ /* 0x000e240000000a00 */
[----:B0-----:R-:W-:-:S05]  /*21d30*/  @P0 IMAD.HI.U32 R4, R20, R4, RZ ;  /* 0x0000000414040227 */ /* 0x001fca00078e00ff */
[----:B------:R-:W-:-:S07]  /*21d40*/  @P0 SHF.R.U32.HI R7, RZ, R5, R4 ;  /* 0x00000005ff070219 */ /* 0x000fce0000011604 */
.L_x_4288:
[----:B------:R-:W-:Y:S05]  /*21d50*/  BSYNC B0 ;  /* 0x0000000000007941 */ /* 0x000fea0003800000 */
.L_x_4286:
[----:B------:R-:W-:-:S05]  /*21d60*/  IMAD R3, R7, R3, RZ ;  /* 0x0000000307037224 */ /* 0x000fca00078e02ff */
[----:B------:R-:W-:-:S07]  /*21d70*/  VIMNMX R0, R0, R3, !PT ;  /* 0x0000000300007248 */ /* 0x000fce0007fe0100 */
.L_x_4285:
[----:B------:R-:W-:Y:S01]  /*21d80*/  VIADD R2, R2, 0x9f ;  /* 0x0000009f02027836 */ /* 0x000fe20000000000 */
[----:B------:R-:W-:Y:S01]  /*21d90*/  BSSY B0, `(.L_x_4289) ;  /* 0x0000178000007945 */ /* 0x000fe20003800000 */
[----:B------:R-:W-:-:S04]  /*21da0*/  IMAD.HI R0, R0, 0x66666667, RZ ;  /* 0x6666666700007827 */ /* 0x000fc800078e02ff */
[----:B------:R-:W-:-:S05]  /*21db0*/  IMAD.HI R2, R2, 0x66666667, RZ ;  /* 0x6666666702027827 */ /* 0x000fca00078e02ff */
[----:B------:R-:W-:-:S04]  /*21dc0*/  SHF.R.U32.HI R3, RZ, 0x1f, R2 ;  /* 0x0000001fff037819 */ /* 0x000fc80000011602 */
[----:B------:R-:W-:Y:S02]  /*21dd0*/  LEA.HI.SX32 R3, R2, R3, 0x1a ;  /* 0x0000000302037211 */ /* 0x000fe400078fd2ff */
[----:B------:R-:W-:-:S04]  /*21de0*/  SHF.R.U32.HI R2, RZ, 0x1f, R0 ;  /* 0x0000001fff027819 */ /* 0x000fc80000011600 */
[----:B------:R-:W-:Y:S02]  /*21df0*/  LEA.HI.SX32 R2, R0, R2, 0x1a ;  /* 0x0000000200027211 */ /* 0x000fe400078fd2ff */
[----:B------:R-:W-:Y:S02]  /*21e00*/  VIMNMX R0, R9, R3, PT ;  /* 0x0000000309007248 */ /* 0x000fe40003fe0100 */
[----:B------:R-:W-:-:S05]  /*21e10*/  VIMNMX R2, RZ, R2, !PT ;  /* 0x00000002ff027248 */ /* 0x000fca0007fe0100 */
[--C-:B------:R-:W-:Y:S02]  /*21e20*/  IMAD R2, R2, 0xa0, -R6.reuse ;  /* 0x000000a002027824 */ /* 0x100fe400078e0a06 */
[----:B------:R-:W-:-:S03]  /*21e30*/  IMAD R6, R0, 0xa0, -R6 ;  /* 0x000000a000067824 */ /* 0x000fc600078e0a06 */
[----:B------:R-:W-:Y:S02]  /*21e40*/  VIMNMX R0, RZ, R2, !PT ;  /* 0x00000002ff007248 */ /* 0x000fe40007fe0100 */
[----:B------:R-:W-:-:S03]  /*21e50*/  VIMNMX R8, R6, R8, PT ;  /* 0x0000000806087248 */ /* 0x000fc60003fe0100 */
[----:B------:R-:W-:Y:S01]  /*21e60*/  IMAD.WIDE.U32 R2, R0, -0x33333333, RZ ;  /* 0xcccccccd00027825 */ /* 0x000fe200078e00ff */
[----:B------:R-:W-:-:S04]  /*21e70*/  ISETP.GT.AND P0, PT, R8, R0, PT ;  /* 0x000000000800720c */ /* 0x000fc80003f04270 */
[----:B------:R-:W-:-:S05]  /*21e80*/  SHF.R.U32.HI R3, RZ, 0x7, R3 ;  /* 0x00000007ff037819 */ /* 0x000fca0000011603 */
[----:B------:R-:W-:-:S04]  /*21e90*/  IMAD.MOV.U32 R4, RZ, RZ, R3 ;  /* 0x000000ffff047224 */ /* 0x000fc800078e0003 */
[----:B------:R-:W-:-:S04]  /*21ea0*/  @P0 VIADD R0, R8, 0x9f ;  /* 0x0000009f08000836 */ /* 0x000fc80000000000 */
[----:B------:R-:W-:-:S05]  /*21eb0*/  @P0 IMAD.HI R0, R0, 0x66666667, RZ ;  /* 0x6666666700000827 */ /* 0x000fca00078e02ff */
[----:B------:R-:W-:-:S04]  /*21ec0*/  @P0 SHF.R.U32.HI R2, RZ, 0x1f, R0 ;  /* 0x0000001fff020819 */ /* 0x000fc80000011600 */
[----:B------:R-:W-:Y:S02]  /*21ed0*/  @P0 LEA.HI.SX32 R4, R0, R2, 0x1a ;  /* 0x0000000200040211 */ /* 0x000fe400078fd2ff */
[----:B------:R-:W-:Y:S02]  /*21ee0*/  PLOP3.LUT P0, PT, PT, PT, PT, 0x80, 0x0 ;  /* 0x000000000000781c */ /* 0x000fe40003f0f070 */
[----:B------:R-:W-:-:S13]  /*21ef0*/  ISETP.GT.AND P1, PT, R4, R3, PT ;  /* 0x000000030400720c */ /* 0x000fda0003f24270 */
[----:B------:R-:W-:Y:S05]  /*21f00*/  @!P1 BRA `(.L_x_4290) ;  /* 0x0000001400809947 */ /* 0x000fea0003800000 */
[----:B------:R-:W2:Y:S01]  /*21f10*/  LDL R5, [R1+0x2dc] ;  /* 0x0002dc0001057983 */ /* 0x000ea20000100800 */
[----:B------:R-:W0:Y:S03]  /*21f20*/  LDC R0, c[0x0][0x428] ;  /* 0x00010a00ff007b82 */ /* 0x000e260000000800 */
[----:B------:R-:W3:Y:S01]  /*21f30*/  LDL R9, [R1+0x2d8] ;  /* 0x0002d80001097983 */ /* 0x000ee20000100800 */
[----:B------:R-:W-:Y:S01]  /*21f40*/  UMOV UR4, 0xffffffff ;  /* 0xffffffff00047882 */ /* 0x000fe20000000000 */
[----:B0-----:R-:W-:-:S13]  /*21f50*/  ISETP.NE.AND P0, PT, R0, 0x1, PT ;  /* 0x000000010000780c */ /* 0x001fda0003f05270 */
[----:B------:R-:W3:Y:S01]  /*21f60*/  @P0 LDC R0, c[0x0][0x42c] ;  /* 0x00010b00ff000b82 */ /* 0x000ee20000000800 */
[----:B--2---:R-:W-:-:S07]  /*21f70*/  IMAD.MOV.U32 R7, RZ, RZ, R5 ;  /* 0x000000ffff077224 */ /* 0x004fce00078e0005 */
[----:B------:R-:W0:Y:S01]  /*21f80*/  @P0 LDC R5, c[0x0][0x430] ;  /* 0x00010c00ff050b82 */ /* 0x000e220000000800 */
[----:B---3--:R-:W-:-:S04]  /*21f90*/  @P0 IMAD.HI.U32 R0, R9, R0, RZ ;  /* 0x0000000009000227 */ /* 0x008fc800078e00ff */
        /* <DEDUP_REMOVED lines=8> */
.L_x_4448:
[----:B-1----:R-:W-:Y:S02]  /*22020*/  ISETP.NE.AND P0, PT, R14, RZ, PT ;  /* 0x000000ff0e00720c */ /* 0x002fe40003f05270 */
[----:B------:R-:W-:-:S11]  /*22030*/  PLOP3.LUT P6, PT, PT, PT, PT, 0x8, 0x0 ;  /* 0x000000000000781c */ /* 0x000fd60003fce170 */
[----:B------:R-:W-:Y:S05]  /*22040*/  @P0 BRA `(.L_x_4292) ;  /* 0x00000000000c0947 */ /* 0x000fea0003800000 */
[----:B------:R-:W-:-:S03]  /*22050*/  UMOV UR4, 0xffffffff ;  /* 0xffffffff00047882 */ /* 0x000fc60000000000 */
[----:B------:R-:W-:Y:S05]  /*22060*/  BRA.DIV UR4, `(.L_x_4293) ;  /* 0x0000007204e47947 */ /* 0x000fea000b800000 */
[----:B------:R-:W-:-:S13]  /*22070*/  ELECT P6, URZ, PT ;  /* 0x00000000003f782f */ /* 0x000fda00038c0000 */
.L_x_4292:
        /* <DEDUP_REMOVED lines=12> */
.L_x_4451:
[----:B------:R-:W-:Y:S05]  /*22140*/  BSYNC B1 ;  /* 0x0000000000017941 */ /* 0x000fea0003800000 */
.L_x_4294:
        /* <DEDUP_REMOVED lines=12> */
.L_x_4452:
[----:B------:R-:W-:Y:S05]  /*22210*/  BSYNC B2 ;  /* 0x0000000000027941 */ /* 0x000fea0003800000 */
.L_x_4298:
        /* <DEDUP_REMOVED lines=9> */
.L_x_4301:
[----:B------:R-:W-:Y:S05]  /*222b0*/  BSYNC B2 ;  /* 0x0000000000027941 */ /* 0x000fea0003800000 */
.L_x_4300:
[----:B0-----:R-:W2:Y:S01]  /*222c0*/  LDL R5, [R1+0x2e0] ;  /* 0x0002e00001057983 */ /* 0x001ea20000100800 */
[----:B------:R-:W-:Y:S01]  /*222d0*/  IMAD.MOV.U32 R6, RZ, RZ, RZ ;  /* 0x000000ffff067224 */ /* 0x000fe200078e00ff */
[----:B------:R-:W-:Y:S01]  /*222e0*/  UIADD3 UR4, UP0, UR40, 0x570, URZ ;  /* 0x0000057028047890 */ /* 0x000fe2000ff1e03f */
[----:B------:R-:W-:Y:S01]  /*222f0*/  PLOP3.LUT P0, PT, PT, PT, PT, 0x80, 0x0 ;  /* 0x000000000000781c */ /* 0x000fe20003f0f070 */
[----:B------:R-:W-:Y:S01]  /*22300*/  UMOV UR6, 0x0 ;  /* 0x0000000000067882 */ /* 0x000fe20000000000 */
[----:B------:R-:W-:Y:S01]  /*22310*/  UMOV UR7, 0x12f00000 ;  /* 0x12f0000000077882 */ /* 0x000fe20000000000 */
[----:B------:R-:W-:Y:S01]  /*22320*/  R2UR UR10, R6 ;  /* 0x00000000060a72ca */ /* 0x000fe200000e0000 */
[----:B------:R-:W-:Y:S01]  /*22330*/  IMAD R6, R4, 0xa0, R10 ;  /* 0x000000a004067824 */ /* 0x000fe200078e020a */
[----:B------:R-:W-:-:S03]  /*22340*/  UIADD3.X UR5, URZ, UR41, URZ, UP0, !UPT ;  /* 0x000000293f057290 */ /* 0x000fc600087fe43f */
[----:B------:R-:W-:Y:S02]  /*22350*/  VIADD R6, R6, 0xffffff60 ;  /* 0xffffff6006067836 */ /* 0x000fe40000000000 */
[----:B--2---:R-:W-:Y:S02]  /*22360*/  IMAD R9, R5, 0x7800, R11 ;  /* 0x0000780005097824 */ /* 0x004fe400078e020b */
[----:B------:R-:W-:Y:S02]  /*22370*/  VIADD R5, R8, 0x33490 ;  /* 0x0003349008057836 */ /* 0x000fe40000000000 */
[----:B------:R-:W-:-:S07]  /*22380*/  VIADD R7, R9, 0x24200 ;  /* 0x0002420009077836 */ /* 0x000fce0000000000 */
.L_x_4302:
        /* <DEDUP_REMOVED lines=16> */
.L_x_4303:
        /* <DEDUP_REMOVED lines=16> */
.L_x_4304:
        /* <DEDUP_REMOVED lines=13> */
.L_x_4453:
[----:B------:R-:W-:Y:S05]  /*22660*/  BSYNC B2 ;  /* 0x0000000000027941 */ /* 0x000fea0003800000 */
.L_x_4305:
        /* <DEDUP_REMOVED lines=11> */
.L_x_4308:
[----:B------:R-:W-:Y:S05]  /*22720*/  BSYNC B2 ;  /* 0x0000000000027941 */ /* 0x000fea0003800000 */
.L_x_4307:
[----:B------:R-:W-:Y:S01]  /*22730*/  R2UR UR6, R12 ;  /* 0x000000000c0672ca */ /* 0x000fe200000e0000 */
[----:B------:R-:W-:Y:S01]  /*22740*/  IMAD.MOV.U32 R5, RZ, RZ, RZ ;  /* 0x000000ffff057224 */ /* 0x000fe200078e00ff */
[----:B------:R-:W-:Y:S01]  /*22750*/  R2UR UR7, R13 ;  /* 0x000000000d0772ca */ /* 0x000fe200000e0000 */
[----:B------:R-:W-:Y:S01]  /*22760*/  UIADD3 UR4, UP0, UR40, 0x670, URZ ;  /* 0x0000067028047890 */ /* 0x000fe2000ff1e03f */
[----:B------:R-:W-:Y:S01]  /*22770*/  PLOP3.LUT P0, PT, PT, PT, PT, 0x80, 0x0 ;  /* 0x000000000000781c */ /* 0x000fe20003f0f070 */
[----:B------:R-:W-:Y:S01]  /*22780*/  VIADD R8, R8, 0x334b0 ;  /* 0x000334b008087836 */ /* 0x000fe20000000000 */
[----:B------:R-:W-:Y:S01]  /*22790*/  R2UR UR10, R5 ;  /* 0x00000000050a72ca */ /* 0x000fe200000e0000 */
[----:B------:R-:W-:Y:S01]  /*227a0*/  VIADD R5, R9, 0xf200 ;  /* 0x0000f20009057836 */ /* 0x000fe20000000000 */
[----:B------:R-:W-:-:S13]  /*227b0*/  UIADD3.X UR5, URZ, UR41, URZ, UP0, !UPT ;  /* 0x000000293f057290 */ /* 0x000fda00087fe43f */
.L_x_4309:
        /* <DEDUP_REMOVED lines=15> */
.L_x_4310:
        /* <DEDUP_REMOVED lines=15> */
.L_x_4311:
        /* <DEDUP_REMOVED lines=10> */
.L_x_4297:
[----:B------:R-:W-:Y:S05]  /*22a40*/  BSYNC B1 ;  /* 0x0000000000017941 */ /* 0x000fea0003800000 */
.L_x_4296:
        /* <DEDUP_REMOVED lines=8> */
[----:B------:R-:W-:Y:S02]  /*22ad0*/  VIADD R6, R4, 0xfffffffe ;  /* 0xfffffffe04067836 */ /* 0x000fe40000000000 */
[----:B------:R0:W-:Y:S03]  /*22ae0*/  STL [R1+0x2e0], R5 ;  /* 0x0002e00501007387 */ /* 0x0001e60000100800 */
[----:B------:R-:W-:Y:S01]  /*22af0*/  ISETP.GE.AND P2, PT, R6, R3, PT ;  /* 0x000000030600720c */ /* 0x000fe20003f46270 */
[----:B------:R0:W-:-:S12]  /*22b00*/  STL [R1+0x2f0], R7 ;  /* 0x0002f00701007387 */ /* 0x0001d80000100800 */
[----:B0-----:R-:W-:Y:S05]  /*22b10*/  @!P2 BRA `(.L_x_4290) ;  /* 0x00000008007ca947 */ /* 0x001fea0003800000 */
[C---:B------:R-:W-:Y:S02]  /*22b20*/  IMAD R8, R4.reuse, 0xa0, R10 ;  /* 0x000000a004087824 */ /* 0x040fe400078e020a */
[----:B------:R-:W-:Y:S02]  /*22b30*/  VIADD R9, R4, 0xffffffff ;  /* 0xffffffff04097836 */ /* 0x000fe40000000000 */
[----:B------:R-:W-:-:S07]  /*22b40*/  VIADD R8, R8, 0xfffffec0 ;  /* 0xfffffec008087836 */ /* 0x000fce0000000000 */
.L_x_4328:
        /* <DEDUP_REMOVED lines=13> */
.L_x_4454:
[----:B------:R-:W-:Y:S05]  /*22c20*/  BSYNC B2 ;  /* 0x0000000000027941 */ /* 0x000fea0003800000 */
.L_x_4314:
        /* <DEDUP_REMOVED lines=9> */
.L_x_4317:
[----:B------:R-:W-:Y:S05]  /*22cc0*/  BSYNC B2 ;  /* 0x0000000000027941 */ /* 0x000fea0003800000 */
.L_x_4316:
        /* <DEDUP_REMOVED lines=11> */
.L_x_4318:
        /* <DEDUP_REMOVED lines=13> */
[----:B------:R-:W-:Y:S02]  /*22e50*/  UMOV UR7, 0x12f00000 ;  /* 0x12f0000000077882 */ /* 0x000fe40000000000 */
[----:B------:R-:W-:Y:S01]  /*22e60*/  R2UR UR10, R10 ;  /* 0x000000000a0a72ca */ /* 0x000fe200000e0000 */
[----:B------:R-:W-:-:S14]  /*22e70*/  VIADD R10, R5, 0x26a00 ;  /* 0x00026a00050a7836 */ /* 0x000fdc0000000000 */
.L_x_4319:
        /* <DEDUP_REMOVED lines=16> */
.L_x_4320:
        /* <DEDUP_REMOVED lines=13> */
.L_x_4455:
[----:B------:R-:W-:Y:S05]  /*23050*/  BSYNC B2 ;  /* 0x0000000000027941 */ /* 0x000fea0003800000 */
.L_x_4321:
        /* <DEDUP_REMOVED lines=11> */
.L_x_4324:
[----:B------:R-:W-:Y:S05]  /*23110*/  BSYNC B2 ;  /* 0x0000000000027941 */ /* 0x000fea0003800000 */
.L_x_4323:
        /* <DEDUP_REMOVED lines=8> */
.L_x_4325:
        /* <DEDUP_REMOVED lines=11> */
[----:B------:R-:W-:Y:S01]  /*23250*/  R2UR UR6, R12 ;  /* 0x000000000c0672ca */ /* 0x000fe200000e0000 */
[----:B------:R-:W-:Y:S01]  /*23260*/  VIADD R4, R5, 0x11a00 ;  /* 0x00011a0005047836 */ /* 0x000fe20000000000 */
[----:B------:R-:W-:Y:S02]  /*23270*/  R2UR UR7, R13 ;  /* 0x000000000d0772ca */ /* 0x000fe400000e0000 */
[----:B------:R-:W-:Y:S02]  /*23280*/  R2UR UR10, R6 ;  /* 0x00000000060a72ca */ /* 0x000fe400000e0000 */
[----:B------:R-:W-:-:S13]  /*23290*/  PLOP3.LUT P1, PT, PT, PT, PT, 0x80, 0x0 ;  /* 0x000000000000781c */ /* 0x000fda0003f2f070 */
.L_x_4326:
        /* <DEDUP_REMOVED lines=15> */
.L_x_4327:
        /* <DEDUP_REMOVED lines=10> */
.L_x_4313:
[----:B------:R-:W-:Y:S05]  /*23430*/  BSYNC B1 ;  /* 0x0000000000017941 */ /* 0x000fea0003800000 */
.L_x_4312:
        /* <DEDUP_REMOVED lines=13> */
.L_x_4290:
[----:B------:R-:W-:Y:S05]  /*23510*/  BSYNC B0 ;  /* 0x0000000000007941 */ /* 0x000fea0003800000 */
.L_x_4289:
        /* <DEDUP_REMOVED lines=17> */
.L_x_4331:
[----:B------:R-:W-:-:S13]  /*23630*/  ISETP.NE.AND P1, PT, R3, 0x1, PT ;  /* 0x000000010300780c */ /* 0x000fda0003f25270 */
[----:B0-----:R-:W0:Y:S02]  /*23640*/  @P1 LDC.64 R4, c[0x0][0x9e8] ;  /* 0x00027a00ff041b82 */ /* 0x001e240000000a00 */
[----:B0-----:R-:W-:-:S05]  /*23650*/  @P1 IMAD.HI.U32 R4, R0, R4, RZ ;  /* 0x0000000400041227 */ /* 0x001fca00078e00ff */
[----:B------:R-:W-:-:S07]  /*23660*/  @P1 SHF.R.U32.HI R0, RZ, R5, R4 ;  /* 0x00000005ff001219 */ /* 0x000fce0000011604 */
.L_x_4332:
[----:B------:R-:W-:Y:S05]  /*23670*/  BSYNC B0 ;  /* 0x0000000000007941 */ /* 0x000fea0003800000 */
.L_x_4330:
[----:B------:R-:W-:-:S05]  /*23680*/  IMAD R0, R0, R3, R3 ;  /* 0x0000000300007224 */ /* 0x000fca00078e0203 */
[----:B------:R-:W-:-:S07]  /*23690*/  VIMNMX R2, R2, R0, PT ;  /* 0x0000000002027248 */ /* 0x000fce0003fe0100 */
.L_x_4329:
[----:B0-----:R-:W2:Y:S01]  /*236a0*/  LDL.LU R4, [R1+0x2e4] ;  /* 0x0002e40001047983 */ /* 0x001ea20000300800 */
[----:B------:R-:W-:Y:S01]  /*236b0*/  VIADD R0, R2, 0x9f ;  /* 0x0000009f02007836 */ /* 0x000fe20000000000 */
[----:B------:R-:W-:-:S03]  /*236c0*/  ULDC UR4, c[0x0][0x9dc] ;  /* 0x0002770000047ab9 */ /* 0x000fc60000000800 */
[----:B------:R-:W-:-:S05]  /*236d0*/  IMAD.HI R0, R0, 0x66666667, RZ ;  /* 0x6666666700007827 */ /* 0x000fca00078e02ff */
[----:B------:R-:W-:-:S04]  /*236e0*/  SHF.R.U32.HI R2, RZ, 0x1f, R0 ;  /* 0x0000001fff027819 */ /* 0x000fc80000011600 */
[----:B------:R-:W-:Y:S01]  /*236f0*/  LEA.HI.SX32 R2, R0, R2, 0x1a ;  /* 0x0000000200027211 */ /* 0x000fe200078fd2ff */
[----:B------:R-:W-:-:S03]  /*23700*/  VIADD R0, R20, -UR4 ;  /* 0x8000000414007c36 */ /* 0x000fc60008000000 */
[----:B--2---:R-:W-:-:S05]  /*23710*/  VIMNMX R6, R4, R2, PT ;  /* 0x0000000204067248 */ /* 0x004fca0003fe0100 */
[----:B------:R0:W-:Y:S01]  /*23720*/  STL [R1+0x2e8], R6 ;  /* 0x0002e80601007387 */ /* 0x0001e20000100800 */
[----:B------:R-:W-:Y:S05]  /*23730*/  @!P0 BRA `(.L_x_4333) ;  /* 0x0000000000448947 */ /* 0x000fea0003800000 */
[----:B------:R-:W-:Y:S01]  /*23740*/  ISETP.GT.AND P0, PT, R20, -0x1, PT ;  /* 0xffffffff1400780c */ /* 0x000fe20003f04270 */
[----:B------:R-:W-:-:S12]  /*23750*/  BSSY B0, `(.L_x_4334) ;  /* 0x000000d000007945 */ /* 0x000fd80003800000 */
        /* <DEDUP_REMOVED lines=8> */
.L_x_4335:
[----:B------:R-:W-:-:S13]  /*237e0*/  ISETP.NE.AND P0, PT, R3, 0x1, PT ;  /* 0x000000010300780c */ /* 0x000fda0003f05270 */
[----:B------:R-:W1:Y:S02]  /*237f0*/  @P0 LDC.64 R4, c[0x0][0x9e8] ;  /* 0x00027a00ff040b82 */ /* 0x000e640000000a00 */
[----:B-1----:R-:W-:-:S05]  /*23800*/  @P0 IMAD.HI.U32 R4, R20, R4, RZ ;  /* 0x0000000414040227 */ /* 0x002fca00078e00ff */
[----:B------:R-:W-:-:S07]  /*23810*/  @P0 SHF.R.U32.HI R20, RZ, R5, R4 ;  /* 0x00000005ff140219 */ /* 0x000fce0000011604 */
.L_x_4336:
[----:B------:R-:W-:Y:S05]  /*23820*/  BSYNC B0 ;  /* 0x0000000000007941 */ /* 0x000fea0003800000 */
.L_x_4334:
[----:B------:R-:W-:-:S05]  /*23830*/  IMAD R3, R20, R3, RZ ;  /* 0x0000000314037224 */ /* 0x000fca00078e02ff */
[----:B------:R-:W-:-:S07]  /*23840*/  VIMNMX R0, R0, R3, !PT ;  /* 0x0000000300007248 */ /* 0x000fce0007fe0100 */
.L_x_4333:
        /* <DEDUP_REMOVED lines=26> */
.L_x_4338:
        /* <DEDUP_REMOVED lines=23> */
.L_x_4340:
[----:B------:R-:W2:Y:S01]  /*23b60*/  LDL R2, [R1+0x2e4] ;  /* 0x0002e40001027983 */ /* 0x000ea20000100800 */
[----:B------:R-:W-:Y:S01]  /*23b70*/  LOP3.LUT R16, R16, 0xfffffffe, RZ, 0xc0, !PT ;  /* 0xfffffffe10107812 */ /* 0x000fe200078ec0ff */
[----:B--2---:R-:W-:-:S05]  /*23b80*/  VIADD R0, R2, 0xf200 ;  /* 0x0000f20002007836 */ /* 0x004fca0000000000 */
[----:B------:R1:W-:Y:S01]  /*23b90*/  STL [R1+0x2f8], R0 ;  /* 0x0002f80001007387 */ /* 0x0003e20000100800 */
[----:B------:R-:W-:-:S13]  /*23ba0*/  LOP3.LUT P0, RZ, R0, 0x1bf, RZ, 0xc0, !PT ;  /* 0x000001bf00ff7812 */ /* 0x000fda000780c0ff */
[----:B------:R-:W-:Y:S01]  /*23bb0*/  @P0 LOP3.LUT R16, R16, 0x1, RZ, 0xfc, !PT ;  /* 0x0000000110100812 */ /* 0x000fe200078efcff */
[----:B-1----:R-:W-:Y:S06]  /*23bc0*/  @!P0 BRA `(.L_x_4341) ;  /* 0x0000000000408947 */ /* 0x002fec0003800000 */
        /* <DEDUP_REMOVED lines=16> */
.L_x_4341:
[----:B------:R-:W2:Y:S02]  /*23cd0*/  LDL R2, [R1+0x2e4] ;  /* 0x0002e40001027983 */ /* 0x000ea40000100800 */
        /* <DEDUP_REMOVED lines=20> */
.L_x_4342:
[----:B------:R-:W2:Y:S02]  /*23e20*/  LDL.LU R2, [R1+0x2f8] ;  /* 0x0002f80001027983 */ /* 0x000ea40000300800 */
[----:B--2---:R-:W-:-:S13]  /*23e30*/  LOP3.LUT P6, RZ, R2, 0x1bf, RZ, 0xc0, !PT ;  /* 0x000001bf02ff7812 */ /* 0x004fda00078cc0ff */
        /* <DEDUP_REMOVED lines=17> */
.L_x_4343:
[----:B------:R-:W2:Y:S01]  /*23f50*/  LDL.LU R3, [R1+0x2f4] ;  /* 0x0002f40001037983 */ /* 0x000ea20000300800 */
[----:B------:R-:W1:Y:S01]  /*23f60*/  LDC R0, c[0x0][0x428] ;  /* 0x00010a00ff007b82 */ /* 0x000e620000000800 */
[----:B------:R-:W-:Y:S02]  /*23f70*/  ULDC.64 UR4, c[0x0][0x9f8] ;  /* 0x00027e0000047ab9 */ /* 0x000fe40000000a00 */
[----:B------:R-:W2:Y:S04]  /*23f80*/  LDL.LU R2, [R1+0x2d4] ;  /* 0x0002d40001027983 */ /* 0x000ea80000300800 */
[----:B0-----:R-:W3:Y:S04]  /*23f90*/  LDL R6, [R1+0x2d8] ;  /* 0x0002d80001067983 */ /* 0x001ee80000100800 */
[----:B------:R-:W4:Y:S01]  /*23fa0*/  LDL R5, [R1+0x2dc] ;  /* 0x0002dc0001057983 */ /* 0x000f220000100800 */
[----:B-1----:R-:W-:Y:S01]  /*23fb0*/  ISETP.NE.AND P0, PT, R0, 0x1, PT ;  /* 0x000000010000780c */ /* 0x002fe20003f05270 */
[----:B--2---:R-:W-:-:S12]  /*23fc0*/  IMAD R4, R2, 0x80, R3 ;  /* 0x0000008002047824 */ /* 0x004fd800078e0203 */
[----:B------:R-:W0:Y:S01]  /*23fd0*/  @P0 LDC R3, c[0x0][0x42c] ;  /* 0x00010b00ff030b82 */ /* 0x000e220000000800 */
[----:B---3--:R-:W-:Y:S02]  /*23fe0*/  IMAD.MOV.U32 R0, RZ, RZ, R6 ;  /* 0x000000ffff007224 */ /* 0x008fe400078e0006 */
[----:B----4-:R-:W-:-:S05]  /*23ff0*/  IMAD.MOV.U32 R7, RZ, RZ, R5 ;  /* 0x000000ffff077224 */ /* 0x010fca00078e0005 */
[----:B------:R-:W1:Y:S01]  /*24000*/  @P0 LDC R2, c[0x0][0x430] ;  /* 0x00010c00ff020b82 */ /* 0x000e620000000800 */
[----:B0-----:R-:W-:Y:S02]  /*24010*/  @P0 IMAD.HI.U32 R3, R6, R3, RZ ;  /* 0x0000000306030227 */ /* 0x001fe400078e00ff */
[----:B------:R-:W0:Y:S03]  /*24020*/  S2R R6, SR_TID.X ;  /* 0x0000000000067919 */ /* 0x000e260000002100 */
[----:B-1----:R-:W-:Y:S02]  /*24030*/  @P0 SHF.R.U32.HI R0, RZ, R2, R3 ;  /* 0x00000002ff000219 */ /* 0x002fe40000011603 */
[----:B------:R-:W-:-:S04]  /*24040*/  ISETP.NE.U32.AND P0, PT, RZ, UR4, PT ;  /* 0x00000004ff007c0c */ /* 0x000fc8000bf05070 */
[----:B------:R-:W-:Y:S01]  /*24050*/  ISETP.NE.AND.EX P0, PT, RZ, UR5, PT, P0 ;  /* 0x00000005ff007c0c */ /* 0x000fe2000bf05300 */
[----:B------:R-:W-:-:S12]  /*24060*/  ULDC.64 UR4, c[0x0][0xa00] ;  /* 0x0002800000047ab9 */ /* 0x000fd80000000a00 */
[----:B------:R-:W1:Y:S01]  /*24070*/  @P0 LDC.64 R2, c[0x0][0x9f8] ;  /* 0x00027e00ff020b82 */ /* 0x000e620000000a00 */
[----:B0-----:R-:W-:Y:S01]  /*24080*/  LOP3.LUT R6, R6, 0x7f, RZ, 0xc0, !PT ;  /* 0x0000007f06067812 */ /* 0x001fe200078ec0ff */
[----:B-1----:R-:W-:-:S05]  /*24090*/  @P0 IMAD.WIDE R2, R5, 0x4, R2 ;  /* 0x0000000405020825 */ /* 0x002fca00078e0202 */
        /* <DEDUP_REMOVED lines=11> */
.L_x_4344:
        /* <DEDUP_REMOVED lines=14> */
.L_x_4345:
        /* <DEDUP_REMOVED lines=13> */
.L_x_4346:
        /* <DEDUP_REMOVED lines=10> */
[----:B------:R-:W2:Y:S01]  /*243a0*/  LDL R2, [R1+0x2f4] ;  /* 0x0002f40001027983 */ /* 0x000ea20000100800 */
[----:B0-----:R-:W0:Y:S01]  /*243b0*/  LDC.64 R6, c[0x0][0x3f8] ;  /* 0x0000fe00ff067b82 */ /* 0x001e220000000a00 */
        /* <DEDUP_REMOVED lines=12> */
.L_x_4458:
[----:B-1----:R-:W-:Y:S02]  /*24480*/  ISETP.NE.AND P0, PT, R14, RZ, PT ;  /* 0x000000ff0e00720c */ /* 0x002fe40003f05270 */
[----:B------:R-:W-:-:S11]  /*24490*/  PLOP3.LUT P6, PT, PT, PT, PT, 0x8, 0x0 ;  /* 0x000000000000781c */ /* 0x000fd60003fce170 */
[----:B------:R-:W-:Y:S05]  /*244a0*/  @P0 BRA `(.L_x_4348) ;  /* 0x0000000800580947 */ /* 0x000fea0003800000 */
[----:B------:R-:W-:-:S03]  /*244b0*/  UMOV UR4, 0xffffffff ;  /* 0xffffffff00047882 */ /* 0x000fc60000000000 */
[----:B------:R-:W-:Y:S05]  /*244c0*/  BRA.DIV UR4, `(.L_x_4349) ;  /* 0x0000005204847947 */ /* 0x000fea000b800000 */
[----:B------:R-:W-:-:S13]  /*244d0*/  ELECT P6, URZ, PT ;  /* 0x00000000003f782f */ /* 0x000fda00038c0000 */
.L_x_4461:
[----:B------:R-:W-:Y:S05]  /*244e0*/  @!P6 BRA `(.L_x_4350) ;  /* 0x0000000400ace947 */ /* 0x000fea0003800000 */
[----:B0-----:R-:W2:Y:S01]  /*244f0*/  LDL R5, [R1+0x2e8] ;  /* 0x0002e80001057983 */ /* 0x001ea20000100800 */
[----:B------:R-:W-:-:S04]  /*24500*/  ISETP.NE.U32.AND P0, PT, R6, RZ, PT ;  /* 0x000000ff0600720c */ /* 0x000fc80003f05070 */
[----:B------:R-:W-:Y:S01]  /*24510*/  ISETP.NE.AND.EX P0, PT, R7, RZ, PT, P0 ;  /* 0x000000ff0700720c */ /* 0x000fe20003f05300 */
[----:B--2---:R-:W-:-:S12]  /*24520*/  VIADD R5, R5, 0xffffffff ;  /* 0xffffffff05057836 */ /* 0x004fd80000000000 */
        /* <DEDUP_REMOVED lines=21> */
.L_x_4351:
[----:B------:R-:W2:Y:S01]  /*24680*/  LDL R8, [R1+0x2ec] ;  /* 0x0002ec0001087983 */ /* 0x000ea20000100800 */
[----:B0-----:R-:W-:Y:S01]  /*24690*/  MOV R6, 0x400 ;  /* 0x0000040000067802 */ /* 0x001fe20000000f00 */
[----:B------:R-:W0:Y:S01]  /*246a0*/  S2R R9, SR_CgaCtaId ;  /* 0x0000000000097919 */ /* 0x000e220000008800 */
[----:B------:R-:W1:Y:S02]  /*246b0*/  S2R R7, SR_TID.X ;  /* 0x0000000000077919 */ /* 0x000e640000002100 */
[----:B0-----:R-:W-:-:S05]  /*246c0*/  LEA R6, R9, R6, 0x18 ;  /* 0x0000000609067211 */ /* 0x001fca00078ec0ff */
[----:B------:R-:W-:Y:S01]  /*246d0*/  IMAD R6, R19, 0x8, R6 ;  /* 0x0000000813067824 */ /* 0x000fe200078e0206 */
[----:B-1----:R-:W-:-:S04]  /*246e0*/  LOP3.LUT R7, R7, 0x7f, RZ, 0xc0, !PT ;  /* 0x0000007f07077812 */ /* 0x002fc800078ec0ff */
[----:B------:R-:W-:Y:S02]  /*246f0*/  ISETP.NE.AND P0, PT, R7, RZ, PT ;  /* 0x000000ff0700720c */ /* 0x000fe40003f05270 */
[----:B--2---:R-:W-:-:S04]  /*24700*/  SHF.L.U32 R8, R8, 0x1f, RZ ;  /* 0x0000001f08087819 */ /* 0x004fc800000006ff */
[----:B------:R-:W0:Y:S02]  /*24710*/  SYNCS.PHASECHK.TRANS64.TRYWAIT P2, [R6+URZ+0x33480], R8 ;  /* 0x03348008060075a7 */ /* 0x000e24000804017f */
[----:B0-----:R-:W-:Y:S05]  /*24720*/  @!P2 BRA `(.L_x_4352) ;  /* 0x00000050000ca947 */ /* 0x001fea0003800000 */
.L_x_4462:
        /* <DEDUP_REMOVED lines=8> */
.L_x_4353:
        /* <DEDUP_REMOVED lines=31> */
.L_x_4463:
        /* <DEDUP_REMOVED lines=8> */
.L_x_4355:
        /* <DEDUP_REMOVED lines=24> */
.L_x_4350:
        /* <DEDUP_REMOVED lines=39> */
.L_x_4348:
        /* <DEDUP_REMOVED lines=13> */
.L_x_4464:
[----:B------:R-:W-:Y:S05]  /*24ee0*/  BSYNC B0 ;  /* 0x0000000000007941 */ /* 0x000fea0003800000 */
.L_x_4356:
[----:B------:R-:W2:Y:S04]  /*24ef0*/  LDL.LU R5, [R1+0x2e8] ;  /* 0x0002e80001057983 */ /* 0x000ea80000300800 */
[----:B0-----:R-:W3:Y:S01]  /*24f00*/  LDL R4, [R1+0x2fc] ;  /* 0x0002fc0001047983 */ /* 0x001ee20000100800 */
[----:B--2---:R-:W-:-:S05]  /*24f10*/  VIADD R12, R5, 0xfffffffe ;  /* 0xfffffffe050c7836 */ /* 0x004fca0000000000 */
[----:B---3--:R-:W-:-:S13]  /*24f20*/  ISETP.GE.AND P0, PT, R12, R4, PT ;  /* 0x000000040c00720c */ /* 0x008fda0003f06270 */
[----:B------:R-:W-:Y:S05]  /*24f30*/  @!P0 BRA `(.L_x_4358) ;  /* 0x0000001800a08947 */ /* 0x000fea0003800000 */
[----:B------:R0:W5:Y:S01]  /*24f40*/  LDL.LU R7, [R1+0x2ec] ;  /* 0x0002ec0001077983 */ /* 0x0001620000300800 */
[----:B------:R-:W-:-:S07]  /*24f50*/  IMAD.MOV.U32 R6, RZ, RZ, R19 ;  /* 0x000000ffff067224 */ /* 0x000fce00078e0013 */
.L_x_4382:
[----:B------:R-:W-:Y:S01]  /*24f60*/  VIADD R19, R6, 0x1 ;  /* 0x0000000106137836 */ /* 0x000fe20000000000 */
[----:B------:R-:W-:Y:S05]  /*24f70*/  YIELD ;  /* 0x0000000000007946 */ /* 0x000fea0003800000 */
[----:B------:R-:W-:Y:S01]  /*24f80*/  ISETP.NE.AND P0, PT, R19, 0x2, PT ;  /* 0x000000021300780c */ /* 0x000fe20003f05270 */
[----:B------:R-:W-:Y:S03]  /*24f90*/  BSSY B0, `(.L_x_4359) ;  /* 0x00000ad000007945 */ /* 0x000fe60003800000 */
[----:B------:R-:W-:-:S02]  /*24fa0*/  SEL R3, RZ, 0x1, P0 ;  /* 0x00000001ff037807 */ /* 0x000fc40000000000 */
[----:B------:R-:W-:Y:S02]  /*24fb0*/  SEL R19, R19, RZ, P0 ;  /* 0x000000ff13137207 */ /* 0x000fe40000000000 */
[----:B-----5:R-:W-:-:S05]  /*24fc0*/  LOP3.LUT R9, R7, R3, RZ, 0x3c, !PT ;  /* 0x0000000307097212 */ /* 0x020fca00078e3cff */
        /* <DEDUP_REMOVED lines=26> */
.L_x_4361:
[----:B--2---:R-:W2:Y:S01]  /*25170*/  S2R R5, SR_CgaCtaId ;  /* 0x0000000000057919 */ /* 0x004ea20000008800 */
[----:B------:R-:W-:Y:S01]  /*25180*/  MOV R4, 0x400 ;  /* 0x0000040000047802 */ /* 0x000fe20000000f00 */
[----:B------:R-:W-:Y:S01]  /*25190*/  BSSY B1, `(.L_x_4362) ;  /* 0x0000009000017945 */ /* 0x000fe20003800000 */
[----:B------:R-:W3:Y:S02]  /*251a0*/  S2R R3, SR_TID.X ;  /* 0x0000000000037919 */ /* 0x000ee40000002100 */
[----:B--2---:R-:W-:Y:S02]  /*251b0*/  LEA R4, R5, R4, 0x18 ;  /* 0x0000000405047211 */ /* 0x004fe400078ec0ff */
[----:B---3--:R-:W-:-:S03]  /*251c0*/  LOP3.LUT R3, R3, 0x7f, RZ, 0xc0, !PT ;  /* 0x0000007f03037812 */ /* 0x008fc600078ec0ff */
[----:B------:R-:W-:Y:S01]  /*251d0*/  IMAD R5, R19, 0x8, R4 ;  /* 0x0000000813057824 */ /* 0x000fe200078e0204 */
[----:B------:R-:W-:Y:S02]  /*251e0*/  SHF.L.U32 R4, R9, 0x1f, RZ ;  /* 0x0000001f09047819 */ /* 0x000fe400000006ff */
[----:B------:R-:W-:Y:S02]  /*251f0*/  ISETP.NE.AND P2, PT, R3, RZ, PT ;  /* 0x000000ff0300720c */ /* 0x000fe40003f45270 */
[----:B------:R-:W2:Y:S02]  /*25200*/  SYNCS.PHASECHK.TRANS64.TRYWAIT P0, [R5+URZ+0x33480], R4 ;  /* 0x03348004050075a7 */ /* 0x000ea4000800017f */
[----:B--2---:R-:W-:Y:S09]  /*25210*/  @!P0 BRA `(.L_x_4363) ;  /* 0x0000004400988947 */ /* 0x004ff20003800000 */
.L_x_4465:
[----:B------:R-:W-:Y:S05]  /*25220*/  BSYNC B1 ;  /* 0x0000000000017941 */ /* 0x000fea0003800000 */
.L_x_4362:
        /* <DEDUP_REMOVED lines=9> */
.L_x_4365:
[----:B------:R-:W-:Y:S05]  /*252c0*/  BSYNC B1 ;  /* 0x0000000000017941 */ /* 0x000fea0003800000 */
.L_x_4364:
[----:B-1----:R-:W3:Y:S01]  /*252d0*/  LDL R9, [R1+0x300] ;  /* 0x0003000001097983 */ /* 0x002ee20000100800 */
        /* <DEDUP_REMOVED lines=10> */
[----:B------:R-:W-:-:S04]  /*25380*/  IMAD R3, R19, 0x7800, R3 ;  /* 0x0000780013037824 */ /* 0x000fc800078e0203 */
[----:B------:R-:W-:Y:S02]  /*25390*/  VIADD R10, R3, 0xf200 ;  /* 0x0000f200030a7836 */ /* 0x000fe40000000000 */
[----:B---3--:R-:W-:Y:S02]  /*253a0*/  IMAD R9, R8, 0xa0, R9 ;  /* 0x000000a008097824 */ /* 0x008fe400078e0209 */
[----:B------:R-:W-:-:S07]  /*253b0*/  VIADD R8, R5, 0x33470 ;  /* 0x0003347005087836 */ /* 0x000fce0000000000 */
.L_x_4366:
        /* <DEDUP_REMOVED lines=16> */
.L_x_4367:
        /* <DEDUP_REMOVED lines=16> */
.L_x_4368:
        /* <DEDUP_REMOVED lines=13> */
.L_x_4466:
[----:B------:R-:W-:Y:S05]  /*25690*/  BSYNC B1 ;  /* 0x0000000000017941 */ /* 0x000fea0003800000 */
.L_x_4369:
        /* <DEDUP_REMOVED lines=11> */
.L_x_4372:
[----:B------:R-:W-:Y:S05]  /*25750*/  BSYNC B1 ;  /* 0x0000000000017941 */ /* 0x000fea0003800000 */
.L_x_4371:
[----:B------:R-:W-:Y:S01]  /*25760*/  R2UR UR10, R15 ;  /* 0x000000000f0a72ca */ /* 0x000fe200000e0000 */
[----:B------:R-:W-:Y:S01]  /*25770*/  UIADD3 UR4, UP0, UR40, 0x370, URZ ;  /* 0x0000037028047890 */ /* 0x000fe2000ff1e03f */
[----:B------:R-:W-:Y:S01]  /*25780*/  R2UR UR6, R10 ;  /* 0x000000000a0672ca */ /* 0x000fe200000e0000 */
[----:B-12---:R-:W-:Y:S01]  /*25790*/  VIADD R5, R5, 0x33430 ;  /* 0x0003343005057836 */ /* 0x006fe20000000000 */
[----:B------:R-:W-:Y:S01]  /*257a0*/  R2UR UR7, R11 ;  /* 0x000000000b0772ca */ /* 0x000fe200000e0000 */
[----:B------:R-:W-:Y:S01]  /*257b0*/  VIADD R4, R3, 0x24200 ;  /* 0x0002420003047836 */ /* 0x000fe20000000000 */
[----:B------:R-:W-:Y:S01]  /*257c0*/  PLOP3.LUT P0, PT, PT, PT, PT, 0x80, 0x0 ;  /* 0x000000000000781c */ /* 0x000fe20003f0f070 */
[----:B------:R-:W-:-:S12]  /*257d0*/  UIADD3.X UR5, URZ, UR41, URZ, UP0, !UPT ;  /* 0x000000293f057290 */ /* 0x000fd800087fe43f */
.L_x_4373:
        /* <DEDUP_REMOVED lines=15> */
.L_x_4374:
        /* <DEDUP_REMOVED lines=15> */
.L_x_4375:
        /* <DEDUP_REMOVED lines=10> */
.L_x_4360:
[----:B------:R-:W-:Y:S05]  /*25a60*/  BSYNC B0 ;  /* 0x0000000000007941 */ /* 0x000fea0003800000 */
.L_x_4359:
[----:B------:R-:W-:-:S06]  /*25a70*/  UISETP.NE.AND UP0, UPT, UR37, 0x3, UPT ;  /* 0x000000032500788c */ /* 0x000fcc000bf05270 */
[----:B------:R-:W-:-:S13]  /*25a80*/  PLOP3.LUT P0, PT, PT, PT, UP0, 0x80, 0x0 ;  /* 0x000000000000781c */ /* 0x000fda0003f0f008 */
[----:B------:R-:W-:Y:S05]  /*25a90*/  @!P0 BRA `(.L_x_4376) ;  /* 0x0000000000048947 */ /* 0x000fea0003800000 */
[----:B------:R-:W-:Y:S01]  /*25aa0*/  BPT.TRAP 0x1 ;  /* 0x000000040000795c */ /* 0x000fe20000300000 */
.L_x_4376:
[----:B------:R-:W2:Y:S01]  /*25ab0*/  S2R R5, SR_CgaCtaId ;  /* 0x0000000000057919 */ /* 0x000ea20000008800 */
[----:B------:R-:W-:Y:S01]  /*25ac0*/  IMAD.U32 R3, RZ, RZ, UR39 ;  /* 0x00000027ff037e24 */ /* 0x000fe2000f8e00ff */
[----:B------:R-:W-:Y:S01]  /*25ad0*/  MOV R4, 0x400 ;  /* 0x0000040000047802 */ /* 0x000fe20000000f00 */
[----:B------:R-:W-:Y:S03]  /*25ae0*/  BSSY B0, `(.L_x_4377) ;  /* 0x0000008000007945 */ /* 0x000fe60003800000 */
[----:B------:R-:W-:Y:S02]  /*25af0*/  ISETP.NE.AND P0, PT, R3, 0x3, PT ;  /* 0x000000030300780c */ /* 0x000fe40003f05270 */
[----:B------:R-:W-:-:S04]  /*25b00*/  LOP3.LUT R3, R7, 0x1, RZ, 0x3c, !PT ;  /* 0x0000000107037812 */ /* 0x000fc800078e3cff */
[----:B------:R-:W-:Y:S02]  /*25b10*/  SHF.L.U32 R3, R3, 0x1f, RZ ;  /* 0x0000001f03037819 */ /* 0x000fe400000006ff */
[----:B--2---:R-:W-:-:S05]  /*25b20*/  LEA R4, R5, R4, 0x18 ;  /* 0x0000000405047211 */ /* 0x004fca00078ec0ff */
[----:B------:R-:W-:-:S04]  /*25b30*/  IMAD R13, R6, 0x8, R4 ;  /* 0x00000008060d7824 */ /* 0x000fc800078e0204 */
[----:B------:R-:W2:Y:S02]  /*25b40*/  SYNCS.PHASECHK.TRANS64.TRYWAIT P2, [R13+URZ+0x33470], R3 ;  /* 0x033470030d0075a7 */ /* 0x000ea4000804017f */
[----:B--2---:R-:W-:Y:S05]  /*25b50*/  @!P2 BRA `(.L_x_4378) ;  /* 0x0000003c0070a947 */ /* 0x004fea0003800000 */
.L_x_4467:
[----:B------:R-:W-:Y:S05]  /*25b60*/  BSYNC B0 ;  /* 0x0000000000007941 */ /* 0x000fea0003800000 */
.L_x_4377:
[----:B------:R-:W-:Y:S05]  /*25b70*/  @!P0 BRA `(.L_x_4379) ;  /* 0x0000000000048947 */ /* 0x000fea0003800000 */
[----:B------:R-:W-:Y:S01]  /*25b80*/  BPT.TRAP 0x1 ;  /* 0x000000040000795c */ /* 0x000fe20000300000 */
.L_x_4379:
[----:B------:R-:W-:Y:S01]  /*25b90*/  SHF.L.U32 R4, R7, 0x1f, RZ ;  /* 0x0000001f07047819 */ /* 0x000fe200000006ff */
[----:B--2---:R-:W-:-:S03]  /*25ba0*/  IMAD R3, R6, 0x7800, RZ ;  /* 0x0000780006037824 */ /* 0x004fc600078e02ff */
[----:B------:R-:W2:Y:S02]  /*25bb0*/  SYNCS.PHASECHK.TRANS64.TRYWAIT P2, [R13+URZ+0x33460], R4 ;  /* 0x033460040d0075a7 */ /* 0x000ea4000804017f */
[----:B--2---:R-:W-:Y:S05]  /*25bc0*/  @!P2 BRA `(.L_x_4380) ;  /* 0x0000003c0068a947 */ /* 0x004fea0003800000 */
.L_x_4468:
[----:B------:R-:W3:Y:S04]  /*25bd0*/  LDL R14, [R1+0x2e4] ;  /* 0x0002e400010e7983 */ /* 0x000ee80000100800 */
[----:B------:R-:W4:Y:S01]  /*25be0*/  LDL R15, [R1+0x304] ;  /* 0x00030400010f7983 */ /* 0x000f220000100800 */
[C---:B--2---:R-:W-:Y:S01]  /*25bf0*/  LOP3.LUT R4, R3.reuse, R18, RZ, 0xfc, !PT ;  /* 0x0000001203047212 */ /* 0x044fe200078efcff */
[----:B------:R-:W-:Y:S05]  /*25c00*/  WARPSYNC.ALL ;  /* 0x0000000000007948 */ /* 0x000fea0003800000 */
[----:B------:R-:W-:-:S02]  /*25c10*/  VIADD R20, R3, 0x2800 ;  /* 0x0000280003147836 */ /* 0x000fc40000000000 */
[----:B------:R-:W-:Y:S02]  /*25c20*/  VIADD R21, R3, 0x1800 ;  /* 0x0000180003157836 */ /* 0x000fe40000000000 */
[----:B---3--:R-:W-:-:S06]  /*25c30*/  IMAD.IADD R4, R14, 0x1, R4 ;  /* 0x000000010e047824 */ /* 0x008fcc00078e0204 */
[----:B------:R-:W2:Y:S02]  /*25c40*/  LDSM.16.MT88.4 R4, [R4+0xf200] ;  /* 0x00f200000404783b */ /* 0x000ea40000004200 */
[C-C-:B--2---:R-:W-:Y:S02]  /*25c50*/  PRMT R8, R4.reuse, 0x6420, R5.reuse ;  /* 0x0000642004087816 */ /* 0x144fe40000000005 */
[----:B-1----:R-:W-:Y:S02]  /*25c60*/  PRMT R9, R4, 0x7531, R5 ;  /* 0x0000753104097816 */ /* 0x002fe40000000005 */
[----:B------:R-:W-:Y:S02]  /*25c70*/  LOP3.LUT R4, R3, R17, RZ, 0xfc, !PT ;  /* 0x0000001103047212 */ /* 0x000fe400078efcff */
[C-C-:B------:R-:W-:Y:S02]  /*25c80*/  PRMT R10, R6.reuse, 0x6420, R7.reuse ;  /* 0x00006420060a7816 */ /* 0x140fe40000000007 */
[----:B------:R-:W-:Y:S01]  /*25c90*/  PRMT R11, R6, 0x7531, R7 ;  /* 0x00007531060b7816 */ /* 0x000fe20000000007 */
[----:B----4-:R-:W-:-:S05]  /*25ca0*/  IMAD.IADD R4, R15, 0x1, R4 ;  /* 0x000000010f047824 */ /* 0x010fca00078e0204 */
[----:B------:R1:W-:Y:S02]  /*25cb0*/  STSM.16.M88.4 [R4], R8 ;  /* 0x0000000804007844 */ /* 0x0003e40000000200 */
[----:B-1----:R-:W-:-:S05]  /*25cc0*/  LOP3.LUT R4, R20, R18, RZ, 0xfc, !PT ;  /* 0x0000001214047212 */ /* 0x002fca00078efcff */
[----:B------:R-:W-:-:S06]  /*25cd0*/  IMAD.IADD R4, R14, 0x1, R4 ;  /* 0x000000010e047824 */ /* 0x000fcc00078e0204 */
[----:B------:R-:W1:Y:S02]  /*25ce0*/  LDSM.16.MT88.4 R4, [R4+0xf200] ;  /* 0x00f200000404783b */ /* 0x000e640000004200 */
[C-C-:B-1----:R-:W-:Y:S02]  /*25cf0*/  PRMT R8, R4.reuse, 0x6420, R5.reuse ;  /* 0x0000642004087816 */ /* 0x142fe40000000005 */
[----:B------:R-:W-:Y:S01]  /*25d00*/  PRMT R9, R4, 0x7531, R5 ;  /* 0x0000753104097816 */ /* 0x000fe20000000005 */
[----:B------:R-:W-:Y:S01]  /*25d10*/  IMAD.MOV.U32 R5, RZ, RZ, R14 ;  /* 0x000000ffff057224 */ /* 0x000fe200078e000e */
[C-C-:B------:R-:W-:Y:S01]  /*25d20*/  PRMT R10, R6.reuse, 0x6420, R7.reuse ;  /* 0x00006420060a7816 */ /* 0x140fe20000000007 */
[----:B------:R-:W-:Y:S01]  /*25d30*/  VIADD R14, R3, 0x800 ;  /* 0x00000800030e7836 */ /* 0x000fe20000000000 */
[----:B------:R-:W-:-:S04]  /*25d40*/  PRMT R11, R6, 0x7531, R7 ;  /* 0x00007531060b7816 */ /* 0x000fc80000000007 */
[C---:B------:R-:W-:Y:S02]  /*25d50*/  LOP3.LUT R4, R14.reuse, R17, RZ, 0xfc, !PT ;  /* 0x000000110e047212 */ /* 0x040fe400078efcff */
[----:B------:R-:W-:-:S03]  /*25d60*/  LOP3.LUT R14, R14, R18, RZ, 0xfc, !PT ;  /* 0x000000120e0e7212 */ /* 0x000fc600078efcff */
[----:B------:R-:W-:-:S05]  /*25d70*/  IMAD.IADD R4, R15, 0x1, R4 ;  /* 0x000000010f047824 */ /* 0x000fca00078e0204 */
[----:B------:R1:W-:Y:S02]  /*25d80*/  STSM.16.M88.4 [R4], R8 ;  /* 0x0000000804007844 */ /* 0x0003e40000000200 */
[----:B-1----:R-:W-:Y:S02]  /*25d90*/  VIADD R4, R3, 0x5000 ;  /* 0x0000500003047836 */ /* 0x002fe40000000000 */
[----:B------:R-:W-:-:S03]  /*25da0*/  IMAD.MOV.U32 R11, RZ, RZ, R5 ;  /* 0x000000ffff0b7224 */ /* 0x000fc600078e0005 */
[----:B------:R-:W-:-:S05]  /*25db0*/  LOP3.LUT R4, R4, R18, RZ, 0xfc, !PT ;  /* 0x0000001204047212 */ /* 0x000fca00078efcff */
[----:B------:R-:W-:-:S06]  /*25dc0*/  IMAD.IADD R4, R11, 0x1, R4 ;  /* 0x000000010b047824 */ /* 0x000fcc00078e0204 */
[----:B------:R-:W1:Y:S02]  /*25dd0*/  LDSM.16.MT88.4 R4, [R4+0xf200] ;  /* 0x00f200000404783b */ /* 0x000e640000004200 */
[C-C-:B-1----:R-:W-:Y:S02]  /*25de0*/  PRMT R8, R4.reuse, 0x6420, R5.reuse ;  /* 0x0000642004087816 */ /* 0x142fe40000000005 */
[----:B------:R-:W-:Y:S01]  /*25df0*/  PRMT R9, R4, 0x7531, R5 ;  /* 0x0000753104097816 */ /* 0x000fe20000000005 */
[----:B------:R-:W-:Y:S01]  /*25e00*/  IMAD.MOV.U32 R5, RZ, RZ, R11 ;  /* 0x000000ffff057224 */ /* 0x000fe200078e000b */
[C-C-:B------:R-:W-:Y:S02]  /*25e10*/  PRMT R10, R6.reuse, 0x6420, R7.reuse ;  /* 0x00006420060a7816 */ /* 0x140fe40000000007 */
[----:B------:R-:W-:Y:S01]  /*25e20*/  PRMT R11, R6, 0x7531, R7 ;  /* 0x00007531060b7816 */ /* 0x000fe20000000007 */
[----:B------:R-:W-:Y:S02]  /*25e30*/  IMAD.MOV.U32 R7, RZ, RZ, R15 ;  /* 0x000000ffff077224 */ /* 0x000fe400078e000f */
[----:B------:R-:W-:-:S05]  /*25e40*/  VIADD R15, R3, 0x1000 ;  /* 0x00001000030f7836 */ /* 0x000fca0000000000 */
[----:B------:R-:W-:-:S05]  /*25e50*/  LOP3.LUT R4, R15, R17, RZ, 0xfc, !PT ;  /* 0x000000110f047212 */ /* 0x000fca00078efcff */
[----:B------:R-:W-:-:S05]  /*25e60*/  IMAD.IADD R4, R7, 0x1, R4 ;  /* 0x0000000107047824 */ /* 0x000fca00078e0204 */
[----:B------:R1:W-:Y:S02]  /*25e70*/  STSM.16.M88.4 [R4], R8 ;  /* 0x0000000804007844 */ /* 0x0003e40000000200 */
[----:B-1----:R-:W-:Y:S02]  /*25e80*/  IMAD.IADD R4, R5, 0x1, R14 ;  /* 0x0000000105047824 */ /* 0x002fe400078e020e */
[----:B------:R-:W-:Y:S02]  /*25e90*/  IMAD.MOV.U32 R11, RZ, RZ, R7 ;  /* 0x000000ffff0b7224 */ /* 0x000fe400078e0007 */
[----:B------:R-:W-:Y:S02]  /*25ea0*/  IMAD.MOV.U32 R14, RZ, RZ, R5 ;  /* 0x000000ffff0e7224 */ /* 0x000fe400078e0005 */
[----:B------:R-:W1:Y:S02]  /*25eb0*/  LDSM.16.MT88.4 R4, [R4+0xf200] ;  /* 0x00f200000404783b */ /* 0x000e640000004200 */
[----:B-1----:R-:W-:-:S02]  /*25ec0*/  PRMT R8, R4, 0x6420, R5 ;  /* 0x0000642004087816 */ /* 0x002fc40000000005 */
[----:B------:R-:W-:Y:S01]  /*25ed0*/  PRMT R9, R4, 0x7531, R5 ;  /* 0x0000753104097816 */ /* 0x000fe20000000005 */
[----:B------:R-:W-:Y:S01]  /*25ee0*/  IMAD.MOV.U32 R5, RZ, RZ, R11 ;  /* 0x000000ffff057224 */ /* 0x000fe200078e000b */
[----:B------:R-:W-:Y:S02]  /*25ef0*/  LOP3.LUT R4, R21, R17, RZ, 0xfc, !PT ;  /* 0x0000001115047212 */ /* 0x000fe400078efcff */
[C-C-:B------:R-:W-:Y:S02]  /*25f00*/  PRMT R10, R6.reuse, 0x6420, R7.reuse ;  /* 0x00006420060a7816 */ /* 0x140fe40000000007 */
[----:B------:R-:W-:Y:S01]  /*25f10*/  PRMT R11, R6, 0x7531, R7 ;  /* 0x00007531060b7816 */ /* 0x000fe20000000007 */
[----:B------:R-:W-:-:S05]  /*25f20*/  IMAD.IADD R4, R5, 0x1, R4 ;  /* 0x0000000105047824 */ /* 0x000fca00078e0204 */
[----:B------:R1:W-:Y:S02]  /*25f30*/  STSM.16.M88.4 [R4], R8 ;  /* 0x0000000804007844 */ /* 0x0003e40000000200 */
[----:B-1----:R-:W-:Y:S02]  /*25f40*/  IMAD.MOV.U32 R11, RZ, RZ, R14 ;  /* 0x000000ffff0b7224 */ /* 0x002fe400078e000e */
[----:B------:R-:W-:Y:S02]  /*25f50*/  VIADD R14, R3, 0x3000 ;  /* 0x00003000030e7836 */ /* 0x000fe40000000000 */
[----:B------:R-:W-:-:S03]  /*25f60*/  IMAD.MOV.U32 R10, RZ, RZ, R5 ;  /* 0x000000ffff0a7224 */ /* 0x000fc600078e0005 */
[----:B------:R-:W-:-:S05]  /*25f70*/  LOP3.LUT R4, R14, R18, RZ, 0xfc, !PT ;  /* 0x000000120e047212 */ /* 0x000fca00078efcff */
[----:B------:R-:W-:-:S06]  /*25f80*/  IMAD.IADD R4, R11, 0x1, R4 ;  /* 0x000000010b047824 */ /* 0x000fcc00078e0204 */
[----:B------:R-:W1:Y:S02]  /*25f90*/  LDSM.16.MT88.4 R4, [R4+0xf200] ;  /* 0x00f200000404783b */ /* 0x000e640000004200 */
[C-C-:B-1----:R-:W-:Y:S02]  /*25fa0*/  PRMT R8, R4.reuse, 0x6420, R5.reuse ;  /* 0x0000642004087816 */ /* 0x142fe40000000005 */
        /* <DEDUP_REMOVED lines=19> */
[----:B------:R-:W-:Y:S02]  /*260e0*/  PRMT R11, R6, 0x7531, R7 ;  /* 0x00007531060b7816 */ /* 0x000fe40000000007 */
[----:B------:R-:W2:Y:S01]  /*260f0*/  LDL R7, [R1+0x2e4] ;  /* 0x0002e40001077983 */ /* 0x000ea20000100800 */
[----:B------:R-:W-:-:S05]  /*26100*/  LOP3.LUT R4, R20, R17, RZ, 0xfc, !PT ;  /* 0x0000001114047212 */ /* 0x000fca00078efcff */
[----:B------:R-:W-:Y:S01]  /*26110*/  IMAD.IADD R4, R5, 0x1, R4 ;  /* 0x0000000105047824 */ /* 0x000fe200078e0204 */
[----:B------:R-:W-:-:S04]  /*26120*/  LOP3.LUT R15, R15, R18, RZ, 0xfc, !PT ;  /* 0x000000120f0f7212 */ /* 0x000fc800078efcff */
[----:B------:R2:W-:Y:S01]  /*26130*/  STSM.16.M88.4 [R4], R8 ;  /* 0x0000000804007844 */ /* 0x0005e20000000200 */
[----:B------:R-:W-:Y:S01]  /*26140*/  VIADD R20, R3, 0x6000 ;  /* 0x0000600003147836 */ /* 0x000fe20000000000 */
[----:B------:R-:W-:Y:S01]  /*26150*/  LOP3.LUT R21, R21, R18, RZ, 0xfc, !PT ;  /* 0x0000001215157212 */ /* 0x000fe200078efcff */
[----:B--2---:R-:W-:-:S04]  /*26160*/  IMAD.MOV.U32 R11, RZ, RZ, R7 ;  /* 0x000000ffff0b7224 */ /* 0x004fc800078e0007 */
[----:B------:R-:W-:Y:S02]  /*26170*/  IMAD.IADD R4, R11, 0x1, R15 ;  /* 0x000000010b047824 */ /* 0x000fe400078e020f */
[----:B------:R-:W-:-:S04]  /*26180*/  IMAD.MOV.U32 R15, RZ, RZ, R5 ;  /* 0x000000ffff0f7224 */ /* 0x000fc800078e0005 */
[----:B------:R-:W1:Y:S02]  /*26190*/  LDSM.16.MT88.4 R4, [R4+0xf200] ;  /* 0x00f200000404783b */ /* 0x000e640000004200 */
[C-C-:B-1----:R-:W-:Y:S02]  /*261a0*/  PRMT R8, R4.reuse, 0x6420, R5.reuse ;  /* 0x0000642004087816 */ /* 0x142fe40000000005 */
[----:B------:R-:W-:Y:S02]  /*261b0*/  PRMT R9, R4, 0x7531, R5 ;  /* 0x0000753104097816 */ /* 0x000fe40000000005 */
[----:B------:R-:W-:Y:S01]  /*261c0*/  LOP3.LUT R4, R14, R17, RZ, 0xfc, !PT ;  /* 0x000000110e047212 */ /* 0x000fe200078efcff */
[----:B------:R-:W-:Y:S01]  /*261d0*/  IMAD.MOV.U32 R14, RZ, RZ, R11 ;  /* 0x000000ffff0e7224 */ /* 0x000fe200078e000b */
[C-C-:B------:R-:W-:Y:S02]  /*261e0*/  PRMT R10, R6.reuse, 0x6420, R7.reuse ;  /* 0x00006420060a7816 */ /* 0x140fe40000000007 */
[----:B------:R-:W-:Y:S01]  /*261f0*/  PRMT R11, R6, 0x7531, R7 ;  /* 0x00007531060b7816 */ /* 0x000fe20000000007 */
[----:B------:R-:W-:-:S05]  /*26200*/  IMAD.IADD R4, R15, 0x1, R4 ;  /* 0x000000010f047824 */ /* 0x000fca00078e0204 */
[----:B------:R1:W-:Y:S02]  /*26210*/  STSM.16.M88.4 [R4], R8 ;  /* 0x0000000804007844 */ /* 0x0003e40000000200 */
[----:B-1----:R-:W-:-:S05]  /*26220*/  VIADD R10, R3, 0x3800 ;  /* 0x00003800030a7836 */ /* 0x002fca0000000000 */
[----:B------:R-:W-:-:S05]  /*26230*/  LOP3.LUT R4, R10, R18, RZ, 0xfc, !PT ;  /* 0x000000120a047212 */ /* 0x000fca00078efcff */
[----:B------:R-:W-:-:S06]  /*26240*/  IMAD.IADD R4, R14, 0x1, R4 ;  /* 0x000000010e047824 */ /* 0x000fcc00078e0204 */
[----:B------:R-:W1:Y:S02]  /*26250*/  LDSM.16.MT88.4 R4, [R4+0xf200] ;  /* 0x00f200000404783b */ /* 0x000e640000004200 */
[C-C-:B-1----:R-:W-:Y:S02]  /*26260*/  PRMT R8, R4.reuse, 0x6420, R5.reuse ;  /* 0x0000642004087816 */ /* 0x142fe40000000005 */
[----:B------:R-:W-:Y:S02]  /*26270*/  PRMT R9, R4, 0x7531, R5 ;  /* 0x0000753104097816 */ /* 0x000fe40000000005 */
[----:B------:R-:W-:Y:S02]  /*26280*/  LOP3.LUT R4, R10, R17, RZ, 0xfc, !PT ;  /* 0x000000110a047212 */ /* 0x000fe400078efcff */
[C-C-:B------:R-:W-:Y:S02]  /*26290*/  PRMT R10, R6.reuse, 0x6420, R7.reuse ;  /* 0x00006420060a7816 */ /* 0x140fe40000000007 */
[----:B------:R-:W-:Y:S01]  /*262a0*/  PRMT R11, R6, 0x7531, R7 ;  /* 0x00007531060b7816 */ /* 0x000fe20000000007 */
[----:B------:R-:W-:-:S05]  /*262b0*/  IMAD.IADD R4, R15, 0x1, R4 ;  /* 0x000000010f047824 */ /* 0x000fca00078e0204 */
[----:B------:R1:W-:Y:S02]  /*262c0*/  STSM.16.M88.4 [R4], R8 ;  /* 0x0000000804007844 */ /* 0x0003e40000000200 */
[----:B-1----:R-:W-:-:S05]  /*262d0*/  LOP3.LUT R4, R20, R18, RZ, 0xfc, !PT ;  /* 0x0000001214047212 */ /* 0x002fca00078efcff */
[----:B------:R-:W-:-:S06]  /*262e0*/  IMAD.IADD R4, R14, 0x1, R4 ;  /* 0x000000010e047824 */ /* 0x000fcc00078e0204 */
[----:B------:R-:W1:Y:S02]  /*262f0*/  LDSM.16.MT88.4 R4, [R4+0xf200] ;  /* 0x00f200000404783b */ /* 0x000e640000004200 */
[C-C-:B-1----:R-:W-:Y:S02]  /*26300*/  PRMT R8, R4.reuse, 0x6420, R5.reuse ;  /* 0x0000642004087816 */ /* 0x142fe40000000005 */
[----:B------:R-:W-:Y:S01]  /*26310*/  PRMT R9, R4, 0x7531, R5 ;  /* 0x0000753104097816 */ /* 0x000fe20000000005 */
[----:B------:R-:W-:Y:S02]  /*26320*/  IMAD.MOV.U32 R5, RZ, RZ, R14 ;  /* 0x000000ffff057224 */ /* 0x000fe400078e000e */
[----:B------:R-:W-:-:S05]  /*26330*/  VIADD R14, R3, 0x4000 ;  /* 0x00004000030e7836 */ /* 0x000fca0000000000 */
[----:B------:R-:W-:Y:S02]  /*26340*/  LOP3.LUT R4, R14, R17, RZ, 0xfc, !PT ;  /* 0x000000110e047212 */ /* 0x000fe400078efcff */
[C-C-:B------:R-:W-:Y:S02]  /*26350*/  PRMT R10, R6.reuse, 0x6420, R7.reuse ;  /* 0x00006420060a7816 */ /* 0x140fe40000000007 */
[----:B------:R-:W-:Y:S01]  /*26360*/  PRMT R11, R6, 0x7531, R7 ;  /* 0x00007531060b7816 */ /* 0x000fe20000000007 */
[----:B------:R-:W-:-:S05]  /*26370*/  IMAD.IADD R4, R15, 0x1, R4 ;  /* 0x000000010f047824 */ /* 0x000fca00078e0204 */
[----:B------:R1:W-:Y:S02]  /*26380*/  STSM.16.M88.4 [R4], R8 ;  /* 0x0000000804007844 */ /* 0x0003e40000000200 */
[----:B-1----:R-:W-:-:S04]  /*26390*/  IMAD.MOV.U32 R11, RZ, RZ, R5 ;  /* 0x000000ffff0b7224 */ /* 0x002fc800078e0005 */
[----:B------:R-:W-:-:S06]  /*263a0*/  IMAD.IADD R4, R11, 0x1, R21 ;  /* 0x000000010b047824 */ /* 0x000fcc00078e0215 */
[----:B------:R-:W1:Y:S01]  /*263b0*/  LDSM.16.MT88.4 R4, [R4+0xf200] ;  /* 0x00f200000404783b */ /* 0x000e620000004200 */
[----:B------:R-:W-:Y:S02]  /*263c0*/  LOP3.LUT R14, R14, R18, RZ, 0xfc, !PT ;  /* 0x000000120e0e7212 */ /* 0x000fe400078efcff */
[C-C-:B-1----:R-:W-:Y:S02]  /*263d0*/  PRMT R8, R4.reuse, 0x6420, R5.reuse ;  /* 0x0000642004087816 */ /* 0x142fe40000000005 */
[----:B------:R-:W-:Y:S01]  /*263e0*/  PRMT R9, R4, 0x7531, R5 ;  /* 0x0000753104097816 */ /* 0x000fe20000000005 */
[----:B------:R-:W-:Y:S01]  /*263f0*/  IMAD.MOV.U32 R5, RZ, RZ, R11 ;  /* 0x000000ffff057224 */ /* 0x000fe200078e000b */
[C-C-:B------:R-:W-:Y:S02]  /*26400*/  PRMT R10, R6.reuse, 0x6420, R7.reuse ;  /* 0x00006420060a7816 */ /* 0x140fe40000000007 */
[----:B------:R-:W-:Y:S01]  /*26410*/  PRMT R11, R6, 0x7531, R7 ;  /* 0x00007531060b7816 */ /* 0x000fe20000000007 */
[----:B------:R-:W-:-:S02]  /*26420*/  IMAD.MOV.U32 R7, RZ, RZ, R15 ;  /* 0x000000ffff077224 */ /* 0x000fc400078e000f */
[----:B------:R-:W-:-:S05]  /*26430*/  VIADD R15, R3, 0x4800 ;  /* 0x00004800030f7836 */ /* 0x000fca0000000000 */
[----:B------:R-:W-:-:S05]  /*26440*/  LOP3.LUT R4, R15, R17, RZ, 0xfc, !PT ;  /* 0x000000110f047212 */ /* 0x000fca00078efcff */
[----:B------:R-:W-:-:S05]  /*26450*/  IMAD.IADD R4, R7, 0x1, R4 ;  /* 0x0000000107047824 */ /* 0x000fca00078e0204 */
[----:B------:R1:W-:Y:S02]  /*26460*/  STSM.16.M88.4 [R4], R8 ;  /* 0x0000000804007844 */ /* 0x0003e40000000200 */
[----:B-1----:R-:W-:Y:S02]  /*26470*/  IMAD.IADD R4, R5, 0x1, R14 ;  /* 0x0000000105047824 */ /* 0x002fe400078e020e */
[----:B------:R-:W-:-:S04]  /*26480*/  IMAD.MOV.U32 R14, RZ, RZ, R5 ;  /* 0x000000ffff0e7224 */ /* 0x000fc800078e0005 */
[----:B------:R-:W1:Y:S02]  /*26490*/  LDSM.16.MT88.4 R4, [R4+0xf200] ;  /* 0x00f200000404783b */ /* 0x000e640000004200 */
[C-C-:B-1----:R-:W-:Y:S02]  /*264a0*/  PRMT R8, R4.reuse, 0x6420, R5.reuse ;  /* 0x0000642004087816 */ /* 0x142fe40000000005 */
[----:B------:R-:W-:Y:S02]  /*264b0*/  PRMT R9, R4, 0x7531, R5 ;  /* 0x0000753104097816 */ /* 0x000fe40000000005 */
[----:B------:R-:W2:Y:S01]  /*264c0*/  LDL R5, [R1+0x304] ;  /* 0x0003040001057983 */ /* 0x000ea20000100800 */
[----:B------:R-:W-:-:S05]  /*264d0*/  VIADD R11, R3, 0x5000 ;  /* 0x00005000030b7836 */ /* 0x000fca0000000000 */
[----:B------:R-:W-:Y:S02]  /*264e0*/  LOP3.LUT R4, R11, R17, RZ, 0xfc, !PT ;  /* 0x000000110b047212 */ /* 0x000fe400078efcff */
[C-C-:B------:R-:W-:Y:S02]  /*264f0*/  PRMT R10, R6.reuse, 0x6420, R7.reuse ;  /* 0x00006420060a7816 */ /* 0x140fe40000000007 */
[----:B------:R-:W-:Y:S01]  /*26500*/  PRMT R11, R6, 0x7531, R7 ;  /* 0x00007531060b7816 */ /* 0x000fe20000000007 */
[----:B--2---:R-:W-:-:S05]  /*26510*/  IMAD.IADD R4, R5, 0x1, R4 ;  /* 0x0000000105047824 */ /* 0x004fca00078e0204 */
[----:B------:R1:W-:Y:S02]  /*26520*/  STSM.16.M88.4 [R4], R8 ;  /* 0x0000000804007844 */ /* 0x0003e40000000200 */
[----:B-1----:R-:W-:Y:S02]  /*26530*/  IMAD.MOV.U32 R10, RZ, RZ, R14 ;  /* 0x000000ffff0a7224 */ /* 0x002fe400078e000e */
[----:B------:R-:W-:-:S05]  /*26540*/  VIADD R14, R3, 0x6800 ;  /* 0x00006800030e7836 */ /* 0x000fca0000000000 */
[----:B------:R-:W-:-:S05]  /*26550*/  LOP3.LUT R4, R14, R18, RZ, 0xfc, !PT ;  /* 0x000000120e047212 */ /* 0x000fca00078efcff */
[----:B------:R-:W-:-:S06]  /*26560*/  IMAD.IADD R4, R10, 0x1, R4 ;  /* 0x000000010a047824 */ /* 0x000fcc00078e0204 */
[----:B------:R-:W1:Y:S01]  /*26570*/  LDSM.16.MT88.4 R4, [R4+0xf200] ;  /* 0x00f200000404783b */ /* 0x000e620000004200 */
[----:B------:R-:W-:Y:S01]  /*26580*/  VIADD R11, R3, 0x5800 ;  /* 0x00005800030b7836 */ /* 0x000fe20000000000 */
[C-C-:B-1----:R-:W-:Y:S02]  /*26590*/  PRMT R8, R4.reuse, 0x6420, R5.reuse ;  /* 0x0000642004087816 */ /* 0x142fe40000000005 */
[----:B------:R-:W-:Y:S01]  /*265a0*/  PRMT R9, R4, 0x7531, R5 ;  /* 0x0000753104097816 */ /* 0x000fe20000000005 */
[----:B------:R-:W-:Y:S01]  /*265b0*/  IMAD.MOV.U32 R5, RZ, RZ, R10 ;  /* 0x000000ffff057224 */ /* 0x000fe200078e000a */
[----:B------:R-:W-:Y:S02]  /*265c0*/  LOP3.LUT R4, R11, R17, RZ, 0xfc, !PT ;  /* 0x000000110b047212 */ /* 0x000fe400078efcff */
[C-C-:B------:R-:W-:Y:S02]  /*265d0*/  PRMT R10, R6.reuse, 0x6420, R7.reuse ;  /* 0x00006420060a7816 */ /* 0x140fe40000000007 */
[----:B------:R-:W-:-:S02]  /*265e0*/  PRMT R11, R6, 0x7531, R7 ;  /* 0x00007531060b7816 */ /* 0x000fc40000000007 */
[----:B------:R-:W2:Y:S01]  /*265f0*/  LDL R6, [R1+0x304] ;  /* 0x0003040001067983 */ /* 0x000ea20000100800 */
[----:B------:R-:W-:Y:S02]  /*26600*/  IMAD.MOV.U32 R7, RZ, RZ, R5 ;  /* 0x000000ffff077224 */ /* 0x000fe400078e0005 */
[----:B------:R-:W-:Y:S02]  /*26610*/  VIADD R5, R3, 0x2000 ;  /* 0x0000200003057836 */ /* 0x000fe40000000000 */
[----:B--2---:R-:W-:-:S05]  /*26620*/  IMAD.IADD R4, R6, 0x1, R4 ;  /* 0x0000000106047824 */ /* 0x004fca00078e0204 */
[----:B------:R1:W-:Y:S02]  /*26630*/  STSM.16.M88.4 [R4], R8 ;  /* 0x0000000804007844 */ /* 0x0003e40000000200 */
[----:B-1----:R-:W-:Y:S01]  /*26640*/  LOP3.LUT R4, R5, R18, RZ, 0xfc, !PT ;  /* 0x0000001205047212 */ /* 0x002fe200078efcff */
[----:B------:R-:W-:-:S04]  /*26650*/  IMAD.MOV.U32 R11, RZ, RZ, R7 ;  /* 0x000000ffff0b7224 */ /* 0x000fc800078e0007 */
[----:B------:R-:W-:-:S06]  /*26660*/  IMAD.IADD R4, R11, 0x1, R4 ;  /* 0x000000010b047824 */ /* 0x000fcc00078e0204 */
[----:B------:R-:W1:Y:S02]  /*26670*/  LDSM.16.MT88.4 R4, [R4+0xf200] ;  /* 0x00f200000404783b */ /* 0x000e640000004200 */
[C-C-:B-1----:R-:W-:Y:S02]  /*26680*/  PRMT R8, R4.reuse, 0x6420, R5.reuse ;  /* 0x0000642004087816 */ /* 0x142fe40000000005 */
[----:B------:R-:W-:Y:S02]  /*26690*/  PRMT R9, R4, 0x7531, R5 ;  /* 0x0000753104097816 */ /* 0x000fe40000000005 */
[----:B------:R-:W2:Y:S01]  /*266a0*/  LDL R4, [R1+0x304] ;  /* 0x0003040001047983 */ /* 0x000ea20000100800 */
[----:B------:R-:W-:Y:S01]  /*266b0*/  LOP3.LUT R20, R20, R17, RZ, 0xfc, !PT ;  /* 0x0000001114147212 */ /* 0x000fe200078efcff */
[----:B------:R-:W-:Y:S01]  /*266c0*/  IMAD.MOV.U32 R5, RZ, RZ, R11 ;  /* 0x000000ffff057224 */ /* 0x000fe200078e000b */
[C-C-:B------:R-:W-:Y:S02]  /*266d0*/  PRMT R10, R6.reuse, 0x6420, R7.reuse ;  /* 0x00006420060a7816 */ /* 0x140fe40000000007 */
[----:B------:R-:W-:-:S02]  /*266e0*/  PRMT R11, R6, 0x7531, R7 ;  /* 0x00007531060b7816 */ /* 0x000fc40000000007 */
[----:B------:R-:W-:Y:S01]  /*266f0*/  LOP3.LUT R15, R15, R18, RZ, 0xfc, !PT ;  /* 0x000000120f0f7212 */ /* 0x000fe200078efcff */
[----:B--2---:R-:W-:-:S05]  /*26700*/  IMAD.IADD R20, R4, 0x1, R20 ;  /* 0x0000000104147824 */ /* 0x004fca00078e0214 */
[----:B------:R1:W-:Y:S02]  /*26710*/  STSM.16.M88.4 [R20], R8 ;  /* 0x0000000814007844 */ /* 0x0003e40000000200 */
[----:B-1----:R-:W-:-:S04]  /*26720*/  IMAD.MOV.U32 R11, RZ, RZ, R5 ;  /* 0x000000ffff0b7224 */ /* 0x002fc800078e0005 */
[----:B------:R-:W-:Y:S02]  /*26730*/  IMAD.IADD R4, R11, 0x1, R15 ;  /* 0x000000010b047824 */ /* 0x000fe400078e020f */
[----:B------:R-:W2:Y:S04]  /*26740*/  LDL R15, [R1+0x304] ;  /* 0x00030400010f7983 */ /* 0x000ea80000100800 */
[----:B------:R-:W1:Y:S01]  /*26750*/  LDSM.16.MT88.4 R4, [R4+0xf200] ;  /* 0x00f200000404783b */ /* 0x000e620000004200 */
[----:B------:R-:W-:Y:S01]  /*26760*/  VIADD R3, R3, 0x7000 ;  /* 0x0000700003037836 */ /* 0x000fe20000000000 */
[----:B------:R-:W-:Y:S02]  /*26770*/  LOP3.LUT R14, R14, R17, RZ, 0xfc, !PT ;  /* 0x000000110e0e7212 */ /* 0x000fe400078efcff */
[----:B-1----:R-:W-:-:S02]  /*26780*/  PRMT R8, R4, 0x6420, R5 ;  /* 0x0000642004087816 */ /* 0x002fc40000000005 */
[----:B------:R-:W-:Y:S01]  /*26790*/  PRMT R9, R4, 0x7531, R5 ;  /* 0x0000753104097816 */ /* 0x000fe20000000005 */
[----:B------:R-:W-:Y:S01]  /*267a0*/  IMAD.MOV.U32 R5, RZ, RZ, R11 ;  /* 0x000000ffff057224 */ /* 0x000fe200078e000b */
[----:B------:R-:W-:Y:S02]  /*267b0*/  LOP3.LUT R4, R3, R18, RZ, 0xfc, !PT ;  /* 0x0000001203047212 */ /* 0x000fe400078efcff */
[C-C-:B------:R-:W-:Y:S02]  /*267c0*/  PRMT R10, R6.reuse, 0x6420, R7.reuse ;  /* 0x00006420060a7816 */ /* 0x140fe40000000007 */
[----:B------:R-:W-:Y:S01]  /*267d0*/  PRMT R11, R6, 0x7531, R7 ;  /* 0x00007531060b7816 */ /* 0x000fe20000000007 */
[----:B------:R-:W-:Y:S01]  /*267e0*/  IMAD.IADD R4, R5, 0x1, R4 ;  /* 0x0000000105047824 */ /* 0x000fe200078e0204 */
[----:B------:R-:W-:Y:S01]  /*267f0*/  LOP3.LUT R3, R3, R17, RZ, 0xfc, !PT ;  /* 0x0000001103037212 */ /* 0x000fe200078efcff */
[----:B--2---:R-:W-:-:S05]  /*26800*/  IMAD.IADD R14, R15, 0x1, R14 ;  /* 0x000000010f0e7824 */ /* 0x004fca00078e020e */
[----:B------:R-:W-:Y:S04]  /*26810*/  STSM.16.M88.4 [R14], R8 ;  /* 0x000000080e007844 */ /* 0x000fe80000000200 */
[----:B------:R-:W1:Y:S01]  /*26820*/  LDSM.16.MT88.4 R4, [R4+0xf200] ;  /* 0x00f200000404783b */ /* 0x000e620000004200 */
        /* <DEDUP_REMOVED lines=14> */
.L_x_4381:
[----:B-1----:R-:W3:Y:S01]  /*26910*/  LDL R3, [R1+0x2fc] ;  /* 0x0002fc0001037983 */ /* 0x002ee20000100800 */
[----:B--2---:R1:W-:Y:S01]  /*26920*/  SYNCS.ARRIVE.TRANS64.A1T0 RZ, [R13+URZ+0x33450], RZ ;  /* 0x033450ff0dff79a7 */ /* 0x0043e2000810003f */
[----:B------:R-:W-:Y:S02]  /*26930*/  IMAD.MOV.U32 R6, RZ, RZ, R19 ;  /* 0x000000ffff067224 */ /* 0x000fe400078e0013 */
[----:B------:R2:W5:Y:S01]  /*26940*/  LDL R7, [R1+0x2ec] ;  /* 0x0002ec0001077983 */ /* 0x0005620000100800 */
[----:B-1----:R-:W-:-:S05]  /*26950*/  @!P1 VIADD R13, R13, 0x33480 ;  /* 0x000334800d0d9836 */ /* 0x002fca0000000000 */
[----:B------:R-:W-:Y:S01]  /*26960*/  @!P1 PRMT R13, RZ, 0x654, R13 ;  /* 0x00000654ff0d9816 */ /* 0x000fe2000000000d */
[----:B------:R-:W-:Y:S06]  /*26970*/  BAR.SYNC.DEFER_BLOCKING 0x2, 0x80 ;  /* 0x0082000000007b1d */ /* 0x000fec0000010000 */
[----:B------:R2:W-:Y:S01]  /*26980*/  @!P1 SYNCS.ARRIVE.TRANS64.RED.A1T0 RZ, [R13+URZ], RZ ;  /* 0x000000ff0dff99a7 */ /* 0x0005e2000810043f */
[C---:B---3--:R-:W-:Y:S01]  /*26990*/  ISETP.GT.AND P0, PT, R12.reuse, R3, PT ;  /* 0x000000030c00720c */ /* 0x048fe20003f04270 */
[----:B------:R-:W-:-:S12]  /*269a0*/  VIADD R12, R12, 0xffffffff ;  /* 0xffffffff0c0c7836 */ /* 0x000fd80000000000 */
[----:B--2---:R-:W-:Y:S05]  /*269b0*/  @P0 BRA `(.L_x_4382) ;  /* 0xffffffe400680947 */ /* 0x004fea000383ffff */
.L_x_4358:
[----:B------:R-:W-:Y:S04]  /*269c0*/  BSSY B0, `(.L_x_4383) ;  /* 0x000000f000007945 */ /* 0x000fe80003800000 */
        /* <DEDUP_REMOVED lines=10> */
[----:B-----5:R-:W1:Y:S01]  /*26a70*/  POPC R7, R4 ;  /* 0x0000000400077309 */ /* 0x020e620000000000 */
[----:B--2---:R-:W1:Y:S02]  /*26a80*/  SHFL.IDX PT, R0, R3, R0, 0x1f ;  /* 0x00001f0003007589 */ /* 0x004e6400000e0000 */
[----:B-1----:R-:W-:-:S05]  /*26a90*/  IADD3 R0, R0, UR38, R7 ;  /* 0x0000002600007c10 */ /* 0x002fca000fffe007 */
[----:B------:R1:W-:Y:S02]  /*26aa0*/  STL [R1+0x2d0], R0 ;  /* 0x0002d00001007387 */ /* 0x0003e40000100800 */
.L_x_4384:
[----:B------:R-:W-:Y:S05]  /*26ab0*/  BSYNC B0 ;  /* 0x0000000000007941 */ /* 0x000fea0003800000 */
.L_x_4383:
[----:B------:R-:W-:-:S06]  /*26ac0*/  UISETP.NE.AND UP0, UPT, UR37, 0x3, UPT ;  /* 0x000000032500788c */ /* 0x000fcc000bf05270 */
[----:B------:R-:W-:-:S13]  /*26ad0*/  PLOP3.LUT P0, PT, PT, PT, UP0, 0x80, 0x0 ;  /* 0x000000000000781c */ /* 0x000fda0003f0f008 */
[----:B------:R-:W-:Y:S05]  /*26ae0*/  @!P0 BRA `(.L_x_4385) ;  /* 0x0000000000048947 */ /* 0x000fea0003800000 */
[----:B------:R-:W-:Y:S01]  /*26af0*/  BPT.TRAP 0x1 ;  /* 0x000000040000795c */ /* 0x000fe20000300000 */
.L_x_4385:
[----:B------:R-:W2:Y:S01]  /*26b00*/  LDL R3, [R1+0x2ec] ;  /* 0x0002ec0001037983 */ /* 0x000ea20000100800 */
[----:B-1----:R-:W-:Y:S01]  /*26b10*/  MOV R0, 0x400 ;  /* 0x0000040000007802 */ /* 0x002fe20000000f00 */
[----:B------:R-:W-:Y:S01]  /*26b20*/  BSSY B0, `(.L_x_4386) ;  /* 0x000000a000007945 */ /* 0x000fe20003800000 */
[----:B------:R-:W1:Y:S02]  /*26b30*/  S2R R2, SR_CgaCtaId ;  /* 0x0000000000027919 */ /* 0x000e640000008800 */
[----:B-1----:R-:W-:Y:S01]  /*26b40*/  LEA R0, R2, R0, 0x18 ;  /* 0x0000000002007211 */ /* 0x002fe200078ec0ff */
[----:B------:R-:W-:-:S04]  /*26b50*/  IMAD.U32 R2, RZ, RZ, UR39 ;  /* 0x00000027ff027e24 */ /* 0x000fc8000f8e00ff */
[----:B------:R-:W-:Y:S01]  /*26b60*/  IMAD R0, R19, 0x8, R0 ;  /* 0x0000000813007824 */ /* 0x000fe200078e0200 */
[----:B------:R-:W-:Y:S02]  /*26b70*/  ISETP.NE.AND P2, PT, R2, 0x3, PT ;  /* 0x000000030200780c */ /* 0x000fe40003f45270 */
[----:B--2---:R-:W-:-:S04]  /*26b80*/  LOP3.LUT R3, R3, 0x1, RZ, 0x3c, !PT ;  /* 0x0000000103037812 */ /* 0x004fc800078e3cff */
[----:B------:R-:W-:-:S04]  /*26b90*/  SHF.L.U32 R3, R3, 0x1f, RZ ;  /* 0x0000001f03037819 */ /* 0x000fc800000006ff */
[----:B------:R-:W1:Y:S02]  /*26ba0*/  SYNCS.PHASECHK.TRANS64.TRYWAIT P0, [R0+URZ+0x33470], R3 ;  /* 0x03347003000075a7 */ /* 0x000e64000800017f */
[----:B-1----:R-:W-:Y:S05]  /*26bb0*/  @!P0 BRA `(.L_x_4387) ;  /* 0x0000002c00808947 */ /* 0x002fea0003800000 */
.L_x_4469:
[----:B------:R-:W-:Y:S05]  /*26bc0*/  BSYNC B0 ;  /* 0x0000000000007941 */ /* 0x000fea0003800000 */
.L_x_4386:
[----:B------:R-:W-:Y:S05]  /*26bd0*/  @!P2 BRA `(.L_x_4388) ;  /* 0x000000000004a947 */ /* 0x000fea0003800000 */
[----:B------:R-:W-:Y:S01]  /*26be0*/  BPT.TRAP 0x1 ;  /* 0x000000040000795c */ /* 0x000fe20000300000 */
.L_x_4388:
[----:B------:R-:W1:Y:S02]  /*26bf0*/  LDL R2, [R1+0x2ec] ;  /* 0x0002ec0001027983 */ /* 0x000e640000100800 */
[----:B-1----:R-:W-:-:S04]  /*26c00*/  SHF.L.U32 R3, R2, 0x1f, RZ ;  /* 0x0000001f02037819 */ /* 0x002fc800000006ff */
[----:B------:R-:W1:Y:S02]  /*26c10*/  SYNCS.PHASECHK.TRANS64.TRYWAIT P0, [R0+URZ+0x33460], R3 ;  /* 0x03346003000075a7 */ /* 0x000e64000800017f */
[----:B-1----:R-:W-:Y:S05]  /*26c20*/  @!P0 BRA `(.L_x_4389) ;  /* 0x0000002c00788947 */ /* 0x002fea0003800000 */
.L_x_4470:
[----:B------:R-:W2:Y:S04]  /*26c30*/  LDL.LU R12, [R1+0x2e4] ;  /* 0x0002e400010c7983 */ /* 0x000ea80000300800 */
[----:B------:R-:W3:Y:S01]  /*26c40*/  LDL R15, [R1+0x304] ;  /* 0x00030400010f7983 */ /* 0x000ee20000100800 */
[----:B------:R-:W-:-:S05]  /*26c50*/  IMAD R2, R19, 0x7800, RZ ;  /* 0x0000780013027824 */ /* 0x000fca00078e02ff */
[C---:B-1----:R-:W-:Y:S01]  /*26c60*/  LOP3.LUT R3, R2.reuse, R18, RZ, 0xfc, !PT ;  /* 0x0000001202037212 */ /* 0x042fe200078efcff */
[----:B------:R-:W-:Y:S05]  /*26c70*/  WARPSYNC.ALL ;  /* 0x0000000000007948 */ /* 0x000fea0003800000 */
[C---:B------:R-:W-:Y:S02]  /*26c80*/  VIADD R14, R2.reuse, 0x2800 ;  /* 0x00002800020e7836 */ /* 0x040fe40000000000 */
[C---:B------:R-:W-:Y:S02]  /*26c90*/  VIADD R13, R2.reuse, 0x5000 ;  /* 0x00005000020d7836 */ /* 0x040fe40000000000 */
[----:B------:R-:W-:-:S02]  /*26ca0*/  VIADD R21, R2, 0x2000 ;  /* 0x0000200002157836 */ /* 0x000fc40000000000 */
[----:B--2---:R-:W-:-:S06]  /*26cb0*/  IMAD.IADD R5, R12, 0x1, R3 ;  /* 0x000000010c057824 */ /* 0x004fcc00078e0203 */
[----:B-----5:R-:W1:Y:S01]  /*26cc0*/  LDSM.16.MT88.4 R4, [R5+0xf200] ;  /* 0x00f200000504783b */ /* 0x020e620000004200 */
[----:B------:R-:W-:-:S05]  /*26cd0*/  LOP3.LUT R3, R2, R17, RZ, 0xfc, !PT ;  /* 0x0000001102037212 */ /* 0x000fca00078efcff */
[----:B---3--:R-:W-:Y:S01]  /*26ce0*/  IMAD.IADD R3, R15, 0x1, R3 ;  /* 0x000000010f037824 */ /* 0x008fe200078e0203 */
[C-C-:B-1----:R-:W-:Y:S02]  /*26cf0*/  PRMT R8, R4.reuse, 0x6420, R5.reuse ;  /* 0x0000642004087816 */ /* 0x142fe40000000005 */
[----:B------:R-:W-:Y:S02]  /*26d00*/  PRMT R9, R4, 0x7531, R5 ;  /* 0x0000753104097816 */ /* 0x000fe40000000005 */
[----:B------:R-:W-:Y:S02]  /*26d10*/  LOP3.LUT R4, R14, R18, RZ, 0xfc, !PT ;  /* 0x000000120e047212 */ /* 0x000fe400078efcff */
[C-C-:B------:R-:W-:Y:S02]  /*26d20*/  PRMT R10, R6.reuse, 0x6420, R7.reuse ;  /* 0x00006420060a7816 */ /* 0x140fe40000000007 */
[----:B------:R-:W-:Y:S01]  /*26d30*/  PRMT R11, R6, 0x7531, R7 ;  /* 0x00007531060b7816 */ /* 0x000fe20000000007 */
[----:B------:R-:W-:-:S04]  /*26d40*/  IMAD.IADD R6, R12, 0x1, R4 ;  /* 0x000000010c067824 */ /* 0x000fc800078e0204 */
[----:B------:R1:W-:Y:S04]  /*26d50*/  STSM.16.M88.4 [R3], R8 ;  /* 0x0000000803007844 */ /* 0x0003e80000000200 */
[----:B------:R-:W2:Y:S01]  /*26d60*/  LDSM.16.MT88.4 R4, [R6+0xf200] ;  /* 0x00f200000604783b */ /* 0x000ea20000004200 */
[----:B-1----:R-:W-:Y:S01]  /*26d70*/  VIADD R3, R2, 0x800 ;  /* 0x0000080002037836 */ /* 0x002fe20000000000 */
[C-C-:B--2---:R-:W-:Y:S02]  /*26d80*/  PRMT R8, R4.reuse, 0x6420, R5.reuse ;  /* 0x0000642004087816 */ /* 0x144fe40000000005 */
[----:B------:R-:W-:Y:S02]  /*26d90*/  PRMT R9, R4, 0x7531, R5 ;  /* 0x0000753104097816 */ /* 0x000fe40000000005 */
[----:B------:R-:W-:-:S02]  /*26da0*/  LOP3.LUT R4, R3, R17, RZ, 0xfc, !PT ;  /* 0x0000001103047212 */ /* 0x000fc400078efcff */
[----:B------:R-:W-:Y:S02]  /*26db0*/  LOP3.LUT R5, R13, R18, RZ, 0xfc, !PT ;  /* 0x000000120d057212 */ /* 0x000fe400078efcff */
[C-C-:B------:R-:W-:Y:S01]  /*26dc0*/  PRMT R10, R6.reuse, 0x6420, R7.reuse ;  /* 0x00006420060a7816 */ /* 0x140fe20000000007 */
[----:B------:R-:W-:Y:S01]  /*26dd0*/  IMAD.IADD R4, R15, 0x1, R4 ;  /* 0x000000010f047824 */ /* 0x000fe200078e0204 */
[----:B------:R-:W-:Y:S01]  /*26de0*/  PRMT R11, R6, 0x7531, R7 ;  /* 0x00007531060b7816 */ /* 0x000fe20000000007 */
[----:B------:R-:W-:-:S04]  /*26df0*/  IMAD.IADD R5, R12, 0x1, R5 ;  /* 0x000000010c057824 */ /* 0x000fc800078e0205 */
[----:B------:R-:W-:Y:S04]  /*26e00*/  STSM.16.M88.4 [R4], R8 ;  /* 0x0000000804007844 */ /* 0x000fe80000000200 */
[----:B------:R-:W1:Y:S01]  /*26e10*/  LDSM.16.MT88.4 R4, [R5+0xf200] ;  /* 0x00f200000504783b */ /* 0x000e620000004200 */
[----:B------:R-:W-:Y:S01]  /*26e20*/  VIADD R13, R2, 0x1000 ;  /* 0x00001000020d7836 */ /* 0x000fe20000000000 */
[----:B------:R-:W-:Y:S02]  /*26e30*/  LOP3.LUT R3, R3, R18, RZ, 0xfc, !PT ;  /* 0x0000001203037212 */ /* 0x000fe400078efcff */
[C-C-:B-1----:R-:W-:Y:S02]  /*26e40*/  PRMT R8, R4.reuse, 0x6420, R5.reuse ;  /* 0x0000642004087816 */ /* 0x142fe40000000005 */
[----:B------:R-:W-:-:S02]  /*26e50*/  PRMT R9, R4, 0x7531, R5 ;  /* 0x0000753104097816 */ /* 0x000fc40000000005 */
[----:B------:R-:W-:Y:S02]  /*26e60*/  LOP3.LUT R4, R13, R17, RZ, 0xfc, !PT ;  /* 0x000000110d047212 */ /* 0x000fe400078efcff */
[C-C-:B------:R-:W-:Y:S02]  /*26e70*/  PRMT R10, R6.reuse, 0x6420, R7.reuse ;  /* 0x00006420060a7816 */ /* 0x140fe40000000007 */
[----:B------:R-:W-:Y:S01]  /*26e80*/  PRMT R11, R6, 0x7531, R7 ;  /* 0x00007531060b7816 */ /* 0x000fe20000000007 */
[----:B------:R-:W-:Y:S02]  /*26e90*/  IMAD.IADD R4, R15, 0x1, R4 ;  /* 0x000000010f047824 */ /* 0x000fe400078e0204 */
[----:B------:R-:W-:-:S03]  /*26ea0*/  IMAD.IADD R6, R12, 0x1, R3 ;  /* 0x000000010c067824 */ /* 0x000fc600078e0203 */
[----:B------:R-:W-:Y:S04]  /*26eb0*/  STSM.16.M88.4 [R4], R8 ;  /* 0x0000000804007844 */ /* 0x000fe80000000200 */
        /* <DEDUP_REMOVED lines=10> */
[----:B-1----:R-:W-:Y:S02]  /*26f60*/  IMAD.MOV.U32 R11, RZ, RZ, R12 ;  /* 0x000000ffff0b7224 */ /* 0x002fe400078e000c */
[----:B------:R-:W-:-:S05]  /*26f70*/  VIADD R12, R2, 0x3000 ;  /* 0x00003000020c7836 */ /* 0x000fca0000000000 */
[----:B------:R-:W-:Y:S01]  /*26f80*/  LOP3.LUT R3, R12, R18, RZ, 0xfc, !PT ;  /* 0x000000120c037212 */ /* 0x000fe200078efcff */
[----:B------:R-:W-:-:S04]  /*26f90*/  IMAD.MOV.U32 R10, RZ, RZ, R5 ;  /* 0x000000ffff0a7224 */ /* 0x000fc800078e0005 */
[----:B------:R-:W-:-:S05]  /*26fa0*/  IMAD.IADD R3, R11, 0x1, R3 ;  /* 0x000000010b037824 */ /* 0x000fca00078e0203 */
[----:B------:R1:W2:Y:S01]  /*26fb0*/  LDSM.16.MT88.4 R4, [R3+0xf200] ;  /* 0x00f200000304783b */ /* 0x0002a20000004200 */
[----:B------:R-:W-:Y:S01]  /*26fc0*/  VIADD R20, R2, 0x5800 ;  /* 0x0000580002147836 */ /* 0x000fe20000000000 */
[----:B-1----:R-:W-:Y:S02]  /*26fd0*/  LOP3.LUT R3, R21, R17, RZ, 0xfc, !PT ;  /* 0x0000001115037212 */ /* 0x002fe400078efcff */
[C-C-:B--2---:R-:W-:Y:S02]  /*26fe0*/  PRMT R8, R4.reuse, 0x6420, R5.reuse ;  /* 0x0000642004087816 */ /* 0x144fe40000000005 */
[----:B------:R-:W-:Y:S01]  /*26ff0*/  PRMT R9, R4, 0x7531, R5 ;  /* 0x0000753104097816 */ /* 0x000fe20000000005 */
[----:B------:R-:W-:Y:S01]  /*27000*/  IMAD.MOV.U32 R4, RZ, RZ, R10 ;  /* 0x000000ffff047224 */ /* 0x000fe200078e000a */
[C---:B------:R-:W-:Y:S01]  /*27010*/  PRMT R10, R6.reuse, 0x6420, R7 ;  /* 0x00006420060a7816 */ /* 0x040fe20000000007 */
[----:B------:R-:W-:Y:S01]  /*27020*/  IMAD.MOV.U32 R5, RZ, RZ, R11 ;  /* 0x000000ffff057224 */ /* 0x000fe200078e000b */
[----:B------:R-:W-:Y:S01]  /*27030*/  PRMT R11, R6, 0x7531, R7 ;  /* 0x00007531060b7816 */ /* 0x000fe20000000007 */
[----:B------:R-:W-:-:S05]  /*27040*/  IMAD.IADD R3, R4, 0x1, R3 ;  /* 0x0000000104037824 */ /* 0x000fca00078e0203 */
[----:B------:R1:W-:Y:S02]  /*27050*/  STSM.16.M88.4 [R3], R8 ;  /* 0x0000000803007844 */ /* 0x0003e40000000200 */
[----:B-1----:R-:W-:Y:S01]  /*27060*/  LOP3.LUT R3, R20, R18, RZ, 0xfc, !PT ;  /* 0x0000001214037212 */ /* 0x002fe200078efcff */
[----:B------:R-:W-:-:S04]  /*27070*/  IMAD.MOV.U32 R11, RZ, RZ, R5 ;  /* 0x000000ffff0b7224 */ /* 0x000fc800078e0005 */
[----:B------:R-:W-:Y:S02]  /*27080*/  IMAD.IADD R3, R11, 0x1, R3 ;  /* 0x000000010b037824 */ /* 0x000fe400078e0203 */
[----:B------:R-:W-:-:S03]  /*27090*/  IMAD.MOV.U32 R10, RZ, RZ, R4 ;  /* 0x000000ffff0a7224 */ /* 0x000fc600078e0004 */
[----:B------:R1:W2:Y:S01]  /*270a0*/  LDSM.16.MT88.4 R4, [R3+0xf200] ;  /* 0x00f200000304783b */ /* 0x0002a20000004200 */
[----:B------:R-:W-:Y:S02]  /*270b0*/  LOP3.LUT R13, R13, R18, RZ, 0xfc, !PT ;  /* 0x000000120d0d7212 */ /* 0x000fe400078efcff */
[----:B-1----:R-:W-:Y:S01]  /*270c0*/  LOP3.LUT R3, R14, R17, RZ, 0xfc, !PT ;  /* 0x000000110e037212 */ /* 0x002fe200078efcff */
[----:B------:R-:W-:Y:S01]  /*270d0*/  IMAD.MOV.U32 R14, RZ, RZ, R11 ;  /* 0x000000ffff0e7224 */ /* 0x000fe200078e000b */
[C-C-:B--2---:R-:W-:Y:S02]  /*270e0*/  PRMT R8, R4.reuse, 0x6420, R5.reuse ;  /* 0x0000642004087816 */ /* 0x144fe40000000005 */
        /* <DEDUP_REMOVED lines=8> */
[----:B------:R-:W2:Y:S01]  /*27170*/  LDSM.16.MT88.4 R4, [R4+0xf200] ;  /* 0x00f200000404783b */ /* 0x000ea20000004200 */
[----:B-1----:R-:W-:-:S05]  /*27180*/  LOP3.LUT R3, R12, R17, RZ, 0xfc, !PT ;  /* 0x000000110c037212 */ /* 0x002fca00078efcff */
[----:B------:R-:W-:Y:S02]  /*27190*/  IMAD.IADD R3, R13, 0x1, R3 ;  /* 0x000000010d037824 */ /* 0x000fe400078e0203 */
[----:B------:R-:W-:Y:S01]  /*271a0*/  IMAD.MOV.U32 R12, RZ, RZ, R14 ;  /* 0x000000ffff0c7224 */ /* 0x000fe200078e000e */
[C-C-:B--2---:R-:W-:Y:S02]  /*271b0*/  PRMT R8, R4.reuse, 0x6420, R5.reuse ;  /* 0x0000642004087816 */ /* 0x144fe40000000005 */
[----:B------:R-:W-:Y:S02]  /*271c0*/  PRMT R9, R4, 0x7531, R5 ;  /* 0x0000753104097816 */ /* 0x000fe40000000005 */
[C-C-:B------:R-:W-:Y:S02]  /*271d0*/  PRMT R10, R6.reuse, 0x6420, R7.reuse ;  /* 0x00006420060a7816 */ /* 0x140fe40000000007 */
[----:B------:R-:W-:-:S05]  /*271e0*/  PRMT R11, R6, 0x7531, R7 ;  /* 0x00007531060b7816 */ /* 0x000fca0000000007 */
[----:B------:R1:W-:Y:S02]  /*271f0*/  STSM.16.M88.4 [R3], R8 ;  /* 0x0000000803007844 */ /* 0x0003e40000000200 */
[----:B-1----:R-:W-:-:S05]  /*27200*/  VIADD R3, R2, 0x3800 ;  /* 0x0000380002037836 */ /* 0x002fca0000000000 */
[----:B------:R-:W-:-:S05]  /*27210*/  LOP3.LUT R4, R3, R18, RZ, 0xfc, !PT ;  /* 0x0000001203047212 */ /* 0x000fca00078efcff */
[----:B------:R-:W-:-:S06]  /*27220*/  IMAD.IADD R4, R12, 0x1, R4 ;  /* 0x000000010c047824 */ /* 0x000fcc00078e0204 */
[----:B------:R-:W1:Y:S01]  /*27230*/  LDSM.16.MT88.4 R4, [R4+0xf200] ;  /* 0x00f200000404783b */ /* 0x000e620000004200 */
[----:B------:R-:W-:Y:S01]  /*27240*/  LOP3.LUT R3, R3, R17, RZ, 0xfc, !PT ;  /* 0x0000001103037212 */ /* 0x000fe200078efcff */
[----:B------:R-:W-:-:S04]  /*27250*/  VIADD R14, R2, 0x6000 ;  /* 0x00006000020e7836 */ /* 0x000fc80000000000 */
[----:B------:R-:W-:Y:S01]  /*27260*/  IMAD.IADD R3, R13, 0x1, R3 ;  /* 0x000000010d037824 */ /* 0x000fe200078e0203 */
[C-C-:B-1----:R-:W-:Y:S02]  /*27270*/  PRMT R8, R4.reuse, 0x6420, R5.reuse ;  /* 0x0000642004087816 */ /* 0x142fe40000000005 */
[----:B------:R-:W-:Y:S02]  /*27280*/  PRMT R9, R4, 0x7531, R5 ;  /* 0x0000753104097816 */ /* 0x000fe40000000005 */
[C-C-:B------:R-:W-:Y:S02]  /*27290*/  PRMT R10, R6.reuse, 0x6420, R7.reuse ;  /* 0x00006420060a7816 */ /* 0x140fe40000000007 */
[----:B------:R-:W-:-:S05]  /*272a0*/  PRMT R11, R6, 0x7531, R7 ;  /* 0x00007531060b7816 */ /* 0x000fca0000000007 */
[----:B------:R1:W-:Y:S02]  /*272b0*/  STSM.16.M88.4 [R3], R8 ;  /* 0x0000000803007844 */ /* 0x0003e40000000200 */
[----:B-1----:R-:W-:-:S05]  /*272c0*/  LOP3.LUT R3, R14, R18, RZ, 0xfc, !PT ;  /* 0x000000120e037212 */ /* 0x002fca00078efcff */
[----:B------:R-:W-:-:S05]  /*272d0*/  IMAD.IADD R3, R12, 0x1, R3 ;  /* 0x000000010c037824 */ /* 0x000fca00078e0203 */
[----:B------:R1:W2:Y:S02]  /*272e0*/  LDSM.16.MT88.4 R4, [R3+0xf200] ;  /* 0x00f200000304783b */ /* 0x0002a40000004200 */
[----:B-1----:R-:W-:Y:S01]  /*272f0*/  VIADD R3, R2, 0x4000 ;  /* 0x0000400002037836 */ /* 0x002fe20000000000 */
[----:B------:R-:W-:Y:S02]  /*27300*/  LOP3.LUT R15, R15, R18, RZ, 0xfc, !PT ;  /* 0x000000120f0f7212 */ /* 0x000fe400078efcff */
[C-C-:B--2---:R-:W-:Y:S02]  /*27310*/  PRMT R8, R4.reuse, 0x6420, R5.reuse ;  /* 0x0000642004087816 */ /* 0x144fe40000000005 */
[----:B------:R-:W-:Y:S02]  /*27320*/  PRMT R9, R4, 0x7531, R5 ;  /* 0x0000753104097816 */ /* 0x000fe40000000005 */
[----:B------:R-:W-:Y:S02]  /*27330*/  LOP3.LUT R4, R3, R17, RZ, 0xfc, !PT ;  /* 0x0000001103047212 */ /* 0x000fe400078efcff */
[----:B------:R-:W-:-:S02]  /*27340*/  PRMT R10, R6, 0x6420, R7 ;  /* 0x00006420060a7816 */ /* 0x000fc40000000007 */
[----:B------:R-:W-:Y:S01]  /*27350*/  PRMT R11, R6, 0x7531, R7 ;  /* 0x00007531060b7816 */ /* 0x000fe20000000007 */
[----:B------:R-:W-:-:S05]  /*27360*/  IMAD.IADD R4, R13, 0x1, R4 ;  /* 0x000000010d047824 */ /* 0x000fca00078e0204 */
[----:B------:R1:W-:Y:S02]  /*27370*/  STSM.16.M88.4 [R4], R8 ;  /* 0x0000000804007844 */ /* 0x0003e40000000200 */
[----:B-1----:R-:W-:Y:S02]  /*27380*/  IMAD.IADD R4, R12, 0x1, R15 ;  /* 0x000000010c047824 */ /* 0x002fe400078e020f */
[----:B------:R-:W2:Y:S04]  /*27390*/  LDL.LU R15, [R1+0x304] ;  /* 0x00030400010f7983 */ /* 0x000ea80000300800 */
[----:B------:R-:W1:Y:S01]  /*273a0*/  LDSM.16.MT88.4 R4, [R4+0xf200] ;  /* 0x00f200000404783b */ /* 0x000e620000004200 */
[----:B------:R-:W-:Y:S01]  /*273b0*/  VIADD R13, R2, 0x4800 ;  /* 0x00004800020d7836 */ /* 0x000fe20000000000 */
[----:B------:R-:W-:-:S05]  /*273c0*/  LOP3.LUT R3, R3, R18, RZ, 0xfc, !PT ;  /* 0x0000001203037212 */ /* 0x000fca00078efcff */
[----:B------:R-:W-:Y:S01]  /*273d0*/  IMAD.IADD R3, R12, 0x1, R3 ;  /* 0x000000010c037824 */ /* 0x000fe200078e0203 */
[C-C-:B-1----:R-:W-:Y:S02]  /*273e0*/  PRMT R8, R4.reuse, 0x6420, R5.reuse ;  /* 0x0000642004087816 */ /* 0x142fe40000000005 */
[----:B------:R-:W-:Y:S02]  /*273f0*/  PRMT R9, R4, 0x7531, R5 ;  /* 0x0000753104097816 */ /* 0x000fe40000000005 */
[----:B------:R-:W-:Y:S02]  /*27400*/  LOP3.LUT R4, R13, R17, RZ, 0xfc, !PT ;  /* 0x000000110d047212 */ /* 0x000fe400078efcff */
[C-C-:B------:R-:W-:Y:S02]  /*27410*/  PRMT R10, R6.reuse, 0x6420, R7.reuse ;  /* 0x00006420060a7816 */ /* 0x140fe40000000007 */
[----:B------:R-:W-:Y:S02]  /*27420*/  PRMT R11, R6, 0x7531, R7 ;  /* 0x00007531060b7816 */ /* 0x000fe40000000007 */
[----:B------:R-:W-:-:S02]  /*27430*/  LOP3.LUT R21, R21, R18, RZ, 0xfc, !PT ;  /* 0x0000001215157212 */ /* 0x000fc400078efcff */
[----:B------:R-:W-:Y:S01]  /*27440*/  LOP3.LUT R13, R13, R18, RZ, 0xfc, !PT ;  /* 0x000000120d0d7212 */ /* 0x000fe200078efcff */
[----:B--2---:R-:W-:-:S05]  /*27450*/  IMAD.IADD R4, R15, 0x1, R4 ;  /* 0x000000010f047824 */ /* 0x004fca00078e0204 */
[----:B------:R1:W-:Y:S04]  /*27460*/  STSM.16.M88.4 [R4], R8 ;  /* 0x0000000804007844 */ /* 0x0003e80000000200 */
[----:B------:R2:W3:Y:S01]  /*27470*/  LDSM.16.MT88.4 R4, [R3+0xf200] ;  /* 0x00f200000304783b */ /* 0x0004e20000004200 */
[----:B-1----:R-:W-:-:S05]  /*27480*/  VIADD R11, R2, 0x5000 ;  /* 0x00005000020b7836 */ /* 0x002fca0000000000 */
[----:B--2---:R-:W-:-:S05]  /*27490*/  LOP3.LUT R3, R11, R17, RZ, 0xfc, !PT ;  /* 0x000000110b037212 */ /* 0x004fca00078efcff */
[----:B------:R-:W-:Y:S01]  /*274a0*/  IMAD.IADD R3, R15, 0x1, R3 ;  /* 0x000000010f037824 */ /* 0x000fe200078e0203 */
[C-C-:B---3--:R-:W-:Y:S02]  /*274b0*/  PRMT R8, R4.reuse, 0x6420, R5.reuse ;  /* 0x0000642004087816 */ /* 0x148fe40000000005 */
[----:B------:R-:W-:Y:S02]  /*274c0*/  PRMT R9, R4, 0x7531, R5 ;  /* 0x0000753104097816 */ /* 0x000fe40000000005 */
[C-C-:B------:R-:W-:Y:S02]  /*274d0*/  PRMT R10, R6.reuse, 0x6420, R7.reuse ;  /* 0x00006420060a7816 */ /* 0x140fe40000000007 */
[----:B------:R-:W-:-:S05]  /*274e0*/  PRMT R11, R6, 0x7531, R7 ;  /* 0x00007531060b7816 */ /* 0x000fca0000000007 */
[----:B------:R1:W-:Y:S02]  /*274f0*/  STSM.16.M88.4 [R3], R8 ;  /* 0x0000000803007844 */ /* 0x0003e40000000200 */
[----:B-1----:R-:W-:Y:S02]  /*27500*/  IMAD.MOV.U32 R11, RZ, RZ, R12 ;  /* 0x000000ffff0b7224 */ /* 0x002fe400078e000c */
[----:B------:R-:W-:-:S05]  /*27510*/  VIADD R12, R2, 0x6800 ;  /* 0x00006800020c7836 */ /* 0x000fca0000000000 */
[----:B------:R-:W-:-:S05]  /*27520*/  LOP3.LUT R3, R12, R18, RZ, 0xfc, !PT ;  /* 0x000000120c037212 */ /* 0x000fca00078efcff */
[----:B------:R-:W-:-:S05]  /*27530*/  IMAD.IADD R3, R11, 0x1, R3 ;  /* 0x000000010b037824 */ /* 0x000fca00078e0203 */
[----:B------:R1:W2:Y:S02]  /*27540*/  LDSM.16.MT88.4 R4, [R3+0xf200] ;  /* 0x00f200000304783b */ /* 0x0002a40000004200 */
[----:B-1----:R-:W-:-:S05]  /*27550*/  LOP3.LUT R3, R20, R17, RZ, 0xfc, !PT ;  /* 0x0000001114037212 */ /* 0x002fca00078efcff */
[----:B------:R-:W-:Y:S01]  /*27560*/  IMAD.IADD R3, R15, 0x1, R3 ;  /* 0x000000010f037824 */ /* 0x000fe200078e0203 */
[C-C-:B--2---:R-:W-:Y:S02]  /*27570*/  PRMT R8, R4.reuse, 0x6420, R5.reuse ;  /* 0x0000642004087816 */ /* 0x144fe40000000005 */
[----:B------:R-:W-:Y:S01]  /*27580*/  PRMT R9, R4, 0x7531, R5 ;  /* 0x0000753104097816 */ /* 0x000fe20000000005 */
[----:B------:R-:W-:Y:S01]  /*27590*/  IMAD.MOV.U32 R5, RZ, RZ, R11 ;  /* 0x000000ffff057224 */ /* 0x000fe200078e000b */
[C-C-:B------:R-:W-:Y:S02]  /*275a0*/  PRMT R10, R6.reuse, 0x6420, R7.reuse ;  /* 0x00006420060a7816 */ /* 0x140fe40000000007 */
[----:B------:R-:W-:-:S05]  /*275b0*/  PRMT R11, R6, 0x7531, R7 ;  /* 0x00007531060b7816 */ /* 0x000fca0000000007 */
[----:B------:R1:W-:Y:S02]  /*275c0*/  STSM.16.M88.4 [R3], R8 ;  /* 0x0000000803007844 */ /* 0x0003e40000000200 */
[----:B-1----:R-:W-:-:S04]  /*275d0*/  IMAD.MOV.U32 R11, RZ, RZ, R5 ;  /* 0x000000ffff0b7224 */ /* 0x002fc800078e0005 */
[----:B------:R-:W-:-:S05]  /*275e0*/  IMAD.IADD R21, R11, 0x1, R21 ;  /* 0x000000010b157824 */ /* 0x000fca00078e0215 */
[----:B------:R-:W1:Y:S01]  /*275f0*/  LDSM.16.MT88.4 R4, [R21+0xf200] ;  /* 0x00f200001504783b */ /* 0x000e620000004200 */
[----:B------:R-:W-:Y:S01]  /*27600*/  LOP3.LUT R3, R14, R17, RZ, 0xfc, !PT ;  /* 0x000000110e037212 */ /* 0x000fe200078efcff */
[----:B------:R-:W-:-:S04]  /*27610*/  IMAD.MOV.U32 R14, RZ, RZ, R11 ;  /* 0x000000ffff0e7224 */ /* 0x000fc800078e000b */
[----:B------:R-:W-:Y:S01]  /*27620*/  IMAD.IADD R3, R15, 0x1, R3 ;  /* 0x000000010f037824 */ /* 0x000fe200078e0203 */
[C-C-:B-1----:R-:W-:Y:S02]  /*27630*/  PRMT R8, R4.reuse, 0x6420, R5.reuse ;  /* 0x0000642004087816 */ /* 0x142fe40000000005 */
[----:B------:R-:W-:Y:S01]  /*27640*/  PRMT R9, R4, 0x7531, R5 ;  /* 0x0000753104097816 */ /* 0x000fe20000000005 */
[----:B------:R-:W-:Y:S01]  /*27650*/  IMAD.IADD R5, R14, 0x1, R13 ;  /* 0x000000010e057824 */ /* 0x000fe200078e020d */
[C-C-:B------:R-:W-:Y:S02]  /*27660*/  PRMT R10, R6.reuse, 0x6420, R7.reuse ;  /* 0x00006420060a7816 */ /* 0x140fe40000000007 */
[----:B------:R-:W-:-:S05]  /*27670*/  PRMT R11, R6, 0x7531, R7 ;  /* 0x00007531060b7816 */ /* 0x000fca0000000007 */
[----:B------:R1:W-:Y:S04]  /*27680*/  STSM.16.M88.4 [R3], R8 ;  /* 0x0000000803007844 */ /* 0x0003e80000000200 */
[----:B------:R-:W2:Y:S01]  /*27690*/  LDSM.16.MT88.4 R4, [R5+0xf200] ;  /* 0x00f200000504783b */ /* 0x000ea20000004200 */
[----:B------:R-:W-:Y:S01]  /*276a0*/  VIADD R2, R2, 0x7000 ;  /* 0x0000700002027836 */ /* 0x000fe20000000000 */
[----:B-1----:R-:W-:-:S05]  /*276b0*/  LOP3.LUT R3, R12, R17, RZ, 0xfc, !PT ;  /* 0x000000110c037212 */ /* 0x002fca00078efcff */
[----:B------:R-:W-:Y:S01]  /*276c0*/  IMAD.IADD R3, R15, 0x1, R3 ;  /* 0x000000010f037824 */ /* 0x000fe200078e0203 */
[C-C-:B--2---:R-:W-:Y:S02]  /*276d0*/  PRMT R8, R4.reuse, 0x6420, R5.reuse ;  /* 0x0000642004087816 */ /* 0x144fe40000000005 */
[----:B------:R-:W-:Y:S02]  /*276e0*/  PRMT R9, R4, 0x7531, R5 ;  /* 0x0000753104097816 */ /* 0x000fe40000000005 */
[----:B------:R-:W-:Y:S02]  /*276f0*/  LOP3.LUT R4, R2, R18, RZ, 0xfc, !PT ;  /* 0x0000001202047212 */ /* 0x000fe400078efcff */
[C-C-:B------:R-:W-:Y:S02]  /*27700*/  PRMT R10, R6.reuse, 0x6420, R7.reuse ;  /* 0x00006420060a7816 */ /* 0x140fe40000000007 */
[----:B------:R-:W-:Y:S01]  /*27710*/  PRMT R11, R6, 0x7531, R7 ;  /* 0x00007531060b7816 */ /* 0x000fe20000000007 */
[----:B------:R-:W-:-:S04]  /*27720*/  IMAD.IADD R4, R14, 0x1, R4 ;  /* 0x000000010e047824 */ /* 0x000fc800078e0204 */
[----:B------:R-:W-:Y:S04]  /*27730*/  STSM.16.M88.4 [R3], R8 ;  /* 0x0000000803007844 */ /* 0x000fe80000000200 */
[----:B------:R-:W1:Y:S01]  /*27740*/  LDSM.16.MT88.4 R4, [R4+0xf200] ;  /* 0x00f200000404783b */ /* 0x000e620000004200 */
[----:B------:R-:W-:-:S05]  /*27750*/  LOP3.LUT R2, R2, R17, RZ, 0xfc, !PT ;  /* 0x0000001102027212 */ /* 0x000fca00078efcff */
[----:B------:R-:W-:Y:S01]  /*27760*/  IMAD.IADD R2, R15, 0x1, R2 ;  /* 0x000000010f027824 */ /* 0x000fe200078e0202 */
[C-C-:B-1----:R-:W-:Y:S02]  /*27770*/  PRMT R8, R4.reuse, 0x6420, R5.reuse ;  /* 0x0000642004087816 */ /* 0x142fe40000000005 */
        /* <DEDUP_REMOVED lines=12> */
.L_x_4390:
[----:B------:R-:W3:Y:S01]  /*27840*/  LDL.LU R3, [R1+0x2ec] ;  /* 0x0002ec0001037983 */ /* 0x000ee20000300800 */
[----:B--2---:R2:W-:Y:S01]  /*27850*/  SYNCS.ARRIVE.TRANS64.A1T0 RZ, [R0+URZ+0x33450], RZ ;  /* 0x033450ff00ff79a7 */ /* 0x0045e2000810003f */
[----:B------:R-:W-:Y:S02]  /*27860*/  VIADD R19, R19, 0x1 ;  /* 0x0000000113137836 */ /* 0x000fe40000000000 */
[----:B-1----:R-:W-:Y:S01]  /*27870*/  @!P1 VIADD R2, R0, 0x33480 ;  /* 0x0003348000029836 */ /* 0x002fe20000000000 */
[----:B------:R-:W-:Y:S02]  /*27880*/  BAR.SYNC.DEFER_BLOCKING 0x2, 0x80 ;  /* 0x0082000000007b1d */ /* 0x000fe40000010000 */
[----:B------:R-:W-:Y:S02]  /*27890*/  ISETP.NE.AND P0, PT, R19, 0x2, PT ;  /* 0x000000021300780c */ /* 0x000fe40003f05270 */
[----:B------:R-:W-:Y:S02]  /*278a0*/  @!P1 PRMT R2, RZ, 0x654, R2 ;  /* 0x00000654ff029816 */ /* 0x000fe40000000002 */
[----:B--2---:R-:W-:-:S02]  /*278b0*/  SEL R0, RZ, 0x1, P0 ;  /* 0x00000001ff007807 */ /* 0x004fc40000000000 */
[----:B------:R-:W-:Y:S01]  /*278c0*/  SEL R19, R19, RZ, P0 ;  /* 0x000000ff13137207 */ /* 0x000fe20000000000 */
[----:B------:R1:W-:Y:S01]  /*278d0*/  @!P1 SYNCS.ARRIVE.TRANS64.RED.A1T0 RZ, [R2+URZ], RZ ;  /* 0x000000ff02ff99a7 */ /* 0x0003e2000810043f */
[----:B---3--:R-:W-:-:S05]  /*278e0*/  LOP3.LUT R3, R3, R0, RZ, 0x3c, !PT ;  /* 0x0000000003037212 */ /* 0x008fca00078e3cff */
[----:B------:R1:W-:Y:S02]  /*278f0*/  STL [R1+0x2ec], R3 ;  /* 0x0002ec0301007387 */ /* 0x0003e40000100800 */
.L_x_4339:
[----:B------:R-:W-:Y:S05]  /*27900*/  BSYNC B6 ;  /* 0x0000000000067941 */ /* 0x000fea0003800000 */
.L_x_4337:
[----:B------:R-:W-:-:S13]  /*27910*/  LOP3.LUT P0, RZ, R16, 0x2, RZ, 0xc0, !PT ;  /* 0x0000000210ff7812 */ /* 0x000fda000780c0ff */
[----:B------:R-:W-:Y:S05]  /*27920*/  @!P0 BRA `(.L_x_4391) ;  /* 0x0000000000248947 */ /* 0x000fea0003800000 */
[----:B------:R-:W-:Y:S05]  /*27930*/  WARPSYNC.ALL ;  /* 0x0000000000007948 */ /* 0x000fea0003800000 */
[----:B------:R-:W3:Y:S08]  /*27940*/  S2UR UR5, SR_CgaCtaId ;  /* 0x00000000000579c3 */ /* 0x000ef00000008800 */
[----:B------:R-:W-:Y:S06]  /*27950*/  BAR.SYNC.DEFER_BLOCKING 0x5, 0x180 ;  /* 0x0146000000007b1d */ /* 0x000fec0000010000 */
[----:B------:R-:W-:-:S02]  /*27960*/  UMOV UR4, 0x400 ;  /* 0x0000040000047882 */ /* 0x000fc40000000000 */
[----:B---3--:R-:W-:-:S09]  /*27970*/  ULEA UR4, UR5, UR4, 0x18 ;  /* 0x0000000405047291 */ /* 0x008fd2000f8ec03f */
[----:B0-----:R-:W0:Y:S04]  /*27980*/  LDS.128 R4, [UR4+0x334d0] ;  /* 0x0334d004ff047984 */ /* 0x001e280008000c00 */
[----:B0-----:R0:W-:Y:S01]  /*27990*/  STL.128 [R1+0x2d0], R4 ;  /* 0x0002d00401007387 */ /* 0x0011e20000100c00 */
[----:B------:R-:W-:Y:S06]  /*279a0*/  BAR.ARV 0x4, 0x180 ;  /* 0x0106000000007b1d */ /* 0x000fec0000002000 */
[----:B------:R-:W-:Y:S05]  /*279b0*/  BRA `(.L_x_4392) ;  /* 0x0000000c00187947 */ /* 0x000fea0003800000 */
.L_x_4391:
[----:B--2---:R-:W2:Y:S01]  /*279c0*/  S2R R0, SR_TID.X ;  /* 0x0000000000007919 */ /* 0x004ea20000002100 */
[----:B------:R-:W-:Y:S01]  /*279d0*/  UMOV UR4, 0xffffffff ;  /* 0xffffffff00047882 */ /* 0x000fe20000000000 */
[----:B--2---:R-:W-:-:S04]  /*279e0*/  LOP3.LUT R9, R0, 0x1f, RZ, 0xc0, !PT ;  /* 0x0000001f00097812 */ /* 0x004fc800078ec0ff */
[----:B------:R-:W-:Y:S01]  /*279f0*/  ISETP.NE.AND P0, PT, R9, 0x1f, PT ;  /* 0x0000001f0900780c */ /* 0x000fe20003f05270 */
[----:B------:R-:W-:-:S12]  /*27a00*/  BRA.DIV UR4, `(.L_x_4393) ;  /* 0x0000002204147947 */ /* 0x000fd8000b800000 */
[----:B------:R-:W2:Y:S01]  /*27a10*/  LDL R5, [R1+0x2dc] ;  /* 0x0002dc0001057983 */ /* 0x000ea20000100800 */
[----:B------:R-:W-:-:S03]  /*27a20*/  ULDC UR4, c[0x0][0xc14] ;  /* 0x0003050000047ab9 */ /* 0x000fc60000000800 */
[----:B0-----:R-:W3:Y:S01]  /*27a30*/  LDL.LU R6, [R1+0x2d0] ;  /* 0x0002d00001067983 */ /* 0x001ee20000300800 */
[----:B--2---:R-:W-:-:S05]  /*27a40*/  IMAD.IADD R5, R5, 0x1, R9 ;  /* 0x0000000105057824 */ /* 0x004fca00078e0209 */
[----:B------:R-:W-:-:S13]  /*27a50*/  ISETP.GE.OR P1, PT, R5, UR4, !P0 ;  /* 0x0000000405007c0c */ /* 0x000fda000c726670 */
[----:B-1----:R-:W0:Y:S02]  /*27a60*/  @!P1 LDC.64 R2, c[0x0][0xc58] ;  /* 0x00031600ff029b82 */ /* 0x002e240000000a00 */
[----:B0-----:R-:W-:-:S06]  /*27a70*/  @!P1 IMAD.WIDE R2, R5, 0x4, R2 ;  /* 0x0000000405029825 */ /* 0x001fcc00078e0202 */
[----:B------:R0:W2:Y:S02]  /*27a80*/  @!P1 LDG.E R3, desc[UR52][R2.64] ;  /* 0x0000003402039981 */ /* 0x0000a4000c1e1900 */
[----:B0-----:R-:W-:Y:S01]  /*27a90*/  IMAD.MOV.U32 R2, RZ, RZ, RZ ;  /* 0x000000ffff027224 */ /* 0x001fe200078e00ff */
[C---:B------:R-:W-:Y:S01]  /*27aa0*/  ISETP.GE.U32.AND P2, PT, R9.reuse, 0x2, PT ;  /* 0x000000020900780c */ /* 0x040fe20003f46070 */
[----:B---3--:R-:W-:Y:S01]  /*27ab0*/  IMAD.MOV.U32 R8, RZ, RZ, R6 ;  /* 0x000000ffff087224 */ /* 0x008fe200078e0006 */
[C---:B------:R-:W-:Y:S02]  /*27ac0*/  ISETP.GE.U32.AND P3, PT, R9.reuse, 0x4, PT ;  /* 0x000000040900780c */ /* 0x040fe40003f66070 */
[C---:B------:R-:W-:Y:S02]  /*27ad0*/  ISETP.GE.U32.AND P4, PT, R9.reuse, 0x8, PT ;  /* 0x000000080900780c */ /* 0x040fe40003f86070 */
[----:B------:R-:W-:Y:S01]  /*27ae0*/  ISETP.GE.U32.AND P5, PT, R9, 0x10, PT ;  /* 0x000000100900780c */ /* 0x000fe20003fa6070 */
[----:B------:R-:W-:Y:S04]  /*27af0*/  SHFL.IDX PT, R0, R8, RZ, 0x1f ;  /* 0x00001fff08007589 */ /* 0x000fe800000e0000 */
[----:B------:R-:W-:Y:S01]  /*27b00*/  SHFL.IDX PT, R4, R8, 0x1, 0x1f ;  /* 0x00201f0008047f89 */ /* 0x000fe200000e0000 */
[----:B--2---:R-:W-:-:S05]  /*27b10*/  @!P1 IMAD.MOV.U32 R2, RZ, RZ, R3 ;  /* 0x000000ffff029224 */ /* 0x004fca00078e0003 */
[----:B------:R-:W0:Y:S01]  /*27b20*/  SHFL.UP PT, R14, R2, 0x1, RZ ;  /* 0x04200000020e7989 */ /* 0x000e2200000e00ff */
[----:B------:R-:W-:-:S04]  /*27b30*/  ISETP.NE.AND P1, PT, R9, RZ, PT ;  /* 0x000000ff0900720c */ /* 0x000fc80003f25270 */
        /* <DEDUP_REMOVED lines=15> */
.L_x_4480:
[----:B------:R-:W-:Y:S02]  /*27c30*/  ULDC UR4, c[0x0][0xc10] ;  /* 0x0003040000047ab9 */ /* 0x000fe40000000800 */
[----:B------:R-:W-:-:S04]  /*27c40*/  IMAD.U32 R5, RZ, RZ, UR4 ;  /* 0x00000004ff057e24 */ /* 0x000fc8000f8e00ff */
[----:B-1----:R-:W-:-:S04]  /*27c50*/  IMAD R7, R14, R5, RZ ;  /* 0x000000050e077224 */ /* 0x002fc800078e02ff */
[----:B------:R-:W-:-:S05]  /*27c60*/  IMAD.IADD R4, R4, 0x1, R7 ;  /* 0x0000000104047824 */ /* 0x000fca00078e0207 */
[----:B------:R-:W-:-:S13]  /*27c70*/  ISETP.GT.AND P6, PT, R4, R0, PT ;  /* 0x000000000400720c */ /* 0x000fda0003fc4270 */
[----:B------:R-:W-:Y:S05]  /*27c80*/  @P6 BRA `(.L_x_4394) ;  /* 0x0000000000a46947 */ /* 0x000fea0003800000 */
.L_x_4399:
        /* <DEDUP_REMOVED lines=16> */
.L_x_4397:
[----:B------:R-:W-:Y:S05]  /*27d90*/  BSYNC B0 ;  /* 0x0000000000007941 */ /* 0x000fea0003800000 */
.L_x_4396:
        /* <DEDUP_REMOVED lines=16> */
[----:B0-----:R-:W-:-:S05]  /*27ea0*/  IMAD.IADD R3, R7, 0x1, R14 ;  /* 0x0000000107037824 */ /* 0x001fca00078e020e */
[----:B------:R0:W1:Y:S02]  /*27eb0*/  SHFL.IDX PT, R14, R3, 0x1f, 0x1f ;  /* 0x03e01f00030e7f89 */ /* 0x00006400000e0000 */
.L_x_4488:
[----:B------:R-:W-:Y:S02]  /*27ec0*/  ULDC UR4, c[0x0][0xc10] ;  /* 0x0003040000047ab9 */ /* 0x000fe40000000800 */
[----:B------:R-:W-:-:S04]  /*27ed0*/  IMAD.U32 R5, RZ, RZ, UR4 ;  /* 0x00000004ff057e24 */ /* 0x000fc8000f8e00ff */
[----:B-1----:R-:W-:-:S04]  /*27ee0*/  IMAD R7, R14, R5, RZ ;  /* 0x000000050e077224 */ /* 0x002fc800078e02ff */
[----:B------:R-:W-:-:S05]  /*27ef0*/  IMAD.IADD R4, R7, 0x1, R4 ;  /* 0x0000000107047824 */ /* 0x000fca00078e0204 */
[----:B------:R-:W-:-:S13]  /*27f00*/  ISETP.GT.AND P6, PT, R4, R0, PT ;  /* 0x000000000400720c */ /* 0x000fda0003fc4270 */
[----:B------:R-:W-:Y:S05]  /*27f10*/  @!P6 BRA `(.L_x_4399) ;  /* 0xfffffffc005ce947 */ /* 0x000fea000383ffff */
.L_x_4394:
        /* <DEDUP_REMOVED lines=8> */
.L_x_4492:
[----:B------:R-:W-:Y:S01]  /*27fa0*/  ISETP.NE.AND P0, PT, R7, RZ, PT ;  /* 0x000000ff0700720c */ /* 0x000fe20003f05270 */
[----:B------:R-:W-:-:S12]  /*27fb0*/  IMAD.MOV.U32 R7, RZ, RZ, RZ ;  /* 0x000000ffff077224 */ /* 0x000fd800078e00ff */
[----:B------:R-:W-:Y:S05]  /*27fc0*/  @!P0 BRA `(.L_x_4401) ;  /* 0x0000000000108947 */ /* 0x000fea0003800000 */
[----:B------:R-:W-:Y:S01]  /*27fd0*/  UMOV UR4, 0xffffffff ;  /* 0xffffffff00047882 */ /* 0x000fe20000000000 */
[----:B------:R-:W-:Y:S02]  /*27fe0*/  VIADD R12, R8, 0xffffffff ;  /* 0xffffffff080c7836 */ /* 0x000fe40000000000 */
[----:B------:R-:W-:Y:S05]  /*27ff0*/  BRA.DIV UR4, `(.L_x_4402) ;  /* 0x0000002204c87947 */ /* 0x000fea000b800000 */
[----:B------:R3:W4:Y:S02]  /*28000*/  SHFL.IDX PT, R7, R3, R12, 0x1f ;  /* 0x00001f0c03077589 */ /* 0x00072400000e0000 */
.L_x_4401:
[----:B------:R-:W5:Y:S01]  /*28010*/  LDL.LU R9, [R1+0x2dc] ;  /* 0x0002dc0001097983 */ /* 0x000f620000300800 */
[----:B01-3--:R-:W0:Y:S01]  /*28020*/  LDC.64 R2, c[0x0][0xc68] ;  /* 0x00031a00ff027b82 */ /* 0x00be220000000a00 */
[----:B-----5:R-:W-:-:S04]  /*28030*/  IMAD.IADD R9, R8, 0x1, R9 ;  /* 0x0000000108097824 */ /* 0x020fc800078e0209 */
[----:B0-----:R-:W-:Y:S01]  /*28040*/  IMAD.WIDE R2, R9, 0x4, R2 ;  /* 0x0000000409027825 */ /* 0x001fe200078e0202 */
[----:B------:R0:W-:Y:S04]  /*28050*/  STL [R1+0x2dc], R9 ;  /* 0x0002dc0901007387 */ /* 0x0001e80000100800 */
[----:B0-----:R-:W2:Y:S01]  /*28060*/  LDG.E R9, desc[UR52][R2.64] ;  /* 0x0000003402097981 */ /* 0x001ea2000c1e1900 */
[----:B----4-:R-:W-:-:S04]  /*28070*/  IMAD R7, R7, R5, R6 ;  /* 0x0000000507077224 */ /* 0x010fc800078e0206 */
[----:B------:R-:W-:Y:S01]  /*28080*/  IMAD.IADD R0, R0, 0x1, -R7 ;  /* 0x0000000100007824 */ /* 0x000fe200078e0a07 */
[----:B------:R0:W-:Y:S01]  /*28090*/  STL [R1+0x2d0], R7 ;  /* 0x0002d00701007387 */ /* 0x0001e20000100800 */
[----:B--2---:R-:W-:-:S05]  /*280a0*/  IMAD R8, R4, R9, RZ ;  /* 0x0000000904087224 */ /* 0x004fca00078e02ff */
[----:B------:R-:W-:-:S04]  /*280b0*/  IABS R10, R8 ;  /* 0x00000008000a7213 */ /* 0x000fc80000000000 */
        /* <DEDUP_REMOVED lines=28> */
[----:B0-----:R-:W-:-:S04]  /*28280*/  IABS R7, R5 ;  /* 0x0000000500077213 */ /* 0x001fc80000000000 */
[----:B------:R-:W0:Y:S08]  /*28290*/  I2F.RP R10, R7 ;  /* 0x00000007000a7306 */ /* 0x000e300000209400 */
        /* <DEDUP_REMOVED lines=30> */
.L_x_4395:
[----:B------:R-:W-:Y:S01]  /*28480*/  UMOV UR4, URZ ;  /* 0x0000003f00047c82 */ /* 0x000fe20008000000 */
[----:B------:R-:W-:Y:S01]  /*28490*/  UMOV UR5, URZ ;  /* 0x0000003f00057c82 */ /* 0x000fe20008000000 */
[----:B------:R-:W-:Y:S01]  /*284a0*/  ULDC UR6, c[0x0][0xc14] ;  /* 0x0003050000067ab9 */ /* 0x000fe20000000800 */
[----:B------:R0:W-:Y:S01]  /*284b0*/  STL [R1+0x2d0], R0 ;  /* 0x0002d00001007387 */ /* 0x0001e20000100800 */
[----:B------:R-:W-:Y:S02]  /*284c0*/  IMAD.U32 R3, RZ, RZ, UR4 ;  /* 0x00000004ff037e24 */ /* 0x000fe4000f8e00ff */
[----:B------:R-:W-:-:S03]  /*284d0*/  IMAD.U32 R2, RZ, RZ, UR5 ;  /* 0x00000005ff027e24 */ /* 0x000fc6000f8e00ff */
[----:B------:R1:W-:Y:S01]  /*284e0*/  STL [R1+0x2d4], R3 ;  /* 0x0002d40301007387 */ /* 0x0003e20000100800 */
[----:B0-----:R-:W-:-:S03]  /*284f0*/  IMAD.U32 R0, RZ, RZ, UR6 ;  /* 0x00000006ff007e24 */ /* 0x001fc6000f8e00ff */
[----:B------:R1:W-:Y:S04]  /*28500*/  STL [R1+0x2d8], R2 ;  /* 0x0002d80201007387 */ /* 0x0003e80000100800 */
[----:B------:R1:W-:Y:S02]  /*28510*/  STL [R1+0x2dc], R0 ;  /* 0x0002dc0001007387 */ /* 0x0003e40000100800 */
.L_x_4403:
[----:B-1----:R-:W2:Y:S04]  /*28520*/  LDL R3, [R1+0x2d8] ;  /* 0x0002d80001037983 */ /* 0x002ea80000100800 */
[----:B0-----:R-:W3:Y:S04]  /*28530*/  LDL R2, [R1+0x2dc] ;  /* 0x0002dc0001027983 */ /* 0x001ee80000100800 */
[----:B------:R-:W4:Y:S04]  /*28540*/  LDL R4, [R1+0x2d0] ;  /* 0x0002d00001047983 */ /* 0x000f280000100800 */
        /* <DEDUP_REMOVED lines=13> */
.L_x_4392:
[----:B--23--:R-:W2:Y:S01]  /*28620*/  LDL R0, [R1+0x2dc] ;  /* 0x0002dc0001007983 */ /* 0x00cea20000100800 */
[----:B------:R-:W-:Y:S02]  /*28630*/  ULDC UR4, c[0x0][0xc14] ;  /* 0x0003050000047ab9 */ /* 0x000fe40000000800 */
[----:B--2---:R-:W-:-:S13]  /*28640*/  ISETP.GE.AND P0, PT, R0, UR4, PT ;  /* 0x0000000400007c0c */ /* 0x004fda000bf06270 */
[----:B------:R-:W-:Y:S05]  /*28650*/  @!P0 BRA `(.L_x_4404) ;  /* 0xffffff8c00d08947 */ /* 0x000fea000383ffff */
[----:B------:R-:W-:Y:S05]  /*28660*/  BSYNC B7 ;  /* 0x0000000000077941 */ /* 0x000fea0003800000 */
.L_x_4277:
        /* <DEDUP_REMOVED lines=12> */
.L_x_4495:
[----:B------:R-:W-:Y:S05]  /*28730*/  BSYNC B0 ;  /* 0x0000000000007941 */ /* 0x000fea0003800000 */
.L_x_4405:
[----:B------:R-:W-:-:S03]  /*28740*/  UMOV UR4, 0xffffffff ;  /* 0xffffffff00047882 */ /* 0x000fc60000000000 */
[----:B------:R-:W-:Y:S05]  /*28750*/  BRA.DIV UR4, `(.L_x_4407) ;  /* 0x0000001e042c7947 */ /* 0x000fea000b800000 */
[----:B------:R-:W1:Y:S02]  /*28760*/  S2R R2, SR_TID.X ;  /* 0x0000000000027919 */ /* 0x000e640000002100 */
[----:B-1----:R-:W-:-:S04]  /*28770*/  SHF.R.U32.HI R2, RZ, 0x5, R2 ;  /* 0x00000005ff027819 */ /* 0x002fc80000011602 */
[----:B------:R-:W-:-:S05]  /*28780*/  LOP3.LUT R2, R2, 0x3, RZ, 0xc0, !PT ;  /* 0x0000000302027812 */ /* 0x000fca00078ec0ff */
[----:B------:R1:W2:Y:S02]  /*28790*/  SHFL.IDX PT, R14, R2, RZ, 0x1f ;  /* 0x00001fff020e7589 */ /* 0x0002a400000e0000 */
.L_x_4498:
[----:B--2---:R-:W-:Y:S01]  /*287a0*/  ISETP.NE.AND P0, PT, R14, RZ, PT ;  /* 0x000000ff0e00720c */ /* 0x004fe20003f05270 */
[----:B------:R-:W-:-:S12]  /*287b0*/  BSSY B0, `(.L_x_4408) ;  /* 0x000002c000007945 */ /* 0x000fd80003800000 */
[----:B------:R-:W-:Y:S05]  /*287c0*/  @P0 BRA `(.L_x_4409) ;  /* 0x0000000000a80947 */ /* 0x000fea0003800000 */
[----:B------:R-:W-:-:S03]  /*287d0*/  UMOV UR4, 0xffffffff ;  /* 0xffffffff00047882 */ /* 0x000fc60000000000 */
[----:B------:R-:W-:Y:S05]  /*287e0*/  BRA.DIV UR4, `(.L_x_4410) ;  /* 0x0000001e043c7947 */ /* 0x000fea000b800000 */
[----:B------:R-:W-:-:S13]  /*287f0*/  ELECT P6, URZ, PT ;  /* 0x00000000003f782f */ /* 0x000fda00038c0000 */
.L_x_4501:
[----:B------:R-:W-:Y:S05]  /*28800*/  @!P6 BRA `(.L_x_4409) ;  /* 0x000000000098e947 */ /* 0x000fea0003800000 */
[----:B------:R-:W-:-:S06]  /*28810*/  ULOP3.LUT UR4, UR36, 0x2, URZ, 0xfc, !UPT ;  /* 0x0000000224047892 */ /* 0x000fcc000f8efc3f */
[----:B-1----:R-:W-:-:S05]  /*28820*/  IMAD.U32 R2, RZ, RZ, UR4 ;  /* 0x00000004ff027e24 */ /* 0x002fca000f8e00ff */
[----:B------:R-:W-:-:S13]  /*28830*/  ISETP.NE.AND P0, PT, R2, 0x3, PT ;  /* 0x000000030200780c */ /* 0x000fda0003f05270 */
[----:B------:R-:W-:Y:S05]  /*28840*/  @!P0 BRA `(.L_x_4411) ;  /* 0x0000000000048947 */ /* 0x000fea0003800000 */
[----:B------:R-:W-:Y:S01]  /*28850*/  BPT.TRAP 0x1 ;  /* 0x000000040000795c */ /* 0x000fe20000300000 */
.L_x_4411:
        /* <DEDUP_REMOVED lines=13> */
.L_x_4502:
[----:B------:R-:W1:Y:S02]  /*28930*/  SYNCS.PHASECHK.TRANS64.TRYWAIT P1, [R7+URZ], R2 ;  /* 0x00000002070075a7 */ /* 0x000e64000802017f */
[----:B-1----:R-:W-:Y:S05]  /*28940*/  @!P1 BRA `(.L_x_4413) ;  /* 0x0000001c00189947 */ /* 0x002fea0003800000 */
.L_x_4503:
[----:B------:R-:W-:Y:S05]  /*28950*/  @!P0 BRA `(.L_x_4414) ;  /* 0x0000000000048947 */ /* 0x000fea0003800000 */
[----:B------:R-:W-:Y:S01]  /*28960*/  BPT.TRAP 0x1 ;  /* 0x000000040000795c */ /* 0x000fe20000300000 */
.L_x_4414:
[----:B------:R-:W-:-:S04]  /*28970*/  IMAD R4, R19, 0x8, R0 ;  /* 0x0000000813047824 */ /* 0x000fc800078e0200 */
[----:B------:R-:W2:Y:S02]  /*28980*/  SYNCS.PHASECHK.TRANS64.TRYWAIT P1, [R4+URZ+0x33460], R5 ;  /* 0x03346005040075a7 */ /* 0x000ea4000802017f */
[----:B--2---:R-:W-:Y:S05]  /*28990*/  @!P1 BRA `(.L_x_4415) ;  /* 0x0000001c00189947 */ /* 0x004fea0003800000 */
.L_x_4504:
[----:B------:R-:W-:Y:S05]  /*289a0*/  @!P0 BRA `(.L_x_4416) ;  /* 0x0000000000048947 */ /* 0x000fea0003800000 */
[----:B------:R-:W-:Y:S01]  /*289b0*/  BPT.TRAP 0x1 ;  /* 0x000000040000795c */ /* 0x000fe20000300000 */
.L_x_4416:
[----:B------:R-:W-:-:S04]  /*289c0*/  IMAD R3, R3, 0x8, R0 ;  /* 0x0000000803037824 */ /* 0x000fc800078e0200 */
[----:B------:R-:W3:Y:S02]  /*289d0*/  SYNCS.PHASECHK.TRANS64.TRYWAIT P1, [R3+URZ+0x33460], R2 ;  /* 0x03346002030075a7 */ /* 0x000ee4000802017f */
[----:B---3--:R-:W-:Y:S05]  /*289e0*/  @!P1 BRA `(.L_x_4417) ;  /* 0x0000001c00189947 */ /* 0x008fea0003800000 */
.L_x_4505:
[----:B------:R-:W-:Y:S05]  /*289f0*/  @!P0 BRA `(.L_x_4418) ;  /* 0x0000000000048947 */ /* 0x000fea0003800000 */
[----:B------:R-:W-:Y:S01]  /*28a00*/  BPT.TRAP 0x1 ;  /* 0x000000040000795c */ /* 0x000fe20000300000 */
.L_x_4418:
[----:B------:R-:W4:Y:S02]  /*28a10*/  SYNCS.PHASECHK.TRANS64.TRYWAIT P0, [R4+URZ+0x33480], R5 ;  /* 0x03348005040075a7 */ /* 0x000f24000800017f */
[----:B----4-:R-:W-:Y:S05]  /*28a20*/  @!P0 BRA `(.L_x_4419) ;  /* 0x0000001c001c8947 */ /* 0x010fea0003800000 */
.L_x_4420:
[----:B------:R0:W0:Y:S02]  /*28a30*/  SYNCS.PHASECHK.TRANS64.TRYWAIT P0, [R3+URZ+0x33480], R2 ;  /* 0x03348002030075a7 */ /* 0x000024000800017f */
[----:B0-----:R-:W-:Y:S05]  /*28a40*/  @!P0 NANOSLEEP.SYNCS 0x989680 ;  /* 0x009896800000895d */ /* 0x001fea0003900000 */
[----:B------:R-:W0:Y:S02]  /*28a50*/  @!P0 SYNCS.PHASECHK.TRANS64 P0, [R3+URZ+0x33480], R2 ;  /* 0x03348002030085a7 */ /* 0x000e24000800007f */
[----:B0-----:R-:W-:Y:S05]  /*28a60*/  @!P0 BRA `(.L_x_4420) ;  /* 0xfffffffc00f08947 */ /* 0x001fea000383ffff */
.L_x_4409:
[----:B------:R-:W-:Y:S05]  /*28a70*/  BSYNC B0 ;  /* 0x0000000000007941 */ /* 0x000fea0003800000 */
.L_x_4408:
[----:B------:R-:W-:Y:S05]  /*28a80*/  EXIT ;  /* 0x000000000000794d */ /* 0x000fea0003800000 */
.L_x_4126:
[----:B0-----:R0:W1:Y:S02]  /*28a90*/  SYNCS.PHASECHK.TRANS64.TRYWAIT P1, [R27+URZ+0x334b0], R0 ;  /* 0x0334b0001b0075a7 */ /* 0x001064000802017f */
[----:B-1----:R-:W-:Y:S05]  /*28aa0*/  @!P1 NANOSLEEP.SYNCS 0x989680 ;  /* 0x009896800000995d */ /* 0x002fea0003900000 */
[----:B------:R-:W1:Y:S02]  /*28ab0*/  @!P1 SYNCS.PHASECHK.TRANS64 P1, [R27+URZ+0x334b0], R0 ;  /* 0x0334b0001b0095a7 */ /* 0x000e64000802007f */
[----:B-1----:R-:W-:Y:S05]  /*28ac0*/  @!P1 BRA `(.L_x_4126) ;  /* 0xfffffffc00f09947 */ /* 0x002fea000383ffff */
[----:B------:R-:W-:Y:S05]  /*28ad0*/  BRA `(.L_x_4421) ;  /* 0xfffffdb000207947 */ /* 0x000fea000383ffff */
.L_x_4149:
[----:B------:R-:W-:Y:S02]  /*28ae0*/  IMAD.MOV.U32 R12, RZ, RZ, RZ ;  /* 0x000000ffff0c7224 */ /* 0x000fe400078e00ff */
[----:B------:R-:W-:Y:S02]  /*28af0*/  IMAD.MOV.U32 R11, RZ, RZ, 0x1e1f ;  /* 0x00001e1fff0b7424 */ /* 0x000fe400078e00ff */
[----:B------:R-:W-:-:S07]  /*28b00*/  IMAD.MOV.U32 R15, RZ, RZ, -0x1 ;  /* 0xffffffffff0f7424 */ /* 0x000fce00078e00ff */
[----:B-----5:R-:W-:Y:S05]  /*28b10*/  WARPSYNC.COLLECTIVE R15, `(.L_x_4422) ;  /* 0x000000000f087348 */ /* 0x020fea0003c00000 */
[----:B------:R0:W1:Y:S02]  /*28b20*/  SHFL.IDX P6, R14, R13, R12, R11 ;  /* 0x0000000c0d0e7389 */ /* 0x00006400000c000b */
[----:B01---5:R-:W-:Y:S01]  /*28b30*/  ENDCOLLECTIVE ;  /* 0x000000000000791b */ /* 0x023fe20003800000 */
.L_x_4422:
[----:B------:R-:W-:Y:S05]  /*28b40*/  BRA `(.L_x_4423) ;  /* 0xfffffdcc00687947 */ /* 0x000fea000383ffff */
.L_x_4150:
        /* <DEDUP_REMOVED lines=8> */
.L_x_4425:
[----:B------:R-:W-:Y:S05]  /*28bd0*/  BSYNC B1 ;  /* 0x0000000000017941 */ /* 0x000fea0003800000 */
.L_x_4424:
[----:B------:R-:W-:Y:S05]  /*28be0*/  BRA `(.L_x_4426) ;  /* 0xfffffdcc00487947 */ /* 0x000fea000383ffff */
.L_x_4151:
        /* <DEDUP_REMOVED lines=8> */
.L_x_4428:
[----:B------:R-:W-:Y:S05]  /*28c70*/  BSYNC B1 ;  /* 0x0000000000017941 */ /* 0x000fea0003800000 */
.L_x_4427:
[----:B------:R-:W-:Y:S05]  /*28c80*/  BRA `(.L_x_4429) ;  /* 0xfffffdcc00287947 */ /* 0x000fea000383ffff */
.L_x_4152:
        /* <DEDUP_REMOVED lines=8> */
.L_x_4431:
[----:B------:R-:W-:Y:S05]  /*28d10*/  BSYNC B1 ;  /* 0x0000000000017941 */ /* 0x000fea0003800000 */
.L_x_4430:
[----:B------:R-:W-:Y:S05]  /*28d20*/  BRA `(.L_x_4432) ;  /* 0xfffffdcc00087947 */ /* 0x000fea000383ffff */
.L_x_4153:
[----:B0-----:R-:W-:-:S04]  /*28d30*/  IMAD.U32 R3, RZ, RZ, UR38 ;  /* 0x00000026ff037e24 */ /* 0x001fc8000f8e00ff */
[----:B------:R0:W1:Y:S03]  /*28d40*/  SYNCS.PHASECHK.TRANS64.TRYWAIT P1, [R3+URZ+0x33400], R0 ;  /* 0x03340000030075a7 */ /* 0x000066000802017f */
[----:B-1----:R-:W-:Y:S05]  /*28d50*/  @!P1 NANOSLEEP.SYNCS 0x989680 ;  /* 0x009896800000995d */ /* 0x002fea0003900000 */
[----:B------:R-:W1:Y:S02]  /*28d60*/  @!P1 SYNCS.PHASECHK.TRANS64 P1, [R3+URZ+0x33400], R0 ;  /* 0x03340000030095a7 */ /* 0x000e64000802007f */
[----:B-1----:R-:W-:Y:S05]  /*28d70*/  @!P1 BRA `(.L_x_4153) ;  /* 0xfffffffc00ec9947 */ /* 0x002fea000383ffff */
[----:B------:R-:W-:Y:S05]  /*28d80*/  BRA `(.L_x_4433) ;  /* 0xfffffdcc000c7947 */ /* 0x000fea000383ffff */
.L_x_4167:
[----:B------:R-:W-:Y:S02]  /*28d90*/  IMAD.MOV.U32 R12, RZ, RZ, RZ ;  /* 0x000000ffff0c7224 */ /* 0x000fe400078e00ff */
[----:B------:R-:W-:Y:S02]  /*28da0*/  IMAD.MOV.U32 R11, RZ, RZ, 0x1e1f ;  /* 0x00001e1fff0b7424 */ /* 0x000fe400078e00ff */
[----:B------:R-:W-:-:S07]  /*28db0*/  IMAD.MOV.U32 R15, RZ, RZ, -0x1 ;  /* 0xffffffffff0f7424 */ /* 0x000fce00078e00ff */
[----:B-----5:R-:W-:Y:S05]  /*28dc0*/  WARPSYNC.COLLECTIVE R15, `(.L_x_4434) ;  /* 0x000000000f087348 */ /* 0x020fea0003c00000 */
[----:B------:R0:W1:Y:S02]  /*28dd0*/  SHFL.IDX P6, R14, R13, R12, R11 ;  /* 0x0000000c0d0e7389 */ /* 0x00006400000c000b */
[----:B01---5:R-:W-:Y:S01]  /*28de0*/  ENDCOLLECTIVE ;  /* 0x000000000000791b */ /* 0x023fe20003800000 */
.L_x_4434:
[----:B------:R-:W-:Y:S05]  /*28df0*/  BRA `(.L_x_4435) ;  /* 0xfffffe00000c7947 */ /* 0x000fea000383ffff */
.L_x_4168:
        /* <DEDUP_REMOVED lines=8> */
.L_x_4437:
[----:B------:R-:W-:Y:S05]  /*28e80*/  BSYNC B1 ;  /* 0x0000000000017941 */ /* 0x000fea0003800000 */
.L_x_4436:
[----:B------:R-:W-:Y:S05]  /*28e90*/  BRA `(.L_x_4438) ;  /* 0xfffffdfc00ec7947 */ /* 0x000fea000383ffff */
.L_x_4169:
        /* <DEDUP_REMOVED lines=8> */
.L_x_4440:
[----:B------:R-:W-:Y:S05]  /*28f20*/  BSYNC B1 ;  /* 0x0000000000017941 */ /* 0x000fea0003800000 */
.L_x_4439:
[----:B------:R-:W-:Y:S05]  /*28f30*/  BRA `(.L_x_4441) ;  /* 0xfffffdfc00cc7947 */ /* 0x000fea000383ffff */
.L_x_4170:
        /* <DEDUP_REMOVED lines=8> */
.L_x_4443:
[----:B------:R-:W-:Y:S05]  /*28fc0*/  BSYNC B1 ;  /* 0x0000000000017941 */ /* 0x000fea0003800000 */
.L_x_4442:
[----:B------:R-:W-:Y:S05]  /*28fd0*/  BRA `(.L_x_4444) ;  /* 0xfffffdfc00ac7947 */ /* 0x000fea000383ffff */
.L_x_4171:
[----:B0-----:R-:W-:-:S04]  /*28fe0*/  IMAD.U32 R3, RZ, RZ, UR38 ;  /* 0x00000026ff037e24 */ /* 0x001fc8000f8e00ff */
[----:B------:R0:W1:Y:S03]  /*28ff0*/  SYNCS.PHASECHK.TRANS64.TRYWAIT P1, [R3+URZ+0x33400], R0 ;  /* 0x03340000030075a7 */ /* 0x000066000802017f */
[----:B-1----:R-:W-:Y:S05]  /*29000*/  @!P1 NANOSLEEP.SYNCS 0x989680 ;  /* 0x009896800000995d */ /* 0x002fea0003900000 */
[----:B------:R-:W1:Y:S02]  /*29010*/  @!P1 SYNCS.PHASECHK.TRANS64 P1, [R3+URZ+0x33400], R0 ;  /* 0x03340000030095a7 */ /* 0x000e64000802007f */
[----:B-1----:R-:W-:Y:S05]  /*29020*/  @!P1 BRA `(.L_x_4171) ;  /* 0xfffffffc00ec9947 */ /* 0x002fea000383ffff */
[----:B------:R-:W-:Y:S05]  /*29030*/  BRA `(.L_x_4445) ;  /* 0xfffffdfc00b07947 */ /* 0x000fea000383ffff */
.L_x_4179:
[----:B-1----:R1:W2:Y:S02]  /*29040*/  SYNCS.PHASECHK.TRANS64.TRYWAIT P2, [R3+URZ+0x33430], R0 ;  /* 0x03343000030075a7 */ /* 0x0022a4000804017f */
[----:B--2---:R-:W-:Y:S05]  /*29050*/  @!P2 NANOSLEEP.SYNCS 0x989680 ;  /* 0x009896800000a95d */ /* 0x004fea0003900000 */
[----:B------:R-:W2:Y:S02]  /*29060*/  @!P2 SYNCS.PHASECHK.TRANS64 P2, [R3+URZ+0x33430], R0 ;  /* 0x033430000300a5a7 */ /* 0x000ea4000804007f */
[----:B--2---:R-:W-:Y:S05]  /*29070*/  @!P2 BRA `(.L_x_4179) ;  /* 0xfffffffc00f0a947 */ /* 0x004fea000383ffff */
[----:B------:R-:W-:Y:S05]  /*29080*/  BRA `(.L_x_4178) ;  /* 0xfffffe2c00f87947 */ /* 0x000fea000383ffff */
.L_x_4195:
[----:B-1----:R-:W-:-:S04]  /*29090*/  IMAD.U32 R9, RZ, RZ, UR6 ;  /* 0x00000006ff097e24 */ /* 0x002fc8000f8e00ff */
[----:B------:R1:W2:Y:S03]  /*290a0*/  SYNCS.PHASECHK.TRANS64.TRYWAIT P2, [R9+URZ+0x33430], R8 ;  /* 0x03343008090075a7 */ /* 0x0002a6000804017f */
[----:B--2---:R-:W-:Y:S05]  /*290b0*/  @!P2 NANOSLEEP.SYNCS 0x989680 ;  /* 0x009896800000a95d */ /* 0x004fea0003900000 */
[----:B------:R-:W2:Y:S02]  /*290c0*/  @!P2 SYNCS.PHASECHK.TRANS64 P2, [R9+URZ+0x33430], R8 ;  /* 0x033430080900a5a7 */ /* 0x000ea4000804007f */
[----:B--2---:R-:W-:Y:S05]  /*290d0*/  @!P2 BRA `(.L_x_4195) ;  /* 0xfffffffc00eca947 */ /* 0x004fea000383ffff */
[----:B------:R-:W-:Y:S05]  /*290e0*/  BRA `(.L_x_4192) ;  /* 0xfffffe7400107947 */ /* 0x000fea000383ffff */
.L_x_4199:
[----:B-1----:R-:W-:-:S04]  /*290f0*/  IMAD.U32 R9, RZ, RZ, UR6 ;  /* 0x00000006ff097e24 */ /* 0x002fc8000f8e00ff */
[----:B------:R1:W2:Y:S03]  /*29100*/  SYNCS.PHASECHK.TRANS64.TRYWAIT P2, [R9+URZ+0x33450], R8 ;  /* 0x03345008090075a7 */ /* 0x0002a6000804017f */
[----:B--2---:R-:W-:Y:S05]  /*29110*/  @!P2 NANOSLEEP.SYNCS 0x989680 ;  /* 0x009896800000a95d */ /* 0x004fea0003900000 */
[----:B------:R-:W2:Y:S02]  /*29120*/  @!P2 SYNCS.PHASECHK.TRANS64 P2, [R9+URZ+0x33450], R8 ;  /* 0x033450080900a5a7 */ /* 0x000ea4000804007f */
[----:B--2---:R-:W-:Y:S05]  /*29130*/  @!P2 BRA `(.L_x_4199) ;  /* 0xfffffffc00eca947 */ /* 0x004fea000383ffff */
[----:B------:R-:W-:Y:S05]  /*29140*/  BRA `(.L_x_4196) ;  /* 0xfffffe80000c7947 */ /* 0x000fea000383ffff */
.L_x_4217:
[----:B-1----:R-:W-:-:S04]  /*29150*/  IMAD.U32 R3, RZ, RZ, UR6 ;  /* 0x00000006ff037e24 */ /* 0x002fc8000f8e00ff */
[----:B------:R1:W2:Y:S03]  /*29160*/  SYNCS.PHASECHK.TRANS64.TRYWAIT P3, [R3+URZ+0x33430], R0 ;  /* 0x03343000030075a7 */ /* 0x0002a6000806017f */
[----:B--2---:R-:W-:Y:S05]  /*29170*/  @!P3 NANOSLEEP.SYNCS 0x989680 ;  /* 0x009896800000b95d */ /* 0x004fea0003900000 */
[----:B------:R-:W2:Y:S02]  /*29180*/  @!P3 SYNCS.PHASECHK.TRANS64 P3, [R3+URZ+0x33430], R0 ;  /* 0x033430000300b5a7 */ /* 0x000ea4000806007f */
[----:B--2---:R-:W-:Y:S05]  /*29190*/  @!P3 BRA `(.L_x_4217) ;  /* 0xfffffffc00ecb947 */ /* 0x004fea000383ffff */
[----:B------:R-:W-:Y:S05]  /*291a0*/  BRA `(.L_x_4214) ;  /* 0xfffffec000307947 */ /* 0x000fea000383ffff */
.L_x_4221:
[----:B-1----:R-:W-:-:S04]  /*291b0*/  IMAD.U32 R3, RZ, RZ, UR6 ;  /* 0x00000006ff037e24 */ /* 0x002fc8000f8e00ff */
[----:B------:R1:W2:Y:S03]  /*291c0*/  SYNCS.PHASECHK.TRANS64.TRYWAIT P2, [R3+URZ+0x33450], R0 ;  /* 0x03345000030075a7 */ /* 0x0002a6000804017f */
[----:B--2---:R-:W-:Y:S05]  /*291d0*/  @!P2 NANOSLEEP.SYNCS 0x989680 ;  /* 0x009896800000a95d */ /* 0x004fea0003900000 */
[----:B------:R-:W2:Y:S02]  /*291e0*/  @!P2 SYNCS.PHASECHK.TRANS64 P2, [R3+URZ+0x33450], R0 ;  /* 0x033450000300a5a7 */ /* 0x000ea4000804007f */
[----:B--2---:R-:W-:Y:S05]  /*291f0*/  @!P2 BRA `(.L_x_4221) ;  /* 0xfffffffc00eca947 */ /* 0x004fea000383ffff */
[----:B------:R-:W-:Y:S05]  /*29200*/  BRA `(.L_x_4218) ;  /* 0xfffffecc00387947 */ /* 0x000fea000383ffff */
.L_x_4228:
[----:B-1----:R-:W-:-:S04]  /*29210*/  IMAD.U32 R3, RZ, RZ, UR6 ;  /* 0x00000006ff037e24 */ /* 0x002fc8000f8e00ff */
[----:B------:R1:W2:Y:S03]  /*29220*/  SYNCS.PHASECHK.TRANS64.TRYWAIT P3, [R3+URZ+0x33430], R0 ;  /* 0x03343000030075a7 */ /* 0x0002a6000806017f */
[----:B--2---:R-:W-:Y:S05]  /*29230*/  @!P3 NANOSLEEP.SYNCS 0x989680 ;  /* 0x009896800000b95d */ /* 0x004fea0003900000 */
[----:B------:R-:W2:Y:S02]  /*29240*/  @!P3 SYNCS.PHASECHK.TRANS64 P3, [R3+URZ+0x33430], R0 ;  /* 0x033430000300b5a7 */ /* 0x000ea4000806007f */
[----:B--2---:R-:W-:Y:S05]  /*29250*/  @!P3 BRA `(.L_x_4228) ;  /* 0xfffffffc00ecb947 */ /* 0x004fea000383ffff */
[----:B------:R-:W-:Y:S05]  /*29260*/  BRA `(.L_x_4225) ;  /* 0xfffffeec00d47947 */ /* 0x000fea000383ffff */
.L_x_4232:
[----:B-1----:R-:W-:-:S04]  /*29270*/  IMAD.U32 R3, RZ, RZ, UR6 ;  /* 0x00000006ff037e24 */ /* 0x002fc8000f8e00ff */
[----:B------:R1:W2:Y:S03]  /*29280*/  SYNCS.PHASECHK.TRANS64.TRYWAIT P2, [R3+URZ+0x33450], R0 ;  /* 0x03345000030075a7 */ /* 0x0002a6000804017f */
[----:B--2---:R-:W-:Y:S05]  /*29290*/  @!P2 NANOSLEEP.SYNCS 0x989680 ;  /* 0x009896800000a95d */ /* 0x004fea0003900000 */
[----:B------:R-:W2:Y:S02]  /*292a0*/  @!P2 SYNCS.PHASECHK.TRANS64 P2, [R3+URZ+0x33450], R0 ;  /* 0x033450000300a5a7 */ /* 0x000ea4000804007f */
[----:B--2---:R-:W-:Y:S05]  /*292b0*/  @!P2 BRA `(.L_x_4232) ;  /* 0xfffffffc00eca947 */ /* 0x004fea000383ffff */
[----:B------:R-:W-:Y:S05]  /*292c0*/  BRA `(.L_x_4229) ;  /* 0xfffffef800dc7947 */ /* 0x000fea000383ffff */
.L_x_4246:
[----:B-1----:R-:W-:-:S04]  /*292d0*/  IMAD.U32 R5, RZ, RZ, UR14 ;  /* 0x0000000eff057e24 */ /* 0x002fc8000f8e00ff */
[----:B------:R1:W2:Y:S03]  /*292e0*/  SYNCS.PHASECHK.TRANS64.TRYWAIT P1, [R5+URZ+0x33450], R4 ;  /* 0x03345004050075a7 */ /* 0x0002a6000802017f */
[----:B--2---:R-:W-:Y:S05]  /*292f0*/  @!P1 NANOSLEEP.SYNCS 0x989680 ;  /* 0x009896800000995d */ /* 0x004fea0003900000 */
[----:B------:R-:W2:Y:S02]  /*29300*/  @!P1 SYNCS.PHASECHK.TRANS64 P1, [R5+URZ+0x33450], R4 ;  /* 0x03345004050095a7 */ /* 0x000ea4000802007f */
[----:B--2---:R-:W-:Y:S05]  /*29310*/  @!P1 BRA `(.L_x_4246) ;  /* 0xfffffffc00ec9947 */ /* 0x004fea000383ffff */
[----:B------:R-:W-:Y:S05]  /*29320*/  BRA `(.L_x_4245) ;  /* 0xffffff3800507947 */ /* 0x000fea000383ffff */
.L_x_4291:
[----:B------:R-:W0:Y:S01]  /*29330*/  S2R R7, SR_TID.X ;  /* 0x0000000000077919 */ /* 0x000e220000002100 */
[----:B------:R-:W-:Y:S01]  /*29340*/  BSSY B1, `(.L_x_4446) ;  /* 0x000000a000017945 */ /* 0x000fe20003800000 */
[----:B------:R-:W-:Y:S02]  /*29350*/  IMAD.MOV.U32 R12, RZ, RZ, RZ ;  /* 0x000000ffff0c7224 */ /* 0x000fe400078e00ff */
        /* <DEDUP_REMOVED lines=8> */
.L_x_4447:
[----:B------:R-:W-:Y:S05]  /*293e0*/  BSYNC B1 ;  /* 0x0000000000017941 */ /* 0x000fea0003800000 */
.L_x_4446:
[----:B------:R-:W-:Y:S05]  /*293f0*/  BRA `(.L_x_4448) ;  /* 0xffffff8c00087947 */ /* 0x000fea000383ffff */
.L_x_4293:
[----:B------:R-:W-:Y:S01]  /*29400*/  BSSY B1, `(.L_x_4449) ;  /* 0x0000006000017945 */ /* 0x000fe20003800000 */
[----:B------:R-:W-:-:S07]  /*29410*/  IMAD.MOV.U32 R15, RZ, RZ, -0x1 ;  /* 0xffffffffff0f7424 */ /* 0x000fce00078e00ff */
[----:B0-----:R-:W-:Y:S05]  /*29420*/  WARPSYNC.COLLECTIVE R15, `(.L_x_4450) ;  /* 0x000000000f0c7348 */ /* 0x001fea0003c00000 */
[----:B------:R-:W-:Y:S02]  /*29430*/  ELECT P6, UR62, PT ;  /* 0x00000000003e782f */ /* 0x000fe400038c0000 */
[----:B------:R-:W-:Y:S01]  /*29440*/  MOV R14, UR62 ;  /* 0x0000003e000e7c02 */ /* 0x000fe20008000f00 */
[----:B0-----:R-:W-:Y:S10]  /*29450*/  ENDCOLLECTIVE ;  /* 0x000000000000791b */ /* 0x001ff40003800000 */
.L_x_4450:
[----:B------:R-:W-:Y:S05]  /*29460*/  BSYNC B1 ;  /* 0x0000000000017941 */ /* 0x000fea0003800000 */
.L_x_4449:
[----:B------:R-:W-:Y:S05]  /*29470*/  BRA `(.L_x_4292) ;  /* 0xffffff8c00007947 */ /* 0x000fea000383ffff */
.L_x_4295:
[----:B0-----:R0:W1:Y:S02]  /*29480*/  SYNCS.PHASECHK.TRANS64.TRYWAIT P0, [R11+URZ+0x33420], R5 ;  /* 0x033420050b0075a7 */ /* 0x001064000800017f */
[----:B-1----:R-:W-:Y:S05]  /*29490*/  @!P0 NANOSLEEP.SYNCS 0x989680 ;  /* 0x009896800000895d */ /* 0x002fea0003900000 */
[----:B------:R-:W1:Y:S02]  /*294a0*/  @!P0 SYNCS.PHASECHK.TRANS64 P0, [R11+URZ+0x33420], R5 ;  /* 0x033420050b0085a7 */ /* 0x000e64000800007f */
[----:B-1----:R-:W-:Y:S05]  /*294b0*/  @!P0 BRA `(.L_x_4295) ;  /* 0xfffffffc00f08947 */ /* 0x002fea000383ffff */
[----:B------:R-:W-:Y:S05]  /*294c0*/  BRA `(.L_x_4451) ;  /* 0xffffff8c001c7947 */ /* 0x000fea000383ffff */
.L_x_4299:
[----:B-1----:R1:W2:Y:S02]  /*294d0*/  SYNCS.PHASECHK.TRANS64.TRYWAIT P0, [R8+URZ+0x334a0], R12 ;  /* 0x0334a00c080075a7 */ /* 0x0022a4000800017f */
[----:B--2---:R-:W-:Y:S05]  /*294e0*/  @!P0 NANOSLEEP.SYNCS 0x989680 ;  /* 0x009896800000895d */ /* 0x004fea0003900000 */
[----:B------:R-:W2:Y:S02]  /*294f0*/  @!P0 SYNCS.PHASECHK.TRANS64 P0, [R8+URZ+0x334a0], R12 ;  /* 0x0334a00c080085a7 */ /* 0x000ea4000800007f */
[----:B--2---:R-:W-:Y:S05]  /*29500*/  @!P0 BRA `(.L_x_4299) ;  /* 0xfffffffc00f08947 */ /* 0x004fea000383ffff */
[----:B------:R-:W-:Y:S05]  /*29510*/  BRA `(.L_x_4452) ;  /* 0xffffff8c003c7947 */ /* 0x000fea000383ffff */
.L_x_4306:
[----:B0-----:R0:W2:Y:S02]  /*29520*/  SYNCS.PHASECHK.TRANS64.TRYWAIT P0, [R8+URZ+0x334c0], R12 ;  /* 0x0334c00c080075a7 */ /* 0x0010a4000800017f */
[----:B--2---:R-:W-:Y:S05]  /*29530*/  @!P0 NANOSLEEP.SYNCS 0x989680 ;  /* 0x009896800000895d */ /* 0x004fea0003900000 */
[----:B------:R-:W2:Y:S02]  /*29540*/  @!P0 SYNCS.PHASECHK.TRANS64 P0, [R8+URZ+0x334c0], R12 ;  /* 0x0334c00c080085a7 */ /* 0x000ea4000800007f */
[----:B--2---:R-:W-:Y:S05]  /*29550*/  @!P0 BRA `(.L_x_4306) ;  /* 0xfffffffc00f08947 */ /* 0x004fea000383ffff */
[----:B------:R-:W-:Y:S05]  /*29560*/  BRA `(.L_x_4453) ;  /* 0xffffff90003c7947 */ /* 0x000fea000383ffff */
.L_x_4315:
[----:B0-----:R0:W1:Y:S02]  /*29570*/  SYNCS.PHASECHK.TRANS64.TRYWAIT P1, [R7+URZ+0x334a0], R6 ;  /* 0x0334a006070075a7 */ /* 0x001064000802017f */
[----:B-1----:R-:W-:Y:S05]  /*29580*/  @!P1 NANOSLEEP.SYNCS 0x989680 ;  /* 0x009896800000995d */ /* 0x002fea0003900000 */
[----:B------:R-:W1:Y:S02]  /*29590*/  @!P1 SYNCS.PHASECHK.TRANS64 P1, [R7+URZ+0x334a0], R6 ;  /* 0x0334a006070095a7 */ /* 0x000e64000802007f */
[----:B-1----:R-:W-:Y:S05]  /*295a0*/  @!P1 BRA `(.L_x_4315) ;  /* 0xfffffffc00f09947 */ /* 0x002fea000383ffff */
[----:B------:R-:W-:Y:S05]  /*295b0*/  BRA `(.L_x_4454) ;  /* 0xffffff9400987947 */ /* 0x000fea000383ffff */
.L_x_4322:
[----:B-1----:R1:W2:Y:S02]  /*295c0*/  SYNCS.PHASECHK.TRANS64.TRYWAIT P1, [R7+URZ+0x334c0], R6 ;  /* 0x0334c006070075a7 */ /* 0x0022a4000802017f */
[----:B--2---:R-:W-:Y:S05]  /*295d0*/  @!P1 NANOSLEEP.SYNCS 0x989680 ;  /* 0x009896800000995d */ /* 0x004fea0003900000 */
[----:B------:R-:W2:Y:S02]  /*295e0*/  @!P1 SYNCS.PHASECHK.TRANS64 P1, [R7+URZ+0x334c0], R6 ;  /* 0x0334c006070095a7 */ /* 0x000ea4000802007f */
[----:B--2---:R-:W-:Y:S05]  /*295f0*/  @!P1 BRA `(.L_x_4322) ;  /* 0xfffffffc00f09947 */ /* 0x004fea000383ffff */
[----:B------:R-:W-:Y:S05]  /*29600*/  BRA `(.L_x_4455) ;  /* 0xffffff9800907947 */ /* 0x000fea000383ffff */
.L_x_4347:
[----:B0-----:R-:W0:Y:S01]  /*29610*/  S2R R5, SR_TID.X ;  /* 0x0000000000057919 */ /* 0x001e220000002100 */
        /* <DEDUP_REMOVED lines=10> */
.L_x_4457:
[----:B------:R-:W-:Y:S05]  /*296c0*/  BSYNC B0 ;  /* 0x0000000000007941 */ /* 0x000fea0003800000 */
.L_x_4456:
[----:B------:R-:W-:Y:S05]  /*296d0*/  BRA `(.L_x_4458) ;  /* 0xffffffac00687947 */ /* 0x000fea000383ffff */
.L_x_4349:
[----:B------:R-:W-:Y:S01]  /*296e0*/  BSSY B0, `(.L_x_4459) ;  /* 0x0000006000007945 */ /* 0x000fe20003800000 */
[----:B------:R-:W-:-:S07]  /*296f0*/  IMAD.MOV.U32 R15, RZ, RZ, -0x1 ;  /* 0xffffffffff0f7424 */ /* 0x000fce00078e00ff */
[----:B0-----:R-:W-:Y:S05]  /*29700*/  WARPSYNC.COLLECTIVE R15, `(.L_x_4460) ;  /* 0x000000000f0c7348 */ /* 0x001fea0003c00000 */
[----:B------:R-:W-:Y:S02]  /*29710*/  ELECT P6, UR62, PT ;  /* 0x00000000003e782f */ /* 0x000fe400038c0000 */
[----:B------:R-:W-:Y:S01]  /*29720*/  MOV R14, UR62 ;  /* 0x0000003e000e7c02 */ /* 0x000fe20008000f00 */
[----:B0-----:R-:W-:Y:S10]  /*29730*/  ENDCOLLECTIVE ;  /* 0x000000000000791b */ /* 0x001ff40003800000 */
.L_x_4460:
[----:B------:R-:W-:Y:S05]  /*29740*/  BSYNC B0 ;  /* 0x0000000000007941 */ /* 0x000fea0003800000 */
.L_x_4459:
[----:B------:R-:W-:Y:S05]  /*29750*/  BRA `(.L_x_4461) ;  /* 0xffffffac00607947 */ /* 0x000fea000383ffff */
.L_x_4352:
[----:B0-----:R0:W1:Y:S02]  /*29760*/  SYNCS.PHASECHK.TRANS64.TRYWAIT P2, [R6+URZ+0x33480], R8 ;  /* 0x03348008060075a7 */ /* 0x001064000804017f */
[----:B-1----:R-:W-:Y:S05]  /*29770*/  @!P2 NANOSLEEP.SYNCS 0x989680 ;  /* 0x009896800000a95d */ /* 0x002fea0003900000 */
[----:B------:R-:W1:Y:S02]  /*29780*/  @!P2 SYNCS.PHASECHK.TRANS64 P2, [R6+URZ+0x33480], R8 ;  /* 0x033480080600a5a7 */ /* 0x000e64000804007f */
[----:B-1----:R-:W-:Y:S05]  /*29790*/  @!P2 BRA `(.L_x_4352) ;  /* 0xfffffffc00f0a947 */ /* 0x002fea000383ffff */
[----:B------:R-:W-:Y:S05]  /*297a0*/  BRA `(.L_x_4462) ;  /* 0xffffffac00e07947 */ /* 0x000fea000383ffff */
.L_x_4354:
[----:B-1----:R1:W2:Y:S02]  /*297b0*/  SYNCS.PHASECHK.TRANS64.TRYWAIT P2, [R6+URZ+0x33440], R8 ;  /* 0x03344008060075a7 */ /* 0x0022a4000804017f */
[----:B--2---:R-:W-:Y:S05]  /*297c0*/  @!P2 NANOSLEEP.SYNCS 0x989680 ;  /* 0x009896800000a95d */ /* 0x004fea0003900000 */
[----:B------:R-:W2:Y:S02]  /*297d0*/  @!P2 SYNCS.PHASECHK.TRANS64 P2, [R6+URZ+0x33440], R8 ;  /* 0x033440080600a5a7 */ /* 0x000ea4000804007f */
[----:B--2---:R-:W-:Y:S05]  /*297e0*/  @!P2 BRA `(.L_x_4354) ;  /* 0xfffffffc00f0a947 */ /* 0x004fea000383ffff */
[----:B------:R-:W-:Y:S05]  /*297f0*/  BRA `(.L_x_4463) ;  /* 0xffffffb000687947 */ /* 0x000fea000383ffff */
.L_x_4357:
        /* <DEDUP_REMOVED lines=8> */
.L_x_4363:
[----:B--2---:R2:W3:Y:S02]  /*29880*/  SYNCS.PHASECHK.TRANS64.TRYWAIT P0, [R5+URZ+0x33480], R4 ;  /* 0x03348004050075a7 */ /* 0x0044e4000800017f */
[----:B---3--:R-:W-:Y:S05]  /*29890*/  @!P0 NANOSLEEP.SYNCS 0x989680 ;  /* 0x009896800000895d */ /* 0x008fea0003900000 */
[----:B------:R-:W3:Y:S02]  /*298a0*/  @!P0 SYNCS.PHASECHK.TRANS64 P0, [R5+URZ+0x33480], R4 ;  /* 0x03348004050085a7 */ /* 0x000ee4000800007f */
[----:B---3--:R-:W-:Y:S05]  /*298b0*/  @!P0 BRA `(.L_x_4363) ;  /* 0xfffffffc00f08947 */ /* 0x008fea000383ffff */
[----:B------:R-:W-:Y:S05]  /*298c0*/  BRA `(.L_x_4465) ;  /* 0xffffffb800547947 */ /* 0x000fea000383ffff */
.L_x_4370:
[----:B-1----:R1:W3:Y:S02]  /*298d0*/  SYNCS.PHASECHK.TRANS64.TRYWAIT P0, [R5+URZ+0x33440], R4 ;  /* 0x03344004050075a7 */ /* 0x0022e4000800017f */
[----:B---3--:R-:W-:Y:S05]  /*298e0*/  @!P0 NANOSLEEP.SYNCS 0x989680 ;  /* 0x009896800000895d */ /* 0x008fea0003900000 */
[----:B------:R-:W3:Y:S02]  /*298f0*/  @!P0 SYNCS.PHASECHK.TRANS64 P0, [R5+URZ+0x33440], R4 ;  /* 0x03344004050085a7 */ /* 0x000ee4000800007f */
[----:B---3--:R-:W-:Y:S05]  /*29900*/  @!P0 BRA `(.L_x_4370) ;  /* 0xfffffffc00f08947 */ /* 0x008fea000383ffff */
[----:B------:R-:W-:Y:S05]  /*29910*/  BRA `(.L_x_4466) ;  /* 0xffffffbc005c7947 */ /* 0x000fea000383ffff */
.L_x_4378:
[----:B--2---:R2:W3:Y:S02]  /*29920*/  SYNCS.PHASECHK.TRANS64.TRYWAIT P2, [R13+URZ+0x33470], R3 ;  /* 0x033470030d0075a7 */ /* 0x0044e4000804017f */
[----:B---3--:R-:W-:Y:S05]  /*29930*/  @!P2 NANOSLEEP.SYNCS 0x989680 ;  /* 0x009896800000a95d */ /* 0x008fea0003900000 */
[----:B------:R-:W3:Y:S02]  /*29940*/  @!P2 SYNCS.PHASECHK.TRANS64 P2, [R13+URZ+0x33470], R3 ;  /* 0x033470030d00a5a7 */ /* 0x000ee4000804007f */
[----:B---3--:R-:W-:Y:S05]  /*29950*/  @!P2 BRA `(.L_x_4378) ;  /* 0xfffffffc00f0a947 */ /* 0x008fea000383ffff */
[----:B------:R-:W-:Y:S05]  /*29960*/  BRA `(.L_x_4467) ;  /* 0xffffffc0007c7947 */ /* 0x000fea000383ffff */
.L_x_4380:
[----:B--2---:R2:W3:Y:S02]  /*29970*/  SYNCS.PHASECHK.TRANS64.TRYWAIT P2, [R13+URZ+0x33460], R4 ;  /* 0x033460040d0075a7 */ /* 0x0044e4000804017f */
[----:B---3--:R-:W-:Y:S05]  /*29980*/  @!P2 NANOSLEEP.SYNCS 0x989680 ;  /* 0x009896800000a95d */ /* 0x008fea0003900000 */
[----:B------:R-:W3:Y:S02]  /*29990*/  @!P2 SYNCS.PHASECHK.TRANS64 P2, [R13+URZ+0x33460], R4 ;  /* 0x033460040d00a5a7 */ /* 0x000ee4000804007f */
[----:B---3--:R-:W-:Y:S05]  /*299a0*/  @!P2 BRA `(.L_x_4380) ;  /* 0xfffffffc00f0a947 */ /* 0x008fea000383ffff */
[----:B------:R-:W-:Y:S05]  /*299b0*/  BRA `(.L_x_4468) ;  /* 0xffffffc000847947 */ /* 0x000fea000383ffff */
.L_x_4387:
[----:B-1----:R1:W2:Y:S02]  /*299c0*/  SYNCS.PHASECHK.TRANS64.TRYWAIT P0, [R0+URZ+0x33470], R3 ;  /* 0x03347003000075a7 */ /* 0x0022a4000800017f */
[----:B--2---:R-:W-:Y:S05]  /*299d0*/  @!P0 NANOSLEEP.SYNCS 0x989680 ;  /* 0x009896800000895d */ /* 0x004fea0003900000 */
[----:B------:R-:W2:Y:S02]  /*299e0*/  @!P0 SYNCS.PHASECHK.TRANS64 P0, [R0+URZ+0x33470], R3 ;  /* 0x03347003000085a7 */ /* 0x000ea4000800007f */
[----:B--2---:R-:W-:Y:S05]  /*299f0*/  @!P0 BRA `(.L_x_4387) ;  /* 0xfffffffc00f08947 */ /* 0x004fea000383ffff */
[----:B------:R-:W-:Y:S05]  /*29a00*/  BRA `(.L_x_4469) ;  /* 0xffffffd0006c7947 */ /* 0x000fea000383ffff */
.L_x_4389:
[----:B-1----:R1:W2:Y:S02]  /*29a10*/  SYNCS.PHASECHK.TRANS64.TRYWAIT P0, [R0+URZ+0x33460], R3 ;  /* 0x03346003000075a7 */ /* 0x0022a4000800017f */
[----:B--2---:R-:W-:Y:S05]  /*29a20*/  @!P0 NANOSLEEP.SYNCS 0x989680 ;  /* 0x009896800000895d */ /* 0x004fea0003900000 */
[----:B------:R-:W2:Y:S02]  /*29a30*/  @!P0 SYNCS.PHASECHK.TRANS64 P0, [R0+URZ+0x33460], R3 ;  /* 0x03346003000085a7 */ /* 0x000ea4000800007f */
[----:B--2---:R-:W-:Y:S05]  /*29a40*/  @!P0 BRA `(.L_x_4389) ;  /* 0xfffffffc00f08947 */ /* 0x004fea000383ffff */
[----:B------:R-:W-:Y:S05]  /*29a50*/  BRA `(.L_x_4470) ;  /* 0xffffffd000747947 */ /* 0x000fea000383ffff */
.L_x_4393:
[----:B-1----:R-:W2:Y:S01]  /*29a60*/  LDL R3, [R1+0x2d0] ;  /* 0x0002d00001037983 */ /* 0x002ea20000100800 */
[----:B------:R-:W-:Y:S01]  /*29a70*/  BSSY B0, `(.L_x_4471) ;  /* 0x0000008000007945 */ /* 0x000fe20003800000 */
[----:B------:R-:W-:Y:S02]  /*29a80*/  IMAD.MOV.U32 R12, RZ, RZ, RZ ;  /* 0x000000ffff0c7224 */ /* 0x000fe400078e00ff */
[----:B------:R-:W-:Y:S02]  /*29a90*/  IMAD.MOV.U32 R11, RZ, RZ, 0x1f ;  /* 0x0000001fff0b7424 */ /* 0x000fe400078e00ff */
[----:B------:R-:W-:Y:S02]  /*29aa0*/  IMAD.MOV.U32 R15, RZ, RZ, -0x1 ;  /* 0xffffffffff0f7424 */ /* 0x000fe400078e00ff */
[----:B--2---:R-:W-:-:S07]  /*29ab0*/  IMAD.MOV.U32 R13, RZ, RZ, R3 ;  /* 0x000000ffff0d7224 */ /* 0x004fce00078e0003 */
[----:B0-----:R-:W-:Y:S05]  /*29ac0*/  WARPSYNC.COLLECTIVE R15, `(.L_x_4472) ;  /* 0x000000000f087348 */ /* 0x001fea0003c00000 */
[----:B------:R1:W2:Y:S02]  /*29ad0*/  SHFL.IDX P6, R14, R13, R12, R11 ;  /* 0x0000000c0d0e7389 */ /* 0x0002a400000c000b */
[----:B012---:R-:W-:Y:S01]  /*29ae0*/  ENDCOLLECTIVE ;  /* 0x000000000000791b */ /* 0x007fe20003800000 */
.L_x_4472:
[----:B------:R-:W-:Y:S05]  /*29af0*/  BSYNC B0 ;  /* 0x0000000000007941 */ /* 0x000fea0003800000 */
.L_x_4471:
        /* <DEDUP_REMOVED lines=9> */
.L_x_4473:
        /* <DEDUP_REMOVED lines=19> */
.L_x_4474:
[----:B------:R-:W-:Y:S01]  /*29cc0*/  IMAD.MOV.U32 R12, RZ, RZ, 0x2 ;  /* 0x00000002ff0c7424 */ /* 0x000fe200078e00ff */
[----:B------:R-:W-:-:S05]  /*29cd0*/  SEL R5, R14, RZ, P1 ;  /* 0x000000ff0e057207 */ /* 0x000fca0000800000 */
[----:B------:R-:W-:-:S04]  /*29ce0*/  IMAD.IADD R5, R2, 0x1, R5 ;  /* 0x0000000102057824 */ /* 0x000fc800078e0205 */
[----:B------:R-:W-:-:S07]  /*29cf0*/  IMAD.MOV.U32 R13, RZ, RZ, R5 ;  /* 0x000000ffff0d7224 */ /* 0x000fce00078e0005 */
[----:B------:R-:W-:Y:S05]  /*29d00*/  WARPSYNC.COLLECTIVE R15, `(.L_x_4475) ;  /* 0x000000000f087348 */ /* 0x000fea0003c00000 */
[----:B------:R0:W1:Y:S02]  /*29d10*/  SHFL.UP P6, R14, R13, R12, R11 ;  /* 0x0400000c0d0e7389 */ /* 0x00006400000c000b */
[----:B01----:R-:W-:Y:S01]  /*29d20*/  ENDCOLLECTIVE ;  /* 0x000000000000791b */ /* 0x003fe20003800000 */
.L_x_4475:
[----:B------:R-:W-:Y:S01]  /*29d30*/  IMAD.MOV.U32 R12, RZ, RZ, 0x4 ;  /* 0x00000004ff0c7424 */ /* 0x000fe200078e00ff */
[----:B------:R-:W-:-:S05]  /*29d40*/  SEL R6, R14, RZ, P2 ;  /* 0x000000ff0e067207 */ /* 0x000fca0001000000 */
[----:B------:R-:W-:-:S04]  /*29d50*/  IMAD.IADD R6, R5, 0x1, R6 ;  /* 0x0000000105067824 */ /* 0x000fc800078e0206 */
[----:B------:R-:W-:-:S07]  /*29d60*/  IMAD.MOV.U32 R13, RZ, RZ, R6 ;  /* 0x000000ffff0d7224 */ /* 0x000fce00078e0006 */
[----:B------:R-:W-:Y:S05]  /*29d70*/  WARPSYNC.COLLECTIVE R15, `(.L_x_4476) ;  /* 0x000000000f087348 */ /* 0x000fea0003c00000 */
[----:B------:R0:W1:Y:S02]  /*29d80*/  SHFL.UP P6, R14, R13, R12, R11 ;  /* 0x0400000c0d0e7389 */ /* 0x00006400000c000b */
[----:B01----:R-:W-:Y:S01]  /*29d90*/  ENDCOLLECTIVE ;  /* 0x000000000000791b */ /* 0x003fe20003800000 */
.L_x_4476:
[----:B------:R-:W-:Y:S01]  /*29da0*/  IMAD.MOV.U32 R12, RZ, RZ, 0x8 ;  /* 0x00000008ff0c7424 */ /* 0x000fe200078e00ff */
[----:B------:R-:W-:-:S05]  /*29db0*/  SEL R7, R14, RZ, P3 ;  /* 0x000000ff0e077207 */ /* 0x000fca0001800000 */
[----:B------:R-:W-:-:S04]  /*29dc0*/  IMAD.IADD R7, R6, 0x1, R7 ;  /* 0x0000000106077824 */ /* 0x000fc800078e0207 */
[----:B------:R-:W-:-:S07]  /*29dd0*/  IMAD.MOV.U32 R13, RZ, RZ, R7 ;  /* 0x000000ffff0d7224 */ /* 0x000fce00078e0007 */
[----:B------:R-:W-:Y:S05]  /*29de0*/  WARPSYNC.COLLECTIVE R15, `(.L_x_4477) ;  /* 0x000000000f087348 */ /* 0x000fea0003c00000 */
[----:B------:R0:W1:Y:S02]  /*29df0*/  SHFL.UP P6, R14, R13, R12, R11 ;  /* 0x0400000c0d0e7389 */ /* 0x00006400000c000b */
[----:B01----:R-:W-:Y:S01]  /*29e00*/  ENDCOLLECTIVE ;  /* 0x000000000000791b */ /* 0x003fe20003800000 */
.L_x_4477:
[----:B------:R-:W-:Y:S01]  /*29e10*/  IMAD.MOV.U32 R12, RZ, RZ, 0x10 ;  /* 0x00000010ff0c7424 */ /* 0x000fe200078e00ff */
[----:B------:R-:W-:-:S05]  /*29e20*/  SEL R14, R14, RZ, P4 ;  /* 0x000000ff0e0e7207 */ /* 0x000fca0002000000 */
[----:B------:R-:W-:-:S04]  /*29e30*/  IMAD.IADD R5, R7, 0x1, R14 ;  /* 0x0000000107057824 */ /* 0x000fc800078e020e */
[----:B------:R-:W-:-:S07]  /*29e40*/  IMAD.MOV.U32 R13, RZ, RZ, R5 ;  /* 0x000000ffff0d7224 */ /* 0x000fce00078e0005 */
[----:B------:R-:W-:Y:S05]  /*29e50*/  WARPSYNC.COLLECTIVE R15, `(.L_x_4478) ;  /* 0x000000000f087348 */ /* 0x000fea0003c00000 */
[----:B------:R0:W1:Y:S02]  /*29e60*/  SHFL.UP P6, R14, R13, R12, R11 ;  /* 0x0400000c0d0e7389 */ /* 0x00006400000c000b */
[----:B01----:R-:W-:Y:S01]  /*29e70*/  ENDCOLLECTIVE ;  /* 0x000000000000791b */ /* 0x003fe20003800000 */
.L_x_4478:
        /* <DEDUP_REMOVED lines=8> */
.L_x_4479:
[----:B------:R-:W-:Y:S05]  /*29f00*/  BRA `(.L_x_4480) ;  /* 0xffffffdc00487947 */ /* 0x000fea000383ffff */
.L_x_4398:
        /* <DEDUP_REMOVED lines=8> */
.L_x_4482:
[----:B------:R-:W-:Y:S05]  /*29f90*/  BSYNC B0 ;  /* 0x0000000000007941 */ /* 0x000fea0003800000 */
.L_x_4481:
[----:B------:R-:W-:Y:S01]  /*29fa0*/  SEL R13, R14, RZ, P1 ;  /* 0x000000ff0e0d7207 */ /* 0x000fe20000800000 */
[----:B------:R-:W-:Y:S02]  /*29fb0*/  IMAD.MOV.U32 R12, RZ, RZ, 0x2 ;  /* 0x00000002ff0c7424 */ /* 0x000fe400078e00ff */
[----:B------:R-:W-:Y:S02]  /*29fc0*/  IMAD.MOV.U32 R11, RZ, RZ, RZ ;  /* 0x000000ffff0b7224 */ /* 0x000fe400078e00ff */
[----:B------:R-:W-:Y:S02]  /*29fd0*/  IMAD.IADD R13, R2, 0x1, R13 ;  /* 0x00000001020d7824 */ /* 0x000fe400078e020d */
[----:B------:R-:W-:-:S07]  /*29fe0*/  IMAD.MOV.U32 R15, RZ, RZ, -0x1 ;  /* 0xffffffffff0f7424 */ /* 0x000fce00078e00ff */
[----:B------:R-:W-:Y:S05]  /*29ff0*/  WARPSYNC.COLLECTIVE R15, `(.L_x_4483) ;  /* 0x000000000f087348 */ /* 0x000fea0003c00000 */
[----:B------:R0:W1:Y:S02]  /*2a000*/  SHFL.UP P6, R14, R13, R12, R11 ;  /* 0x0400000c0d0e7389 */ /* 0x00006400000c000b */
[----:B01----:R-:W-:Y:S01]  /*2a010*/  ENDCOLLECTIVE ;  /* 0x000000000000791b */ /* 0x003fe20003800000 */
.L_x_4483:
[----:B------:R-:W-:Y:S01]  /*2a020*/  IMAD.MOV.U32 R12, RZ, RZ, 0x4 ;  /* 0x00000004ff0c7424 */ /* 0x000fe200078e00ff */
[----:B------:R-:W-:-:S05]  /*2a030*/  SEL R14, R14, RZ, P2 ;  /* 0x000000ff0e0e7207 */ /* 0x000fca0001000000 */
[----:B------:R-:W-:-:S04]  /*2a040*/  IMAD.IADD R5, R13, 0x1, R14 ;  /* 0x000000010d057824 */ /* 0x000fc800078e020e */
[----:B------:R-:W-:-:S07]  /*2a050*/  IMAD.MOV.U32 R13, RZ, RZ, R5 ;  /* 0x000000ffff0d7224 */ /* 0x000fce00078e0005 */
[----:B------:R-:W-:Y:S05]  /*2a060*/  WARPSYNC.COLLECTIVE R15, `(.L_x_4484) ;  /* 0x000000000f087348 */ /* 0x000fea0003c00000 */
[----:B------:R0:W1:Y:S02]  /*2a070*/  SHFL.UP P6, R14, R13, R12, R11 ;  /* 0x0400000c0d0e7389 */ /* 0x00006400000c000b */
[----:B01----:R-:W-:Y:S01]  /*2a080*/  ENDCOLLECTIVE ;  /* 0x000000000000791b */ /* 0x003fe20003800000 */
.L_x_4484:
[----:B------:R-:W-:Y:S01]  /*2a090*/  IMAD.MOV.U32 R12, RZ, RZ, 0x8 ;  /* 0x00000008ff0c7424 */ /* 0x000fe200078e00ff */
[----:B------:R-:W-:-:S05]  /*2a0a0*/  SEL R6, R14, RZ, P3 ;  /* 0x000000ff0e067207 */ /* 0x000fca0001800000 */
[----:B------:R-:W-:-:S04]  /*2a0b0*/  IMAD.IADD R6, R5, 0x1, R6 ;  /* 0x0000000105067824 */ /* 0x000fc800078e0206 */
[----:B------:R-:W-:-:S07]  /*2a0c0*/  IMAD.MOV.U32 R13, RZ, RZ, R6 ;  /* 0x000000ffff0d7224 */ /* 0x000fce00078e0006 */
[----:B------:R-:W-:Y:S05]  /*2a0d0*/  WARPSYNC.COLLECTIVE R15, `(.L_x_4485) ;  /* 0x000000000f087348 */ /* 0x000fea0003c00000 */
[----:B------:R0:W1:Y:S02]  /*2a0e0*/  SHFL.UP P6, R14, R13, R12, R11 ;  /* 0x0400000c0d0e7389 */ /* 0x00006400000c000b */
[----:B01----:R-:W-:Y:S01]  /*2a0f0*/  ENDCOLLECTIVE ;  /* 0x000000000000791b */ /* 0x003fe20003800000 */
.L_x_4485:
[----:B------:R-:W-:Y:S01]  /*2a100*/  IMAD.MOV.U32 R12, RZ, RZ, 0x10 ;  /* 0x00000010ff0c7424 */ /* 0x000fe200078e00ff */
[----:B------:R-:W-:-:S05]  /*2a110*/  SEL R7, R14, RZ, P4 ;  /* 0x000000ff0e077207 */ /* 0x000fca0002000000 */
[----:B------:R-:W-:-:S04]  /*2a120*/  IMAD.IADD R7, R6, 0x1, R7 ;  /* 0x0000000106077824 */ /* 0x000fc800078e0207 */
[----:B------:R-:W-:-:S07]  /*2a130*/  IMAD.MOV.U32 R13, RZ, RZ, R7 ;  /* 0x000000ffff0d7224 */ /* 0x000fce00078e0007 */
[----:B------:R-:W-:Y:S05]  /*2a140*/  WARPSYNC.COLLECTIVE R15, `(.L_x_4486) ;  /* 0x000000000f087348 */ /* 0x000fea0003c00000 */
[----:B------:R0:W1:Y:S02]  /*2a150*/  SHFL.UP P6, R14, R13, R12, R11 ;  /* 0x0400000c0d0e7389 */ /* 0x00006400000c000b */
[----:B01----:R-:W-:Y:S01]  /*2a160*/  ENDCOLLECTIVE ;  /* 0x000000000000791b */ /* 0x003fe20003800000 */
.L_x_4486:
        /* <DEDUP_REMOVED lines=8> */
.L_x_4487:
[----:B------:R-:W-:Y:S05]  /*2a1f0*/  BRA `(.L_x_4488) ;  /* 0xffffffdc00307947 */ /* 0x000fea000383ffff */
.L_x_4400:
[----:B------:R-:W-:Y:S01]  /*2a200*/  BSSY B0, `(.L_x_4489) ;  /* 0x0000006000007945 */ /* 0x000fe20003800000 */
[----:B------:R-:W-:Y:S01]  /*2a210*/  PLOP3.LUT P6, PT, P6, PT, PT, 0x8, 0x0 ;  /* 0x000000000000781c */ /* 0x000fe200037ce170 */
[----:B------:R-:W-:-:S12]  /*2a220*/  IMAD.MOV.U32 R15, RZ, RZ, -0x1 ;  /* 0xffffffffff0f7424 */ /* 0x000fd800078e00ff */
[----:B0-----:R-:W-:Y:S05]  /*2a230*/  WARPSYNC.COLLECTIVE R15, `(.L_x_4490) ;  /* 0x000000000f087348 */ /* 0x001fea0003c00000 */
[----:B------:R-:W-:Y:S01]  /*2a240*/  VOTE.ANY R14, PT, P6 ;  /* 0x00000000000e7806 */ /* 0x000fe200030e0100 */
[----:B0-----:R-:W-:Y:S06]  /*2a250*/  ENDCOLLECTIVE ;  /* 0x000000000000791b */ /* 0x001fec0003800000 */
.L_x_4490:
[----:B------:R-:W-:Y:S05]  /*2a260*/  BSYNC B0 ;  /* 0x0000000000007941 */ /* 0x000fea0003800000 */
.L_x_4489:
        /* <DEDUP_REMOVED lines=9> */
.L_x_4491:
[----:B------:R-:W-:Y:S01]  /*2a300*/  IMAD.MOV.U32 R4, RZ, RZ, R14 ;  /* 0x000000ffff047224 */ /* 0x000fe200078e000e */
[----:B------:R-:W-:Y:S06]  /*2a310*/  BRA `(.L_x_4492) ;  /* 0xffffffdc00207947 */ /* 0x000fec000383ffff */
.L_x_4402:
[----:B------:R-:W-:Y:S01]  /*2a320*/  BSSY B0, `(.L_x_4493) ;  /* 0x0000007000007945 */ /* 0x000fe20003800000 */
[----:B------:R-:W-:Y:S02]  /*2a330*/  IMAD.MOV.U32 R13, RZ, RZ, R3 ;  /* 0x000000ffff0d7224 */ /* 0x000fe400078e0003 */
[----:B------:R-:W-:Y:S02]  /*2a340*/  IMAD.MOV.U32 R11, RZ, RZ, 0x1f ;  /* 0x0000001fff0b7424 */ /* 0x000fe400078e00ff */
[----:B------:R-:W-:-:S07]  /*2a350*/  IMAD.MOV.U32 R15, RZ, RZ, -0x1 ;  /* 0xffffffffff0f7424 */ /* 0x000fce00078e00ff */
[----:B012---:R-:W-:Y:S05]  /*2a360*/  WARPSYNC.COLLECTIVE R15, `(.L_x_4494) ;  /* 0x000000000f087348 */ /* 0x007fea0003c00000 */
[----:B------:R3:W4:Y:S02]  /*2a370*/  SHFL.IDX P6, R14, R13, R12, R11 ;  /* 0x0000000c0d0e7389 */ /* 0x00072400000c000b */
[----:B01234-:R-:W-:Y:S01]  /*2a380*/  ENDCOLLECTIVE ;  /* 0x000000000000791b */ /* 0x01ffe20003800000 */
.L_x_4494:
[----:B------:R-:W-:Y:S05]  /*2a390*/  BSYNC B0 ;  /* 0x0000000000007941 */ /* 0x000fea0003800000 */
.L_x_4493:
[----:B------:R-:W-:Y:S01]  /*2a3a0*/  IMAD.MOV.U32 R7, RZ, RZ, R14 ;  /* 0x000000ffff077224 */ /* 0x000fe200078e000e */
[----:B------:R-:W-:Y:S06]  /*2a3b0*/  BRA `(.L_x_4401) ;  /* 0xffffffdc00147947 */ /* 0x000fec000383ffff */
.L_x_4406:
[----:B0-----:R0:W1:Y:S02]  /*2a3c0*/  SYNCS.PHASECHK.TRANS64.TRYWAIT P0, [R0+URZ+0x33420], R3 ;  /* 0x03342003000075a7 */ /* 0x001064000800017f */
[----:B-1----:R-:W-:Y:S05]  /*2a3d0*/  @!P0 NANOSLEEP.SYNCS 0x989680 ;  /* 0x009896800000895d */ /* 0x002fea0003900000 */
[----:B------:R-:W1:Y:S02]  /*2a3e0*/  @!P0 SYNCS.PHASECHK.TRANS64 P0, [R0+URZ+0x33420], R3 ;  /* 0x03342003000085a7 */ /* 0x000e64000800007f */
[----:B-1----:R-:W-:Y:S05]  /*2a3f0*/  @!P0 BRA `(.L_x_4406) ;  /* 0xfffffffc00f08947 */ /* 0x002fea000383ffff */
[----:B------:R-:W-:Y:S05]  /*2a400*/  BRA `(.L_x_4495) ;  /* 0xffffffe000c87947 */ /* 0x000fea000383ffff */
.L_x_4407:
        /* <DEDUP_REMOVED lines=11> */
.L_x_4497:
[----:B------:R-:W-:Y:S05]  /*2a4c0*/  BSYNC B0 ;  /* 0x0000000000007941 */ /* 0x000fea0003800000 */
.L_x_4496:
[----:B------:R-:W-:Y:S05]  /*2a4d0*/  BRA `(.L_x_4498) ;  /* 0xffffffe000b07947 */ /* 0x000fea000383ffff */
.L_x_4410:
[----:B------:R-:W-:Y:S01]  /*2a4e0*/  BSSY B1, `(.L_x_4499) ;  /* 0x0000006000017945 */ /* 0x000fe20003800000 */
[----:B------:R-:W-:-:S07]  /*2a4f0*/  IMAD.MOV.U32 R15, RZ, RZ, -0x1 ;  /* 0xffffffffff0f7424 */ /* 0x000fce00078e00ff */
[----:B01----:R-:W-:Y:S05]  /*2a500*/  WARPSYNC.COLLECTIVE R15, `(.L_x_4500) ;  /* 0x000000000f0c7348 */ /* 0x003fea0003c00000 */
[----:B------:R-:W-:Y:S02]  /*2a510*/  ELECT P6, UR62, PT ;  /* 0x00000000003e782f */ /* 0x000fe400038c0000 */
[----:B------:R-:W-:Y:S01]  /*2a520*/  MOV R14, UR62 ;  /* 0x0000003e000e7c02 */ /* 0x000fe20008000f00 */
[----:B01----:R-:W-:Y:S10]  /*2a530*/  ENDCOLLECTIVE ;  /* 0x000000000000791b */ /* 0x003ff40003800000 */
.L_x_4500:
[----:B------:R-:W-:Y:S05]  /*2a540*/  BSYNC B1 ;  /* 0x0000000000017941 */ /* 0x000fea0003800000 */
.L_x_4499:
[----:B------:R-:W-:Y:S05]  /*2a550*/  BRA `(.L_x_4501) ;  /* 0xffffffe000a87947 */ /* 0x000fea000383ffff */
.L_x_4412:
[----:B0-----:R0:W1:Y:S02]  /*2a560*/  SYNCS.PHASECHK.TRANS64.TRYWAIT P1, [R6+URZ], R5 ;  /* 0x00000005060075a7 */ /* 0x001064000802017f */
[----:B-1----:R-:W-:Y:S05]  /*2a570*/  @!P1 NANOSLEEP.SYNCS 0x989680 ;  /* 0x009896800000995d */ /* 0x002fea0003900000 */
[----:B------:R-:W1:Y:S02]  /*2a580*/  @!P1 SYNCS.PHASECHK.TRANS64 P1, [R6+URZ], R5 ;  /* 0x00000005060095a7 */ /* 0x000e64000802007f */
[----:B-1----:R-:W-:Y:S05]  /*2a590*/  @!P1 BRA `(.L_x_4412) ;  /* 0xfffffffc00f09947 */ /* 0x002fea000383ffff */
[----:B------:R-:W-:Y:S05]  /*2a5a0*/  BRA `(.L_x_4502) ;  /* 0xffffffe000e07947 */ /* 0x000fea000383ffff */
.L_x_4413:
[----:B-1----:R1:W2:Y:S02]  /*2a5b0*/  SYNCS.PHASECHK.TRANS64.TRYWAIT P1, [R7+URZ], R2 ;  /* 0x00000002070075a7 */ /* 0x0022a4000802017f */
[----:B--2---:R-:W-:Y:S05]  /*2a5c0*/  @!P1 NANOSLEEP.SYNCS 0x989680 ;  /* 0x009896800000995d */ /* 0x004fea0003900000 */
[----:B------:R-:W2:Y:S02]  /*2a5d0*/  @!P1 SYNCS.PHASECHK.TRANS64 P1, [R7+URZ], R2 ;  /* 0x00000002070095a7 */ /* 0x000ea4000802007f */
[----:B--2---:R-:W-:Y:S05]  /*2a5e0*/  @!P1 BRA `(.L_x_4413) ;  /* 0xfffffffc00f09947 */ /* 0x004fea000383ffff */
[----:B------:R-:W-:Y:S05]  /*2a5f0*/  BRA `(.L_x_4503) ;  /* 0xffffffe000d47947 */ /* 0x000fea000383ffff */
.L_x_4415:
[----:B--2---:R2:W3:Y:S02]  /*2a600*/  SYNCS.PHASECHK.TRANS64.TRYWAIT P1, [R4+URZ+0x33460], R5 ;  /* 0x03346005040075a7 */ /* 0x0044e4000802017f */
[----:B---3--:R-:W-:Y:S05]  /*2a610*/  @!P1 NANOSLEEP.SYNCS 0x989680 ;  /* 0x009896800000995d */ /* 0x008fea0003900000 */
[----:B------:R-:W3:Y:S02]  /*2a620*/  @!P1 SYNCS.PHASECHK.TRANS64 P1, [R4+URZ+0x33460], R5 ;  /* 0x03346005040095a7 */ /* 0x000ee4000802007f */
[----:B---3--:R-:W-:Y:S05]  /*2a630*/  @!P1 BRA `(.L_x_4415) ;  /* 0xfffffffc00f09947 */ /* 0x008fea000383ffff */
[----:B------:R-:W-:Y:S05]  /*2a640*/  BRA `(.L_x_4504) ;  /* 0xffffffe000d47947 */ /* 0x000fea000383ffff */
.L_x_4417:
[----:B---3--:R3:W4:Y:S02]  /*2a650*/  SYNCS.PHASECHK.TRANS64.TRYWAIT P1, [R3+URZ+0x33460], R2 ;  /* 0x03346002030075a7 */ /* 0x008724000802017f */
[----:B----4-:R-:W-:Y:S05]  /*2a660*/  @!P1 NANOSLEEP.SYNCS 0x989680 ;  /* 0x009896800000995d */ /* 0x010fea0003900000 */
[----:B------:R-:W4:Y:S02]  /*2a670*/  @!P1 SYNCS.PHASECHK.TRANS64 P1, [R3+URZ+0x33460], R2 ;  /* 0x03346002030095a7 */ /* 0x000f24000802007f */
[----:B----4-:R-:W-:Y:S05]  /*2a680*/  @!P1 BRA `(.L_x_4417) ;  /* 0xfffffffc00f09947 */ /* 0x010fea000383ffff */
[----:B------:R-:W-:Y:S05]  /*2a690*/  BRA `(.L_x_4505) ;  /* 0xffffffe000d47947 */ /* 0x000fea000383ffff */
.L_x_4419:
[----:B----4-:R4:W0:Y:S02]  /*2a6a0*/  SYNCS.PHASECHK.TRANS64.TRYWAIT P0, [R4+URZ+0x33480], R5 ;  /* 0x03348005040075a7 */ /* 0x010824000800017f */
[----:B0-----:R-:W-:Y:S05]  /*2a6b0*/  @!P0 NANOSLEEP.SYNCS 0x989680 ;  /* 0x009896800000895d */ /* 0x001fea0003900000 */
[----:B------:R-:W0:Y:S02]  /*2a6c0*/  @!P0 SYNCS.PHASECHK.TRANS64 P0, [R4+URZ+0x33480], R5 ;  /* 0x03348005040085a7 */ /* 0x000e24000800007f */
[----:B0-----:R-:W-:Y:S05]  /*2a6d0*/  @!P0 BRA `(.L_x_4419) ;  /* 0xfffffffc00f08947 */ /* 0x001fea000383ffff */
[----:B------:R-:W-:Y:S05]  /*2a6e0*/  BRA `(.L_x_4420) ;  /* 0xffffffe000d07947 */ /* 0x000fea000383ffff */
        .type           $_ZN7cutlass13device_kernelIN5flash11enable_sm90INS1_16FlashAttnFwdSm90INS1_25CollectiveMainloopFwdSm90ILi2EN4cute5tupleIJNS5_1CILi1EEES8_S8_EEENS6_IJNS7_ILi128EEENS7_ILi160EEENS7_ILi192EEEEEELi192ENS_12float_e4m3_tEfNS_4arch4Sm90ELb0ELb1ELb0ELb1ELb0ELb1ELb0ELb1ELb1ELb0ELb0ELb0EEENS1_21CollectiveEpilogueFwdINS6_IJSA_SC_SB_EEES9_NS_10bfloat16_tESG_Li256ELb1ELb0ELb0ELb1EEENS1_36VarlenDynamicPersistentTileSchedulerILi128ELi160ELi256ELi128ELb0ELb0ELb1ELb1ELb0ELb1EEEEEEEEEvNT_6ParamsE$_ZZN5flash25CollectiveMainloopFwdSm90ILi2EN4cute5tupleIJNS1_1CILi1EEES4_S4_EEENS2_IJNS3_ILi128EEENS3_ILi160EEENS3_ILi192EEEEEELi192EN7cutlass12float_e4m3_tEfNSA_4arch4Sm90ELb0ELb1ELb0ELb1ELb0ELb1ELb0ELb1ELb1ELb0ELb0ELb0EE12store_kv_newINS_16FlashAttnFwdSm90ISE_NS_21CollectiveEpilogueFwdINS2_IJS6_S8_S7_EEES5_NSA_10bfloat16_tESD_Li256ELb1ELb0ELb0ELb1EEENS_36VarlenDynamicPersistentTileSchedulerILi128ELi160ELi256ELi128ELb0ELb0ELb1ELb1ELb0ELb1EEEE13SharedStorageEEEbRKNSE_6ParamsENSA_25PipelineTmaAsyncNoClusterILi2ENSA_16PipelineTmaAsyncILi2EEEEESV_RNSA_13PipelineStateILj2EEEiRT_RKNS_16SeqlenInfoQKNewKILb1ELb1EEENS2_IJiiiiEEEENKUliRKT_E_clISX_EEDaiS18_,@function
        .size           $_ZN7cutlass13device_kernelIN5flash11enable_sm90INS1_16FlashAttnFwdSm90INS1_25CollectiveMainloopFwdSm90ILi2EN4cute5tupleIJNS5_1CILi1EEES8_S8_EEENS6_IJNS7_ILi128EEENS7_ILi160EEENS7_ILi192EEEEEELi192ENS_12float_e4m3_tEfNS_4arch4Sm90ELb0ELb1ELb0ELb1ELb0ELb1ELb0ELb1ELb1ELb0ELb0ELb0EEENS1_21CollectiveEpilogueFwdINS6_IJSA_SC_SB_EEES9_NS_10bfloat16_tESG_Li256ELb1ELb0ELb0ELb1EEENS1_36VarlenDynamicPersistentTileSchedulerILi128ELi160ELi256ELi128ELb0ELb0ELb1ELb1ELb0ELb1EEEEEEEEEvNT_6ParamsE$_ZZN5flash25CollectiveMainloopFwdSm90ILi2EN4cute5tupleIJNS1_1CILi1EEES4_S4_EEENS2_IJNS3_ILi128EEENS3_ILi160EEENS3_ILi192EEEEEELi192EN7cutlass12float_e4m3_tEfNSA_4arch4Sm90ELb0ELb1ELb0ELb1ELb0ELb1ELb0ELb1ELb1ELb0ELb0ELb0EE12store_kv_newINS_16FlashAttnFwdSm90ISE_NS_21CollectiveEpilogueFwdINS2_IJS6_S8_S7_EEES5_NSA_10bfloat16_tESD_Li256ELb1ELb0ELb0ELb1EEENS_36VarlenDynamicPersistentTileSchedulerILi128ELi160ELi256ELi128ELb0ELb0ELb1ELb1ELb0ELb1EEEE13SharedStorageEEEbRKNSE_6ParamsENSA_25PipelineTmaAsyncNoClusterILi2ENSA_16PipelineTmaAsyncILi2EEEEESV_RNSA_13PipelineStateILj2EEEiRT_RKNS_16SeqlenInfoQKNewKILb1ELb1EEENS2_IJiiiiEEEENKUliRKT_E_clISX_EEDaiS18_,(.L_x_12365 - $_ZN7cutlass13device_kernelIN5flash11enable_sm90INS1_16FlashAttnFwdSm90INS1_25CollectiveMainloopFwdSm90ILi2EN4cute5tupleIJNS5_1CILi1EEES8_S8_EEENS6_IJNS7_ILi128EEENS7_ILi160EEENS7_ILi192EEEEEELi192ENS_12float_e4m3_tEfNS_4arch4Sm90ELb0ELb1ELb0ELb1ELb0ELb1ELb0ELb1ELb1ELb0ELb0ELb0EEENS1_21CollectiveEpilogueFwdINS6_IJSA_SC_SB_EEES9_NS_10bfloat16_tESG_Li256ELb1ELb0ELb0ELb1EEENS1_36VarlenDynamicPersistentTileSchedulerILi128ELi160ELi256ELi128ELb0ELb0ELb1ELb1ELb0ELb1EEEEEEEEEvNT_6ParamsE$_ZZN5flash25CollectiveMainloopFwdSm90ILi2EN4cute5tupleIJNS1_1CILi1EEES4_S4_EEENS2_IJNS3_ILi128EEENS3_ILi160EEENS3_ILi192EEEEEELi192EN7cutlass12float_e4m3_tEfNSA_4arch4Sm90ELb0ELb1ELb0ELb1ELb0ELb1ELb0ELb1ELb1ELb0ELb0ELb0EE12store_kv_newINS_16FlashAttnFwdSm90ISE_NS_21CollectiveEpilogueFwdINS2_IJS6_S8_S7_EEES5_NSA_10bfloat16_tESD_Li256ELb1ELb0ELb0ELb1EEENS_36VarlenDynamicPersistentTileSchedulerILi128ELi160ELi256ELi128ELb0ELb0ELb1ELb1ELb0ELb1EEEE13SharedStorageEEEbRKNSE_6ParamsENSA_25PipelineTmaAsyncNoClusterILi2ENSA_16PipelineTmaAsyncILi2EEEEESV_RNSA_13PipelineStateILj2EEEiRT_RKNS_16SeqlenInfoQKNewKILb1ELb1EEENS2_IJiiiiEEEENKUliRKT_E_clISX_EEDaiS18_)
$_ZN7cutlass13device_kernelIN5flash11enable_sm90INS1_16FlashAttnFwdSm90INS1_25CollectiveMainloopFwdSm90ILi2EN4cute5tupleIJNS5_1CILi1EEES8_S8_EEENS6_IJNS7_ILi128EEENS7_ILi160EEENS7_ILi192EEEEEELi192ENS_12float_e4m3_tEfNS_4arch4Sm90ELb0ELb1ELb0ELb1ELb0ELb1ELb0ELb1ELb1ELb0ELb0ELb0EEENS1_21CollectiveEpilogueFwdINS6_IJSA_SC_SB_EEES9_NS_10bfloat16_tESG_Li256ELb1ELb0ELb0ELb1EEENS1_36VarlenDynamicPersistentTileSchedulerILi128ELi160ELi256ELi128ELb0ELb0ELb1ELb1ELb0ELb1EEEEEEEEEvNT_6ParamsE$_ZZN5flash25CollectiveMainloopFwdSm90ILi2EN4cute5tupleIJNS1_1CILi1EEES4_S4_EEENS2_IJNS3_ILi128EEENS3_ILi160EEENS3_ILi192EEEEEELi192EN7cutlass12float_e4m3_tEfNSA_4arch4Sm90ELb0ELb1ELb0ELb1ELb0ELb1ELb0ELb1ELb1ELb0ELb0ELb0EE12store_kv_newINS_16FlashAttnFwdSm90ISE_NS_21CollectiveEpilogueFwdINS2_IJS6_S8_S7_EEES5_NSA_10bfloat16_tESD_Li256ELb1ELb0ELb0ELb1EEENS_36VarlenDynamicPersistentTileSchedulerILi128ELi160ELi256ELi128ELb0ELb0ELb1ELb1ELb0ELb1EEEE13SharedStorageEEEbRKNSE_6ParamsENSA_25PipelineTmaAsyncNoClusterILi2ENSA_16PipelineTmaAsyncILi2EEEEESV_RNSA_13PipelineStateILj2EEEiRT_RKNS_16SeqlenInfoQKNewKILb1ELb1EEENS2_IJiiiiEEEENKUliRKT_E_clISX_EEDaiS18_:
[----:B------:R-:W-:Y:S05]  /*2a6f0*/  YIELD ;  /* 0x0000000000007946 */ /* 0x000fea0003800000 */
[----:B------:R-:W-:Y:S02]  /*2a700*/  ULDC UR4, c[0x0][0x20] ;  /* 0x0000080000047ab9 */ /* 0x000fe40000000800 */
[----:B------:R-:W-:-:S05]  /*2a710*/  VIADD R3, R11, -UR4 ;  /* 0x800000040b037c36 */ /* 0x000fca0008000000 */
[----:B------:R-:W2:Y:S01]  /*2a720*/  LDL.64 R12, [R3+0x8] ;  /* 0x00000800030c7983 */ /* 0x000ea20000100a00 */
[----:B------:R-:W0:Y:S02]  /*2a730*/  LDC.64 R20, c[0x0][0x208] ;  /* 0x00008200ff147b82 */ /* 0x000e240000000a00 */
[----:B0-----:R-:W-:Y:S02]  /*2a740*/  R2UR UR6, R20 ;  /* 0x00000000140672ca */ /* 0x001fe400000e0000 */
[----:B------:R-:W-:-:S13]  /*2a750*/  R2UR UR7, R21 ;  /* 0x00000000150772ca */ /* 0x000fda00000e0000 */
[----:B--2---:R-:W2:Y:S01]  /*2a760*/  LD.E R0, desc[UR6][R12.64+0x154] ;  /* 0x000154060c007980 */ /* 0x004ea2000c101900 */
[----:B------:R-:W-:Y:S01]  /*2a770*/  BSSY B0, `(.L_x_4506) ;  /* 0x0001112000007945 */ /* 0x000fe20003800000 */
[----:B--2---:R-:W-:Y:S01]  /*2a780*/  ISETP.GE.AND P1, PT, R0, 0x1, PT ;  /* 0x000000010000780c */ /* 0x004fe20003f26270 */
[----:B------:R-:W-:-:S12]  /*2a790*/  VIADD R0, R7, -UR4 ;  /* 0x8000000407007c36 */ /* 0x000fd80008000000 */
[----:B------:R-:W-:Y:S05]  /*2a7a0*/  @!P1 BRA `(.L_x_4507) ;  /* 0x0000010400149947 */ /* 0x000fea0003800000 */
[----:B------:R-:W2:Y:S01]  /*2a7b0*/  LDL.64 R14, [R3+0x40] ;  /* 0x00004000030e7983 */ /* 0x000ea20000100a00 */
[C---:B------:R-:W-:Y:S02]  /*2a7c0*/  R2UR UR6, R20.reuse ;  /* 0x00000000140672ca */ /* 0x040fe400000e0000 */
[C---:B------:R-:W-:Y:S01]  /*2a7d0*/  R2UR UR7, R21.reuse ;  /* 0x00000000150772ca */ /* 0x040fe200000e0000 */
[----:B------:R0:W5:Y:S01]  /*2a7e0*/  LDL.64 R106, [R3+0x50] ;  /* 0x00005000036a7983 */ /* 0x0001620000100a00 */
[----:B------:R-:W-:Y:S02]  /*2a7f0*/  R2UR UR4, R20 ;  /* 0x00000000140472ca */ /* 0x000fe400000e0000 */
[----:B------:R-:W-:-:S09]  /*2a800*/  R2UR UR5, R21 ;  /* 0x00000000150572ca */ /* 0x000fd200000e0000 */
[----:B------:R-:W3:Y:S04]  /*2a810*/  LD.E.U8 R12, desc[UR6][R12.64+0x170] ;  /* 0x000170060c0c7980 */ /* 0x000ee8000c101100 */
[----:B--2---:R-:W2:Y:S01]  /*2a820*/  LD.E.64 R104, desc[UR4][R14.64+0x10] ;  /* 0x000010040e687980 */ /* 0x004ea2000c101b00 */
[----:B------:R-:W-:-:S03]  /*2a830*/  SHF.R.S32.HI R33, RZ, 0x1f, R53 ;  /* 0x0000001fff217819 */ /* 0x000fc60000011435 */
[----:B------:R0:W5:Y:S04]  /*2a840*/  LD.E.64 R94, desc[UR4][R14.64+0x8] ;  /* 0x000008040e5e7980 */ /* 0x000168000c101b00 */
[----:B------:R0:W5:Y:S01]  /*2a850*/  LD.E.64 R26, desc[UR6][R14.64+0x18] ;  /* 0x000018060e1a7980 */ /* 0x000162000c101b00 */
[----:B---3--:R-:W-:Y:S01]  /*2a860*/  ISETP.NE.AND P1, PT, R12, RZ, PT ;  /* 0x000000ff0c00720c */ /* 0x008fe20003f25270 */
[-C--:B--2---:R-:W-:Y:S02]  /*2a870*/  IMAD R7, R105, R53.reuse, RZ ;  /* 0x0000003569077224 */ /* 0x084fe400078e02ff */
[----:B------:R-:W-:-:S04]  /*2a880*/  IMAD.WIDE.U32 R86, R104, R53, RZ ;  /* 0x0000003568567225 */ /* 0x000fc800078e00ff */
[----:B------:R-:W-:-:S04]  /*2a890*/  IMAD R7, R104, R33, R7 ;  /* 0x0000002168077224 */ /* 0x000fc800078e0207 */
[----:B------:R-:W-:Y:S02]  /*2a8a0*/  IMAD.IADD R85, R87, 0x1, R7 ;  /* 0x0000000157557824 */ /* 0x000fe400078e0207 */
[----:B0-----:R-:W-:Y:S05]  /*2a8b0*/  @!P1 BRA `(.L_x_4508) ;  /* 0x0000007c00649947 */ /* 0x001fea0003800000 */
[C---:B------:R-:W-:Y:S01]  /*2a8c0*/  R2UR UR6, R20.reuse ;  /* 0x00000000140672ca */ /* 0x040fe200000e0000 */
[----:B------:R0:W5:Y:S01]  /*2a8d0*/  LDL.64 R64, [R3+0x10] ;  /* 0x0000100003407983 */ /* 0x0001620000100a00 */
[C---:B------:R-:W-:Y:S02]  /*2a8e0*/  R2UR UR7, R21.reuse ;  /* 0x00000000150772ca */ /* 0x040fe400000e0000 */
[----:B------:R-:W-:Y:S02]  /*2a8f0*/  R2UR UR4, R20 ;  /* 0x00000000140472ca */ /* 0x000fe400000e0000 */
[----:B------:R-:W-:-:S09]  /*2a900*/  R2UR UR5, R21 ;  /* 0x00000000150572ca */ /* 0x000fd200000e0000 */
[----:B-----5:R-:W2:Y:S04]  /*2a910*/  LD.E R12, desc[UR6][R106.64+0xc] ;  /* 0x00000c066a0c7980 */ /* 0x020ea8000c101900 */
[----:B------:R-:W3:Y:S04]  /*2a920*/  LD.E R7, desc[UR4][R106.64+0x10] ;  /* 0x000010046a077980 */ /* 0x000ee8000c101900 */
[----:B------:R-:W4:Y:S04]  /*2a930*/  LD.E.64 R14, desc[UR4][R106.64+0x60] ;  /* 0x000060046a0e7980 */ /* 0x000f28000c101b00 */
[----:B------:R-:W4:Y:S01]  /*2a940*/  LD.E.64 R30, desc[UR6][R106.64+0x80] ;  /* 0x000080066a1e7980 */ /* 0x000f22000c101b00 */
[----:B------:R-:W-:-:S02]  /*2a950*/  R2UR UR8, R20 ;  /* 0x00000000140872ca */ /* 0x000fc400000e0000 */
[C---:B------:R-:W-:Y:S02]  /*2a960*/  R2UR UR9, R21.reuse ;  /* 0x00000000150972ca */ /* 0x040fe400000e0000 */
[C---:B------:R-:W-:Y:S02]  /*2a970*/  R2UR UR10, R20.reuse ;  /* 0x00000000140a72ca */ /* 0x040fe400000e0000 */
[C---:B------:R-:W-:Y:S02]  /*2a980*/  R2UR UR11, R21.reuse ;  /* 0x00000000150b72ca */ /* 0x040fe400000e0000 */
[----:B------:R-:W-:Y:S02]  /*2a990*/  R2UR UR12, R20 ;  /* 0x00000000140c72ca */ /* 0x000fe400000e0000 */
[----:B------:R-:W-:Y:S01]  /*2a9a0*/  R2UR UR13, R21 ;  /* 0x00000000150d72ca */ /* 0x000fe200000e0000 */
[----:B------:R-:W-:Y:S01]  /*2a9b0*/  BSSY B2, `(.L_x_4509) ;  /* 0x0000059000027945 */ /* 0x000fe20003800000 */
[----:B------:R-:W-:-:S03]  /*2a9c0*/  CS2R R28, SRZ ;  /* 0x00000000001c7805 */ /* 0x000fc6000001ff00 */
[----:B------:R0:W5:Y:S01]  /*2a9d0*/  LD.E.64 R60, desc[UR8][R106.64+0x78] ;  /* 0x000078086a3c7980 */ /* 0x000162000c101b00 */
[----:B------:R-:W-:-:S03]  /*2a9e0*/  CS2R R74, SRZ ;  /* 0x00000000004a7805 */ /* 0x000fc6000001ff00 */
[----:B------:R0:W5:Y:S01]  /*2a9f0*/  LD.E.64 R62, desc[UR10][R106.64+0x88] ;  /* 0x0000880a6a3e7980 */ /* 0x000162000c101b00 */
[----:B------:R-:W-:-:S03]  /*2aa00*/  CS2R R76, SRZ ;  /* 0x00000000004c7805 */ /* 0x000fc6000001ff00 */
[----:B------:R0:W5:Y:S01]  /*2aa10*/  LD.E.U8 R97, desc[UR12][R106.64+0x18] ;  /* 0x0000180c6a617980 */ /* 0x000162000c101100 */
        /* <DEDUP_REMOVED lines=10> */
[----:B--2---:R-:W-:Y:S01]  /*2aac0*/  IMAD R12, R53, -0xa0, R12 ;  /* 0xffffff60350c7824 */ /* 0x004fe200078e020c */
[----:B---3--:R-:W-:-:S04]  /*2aad0*/  LEA.HI R7, R7, R7, RZ, 0x1 ;  /* 0x0000000707077211 */ /* 0x008fc800078f08ff */
[----:B------:R-:W-:Y:S02]  /*2aae0*/  VIMNMX R34, R12, 0xa0, PT ;  /* 0x000000a00c227848 */ /* 0x000fe40003fe0100 */
[----:B------:R-:W-:-:S04]  /*2aaf0*/  SHF.R.S32.HI R7, RZ, 0x1, R7 ;  /* 0x00000001ff077819 */ /* 0x000fc80000011407 */
[----:B------:R-:W-:Y:S01]  /*2ab00*/  ISETP.GE.AND P1, PT, R7, R34, PT ;  /* 0x000000220700720c */ /* 0x000fe20003f26270 */
[-C--:B----4-:R-:W-:Y:S02]  /*2ab10*/  IMAD R13, R15, R53.reuse, RZ ;  /* 0x000000350f0d7224 */ /* 0x090fe400078e02ff */
[----:B------:R-:W-:Y:S02]  /*2ab20*/  IMAD R15, R31, R53, RZ ;  /* 0x000000351f0f7224 */ /* 0x000fe400078e02ff */
[-C--:B------:R-:W-:Y:S02]  /*2ab30*/  IMAD R31, R14, R33.reuse, R13 ;  /* 0x000000210e1f7224 */ /* 0x080fe400078e020d */
[----:B------:R-:W-:Y:S01]  /*2ab40*/  IMAD R33, R30, R33, R15 ;  /* 0x000000211e217224 */ /* 0x000fe200078e020f */
[----:B------:R0:W5:Y:S01]  /*2ab50*/  LD.E.64 R12, desc[UR4][R106.64+0x58] ;  /* 0x000058046a0c7980 */ /* 0x000162000c101b00 */
[----:B------:R-:W-:-:S03]  /*2ab60*/  IMAD.WIDE.U32 R70, R14, R53, RZ ;  /* 0x000000350e467225 */ /* 0x000fc600078e00ff */
[----:B------:R0:W5:Y:S01]  /*2ab70*/  LD.E.64 R14, desc[UR6][R106.64+0x68] ;  /* 0x000068066a0e7980 */ /* 0x000162000c101b00 */
[----:B------:R-:W-:-:S04]  /*2ab80*/  IMAD.WIDE.U32 R108, R30, R53, RZ ;  /* 0x000000351e6c7225 */ /* 0x000fc800078e00ff */
[----:B------:R-:W-:Y:S02]  /*2ab90*/  IMAD.IADD R55, R71, 0x1, R31 ;  /* 0x0000000147377824 */ /* 0x000fe400078e021f */
[----:B------:R-:W-:Y:S02]  /*2aba0*/  VIADD R7, R7, 0x80 ;  /* 0x0000008007077836 */ /* 0x000fe40000000000 */
[----:B------:R-:W-:Y:S01]  /*2abb0*/  IMAD.IADD R93, R109, 0x1, R33 ;  /* 0x000000016d5d7824 */ /* 0x000fe200078e0221 */
[----:B0-----:R-:W-:Y:S06]  /*2abc0*/  @P1 BRA `(.L_x_4510) ;  /* 0x0000000000dc1947 */ /* 0x001fec0003800000 */
[----:B-----5:R-:W-:Y:S02]  /*2abd0*/  LOP3.LUT R30, R97, 0x1, RZ, 0xc0, !PT ;  /* 0x00000001611e7812 */ /* 0x020fe400078ec0ff */
[----:B------:R-:W-:Y:S02]  /*2abe0*/  CS2R R102, SRZ ;  /* 0x0000000000667805 */ /* 0x000fe4000001ff00 */
[----:B------:R-:W-:Y:S02]  /*2abf0*/  IADD3 R32, P3, R62, R108, RZ ;  /* 0x0000006c3e207210 */ /* 0x000fe40007f7e0ff */
[----:B------:R-:W-:Y:S02]  /*2ac00*/  CS2R R104, SRZ ;  /* 0x0000000000687805 */ /* 0x000fe4000001ff00 */
[----:B------:R-:W-:Y:S02]  /*2ac10*/  ISETP.NE.U32.AND P1, PT, R30, 0x1, PT ;  /* 0x000000011e00780c */ /* 0x000fe40003f25070 */
[----:B------:R-:W-:Y:S01]  /*2ac20*/  IADD3 R30, P2, R14, R70, RZ ;  /* 0x000000460e1e7210 */ /* 0x000fe20007f5e0ff */
[----:B------:R-:W-:-:S04]  /*2ac30*/  IMAD.X R33, R63, 0x1, R93, P3 ;  /* 0x000000013f217824 */ /* 0x000fc800018e065d */
[----:B------:R-:W-:-:S06]  /*2ac40*/  IMAD.X R31, R15, 0x1, R55, P2 ;  /* 0x000000010f1f7824 */ /* 0x000fcc00010e0637 */
[C---:B------:R-:W-:Y:S02]  /*2ac50*/  @!P1 R2UR UR4, R20.reuse ;  /* 0x00000000140492ca */ /* 0x040fe400000e0000 */
[C---:B------:R-:W-:Y:S02]  /*2ac60*/  @!P1 R2UR UR5, R21.reuse ;  /* 0x00000000150592ca */ /* 0x040fe400000e0000 */
[----:B------:R-:W-:Y:S02]  /*2ac70*/  @!P1 R2UR UR6, R20 ;  /* 0x00000000140692ca */ /* 0x000fe400000e0000 */
[----:B------:R-:W-:-:S09]  /*2ac80*/  @!P1 R2UR UR7, R21 ;  /* 0x00000000150792ca */ /* 0x000fd200000e0000 */
[----:B------:R0:W5:Y:S04]  /*2ac90*/  @!P1 LD.E.64 R102, desc[UR4][R30.64] ;  /* 0x000000041e669980 */ /* 0x000168000c101b00 */
[----:B------:R0:W5:Y:S01]  /*2aca0*/  @!P1 LD.E.64 R104, desc[UR6][R32.64] ;  /* 0x0000000620689980 */ /* 0x000162000c101b00 */
[----:B------:R-:W-:Y:S02]  /*2acb0*/  R2P PR, R97, 0x3e ;  /* 0x0000003e61007804 */ /* 0x000fe40000000000 */
[----:B------:R-:W-:Y:S02]  /*2acc0*/  CS2R R90, SRZ ;  /* 0x00000000005a7805 */ /* 0x000fe4000001ff00 */
[----:B------:R-:W-:Y:S02]  /*2acd0*/  CS2R R88, SRZ ;  /* 0x0000000000587805 */ /* 0x000fe4000001ff00 */
[----:B------:R-:W-:-:S02]  /*2ace0*/  CS2R R80, SRZ ;  /* 0x0000000000507805 */ /* 0x000fc4000001ff00 */
[----:B------:R-:W-:Y:S02]  /*2acf0*/  CS2R R76, SRZ ;  /* 0x00000000004c7805 */ /* 0x000fe4000001ff00 */
[----:B------:R-:W-:Y:S02]  /*2ad00*/  CS2R R74, SRZ ;  /* 0x00000000004a7805 */ /* 0x000fe4000001ff00 */
[----:B------:R-:W-:Y:S02]  /*2ad10*/  CS2R R100, SRZ ;  /* 0x0000000000647805 */ /* 0x000fe4000001ff00 */
[C---:B------:R-:W-:Y:S02]  /*2ad20*/  @P1 R2UR UR4, R20.reuse ;  /* 0x00000000140412ca */ /* 0x040fe400000e0000 */
[----:B------:R-:W-:Y:S02]  /*2ad30*/  @P1 R2UR UR5, R21 ;  /* 0x00000000150512ca */ /* 0x000fe400000e0000 */
[----:B------:R-:W-:-:S02]  /*2ad40*/  @P2 R2UR UR8, R20 ;  /* 0x00000000140822ca */ /* 0x000fc400000e0000 */
[C---:B------:R-:W-:Y:S02]  /*2ad50*/  @P2 R2UR UR9, R21.reuse ;  /* 0x00000000150922ca */ /* 0x040fe400000e0000 */
[C---:B------:R-:W-:Y:S02]  /*2ad60*/  @P3 R2UR UR12, R20.reuse ;  /* 0x00000000140c32ca */ /* 0x040fe400000e0000 */
[C---:B------:R-:W-:Y:S02]  /*2ad70*/  @P3 R2UR UR13, R21.reuse ;  /* 0x00000000150d32ca */ /* 0x040fe400000e0000 */
[----:B------:R-:W-:Y:S02]  /*2ad80*/  @P4 R2UR UR16, R20 ;  /* 0x00000000141042ca */ /* 0x000fe400000e0000 */
[----:B------:R-:W-:Y:S02]  /*2ad90*/  @P4 R2UR UR17, R21 ;  /* 0x00000000151142ca */ /* 0x000fe400000e0000 */
[----:B------:R-:W-:-:S02]  /*2ada0*/  CS2R R98, SRZ ;  /* 0x0000000000627805 */ /* 0x000fc4000001ff00 */
[C---:B------:R-:W-:Y:S02]  /*2adb0*/  @P5 R2UR UR20, R20.reuse ;  /* 0x00000000141452ca */ /* 0x040fe400000e0000 */
[----:B------:R-:W-:Y:S02]  /*2adc0*/  CS2R R82, SRZ ;  /* 0x0000000000527805 */ /* 0x000fe4000001ff00 */
[----:B------:R-:W-:Y:S02]  /*2add0*/  @P5 R2UR UR21, R21 ;  /* 0x00000000151552ca */ /* 0x000fe400000e0000 */
[----:B------:R-:W-:Y:S02]  /*2ade0*/  CS2R R78, SRZ ;  /* 0x00000000004e7805 */ /* 0x000fe4000001ff00 */
[----:B------:R-:W-:Y:S02]  /*2adf0*/  @P1 R2UR UR6, R20 ;  /* 0x00000000140612ca */ /* 0x000fe400000e0000 */
[----:B------:R-:W-:-:S02]  /*2ae00*/  CS2R R72, SRZ ;  /* 0x0000000000487805 */ /* 0x000fc4000001ff00 */
[C---:B------:R-:W-:Y:S01]  /*2ae10*/  @P1 R2UR UR7, R21.reuse ;  /* 0x00000000150712ca */ /* 0x040fe200000e0000 */
[----:B------:R0:W5:Y:S01]  /*2ae20*/  @P1 LD.E.64 R90, desc[UR4][R30.64+0x10] ;  /* 0x000010041e5a1980 */ /* 0x000162000c101b00 */
[C---:B------:R-:W-:Y:S02]  /*2ae30*/  @P2 R2UR UR10, R20.reuse ;  /* 0x00000000140a22ca */ /* 0x040fe400000e0000 */
[C---:B------:R-:W-:Y:S01]  /*2ae40*/  @P2 R2UR UR11, R21.reuse ;  /* 0x00000000150b22ca */ /* 0x040fe200000e0000 */
[----:B------:R0:W5:Y:S01]  /*2ae50*/  @P2 LD.E.64 R88, desc[UR8][R30.64+0x20] ;  /* 0x000020081e582980 */ /* 0x000162000c101b00 */
[C---:B------:R-:W-:Y:S02]  /*2ae60*/  @P3 R2UR UR14, R20.reuse ;  /* 0x00000000140e32ca */ /* 0x040fe400000e0000 */
[----:B------:R-:W-:Y:S01]  /*2ae70*/  @P3 R2UR UR15, R21 ;  /* 0x00000000150f32ca */ /* 0x000fe200000e0000 */
[----:B------:R0:W5:Y:S01]  /*2ae80*/  @P3 LD.E.64 R80, desc[UR12][R30.64+0x30] ;  /* 0x0000300c1e503980 */ /* 0x000162000c101b00 */
[----:B------:R-:W-:-:S02]  /*2ae90*/  @P4 R2UR UR18, R20 ;  /* 0x00000000141242ca */ /* 0x000fc400000e0000 */
[C---:B------:R-:W-:Y:S01]  /*2aea0*/  @P4 R2UR UR19, R21.reuse ;  /* 0x00000000151342ca */ /* 0x040fe200000e0000 */
[----:B------:R0:W5:Y:S01]  /*2aeb0*/  @P4 LD.E.64 R76, desc[UR16][R30.64+0x40] ;  /* 0x000040101e4c4980 */ /* 0x000162000c101b00 */
[----:B------:R-:W-:Y:S02]  /*2aec0*/  @P5 R2UR UR22, R20 ;  /* 0x00000000141652ca */ /* 0x000fe400000e0000 */
[----:B------:R-:W-:Y:S01]  /*2aed0*/  @P5 R2UR UR23, R21 ;  /* 0x00000000151752ca */ /* 0x000fe200000e0000 */
[----:B------:R0:W5:Y:S04]  /*2aee0*/  @P5 LD.E.64 R74, desc[UR20][R30.64+0x50] ;  /* 0x000050141e4a5980 */ /* 0x000168000c101b00 */
[----:B------:R0:W5:Y:S04]  /*2aef0*/  @P1 LD.E.64 R100, desc[UR6][R32.64+0x10] ;  /* 0x0000100620641980 */ /* 0x000168000c101b00 */
[----:B------:R0:W5:Y:S04]  /*2af00*/  @P2 LD.E.64 R98, desc[UR10][R32.64+0x20] ;  /* 0x0000200a20622980 */ /* 0x000168000c101b00 */
[----:B------:R0:W5:Y:S04]  /*2af10*/  @P3 LD.E.64 R82, desc[UR14][R32.64+0x30] ;  /* 0x0000300e20523980 */ /* 0x000168000c101b00 */
[----:B------:R0:W5:Y:S04]  /*2af20*/  @P4 LD.E.64 R78, desc[UR18][R32.64+0x40] ;  /* 0x00004012204e4980 */ /* 0x000168000c101b00 */
[----:B------:R0:W5:Y:S02]  /*2af30*/  @P5 LD.E.64 R72, desc[UR22][R32.64+0x50] ;  /* 0x0000501620485980 */ /* 0x000164000c101b00 */
.L_x_4510:
[----:B------:R-:W-:Y:S05]  /*2af40*/  BSYNC B2 ;  /* 0x0000000000027941 */ /* 0x000fea0003800000 */
.L_x_4509:
[----:B------:R-:W-:Y:S01]  /*2af50*/  ISETP.GE.AND P1, PT, R7, R34, PT ;  /* 0x000000220700720c */ /* 0x000fe20003f26270 */
[----:B------:R-:W-:Y:S01]  /*2af60*/  BSSY B2, `(.L_x_4511) ;  /* 0x0000044000027945 */ /* 0x000fe20003800000 */
[----:B0-----:R-:W-:Y:S02]  /*2af70*/  CS2R R32, SRZ ;  /* 0x0000000000207805 */ /* 0x001fe4000001ff00 */
        /* <DEDUP_REMOVED lines=10> */
[----:B------:R-:W-:Y:S06]  /*2b020*/  @P1 BRA `(.L_x_4512) ;  /* 0x0000000000dc1947 */ /* 0x000fec0003800000 */
[----:B-----5:R-:W-:Y:S02]  /*2b030*/  LOP3.LUT R7, R97, 0x1, RZ, 0xc0, !PT ;  /* 0x0000000161077812 */ /* 0x020fe400078ec0ff */
[----:B------:R-:W-:Y:S02]  /*2b040*/  CS2R R66, SRZ ;  /* 0x0000000000427805 */ /* 0x000fe4000001ff00 */
[----:B------:R-:W-:Y:S02]  /*2b050*/  IADD3 R70, P1, P2, R14, R12, R70 ;  /* 0x0000000c0e467210 */ /* 0x000fe40007a3e046 */
[----:B------:R-:W-:Y:S02]  /*2b060*/  CS2R R68, SRZ ;  /* 0x0000000000447805 */ /* 0x000fe4000001ff00 */
[----:B------:R-:W-:Y:S02]  /*2b070*/  ISETP.NE.U32.AND P5, PT, R7, 0x1, PT ;  /* 0x000000010700780c */ /* 0x000fe40003fa5070 */
[----:B------:R-:W-:-:S02]  /*2b080*/  IADD3 R108, P3, P4, R62, R60, R108 ;  /* 0x0000003c3e6c7210 */ /* 0x000fc40007c7e06c */
[----:B------:R-:W-:Y:S02]  /*2b090*/  IADD3.X R71, R15, R13, R55, P1, P2 ;  /* 0x0000000d0f477210 */ /* 0x000fe40000fe4437 */
[----:B------:R-:W-:-:S07]  /*2b0a0*/  IADD3.X R109, R63, R61, R93, P3, P4 ;  /* 0x0000003d3f6d7210 */ /* 0x000fce0001fe845d */
        /* <DEDUP_REMOVED lines=47> */
.L_x_4512:
[----:B------:R-:W-:Y:S05]  /*2b3a0*/  BSYNC B2 ;  /* 0x0000000000027941 */ /* 0x000fea0003800000 */
.L_x_4511:
[----:B------:R-:W-:Y:S01]  /*2b3b0*/  R2UR UR4, R20 ;  /* 0x00000000140472ca */ /* 0x000fe200000e0000 */
[----:B------:R1:W5:Y:S01]  /*2b3c0*/  LDL R7, [R0] ;  /* 0x0000000000077983 */ /* 0x0003620000100800 */
[----:B------:R-:W-:-:S03]  /*2b3d0*/  R2UR UR5, R21 ;  /* 0x00000000150572ca */ /* 0x000fc600000e0000 */
[----:B-----5:R1:W5:Y:S10]  /*2b3e0*/  LDL R12, [R0+0x4] ;  /* 0x00000400000c7983 */ /* 0x0203740000100800 */
[----:B------:R-:W2:Y:S01]  /*2b3f0*/  LD.E R13, desc[UR4][R64.64+0x1c] ;  /* 0x00001c04400d7980 */ /* 0x000ea2000c101900 */
[----:B------:R-:W-:Y:S01]  /*2b400*/  BSSY B2, `(.L_x_4513) ;  /* 0x0000005000027945 */ /* 0x000fe20003800000 */
[----:B--2---:R-:W-:-:S04]  /*2b410*/  LOP3.LUT R13, R13, 0x1, RZ, 0xfc, !PT ;  /* 0x000000010d0d7812 */ /* 0x004fc800078efcff */
[----:B------:R-:W-:-:S13]  /*2b420*/  ISETP.NE.AND P1, PT, R13, 0x3, PT ;  /* 0x000000030d00780c */ /* 0x000fda0003f25270 */
[----:B-1----:R-:W-:Y:S05]  /*2b430*/  @!P1 BRA `(.L_x_4514) ;  /* 0x0000000000049947 */ /* 0x002fea0003800000 */
[----:B------:R-:W-:Y:S01]  /*2b440*/  BPT.TRAP 0x1 ;  /* 0x000000040000795c */ /* 0x000fe20000300000 */
.L_x_4514:
[----:B------:R-:W-:Y:S05]  /*2b450*/  BSYNC B2 ;  /* 0x0000000000027941 */ /* 0x000fea0003800000 */
.L_x_4513:
[----:B------:R-:W-:Y:S02]  /*2b460*/  R2UR UR4, R20 ;  /* 0x00000000140472ca */ /* 0x000fe400000e0000 */
[----:B------:R-:W-:-:S13]  /*2b470*/  R2UR UR5, R21 ;  /* 0x00000000150572ca */ /* 0x000fda00000e0000 */
[----:B------:R-:W2:Y:S01]  /*2b480*/  LD.E.64 R64, desc[UR4][R64.64+0x8] ;  /* 0x0000080440407980 */ /* 0x000ea2000c101b00 */
[----:B-----5:R-:W-:Y:S01]  /*2b490*/  SHF.L.U32 R12, R12, 0x1f, RZ ;  /* 0x0000001f0c0c7819 */ /* 0x020fe200000006ff */
[----:B------:R-:W-:Y:S01]  /*2b4a0*/  BSSY B2, `(.L_x_4515) ;  /* 0x0000005000027945 */ /* 0x000fe20003800000 */
[----:B--2---:R-:W-:-:S05]  /*2b4b0*/  MOV R14, R64 ;  /* 0x00000040000e7202 */ /* 0x004fca0000000f00 */
[----:B------:R-:W-:-:S04]  /*2b4c0*/  IMAD R7, R7, 0x8, R14 ;  /* 0x0000000807077824 */ /* 0x000fc800078e020e */
[----:B------:R-:W1:Y:S02]  /*2b4d0*/  SYNCS.PHASECHK.TRANS64.TRYWAIT P1, [R7+URZ], R12 ;  /* 0x0000000c070075a7 */ /* 0x000e64000802017f */
[----:B-1----:R-:W-:Y:S05]  /*2b4e0*/  @!P1 BRA `(.L_x_4516) ;  /* 0x0000010400489947 */ /* 0x002fea0003800000 */
.L_x_4621:
[----:B------:R-:W-:Y:S05]  /*2b4f0*/  BSYNC B2 ;  /* 0x0000000000027941 */ /* 0x000fea0003800000 */
.L_x_4515:
[----:B------:R-:W2:Y:S04]  /*2b500*/  LDL.64 R60, [R3+0x50] ;  /* 0x00005000033c7983 */ /* 0x000ea80000100a00 */
[----:B------:R-:W3:Y:S01]  /*2b510*/  LDL.64 R62, [R3+0x58] ;  /* 0x00005800033e7983 */ /* 0x000ee20000100a00 */
[C---:B------:R-:W-:Y:S02]  /*2b520*/  R2UR UR4, R20.reuse ;  /* 0x00000000140472ca */ /* 0x040fe400000e0000 */
[C---:B------:R-:W-:Y:S01]  /*2b530*/  R2UR UR5, R21.reuse ;  /* 0x00000000150572ca */ /* 0x040fe200000e0000 */
[----:B-1----:R-:W4:Y:S01]  /*2b540*/  LDL R7, [R0] ;  /* 0x0000000000077983 */ /* 0x002f220000100800 */
[----:B------:R-:W-:Y:S02]  /*2b550*/  R2UR UR6, R20 ;  /* 0x00000000140672ca */ /* 0x000fe400000e0000 */
[----:B------:R-:W-:Y:S01]  /*2b560*/  R2UR UR7, R21 ;  /* 0x00000000150772ca */ /* 0x000fe200000e0000 */
[----:B------:R1:W5:Y:S08]  /*2b570*/  LDL.64 R64, [R3+0x38] ;  /* 0x0000380003407983 */ /* 0x0003700000100a00 */
[----:B--2---:R-:W2:Y:S04]  /*2b580*/  LD.E R12, desc[UR4][R60.64+0x8] ;  /* 0x000008043c0c7980 */ /* 0x004ea8000c101900 */
[----:B------:R-:W4:Y:S04]  /*2b590*/  LD.E R106, desc[UR4][R60.64+0xc] ;  /* 0x00000c043c6a7980 */ /* 0x000f28000c101900 */
[----:B---3--:R-:W3:Y:S01]  /*2b5a0*/  LD.E.64 R62, desc[UR6][R62.64] ;  /* 0x000000063e3e7980 */ /* 0x008ee2000c101b00 */
[----:B------:R-:W-:Y:S01]  /*2b5b0*/  IMAD.MOV.U32 R93, RZ, RZ, 0x20 ;  /* 0x00000020ff5d7424 */ /* 0x000fe200078e00ff */
[----:B------:R-:W-:Y:S01]  /*2b5c0*/  BSSY B2, `(.L_x_4517) ;  /* 0x0000392000027945 */ /* 0x000fe20003800000 */
[----:B--2---:R-:W-:-:S04]  /*2b5d0*/  SHF.R.S32.HI R15, RZ, 0x1f, R12 ;  /* 0x0000001fff0f7819 */ /* 0x004fc8000001140c */
[----:B------:R-:W-:-:S04]  /*2b5e0*/  LEA.HI R13, R15, R12, RZ, 0x2 ;  /* 0x0000000c0f0d7211 */ /* 0x000fc800078f10ff */
[--C-:B------:R-:W-:Y:S02]  /*2b5f0*/  SHF.R.S32.HI R55, RZ, 0x2, R13.reuse ;  /* 0x00000002ff377819 */ /* 0x100fe4000001140d */
[----:B------:R-:W-:-:S04]  /*2b600*/  SHF.R.S32.HI R14, RZ, 0x1f, R13 ;  /* 0x0000001fff0e7819 */ /* 0x000fc8000001140d */
[----:B------:R-:W-:Y:S02]  /*2b610*/  LEA.HI R13, R14, R55, RZ, 0x2 ;  /* 0x000000370e0d7211 */ /* 0x000fe400078f10ff */
[----:B------:R-:W-:Y:S02]  /*2b620*/  LEA.HI R14, R12, R12, RZ, 0x1 ;  /* 0x0000000c0c0e7211 */ /* 0x000fe400078f08ff */
[----:B0-----:R-:W-:Y:S02]  /*2b630*/  LOP3.LUT R70, R13, 0xfffffffc, RZ, 0xc0, !PT ;  /* 0xfffffffc0d467812 */ /* 0x001fe400078ec0ff */
[----:B------:R-:W-:-:S03]  /*2b640*/  LOP3.LUT R13, R14, 0xffffffe, RZ, 0xc0, !PT ;  /* 0x0ffffffe0e0d7812 */ /* 0x000fc600078ec0ff */
[----:B------:R-:W-:Y:S01]  /*2b650*/  IMAD.IADD R70, R55, 0x1, -R70 ;  /* 0x0000000137467824 */ /* 0x000fe200078e0a46 */
[----:B------:R-:W-:Y:S01]  /*2b660*/  SHF.R.S32.HI R97, RZ, 0x1, R14 ;  /* 0x00000001ff617819 */ /* 0x000fe2000001140e */
[----:B------:R-:W-:Y:S01]  /*2b670*/  IMAD.IADD R13, R12, 0x1, -R13 ;  /* 0x000000010c0d7824 */ /* 0x000fe200078e0a0d */
[----:B------:R-:W-:Y:S01]  /*2b680*/  LEA.HI R15, R15, R12, RZ, 0x4 ;  /* 0x0000000c0f0f7211 */ /* 0x000fe200078f20ff */
[----:B------:R-:W-:Y:S01]  /*2b690*/  IMAD.SHL.U32 R12, R70, 0x80, RZ ;  /* 0x00000080460c7824 */ /* 0x000fe200078e00ff */
[----:B------:R-:W-:Y:S01]  /*2b6a0*/  LEA.HI R14, R14, R97, RZ, 0x1 ;  /* 0x000000610e0e7211 */ /* 0x000fe200078f08ff */
[----:B------:R-:W-:Y:S02]  /*2b6b0*/  IMAD.SHL.U32 R109, R13, 0x10, RZ ;  /* 0x000000100d6d7824 */ /* 0x000fe400078e00ff */
[----:B------:R-:W-:Y:S01]  /*2b6c0*/  IMAD.SHL.U32 R15, R15, 0x20, RZ ;  /* 0x000000200f0f7824 */ /* 0x000fe200078e00ff */
[----:B------:R-:W-:Y:S02]  /*2b6d0*/  LOP3.LUT R12, R12, 0x180, RZ, 0xc0, !PT ;  /* 0x000001800c0c7812 */ /* 0x000fe400078ec0ff */
[----:B------:R-:W-:-:S02]  /*2b6e0*/  LOP3.LUT R14, R14, 0x3fffffe, RZ, 0xc0, !PT ;  /* 0x03fffffe0e0e7812 */ /* 0x000fc400078ec0ff */
[----:B------:R-:W-:Y:S02]  /*2b6f0*/  LOP3.LUT R13, R12, 0x10, R109, 0xf8, !PT ;  /* 0x000000100c0d7812 */ /* 0x000fe400078ef86d */
[----:B------:R-:W-:Y:S01]  /*2b700*/  LOP3.LUT R15, R15, 0xfffffe00, RZ, 0xc0, !PT ;  /* 0xfffffe000f0f7812 */ /* 0x000fe200078ec0ff */
[----:B------:R-:W-:Y:S01]  /*2b710*/  IMAD.IADD R14, R97, 0x1, -R14 ;  /* 0x00000001610e7824 */ /* 0x000fe200078e0a0e */
[----:B------:R-:W-:-:S03]  /*2b720*/  SHF.R.U32.HI R12, RZ, 0x3, R12 ;  /* 0x00000003ff0c7819 */ /* 0x000fc6000001160c */
[----:B------:R-:W-:Y:S01]  /*2b730*/  IMAD R14, R14, 0x40, R15 ;  /* 0x000000400e0e7824 */ /* 0x000fe200078e020f */
[----:B------:R-:W-:Y:S01]  /*2b740*/  LOP3.LUT R13, R13, R12, RZ, 0x3c, !PT ;  /* 0x0000000c0d0d7212 */ /* 0x000fe200078e3cff */
[----:B----4-:R-:W-:Y:S02]  /*2b750*/  IMAD R55, R7, 0x7800, RZ ;  /* 0x0000780007377824 */ /* 0x010fe400078e02ff */
[----:B------:R-:W-:Y:S02]  /*2b760*/  IMAD R106, R53, -0xa0, R106 ;  /* 0xffffff60356a7824 */ /* 0x000fe400078e026a */
[----:B------:R-:W-:-:S03]  /*2b770*/  IMAD.IADD R14, R14, 0x1, R13 ;  /* 0x000000010e0e7824 */ /* 0x000fc600078e020d */
[----:B------:R-:W-:Y:S02]  /*2b780*/  VIMNMX R106, R106, 0xa0, PT ;  /* 0x000000a06a6a7848 */ /* 0x000fe40003fe0100 */
[----:B------:R-:W-:-:S04]  /*2b790*/  IADD3 R7, P2, R55, R14, RZ ;  /* 0x0000000e37077210 */ /* 0x000fc80007f5e0ff */
[----:B------:R-:W-:Y:S02]  /*2b7a0*/  LEA.HI.X.SX32 R55, R55, RZ, 0x1, P2 ;  /* 0x000000ff37377211 */ /* 0x000fe400010f0eff */
[----:B------:R-:W-:Y:S02]  /*2b7b0*/  ISETP.GE.AND P2, PT, R97, R106, PT ;  /* 0x0000006a6100720c */ /* 0x000fe40003f46270 */
[----:B------:R-:W-:Y:S02]  /*2b7c0*/  LOP3.LUT P1, RZ, R70, 0x2, RZ, 0xc0, !PT ;  /* 0x0000000246ff7812 */ /* 0x000fe4000782c0ff */
[----:B---3--:R-:W-:Y:S02]  /*2b7d0*/  IADD3 R70, P3, R62, R7, RZ ;  /* 0x000000073e467210 */ /* 0x008fe40007f7e0ff */
[----:B------:R-:W-:Y:S02]  /*2b7e0*/  SHF.R.S32.HI R111, RZ, 0x1f, R97 ;  /* 0x0000001fff6f7819 */ /* 0x000fe40000011461 */
[----:B------:R-:W-:Y:S01]  /*2b7f0*/  SHF.R.S32.HI R113, RZ, 0x1f, R109 ;  /* 0x0000001fff717819 */ /* 0x000fe2000001146d */
[----:B------:R-:W-:Y:S01]  /*2b800*/  IMAD.X R71, R63, 0x1, R55, P3 ;  /* 0x000000013f477824 */ /* 0x000fe200018e0637 */
[----:B------:R-:W-:-:S03]  /*2b810*/  SEL R93, R93, 0xffffffe0, !P1 ;  /* 0xffffffe05d5d7807 */ /* 0x000fc60004800000 */
[----:B-1----:R-:W-:Y:S05]  /*2b820*/  @P2 BRA `(.L_x_4518) ;  /* 0x0000003400ac2947 */ /* 0x002fea0003800000 */
[----:B------:R-:W-:Y:S02]  /*2b830*/  R2UR UR4, R20 ;  /* 0x00000000140472ca */ /* 0x000fe400000e0000 */
[----:B------:R-:W-:-:S13]  /*2b840*/  R2UR UR5, R21 ;  /* 0x00000000150572ca */ /* 0x000fda00000e0000 */
[----:B-----5:R-:W2:Y:S01]  /*2b850*/  LD.E.U8 R108, desc[UR4][R64.64] ;  /* 0x00000004406c7980 */ /* 0x020ea2000c101100 */
[----:B------:R-:W-:Y:S01]  /*2b860*/  IADD3 R12, P1, R109, R86, RZ ;  /* 0x000000566d0c7210 */ /* 0x000fe20007f3e0ff */
[----:B------:R-:W-:Y:S01]  /*2b870*/  IMAD R15, R95, R97, RZ ;  /* 0x000000615f0f7224 */ /* 0x000fe200078e02ff */
[----:B------:R-:W-:Y:S03]  /*2b880*/  BSSY B3, `(.L_x_4519) ;  /* 0x0000094000037945 */ /* 0x000fe60003800000 */
[----:B------:R-:W-:Y:S02]  /*2b890*/  IMAD.X R13, R113, 0x1, R85, P1 ;  /* 0x00000001710d7824 */ /* 0x000fe400008e0655 */
[C---:B------:R-:W-:Y:S02]  /*2b8a0*/  IMAD R15, R94.reuse, R111, R15 ;  /* 0x0000006f5e0f7224 */ /* 0x040fe400078e020f */
[----:B------:R-:W-:-:S03]  /*2b8b0*/  IMAD.WIDE.U32 R12, R94, R97, R12 ;  /* 0x000000615e0c7225 */ /* 0x000fc600078e000c */
[----:B------:R-:W-:-:S04]  /*2b8c0*/  IADD3 R106, P2, R26, R12, RZ ;  /* 0x0000000c1a6a7210 */ /* 0x000fc80007f5e0ff */
[----:B------:R-:W-:Y:S02]  /*2b8d0*/  IADD3.X R107, R27, R13, R15, P2, !PT ;  /* 0x0000000d1b6b7210 */ /* 0x000fe400017fe40f */
[----:B--2---:R-:W-:-:S04]  /*2b8e0*/  LOP3.LUT R14, R108, 0x1, RZ, 0xc0, !PT ;  /* 0x000000016c0e7812 */ /* 0x004fc800078ec0ff */
[----:B------:R-:W-:-:S13]  /*2b8f0*/  ISETP.NE.U32.AND P1, PT, R14, 0x1, PT ;  /* 0x000000010e00780c */ /* 0x000fda0003f25070 */
[----:B------:R-:W-:Y:S05]  /*2b900*/  @P1 BRA `(.L_x_4520) ;  /* 0x00000008002c1947 */ /* 0x000fea0003800000 */
[----:B------:R-:W-:Y:S02]  /*2b910*/  R2UR UR4, R20 ;  /* 0x00000000140472ca */ /* 0x000fe400000e0000 */
[----:B------:R-:W-:-:S13]  /*2b920*/  R2UR UR5, R21 ;  /* 0x00000000150572ca */ /* 0x000fda00000e0000 */
[----:B------:R-:W2:Y:S01]  /*2b930*/  LD.E.U8 R12, desc[UR4][R60.64+0x18] ;  /* 0x000018043c0c7980 */ /* 0x000ea2000c101100 */
[----:B------:R-:W-:Y:S01]  /*2b940*/  BSSY B4, `(.L_x_4521) ;  /* 0x0000081000047945 */ /* 0x000fe20003800000 */
[----:B--2---:R-:W-:-:S04]  /*2b950*/  LOP3.LUT R12, R12, 0x1, RZ, 0xc0, !PT ;  /* 0x000000010c0c7812 */ /* 0x004fc800078ec0ff */
[----:B------:R-:W-:Y:S02]  /*2b960*/  ISETP.NE.U32.AND P1, PT, R12, 0x1, PT ;  /* 0x000000010c00780c */ /* 0x000fe40003f25070 */
[----:B------:R0:W5:Y:S11]  /*2b970*/  LD.E.128 R12, desc[UR4][R70.64] ;  /* 0x00000004460c7980 */ /* 0x000176000c101d00 */
[----:B0-----:R-:W-:Y:S05]  /*2b980*/  @P1 BRA `(.L_x_4522) ;  /* 0x0000000400f01947 */ /* 0x001fea0003800000 */
[----:B-----5:R-:W-:Y:S01]  /*2b990*/  IMAD.MOV.U32 R110, RZ, RZ, R15 ;  /* 0x000000ffff6e7224 */ /* 0x020fe200078e000f */
[----:B------:R-:W-:Y:S01]  /*2b9a0*/  SHF.R.U32.HI R15, RZ, 0x8, R103 ;  /* 0x00000008ff0f7819 */ /* 0x000fe20000011667 */
[----:B------:R-:W-:Y:S01]  /*2b9b0*/  IMAD.MOV.U32 R108, RZ, RZ, R14 ;  /* 0x000000ffff6c7224 */ /* 0x000fe200078e000e */
        /* <DEDUP_REMOVED lines=17> */
[----:B------:R-:W-:Y:S01]  /*2bad0*/  SHF.R.U32.HI R103, RZ, 0x18, R103 ;  /* 0x00000018ff677819 */ /* 0x000fe20000011667 */
[----:B------:R-:W-:Y:S01]  /*2bae0*/  IMAD.U32 R115, R118, 0x10000, RZ ;  /* 0x0001000076737824 */ /* 0x000fe200078e00ff */
[----:B------:R-:W-:Y:S01]  /*2baf0*/  LOP3.LUT R15, R15, 0xff0000, R102, 0xf8, !PT ;  /* 0x00ff00000f0f7812 */ /* 0x000fe200078ef866 */
[----:B------:R-:W-:Y:S01]  /*2bb00*/  IMAD.U32 R119, R119, 0x10000, RZ ;  /* 0x0001000077777824 */ /* 0x000fe200078e00ff */
[----:B------:R-:W-:Y:S02]  /*2bb10*/  LOP3.LUT R117, R117, 0xff0000, R104, 0xf8, !PT ;  /* 0x00ff000075757812 */ /* 0x000fe400078ef868 */
[----:B------:R-:W-:Y:S01]  /*2bb20*/  SHF.R.U32.HI R14, RZ, 0x18, R105 ;  /* 0x00000018ff0e7819 */ /* 0x000fe20000011669 */
[----:B------:R-:W-:Y:S01]  /*2bb30*/  IMAD.SHL.U32 R105, R103, 0x1000000, RZ ;  /* 0x0100000067697824 */ /* 0x000fe200078e00ff */
[----:B------:R-:W-:Y:S02]  /*2bb40*/  LOP3.LUT R103, R15, 0xff000000, R102, 0xf8, !PT ;  /* 0xff0000000f677812 */ /* 0x000fe400078ef866 */
[----:B------:R-:W-:Y:S01]  /*2bb50*/  LOP3.LUT R117, R117, 0xff000000, R104, 0xf8, !PT ;  /* 0xff00000075757812 */ /* 0x000fe200078ef868 */
[----:B------:R-:W-:Y:S01]  /*2bb60*/  IMAD.SHL.U32 R15, R14, 0x1000000, RZ ;  /* 0x010000000e0f7824 */ /* 0x000fe200078e00ff */
[----:B------:R-:W-:-:S02]  /*2bb70*/  LOP3.LUT R116, R116, 0xff0000, R119, 0xf8, !PT ;  /* 0x00ff000074747812 */ /* 0x000fc400078ef877 */
[----:B------:R-:W-:Y:S02]  /*2bb80*/  F2FP.F16.E4M3.UNPACK_B R14, R13 ;  /* 0x0000000dff0e723e */ /* 0x000fe400020006ff */
[----:B------:R-:W-:Y:S02]  /*2bb90*/  LOP3.LUT R112, R112, 0xff0000, R115, 0xf8, !PT ;  /* 0x00ff000070707812 */ /* 0x000fe400078ef873 */
[----:B------:R-:W-:Y:S02]  /*2bba0*/  F2FP.F16.E4M3.UNPACK_B R102, R117.H1 ;  /* 0x00000075ff66723e */ /* 0x000fe400030006ff */
[----:B------:R-:W-:Y:S02]  /*2bbb0*/  F2FP.F16.E4M3.UNPACK_B R104, R103.H1 ;  /* 0x00000067ff68723e */ /* 0x000fe400030006ff */
[----:B------:R-:W-:Y:S01]  /*2bbc0*/  F2FP.F16.E4M3.UNPACK_B R13, R13.H1 ;  /* 0x0000000dff0d723e */ /* 0x000fe200030006ff */
[----:B------:R-:W-:Y:S01]  /*2bbd0*/  HADD2.F32 R114, -RZ, R102.H0_H0 ;  /* 0x20000066ff727230 */ /* 0x000fe20000004100 */
[----:B------:R-:W-:Y:S01]  /*2bbe0*/  LOP3.LUT R116, R116, R15, RZ, 0xfc, !PT ;  /* 0x0000000f74747212 */ /* 0x000fe200078efcff */
[--C-:B------:R-:W-:Y:S01]  /*2bbf0*/  HADD2.F32 R15, -RZ, R14.reuse.H0_H0 ;  /* 0x2000000eff0f7230 */ /* 0x100fe20000004100 */
[----:B------:R-:W-:Y:S01]  /*2bc00*/  LOP3.LUT R112, R112, R105, RZ, 0xfc, !PT ;  /* 0x0000006970707212 */ /* 0x000fe200078efcff */
[----:B------:R-:W-:Y:S01]  /*2bc10*/  HADD2.F32 R14, -RZ, R14.H1_H1 ;  /* 0x3000000eff0e7230 */ /* 0x000fe20000004100 */
[----:B------:R-:W-:Y:S01]  /*2bc20*/  F2FP.F16.E4M3.UNPACK_B R117, R117 ;  /* 0x00000075ff75723e */ /* 0x000fe200020006ff */
[----:B------:R-:W-:Y:S01]  /*2bc30*/  HADD2.F32 R115, -RZ, R102.H1_H1 ;  /* 0x30000066ff737230 */ /* 0x000fe20000004100 */
[----:B------:R-:W-:Y:S01]  /*2bc40*/  F2FP.F16.E4M3.UNPACK_B R103, R103 ;  /* 0x00000067ff67723e */ /* 0x000fe200020006ff */
[----:B------:R-:W-:-:S02]  /*2bc50*/  HADD2.F32 R105, -RZ, R104.H0_H0 ;  /* 0x20000068ff697230 */ /* 0x000fc40000004100 */
[C---:B------:R-:W-:Y:S01]  /*2bc60*/  FMUL.FTZ R118, R14.reuse, R114 ;  /* 0x000000720e767220 */ /* 0x040fe20000410000 */
[--C-:B------:R-:W-:Y:S02]  /*2bc70*/  HADD2.F32 R102, -RZ, R13.reuse.H1_H1 ;  /* 0x3000000dff667230 */ /* 0x100fe40000004100 */
[----:B------:R-:W-:Y:S02]  /*2bc80*/  HADD2.F32 R104, -RZ, R104.H1_H1 ;  /* 0x30000068ff687230 */ /* 0x000fe40000004100 */
[----:B------:R-:W-:Y:S01]  /*2bc90*/  FMUL.FTZ R119, R14, R105 ;  /* 0x000000690e777220 */ /* 0x000fe20000410000 */
[----:B------:R-:W-:Y:S02]  /*2bca0*/  HADD2.F32 R13, -RZ, R13.H0_H0 ;  /* 0x2000000dff0d7230 */ /* 0x000fe40000004100 */
[C---:B------:R-:W-:Y:S01]  /*2bcb0*/  FMUL.FTZ R14, R102.reuse, R115 ;  /* 0x00000073660e7220 */ /* 0x040fe20000410000 */
[C---:B------:R-:W-:Y:S01]  /*2bcc0*/  FFMA.FTZ R118, R15.reuse, R105, -R118 ;  /* 0x000000690f767223 */ /* 0x040fe20000010876 */
[----:B------:R-:W-:Y:S01]  /*2bcd0*/  FMUL.FTZ R102, R102, R104 ;  /* 0x0000006866667220 */ /* 0x000fe20000410000 */
[----:B------:R-:W-:Y:S01]  /*2bce0*/  FFMA.FTZ R119, R15, R114, R119 ;  /* 0x000000720f777223 */ /* 0x000fe20000010077 */
[C---:B------:R-:W-:Y:S01]  /*2bcf0*/  FFMA.FTZ R120, R13.reuse, R104, -R14 ;  /* 0x000000680d787223 */ /* 0x040fe2000001080e */
[----:B------:R-:W-:Y:S01]  /*2bd00*/  F2FP.F16.E4M3.UNPACK_B R14, R110 ;  /* 0x0000006eff0e723e */ /* 0x000fe200020006ff */
[----:B------:R-:W-:Y:S01]  /*2bd10*/  FFMA.FTZ R121, R13, R115, R102 ;  /* 0x000000730d797223 */ /* 0x000fe20000010066 */
[----:B------:R-:W-:-:S02]  /*2bd20*/  F2FP.F16.E4M3.UNPACK_B R15, R116.H1 ;  /* 0x00000074ff0f723e */ /* 0x000fc400030006ff */
[----:B------:R-:W-:Y:S01]  /*2bd30*/  F2FP.F16.E4M3.UNPACK_B R102, R112.H1 ;  /* 0x00000070ff66723e */ /* 0x000fe200030006ff */
[--C-:B------:R-:W-:Y:S01]  /*2bd40*/  HADD2.F32 R13, -RZ, R14.reuse.H0_H0 ;  /* 0x2000000eff0d7230 */ /* 0x100fe20000004100 */
[----:B------:R-:W-:Y:S01]  /*2bd50*/  F2FP.F16.E4M3.UNPACK_B R110, R110.H1 ;  /* 0x0000006eff6e723e */ /* 0x000fe200030006ff */
[----:B------:R-:W-:Y:S01]  /*2bd60*/  HADD2.F32 R14, -RZ, R14.H1_H1 ;  /* 0x3000000eff0e7230 */ /* 0x000fe20000004100 */
[----:B------:R-:W-:Y:S01]  /*2bd70*/  F2FP.F16.E4M3.UNPACK_B R116, R116 ;  /* 0x00000074ff74723e */ /* 0x000fe200020006ff */
[--C-:B------:R-:W-:Y:S01]  /*2bd80*/  HADD2.F32 R105, -RZ, R15.reuse.H0_H0 ;  /* 0x2000000fff697230 */ /* 0x100fe20000004100 */
[----:B------:R-:W-:Y:S01]  /*2bd90*/  F2FP.F16.E4M3.UNPACK_B R112, R112 ;  /* 0x00000070ff70723e */ /* 0x000fe200020006ff */
[----:B------:R-:W-:Y:S01]  /*2bda0*/  HADD2.F32 R104, -RZ, R102.H0_H0 ;  /* 0x20000066ff687230 */ /* 0x000fe20000004100 */
[----:B------:R-:W-:Y:S01]  /*2bdb0*/  F2FP.SATFINITE.E4M3.F32.PACK_AB_MERGE_C R120, R121, R120, RZ ;  /* 0x000000787978723e */ /* 0x000fe200048070ff */
[----:B------:R-:W-:Y:S02]  /*2bdc0*/  HADD2.F32 R114, -RZ, R15.H1_H1 ;  /* 0x3000000fff727230 */ /* 0x000fe40000004100 */
[----:B------:R-:W-:Y:S01]  /*2bdd0*/  FMUL.FTZ R122, R14, R105 ;  /* 0x000000690e7a7220 */ /* 0x000fe20000410000 */
[----:B------:R-:W-:-:S02]  /*2bde0*/  HADD2.F32 R15, -RZ, R110.H1_H1 ;  /* 0x3000006eff0f7230 */ /* 0x000fc40000004100 */
[-C--:B------:R-:W-:Y:S01]  /*2bdf0*/  FMUL.FTZ R14, R14, R104.reuse ;  /* 0x000000680e0e7220 */ /* 0x080fe20000410000 */
[----:B------:R-:W-:Y:S02]  /*2be00*/  HADD2.F32 R102, -RZ, R102.H1_H1 ;  /* 0x30000066ff667230 */ /* 0x000fe40000004100 */
[C---:B------:R-:W-:Y:S01]  /*2be10*/  FFMA.FTZ R122, R13.reuse, R104, -R122 ;  /* 0x000000680d7a7223 */ /* 0x040fe2000001087a */
[----:B------:R-:W-:Y:S02]  /*2be20*/  HADD2.F32 R110, -RZ, R110.H0_H0 ;  /* 0x2000006eff6e7230 */ /* 0x000fe40000004100 */
[----:B------:R-:W-:Y:S01]  /*2be30*/  FFMA.FTZ R127, R13, R105, R14 ;  /* 0x000000690d7f7223 */ /* 0x000fe2000001000e */
[----:B------:R-:W-:Y:S01]  /*2be40*/  F2FP.F16.E4M3.UNPACK_B R13, R108 ;  /* 0x0000006cff0d723e */ /* 0x000fe200020006ff */
[C---:B------:R-:W-:Y:S01]  /*2be50*/  FMUL.FTZ R115, R15.reuse, R114 ;  /* 0x000000720f737220 */ /* 0x040fe20000410000 */
[----:B------:R-:W-:Y:S01]  /*2be60*/  FMUL.FTZ R15, R15, R102 ;  /* 0x000000660f0f7220 */ /* 0x000fe20000410000 */
[----:B------:R-:W-:Y:S01]  /*2be70*/  F2FP.F16.E4M3.UNPACK_B R108, R108.H1 ;  /* 0x0000006cff6c723e */ /* 0x000fe200030006ff */
[----:B------:R-:W-:-:S02]  /*2be80*/  HADD2.F32 R104, -RZ, R116.H0_H0 ;  /* 0x20000074ff687230 */ /* 0x000fc40000004100 */
[C---:B------:R-:W-:Y:S01]  /*2be90*/  FFMA.FTZ R124, R110.reuse, R102, -R115 ;  /* 0x000000666e7c7223 */ /* 0x040fe20000010873 */
[--C-:B------:R-:W-:Y:S02]  /*2bea0*/  HADD2.F32 R14, -RZ, R13.reuse.H0_H0 ;  /* 0x2000000dff0e7230 */ /* 0x100fe40000004100 */
[----:B------:R-:W-:Y:S01]  /*2beb0*/  FFMA.FTZ R129, R110, R114, R15 ;  /* 0x000000726e817223 */ /* 0x000fe2000001000f */
[----:B------:R-:W-:Y:S02]  /*2bec0*/  HADD2.F32 R13, -RZ, R13.H1_H1 ;  /* 0x3000000dff0d7230 */ /* 0x000fe40000004100 */
[----:B------:R-:W-:Y:S02]  /*2bed0*/  HADD2.F32 R102, -RZ, R112.H0_H0 ;  /* 0x20000070ff667230 */ /* 0x000fe40000004100 */
[----:B------:R-:W-:Y:S02]  /*2bee0*/  HADD2.F32 R116, -RZ, R116.H1_H1 ;  /* 0x30000074ff747230 */ /* 0x000fe40000004100 */
[----:B------:R-:W-:Y:S01]  /*2bef0*/  FMUL.FTZ R105, R13, R104 ;  /* 0x000000680d697220 */ /* 0x000fe20000410000 */
[----:B------:R-:W-:-:S02]  /*2bf00*/  HADD2.F32 R15, -RZ, R108.H1_H1 ;  /* 0x3000006cff0f7230 */ /* 0x000fc40000004100 */
[-C--:B------:R-:W-:Y:S01]  /*2bf10*/  FMUL.FTZ R13, R13, R102.reuse ;  /* 0x000000660d0d7220 */ /* 0x080fe20000410000 */
[----:B------:R-:W-:Y:S02]  /*2bf20*/  HADD2.F32 R112, -RZ, R112.H1_H1 ;  /* 0x30000070ff707230 */ /* 0x000fe40000004100 */
[C---:B------:R-:W-:Y:S01]  /*2bf30*/  FFMA.FTZ R110, R14.reuse, R102, -R105 ;  /* 0x000000660e6e7223 */ /* 0x040fe20000010869 */
[----:B------:R-:W-:Y:S02]  /*2bf40*/  HADD2.F32 R108, -RZ, R108.H0_H0 ;  /* 0x2000006cff6c7230 */ /* 0x000fe40000004100 */
[C---:B------:R-:W-:Y:S01]  /*2bf50*/  FMUL.FTZ R115, R15.reuse, R116 ;  /* 0x000000740f737220 */ /* 0x040fe20000410000 */
[----:B------:R-:W-:Y:S01]  /*2bf60*/  FFMA.FTZ R123, R14, R104, R13 ;  /* 0x000000680e7b7223 */ /* 0x000fe2000001000d */
[----:B------:R-:W-:Y:S01]  /*2bf70*/  FMUL.FTZ R15, R15, R112 ;  /* 0x000000700f0f7220 */ /* 0x000fe20000410000 */
[-C--:B------:R-:W-:Y:S01]  /*2bf80*/  F2FP.F16.E4M3.UNPACK_B R13, R12.reuse.H1 ;  /* 0x0000000cff0d723e */ /* 0x080fe200030006ff */
[----:B------:R-:W-:Y:S01]  /*2bf90*/  HADD2.F32 R104, -RZ, R117.H1_H1 ;  /* 0x30000075ff687230 */ /* 0x000fe20000004100 */
[----:B------:R-:W-:Y:S01]  /*2bfa0*/  F2FP.F16.E4M3.UNPACK_B R12, R12 ;  /* 0x0000000cff0c723e */ /* 0x000fe200020006ff */
[----:B------:R-:W-:Y:S01]  /*2bfb0*/  FFMA.FTZ R125, R108, R116, R15 ;  /* 0x000000746c7d7223 */ /* 0x000fe2000001000f */
[----:B------:R-:W-:-:S02]  /*2bfc0*/  HADD2.F32 R102, -RZ, R103.H1_H1 ;  /* 0x30000067ff667230 */ /* 0x000fc40000004100 */
[----:B------:R-:W-:Y:S01]  /*2bfd0*/  FFMA.FTZ R112, R108, R112, -R115 ;  /* 0x000000706c707223 */ /* 0x000fe20000010873 */
[--C-:B------:R-:W-:Y:S01]  /*2bfe0*/  HADD2.F32 R15, -RZ, R13.reuse.H1_H1 ;  /* 0x3000000dff0f7230 */ /* 0x100fe20000004100 */
[----:B------:R-:W-:Y:S01]  /*2bff0*/  F2FP.SATFINITE.E4M3.F32.PACK_AB_MERGE_C R124, R129, R124, RZ ;  /* 0x0000007c817c723e */ /* 0x000fe200048070ff */
[----:B------:R-:W-:Y:S02]  /*2c000*/  HADD2.F32 R14, -RZ, R13.H0_H0 ;  /* 0x2000000dff0e7230 */ /* 0x000fe40000004100 */
[----:B------:R-:W-:Y:S02]  /*2c010*/  HADD2.F32 R117, -RZ, R117.H0_H0 ;  /* 0x20000075ff757230 */ /* 0x000fe40000004100 */
[C---:B------:R-:W-:Y:S01]  /*2c020*/  FMUL.FTZ R105, R15.reuse, R104 ;  /* 0x000000680f697220 */ /* 0x040fe20000410000 */
[----:B------:R-:W-:Y:S02]  /*2c030*/  HADD2.F32 R13, -RZ, R12.H1_H1 ;  /* 0x3000000cff0d7230 */ /* 0x000fe40000004100 */
[----:B------:R-:W-:Y:S01]  /*2c040*/  FMUL.FTZ R115, R15, R102 ;  /* 0x000000660f737220 */ /* 0x000fe20000410000 */
[----:B------:R-:W-:-:S02]  /*2c050*/  HADD2.F32 R103, -RZ, R103.H0_H0 ;  /* 0x20000067ff677230 */ /* 0x000fc40000004100 */
[C---:B------:R-:W-:Y:S01]  /*2c060*/  FFMA.FTZ R105, R14.reuse, R102, -R105 ;  /* 0x000000660e697223 */ /* 0x040fe20000010869 */
[----:B------:R-:W-:Y:S02]  /*2c070*/  HADD2.F32 R12, -RZ, R12.H0_H0 ;  /* 0x2000000cff0c7230 */ /* 0x000fe40000004100 */
[C---:B------:R-:W-:Y:S01]  /*2c080*/  FMUL.FTZ R15, R13.reuse, R117 ;  /* 0x000000750d0f7220 */ /* 0x040fe20000410000 */
[----:B------:R-:W-:Y:S01]  /*2c090*/  FFMA.FTZ R14, R14, R104, R115 ;  /* 0x000000680e0e7223 */ /* 0x000fe20000010073 */
[-C--:B------:R-:W-:Y:S01]  /*2c0a0*/  FMUL.FTZ R108, R13, R103.reuse ;  /* 0x000000670d6c7220 */ /* 0x080fe20000410000 */
[----:B------:R-:W-:Y:S01]  /*2c0b0*/  F2FP.SATFINITE.E4M3.F32.PACK_AB_MERGE_C R112, R125, R112, RZ ;  /* 0x000000707d70723e */ /* 0x000fe200048070ff */
[C---:B------:R-:W-:Y:S01]  /*2c0c0*/  FFMA.FTZ R15, R12.reuse, R103, -R15 ;  /* 0x000000670c0f7223 */ /* 0x040fe2000001080f */
[----:B------:R-:W-:Y:S01]  /*2c0d0*/  F2FP.SATFINITE.E4M3.F32.PACK_AB_MERGE_C R127, R127, R122, R124 ;  /* 0x0000007a7f7f723e */ /* 0x000fe2000480707c */
[----:B------:R-:W-:Y:S01]  /*2c0e0*/  FFMA.FTZ R108, R12, R117, R108 ;  /* 0x000000750c6c7223 */ /* 0x000fe2000001006c */
[----:B------:R-:W-:-:S02]  /*2c0f0*/  F2FP.SATFINITE.E4M3.F32.PACK_AB_MERGE_C R14, R14, R105, RZ ;  /* 0x000000690e0e723e */ /* 0x000fc400048070ff */
[----:B------:R-:W-:Y:S02]  /*2c100*/  F2FP.SATFINITE.E4M3.F32.PACK_AB_MERGE_C R110, R123, R110, R112 ;  /* 0x0000006e7b6e723e */ /* 0x000fe40004807070 */
[----:B------:R-:W-:Y:S01]  /*2c110*/  F2FP.SATFINITE.E4M3.F32.PACK_AB_MERGE_C R12, R108, R15, R14 ;  /* 0x0000000f6c0c723e */ /* 0x000fe2000480700e */
[----:B------:R-:W-:Y:S01]  /*2c120*/  IMAD.MOV.U32 R15, RZ, RZ, R127 ;  /* 0x000000ffff0f7224 */ /* 0x000fe200078e007f */
[----:B------:R-:W-:Y:S01]  /*2c130*/  F2FP.SATFINITE.E4M3.F32.PACK_AB_MERGE_C R13, R119, R118, R120 ;  /* 0x00000076770d723e */ /* 0x000fe20004807078 */
[----:B------:R-:W-:-:S07]  /*2c140*/  IMAD.MOV.U32 R14, RZ, RZ, R110 ;  /* 0x000000ffff0e7224 */ /* 0x000fce00078e006e */
.L_x_4522:
[----:B------:R-:W-:Y:S05]  /*2c150*/  BSYNC B4 ;  /* 0x0000000000047941 */ /* 0x000fea0003800000 */
.L_x_4521:
[C---:B------:R-:W-:Y:S02]  /*2c160*/  R2UR UR4, R20.reuse ;  /* 0x00000000140472ca */ /* 0x040fe400000e0000 */
[C---:B------:R-:W-:Y:S02]  /*2c170*/  R2UR UR5, R21.reuse ;  /* 0x00000000150572ca */ /* 0x040fe400000e0000 */
[----:B------:R-:W-:Y:S02]  /*2c180*/  R2UR UR6, R20 ;  /* 0x00000000140672ca */ /* 0x000fe400000e0000 */
[----:B------:R-:W-:-:S09]  /*2c190*/  R2UR UR7, R21 ;  /* 0x00000000150772ca */ /* 0x000fd200000e0000 */
[----:B-----5:R0:W-:Y:S04]  /*2c1a0*/  ST.E.128 desc[UR4][R106.64], R12 ;  /* 0x0000000c6a007985 */ /* 0x0201e8000c101d04 */
[----:B------:R0:W5:Y:S02]  /*2c1b0*/  LD.E.U8 R108, desc[UR6][R64.64] ;  /* 0x00000006406c7980 */ /* 0x000164000c101100 */
.L_x_4520:
[----:B------:R-:W-:Y:S05]  /*2c1c0*/  BSYNC B3 ;  /* 0x0000000000037941 */ /* 0x000fea0003800000 */
.L_x_4519:
[----:B-----5:R-:W-:Y:S01]  /*2c1d0*/  LOP3.LUT P1, RZ, R108, 0x2, RZ, 0xc0, !PT ;  /* 0x000000026cff7812 */ /* 0x020fe2000782c0ff */
[----:B------:R-:W-:-:S12]  /*2c1e0*/  BSSY B3, `(.L_x_4523) ;  /* 0x0000091000037945 */ /* 0x000fd80003800000 */
[----:B------:R-:W-:Y:S05]  /*2c1f0*/  @!P1 BRA `(.L_x_4524) ;  /* 0x00000008003c9947 */ /* 0x000fea0003800000 */
[----:B------:R-:W-:Y:S02]  /*2c200*/  R2UR UR4, R20 ;  /* 0x00000000140472ca */ /* 0x000fe400000e0000 */
[----:B------:R-:W-:-:S13]  /*2c210*/  R2UR UR5, R21 ;  /* 0x00000000150572ca */ /* 0x000fda00000e0000 */
[----:B0-----:R-:W2:Y:S01]  /*2c220*/  LD.E.U8 R14, desc[UR4][R60.64+0x18] ;  /* 0x000018043c0e7980 */ /* 0x001ea2000c101100 */
[--C-:B------:R-:W-:Y:S02]  /*2c230*/  SHF.R.S32.HI R13, RZ, 0x1f, R93.reuse ;  /* 0x0000001fff0d7819 */ /* 0x100fe4000001145d */
[----:B------:R-:W-:-:S04]  /*2c240*/  IADD3 R12, P2, P3, R62, R7, R93 ;  /* 0x000000073e0c7210 */ /* 0x000fc80007b5e05d */
[----:B------:R-:W-:Y:S01]  /*2c250*/  IADD3.X R13, R63, R55, R13, P2, P3 ;  /* 0x000000373f0d7210 */ /* 0x000fe200017e640d */
[----:B------:R-:W-:Y:S01]  /*2c260*/  BSSY B4, `(.L_x_4525) ;  /* 0x0000082000047945 */ /* 0x000fe20003800000 */
[----:B--2---:R-:W-:-:S04]  /*2c270*/  LOP3.LUT P1, RZ, R14, 0x2, RZ, 0xc0, !PT ;  /* 0x000000020eff7812 */ /* 0x004fc8000782c0ff */
[----:B------:R-:W5:Y:S09]  /*2c280*/  LD.E.128 R12, desc[UR4][R12.64] ;  /* 0x000000040c0c7980 */ /* 0x000f72000c101d00 */
[----:B------:R-:W-:Y:S05]  /*2c290*/  @!P1 BRA `(.L_x_4526) ;  /* 0x0000000400f89947 */ /* 0x000fea0003800000 */
[----:B-----5:R-:W-:Y:S01]  /*2c2a0*/  IMAD.MOV.U32 R102, RZ, RZ, R14 ;  /* 0x000000ffff667224 */ /* 0x020fe200078e000e */
[----:B------:R-:W-:Y:S01]  /*2c2b0*/  SHF.R.U32.HI R108, RZ, 0x8, R100 ;  /* 0x00000008ff6c7819 */ /* 0x000fe20000011664 */
[----:B------:R-:W-:Y:S01]  /*2c2c0*/  IMAD.MOV.U32 R103, RZ, RZ, R15 ;  /* 0x000000ffff677224 */ /* 0x000fe200078e000f */
[----:B------:R-:W-:Y:S02]  /*2c2d0*/  SHF.R.U32.HI R14, RZ, 0x8, R90 ;  /* 0x00000008ff0e7819 */ /* 0x000fe4000001165a */
[----:B------:R-:W-:Y:S02]  /*2c2e0*/  SHF.R.U32.HI R104, RZ, 0x8, R91 ;  /* 0x00000008ff687819 */ /* 0x000fe4000001165b */
[----:B------:R-:W-:Y:S02]  /*2c2f0*/  LOP3.LUT R115, R100, 0xff, RZ, 0xc0, !PT ;  /* 0x000000ff64737812 */ /* 0x000fe400078ec0ff */
[----:B------:R-:W-:Y:S02]  /*2c300*/  LOP3.LUT R108, R108, 0xff, RZ, 0xc0, !PT ;  /* 0x000000ff6c6c7812 */ /* 0x000fe400078ec0ff */
[----:B------:R-:W-:-:S02]  /*2c310*/  LOP3.LUT R15, R90, 0xff, RZ, 0xc0, !PT ;  /* 0x000000ff5a0f7812 */ /* 0x000fc400078ec0ff */
[----:B------:R-:W-:Y:S02]  /*2c320*/  LOP3.LUT R14, R14, 0xff, RZ, 0xc0, !PT ;  /* 0x000000ff0e0e7812 */ /* 0x000fe400078ec0ff */
[----:B------:R-:W-:Y:S02]  /*2c330*/  LOP3.LUT R105, R91, 0xff, RZ, 0xc0, !PT ;  /* 0x000000ff5b697812 */ /* 0x000fe400078ec0ff */
[----:B------:R-:W-:Y:S02]  /*2c340*/  SHF.R.U32.HI R110, RZ, 0x8, R101 ;  /* 0x00000008ff6e7819 */ /* 0x000fe40000011665 */
[----:B------:R-:W-:Y:S02]  /*2c350*/  LOP3.LUT R104, R104, 0xff, RZ, 0xc0, !PT ;  /* 0x000000ff68687812 */ /* 0x000fe400078ec0ff */
[----:B------:R-:W-:Y:S02]  /*2c360*/  PRMT R115, R108, 0x7604, R115 ;  /* 0x000076046c737816 */ /* 0x000fe40000000073 */
[----:B------:R-:W-:-:S02]  /*2c370*/  PRMT R15, R14, 0x7604, R15 ;  /* 0x000076040e0f7816 */ /* 0x000fc4000000000f */
[----:B------:R-:W-:Y:S02]  /*2c380*/  SHF.R.U32.HI R108, RZ, 0x10, R100 ;  /* 0x00000010ff6c7819 */ /* 0x000fe40000011664 */
[----:B------:R-:W-:Y:S02]  /*2c390*/  SHF.R.U32.HI R14, RZ, 0x10, R90 ;  /* 0x00000010ff0e7819 */ /* 0x000fe4000001165a */
[----:B------:R-:W-:Y:S02]  /*2c3a0*/  LOP3.LUT R117, R101, 0xff, RZ, 0xc0, !PT ;  /* 0x000000ff65757812 */ /* 0x000fe400078ec0ff */
[----:B------:R-:W-:Y:S02]  /*2c3b0*/  LOP3.LUT R110, R110, 0xff, RZ, 0xc0, !PT ;  /* 0x000000ff6e6e7812 */ /* 0x000fe400078ec0ff */
[----:B------:R-:W-:Y:S02]  /*2c3c0*/  PRMT R105, R104, 0x7604, R105 ;  /* 0x0000760468697816 */ /* 0x000fe40000000069 */
[----:B------:R-:W-:-:S02]  /*2c3d0*/  SHF.R.U32.HI R104, RZ, 0x10, R91 ;  /* 0x00000010ff687819 */ /* 0x000fc4000001165b */
[----:B------:R-:W-:Y:S02]  /*2c3e0*/  LOP3.LUT R108, R108, 0xff, RZ, 0xc0, !PT ;  /* 0x000000ff6c6c7812 */ /* 0x000fe400078ec0ff */
[----:B------:R-:W-:Y:S02]  /*2c3f0*/  LOP3.LUT R14, R14, 0xff, RZ, 0xc0, !PT ;  /* 0x000000ff0e0e7812 */ /* 0x000fe400078ec0ff */
[----:B------:R-:W-:Y:S02]  /*2c400*/  PRMT R117, R110, 0x7604, R117 ;  /* 0x000076046e757816 */ /* 0x000fe40000000075 */
[----:B------:R-:W-:Y:S02]  /*2c410*/  SHF.R.U32.HI R110, RZ, 0x10, R101 ;  /* 0x00000010ff6e7819 */ /* 0x000fe40000011665 */
[----:B------:R-:W-:Y:S02]  /*2c420*/  LOP3.LUT R104, R104, 0xff, RZ, 0xc0, !PT ;  /* 0x000000ff68687812 */ /* 0x000fe400078ec0ff */
[----:B------:R-:W-:-:S02]  /*2c430*/  PRMT R115, R108, 0x7054, R115 ;  /* 0x000070546c737816 */ /* 0x000fc40000000073 */
[----:B------:R-:W-:Y:S02]  /*2c440*/  PRMT R15, R14, 0x7054, R15 ;  /* 0x000070540e0f7816 */ /* 0x000fe4000000000f */
[----:B------:R-:W-:Y:S02]  /*2c450*/  LOP3.LUT R110, R110, 0xff, RZ, 0xc0, !PT ;  /* 0x000000ff6e6e7812 */ /* 0x000fe400078ec0ff */
[----:B------:R-:W-:Y:S02]  /*2c460*/  PRMT R104, R104, 0x7054, R105 ;  /* 0x0000705468687816 */ /* 0x000fe40000000069 */
[----:B------:R-:W-:Y:S02]  /*2c470*/  SHF.R.U32.HI R105, RZ, 0x18, R91 ;  /* 0x00000018ff697819 */ /* 0x000fe4000001165b */
[----:B------:R-:W-:Y:S02]  /*2c480*/  LOP3.LUT R115, R115, 0xff000000, R100, 0xf8, !PT ;  /* 0xff00000073737812 */ /* 0x000fe400078ef864 */
[----:B------:R-:W-:-:S02]  /*2c490*/  LOP3.LUT R91, R15, 0xff000000, R90, 0xf8, !PT ;  /* 0xff0000000f5b7812 */ /* 0x000fc400078ef85a */
[----:B------:R-:W-:Y:S02]  /*2c4a0*/  PRMT R110, R110, 0x7054, R117 ;  /* 0x000070546e6e7816 */ /* 0x000fe40000000075 */
[----:B------:R-:W-:Y:S02]  /*2c4b0*/  SHF.R.U32.HI R15, RZ, 0x18, R101 ;  /* 0x00000018ff0f7819 */ /* 0x000fe40000011665 */
[----:B------:R-:W-:Y:S02]  /*2c4c0*/  F2FP.F16.E4M3.UNPACK_B R14, R13 ;  /* 0x0000000dff0e723e */ /* 0x000fe400020006ff */
[----:B------:R-:W-:Y:S02]  /*2c4d0*/  F2FP.F16.E4M3.UNPACK_B R90, R115.H1 ;  /* 0x00000073ff5a723e */ /* 0x000fe400030006ff */
[----:B------:R-:W-:Y:S02]  /*2c4e0*/  F2FP.F16.E4M3.UNPACK_B R100, R91.H1 ;  /* 0x0000005bff64723e */ /* 0x000fe400030006ff */
[----:B------:R-:W-:Y:S01]  /*2c4f0*/  PRMT R110, R15, 0x654, R110 ;  /* 0x000006540f6e7816 */ /* 0x000fe2000000006e */
[--C-:B------:R-:W-:Y:S01]  /*2c500*/  HADD2.F32 R15, -RZ, R14.reuse.H0_H0 ;  /* 0x2000000eff0f7230 */ /* 0x100fe20000004100 */
[----:B------:R-:W-:Y:S01]  /*2c510*/  PRMT R104, R105, 0x654, R104 ;  /* 0x0000065469687816 */ /* 0x000fe20000000068 */
[----:B------:R-:W-:Y:S01]  /*2c520*/  HADD2.F32 R14, -RZ, R14.H1_H1 ;  /* 0x3000000eff0e7230 */ /* 0x000fe20000004100 */
[----:B------:R-:W-:Y:S01]  /*2c530*/  F2FP.F16.E4M3.UNPACK_B R13, R13.H1 ;  /* 0x0000000dff0d723e */ /* 0x000fe200030006ff */
[----:B------:R-:W-:Y:S01]  /*2c540*/  HADD2.F32 R105, -RZ, R90.H0_H0 ;  /* 0x2000005aff697230 */ /* 0x000fe20000004100 */
[----:B------:R-:W-:Y:S01]  /*2c550*/  F2FP.F16.E4M3.UNPACK_B R115, R115 ;  /* 0x00000073ff73723e */ /* 0x000fe200020006ff */
[----:B------:R-:W-:Y:S01]  /*2c560*/  HADD2.F32 R101, -RZ, R100.H0_H0 ;  /* 0x20000064ff657230 */ /* 0x000fe20000004100 */
[----:B------:R-:W-:Y:S01]  /*2c570*/  F2FP.F16.E4M3.UNPACK_B R91, R91 ;  /* 0x0000005bff5b723e */ /* 0x000fe200020006ff */
[----:B------:R-:W-:-:S02]  /*2c580*/  HADD2.F32 R108, -RZ, R90.H1_H1 ;  /* 0x3000005aff6c7230 */ /* 0x000fc40000004100 */
[C---:B------:R-:W-:Y:S01]  /*2c590*/  FMUL.FTZ R112, R14.reuse, R105 ;  /* 0x000000690e707220 */ /* 0x040fe20000410000 */
[--C-:B------:R-:W-:Y:S02]  /*2c5a0*/  HADD2.F32 R90, -RZ, R13.reuse.H1_H1 ;  /* 0x3000000dff5a7230 */ /* 0x100fe40000004100 */
[-C--:B------:R-:W-:Y:S01]  /*2c5b0*/  FMUL.FTZ R14, R14, R101.reuse ;  /* 0x000000650e0e7220 */ /* 0x080fe20000410000 */
[----:B------:R-:W-:Y:S02]  /*2c5c0*/  HADD2.F32 R100, -RZ, R100.H1_H1 ;  /* 0x30000064ff647230 */ /* 0x000fe40000004100 */
[C---:B------:R-:W-:Y:S01]  /*2c5d0*/  FFMA.FTZ R112, R15.reuse, R101, -R112 ;  /* 0x000000650f707223 */ /* 0x040fe20000010870 */
[----:B------:R-:W-:Y:S02]  /*2c5e0*/  HADD2.F32 R13, -RZ, R13.H0_H0 ;  /* 0x2000000dff0d7230 */ /* 0x000fe40000004100 */
[----:B------:R-:W-:Y:S01]  /*2c5f0*/  FFMA.FTZ R105, R15, R105, R14 ;  /* 0x000000690f697223 */ /* 0x000fe2000001000e */
[C---:B------:R-:W-:Y:S01]  /*2c600*/  FMUL.FTZ R114, R90.reuse, R108 ;  /* 0x0000006c5a727220 */ /* 0x040fe20000410000 */
[----:B------:R-:W-:Y:S01]  /*2c610*/  FMUL.FTZ R101, R90, R100 ;  /* 0x000000645a657220 */ /* 0x000fe20000410000 */
[----:B------:R-:W-:-:S02]  /*2c620*/  F2FP.F16.E4M3.UNPACK_B R14, R103 ;  /* 0x00000067ff0e723e */ /* 0x000fc400020006ff */
[----:B------:R-:W-:Y:S01]  /*2c630*/  F2FP.F16.E4M3.UNPACK_B R15, R110.H1 ;  /* 0x0000006eff0f723e */ /* 0x000fe200030006ff */
[C---:B------:R-:W-:Y:S01]  /*2c640*/  FFMA.FTZ R114, R13.reuse, R100, -R114 ;  /* 0x000000640d727223 */ /* 0x040fe20000010872 */
[----:B------:R-:W-:Y:S01]  /*2c650*/  F2FP.F16.E4M3.UNPACK_B R90, R104.H1 ;  /* 0x00000068ff5a723e */ /* 0x000fe200030006ff */
[----:B------:R-:W-:Y:S01]  /*2c660*/  FFMA.FTZ R117, R13, R108, R101 ;  /* 0x0000006c0d757223 */ /* 0x000fe20000010065 */
        /* <DEDUP_REMOVED lines=8> */
[----:B------:R-:W-:-:S02]  /*2c6f0*/  HADD2.F32 R108, -RZ, R15.H1_H1 ;  /* 0x3000000fff6c7230 */ /* 0x000fc40000004100 */
[CC--:B------:R-:W-:Y:S01]  /*2c700*/  FMUL.FTZ R116, R14.reuse, R101.reuse ;  /* 0x000000650e747220 */ /* 0x0c0fe20000410000 */
[--C-:B------:R-:W-:Y:S02]  /*2c710*/  HADD2.F32 R15, -RZ, R103.reuse.H1_H1 ;  /* 0x30000067ff0f7230 */ /* 0x100fe40000004100 */
        /* <DEDUP_REMOVED lines=50> */
[----:B------:R-:W-:Y:S02]  /*2ca40*/  F2FP.SATFINITE.E4M3.F32.PACK_AB_MERGE_C R105, R123, R116, R118 ;  /* 0x000000747b69723e */ /* 0x000fe40004807076 */
[----:B------:R-:W-:Y:S01]  /*2ca50*/  F2FP.SATFINITE.E4M3.F32.PACK_AB_MERGE_C R12, R102, R15, R14 ;  /* 0x0000000f660c723e */ /* 0x000fe2000480700e */
[----:B------:R-:W-:Y:S02]  /*2ca60*/  IMAD.MOV.U32 R14, RZ, RZ, R104 ;  /* 0x000000ffff0e7224 */ /* 0x000fe400078e0068 */
[----:B------:R-:W-:-:S07]  /*2ca70*/  IMAD.MOV.U32 R15, RZ, RZ, R105 ;  /* 0x000000ffff0f7224 */ /* 0x000fce00078e0069 */
.L_x_4526:
[----:B------:R-:W-:Y:S05]  /*2ca80*/  BSYNC B4 ;  /* 0x0000000000047941 */ /* 0x000fea0003800000 */
.L_x_4525:
[C---:B------:R-:W-:Y:S02]  /*2ca90*/  R2UR UR4, R20.reuse ;  /* 0x00000000140472ca */ /* 0x040fe400000e0000 */
[C---:B------:R-:W-:Y:S02]  /*2caa0*/  R2UR UR5, R21.reuse ;  /* 0x00000000150572ca */ /* 0x040fe400000e0000 */
[----:B------:R-:W-:Y:S02]  /*2cab0*/  R2UR UR6, R20 ;  /* 0x00000000140672ca */ /* 0x000fe400000e0000 */
[----:B------:R-:W-:-:S09]  /*2cac0*/  R2UR UR7, R21 ;  /* 0x00000000150772ca */ /* 0x000fd200000e0000 */
[----:B-----5:R1:W-:Y:S04]  /*2cad0*/  ST.E.128 desc[UR4][R106.64+0x20], R12 ;  /* 0x0000200c6a007985 */ /* 0x0203e8000c101d04 */
[----:B------:R1:W5:Y:S02]  /*2cae0*/  LD.E.U8 R108, desc[UR6][R64.64] ;  /* 0x00000006406c7980 */ /* 0x000364000c101100 */
.L_x_4524:
[----:B------:R-:W-:Y:S05]  /*2caf0*/  BSYNC B3 ;  /* 0x0000000000037941 */ /* 0x000fea0003800000 */
.L_x_4523:
[----:B-----5:R-:W-:Y:S01]  /*2cb00*/  LOP3.LUT P1, RZ, R108, 0x4, RZ, 0xc0, !PT ;  /* 0x000000046cff7812 */ /* 0x020fe2000782c0ff */
[----:B------:R-:W-:-:S12]  /*2cb10*/  BSSY B3, `(.L_x_4527) ;  /* 0x000008c000037945 */ /* 0x000fd80003800000 */
[----:B------:R-:W-:Y:S05]  /*2cb20*/  @!P1 BRA `(.L_x_4528) ;  /* 0x0000000800289947 */ /* 0x000fea0003800000 */
[----:B------:R-:W-:Y:S02]  /*2cb30*/  R2UR UR4, R20 ;  /* 0x00000000140472ca */ /* 0x000fe400000e0000 */
[----:B------:R-:W-:-:S13]  /*2cb40*/  R2UR UR5, R21 ;  /* 0x00000000150572ca */ /* 0x000fda00000e0000 */
[----:B01----:R-:W2:Y:S01]  /*2cb50*/  LD.E.U8 R12, desc[UR4][R60.64+0x18] ;  /* 0x000018043c0c7980 */ /* 0x003ea2000c101100 */
[----:B------:R-:W-:Y:S01]  /*2cb60*/  BSSY B4, `(.L_x_4529) ;  /* 0x0000080000047945 */ /* 0x000fe20003800000 */
[----:B--2---:R-:W-:Y:S02]  /*2cb70*/  LOP3.LUT P1, RZ, R12, 0x4, RZ, 0xc0, !PT ;  /* 0x000000040cff7812 */ /* 0x004fe4000782c0ff */
[----:B------:R0:W5:Y:S11]  /*2cb80*/  LD.E.128 R12, desc[UR4][R70.64+0x2800] ;  /* 0x00280004460c7980 */ /* 0x000176000c101d00 */
[----:B0-----:R-:W-:Y:S05]  /*2cb90*/  @!P1 BRA `(.L_x_4530) ;  /* 0x0000000400f09947 */ /* 0x001fea0003800000 */
        /* <DEDUP_REMOVED lines=17> */
[----:B------:R-:W-:Y:S02]  /*2ccb0*/  SHF.R.U32.HI R105, RZ, 0x10, R99 ;  /* 0x00000010ff697819 */ /* 0x000fe40000011663 */
[----:B------:R-:W-:Y:S02]  /*2ccc0*/  PRMT R15, R15, 0x7604, R14 ;  /* 0x000076040f0f7816 */ /* 0x000fe4000000000e */
[--C-:B------:R-:W-:Y:S01]  /*2ccd0*/  SHF.R.U32.HI R108, RZ, 0x10, R89.reuse ;  /* 0x00000010ff6c7819 */ /* 0x100fe20000011659 */
[----:B------:R-:W-:Y:S01]  /*2cce0*/  IMAD.U32 R105, R105, 0x10000, RZ ;  /* 0x0001000069697824 */ /* 0x000fe200078e00ff */
[----:B------:R-:W-:-:S02]  /*2ccf0*/  SHF.R.U32.HI R89, RZ, 0x18, R89 ;  /* 0x00000018ff597819 */ /* 0x000fc40000011659 */
        /* <DEDUP_REMOVED lines=10> */
[----:B------:R-:W-:Y:S02]  /*2cda0*/  F2FP.F16.E4M3.UNPACK_B R88, R103.H1 ;  /* 0x00000067ff58723e */ /* 0x000fe400030006ff */
[----:B------:R-:W-:Y:S02]  /*2cdb0*/  LOP3.LUT R100, R100, 0xff0000, R101, 0xf8, !PT ;  /* 0x00ff000064647812 */ /* 0x000fe400078ef865 */
[----:B------:R-:W-:Y:S01]  /*2cdc0*/  F2FP.F16.E4M3.UNPACK_B R98, R89.H1 ;  /* 0x00000059ff62723e */ /* 0x000fe200030006ff */
[----:B------:R-:W-:Y:S01]  /*2cdd0*/  HADD2.F32 R101, -RZ, R88.H0_H0 ;  /* 0x20000058ff657230 */ /* 0x000fe20000004100 */
[----:B------:R-:W-:Y:S01]  /*2cde0*/  LOP3.LUT R104, R104, R15, RZ, 0xfc, !PT ;  /* 0x0000000f68687212 */ /* 0x000fe200078efcff */
[--C-:B------:R-:W-:Y:S01]  /*2cdf0*/  HADD2.F32 R15, -RZ, R14.reuse.H0_H0 ;  /* 0x2000000eff0f7230 */ /* 0x100fe20000004100 */
[----:B------:R-:W-:Y:S01]  /*2ce00*/  LOP3.LUT R100, R100, R99, RZ, 0xfc, !PT ;  /* 0x0000006364647212 */ /* 0x000fe200078efcff */
[----:B------:R-:W-:Y:S01]  /*2ce10*/  HADD2.F32 R14, -RZ, R14.H1_H1 ;  /* 0x3000000eff0e7230 */ /* 0x000fe20000004100 */
[----:B------:R-:W-:Y:S01]  /*2ce20*/  F2FP.F16.E4M3.UNPACK_B R13, R13.H1 ;  /* 0x0000000dff0d723e */ /* 0x000fe200030006ff */
        /* <DEDUP_REMOVED lines=24> */
[----:B------:R-:W-:Y:S01]  /*2cfb0*/  F2FP.F16.E4M3.UNPACK_B R89, R89 ;  /* 0x00000059ff59723e */ /* 0x000fe200020006ff */
        /* <DEDUP_REMOVED lines=8> */
[C---:B------:R-:W-:Y:S01]  /*2d040*/  FMUL.FTZ R114, R15.reuse, R102 ;  /* 0x000000660f727220 */ /* 0x040fe20000410000 */
[----:B------:R-:W-:Y:S01]  /*2d050*/  F2FP.F16.E4M3.UNPACK_B R13, R90 ;  /* 0x0000005aff0d723e */ /* 0x000fe200020006ff */
[----:B------:R-:W-:Y:S01]  /*2d060*/  FMUL.FTZ R15, R15, R88 ;  /* 0x000000580f0f7220 */ /* 0x000fe20000410000 */
[----:B------:R-:W-:Y:S01]  /*2d070*/  F2FP.F16.E4M3.UNPACK_B R90, R90.H1 ;  /* 0x0000005aff5a723e */ /* 0x000fe200030006ff */
[----:B------:R-:W-:Y:S01]  /*2d080*/  FFMA.FTZ R114, R91, R88, -R114 ;  /* 0x000000585b727223 */ /* 0x000fe20000010872 */
[----:B------:R-:W-:-:S02]  /*2d090*/  HADD2.F32 R88, -RZ, R100.H0_H0 ;  /* 0x20000064ff587230 */ /* 0x000fc40000004100 */
[----:B------:R-:W-:Y:S01]  /*2d0a0*/  FFMA.FTZ R121, R91, R102, R15 ;  /* 0x000000665b797223 */ /* 0x000fe2000001000f */
[--C-:B------:R-:W-:Y:S01]  /*2d0b0*/  HADD2.F32 R14, -RZ, R13.reuse.H0_H0 ;  /* 0x2000000dff0e7230 */ /* 0x100fe20000004100 */
[----:B------:R-:W-:Y:S01]  /*2d0c0*/  F2FP.SATFINITE.E4M3.F32.PACK_AB_MERGE_C R105, R105, R110, RZ ;  /* 0x0000006e6969723e */ /* 0x000fe200048070ff */
[----:B------:R-:W-:Y:S02]  /*2d0d0*/  HADD2.F32 R13, -RZ, R13.H1_H1 ;  /* 0x3000000dff0d7230 */ /* 0x000fe40000004100 */
[--C-:B------:R-:W-:Y:S01]  /*2d0e0*/  HADD2.F32 R91, -RZ, R104.reuse.H0_H0 ;  /* 0x20000068ff5b7230 */ /* 0x100fe20000004100 */
[----:B------:R-:W-:Y:S01]  /*2d0f0*/  F2FP.SATFINITE.E4M3.F32.PACK_AB_MERGE_C R114, R121, R114, RZ ;  /* 0x000000727972723e */ /* 0x000fe200048070ff */
[----:B------:R-:W-:Y:S02]  /*2d100*/  HADD2.F32 R104, -RZ, R104.H1_H1 ;  /* 0x30000068ff687230 */ /* 0x000fe40000004100 */
[----:B------:R-:W-:Y:S01]  /*2d110*/  FMUL.FTZ R98, R13, R88 ;  /* 0x000000580d627220 */ /* 0x000fe20000410000 */
[----:B------:R-:W-:-:S02]  /*2d120*/  HADD2.F32 R15, -RZ, R90.H1_H1 ;  /* 0x3000005aff0f7230 */ /* 0x000fc40000004100 */
[-C--:B------:R-:W-:Y:S01]  /*2d130*/  FMUL.FTZ R99, R13, R91.reuse ;  /* 0x0000005b0d637220 */ /* 0x080fe20000410000 */
[----:B------:R-:W-:Y:S02]  /*2d140*/  HADD2.F32 R100, -RZ, R100.H1_H1 ;  /* 0x30000064ff647230 */ /* 0x000fe40000004100 */
[C---:B------:R-:W-:Y:S01]  /*2d150*/  FFMA.FTZ R115, R14.reuse, R91, R98 ;  /* 0x0000005b0e737223 */ /* 0x040fe20000010062 */
[----:B------:R-:W-:Y:S02]  /*2d160*/  HADD2.F32 R90, -RZ, R90.H0_H0 ;  /* 0x2000005aff5a7230 */ /* 0x000fe40000004100 */
[C---:B------:R-:W-:Y:S01]  /*2d170*/  FMUL.FTZ R13, R15.reuse, R104 ;  /* 0x000000680f0d7220 */ /* 0x040fe20000410000 */
[----:B------:R-:W-:Y:S01]  /*2d180*/  FFMA.FTZ R102, R14, R88, -R99 ;  /* 0x000000580e667223 */ /* 0x000fe20000010863 */
[-C--:B------:R-:W-:Y:S01]  /*2d190*/  FMUL.FTZ R15, R15, R100.reuse ;  /* 0x000000640f0f7220 */ /* 0x080fe20000410000 */
[----:B------:R-:W-:Y:S02]  /*2d1a0*/  HADD2.F32 R88, -RZ, R89.H1_H1 ;  /* 0x30000059ff587230 */ /* 0x000fe40000004100 */
[C---:B------:R-:W-:Y:S01]  /*2d1b0*/  FFMA.FTZ R100, R90.reuse, R100, -R13 ;  /* 0x000000645a647223 */ /* 0x040fe2000001080d */
[----:B------:R-:W-:Y:S01]  /*2d1c0*/  F2FP.F16.E4M3.UNPACK_B R13, R12.H1 ;  /* 0x0000000cff0d723e */ /* 0x000fe200030006ff */
[----:B------:R-:W-:Y:S01]  /*2d1d0*/  FFMA.FTZ R117, R90, R104, R15 ;  /* 0x000000685a757223 */ /* 0x000fe2000001000f */
[----:B------:R-:W-:Y:S01]  /*2d1e0*/  F2FP.F16.E4M3.UNPACK_B R12, R12 ;  /* 0x0000000cff0c723e */ /* 0x000fe200020006ff */
[----:B------:R-:W-:-:S02]  /*2d1f0*/  HADD2.F32 R90, -RZ, R103.H1_H1 ;  /* 0x30000067ff5a7230 */ /* 0x000fc40000004100 */
        /* <DEDUP_REMOVED lines=13> */
[----:B------:R-:W-:Y:S01]  /*2d2d0*/  F2FP.SATFINITE.E4M3.F32.PACK_AB_MERGE_C R13, R101, R108, R105 ;  /* 0x0000006c650d723e */ /* 0x000fe20004807069 */
[C---:B------:R-:W-:Y:S01]  /*2d2e0*/  FFMA.FTZ R15, R12.reuse, R89, -R15 ;  /* 0x000000590c0f7223 */ /* 0x040fe2000001080f */
[----:B------:R-:W-:Y:S01]  /*2d2f0*/  F2FP.SATFINITE.E4M3.F32.PACK_AB_MERGE_C R100, R115, R102, R100 ;  /* 0x000000667364723e */ /* 0x000fe20004807064 */
[----:B------:R-:W-:Y:S01]  /*2d300*/  FFMA.FTZ R98, R12, R103, R98 ;  /* 0x000000670c627223 */ /* 0x000fe20000010062 */
[----:B------:R-:W-:-:S02]  /*2d310*/  F2FP.SATFINITE.E4M3.F32.PACK_AB_MERGE_C R14, R14, R91, RZ ;  /* 0x0000005b0e0e723e */ /* 0x000fc400048070ff */
[----:B------:R-:W-:Y:S02]  /*2d320*/  F2FP.SATFINITE.E4M3.F32.PACK_AB_MERGE_C R101, R119, R112, R114 ;  /* 0x000000707765723e */ /* 0x000fe40004807072 */
[----:B------:R-:W-:Y:S01]  /*2d330*/  F2FP.SATFINITE.E4M3.F32.PACK_AB_MERGE_C R12, R98, R15, R14 ;  /* 0x0000000f620c723e */ /* 0x000fe2000480700e */
[----:B------:R-:W-:Y:S02]  /*2d340*/  IMAD.MOV.U32 R14, RZ, RZ, R100 ;  /* 0x000000ffff0e7224 */ /* 0x000fe400078e0064 */
[----:B------:R-:W-:-:S07]  /*2d350*/  IMAD.MOV.U32 R15, RZ, RZ, R101 ;  /* 0x000000ffff0f7224 */ /* 0x000fce00078e0065 */
.L_x_4530:
[----:B------:R-:W-:Y:S05]  /*2d360*/  BSYNC B4 ;  /* 0x0000000000047941 */ /* 0x000fea0003800000 */
.L_x_4529:
[C---:B------:R-:W-:Y:S02]  /*2d370*/  R2UR UR4, R20.reuse ;  /* 0x00000000140472ca */ /* 0x040fe400000e0000 */
[C---:B------:R-:W-:Y:S02]  /*2d380*/  R2UR UR5, R21.reuse ;  /* 0x00000000150572ca */ /* 0x040fe400000e0000 */
[----:B------:R-:W-:Y:S02]  /*2d390*/  R2UR UR6, R20 ;  /* 0x00000000140672ca */ /* 0x000fe400000e0000 */
[----:B------:R-:W-:-:S09]  /*2d3a0*/  R2UR UR7, R21 ;  /* 0x00000000150772ca */ /* 0x000fd200000e0000 */
[----:B-----5:R2:W-:Y:S04]  /*2d3b0*/  ST.E.128 desc[UR4][R106.64+0x40], R12 ;  /* 0x0000400c6a007985 */ /* 0x0205e8000c101d04 */
[----:B------:R2:W5:Y:S02]  /*2d3c0*/  LD.E.U8 R108, desc[UR6][R64.64] ;  /* 0x00000006406c7980 */ /* 0x000564000c101100 */
.L_x_4528:
[----:B------:R-:W-:Y:S05]  /*2d3d0*/  BSYNC B3 ;  /* 0x0000000000037941 */ /* 0x000fea0003800000 */
.L_x_4527:
[----:B-----5:R-:W-:Y:S01]  /*2d3e0*/  LOP3.LUT P1, RZ, R108, 0x8, RZ, 0xc0, !PT ;  /* 0x000000086cff7812 */ /* 0x020fe2000782c0ff */
[----:B------:R-:W-:-:S12]  /*2d3f0*/  BSSY B3, `(.L_x_4531) ;  /* 0x0000092000037945 */ /* 0x000fd80003800000 */
[----:B------:R-:W-:Y:S05]  /*2d400*/  @!P1 BRA `(.L_x_4532) ;  /* 0x0000000800409947 */ /* 0x000fea0003800000 */
[----:B------:R-:W-:Y:S02]  /*2d410*/  R2UR UR4, R20 ;  /* 0x00000000140472ca */ /* 0x000fe400000e0000 */
[----:B------:R-:W-:-:S13]  /*2d420*/  R2UR UR5, R21 ;  /* 0x00000000150572ca */ /* 0x000fda00000e0000 */
[----:B012---:R-:W2:Y:S01]  /*2d430*/  LD.E.U8 R14, desc[UR4][R60.64+0x18] ;  /* 0x000018043c0e7980 */ /* 0x007ea2000c101100 */
[----:B------:R-:W-:-:S05]  /*2d440*/  VIADD R12, R93, 0x2800 ;  /* 0x000028005d0c7836 */ /* 0x000fca0000000000 */
        /* <DEDUP_REMOVED lines=133> */
.L_x_4534:
[----:B------:R-:W-:Y:S05]  /*2dca0*/  BSYNC B4 ;  /* 0x0000000000047941 */ /* 0x000fea0003800000 */
.L_x_4533:
[C---:B------:R-:W-:Y:S02]  /*2dcb0*/  R2UR UR4, R20.reuse ;  /* 0x00000000140472ca */ /* 0x040fe400000e0000 */
[C---:B------:R-:W-:Y:S02]  /*2dcc0*/  R2UR UR5, R21.reuse ;  /* 0x00000000150572ca */ /* 0x040fe400000e0000 */
[----:B------:R-:W-:Y:S02]  /*2dcd0*/  R2UR UR6, R20 ;  /* 0x00000000140672ca */ /* 0x000fe400000e0000 */
[----:B------:R-:W-:-:S09]  /*2dce0*/  R2UR UR7, R21 ;  /* 0x00000000150772ca */ /* 0x000fd200000e0000 */
[----:B-----5:R3:W-:Y:S04]  /*2dcf0*/  ST.E.128 desc[UR4][R106.64+0x60], R12 ;  /* 0x0000600c6a007985 */ /* 0x0207e8000c101d04 */
[----:B------:R3:W5:Y:S02]  /*2dd00*/  LD.E.U8 R108, desc[UR6][R64.64] ;  /* 0x00000006406c7980 */ /* 0x000764000c101100 */
.L_x_4532:
[----:B------:R-:W-:Y:S05]  /*2dd10*/  BSYNC B3 ;  /* 0x0000000000037941 */ /* 0x000fea0003800000 */
.L_x_4531:
[----:B-----5:R-:W-:Y:S01]  /*2dd20*/  LOP3.LUT P1, RZ, R108, 0x10, RZ, 0xc0, !PT ;  /* 0x000000106cff7812 */ /* 0x020fe2000782c0ff */
[----:B------:R-:W-:-:S12]  /*2dd30*/  BSSY B3, `(.L_x_4535) ;  /* 0x000008c000037945 */ /* 0x000fd80003800000 */
[----:B------:R-:W-:Y:S05]  /*2dd40*/  @!P1 BRA `(.L_x_4536) ;  /* 0x0000000800289947 */ /* 0x000fea0003800000 */
[----:B------:R-:W-:Y:S02]  /*2dd50*/  R2UR UR4, R20 ;  /* 0x00000000140472ca */ /* 0x000fe400000e0000 */
[----:B------:R-:W-:-:S13]  /*2dd60*/  R2UR UR5, R21 ;  /* 0x00000000150572ca */ /* 0x000fda00000e0000 */
[----:B0123--:R-:W2:Y:S01]  /*2dd70*/  LD.E.U8 R12, desc[UR4][R60.64+0x18] ;  /* 0x000018043c0c7980 */ /* 0x00fea2000c101100 */
        /* <DEDUP_REMOVED lines=86> */
[----:B------:R-:W-:Y:S01]  /*2e2e0*/  HADD2.F32 R13, -RZ, R13.H1_H1 ;  /* 0x3000000dff0d7230 */ /* 0x000fe20000004100 */
[----:B------:R-:W-:Y:S01]  /*2e2f0*/  F2FP.SATFINITE.E4M3.F32.PACK_AB_MERGE_C R91, R91, R100, RZ ;  /* 0x000000645b5b723e */ /* 0x000fe200048070ff */
        /* <DEDUP_REMOVED lines=40> */
.L_x_4538:
[----:B------:R-:W-:Y:S05]  /*2e580*/  BSYNC B4 ;  /* 0x0000000000047941 */ /* 0x000fea0003800000 */
.L_x_4537:
[C---:B------:R-:W-:Y:S02]  /*2e590*/  R2UR UR4, R20.reuse ;  /* 0x00000000140472ca */ /* 0x040fe400000e0000 */
[C---:B------:R-:W-:Y:S02]  /*2e5a0*/  R2UR UR5, R21.reuse ;  /* 0x00000000150572ca */ /* 0x040fe400000e0000 */
[----:B------:R-:W-:Y:S02]  /*2e5b0*/  R2UR UR6, R20 ;  /* 0x00000000140672ca */ /* 0x000fe400000e0000 */
[----:B------:R-:W-:-:S09]  /*2e5c0*/  R2UR UR7, R21 ;  /* 0x00000000150772ca */ /* 0x000fd200000e0000 */
[----:B-----5:R4:W-:Y:S04]  /*2e5d0*/  ST.E.128 desc[UR4][R106.64+0x80], R12 ;  /* 0x0000800c6a007985 */ /* 0x0209e8000c101d04 */
[----:B------:R4:W5:Y:S02]  /*2e5e0*/  LD.E.U8 R108, desc[UR6][R64.64] ;  /* 0x00000006406c7980 */ /* 0x000964000c101100 */
.L_x_4536:
[----:B------:R-:W-:Y:S05]  /*2e5f0*/  BSYNC B3 ;  /* 0x0000000000037941 */ /* 0x000fea0003800000 */
.L_x_4535:
[----:B-----5:R-:W-:-:S13]  /*2e600*/  LOP3.LUT P1, RZ, R108, 0x20, RZ, 0xc0, !PT ;  /* 0x000000206cff7812 */ /* 0x020fda000782c0ff */
[----:B------:R-:W-:Y:S05]  /*2e610*/  @!P1 BRA `(.L_x_4518) ;  /* 0x0000000800309947 */ /* 0x000fea0003800000 */
[----:B------:R-:W-:Y:S02]  /*2e620*/  R2UR UR4, R20 ;  /* 0x00000000140472ca */ /* 0x000fe400000e0000 */
[----:B------:R-:W-:-:S13]  /*2e630*/  R2UR UR5, R21 ;  /* 0x00000000150572ca */ /* 0x000fda00000e0000 */
[----:B------:R-:W2:Y:S02]  /*2e640*/  LD.E.U8 R76, desc[UR4][R60.64+0x18] ;  /* 0x000018043c4c7980 */ /* 0x000ea4000c101100 */
[----:B01234-:R-:W-:-:S05]  /*2e650*/  VIADD R12, R93, 0x5000 ;  /* 0x000050005d0c7836 */ /* 0x01ffca0000000000 */
[--C-:B------:R-:W-:Y:S02]  /*2e660*/  SHF.R.S32.HI R13, RZ, 0x1f, R12.reuse ;  /* 0x0000001fff0d7819 */ /* 0x100fe4000001140c */
[----:B------:R-:W-:-:S04]  /*2e670*/  IADD3 R12, P1, P2, R62, R7, R12 ;  /* 0x000000073e0c7210 */ /* 0x000fc80007a3e00c */
[----:B------:R-:W-:Y:S01]  /*2e680*/  IADD3.X R13, R63, R55, R13, P1, P2 ;  /* 0x000000373f0d7210 */ /* 0x000fe20000fe440d */
[----:B------:R-:W-:Y:S05]  /*2e690*/  BSSY B3, `(.L_x_4539) ;  /* 0x0000081000037945 */ /* 0x000fea0003800000 */
[----:B------:R-:W5:Y:S01]  /*2e6a0*/  LD.E.128 R12, desc[UR4][R12.64] ;  /* 0x000000040c0c7980 */ /* 0x000f62000c101d00 */
[----:B------:R-:W-:-:S13]  /*2e6b0*/  LOP3.LUT P1, RZ, R76, 0x20, RZ, 0xc0, !PT ;  /* 0x000000204cff7812 */ /* 0x000fda000782c0ff */
[----:B------:R-:W-:Y:S05]  /*2e6c0*/  @!P1 BRA `(.L_x_4540) ;  /* 0x0000000400f49947 */ /* 0x000fea0003800000 */
        /* <DEDUP_REMOVED lines=8> */
[----:B------:R-:W-:Y:S02]  /*2e750*/  SHF.R.U32.HI R82, RZ, 0x8, R73 ;  /* 0x00000008ff527819 */ /* 0x000fe40000011649 */
[----:B------:R-:W-:Y:S02]  /*2e760*/  PRMT R81, R80, 0x7604, R81 ;  /* 0x0000760450517816 */ /* 0x000fe40000000051 */
[----:B------:R-:W-:Y:S02]  /*2e770*/  SHF.R.U32.HI R78, RZ, 0x8, R75 ;  /* 0x00000008ff4e7819 */ /* 0x000fe4000001164b */
[----:B------:R-:W-:Y:S02]  /*2e780*/  PRMT R15, R14, 0x7604, R15 ;  /* 0x000076040e0f7816 */ /* 0x000fe4000000000f */
[----:B------:R-:W-:Y:S02]  /*2e790*/  SHF.R.U32.HI R80, RZ, 0x10, R72 ;  /* 0x00000010ff507819 */ /* 0x000fe40000011648 */
[----:B------:R-:W-:-:S02]  /*2e7a0*/  SHF.R.U32.HI R14, RZ, 0x10, R74 ;  /* 0x00000010ff0e7819 */ /* 0x000fc4000001164a */
[----:B------:R-:W-:Y:S02]  /*2e7b0*/  LOP3.LUT R83, R73, 0xff, RZ, 0xc0, !PT ;  /* 0x000000ff49537812 */ /* 0x000fe400078ec0ff */
[----:B------:R-:W-:Y:S02]  /*2e7c0*/  LOP3.LUT R82, R82, 0xff, RZ, 0xc0, !PT ;  /* 0x000000ff52527812 */ /* 0x000fe400078ec0ff */
[----:B------:R-:W-:Y:S02]  /*2e7d0*/  LOP3.LUT R79, R75, 0xff, RZ, 0xc0, !PT ;  /* 0x000000ff4b4f7812 */ /* 0x000fe400078ec0ff */
[----:B------:R-:W-:Y:S02]  /*2e7e0*/  LOP3.LUT R78, R78, 0xff, RZ, 0xc0, !PT ;  /* 0x000000ff4e4e7812 */ /* 0x000fe400078ec0ff */
[----:B------:R-:W-:Y:S02]  /*2e7f0*/  LOP3.LUT R80, R80, 0xff, RZ, 0xc0, !PT ;  /* 0x000000ff50507812 */ /* 0x000fe400078ec0ff */
[----:B------:R-:W-:-:S02]  /*2e800*/  LOP3.LUT R14, R14, 0xff, RZ, 0xc0, !PT ;  /* 0x000000ff0e0e7812 */ /* 0x000fc400078ec0ff */
[----:B------:R-:W-:Y:S02]  /*2e810*/  PRMT R83, R82, 0x7604, R83 ;  /* 0x0000760452537816 */ /* 0x000fe40000000053 */
[----:B------:R-:W-:Y:S02]  /*2e820*/  SHF.R.U32.HI R82, RZ, 0x10, R73 ;  /* 0x00000010ff527819 */ /* 0x000fe40000011649 */
[----:B------:R-:W-:Y:S02]  /*2e830*/  PRMT R79, R78, 0x7604, R79 ;  /* 0x000076044e4f7816 */ /* 0x000fe4000000004f */
[----:B------:R-:W-:Y:S02]  /*2e840*/  PRMT R81, R80, 0x7054, R81 ;  /* 0x0000705450517816 */ /* 0x000fe40000000051 */
[----:B------:R-:W-:Y:S02]  /*2e850*/  SHF.R.U32.HI R78, RZ, 0x10, R75 ;  /* 0x00000010ff4e7819 */ /* 0x000fe4000001164b */
[----:B------:R-:W-:-:S02]  /*2e860*/  PRMT R15, R14, 0x7054, R15 ;  /* 0x000070540e0f7816 */ /* 0x000fc4000000000f */
[----:B------:R-:W-:Y:S02]  /*2e870*/  LOP3.LUT R82, R82, 0xff, RZ, 0xc0, !PT ;  /* 0x000000ff52527812 */ /* 0x000fe400078ec0ff */
[----:B------:R-:W-:Y:S02]  /*2e880*/  LOP3.LUT R81, R81, 0xff000000, R72, 0xf8, !PT ;  /* 0xff00000051517812 */ /* 0x000fe400078ef848 */
[----:B------:R-:W-:Y:S02]  /*2e890*/  LOP3.LUT R78, R78, 0xff, RZ, 0xc0, !PT ;  /* 0x000000ff4e4e7812 */ /* 0x000fe400078ec0ff */
[----:B------:R-:W-:Y:S02]  /*2e8a0*/  LOP3.LUT R74, R15, 0xff000000, R74, 0xf8, !PT ;  /* 0xff0000000f4a7812 */ /* 0x000fe400078ef84a */
[----:B------:R-:W-:Y:S02]  /*2e8b0*/  PRMT R82, R82, 0x7054, R83 ;  /* 0x0000705452527816 */ /* 0x000fe40000000053 */
[----:B------:R-:W-:-:S02]  /*2e8c0*/  SHF.R.U32.HI R15, RZ, 0x18, R73 ;  /* 0x00000018ff0f7819 */ /* 0x000fc40000011649 */
[----:B------:R-:W-:Y:S02]  /*2e8d0*/  F2FP.F16.E4M3.UNPACK_B R14, R13 ;  /* 0x0000000dff0e723e */ /* 0x000fe400020006ff */
[----:B------:R-:W-:Y:S02]  /*2e8e0*/  F2FP.F16.E4M3.UNPACK_B R72, R81.H1 ;  /* 0x00000051ff48723e */ /* 0x000fe400030006ff */
[----:B------:R-:W-:Y:S02]  /*2e8f0*/  PRMT R78, R78, 0x7054, R79 ;  /* 0x000070544e4e7816 */ /* 0x000fe4000000004f */
[----:B------:R-:W-:Y:S01]  /*2e900*/  SHF.R.U32.HI R75, RZ, 0x18, R75 ;  /* 0x00000018ff4b7819 */ /* 0x000fe2000001164b */
[--C-:B------:R-:W-:Y:S01]  /*2e910*/  HADD2.F32 R79, -RZ, R72.reuse.H0_H0 ;  /* 0x20000048ff4f7230 */ /* 0x100fe20000004100 */
[----:B------:R-:W-:Y:S01]  /*2e920*/  F2FP.F16.E4M3.UNPACK_B R73, R74.H1 ;  /* 0x0000004aff49723e */ /* 0x000fe200030006ff */
[----:B------:R-:W-:Y:S01]  /*2e930*/  HADD2.F32 R80, -RZ, R72.H1_H1 ;  /* 0x30000048ff507230 */ /* 0x000fe20000004100 */
[----:B------:R-:W-:Y:S01]  /*2e940*/  PRMT R82, R15, 0x654, R82 ;  /* 0x000006540f527816 */ /* 0x000fe20000000052 */
[--C-:B------:R-:W-:Y:S01]  /*2e950*/  HADD2.F32 R15, -RZ, R14.reuse.H0_H0 ;  /* 0x2000000eff0f7230 */ /* 0x100fe20000004100 */
[----:B------:R-:W-:Y:S01]  /*2e960*/  PRMT R78, R75, 0x654, R78 ;  /* 0x000006544b4e7816 */ /* 0x000fe2000000004e */
[----:B------:R-:W-:Y:S01]  /*2e970*/  HADD2.F32 R14, -RZ, R14.H1_H1 ;  /* 0x3000000eff0e7230 */ /* 0x000fe20000004100 */
[----:B------:R-:W-:Y:S01]  /*2e980*/  F2FP.F16.E4M3.UNPACK_B R13, R13.H1 ;  /* 0x0000000dff0d723e */ /* 0x000fe200030006ff */
[--C-:B------:R-:W-:Y:S01]  /*2e990*/  HADD2.F32 R75, -RZ, R73.reuse.H0_H0 ;  /* 0x20000049ff4b7230 */ /* 0x100fe20000004100 */
[----:B------:R-:W-:Y:S01]  /*2e9a0*/  F2FP.F16.E4M3.UNPACK_B R81, R81 ;  /* 0x00000051ff51723e */ /* 0x000fe200020006ff */
[----:B------:R-:W-:-:S02]  /*2e9b0*/  HADD2.F32 R73, -RZ, R73.H1_H1 ;  /* 0x30000049ff497230 */ /* 0x000fc40000004100 */
[C---:B------:R-:W-:Y:S01]  /*2e9c0*/  FMUL.FTZ R88, R14.reuse, R79 ;  /* 0x0000004f0e587220 */ /* 0x040fe20000410000 */
[--C-:B------:R-:W-:Y:S02]  /*2e9d0*/  HADD2.F32 R72, -RZ, R13.reuse.H1_H1 ;  /* 0x3000000dff487230 */ /* 0x100fe40000004100 */
[-C--:B------:R-:W-:Y:S01]  /*2e9e0*/  FMUL.FTZ R14, R14, R75.reuse ;  /* 0x0000004b0e0e7220 */ /* 0x080fe20000410000 */
[----:B------:R-:W-:Y:S02]  /*2e9f0*/  HADD2.F32 R13, -RZ, R13.H0_H0 ;  /* 0x2000000dff0d7230 */ /* 0x000fe40000004100 */
[C---:B------:R-:W-:Y:S01]  /*2ea00*/  FFMA.FTZ R88, R15.reuse, R75, -R88 ;  /* 0x0000004b0f587223 */ /* 0x040fe20000010858 */
[----:B------:R-:W-:Y:S01]  /*2ea10*/  F2FP.F16.E4M3.UNPACK_B R74, R74 ;  /* 0x0000004aff4a723e */ /* 0x000fe200020006ff */
        /* <DEDUP_REMOVED lines=43> */
[-C--:B------:R-:W-:Y:S01]  /*2ecd0*/  FMUL.FTZ R15, R15, R78.reuse ;  /* 0x0000004e0f0f7220 */ /* 0x080fe20000410000 */
[----:B------:R-:W-:Y:S02]  /*2ece0*/  HADD2.F32 R73, -RZ, R81.H1_H1 ;  /* 0x30000051ff497230 */ /* 0x000fe40000004100 */
[C---:B------:R-:W-:Y:S01]  /*2ecf0*/  FFMA.FTZ R89, R76.reuse, R78, -R13 ;  /* 0x0000004e4c597223 */ /* 0x040fe2000001080d */
[----:B------:R-:W-:Y:S01]  /*2ed00*/  F2FP.F16.E4M3.UNPACK_B R13, R12.H1 ;  /* 0x0000000cff0d723e */ /* 0x000fe200030006ff */
[----:B------:R-:W-:Y:S01]  /*2ed10*/  FFMA.FTZ R82, R76, R82, R15 ;  /* 0x000000524c527223 */ /* 0x000fe2000001000f */
[----:B------:R-:W-:Y:S01]  /*2ed20*/  F2FP.F16.E4M3.UNPACK_B R12, R12 ;  /* 0x0000000cff0c723e */ /* 0x000fe200020006ff */
[----:B------:R-:W-:Y:S01]  /*2ed30*/  HADD2.F32 R72, -RZ, R74.H1_H1 ;  /* 0x3000004aff487230 */ /* 0x000fe20000004100 */
[----:B------:R-:W-:Y:S01]  /*2ed40*/  F2FP.SATFINITE.E4M3.F32.PACK_AB_MERGE_C R99, R99, R100, RZ ;  /* 0x000000646363723e */ /* 0x000fe200048070ff */
[--C-:B------:R-:W-:Y:S01]  /*2ed50*/  HADD2.F32 R15, -RZ, R13.reuse.H1_H1 ;  /* 0x3000000dff0f7230 */ /* 0x100fe20000004100 */
[----:B------:R-:W-:Y:S01]  /*2ed60*/  F2FP.SATFINITE.E4M3.F32.PACK_AB_MERGE_C R82, R82, R89, RZ ;  /* 0x000000595252723e */ /* 0x000fe200048070ff */
[----:B------:R-:W-:Y:S01]  /*2ed70*/  HADD2.F32 R14, -RZ, R13.H0_H0 ;  /* 0x2000000dff0e7230 */ /* 0x000fe20000004100 */
[----:B------:R-:W-:Y:S01]  /*2ed80*/  F2FP.SATFINITE.E4M3.F32.PACK_AB_MERGE_C R91, R91, R98, R99 ;  /* 0x000000625b5b723e */ /* 0x000fe20004807063 */
        /* <DEDUP_REMOVED lines=10> */
[----:B------:R-:W-:Y:S01]  /*2ee30*/  F2FP.SATFINITE.E4M3.F32.PACK_AB_MERGE_C R13, R79, R88, R83 ;  /* 0x000000584f0d723e */ /* 0x000fe20004807053 */
[----:B------:R-:W-:Y:S01]  /*2ee40*/  FFMA.FTZ R15, R12, R74, -R15 ;  /* 0x0000004a0c0f7223 */ /* 0x000fe2000001080f */
[----:B------:R-:W-:Y:S01]  /*2ee50*/  F2FP.SATFINITE.E4M3.F32.PACK_AB_MERGE_C R14, R80, R77, R82 ;  /* 0x0000004d500e723e */ /* 0x000fe20004807052 */
[----:B------:R-:W-:Y:S01]  /*2ee60*/  FFMA.FTZ R76, R12, R81, R76 ;  /* 0x000000510c4c7223 */ /* 0x000fe2000001004c */
[----:B------:R-:W-:-:S04]  /*2ee70*/  F2FP.SATFINITE.E4M3.F32.PACK_AB_MERGE_C R75, R78, R75, RZ ;  /* 0x0000004b4e4b723e */ /* 0x000fc800048070ff */
[----:B------:R-:W-:Y:S01]  /*2ee80*/  F2FP.SATFINITE.E4M3.F32.PACK_AB_MERGE_C R12, R76, R15, R75 ;  /* 0x0000000f4c0c723e */ /* 0x000fe2000480704b */
[----:B------:R-:W-:-:S07]  /*2ee90*/  IMAD.MOV.U32 R15, RZ, RZ, R91 ;  /* 0x000000ffff0f7224 */ /* 0x000fce00078e005b */
.L_x_4540:
[----:B------:R-:W-:Y:S05]  /*2eea0*/  BSYNC B3 ;  /* 0x0000000000037941 */ /* 0x000fea0003800000 */
.L_x_4539:
[----:B------:R-:W-:Y:S02]  /*2eeb0*/  R2UR UR4, R20 ;  /* 0x00000000140472ca */ /* 0x000fe400000e0000 */
[----:B------:R-:W-:-:S13]  /*2eec0*/  R2UR UR5, R21 ;  /* 0x00000000150572ca */ /* 0x000fda00000e0000 */
[----:B-----5:R0:W-:Y:S02]  /*2eed0*/  ST.E.128 desc[UR4][R106.64+0xa0], R12 ;  /* 0x0000a00c6a007985 */ /* 0x0201e4000c101d04 */
.L_x_4518:
[----:B------:R-:W-:Y:S05]  /*2eee0*/  BSYNC B2 ;  /* 0x0000000000027941 */ /* 0x000fea0003800000 */
.L_x_4517:
[----:B------:R-:W-:Y:S02]  /*2eef0*/  R2UR UR4, R20 ;  /* 0x00000000140472ca */ /* 0x000fe400000e0000 */
[----:B------:R-:W-:-:S13]  /*2ef00*/  R2UR UR5, R21 ;  /* 0x00000000150572ca */ /* 0x000fda00000e0000 */
[----:B01234-:R-:W2:Y:S02]  /*2ef10*/  LD.E R12, desc[UR4][R60.64+0xc] ;  /* 0x00000c043c0c7980 */ /* 0x01fea4000c101900 */
[----:B--2---:R-:W-:Y:S02]  /*2ef20*/  IMAD R13, R53, -0xa0, R12 ;  /* 0xffffff60350d7824 */ /* 0x004fe400078e020c */
[----:B------:R-:W-:-:S03]  /*2ef30*/  VIADD R12, R97, 0x80 ;  /* 0x00000080610c7836 */ /* 0x000fc60000000000 */
[----:B------:R-:W-:-:S04]  /*2ef40*/  VIMNMX R13, R13, 0xa0, PT ;  /* 0x000000a00d0d7848 */ /* 0x000fc80003fe0100 */
[----:B------:R-:W-:-:S13]  /*2ef50*/  ISETP.GE.AND P1, PT, R12, R13, PT ;  /* 0x0000000d0c00720c */ /* 0x000fda0003f26270 */
[----:B------:R-:W-:Y:S05]  /*2ef60*/  @P1 BRA `(.L_x_4541) ;  /* 0x000000c800481947 */ /* 0x000fea0003800000 */
[----:B------:R-:W-:Y:S02]  /*2ef70*/  R2UR UR4, R20 ;  /* 0x00000000140472ca */ /* 0x000fe400000e0000 */
[----:B------:R-:W-:-:S13]  /*2ef80*/  R2UR UR5, R21 ;  /* 0x00000000150572ca */ /* 0x000fda00000e0000 */
[----:B-----5:R-:W2:Y:S01]  /*2ef90*/  LD.E.U8 R72, desc[UR4][R64.64] ;  /* 0x0000000440487980 */ /* 0x020ea2000c101100 */
[----:B------:R-:W-:Y:S01]  /*2efa0*/  IADD3 R97, P1, R97, 0x80, RZ ;  /* 0x0000008061617810 */ /* 0x000fe20007f3e0ff */
[----:B------:R-:W-:Y:S01]  /*2efb0*/  BSSY B2, `(.L_x_4542) ;  /* 0x0000099000027945 */ /* 0x000fe20003800000 */
[----:B------:R-:W-:-:S03]  /*2efc0*/  IADD3 R12, P2, R109, R86, RZ ;  /* 0x000000566d0c7210 */ /* 0x000fc60007f5e0ff */
[----:B------:R-:W-:Y:S02]  /*2efd0*/  IMAD.X R111, RZ, RZ, R111, P1 ;  /* 0x000000ffff6f7224 */ /* 0x000fe400008e066f */
[----:B------:R-:W-:Y:S02]  /*2efe0*/  IMAD.X R13, R113, 0x1, R85, P2 ;  /* 0x00000001710d7824 */ /* 0x000fe400010e0655 */
[----:B------:R-:W-:Y:S02]  /*2eff0*/  IMAD R111, R111, R94, RZ ;  /* 0x0000005e6f6f7224 */ /* 0x000fe400078e02ff */
[----:B------:R-:W-:-:S04]  /*2f000*/  IMAD.WIDE.U32 R12, R94, R97, R12 ;  /* 0x000000615e0c7225 */ /* 0x000fc800078e000c */
[----:B------:R-:W-:Y:S01]  /*2f010*/  IMAD R111, R95, R97, R111 ;  /* 0x000000615f6f7224 */ /* 0x000fe200078e026f */
        /* <DEDUP_REMOVED lines=139> */
.L_x_4545:
[----:B------:R-:W-:Y:S05]  /*2f8d0*/  BSYNC B3 ;  /* 0x0000000000037941 */ /* 0x000fea0003800000 */
.L_x_4544:
[C---:B------:R-:W-:Y:S02]  /*2f8e0*/  R2UR UR4, R20.reuse ;  /* 0x00000000140472ca */ /* 0x040fe400000e0000 */
[C---:B------:R-:W-:Y:S02]  /*2f8f0*/  R2UR UR5, R21.reuse ;  /* 0x00000000150572ca */ /* 0x040fe400000e0000 */
[----:B------:R-:W-:Y:S02]  /*2f900*/  R2UR UR6, R20 ;  /* 0x00000000140672ca */ /* 0x000fe400000e0000 */
[----:B------:R-:W-:-:S09]  /*2f910*/  R2UR UR7, R21 ;  /* 0x00000000150772ca */ /* 0x000fd200000e0000 */
[----:B-----5:R0:W-:Y:S04]  /*2f920*/  ST.E.128 desc[UR4][R26.64], R12 ;  /* 0x0000000c1a007985 */ /* 0x0201e8000c101d04 */
[----:B------:R0:W5:Y:S02]  /*2f930*/  LD.E.U8 R72, desc[UR6][R64.64] ;  /* 0x0000000640487980 */ /* 0x000164000c101100 */
.L_x_4543:
[----:B------:R-:W-:Y:S05]  /*2f940*/  BSYNC B2 ;  /* 0x0000000000027941 */ /* 0x000fea0003800000 */
.L_x_4542:
[----:B-----5:R-:W-:Y:S01]  /*2f950*/  LOP3.LUT P1, RZ, R72, 0x2, RZ, 0xc0, !PT ;  /* 0x0000000248ff7812 */ /* 0x020fe2000782c0ff */
[----:B------:R-:W-:-:S12]  /*2f960*/  BSSY B2, `(.L_x_4546) ;  /* 0x0000090000027945 */ /* 0x000fd80003800000 */
[----:B------:R-:W-:Y:S05]  /*2f970*/  @!P1 BRA `(.L_x_4547) ;  /* 0x0000000800389947 */ /* 0x000fea0003800000 */
[----:B------:R-:W-:Y:S02]  /*2f980*/  R2UR UR4, R20 ;  /* 0x00000000140472ca */ /* 0x000fe400000e0000 */
[----:B------:R-:W-:-:S13]  /*2f990*/  R2UR UR5, R21 ;  /* 0x00000000150572ca */ /* 0x000fda00000e0000 */
[----:B0-----:R-:W2:Y:S01]  /*2f9a0*/  LD.E.U8 R14, desc[UR4][R60.64+0x18] ;  /* 0x000018043c0e7980 */ /* 0x001ea2000c101100 */
        /* <DEDUP_REMOVED lines=132> */
.L_x_4549:
[----:B------:R-:W-:Y:S05]  /*301f0*/  BSYNC B3 ;  /* 0x0000000000037941 */ /* 0x000fea0003800000 */
.L_x_4548:
[C---:B------:R-:W-:Y:S02]  /*30200*/  R2UR UR4, R20.reuse ;  /* 0x00000000140472ca */ /* 0x040fe400000e0000 */
[C---:B------:R-:W-:Y:S02]  /*30210*/  R2UR UR5, R21.reuse ;  /* 0x00000000150572ca */ /* 0x040fe400000e0000 */
[----:B------:R-:W-:Y:S02]  /*30220*/  R2UR UR6, R20 ;  /* 0x00000000140672ca */ /* 0x000fe400000e0000 */
[----:B------:R-:W-:-:S09]  /*30230*/  R2UR UR7, R21 ;  /* 0x00000000150772ca */ /* 0x000fd200000e0000 */
[----:B-----5:R1:W-:Y:S04]  /*30240*/  ST.E.128 desc[UR4][R26.64+0x20], R12 ;  /* 0x0000200c1a007985 */ /* 0x0203e8000c101d04 */
[----:B------:R1:W5:Y:S02]  /*30250*/  LD.E.U8 R72, desc[UR6][R64.64] ;  /* 0x0000000640487980 */ /* 0x000364000c101100 */
.L_x_4547:
[----:B------:R-:W-:Y:S05]  /*30260*/  BSYNC B2 ;  /* 0x0000000000027941 */ /* 0x000fea0003800000 */
.L_x_4546:
        /* <DEDUP_REMOVED lines=136> */
.L_x_4553:
[----:B------:R-:W-:Y:S05]  /*30af0*/  BSYNC B3 ;  /* 0x0000000000037941 */ /* 0x000fea0003800000 */
.L_x_4552:
[C---:B------:R-:W-:Y:S02]  /*30b00*/  R2UR UR4, R20.reuse ;  /* 0x00000000140472ca */ /* 0x040fe400000e0000 */
[C---:B------:R-:W-:Y:S02]  /*30b10*/  R2UR UR5, R21.reuse ;  /* 0x00000000150572ca */ /* 0x040fe400000e0000 */
[----:B------:R-:W-:Y:S02]  /*30b20*/  R2UR UR6, R20 ;  /* 0x00000000140672ca */ /* 0x000fe400000e0000 */
[----:B------:R-:W-:-:S09]  /*30b30*/  R2UR UR7, R21 ;  /* 0x00000000150772ca */ /* 0x000fd200000e0000 */
[----:B-----5:R2:W-:Y:S04]  /*30b40*/  ST.E.128 desc[UR4][R26.64+0x40], R12 ;  /* 0x0000400c1a007985 */ /* 0x0205e8000c101d04 */
[----:B------:R2:W5:Y:S02]  /*30b50*/  LD.E.U8 R72, desc[UR6][R64.64] ;  /* 0x0000000640487980 */ /* 0x000564000c101100 */
.L_x_4551:
[----:B------:R-:W-:Y:S05]  /*30b60*/  BSYNC B2 ;  /* 0x0000000000027941 */ /* 0x000fea0003800000 */
.L_x_4550:
        /* <DEDUP_REMOVED lines=138> */
.L_x_4557:
[----:B------:R-:W-:Y:S05]  /*31410*/  BSYNC B3 ;  /* 0x0000000000037941 */ /* 0x000fea0003800000 */
.L_x_4556:
[C---:B------:R-:W-:Y:S02]  /*31420*/  R2UR UR4, R20.reuse ;  /* 0x00000000140472ca */ /* 0x040fe400000e0000 */
[C---:B------:R-:W-:Y:S02]  /*31430*/  R2UR UR5, R21.reuse ;  /* 0x00000000150572ca */ /* 0x040fe400000e0000 */
[----:B------:R-:W-:Y:S02]  /*31440*/  R2UR UR6, R20 ;  /* 0x00000000140672ca */ /* 0x000fe400000e0000 */
[----:B------:R-:W-:-:S09]  /*31450*/  R2UR UR7, R21 ;  /* 0x00000000150772ca */ /* 0x000fd200000e0000 */
[----:B-----5:R3:W-:Y:S04]  /*31460*/  ST.E.128 desc[UR4][R26.64+0x60], R12 ;  /* 0x0000600c1a007985 */ /* 0x0207e8000c101d04 */
[----:B------:R3:W5:Y:S02]  /*31470*/  LD.E.U8 R72, desc[UR6][R64.64] ;  /* 0x0000000640487980 */ /* 0x000764000c101100 */
.L_x_4555:
[----:B------:R-:W-:Y:S05]  /*31480*/  BSYNC B2 ;  /* 0x0000000000027941 */ /* 0x000fea0003800000 */
.L_x_4554:
        /* <DEDUP_REMOVED lines=136> */
.L_x_4561:
[----:B------:R-:W-:Y:S05]  /*31d10*/  BSYNC B3 ;  /* 0x0000000000037941 */ /* 0x000fea0003800000 */
.L_x_4560:
[C---:B------:R-:W-:Y:S02]  /*31d20*/  R2UR UR4, R20.reuse ;  /* 0x00000000140472ca */ /* 0x040fe400000e0000 */
[C---:B------:R-:W-:Y:S02]  /*31d30*/  R2UR UR5, R21.reuse ;  /* 0x00000000150572ca */ /* 0x040fe400000e0000 */
[----:B------:R-:W-:Y:S02]  /*31d40*/  R2UR UR6, R20 ;  /* 0x00000000140672ca */ /* 0x000fe400000e0000 */
[----:B------:R-:W-:-:S09]  /*31d50*/  R2UR UR7, R21 ;  /* 0x00000000150772ca */ /* 0x000fd200000e0000 */
[----:B-----5:R4:W-:Y:S04]  /*31d60*/  ST.E.128 desc[UR4][R26.64+0x80], R12 ;  /* 0x0000800c1a007985 */ /* 0x0209e8000c101d04 */
[----:B------:R4:W5:Y:S02]  /*31d70*/  LD.E.U8 R72, desc[UR6][R64.64] ;  /* 0x0000000640487980 */ /* 0x000964000c101100 */
.L_x_4559:
[----:B------:R-:W-:Y:S05]  /*31d80*/  BSYNC B2 ;  /* 0x0000000000027941 */ /* 0x000fea0003800000 */
.L_x_4558:
[----:B-----5:R-:W-:-:S13]  /*31d90*/  LOP3.LUT P1, RZ, R72, 0x20, RZ, 0xc0, !PT ;  /* 0x0000002048ff7812 */ /* 0x020fda000782c0ff */
[----:B------:R-:W-:Y:S05]  /*31da0*/  @!P1 BRA `(.L_x_4541) ;  /* 0x0000009800b89947 */ /* 0x000fea0003800000 */
[----:B------:R-:W-:Y:S02]  /*31db0*/  R2UR UR4, R20 ;  /* 0x00000000140472ca */ /* 0x000fe400000e0000 */
[----:B------:R-:W-:-:S13]  /*31dc0*/  R2UR UR5, R21 ;  /* 0x00000000150572ca */ /* 0x000fda00000e0000 */
[----:B------:R-:W2:Y:S01]  /*31dd0*/  LD.E.U8 R60, desc[UR4][R60.64+0x18] ;  /* 0x000018043c3c7980 */ /* 0x000ea2000c101100 */
[----:B------:R-:W-:-:S05]  /*31de0*/  VIADD R93, R93, 0x7000 ;  /* 0x000070005d5d7836 */ /* 0x000fca0000000000 */
[--C-:B01234-:R-:W-:Y:S02]  /*31df0*/  IADD3 R12, P1, P2, R62, R7, R93.reuse ;  /* 0x000000073e0c7210 */ /* 0x11ffe40007a3e05d */
[----:B------:R-:W-:-:S04]  /*31e00*/  SHF.R.S32.HI R62, RZ, 0x1f, R93 ;  /* 0x0000001fff3e7819 */ /* 0x000fc8000001145d */
        /* <DEDUP_REMOVED lines=8> */
[----:B------:R-:W-:Y:S02]  /*31e90*/  LOP3.LUT R7, R28, 0xff, RZ, 0xc0, !PT ;  /* 0x000000ff1c077812 */ /* 0x000fe400078ec0ff */
[----:B------:R-:W-:Y:S02]  /*31ea0*/  LOP3.LUT R14, R14, 0xff, RZ, 0xc0, !PT ;  /* 0x000000ff0e0e7812 */ /* 0x000fe400078ec0ff */
[----:B------:R-:W-:Y:S02]  /*31eb0*/  SHF.R.U32.HI R34, RZ, 0x8, R29 ;  /* 0x00000008ff227819 */ /* 0x000fe4000001161d */
[----:B------:R-:W-:Y:S02]  /*31ec0*/  PRMT R7, R14, 0x7604, R7 ;  /* 0x000076040e077816 */ /* 0x000fe40000000007 */
[----:B------:R-:W-:-:S02]  /*31ed0*/  SHF.R.U32.HI R38, RZ, 0x10, R29 ;  /* 0x00000010ff267819 */ /* 0x000fc4000001161d */
[----:B------:R-:W-:Y:S02]  /*31ee0*/  SHF.R.U32.HI R14, RZ, 0x8, R30 ;  /* 0x00000008ff0e7819 */ /* 0x000fe4000001161e */
[----:B------:R-:W-:Y:S02]  /*31ef0*/  LOP3.LUT R15, R29, 0xff, RZ, 0xc0, !PT ;  /* 0x000000ff1d0f7812 */ /* 0x000fe400078ec0ff */
[----:B------:R-:W-:Y:S02]  /*31f00*/  LOP3.LUT R34, R34, 0xff, RZ, 0xc0, !PT ;  /* 0x000000ff22227812 */ /* 0x000fe400078ec0ff */
[----:B------:R-:W-:Y:S02]  /*31f10*/  SHF.R.U32.HI R37, RZ, 0x8, R31 ;  /* 0x00000008ff257819 */ /* 0x000fe4000001161f */
[----:B------:R-:W-:Y:S01]  /*31f20*/  LOP3.LUT R35, R14, 0xff, RZ, 0xc0, !PT ;  /* 0x000000ff0e237812 */ /* 0x000fe200078ec0ff */
[----:B------:R-:W-:Y:S01]  /*31f30*/  IMAD.U32 R14, R38, 0x10000, RZ ;  /* 0x00010000260e7824 */ /* 0x000fe200078e00ff */
[----:B------:R-:W-:-:S02]  /*31f40*/  PRMT R15, R34, 0x7604, R15 ;  /* 0x00007604220f7816 */ /* 0x000fc4000000000f */
[----:B------:R-:W-:Y:S02]  /*31f50*/  SHF.R.U32.HI R38, RZ, 0x10, R31 ;  /* 0x00000010ff267819 */ /* 0x000fe4000001161f */
[----:B------:R-:W-:Y:S02]  /*31f60*/  LOP3.LUT R34, R30, 0xff, RZ, 0xc0, !PT ;  /* 0x000000ff1e227812 */ /* 0x000fe400078ec0ff */
[----:B------:R-:W-:Y:S02]  /*31f70*/  LOP3.LUT R36, R31, 0xff, RZ, 0xc0, !PT ;  /* 0x000000ff1f247812 */ /* 0x000fe400078ec0ff */
[----:B------:R-:W-:Y:S02]  /*31f80*/  LOP3.LUT R37, R37, 0xff, RZ, 0xc0, !PT ;  /* 0x000000ff25257812 */ /* 0x000fe400078ec0ff */
[----:B------:R-:W-:Y:S01]  /*31f90*/  LOP3.LUT R14, R15, 0xff0000, R14, 0xf8, !PT ;  /* 0x00ff00000f0e7812 */ /* 0x000fe200078ef80e */
[----:B------:R-:W-:Y:S01]  /*31fa0*/  IMAD.U32 R15, R38, 0x10000, RZ ;  /* 0x00010000260f7824 */ /* 0x000fe200078e00ff */
[----:B------:R-:W-:-:S02]  /*31fb0*/  PRMT R35, R35, 0x7604, R34 ;  /* 0x0000760423237816 */ /* 0x000fc40000000022 */
[----:B------:R-:W-:Y:S02]  /*31fc0*/  PRMT R36, R37, 0x7604, R36 ;  /* 0x0000760425247816 */ /* 0x000fe40000000024 */
[----:B------:R-:W-:Y:S02]  /*31fd0*/  SHF.R.U32.HI R34, RZ, 0x18, R29 ;  /* 0x00000018ff227819 */ /* 0x000fe4000001161d */
[----:B------:R-:W-:Y:S02]  /*31fe0*/  LOP3.LUT R35, R35, 0xff0000, R30, 0xf8, !PT ;  /* 0x00ff000023237812 */ /* 0x000fe400078ef81e */
[----:B------:R-:W-:Y:S02]  /*31ff0*/  LOP3.LUT R7, R7, 0xff0000, R28, 0xf8, !PT ;  /* 0x00ff000007077812 */ /* 0x000fe400078ef81c */
[----:B------:R-:W-:Y:S01]  /*32000*/  LOP3.LUT R29, R36, 0xff0000, R15, 0xf8, !PT ;  /* 0x00ff0000241d7812 */ /* 0x000fe200078ef80f */
[----:B------:R-:W-:Y:S01]  /*32010*/  IMAD.SHL.U32 R15, R34, 0x1000000, RZ ;  /* 0x01000000220f7824 */ /* 0x000fe200078e00ff */
[----:B------:R-:W-:-:S02]  /*32020*/  LOP3.LUT R35, R35, 0xff000000, R30, 0xf8, !PT ;  /* 0xff00000023237812 */ /* 0x000fc400078ef81e */
[----:B------:R-:W-:Y:S02]  /*32030*/  LOP3.LUT R28, R7, 0xff000000, R28, 0xf8, !PT ;  /* 0xff000000071c7812 */ /* 0x000fe400078ef81c */
[----:B------:R-:W-:Y:S02]  /*32040*/  LOP3.LUT R37, R29, 0xff000000, R31, 0xf8, !PT ;  /* 0xff0000001d257812 */ /* 0x000fe400078ef81f */
[----:B------:R-:W-:Y:S02]  /*32050*/  F2FP.F16.E4M3.UNPACK_B R7, R13 ;  /* 0x0000000dff07723e */ /* 0x000fe400020006ff */
[----:B------:R-:W-:Y:S02]  /*32060*/  LOP3.LUT R31, R14, R15, RZ, 0xfc, !PT ;  /* 0x0000000f0e1f7212 */ /* 0x000fe400078efcff */
[----:B------:R-:W-:Y:S01]  /*32070*/  F2FP.F16.E4M3.UNPACK_B R15, R35.H1 ;  /* 0x00000023ff0f723e */ /* 0x000fe200030006ff */
[--C-:B------:R-:W-:Y:S01]  /*32080*/  HADD2.F32 R14, -RZ, R7.reuse.H0_H0 ;  /* 0x20000007ff0e7230 */ /* 0x100fe20000004100 */
[-C--:B------:R-:W-:Y:S01]  /*32090*/  F2FP.F16.E4M3.UNPACK_B R29, R28.reuse.H1 ;  /* 0x0000001cff1d723e */ /* 0x080fe200030006ff */
[----:B------:R-:W-:Y:S01]  /*320a0*/  HADD2.F32 R7, -RZ, R7.H1_H1 ;  /* 0x30000007ff077230 */ /* 0x000fe20000004100 */
[----:B------:R-:W-:Y:S01]  /*320b0*/  F2FP.F16.E4M3.UNPACK_B R13, R13.H1 ;  /* 0x0000000dff0d723e */ /* 0x000fe200030006ff */
[--C-:B------:R-:W-:Y:S01]  /*320c0*/  HADD2.F32 R36, -RZ, R15.reuse.H0_H0 ;  /* 0x2000000fff247230 */ /* 0x100fe20000004100 */
[----:B------:R-:W-:Y:S01]  /*320d0*/  F2FP.F16.E4M3.UNPACK_B R35, R35 ;  /* 0x00000023ff23723e */ /* 0x000fe200020006ff */
[----:B------:R-:W-:Y:S01]  /*320e0*/  HADD2.F32 R38, -RZ, R15.H1_H1 ;  /* 0x3000000fff267230 */ /* 0x000fe20000004100 */
[----:B------:R-:W-:Y:S01]  /*320f0*/  F2FP.F16.E4M3.UNPACK_B R28, R28 ;  /* 0x0000001cff1c723e */ /* 0x000fe200020006ff */
[----:B------:R-:W-:-:S02]  /*32100*/  HADD2.F32 R30, -RZ, R29.H0_H0 ;  /* 0x2000001dff1e7230 */ /* 0x000fc40000004100 */
[----:B------:R-:W-:Y:S02]  /*32110*/  HADD2.F32 R15, -RZ, R13.H1_H1 ;  /* 0x3000000dff0f7230 */ /* 0x000fe40000004100 */
[----:B------:R-:W-:Y:S02]  /*32120*/  HADD2.F32 R34, -RZ, R29.H1_H1 ;  /* 0x3000001dff227230 */ /* 0x000fe40000004100 */
[C---:B------:R-:W-:Y:S01]  /*32130*/  FMUL.FTZ R29, R7.reuse, R36 ;  /* 0x00000024071d7220 */ /* 0x040fe20000410000 */
[----:B------:R-:W-:Y:S01]  /*32140*/  FMUL.FTZ R7, R7, R30 ;  /* 0x0000001e07077220 */ /* 0x000fe20000410000 */
[----:B------:R-:W-:Y:S02]  /*32150*/  HADD2.F32 R13, -RZ, R13.H0_H0 ;  /* 0x2000000dff0d7230 */ /* 0x000fe40000004100 */
[C---:B------:R-:W-:Y:S01]  /*32160*/  FMUL.FTZ R40, R15.reuse, R38 ;  /* 0x000000260f287220 */ /* 0x040fe20000410000 */
[----:B------:R-:W-:Y:S01]  /*32170*/  FMUL.FTZ R15, R15, R34 ;  /* 0x000000220f0f7220 */ /* 0x000fe20000410000 */
[C---:B------:R-:W-:Y:S01]  /*32180*/  FFMA.FTZ R36, R14.reuse, R36, R7 ;  /* 0x000000240e247223 */ /* 0x040fe20000010007 */
[----:B------:R-:W-:Y:S01]  /*32190*/  FFMA.FTZ R39, R14, R30, -R29 ;  /* 0x0000001e0e277223 */ /* 0x000fe2000001081d */
[----:B------:R-:W-:Y:S01]  /*321a0*/  F2FP.F16.E4M3.UNPACK_B R7, R33 ;  /* 0x00000021ff07723e */ /* 0x000fe200020006ff */
[C---:B------:R-:W-:Y:S01]  /*321b0*/  FFMA.FTZ R41, R13.reuse, R38, R15 ;  /* 0x000000260d297223 */ /* 0x040fe2000001000f */
[----:B------:R-:W-:Y:S01]  /*321c0*/  F2FP.F16.E4M3.UNPACK_B R14, R37.H1 ;  /* 0x00000025ff0e723e */ /* 0x000fe200030006ff */
[----:B------:R-:W-:Y:S01]  /*321d0*/  FFMA.FTZ R40, R13, R34, -R40 ;  /* 0x000000220d287223 */ /* 0x000fe20000010828 */
        /* <DEDUP_REMOVED lines=11> */
[----:B------:R-:W-:Y:S02]  /*32290*/  HADD2.F32 R14, -RZ, R33.H1_H1 ;  /* 0x30000021ff0e7230 */ /* 0x000fe40000004100 */
[-C--:B------:R-:W-:Y:S01]  /*322a0*/  FMUL.FTZ R7, R7, R30.reuse ;  /* 0x0000001e07077220 */ /* 0x080fe20000410000 */
[----:B------:R-:W-:Y:S02]  /*322b0*/  HADD2.F32 R15, -RZ, R15.H1_H1 ;  /* 0x3000000fff0f7230 */ /* 0x000fe40000004100 */
[C---:B------:R-:W-:Y:S01]  /*322c0*/  FFMA.FTZ R42, R13.reuse, R30, -R38 ;  /* 0x0000001e0d2a7223 */ /* 0x040fe20000010826 */
[----:B------:R-:W-:Y:S02]  /*322d0*/  HADD2.F32 R33, -RZ, R33.H0_H0 ;  /* 0x20000021ff217230 */ /* 0x000fe40000004100 */
[----:B------:R-:W-:Y:S01]  /*322e0*/  FFMA.FTZ R43, R13, R34, R7 ;  /* 0x000000220d2b7223 */ /* 0x000fe20000010007 */
[-C--:B------:R-:W-:Y:S01]  /*322f0*/  F2FP.F16.E4M3.UNPACK_B R7, R32.reuse ;  /* 0x00000020ff07723e */ /* 0x080fe200020006ff */
        /* <DEDUP_REMOVED lines=8> */
[----:B------:R-:W-:Y:S01]  /*32380*/  F2FP.SATFINITE.E4M3.F32.PACK_AB_MERGE_C R39, R36, R39, R40 ;  /* 0x000000272427723e */ /* 0x000fe20004807028 */
        /* <DEDUP_REMOVED lines=11> */
[-C--:B------:R-:W-:Y:S01]  /*32440*/  F2FP.F16.E4M3.UNPACK_B R7, R12.reuse.H1 ;  /* 0x0000000cff07723e */ /* 0x080fe200030006ff */
[C---:B------:R-:W-:Y:S01]  /*32450*/  FFMA.FTZ R34, R32.reuse, R31, -R15 ;  /* 0x0000001f20227223 */ /* 0x040fe2000001080f */
[----:B------:R-:W-:Y:S01]  /*32460*/  F2FP.F16.E4M3.UNPACK_B R12, R12 ;  /* 0x0000000cff0c723e */ /* 0x000fe200020006ff */
[----:B------:R-:W-:Y:S01]  /*32470*/  FFMA.FTZ R37, R32, R37, R14 ;  /* 0x0000002520257223 */ /* 0x000fe2000001000e */
[----:B------:R-:W-:Y:S01]  /*32480*/  HADD2.F32 R29, -RZ, R35.H1_H1 ;  /* 0x30000023ff1d7230 */ /* 0x000fe20000004100 */
[----:B------:R-:W-:Y:S01]  /*32490*/  F2FP.SATFINITE.E4M3.F32.PACK_AB_MERGE_C R55, R55, R56, RZ ;  /* 0x000000383737723e */ /* 0x000fe200048070ff */
[----:B------:R-:W-:-:S02]  /*324a0*/  HADD2.F32 R14, -RZ, R7.H1_H1 ;  /* 0x30000007ff0e7230 */ /* 0x000fc40000004100 */
[----:B------:R-:W-:Y:S01]  /*324b0*/  HADD2.F32 R15, -RZ, R28.H1_H1 ;  /* 0x3000001cff0f7230 */ /* 0x000fe20000004100 */
[----:B------:R-:W-:Y:S01]  /*324c0*/  F2FP.SATFINITE.E4M3.F32.PACK_AB_MERGE_C R34, R37, R34, RZ ;  /* 0x000000222522723e */ /* 0x000fe200048070ff */
[----:B------:R-:W-:Y:S02]  /*324d0*/  HADD2.F32 R13, -RZ, R7.H0_H0 ;  /* 0x20000007ff0d7230 */ /* 0x000fe40000004100 */
[C---:B------:R-:W-:Y:S01]  /*324e0*/  FMUL.FTZ R30, R14.reuse, R29 ;  /* 0x0000001d0e1e7220 */ /* 0x040fe20000410000 */
[----:B------:R-:W-:Y:S02]  /*324f0*/  HADD2.F32 R35, -RZ, R35.H0_H0 ;  /* 0x20000023ff237230 */ /* 0x000fe40000004100 */
[-C--:B------:R-:W-:Y:S01]  /*32500*/  FMUL.FTZ R32, R14, R15.reuse ;  /* 0x0000000f0e207220 */ /* 0x080fe20000410000 */
[----:B------:R-:W-:Y:S02]  /*32510*/  HADD2.F32 R7, -RZ, R12.H1_H1 ;  /* 0x3000000cff077230 */ /* 0x000fe40000004100 */
[----:B------:R-:W-:Y:S01]  /*32520*/  FFMA.FTZ R30, R13, R15, -R30 ;  /* 0x0000000f0d1e7223 */ /* 0x000fe2000001081e */
[----:B------:R-:W-:-:S02]  /*32530*/  HADD2.F32 R28, -RZ, R28.H0_H0 ;  /* 0x2000001cff1c7230 */ /* 0x000fc40000004100 */
[----:B------:R-:W-:Y:S01]  /*32540*/  FFMA.FTZ R13, R13, R29, R32 ;  /* 0x0000001d0d0d7223 */ /* 0x000fe20000010020 */
[----:B------:R-:W-:Y:S02]  /*32550*/  HADD2.F32 R12, -RZ, R12.H0_H0 ;  /* 0x2000000cff0c7230 */ /* 0x000fe40000004100 */
[-C--:B------:R-:W-:Y:S01]  /*32560*/  FMUL.FTZ R31, R7, R35.reuse ;  /* 0x00000023071f7220 */ /* 0x080fe20000410000 */
[----:B------:R-:W-:Y:S01]  /*32570*/  F2FP.SATFINITE.E4M3.F32.PACK_AB_MERGE_C R33, R33, R38, R34 ;  /* 0x000000262121723e */ /* 0x000fe20004807022 */
[----:B------:R-:W-:Y:S01]  /*32580*/  FMUL.FTZ R14, R7, R28 ;  /* 0x0000001c070e7220 */ /* 0x000fe20000410000 */
[----:B------:R-:W-:Y:S01]  /*32590*/  F2FP.SATFINITE.E4M3.F32.PACK_AB_MERGE_C R13, R13, R30, RZ ;  /* 0x0000001e0d0d723e */ /* 0x000fe200048070ff */
[C---:B------:R-:W-:Y:S01]  /*325a0*/  FFMA.FTZ R31, R12.reuse, R28, -R31 ;  /* 0x0000001c0c1f7223 */ /* 0x040fe2000001081f */
[----:B------:R-:W-:Y:S01]  /*325b0*/  F2FP.SATFINITE.E4M3.F32.PACK_AB_MERGE_C R15, R43, R42, R55 ;  /* 0x0000002a2b0f723e */ /* 0x000fe20004807037 */
[----:B------:R-:W-:-:S05]  /*325c0*/  FFMA.FTZ R14, R12, R35, R14 ;  /* 0x000000230c0e7223 */ /* 0x000fca000001000e */
[----:B------:R-:W-:Y:S01]  /*325d0*/  F2FP.SATFINITE.E4M3.F32.PACK_AB_MERGE_C R12, R14, R31, R13 ;  /* 0x0000001f0e0c723e */ /* 0x000fe2000480700d */
[----:B------:R-:W-:Y:S02]  /*325e0*/  IMAD.MOV.U32 R14, RZ, RZ, R33 ;  /* 0x000000ffff0e7224 */ /* 0x000fe400078e0021 */
[----:B------:R-:W-:-:S07]  /*325f0*/  IMAD.MOV.U32 R13, RZ, RZ, R39 ;  /* 0x000000ffff0d7224 */ /* 0x000fce00078e0027 */
.L_x_4563:
[----:B------:R-:W-:Y:S05]  /*32600*/  BSYNC B2 ;  /* 0x0000000000027941 */ /* 0x000fea0003800000 */
.L_x_4562:
[----:B------:R-:W-:Y:S02]  /*32610*/  R2UR UR4, R20 ;  /* 0x00000000140472ca */ /* 0x000fe400000e0000 */
[----:B------:R-:W-:-:S13]  /*32620*/  R2UR UR5, R21 ;  /* 0x00000000150572ca */ /* 0x000fda00000e0000 */
[----:B-----5:R0:W-:Y:S01]  /*32630*/  ST.E.128 desc[UR4][R26.64+0xa0], R12 ;  /* 0x0000a00c1a007985 */ /* 0x0201e2000c101d04 */
[----:B------:R-:W-:Y:S05]  /*32640*/  BRA `(.L_x_4541) ;  /* 0x0000009000907947 */ /* 0x000fea0003800000 */
.L_x_4508:
[C---:B------:R-:W-:Y:S01]  /*32650*/  R2UR UR10, R20.reuse ;  /* 0x00000000140a72ca */ /* 0x040fe200000e0000 */
[----:B------:R0:W5:Y:S01]  /*32660*/  LDL.64 R102, [R3+0x10] ;  /* 0x0000100003667983 */ /* 0x0001620000100a00 */
[C---:B------:R-:W-:Y:S02]  /*32670*/  R2UR UR11, R21.reuse ;  /* 0x00000000150b72ca */ /* 0x040fe400000e0000 */
[C---:B------:R-:W-:Y:S02]  /*32680*/  R2UR UR8, R20.reuse ;  /* 0x00000000140872ca */ /* 0x040fe400000e0000 */
[C---:B------:R-:W-:Y:S02]  /*32690*/  R2UR UR9, R21.reuse ;  /* 0x00000000150972ca */ /* 0x040fe400000e0000 */
[----:B------:R-:W-:Y:S02]  /*326a0*/  R2UR UR4, R20 ;  /* 0x00000000140472ca */ /* 0x000fe400000e0000 */
[----:B------:R-:W-:-:S02]  /*326b0*/  R2UR UR5, R21 ;  /* 0x00000000150572ca */ /* 0x000fc400000e0000 */
[C---:B------:R-:W-:Y:S02]  /*326c0*/  R2UR UR6, R20.reuse ;  /* 0x00000000140672ca */ /* 0x040fe400000e0000 */
[----:B------:R-:W-:Y:S01]  /*326d0*/  R2UR UR7, R21 ;  /* 0x00000000150772ca */ /* 0x000fe200000e0000 */
[----:B-----5:R-:W2:Y:S04]  /*326e0*/  LD.E R12, desc[UR10][R106.64+0xc] ;  /* 0x00000c0a6a0c7980 */ /* 0x020ea8000c101900 */
[----:B------:R-:W3:Y:S04]  /*326f0*/  LD.E R7, desc[UR8][R106.64+0x14] ;  /* 0x000014086a077980 */ /* 0x000ee8000c101900 */
[----:B------:R-:W4:Y:S04]  /*32700*/  LD.E.64 R90, desc[UR4][R106.64+0xa0] ;  /* 0x0000a0046a5a7980 */ /* 0x000f28000c101b00 */
[----:B------:R-:W4:Y:S01]  /*32710*/  LD.E.64 R98, desc[UR6][R106.64+0xc0] ;  /* 0x0000c0066a627980 */ /* 0x000f22000c101b00 */
[----:B------:R-:W-:-:S02]  /*32720*/  R2UR UR12, R20 ;  /* 0x00000000140c72ca */ /* 0x000fc400000e0000 */
[----:B------:R-:W-:Y:S01]  /*32730*/  R2UR UR13, R21 ;  /* 0x00000000150d72ca */ /* 0x000fe200000e0000 */
[----:B------:R0:W5:Y:S01]  /*32740*/  LD.E.64 R88, desc[UR4][R106.64+0x98] ;  /* 0x000098046a587980 */ /* 0x000162000c101b00 */
[----:B------:R-:W-:Y:S03]  /*32750*/  BSSY B2, `(.L_x_4564) ;  /* 0x0000052000027945 */ /* 0x000fe60003800000 */
[----:B------:R0:W5:Y:S01]  /*32760*/  LD.E.64 R100, desc[UR10][R106.64+0xc8] ;  /* 0x0000c80a6a647980 */ /* 0x000162000c101b00 */
        /* <DEDUP_REMOVED lines=28> */
[----:B------:R-:W-:Y:S02]  /*32930*/  VIADD R12, R7, 0x80 ;  /* 0x00000080070c7836 */ /* 0x000fe40000000000 */
[-C--:B------:R-:W-:Y:S01]  /*32940*/  IMAD R55, R90, R33.reuse, R13 ;  /* 0x000000215a377224 */ /* 0x080fe200078e020d */
[----:B------:R0:W5:Y:S01]  /*32950*/  LD.E.U8 R7, desc[UR12][R106.64+0x19] ;  /* 0x0000190c6a077980 */ /* 0x000162000c101100 */
[----:B------:R-:W-:Y:S02]  /*32960*/  IMAD R93, R98, R33, R15 ;  /* 0x00000021625d7224 */ /* 0x000fe400078e020f */
[----:B------:R-:W-:-:S02]  /*32970*/  IMAD.WIDE.U32 R108, R90, R53, RZ ;  /* 0x000000355a6c7225 */ /* 0x000fc400078e00ff */
[----:B------:R0:W5:Y:S02]  /*32980*/  LD.E.64 R90, desc[UR6][R106.64+0xa8] ;  /* 0x0000a8066a5a7980 */ /* 0x000164000c101b00 */
[----:B------:R-:W-:Y:S02]  /*32990*/  IMAD.WIDE.U32 R110, R98, R53, RZ ;  /* 0x00000035626e7225 */ /* 0x000fe400078e00ff */
[----:B------:R0:W5:Y:S01]  /*329a0*/  LD.E.64 R98, desc[UR8][R106.64+0xb8] ;  /* 0x0000b8086a627980 */ /* 0x000162000c101b00 */
[----:B------:R-:W-:Y:S02]  /*329b0*/  ISETP.GE.AND P3, PT, R12, R14, PT ;  /* 0x0000000e0c00720c */ /* 0x000fe40003f66270 */
[----:B------:R-:W-:Y:S02]  /*329c0*/  CS2R R32, SRZ ;  /* 0x0000000000207805 */ /* 0x000fe4000001ff00 */
[----:B------:R-:W-:Y:S02]  /*329d0*/  CS2R R14, SRZ ;  /* 0x00000000000e7805 */ /* 0x000fe4000001ff00 */
[----:B------:R-:W-:Y:S01]  /*329e0*/  CS2R R12, SRZ ;  /* 0x00000000000c7805 */ /* 0x000fe2000001ff00 */
[----:B------:R-:W-:-:S02]  /*329f0*/  IMAD.IADD R55, R109, 0x1, R55 ;  /* 0x000000016d377824 */ /* 0x000fc400078e0237 */
[----:B------:R-:W-:Y:S01]  /*32a00*/  IMAD.IADD R93, R111, 0x1, R93 ;  /* 0x000000016f5d7824 */ /* 0x000fe200078e025d */
[----:B0-----:R-:W-:Y:S06]  /*32a10*/  @P1 BRA `(.L_x_4565) ;  /* 0x0000000000941947 */ /* 0x001fec0003800000 */
[----:B-----5:R-:W-:Y:S02]  /*32a20*/  LOP3.LUT R60, R7, 0x1, RZ, 0xc0, !PT ;  /* 0x00000001073c7812 */ /* 0x020fe400078ec0ff */
[----:B------:R-:W-:Y:S02]  /*32a30*/  CS2R R78, SRZ ;  /* 0x00000000004e7805 */ /* 0x000fe4000001ff00 */
[----:B------:R-:W-:Y:S02]  /*32a40*/  IADD3 R106, P5, R90, R108, RZ ;  /* 0x0000006c5a6a7210 */ /* 0x000fe40007fbe0ff */
[----:B------:R-:W-:Y:S02]  /*32a50*/  CS2R R76, SRZ ;  /* 0x00000000004c7805 */ /* 0x000fe4000001ff00 */
[----:B------:R-:W-:Y:S02]  /*32a60*/  ISETP.NE.U32.AND P4, PT, R60, 0x1, PT ;  /* 0x000000013c00780c */ /* 0x000fe40003f85070 */
[----:B------:R-:W-:-:S02]  /*32a70*/  CS2R R70, SRZ ;  /* 0x0000000000467805 */ /* 0x000fc4000001ff00 */
[----:B------:R-:W-:Y:S01]  /*32a80*/  CS2R R68, SRZ ;  /* 0x0000000000447805 */ /* 0x000fe2000001ff00 */
[----:B------:R-:W-:Y:S01]  /*32a90*/  IMAD.X R107, R91, 0x1, R55, P5 ;  /* 0x000000015b6b7824 */ /* 0x000fe200028e0637 */
[----:B------:R-:W-:Y:S02]  /*32aa0*/  R2P PR, R7, 0x6 ;  /* 0x0000000607007804 */ /* 0x000fe40000000000 */
[----:B------:R-:W-:Y:S02]  /*32ab0*/  CS2R R66, SRZ ;  /* 0x0000000000427805 */ /* 0x000fe4000001ff00 */
[----:B------:R-:W-:Y:S02]  /*32ac0*/  IADD3 R112, P5, R100, R110, RZ ;  /* 0x0000006e64707210 */ /* 0x000fe40007fbe0ff */
[----:B------:R-:W-:Y:S02]  /*32ad0*/  CS2R R64, SRZ ;  /* 0x0000000000407805 */ /* 0x000fe4000001ff00 */
[----:B------:R-:W-:-:S02]  /*32ae0*/  CS2R R82, SRZ ;  /* 0x0000000000527805 */ /* 0x000fc4000001ff00 */
[----:B------:R-:W-:Y:S02]  /*32af0*/  CS2R R80, SRZ ;  /* 0x0000000000507805 */ /* 0x000fe4000001ff00 */
[----:B------:R-:W-:Y:S02]  /*32b00*/  CS2R R74, SRZ ;  /* 0x00000000004a7805 */ /* 0x000fe4000001ff00 */
[----:B------:R-:W-:Y:S02]  /*32b10*/  CS2R R72, SRZ ;  /* 0x0000000000487805 */ /* 0x000fe4000001ff00 */
[----:B------:R-:W-:Y:S02]  /*32b20*/  CS2R R62, SRZ ;  /* 0x00000000003e7805 */ /* 0x000fe4000001ff00 */
[----:B------:R-:W-:Y:S02]  /*32b30*/  @!P4 R2UR UR4, R20 ;  /* 0x000000001404c2ca */ /* 0x000fe400000e0000 */
[----:B------:R-:W-:-:S02]  /*32b40*/  CS2R R60, SRZ ;  /* 0x00000000003c7805 */ /* 0x000fc4000001ff00 */
[----:B------:R-:W-:Y:S01]  /*32b50*/  @!P4 R2UR UR5, R21 ;  /* 0x000000001505c2ca */ /* 0x000fe200000e0000 */
[----:B------:R-:W-:Y:S01]  /*32b60*/  IMAD.X R113, R101, 0x1, R93, P5 ;  /* 0x0000000165717824 */ /* 0x000fe200028e065d */
[C---:B------:R-:W-:Y:S02]  /*32b70*/  @P1 R2UR UR8, R20.reuse ;  /* 0x00000000140812ca */ /* 0x040fe400000e0000 */
[C---:B------:R-:W-:Y:S02]  /*32b80*/  @P1 R2UR UR9, R21.reuse ;  /* 0x00000000150912ca */ /* 0x040fe400000e0000 */
[C---:B------:R-:W-:Y:S02]  /*32b90*/  @P2 R2UR UR12, R20.reuse ;  /* 0x00000000140c22ca */ /* 0x040fe400000e0000 */
[----:B------:R-:W-:Y:S02]  /*32ba0*/  @P2 R2UR UR13, R21 ;  /* 0x00000000150d22ca */ /* 0x000fe400000e0000 */
[----:B------:R-:W-:-:S02]  /*32bb0*/  @!P4 R2UR UR6, R20 ;  /* 0x000000001406c2ca */ /* 0x000fc400000e0000 */
[C---:B------:R-:W-:Y:S01]  /*32bc0*/  @!P4 R2UR UR7, R21.reuse ;  /* 0x000000001507c2ca */ /* 0x040fe200000e0000 */
[----:B------:R0:W5:Y:S01]  /*32bd0*/  @!P4 LD.E.128 R76, desc[UR4][R106.64] ;  /* 0x000000046a4cc980 */ /* 0x000162000c101d00 */
[C---:B------:R-:W-:Y:S02]  /*32be0*/  @P1 R2UR UR10, R20.reuse ;  /* 0x00000000140a12ca */ /* 0x040fe400000e0000 */
[C---:B------:R-:W-:Y:S01]  /*32bf0*/  @P1 R2UR UR11, R21.reuse ;  /* 0x00000000150b12ca */ /* 0x040fe200000e0000 */
[----:B------:R0:W5:Y:S01]  /*32c00*/  @P1 LD.E.128 R68, desc[UR8][R106.64+0x20] ;  /* 0x000020086a441980 */ /* 0x000162000c101d00 */
[----:B------:R-:W-:Y:S02]  /*32c10*/  @P2 R2UR UR14, R20 ;  /* 0x00000000140e22ca */ /* 0x000fe400000e0000 */
[----:B------:R-:W-:Y:S01]  /*32c20*/  @P2 R2UR UR15, R21 ;  /* 0x00000000150f22ca */ /* 0x000fe200000e0000 */
[----:B------:R0:W5:Y:S04]  /*32c30*/  @P2 LD.E.128 R64, desc[UR12][R106.64+0x40] ;  /* 0x0000400c6a402980 */ /* 0x000168000c101d00 */
[----:B------:R0:W5:Y:S04]  /*32c40*/  @!P4 LD.E.128 R80, desc[UR6][R112.64] ;  /* 0x000000067050c980 */ /* 0x000168000c101d00 */
[----:B------:R0:W5:Y:S04]  /*32c50*/  @P1 LD.E.128 R72, desc[UR10][R112.64+0x20] ;  /* 0x0000200a70481980 */ /* 0x000168000c101d00 */
[----:B------:R0:W5:Y:S02]  /*32c60*/  @P2 LD.E.128 R60, desc[UR14][R112.64+0x40] ;  /* 0x0000400e703c2980 */ /* 0x000164000c101d00 */
.L_x_4565:
[----:B------:R-:W-:Y:S05]  /*32c70*/  BSYNC B2 ;  /* 0x0000000000027941 */ /* 0x000fea0003800000 */
.L_x_4564:
[----:B------:R-:W-:Y:S04]  /*32c80*/  BSSY B2, `(.L_x_4566) ;  /* 0x0000027000027945 */ /* 0x000fe80003800000 */
[----:B------:R-:W-:Y:S05]  /*32c90*/  @P3 BRA `(.L_x_4567) ;  /* 0x0000000000943947 */ /* 0x000fea0003800000 */
[----:B-----5:R-:W-:Y:S02]  /*32ca0*/  IADD3 R108, P4, P5, R90, R88, R108 ;  /* 0x000000585a6c7210 */ /* 0x020fe40007d9e06c */
[----:B------:R-:W-:Y:S02]  /*32cb0*/  CS2R R38, SRZ ;  /* 0x0000000000267805 */ /* 0x000fe4000001ff00 */
[C---:B------:R-:W-:Y:S02]  /*32cc0*/  LOP3.LUT R12, R7.reuse, 0x1, RZ, 0xc0, !PT ;  /* 0x00000001070c7812 */ /* 0x040fe400078ec0ff */
[----:B------:R-:W-:Y:S02]  /*32cd0*/  CS2R R36, SRZ ;  /* 0x0000000000247805 */ /* 0x000fe4000001ff00 */
[----:B------:R-:W-:Y:S02]  /*32ce0*/  R2P PR, R7, 0x6 ;  /* 0x0000000607007804 */ /* 0x000fe40000000000 */
[----:B------:R-:W-:-:S02]  /*32cf0*/  CS2R R42, SRZ ;  /* 0x00000000002a7805 */ /* 0x000fc4000001ff00 */
[----:B------:R-:W-:Y:S02]  /*32d00*/  ISETP.NE.U32.AND P3, PT, R12, 0x1, PT ;  /* 0x000000010c00780c */ /* 0x000fe40003f65070 */
[----:B------:R-:W-:Y:S02]  /*32d10*/  CS2R R40, SRZ ;  /* 0x0000000000287805 */ /* 0x000fe4000001ff00 */
[----:B------:R-:W-:Y:S02]  /*32d20*/  IADD3.X R109, R91, R89, R55, P4, P5 ;  /* 0x000000595b6d7210 */ /* 0x000fe400027ea437 */
[----:B------:R-:W-:Y:S02]  /*32d30*/  CS2R R58, SRZ ;  /* 0x00000000003a7805 */ /* 0x000fe4000001ff00 */
[----:B------:R-:W-:Y:S02]  /*32d40*/  IADD3 R110, P4, P5, R100, R98, R110 ;  /* 0x00000062646e7210 */ /* 0x000fe40007d9e06e */
[----:B------:R-:W-:-:S02]  /*32d50*/  CS2R R56, SRZ ;  /* 0x0000000000387805 */ /* 0x000fc4000001ff00 */
[----:B------:R-:W-:Y:S02]  /*32d60*/  CS2R R14, SRZ ;  /* 0x00000000000e7805 */ /* 0x000fe4000001ff00 */
[----:B------:R-:W-:Y:S02]  /*32d70*/  CS2R R12, SRZ ;  /* 0x00000000000c7805 */ /* 0x000fe4000001ff00 */
[----:B------:R-:W-:Y:S02]  /*32d80*/  CS2R R30, SRZ ;  /* 0x00000000001e7805 */ /* 0x000fe4000001ff00 */
[----:B------:R-:W-:Y:S02]  /*32d90*/  CS2R R28, SRZ ;  /* 0x00000000001c7805 */ /* 0x000fe4000001ff00 */
[----:B------:R-:W-:Y:S02]  /*32da0*/  CS2R R34, SRZ ;  /* 0x0000000000227805 */ /* 0x000fe4000001ff00 */
[----:B------:R-:W-:-:S02]  /*32db0*/  @P1 R2UR UR8, R20 ;  /* 0x00000000140812ca */ /* 0x000fc400000e0000 */
[----:B------:R-:W-:Y:S02]  /*32dc0*/  CS2R R32, SRZ ;  /* 0x0000000000207805 */ /* 0x000fe4000001ff00 */
[C---:B------:R-:W-:Y:S02]  /*32dd0*/  @!P3 R2UR UR4, R20.reuse ;  /* 0x000000001404b2ca */ /* 0x040fe400000e0000 */
[C---:B------:R-:W-:Y:S02]  /*32de0*/  @!P3 R2UR UR5, R21.reuse ;  /* 0x000000001505b2ca */ /* 0x040fe400000e0000 */
[C---:B------:R-:W-:Y:S02]  /*32df0*/  @P1 R2UR UR9, R21.reuse ;  /* 0x00000000150912ca */ /* 0x040fe400000e0000 */
[----:B------:R-:W-:Y:S02]  /*32e00*/  @P2 R2UR UR12, R20 ;  /* 0x00000000140c22ca */ /* 0x000fe400000e0000 */
[----:B------:R-:W-:-:S02]  /*32e10*/  @P2 R2UR UR13, R21 ;  /* 0x00000000150d22ca */ /* 0x000fc400000e0000 */
[C---:B------:R-:W-:Y:S02]  /*32e20*/  @!P3 R2UR UR6, R20.reuse ;  /* 0x000000001406b2ca */ /* 0x040fe400000e0000 */
[C---:B------:R-:W-:Y:S02]  /*32e30*/  @!P3 R2UR UR7, R21.reuse ;  /* 0x000000001507b2ca */ /* 0x040fe400000e0000 */
[C---:B------:R-:W-:Y:S01]  /*32e40*/  @P1 R2UR UR10, R20.reuse ;  /* 0x00000000140a12ca */ /* 0x040fe200000e0000 */
[----:B------:R1:W5:Y:S01]  /*32e50*/  @!P3 LD.E.128 R36, desc[UR4][R108.64] ;  /* 0x000000046c24b980 */ /* 0x000362000c101d00 */
[C---:B------:R-:W-:Y:S02]  /*32e60*/  @P1 R2UR UR11, R21.reuse ;  /* 0x00000000150b12ca */ /* 0x040fe400000e0000 */
[----:B------:R-:W-:Y:S01]  /*32e70*/  @P2 R2UR UR14, R20 ;  /* 0x00000000140e22ca */ /* 0x000fe200000e0000 */
[----:B------:R1:W5:Y:S01]  /*32e80*/  @P1 LD.E.128 R40, desc[UR8][R108.64+0x20] ;  /* 0x000020086c281980 */ /* 0x000362000c101d00 */
[----:B------:R-:W-:-:S02]  /*32e90*/  @P2 R2UR UR15, R21 ;  /* 0x00000000150f22ca */ /* 0x000fc400000e0000 */
[----:B------:R-:W-:Y:S01]  /*32ea0*/  IADD3.X R111, R101, R99, R93, P4, P5 ;  /* 0x00000063656f7210 */ /* 0x000fe200027ea45d */
[----:B------:R1:W5:Y:S04]  /*32eb0*/  @P2 LD.E.128 R56, desc[UR12][R108.64+0x40] ;  /* 0x0000400c6c382980 */ /* 0x000368000c101d00 */
[----:B------:R1:W5:Y:S04]  /*32ec0*/  @!P3 LD.E.128 R12, desc[UR6][R110.64] ;  /* 0x000000066e0cb980 */ /* 0x000368000c101d00 */
[----:B------:R1:W5:Y:S04]  /*32ed0*/  @P1 LD.E.128 R28, desc[UR10][R110.64+0x20] ;  /* 0x0000200a6e1c1980 */ /* 0x000368000c101d00 */
[----:B------:R1:W5:Y:S02]  /*32ee0*/  @P2 LD.E.128 R32, desc[UR14][R110.64+0x40] ;  /* 0x0000400e6e202980 */ /* 0x000364000c101d00 */
.L_x_4567:
[----:B------:R-:W-:Y:S05]  /*32ef0*/  BSYNC B2 ;  /* 0x0000000000027941 */ /* 0x000fea0003800000 */
.L_x_4566:
[----:B------:R-:W-:Y:S01]  /*32f00*/  R2UR UR4, R20 ;  /* 0x00000000140472ca */ /* 0x000fe200000e0000 */
[----:B-----5:R2:W5:Y:S01]  /*32f10*/  LDL R7, [R0] ;  /* 0x0000000000077983 */ /* 0x0205620000100800 */
[----:B------:R-:W-:-:S03]  /*32f20*/  R2UR UR5, R21 ;  /* 0x00000000150572ca */ /* 0x000fc600000e0000 */
[----:B------:R2:W5:Y:S10]  /*32f30*/  LDL R55, [R0+0x4] ;  /* 0x0000040000377983 */ /* 0x0005740000100800 */
[----:B------:R-:W3:Y:S01]  /*32f40*/  LD.E R88, desc[UR4][R102.64+0x1c] ;  /* 0x00001c0466587980 */ /* 0x000ee2000c101900 */
[----:B------:R-:W-:Y:S01]  /*32f50*/  BSSY B2, `(.L_x_4568) ;  /* 0x0000005000027945 */ /* 0x000fe20003800000 */
[----:B---3--:R-:W-:-:S04]  /*32f60*/  LOP3.LUT R88, R88, 0x1, RZ, 0xfc, !PT ;  /* 0x0000000158587812 */ /* 0x008fc800078efcff */
[----:B------:R-:W-:-:S13]  /*32f70*/  ISETP.NE.AND P1, PT, R88, 0x3, PT ;  /* 0x000000035800780c */ /* 0x000fda0003f25270 */
[----:B--2---:R-:W-:Y:S05]  /*32f80*/  @!P1 BRA `(.L_x_4569) ;  /* 0x0000000000049947 */ /* 0x004fea0003800000 */
[----:B------:R-:W-:Y:S01]  /*32f90*/  BPT.TRAP 0x1 ;  /* 0x000000040000795c */ /* 0x000fe20000300000 */
.L_x_4569:
[----:B------:R-:W-:Y:S05]  /*32fa0*/  BSYNC B2 ;  /* 0x0000000000027941 */ /* 0x000fea0003800000 */
.L_x_4568:
[----:B------:R-:W-:Y:S02]  /*32fb0*/  R2UR UR4, R20 ;  /* 0x00000000140472ca */ /* 0x000fe400000e0000 */
[----:B------:R-:W-:-:S13]  /*32fc0*/  R2UR UR5, R21 ;  /* 0x00000000150572ca */ /* 0x000fda00000e0000 */
[----:B------:R-:W2:Y:S01]  /*32fd0*/  LD.E.64 R102, desc[UR4][R102.64+0x8] ;  /* 0x0000080466667980 */ /* 0x000ea2000c101b00 */
[----:B-----5:R-:W-:Y:S01]  /*32fe0*/  SHF.L.U32 R90, R55, 0x1f, RZ ;  /* 0x0000001f375a7819 */ /* 0x020fe200000006ff */
[----:B------:R-:W-:Y:S01]  /*32ff0*/  BSSY B2, `(.L_x_4570) ;  /* 0x0000005000027945 */ /* 0x000fe20003800000 */
[----:B--2---:R-:W-:-:S05]  /*33000*/  MOV R88, R102 ;  /* 0x0000006600587202 */ /* 0x004fca0000000f00 */
[----:B------:R-:W-:-:S04]  /*33010*/  IMAD R7, R7, 0x8, R88 ;  /* 0x0000000807077824 */ /* 0x000fc800078e0258 */
[----:B------:R-:W2:Y:S02]  /*33020*/  SYNCS.PHASECHK.TRANS64.TRYWAIT P1, [R7+URZ], R90 ;  /* 0x0000005a070075a7 */ /* 0x000ea4000802017f */
[----:B--2---:R-:W-:Y:S05]  /*33030*/  @!P1 BRA `(.L_x_4571) ;  /* 0x0000008800889947 */ /* 0x004fea0003800000 */
.L_x_4622:
[----:B------:R-:W-:Y:S05]  /*33040*/  BSYNC B2 ;  /* 0x0000000000027941 */ /* 0x000fea0003800000 */
.L_x_4570:
[----:B------:R-:W3:Y:S01]  /*33050*/  LDL.64 R98, [R3+0x50] ;  /* 0x0000500003627983 */ /* 0x000ee20000100a00 */
[C---:B------:R-:W-:Y:S02]  /*33060*/  R2UR UR6, R20.reuse ;  /* 0x00000000140672ca */ /* 0x040fe400000e0000 */
[C---:B------:R-:W-:Y:S01]  /*33070*/  R2UR UR7, R21.reuse ;  /* 0x00000000150772ca */ /* 0x040fe200000e0000 */
[----:B------:R-:W2:Y:S01]  /*33080*/  LDL.64 R88, [R3+0x8] ;  /* 0x0000080003587983 */ /* 0x000ea20000100a00 */
[C---:B------:R-:W-:Y:S02]  /*33090*/  R2UR UR4, R20.reuse ;  /* 0x00000000140472ca */ /* 0x040fe400000e0000 */
[----:B------:R-:W-:Y:S01]  /*330a0*/  R2UR UR5, R21 ;  /* 0x00000000150572ca */ /* 0x000fe200000e0000 */
[----:B------:R-:W4:Y:S04]  /*330b0*/  LDL R55, [R0] ;  /* 0x0000000000377983 */ /* 0x000f280000100800 */
[----:B------:R-:W2:Y:S04]  /*330c0*/  LDL.64 R102, [R3+0x58] ;  /* 0x0000580003667983 */ /* 0x000ea80000100a00 */
[----:B------:R-:W5:Y:S04]  /*330d0*/  LDL.64 R100, [R3+0x38] ;  /* 0x0000380003647983 */ /* 0x000f680000100a00 */
[----:B---3--:R-:W3:Y:S04]  /*330e0*/  LD.E R84, desc[UR6][R98.64+0xc] ;  /* 0x00000c0662547980 */ /* 0x008ee8000c101900 */
[----:B-1----:R-:W3:Y:S01]  /*330f0*/  LD.E R110, desc[UR4][R98.64+0x8] ;  /* 0x00000804626e7980 */ /* 0x002ee2000c101900 */
[----:B------:R-:W-:-:S02]  /*33100*/  R2UR UR8, R20 ;  /* 0x00000000140872ca */ /* 0x000fc400000e0000 */
[----:B------:R-:W-:Y:S01]  /*33110*/  R2UR UR9, R21 ;  /* 0x00000000150972ca */ /* 0x000fe200000e0000 */
[----:B----4-:R-:W-:Y:S01]  /*33120*/  IMAD R55, R55, 0x7800, RZ ;  /* 0x0000780037377824 */ /* 0x010fe200078e02ff */
[----:B------:R-:W5:Y:S01]  /*33130*/  LD.E R108, desc[UR6][R98.64+0x4] ;  /* 0x00000406626c7980 */ /* 0x000f62000c101900 */
[----:B------:R-:W-:Y:S03]  /*33140*/  BSSY B2, `(.L_x_4572) ;  /* 0x00003d2000027945 */ /* 0x000fe60003800000 */
[----:B--2---:R-:W5:Y:S07]  /*33150*/  LD.E.64 R102, desc[UR4][R102.64] ;  /* 0x0000000466667980 */ /* 0x004f6e000c101b00 */
[----:B------:R1:W5:Y:S01]  /*33160*/  LD.E R7, desc[UR8][R88.64+0x64] ;  /* 0x0000640858077980 */ /* 0x000362000c101900 */
[----:B------:R-:W-:Y:S01]  /*33170*/  SHF.R.S32.HI R93, RZ, 0x1f, R55 ;  /* 0x0000001fff5d7819 */ /* 0x000fe20000011437 */
[----:B---3--:R-:W-:Y:S01]  /*33180*/  IMAD R84, R53, -0xa0, R84 ;  /* 0xffffff6035547824 */ /* 0x008fe200078e0254 */
[----:B------:R-:W-:-:S04]  /*33190*/  LEA.HI R109, R110, R110, RZ, 0x1 ;  /* 0x0000006e6e6d7211 */ /* 0x000fc800078f08ff */
[----:B------:R-:W-:Y:S02]  /*331a0*/  VIMNMX R84, R84, 0xa0, PT ;  /* 0x000000a054547848 */ /* 0x000fe40003fe0100 */
[----:B0-----:R-:W-:-:S04]  /*331b0*/  SHF.R.S32.HI R113, RZ, 0x1, R109 ;  /* 0x00000001ff717819 */ /* 0x001fc8000001146d */
[----:B------:R-:W-:Y:S02]  /*331c0*/  ISETP.GE.AND P1, PT, R113, R84, PT ;  /* 0x000000547100720c */ /* 0x000fe40003f26270 */
[----:B------:R-:W-:Y:S01]  /*331d0*/  LOP3.LUT R87, R109, 0xffffffe, RZ, 0xc0, !PT ;  /* 0x0ffffffe6d577812 */ /* 0x000fe200078ec0ff */
[----:B------:R-:W-:Y:S01]  /*331e0*/  IMAD R84, R95, R113, RZ ;  /* 0x000000715f547224 */ /* 0x000fe200078e02ff */
[----:B-1----:R-:W-:-:S03]  /*331f0*/  SHF.R.S32.HI R89, RZ, 0x1f, R113 ;  /* 0x0000001fff597819 */ /* 0x002fc60000011471 */
[----:B------:R-:W-:Y:S02]  /*33200*/  IMAD.IADD R87, R110, 0x1, -R87 ;  /* 0x000000016e577824 */ /* 0x000fe400078e0a57 */
[----:B------:R-:W-:Y:S02]  /*33210*/  IMAD R89, R94, R89, R84 ;  /* 0x000000595e597224 */ /* 0x000fe400078e0254 */
[----:B------:R-:W-:Y:S02]  /*33220*/  IMAD.SHL.U32 R97, R87, 0x10, RZ ;  /* 0x0000001057617824 */ /* 0x000fe400078e00ff */
[----:B------:R-:W-:Y:S01]  /*33230*/  IMAD.MOV.U32 R84, RZ, RZ, R86 ;  /* 0x000000ffff547224 */ /* 0x000fe200078e0056 */
[----:B------:R-:W-:Y:S06]  /*33240*/  @P1 BRA `(.L_x_4573) ;  /* 0x0000003c00041947 */ /* 0x000fec0003800000 */
[----:B------:R-:W-:Y:S02]  /*33250*/  R2UR UR4, R20 ;  /* 0x00000000140472ca */ /* 0x000fe400000e0000 */
[----:B------:R-:W-:-:S13]  /*33260*/  R2UR UR5, R21 ;  /* 0x00000000150572ca */ /* 0x000fda00000e0000 */
[----:B-----5:R-:W2:Y:S01]  /*33270*/  LD.E.U8 R86, desc[UR4][R100.64] ;  /* 0x0000000464567980 */ /* 0x020ea2000c101100 */
[----:B------:R-:W-:Y:S01]  /*33280*/  IMAD.WIDE.U32 R106, R94, R113, R84 ;  /* 0x000000715e6a7225 */ /* 0x000fe200078e0054 */
[----:B------:R-:W-:Y:S03]  /*33290*/  BSSY B3, `(.L_x_4574) ;  /* 0x000013b000037945 */ /* 0x000fe60003800000 */
[----:B------:R-:W-:Y:S01]  /*332a0*/  IMAD.IADD R111, R107, 0x1, R89 ;  /* 0x000000016b6f7824 */ /* 0x000fe200078e0259 */
[----:B--2---:R-:W-:-:S04]  /*332b0*/  LOP3.LUT R86, R86, 0x1, RZ, 0xc0, !PT ;  /* 0x0000000156567812 */ /* 0x004fc800078ec0ff */
[----:B------:R-:W-:-:S13]  /*332c0*/  ISETP.NE.U32.AND P1, PT, R86, 0x1, PT ;  /* 0x000000015600780c */ /* 0x000fda0003f25070 */
[----:B------:R-:W-:Y:S05]  /*332d0*/  @P1 BRA `(.L_x_4575) ;  /* 0x0000001000d81947 */ /* 0x000fea0003800000 */
[----:B------:R-:W-:Y:S01]  /*332e0*/  LEA.HI R84, R108, R108, RZ, 0x1 ;  /* 0x0000006c6c547211 */ /* 0x000fe200078f08ff */
[----:B------:R-:W-:Y:S01]  /*332f0*/  IMAD.IADD R85, R7, 0x1, -R108 ;  /* 0x0000000107557824 */ /* 0x000fe200078e0a6c */
[----:B------:R-:W-:Y:S02]  /*33300*/  SHF.R.S32.HI R89, RZ, 0x1f, R110 ;  /* 0x0000001fff597819 */ /* 0x000fe4000001146e */
[----:B------:R-:W-:Y:S02]  /*33310*/  SHF.R.S32.HI R112, RZ, 0x1, R84 ;  /* 0x00000001ff707819 */ /* 0x000fe40000011454 */
[----:B------:R-:W-:Y:S02]  /*33320*/  LEA.HI R91, R89, R110, RZ, 0x4 ;  /* 0x0000006e595b7211 */ /* 0x000fe400078f20ff */
[----:B------:R-:W-:Y:S02]  /*33330*/  ISETP.GE.AND P1, PT, R97, R112, PT ;  /* 0x000000706100720c */ /* 0x000fe40003f26270 */
[----:B------:R-:W-:Y:S01]  /*33340*/  LEA.HI R89, R89, R110, RZ, 0x2 ;  /* 0x0000006e59597211 */ /* 0x000fe200078f10ff */
[----:B------:R-:W-:Y:S01]  /*33350*/  IMAD.SHL.U32 R91, R91, 0x20, RZ ;  /* 0x000000205b5b7824 */ /* 0x000fe200078e00ff */
[----:B------:R-:W-:-:S02]  /*33360*/  SEL R84, R112, RZ, P1 ;  /* 0x000000ff70547207 */ /* 0x000fc40000800000 */
[----:B------:R-:W-:Y:S01]  /*33370*/  SEL R86, R108, R85, !P1 ;  /* 0x000000556c567207 */ /* 0x000fe20004800000 */
[----:B------:R-:W-:Y:S01]  /*33380*/  IMAD.SHL.U32 R89, R89, 0x20, RZ ;  /* 0x0000002059597824 */ /* 0x000fe200078e00ff */
[----:B------:R-:W-:Y:S01]  /*33390*/  LOP3.LUT R91, R91, 0xfffffe00, RZ, 0xc0, !PT ;  /* 0xfffffe005b5b7812 */ /* 0x000fe200078ec0ff */
[----:B------:R-:W-:Y:S01]  /*333a0*/  IMAD.IADD R84, R97, 0x1, R84 ;  /* 0x0000000161547824 */ /* 0x000fe200078e0254 */
[----:B------:R-:W-:Y:S02]  /*333b0*/  SHF.R.S32.HI R87, RZ, 0x1f, R86 ;  /* 0x0000001fff577819 */ /* 0x000fe40000011456 */
[----:B------:R-:W-:Y:S02]  /*333c0*/  LOP3.LUT R89, R89, 0x180, RZ, 0xc0, !PT ;  /* 0x0000018059597812 */ /* 0x000fe400078ec0ff */
[----:B------:R-:W-:Y:S02]  /*333d0*/  SHF.R.S32.HI R85, RZ, 0x1f, R84 ;  /* 0x0000001fff557819 */ /* 0x000fe40000011454 */
[----:B------:R-:W-:-:S02]  /*333e0*/  LEA.HI R88, R87, R86, RZ, 0x5 ;  /* 0x0000005657587211 */ /* 0x000fc400078f28ff */
[-C--:B------:R-:W-:Y:S02]  /*333f0*/  LEA.HI R86, R85, R84.reuse, RZ, 0x4 ;  /* 0x0000005455567211 */ /* 0x080fe400078f20ff */
[----:B------:R-:W-:Y:S02]  /*33400*/  LEA.HI R87, R113, R113, RZ, 0x1 ;  /* 0x0000007171577211 */ /* 0x000fe400078f08ff */
[----:B------:R-:W-:Y:S02]  /*33410*/  SHF.R.S32.HI R117, RZ, 0x4, R86 ;  /* 0x00000004ff757819 */ /* 0x000fe40000011456 */
[----:B------:R-:W-:Y:S02]  /*33420*/  LOP3.LUT R90, R87, 0x3fffffe, RZ, 0xc0, !PT ;  /* 0x03fffffe575a7812 */ /* 0x000fe400078ec0ff */
[----:B------:R-:W-:Y:S02]  /*33430*/  LEA.HI.SX32 R88, R88, R117, 0x1b ;  /* 0x0000007558587211 */ /* 0x000fe400078fdaff */
[----:B------:R-:W-:Y:S01]  /*33440*/  LEA.HI R84, R85, R84, RZ, 0x6 ;  /* 0x0000005455547211 */ /* 0x000fe200078f30ff */
[----:B------:R-:W-:Y:S01]  /*33450*/  IMAD.IADD R90, R113, 0x1, -R90 ;  /* 0x00000001715a7824 */ /* 0x000fe200078e0a5a */
[----:B------:R-:W-:-:S02]  /*33460*/  SHF.R.S32.HI R115, RZ, 0x1f, R88 ;  /* 0x0000001fff737819 */ /* 0x000fc40000011458 */
[----:B------:R-:W-:Y:S01]  /*33470*/  SHF.R.U32.HI R87, RZ, 0x3, R89 ;  /* 0x00000003ff577819 */ /* 0x000fe20000011659 */
[----:B------:R-:W-:Y:S01]  /*33480*/  IMAD R90, R90, 0x40, R91 ;  /* 0x000000405a5a7824 */ /* 0x000fe200078e025b */
[----:B------:R-:W-:Y:S01]  /*33490*/  LEA.HI R91, R115, R88, RZ, 0x2 ;  /* 0x00000058735b7211 */ /* 0x000fe200078f10ff */
[----:B------:R-:W-:Y:S01]  /*334a0*/  IMAD.SHL.U32 R115, R88, 0x10, RZ ;  /* 0x0000001058737824 */ /* 0x000fe200078e00ff */
[----:B------:R-:W-:Y:S02]  /*334b0*/  SHF.R.S32.HI R85, RZ, 0x6, R84 ;  /* 0x00000006ff557819 */ /* 0x000fe40000011454 */
[----:B------:R-:W-:Y:S02]  /*334c0*/  LOP3.LUT R86, R89, 0x30, R86, 0xf8, !PT ;  /* 0x0000003059567812 */ /* 0x000fe400078ef856 */
[----:B------:R-:W-:Y:S01]  /*334d0*/  SHF.R.S32.HI R91, RZ, 0x2, R91 ;  /* 0x00000002ff5b7819 */ /* 0x000fe2000001145b */
[----:B------:R-:W-:Y:S01]  /*334e0*/  IMAD R85, R85, 0x2800, R90 ;  /* 0x0000280055557824 */ /* 0x000fe200078e025a */
[----:B------:R-:W-:-:S02]  /*334f0*/  LOP3.LUT R84, R89, 0x30, R115, 0xf8, !PT ;  /* 0x0000003059547812 */ /* 0x000fc400078ef873 */
[-C--:B------:R-:W-:Y:S01]  /*33500*/  LOP3.LUT R86, R86, R87.reuse, RZ, 0x3c, !PT ;  /* 0x0000005756567212 */ /* 0x080fe200078e3cff */
[----:B------:R-:W-:Y:S01]  /*33510*/  IMAD R91, R91, 0x2800, R90 ;  /* 0x000028005b5b7824 */ /* 0x000fe200078e025a */
[----:B------:R-:W-:Y:S02]  /*33520*/  LOP3.LUT R84, R84, R87, RZ, 0x3c, !PT ;  /* 0x0000005754547212 */ /* 0x000fe400078e3cff */
[C---:B------:R-:W-:Y:S01]  /*33530*/  R2UR UR4, R20.reuse ;  /* 0x00000000140472ca */ /* 0x040fe200000e0000 */
[----:B------:R-:W-:Y:S01]  /*33540*/  IMAD.IADD R85, R85, 0x1, R86 ;  /* 0x0000000155557824 */ /* 0x000fe200078e0256 */
[----:B------:R-:W-:Y:S01]  /*33550*/  R2UR UR5, R21 ;  /* 0x00000000150572ca */ /* 0x000fe200000e0000 */
[----:B------:R-:W-:Y:S01]  /*33560*/  IMAD.IADD R91, R91, 0x1, R84 ;  /* 0x000000015b5b7824 */ /* 0x000fe200078e0254 */
[----:B------:R-:W-:Y:S02]  /*33570*/  R2UR UR6, R20 ;  /* 0x00000000140672ca */ /* 0x000fe400000e0000 */
[----:B------:R-:W-:-:S02]  /*33580*/  IADD3 R84, P1, P2, R102, R85, R55 ;  /* 0x0000005566547210 */ /* 0x000fc40007a3e037 */
[----:B------:R-:W-:Y:S02]  /*33590*/  R2UR UR7, R21 ;  /* 0x00000000150772ca */ /* 0x000fe400000e0000 */
[----:B------:R-:W-:Y:S02]  /*335a0*/  IADD3.X R85, R103, RZ, R93, P1, P2 ;  /* 0x000000ff67557210 */ /* 0x000fe40000fe445d */
[----:B------:R-:W-:Y:S02]  /*335b0*/  ISETP.GE.AND P2, PT, R97, R112, PT ;  /* 0x000000706100720c */ /* 0x000fe40003f46270 */
[----:B------:R-:W-:Y:S01]  /*335c0*/  IADD3 R88, P3, P4, R102, R91, R55 ;  /* 0x0000005b66587210 */ /* 0x000fe20007c7e037 */
[----:B------:R-:W-:Y:S01]  /*335d0*/  IMAD.SHL.U32 R117, R117, 0x10, RZ ;  /* 0x0000001075757824 */ /* 0x000fe200078e00ff */
[----:B------:R-:W5:Y:S02]  /*335e0*/  LD.E.128 R84, desc[UR4][R84.64] ;  /* 0x0000000454547980 */ /* 0x000f64000c101d00 */
[----:B------:R-:W-:Y:S01]  /*335f0*/  IADD3.X R89, R103, RZ, R93, P3, P4 ;  /* 0x000000ff67597210 */ /* 0x000fe20001fe845d */
[----:B------:R-:W-:Y:S01]  /*33600*/  BSSY B4, `(.L_x_4576) ;  /* 0x00000f8000047945 */ /* 0x000fe20003800000 */
[----:B------:R-:W-:-:S04]  /*33610*/  ISETP.GE.AND P1, PT, R115, R7, PT ;  /* 0x000000077300720c */ /* 0x000fc80003f26270 */
[----:B------:R-:W5:Y:S01]  /*33620*/  LD.E.128 R88, desc[UR6][R88.64] ;  /* 0x0000000658587980 */ /* 0x000f62000c101d00 */
[----:B------:R-:W-:Y:S01]  /*33630*/  SHF.R.S32.HI R112, RZ, 0x1f, R117 ;  /* 0x0000001fff707819 */ /* 0x000fe20000011475 */
[----:B------:R-:W-:Y:S07]  /*33640*/  @P2 BRA `(.L_x_4577) ;  /* 0x0000000c00cc2947 */ /* 0x000fee0003800000 */
[----:B------:R-:W-:Y:S01]  /*33650*/  SHF.R.U32.HI R118, RZ, 0x8, R76 ;  /* 0x00000008ff767819 */ /* 0x000fe2000001164c */
[----:B-----5:R-:W-:Y:S01]  /*33660*/  IMAD.MOV.U32 R114, RZ, RZ, R85 ;  /* 0x000000ffff727224 */ /* 0x020fe200078e0055 */
[----:B------:R-:W-:Y:S01]  /*33670*/  SHF.R.U32.HI R122, RZ, 0x8, R79 ;  /* 0x00000008ff7a7819 */ /* 0x000fe2000001164f */
[----:B------:R-:W-:Y:S01]  /*33680*/  IMAD.MOV.U32 R116, RZ, RZ, R89 ;  /* 0x000000ffff747224 */ /* 0x000fe200078e0059 */
        /* <DEDUP_REMOVED lines=12> */
[----:B------:R-:W-:Y:S02]  /*33750*/  LOP3.LUT R118, R118, 0xff, RZ, 0xc0, !PT ;  /* 0x000000ff76767812 */ /* 0x000fe400078ec0ff */
[----:B------:R-:W-:Y:S02]  /*33760*/  PRMT R119, R120, 0x7604, R119 ;  /* 0x0000760478777816 */ /* 0x000fe40000000077 */
[----:B------:R-:W-:Y:S02]  /*33770*/  SHF.R.U32.HI R125, RZ, 0x8, R81 ;  /* 0x00000008ff7d7819 */ /* 0x000fe40000011651 */
[----:B------:R-:W-:-:S02]  /*33780*/  LOP3.LUT R120, R82, 0xff, RZ, 0xc0, !PT ;  /* 0x000000ff52787812 */ /* 0x000fc400078ec0ff */
[----:B------:R-:W-:Y:S02]  /*33790*/  LOP3.LUT R127, R122, 0xff, RZ, 0xc0, !PT ;  /* 0x000000ff7a7f7812 */ /* 0x000fe400078ec0ff */
[----:B------:R-:W-:Y:S02]  /*337a0*/  PRMT R89, R118, 0x7604, R89 ;  /* 0x0000760476597816 */ /* 0x000fe40000000059 */
        /* <DEDUP_REMOVED lines=12> */
[----:B------:R-:W-:Y:S02]  /*33870*/  SHF.R.U32.HI R122, RZ, 0x10, R81 ;  /* 0x00000010ff7a7819 */ /* 0x000fe40000011651 */
[----:B------:R-:W-:Y:S02]  /*33880*/  SHF.R.U32.HI R126, RZ, 0x10, R83 ;  /* 0x00000010ff7e7819 */ /* 0x000fe40000011653 */
[----:B------:R-:W-:Y:S01]  /*33890*/  LOP3.LUT R120, R121, 0xff0000, R120, 0xf8, !PT ;  /* 0x00ff000079787812 */ /* 0x000fe200078ef878 */
[----:B------:R-:W-:Y:S01]  /*338a0*/  IMAD.U32 R122, R122, 0x10000, RZ ;  /* 0x000100007a7a7824 */ /* 0x000fe200078e00ff */
[----:B------:R-:W-:Y:S02]  /*338b0*/  PRMT R123, R124, 0x7604, R123 ;  /* 0x000076047c7b7816 */ /* 0x000fe4000000007b */
[----:B------:R-:W-:Y:S02]  /*338c0*/  SHF.R.U32.HI R121, RZ, 0x18, R79 ;  /* 0x00000018ff797819 */ /* 0x000fe4000001164f */
[----:B------:R-:W-:-:S02]  /*338d0*/  LOP3.LUT R124, R83, 0xff, RZ, 0xc0, !PT ;  /* 0x000000ff537c7812 */ /* 0x000fc400078ec0ff */
[----:B------:R-:W-:Y:S01]  /*338e0*/  LOP3.LUT R129, R129, 0xff, RZ, 0xc0, !PT ;  /* 0x000000ff81817812 */ /* 0x000fe200078ec0ff */
[----:B------:R-:W-:Y:S01]  /*338f0*/  IMAD.SHL.U32 R121, R121, 0x1000000, RZ ;  /* 0x0100000079797824 */ /* 0x000fe200078e00ff */
[----:B------:R-:W-:Y:S02]  /*33900*/  SHF.R.U32.HI R79, RZ, 0x18, R81 ;  /* 0x00000018ff4f7819 */ /* 0x000fe40000011651 */
[----:B------:R-:W-:Y:S02]  /*33910*/  SHF.R.U32.HI R77, RZ, 0x18, R77 ;  /* 0x00000018ff4d7819 */ /* 0x000fe4000001164d */
[----:B------:R-:W-:Y:S01]  /*33920*/  LOP3.LUT R118, R89, 0xff0000, R118, 0xf8, !PT ;  /* 0x00ff000059767812 */ /* 0x000fe200078ef876 */
[----:B------:R-:W-:Y:S01]  /*33930*/  IMAD.U32 R89, R126, 0x10000, RZ ;  /* 0x000100007e597824 */ /* 0x000fe200078e00ff */
[----:B------:R-:W-:Y:S01]  /*33940*/  PRMT R124, R129, 0x7604, R124 ;  /* 0x00007604817c7816 */ /* 0x000fe2000000007c */
[----:B------:R-:W-:Y:S01]  /*33950*/  IMAD.SHL.U32 R79, R79, 0x1000000, RZ ;  /* 0x010000004f4f7824 */ /* 0x000fe200078e00ff */
[----:B------:R-:W-:Y:S01]  /*33960*/  LOP3.LUT R122, R125, 0xff0000, R122, 0xf8, !PT ;  /* 0x00ff00007d7a7812 */ /* 0x000fe200078ef87a */
[----:B------:R-:W-:Y:S01]  /*33970*/  IMAD.SHL.U32 R77, R77, 0x1000000, RZ ;  /* 0x010000004d4d7824 */ /* 0x000fe200078e00ff */
[----:B------:R-:W-:-:S02]  /*33980*/  LOP3.LUT R119, R119, 0xff0000, R78, 0xf8, !PT ;  /* 0x00ff000077777812 */ /* 0x000fc400078ef84e */
[----:B------:R-:W-:Y:S02]  /*33990*/  LOP3.LUT R125, R124, 0xff0000, R89, 0xf8, !PT ;  /* 0x00ff00007c7d7812 */ /* 0x000fe400078ef859 */
[----:B------:R-:W-:Y:S02]  /*339a0*/  LOP3.LUT R89, R123, 0xff0000, R80, 0xf8, !PT ;  /* 0x00ff00007b597812 */ /* 0x000fe400078ef850 */
[----:B------:R-:W-:Y:S02]  /*339b0*/  LOP3.LUT R78, R119, 0xff000000, R78, 0xf8, !PT ;  /* 0xff000000774e7812 */ /* 0x000fe400078ef84e */
[----:B------:R-:W-:Y:S02]  /*339c0*/  LOP3.LUT R123, R122, R79, RZ, 0xfc, !PT ;  /* 0x0000004f7a7b7212 */ /* 0x000fe400078efcff */
[----:B------:R-:W-:Y:S02]  /*339d0*/  LOP3.LUT R119, R118, R77, RZ, 0xfc, !PT ;  /* 0x0000004d76777212 */ /* 0x000fe400078efcff */
[----:B------:R-:W-:-:S02]  /*339e0*/  LOP3.LUT R85, R85, 0xff0000, R76, 0xf8, !PT ;  /* 0x00ff000055557812 */ /* 0x000fc400078ef84c */
[----:B------:R-:W-:Y:S02]  /*339f0*/  SHF.R.U32.HI R126, RZ, 0x18, R83 ;  /* 0x00000018ff7e7819 */ /* 0x000fe40000011653 */
[----:B------:R-:W-:Y:S02]  /*33a00*/  F2FP.F16.E4M3.UNPACK_B R81, R116 ;  /* 0x00000074ff51723e */ /* 0x000fe400020006ff */
[----:B------:R-:W-:Y:S01]  /*33a10*/  F2FP.F16.E4M3.UNPACK_B R124, R123 ;  /* 0x0000007bff7c723e */ /* 0x000fe200020006ff */
[----:B------:R-:W-:Y:S01]  /*33a20*/  IMAD.SHL.U32 R126, R126, 0x1000000, RZ ;  /* 0x010000007e7e7824 */ /* 0x000fe200078e00ff */
[----:B------:R-:W-:Y:S02]  /*33a30*/  F2FP.F16.E4M3.UNPACK_B R83, R119 ;  /* 0x00000077ff53723e */ /* 0x000fe400020006ff */
[----:B------:R-:W-:Y:S01]  /*33a40*/  LOP3.LUT R85, R85, 0xff000000, R76, 0xf8, !PT ;  /* 0xff00000055557812 */ /* 0x000fe200078ef84c */
[----:B------:R-:W-:Y:S01]  /*33a50*/  HADD2.F32 R76, -RZ, R81.H0_H0 ;  /* 0x20000051ff4c7230 */ /* 0x000fe20000004100 */
[----:B------:R-:W-:Y:S01]  /*33a60*/  F2FP.F16.E4M3.UNPACK_B R79, R114 ;  /* 0x00000072ff4f723e */ /* 0x000fe200020006ff */
[----:B------:R-:W-:Y:S01]  /*33a70*/  HADD2.F32 R118, -RZ, R124.H0_H0 ;  /* 0x2000007cff767230 */ /* 0x000fe20000004100 */
[----:B------:R-:W-:Y:S01]  /*33a80*/  LOP3.LUT R89, R89, 0xff000000, R80, 0xf8, !PT ;  /* 0xff00000059597812 */ /* 0x000fe200078ef850 */
[----:B------:R-:W-:Y:S01]  /*33a90*/  HADD2.F32 R80, -RZ, R83.H0_H0 ;  /* 0x20000053ff507230 */ /* 0x000fe20000004100 */
[----:B------:R-:W-:Y:S01]  /*33aa0*/  LOP3.LUT R127, R127, 0xff0000, R82, 0xf8, !PT ;  /* 0x00ff00007f7f7812 */ /* 0x000fe200078ef852 */
[----:B------:R-:W-:-:S02]  /*33ab0*/  HADD2.F32 R77, -RZ, R79.H0_H0 ;  /* 0x2000004fff4d7230 */ /* 0x000fc40000004100 */
[C---:B------:R-:W-:Y:S01]  /*33ac0*/  FMUL.FTZ R128, R76.reuse, R118 ;  /* 0x000000764c807220 */ /* 0x040fe20000410000 */
[----:B------:R-:W-:Y:S01]  /*33ad0*/  LOP3.LUT R129, R125, R126, RZ, 0xfc, !PT ;  /* 0x0000007e7d817212 */ /* 0x000fe200078efcff */
[----:B------:R-:W-:Y:S01]  /*33ae0*/  HADD2.F32 R81, -RZ, R81.H1_H1 ;  /* 0x30000051ff517230 */ /* 0x000fe20000004100 */
[----:B------:R-:W-:Y:S01]  /*33af0*/  LOP3.LUT R82, R127, 0xff000000, R82, 0xf8, !PT ;  /* 0xff0000007f527812 */ /* 0x000fe200078ef852 */
[-C--:B------:R-:W-:Y:S01]  /*33b00*/  FMUL.FTZ R127, R76, R80.reuse ;  /* 0x000000504c7f7220 */ /* 0x080fe20000410000 */
[C---:B------:R-:W-:Y:S01]  /*33b10*/  FFMA.FTZ R76, R77.reuse, R80, -R128 ;  /* 0x000000504d4c7223 */ /* 0x040fe20000010880 */
[----:B------:R-:W-:Y:S01]  /*33b20*/  F2FP.F16.E4M3.UNPACK_B R126, R123.H1 ;  /* 0x0000007bff7e723e */ /* 0x000fe200030006ff */
[----:B------:R-:W-:Y:S02]  /*33b30*/  HADD2.F32 R124, -RZ, R124.H1_H1 ;  /* 0x3000007cff7c7230 */ /* 0x000fe40000004100 */
[----:B------:R-:W-:Y:S01]  /*33b40*/  FFMA.FTZ R77, R77, R118, R127 ;  /* 0x000000764d4d7223 */ /* 0x000fe2000001007f */
[----:B------:R-:W-:Y:S01]  /*33b50*/  F2FP.F16.E4M3.UNPACK_B R118, R116.H1 ;  /* 0x00000074ff76723e */ /* 0x000fe200030006ff */
[----:B------:R-:W-:Y:S01]  /*33b60*/  HADD2.F32 R80, -RZ, R79.H1_H1 ;  /* 0x3000004fff507230 */ /* 0x000fe20000004100 */
[----:B------:R-:W-:Y:S01]  /*33b70*/  F2FP.F16.E4M3.UNPACK_B R119, R119.H1 ;  /* 0x00000077ff77723e */ /* 0x000fe200030006ff */
[----:B------:R-:W-:Y:S01]  /*33b80*/  HADD2.F32 R128, -RZ, R126.H0_H0 ;  /* 0x2000007eff807230 */ /* 0x000fe20000004100 */
[----:B------:R-:W-:Y:S01]  /*33b90*/  LOP3.LUT R122, R120, R121, RZ, 0xfc, !PT ;  /* 0x00000079787a7212 */ /* 0x000fe200078efcff */
[----:B------:R-:W-:Y:S01]  /*33ba0*/  HADD2.F32 R120, -RZ, R83.H1_H1 ;  /* 0x30000053ff787230 */ /* 0x000fe20000004100 */
[----:B------:R-:W-:Y:S01]  /*33bb0*/  F2FP.F16.E4M3.UNPACK_B R114, R114.H1 ;  /* 0x00000072ff72723e */ /* 0x000fe200030006ff */
[----:B------:R-:W-:-:S02]  /*33bc0*/  HADD2.F32 R79, -RZ, R118.H0_H0 ;  /* 0x20000076ff4f7230 */ /* 0x000fc40000004100 */
[C---:B------:R-:W-:Y:S01]  /*33bd0*/  FMUL.FTZ R121, R81.reuse, R124 ;  /* 0x0000007c51797220 */ /* 0x040fe20000410000 */
[--C-:B------:R-:W-:Y:S02]  /*33be0*/  HADD2.F32 R116, -RZ, R119.reuse.H0_H0 ;  /* 0x20000077ff747230 */ /* 0x100fe40000004100 */
[----:B------:R-:W-:Y:S01]  /*33bf0*/  FMUL.FTZ R81, R81, R120 ;  /* 0x0000007851517220 */ /* 0x000fe20000410000 */
[----:B------:R-:W-:Y:S02]  /*33c00*/  HADD2.F32 R83, -RZ, R114.H0_H0 ;  /* 0x20000072ff537230 */ /* 0x000fe40000004100 */
[C---:B------:R-:W-:Y:S01]  /*33c10*/  FMUL.FTZ R130, R79.reuse, R128 ;  /* 0x000000804f827220 */ /* 0x040fe20000410000 */
[----:B------:R-:W-:Y:S01]  /*33c20*/  F2FP.F16.E4M3.UNPACK_B R125, R122 ;  /* 0x0000007aff7d723e */ /* 0x000fe200020006ff */
[----:B------:R-:W-:Y:S01]  /*33c30*/  FMUL.FTZ R123, R79, R116 ;  /* 0x000000744f7b7220 */ /* 0x000fe20000410000 */
[C---:B------:R-:W-:Y:S01]  /*33c40*/  FFMA.FTZ R79, R80.reuse, R120, -R121 ;  /* 0x00000078504f7223 */ /* 0x040fe20000010879 */
[----:B------:R-:W-:Y:S01]  /*33c50*/  FFMA.FTZ R80, R80, R124, R81 ;  /* 0x0000007c50507223 */ /* 0x000fe20000010051 */
[C---:B------:R-:W-:Y:S01]  /*33c60*/  FFMA.FTZ R81, R83.reuse, R116, -R130 ;  /* 0x0000007453517223 */ /* 0x040fe20000010882 */
[----:B------:R-:W-:Y:S01]  /*33c70*/  FFMA.FTZ R83, R83, R128, R123 ;  /* 0x0000008053537223 */ /* 0x000fe2000001007b */
[----:B------:R-:W-:Y:S01]  /*33c80*/  F2FP.F16.E4M3.UNPACK_B R121, R91 ;  /* 0x0000005bff79723e */ /* 0x000fe200020006ff */
[----:B------:R-:W-:Y:S01]  /*33c90*/  HADD2.F32 R118, -RZ, R118.H1_H1 ;  /* 0x30000076ff767230 */ /* 0x000fe20000004100 */
[----:B------:R-:W-:Y:S01]  /*33ca0*/  F2FP.F16.E4M3.UNPACK_B R128, R129 ;  /* 0x00000081ff80723e */ /* 0x000fe200020006ff */
[----:B------:R-:W-:Y:S01]  /*33cb0*/  HADD2.F32 R127, -RZ, R126.H1_H1 ;  /* 0x3000007eff7f7230 */ /* 0x000fe20000004100 */
[----:B------:R-:W-:Y:S01]  /*33cc0*/  F2FP.F16.E4M3.UNPACK_B R120, R87 ;  /* 0x00000057ff78723e */ /* 0x000fe200020006ff */
[----:B------:R-:W-:Y:S01]  /*33cd0*/  HADD2.F32 R123, -RZ, R119.H1_H1 ;  /* 0x30000077ff7b7230 */ /* 0x000fe20000004100 */
[----:B------:R-:W-:Y:S01]  /*33ce0*/  F2FP.F16.E4M3.UNPACK_B R129, R129.H1 ;  /* 0x00000081ff81723e */ /* 0x000fe200030006ff */
[----:B------:R-:W-:-:S02]  /*33cf0*/  HADD2.F32 R116, -RZ, R114.H1_H1 ;  /* 0x30000072ff747230 */ /* 0x000fc40000004100 */
[C---:B------:R-:W-:Y:S01]  /*33d00*/  FMUL.FTZ R131, R118.reuse, R127 ;  /* 0x0000007f76837220 */ /* 0x040fe20000410000 */
[----:B------:R-:W-:Y:S02]  /*33d10*/  HADD2.F32 R114, -RZ, R121.H0_H0 ;  /* 0x20000079ff727230 */ /* 0x000fe40000004100 */
[----:B------:R-:W-:Y:S01]  /*33d20*/  FMUL.FTZ R118, R118, R123 ;  /* 0x0000007b76767220 */ /* 0x000fe20000410000 */
[----:B------:R-:W-:Y:S02]  /*33d30*/  HADD2.F32 R126, -RZ, R128.H0_H0 ;  /* 0x20000080ff7e7230 */ /* 0x000fe40000004100 */
[----:B------:R-:W-:Y:S02]  /*33d40*/  HADD2.F32 R124, -RZ, R125.H0_H0 ;  /* 0x2000007dff7c7230 */ /* 0x000fe40000004100 */
[--C-:B------:R-:W-:Y:S02]  /*33d50*/  HADD2.F32 R119, -RZ, R120.reuse.H0_H0 ;  /* 0x20000078ff777230 */ /* 0x100fe40000004100 */
[----:B------:R-:W-:Y:S01]  /*33d60*/  FMUL.FTZ R130, R114, R126 ;  /* 0x0000007e72827220 */ /* 0x000fe20000410000 */
[----:B------:R-:W-:-:S02]  /*33d70*/  HADD2.F32 R120, -RZ, R120.H1_H1 ;  /* 0x30000078ff787230 */ /* 0x000fc40000004100 */
[-C--:B------:R-:W-:Y:S01]  /*33d80*/  FMUL.FTZ R133, R114, R124.reuse ;  /* 0x0000007c72857220 */ /* 0x080fe20000410000 */
[C---:B------:R-:W-:Y:S01]  /*33d90*/  FFMA.FTZ R114, R116.reuse, R123, -R131 ;  /* 0x0000007b74727223 */ /* 0x040fe20000010883 */
[----:B------:R-:W-:Y:S01]  /*33da0*/  FFMA.FTZ R116, R116, R127, R118 ;  /* 0x0000007f74747223 */ /* 0x000fe20000010076 */
[----:B------:R-:W-:Y:S01]  /*33db0*/  HADD2.F32 R127, -RZ, R125.H1_H1 ;  /* 0x3000007dff7f7230 */ /* 0x000fe20000004100 */
[----:B------:R-:W-:Y:S01]  /*33dc0*/  F2FP.F16.E4M3.UNPACK_B R123, R91.H1 ;  /* 0x0000005bff7b723e */ /* 0x000fe200030006ff */
[C---:B------:R-:W-:Y:S01]  /*33dd0*/  FFMA.FTZ R118, R119.reuse, R124, -R130 ;  /* 0x0000007c77767223 */ /* 0x040fe20000010882 */
[----:B------:R-:W-:Y:S01]  /*33de0*/  F2FP.F16.E4M3.UNPACK_B R125, R122.H1 ;  /* 0x0000007aff7d723e */ /* 0x000fe200030006ff */
[----:B------:R-:W-:Y:S01]  /*33df0*/  HADD2.F32 R124, -RZ, R121.H1_H1 ;  /* 0x30000079ff7c7230 */ /* 0x000fe20000004100 */
[----:B------:R-:W-:Y:S01]  /*33e00*/  F2FP.F16.E4M3.UNPACK_B R122, R87.H1 ;  /* 0x00000057ff7a723e */ /* 0x000fe200030006ff */
[----:B------:R-:W-:Y:S02]  /*33e10*/  HADD2.F32 R91, -RZ, R128.H1_H1 ;  /* 0x30000080ff5b7230 */ /* 0x000fe40000004100 */
[----:B------:R-:W-:Y:S01]  /*33e20*/  FFMA.FTZ R119, R119, R126, R133 ;  /* 0x0000007e77777223 */ /* 0x000fe20000010085 */
[----:B------:R-:W-:Y:S01]  /*33e30*/  HADD2.F32 R87, -RZ, R123.H0_H0 ;  /* 0x2000007bff577230 */ /* 0x000fe20000004100 */
[----:B------:R-:W-:Y:S01]  /*33e40*/  F2FP.SATFINITE.E4M3.F32.PACK_AB_MERGE_C R81, R114, R81, RZ ;  /* 0x000000517251723e */ /* 0x000fe200048070ff */
[----:B------:R-:W-:-:S02]  /*33e50*/  HADD2.F32 R128, -RZ, R129.H0_H0 ;  /* 0x20000081ff807230 */ /* 0x000fc40000004100 */
[C---:B------:R-:W-:Y:S01]  /*33e60*/  FMUL.FTZ R131, R124.reuse, R91 ;  /* 0x0000005b7c837220 */ /* 0x040fe20000410000 */
[--C-:B------:R-:W-:Y:S02]  /*33e70*/  HADD2.F32 R126, -RZ, R125.reuse.H0_H0 ;  /* 0x2000007dff7e7230 */ /* 0x100fe40000004100 */
[----:B------:R-:W-:Y:S01]  /*33e80*/  FMUL.FTZ R124, R124, R127 ;  /* 0x0000007f7c7c7220 */ /* 0x000fe20000410000 */
[--C-:B------:R-:W-:Y:S02]  /*33e90*/  HADD2.F32 R121, -RZ, R122.reuse.H0_H0 ;  /* 0x2000007aff797230 */ /* 0x100fe40000004100 */
[C---:B------:R-:W-:Y:S01]  /*33ea0*/  FMUL.FTZ R130, R87.reuse, R128 ;  /* 0x0000008057827220 */ /* 0x040fe20000410000 */
[----:B------:R-:W-:Y:S01]  /*33eb0*/  F2FP.SATFINITE.E4M3.F32.PACK_AB_MERGE_C R83, R116, R83, RZ ;  /* 0x000000537453723e */ /* 0x000fe200048070ff */
[-C--:B------:R-:W-:Y:S01]  /*33ec0*/  FMUL.FTZ R133, R87, R126.reuse ;  /* 0x0000007e57857220 */ /* 0x080fe20000410000 */
[C---:B------:R-:W-:Y:S01]  /*33ed0*/  FFMA.FTZ R87, R120.reuse, R127, -R131 ;  /* 0x0000007f78577223 */ /* 0x040fe20000010883 */
[----:B------:R-:W-:Y:S01]  /*33ee0*/  FFMA.FTZ R120, R120, R91, R124 ;  /* 0x0000005b78787223 */ /* 0x000fe2000001007c */
[C---:B------:R-:W-:Y:S01]  /*33ef0*/  FFMA.FTZ R91, R121.reuse, R126, -R130 ;  /* 0x0000007e795b7223 */ /* 0x040fe20000010882 */
[----:B------:R-:W-:Y:S01]  /*33f00*/  FFMA.FTZ R121, R121, R128, R133 ;  /* 0x0000008079797223 */ /* 0x000fe20000010085 */
[----:B------:R-:W-:Y:S01]  /*33f10*/  HADD2.F32 R130, -RZ, R125.H1_H1 ;  /* 0x3000007dff827230 */ /* 0x000fe20000004100 */
[----:B------:R-:W-:Y:S01]  /*33f20*/  F2FP.F16.E4M3.UNPACK_B R125, R88.H1 ;  /* 0x00000058ff7d723e */ /* 0x000fe200030006ff */
[----:B------:R-:W-:Y:S01]  /*33f30*/  HADD2.F32 R124, -RZ, R122.H1_H1 ;  /* 0x3000007aff7c7230 */ /* 0x000fe20000004100 */
[----:B------:R-:W-:Y:S01]  /*33f40*/  F2FP.F16.E4M3.UNPACK_B R131, R89.H1 ;  /* 0x00000059ff83723e */ /* 0x000fe200030006ff */
[----:B------:R-:W-:Y:S01]  /*33f50*/  HADD2.F32 R127, -RZ, R123.H1_H1 ;  /* 0x3000007bff7f7230 */ /* 0x000fe20000004100 */
[----:B------:R-:W-:Y:S01]  /*33f60*/  F2FP.F16.E4M3.UNPACK_B R128, R85.H1 ;  /* 0x00000055ff80723e */ /* 0x000fe200030006ff */
[----:B------:R-:W-:Y:S01]  /*33f70*/  HADD2.F32 R133, -RZ, R129.H1_H1 ;  /* 0x30000081ff857230 */ /* 0x000fe20000004100 */
[----:B------:R-:W-:Y:S01]  /*33f80*/  F2FP.F16.E4M3.UNPACK_B R122, R84.H1 ;  /* 0x00000054ff7a723e */ /* 0x000fe200030006ff */
[----:B------:R-:W-:-:S02]  /*33f90*/  HADD2.F32 R126, -RZ, R125.H0_H0 ;  /* 0x2000007dff7e7230 */ /* 0x000fc40000004100 */
[C---:B------:R-:W-:Y:S01]  /*33fa0*/  FMUL.FTZ R136, R127.reuse, R130 ;  /* 0x000000827f887220 */ /* 0x040fe20000410000 */
[----:B------:R-:W-:Y:S02]  /*33fb0*/  HADD2.F32 R132, -RZ, R131.H0_H0 ;  /* 0x20000083ff847230 */ /* 0x000fe40000004100 */
[----:B------:R-:W-:Y:S01]  /*33fc0*/  FMUL.FTZ R135, R127, R133 ;  /* 0x000000857f877220 */ /* 0x000fe20000410000 */
[----:B------:R-:W-:Y:S01]  /*33fd0*/  HADD2.F32 R129, -RZ, R128.H0_H0 ;  /* 0x20000080ff817230 */ /* 0x000fe20000004100 */
[----:B------:R-:W-:Y:S01]  /*33fe0*/  F2FP.F16.E4M3.UNPACK_B R88, R88 ;  /* 0x00000058ff58723e */ /* 0x000fe200020006ff */
        /* <DEDUP_REMOVED lines=8> */
[----:B------:R-:W-:Y:S01]  /*34070*/  F2FP.F16.E4M3.UNPACK_B R126, R89 ;  /* 0x00000059ff7e723e */ /* 0x000fe200020006ff */
[C---:B------:R-:W-:Y:S01]  /*34080*/  FFMA.FTZ R138, R124.reuse, R130, -R135 ;  /* 0x000000827c8a7223 */ /* 0x040fe20000010887 */
[----:B------:R-:W-:Y:S01]  /*34090*/  F2FP.F16.E4M3.UNPACK_B R123, R85 ;  /* 0x00000055ff7b723e */ /* 0x000fe200020006ff */
[----:B------:R-:W-:Y:S01]  /*340a0*/  FFMA.FTZ R140, R124, R133, R136 ;  /* 0x000000857c8c7223 */ /* 0x000fe20000010088 */
[----:B------:R-:W-:Y:S01]  /*340b0*/  HADD2.F32 R122, -RZ, R122.H1_H1 ;  /* 0x3000007aff7a7230 */ /* 0x000fe20000004100 */
[----:B------:R-:W-:Y:S01]  /*340c0*/  F2FP.F16.E4M3.UNPACK_B R84, R84 ;  /* 0x00000054ff54723e */ /* 0x000fe200020006ff */
[----:B------:R-:W-:-:S02]  /*340d0*/  HADD2.F32 R89, -RZ, R88.H0_H0 ;  /* 0x20000058ff597230 */ /* 0x000fc40000004100 */
[C---:B------:R-:W-:Y:S01]  /*340e0*/  FMUL.FTZ R85, R125.reuse, R131 ;  /* 0x000000837d557220 */ /* 0x040fe20000410000 */
[-C--:B------:R-:W-:Y:S01]  /*340f0*/  FMUL.FTZ R136, R125, R128.reuse ;  /* 0x000000807d887220 */ /* 0x080fe20000410000 */
[----:B------:R-:W-:Y:S01]  /*34100*/  HADD2.F32 R130, -RZ, R126.H0_H0 ;  /* 0x2000007eff827230 */ /* 0x000fe20000004100 */
[----:B------:R-:W-:Y:S01]  /*34110*/  F2FP.SATFINITE.E4M3.F32.PACK_AB_MERGE_C R91, R138, R91, RZ ;  /* 0x0000005b8a5b723e */ /* 0x000fe200048070ff */
[----:B------:R-:W-:Y:S02]  /*34120*/  HADD2.F32 R124, -RZ, R123.H0_H0 ;  /* 0x2000007bff7c7230 */ /* 0x000fe40000004100 */
[C---:B------:R-:W-:Y:S01]  /*34130*/  FFMA.FTZ R133, R122.reuse, R128, -R85 ;  /* 0x000000807a857223 */ /* 0x040fe20000010855 */
[----:B------:R-:W-:Y:S01]  /*34140*/  FFMA.FTZ R135, R122, R131, R136 ;  /* 0x000000837a877223 */ /* 0x000fe20000010088 */
[----:B------:R-:W-:Y:S02]  /*34150*/  HADD2.F32 R85, -RZ, R84.H0_H0 ;  /* 0x20000054ff557230 */ /* 0x000fe40000004100 */
[C---:B------:R-:W-:Y:S01]  /*34160*/  FMUL.FTZ R122, R89.reuse, R130 ;  /* 0x00000082597a7220 */ /* 0x040fe20000410000 */
[----:B------:R-:W-:Y:S01]  /*34170*/  FMUL.FTZ R89, R89, R124 ;  /* 0x0000007c59597220 */ /* 0x000fe20000410000 */
[----:B------:R-:W-:Y:S01]  /*34180*/  HADD2.F32 R88, -RZ, R88.H1_H1 ;  /* 0x30000058ff587230 */ /* 0x000fe20000004100 */
[----:B------:R-:W-:Y:S01]  /*34190*/  F2FP.SATFINITE.E4M3.F32.PACK_AB_MERGE_C R132, R135, R132, RZ ;  /* 0x000000848784723e */ /* 0x000fe200048070ff */
[----:B------:R-:W-:-:S02]  /*341a0*/  HADD2.F32 R125, -RZ, R126.H1_H1 ;  /* 0x3000007eff7d7230 */ /* 0x000fc40000004100 */
[C---:B------:R-:W-:Y:S01]  /*341b0*/  FFMA.FTZ R126, R85.reuse, R124, -R122 ;  /* 0x0000007c557e7223 */ /* 0x040fe2000001087a */
[----:B------:R-:W-:Y:S01]  /*341c0*/  FFMA.FTZ R130, R85, R130, R89 ;  /* 0x0000008255827223 */ /* 0x000fe20000010059 */
[----:B------:R-:W-:Y:S01]  /*341d0*/  HADD2.F32 R123, -RZ, R123.H1_H1 ;  /* 0x3000007bff7b7230 */ /* 0x000fe20000004100 */
[----:B------:R-:W-:Y:S01]  /*341e0*/  F2FP.F16.E4M3.UNPACK_B R89, R90.H1 ;  /* 0x0000005aff59723e */ /* 0x000fe200030006ff */
[----:B------:R-:W-:Y:S02]  /*341f0*/  HADD2.F32 R84, -RZ, R84.H1_H1 ;  /* 0x30000054ff547230 */ /* 0x000fe40000004100 */
[C---:B------:R-:W-:Y:S01]  /*34200*/  FMUL.FTZ R85, R88.reuse, R125 ;  /* 0x0000007d58557220 */ /* 0x040fe20000410000 */
[----:B------:R-:W-:Y:S01]  /*34210*/  F2FP.F16.E4M3.UNPACK_B R124, R82.H1 ;  /* 0x00000052ff7c723e */ /* 0x000fe200030006ff */
[-C--:B------:R-:W-:Y:S01]  /*34220*/  FMUL.FTZ R131, R88, R123.reuse ;  /* 0x0000007b58837220 */ /* 0x080fe20000410000 */
[----:B------:R-:W-:Y:S01]  /*34230*/  F2FP.F16.E4M3.UNPACK_B R122, R78.H1 ;  /* 0x0000004eff7a723e */ /* 0x000fe200030006ff */
[----:B------:R-:W-:Y:S01]  /*34240*/  FFMA.FTZ R129, R84, R123, -R85 ;  /* 0x0000007b54817223 */ /* 0x000fe20000010855 */
[----:B------:R-:W-:Y:S01]  /*34250*/  F2FP.F16.E4M3.UNPACK_B R85, R86.H1 ;  /* 0x00000056ff55723e */ /* 0x000fe200030006ff */
        /* <DEDUP_REMOVED lines=15> */
[C---:B------:R-:W-:Y:S01]  /*34350*/  FMUL.FTZ R136, R89.reuse, R124 ;  /* 0x0000007c59887220 */ /* 0x040fe20000410000 */
[----:B------:R-:W-:Y:S01]  /*34360*/  F2FP.F16.E4M3.UNPACK_B R84, R82 ;  /* 0x00000052ff54723e */ /* 0x000fe200020006ff */
[-C--:B------:R-:W-:Y:S01]  /*34370*/  FMUL.FTZ R89, R89, R122.reuse ;  /* 0x0000007a59597220 */ /* 0x080fe20000410000 */
[----:B------:R-:W-:Y:S02]  /*34380*/  HADD2.F32 R82, -RZ, R90.H0_H0 ;  /* 0x2000005aff527230 */ /* 0x000fe40000004100 */
[C---:B------:R-:W-:Y:S01]  /*34390*/  FFMA.FTZ R139, R85.reuse, R122, -R136 ;  /* 0x0000007a558b7223 */ /* 0x040fe20000010888 */
[----:B------:R-:W-:Y:S01]  /*343a0*/  F2FP.F16.E4M3.UNPACK_B R86, R86 ;  /* 0x00000056ff56723e */ /* 0x000fe200020006ff */
[----:B------:R-:W-:Y:S01]  /*343b0*/  FFMA.FTZ R141, R85, R124, R89 ;  /* 0x0000007c558d7223 */ /* 0x000fe20000010059 */
[----:B------:R-:W-:Y:S01]  /*343c0*/  HADD2.F32 R123, -RZ, R84.H0_H0 ;  /* 0x20000054ff7b7230 */ /* 0x000fe20000004100 */
[----:B------:R-:W-:Y:S01]  /*343d0*/  F2FP.SATFINITE.E4M3.F32.PACK_AB_MERGE_C R130, R131, R130, R132 ;  /* 0x000000828382723e */ /* 0x000fe20004807084 */
[----:B------:R-:W-:Y:S01]  /*343e0*/  HADD2.F32 R85, -RZ, R78.H0_H0 ;  /* 0x2000004eff557230 */ /* 0x000fe20000004100 */
[----:B------:R-:W-:Y:S01]  /*343f0*/  F2FP.SATFINITE.E4M3.F32.PACK_AB_MERGE_C R88, R139, R88, RZ ;  /* 0x000000588b58723e */ /* 0x000fe200048070ff */
[----:B------:R-:W-:-:S02]  /*34400*/  HADD2.F32 R90, -RZ, R90.H1_H1 ;  /* 0x3000005aff5a7230 */ /* 0x000fc40000004100 */
[C---:B------:R-:W-:Y:S01]  /*34410*/  FMUL.FTZ R127, R82.reuse, R123 ;  /* 0x0000007b527f7220 */ /* 0x040fe20000410000 */
[----:B------:R-:W-:Y:S02]  /*34420*/  HADD2.F32 R125, -RZ, R84.H1_H1 ;  /* 0x30000054ff7d7230 */ /* 0x000fe40000004100 */
        /* <DEDUP_REMOVED lines=14> */
[----:B------:R-:W-:Y:S01]  /*34510*/  F2FP.SATFINITE.E4M3.F32.PACK_AB_MERGE_C R86, R78, R127, R88 ;  /* 0x0000007f4e56723e */ /* 0x000fe20004807058 */
[----:B------:R-:W-:Y:S01]  /*34520*/  IMAD.MOV.U32 R88, RZ, RZ, R130 ;  /* 0x000000ffff587224 */ /* 0x000fe200078e0082 */
[----:B------:R-:W-:Y:S02]  /*34530*/  F2FP.SATFINITE.E4M3.F32.PACK_AB_MERGE_C R85, R79, R76, R81 ;  /* 0x0000004c4f55723e */ /* 0x000fe40004807051 */
[----:B------:R-:W-:Y:S02]  /*34540*/  F2FP.SATFINITE.E4M3.F32.PACK_AB_MERGE_C R89, R80, R77, R83 ;  /* 0x0000004d5059723e */ /* 0x000fe40004807053 */
[----:B------:R-:W-:Y:S02]  /*34550*/  F2FP.SATFINITE.E4M3.F32.PACK_AB_MERGE_C R91, R120, R119, R121 ;  /* 0x00000077785b723e */ /* 0x000fe40004807079 */
[----:B------:R-:W-:-:S02]  /*34560*/  F2FP.SATFINITE.E4M3.F32.PACK_AB_MERGE_C R84, R129, R126, R133 ;  /* 0x0000007e8154723e */ /* 0x000fc40004807085 */
[----:B------:R-:W-:-:S07]  /*34570*/  F2FP.SATFINITE.E4M3.F32.PACK_AB_MERGE_C R90, R125, R82, R128 ;  /* 0x000000527d5a723e */ /* 0x000fce0004807080 */
.L_x_4577:
[----:B------:R-:W-:Y:S05]  /*34580*/  BSYNC B4 ;  /* 0x0000000000047941 */ /* 0x000fea0003800000 */
.L_x_4576:
[C---:B------:R-:W-:Y:S02]  /*34590*/  R2UR UR4, R20.reuse ;  /* 0x00000000140472ca */ /* 0x040fe400000e0000 */
[C---:B------:R-:W-:Y:S02]  /*345a0*/  R2UR UR5, R21.reuse ;  /* 0x00000000150572ca */ /* 0x040fe400000e0000 */
[----:B------:R-:W-:Y:S02]  /*345b0*/  @!P1 R2UR UR6, R20 ;  /* 0x00000000140692ca */ /* 0x000fe400000e0000 */
[----:B------:R-:W-:Y:S02]  /*345c0*/  @!P1 R2UR UR7, R21 ;  /* 0x00000000150792ca */ /* 0x000fe400000e0000 */
[----:B------:R-:W-:Y:S02]  /*345d0*/  IADD3 R76, P2, P3, R26, R106, R117 ;  /* 0x0000006a1a4c7210 */ /* 0x000fe40007b5e075 */
[----:B------:R-:W-:-:S02]  /*345e0*/  @!P1 SHF.R.S32.HI R79, RZ, 0x1f, R115 ;  /* 0x0000001fff4f9819 */ /* 0x000fc40000011473 */
[----:B------:R-:W-:Y:S02]  /*345f0*/  @!P1 IADD3 R78, P4, P5, R26, R106, R115 ;  /* 0x0000006a1a4e9210 */ /* 0x000fe40007d9e073 */
[CC--:B------:R-:W-:Y:S02]  /*34600*/  IADD3.X R77, R27.reuse, R111.reuse, R112, P2, P3 ;  /* 0x0000006f1b4d7210 */ /* 0x0c0fe400017e6470 */
[----:B------:R-:W-:-:S03]  /*34610*/  @!P1 IADD3.X R79, R27, R111, R79, P4, P5 ;  /* 0x0000006f1b4f9210 */ /* 0x000fc600027ea44f */
[----:B-----5:R0:W-:Y:S04]  /*34620*/  ST.E.128 desc[UR4][R76.64], R84 ;  /* 0x000000544c007985 */ /* 0x0201e8000c101d04 */
[----:B------:R0:W-:Y:S02]  /*34630*/  @!P1 ST.E.128 desc[UR6][R78.64], R88 ;  /* 0x000000584e009985 */ /* 0x0001e4000c101d06 */
.L_x_4575:
[----:B------:R-:W-:Y:S05]  /*34640*/  BSYNC B3 ;  /* 0x0000000000037941 */ /* 0x000fea0003800000 */
.L_x_4574:
[----:B------:R-:W-:Y:S02]  /*34650*/  R2UR UR4, R20 ;  /* 0x00000000140472ca */ /* 0x000fe400000e0000 */
[----:B------:R-:W-:-:S13]  /*34660*/  R2UR UR5, R21 ;  /* 0x00000000150572ca */ /* 0x000fda00000e0000 */
[----:B0-----:R-:W2:Y:S01]  /*34670*/  LD.E.U8 R76, desc[UR4][R100.64] ;  /* 0x00000004644c7980 */ /* 0x001ea2000c101100 */
[----:B------:R-:W-:Y:S01]  /*34680*/  BSSY B3, `(.L_x_4578) ;  /* 0x000013f000037945 */ /* 0x000fe20003800000 */
[----:B--2---:R-:W-:-:S13]  /*34690*/  LOP3.LUT P1, RZ, R76, 0x2, RZ, 0xc0, !PT ;  /* 0x000000024cff7812 */ /* 0x004fda000782c0ff */
[----:B------:R-:W-:Y:S05]  /*346a0*/  @!P1 BRA `(.L_x_4579) ;  /* 0x0000001000f09947 */ /* 0x000fea0003800000 */
[----:B------:R-:W-:Y:S02]  /*346b0*/  R2UR UR4, R20 ;  /* 0x00000000140472ca */ /* 0x000fe400000e0000 */
[----:B------:R-:W-:-:S13]  /*346c0*/  R2UR UR5, R21 ;  /* 0x00000000150572ca */ /* 0x000fda00000e0000 */
[----:B------:R-:W2:Y:S01]  /*346d0*/  LD.E R76, desc[UR4][R98.64+0x4] ;  /* 0x00000404624c7980 */ /* 0x000ea2000c101900 */
[----:B------:R-:W-:Y:S01]  /*346e0*/  VIADD R84, R97, 0x20 ;  /* 0x0000002061547836 */ /* 0x000fe20000000000 */
[----:B------:R-:W-:Y:S01]  /*346f0*/  SHF.R.S32.HI R81, RZ, 0x1f, R110 ;  /* 0x0000001fff517819 */ /* 0x000fe2000001146e */
[----:B------:R-:W-:Y:S01]  /*34700*/  IMAD.IADD R79, R7, 0x1, -R108 ;  /* 0x00000001074f7824 */ /* 0x000fe200078e0a6c */
[----:B------:R-:W-:Y:S02]  /*34710*/  LEA.HI R80, R113, R113, RZ, 0x1 ;  /* 0x0000007171507211 */ /* 0x000fe400078f08ff */
[CC--:B------:R-:W-:Y:S02]  /*34720*/  LEA.HI R82, R81.reuse, R110.reuse, RZ, 0x4 ;  /* 0x0000006e51527211 */ /* 0x0c0fe400078f20ff */
[----:B------:R-:W-:Y:S02]  /*34730*/  LEA.HI R81, R81, R110, RZ, 0x2 ;  /* 0x0000006e51517211 */ /* 0x000fe400078f10ff */
[----:B------:R-:W-:Y:S01]  /*34740*/  LOP3.LUT R80, R80, 0x3fffffe, RZ, 0xc0, !PT ;  /* 0x03fffffe50507812 */ /* 0x000fe200078ec0ff */
[----:B------:R-:W-:Y:S01]  /*34750*/  IMAD.SHL.U32 R83, R82, 0x20, RZ ;  /* 0x0000002052537824 */ /* 0x000fe200078e00ff */
[----:B------:R-:W-:Y:S01]  /*34760*/  R2UR UR6, R20 ;  /* 0x00000000140672ca */ /* 0x000fe200000e0000 */
[----:B------:R-:W-:Y:S01]  /*34770*/  IMAD.SHL.U32 R81, R81, 0x20, RZ ;  /* 0x0000002051517824 */ /* 0x000fe200078e00ff */
[----:B------:R-:W-:Y:S01]  /*34780*/  R2UR UR7, R21 ;  /* 0x00000000150772ca */ /* 0x000fe200000e0000 */
[----:B------:R-:W-:Y:S01]  /*34790*/  IMAD.IADD R82, R113, 0x1, -R80 ;  /* 0x0000000171527824 */ /* 0x000fe200078e0a50 */
[----:B------:R-:W-:-:S02]  /*347a0*/  LOP3.LUT R83, R83, 0xfffffe00, RZ, 0xc0, !PT ;  /* 0xfffffe0053537812 */ /* 0x000fc400078ec0ff */
[----:B------:R-:W-:-:S03]  /*347b0*/  LOP3.LUT R81, R81, 0x180, RZ, 0xc0, !PT ;  /* 0x0000018051517812 */ /* 0x000fc600078ec0ff */
[----:B------:R-:W-:Y:S01]  /*347c0*/  IMAD R83, R82, 0x40, R83 ;  /* 0x0000004052537824 */ /* 0x000fe200078e0253 */
[----:B------:R-:W-:Y:S01]  /*347d0*/  SHF.R.U32.HI R82, RZ, 0x3, R81 ;  /* 0x00000003ff527819 */ /* 0x000fe20000011651 */
[----:B------:R-:W-:Y:S01]  /*347e0*/  BSSY B4, `(.L_x_4580) ;  /* 0x000011d000047945 */ /* 0x000fe20003800000 */
[----:B--2---:R-:W-:-:S04]  /*347f0*/  LEA.HI R76, R76, R76, RZ, 0x1 ;  /* 0x0000004c4c4c7211 */ /* 0x004fc800078f08ff */
[----:B------:R-:W-:-:S04]  /*34800*/  SHF.R.S32.HI R87, RZ, 0x1, R76 ;  /* 0x00000001ff577819 */ /* 0x000fc8000001144c */
[----:B------:R-:W-:-:S04]  /*34810*/  ISETP.GE.AND P1, PT, R84, R87, PT ;  /* 0x000000575400720c */ /* 0x000fc80003f26270 */
[----:B------:R-:W-:Y:S02]  /*34820*/  SEL R77, R87, RZ, P1 ;  /* 0x000000ff574d7207 */ /* 0x000fe40000800000 */
[----:B------:R-:W-:-:S03]  /*34830*/  SEL R78, R108, R79, !P1 ;  /* 0x0000004f6c4e7207 */ /* 0x000fc60004800000 */
[----:B------:R-:W-:Y:S01]  /*34840*/  IMAD.IADD R77, R84, 0x1, R77 ;  /* 0x00000001544d7824 */ /* 0x000fe200078e024d */
[----:B------:R-:W-:-:S04]  /*34850*/  SHF.R.S32.HI R79, RZ, 0x1f, R78 ;  /* 0x0000001fff4f7819 */ /* 0x000fc8000001144e */
[----:B------:R-:W-:Y:S02]  /*34860*/  SHF.R.S32.HI R76, RZ, 0x1f, R77 ;  /* 0x0000001fff4c7819 */ /* 0x000fe4000001144d */
[----:B------:R-:W-:Y:S02]  /*34870*/  LEA.HI R79, R79, R78, RZ, 0x5 ;  /* 0x0000004e4f4f7211 */ /* 0x000fe400078f28ff */
[CC--:B------:R-:W-:Y:S02]  /*34880*/  LEA.HI R78, R76.reuse, R77.reuse, RZ, 0x4 ;  /* 0x0000004d4c4e7211 */ /* 0x0c0fe400078f20ff */
[----:B------:R-:W-:Y:S02]  /*34890*/  LEA.HI R76, R76, R77, RZ, 0x6 ;  /* 0x0000004d4c4c7211 */ /* 0x000fe400078f30ff */
[----:B------:R-:W-:Y:S02]  /*348a0*/  SHF.R.S32.HI R86, RZ, 0x4, R78 ;  /* 0x00000004ff567819 */ /* 0x000fe4000001144e */
[----:B------:R-:W-:-:S02]  /*348b0*/  SHF.R.S32.HI R76, RZ, 0x6, R76 ;  /* 0x00000006ff4c7819 */ /* 0x000fc4000001144c */
[----:B------:R-:W-:Y:S02]  /*348c0*/  LEA.HI.SX32 R79, R79, R86, 0x1b ;  /* 0x000000564f4f7211 */ /* 0x000fe400078fdaff */
[----:B------:R-:W-:Y:S01]  /*348d0*/  LOP3.LUT R78, R81, 0x30, R78, 0xf8, !PT ;  /* 0x00000030514e7812 */ /* 0x000fe200078ef84e */
[----:B------:R-:W-:Y:S01]  /*348e0*/  IMAD R76, R76, 0x2800, R83 ;  /* 0x000028004c4c7824 */ /* 0x000fe200078e0253 */
[----:B------:R-:W-:Y:S01]  /*348f0*/  SHF.R.S32.HI R80, RZ, 0x1f, R79 ;  /* 0x0000001fff507819 */ /* 0x000fe2000001144f */
[----:B------:R-:W-:Y:S01]  /*34900*/  IMAD.SHL.U32 R85, R79, 0x10, RZ ;  /* 0x000000104f557824 */ /* 0x000fe200078e00ff */
[----:B------:R-:W-:Y:S02]  /*34910*/  LOP3.LUT R77, R78, R82, RZ, 0x3c, !PT ;  /* 0x000000524e4d7212 */ /* 0x000fe400078e3cff */
[----:B------:R-:W-:Y:S02]  /*34920*/  LEA.HI R80, R80, R79, RZ, 0x2 ;  /* 0x0000004f50507211 */ /* 0x000fe400078f10ff */
[----:B------:R-:W-:Y:S01]  /*34930*/  LOP3.LUT R79, R81, 0x30, R85, 0xf8, !PT ;  /* 0x00000030514f7812 */ /* 0x000fe200078ef855 */
[----:B------:R-:W-:Y:S01]  /*34940*/  IMAD.IADD R76, R76, 0x1, R77 ;  /* 0x000000014c4c7824 */ /* 0x000fe200078e024d */
[----:B------:R-:W-:-:S02]  /*34950*/  SHF.R.S32.HI R80, RZ, 0x2, R80 ;  /* 0x00000002ff507819 */ /* 0x000fc40000011450 */
[----:B------:R-:W-:Y:S02]  /*34960*/  LOP3.LUT R79, R79, R82, RZ, 0x3c, !PT ;  /* 0x000000524f4f7212 */ /* 0x000fe400078e3cff */
[----:B------:R-:W-:Y:S01]  /*34970*/  IADD3 R76, P1, P2, R102, R76, R55 ;  /* 0x0000004c664c7210 */ /* 0x000fe20007a3e037 */
[----:B------:R-:W-:-:S03]  /*34980*/  IMAD R80, R80, 0x2800, R83 ;  /* 0x0000280050507824 */ /* 0x000fc600078e0253 */
[----:B------:R-:W-:Y:S01]  /*34990*/  IADD3.X R77, R103, RZ, R93, P1, P2 ;  /* 0x000000ff674d7210 */ /* 0x000fe20000fe445d */
[----:B------:R-:W-:Y:S01]  /*349a0*/  IMAD.IADD R80, R80, 0x1, R79 ;  /* 0x0000000150507824 */ /* 0x000fe200078e024f */
[----:B------:R-:W-:-:S04]  /*349b0*/  ISETP.GE.AND P2, PT, R84, R87, PT ;  /* 0x000000575400720c */ /* 0x000fc80003f46270 */
[----:B------:R-:W-:Y:S01]  /*349c0*/  IADD3 R80, P3, P4, R102, R80, R55 ;  /* 0x0000005066507210 */ /* 0x000fe20007c7e037 */
[----:B------:R-:W5:Y:S03]  /*349d0*/  LD.E.128 R76, desc[UR4][R76.64] ;  /* 0x000000044c4c7980 */ /* 0x000f66000c101d00 */
[----:B------:R-:W-:Y:S01]  /*349e0*/  IADD3.X R81, R103, RZ, R93, P3, P4 ;  /* 0x000000ff67517210 */ /* 0x000fe20001fe845d */
[----:B------:R-:W-:Y:S01]  /*349f0*/  IMAD.SHL.U32 R87, R86, 0x10, RZ ;  /* 0x0000001056577824 */ /* 0x000fe200078e00ff */
[----:B------:R-:W-:-:S04]  /*34a00*/  ISETP.GE.AND P1, PT, R85, R7, PT ;  /* 0x000000075500720c */ /* 0x000fc80003f26270 */
[----:B------:R-:W5:Y:S01]  /*34a10*/  LD.E.128 R80, desc[UR6][R80.64] ;  /* 0x0000000650507980 */ /* 0x000f62000c101d00 */
[----:B------:R-:W-:Y:S01]  /*34a20*/  SHF.R.S32.HI R84, RZ, 0x1f, R87 ;  /* 0x0000001fff547819 */ /* 0x000fe20000011457 */
[----:B------:R-:W-:Y:S07]  /*34a30*/  @P2 BRA `(.L_x_4581) ;  /* 0x0000000c00dc2947 */ /* 0x000fee0003800000 */
[----:B------:R-:W-:Y:S02]  /*34a40*/  SHF.R.U32.HI R86, RZ, 0x8, R68 ;  /* 0x00000008ff567819 */ /* 0x000fe40000011644 */
[----:B------:R-:W-:Y:S02]  /*34a50*/  SHF.R.U32.HI R88, RZ, 0x8, R69 ;  /* 0x00000008ff587819 */ /* 0x000fe40000011645 */
[----:B------:R-:W-:Y:S02]  /*34a60*/  LOP3.LUT R89, R68, 0xff, RZ, 0xc0, !PT ;  /* 0x000000ff44597812 */ /* 0x000fe400078ec0ff */
[----:B------:R-:W-:Y:S02]  /*34a70*/  LOP3.LUT R86, R86, 0xff, RZ, 0xc0, !PT ;  /* 0x000000ff56567812 */ /* 0x000fe400078ec0ff */
[----:B------:R-:W-:Y:S02]  /*34a80*/  LOP3.LUT R91, R69, 0xff, RZ, 0xc0, !PT ;  /* 0x000000ff455b7812 */ /* 0x000fe400078ec0ff */
[----:B------:R-:W-:-:S02]  /*34a90*/  LOP3.LUT R88, R88, 0xff, RZ, 0xc0, !PT ;  /* 0x000000ff58587812 */ /* 0x000fc400078ec0ff */
[----:B------:R-:W-:Y:S02]  /*34aa0*/  PRMT R89, R86, 0x7604, R89 ;  /* 0x0000760456597816 */ /* 0x000fe40000000059 */
[----:B------:R-:W-:Y:S02]  /*34ab0*/  SHF.R.U32.HI R86, RZ, 0x8, R70 ;  /* 0x00000008ff567819 */ /* 0x000fe40000011646 */
[----:B------:R-:W-:Y:S02]  /*34ac0*/  PRMT R91, R88, 0x7604, R91 ;  /* 0x00007604585b7816 */ /* 0x000fe4000000005b */
[----:B------:R-:W-:Y:S02]  /*34ad0*/  SHF.R.U32.HI R88, RZ, 0x8, R71 ;  /* 0x00000008ff587819 */ /* 0x000fe40000011647 */
        /* <DEDUP_REMOVED lines=8> */
[----:B------:R-:W-:Y:S02]  /*34b60*/  SHF.R.U32.HI R86, RZ, 0x8, R73 ;  /* 0x00000008ff567819 */ /* 0x000fe40000011649 */
[----:B------:R-:W-:Y:S02]  /*34b70*/  PRMT R117, R88, 0x7604, R117 ;  /* 0x0000760458757816 */ /* 0x000fe40000000075 */
        /* <DEDUP_REMOVED lines=16> */
[----:B------:R-:W-:Y:S02]  /*34c80*/  SHF.R.U32.HI R114, RZ, 0x10, R71 ;  /* 0x00000010ff727819 */ /* 0x000fe40000011647 */
[----:B------:R-:W-:Y:S02]  /*34c90*/  LOP3.LUT R88, R88, 0xff, RZ, 0xc0, !PT ;  /* 0x000000ff58587812 */ /* 0x000fe400078ec0ff */
[----:B------:R-:W-:Y:S02]  /*34ca0*/  LOP3.LUT R90, R90, 0xff, RZ, 0xc0, !PT ;  /* 0x000000ff5a5a7812 */ /* 0x000fe400078ec0ff */
[----:B------:R-:W-:Y:S02]  /*34cb0*/  PRMT R89, R86, 0x7054, R89 ;  /* 0x0000705456597816 */ /* 0x000fe40000000059 */
[----:B------:R-:W-:Y:S02]  /*34cc0*/  LOP3.LUT R86, R114, 0xff, RZ, 0xc0, !PT ;  /* 0x000000ff72567812 */ /* 0x000fe400078ec0ff */
[----:B------:R-:W-:-:S02]  /*34cd0*/  PRMT R88, R88, 0x7054, R91 ;  /* 0x0000705458587816 */ /* 0x000fc4000000005b */
[----:B------:R-:W-:Y:S02]  /*34ce0*/  PRMT R115, R90, 0x7054, R115 ;  /* 0x000070545a737816 */ /* 0x000fe40000000073 */
[----:B------:R-:W-:Y:S02]  /*34cf0*/  SHF.R.U32.HI R114, RZ, 0x10, R73 ;  /* 0x00000010ff727819 */ /* 0x000fe40000011649 */
[----:B------:R-:W-:Y:S02]  /*34d00*/  SHF.R.U32.HI R90, RZ, 0x10, R72 ;  /* 0x00000010ff5a7819 */ /* 0x000fe40000011648 */
[----:B------:R-:W-:Y:S02]  /*34d10*/  SHF.R.U32.HI R91, RZ, 0x10, R74 ;  /* 0x00000010ff5b7819 */ /* 0x000fe4000001164a */
[----:B------:R-:W-:Y:S02]  /*34d20*/  PRMT R117, R86, 0x7054, R117 ;  /* 0x0000705456757816 */ /* 0x000fe40000000075 */
[----:B------:R-:W-:-:S02]  /*34d30*/  LOP3.LUT R86, R114, 0xff, RZ, 0xc0, !PT ;  /* 0x000000ff72567812 */ /* 0x000fc400078ec0ff */
[----:B------:R-:W-:Y:S02]  /*34d40*/  LOP3.LUT R90, R90, 0xff, RZ, 0xc0, !PT ;  /* 0x000000ff5a5a7812 */ /* 0x000fe400078ec0ff */
[----:B------:R-:W-:Y:S02]  /*34d50*/  LOP3.LUT R91, R91, 0xff, RZ, 0xc0, !PT ;  /* 0x000000ff5b5b7812 */ /* 0x000fe400078ec0ff */
[----:B------:R-:W-:Y:S02]  /*34d60*/  SHF.R.U32.HI R114, RZ, 0x10, R75 ;  /* 0x00000010ff727819 */ /* 0x000fe4000001164b */
[----:B------:R-:W-:Y:S02]  /*34d70*/  PRMT R86, R86, 0x7054, R121 ;  /* 0x0000705456567816 */ /* 0x000fe40000000079 */
[----:B------:R-:W-:Y:S02]  /*34d80*/  PRMT R119, R90, 0x7054, R119 ;  /* 0x000070545a777816 */ /* 0x000fe40000000077 */
[----:B------:R-:W-:-:S02]  /*34d90*/  PRMT R121, R91, 0x7054, R112 ;  /* 0x000070545b797816 */ /* 0x000fc40000000070 */
[----:B------:R-:W-:Y:S02]  /*34da0*/  LOP3.LUT R90, R114, 0xff, RZ, 0xc0, !PT ;  /* 0x000000ff725a7812 */ /* 0x000fe400078ec0ff */
[----:B------:R-:W-:Y:S02]  /*34db0*/  SHF.R.U32.HI R91, RZ, 0x18, R69 ;  /* 0x00000018ff5b7819 */ /* 0x000fe40000011645 */
[----:B------:R-:W-:Y:S02]  /*34dc0*/  SHF.R.U32.HI R69, RZ, 0x18, R73 ;  /* 0x00000018ff457819 */ /* 0x000fe40000011649 */
[----:B------:R-:W-:Y:S02]  /*34dd0*/  PRMT R125, R90, 0x7054, R125 ;  /* 0x000070545a7d7816 */ /* 0x000fe4000000007d */
[----:B------:R-:W-:Y:S02]  /*34de0*/  PRMT R90, R69, 0x654, R86 ;  /* 0x00000654455a7816 */ /* 0x000fe40000000056 */
[----:B------:R-:W-:-:S02]  /*34df0*/  PRMT R88, R91, 0x654, R88 ;  /* 0x000006545b587816 */ /* 0x000fc40000000058 */
[----:B-----5:R-:W-:Y:S02]  /*34e00*/  F2FP.F16.E4M3.UNPACK_B R73, R81 ;  /* 0x00000051ff49723e */ /* 0x020fe400020006ff */
[----:B------:R-:W-:Y:S02]  /*34e10*/  F2FP.F16.E4M3.UNPACK_B R91, R90 ;  /* 0x0000005aff5b723e */ /* 0x000fe400020006ff */
[----:B------:R-:W-:Y:S02]  /*34e20*/  F2FP.F16.E4M3.UNPACK_B R86, R88 ;  /* 0x00000058ff56723e */ /* 0x000fe400020006ff */
[----:B------:R-:W-:Y:S01]  /*34e30*/  SHF.R.U32.HI R118, RZ, 0x18, R71 ;  /* 0x00000018ff767819 */ /* 0x000fe20000011647 */
[----:B------:R-:W-:Y:S01]  /*34e40*/  HADD2.F32 R112, -RZ, R91.H0_H0 ;  /* 0x2000005bff707230 */ /* 0x000fe20000004100 */
[----:B------:R-:W-:Y:S01]  /*34e50*/  LOP3.LUT R89, R89, 0xff000000, R68, 0xf8, !PT ;  /* 0xff00000059597812 */ /* 0x000fe200078ef844 */
[--C-:B------:R-:W-:Y:S01]  /*34e60*/  HADD2.F32 R68, -RZ, R73.reuse.H0_H0 ;  /* 0x20000049ff447230 */ /* 0x100fe20000004100 */
[----:B------:R-:W-:Y:S01]  /*34e70*/  F2FP.F16.E4M3.UNPACK_B R71, R77 ;  /* 0x0000004dff47723e */ /* 0x000fe200020006ff */
[----:B------:R-:W-:Y:S01]  /*34e80*/  HADD2.F32 R73, -RZ, R73.H1_H1 ;  /* 0x30000049ff497230 */ /* 0x000fe20000004100 */
[----:B------:R-:W-:Y:S01]  /*34e90*/  LOP3.LUT R120, R119, 0xff000000, R72, 0xf8, !PT ;  /* 0xff00000077787812 */ /* 0x000fe200078ef848 */
[--C-:B------:R-:W-:Y:S01]  /*34ea0*/  HADD2.F32 R72, -RZ, R86.reuse.H0_H0 ;  /* 0x20000056ff487230 */ /* 0x100fe20000004100 */
[----:B------:R-:W-:Y:S01]  /*34eb0*/  LOP3.LUT R70, R115, 0xff000000, R70, 0xf8, !PT ;  /* 0xff00000073467812 */ /* 0x000fe200078ef846 */
[----:B------:R-:W-:Y:S01]  /*34ec0*/  HADD2.F32 R69, -RZ, R71.H0_H0 ;  /* 0x20000047ff457230 */ /* 0x000fe20000004100 */
[----:B------:R-:W-:Y:S01]  /*34ed0*/  SHF.R.U32.HI R116, RZ, 0x18, R75 ;  /* 0x00000018ff747819 */ /* 0x000fe2000001164b */
[C---:B------:R-:W-:Y:S01]  /*34ee0*/  FMUL.FTZ R114, R68.reuse, R112 ;  /* 0x0000007044727220 */ /* 0x040fe20000410000 */
[----:B------:R-:W-:Y:S01]  /*34ef0*/  FMUL.FTZ R75, R68, R72 ;  /* 0x00000048444b7220 */ /* 0x000fe20000410000 */
[----:B------:R-:W-:Y:S01]  /*34f00*/  F2FP.F16.E4M3.UNPACK_B R81, R81.H1 ;  /* 0x00000051ff51723e */ /* 0x000fe200030006ff */
[----:B------:R-:W-:Y:S01]  /*34f10*/  HADD2.F32 R91, -RZ, R91.H1_H1 ;  /* 0x3000005bff5b7230 */ /* 0x000fe20000004100 */
[----:B------:R-:W-:Y:S01]  /*34f20*/  F2FP.F16.E4M3.UNPACK_B R115, R90.H1 ;  /* 0x0000005aff73723e */ /* 0x000fe200030006ff */
[----:B------:R-:W-:Y:S01]  /*34f30*/  FFMA.FTZ R68, R69, R72, -R114 ;  /* 0x0000004845447223 */ /* 0x000fe20000010872 */
[----:B------:R-:W-:Y:S01]  /*34f40*/  F2FP.F16.E4M3.UNPACK_B R88, R88.H1 ;  /* 0x00000058ff58723e */ /* 0x000fe200030006ff */
[----:B------:R-:W-:-:S02]  /*34f50*/  HADD2.F32 R86, -RZ, R86.H1_H1 ;  /* 0x30000056ff567230 */ /* 0x000fc40000004100 */
[----:B------:R-:W-:Y:S01]  /*34f60*/  FFMA.FTZ R69, R69, R112, R75 ;  /* 0x0000007045457223 */ /* 0x000fe2000001004b */
[----:B------:R-:W-:Y:S01]  /*34f70*/  HADD2.F32 R72, -RZ, R71.H1_H1 ;  /* 0x30000047ff487230 */ /* 0x000fe20000004100 */
[----:B------:R-:W-:Y:S01]  /*34f80*/  F2FP.F16.E4M3.UNPACK_B R77, R77.H1 ;  /* 0x0000004dff4d723e */ /* 0x000fe200030006ff */
[----:B------:R-:W-:Y:S02]  /*34f90*/  HADD2.F32 R71, -RZ, R81.H0_H0 ;  /* 0x20000051ff477230 */ /* 0x000fe40000004100 */
[CC--:B------:R-:W-:Y:S01]  /*34fa0*/  FMUL.FTZ R119, R73.reuse, R91.reuse ;  /* 0x0000005b49777220 */ /* 0x0c0fe20000410000 */
[----:B------:R-:W-:Y:S02]  /*34fb0*/  HADD2.F32 R112, -RZ, R115.H0_H0 ;  /* 0x20000073ff707230 */ /* 0x000fe40000004100 */
[----:B------:R-:W-:Y:S01]  /*34fc0*/  FMUL.FTZ R114, R73, R86 ;  /* 0x0000005649727220 */ /* 0x000fe20000410000 */
[--C-:B------:R-:W-:Y:S01]  /*34fd0*/  HADD2.F32 R90, -RZ, R88.reuse.H0_H0 ;  /* 0x20000058ff5a7230 */ /* 0x100fe20000004100 */
[----:B------:R-:W-:Y:S01]  /*34fe0*/  LOP3.LUT R74, R121, 0xff000000, R74, 0xf8, !PT ;  /* 0xff000000794a7812 */ /* 0x000fe200078ef84a */
[----:B------:R-:W-:Y:S01]  /*34ff0*/  HADD2.F32 R75, -RZ, R77.H0_H0 ;  /* 0x2000004dff4b7230 */ /* 0x000fe20000004100 */
[----:B------:R-:W-:Y:S01]  /*35000*/  PRMT R125, R116, 0x654, R125 ;  /* 0x00000654747d7816 */ /* 0x000fe2000000007d */
[C---:B------:R-:W-:Y:S01]  /*35010*/  FMUL.FTZ R116, R71.reuse, R112 ;  /* 0x0000007047747220 */ /* 0x040fe20000410000 */
[----:B------:R-:W-:Y:S01]  /*35020*/  FMUL.FTZ R121, R71, R90 ;  /* 0x0000005a47797220 */ /* 0x000fe20000410000 */
[----:B------:R-:W-:Y:S01]  /*35030*/  PRMT R117, R118, 0x654, R117 ;  /* 0x0000065476757816 */ /* 0x000fe20000000075 */
[C---:B------:R-:W-:Y:S01]  /*35040*/  FFMA.FTZ R71, R72.reuse, R86, -R119 ;  /* 0x0000005648477223 */ /* 0x040fe20000010877 */
[----:B------:R-:W-:Y:S01]  /*35050*/  FFMA.FTZ R72, R72, R91, R114 ;  /* 0x0000005b48487223 */ /* 0x000fe20000010072 */
[----:B------:R-:W-:Y:S01]  /*35060*/  F2FP.F16.E4M3.UNPACK_B R91, R83 ;  /* 0x00000053ff5b723e */ /* 0x000fe200020006ff */
[C---:B------:R-:W-:Y:S01]  /*35070*/  FFMA.FTZ R73, R75.reuse, R90, -R116 ;  /* 0x0000005a4b497223 */ /* 0x040fe20000010874 */
[----:B------:R-:W-:Y:S01]  /*35080*/  F2FP.F16.E4M3.UNPACK_B R118, R125 ;  /* 0x0000007dff76723e */ /* 0x000fe200020006ff */
[----:B------:R-:W-:Y:S01]  /*35090*/  FFMA.FTZ R75, R75, R112, R121 ;  /* 0x000000704b4b7223 */ /* 0x000fe20000010079 */
[----:B------:R-:W-:Y:S01]  /*350a0*/  F2FP.F16.E4M3.UNPACK_B R114, R117 ;  /* 0x00000075ff72723e */ /* 0x000fe200020006ff */
[----:B------:R-:W-:Y:S01]  /*350b0*/  HADD2.F32 R86, -RZ, R81.H1_H1 ;  /* 0x30000051ff567230 */ /* 0x000fe20000004100 */
[----:B------:R-:W-:Y:S01]  /*350c0*/  F2FP.F16.E4M3.UNPACK_B R90, R79 ;  /* 0x0000004fff5a723e */ /* 0x000fe200020006ff */
        /* <DEDUP_REMOVED lines=9> */
[----:B------:R-:W-:Y:S01]  /*35160*/  F2FP.F16.E4M3.UNPACK_B R79, R79.H1 ;  /* 0x0000004fff4f723e */ /* 0x000fe200030006ff */
[----:B------:R-:W-:Y:S02]  /*35170*/  HADD2.F32 R77, -RZ, R77.H1_H1 ;  /* 0x3000004dff4d7230 */ /* 0x000fe40000004100 */
[C---:B------:R-:W-:Y:S01]  /*35180*/  FMUL.FTZ R124, R88.reuse, R119 ;  /* 0x00000077587c7220 */ /* 0x040fe20000410000 */
[----:B------:R-:W-:Y:S02]  /*35190*/  HADD2.F32 R81, -RZ, R90.H0_H0 ;  /* 0x2000005aff517230 */ /* 0x000fe40000004100 */
[----:B------:R-:W-:Y:S01]  /*351a0*/  FMUL.FTZ R126, R88, R115 ;  /* 0x00000073587e7220 */ /* 0x000fe20000410000 */
[----:B------:R-:W-:-:S02]  /*351b0*/  HADD2.F32 R91, -RZ, R91.H1_H1 ;  /* 0x3000005bff5b7230 */ /* 0x000fc40000004100 */
[C---:B------:R-:W-:Y:S01]  /*351c0*/  FFMA.FTZ R86, R77.reuse, R112, -R122 ;  /* 0x000000704d567223 */ /* 0x040fe2000001087a */
[----:B------:R-:W-:Y:S01]  /*351d0*/  FFMA.FTZ R88, R77, R116, R121 ;  /* 0x000000744d587223 */ /* 0x000fe20000010079 */
[C---:B------:R-:W-:Y:S01]  /*351e0*/  FFMA.FTZ R77, R81.reuse, R115, -R124 ;  /* 0x00000073514d7223 */ /* 0x040fe2000001087c */
[----:B------:R-:W-:Y:S01]  /*351f0*/  HADD2.F32 R115, -RZ, R114.H1_H1 ;  /* 0x30000072ff737230 */ /* 0x000fe20000004100 */
[----:B------:R-:W-:Y:S01]  /*35200*/  F2FP.F16.E4M3.UNPACK_B R114, R83.H1 ;  /* 0x00000053ff72723e */ /* 0x000fe200030006ff */
[----:B------:R-:W-:Y:S01]  /*35210*/  FFMA.FTZ R81, R81, R119, R126 ;  /* 0x0000007751517223 */ /* 0x000fe2000001007e */
[----:B------:R-:W-:Y:S01]  /*35220*/  HADD2.F32 R112, -RZ, R90.H1_H1 ;  /* 0x3000005aff707230 */ /* 0x000fe20000004100 */
[----:B------:R-:W-:Y:S01]  /*35230*/  F2FP.SATFINITE.E4M3.F32.PACK_AB_MERGE_C R73, R86, R73, RZ ;  /* 0x000000495649723e */ /* 0x000fe200048070ff */
[----:B------:R-:W-:Y:S01]  /*35240*/  HADD2.F32 R119, -RZ, R125.H0_H0 ;  /* 0x2000007dff777230 */ /* 0x000fe20000004100 */
[----:B------:R-:W-:Y:S01]  /*35250*/  F2FP.SATFINITE.E4M3.F32.PACK_AB_MERGE_C R75, R88, R75, RZ ;  /* 0x0000004b584b723e */ /* 0x000fe200048070ff */
[----:B------:R-:W-:Y:S01]  /*35260*/  HADD2.F32 R90, -RZ, R114.H0_H0 ;  /* 0x20000072ff5a7230 */ /* 0x000fe20000004100 */
[----:B------:R-:W-:Y:S01]  /*35270*/  F2FP.SATFINITE.E4M3.F32.PACK_AB_MERGE_C R71, R71, R68, R73 ;  /* 0x000000444747723e */ /* 0x000fe20004807049 */
[----:B------:R-:W-:Y:S01]  /*35280*/  HADD2.F32 R118, -RZ, R118.H1_H1 ;  /* 0x30000076ff767230 */ /* 0x000fe20000004100 */
[----:B------:R-:W-:Y:S01]  /*35290*/  F2FP.SATFINITE.E4M3.F32.PACK_AB_MERGE_C R72, R72, R69, R75 ;  /* 0x000000454848723e */ /* 0x000fe2000480704b */
[----:B------:R-:W-:-:S02]  /*352a0*/  HADD2.F32 R116, -RZ, R117.H0_H0 ;  /* 0x20000075ff747230 */ /* 0x000fc40000004100 */
[C---:B------:R-:W-:Y:S01]  /*352b0*/  FMUL.FTZ R122, R90.reuse, R119 ;  /* 0x000000775a7a7220 */ /* 0x040fe20000410000 */
[----:B------:R-:W-:Y:S02]  /*352c0*/  HADD2.F32 R83, -RZ, R79.H0_H0 ;  /* 0x2000004fff537230 */ /* 0x000fe40000004100 */
[C---:B------:R-:W-:Y:S01]  /*352d0*/  FMUL.FTZ R121, R91.reuse, R118 ;  /* 0x000000765b797220 */ /* 0x040fe20000410000 */
[-C--:B------:R-:W-:Y:S01]  /*352e0*/  FMUL.FTZ R91, R91, R115.reuse ;  /* 0x000000735b5b7220 */ /* 0x080fe20000410000 */
[-C--:B------:R-:W-:Y:S01]  /*352f0*/  FMUL.FTZ R124, R90, R116.reuse ;  /* 0x000000745a7c7220 */ /* 0x080fe20000410000 */
[----:B------:R-:W-:Y:S02]  /*35300*/  HADD2.F32 R125, -RZ, R125.H1_H1 ;  /* 0x3000007dff7d7230 */ /* 0x000fe40000004100 */
[C---:B------:R-:W-:Y:S01]  /*35310*/  FFMA.FTZ R130, R83.reuse, R116, -R122 ;  /* 0x0000007453827223 */ /* 0x040fe2000001087a */
[C---:B------:R-:W-:Y:S01]  /*35320*/  FFMA.FTZ R90, R112.reuse, R115, -R121 ;  /* 0x00000073705a7223 */ /* 0x040fe20000010879 */
[----:B------:R-:W-:Y:S01]  /*35330*/  FFMA.FTZ R131, R83, R119, R124 ;  /* 0x0000007753837223 */ /* 0x000fe2000001007c */
[----:B------:R-:W-:Y:S01]  /*35340*/  HADD2.F32 R116, -RZ, R114.H1_H1 ;  /* 0x30000072ff747230 */ /* 0x000fe20000004100 */
[----:B------:R-:W-:Y:S01]  /*35350*/  F2FP.F16.E4M3.UNPACK_B R114, R80.H1 ;  /* 0x00000050ff72723e */ /* 0x000fe200030006ff */
[----:B------:R-:W-:Y:S01]  /*35360*/  HADD2.F32 R119, -RZ, R117.H1_H1 ;  /* 0x30000075ff777230 */ /* 0x000fe20000004100 */
[----:B------:R-:W-:Y:S01]  /*35370*/  F2FP.F16.E4M3.UNPACK_B R121, R120.H1 ;  /* 0x00000078ff79723e */ /* 0x000fe200030006ff */
[----:B------:R-:W-:Y:S01]  /*35380*/  FFMA.FTZ R112, R112, R118, R91 ;  /* 0x0000007670707223 */ /* 0x000fe2000001005b */
        /* <DEDUP_REMOVED lines=13> */
[----:B------:R-:W-:Y:S01]  /*35460*/  HADD2.F32 R117, -RZ, R117.H1_H1 ;  /* 0x30000075ff757230 */ /* 0x000fe20000004100 */
[----:B------:R-:W-:Y:S01]  /*35470*/  F2FP.F16.E4M3.UNPACK_B R120, R120 ;  /* 0x00000078ff78723e */ /* 0x000fe200020006ff */
[----:B------:R-:W-:Y:S01]  /*35480*/  HADD2.F32 R121, -RZ, R121.H1_H1 ;  /* 0x30000079ff797230 */ /* 0x000fe20000004100 */
[----:B------:R-:W-:Y:S01]  /*35490*/  F2FP.F16.E4M3.UNPACK_B R89, R89 ;  /* 0x00000059ff59723e */ /* 0x000fe200020006ff */
[----:B------:R-:W-:Y:S01]  /*354a0*/  FFMA.FTZ R132, R91, R125, R126 ;  /* 0x0000007d5b847223 */ /* 0x000fe2000001007e */
[C---:B------:R-:W-:Y:S01]  /*354b0*/  FFMA.FTZ R123, R83.reuse, R118, -R116 ;  /* 0x00000076537b7223 */ /* 0x040fe20000010874 */
[----:B------:R-:W-:Y:S01]  /*354c0*/  FFMA.FTZ R122, R83, R122, R115 ;  /* 0x0000007a537a7223 */ /* 0x000fe20000010073 */
[----:B------:R-:W-:Y:S01]  /*354d0*/  HADD2.F32 R79, -RZ, R79.H1_H1 ;  /* 0x3000004fff4f7230 */ /* 0x000fe20000004100 */
[----:B------:R-:W-:Y:S01]  /*354e0*/  F2FP.F16.E4M3.UNPACK_B R76, R76 ;  /* 0x0000004cff4c723e */ /* 0x000fe200020006ff */
[----:B------:R-:W-:-:S02]  /*354f0*/  HADD2.F32 R83, -RZ, R80.H0_H0 ;  /* 0x20000050ff537230 */ /* 0x000fc40000004100 */
[C---:B------:R-:W-:Y:S01]  /*35500*/  FMUL.FTZ R118, R114.reuse, R121 ;  /* 0x0000007972767220 */ /* 0x040fe20000410000 */
[----:B------:R-:W-:Y:S01]  /*35510*/  FMUL.FTZ R126, R114, R117 ;  /* 0x00000075727e7220 */ /* 0x000fe20000410000 */
[----:B------:R-:W-:Y:S02]  /*35520*/  HADD2.F32 R116, -RZ, R120.H0_H0 ;  /* 0x20000078ff747230 */ /* 0x000fe40000004100 */
[----:B------:R-:W-:Y:S01]  /*35530*/  FFMA.FTZ R133, R91, R119, -R124 ;  /* 0x000000775b857223 */ /* 0x000fe2000001087c */
        /* <DEDUP_REMOVED lines=17> */
[----:B------:R-:W-:Y:S02]  /*35650*/  HADD2.F32 R80, -RZ, R83.H0_H0 ;  /* 0x20000053ff507230 */ /* 0x000fe40000004100 */
[C---:B------:R-:W-:Y:S01]  /*35660*/  FFMA.FTZ R119, R76.reuse, R89, -R79 ;  /* 0x000000594c777223 */ /* 0x040fe2000001084f */
[----:B------:R-:W-:Y:S01]  /*35670*/  F2FP.F16.E4M3.UNPACK_B R89, R70.H1 ;  /* 0x00000046ff59723e */ /* 0x000fe200030006ff */
[----:B------:R-:W-:Y:S01]  /*35680*/  FFMA.FTZ R120, R76, R91, R121 ;  /* 0x0000005b4c787223 */ /* 0x000fe20000010079 */
[----:B------:R-:W-:Y:S01]  /*35690*/  F2FP.F16.E4M3.UNPACK_B R79, R78.H1 ;  /* 0x0000004eff4f723e */ /* 0x000fe200030006ff */
[--C-:B------:R-:W-:Y:S01]  /*356a0*/  HADD2.F32 R115, -RZ, R114.reuse.H0_H0 ;  /* 0x20000072ff737230 */ /* 0x100fe20000004100 */
[----:B------:R-:W-:Y:S01]  /*356b0*/  F2FP.F16.E4M3.UNPACK_B R82, R82 ;  /* 0x00000052ff52723e */ /* 0x000fe200020006ff */
[----:B------:R-:W-:Y:S01]  /*356c0*/  HADD2.F32 R91, -RZ, R89.H0_H0 ;  /* 0x20000059ff5b7230 */ /* 0x000fe20000004100 */
[----:B------:R-:W-:Y:S01]  /*356d0*/  F2FP.F16.E4M3.UNPACK_B R70, R70 ;  /* 0x00000046ff46723e */ /* 0x000fe200020006ff */
[----:B------:R-:W-:-:S02]  /*356e0*/  HADD2.F32 R116, -RZ, R114.H1_H1 ;  /* 0x30000072ff747230 */ /* 0x000fc40000004100 */
[C---:B------:R-:W-:Y:S01]  /*356f0*/  FMUL.FTZ R121, R80.reuse, R115 ;  /* 0x0000007350797220 */ /* 0x040fe20000410000 */
[----:B------:R-:W-:Y:S01]  /*35700*/  HADD2.F32 R76, -RZ, R79.H0_H0 ;  /* 0x2000004fff4c7230 */ /* 0x000fe20000004100 */
[----:B------:R-:W-:Y:S01]  /*35710*/  F2FP.F16.E4M3.UNPACK_B R78, R78 ;  /* 0x0000004eff4e723e */ /* 0x000fe200020006ff */
[----:B------:R-:W-:Y:S02]  /*35720*/  HADD2.F32 R114, -RZ, R89.H1_H1 ;  /* 0x30000059ff727230 */ /* 0x000fe40000004100 */
[-C--:B------:R-:W-:Y:S01]  /*35730*/  FMUL.FTZ R89, R80, R91.reuse ;  /* 0x0000005b50597220 */ /* 0x080fe20000410000 */
[----:B------:R-:W-:Y:S02]  /*35740*/  HADD2.F32 R83, -RZ, R83.H1_H1 ;  /* 0x30000053ff537230 */ /* 0x000fe40000004100 */
[C---:B------:R-:W-:Y:S01]  /*35750*/  FFMA.FTZ R80, R76.reuse, R91, -R121 ;  /* 0x0000005b4c507223 */ /* 0x040fe20000010879 */
[----:B------:R-:W-:Y:S02]  /*35760*/  HADD2.F32 R79, -RZ, R79.H1_H1 ;  /* 0x3000004fff4f7230 */ /* 0x000fe40000004100 */
[----:B------:R-:W-:Y:S01]  /*35770*/  FFMA.FTZ R126, R76, R115, R89 ;  /* 0x000000734c7e7223 */ /* 0x000fe20000010059 */
[----:B------:R-:W-:Y:S01]  /*35780*/  F2FP.F16.E4M3.UNPACK_B R76, R74 ;  /* 0x0000004aff4c723e */ /* 0x000fe200020006ff */
[C---:B------:R-:W-:Y:S01]  /*35790*/  FMUL.FTZ R128, R83.reuse, R116 ;  /* 0x0000007453807220 */ /* 0x040fe20000410000 */
[----:B------:R-:W-:Y:S01]  /*357a0*/  FMUL.FTZ R83, R83, R114 ;  /* 0x0000007253537220 */ /* 0x000fe20000410000 */
[----:B------:R-:W-:Y:S01]  /*357b0*/  HADD2.F32 R74, -RZ, R82.H0_H0 ;  /* 0x20000052ff4a7230 */ /* 0x000fe20000004100 */
[----:B------:R-:W-:Y:S01]  /*357c0*/  F2FP.SATFINITE.E4M3.F32.PACK_AB_MERGE_C R130, R133, R130, RZ ;  /* 0x000000828582723e */ /* 0x000fe200048070ff */
[C---:B------:R-:W-:Y:S01]  /*357d0*/  FFMA.FTZ R127, R79.reuse, R114, -R128 ;  /* 0x000000724f7f7223 */ /* 0x040fe20000010880 */
[----:B------:R-:W-:Y:S01]  /*357e0*/  FFMA.FTZ R129, R79, R116, R83 ;  /* 0x000000744f817223 */ /* 0x000fe20000010053 */
[----:B------:R-:W-:Y:S01]  /*357f0*/  HADD2.F32 R89, -RZ, R76.H0_H0 ;  /* 0x2000004cff597230 */ /* 0x000fe20000004100 */
[----:B------:R-:W-:Y:S01]  /*35800*/  F2FP.SATFINITE.E4M3.F32.PACK_AB_MERGE_C R131, R132, R131, RZ ;  /* 0x000000838483723e */ /* 0x000fe200048070ff */
[----:B------:R-:W-:Y:S01]  /*35810*/  HADD2.F32 R79, -RZ, R70.H0_H0 ;  /* 0x20000046ff4f7230 */ /* 0x000fe20000004100 */
[----:B------:R-:W-:Y:S01]  /*35820*/  F2FP.SATFINITE.E4M3.F32.PACK_AB_MERGE_C R80, R127, R80, RZ ;  /* 0x000000507f50723e */ /* 0x000fe200048070ff */
[----:B------:R-:W-:-:S02]  /*35830*/  HADD2.F32 R82, -RZ, R82.H1_H1 ;  /* 0x30000052ff527230 */ /* 0x000fc40000004100 */
[C---:B------:R-:W-:Y:S01]  /*35840*/  FMUL.FTZ R115, R74.reuse, R89 ;  /* 0x000000594a737220 */ /* 0x040fe20000410000 */
[----:B------:R-:W-:Y:S02]  /*35850*/  HADD2.F32 R91, -RZ, R76.H1_H1 ;  /* 0x3000004cff5b7230 */ /* 0x000fe40000004100 */
[----:B------:R-:W-:Y:S01]  /*35860*/  FMUL.FTZ R74, R74, R79 ;  /* 0x0000004f4a4a7220 */ /* 0x000fe20000410000 */
[----:B------:R-:W-:Y:S01]  /*35870*/  HADD2.F32 R83, -RZ, R70.H1_H1 ;  /* 0x30000046ff537230 */ /* 0x000fe20000004100 */
[----:B------:R-:W-:Y:S01]  /*35880*/  F2FP.SATFINITE.E4M3.F32.PACK_AB_MERGE_C R117, R120, R117, R122 ;  /* 0x000000757875723e */ /* 0x000fe2000480707a */
        /* <DEDUP_REMOVED lines=10> */
[----:B------:R-:W-:Y:S01]  /*35930*/  F2FP.SATFINITE.E4M3.F32.PACK_AB_MERGE_C R79, R90, R77, R130 ;  /* 0x0000004d5a4f723e */ /* 0x000fe20004807082 */
[----:B------:R-:W-:Y:S01]  /*35940*/  IMAD.MOV.U32 R77, RZ, RZ, R71 ;  /* 0x000000ffff4d7224 */ /* 0x000fe200078e0047 */
[----:B------:R-:W-:Y:S01]  /*35950*/  F2FP.SATFINITE.E4M3.F32.PACK_AB_MERGE_C R83, R112, R81, R131 ;  /* 0x000000517053723e */ /* 0x000fe20004807083 */
[----:B------:R-:W-:Y:S01]  /*35960*/  IMAD.MOV.U32 R81, RZ, RZ, R72 ;  /* 0x000000ffff517224 */ /* 0x000fe200078e0048 */
[----:B------:R-:W-:Y:S01]  /*35970*/  F2FP.SATFINITE.E4M3.F32.PACK_AB_MERGE_C R78, R70, R115, R80 ;  /* 0x00000073464e723e */ /* 0x000fe20004807050 */
[----:B------:R-:W-:Y:S01]  /*35980*/  IMAD.MOV.U32 R80, RZ, RZ, R117 ;  /* 0x000000ffff507224 */ /* 0x000fe200078e0075 */
[----:B------:R-:W-:Y:S02]  /*35990*/  F2FP.SATFINITE.E4M3.F32.PACK_AB_MERGE_C R76, R119, R118, R123 ;  /* 0x00000076774c723e */ /* 0x000fe4000480707b */
[----:B------:R-:W-:-:S07]  /*359a0*/  F2FP.SATFINITE.E4M3.F32.PACK_AB_MERGE_C R82, R91, R74, R126 ;  /* 0x0000004a5b52723e */ /* 0x000fce000480707e */
.L_x_4581:
[----:B------:R-:W-:Y:S05]  /*359b0*/  BSYNC B4 ;  /* 0x0000000000047941 */ /* 0x000fea0003800000 */
.L_x_4580:
        /* <DEDUP_REMOVED lines=11> */
.L_x_4579:
[----:B------:R-:W-:Y:S05]  /*35a70*/  BSYNC B3 ;  /* 0x0000000000037941 */ /* 0x000fea0003800000 */
.L_x_4578:
[----:B------:R-:W-:Y:S02]  /*35a80*/  R2UR UR4, R20 ;  /* 0x00000000140472ca */ /* 0x000fe400000e0000 */
[----:B------:R-:W-:-:S13]  /*35a90*/  R2UR UR5, R21 ;  /* 0x00000000150572ca */ /* 0x000fda00000e0000 */
[----:B0-----:R-:W2:Y:S02]  /*35aa0*/  LD.E.U8 R68, desc[UR4][R100.64] ;  /* 0x0000000464447980 */ /* 0x001ea4000c101100 */
        /* <DEDUP_REMOVED lines=18> */
[----:B------:R-:W-:Y:S02]  /*35bd0*/  LOP3.LUT R73, R73, 0xfffffe00, RZ, 0xc0, !PT ;  /* 0xfffffe0049497812 */ /* 0x000fe400078ec0ff */
[----:B------:R-:W-:-:S03]  /*35be0*/  SHF.R.U32.HI R75, RZ, 0x3, R74 ;  /* 0x00000003ff4b7819 */ /* 0x000fc6000001164a */
[----:B------:R-:W-:Y:S01]  /*35bf0*/  IMAD R73, R78, 0x40, R73 ;  /* 0x000000404e497824 */ /* 0x000fe200078e0249 */
        /* <DEDUP_REMOVED lines=20> */
[----:B------:R-:W-:-:S03]  /*35d40*/  LEA.HI R71, R71, R72, RZ, 0x2 ;  /* 0x0000004847477211 */ /* 0x000fc600078f10ff */
[----:B------:R-:W-:Y:S01]  /*35d50*/  IMAD.IADD R68, R68, 0x1, R69 ;  /* 0x0000000144447824 */ /* 0x000fe200078e0245 */
[----:B------:R-:W-:Y:S02]  /*35d60*/  SHF.R.S32.HI R72, RZ, 0x2, R71 ;  /* 0x00000002ff487819 */ /* 0x000fe40000011447 */
[----:B------:R-:W-:Y:S02]  /*35d70*/  LOP3.LUT R71, R74, 0x30, R77, 0xf8, !PT ;  /* 0x000000304a477812 */ /* 0x000fe400078ef84d */
[----:B------:R-:W-:Y:S01]  /*35d80*/  IADD3 R68, P1, P2, R102, R68, R55 ;  /* 0x0000004466447210 */ /* 0x000fe20007a3e037 */
[----:B------:R-:W-:Y:S01]  /*35d90*/  IMAD R72, R72, 0x2800, R73 ;  /* 0x0000280048487824 */ /* 0x000fe200078e0249 */
[----:B------:R-:W-:Y:S02]  /*35da0*/  LOP3.LUT R71, R71, R75, RZ, 0x3c, !PT ;  /* 0x0000004b47477212 */ /* 0x000fe400078e3cff */
[----:B------:R-:W-:Y:S02]  /*35db0*/  ISETP.GE.AND P6, PT, R76, R81, PT ;  /* 0x000000514c00720c */ /* 0x000fe40003fc6270 */
[----:B------:R-:W-:Y:S01]  /*35dc0*/  IADD3.X R69, R103, RZ, R93, P1, P2 ;  /* 0x000000ff67457210 */ /* 0x000fe20000fe445d */
[----:B------:R-:W-:Y:S01]  /*35dd0*/  IMAD.IADD R72, R72, 0x1, R71 ;  /* 0x0000000148487824 */ /* 0x000fe200078e0247 */
[----:B------:R-:W-:-:S04]  /*35de0*/  ISETP.GE.AND P1, PT, R77, R7, PT ;  /* 0x000000074d00720c */ /* 0x000fc80003f26270 */
[----:B------:R-:W-:Y:S01]  /*35df0*/  IADD3 R72, P3, P4, R102, R72, R55 ;  /* 0x0000004866487210 */ /* 0x000fe20007c7e037 */
[----:B------:R-:W-:Y:S01]  /*35e00*/  IMAD.SHL.U32 R79, R79, 0x10, RZ ;  /* 0x000000104f4f7824 */ /* 0x000fe200078e00ff */
[----:B------:R-:W5:Y:S02]  /*35e10*/  LD.E.128 R68, desc[UR4][R68.64] ;  /* 0x0000000444447980 */ /* 0x000f64000c101d00 */
[----:B------:R-:W-:Y:S02]  /*35e20*/  IADD3.X R73, R103, RZ, R93, P3, P4 ;  /* 0x000000ff67497210 */ /* 0x000fe40001fe845d */
[----:B------:R-:W-:-:S04]  /*35e30*/  IADD3 R76, P2, P3, R26, R106, R79 ;  /* 0x0000006a1a4c7210 */ /* 0x000fc80007b5e04f */
[----:B------:R-:W5:Y:S01]  /*35e40*/  LD.E.128 R72, desc[UR6][R72.64] ;  /* 0x0000000648487980 */ /* 0x000f62000c101d00 */
[----:B------:R-:W-:Y:S01]  /*35e50*/  @!P1 IADD3 R106, P4, P5, R26, R106, R77 ;  /* 0x0000006a1a6a9210 */ /* 0x000fe20007d9e04d */
[----:B------:R-:W-:-:S12]  /*35e60*/  @P6 BRA `(.L_x_4583) ;  /* 0x0000000c00d06947 */ /* 0x000fd80003800000 */
[----:B------:R-:W-:Y:S01]  /*35e70*/  SHF.R.U32.HI R80, RZ, 0x8, R64 ;  /* 0x00000008ff507819 */ /* 0x000fe20000011640 */
[----:B-----5:R-:W-:Y:S01]  /*35e80*/  IMAD.MOV.U32 R81, RZ, RZ, R71 ;  /* 0x000000ffff517224 */ /* 0x020fe200078e0047 */
[----:B------:R-:W-:Y:S02]  /*35e90*/  LOP3.LUT R78, R64, 0xff, RZ, 0xc0, !PT ;  /* 0x000000ff404e7812 */ /* 0x000fe400078ec0ff */
[----:B------:R-:W-:Y:S02]  /*35ea0*/  LOP3.LUT R71, R80, 0xff, RZ, 0xc0, !PT ;  /* 0x000000ff50477812 */ /* 0x000fe400078ec0ff */
[----:B------:R-:W-:Y:S02]  /*35eb0*/  SHF.R.U32.HI R83, RZ, 0x8, R65 ;  /* 0x00000008ff537819 */ /* 0x000fe40000011641 */
[----:B------:R-:W-:Y:S02]  /*35ec0*/  PRMT R71, R71, 0x7604, R78 ;  /* 0x0000760447477816 */ /* 0x000fe4000000004e */
[----:B------:R-:W-:-:S02]  /*35ed0*/  LOP3.LUT R78, R65, 0xff, RZ, 0xc0, !PT ;  /* 0x000000ff414e7812 */ /* 0x000fc400078ec0ff */
[----:B------:R-:W-:Y:S02]  /*35ee0*/  SHF.R.U32.HI R82, RZ, 0x8, R66 ;  /* 0x00000008ff527819 */ /* 0x000fe40000011642 */
[----:B------:R-:W-:Y:S02]  /*35ef0*/  LOP3.LUT R83, R83, 0xff, RZ, 0xc0, !PT ;  /* 0x000000ff53537812 */ /* 0x000fe400078ec0ff */
[----:B------:R-:W-:Y:S02]  /*35f00*/  SHF.R.U32.HI R88, RZ, 0x8, R60 ;  /* 0x00000008ff587819 */ /* 0x000fe4000001163c */
[----:B------:R-:W-:Y:S02]  /*35f10*/  LOP3.LUT R80, R66, 0xff, RZ, 0xc0, !PT ;  /* 0x000000ff42507812 */ /* 0x000fe400078ec0ff */
[----:B------:R-:W-:Y:S02]  /*35f20*/  LOP3.LUT R85, R82, 0xff, RZ, 0xc0, !PT ;  /* 0x000000ff52557812 */ /* 0x000fe400078ec0ff */
[----:B------:R-:W-:-:S02]  /*35f30*/  PRMT R78, R83, 0x7604, R78 ;  /* 0x00007604534e7816 */ /* 0x000fc4000000004e */
[----:B------:R-:W-:Y:S02]  /*35f40*/  SHF.R.U32.HI R83, RZ, 0x8, R61 ;  /* 0x00000008ff537819 */ /* 0x000fe4000001163d */
[----:B------:R-:W-:Y:S02]  /*35f50*/  SHF.R.U32.HI R87, RZ, 0x8, R67 ;  /* 0x00000008ff577819 */ /* 0x000fe40000011643 */
[----:B------:R-:W-:Y:S02]  /*35f60*/  LOP3.LUT R86, R60, 0xff, RZ, 0xc0, !PT ;  /* 0x000000ff3c567812 */ /* 0x000fe400078ec0ff */
[----:B------:R-:W-:Y:S02]  /*35f70*/  LOP3.LUT R89, R88, 0xff, RZ, 0xc0, !PT ;  /* 0x000000ff58597812 */ /* 0x000fe400078ec0ff */
[----:B------:R-:W-:Y:S02]  /*35f80*/  PRMT R85, R85, 0x7604, R80 ;  /* 0x0000760455557816 */ /* 0x000fe40000000050 */
[----:B------:R-:W-:-:S02]  /*35f90*/  LOP3.LUT R80, R61, 0xff, RZ, 0xc0, !PT ;  /* 0x000000ff3d507812 */ /* 0x000fc400078ec0ff */
[----:B------:R-:W-:Y:S02]  /*35fa0*/  LOP3.LUT R83, R83, 0xff, RZ, 0xc0, !PT ;  /* 0x000000ff53537812 */ /* 0x000fe400078ec0ff */
[----:B------:R-:W-:Y:S02]  /*35fb0*/  LOP3.LUT R84, R67, 0xff, RZ, 0xc0, !PT ;  /* 0x000000ff43547812 */ /* 0x000fe400078ec0ff */
[----:B------:R-:W-:Y:S02]  /*35fc0*/  LOP3.LUT R87, R87, 0xff, RZ, 0xc0, !PT ;  /* 0x000000ff57577812 */ /* 0x000fe400078ec0ff */
[----:B------:R-:W-:Y:S02]  /*35fd0*/  PRMT R89, R89, 0x7604, R86 ;  /* 0x0000760459597816 */ /* 0x000fe40000000056 */
[----:B------:R-:W-:Y:S02]  /*35fe0*/  SHF.R.U32.HI R86, RZ, 0x8, R62 ;  /* 0x00000008ff567819 */ /* 0x000fe4000001163e */
[----:B------:R-:W-:-:S02]  /*35ff0*/  PRMT R80, R83, 0x7604, R80 ;  /* 0x0000760453507816 */ /* 0x000fc40000000050 */
[----:B------:R-:W-:Y:S02]  /*36000*/  PRMT R84, R87, 0x7604, R84 ;  /* 0x0000760457547816 */ /* 0x000fe40000000054 */
[----:B------:R-:W-:Y:S02]  /*36010*/  SHF.R.U32.HI R83, RZ, 0x10, R65 ;  /* 0x00000010ff537819 */ /* 0x000fe40000011641 */
[----:B------:R-:W-:Y:S02]  /*36020*/  LOP3.LUT R82, R62, 0xff, RZ, 0xc0, !PT ;  /* 0x000000ff3e527812 */ /* 0x000fe400078ec0ff */
[----:B------:R-:W-:Y:S01]  /*36030*/  LOP3.LUT R87, R86, 0xff, RZ, 0xc0, !PT ;  /* 0x000000ff56577812 */ /* 0x000fe200078ec0ff */
[----:B------:R-:W-:Y:S01]  /*36040*/  IMAD.U32 R83, R83, 0x10000, RZ ;  /* 0x0001000053537824 */ /* 0x000fe200078e00ff */
[----:B------:R-:W-:Y:S02]  /*36050*/  SHF.R.U32.HI R113, RZ, 0x8, R63 ;  /* 0x00000008ff717819 */ /* 0x000fe4000001163f */
[----:B------:R-:W-:-:S02]  /*36060*/  PRMT R91, R87, 0x7604, R82 ;  /* 0x00007604575b7816 */ /* 0x000fc40000000052 */
[----:B------:R-:W-:Y:S02]  /*36070*/  SHF.R.U32.HI R82, RZ, 0x10, R61 ;  /* 0x00000010ff527819 */ /* 0x000fe4000001163d */
[----:B------:R-:W-:Y:S02]  /*36080*/  LOP3.LUT R78, R78, 0xff0000, R83, 0xf8, !PT ;  /* 0x00ff00004e4e7812 */ /* 0x000fe400078ef853 */
[----:B------:R-:W-:Y:S01]  /*36090*/  SHF.R.U32.HI R87, RZ, 0x10, R67 ;  /* 0x00000010ff577819 */ /* 0x000fe20000011643 */
[----:B------:R-:W-:Y:S01]  /*360a0*/  IMAD.U32 R83, R82, 0x10000, RZ ;  /* 0x0001000052537824 */ /* 0x000fe200078e00ff */
[----:B------:R-:W-:Y:S02]  /*360b0*/  SHF.R.U32.HI R82, RZ, 0x18, R65 ;  /* 0x00000018ff527819 */ /* 0x000fe40000011641 */
[----:B------:R-:W-:Y:S01]  /*360c0*/  SHF.R.U32.HI R65, RZ, 0x18, R61 ;  /* 0x00000018ff417819 */ /* 0x000fe2000001163d */
[----:B------:R-:W-:Y:S01]  /*360d0*/  IMAD.U32 R87, R87, 0x10000, RZ ;  /* 0x0001000057577824 */ /* 0x000fe200078e00ff */
[----:B------:R-:W-:Y:S01]  /*360e0*/  LOP3.LUT R88, R63, 0xff, RZ, 0xc0, !PT ;  /* 0x000000ff3f587812 */ /* 0x000fe200078ec0ff */
[----:B------:R-:W-:Y:S01]  /*360f0*/  IMAD.SHL.U32 R61, R82, 0x1000000, RZ ;  /* 0x01000000523d7824 */ /* 0x000fe200078e00ff */
[----:B------:R-:W-:Y:S01]  /*36100*/  LOP3.LUT R113, R113, 0xff, RZ, 0xc0, !PT ;  /* 0x000000ff71717812 */ /* 0x000fe200078ec0ff */
[----:B------:R-:W-:Y:S01]  /*36110*/  IMAD.SHL.U32 R65, R65, 0x1000000, RZ ;  /* 0x0100000041417824 */ /* 0x000fe200078e00ff */
[----:B------:R-:W-:-:S02]  /*36120*/  LOP3.LUT R80, R80, 0xff0000, R83, 0xf8, !PT ;  /* 0x00ff000050507812 */ /* 0x000fc400078ef853 */
[----:B------:R-:W-:Y:S02]  /*36130*/  PRMT R88, R113, 0x7604, R88 ;  /* 0x0000760471587816 */ /* 0x000fe40000000058 */
[----:B------:R-:W-:Y:S02]  /*36140*/  LOP3.LUT R80, R80, R65, RZ, 0xfc, !PT ;  /* 0x0000004150507212 */ /* 0x000fe400078efcff */
[----:B------:R-:W-:Y:S02]  /*36150*/  SHF.R.U32.HI R113, RZ, 0x10, R63 ;  /* 0x00000010ff717819 */ /* 0x000fe4000001163f */
[----:B------:R-:W-:Y:S02]  /*36160*/  LOP3.LUT R78, R78, R61, RZ, 0xfc, !PT ;  /* 0x0000003d4e4e7212 */ /* 0x000fe400078efcff */
[----:B------:R-:W-:Y:S01]  /*36170*/  LOP3.LUT R84, R84, 0xff0000, R87, 0xf8, !PT ;  /* 0x00ff000054547812 */ /* 0x000fe200078ef857 */
[----:B------:R-:W-:Y:S01]  /*36180*/  IMAD.U32 R113, R113, 0x10000, RZ ;  /* 0x0001000071717824 */ /* 0x000fe200078e00ff */
[----:B------:R-:W-:-:S02]  /*36190*/  SHF.R.U32.HI R83, RZ, 0x18, R67 ;  /* 0x00000018ff537819 */ /* 0x000fc40000011643 */
[----:B------:R-:W-:Y:S02]  /*361a0*/  LOP3.LUT R89, R89, 0xff0000, R60, 0xf8, !PT ;  /* 0x00ff000059597812 */ /* 0x000fe400078ef83c */
[----:B------:R-:W-:Y:S01]  /*361b0*/  F2FP.F16.E4M3.UNPACK_B R65, R73 ;  /* 0x00000049ff41723e */ /* 0x000fe200020006ff */
[----:B------:R-:W-:Y:S01]  /*361c0*/  IMAD.SHL.U32 R83, R83, 0x1000000, RZ ;  /* 0x0100000053537824 */ /* 0x000fe200078e00ff */
[----:B------:R-:W-:Y:S02]  /*361d0*/  F2FP.F16.E4M3.UNPACK_B R86, R80 ;  /* 0x00000050ff56723e */ /* 0x000fe400020006ff */
[----:B------:R-:W-:Y:S02]  /*361e0*/  LOP3.LUT R71, R71, 0xff0000, R64, 0xf8, !PT ;  /* 0x00ff000047477812 */ /* 0x000fe400078ef840 */
[----:B------:R-:W-:Y:S01]  /*361f0*/  SHF.R.U32.HI R87, RZ, 0x18, R63 ;  /* 0x00000018ff577819 */ /* 0x000fe2000001163f */
[--C-:B------:R-:W-:Y:S01]  /*36200*/  HADD2.F32 R82, -RZ, R86.reuse.H0_H0 ;  /* 0x20000056ff527230 */ /* 0x100fe20000004100 */
[----:B------:R-:W-:Y:S01]  /*36210*/  F2FP.F16.E4M3.UNPACK_B R67, R78 ;  /* 0x0000004eff43723e */ /* 0x000fe200020006ff */
[----:B------:R-:W-:Y:S01]  /*36220*/  HADD2.F32 R86, -RZ, R86.H1_H1 ;  /* 0x30000056ff567230 */ /* 0x000fe20000004100 */
[----:B------:R-:W-:Y:S01]  /*36230*/  LOP3.LUT R89, R89, 0xff000000, R60, 0xf8, !PT ;  /* 0xff00000059597812 */ /* 0x000fe200078ef83c */
[----:B------:R-:W-:Y:S01]  /*36240*/  HADD2.F32 R60, -RZ, R65.H0_H0 ;  /* 0x20000041ff3c7230 */ /* 0x000fe20000004100 */
[----:B------:R-:W-:Y:S01]  /*36250*/  F2FP.F16.E4M3.UNPACK_B R63, R69 ;  /* 0x00000045ff3f723e */ /* 0x000fe200020006ff */
[----:B------:R-:W-:Y:S01]  /*36260*/  IMAD.SHL.U32 R87, R87, 0x1000000, RZ ;  /* 0x0100000057577824 */ /* 0x000fe200078e00ff */
[----:B------:R-:W-:Y:S01]  /*36270*/  LOP3.LUT R71, R71, 0xff000000, R64, 0xf8, !PT ;  /* 0xff00000047477812 */ /* 0x000fe200078ef840 */
[----:B------:R-:W-:Y:S01]  /*36280*/  HADD2.F32 R64, -RZ, R67.H0_H0 ;  /* 0x20000043ff407230 */ /* 0x000fe20000004100 */
[--C-:B------:R-:W-:Y:S01]  /*36290*/  LOP3.LUT R91, R91, 0xff0000, R62.reuse, 0xf8, !PT ;  /* 0x00ff00005b5b7812 */ /* 0x100fe200078ef83e */
[----:B------:R-:W-:Y:S01]  /*362a0*/  HADD2.F32 R61, -RZ, R63.H0_H0 ;  /* 0x2000003fff3d7230 */ /* 0x000fe20000004100 */
[----:B------:R-:W-:Y:S01]  /*362b0*/  LOP3.LUT R88, R88, 0xff0000, R113, 0xf8, !PT ;  /* 0x00ff000058587812 */ /* 0x000fe200078ef871 */
[C---:B------:R-:W-:Y:S01]  /*362c0*/  FMUL.FTZ R110, R60.reuse, R82 ;  /* 0x000000523c6e7220 */ /* 0x040fe20000410000 */
[----:B------:R-:W-:Y:S01]  /*362d0*/  LOP3.LUT R62, R91, 0xff000000, R62, 0xf8, !PT ;  /* 0xff0000005b3e7812 */ /* 0x000fe200078ef83e */
[-C--:B------:R-:W-:Y:S01]  /*362e0*/  FMUL.FTZ R91, R60, R64.reuse ;  /* 0x000000403c5b7220 */ /* 0x080fe20000410000 */
[----:B------:R-:W-:Y:S01]  /*362f0*/  LOP3.LUT R85, R85, 0xff0000, R66, 0xf8, !PT ;  /* 0x00ff000055557812 */ /* 0x000fe200078ef842 */
[C---:B------:R-:W-:Y:S01]  /*36300*/  FFMA.FTZ R60, R61.reuse, R64, -R110 ;  /* 0x000000403d3c7223 */ /* 0x040fe2000001086e */
[----:B------:R-:W-:Y:S01]  /*36310*/  LOP3.LUT R90, R88, R87, RZ, 0xfc, !PT ;  /* 0x00000057585a7212 */ /* 0x000fe200078efcff */
[----:B------:R-:W-:Y:S01]  /*36320*/  FFMA.FTZ R61, R61, R82, R91 ;  /* 0x000000523d3d7223 */ /* 0x000fe2000001005b */
[----:B------:R-:W-:Y:S01]  /*36330*/  F2FP.F16.E4M3.UNPACK_B R73, R73.H1 ;  /* 0x00000049ff49723e */ /* 0x000fe200030006ff */
[----:B------:R-:W-:Y:S01]  /*36340*/  HADD2.F32 R65, -RZ, R65.H1_H1 ;  /* 0x30000041ff417230 */ /* 0x000fe20000004100 */
[----:B------:R-:W-:Y:S01]  /*36350*/  F2FP.F16.E4M3.UNPACK_B R87, R80.H1 ;  /* 0x00000050ff57723e */ /* 0x000fe200030006ff */
[----:B------:R-:W-:Y:S01]  /*36360*/  HADD2.F32 R64, -RZ, R63.H1_H1 ;  /* 0x3000003fff407230 */ /* 0x000fe20000004100 */
[----:B------:R-:W-:Y:S01]  /*36370*/  F2FP.F16.E4M3.UNPACK_B R80, R78.H1 ;  /* 0x0000004eff50723e */ /* 0x000fe200030006ff */
[----:B------:R-:W-:Y:S01]  /*36380*/  HADD2.F32 R82, -RZ, R67.H1_H1 ;  /* 0x30000043ff527230 */ /* 0x000fe20000004100 */
[----:B------:R-:W-:Y:S01]  /*36390*/  LOP3.LUT R66, R85, 0xff000000, R66, 0xf8, !PT ;  /* 0xff00000055427812 */ /* 0x000fe200078ef842 */
[----:B------:R-:W-:Y:S01]  /*363a0*/  HADD2.F32 R63, -RZ, R73.H0_H0 ;  /* 0x20000049ff3f7230 */ /* 0x000fe20000004100 */
[----:B------:R-:W-:Y:S01]  /*363b0*/  LOP3.LUT R85, R84, R83, RZ, 0xfc, !PT ;  /* 0x0000005354557212 */ /* 0x000fe200078efcff */
[----:B------:R-:W-:Y:S01]  /*363c0*/  HADD2.F32 R84, -RZ, R87.H0_H0 ;  /* 0x20000057ff547230 */ /* 0x000fe20000004100 */
[----:B------:R-:W-:Y:S01]  /*363d0*/  F2FP.F16.E4M3.UNPACK_B R69, R69.H1 ;  /* 0x00000045ff45723e */ /* 0x000fe200030006ff */
[----:B------:R-:W-:-:S02]  /*363e0*/  HADD2.F32 R78, -RZ, R80.H0_H0 ;  /* 0x20000050ff4e7230 */ /* 0x000fc40000004100 */
[C---:B------:R-:W-:Y:S01]  /*363f0*/  FMUL.FTZ R83, R65.reuse, R86 ;  /* 0x0000005641537220 */ /* 0x040fe20000410000 */
[----:B------:R-:W-:Y:S01]  /*36400*/  FMUL.FTZ R65, R65, R82 ;  /* 0x0000005241417220 */ /* 0x000fe20000410000 */
[C---:B------:R-:W-:Y:S01]  /*36410*/  FMUL.FTZ R88, R63.reuse, R84 ;  /* 0x000000543f587220 */ /* 0x040fe20000410000 */
[----:B------:R-:W-:Y:S02]  /*36420*/  HADD2.F32 R67, -RZ, R69.H0_H0 ;  /* 0x20000045ff437230 */ /* 0x000fe40000004100 */
[----:B------:R-:W-:Y:S01]  /*36430*/  FMUL.FTZ R91, R63, R78 ;  /* 0x0000004e3f5b7220 */ /* 0x000fe20000410000 */
[C---:B------:R-:W-:Y:S01]  /*36440*/  FFMA.FTZ R63, R64.reuse, R82, -R83 ;  /* 0x00000052403f7223 */ /* 0x040fe20000010853 */
[----:B------:R-:W-:Y:S01]  /*36450*/  FFMA.FTZ R64, R64, R86, R65 ;  /* 0x0000005640407223 */ /* 0x000fe20000010041 */
[----:B------:R-:W-:Y:S01]  /*36460*/  F2FP.F16.E4M3.UNPACK_B R83, R75 ;  /* 0x0000004bff53723e */ /* 0x000fe200020006ff */
[C---:B------:R-:W-:Y:S01]  /*36470*/  FFMA.FTZ R65, R67.reuse, R78, -R88 ;  /* 0x0000004e43417223 */ /* 0x040fe20000010858 */
[----:B------:R-:W-:Y:S01]  /*36480*/  FFMA.FTZ R67, R67, R84, R91 ;  /* 0x0000005443437223 */ /* 0x000fe2000001005b */
        /* <DEDUP_REMOVED lines=8> */
[C---:B------:R-:W-:Y:S01]  /*36510*/  FMUL.FTZ R113, R78.reuse, R84 ;  /* 0x000000544e717220 */ /* 0x040fe20000410000 */
[----:B------:R-:W-:Y:S02]  /*36520*/  HADD2.F32 R110, -RZ, R91.H0_H0 ;  /* 0x2000005bff6e7230 */ /* 0x000fe40000004100 */
[----:B------:R-:W-:Y:S01]  /*36530*/  FMUL.FTZ R112, R78, R88 ;  /* 0x000000584e707220 */ /* 0x000fe20000410000 */
[----:B------:R-:W-:Y:S02]  /*36540*/  HADD2.F32 R87, -RZ, R86.H0_H0 ;  /* 0x20000056ff577230 */ /* 0x000fe40000004100 */
        /* <DEDUP_REMOVED lines=19> */
[----:B------:R-:W-:Y:S01]  /*36680*/  HADD2.F32 R88, -RZ, R86.H0_H0 ;  /* 0x20000056ff587230 */ /* 0x000fe20000004100 */
[----:B------:R-:W-:Y:S01]  /*36690*/  F2FP.SATFINITE.E4M3.F32.PACK_AB_MERGE_C R65, R78, R65, RZ ;  /* 0x000000414e41723e */ /* 0x000fe200048070ff */
[----:B------:R-:W-:Y:S02]  /*366a0*/  HADD2.F32 R82, -RZ, R82.H1_H1 ;  /* 0x30000052ff527230 */ /* 0x000fe40000004100 */
[C---:B------:R-:W-:Y:S01]  /*366b0*/  FMUL.FTZ R112, R85.reuse, R90 ;  /* 0x0000005a55707220 */ /* 0x040fe20000410000 */
[----:B------:R-:W-:Y:S02]  /*366c0*/  HADD2.F32 R110, -RZ, R110.H1_H1 ;  /* 0x3000006eff6e7230 */ /* 0x000fe40000004100 */
[-C--:B------:R-:W-:Y:S01]  /*366d0*/  FMUL.FTZ R85, R85, R88.reuse ;  /* 0x0000005855557220 */ /* 0x080fe20000410000 */
[----:B------:R-:W-:Y:S01]  /*366e0*/  F2FP.SATFINITE.E4M3.F32.PACK_AB_MERGE_C R67, R80, R67, RZ ;  /* 0x000000435043723e */ /* 0x000fe200048070ff */
[----:B------:R-:W-:Y:S01]  /*366f0*/  FFMA.FTZ R120, R75, R88, -R112 ;  /* 0x000000584b787223 */ /* 0x000fe20000010870 */
[----:B------:R-:W-:-:S02]  /*36700*/  HADD2.F32 R88, -RZ, R86.H1_H1 ;  /* 0x30000056ff587230 */ /* 0x000fc40000004100 */
[----:B------:R-:W-:Y:S01]  /*36710*/  FFMA.FTZ R121, R75, R90, R85 ;  /* 0x0000005a4b797223 */ /* 0x000fe20000010055 */
[----:B------:R-:W-:Y:S01]  /*36720*/  HADD2.F32 R85, -RZ, R83.H1_H1 ;  /* 0x30000053ff557230 */ /* 0x000fe20000004100 */
[----:B------:R-:W-:Y:S01]  /*36730*/  F2FP.F16.E4M3.UNPACK_B R83, R72.H1 ;  /* 0x00000048ff53723e */ /* 0x000fe200030006ff */
[C---:B------:R-:W-:Y:S01]  /*36740*/  FFMA.FTZ R118, R82.reuse, R91, R84 ;  /* 0x0000005b52767223 */ /* 0x040fe20000010054 */
[----:B------:R-:W-:Y:S01]  /*36750*/  F2FP.F16.E4M3.UNPACK_B R90, R89.H1 ;  /* 0x00000059ff5a723e */ /* 0x000fe200030006ff */
[----:B------:R-:W-:Y:S01]  /*36760*/  FFMA.FTZ R116, R82, R87, -R113 ;  /* 0x0000005752747223 */ /* 0x000fe20000010871 */
[----:B------:R-:W-:Y:S01]  /*36770*/  F2FP.F16.E4M3.UNPACK_B R86, R71.H1 ;  /* 0x00000047ff56723e */ /* 0x000fe200030006ff */
[----:B------:R-:W-:Y:S01]  /*36780*/  HADD2.F32 R84, -RZ, R83.H0_H0 ;  /* 0x20000053ff547230 */ /* 0x000fe20000004100 */
[----:B------:R-:W-:Y:S01]  /*36790*/  F2FP.F16.E4M3.UNPACK_B R75, R68.H1 ;  /* 0x00000044ff4b723e */ /* 0x000fe200030006ff */
[----:B------:R-:W-:Y:S02]  /*367a0*/  HADD2.F32 R91, -RZ, R90.H0_H0 ;  /* 0x2000005aff5b7230 */ /* 0x000fe40000004100 */
[----:B------:R-:W-:Y:S01]  /*367b0*/  FMUL.FTZ R113, R85, R110 ;  /* 0x0000006e55717220 */ /* 0x000fe20000410000 */
[----:B------:R-:W-:-:S02]  /*367c0*/  HADD2.F32 R82, -RZ, R81.H1_H1 ;  /* 0x30000051ff527230 */ /* 0x000fc40000004100 */
[-C--:B------:R-:W-:Y:S01]  /*367d0*/  FMUL.FTZ R85, R85, R88.reuse ;  /* 0x0000005855557220 */ /* 0x080fe20000410000 */
[----:B------:R-:W-:Y:S02]  /*367e0*/  HADD2.F32 R87, -RZ, R86.H0_H0 ;  /* 0x20000056ff577230 */ /* 0x000fe40000004100 */
[----:B------:R-:W-:Y:S01]  /*367f0*/  FMUL.FTZ R112, R84, R91 ;  /* 0x0000005b54707220 */ /* 0x000fe20000410000 */
[----:B------:R-:W-:Y:S02]  /*36800*/  HADD2.F32 R81, -RZ, R75.H0_H0 ;  /* 0x2000004bff517230 */ /* 0x000fe40000004100 */
[C---:B------:R-:W-:Y:S01]  /*36810*/  FFMA.FTZ R123, R82.reuse, R88, -R113 ;  /* 0x00000058527b7223 */ /* 0x040fe20000010871 */
[----:B------:R-:W-:Y:S01]  /*36820*/  FFMA.FTZ R122, R82, R110, R85 ;  /* 0x0000006e527a7223 */ /* 0x000fe20000010055 */
[----:B------:R-:W-:Y:S01]  /*36830*/  FMUL.FTZ R84, R84, R87 ;  /* 0x0000005754547220 */ /* 0x000fe20000410000 */
[----:B------:R-:W-:Y:S01]  /*36840*/  HADD2.F32 R83, -RZ, R83.H1_H1 ;  /* 0x30000053ff537230 */ /* 0x000fe20000004100 */
[----:B------:R-:W-:Y:S01]  /*36850*/  F2FP.F16.E4M3.UNPACK_B R72, R72 ;  /* 0x00000048ff48723e */ /* 0x000fe200020006ff */
[----:B------:R-:W-:Y:S01]  /*36860*/  HADD2.F32 R90, -RZ, R90.H1_H1 ;  /* 0x3000005aff5a7230 */ /* 0x000fe20000004100 */
[----:B------:R-:W-:Y:S01]  /*36870*/  F2FP.F16.E4M3.UNPACK_B R89, R89 ;  /* 0x00000059ff59723e */ /* 0x000fe200020006ff */
[C---:B------:R-:W-:Y:S01]  /*36880*/  FFMA.FTZ R112, R81.reuse, R87, -R112 ;  /* 0x0000005751707223 */ /* 0x040fe20000010870 */
[----:B------:R-:W-:Y:S01]  /*36890*/  F2FP.F16.E4M3.UNPACK_B R82, R71 ;  /* 0x00000047ff52723e */ /* 0x000fe200020006ff */
[----:B------:R-:W-:Y:S01]  /*368a0*/  FFMA.FTZ R91, R81, R91, R84 ;  /* 0x0000005b515b7223 */ /* 0x000fe20000010054 */
[----:B------:R-:W-:Y:S01]  /*368b0*/  HADD2.F32 R75, -RZ, R75.H1_H1 ;  /* 0x3000004bff4b7230 */ /* 0x000fe20000004100 */
[----:B------:R-:W-:Y:S01]  /*368c0*/  F2FP.F16.E4M3.UNPACK_B R68, R68 ;  /* 0x00000044ff44723e */ /* 0x000fe200020006ff */
[----:B------:R-:W-:-:S02]  /*368d0*/  HADD2.F32 R86, -RZ, R86.H1_H1 ;  /* 0x30000056ff567230 */ /* 0x000fc40000004100 */
[----:B------:R-:W-:Y:S01]  /*368e0*/  FMUL.FTZ R110, R83, R90 ;  /* 0x0000005a536e7220 */ /* 0x000fe20000410000 */
[----:B------:R-:W-:Y:S01]  /*368f0*/  HADD2.F32 R81, -RZ, R72.H0_H0 ;  /* 0x20000048ff517230 */ /* 0x000fe20000004100 */
[----:B------:R-:W-:Y:S01]  /*36900*/  F2FP.SATFINITE.E4M3.F32.PACK_AB_MERGE_C R120, R123, R120, RZ ;  /* 0x000000787b78723e */ /* 0x000fe200048070ff */
[----:B------:R-:W-:Y:S02]  /*36910*/  HADD2.F32 R88, -RZ, R89.H0_H0 ;  /* 0x20000059ff587230 */ /* 0x000fe40000004100 */
[-C--:B------:R-:W-:Y:S01]  /*36920*/  FMUL.FTZ R83, R83, R86.reuse ;  /* 0x0000005653537220 */ /* 0x080fe20000410000 */
[----:B------:R-:W-:Y:S02]  /*36930*/  HADD2.F32 R84, -RZ, R82.H0_H0 ;  /* 0x20000052ff547230 */ /* 0x000fe40000004100 */
[----:B------:R-:W-:Y:S01]  /*36940*/  FFMA.FTZ R113, R75, R86, -R110 ;  /* 0x000000564b717223 */ /* 0x000fe2000001086e */
[----:B------:R-:W-:Y:S02]  /*36950*/  HADD2.F32 R71, -RZ, R68.H0_H0 ;  /* 0x20000044ff477230 */ /* 0x000fe40000004100 */
[----:B------:R-:W-:Y:S01]  /*36960*/  FMUL.FTZ R86, R81, R88 ;  /* 0x0000005851567220 */ /* 0x000fe20000410000 */
[----:B------:R-:W-:-:S02]  /*36970*/  HADD2.F32 R72, -RZ, R72.H1_H1 ;  /* 0x30000048ff487230 */ /* 0x000fc40000004100 */
[-C--:B------:R-:W-:Y:S01]  /*36980*/  FMUL.FTZ R81, R81, R84.reuse ;  /* 0x0000005451517220 */ /* 0x080fe20000410000 */
[----:B------:R-:W-:Y:S02]  /*36990*/  HADD2.F32 R89, -RZ, R89.H1_H1 ;  /* 0x30000059ff597230 */ /* 0x000fe40000004100 */
[C---:B------:R-:W-:Y:S01]  /*369a0*/  FFMA.FTZ R86, R71.reuse, R84, -R86 ;  /* 0x0000005447567223 */ /* 0x040fe20000010856 */
[----:B------:R-:W-:Y:S02]  /*369b0*/  HADD2.F32 R68, -RZ, R68.H1_H1 ;  /* 0x30000044ff447230 */ /* 0x000fe40000004100 */
[----:B------:R-:W-:Y:S01]  /*369c0*/  FFMA.FTZ R88, R71, R88, R81 ;  /* 0x0000005847587223 */ /* 0x000fe20000010051 */
[----:B------:R-:W-:Y:S02]  /*369d0*/  HADD2.F32 R71, -RZ, R82.H1_H1 ;  /* 0x30000052ff477230 */ /* 0x000fe40000004100 */
[----:B------:R-:W-:Y:S01]  /*369e0*/  FMUL.FTZ R81, R72, R89 ;  /* 0x0000005948517220 */ /* 0x000fe20000410000 */
[----:B------:R-:W-:Y:S01]  /*369f0*/  FFMA.FTZ R90, R75, R90, R83 ;  /* 0x0000005a4b5a7223 */ /* 0x000fe20000010053 */
[----:B------:R-:W-:-:S02]  /*36a00*/  F2FP.F16.E4M3.UNPACK_B R75, R74.H1 ;  /* 0x0000004aff4b723e */ /* 0x000fc400030006ff */
[-C--:B------:R-:W-:Y:S01]  /*36a10*/  FFMA.FTZ R87, R68, R71.reuse, -R81 ;  /* 0x0000004744577223 */ /* 0x080fe20000010851 */
[----:B------:R-:W-:Y:S01]  /*36a20*/  F2FP.F16.E4M3.UNPACK_B R82, R62.H1 ;  /* 0x0000003eff52723e */ /* 0x000fe200030006ff */
[----:B------:R-:W-:Y:S01]  /*36a30*/  FMUL.FTZ R83, R72, R71 ;  /* 0x0000004748537220 */ /* 0x000fe20000410000 */
[----:B------:R-:W-:Y:S01]  /*36a40*/  F2FP.F16.E4M3.UNPACK_B R81, R66.H1 ;  /* 0x00000042ff51723e */ /* 0x000fe200030006ff */
[----:B------:R-:W-:Y:S01]  /*36a50*/  HADD2.F32 R72, -RZ, R75.H0_H0 ;  /* 0x2000004bff487230 */ /* 0x000fe20000004100 */
[----:B------:R-:W-:Y:S01]  /*36a60*/  F2FP.F16.E4M3.UNPACK_B R71, R70.H1 ;  /* 0x00000046ff47723e */ /* 0x000fe200030006ff */
[----:B------:R-:W-:Y:S01]  /*36a70*/  FFMA.FTZ R89, R68, R89, R83 ;  /* 0x0000005944597223 */ /* 0x000fe20000010053 */
[--C-:B------:R-:W-:Y:S01]  /*36a80*/  HADD2.F32 R85, -RZ, R82.reuse.H0_H0 ;  /* 0x20000052ff557230 */ /* 0x100fe20000004100 */
[----:B------:R-:W-:Y:S01]  /*36a90*/  F2FP.F16.E4M3.UNPACK_B R74, R74 ;  /* 0x0000004aff4a723e */ /* 0x000fe200020006ff */
[----:B------:R-:W-:Y:S01]  /*36aa0*/  HADD2.F32 R83, -RZ, R81.H0_H0 ;  /* 0x20000051ff537230 */ /* 0x000fe20000004100 */
[----:B------:R-:W-:Y:S01]  /*36ab0*/  F2FP.F16.E4M3.UNPACK_B R62, R62 ;  /* 0x0000003eff3e723e */ /* 0x000fe200020006ff */
[----:B------:R-:W-:-:S02]  /*36ac0*/  HADD2.F32 R84, -RZ, R82.H1_H1 ;  /* 0x30000052ff547230 */ /* 0x000fc40000004100 */
[----:B------:R-:W-:Y:S01]  /*36ad0*/  FMUL.FTZ R115, R72, R85 ;  /* 0x0000005548737220 */ /* 0x000fe20000410000 */
[----:B------:R-:W-:Y:S01]  /*36ae0*/  HADD2.F32 R75, -RZ, R75.H1_H1 ;  /* 0x3000004bff4b7230 */ /* 0x000fe20000004100 */
[----:B------:R-:W-:Y:S01]  /*36af0*/  F2FP.F16.E4M3.UNPACK_B R70, R70 ;  /* 0x00000046ff46723e */ /* 0x000fe200020006ff */
[----:B------:R-:W-:Y:S01]  /*36b00*/  HADD2.F32 R68, -RZ, R71.H0_H0 ;  /* 0x20000047ff447230 */ /* 0x000fe20000004100 */
[----:B------:R-:W-:Y:S01]  /*36b10*/  F2FP.SATFINITE.E4M3.F32.PACK_AB_MERGE_C R90, R90, R91, RZ ;  /* 0x0000005b5a5a723e */ /* 0x000fe200048070ff */
[----:B------:R-:W-:Y:S02]  /*36b20*/  HADD2.F32 R82, -RZ, R81.H1_H1 ;  /* 0x30000051ff527230 */ /* 0x000fe40000004100 */
[-C--:B------:R-:W-:Y:S01]  /*36b30*/  FMUL.FTZ R81, R72, R83.reuse ;  /* 0x0000005348517220 */ /* 0x080fe20000410000 */
[----:B------:R-:W-:Y:S02]  /*36b40*/  HADD2.F32 R71, -RZ, R71.H1_H1 ;  /* 0x30000047ff477230 */ /* 0x000fe40000004100 */
[C---:B------:R-:W-:Y:S01]  /*36b50*/  FFMA.FTZ R72, R68.reuse, R83, -R115 ;  /* 0x0000005344487223 */ /* 0x040fe20000010873 */
[C---:B------:R-:W-:Y:S01]  /*36b60*/  FMUL.FTZ R114, R75.reuse, R84 ;  /* 0x000000544b727220 */ /* 0x040fe20000410000 */
[----:B------:R-:W-:Y:S01]  /*36b70*/  FFMA.FTZ R110, R68, R85, R81 ;  /* 0x00000055446e7223 */ /* 0x000fe20000010051 */
[----:B------:R-:W-:Y:S01]  /*36b80*/  FMUL.FTZ R75, R75, R82 ;  /* 0x000000524b4b7220 */ /* 0x000fe20000410000 */
[----:B------:R-:W-:Y:S01]  /*36b90*/  F2FP.F16.E4M3.UNPACK_B R68, R66 ;  /* 0x00000042ff44723e */ /* 0x000fe200020006ff */
[----:B------:R-:W-:Y:S01]  /*36ba0*/  FFMA.FTZ R117, R71, R82, -R114 ;  /* 0x0000005247757223 */ /* 0x000fe20000010872 */
[----:B------:R-:W-:-:S02]  /*36bb0*/  HADD2.F32 R66, -RZ, R74.H0_H0 ;  /* 0x2000004aff427230 */ /* 0x000fc40000004100 */
[----:B------:R-:W-:Y:S01]  /*36bc0*/  FFMA.FTZ R119, R71, R84, R75 ;  /* 0x0000005447777223 */ /* 0x000fe2000001004b */
[----:B------:R-:W-:Y:S01]  /*36bd0*/  HADD2.F32 R81, -RZ, R62.H0_H0 ;  /* 0x2000003eff517230 */ /* 0x000fe20000004100 */
[----:B------:R-:W-:Y:S01]  /*36be0*/  F2FP.SATFINITE.E4M3.F32.PACK_AB_MERGE_C R121, R122, R121, RZ ;  /* 0x000000797a79723e */ /* 0x000fe200048070ff */
[----:B------:R-:W-:Y:S01]  /*36bf0*/  HADD2.F32 R71, -RZ, R68.H0_H0 ;  /* 0x20000044ff477230 */ /* 0x000fe20000004100 */
[----:B------:R-:W-:Y:S01]  /*36c00*/  F2FP.SATFINITE.E4M3.F32.PACK_AB_MERGE_C R72, R117, R72, RZ ;  /* 0x000000487548723e */ /* 0x000fe200048070ff */
[----:B------:R-:W-:Y:S02]  /*36c10*/  HADD2.F32 R74, -RZ, R74.H1_H1 ;  /* 0x3000004aff4a7230 */ /* 0x000fe40000004100 */
[C---:B------:R-:W-:Y:S01]  /*36c20*/  FMUL.FTZ R85, R66.reuse, R81 ;  /* 0x0000005142557220 */ /* 0x040fe20000410000 */
[----:B------:R-:W-:Y:S02]  /*36c30*/  HADD2.F32 R83, -RZ, R62.H1_H1 ;  /* 0x3000003eff537230 */ /* 0x000fe40000004100 */
[----:B------:R-:W-:Y:S01]  /*36c40*/  FMUL.FTZ R66, R66, R71 ;  /* 0x0000004742427220 */ /* 0x000fe20000410000 */
[----:B------:R-:W-:Y:S01]  /*36c50*/  HADD2.F32 R75, -RZ, R68.H1_H1 ;  /* 0x30000044ff4b7230 */ /* 0x000fe20000004100 */
[----:B------:R-:W-:Y:S01]  /*36c60*/  F2FP.SATFINITE.E4M3.F32.PACK_AB_MERGE_C R63, R63, R60, R65 ;  /* 0x0000003c3f3f723e */ /* 0x000fe20004807041 */
[----:B------:R-:W-:-:S02]  /*36c70*/  HADD2.F32 R62, -RZ, R70.H0_H0 ;  /* 0x20000046ff3e7230 */ /* 0x000fc40000004100 */
[C---:B------:R-:W-:Y:S01]  /*36c80*/  FMUL.FTZ R115, R74.reuse, R83 ;  /* 0x000000534a737220 */ /* 0x040fe20000410000 */
[----:B------:R-:W-:Y:S02]  /*36c90*/  HADD2.F32 R70, -RZ, R70.H1_H1 ;  /* 0x30000046ff467230 */ /* 0x000fe40000004100 */
[----:B------:R-:W-:Y:S01]  /*36ca0*/  FMUL.FTZ R74, R74, R75 ;  /* 0x0000004b4a4a7220 */ /* 0x000fe20000410000 */
[----:B------:R-:W-:Y:S01]  /*36cb0*/  F2FP.SATFINITE.E4M3.F32.PACK_AB_MERGE_C R61, R64, R61, R67 ;  /* 0x0000003d403d723e */ /* 0x000fe20004807043 */
[C---:B------:R-:W-:Y:S01]  /*36cc0*/  FFMA.FTZ R85, R62.reuse, R71, -R85 ;  /* 0x000000473e557223 */ /* 0x040fe20000010855 */
[----:B------:R-:W-:Y:S01]  /*36cd0*/  FFMA.FTZ R66, R62, R81, R66 ;  /* 0x000000513e427223 */ /* 0x000fe20000010042 */
[C---:B------:R-:W-:Y:S01]  /*36ce0*/  FFMA.FTZ R62, R70.reuse, R75, -R115 ;  /* 0x0000004b463e7223 */ /* 0x040fe20000010873 */
[----:B------:R-:W-:Y:S01]  /*36cf0*/  FFMA.FTZ R83, R70, R83, R74 ;  /* 0x0000005346537223 */ /* 0x000fe2000001004a */
[----:B------:R-:W-:Y:S02]  /*36d00*/  F2FP.SATFINITE.E4M3.F32.PACK_AB_MERGE_C R88, R89, R88, R90 ;  /* 0x000000585958723e */ /* 0x000fe4000480705a */
[----:B------:R-:W-:-:S02]  /*36d10*/  F2FP.SATFINITE.E4M3.F32.PACK_AB_MERGE_C R112, R113, R112, RZ ;  /* 0x000000707170723e */ /* 0x000fc400048070ff */
[----:B------:R-:W-:Y:S02]  /*36d20*/  F2FP.SATFINITE.E4M3.F32.PACK_AB_MERGE_C R110, R119, R110, RZ ;  /* 0x0000006e776e723e */ /* 0x000fe400048070ff */
        /* <DEDUP_REMOVED lines=8> */
.L_x_4583:
[----:B------:R-:W-:Y:S05]  /*36db0*/  BSYNC B3 ;  /* 0x0000000000037941 */ /* 0x000fea0003800000 */
.L_x_4582:
[C---:B------:R-:W-:Y:S02]  /*36dc0*/  R2UR UR4, R20.reuse ;  /* 0x00000000140472ca */ /* 0x040fe400000e0000 */
[C---:B------:R-:W-:Y:S02]  /*36dd0*/  R2UR UR5, R21.reuse ;  /* 0x00000000150572ca */ /* 0x040fe400000e0000 */
[----:B------:R-:W-:Y:S02]  /*36de0*/  @!P1 R2UR UR6, R20 ;  /* 0x00000000140692ca */ /* 0x000fe400000e0000 */
[----:B------:R-:W-:Y:S02]  /*36df0*/  @!P1 R2UR UR7, R21 ;  /* 0x00000000150792ca */ /* 0x000fe400000e0000 */
[----:B------:R-:W-:Y:S02]  /*36e00*/  SHF.R.S32.HI R79, RZ, 0x1f, R79 ;  /* 0x0000001fff4f7819 */ /* 0x000fe4000001144f */
[----:B------:R-:W-:-:S02]  /*36e10*/  @!P1 SHF.R.S32.HI R60, RZ, 0x1f, R77 ;  /* 0x0000001fff3c9819 */ /* 0x000fc4000001144d */
[CC--:B------:R-:W-:Y:S02]  /*36e20*/  IADD3.X R77, R27.reuse, R111.reuse, R79, P2, P3 ;  /* 0x0000006f1b4d7210 */ /* 0x0c0fe400017e644f */
[----:B------:R-:W-:-:S03]  /*36e30*/  @!P1 IADD3.X R107, R27, R111, R60, P4, P5 ;  /* 0x0000006f1b6b9210 */ /* 0x000fc600027ea43c */
[----:B-----5:R0:W-:Y:S04]  /*36e40*/  ST.E.128 desc[UR4][R76.64], R68 ;  /* 0x000000444c007985 */ /* 0x0201e8000c101d04 */
[----:B------:R0:W-:Y:S02]  /*36e50*/  @!P1 ST.E.128 desc[UR6][R106.64], R72 ;  /* 0x000000486a009985 */ /* 0x0001e4000c101d06 */
.L_x_4573:
[----:B------:R-:W-:Y:S05]  /*36e60*/  BSYNC B2 ;  /* 0x0000000000027941 */ /* 0x000fea0003800000 */
.L_x_4572:
[----:B------:R-:W-:Y:S02]  /*36e70*/  R2UR UR4, R20 ;  /* 0x00000000140472ca */ /* 0x000fe400000e0000 */
[----:B------:R-:W-:-:S13]  /*36e80*/  R2UR UR5, R21 ;  /* 0x00000000150572ca */ /* 0x000fda00000e0000 */
[----:B------:R-:W2:Y:S01]  /*36e90*/  LD.E R60, desc[UR4][R98.64+0xc] ;  /* 0x00000c04623c7980 */ /* 0x000ea2000c101900 */
[----:B------:R-:W-:Y:S01]  /*36ea0*/  LEA.HI.SX32 R109, R109, 0x80, 0x1f ;  /* 0x000000806d6d7811 */ /* 0x000fe200078ffaff */
[----:B------:R-:W-:Y:S01]  /*36eb0*/  IMAD R64, R105, R53, RZ ;  /* 0x0000003569407224 */ /* 0x000fe200078e02ff */
[----:B------:R-:W-:-:S05]  /*36ec0*/  SHF.R.S32.HI R63, RZ, 0x1f, R53 ;  /* 0x0000001fff3f7819 */ /* 0x000fca0000011435 */
[----:B------:R-:W-:Y:S01]  /*36ed0*/  IMAD R105, R104, R63, R64 ;  /* 0x0000003f68697224 */ /* 0x000fe200078e0240 */
[----:B------:R-:W-:Y:S01]  /*36ee0*/  SHF.R.S32.HI R63, RZ, 0x1f, R109 ;  /* 0x0000001fff3f7819 */ /* 0x000fe2000001146d */
[----:B--2---:R-:W-:-:S05]  /*36ef0*/  IMAD R60, R53, -0xa0, R60 ;  /* 0xffffff60353c7824 */ /* 0x004fca00078e023c */
[----:B------:R-:W-:Y:S01]  /*36f00*/  VIMNMX R62, R60, 0xa0, PT ;  /* 0x000000a03c3e7848 */ /* 0x000fe20003fe0100 */
[----:B------:R-:W-:-:S03]  /*36f10*/  IMAD.WIDE.U32 R60, R104, R53, RZ ;  /* 0x00000035683c7225 */ /* 0x000fc600078e00ff */
[----:B------:R-:W-:Y:S01]  /*36f20*/  ISETP.GE.AND P1, PT, R109, R62, PT ;  /* 0x0000003e6d00720c */ /* 0x000fe20003f26270 */
[----:B------:R-:W-:Y:S02]  /*36f30*/  IMAD R62, R95, R109, RZ ;  /* 0x0000006d5f3e7224 */ /* 0x000fe400078e02ff */
[----:B------:R-:W-:Y:S02]  /*36f40*/  IMAD.IADD R61, R61, 0x1, R105 ;  /* 0x000000013d3d7824 */ /* 0x000fe400078e0269 */
[C---:B------:R-:W-:Y:S02]  /*36f50*/  IMAD R63, R94.reuse, R63, R62 ;  /* 0x0000003f5e3f7224 */ /* 0x040fe400078e023e */
[----:B------:R-:W-:-:S06]  /*36f60*/  IMAD.WIDE.U32 R94, R94, R109, R60 ;  /* 0x0000006d5e5e7225 */ /* 0x000fcc00078e003c */
[----:B------:R-:W-:Y:S05]  /*36f70*/  @P1 BRA `(.L_x_4541) ;  /* 0x0000004800441947 */ /* 0x000fea0003800000 */
[----:B------:R-:W-:Y:S02]  /*36f80*/  R2UR UR4, R20 ;  /* 0x00000000140472ca */ /* 0x000fe400000e0000 */
[----:B------:R-:W-:-:S13]  /*36f90*/  R2UR UR5, R21 ;  /* 0x00000000150572ca */ /* 0x000fda00000e0000 */
[----:B-----5:R-:W2:Y:S01]  /*36fa0*/  LD.E.U8 R60, desc[UR4][R100.64] ;  /* 0x00000004643c7980 */ /* 0x020ea2000c101100 */
[----:B------:R-:W-:Y:S01]  /*36fb0*/  BSSY B2, `(.L_x_4584) ;  /* 0x000013f000027945 */ /* 0x000fe20003800000 */
[----:B0-----:R-:W-:Y:S01]  /*36fc0*/  IMAD.IADD R69, R95, 0x1, R63 ;  /* 0x000000015f457824 */ /* 0x001fe200078e023f */
[----:B--2---:R-:W-:-:S04]  /*36fd0*/  LOP3.LUT R60, R60, 0x1, RZ, 0xc0, !PT ;  /* 0x000000013c3c7812 */ /* 0x004fc800078ec0ff */
[----:B------:R-:W-:-:S13]  /*36fe0*/  ISETP.NE.U32.AND P1, PT, R60, 0x1, PT ;  /* 0x000000013c00780c */ /* 0x000fda0003f25070 */
[----:B------:R-:W-:Y:S05]  /*36ff0*/  @P1 BRA `(.L_x_4585) ;  /* 0x0000001000e81947 */ /* 0x000fea0003800000 */
[----:B------:R-:W-:Y:S02]  /*37000*/  R2UR UR4, R20 ;  /* 0x00000000140472ca */ /* 0x000fe400000e0000 */
[----:B------:R-:W-:-:S13]  /*37010*/  R2UR UR5, R21 ;  /* 0x00000000150572ca */ /* 0x000fda00000e0000 */
[----:B------:R-:W2:Y:S01]  /*37020*/  LD.E R60, desc[UR4][R98.64+0x4] ;  /* 0x00000404623c7980 */ /* 0x000ea2000c101900 */
[----:B------:R-:W-:Y:S01]  /*37030*/  IMAD.IADD R63, R7, 0x1, -R108 ;  /* 0x00000001073f7824 */ /* 0x000fe200078e0a6c */
[----:B------:R-:W-:Y:S02]  /*37040*/  SHF.R.S32.HI R66, RZ, 0x1f, R109 ;  /* 0x0000001fff427819 */ /* 0x000fe4000001146d */
[-C--:B------:R-:W-:Y:S02]  /*37050*/  LEA.HI R65, R109, R109.reuse, RZ, 0x1 ;  /* 0x0000006d6d417211 */ /* 0x080fe400078f08ff */
[----:B------:R-:W-:Y:S02]  /*37060*/  LEA.HI R67, R66, R109, RZ, 0x3 ;  /* 0x0000006d42437211 */ /* 0x000fe400078f18ff */
[C---:B------:R-:W-:Y:S01]  /*37070*/  LOP3.LUT R66, R65.reuse, 0x3fffffe, RZ, 0xc0, !PT ;  /* 0x03fffffe41427812 */ /* 0x040fe200078ec0ff */
[----:B------:R-:W-:Y:S01]  /*37080*/  IMAD.SHL.U32 R65, R65, 0x40, RZ ;  /* 0x0000004041417824 */ /* 0x000fe200078e00ff */
[----:B------:R-:W-:Y:S01]  /*37090*/  R2UR UR6, R20 ;  /* 0x00000000140672ca */ /* 0x000fe200000e0000 */
[----:B------:R-:W-:Y:S01]  /*370a0*/  IMAD.SHL.U32 R67, R67, 0x40, RZ ;  /* 0x0000004043437824 */ /* 0x000fe200078e00ff */
[----:B------:R-:W-:Y:S01]  /*370b0*/  R2UR UR7, R21 ;  /* 0x00000000150772ca */ /* 0x000fe200000e0000 */
[----:B------:R-:W-:Y:S01]  /*370c0*/  IMAD.IADD R66, R109, 0x1, -R66 ;  /* 0x000000016d427824 */ /* 0x000fe200078e0a42 */
[----:B------:R-:W-:-:S02]  /*370d0*/  LOP3.LUT R65, R65, 0x180, RZ, 0xc0, !PT ;  /* 0x0000018041417812 */ /* 0x000fc400078ec0ff */
[----:B------:R-:W-:-:S05]  /*370e0*/  LOP3.LUT R67, R67, 0xfffffe00, RZ, 0xc0, !PT ;  /* 0xfffffe0043437812 */ /* 0x000fca00078ec0ff */
        /* <DEDUP_REMOVED lines=14> */
[----:B------:R-:W-:-:S02]  /*371d0*/  SHF.R.U32.HI R63, RZ, 0x3, R65 ;  /* 0x00000003ff3f7819 */ /* 0x000fc40000011641 */
[----:B------:R-:W-:Y:S02]  /*371e0*/  LEA.HI.SX32 R64, R64, R73, 0x1b ;  /* 0x0000004940407211 */ /* 0x000fe400078fdaff */
[----:B------:R-:W-:Y:S02]  /*371f0*/  SHF.R.S32.HI R61, RZ, 0x6, R60 ;  /* 0x00000006ff3d7819 */ /* 0x000fe4000001143c */
[----:B------:R-:W-:Y:S02]  /*37200*/  SHF.R.S32.HI R71, RZ, 0x1f, R64 ;  /* 0x0000001fff477819 */ /* 0x000fe40000011440 */
[----:B------:R-:W-:Y:S01]  /*37210*/  LOP3.LUT R62, R65, 0x30, R62, 0xf8, !PT ;  /* 0x00000030413e7812 */ /* 0x000fe200078ef83e */
[----:B------:R-:W-:Y:S01]  /*37220*/  IMAD R61, R61, 0x2800, R66 ;  /* 0x000028003d3d7824 */ /* 0x000fe200078e0242 */
[----:B------:R-:W-:Y:S01]  /*37230*/  LEA.HI R67, R71, R64, RZ, 0x2 ;  /* 0x0000004047437211 */ /* 0x000fe200078f10ff */
[----:B------:R-:W-:Y:S01]  /*37240*/  IMAD.SHL.U32 R71, R64, 0x10, RZ ;  /* 0x0000001040477824 */ /* 0x000fe200078e00ff */
[----:B------:R-:W-:-:S02]  /*37250*/  LOP3.LUT R62, R62, R63, RZ, 0x3c, !PT ;  /* 0x0000003f3e3e7212 */ /* 0x000fc400078e3cff */
[----:B------:R-:W-:Y:S02]  /*37260*/  SHF.R.S32.HI R67, RZ, 0x2, R67 ;  /* 0x00000002ff437819 */ /* 0x000fe40000011443 */
[----:B------:R-:W-:Y:S01]  /*37270*/  LOP3.LUT R60, R65, 0x30, R71, 0xf8, !PT ;  /* 0x00000030413c7812 */ /* 0x000fe200078ef847 */
[----:B------:R-:W-:Y:S02]  /*37280*/  IMAD.IADD R61, R61, 0x1, R62 ;  /* 0x000000013d3d7824 */ /* 0x000fe400078e023e */
[----:B------:R-:W-:Y:S01]  /*37290*/  IMAD R67, R67, 0x2800, R66 ;  /* 0x0000280043437824 */ /* 0x000fe200078e0242 */
[----:B------:R-:W-:-:S05]  /*372a0*/  LOP3.LUT R60, R60, R63, RZ, 0x3c, !PT ;  /* 0x0000003f3c3c7212 */ /* 0x000fca00078e3cff */
[----:B------:R-:W-:Y:S01]  /*372b0*/  IMAD.IADD R67, R67, 0x1, R60 ;  /* 0x0000000143437824 */ /* 0x000fe200078e023c */
[----:B------:R-:W-:-:S04]  /*372c0*/  IADD3 R60, P1, P2, R102, R61, R55 ;  /* 0x0000003d663c7210 */ /* 0x000fc80007a3e037 */
[----:B------:R-:W-:Y:S02]  /*372d0*/  IADD3.X R61, R103, RZ, R93, P1, P2 ;  /* 0x000000ff673d7210 */ /* 0x000fe40000fe445d */
[----:B------:R-:W-:Y:S02]  /*372e0*/  ISETP.GE.AND P2, PT, R97, R68, PT ;  /* 0x000000446100720c */ /* 0x000fe40003f46270 */
[----:B------:R-:W-:Y:S01]  /*372f0*/  IADD3 R64, P3, P4, R102, R67, R55 ;  /* 0x0000004366407210 */ /* 0x000fe20007c7e037 */
[----:B------:R-:W-:Y:S01]  /*37300*/  IMAD.SHL.U32 R73, R73, 0x10, RZ ;  /* 0x0000001049497824 */ /* 0x000fe200078e00ff */
[----:B------:R-:W5:Y:S02]  /*37310*/  LD.E.128 R60, desc[UR4][R60.64] ;  /* 0x000000043c3c7980 */ /* 0x000f64000c101d00 */
[----:B------:R-:W-:Y:S02]  /*37320*/  IADD3.X R65, R103, RZ, R93, P3, P4 ;  /* 0x000000ff67417210 */ /* 0x000fe40001fe845d */
[----:B------:R-:W-:-:S04]  /*37330*/  ISETP.GE.AND P1, PT, R71, R7, PT ;  /* 0x000000074700720c */ /* 0x000fc80003f26270 */
[----:B------:R-:W5:Y:S01]  /*37340*/  LD.E.128 R64, desc[UR6][R64.64] ;  /* 0x0000000640407980 */ /* 0x000f62000c101d00 */
[----:B------:R-:W-:Y:S01]  /*37350*/  SHF.R.S32.HI R68, RZ, 0x1f, R73 ;  /* 0x0000001fff447819 */ /* 0x000fe20000011449 */
[----:B------:R-:W-:Y:S07]  /*37360*/  @P2 BRA `(.L_x_4587) ;  /* 0x0000000c00dc2947 */ /* 0x000fee0003800000 */
[----:B------:R-:W-:Y:S01]  /*37370*/  SHF.R.U32.HI R74, RZ, 0x8, R37 ;  /* 0x00000008ff4a7819 */ /* 0x000fe20000011625 */
[----:B-----5:R-:W-:Y:S01]  /*37380*/  IMAD.MOV.U32 R72, RZ, RZ, R67 ;  /* 0x000000ffff487224 */ /* 0x020fe200078e0043 */
        /* <DEDUP_REMOVED lines=13> */
[----:B------:R-:W-:Y:S02]  /*37460*/  PRMT R76, R67, 0x7604, R74 ;  /* 0x00007604434c7816 */ /* 0x000fe4000000004a */
[----:B------:R-:W-:Y:S02]  /*37470*/  SHF.R.U32.HI R67, RZ, 0x8, R13 ;  /* 0x00000008ff437819 */ /* 0x000fe4000001160d */
[----:B------:R-:W-:Y:S02]  /*37480*/  LOP3.LUT R78, R39, 0xff, RZ, 0xc0, !PT ;  /* 0x000000ff274e7812 */ /* 0x000fe400078ec0ff */
[----:B------:R-:W-:-:S02]  /*37490*/  LOP3.LUT R75, R75, 0xff, RZ, 0xc0, !PT ;  /* 0x000000ff4b4b7812 */ /* 0x000fc400078ec0ff */
[----:B------:R-:W-:Y:S02]  /*374a0*/  LOP3.LUT R74, R13, 0xff, RZ, 0xc0, !PT ;  /* 0x000000ff0d4a7812 */ /* 0x000fe400078ec0ff */
[----:B------:R-:W-:Y:S02]  /*374b0*/  LOP3.LUT R67, R67, 0xff, RZ, 0xc0, !PT ;  /* 0x000000ff43437812 */ /* 0x000fe400078ec0ff */
[----:B------:R-:W-:Y:S02]  /*374c0*/  SHF.R.U32.HI R82, RZ, 0x8, R15 ;  /* 0x00000008ff527819 */ /* 0x000fe4000001160f */
[----:B------:R-:W-:Y:S02]  /*374d0*/  LOP3.LUT R81, R12, 0xff, RZ, 0xc0, !PT ;  /* 0x000000ff0c517812 */ /* 0x000fe400078ec0ff */
[----:B------:R-:W-:Y:S02]  /*374e0*/  PRMT R79, R75, 0x7604, R78 ;  /* 0x000076044b4f7816 */ /* 0x000fe4000000004e */
[----:B------:R-:W-:-:S02]  /*374f0*/  SHF.R.U32.HI R75, RZ, 0x8, R14 ;  /* 0x00000008ff4b7819 */ /* 0x000fc4000001160e */
[----:B------:R-:W-:Y:S02]  /*37500*/  PRMT R78, R67, 0x7604, R74 ;  /* 0x00007604434e7816 */ /* 0x000fe4000000004a */
        /* <DEDUP_REMOVED lines=8> */
[----:B------:R-:W-:Y:S02]  /*37590*/  PRMT R80, R75, 0x7604, R80 ;  /* 0x000076044b507816 */ /* 0x000fe40000000050 */
[----:B------:R-:W-:Y:S02]  /*375a0*/  SHF.R.U32.HI R75, RZ, 0x10, R38 ;  /* 0x00000010ff4b7819 */ /* 0x000fe40000011626 */
[----:B------:R-:W-:-:S02]  /*375b0*/  SHF.R.U32.HI R67, RZ, 0x10, R36 ;  /* 0x00000010ff437819 */ /* 0x000fc40000011624 */
[----:B------:R-:W-:Y:S02]  /*375c0*/  PRMT R74, R74, 0x7054, R77 ;  /* 0x000070544a4a7816 */ /* 0x000fe4000000004d */
[----:B------:R-:W-:Y:S02]  /*375d0*/  SHF.R.U32.HI R77, RZ, 0x10, R13 ;  /* 0x00000010ff4d7819 */ /* 0x000fe4000001160d */
[----:B------:R-:W-:Y:S02]  /*375e0*/  LOP3.LUT R75, R75, 0xff, RZ, 0xc0, !PT ;  /* 0x000000ff4b4b7812 */ /* 0x000fe400078ec0ff */
[----:B------:R-:W-:Y:S02]  /*375f0*/  LOP3.LUT R67, R67, 0xff, RZ, 0xc0, !PT ;  /* 0x000000ff43437812 */ /* 0x000fe400078ec0ff */
[----:B------:R-:W-:Y:S02]  /*37600*/  SHF.R.U32.HI R82, RZ, 0x10, R39 ;  /* 0x00000010ff527819 */ /* 0x000fe40000011627 */
[----:B------:R-:W-:-:S02]  /*37610*/  LOP3.LUT R77, R77, 0xff, RZ, 0xc0, !PT ;  /* 0x000000ff4d4d7812 */ /* 0x000fc400078ec0ff */
[----:B------:R-:W-:Y:S02]  /*37620*/  PRMT R75, R75, 0x7054, R76 ;  /* 0x000070544b4b7816 */ /* 0x000fe4000000004c */
[----:B------:R-:W-:Y:S02]  /*37630*/  SHF.R.U32.HI R76, RZ, 0x10, R12 ;  /* 0x00000010ff4c7819 */ /* 0x000fe4000001160c */
[----:B------:R-:W-:Y:S02]  /*37640*/  PRMT R67, R67, 0x7054, R70 ;  /* 0x0000705443437816 */ /* 0x000fe40000000046 */
[----:B------:R-:W-:Y:S02]  /*37650*/  LOP3.LUT R70, R82, 0xff, RZ, 0xc0, !PT ;  /* 0x000000ff52467812 */ /* 0x000fe400078ec0ff */
[----:B------:R-:W-:Y:S02]  /*37660*/  PRMT R77, R77, 0x7054, R78 ;  /* 0x000070544d4d7816 */ /* 0x000fe4000000004e */
[----:B------:R-:W-:-:S02]  /*37670*/  SHF.R.U32.HI R78, RZ, 0x18, R13 ;  /* 0x00000018ff4e7819 */ /* 0x000fc4000001160d */
[----:B------:R-:W-:Y:S02]  /*37680*/  LOP3.LUT R76, R76, 0xff, RZ, 0xc0, !PT ;  /* 0x000000ff4c4c7812 */ /* 0x000fe400078ec0ff */
[----:B------:R-:W-:Y:S02]  /*37690*/  SHF.R.U32.HI R82, RZ, 0x10, R15 ;  /* 0x00000010ff527819 */ /* 0x000fe4000001160f */
[----:B------:R-:W-:Y:S02]  /*376a0*/  PRMT R70, R70, 0x7054, R79 ;  /* 0x0000705446467816 */ /* 0x000fe4000000004f */
[----:B------:R-:W-:Y:S02]  /*376b0*/  SHF.R.U32.HI R37, RZ, 0x18, R37 ;  /* 0x00000018ff257819 */ /* 0x000fe40000011625 */
[----:B------:R-:W-:Y:S02]  /*376c0*/  SHF.R.U32.HI R79, RZ, 0x10, R14 ;  /* 0x00000010ff4f7819 */ /* 0x000fe4000001160e */
[----:B------:R-:W-:-:S02]  /*376d0*/  PRMT R77, R78, 0x654, R77 ;  /* 0x000006544e4d7816 */ /* 0x000fc4000000004d */
[----:B------:R-:W-:Y:S02]  /*376e0*/  PRMT R81, R76, 0x7054, R81 ;  /* 0x000070544c517816 */ /* 0x000fe40000000051 */
[----:B------:R-:W-:Y:S02]  /*376f0*/  LOP3.LUT R76, R82, 0xff, RZ, 0xc0, !PT ;  /* 0x000000ff524c7812 */ /* 0x000fe400078ec0ff */
[----:B------:R-:W-:Y:S02]  /*37700*/  PRMT R74, R37, 0x654, R74 ;  /* 0x00000654254a7816 */ /* 0x000fe4000000004a */
[----:B------:R-:W-:Y:S02]  /*37710*/  LOP3.LUT R38, R75, 0xff000000, R38, 0xf8, !PT ;  /* 0xff0000004b267812 */ /* 0x000fe400078ef826 */
[----:B------:R-:W-:Y:S02]  /*37720*/  LOP3.LUT R79, R79, 0xff, RZ, 0xc0, !PT ;  /* 0x000000ff4f4f7812 */ /* 0x000fe400078ec0ff */
[----:B------:R-:W-:-:S02]  /*37730*/  F2FP.F16.E4M3.UNPACK_B R37, R65 ;  /* 0x00000041ff25723e */ /* 0x000fc400020006ff */
[----:B------:R-:W-:Y:S02]  /*37740*/  F2FP.F16.E4M3.UNPACK_B R75, R77 ;  /* 0x0000004dff4b723e */ /* 0x000fe400020006ff */
[----:B------:R-:W-:Y:S02]  /*37750*/  PRMT R85, R76, 0x7054, R85 ;  /* 0x000070544c557816 */ /* 0x000fe40000000055 */
[----:B------:R-:W-:Y:S02]  /*37760*/  SHF.R.U32.HI R87, RZ, 0x18, R39 ;  /* 0x00000018ff577819 */ /* 0x000fe40000011627 */
[----:B------:R-:W-:Y:S02]  /*37770*/  LOP3.LUT R76, R67, 0xff000000, R36, 0xf8, !PT ;  /* 0xff000000434c7812 */ /* 0x000fe400078ef824 */
[----:B------:R-:W-:Y:S02]  /*37780*/  F2FP.F16.E4M3.UNPACK_B R39, R74 ;  /* 0x0000004aff27723e */ /* 0x000fe400020006ff */
[----:B------:R-:W-:Y:S01]  /*37790*/  PRMT R83, R79, 0x7054, R80 ;  /* 0x000070544f537816 */ /* 0x000fe20000000050 */
[----:B------:R-:W-:Y:S01]  /*377a0*/  HADD2.F32 R79, -RZ, R75.H0_H0 ;  /* 0x2000004bff4f7230 */ /* 0x000fe20000004100 */
[----:B------:R-:W-:Y:S01]  /*377b0*/  LOP3.LUT R81, R81, 0xff000000, R12, 0xf8, !PT ;  /* 0xff00000051517812 */ /* 0x000fe200078ef80c */
[----:B------:R-:W-:Y:S01]  /*377c0*/  HADD2.F32 R12, -RZ, R37.H0_H0 ;  /* 0x20000025ff0c7230 */ /* 0x000fe20000004100 */
[----:B------:R-:W-:Y:S01]  /*377d0*/  F2FP.F16.E4M3.UNPACK_B R36, R61 ;  /* 0x0000003dff24723e */ /* 0x000fe200020006ff */
[----:B------:R-:W-:Y:S01]  /*377e0*/  HADD2.F32 R67, -RZ, R39.H0_H0 ;  /* 0x20000027ff437230 */ /* 0x000fe20000004100 */
[----:B------:R-:W-:Y:S01]  /*377f0*/  F2FP.F16.E4M3.UNPACK_B R65, R65.H1 ;  /* 0x00000041ff41723e */ /* 0x000fe200030006ff */
[----:B------:R-:W-:-:S02]  /*37800*/  HADD2.F32 R37, -RZ, R37.H1_H1 ;  /* 0x30000025ff257230 */ /* 0x000fc40000004100 */
[C---:B------:R-:W-:Y:S01]  /*37810*/  FMUL.FTZ R80, R12.reuse, R79 ;  /* 0x0000004f0c507220 */ /* 0x040fe20000410000 */
[----:B------:R-:W-:Y:S02]  /*37820*/  HADD2.F32 R13, -RZ, R36.H0_H0 ;  /* 0x20000024ff0d7230 */ /* 0x000fe40000004100 */
[-C--:B------:R-:W-:Y:S01]  /*37830*/  FMUL.FTZ R82, R12, R67.reuse ;  /* 0x000000430c527220 */ /* 0x080fe20000410000 */
[----:B------:R-:W-:Y:S01]  /*37840*/  F2FP.F16.E4M3.UNPACK_B R74, R74.H1 ;  /* 0x0000004aff4a723e */ /* 0x000fe200030006ff */
[----:B------:R-:W-:Y:S01]  /*37850*/  HADD2.F32 R75, -RZ, R75.H1_H1 ;  /* 0x3000004bff4b7230 */ /* 0x000fe20000004100 */
[----:B------:R-:W-:Y:S01]  /*37860*/  SHF.R.U32.HI R84, RZ, 0x18, R15 ;  /* 0x00000018ff547819 */ /* 0x000fe2000001160f */
[C---:B------:R-:W-:Y:S01]  /*37870*/  FFMA.FTZ R12, R13.reuse, R67, -R80 ;  /* 0x000000430d0c7223 */ /* 0x040fe20000010850 */
[----:B------:R-:W-:Y:S01]  /*37880*/  F2FP.F16.E4M3.UNPACK_B R80, R77.H1 ;  /* 0x0000004dff50723e */ /* 0x000fe200030006ff */
[----:B------:R-:W-:Y:S01]  /*37890*/  FFMA.FTZ R13, R13, R79, R82 ;  /* 0x0000004f0d0d7223 */ /* 0x000fe20000010052 */
[----:B------:R-:W-:Y:S01]  /*378a0*/  F2FP.F16.E4M3.UNPACK_B R61, R61.H1 ;  /* 0x0000003dff3d723e */ /* 0x000fe200030006ff */
[----:B------:R-:W-:Y:S01]  /*378b0*/  HADD2.F32 R15, -RZ, R65.H0_H0 ;  /* 0x20000041ff0f7230 */ /* 0x000fe20000004100 */
[----:B------:R-:W-:Y:S01]  /*378c0*/  PRMT R78, R87, 0x654, R70 ;  /* 0x00000654574e7816 */ /* 0x000fe20000000046 */
[----:B------:R-:W-:-:S02]  /*378d0*/  HADD2.F32 R82, -RZ, R80.H0_H0 ;  /* 0x20000050ff527230 */ /* 0x000fc40000004100 */
[----:B------:R-:W-:Y:S01]  /*378e0*/  FMUL.FTZ R77, R37, R75 ;  /* 0x0000004b254d7220 */ /* 0x000fe20000410000 */
[----:B------:R-:W-:Y:S01]  /*378f0*/  HADD2.F32 R70, -RZ, R74.H0_H0 ;  /* 0x2000004aff467230 */ /* 0x000fe20000004100 */
[----:B------:R-:W-:Y:S01]  /*37900*/  PRMT R85, R84, 0x654, R85 ;  /* 0x0000065454557816 */ /* 0x000fe20000000055 */
[----:B------:R-:W-:Y:S02]  /*37910*/  HADD2.F32 R36, -RZ, R36.H1_H1 ;  /* 0x30000024ff247230 */ /* 0x000fe40000004100 */
[C---:B------:R-:W-:Y:S01]  /*37920*/  FMUL.FTZ R86, R15.reuse, R82 ;  /* 0x000000520f567220 */ /* 0x040fe20000410000 */
[----:B------:R-:W-:Y:S02]  /*37930*/  HADD2.F32 R67, -RZ, R39.H1_H1 ;  /* 0x30000027ff437230 */ /* 0x000fe40000004100 */
[----:B------:R-:W-:Y:S01]  /*37940*/  FMUL.FTZ R79, R15, R70 ;  /* 0x000000460f4f7220 */ /* 0x000fe20000410000 */
[--C-:B------:R-:W-:Y:S01]  /*37950*/  HADD2.F32 R39, -RZ, R61.reuse.H0_H0 ;  /* 0x2000003dff277230 */ /* 0x100fe20000004100 */
[----:B------:R-:W-:Y:S01]  /*37960*/  LOP3.LUT R14, R83, 0xff000000, R14, 0xf8, !PT ;  /* 0xff000000530e7812 */ /* 0x000fe200078ef80e */
[----:B------:R-:W-:-:S02]  /*37970*/  HADD2.F32 R61, -RZ, R61.H1_H1 ;  /* 0x3000003dff3d7230 */ /* 0x000fc40000004100 */
[-C--:B------:R-:W-:Y:S01]  /*37980*/  FMUL.FTZ R84, R37, R67.reuse ;  /* 0x0000004325547220 */ /* 0x080fe20000410000 */
[C---:B------:R-:W-:Y:S01]  /*37990*/  FFMA.FTZ R15, R36.reuse, R67, -R77 ;  /* 0x00000043240f7223 */ /* 0x040fe2000001084d */
[C---:B------:R-:W-:Y:S01]  /*379a0*/  FFMA.FTZ R37, R39.reuse, R70, -R86 ;  /* 0x0000004627257223 */ /* 0x040fe20000010856 */
[----:B------:R-:W-:Y:S02]  /*379b0*/  HADD2.F32 R77, -RZ, R74.H1_H1 ;  /* 0x3000004aff4d7230 */ /* 0x000fe40000004100 */
[----:B------:R-:W-:Y:S01]  /*379c0*/  FFMA.FTZ R39, R39, R82, R79 ;  /* 0x0000005227277223 */ /* 0x000fe2000001004f */
[----:B------:R-:W-:Y:S01]  /*379d0*/  F2FP.F16.E4M3.UNPACK_B R74, R72 ;  /* 0x00000048ff4a723e */ /* 0x000fe200020006ff */
[----:B------:R-:W-:Y:S01]  /*379e0*/  FFMA.FTZ R36, R36, R75, R84 ;  /* 0x0000004b24247223 */ /* 0x000fe20000010054 */
[----:B------:R-:W-:Y:S01]  /*379f0*/  F2FP.F16.E4M3.UNPACK_B R83, R85 ;  /* 0x00000055ff53723e */ /* 0x000fe200020006ff */
        /* <DEDUP_REMOVED lines=8> */
[----:B------:R-:W-:Y:S01]  /*37a80*/  HADD2.F32 R80, -RZ, R79.H0_H0 ;  /* 0x2000004fff507230 */ /* 0x000fe20000004100 */
[----:B------:R-:W-:Y:S01]  /*37a90*/  F2FP.F16.E4M3.UNPACK_B R72, R72.H1 ;  /* 0x00000048ff48723e */ /* 0x000fe200030006ff */
[----:B------:R-:W-:Y:S02]  /*37aa0*/  HADD2.F32 R67, -RZ, R65.H0_H0 ;  /* 0x20000041ff437230 */ /* 0x000fe40000004100 */
[C---:B------:R-:W-:Y:S01]  /*37ab0*/  FMUL.FTZ R70, R75.reuse, R84 ;  /* 0x000000544b467220 */ /* 0x040fe20000410000 */
[----:B------:R-:W-:Y:S01]  /*37ac0*/  F2FP.F16.E4M3.UNPACK_B R85, R85.H1 ;  /* 0x00000055ff55723e */ /* 0x000fe200030006ff */
[----:B------:R-:W-:Y:S01]  /*37ad0*/  FMUL.FTZ R75, R75, R80 ;  /* 0x000000504b4b7220 */ /* 0x000fe20000410000 */
[----:B------:R-:W-:Y:S01]  /*37ae0*/  F2FP.F16.E4M3.UNPACK_B R78, R78.H1 ;  /* 0x0000004eff4e723e */ /* 0x000fe200030006ff */
[C---:B------:R-:W-:Y:S01]  /*37af0*/  FFMA.FTZ R90, R67.reuse, R80, -R70 ;  /* 0x00000050435a7223 */ /* 0x040fe20000010846 */
[----:B------:R-:W-:Y:S01]  /*37b00*/  F2FP.F16.E4M3.UNPACK_B R63, R63.H1 ;  /* 0x0000003fff3f723e */ /* 0x000fe200030006ff */
[----:B------:R-:W-:Y:S01]  /*37b10*/  FFMA.FTZ R91, R67, R84, R75 ;  /* 0x00000054435b7223 */ /* 0x000fe2000001004b */
[----:B------:R-:W-:-:S02]  /*37b20*/  HADD2.F32 R67, -RZ, R72.H0_H0 ;  /* 0x20000048ff437230 */ /* 0x000fc40000004100 */
[C---:B------:R-:W-:Y:S01]  /*37b30*/  FFMA.FTZ R86, R61.reuse, R77, -R86 ;  /* 0x0000004d3d567223 */ /* 0x040fe20000010856 */
[----:B------:R-:W-:Y:S02]  /*37b40*/  HADD2.F32 R80, -RZ, R85.H0_H0 ;  /* 0x20000055ff507230 */ /* 0x000fe40000004100 */
[----:B------:R-:W-:Y:S01]  /*37b50*/  FFMA.FTZ R88, R61, R82, R87 ;  /* 0x000000523d587223 */ /* 0x000fe20000010057 */
[----:B------:R-:W-:Y:S01]  /*37b60*/  HADD2.F32 R74, -RZ, R74.H1_H1 ;  /* 0x3000004aff4a7230 */ /* 0x000fe20000004100 */
[-C--:B------:R-:W-:Y:S01]  /*37b70*/  F2FP.F16.E4M3.UNPACK_B R77, R81.reuse.H1 ;  /* 0x00000051ff4d723e */ /* 0x080fe200030006ff */
[----:B------:R-:W-:Y:S02]  /*37b80*/  HADD2.F32 R83, -RZ, R83.H1_H1 ;  /* 0x30000053ff537230 */ /* 0x000fe40000004100 */
        /* <DEDUP_REMOVED lines=8> */
[----:B------:R-:W-:Y:S01]  /*37c10*/  FMUL.FTZ R74, R74, R79 ;  /* 0x0000004f4a4a7220 */ /* 0x000fe20000410000 */
[----:B------:R-:W-:Y:S02]  /*37c20*/  HADD2.F32 R72, -RZ, R72.H1_H1 ;  /* 0x30000048ff487230 */ /* 0x000fe40000004100 */
[----:B------:R-:W-:Y:S01]  /*37c30*/  FFMA.FTZ R107, R61, R80, R67 ;  /* 0x000000503d6b7223 */ /* 0x000fe20000010043 */
[----:B------:R-:W-:Y:S01]  /*37c40*/  F2FP.F16.E4M3.UNPACK_B R67, R64.H1 ;  /* 0x00000040ff43723e */ /* 0x000fe200030006ff */
[C---:B------:R-:W-:Y:S01]  /*37c50*/  FFMA.FTZ R104, R65.reuse, R83, R74 ;  /* 0x0000005341687223 */ /* 0x040fe2000001004a */
[----:B------:R-:W-:Y:S01]  /*37c60*/  HADD2.F32 R85, -RZ, R85.H1_H1 ;  /* 0x30000055ff557230 */ /* 0x000fe20000004100 */
[----:B------:R-:W-:Y:S01]  /*37c70*/  F2FP.F16.E4M3.UNPACK_B R74, R76.H1 ;  /* 0x0000004cff4a723e */ /* 0x000fe200030006ff */
[----:B------:R-:W-:Y:S01]  /*37c80*/  FFMA.FTZ R105, R65, R79, -R82 ;  /* 0x0000004f41697223 */ /* 0x000fe20000010852 */
[----:B------:R-:W-:Y:S01]  /*37c90*/  FFMA.FTZ R106, R61, R70, -R84 ;  /* 0x000000463d6a7223 */ /* 0x000fe20000010854 */
[----:B------:R-:W-:Y:S01]  /*37ca0*/  HADD2.F32 R65, -RZ, R63.H1_H1 ;  /* 0x3000003fff417230 */ /* 0x000fe20000004100 */
[----:B------:R-:W-:Y:S01]  /*37cb0*/  F2FP.F16.E4M3.UNPACK_B R61, R60.H1 ;  /* 0x0000003cff3d723e */ /* 0x000fe200030006ff */
[----:B------:R-:W-:-:S02]  /*37cc0*/  HADD2.F32 R78, -RZ, R78.H1_H1 ;  /* 0x3000004eff4e7230 */ /* 0x000fc40000004100 */
[C---:B------:R-:W-:Y:S01]  /*37cd0*/  FMUL.FTZ R80, R72.reuse, R85 ;  /* 0x0000005548507220 */ /* 0x040fe20000410000 */
[----:B------:R-:W-:Y:S01]  /*37ce0*/  HADD2.F32 R70, -RZ, R67.H0_H0 ;  /* 0x20000043ff467230 */ /* 0x000fe20000004100 */
[----:B------:R-:W-:Y:S01]  /*37cf0*/  F2FP.F16.E4M3.UNPACK_B R64, R64 ;  /* 0x00000040ff40723e */ /* 0x000fe200020006ff */
[----:B------:R-:W-:Y:S02]  /*37d00*/  HADD2.F32 R79, -RZ, R77.H0_H0 ;  /* 0x2000004dff4f7230 */ /* 0x000fe40000004100 */
[-C--:B------:R-:W-:Y:S01]  /*37d10*/  FMUL.FTZ R82, R72, R78.reuse ;  /* 0x0000004e48527220 */ /* 0x080fe20000410000 */
[----:B------:R-:W-:Y:S02]  /*37d20*/  HADD2.F32 R75, -RZ, R74.H0_H0 ;  /* 0x2000004aff4b7230 */ /* 0x000fe40000004100 */
[----:B------:R-:W-:Y:S01]  /*37d30*/  FFMA.FTZ R111, R65, R78, -R80 ;  /* 0x0000004e416f7223 */ /* 0x000fe20000010850 */
[----:B------:R-:W-:Y:S02]  /*37d40*/  HADD2.F32 R63, -RZ, R61.H0_H0 ;  /* 0x2000003dff3f7230 */ /* 0x000fe40000004100 */
[----:B------:R-:W-:Y:S01]  /*37d50*/  FMUL.FTZ R72, R70, R79 ;  /* 0x0000004f46487220 */ /* 0x000fe20000410000 */
[----:B------:R-:W-:-:S02]  /*37d60*/  HADD2.F32 R67, -RZ, R67.H1_H1 ;  /* 0x30000043ff437230 */ /* 0x000fc40000004100 */
[----:B------:R-:W-:Y:S01]  /*37d70*/  FMUL.FTZ R70, R70, R75 ;  /* 0x0000004b46467220 */ /* 0x000fe20000410000 */
[----:B------:R-:W-:Y:S01]  /*37d80*/  HADD2.F32 R78, -RZ, R77.H1_H1 ;  /* 0x3000004dff4e7230 */ /* 0x000fe20000004100 */
[----:B------:R-:W-:Y:S01]  /*37d90*/  F2FP.F16.E4M3.UNPACK_B R76, R76 ;  /* 0x0000004cff4c723e */ /* 0x000fe200020006ff */
[----:B------:R-:W-:Y:S02]  /*37da0*/  HADD2.F32 R74, -RZ, R74.H1_H1 ;  /* 0x3000004aff4a7230 */ /* 0x000fe40000004100 */
[----:B------:R-:W-:Y:S01]  /*37db0*/  FFMA.FTZ R110, R65, R85, R82 ;  /* 0x00000055416e7223 */ /* 0x000fe20000010052 */
[C---:B------:R-:W-:Y:S01]  /*37dc0*/  FFMA.FTZ R80, R63.reuse, R75, -R72 ;  /* 0x0000004b3f507223 */ /* 0x040fe20000010848 */
[----:B------:R-:W-:Y:S01]  /*37dd0*/  FFMA.FTZ R82, R63, R79, R70 ;  /* 0x0000004f3f527223 */ /* 0x000fe20000010046 */
[----:B------:R-:W-:Y:S02]  /*37de0*/  HADD2.F32 R61, -RZ, R61.H1_H1 ;  /* 0x3000003dff3d7230 */ /* 0x000fe40000004100 */
[----:B------:R-:W-:Y:S01]  /*37df0*/  FMUL.FTZ R84, R67, R78 ;  /* 0x0000004e43547220 */ /* 0x000fe20000410000 */
[----:B------:R-:W-:Y:S01]  /*37e00*/  F2FP.F16.E4M3.UNPACK_B R60, R60 ;  /* 0x0000003cff3c723e */ /* 0x000fe200020006ff */
[----:B------:R-:W-:-:S02]  /*37e10*/  HADD2.F32 R63, -RZ, R64.H0_H0 ;  /* 0x20000040ff3f7230 */ /* 0x000fc40000004100 */
[-C--:B------:R-:W-:Y:S01]  /*37e20*/  FMUL.FTZ R67, R67, R74.reuse ;  /* 0x0000004a43437220 */ /* 0x080fe20000410000 */
[----:B------:R-:W-:Y:S02]  /*37e30*/  HADD2.F32 R72, -RZ, R81.H0_H0 ;  /* 0x20000051ff487230 */ /* 0x000fe40000004100 */
[C---:B------:R-:W-:Y:S01]  /*37e40*/  FFMA.FTZ R83, R61.reuse, R74, -R84 ;  /* 0x0000004a3d537223 */ /* 0x040fe20000010854 */
[----:B------:R-:W-:Y:S02]  /*37e50*/  HADD2.F32 R70, -RZ, R76.H0_H0 ;  /* 0x2000004cff467230 */ /* 0x000fe40000004100 */
[----:B------:R-:W-:Y:S01]  /*37e60*/  FFMA.FTZ R85, R61, R78, R67 ;  /* 0x0000004e3d557223 */ /* 0x000fe20000010043 */
        /* <DEDUP_REMOVED lines=10> */
[----:B------:R-:W-:-:S02]  /*37f10*/  F2FP.F16.E4M3.UNPACK_B R63, R66.H1 ;  /* 0x00000042ff3f723e */ /* 0x000fc400030006ff */
[----:B------:R-:W-:Y:S01]  /*37f20*/  F2FP.F16.E4M3.UNPACK_B R70, R14.H1 ;  /* 0x0000000eff46723e */ /* 0x000fe200030006ff */
[-C--:B------:R-:W-:Y:S01]  /*37f30*/  FFMA.FTZ R79, R60, R61.reuse, -R65 ;  /* 0x0000003d3c4f7223 */ /* 0x080fe20000010841 */
        /* <DEDUP_REMOVED lines=28> */
[----:B------:R-:W-:Y:S01]  /*38100*/  HADD2.F32 R66, -RZ, R66.H1_H1 ;  /* 0x30000042ff427230 */ /* 0x000fe20000004100 */
[----:B------:R-:W-:Y:S01]  /*38110*/  F2FP.SATFINITE.E4M3.F32.PACK_AB_MERGE_C R64, R87, R64, RZ ;  /* 0x000000405740723e */ /* 0x000fe200048070ff */
[----:B------:R-:W-:Y:S02]  /*38120*/  HADD2.F32 R61, -RZ, R60.H0_H0 ;  /* 0x2000003cff3d7230 */ /* 0x000fe40000004100 */
[----:B------:R-:W-:Y:S01]  /*38130*/  FMUL.FTZ R75, R38, R65 ;  /* 0x00000041264b7220 */ /* 0x000fe20000410000 */
[----:B------:R-:W-:Y:S01]  /*38140*/  HADD2.F32 R67, -RZ, R14.H1_H1 ;  /* 0x3000000eff437230 */ /* 0x000fe20000004100 */
[----:B------:R-:W-:Y:S01]  /*38150*/  F2FP.SATFINITE.E4M3.F32.PACK_AB_MERGE_C R78, R89, R78, RZ ;  /* 0x0000004e594e723e */ /* 0x000fe200048070ff */
[----:B------:R-:W-:-:S02]  /*38160*/  HADD2.F32 R63, -RZ, R60.H1_H1 ;  /* 0x3000003cff3f7230 */ /* 0x000fc40000004100 */
[----:B------:R-:W-:Y:S01]  /*38170*/  FMUL.FTZ R38, R38, R61 ;  /* 0x0000003d26267220 */ /* 0x000fe20000410000 */
[--C-:B------:R-:W-:Y:S02]  /*38180*/  HADD2.F32 R14, -RZ, R62.reuse.H0_H0 ;  /* 0x2000003eff0e7230 */ /* 0x100fe40000004100 */
        /* <DEDUP_REMOVED lines=8> */
[----:B------:R-:W-:-:S02]  /*38210*/  F2FP.SATFINITE.E4M3.F32.PACK_AB_MERGE_C R76, R76, R77, R82 ;  /* 0x0000004d4c4c723e */ /* 0x000fc40004807052 */
[----:B------:R-:W-:Y:S02]  /*38220*/  F2FP.SATFINITE.E4M3.F32.PACK_AB_MERGE_C R37, R86, R37, RZ ;  /* 0x000000255625723e */ /* 0x000fe400048070ff */
[----:B------:R-:W-:Y:S02]  /*38230*/  F2FP.SATFINITE.E4M3.F32.PACK_AB_MERGE_C R106, R111, R106, RZ ;  /* 0x0000006a6f6a723e */ /* 0x000fe400048070ff */
[----:B------:R-:W-:Y:S02]  /*38240*/  F2FP.SATFINITE.E4M3.F32.PACK_AB_MERGE_C R39, R88, R39, RZ ;  /* 0x000000275827723e */ /* 0x000fe400048070ff */
[----:B------:R-:W-:Y:S02]  /*38250*/  F2FP.SATFINITE.E4M3.F32.PACK_AB_MERGE_C R80, R83, R80, RZ ;  /* 0x000000505350723e */ /* 0x000fe400048070ff */
[----:B------:R-:W-:Y:S01]  /*38260*/  F2FP.SATFINITE.E4M3.F32.PACK_AB_MERGE_C R62, R14, R75, R64 ;  /* 0x0000004b0e3e723e */ /* 0x000fe20004807040 */
[----:B------:R-:W-:Y:S01]  /*38270*/  IMAD.MOV.U32 R64, RZ, RZ, R76 ;  /* 0x000000ffff407224 */ /* 0x000fe200078e004c */
[----:B------:R-:W-:Y:S01]  /*38280*/  F2FP.SATFINITE.E4M3.F32.PACK_AB_MERGE_C R66, R67, R38, R78 ;  /* 0x000000264342723e */ /* 0x000fe2000480704e */
[----:B------:R-:W-:Y:S01]  /*38290*/  IMAD.MOV.U32 R67, RZ, RZ, R91 ;  /* 0x000000ffff437224 */ /* 0x000fe200078e005b */
[----:B------:R-:W-:-:S02]  /*382a0*/  F2FP.SATFINITE.E4M3.F32.PACK_AB_MERGE_C R61, R15, R12, R37 ;  /* 0x0000000c0f3d723e */ /* 0x000fc40004807025 */
[----:B------:R-:W-:Y:S02]  /*382b0*/  F2FP.SATFINITE.E4M3.F32.PACK_AB_MERGE_C R63, R105, R90, R106 ;  /* 0x0000005a693f723e */ /* 0x000fe4000480706a */
[----:B------:R-:W-:Y:S02]  /*382c0*/  F2FP.SATFINITE.E4M3.F32.PACK_AB_MERGE_C R65, R36, R13, R39 ;  /* 0x0000000d2441723e */ /* 0x000fe40004807027 */
[----:B------:R-:W-:-:S07]  /*382d0*/  F2FP.SATFINITE.E4M3.F32.PACK_AB_MERGE_C R60, R79, R74, R80 ;  /* 0x0000004a4f3c723e */ /* 0x000fce0004807050 */
.L_x_4587:
[----:B------:R-:W-:Y:S05]  /*382e0*/  BSYNC B3 ;  /* 0x0000000000037941 */ /* 0x000fea0003800000 */
.L_x_4586:
        /* <DEDUP_REMOVED lines=11> */
.L_x_4585:
[----:B------:R-:W-:Y:S05]  /*383a0*/  BSYNC B2 ;  /* 0x0000000000027941 */ /* 0x000fea0003800000 */
.L_x_4584:
        /* <DEDUP_REMOVED lines=51> */
[----:B------:R-:W-:-:S03]  /*386e0*/  IADD3.X R13, R103, RZ, R93, P1, P2 ;  /* 0x000000ff670d7210 */ /* 0x000fc60000fe445d */
[----:B------:R-:W-:Y:S01]  /*386f0*/  IMAD.IADD R36, R36, 0x1, R15 ;  /* 0x0000000124247824 */ /* 0x000fe200078e020f */
[----:B------:R-:W-:Y:S01]  /*38700*/  ISETP.GE.AND P2, PT, R65, R60, PT ;  /* 0x0000003c4100720c */ /* 0x000fe20003f46270 */
[----:B------:R-:W-:Y:S01]  /*38710*/  IMAD.SHL.U32 R63, R63, 0x10, RZ ;  /* 0x000000103f3f7824 */ /* 0x000fe200078e00ff */
[----:B------:R-:W5:Y:S02]  /*38720*/  LD.E.128 R12, desc[UR4][R12.64] ;  /* 0x000000040c0c7980 */ /* 0x000f64000c101d00 */
[----:B------:R-:W-:-:S04]  /*38730*/  IADD3 R36, P3, P4, R102, R36, R55 ;  /* 0x0000002466247210 */ /* 0x000fc80007c7e037 */
[----:B------:R-:W-:Y:S02]  /*38740*/  IADD3.X R37, R103, RZ, R93, P3, P4 ;  /* 0x000000ff67257210 */ /* 0x000fe40001fe845d */
[----:B------:R-:W-:-:S04]  /*38750*/  ISETP.GE.AND P1, PT, R61, R7, PT ;  /* 0x000000073d00720c */ /* 0x000fc80003f26270 */
[----:B------:R-:W5:Y:S01]  /*38760*/  LD.E.128 R36, desc[UR6][R36.64] ;  /* 0x0000000624247980 */ /* 0x000f62000c101d00 */
[----:B------:R-:W-:Y:S01]  /*38770*/  SHF.R.S32.HI R60, RZ, 0x1f, R63 ;  /* 0x0000001fff3c7819 */ /* 0x000fe2000001143f */
[----:B------:R-:W-:Y:S07]  /*38780*/  @P2 BRA `(.L_x_4591) ;  /* 0x0000000c00d82947 */ /* 0x000fee0003800000 */
[----:B------:R-:W-:Y:S01]  /*38790*/  SHF.R.U32.HI R65, RZ, 0x8, R40 ;  /* 0x00000008ff417819 */ /* 0x000fe20000011628 */
[----:B-----5:R-:W-:Y:S01]  /*387a0*/  IMAD.MOV.U32 R62, RZ, RZ, R13 ;  /* 0x000000ffff3e7224 */ /* 0x020fe200078e000d */
[----:B------:R-:W-:Y:S01]  /*387b0*/  LOP3.LUT R13, R40, 0xff, RZ, 0xc0, !PT ;  /* 0x000000ff280d7812 */ /* 0x000fe200078ec0ff */
[----:B------:R-:W-:Y:S01]  /*387c0*/  IMAD.MOV.U32 R64, RZ, RZ, R37 ;  /* 0x000000ffff407224 */ /* 0x000fe200078e0025 */
[----:B------:R-:W-:Y:S01]  /*387d0*/  LOP3.LUT R66, R65, 0xff, RZ, 0xc0, !PT ;  /* 0x000000ff41427812 */ /* 0x000fe200078ec0ff */
[----:B------:R-:W-:Y:S01]  /*387e0*/  IMAD.MOV.U32 R37, RZ, RZ, R15 ;  /* 0x000000ffff257224 */ /* 0x000fe200078e000f */
[----:B------:R-:W-:Y:S02]  /*387f0*/  SHF.R.U32.HI R67, RZ, 0x8, R42 ;  /* 0x00000008ff437819 */ /* 0x000fe4000001162a */
[----:B------:R-:W-:Y:S02]  /*38800*/  PRMT R13, R66, 0x7604, R13 ;  /* 0x00007604420d7816 */ /* 0x000fe4000000000d */
[----:B------:R-:W-:-:S02]  /*38810*/  SHF.R.U32.HI R66, RZ, 0x8, R41 ;  /* 0x00000008ff427819 */ /* 0x000fc40000011629 */
[----:B------:R-:W-:Y:S02]  /*38820*/  LOP3.LUT R15, R41, 0xff, RZ, 0xc0, !PT ;  /* 0x000000ff290f7812 */ /* 0x000fe400078ec0ff */
[----:B------:R-:W-:Y:S02]  /*38830*/  LOP3.LUT R66, R66, 0xff, RZ, 0xc0, !PT ;  /* 0x000000ff42427812 */ /* 0x000fe400078ec0ff */
[----:B------:R-:W-:Y:S02]  /*38840*/  LOP3.LUT R65, R42, 0xff, RZ, 0xc0, !PT ;  /* 0x000000ff2a417812 */ /* 0x000fe400078ec0ff */
[----:B------:R-:W-:Y:S02]  /*38850*/  SHF.R.U32.HI R73, RZ, 0x8, R28 ;  /* 0x00000008ff497819 */ /* 0x000fe4000001161c */
[----:B------:R-:W-:Y:S02]  /*38860*/  LOP3.LUT R68, R67, 0xff, RZ, 0xc0, !PT ;  /* 0x000000ff43447812 */ /* 0x000fe400078ec0ff */
[----:B------:R-:W-:-:S02]  /*38870*/  PRMT R15, R66, 0x7604, R15 ;  /* 0x00007604420f7816 */ /* 0x000fc4000000000f */
[----:B------:R-:W-:Y:S02]  /*38880*/  SHF.R.U32.HI R66, RZ, 0x8, R29 ;  /* 0x00000008ff427819 */ /* 0x000fe4000001161d */
[----:B------:R-:W-:Y:S02]  /*38890*/  LOP3.LUT R72, R28, 0xff, RZ, 0xc0, !PT ;  /* 0x000000ff1c487812 */ /* 0x000fe400078ec0ff */
[----:B------:R-:W-:Y:S02]  /*388a0*/  LOP3.LUT R73, R73, 0xff, RZ, 0xc0, !PT ;  /* 0x000000ff49497812 */ /* 0x000fe400078ec0ff */
[----:B------:R-:W-:Y:S02]  /*388b0*/  PRMT R67, R68, 0x7604, R65 ;  /* 0x0000760444437816 */ /* 0x000fe40000000041 */
[----:B------:R-:W-:Y:S02]  /*388c0*/  SHF.R.U32.HI R71, RZ, 0x8, R43 ;  /* 0x00000008ff477819 */ /* 0x000fe4000001162b */
[----:B------:R-:W-:-:S02]  /*388d0*/  SHF.R.U32.HI R68, RZ, 0x8, R30 ;  /* 0x00000008ff447819 */ /* 0x000fc4000001161e */
[----:B------:R-:W-:Y:S02]  /*388e0*/  LOP3.LUT R65, R29, 0xff, RZ, 0xc0, !PT ;  /* 0x000000ff1d417812 */ /* 0x000fe400078ec0ff */
[----:B------:R-:W-:Y:S02]  /*388f0*/  LOP3.LUT R66, R66, 0xff, RZ, 0xc0, !PT ;  /* 0x000000ff42427812 */ /* 0x000fe400078ec0ff */
[----:B------:R-:W-:Y:S02]  /*38900*/  PRMT R73, R73, 0x7604, R72 ;  /* 0x0000760449497816 */ /* 0x000fe40000000048 */
[----:B------:R-:W-:Y:S02]  /*38910*/  LOP3.LUT R70, R43, 0xff, RZ, 0xc0, !PT ;  /* 0x000000ff2b467812 */ /* 0x000fe400078ec0ff */
[----:B------:R-:W-:Y:S02]  /*38920*/  LOP3.LUT R71, R71, 0xff, RZ, 0xc0, !PT ;  /* 0x000000ff47477812 */ /* 0x000fe400078ec0ff */
[----:B------:R-:W-:-:S02]  /*38930*/  LOP3.LUT R72, R68, 0xff, RZ, 0xc0, !PT ;  /* 0x000000ff44487812 */ /* 0x000fc400078ec0ff */
[----:B------:R-:W-:Y:S02]  /*38940*/  PRMT R68, R66, 0x7604, R65 ;  /* 0x0000760442447816 */ /* 0x000fe40000000041 */
[----:B------:R-:W-:Y:S02]  /*38950*/  SHF.R.U32.HI R65, RZ, 0x10, R43 ;  /* 0x00000010ff417819 */ /* 0x000fe4000001162b */
[----:B------:R-:W-:Y:S02]  /*38960*/  PRMT R70, R71, 0x7604, R70 ;  /* 0x0000760447467816 */ /* 0x000fe40000000046 */
[----:B------:R-:W-:Y:S01]  /*38970*/  LOP3.LUT R71, R30, 0xff, RZ, 0xc0, !PT ;  /* 0x000000ff1e477812 */ /* 0x000fe200078ec0ff */
[----:B------:R-:W-:Y:S01]  /*38980*/  IMAD.U32 R65, R65, 0x10000, RZ ;  /* 0x0001000041417824 */ /* 0x000fe200078e00ff */
[----:B------:R-:W-:Y:S02]  /*38990*/  LOP3.LUT R13, R13, 0xff0000, R40, 0xf8, !PT ;  /* 0x00ff00000d0d7812 */ /* 0x000fe400078ef828 */
[----:B------:R-:W-:-:S02]  /*389a0*/  PRMT R75, R72, 0x7604, R71 ;  /* 0x00007604484b7816 */ /* 0x000fc40000000047 */
[----:B------:R-:W-:Y:S02]  /*389b0*/  SHF.R.U32.HI R71, RZ, 0x10, R29 ;  /* 0x00000010ff477819 */ /* 0x000fe4000001161d */
[----:B------:R-:W-:Y:S02]  /*389c0*/  SHF.R.U32.HI R66, RZ, 0x10, R41 ;  /* 0x00000010ff427819 */ /* 0x000fe40000011629 */
[----:B------:R-:W-:Y:S01]  /*389d0*/  LOP3.LUT R70, R70, 0xff0000, R65, 0xf8, !PT ;  /* 0x00ff000046467812 */ /* 0x000fe200078ef841 */
[----:B------:R-:W-:Y:S01]  /*389e0*/  IMAD.U32 R71, R71, 0x10000, RZ ;  /* 0x0001000047477824 */ /* 0x000fe200078e00ff */
[----:B------:R-:W-:Y:S01]  /*389f0*/  LOP3.LUT R65, R13, 0xff000000, R40, 0xf8, !PT ;  /* 0xff0000000d417812 */ /* 0x000fe200078ef828 */
[----:B------:R-:W-:Y:S01]  /*38a00*/  IMAD.U32 R66, R66, 0x10000, RZ ;  /* 0x0001000042427824 */ /* 0x000fe200078e00ff */
[----:B------:R-:W-:Y:S02]  /*38a10*/  SHF.R.U32.HI R13, RZ, 0x18, R29 ;  /* 0x00000018ff0d7819 */ /* 0x000fe4000001161d */
[----:B------:R-:W-:-:S02]  /*38a20*/  SHF.R.U32.HI R41, RZ, 0x18, R41 ;  /* 0x00000018ff297819 */ /* 0x000fc40000011629 */
[----:B------:R-:W-:Y:S01]  /*38a30*/  SHF.R.U32.HI R77, RZ, 0x8, R31 ;  /* 0x00000008ff4d7819 */ /* 0x000fe2000001161f */
[----:B------:R-:W-:Y:S01]  /*38a40*/  IMAD.SHL.U32 R13, R13, 0x1000000, RZ ;  /* 0x010000000d0d7824 */ /* 0x000fe200078e00ff */
[----:B------:R-:W-:Y:S01]  /*38a50*/  LOP3.LUT R68, R68, 0xff0000, R71, 0xf8, !PT ;  /* 0x00ff000044447812 */ /* 0x000fe200078ef847 */
[----:B------:R-:W-:Y:S01]  /*38a60*/  IMAD.SHL.U32 R40, R41, 0x1000000, RZ ;  /* 0x0100000029287824 */ /* 0x000fe200078e00ff */
[----:B------:R-:W-:Y:S02]  /*38a70*/  LOP3.LUT R15, R15, 0xff0000, R66, 0xf8, !PT ;  /* 0x00ff00000f0f7812 */ /* 0x000fe400078ef842 */
[----:B------:R-:W-:Y:S02]  /*38a80*/  LOP3.LUT R74, R31, 0xff, RZ, 0xc0, !PT ;  /* 0x000000ff1f4a7812 */ /* 0x000fe400078ec0ff */
[----:B------:R-:W-:Y:S02]  /*38a90*/  LOP3.LUT R77, R77, 0xff, RZ, 0xc0, !PT ;  /* 0x000000ff4d4d7812 */ /* 0x000fe400078ec0ff */
[----:B------:R-:W-:-:S02]  /*38aa0*/  LOP3.LUT R67, R67, 0xff0000, R42, 0xf8, !PT ;  /* 0x00ff000043437812 */ /* 0x000fc400078ef82a */
[----:B------:R-:W-:Y:S02]  /*38ab0*/  LOP3.LUT R68, R68, R13, RZ, 0xfc, !PT ;  /* 0x0000000d44447212 */ /* 0x000fe400078efcff */
[----:B------:R-:W-:Y:S02]  /*38ac0*/  LOP3.LUT R41, R15, R40, RZ, 0xfc, !PT ;  /* 0x000000280f297212 */ /* 0x000fe400078efcff */
[----:B------:R-:W-:Y:S02]  /*38ad0*/  LOP3.LUT R73, R73, 0xff0000, R28, 0xf8, !PT ;  /* 0x00ff000049497812 */ /* 0x000fe400078ef81c */
[----:B------:R-:W-:Y:S02]  /*38ae0*/  PRMT R74, R77, 0x7604, R74 ;  /* 0x000076044d4a7816 */ /* 0x000fe4000000004a */
[----:B------:R-:W-:Y:S02]  /*38af0*/  LOP3.LUT R42, R67, 0xff000000, R42, 0xf8, !PT ;  /* 0xff000000432a7812 */ /* 0x000fe400078ef82a */
[----:B------:R-:W-:-:S02]  /*38b00*/  F2FP.F16.E4M3.UNPACK_B R29, R64 ;  /* 0x00000040ff1d723e */ /* 0x000fc400020006ff */
[----:B------:R-:W-:Y:S02]  /*38b10*/  F2FP.F16.E4M3.UNPACK_B R66, R68 ;  /* 0x00000044ff42723e */ /* 0x000fe400020006ff */
[--C-:B------:R-:W-:Y:S01]  /*38b20*/  SHF.R.U32.HI R77, RZ, 0x10, R31.reuse ;  /* 0x00000010ff4d7819 */ /* 0x100fe2000001161f */
[----:B------:R-:W-:Y:S01]  /*38b30*/  HADD2.F32 R13, -RZ, R29.H0_H0 ;  /* 0x2000001dff0d7230 */ /* 0x000fe20000004100 */
[----:B------:R-:W-:Y:S01]  /*38b40*/  SHF.R.U32.HI R67, RZ, 0x18, R31 ;  /* 0x00000018ff437819 */ /* 0x000fe2000001161f */
[----:B------:R-:W-:Y:S01]  /*38b50*/  HADD2.F32 R72, -RZ, R66.H0_H0 ;  /* 0x20000042ff487230 */ /* 0x000fe20000004100 */
[----:B------:R-:W-:Y:S01]  /*38b60*/  F2FP.F16.E4M3.UNPACK_B R31, R41 ;  /* 0x00000029ff1f723e */ /* 0x000fe200020006ff */
[----:B------:R-:W-:Y:S01]  /*38b70*/  IMAD.U32 R77, R77, 0x10000, RZ ;  /* 0x000100004d4d7824 */ /* 0x000fe200078e00ff */
[----:B------:R-:W-:Y:S01]  /*38b80*/  LOP3.LUT R73, R73, 0xff000000, R28, 0xf8, !PT ;  /* 0xff00000049497812 */ /* 0x000fe200078ef81c */
[----:B------:R-:W-:Y:S01]  /*38b90*/  IMAD.SHL.U32 R67, R67, 0x1000000, RZ ;  /* 0x0100000043437824 */ /* 0x000fe200078e00ff */
[----:B------:R-:W-:Y:S01]  /*38ba0*/  F2FP.F16.E4M3.UNPACK_B R28, R62 ;  /* 0x0000003eff1c723e */ /* 0x000fe200020006ff */
[----:B------:R-:W-:Y:S01]  /*38bb0*/  HADD2.F32 R40, -RZ, R31.H0_H0 ;  /* 0x2000001fff287230 */ /* 0x000fe20000004100 */
[----:B------:R-:W-:Y:S01]  /*38bc0*/  SHF.R.U32.HI R43, RZ, 0x18, R43 ;  /* 0x00000018ff2b7819 */ /* 0x000fe2000001162b */
[----:B------:R-:W-:Y:S01]  /*38bd0*/  FMUL.FTZ R76, R13, R72 ;  /* 0x000000480d4c7220 */ /* 0x000fe20000410000 */
[----:B------:R-:W-:Y:S01]  /*38be0*/  LOP3.LUT R74, R74, 0xff0000, R77, 0xf8, !PT ;  /* 0x00ff00004a4a7812 */ /* 0x000fe200078ef84d */
[----:B------:R-:W-:-:S02]  /*38bf0*/  HADD2.F32 R15, -RZ, R28.H0_H0 ;  /* 0x2000001cff0f7230 */ /* 0x000fc40000004100 */
[----:B------:R-:W-:Y:S01]  /*38c00*/  FMUL.FTZ R71, R13, R40 ;  /* 0x000000280d477220 */ /* 0x000fe20000410000 */
[----:B------:R-:W-:Y:S01]  /*38c10*/  IMAD.SHL.U32 R43, R43, 0x1000000, RZ ;  /* 0x010000002b2b7824 */ /* 0x000fe200078e00ff */
[----:B------:R-:W-:Y:S02]  /*38c20*/  F2FP.F16.E4M3.UNPACK_B R64, R64.H1 ;  /* 0x00000040ff40723e */ /* 0x000fe400030006ff */
[----:B------:R-:W-:Y:S01]  /*38c30*/  F2FP.F16.E4M3.UNPACK_B R68, R68.H1 ;  /* 0x00000044ff44723e */ /* 0x000fe200030006ff */
[C---:B------:R-:W-:Y:S01]  /*38c40*/  FFMA.FTZ R13, R15.reuse, R40, -R76 ;  /* 0x000000280f0d7223 */ /* 0x040fe2000001084c */
[----:B------:R-:W-:Y:S01]  /*38c50*/  F2FP.F16.E4M3.UNPACK_B R41, R41.H1 ;  /* 0x00000029ff29723e */ /* 0x000fe200030006ff */
[----:B------:R-:W-:Y:S01]  /*38c60*/  HADD2.F32 R40, -RZ, R28.H1_H1 ;  /* 0x3000001cff287230 */ /* 0x000fe20000004100 */
[----:B------:R-:W-:Y:S01]  /*38c70*/  LOP3.LUT R70, R70, R43, RZ, 0xfc, !PT ;  /* 0x0000002b46467212 */ /* 0x000fe200078efcff */
[----:B------:R-:W-:Y:S01]  /*38c80*/  FFMA.FTZ R15, R15, R72, R71 ;  /* 0x000000480f0f7223 */ /* 0x000fe20000010047 */
[----:B------:R-:W-:Y:S01]  /*38c90*/  LOP3.LUT R74, R74, R67, RZ, 0xfc, !PT ;  /* 0x000000434a4a7212 */ /* 0x000fe200078efcff */
[----:B------:R-:W-:Y:S01]  /*38ca0*/  HADD2.F32 R28, -RZ, R29.H1_H1 ;  /* 0x3000001dff1c7230 */ /* 0x000fe20000004100 */
[----:B------:R-:W-:Y:S01]  /*38cb0*/  F2FP.F16.E4M3.UNPACK_B R62, R62.H1 ;  /* 0x0000003eff3e723e */ /* 0x000fe200030006ff */
[----:B------:R-:W-:Y:S01]  /*38cc0*/  HADD2.F32 R43, -RZ, R31.H1_H1 ;  /* 0x3000001fff2b7230 */ /* 0x000fe20000004100 */
[----:B------:R-:W-:Y:S01]  /*38cd0*/  LOP3.LUT R75, R75, 0xff0000, R30, 0xf8, !PT ;  /* 0x00ff00004b4b7812 */ /* 0x000fe200078ef81e */
[----:B------:R-:W-:-:S02]  /*38ce0*/  HADD2.F32 R67, -RZ, R66.H1_H1 ;  /* 0x30000042ff437230 */ /* 0x000fc40000004100 */
[----:B------:R-:W-:Y:S02]  /*38cf0*/  HADD2.F32 R31, -RZ, R64.H0_H0 ;  /* 0x20000040ff1f7230 */ /* 0x000fe40000004100 */
[C---:B------:R-:W-:Y:S01]  /*38d00*/  FMUL.FTZ R76, R28.reuse, R43 ;  /* 0x0000002b1c4c7220 */ /* 0x040fe20000410000 */
[----:B------:R-:W-:Y:S02]  /*38d10*/  HADD2.F32 R72, -RZ, R68.H0_H0 ;  /* 0x20000044ff487230 */ /* 0x000fe40000004100 */
[----:B------:R-:W-:Y:S01]  /*38d20*/  FMUL.FTZ R71, R28, R67 ;  /* 0x000000431c477220 */ /* 0x000fe20000410000 */
[--C-:B------:R-:W-:Y:S01]  /*38d30*/  HADD2.F32 R66, -RZ, R41.reuse.H0_H0 ;  /* 0x20000029ff427230 */ /* 0x100fe20000004100 */
[----:B------:R-:W-:Y:S01]  /*38d40*/  LOP3.LUT R30, R75, 0xff000000, R30, 0xf8, !PT ;  /* 0xff0000004b1e7812 */ /* 0x000fe200078ef81e */
[----:B------:R-:W-:Y:S02]  /*38d50*/  HADD2.F32 R29, -RZ, R62.H0_H0 ;  /* 0x2000003eff1d7230 */ /* 0x000fe40000004100 */
[C---:B------:R-:W-:Y:S01]  /*38d60*/  FMUL.FTZ R78, R31.reuse, R72 ;  /* 0x000000481f4e7220 */ /* 0x040fe20000410000 */
[C---:B------:R-:W-:Y:S01]  /*38d70*/  FFMA.FTZ R28, R40.reuse, R43, -R71 ;  /* 0x0000002b281c7223 */ /* 0x040fe20000010847 */
[----:B------:R-:W-:Y:S01]  /*38d80*/  FMUL.FTZ R31, R31, R66 ;  /* 0x000000421f1f7220 */ /* 0x000fe20000410000 */
[----:B------:R-:W-:Y:S01]  /*38d90*/  FFMA.FTZ R40, R40, R67, R76 ;  /* 0x0000004328287223 */ /* 0x000fe2000001004c */
[----:B------:R-:W-:-:S02]  /*38da0*/  HADD2.F32 R67, -RZ, R41.H1_H1 ;  /* 0x30000029ff437230 */ /* 0x000fc40000004100 */
[C---:B------:R-:W-:Y:S01]  /*38db0*/  FFMA.FTZ R78, R29.reuse, R66, -R78 ;  /* 0x000000421d4e7223 */ /* 0x040fe2000001084e */
[----:B------:R-:W-:Y:S01]  /*38dc0*/  FFMA.FTZ R77, R29, R72, R31 ;  /* 0x000000481d4d7223 */ /* 0x000fe2000001001f */
[----:B------:R-:W-:Y:S01]  /*38dd0*/  F2FP.F16.E4M3.UNPACK_B R41, R39 ;  /* 0x00000027ff29723e */ /* 0x000fe200020006ff */
[----:B------:R-:W-:Y:S01]  /*38de0*/  HADD2.F32 R64, -RZ, R64.H1_H1 ;  /* 0x30000040ff407230 */ /* 0x000fe20000004100 */
[----:B------:R-:W-:Y:S01]  /*38df0*/  F2FP.F16.E4M3.UNPACK_B R72, R74 ;  /* 0x0000004aff48723e */ /* 0x000fe200020006ff */
[----:B------:R-:W-:Y:S01]  /*38e00*/  HADD2.F32 R71, -RZ, R68.H1_H1 ;  /* 0x30000044ff477230 */ /* 0x000fe20000004100 */
[----:B------:R-:W-:Y:S01]  /*38e10*/  F2FP.F16.E4M3.UNPACK_B R66, R70 ;  /* 0x00000046ff42723e */ /* 0x000fe200020006ff */
[----:B------:R-:W-:Y:S01]  /*38e20*/  HADD2.F32 R43, -RZ, R41.H0_H0 ;  /* 0x20000029ff2b7230 */ /* 0x000fe20000004100 */
[----:B------:R-:W-:Y:S01]  /*38e30*/  F2FP.F16.E4M3.UNPACK_B R29, R37 ;  /* 0x00000025ff1d723e */ /* 0x000fe200020006ff */
[----:B------:R-:W-:Y:S02]  /*38e40*/  HADD2.F32 R76, -RZ, R72.H0_H0 ;  /* 0x20000048ff4c7230 */ /* 0x000fe40000004100 */
[----:B------:R-:W-:Y:S01]  /*38e50*/  FMUL.FTZ R75, R64, R71 ;  /* 0x00000047404b7220 */ /* 0x000fe20000410000 */
[----:B------:R-:W-:-:S02]  /*38e60*/  HADD2.F32 R68, -RZ, R66.H0_H0 ;  /* 0x20000042ff447230 */ /* 0x000fc40000004100 */
[----:B------:R-:W-:Y:S01]  /*38e70*/  FMUL.FTZ R64, R64, R67 ;  /* 0x0000004340407220 */ /* 0x000fe20000410000 */
[----:B------:R-:W-:Y:S02]  /*38e80*/  HADD2.F32 R62, -RZ, R62.H1_H1 ;  /* 0x3000003eff3e7230 */ /* 0x000fe40000004100 */
[C---:B------:R-:W-:Y:S01]  /*38e90*/  FMUL.FTZ R82, R43.reuse, R76 ;  /* 0x0000004c2b527220 */ /* 0x040fe20000410000 */
[----:B------:R-:W-:Y:S02]  /*38ea0*/  HADD2.F32 R31, -RZ, R29.H0_H0 ;  /* 0x2000001dff1f7230 */ /* 0x000fe40000004100 */
[----:B------:R-:W-:Y:S01]  /*38eb0*/  FMUL.FTZ R43, R43, R68 ;  /* 0x000000442b2b7220 */ /* 0x000fe20000410000 */
[----:B------:R-:W-:Y:S01]  /*38ec0*/  F2FP.F16.E4M3.UNPACK_B R39, R39.H1 ;  /* 0x00000027ff27723e */ /* 0x000fe200030006ff */
[C---:B------:R-:W-:Y:S01]  /*38ed0*/  FFMA.FTZ R80, R62.reuse, R71, R64 ;  /* 0x000000473e507223 */ /* 0x040fe20000010040 */
[----:B------:R-:W-:Y:S01]  /*38ee0*/  F2FP.F16.E4M3.UNPACK_B R74, R74.H1 ;  /* 0x0000004aff4a723e */ /* 0x000fe200030006ff */
[----:B------:R-:W-:Y:S01]  /*38ef0*/  FFMA.FTZ R76, R31, R76, R43 ;  /* 0x0000004c1f4c7223 */ /* 0x000fe2000001002b */
[----:B------:R-:W-:Y:S01]  /*38f00*/  F2FP.F16.E4M3.UNPACK_B R70, R70.H1 ;  /* 0x00000046ff46723e */ /* 0x000fe200030006ff */
[----:B------:R-:W-:Y:S01]  /*38f10*/  FFMA.FTZ R79, R62, R67, -R75 ;  /* 0x000000433e4f7223 */ /* 0x000fe2000001084b */
[----:B------:R-:W-:Y:S01]  /*38f20*/  F2FP.F16.E4M3.UNPACK_B R37, R37.H1 ;  /* 0x00000025ff25723e */ /* 0x000fe200030006ff */
[----:B------:R-:W-:-:S02]  /*38f30*/  HADD2.F32 R43, -RZ, R39.H0_H0 ;  /* 0x20000027ff2b7230 */ /* 0x000fc40000004100 */
[----:B------:R-:W-:Y:S01]  /*38f40*/  FFMA.FTZ R82, R31, R68, -R82 ;  /* 0x000000441f527223 */ /* 0x000fe20000010852 */
        /* <DEDUP_REMOVED lines=8> */
[----:B------:R-:W-:Y:S01]  /*38fd0*/  HADD2.F32 R31, -RZ, R37.H0_H0 ;  /* 0x20000025ff1f7230 */ /* 0x000fe20000004100 */
[----:B------:R-:W-:Y:S01]  /*38fe0*/  F2FP.SATFINITE.E4M3.F32.PACK_AB_MERGE_C R13, R28, R13, R78 ;  /* 0x0000000d1c0d723e */ /* 0x000fe2000480704e */
[----:B------:R-:W-:-:S02]  /*38ff0*/  HADD2.F32 R29, -RZ, R29.H1_H1 ;  /* 0x3000001dff1d7230 */ /* 0x000fc40000004100 */
[----:B------:R-:W-:Y:S01]  /*39000*/  FMUL.FTZ R68, R41, R72 ;  /* 0x0000004829447220 */ /* 0x000fe20000410000 */
[----:B------:R-:W-:Y:S02]  /*39010*/  HADD2.F32 R66, -RZ, R66.H1_H1 ;  /* 0x30000042ff427230 */ /* 0x000fe40000004100 */
[C---:B------:R-:W-:Y:S01]  /*39020*/  FFMA.FTZ R85, R31.reuse, R64, R43 ;  /* 0x000000401f557223 */ /* 0x040fe2000001002b */
[----:B------:R-:W-:Y:S02]  /*39030*/  HADD2.F32 R43, -RZ, R39.H1_H1 ;  /* 0x30000027ff2b7230 */ /* 0x000fe40000004100 */
[----:B------:R-:W-:Y:S01]  /*39040*/  FFMA.FTZ R84, R31, R62, -R84 ;  /* 0x0000003e1f547223 */ /* 0x000fe20000010854 */
[----:B------:R-:W-:Y:S01]  /*39050*/  F2FP.F16.E4M3.UNPACK_B R39, R36.H1 ;  /* 0x00000024ff27723e */ /* 0x000fe200030006ff */
[-C--:B------:R-:W-:Y:S01]  /*39060*/  FMUL.FTZ R41, R41, R66.reuse ;  /* 0x0000004229297220 */ /* 0x080fe20000410000 */
[C---:B------:R-:W-:Y:S01]  /*39070*/  FFMA.FTZ R81, R29.reuse, R66, -R68 ;  /* 0x000000421d517223 */ /* 0x040fe20000010844 */
[----:B------:R-:W-:Y:S01]  /*39080*/  F2FP.F16.E4M3.UNPACK_B R66, R73.H1 ;  /* 0x00000049ff42723e */ /* 0x000fe200030006ff */
[----:B------:R-:W-:Y:S01]  /*39090*/  HADD2.F32 R74, -RZ, R74.H1_H1 ;  /* 0x3000004aff4a7230 */ /* 0x000fe20000004100 */
[----:B------:R-:W-:Y:S01]  /*390a0*/  F2FP.F16.E4M3.UNPACK_B R62, R65.H1 ;  /* 0x00000041ff3e723e */ /* 0x000fe200030006ff */
[----:B------:R-:W-:Y:S01]  /*390b0*/  FFMA.FTZ R83, R29, R72, R41 ;  /* 0x000000481d537223 */ /* 0x000fe20000010029 */
[----:B------:R-:W-:Y:S01]  /*390c0*/  F2FP.F16.E4M3.UNPACK_B R29, R12.H1 ;  /* 0x0000000cff1d723e */ /* 0x000fe200030006ff */
[----:B------:R-:W-:-:S02]  /*390d0*/  HADD2.F32 R41, -RZ, R39.H0_H0 ;  /* 0x20000027ff297230 */ /* 0x000fc40000004100 */
[----:B------:R-:W-:Y:S01]  /*390e0*/  FMUL.FTZ R86, R43, R74 ;  /* 0x0000004a2b567220 */ /* 0x000fe20000410000 */
        /* <DEDUP_REMOVED lines=9> */
[----:B------:R-:W-:Y:S01]  /*39180*/  F2FP.F16.E4M3.UNPACK_B R65, R65 ;  /* 0x00000041ff41723e */ /* 0x000fe200020006ff */
[----:B------:R-:W-:-:S02]  /*39190*/  HADD2.F32 R39, -RZ, R39.H1_H1 ;  /* 0x30000027ff277230 */ /* 0x000fc40000004100 */
[-C--:B------:R-:W-:Y:S01]  /*391a0*/  FMUL.FTZ R43, R43, R70.reuse ;  /* 0x000000462b2b7220 */ /* 0x080fe20000410000 */
[----:B------:R-:W-:Y:S01]  /*391b0*/  FFMA.FTZ R87, R37, R70, -R86 ;  /* 0x0000004625577223 */ /* 0x000fe20000010856 */
[C---:B------:R-:W-:Y:S01]  /*391c0*/  FFMA.FTZ R70, R31.reuse, R68, R41 ;  /* 0x000000441f467223 */ /* 0x040fe20000010029 */
[----:B------:R-:W-:Y:S01]  /*391d0*/  FFMA.FTZ R72, R31, R64, -R72 ;  /* 0x000000401f487223 */ /* 0x000fe20000010848 */
[----:B------:R-:W-:Y:S02]  /*391e0*/  HADD2.F32 R68, -RZ, R66.H1_H1 ;  /* 0x30000042ff447230 */ /* 0x000fe40000004100 */
[----:B------:R-:W-:Y:S01]  /*391f0*/  FFMA.FTZ R86, R37, R74, R43 ;  /* 0x0000004a25567223 */ /* 0x000fe2000001002b */
[----:B------:R-:W-:Y:S01]  /*39200*/  HADD2.F32 R64, -RZ, R62.H1_H1 ;  /* 0x3000003eff407230 */ /* 0x000fe20000004100 */
[----:B------:R-:W-:Y:S01]  /*39210*/  F2FP.F16.E4M3.UNPACK_B R12, R12 ;  /* 0x0000000cff0c723e */ /* 0x000fe200020006ff */
[----:B------:R-:W-:Y:S02]  /*39220*/  HADD2.F32 R29, -RZ, R29.H1_H1 ;  /* 0x3000001dff1d7230 */ /* 0x000fe40000004100 */
[----:B------:R-:W-:Y:S01]  /*39230*/  FMUL.FTZ R74, R39, R68 ;  /* 0x00000044274a7220 */ /* 0x000fe20000410000 */
        /* <DEDUP_REMOVED lines=15> */
[C---:B------:R-:W-:Y:S01]  /*39330*/  FMUL.FTZ R29, R36.reuse, R73 ;  /* 0x00000049241d7220 */ /* 0x040fe20000410000 */
[----:B------:R-:W-:Y:S01]  /*39340*/  F2FP.F16.E4M3.UNPACK_B R31, R38.H1 ;  /* 0x00000026ff1f723e */ /* 0x000fe200030006ff */
[-C--:B------:R-:W-:Y:S01]  /*39350*/  FMUL.FTZ R39, R36, R65.reuse ;  /* 0x0000004124277220 */ /* 0x080fe20000410000 */
[----:B------:R-:W-:Y:S01]  /*39360*/  F2FP.F16.E4M3.UNPACK_B R41, R30.H1 ;  /* 0x0000001eff29723e */ /* 0x000fe200030006ff */
[C---:B------:R-:W-:Y:S01]  /*39370*/  FFMA.FTZ R68, R12.reuse, R65, -R29 ;  /* 0x000000410c447223 */ /* 0x040fe2000001081d */
[----:B------:R-:W-:Y:S01]  /*39380*/  F2FP.F16.E4M3.UNPACK_B R37, R42.H1 ;  /* 0x0000002aff25723e */ /* 0x000fe200030006ff */
[----:B------:R-:W-:Y:S01]  /*39390*/  FFMA.FTZ R73, R12, R73, R39 ;  /* 0x000000490c497223 */ /* 0x000fe20000010027 */
[----:B------:R-:W-:Y:S01]  /*393a0*/  F2FP.F16.E4M3.UNPACK_B R29, R14.H1 ;  /* 0x0000000eff1d723e */ /* 0x000fe200030006ff */
[----:B------:R-:W-:Y:S01]  /*393b0*/  HADD2.F32 R36, -RZ, R31.H0_H0 ;  /* 0x2000001fff247230 */ /* 0x000fe20000004100 */
[----:B------:R-:W-:Y:S01]  /*393c0*/  F2FP.F16.E4M3.UNPACK_B R38, R38 ;  /* 0x00000026ff26723e */ /* 0x000fe200020006ff */
[----:B------:R-:W-:Y:S01]  /*393d0*/  HADD2.F32 R43, -RZ, R41.H0_H0 ;  /* 0x20000029ff2b7230 */ /* 0x000fe20000004100 */
[----:B------:R-:W-:Y:S01]  /*393e0*/  F2FP.F16.E4M3.UNPACK_B R42, R42 ;  /* 0x0000002aff2a723e */ /* 0x000fe200020006ff */
[----:B------:R-:W-:Y:S01]  /*393f0*/  HADD2.F32 R39, -RZ, R37.H0_H0 ;  /* 0x20000025ff277230 */ /* 0x000fe20000004100 */
[----:B------:R-:W-:Y:S01]  /*39400*/  F2FP.F16.E4M3.UNPACK_B R14, R14 ;  /* 0x0000000eff0e723e */ /* 0x000fe200020006ff */
[----:B------:R-:W-:-:S02]  /*39410*/  HADD2.F32 R31, -RZ, R31.H1_H1 ;  /* 0x3000001fff1f7230 */ /* 0x000fc40000004100 */
[----:B------:R-:W-:Y:S01]  /*39420*/  FMUL.FTZ R65, R36, R43 ;  /* 0x0000002b24417220 */ /* 0x000fe20000410000 */
[----:B------:R-:W-:Y:S01]  /*39430*/  HADD2.F32 R12, -RZ, R29.H0_H0 ;  /* 0x2000001dff0c7230 */ /* 0x000fe20000004100 */
[----:B------:R-:W-:Y:S01]  /*39440*/  F2FP.SATFINITE.E4M3.F32.PACK_AB_MERGE_C R84, R87, R84, RZ ;  /* 0x000000545754723e */ /* 0x000fe200048070ff */
[----:B------:R-:W-:Y:S01]  /*39450*/  HADD2.F32 R64, -RZ, R41.H1_H1 ;  /* 0x30000029ff407230 */ /* 0x000fe20000004100 */
[----:B------:R-:W-:Y:S01]  /*39460*/  F2FP.SATFINITE.E4M3.F32.PACK_AB_MERGE_C R85, R86, R85, RZ ;  /* 0x000000555655723e */ /* 0x000fe200048070ff */
[----:B------:R-:W-:Y:S02]  /*39470*/  HADD2.F32 R62, -RZ, R37.H1_H1 ;  /* 0x30000025ff3e7230 */ /* 0x000fe40000004100 */
[-C--:B------:R-:W-:Y:S01]  /*39480*/  FMUL.FTZ R37, R36, R39.reuse ;  /* 0x0000002724257220 */ /* 0x080fe20000410000 */
[C---:B------:R-:W-:Y:S01]  /*39490*/  FFMA.FTZ R65, R12.reuse, R39, -R65 ;  /* 0x000000270c417223 */ /* 0x040fe20000010841 */
[----:B------:R-:W-:Y:S02]  /*394a0*/  HADD2.F32 R29, -RZ, R29.H1_H1 ;  /* 0x3000001dff1d7230 */ /* 0x000fe40000004100 */
        /* <DEDUP_REMOVED lines=11> */
[----:B------:R-:W-:Y:S01]  /*39560*/  HADD2.F32 R38, -RZ, R38.H1_H1 ;  /* 0x30000026ff267230 */ /* 0x000fe20000004100 */
[----:B------:R-:W-:Y:S01]  /*39570*/  F2FP.SATFINITE.E4M3.F32.PACK_AB_MERGE_C R81, R81, R82, R84 ;  /* 0x000000525151723e */ /* 0x000fe20004807054 */
[----:B------:R-:W-:Y:S02]  /*39580*/  HADD2.F32 R37, -RZ, R12.H1_H1 ;  /* 0x3000000cff257230 */ /* 0x000fe40000004100 */
[----:B------:R-:W-:Y:S01]  /*39590*/  FMUL.FTZ R39, R29, R36 ;  /* 0x000000241d277220 */ /* 0x000fe20000410000 */
[----:B------:R-:W-:-:S02]  /*395a0*/  HADD2.F32 R31, -RZ, R42.H1_H1 ;  /* 0x3000002aff1f7230 */ /* 0x000fc40000004100 */
[----:B------:R-:W-:Y:S01]  /*395b0*/  FMUL.FTZ R29, R29, R30 ;  /* 0x0000001e1d1d7220 */ /* 0x000fe20000410000 */
[--C-:B------:R-:W-:Y:S02]  /*395c0*/  HADD2.F32 R12, -RZ, R14.reuse.H0_H0 ;  /* 0x2000000eff0c7230 */ /* 0x100fe40000004100 */
[C---:B------:R-:W-:Y:S01]  /*395d0*/  FMUL.FTZ R41, R38.reuse, R37 ;  /* 0x0000002526297220 */ /* 0x040fe20000410000 */
[----:B------:R-:W-:Y:S02]  /*395e0*/  HADD2.F32 R14, -RZ, R14.H1_H1 ;  /* 0x3000000eff0e7230 */ /* 0x000fe40000004100 */
[-C--:B------:R-:W-:Y:S01]  /*395f0*/  FMUL.FTZ R38, R38, R31.reuse ;  /* 0x0000001f26267220 */ /* 0x080fe20000410000 */
        /* <DEDUP_REMOVED lines=8> */
[----:B------:R-:W-:Y:S01]  /*39680*/  F2FP.SATFINITE.E4M3.F32.PACK_AB_MERGE_C R37, R40, R15, R77 ;  /* 0x0000000f2825723e */ /* 0x000fe2000480704d */
[----:B------:R-:W-:Y:S01]  /*39690*/  IMAD.MOV.U32 R15, RZ, RZ, R81 ;  /* 0x000000ffff0f7224 */ /* 0x000fe200078e0051 */
[----:B------:R-:W-:Y:S01]  /*396a0*/  F2FP.SATFINITE.E4M3.F32.PACK_AB_MERGE_C R14, R12, R39, R62 ;  /* 0x000000270c0e723e */ /* 0x000fe2000480703e */
[----:B------:R-:W-:Y:S01]  /*396b0*/  IMAD.MOV.U32 R12, RZ, RZ, R67 ;  /* 0x000000ffff0c7224 */ /* 0x000fe200078e0043 */
[----:B------:R-:W-:Y:S01]  /*396c0*/  F2FP.SATFINITE.E4M3.F32.PACK_AB_MERGE_C R36, R73, R66, R70 ;  /* 0x000000424924723e */ /* 0x000fe20004807046 */
[----:B------:R-:W-:Y:S01]  /*396d0*/  IMAD.MOV.U32 R39, RZ, RZ, R83 ;  /* 0x000000ffff277224 */ /* 0x000fe200078e0053 */
[----:B------:R-:W-:-:S07]  /*396e0*/  F2FP.SATFINITE.E4M3.F32.PACK_AB_MERGE_C R38, R38, R29, R43 ;  /* 0x0000001d2626723e */ /* 0x000fce000480702b */
.L_x_4591:
[----:B------:R-:W-:Y:S05]  /*396f0*/  BSYNC B3 ;  /* 0x0000000000037941 */ /* 0x000fea0003800000 */
.L_x_4590:
        /* <DEDUP_REMOVED lines=11> */
.L_x_4589:
[----:B------:R-:W-:Y:S05]  /*397b0*/  BSYNC B2 ;  /* 0x0000000000027941 */ /* 0x000fea0003800000 */
.L_x_4588:
[----:B------:R-:W-:Y:S02]  /*397c0*/  R2UR UR4, R20 ;  /* 0x00000000140472ca */ /* 0x000fe400000e0000 */
[----:B------:R-:W-:-:S13]  /*397d0*/  R2UR UR5, R21 ;  /* 0x00000000150572ca */ /* 0x000fda00000e0000 */
[----:B------:R-:W2:Y:S02]  /*397e0*/  LD.E.U8 R100, desc[UR4][R100.64] ;  /* 0x0000000464647980 */ /* 0x000ea4000c101100 */
[----:B--2---:R-:W-:-:S13]  /*397f0*/  LOP3.LUT P1, RZ, R100, 0x4, RZ, 0xc0, !PT ;  /* 0x0000000464ff7812 */ /* 0x004fda000782c0ff */
[----:B------:R-:W-:Y:S05]  /*39800*/  @!P1 BRA `(.L_x_4541) ;  /* 0x0000002000209947 */ /* 0x000fea0003800000 */
[----:B------:R-:W-:Y:S02]  /*39810*/  R2UR UR4, R20 ;  /* 0x00000000140472ca */ /* 0x000fe400000e0000 */
[----:B------:R-:W-:-:S13]  /*39820*/  R2UR UR5, R21 ;  /* 0x00000000150572ca */ /* 0x000fda00000e0000 */
[----:B------:R-:W2:Y:S01]  /*39830*/  LD.E R98, desc[UR4][R98.64+0x4] ;  /* 0x0000040462627980 */ /* 0x000ea2000c101900 */
[----:B------:R-:W-:Y:S01]  /*39840*/  VIADD R97, R97, 0x40 ;  /* 0x0000004061617836 */ /* 0x000fe20000000000 */
[----:B0-----:R-:W-:Y:S02]  /*39850*/  SHF.R.S32.HI R30, RZ, 0x1f, R109 ;  /* 0x0000001fff1e7819 */ /* 0x001fe4000001146d */
[-C--:B------:R-:W-:Y:S02]  /*39860*/  LEA.HI R28, R109, R109.reuse, RZ, 0x1 ;  /* 0x0000006d6d1c7211 */ /* 0x080fe400078f08ff */
[----:B------:R-:W-:Y:S02]  /*39870*/  LEA.HI R29, R30, R109, RZ, 0x3 ;  /* 0x0000006d1e1d7211 */ /* 0x000fe400078f18ff */
[C---:B------:R-:W-:Y:S01]  /*39880*/  LOP3.LUT R30, R28.reuse, 0x3fffffe, RZ, 0xc0, !PT ;  /* 0x03fffffe1c1e7812 */ /* 0x040fe200078ec0ff */
[----:B------:R-:W-:Y:S01]  /*39890*/  IMAD.SHL.U32 R28, R28, 0x40, RZ ;  /* 0x000000401c1c7824 */ /* 0x000fe200078e00ff */
[----:B------:R-:W-:Y:S01]  /*398a0*/  R2UR UR6, R20 ;  /* 0x00000000140672ca */ /* 0x000fe200000e0000 */
[----:B------:R-:W-:Y:S01]  /*398b0*/  IMAD.SHL.U32 R29, R29, 0x40, RZ ;  /* 0x000000401d1d7824 */ /* 0x000fe200078e00ff */
[----:B------:R-:W-:Y:S01]  /*398c0*/  R2UR UR7, R21 ;  /* 0x00000000150772ca */ /* 0x000fe200000e0000 */
[----:B------:R-:W-:-:S03]  /*398d0*/  IMAD.IADD R30, R109, 0x1, -R30 ;  /* 0x000000016d1e7824 */ /* 0x000fc600078e0a1e */
[----:B------:R-:W-:Y:S02]  /*398e0*/  LOP3.LUT R31, R29, 0xfffffe00, RZ, 0xc0, !PT ;  /* 0xfffffe001d1f7812 */ /* 0x000fe400078ec0ff */
[----:B------:R-:W-:-:S03]  /*398f0*/  LOP3.LUT R29, R28, 0x180, RZ, 0xc0, !PT ;  /* 0x000001801c1d7812 */ /* 0x000fc600078ec0ff */
[----:B------:R-:W-:Y:S01]  /*39900*/  IMAD R31, R30, 0x40, R31 ;  /* 0x000000401e1f7824 */ /* 0x000fe200078e021f */
[----:B------:R-:W-:Y:S01]  /*39910*/  SHF.R.U32.HI R30, RZ, 0x3, R29 ;  /* 0x00000003ff1e7819 */ /* 0x000fe2000001161d */
[----:B------:R-:W-:Y:S01]  /*39920*/  BSSY B2, `(.L_x_4592) ;  /* 0x000011e000027945 */ /* 0x000fe20003800000 */
[----:B--2---:R-:W-:-:S04]  /*39930*/  LEA.HI R12, R98, R98, RZ, 0x1 ;  /* 0x00000062620c7211 */ /* 0x004fc800078f08ff */
[----:B------:R-:W-:-:S04]  /*39940*/  SHF.R.S32.HI R36, RZ, 0x1, R12 ;  /* 0x00000001ff247819 */ /* 0x000fc8000001140c */
[----:B------:R-:W-:-:S04]  /*39950*/  ISETP.GE.AND P1, PT, R97, R36, PT ;  /* 0x000000246100720c */ /* 0x000fc80003f26270 */
[----:B------:R-:W-:-:S05]  /*39960*/  SEL R12, R36, RZ, P1 ;  /* 0x000000ff240c7207 */ /* 0x000fca0000800000 */
[----:B------:R-:W-:-:S04]  /*39970*/  IMAD.IADD R12, R97, 0x1, R12 ;  /* 0x00000001610c7824 */ /* 0x000fc800078e020c */
[----:B------:R-:W-:Y:S01]  /*39980*/  @P1 IMAD.IADD R108, R7, 0x1, -R108 ;  /* 0x00000001076c1824 */ /* 0x000fe200078e0a6c */
[----:B------:R-:W-:-:S04]  /*39990*/  SHF.R.S32.HI R13, RZ, 0x1f, R12 ;  /* 0x0000001fff0d7819 */ /* 0x000fc8000001140c */
[----:B------:R-:W-:Y:S02]  /*399a0*/  SHF.R.S32.HI R15, RZ, 0x1f, R108 ;  /* 0x0000001fff0f7819 */ /* 0x000fe4000001146c */
[----:B------:R-:W-:Y:S02]  /*399b0*/  LEA.HI R14, R13, R12, RZ, 0x4 ;  /* 0x0000000c0d0e7211 */ /* 0x000fe400078f20ff */
[----:B------:R-:W-:Y:S02]  /*399c0*/  LEA.HI R108, R15, R108, RZ, 0x5 ;  /* 0x0000006c0f6c7211 */ /* 0x000fe400078f28ff */
[----:B------:R-:W-:Y:S02]  /*399d0*/  SHF.R.S32.HI R39, RZ, 0x4, R14 ;  /* 0x00000004ff277819 */ /* 0x000fe4000001140e */
[----:B------:R-:W-:Y:S02]  /*399e0*/  LEA.HI R12, R13, R12, RZ, 0x6 ;  /* 0x0000000c0d0c7211 */ /* 0x000fe400078f30ff */
[----:B------:R-:W-:-:S02]  /*399f0*/  LEA.HI.SX32 R108, R108, R39, 0x1b ;  /* 0x000000276c6c7211 */ /* 0x000fc400078fdaff */
[----:B------:R-:W-:Y:S02]  /*39a00*/  SHF.R.S32.HI R12, RZ, 0x6, R12 ;  /* 0x00000006ff0c7819 */ /* 0x000fe4000001140c */
[----:B------:R-:W-:Y:S01]  /*39a10*/  SHF.R.S32.HI R15, RZ, 0x1f, R108 ;  /* 0x0000001fff0f7819 */ /* 0x000fe2000001146c */
[----:B------:R-:W-:Y:S01]  /*39a20*/  IMAD.SHL.U32 R37, R108, 0x10, RZ ;  /* 0x000000106c257824 */ /* 0x000fe200078e00ff */
[----:B------:R-:W-:Y:S01]  /*39a30*/  LOP3.LUT R14, R29, 0x30, R14, 0xf8, !PT ;  /* 0x000000301d0e7812 */ /* 0x000fe200078ef80e */
[----:B------:R-:W-:Y:S01]  /*39a40*/  IMAD R12, R12, 0x2800, R31 ;  /* 0x000028000c0c7824 */ /* 0x000fe200078e021f */
[----:B------:R-:W-:Y:S02]  /*39a50*/  LEA.HI R15, R15, R108, RZ, 0x2 ;  /* 0x0000006c0f0f7211 */ /* 0x000fe400078f10ff */
[----:B------:R-:W-:Y:S02]  /*39a60*/  LOP3.LUT R13, R14, R30, RZ, 0x3c, !PT ;  /* 0x0000001e0e0d7212 */ /* 0x000fe400078e3cff */
[----:B------:R-:W-:-:S02]  /*39a70*/  SHF.R.S32.HI R28, RZ, 0x2, R15 ;  /* 0x00000002ff1c7819 */ /* 0x000fc4000001140f */
[----:B------:R-:W-:Y:S01]  /*39a80*/  LOP3.LUT R15, R29, 0x30, R37, 0xf8, !PT ;  /* 0x000000301d0f7812 */ /* 0x000fe200078ef825 */
[----:B------:R-:W-:Y:S02]  /*39a90*/  IMAD.IADD R12, R12, 0x1, R13 ;  /* 0x000000010c0c7824 */ /* 0x000fe400078e020d */
[----:B------:R-:W-:Y:S01]  /*39aa0*/  IMAD R28, R28, 0x2800, R31 ;  /* 0x000028001c1c7824 */ /* 0x000fe200078e021f */
[----:B------:R-:W-:Y:S02]  /*39ab0*/  LOP3.LUT R15, R15, R30, RZ, 0x3c, !PT ;  /* 0x0000001e0f0f7212 */ /* 0x000fe400078e3cff */
[----:B------:R-:W-:-:S03]  /*39ac0*/  IADD3 R12, P1, P2, R102, R12, R55 ;  /* 0x0000000c660c7210 */ /* 0x000fc60007a3e037 */
[----:B------:R-:W-:Y:S01]  /*39ad0*/  IMAD.IADD R28, R28, 0x1, R15 ;  /* 0x000000011c1c7824 */ /* 0x000fe200078e020f */
[----:B------:R-:W-:Y:S02]  /*39ae0*/  IADD3.X R13, R103, RZ, R93, P1, P2 ;  /* 0x000000ff670d7210 */ /* 0x000fe40000fe445d */
[----:B------:R-:W-:Y:S02]  /*39af0*/  ISETP.GE.AND P1, PT, R97, R36, PT ;  /* 0x000000246100720c */ /* 0x000fe40003f26270 */
[----:B------:R-:W-:Y:S02]  /*39b00*/  IADD3 R28, P3, P4, R102, R28, R55 ;  /* 0x0000001c661c7210 */ /* 0x000fe40007c7e037 */
[----:B------:R-:W5:Y:S02]  /*39b10*/  LD.E.128 R12, desc[UR4][R12.64] ;  /* 0x000000040c0c7980 */ /* 0x000f64000c101d00 */
[----:B------:R-:W-:Y:S01]  /*39b20*/  IADD3.X R29, R103, RZ, R93, P3, P4 ;  /* 0x000000ff671d7210 */ /* 0x000fe20001fe845d */
[----:B------:R-:W-:-:S05]  /*39b30*/  IMAD.SHL.U32 R39, R39, 0x10, RZ ;  /* 0x0000001027277824 */ /* 0x000fca00078e00ff */
[----:B------:R-:W5:Y:S01]  /*39b40*/  LD.E.128 R28, desc[UR6][R28.64] ;  /* 0x000000061c1c7980 */ /* 0x000f62000c101d00 */
[----:B------:R-:W-:Y:S05]  /*39b50*/  @P1 BRA `(.L_x_4593) ;  /* 0x0000000c00e81947 */ /* 0x000fea0003800000 */
[----:B-----5:R-:W-:Y:S01]  /*39b60*/  IMAD.MOV.U32 R36, RZ, RZ, R13 ;  /* 0x000000ffff247224 */ /* 0x020fe200078e000d */
[----:B------:R-:W-:Y:S01]  /*39b70*/  SHF.R.U32.HI R13, RZ, 0x8, R56 ;  /* 0x00000008ff0d7819 */ /* 0x000fe20000011638 */
[----:B------:R-:W-:Y:S01]  /*39b80*/  IMAD.MOV.U32 R38, RZ, RZ, R15 ;  /* 0x000000ffff267224 */ /* 0x000fe200078e000f */
[----:B------:R-:W-:Y:S01]  /*39b90*/  SHF.R.U32.HI R15, RZ, 0x8, R57 ;  /* 0x00000008ff0f7819 */ /* 0x000fe20000011639 */
[----:B------:R-:W-:Y:S01]  /*39ba0*/  IMAD.MOV.U32 R40, RZ, RZ, R29 ;  /* 0x000000ffff287224 */ /* 0x000fe200078e001d */
[----:B------:R-:W-:Y:S01]  /*39bb0*/  LOP3.LUT R42, R56, 0xff, RZ, 0xc0, !PT ;  /* 0x000000ff382a7812 */ /* 0x000fe200078ec0ff */
[----:B------:R-:W-:Y:S01]  /*39bc0*/  IMAD.MOV.U32 R41, RZ, RZ, R31 ;  /* 0x000000ffff297224 */ /* 0x000fe200078e001f */
        /* <DEDUP_REMOVED lines=9> */
[----:B------:R-:W-:Y:S02]  /*39c60*/  SHF.R.U32.HI R29, RZ, 0x8, R32 ;  /* 0x00000008ff1d7819 */ /* 0x000fe40000011620 */
        /* <DEDUP_REMOVED lines=17> */
[----:B------:R-:W-:Y:S02]  /*39d80*/  SHF.R.U32.HI R29, RZ, 0x8, R35 ;  /* 0x00000008ff1d7819 */ /* 0x000fe40000011623 */
[----:B------:R-:W-:Y:S02]  /*39d90*/  LOP3.LUT R13, R13, 0xff, RZ, 0xc0, !PT ;  /* 0x000000ff0d0d7812 */ /* 0x000fe400078ec0ff */
[----:B------:R-:W-:Y:S02]  /*39da0*/  LOP3.LUT R15, R15, 0xff, RZ, 0xc0, !PT ;  /* 0x000000ff0f0f7812 */ /* 0x000fe400078ec0ff */
[----:B------:R-:W-:Y:S02]  /*39db0*/  SHF.R.U32.HI R31, RZ, 0x10, R59 ;  /* 0x00000010ff1f7819 */ /* 0x000fe4000001163b */
[----:B------:R-:W-:Y:S02]  /*39dc0*/  LOP3.LUT R70, R35, 0xff, RZ, 0xc0, !PT ;  /* 0x000000ff23467812 */ /* 0x000fe400078ec0ff */
[----:B------:R-:W-:-:S02]  /*39dd0*/  LOP3.LUT R29, R29, 0xff, RZ, 0xc0, !PT ;  /* 0x000000ff1d1d7812 */ /* 0x000fc400078ec0ff */
[----:B------:R-:W-:Y:S02]  /*39de0*/  PRMT R13, R13, 0x7054, R42 ;  /* 0x000070540d0d7816 */ /* 0x000fe4000000002a */
[----:B------:R-:W-:Y:S02]  /*39df0*/  PRMT R15, R15, 0x7054, R60 ;  /* 0x000070540f0f7816 */ /* 0x000fe4000000003c */
[----:B------:R-:W-:Y:S02]  /*39e00*/  LOP3.LUT R31, R31, 0xff, RZ, 0xc0, !PT ;  /* 0x000000ff1f1f7812 */ /* 0x000fe400078ec0ff */
[----:B------:R-:W-:Y:S02]  /*39e10*/  SHF.R.U32.HI R42, RZ, 0x10, R32 ;  /* 0x00000010ff2a7819 */ /* 0x000fe40000011620 */
[----:B------:R-:W-:Y:S02]  /*39e20*/  SHF.R.U32.HI R60, RZ, 0x10, R33 ;  /* 0x00000010ff3c7819 */ /* 0x000fe40000011621 */
[----:B------:R-:W-:-:S02]  /*39e30*/  PRMT R63, R29, 0x7604, R70 ;  /* 0x000076041d3f7816 */ /* 0x000fc40000000046 */
[----:B------:R-:W-:Y:S02]  /*39e40*/  PRMT R64, R31, 0x7054, R64 ;  /* 0x000070541f407816 */ /* 0x000fe40000000040 */
[----:B------:R-:W-:Y:S02]  /*39e50*/  SHF.R.U32.HI R29, RZ, 0x10, R58 ;  /* 0x00000010ff1d7819 */ /* 0x000fe4000001163a */
[----:B------:R-:W-:Y:S02]  /*39e60*/  LOP3.LUT R42, R42, 0xff, RZ, 0xc0, !PT ;  /* 0x000000ff2a2a7812 */ /* 0x000fe400078ec0ff */
[----:B------:R-:W-:Y:S02]  /*39e70*/  LOP3.LUT R31, R60, 0xff, RZ, 0xc0, !PT ;  /* 0x000000ff3c1f7812 */ /* 0x000fe400078ec0ff */
[----:B------:R-:W-:Y:S02]  /*39e80*/  SHF.R.U32.HI R55, RZ, 0x10, R34 ;  /* 0x00000010ff377819 */ /* 0x000fe40000011622 */
[----:B------:R-:W-:-:S02]  /*39e90*/  SHF.R.U32.HI R60, RZ, 0x10, R35 ;  /* 0x00000010ff3c7819 */ /* 0x000fc40000011623 */
[----:B------:R-:W-:Y:S02]  /*39ea0*/  LOP3.LUT R29, R29, 0xff, RZ, 0xc0, !PT ;  /* 0x000000ff1d1d7812 */ /* 0x000fe400078ec0ff */
[----:B------:R-:W-:Y:S02]  /*39eb0*/  PRMT R43, R42, 0x7054, R43 ;  /* 0x000070542a2b7816 */ /* 0x000fe4000000002b */
[----:B------:R-:W-:Y:S02]  /*39ec0*/  LOP3.LUT R55, R55, 0xff, RZ, 0xc0, !PT ;  /* 0x000000ff37377812 */ /* 0x000fe400078ec0ff */
[----:B------:R-:W-:Y:S02]  /*39ed0*/  LOP3.LUT R42, R60, 0xff, RZ, 0xc0, !PT ;  /* 0x000000ff3c2a7812 */ /* 0x000fe400078ec0ff */
[----:B------:R-:W-:Y:S02]  /*39ee0*/  PRMT R31, R31, 0x7054, R66 ;  /* 0x000070541f1f7816 */ /* 0x000fe40000000042 */
[----:B------:R-:W-:-:S02]  /*39ef0*/  SHF.R.U32.HI R60, RZ, 0x18, R33 ;  /* 0x00000018ff3c7819 */ /* 0x000fc40000011621 */
[----:B------:R-:W-:Y:S02]  /*39f00*/  PRMT R29, R29, 0x7054, R62 ;  /* 0x000070541d1d7816 */ /* 0x000fe4000000003e */
[----:B------:R-:W-:Y:S02]  /*39f10*/  PRMT R61, R55, 0x7054, R68 ;  /* 0x00007054373d7816 */ /* 0x000fe40000000044 */
[----:B------:R-:W-:Y:S02]  /*39f20*/  SHF.R.U32.HI R62, RZ, 0x18, R57 ;  /* 0x00000018ff3e7819 */ /* 0x000fe40000011639 */
[----:B------:R-:W-:Y:S02]  /*39f30*/  PRMT R55, R60, 0x654, R31 ;  /* 0x000006543c377816 */ /* 0x000fe4000000001f */
[----:B------:R-:W-:Y:S02]  /*39f40*/  PRMT R33, R62, 0x654, R15 ;  /* 0x000006543e217816 */ /* 0x000fe4000000000f */
[----:B------:R-:W-:-:S02]  /*39f50*/  F2FP.F16.E4M3.UNPACK_B R31, R40 ;  /* 0x00000028ff1f723e */ /* 0x000fc400020006ff */
[----:B------:R-:W-:Y:S02]  /*39f60*/  F2FP.F16.E4M3.UNPACK_B R57, R55 ;  /* 0x00000037ff39723e */ /* 0x000fe400020006ff */
[----:B------:R-:W-:Y:S02]  /*39f70*/  PRMT R63, R42, 0x7054, R63 ;  /* 0x000070542a3f7816 */ /* 0x000fe4000000003f */
[----:B------:R-:W-:Y:S01]  /*39f80*/  SHF.R.U32.HI R67, RZ, 0x18, R59 ;  /* 0x00000018ff437819 */ /* 0x000fe2000001163b */
[--C-:B------:R-:W-:Y:S01]  /*39f90*/  HADD2.F32 R60, -RZ, R57.reuse.H0_H0 ;  /* 0x20000039ff3c7230 */ /* 0x100fe20000004100 */
[----:B------:R-:W-:Y:S01]  /*39fa0*/  F2FP.F16.E4M3.UNPACK_B R42, R33 ;  /* 0x00000021ff2a723e */ /* 0x000fe200020006ff */
[----:B------:R-:W-:Y:S01]  /*39fb0*/  HADD2.F32 R57, -RZ, R57.H1_H1 ;  /* 0x30000039ff397230 */ /* 0x000fe20000004100 */
[----:B------:R-:W-:Y:S02]  /*39fc0*/  LOP3.LUT R59, R29, 0xff000000, R58, 0xf8, !PT ;  /* 0xff0000001d3b7812 */ /* 0x000fe400078ef83a */
[----:B------:R-:W-:Y:S01]  /*39fd0*/  LOP3.LUT R56, R13, 0xff000000, R56, 0xf8, !PT ;  /* 0xff0000000d387812 */ /* 0x000fe200078ef838 */
[----:B------:R-:W-:Y:S01]  /*39fe0*/  HADD2.F32 R13, -RZ, R31.H0_H0 ;  /* 0x2000001fff0d7230 */ /* 0x000fe20000004100 */
[----:B------:R-:W-:Y:S01]  /*39ff0*/  F2FP.F16.E4M3.UNPACK_B R29, R36 ;  /* 0x00000024ff1d723e */ /* 0x000fe200020006ff */
[--C-:B------:R-:W-:Y:S01]  /*3a000*/  HADD2.F32 R58, -RZ, R42.reuse.H0_H0 ;  /* 0x2000002aff3a7230 */ /* 0x100fe20000004100 */
[----:B------:R-:W-:Y:S01]  /*3a010*/  LOP3.LUT R43, R43, 0xff000000, R32, 0xf8, !PT ;  /* 0xff0000002b2b7812 */ /* 0x000fe200078ef820 */
[----:B------:R-:W-:-:S02]  /*3a020*/  HADD2.F32 R42, -RZ, R42.H1_H1 ;  /* 0x3000002aff2a7230 */ /* 0x000fc40000004100 */
[C---:B------:R-:W-:Y:S01]  /*3a030*/  FMUL.FTZ R32, R13.reuse, R60 ;  /* 0x0000003c0d207220 */ /* 0x040fe20000410000 */
[--C-:B------:R-:W-:Y:S02]  /*3a040*/  HADD2.F32 R15, -RZ, R29.reuse.H0_H0 ;  /* 0x2000001dff0f7230 */ /* 0x100fe40000004100 */
[----:B------:R-:W-:Y:S01]  /*3a050*/  FMUL.FTZ R65, R13, R58 ;  /* 0x0000003a0d417220 */ /* 0x000fe20000410000 */
[----:B------:R-:W-:Y:S01]  /*3a060*/  LOP3.LUT R61, R61, 0xff000000, R34, 0xf8, !PT ;  /* 0xff0000003d3d7812 */ /* 0x000fe200078ef822 */
[----:B------:R-:W-:Y:S01]  /*3a070*/  HADD2.F32 R29, -RZ, R29.H1_H1 ;  /* 0x3000001dff1d7230 */ /* 0x000fe20000004100 */
[----:B------:R-:W-:Y:S01]  /*3a080*/  F2FP.F16.E4M3.UNPACK_B R40, R40.H1 ;  /* 0x00000028ff28723e */ /* 0x000fe200030006ff */
[C---:B------:R-:W-:Y:S01]  /*3a090*/  FFMA.FTZ R13, R15.reuse, R58, -R32 ;  /* 0x0000003a0f0d7223 */ /* 0x040fe20000010820 */
[----:B------:R-:W-:Y:S01]  /*3a0a0*/  HADD2.F32 R32, -RZ, R31.H1_H1 ;  /* 0x3000001fff207230 */ /* 0x000fe20000004100 */
[----:B------:R-:W-:Y:S01]  /*3a0b0*/  F2FP.F16.E4M3.UNPACK_B R55, R55.H1 ;  /* 0x00000037ff37723e */ /* 0x000fe200030006ff */
[----:B------:R-:W-:Y:S01]  /*3a0c0*/  FFMA.FTZ R15, R15, R60, R65 ;  /* 0x0000003c0f0f7223 */ /* 0x000fe20000010041 */
[----:B------:R-:W-:Y:S01]  /*3a0d0*/  F2FP.F16.E4M3.UNPACK_B R34, R33.H1 ;  /* 0x00000021ff22723e */ /* 0x000fe200030006ff */
[----:B------:R-:W-:Y:S01]  /*3a0e0*/  HADD2.F32 R33, -RZ, R40.H0_H0 ;  /* 0x20000028ff217230 */ /* 0x000fe20000004100 */
[----:B------:R-:W-:Y:S01]  /*3a0f0*/  F2FP.F16.E4M3.UNPACK_B R36, R36.H1 ;  /* 0x00000024ff24723e */ /* 0x000fe200030006ff */
[----:B------:R-:W-:-:S02]  /*3a100*/  HADD2.F32 R60, -RZ, R55.H0_H0 ;  /* 0x20000037ff3c7230 */ /* 0x000fc40000004100 */
[CC--:B------:R-:W-:Y:S01]  /*3a110*/  FMUL.FTZ R62, R32.reuse, R57.reuse ;  /* 0x00000039203e7220 */ /* 0x0c0fe20000410000 */
[----:B------:R-:W-:Y:S02]  /*3a120*/  HADD2.F32 R58, -RZ, R34.H0_H0 ;  /* 0x20000022ff3a7230 */ /* 0x000fe40000004100 */
[----:B------:R-:W-:Y:S01]  /*3a130*/  FMUL.FTZ R32, R32, R42 ;  /* 0x0000002a20207220 */ /* 0x000fe20000410000 */
[----:B------:R-:W-:Y:S01]  /*3a140*/  LOP3.LUT R63, R63, 0xff000000, R35, 0xf8, !PT ;  /* 0xff0000003f3f7812 */ /* 0x000fe200078ef823 */
[----:B------:R-:W-:Y:S01]  /*3a150*/  HADD2.F32 R31, -RZ, R36.H0_H0 ;  /* 0x20000024ff1f7230 */ /* 0x000fe20000004100 */
[----:B------:R-:W-:Y:S01]  /*3a160*/  PRMT R64, R67, 0x654, R64 ;  /* 0x0000065443407816 */ /* 0x000fe20000000040 */
[----:B------:R-:W-:Y:S01]  /*3a170*/  FMUL.FTZ R68, R33, R60 ;  /* 0x0000003c21447220 */ /* 0x000fe20000410000 */
[----:B------:R-:W-:Y:S01]  /*3a180*/  FFMA.FTZ R66, R29, R57, R32 ;  /* 0x000000391d427223 */ /* 0x000fe20000010020 */
[----:B------:R-:W-:Y:S01]  /*3a190*/  FMUL.FTZ R33, R33, R58 ;  /* 0x0000003a21217220 */ /* 0x000fe20000410000 */
[----:B------:R-:W-:Y:S01]  /*3a1a0*/  HADD2.F32 R35, -RZ, R34.H1_H1 ;  /* 0x30000022ff237230 */ /* 0x000fe20000004100 */
[----:B------:R-:W-:Y:S01]  /*3a1b0*/  F2FP.F16.E4M3.UNPACK_B R32, R41 ;  /* 0x00000029ff20723e */ /* 0x000fe200020006ff */
[----:B------:R-:W-:Y:S01]  /*3a1c0*/  FFMA.FTZ R62, R29, R42, -R62 ;  /* 0x0000002a1d3e7223 */ /* 0x000fe2000001083e */
[----:B------:R-:W-:Y:S01]  /*3a1d0*/  F2FP.F16.E4M3.UNPACK_B R57, R63 ;  /* 0x0000003fff39723e */ /* 0x000fe200020006ff */
[C---:B------:R-:W-:Y:S01]  /*3a1e0*/  FFMA.FTZ R68, R31.reuse, R58, -R68 ;  /* 0x0000003a1f447223 */ /* 0x040fe20000010844 */
[----:B------:R-:W-:Y:S01]  /*3a1f0*/  F2FP.F16.E4M3.UNPACK_B R34, R64 ;  /* 0x00000040ff22723e */ /* 0x000fe200020006ff */
[----:B------:R-:W-:Y:S01]  /*3a200*/  FFMA.FTZ R60, R31, R60, R33 ;  /* 0x0000003c1f3c7223 */ /* 0x000fe20000010021 */
[----:B------:R-:W-:Y:S01]  /*3a210*/  HADD2.F32 R40, -RZ, R40.H1_H1 ;  /* 0x30000028ff287230 */ /* 0x000fe20000004100 */
[----:B------:R-:W-:Y:S01]  /*3a220*/  F2FP.F16.E4M3.UNPACK_B R29, R38 ;  /* 0x00000026ff1d723e */ /* 0x000fe200020006ff */
        /* <DEDUP_REMOVED lines=12> */
[----:B------:R-:W-:Y:S01]  /*3a2f0*/  HADD2.F32 R32, -RZ, R32.H1_H1 ;  /* 0x30000020ff207230 */ /* 0x000fe20000004100 */
[----:B------:R-:W-:Y:S01]  /*3a300*/  F2FP.F16.E4M3.UNPACK_B R64, R64.H1 ;  /* 0x00000040ff40723e */ /* 0x000fe200030006ff */
[----:B------:R-:W-:-:S02]  /*3a310*/  HADD2.F32 R57, -RZ, R57.H1_H1 ;  /* 0x30000039ff397230 */ /* 0x000fc40000004100 */
[C---:B------:R-:W-:Y:S01]  /*3a320*/  FFMA.FTZ R67, R36.reuse, R55, R40 ;  /* 0x0000003724437223 */ /* 0x040fe20000010028 */
[----:B------:R-:W-:Y:S02]  /*3a330*/  HADD2.F32 R34, -RZ, R34.H1_H1 ;  /* 0x30000022ff227230 */ /* 0x000fe40000004100 */
[C---:B------:R-:W-:Y:S01]  /*3a340*/  FFMA.FTZ R70, R31.reuse, R42, -R70 ;  /* 0x0000002a1f467223 */ /* 0x040fe20000010846 */
[----:B------:R-:W-:Y:S01]  /*3a350*/  FFMA.FTZ R58, R31, R58, R33 ;  /* 0x0000003a1f3a7223 */ /* 0x000fe20000010021 */
[----:B------:R-:W-:Y:S01]  /*3a360*/  FFMA.FTZ R65, R36, R35, -R65 ;  /* 0x0000002324417223 */ /* 0x000fe20000010841 */
[----:B------:R-:W-:Y:S01]  /*3a370*/  HADD2.F32 R29, -RZ, R29.H1_H1 ;  /* 0x3000001dff1d7230 */ /* 0x000fe20000004100 */
[----:B------:R-:W-:Y:S01]  /*3a380*/  F2FP.F16.E4M3.UNPACK_B R38, R38.H1 ;  /* 0x00000026ff26723e */ /* 0x000fe200030006ff */
[----:B------:R-:W-:Y:S02]  /*3a390*/  HADD2.F32 R33, -RZ, R41.H0_H0 ;  /* 0x20000029ff217230 */ /* 0x000fe40000004100 */
[----:B------:R-:W-:Y:S01]  /*3a3a0*/  FMUL.FTZ R42, R32, R57 ;  /* 0x00000039202a7220 */ /* 0x000fe20000410000 */
[----:B------:R-:W-:-:S02]  /*3a3b0*/  HADD2.F32 R40, -RZ, R63.H0_H0 ;  /* 0x2000003fff287230 */ /* 0x000fc40000004100 */
[-C--:B------:R-:W-:Y:S01]  /*3a3c0*/  FMUL.FTZ R32, R32, R34.reuse ;  /* 0x0000002220207220 */ /* 0x080fe20000410000 */
[----:B------:R-:W-:Y:S02]  /*3a3d0*/  HADD2.F32 R36, -RZ, R64.H0_H0 ;  /* 0x20000040ff247230 */ /* 0x000fe40000004100 */
[----:B------:R-:W-:Y:S01]  /*3a3e0*/  FFMA.FTZ R73, R29, R34, -R42 ;  /* 0x000000221d497223 */ /* 0x000fe2000001082a */
[----:B------:R-:W-:Y:S02]  /*3a3f0*/  HADD2.F32 R31, -RZ, R38.H0_H0 ;  /* 0x20000026ff1f7230 */ /* 0x000fe40000004100 */
[----:B------:R-:W-:Y:S01]  /*3a400*/  FMUL.FTZ R72, R33, R40 ;  /* 0x0000002821487220 */ /* 0x000fe20000410000 */
[----:B------:R-:W-:Y:S01]  /*3a410*/  FFMA.FTZ R75, R29, R57, R32 ;  /* 0x000000391d4b7223 */ /* 0x000fe20000010020 */
[----:B------:R-:W-:Y:S01]  /*3a420*/  FMUL.FTZ R33, R33, R36 ;  /* 0x0000002421217220 */ /* 0x000fe20000410000 */
[----:B------:R-:W-:Y:S01]  /*3a430*/  F2FP.F16.E4M3.UNPACK_B R32, R28.H1 ;  /* 0x0000001cff20723e */ /* 0x000fe200030006ff */
[C---:B------:R-:W-:Y:S01]  /*3a440*/  FFMA.FTZ R72, R31.reuse, R36, -R72 ;  /* 0x000000241f487223 */ /* 0x040fe20000010848 */
[-C--:B------:R-:W-:Y:S01]  /*3a450*/  F2FP.F16.E4M3.UNPACK_B R35, R43.reuse.H1 ;  /* 0x0000002bff23723e */ /* 0x080fe200030006ff */
[----:B------:R-:W-:Y:S01]  /*3a460*/  FFMA.FTZ R74, R31, R40, R33 ;  /* 0x000000281f4a7223 */ /* 0x000fe20000010021 */
[----:B------:R-:W-:Y:S01]  /*3a470*/  F2FP.F16.E4M3.UNPACK_B R34, R56.H1 ;  /* 0x00000038ff22723e */ /* 0x000fe200030006ff */
[----:B------:R-:W-:Y:S01]  /*3a480*/  HADD2.F32 R33, -RZ, R32.H0_H0 ;  /* 0x20000020ff217230 */ /* 0x000fe20000004100 */
[-C--:B------:R-:W-:Y:S01]  /*3a490*/  F2FP.F16.E4M3.UNPACK_B R29, R12.reuse.H1 ;  /* 0x0000000cff1d723e */ /* 0x080fe200030006ff */
[----:B------:R-:W-:Y:S01]  /*3a4a0*/  HADD2.F32 R40, -RZ, R35.H0_H0 ;  /* 0x20000023ff287230 */ /* 0x000fe20000004100 */
[----:B------:R-:W-:Y:S01]  /*3a4b0*/  F2FP.F16.E4M3.UNPACK_B R43, R43 ;  /* 0x0000002bff2b723e */ /* 0x000fe200020006ff */
[----:B------:R-:W-:Y:S01]  /*3a4c0*/  HADD2.F32 R36, -RZ, R34.H0_H0 ;  /* 0x20000022ff247230 */ /* 0x000fe20000004100 */
[----:B------:R-:W-:Y:S01]  /*3a4d0*/  F2FP.F16.E4M3.UNPACK_B R12, R12 ;  /* 0x0000000cff0c723e */ /* 0x000fe200020006ff */
        /* <DEDUP_REMOVED lines=8> */
[----:B------:R-:W-:Y:S01]  /*3a560*/  HADD2.F32 R33, -RZ, R32.H1_H1 ;  /* 0x30000020ff217230 */ /* 0x000fe20000004100 */
[----:B------:R-:W-:Y:S01]  /*3a570*/  F2FP.F16.E4M3.UNPACK_B R31, R28 ;  /* 0x0000001cff1f723e */ /* 0x000fe200020006ff */
[----:B------:R-:W-:-:S02]  /*3a580*/  HADD2.F32 R34, -RZ, R34.H1_H1 ;  /* 0x30000022ff227230 */ /* 0x000fc40000004100 */
[C---:B------:R-:W-:Y:S01]  /*3a590*/  FMUL.FTZ R55, R41.reuse, R63 ;  /* 0x0000003f29377220 */ /* 0x040fe20000410000 */
[----:B------:R-:W-:Y:S02]  /*3a5a0*/  HADD2.F32 R28, -RZ, R35.H1_H1 ;  /* 0x30000023ff1c7230 */ /* 0x000fe40000004100 */
[----:B------:R-:W-:Y:S01]  /*3a5b0*/  FMUL.FTZ R76, R41, R64 ;  /* 0x00000040294c7220 */ /* 0x000fe20000410000 */
[----:B------:R-:W-:Y:S01]  /*3a5c0*/  HADD2.F32 R38, -RZ, R38.H1_H1 ;  /* 0x30000026ff267230 */ /* 0x000fe20000004100 */
[----:B------:R-:W-:Y:S01]  /*3a5d0*/  F2FP.F16.E4M3.UNPACK_B R56, R56 ;  /* 0x00000038ff38723e */ /* 0x000fe200020006ff */
[----:B------:R-:W-:Y:S02]  /*3a5e0*/  HADD2.F32 R29, -RZ, R29.H1_H1 ;  /* 0x3000001dff1d7230 */ /* 0x000fe40000004100 */
[C---:B------:R-:W-:Y:S01]  /*3a5f0*/  FMUL.FTZ R41, R33.reuse, R34 ;  /* 0x0000002221297220 */ /* 0x040fe20000410000 */
[----:B------:R-:W-:Y:S02]  /*3a600*/  HADD2.F32 R32, -RZ, R31.H0_H0 ;  /* 0x2000001fff207230 */ /* 0x000fe40000004100 */
[----:B------:R-:W-:Y:S01]  /*3a610*/  FMUL.FTZ R36, R33, R28 ;  /* 0x0000001c21247220 */ /* 0x000fe20000410000 */
[----:B------:R-:W-:-:S02]  /*3a620*/  HADD2.F32 R35, -RZ, R43.H0_H0 ;  /* 0x2000002bff237230 */ /* 0x000fc40000004100 */
[----:B------:R-:W-:Y:S01]  /*3a630*/  FFMA.FTZ R79, R38, R63, R76 ;  /* 0x0000003f264f7223 */ /* 0x000fe2000001004c */
[C---:B------:R-:W-:Y:S01]  /*3a640*/  FFMA.FTZ R63, R29.reuse, R28, R41 ;  /* 0x0000001c1d3f7223 */ /* 0x040fe20000010029 */
[----:B------:R-:W-:Y:S02]  /*3a650*/  HADD2.F32 R33, -RZ, R56.H0_H0 ;  /* 0x20000038ff217230 */ /* 0x000fe40000004100 */
[----:B------:R-:W-:Y:S01]  /*3a660*/  FFMA.FTZ R57, R29, R34, -R36 ;  /* 0x000000221d397223 */ /* 0x000fe20000010824 */
[----:B------:R-:W-:Y:S02]  /*3a670*/  HADD2.F32 R28, -RZ, R12.H0_H0 ;  /* 0x2000000cff1c7230 */ /* 0x000fe40000004100 */
[C---:B------:R-:W-:Y:S01]  /*3a680*/  FMUL.FTZ R29, R32.reuse, R35 ;  /* 0x00000023201d7220 */ /* 0x040fe20000410000 */
[----:B------:R-:W-:Y:S02]  /*3a690*/  HADD2.F32 R31, -RZ, R31.H1_H1 ;  /* 0x3000001fff1f7230 */ /* 0x000fe40000004100 */
[----:B------:R-:W-:Y:S01]  /*3a6a0*/  FMUL.FTZ R32, R32, R33 ;  /* 0x0000002120207220 */ /* 0x000fe20000410000 */
[----:B------:R-:W-:-:S02]  /*3a6b0*/  HADD2.F32 R43, -RZ, R43.H1_H1 ;  /* 0x3000002bff2b7230 */ /* 0x000fc40000004100 */
[----:B------:R-:W-:Y:S01]  /*3a6c0*/  FFMA.FTZ R36, R28, R33, -R29 ;  /* 0x000000211c247223 */ /* 0x000fe2000001081d */
[----:B------:R-:W-:Y:S01]  /*3a6d0*/  HADD2.F32 R56, -RZ, R56.H1_H1 ;  /* 0x30000038ff387230 */ /* 0x000fe20000004100 */
[----:B------:R-:W-:Y:S01]  /*3a6e0*/  F2FP.F16.E4M3.UNPACK_B R29, R30.H1 ;  /* 0x0000001eff1d723e */ /* 0x000fe200030006ff */
[----:B------:R-:W-:Y:S01]  /*3a6f0*/  FFMA.FTZ R77, R38, R64, -R55 ;  /* 0x00000040264d7223 */ /* 0x000fe20000010837 */
[----:B------:R-:W-:Y:S01]  /*3a700*/  F2FP.F16.E4M3.UNPACK_B R34, R61.H1 ;  /* 0x0000003dff22723e */ /* 0x000fe200030006ff */
[----:B------:R-:W-:Y:S01]  /*3a710*/  FFMA.FTZ R38, R28, R35, R32 ;  /* 0x000000231c267223 */ /* 0x000fe20000010020 */
[----:B------:R-:W-:Y:S02]  /*3a720*/  HADD2.F32 R12, -RZ, R12.H1_H1 ;  /* 0x3000000cff0c7230 */ /* 0x000fe40000004100 */
[C---:B------:R-:W-:Y:S01]  /*3a730*/  FMUL.FTZ R33, R31.reuse, R43 ;  /* 0x0000002b1f217220 */ /* 0x040fe20000410000 */
[----:B------:R-:W-:Y:S01]  /*3a740*/  FMUL.FTZ R55, R31, R56 ;  /* 0x000000381f377220 */ /* 0x000fe20000410000 */
[----:B------:R-:W-:Y:S01]  /*3a750*/  F2FP.F16.E4M3.UNPACK_B R28, R14.H1 ;  /* 0x0000000eff1c723e */ /* 0x000fe200030006ff */
[----:B------:R-:W-:Y:S01]  /*3a760*/  HADD2.F32 R31, -RZ, R29.H0_H0 ;  /* 0x2000001dff1f7230 */ /* 0x000fe20000004100 */
[----:B------:R-:W-:Y:S01]  /*3a770*/  F2FP.F16.E4M3.UNPACK_B R32, R59.H1 ;  /* 0x0000003bff20723e */ /* 0x000fe200030006ff */
[----:B------:R-:W-:-:S02]  /*3a780*/  HADD2.F32 R35, -RZ, R34.H0_H0 ;  /* 0x20000022ff237230 */ /* 0x000fc40000004100 */
[C---:B------:R-:W-:Y:S01]  /*3a790*/  FFMA.FTZ R41, R12.reuse, R56, -R33 ;  /* 0x000000380c297223 */ /* 0x040fe20000010821 */
[----:B------:R-:W-:Y:S01]  /*3a7a0*/  FFMA.FTZ R55, R12, R43, R55 ;  /* 0x0000002b0c377223 */ /* 0x000fe20000010037 */
[----:B------:R-:W-:Y:S01]  /*3a7b0*/  HADD2.F32 R12, -RZ, R28.H0_H0 ;  /* 0x2000001cff0c7230 */ /* 0x000fe20000004100 */
[----:B------:R-:W-:Y:S01]  /*3a7c0*/  F2FP.F16.E4M3.UNPACK_B R30, R30 ;  /* 0x0000001eff1e723e */ /* 0x000fe200020006ff */
[----:B------:R-:W-:Y:S02]  /*3a7d0*/  HADD2.F32 R33, -RZ, R32.H0_H0 ;  /* 0x20000020ff217230 */ /* 0x000fe40000004100 */
[C---:B------:R-:W-:Y:S01]  /*3a7e0*/  FMUL.FTZ R43, R31.reuse, R35 ;  /* 0x000000231f2b7220 */ /* 0x040fe20000410000 */
[----:B------:R-:W-:Y:S01]  /*3a7f0*/  HADD2.F32 R29, -RZ, R29.H1_H1 ;  /* 0x3000001dff1d7230 */ /* 0x000fe20000004100 */
[----:B------:R-:W-:Y:S01]  /*3a800*/  F2FP.F16.E4M3.UNPACK_B R61, R61 ;  /* 0x0000003dff3d723e */ /* 0x000fe200020006ff */
[----:B------:R-:W-:Y:S02]  /*3a810*/  HADD2.F32 R34, -RZ, R34.H1_H1 ;  /* 0x30000022ff227230 */ /* 0x000fe40000004100 */
[----:B------:R-:W-:Y:S01]  /*3a820*/  FMUL.FTZ R31, R31, R33 ;  /* 0x000000211f1f7220 */ /* 0x000fe20000410000 */
[----:B------:R-:W-:-:S02]  /*3a830*/  HADD2.F32 R32, -RZ, R32.H1_H1 ;  /* 0x30000020ff207230 */ /* 0x000fc40000004100 */
[C---:B------:R-:W-:Y:S01]  /*3a840*/  FFMA.FTZ R43, R12.reuse, R33, -R43 ;  /* 0x000000210c2b7223 */ /* 0x040fe2000001082b */
[----:B------:R-:W-:Y:S02]  /*3a850*/  HADD2.F32 R28, -RZ, R28.H1_H1 ;  /* 0x3000001cff1c7230 */ /* 0x000fe40000004100 */
[C---:B------:R-:W-:Y:S01]  /*3a860*/  FMUL.FTZ R33, R29.reuse, R34 ;  /* 0x000000221d217220 */ /* 0x040fe20000410000 */
[----:B------:R-:W-:Y:S01]  /*3a870*/  F2FP.F16.E4M3.UNPACK_B R59, R59 ;  /* 0x0000003bff3b723e */ /* 0x000fe200020006ff */
[-C--:B------:R-:W-:Y:S01]  /*3a880*/  FMUL.FTZ R29, R29, R32.reuse ;  /* 0x000000201d1d7220 */ /* 0x080fe20000410000 */
[----:B------:R-:W-:Y:S01]  /*3a890*/  FFMA.FTZ R56, R12, R35, R31 ;  /* 0x000000230c387223 */ /* 0x000fe2000001001f */
[C---:B------:R-:W-:Y:S01]  /*3a8a0*/  FFMA.FTZ R32, R28.reuse, R32, -R33 ;  /* 0x000000201c207223 */ /* 0x040fe20000010821 */
[----:B------:R-:W-:Y:S01]  /*3a8b0*/  F2FP.F16.E4M3.UNPACK_B R14, R14 ;  /* 0x0000000eff0e723e */ /* 0x000fe200020006ff */
[----:B------:R-:W-:Y:S01]  /*3a8c0*/  FFMA.FTZ R71, R28, R34, R29 ;  /* 0x000000221c477223 */ /* 0x000fe2000001001d */
[--C-:B------:R-:W-:Y:S01]  /*3a8d0*/  HADD2.F32 R28, -RZ, R30.reuse.H0_H0 ;  /* 0x2000001eff1c7230 */ /* 0x100fe20000004100 */
[----:B------:R-:W-:Y:S01]  /*3a8e0*/  F2FP.SATFINITE.E4M3.F32.PACK_AB_MERGE_C R72, R77, R72, RZ ;  /* 0x000000484d48723e */ /* 0x000fe200048070ff */
[----:B------:R-:W-:Y:S01]  /*3a8f0*/  HADD2.F32 R31, -RZ, R61.H0_H0 ;  /* 0x2000003dff1f7230 */ /* 0x000fe20000004100 */
[----:B------:R-:W-:Y:S01]  /*3a900*/  F2FP.SATFINITE.E4M3.F32.PACK_AB_MERGE_C R42, R57, R42, RZ ;  /* 0x0000002a392a723e */ /* 0x000fe200048070ff */
[----:B------:R-:W-:Y:S01]  /*3a910*/  HADD2.F32 R30, -RZ, R30.H1_H1 ;  /* 0x3000001eff1e7230 */ /* 0x000fe20000004100 */
[----:B------:R-:W-:Y:S01]  /*3a920*/  F2FP.SATFINITE.E4M3.F32.PACK_AB_MERGE_C R40, R63, R40, RZ ;  /* 0x000000283f28723e */ /* 0x000fe200048070ff */
[----:B------:R-:W-:-:S02]  /*3a930*/  HADD2.F32 R29, -RZ, R59.H0_H0 ;  /* 0x2000003bff1d7230 */ /* 0x000fc40000004100 */
[C---:B------:R-:W-:Y:S01]  /*3a940*/  FMUL.FTZ R33, R28.reuse, R31 ;  /* 0x0000001f1c217220 */ /* 0x040fe20000410000 */
[----:B------:R-:W-:Y:S01]  /*3a950*/  HADD2.F32 R61, -RZ, R61.H1_H1 ;  /* 0x3000003dff3d7230 */ /* 0x000fe20000004100 */
[----:B------:R-:W-:Y:S01]  /*3a960*/  F2FP.SATFINITE.E4M3.F32.PACK_AB_MERGE_C R60, R67, R60, RZ ;  /* 0x0000003c433c723e */ /* 0x000fe200048070ff */
        /* <DEDUP_REMOVED lines=23> */
[----:B------:R-:W-:-:S02]  /*3aae0*/  F2FP.SATFINITE.E4M3.F32.PACK_AB_MERGE_C R13, R62, R13, R65 ;  /* 0x0000000d3e0d723e */ /* 0x000fc40004807041 */
[----:B------:R-:W-:-:S07]  /*3aaf0*/  F2FP.SATFINITE.E4M3.F32.PACK_AB_MERGE_C R31, R75, R58, R74 ;  /* 0x0000003a4b1f723e */ /* 0x000fce000480704a */
.L_x_4593:
[----:B------:R-:W-:Y:S05]  /*3ab00*/  BSYNC B2 ;  /* 0x0000000000027941 */ /* 0x000fea0003800000 */
.L_x_4592:
[--C-:B------:R-:W-:Y:S02]  /*3ab10*/  SHF.R.S32.HI R33, RZ, 0x1f, R39.reuse ;  /* 0x0000001fff217819 */ /* 0x100fe40000011427 */
[----:B------:R-:W-:Y:S02]  /*3ab20*/  IADD3 R32, P1, P2, R26, R94, R39 ;  /* 0x0000005e1a207210 */ /* 0x000fe40007a3e027 */
[----:B------:R-:W-:Y:S02]  /*3ab30*/  R2UR UR4, R20 ;  /* 0x00000000140472ca */ /* 0x000fe400000e0000 */
[----:B------:R-:W-:Y:S02]  /*3ab40*/  R2UR UR5, R21 ;  /* 0x00000000150572ca */ /* 0x000fe400000e0000 */
[----:B------:R-:W-:Y:S02]  /*3ab50*/  IADD3.X R33, R27, R69, R33, P1, P2 ;  /* 0x000000451b217210 */ /* 0x000fe40000fe4421 */
[----:B------:R-:W-:-:S09]  /*3ab60*/  ISETP.GE.AND P1, PT, R37, R7, PT ;  /* 0x000000072500720c */ /* 0x000fd20003f26270 */
[----:B-----5:R0:W-:Y:S04]  /*3ab70*/  ST.E.128 desc[UR4][R32.64], R12 ;  /* 0x0000000c20007985 */ /* 0x0201e8000c101d04 */
[----:B------:R-:W-:Y:S05]  /*3ab80*/  @P1 BRA `(.L_x_4541) ;  /* 0x0000000c00401947 */ /* 0x000fea0003800000 */
[----:B------:R-:W-:Y:S02]  /*3ab90*/  R2UR UR4, R20 ;  /* 0x00000000140472ca */ /* 0x000fe400000e0000 */
[----:B------:R-:W-:Y:S02]  /*3aba0*/  R2UR UR5, R21 ;  /* 0x00000000150572ca */ /* 0x000fe400000e0000 */
[--C-:B------:R-:W-:Y:S02]  /*3abb0*/  IADD3 R94, P1, P2, R26, R94, R37.reuse ;  /* 0x0000005e1a5e7210 */ /* 0x100fe40007a3e025 */
[----:B------:R-:W-:-:S04]  /*3abc0*/  SHF.R.S32.HI R26, RZ, 0x1f, R37 ;  /* 0x0000001fff1a7819 */ /* 0x000fc80000011425 */
[----:B------:R-:W-:-:S05]  /*3abd0*/  IADD3.X R95, R27, R69, R26, P1, P2 ;  /* 0x000000451b5f7210 */ /* 0x000fca0000fe441a */
[----:B------:R1:W-:Y:S01]  /*3abe0*/  ST.E.128 desc[UR4][R94.64], R28 ;  /* 0x0000001c5e007985 */ /* 0x0003e2000c101d04 */
[----:B------:R-:W-:Y:S05]  /*3abf0*/  BRA `(.L_x_4541) ;  /* 0x0000000c00247947 */ /* 0x000fea0003800000 */
.L_x_4507:
[----:B------:R-:W2:Y:S01]  /*3ac00*/  LDL.64 R12, [R3+0x10] ;  /* 0x00001000030c7983 */ /* 0x000ea20000100a00 */
[----:B------:R-:W-:Y:S02]  /*3ac10*/  R2UR UR4, R20 ;  /* 0x00000000140472ca */ /* 0x000fe400000e0000 */
[----:B------:R-:W-:Y:S01]  /*3ac20*/  R2UR UR5, R21 ;  /* 0x00000000150572ca */ /* 0x000fe200000e0000 */
[----:B------:R0:W5:Y:S04]  /*3ac30*/  LDL R7, [R0] ;  /* 0x0000000000077983 */ /* 0x0001680000100800 */
[----:B------:R0:W5:Y:S08]  /*3ac40*/  LDL R14, [R0+0x4] ;  /* 0x00000400000e7983 */ /* 0x0001700000100800 */
[----:B--2---:R-:W2:Y:S01]  /*3ac50*/  LD.E R15, desc[UR4][R12.64+0x1c] ;  /* 0x00001c040c0f7980 */ /* 0x004ea2000c101900 */
[----:B------:R-:W-:Y:S01]  /*3ac60*/  BSSY B2, `(.L_x_4594) ;  /* 0x0000005000027945 */ /* 0x000fe20003800000 */
[----:B--2---:R-:W-:-:S04]  /*3ac70*/  LOP3.LUT R15, R15, 0x1, RZ, 0xfc, !PT ;  /* 0x000000010f0f7812 */ /* 0x004fc800078efcff */
[----:B------:R-:W-:-:S13]  /*3ac80*/  ISETP.NE.AND P1, PT, R15, 0x3, PT ;  /* 0x000000030f00780c */ /* 0x000fda0003f25270 */
[----:B0-----:R-:W-:Y:S05]  /*3ac90*/  @!P1 BRA `(.L_x_4595) ;  /* 0x0000000000049947 */ /* 0x001fea0003800000 */
[----:B------:R-:W-:Y:S01]  /*3aca0*/  BPT.TRAP 0x1 ;  /* 0x000000040000795c */ /* 0x000fe20000300000 */
.L_x_4595:
[----:B------:R-:W-:Y:S05]  /*3acb0*/  BSYNC B2 ;  /* 0x0000000000027941 */ /* 0x000fea0003800000 */
.L_x_4594:
[----:B------:R-:W-:Y:S02]  /*3acc0*/  R2UR UR4, R20 ;  /* 0x00000000140472ca */ /* 0x000fe400000e0000 */
[----:B------:R-:W-:-:S13]  /*3acd0*/  R2UR UR5, R21 ;  /* 0x00000000150572ca */ /* 0x000fda00000e0000 */
[----:B------:R-:W2:Y:S01]  /*3ace0*/  LD.E.64 R12, desc[UR4][R12.64+0x8] ;  /* 0x000008040c0c7980 */ /* 0x000ea2000c101b00 */
[----:B-----5:R-:W-:Y:S01]  /*3acf0*/  SHF.L.U32 R14, R14, 0x1f, RZ ;  /* 0x0000001f0e0e7819 */ /* 0x020fe200000006ff */
[----:B------:R-:W-:Y:S01]  /*3ad00*/  BSSY B2, `(.L_x_4596) ;  /* 0x0000005000027945 */ /* 0x000fe20003800000 */
[----:B--2---:R-:W-:-:S05]  /*3ad10*/  MOV R26, R12 ;  /* 0x0000000c001a7202 */ /* 0x004fca0000000f00 */
[----:B------:R-:W-:-:S04]  /*3ad20*/  IMAD R7, R7, 0x8, R26 ;  /* 0x0000000807077824 */ /* 0x000fc800078e021a */
[----:B------:R-:W0:Y:S02]  /*3ad30*/  SYNCS.PHASECHK.TRANS64.TRYWAIT P1, [R7+URZ], R14 ;  /* 0x0000000e070075a7 */ /* 0x000e24000802017f */
[----:B0-----:R-:W-:Y:S05]  /*3ad40*/  @!P1 BRA `(.L_x_4597) ;  /* 0x0000000c00589947 */ /* 0x001fea0003800000 */
.L_x_4623:
[----:B------:R-:W-:Y:S05]  /*3ad50*/  BSYNC B2 ;  /* 0x0000000000027941 */ /* 0x000fea0003800000 */
.L_x_4596:
[----:B------:R-:W2:Y:S04]  /*3ad60*/  LDL.64 R26, [R3] ;  /* 0x00000000031a7983 */ /* 0x000ea80000100a00 */
[----:B------:R-:W3:Y:S04]  /*3ad70*/  LDL.64 R32, [R3+0x30] ;  /* 0x0000300003207983 */ /* 0x000ee80000100a00 */
[----:B0-----:R-:W4:Y:S04]  /*3ad80*/  LDL.64 R14, [R3+0x20] ;  /* 0x00002000030e7983 */ /* 0x001f280000100a00 */
[----:B------:R-:W4:Y:S01]  /*3ad90*/  LDL.64 R12, [R3+0x18] ;  /* 0x00001800030c7983 */ /* 0x000f220000100a00 */
[----:B------:R-:W-:-:S02]  /*3ada0*/  R2UR UR4, R20 ;  /* 0x00000000140472ca */ /* 0x000fc400000e0000 */
[C---:B------:R-:W-:Y:S01]  /*3adb0*/  R2UR UR5, R21.reuse ;  /* 0x00000000150572ca */ /* 0x040fe200000e0000 */
[----:B------:R-:W4:Y:S01]  /*3adc0*/  LDL R38, [R0] ;  /* 0x0000000000267983 */ /* 0x000f220000100800 */
[C---:B------:R-:W-:Y:S02]  /*3add0*/  R2UR UR8, R20.reuse ;  /* 0x00000000140872ca */ /* 0x040fe400000e0000 */
[C---:B------:R-:W-:Y:S01]  /*3ade0*/  R2UR UR9, R21.reuse ;  /* 0x00000000150972ca */ /* 0x040fe200000e0000 */
[----:B------:R-:W5:Y:S01]  /*3adf0*/  LDL.64 R34, [R3+0x38] ;  /* 0x0000380003227983 */ /* 0x000f620000100a00 */
[C---:B------:R-:W-:Y:S02]  /*3ae00*/  R2UR UR6, R20.reuse ;  /* 0x00000000140672ca */ /* 0x040fe400000e0000 */
[----:B------:R-:W-:Y:S02]  /*3ae10*/  R2UR UR7, R21 ;  /* 0x00000000150772ca */ /* 0x000fe400000e0000 */
[----:B------:R-:W-:-:S02]  /*3ae20*/  R2UR UR10, R20 ;  /* 0x00000000140a72ca */ /* 0x000fc400000e0000 */
[----:B------:R-:W-:Y:S01]  /*3ae30*/  R2UR UR11, R21 ;  /* 0x00000000150b72ca */ /* 0x000fe200000e0000 */
[----:B--2---:R-:W2:Y:S04]  /*3ae40*/  LD.E R40, desc[UR4][R26.64] ;  /* 0x000000041a287980 */ /* 0x004ea8000c101900 */
[----:B---3--:R-:W3:Y:S04]  /*3ae50*/  LD.E R41, desc[UR8][R32.64] ;  /* 0x0000000820297980 */ /* 0x008ee8000c101900 */
[----:B----4-:R-:W4:Y:S04]  /*3ae60*/  LD.E.64 R28, desc[UR6][R14.64+0x10] ;  /* 0x000010060e1c7980 */ /* 0x010f28000c101b00 */
[----:B------:R-:W4:Y:S04]  /*3ae70*/  LD.E.64 R36, desc[UR10][R12.64+0x8] ;  /* 0x0000080a0c247980 */ /* 0x000f28000c101b00 */
[----:B------:R0:W4:Y:S01]  /*3ae80*/  LD.E R7, desc[UR4][R12.64] ;  /* 0x000000040c077980 */ /* 0x000122000c101900 */
[----:B------:R-:W-:Y:S01]  /*3ae90*/  IMAD R39, R38, 0x7800, RZ ;  /* 0x0000780026277824 */ /* 0x000fe200078e02ff */
[----:B------:R-:W-:Y:S01]  /*3aea0*/  SHF.R.S32.HI R42, RZ, 0x1f, R53 ;  /* 0x0000001fff2a7819 */ /* 0x000fe20000011435 */
[----:B------:R-:W-:Y:S01]  /*3aeb0*/  BSSY B2, `(.L_x_4598) ;  /* 0x0000054000027945 */ /* 0x000fe20003800000 */
[----:B------:R1:W5:Y:S04]  /*3aec0*/  LD.E.64 R26, desc[UR4][R14.64+0x8] ;  /* 0x000008040e1a7980 */ /* 0x000368000c101b00 */
[----:B------:R1:W5:Y:S01]  /*3aed0*/  LD.E.64 R30, desc[UR6][R14.64+0x18] ;  /* 0x000018060e1e7980 */ /* 0x000362000c101b00 */
[----:B0-----:R-:W-:Y:S01]  /*3aee0*/  SHF.R.S32.HI R13, RZ, 0x1f, R39 ;  /* 0x0000001fff0d7819 */ /* 0x001fe20000011427 */
[----:B--2---:R-:W-:-:S05]  /*3aef0*/  IMAD R40, R53, -0xa0, R40 ;  /* 0xffffff6035287824 */ /* 0x004fca00078e0228 */
[----:B------:R-:W-:-:S04]  /*3af00*/  VIMNMX R56, R40, 0xa0, PT ;  /* 0x000000a028387848 */ /* 0x000fc80003fe0100 */
[----:B---3--:R-:W-:Y:S01]  /*3af10*/  ISETP.GE.AND P1, PT, R41, R56, PT ;  /* 0x000000382900720c */ /* 0x008fe20003f26270 */
[-C--:B----4-:R-:W-:Y:S01]  /*3af20*/  IMAD R29, R29, R53.reuse, RZ ;  /* 0x000000351d1d7224 */ /* 0x090fe200078e02ff */
[----:B------:R-:W-:Y:S01]  /*3af30*/  IADD3 R38, P2, R39, R36, RZ ;  /* 0x0000002427267210 */ /* 0x000fe20007f5e0ff */
[----:B------:R-:W-:Y:S01]  /*3af40*/  IMAD.WIDE.U32 R40, R28, R53, RZ ;  /* 0x000000351c287225 */ /* 0x000fe200078e00ff */
[----:B------:R-:W-:-:S03]  /*3af50*/  IADD3 R36, P3, P4, R36, R7, R39 ;  /* 0x0000000724247210 */ /* 0x000fc60007c7e027 */
[----:B------:R-:W-:Y:S01]  /*3af60*/  IMAD R29, R28, R42, R29 ;  /* 0x0000002a1c1d7224 */ /* 0x000fe200078e021d */
[----:B------:R-:W-:Y:S01]  /*3af70*/  SHF.R.S32.HI R7, RZ, 0x1f, R7 ;  /* 0x0000001fff077819 */ /* 0x000fe20000011407 */
[----:B------:R-:W-:Y:S02]  /*3af80*/  IMAD.X R39, R37, 0x1, R13, P2 ;  /* 0x0000000125277824 */ /* 0x000fe400010e060d */
[----:B------:R-:W-:Y:S01]  /*3af90*/  IMAD.IADD R43, R41, 0x1, R29 ;  /* 0x00000001292b7824 */ /* 0x000fe200078e021d */
[----:B------:R-:W-:Y:S01]  /*3afa0*/  IADD3.X R37, R37, R7, R13, P3, P4 ;  /* 0x0000000725257210 */ /* 0x000fe20001fe840d */
[----:B-1----:R-:W-:Y:S06]  /*3afb0*/  @P1 BRA `(.L_x_4599) ;  /* 0x00000004000c1947 */ /* 0x002fec0003800000 */
[----:B------:R-:W-:Y:S02]  /*3afc0*/  R2UR UR4, R20 ;  /* 0x00000000140472ca */ /* 0x000fe400000e0000 */
[----:B------:R-:W-:-:S13]  /*3afd0*/  R2UR UR5, R21 ;  /* 0x00000000150572ca */ /* 0x000fda00000e0000 */
[----:B-----5:R-:W2:Y:S01]  /*3afe0*/  LD.E.U8 R42, desc[UR4][R34.64] ;  /* 0x00000004222a7980 */ /* 0x020ea2000c101100 */
[----:B------:R-:W-:Y:S01]  /*3aff0*/  IADD3 R28, P2, R30, R40, RZ ;  /* 0x000000281e1c7210 */ /* 0x000fe20007f5e0ff */
[----:B------:R-:W-:Y:S04]  /*3b000*/  BSSY B3, `(.L_x_4600) ;  /* 0x000000c000037945 */ /* 0x000fe80003800000 */
[----:B------:R-:W-:Y:S01]  /*3b010*/  IMAD.X R29, R31, 0x1, R43, P2 ;  /* 0x000000011f1d7824 */ /* 0x000fe200010e062b */
[----:B--2---:R-:W-:-:S04]  /*3b020*/  LOP3.LUT R7, R42, 0x1, RZ, 0xc0, !PT ;  /* 0x000000012a077812 */ /* 0x004fc800078ec0ff */
[----:B------:R-:W-:-:S13]  /*3b030*/  ISETP.NE.U32.AND P1, PT, R7, 0x1, PT ;  /* 0x000000010700780c */ /* 0x000fda0003f25070 */
[----:B------:R-:W-:Y:S05]  /*3b040*/  @P1 BRA `(.L_x_4601) ;  /* 0x00000000001c1947 */ /* 0x000fea0003800000 */
[----:B------:R-:W-:Y:S02]  /*3b050*/  R2UR UR4, R20 ;  /* 0x00000000140472ca */ /* 0x000fe400000e0000 */
[----:B------:R-:W-:-:S13]  /*3b060*/  R2UR UR5, R21 ;  /* 0x00000000150572ca */ /* 0x000fda00000e0000 */
[----:B------:R-:W2:Y:S01]  /*3b070*/  LD.E.128 R12, desc[UR4][R38.64] ;  /* 0x00000004260c7980 */ /* 0x000ea2000c101d00 */
[----:B------:R-:W-:Y:S02]  /*3b080*/  R2UR UR6, R20 ;  /* 0x00000000140672ca */ /* 0x000fe400000e0000 */
[----:B------:R-:W-:Y:S01]  /*3b090*/  R2UR UR7, R21 ;  /* 0x00000000150772ca */ /* 0x000fe200000e0000 */
[----:B--2---:R0:W-:-:S12]  /*3b0a0*/  ST.E.128 desc[UR4][R28.64], R12 ;  /* 0x0000000c1c007985 */ /* 0x0041d8000c101d04 */
[----:B------:R0:W5:Y:S02]  /*3b0b0*/  LD.E.U8 R42, desc[UR6][R34.64] ;  /* 0x00000006222a7980 */ /* 0x000164000c101100 */
.L_x_4601:
[----:B------:R-:W-:Y:S05]  /*3b0c0*/  BSYNC B3 ;  /* 0x0000000000037941 */ /* 0x000fea0003800000 */
.L_x_4600:
[----:B-----5:R-:W-:Y:S01]  /*3b0d0*/  LOP3.LUT P1, RZ, R42, 0x2, RZ, 0xc0, !PT ;  /* 0x000000022aff7812 */ /* 0x020fe2000782c0ff */
[----:B------:R-:W-:-:S12]  /*3b0e0*/  BSSY B3, `(.L_x_4602) ;  /* 0x0000009000037945 */ /* 0x000fd80003800000 */
[----:B------:R-:W-:Y:S05]  /*3b0f0*/  @!P1 BRA `(.L_x_4603) ;  /* 0x00000000001c9947 */ /* 0x000fea0003800000 */
[----:B------:R-:W-:Y:S02]  /*3b100*/  R2UR UR4, R20 ;  /* 0x00000000140472ca */ /* 0x000fe400000e0000 */
[----:B------:R-:W-:-:S13]  /*3b110*/  R2UR UR5, R21 ;  /* 0x00000000150572ca */ /* 0x000fda00000e0000 */
[----:B0-----:R-:W2:Y:S01]  /*3b120*/  LD.E.128 R12, desc[UR4][R36.64] ;  /* 0x00000004240c7980 */ /* 0x001ea2000c101d00 */
[----:B------:R-:W-:Y:S02]  /*3b130*/  R2UR UR6, R20 ;  /* 0x00000000140672ca */ /* 0x000fe400000e0000 */
[----:B------:R-:W-:Y:S01]  /*3b140*/  R2UR UR7, R21 ;  /* 0x00000000150772ca */ /* 0x000fe200000e0000 */
[----:B--2---:R1:W-:-:S12]  /*3b150*/  ST.E.128 desc[UR4][R28.64+0x20], R12 ;  /* 0x0000200c1c007985 */ /* 0x0043d8000c101d04 */
[----:B------:R1:W5:Y:S02]  /*3b160*/  LD.E.U8 R42, desc[UR6][R34.64] ;  /* 0x00000006222a7980 */ /* 0x000364000c101100 */
.L_x_4603:
[----:B------:R-:W-:Y:S05]  /*3b170*/  BSYNC B3 ;  /* 0x0000000000037941 */ /* 0x000fea0003800000 */
.L_x_4602:
[----:B-----5:R-:W-:Y:S01]  /*3b180*/  LOP3.LUT P1, RZ, R42, 0x4, RZ, 0xc0, !PT ;  /* 0x000000042aff7812 */ /* 0x020fe2000782c0ff */
[----:B------:R-:W-:-:S12]  /*3b190*/  BSSY B3, `(.L_x_4604) ;  /* 0x0000009000037945 */ /* 0x000fd80003800000 */
[----:B------:R-:W-:Y:S05]  /*3b1a0*/  @!P1 BRA `(.L_x_4605) ;  /* 0x00000000001c9947 */ /* 0x000fea0003800000 */
[----:B------:R-:W-:Y:S02]  /*3b1b0*/  R2UR UR4, R20 ;  /* 0x00000000140472ca */ /* 0x000fe400000e0000 */
[----:B------:R-:W-:-:S13]  /*3b1c0*/  R2UR UR5, R21 ;  /* 0x00000000150572ca */ /* 0x000fda00000e0000 */
[----:B01----:R-:W2:Y:S01]  /*3b1d0*/  LD.E.128 R12, desc[UR4][R38.64+0x2800] ;  /* 0x00280004260c7980 */ /* 0x003ea2000c101d00 */
[----:B------:R-:W-:Y:S02]  /*3b1e0*/  R2UR UR6, R20 ;  /* 0x00000000140672ca */ /* 0x000fe400000e0000 */
[----:B------:R-:W-:Y:S01]  /*3b1f0*/  R2UR UR7, R21 ;  /* 0x00000000150772ca */ /* 0x000fe200000e0000 */
[----:B--2---:R2:W-:-:S12]  /*3b200*/  ST.E.128 desc[UR4][R28.64+0x40], R12 ;  /* 0x0000400c1c007985 */ /* 0x0045d8000c101d04 */
[----:B------:R2:W5:Y:S02]  /*3b210*/  LD.E.U8 R42, desc[UR6][R34.64] ;  /* 0x00000006222a7980 */ /* 0x000564000c101100 */
.L_x_4605:
[----:B------:R-:W-:Y:S05]  /*3b220*/  BSYNC B3 ;  /* 0x0000000000037941 */ /* 0x000fea0003800000 */
.L_x_4604:
[----:B-----5:R-:W-:Y:S01]  /*3b230*/  LOP3.LUT P1, RZ, R42, 0x8, RZ, 0xc0, !PT ;  /* 0x000000082aff7812 */ /* 0x020fe2000782c0ff */
[----:B------:R-:W-:-:S12]  /*3b240*/  BSSY B3, `(.L_x_4606) ;  /* 0x0000009000037945 */ /* 0x000fd80003800000 */
[----:B------:R-:W-:Y:S05]  /*3b250*/  @!P1 BRA `(.L_x_4607) ;  /* 0x00000000001c9947 */ /* 0x000fea0003800000 */
[----:B------:R-:W-:Y:S02]  /*3b260*/  R2UR UR4, R20 ;  /* 0x00000000140472ca */ /* 0x000fe400000e0000 */
[----:B------:R-:W-:-:S13]  /*3b270*/  R2UR UR5, R21 ;  /* 0x00000000150572ca */ /* 0x000fda00000e0000 */
[----:B012---:R-:W2:Y:S01]  /*3b280*/  LD.E.128 R12, desc[UR4][R36.64+0x2800] ;  /* 0x00280004240c7980 */ /* 0x007ea2000c101d00 */
[----:B------:R-:W-:Y:S02]  /*3b290*/  R2UR UR6, R20 ;  /* 0x00000000140672ca */ /* 0x000fe400000e0000 */
[----:B------:R-:W-:Y:S01]  /*3b2a0*/  R2UR UR7, R21 ;  /* 0x00000000150772ca */ /* 0x000fe200000e0000 */
[----:B--2---:R3:W-:-:S12]  /*3b2b0*/  ST.E.128 desc[UR4][R28.64+0x60], R12 ;  /* 0x0000600c1c007985 */ /* 0x0047d8000c101d04 */
[----:B------:R3:W5:Y:S02]  /*3b2c0*/  LD.E.U8 R42, desc[UR6][R34.64] ;  /* 0x00000006222a7980 */ /* 0x000764000c101100 */
.L_x_4607:
[----:B------:R-:W-:Y:S05]  /*3b2d0*/  BSYNC B3 ;  /* 0x0000000000037941 */ /* 0x000fea0003800000 */
.L_x_4606:
[----:B-----5:R-:W-:Y:S01]  /*3b2e0*/  LOP3.LUT P1, RZ, R42, 0x10, RZ, 0xc0, !PT ;  /* 0x000000102aff7812 */ /* 0x020fe2000782c0ff */
[----:B------:R-:W-:-:S12]  /*3b2f0*/  BSSY B3, `(.L_x_4608) ;  /* 0x0000009000037945 */ /* 0x000fd80003800000 */
[----:B------:R-:W-:Y:S05]  /*3b300*/  @!P1 BRA `(.L_x_4609) ;  /* 0x00000000001c9947 */ /* 0x000fea0003800000 */
[----:B------:R-:W-:Y:S02]  /*3b310*/  R2UR UR4, R20 ;  /* 0x00000000140472ca */ /* 0x000fe400000e0000 */
[----:B------:R-:W-:-:S13]  /*3b320*/  R2UR UR5, R21 ;  /* 0x00000000150572ca */ /* 0x000fda00000e0000 */
[----:B0123--:R-:W2:Y:S01]  /*3b330*/  LD.E.128 R12, desc[UR4][R38.64+0x5000] ;  /* 0x00500004260c7980 */ /* 0x00fea2000c101d00 */
[----:B------:R-:W-:Y:S02]  /*3b340*/  R2UR UR6, R20 ;  /* 0x00000000140672ca */ /* 0x000fe400000e0000 */
[----:B------:R-:W-:Y:S01]  /*3b350*/  R2UR UR7, R21 ;  /* 0x00000000150772ca */ /* 0x000fe200000e0000 */
[----:B--2---:R4:W-:-:S12]  /*3b360*/  ST.E.128 desc[UR4][R28.64+0x80], R12 ;  /* 0x0000800c1c007985 */ /* 0x0049d8000c101d04 */
[----:B------:R4:W5:Y:S02]  /*3b370*/  LD.E.U8 R42, desc[UR6][R34.64] ;  /* 0x00000006222a7980 */ /* 0x000964000c101100 */
.L_x_4609:
[----:B------:R-:W-:Y:S05]  /*3b380*/  BSYNC B3 ;  /* 0x0000000000037941 */ /* 0x000fea0003800000 */
.L_x_4608:
[----:B-----5:R-:W-:-:S13]  /*3b390*/  LOP3.LUT P1, RZ, R42, 0x20, RZ, 0xc0, !PT ;  /* 0x000000202aff7812 */ /* 0x020fda000782c0ff */
[----:B------:R-:W-:Y:S05]  /*3b3a0*/  @!P1 BRA `(.L_x_4599) ;  /* 0x0000000000109947 */ /* 0x000fea0003800000 */
[----:B------:R-:W-:Y:S02]  /*3b3b0*/  R2UR UR4, R20 ;  /* 0x00000000140472ca */ /* 0x000fe400000e0000 */
[----:B------:R-:W-:-:S13]  /*3b3c0*/  R2UR UR5, R21 ;  /* 0x00000000150572ca */ /* 0x000fda00000e0000 */
[----:B01234-:R-:W2:Y:S04]  /*3b3d0*/  LD.E.128 R12, desc[UR4][R36.64+0x5000] ;  /* 0x00500004240c7980 */ /* 0x01fea8000c101d00 */
[----:B--2---:R0:W-:Y:S02]  /*3b3e0*/  ST.E.128 desc[UR4][R28.64+0xa0], R12 ;  /* 0x0000a00c1c007985 */ /* 0x0041e4000c101d04 */
.L_x_4599:
[----:B------:R-:W-:Y:S05]  /*3b3f0*/  BSYNC B2 ;  /* 0x0000000000027941 */ /* 0x000fea0003800000 */
.L_x_4598:
[----:B------:R-:W-:Y:S02]  /*3b400*/  R2UR UR4, R20 ;  /* 0x00000000140472ca */ /* 0x000fe400000e0000 */
[----:B------:R-:W-:-:S13]  /*3b410*/  R2UR UR5, R21 ;  /* 0x00000000150572ca */ /* 0x000fda00000e0000 */
[----:B------:R-:W2:Y:S02]  /*3b420*/  LD.E R32, desc[UR4][R32.64] ;  /* 0x0000000420207980 */ /* 0x000ea4000c101900 */
[----:B--2---:R-:W-:-:S05]  /*3b430*/  VIADD R7, R32, 0x80 ;  /* 0x0000008020077836 */ /* 0x004fca0000000000 */
[----:B------:R-:W-:-:S13]  /*3b440*/  ISETP.GE.AND P1, PT, R7, R56, PT ;  /* 0x000000380700720c */ /* 0x000fda0003f26270 */
[----:B------:R-:W-:Y:S05]  /*3b450*/  @P1 BRA `(.L_x_4541) ;  /* 0x00000004000c1947 */ /* 0x000fea0003800000 */
[----:B------:R-:W-:Y:S02]  /*3b460*/  R2UR UR4, R20 ;  /* 0x00000000140472ca */ /* 0x000fe400000e0000 */
[----:B------:R-:W-:-:S13]  /*3b470*/  R2UR UR5, R21 ;  /* 0x00000000150572ca */ /* 0x000fda00000e0000 */
[----:B01-345:R-:W2:Y:S01]  /*3b480*/  LD.E.U8 R28, desc[UR4][R34.64] ;  /* 0x00000004221c7980 */ /* 0x03bea2000c101100 */
[----:B------:R-:W-:Y:S01]  /*3b490*/  IADD3 R40, P2, P3, R30, R26, R40 ;  /* 0x0000001a1e287210 */ /* 0x000fe20007b5e028 */
[----:B------:R-:W-:Y:S03]  /*3b4a0*/  BSSY B2, `(.L_x_4610) ;  /* 0x000000c000027945 */ /* 0x000fe60003800000 */
[----:B------:R-:W-:Y:S02]  /*3b4b0*/  IADD3.X R41, R31, R27, R43, P2, P3 ;  /* 0x0000001b1f297210 */ /* 0x000fe400017e642b */
        /* <DEDUP_REMOVED lines=10> */
.L_x_4611:
[----:B------:R-:W-:Y:S05]  /*3b560*/  BSYNC B2 ;  /* 0x0000000000027941 */ /* 0x000fea0003800000 */
.L_x_4610:
        /* <DEDUP_REMOVED lines=10> */
.L_x_4613:
[----:B------:R-:W-:Y:S05]  /*3b610*/  BSYNC B2 ;  /* 0x0000000000027941 */ /* 0x000fea0003800000 */
.L_x_4612:
        /* <DEDUP_REMOVED lines=10> */
.L_x_4615:
[----:B------:R-:W-:Y:S05]  /*3b6c0*/  BSYNC B2 ;  /* 0x0000000000027941 */ /* 0x000fea0003800000 */
.L_x_4614:
        /* <DEDUP_REMOVED lines=10> */
.L_x_4617:
[----:B------:R-:W-:Y:S05]  /*3b770*/  BSYNC B2 ;  /* 0x0000000000027941 */ /* 0x000fea0003800000 */
.L_x_4616:
        /* <DEDUP_REMOVED lines=10> */
.L_x_4619:
[----:B------:R-:W-:Y:S05]  /*3b820*/  BSYNC B2 ;  /* 0x0000000000027941 */ /* 0x000fea0003800000 */
.L_x_4618:
[----:B-----5:R-:W-:-:S13]  /*3b830*/  LOP3.LUT P1, RZ, R28, 0x20, RZ, 0xc0, !PT ;  /* 0x000000201cff7812 */ /* 0x020fda000782c0ff */
[----:B------:R-:W-:Y:S05]  /*3b840*/  @!P1 BRA `(.L_x_4541) ;  /* 0x0000000000109947 */ /* 0x000fea0003800000 */
[----:B------:R-:W-:Y:S02]  /*3b850*/  R2UR UR4, R20 ;  /* 0x00000000140472ca */ /* 0x000fe400000e0000 */
[----:B------:R-:W-:-:S13]  /*3b860*/  R2UR UR5, R21 ;  /* 0x00000000150572ca */ /* 0x000fda00000e0000 */
[----:B------:R-:W5:Y:S04]  /*3b870*/  LD.E.128 R36, desc[UR4][R36.64+0x7000] ;  /* 0x0070000424247980 */ /* 0x000f68000c101d00 */
[----:B-----5:R0:W-:Y:S02]  /*3b880*/  ST.E.128 desc[UR4][R40.64+0xa0], R36 ;  /* 0x0000a02428007985 */ /* 0x0201e4000c101d04 */
.L_x_4541:
[----:B------:R-:W-:Y:S05]  /*3b890*/  BSYNC B0 ;  /* 0x0000000000007941 */ /* 0x000fea0003800000 */
.L_x_4506:
        /* <DEDUP_REMOVED lines=8> */
[----:B0-----:R-:W-:-:S02]  /*3b920*/  LOP3.LUT P1, RZ, R12, 0x7f, RZ, 0xc0, !PT ;  /* 0x0000007f0cff7812 */ /* 0x001fc4000782c0ff */
[----:B-----5:R-:W-:-:S05]  /*3b930*/  LEA.HI R7, R12, 0x8, RZ, 0x19 ;  /* 0x000000080c077811 */ /* 0x020fca00078fc8ff */
[----:B-1----:R0:W-:Y:S06]  /*3b940*/  BAR.SYNC.DEFER_BLOCKING R7, 0x80 ;  /* 0x000200070000751d */ /* 0x0021ec0000010000 */
[----:B------:R-:W-:Y:S05]  /*3b950*/  @P1 BRA `(.L_x_4620) ;  /* 0x0000000000241947 */ /* 0x000fea0003800000 */
[----:B------:R-:W2:Y:S01]  /*3b960*/  LDL.64 R12, [R3+0x10] ;  /* 0x00001000030c7983 */ /* 0x000ea20000100a00 */
[----:B------:R-:W-:Y:S02]  /*3b970*/  R2UR UR4, R20 ;  /* 0x00000000140472ca */ /* 0x000fe400000e0000 */
[----:B------:R-:W-:Y:S01]  /*3b980*/  R2UR UR5, R21 ;  /* 0x00000000150572ca */ /* 0x000fe200000e0000 */
[----:B------:R-:W3:-:S12]  /*3b990*/  LDL R0, [R0] ;  /* 0x0000000000007983 */ /* 0x000ed80000100800 */
[----:B--2---:R-:W0:Y:S02]  /*3b9a0*/  LD.E.64 R12, desc[UR4][R12.64+0x30] ;  /* 0x000030040c0c7980 */ /* 0x004e24000c101b00 */
[----:B0-----:R-:W-:-:S05]  /*3b9b0*/  MOV R7, R12 ;  /* 0x0000000c00077202 */ /* 0x001fca0000000f00 */
[----:B---3--:R-:W-:-:S05]  /*3b9c0*/  IMAD R7, R0, 0x8, R7 ;  /* 0x0000000800077824 */ /* 0x008fca00078e0207 */
[----:B------:R-:W-:-:S04]  /*3b9d0*/  PRMT R7, RZ, 0x654, R7 ;  /* 0x00000654ff077816 */ /* 0x000fc80000000007 */
[----:B------:R1:W-:Y:S03]  /*3b9e0*/  SYNCS.ARRIVE.TRANS64.RED.A1T0 RZ, [R7+URZ], RZ ;  /* 0x000000ff07ff79a7 */ /* 0x0003e6000810043f */
.L_x_4620:
[----:B------:R-:W-:-:S04]  /*3b9f0*/  IMAD.MOV.U32 R97, RZ, RZ, 0x0 ;  /* 0x00000000ff617424 */ /* 0x000fc800078e00ff */
[----:B01----:R-:W-:Y:S05]  /*3ba00*/  RET.REL.NODEC R96 `(_ZN7cutlass13device_kernelIN5flash11enable_sm90INS1_16FlashAttnFwdSm90INS1_25CollectiveMainloopFwdSm90ILi2EN4cute5tupleIJNS5_1CILi1EEES8_S8_EEENS6_IJNS7_ILi128EEENS7_ILi160EEENS7_ILi192EEEEEELi192ENS_12float_e4m3_tEfNS_4arch4Sm90ELb0ELb1ELb0ELb1ELb0ELb1ELb0ELb1ELb1ELb0ELb0ELb0EEENS1_21CollectiveEpilogueFwdINS6_IJSA_SC_SB_EEES9_NS_10bfloat16_tESG_Li256ELb1ELb0ELb0ELb1EEENS1_36VarlenDynamicPersistentTileSchedulerILi128ELi160ELi256ELi128ELb0ELb0ELb1ELb1ELb0ELb1EEEEEEEEEvNT_6ParamsE) ;  /* 0xfffffc44607c7950 */ /* 0x003fea0003c3ffff */
.L_x_4516:
[----:B-1----:R1:W2:Y:S02]  /*3ba10*/  SYNCS.PHASECHK.TRANS64.TRYWAIT P1, [R7+URZ], R12 ;  /* 0x0000000c070075a7 */ /* 0x0022a4000802017f */
[----:B--2---:R-:W-:Y:S05]  /*3ba20*/  @!P1 NANOSLEEP.SYNCS 0x989680 ;  /* 0x009896800000995d */ /* 0x004fea0003900000 */
[----:B------:R-:W2:Y:S02]  /*3ba30*/  @!P1 SYNCS.PHASECHK.TRANS64 P1, [R7+URZ], R12 ;  /* 0x0000000c070095a7 */ /* 0x000ea4000802007f */
[----:B--2---:R-:W-:Y:S05]  /*3ba40*/  @!P1 BRA `(.L_x_4516) ;  /* 0xfffffffc00f09947 */ /* 0x004fea000383ffff */
[----:B------:R-:W-:Y:S05]  /*3ba50*/  BRA `(.L_x_4621) ;  /* 0xfffffef800a47947 */ /* 0x000fea000383ffff */
.L_x_4571:
[----:B--2---:R2:W3:Y:S02]  /*3ba60*/  SYNCS.PHASECHK.TRANS64.TRYWAIT P1, [R7+URZ], R90 ;  /* 0x0000005a070075a7 */ /* 0x0044e4000802017f */
[----:B---3--:R-:W-:Y:S05]  /*3ba70*/  @!P1 NANOSLEEP.SYNCS 0x989680 ;  /* 0x009896800000995d */ /* 0x008fea0003900000 */
[----:B------:R-:W3:Y:S02]  /*3ba80*/  @!P1 SYNCS.PHASECHK.TRANS64 P1, [R7+URZ], R90 ;  /* 0x0000005a070095a7 */ /* 0x000ee4000802007f */
[----:B---3--:R-:W-:Y:S05]  /*3ba90*/  @!P1 BRA `(.L_x_4571) ;  /* 0xfffffffc00f09947 */ /* 0x008fea000383ffff */
[----:B------:R-:W-:Y:S05]  /*3baa0*/  BRA `(.L_x_4622) ;  /* 0xffffff7400647947 */ /* 0x000fea000383ffff */
.L_x_4597:
[----:B0-----:R0:W1:Y:S02]  /*3bab0*/  SYNCS.PHASECHK.TRANS64.TRYWAIT P1, [R7+URZ], R14 ;  /* 0x0000000e070075a7 */ /* 0x001064000802017f */
[----:B-1----:R-:W-:Y:S05]  /*3bac0*/  @!P1 NANOSLEEP.SYNCS 0x989680 ;  /* 0x009896800000995d */ /* 0x002fea0003900000 */
[----:B------:R-:W1:Y:S02]  /*3bad0*/  @!P1 SYNCS.PHASECHK.TRANS64 P1, [R7+URZ], R14 ;  /* 0x0000000e070095a7 */ /* 0x000e64000802007f */
[----:B-1----:R-:W-:Y:S05]  /*3bae0*/  @!P1 BRA `(.L_x_4597) ;  /* 0xfffffffc00f09947 */ /* 0x002fea000383ffff */
[----:B------:R-:W-:Y:S05]  /*3baf0*/  BRA `(.L_x_4623) ;  /* 0xfffffff000947947 */ /* 0x000fea000383ffff */
.L_x_4624:
        /* <DEDUP_REMOVED lines=16> */
.L_x_12365:


//--------------------- .text._ZN7cutlass13device_kernelIN5flash11enable_sm90INS1_16FlashAttnFwdSm90INS1_25CollectiveMainloopFwdSm90ILi2EN4cute5tupleIJNS5_1CILi1EEES8_S8_EEENS6_IJNS7_ILi128EEENS7_ILi160EEENS7_ILi192EEEEEELi192ENS_12float_e4m3_tEfNS_4arch4Sm90ELb1ELb0ELb0ELb0ELb0ELb0ELb0ELb1ELb1ELb0ELb0ELb0EEENS1_21CollectiveEpilogueFwdINS6_IJSA_SC_SB_EEES9_NS_10bfloat16_tESG_Li256ELb0ELb0ELb0ELb1EEENS1_30DynamicPersistentTileSchedulerILi256ELi128ELb0ELb0ELb1EEEEEEEEEvNT_6ParamsE --------------------------
	.section	.text._ZN7cutlass13device_kernelIN5flash11enable_sm90INS1_16FlashAttnFwdSm90INS1_25CollectiveMainloopFwdSm90ILi2EN4cute5tupleIJNS5_1CILi1EEES8_S8_EEENS6_IJNS7_ILi128EEENS7_ILi160EEENS7_ILi192EEEEEELi192ENS_12float_e4m3_tEfNS_4arch4Sm90ELb1ELb0ELb0ELb0ELb0ELb0ELb0ELb1ELb1ELb0ELb0ELb0EEENS1_21CollectiveEpilogueFwdINS6_IJSA_SC_SB_EEES9_NS_10bfloat16_tESG_Li256ELb0ELb0ELb0ELb1EEENS1_30DynamicPersistentTileSchedulerILi256ELi128ELb0ELb0ELb1EEEEEEEEEvNT_6ParamsE,"ax",@progbits
	.align	128
.text._ZN7cutlass13device_kernelIN5flash11enable_sm90INS1_16FlashAttnFwdSm90INS1_25CollectiveMainloopFwdSm90ILi2EN4cute5tupleIJNS5_1CILi1EEES8_S8_EEENS6_IJNS7_ILi128EEENS7_ILi160EEENS7_ILi192EEEEEELi192ENS_12float_e4m3_tEfNS_4arch4Sm90ELb1ELb0ELb0ELb0ELb0ELb0ELb0ELb1ELb1ELb0ELb0ELb0EEENS1_21CollectiveEpilogueFwdINS6_IJSA_SC_SB_EEES9_NS_10bfloat16_tESG_Li256ELb0ELb0ELb0ELb1EEENS1_30DynamicPersistentTileSchedulerILi256ELi128ELb0ELb0ELb1EEEEEEEEEvNT_6ParamsE:
        .type           _ZN7cutlass13device_kernelIN5flash11enable_sm90INS1_16FlashAttnFwdSm90INS1_25CollectiveMainloopFwdSm90ILi2EN4cute5tupleIJNS5_1CILi1EEES8_S8_EEENS6_IJNS7_ILi128EEENS7_ILi160EEENS7_ILi192EEEEEELi192ENS_12float_e4m3_tEfNS_4arch4Sm90ELb1ELb0ELb0ELb0ELb0ELb0ELb0ELb1ELb1ELb0ELb0ELb0EEENS1_21CollectiveEpilogueFwdINS6_IJSA_SC_SB_EEES9_NS_10bfloat16_tESG_Li256ELb0ELb0ELb0ELb1EEENS1_30DynamicPersistentTileSchedulerILi256ELi128ELb0ELb0ELb1EEEEEEEEEvNT_6ParamsE,@function
        .size           _ZN7cutlass13device_kernelIN5flash11enable_sm90INS1_16FlashAttnFwdSm90INS1_25CollectiveMainloopFwdSm90ILi2EN4cute5tupleIJNS5_1CILi1EEES8_S8_EEENS6_IJNS7_ILi128EEENS7_ILi160EEENS7_ILi192EEEEEELi192ENS_12float_e4m3_tEfNS_4arch4Sm90ELb1ELb0ELb0ELb0ELb0ELb0ELb0ELb1ELb1ELb0ELb0ELb0EEENS1_21CollectiveEpilogueFwdINS6_IJSA_SC_SB_EEES9_NS_10bfloat16_tESG_Li256ELb0ELb0ELb0ELb1EEENS1_30DynamicPersistentTileSchedulerILi256ELi128ELb0ELb0ELb1EEEEEEEEEvNT_6ParamsE,(.L_x_12367 - _ZN7cutlass13device_kernelIN5flash11enable_sm90INS1_16FlashAttnFwdSm90INS1_25CollectiveMainloopFwdSm90ILi2EN4cute5tupleIJNS5_1CILi1EEES8_S8_EEENS6_IJNS7_ILi128EEENS7_ILi160EEENS7_ILi192EEEEEELi192ENS_12float_e4m3_tEfNS_4arch4Sm90ELb1ELb0ELb0ELb0ELb0ELb0ELb0ELb1ELb1ELb0ELb0ELb0EEENS1_21CollectiveEpilogueFwdINS6_IJSA_SC_SB_EEES9_NS_10bfloat16_tESG_Li256ELb0ELb0ELb0ELb1EEENS1_30DynamicPersistentTileSchedulerILi256ELi128ELb0ELb0ELb1EEEEEEEEEvNT_6ParamsE)
        .other          _ZN7cutlass13device_kernelIN5flash11enable_sm90INS1_16FlashAttnFwdSm90INS1_25CollectiveMainloopFwdSm90ILi2EN4cute5tupleIJNS5_1CILi1EEES8_S8_EEENS6_IJNS7_ILi128EEENS7_ILi160EEENS7_ILi192EEEEEELi192ENS_12float_e4m3_tEfNS_4arch4Sm90ELb1ELb0ELb0ELb0ELb0ELb0ELb0ELb1ELb1ELb0ELb0ELb0EEENS1_21CollectiveEpilogueFwdINS6_IJSA_SC_SB_EEES9_NS_10bfloat16_tESG_Li256ELb0ELb0ELb0ELb1EEENS1_30DynamicPersistentTileSchedulerILi256ELi128ELb0ELb0ELb1EEEEEEEEEvNT_6ParamsE,@"STO_CUDA_ENTRY STV_DEFAULT"
_ZN7cutlass13device_kernelIN5flash11enable_sm90INS1_16FlashAttnFwdSm90INS1_25CollectiveMainloopFwdSm90ILi2EN4cute5tupleIJNS5_1CILi1EEES8_S8_EEENS6_IJNS7_ILi128EEENS7_ILi160EEENS7_ILi192EEEEEELi192ENS_12float_e4m3_tEfNS_4arch4Sm90ELb1ELb0ELb0ELb0ELb0ELb0ELb0ELb1ELb1ELb0ELb0ELb0EEENS1_21CollectiveEpilogueFwdINS6_IJSA_SC_SB_EEES9_NS_10bfloat16_tESG_Li256ELb0ELb0ELb0ELb1EEENS1_30DynamicPersistentTileSchedulerILi256ELi128ELb0ELb0ELb1EEEEEEEEEvNT_6ParamsE:
[----:B------:R-:W1:Y:S02]  /*0000*/  LDC R1, c[0x0][0x28] ;  /* 0x00000a00ff017b82 */ /* 0x000e640000000800 */
[----:B-1----:R-:W-:Y:S01]  /*0010*/  VIADD R1, R1, 0xffffffd8 ;  /* 0xffffffd801017836 */ /* 0x002fe20000000000 */
[----:B------:R-:W1:Y:S01]  /*0020*/  S2R R3, SR_TID.X ;  /* 0x0000000000037919 */ /* 0x000e620000002100 */
[----:B------:R-:W-:Y:S01]  /*0030*/  ELECT P0, URZ, PT ;  /* 0x00000000003f782f */ /* 0x000fe20003800000 */
[----:B------:R-:W-:Y:S01]  /*0040*/  BSSY B0, `(.L_x_4625) ;  /* 0x0000013000007945 */ /* 0x000fe20003800000 */
[----:B-1----:R-:W-:-:S05]  /*0050*/  SHF.R.U32.HI R0, RZ, 0x5, R3 ;  /* 0x00000005ff007819 */ /* 0x002fca0000011603 */
        /* <DEDUP_REMOVED lines=17> */
.L_x_4626:
[----:B------:R-:W-:Y:S05]  /*0170*/  BSYNC B0 ;  /* 0x0000000000007941 */ /* 0x000fea0003800000 */
.L_x_4625:
[----:B------:R-:W-:Y:S01]  /*0180*/  VOTEU.ANY UP0, P0 ;  /* 0x00000000003f7886 */ /* 0x000fe20000000100 */
[----:B------:R-:W1:Y:S01]  /*0190*/  SHFL.IDX PT, R2, R0, RZ, 0x1f ;  /* 0x00001fff00027589 */ /* 0x000e6200000e0000 */
[----:B------:R-:W-:Y:S01]  /*01a0*/  UMOV UR4, 0x1 ;  /* 0x0000000100047882 */ /* 0x000fe20000000000 */
[----:B------:R-:W-:Y:S01]  /*01b0*/  SHF.R.U32.HI R3, RZ, 0x7, R3 ;  /* 0x00000007ff037819 */ /* 0x000fe20000011603 */
[----:B------:R-:W-:Y:S01]  /*01c0*/  VOTEU.ANY UP1, P0 ;  /* 0x00000000003f7886 */ /* 0x000fe20000020100 */
[----:B------:R-:W2:Y:S01]  /*01d0*/  @UP0 S2UR UR7, SR_CgaCtaId ;  /* 0x00000000000709c3 */ /* 0x000ea20000008800 */
[----:B------:R-:W-:Y:S01]  /*01e0*/  @UP0 UMOV UR6, 0x400 ;  /* 0x0000040000060882 */ /* 0x000fe20000000000 */
[----:B------:R-:W-:-:S04]  /*01f0*/  @UP0 UIADD3 UR4, -UR4, 0x100000, URZ ;  /* 0x0010000004040890 */ /* 0x000fc8000fffe13f */
[----:B------:R-:W-:Y:S02]  /*0200*/  @UP0 USHF.L.U32 UR5, UR4, 0xb, URZ ;  /* 0x0000000b04050899 */ /* 0x000fe4000800063f */
[----:B------:R-:W-:Y:S01]  /*0210*/  @UP0 USHF.L.U32 UR4, UR4, 0x1, URZ ;  /* 0x0000000104040899 */ /* 0x000fe2000800063f */
[----:B-1----:R-:W-:Y:S02]  /*0220*/  ISETP.NE.AND P1, PT, R2, RZ, PT ;  /* 0x000000ff0200720c */ /* 0x002fe40003f25270 */
[----:B------:R1:W3:Y:S01]  /*0230*/  SHFL.IDX PT, R2, R3, RZ, 0x1f ;  /* 0x00001fff03027589 */ /* 0x0002e200000e0000 */
[----:B--2---:R-:W-:Y:S01]  /*0240*/  @UP0 ULEA UR6, UR7, UR6, 0x18 ;  /* 0x0000000607060291 */ /* 0x004fe2000f8ec03f */
[----:B------:R-:W-:Y:S02]  /*0250*/  VOTEU.ANY UP0, P0 ;  /* 0x00000000003f7886 */ /* 0x000fe40000000100 */
[----:B------:R-:W2:Y:S09]  /*0260*/  FENCE.VIEW.ASYNC.S ;  /* 0x00000000000073c6 */ /* 0x000eb20000000000 */
[----:B--2---:R1:W2:Y:S01]  /*0270*/  @UP0 SYNCS.EXCH.64 URZ, [UR6+0x33400], UR4 ;  /* 0x03340004063f05b2 */ /* 0x0042a20008000100 */
[----:B------:R1:W4:Y:S02]  /*0280*/  @UP1 SYNCS.EXCH.64 URZ, [UR6+0x33420], UR4 ;  /* 0x03342004063f15b2 */ /* 0x0003240008000100 */
[----:B-1----:R-:W-:Y:S05]  /*0290*/  @P1 BRA `(.L_x_4627) ;  /* 0x0000000000481947 */ /* 0x002fea0003800000 */
[----:B------:R-:W1:Y:S01]  /*02a0*/  S2UR UR5, SR_CgaCtaId ;  /* 0x00000000000579c3 */ /* 0x000e620000008800 */
        /* <DEDUP_REMOVED lines=17> */
.L_x_4627:
[----:B------:R-:W5:Y:S01]  /*03c0*/  SHFL.IDX PT, R3, R0, RZ, 0x1f ;  /* 0x00001fff00037589 */ /* 0x000f6200000e0000 */
[----:B------:R-:W-:Y:S01]  /*03d0*/  NOP ;  /* 0x0000000000007918 */ /* 0x000fe20000000000 */
[----:B-----5:R-:W-:-:S13]  /*03e0*/  ISETP.NE.AND P0, PT, R3, RZ, PT ;  /* 0x000000ff0300720c */ /* 0x020fda0003f05270 */
        /* <DEDUP_REMOVED lines=19> */
.L_x_4628:
[----:B------:R-:W5:Y:S01]  /*0520*/  SHFL.IDX PT, R3, R0, RZ, 0x1f ;  /* 0x00001fff00037589 */ /* 0x000f6200000e0000 */
[----:B------:R-:W-:Y:S01]  /*0530*/  NOP ;  /* 0x0000000000007918 */ /* 0x000fe20000000000 */
[----:B-----5:R-:W-:-:S13]  /*0540*/  ISETP.NE.AND P0, PT, R3, RZ, PT ;  /* 0x000000ff0300720c */ /* 0x020fda0003f05270 */
        /* <DEDUP_REMOVED lines=13> */
[----:B------:R1:W1:Y:S01]  /*0620*/  SYNCS.EXCH.64 URZ, [UR6+0x33488], UR4 ;  /* 0x03348804063f75b2 */ /* 0x0002620008000100 */
[----:B------:R-:W-:Y:S01]  /*0630*/  NOP ;  /* 0x0000000000007918 */ /* 0x000fe20000000000 */
.L_x_4629:
        /* <DEDUP_REMOVED lines=22> */
.L_x_4630:
        /* <DEDUP_REMOVED lines=22> */
.L_x_4631:
[----:B---3--:R-:W-:Y:S01]  /*0900*/  ISETP.NE.AND P0, PT, R2, RZ, PT ;  /* 0x000000ff0200720c */ /* 0x008fe20003f05270 */
[----:B------:R-:W-:Y:S01]  /*0910*/  IMAD.MOV.U32 R2, RZ, RZ, 0x1 ;  /* 0x00000001ff027424 */ /* 0x000fe200078e00ff */
[----:B------:R-:W-:Y:S01]  /*0920*/  NOP ;  /* 0x0000000000007918 */ /* 0x000fe20000000000 */
[----:B------:R-:W-:-:S03]  /*0930*/  ULDC.64 UR46, c[0x0][0x208] ;  /* 0x00008200002e7ab9 */ /* 0x000fc60000000a00 */
[----:B------:R-:W-:-:S05]  /*0940*/  SEL R2, R2, 0x2, !P0 ;  /* 0x0000000202027807 */ /* 0x000fca0004000000 */
[----:B------:R3:W-:Y:S01]  /*0950*/  STL [R1+0x14], R2 ;  /* 0x0000140201007387 */ /* 0x0007e20000100800 */
[----:B-12-4-:R-:W-:Y:S06]  /*0960*/  BAR.SYNC.DEFER_BLOCKING 0x0 ;  /* 0x0000000000007b1d */ /* 0x016fec0000010000 */
[----:B------:R-:W-:Y:S05]  /*0970*/  @!P0 BRA `(.L_x_4632) ;  /* 0x000000dc00b08947 */ /* 0x000fea0003800000 */
.L_x_4633:
[----:B------:R-:W-:-:S08]  /*0980*/  NOP ;  /* 0x0000000000007918 */ /* 0x000fd00000000000 */
[----:B------:R-:W1:Y:S02]  /*0990*/  USETMAXREG.TRY_ALLOC.CTAPOOL UP0, 0xf0 ;  /* 0x000000f0000079c8 */ /* 0x000e640008000600 */
[----:B-1----:R-:W-:-:S13]  /*09a0*/  PLOP3.LUT P0, PT, PT, PT, UP0, 0x80, 0x0 ;  /* 0x000000000000781c */ /* 0x002fda0003f0f008 */
[----:B------:R-:W-:Y:S05]  /*09b0*/  @!P0 BRA `(.L_x_4633) ;  /* 0xfffffffc00f08947 */ /* 0x000fea000383ffff */
[----:B---3--:R-:W1:Y:S01]  /*09c0*/  S2R R2, SR_TID.X ;  /* 0x0000000000027919 */ /* 0x008e620000002100 */
        /* <DEDUP_REMOVED lines=9> */
[----:B------:R-:W2:Y:S01]  /*0a60*/  LDL.LU R11, [R1+0x14] ;  /* 0x00001400010b7983 */ /* 0x000ea20000300800 */
[----:B------:R-:W-:Y:S01]  /*0a70*/  VIADD R229, R2, 0xffffff80 ;  /* 0xffffff8002e57836 */ /* 0x000fe20000000000 */
[----:B------:R-:W1:Y:S04]  /*0a80*/  S2UR UR36, SR_CgaCtaId ;  /* 0x00000000002479c3 */ /* 0x000e680000008800 */
[----:B------:R-:W-:-:S04]  /*0a90*/  SHF.R.S32.HI R0, RZ, 0x1f, R229 ;  /* 0x0000001fff007819 */ /* 0x000fc800000114e5 */
[-C--:B------:R-:W-:Y:S01]  /*0aa0*/  LEA.HI R2, R0, R229.reuse, RZ, 0x7 ;  /* 0x000000e500027211 */ /* 0x080fe200078f38ff */
[----:B------:R-:W3:Y:S03]  /*0ab0*/  S2UR UR6, SR_SWINHI ;  /* 0x00000000000679c3 */ /* 0x000ee60000002f00 */
[----:B------:R-:W-:Y:S02]  /*0ac0*/  LOP3.LUT R226, R2, 0xffffff80, RZ, 0xc0, !PT ;  /* 0xffffff8002e27812 */ /* 0x000fe400078ec0ff */
[----:B------:R-:W-:-:S03]  /*0ad0*/  LEA.HI R3, R0, R229, RZ, 0x4 ;  /* 0x000000e500037211 */ /* 0x000fc600078f20ff */
[----:B------:R-:W-:Y:S01]  /*0ae0*/  IMAD.IADD R226, R229, 0x1, -R226 ;  /* 0x00000001e5e27824 */ /* 0x000fe200078e0ae2 */
[----:B------:R-:W-:Y:S02]  /*0af0*/  SHF.R.S32.HI R6, RZ, 0x4, R3 ;  /* 0x00000004ff067819 */ /* 0x000fe40000011403 */
[----:B------:R-:W-:Y:S02]  /*0b00*/  LEA.HI R228, R0, R229, RZ, 0x5 ;  /* 0x000000e500e47211 */ /* 0x000fe400078f28ff */
[----:B------:R-:W-:Y:S02]  /*0b10*/  SHF.R.S32.HI R7, RZ, 0x1f, R226 ;  /* 0x0000001fff077819 */ /* 0x000fe400000114e2 */
[C---:B------:R-:W-:Y:S02]  /*0b20*/  LEA.HI R5, R3.reuse, R6, RZ, 0x1 ;  /* 0x0000000603057211 */ /* 0x040fe400078f08ff */
[----:B------:R-:W-:Y:S02]  /*0b30*/  LOP3.LUT R4, R3, 0x3fffff0, RZ, 0xc0, !PT ;  /* 0x03fffff003047812 */ /* 0x000fe400078ec0ff */
[----:B------:R-:W-:-:S02]  /*0b40*/  LEA.HI R8, R7, R226, RZ, 0x2 ;  /* 0x000000e207087211 */ /* 0x000fc400078f10ff */
[----:B------:R-:W-:Y:S01]  /*0b50*/  LOP3.LUT R5, R5, 0x1ffffffe, RZ, 0xc0, !PT ;  /* 0x1ffffffe05057812 */ /* 0x000fe200078ec0ff */
[----:B------:R-:W-:Y:S01]  /*0b60*/  IMAD.IADD R3, R229, 0x1, -R4 ;  /* 0x00000001e5037824 */ /* 0x000fe200078e0a04 */
[----:B------:R-:W-:Y:S02]  /*0b70*/  SHF.R.S32.HI R228, RZ, 0x5, R228 ;  /* 0x00000005ffe47819 */ /* 0x000fe400000114e4 */
[----:B------:R-:W-:Y:S01]  /*0b80*/  SHF.R.S32.HI R227, RZ, 0x7, R2 ;  /* 0x00000007ffe37819 */ /* 0x000fe20000011402 */
[----:B------:R-:W-:Y:S01]  /*0b90*/  UMOV UR37, 0x400 ;  /* 0x0000040000257882 */ /* 0x000fe20000000000 */
[--C-:B------:R-:W-:Y:S02]  /*0ba0*/  SHF.R.S32.HI R9, RZ, 0x2, R8.reuse ;  /* 0x00000002ff097819 */ /* 0x100fe40000011408 */
[----:B------:R-:W-:Y:S01]  /*0bb0*/  SHF.R.S32.HI R10, RZ, 0x1f, R8 ;  /* 0x0000001fff0a7819 */ /* 0x000fe20000011408 */
[----:B-1----:R-:W-:Y:S01]  /*0bc0*/  ULEA UR37, UR36, UR37, 0x18 ;  /* 0x0000002524257291 */ /* 0x002fe2000f8ec03f */
[----:B------:R-:W-:Y:S01]  /*0bd0*/  LEA.HI R2, R2, R227, RZ, 0x1 ;  /* 0x000000e302027211 */ /* 0x000fe200078f08ff */
[----:B------:R-:W-:Y:S01]  /*0be0*/  IMAD.IADD R5, R6, 0x1, -R5 ;  /* 0x0000000106057824 */ /* 0x000fe200078e0a05 */
[----:B------:R-:W-:Y:S01]  /*0bf0*/  LEA.HI R10, R10, R9, RZ, 0x3 ;  /* 0x000000090a0a7211 */ /* 0x000fe200078f18ff */
[----:B------:R-:W-:Y:S01]  /*0c00*/  IMAD R4, R228, 0x10, R3 ;  /* 0x00000010e4047824 */ /* 0x000fe200078e0203 */
[----:B------:R-:W-:-:S02]  /*0c10*/  LOP3.LUT R2, R2, 0x3fffffe, RZ, 0xc0, !PT ;  /* 0x03fffffe02027812 */ /* 0x000fc400078ec0ff */
[----:B------:R-:W-:Y:S01]  /*0c20*/  LOP3.LUT R10, R10, 0xfffffff8, RZ, 0xc0, !PT ;  /* 0xfffffff80a0a7812 */ /* 0x000fe200078ec0ff */
[----:B------:R-:W-:Y:S01]  /*0c30*/  IMAD R3, R4, 0x8, R5 ;  /* 0x0000000804037824 */ /* 0x000fe200078e0205 */
[----:B------:R-:W-:Y:S01]  /*0c40*/  LEA.HI R7, R7, R226, RZ, 0x5 ;  /* 0x000000e207077211 */ /* 0x000fe200078f28ff */
[----:B------:R-:W-:Y:S01]  /*0c50*/  UMOV UR4, UR37 ;  /* 0x0000002500047c82 */ /* 0x000fe20008000000 */
[----:B---3--:R-:W-:Y:S01]  /*0c60*/  UMOV UR5, UR6 ;  /* 0x0000000600057c82 */ /* 0x008fe20008000000 */
[----:B------:R-:W-:Y:S01]  /*0c70*/  LEA.HI R0, R0, R229, RZ, 0x3 ;  /* 0x000000e500007211 */ /* 0x000fe200078f18ff */
[----:B------:R-:W-:Y:S01]  /*0c80*/  IMAD.U32 R18, RZ, RZ, UR4 ;  /* 0x00000004ff127e24 */ /* 0x000fe2000f8e00ff */
[----:B------:R-:W-:Y:S01]  /*0c90*/  SHF.R.S32.HI R7, RZ, 0x5, R7 ;  /* 0x00000005ff077819 */ /* 0x000fe20000011407 */
[----:B------:R-:W-:Y:S02]  /*0ca0*/  IMAD.U32 R19, RZ, RZ, UR5 ;  /* 0x00000005ff137e24 */ /* 0x000fe4000f8e00ff */
[----:B------:R-:W-:-:S02]  /*0cb0*/  IMAD.SHL.U32 R3, R3, 0x8, RZ ;  /* 0x0000000803037824 */ /* 0x000fc400078e00ff */
[----:B------:R-:W-:Y:S01]  /*0cc0*/  IMAD.IADD R221, R227, 0x1, -R2 ;  /* 0x00000001e3dd7824 */ /* 0x000fe200078e0a02 */
[----:B------:R-:W-:Y:S01]  /*0cd0*/  LOP3.LUT R2, R0, 0x1ffffff8, RZ, 0xc0, !PT ;  /* 0x1ffffff800027812 */ /* 0x000fe200078ec0ff */
[----:B------:R-:W-:Y:S02]  /*0ce0*/  IMAD.IADD R10, R9, 0x1, -R10 ;  /* 0x00000001090a7824 */ /* 0x000fe400078e0a0a */
[----:B------:R-:W-:Y:S01]  /*0cf0*/  IMAD.WIDE R18, R3, 0x2, R18 ;  /* 0x0000000203127825 */ /* 0x000fe200078e0212 */
[----:B------:R-:W-:-:S03]  /*0d00*/  LOP3.LUT R3, R8, 0x7ffffffc, RZ, 0xc0, !PT ;  /* 0x7ffffffc08037812 */ /* 0x000fc600078ec0ff */
[----:B------:R-:W-:Y:S02]  /*0d10*/  IMAD R10, R7, 0x10, R10 ;  /* 0x00000010070a7824 */ /* 0x000fe400078e020a */
[----:B------:R-:W-:Y:S01]  /*0d20*/  IMAD.IADD R2, R229, 0x1, -R2 ;  /* 0x00000001e5027824 */ /* 0x000fe200078e0a02 */
[----:B------:R-:W-:Y:S01]  /*0d30*/  SHF.R.S32.HI R222, RZ, 0x3, R0 ;  /* 0x00000003ffde7819 */ /* 0x000fe20000011400 */
[----:B------:R-:W-:Y:S02]  /*0d40*/  IMAD R221, R221, 0x40, R10 ;  /* 0x00000040dddd7824 */ /* 0x000fe400078e020a */
[----:B------:R-:W-:Y:S02]  /*0d50*/  IMAD.MOV.U32 R225, RZ, RZ, RZ ;  /* 0x000000ffffe17224 */ /* 0x000fe400078e00ff */
[----:B------:R-:W-:Y:S02]  /*0d60*/  IMAD.MOV.U32 R16, RZ, RZ, RZ ;  /* 0x000000ffff107224 */ /* 0x000fe400078e00ff */
[----:B------:R-:W-:-:S02]  /*0d70*/  IMAD.SHL.U32 R22, R2, 0x8, RZ ;  /* 0x0000000802167824 */ /* 0x000fc400078e00ff */
[----:B------:R-:W-:Y:S01]  /*0d80*/  IMAD.IADD R220, R226, 0x1, -R3 ;  /* 0x00000001e2dc7824 */ /* 0x000fe200078e0a03 */
[----:B------:R-:W-:Y:S01]  /*0d90*/  UMOV UR4, UR7 ;  /* 0x0000000700047c82 */ /* 0x000fe20008000000 */
[----:B------:R-:W-:Y:S01]  /*0da0*/  ULDC.64 UR52, c[0x0][0x198] ;  /* 0x0000660000347ab9 */ /* 0x000fe20000000a00 */
[----:B------:R-:W-:Y:S01]  /*0db0*/  UMOV UR48, URZ ;  /* 0x0000003f00307c82 */ /* 0x000fe20008000000 */
[----:B--2---:R-:W-:-:S07]  /*0dc0*/  LOP3.LUT R17, R11, 0x1, RZ, 0xfc, !PT ;  /* 0x000000010b117812 */ /* 0x004fce00078efcff */
.L_x_4683:
        /* <DEDUP_REMOVED lines=20> */
.L_x_4634:
[----:B------:R-:W-:Y:S01]  /*0f10*/  ULDC UR6, c[0x0][0xdc4] ;  /* 0x0003710000067ab9 */ /* 0x000fe20000000800 */
[----:B------:R-:W-:Y:S01]  /*0f20*/  UMOV UR39, UR7 ;  /* 0x0000000700277c82 */ /* 0x000fe20008000000 */
[----:B------:R-:W-:-:S11]  /*0f30*/  UISETP.NE.AND UP0, UPT, UR6, 0x1, UPT ;  /* 0x000000010600788c */ /* 0x000fd6000bf05270 */
[----:B------:R-:W-:Y:S02]  /*0f40*/  @UP0 ULDC.64 UR10, c[0x0][0xdc8] ;  /* 0x00037200000a0ab9 */ /* 0x000fe40000000a00 */
[----:B------:R-:W-:-:S04]  /*0f50*/  UIMAD.WIDE.U32 UR4, UR7, UR10, URZ ;  /* 0x0000000a070472a5 */ /* 0x000fc8000f8e003f */
[----:B------:R-:W-:-:S04]  /*0f60*/  @UP0 USHF.R.U32.HI UR39, URZ, UR11, UR5 ;  /* 0x0000000b3f270299 */ /* 0x000fc80008011605 */
[----:B------:R-:W-:-:S12]  /*0f70*/  UIMAD UR4, UR39, UR6, URZ ;  /* 0x00000006270472a4 */ /* 0x000fd8000f8e023f */
.L_x_4635:
[----:B------:R-:W1:Y:S01]  /*0f80*/  LDC.64 R14, c[0x0][0x990] ;  /* 0x00026400ff0e7b82 */ /* 0x000e620000000a00 */
[----:B------:R-:W-:Y:S01]  /*0f90*/  ULDC UR43, c[0x0][0xdb8] ;  /* 0x00036e00002b7ab9 */ /* 0x000fe20000000800 */
[----:B------:R-:W-:Y:S02]  /*0fa0*/  UIADD3 UR4, UR7, -UR4, URZ ;  /* 0x8000000407047290 */ /* 0x000fe4000fffe03f */
[----:B------:R-:W-:Y:S01]  /*0fb0*/  UISETP.NE.AND UP0, UPT, UR43, 0x1, UPT ;  /* 0x000000012b00788c */ /* 0x000fe2000bf05270 */
[----:B------:R-:W-:-:S03]  /*0fc0*/  ULDC UR5, c[0x0][0xdc4] ;  /* 0x0003710000057ab9 */ /* 0x000fc60000000800 */
[----:B------:R-:W2:Y:S01]  /*0fd0*/  LDC R0, c[0x0][0x428] ;  /* 0x00010a00ff007b82 */ /* 0x000ea20000000800 */
[----:B------:R-:W-:-:S06]  /*0fe0*/  UIMAD UR8, UR8, UR5, UR4 ;  /* 0x00000005080872a4 */ /* 0x000fcc000f8e0204 */
[----:B------:R-:W-:Y:S01]  /*0ff0*/  @UP0 ULDC UR4, c[0x0][0xdbc] ;  /* 0x00036f0000040ab9 */ /* 0x000fe20000000800 */
[----:B------:R-:W3:Y:S01]  /*1000*/  LDC.64 R24, c[0x0][0x998] ;  /* 0x00026600ff187b82 */ /* 0x000ee20000000a00 */
[----:B------:R-:W-:Y:S01]  /*1010*/  UIMAD.WIDE.U32 UR4, UR8, UR4, URZ ;  /* 0x00000004080472a5 */ /* 0x000fe2000f8e003f */
[----:B------:R-:W-:Y:S01]  /*1020*/  @UP0 ULDC UR6, c[0x0][0xdc0] ;  /* 0x0003700000060ab9 */ /* 0x000fe20000000800 */
[----:B------:R-:W-:Y:S02]  /*1030*/  UMOV UR44, UR8 ;  /* 0x00000008002c7c82 */ /* 0x000fe40008000000 */
[----:B------:R-:W-:Y:S01]  /*1040*/  @UP0 USHF.R.U32.HI UR44, URZ, UR6, UR5 ;  /* 0x000000063f2c0299 */ /* 0x000fe20008011605 */
[----:B-1----:R-:W-:-:S03]  /*1050*/  ISETP.NE.U32.AND P0, PT, R14, RZ, PT ;  /* 0x000000ff0e00720c */ /* 0x002fc60003f05070 */
[----:B------:R-:W-:Y:S01]  /*1060*/  UIADD3 UR4, -UR44, URZ, URZ ;  /* 0x0000003f2c047290 */ /* 0x000fe2000fffe13f */
[----:B------:R-:W1:Y:S01]  /*1070*/  LDC R104, c[0x0][0x2e0] ;  /* 0x0000b800ff687b82 */ /* 0x000e620000000800 */
[----:B------:R-:W-:Y:S01]  /*1080*/  IMAD.U32 R7, RZ, RZ, UR44 ;  /* 0x0000002cff077e24 */ /* 0x000fe2000f8e00ff */
[----:B------:R-:W-:Y:S01]  /*1090*/  ISETP.NE.AND.EX P0, PT, R15, RZ, PT, P0 ;  /* 0x000000ff0f00720c */ /* 0x000fe20003f05300 */
[----:B------:R-:W-:Y:S01]  /*10a0*/  UIMAD UR43, UR43, UR4, UR8 ;  /* 0x000000042b2b72a4 */ /* 0x000fe2000f8e0208 */
[----:B------:R-:W-:Y:S01]  /*10b0*/  ULDC UR6, c[0x0][0xdac] ;  /* 0x00036b0000067ab9 */ /* 0x000fe20000000800 */
[----:B--2---:R-:W-:Y:S01]  /*10c0*/  ISETP.NE.AND P2, PT, R0, 0x1, PT ;  /* 0x000000010000780c */ /* 0x004fe20003f45270 */
[----:B------:R-:W-:-:S03]  /*10d0*/  ULDC.64 UR4, c[0x0][0x3f8] ;  /* 0x0000fe0000047ab9 */ /* 0x000fc60000000a00 */
[----:B------:R-:W-:Y:S01]  /*10e0*/  IMAD.U32 R9, RZ, RZ, UR43 ;  /* 0x0000002bff097e24 */ /* 0x000fe2000f8e00ff */
[----:B---3--:R-:W-:-:S05]  /*10f0*/  ISETP.NE.U32.AND P1, PT, R24, RZ, PT ;  /* 0x000000ff1800720c */ /* 0x008fca0003f25070 */
[----:B------:R-:W2:Y:S01]  /*1100*/  @P0 LDC.64 R10, c[0x0][0x9a8] ;  /* 0x00026a00ff0a0b82 */ /* 0x000ea20000000a00 */
[----:B------:R-:W-:Y:S02]  /*1110*/  @P0 SHF.R.S32.HI R3, RZ, 0x1f, R7 ;  /* 0x0000001fff030819 */ /* 0x000fe40000011407 */
[----:B------:R-:W-:-:S05]  /*1120*/  ISETP.NE.AND.EX P1, PT, R25, RZ, PT, P1 ;  /* 0x000000ff1900720c */ /* 0x000fca0003f25310 */
[----:B------:R-:W3:Y:S08]  /*1130*/  @P2 LDC R0, c[0x0][0x42c] ;  /* 0x00010b00ff002b82 */ /* 0x000ef00000000800 */
[----:B------:R-:W4:Y:S01]  /*1140*/  @P2 LDC R5, c[0x0][0x430] ;  /* 0x00010c00ff052b82 */ /* 0x000f220000000800 */
[----:B------:R-:W-:-:S07]  /*1150*/  @P1 SHF.R.S32.HI R7, RZ, 0x1f, R7 ;  /* 0x0000001fff071819 */ /* 0x000fce0000011407 */
[----:B------:R-:W5:Y:S01]  /*1160*/  @P1 LDC.64 R12, c[0x0][0x9b8] ;  /* 0x00026e00ff0c1b82 */ /* 0x000f620000000a00 */
[----:B--2---:R-:W-:-:S04]  /*1170*/  @P0 IMAD R2, R3, R10, RZ ;  /* 0x0000000a03020224 */ /* 0x004fc800078e02ff */
[----:B------:R-:W-:Y:S02]  /*1180*/  @P0 IMAD R11, R11, UR44, R2 ;  /* 0x0000002c0b0b0c24 */ /* 0x000fe4000f8e0202 */
[----:B------:R-:W-:Y:S01]  /*1190*/  @P0 IMAD.WIDE.U32 R2, R10, UR44, RZ ;  /* 0x0000002c0a020c25 */ /* 0x000fe2000f8e00ff */
[----:B------:R-:W2:Y:S03]  /*11a0*/  @P0 LDC.64 R20, c[0x0][0x9b0] ;  /* 0x00026c00ff140b82 */ /* 0x000ea60000000a00 */
[----:B---3--:R-:W-:-:S04]  /*11b0*/  @P2 IMAD.HI.U32 R0, R0, UR43, RZ ;  /* 0x0000002b00002c27 */ /* 0x008fc8000f8e00ff */
[----:B------:R-:W-:Y:S01]  /*11c0*/  @P0 IMAD.IADD R3, R3, 0x1, R11 ;  /* 0x0000000103030824 */ /* 0x000fe200078e020b */
[----:B------:R-:W3:Y:S01]  /*11d0*/  @P1 LDC.64 R26, c[0x0][0x9c0] ;  /* 0x00027000ff1a1b82 */ /* 0x000ee20000000a00 */
[----:B----4-:R-:W-:-:S04]  /*11e0*/  @P2 SHF.R.U32.HI R9, RZ, R5, R0 ;  /* 0x00000005ff092219 */ /* 0x010fc80000011600 */
[--C-:B------:R-:W-:Y:S01]  /*11f0*/  @P1 SHF.R.S32.HI R11, RZ, 0x1f, R9.reuse ;  /* 0x0000001fff0b1819 */ /* 0x100fe20000011409 */
[----:B-----5:R-:W-:Y:S01]  /*1200*/  @P1 IMAD R4, R7, R12, RZ ;  /* 0x0000000c07041224 */ /* 0x020fe200078e02ff */
[----:B------:R-:W-:-:S03]  /*1210*/  @P0 SHF.R.S32.HI R7, RZ, 0x1f, R9 ;  /* 0x0000001fff070819 */ /* 0x000fc60000011409 */
[----:B------:R-:W-:Y:S02]  /*1220*/  @P1 IMAD R13, R13, UR44, R4 ;  /* 0x0000002c0d0d1c24 */ /* 0x000fe4000f8e0204 */
[----:B------:R-:W-:-:S04]  /*1230*/  @P1 IMAD.WIDE.U32 R4, R12, UR44, RZ ;  /* 0x0000002c0c041c25 */ /* 0x000fc8000f8e00ff */
[----:B------:R-:W-:Y:S02]  /*1240*/  @P1 IMAD.IADD R5, R5, 0x1, R13 ;  /* 0x0000000105051824 */ /* 0x000fe400078e020d */
[-C--:B--2---:R-:W-:Y:S02]  /*1250*/  @P0 IMAD R0, R7, R20.reuse, RZ ;  /* 0x0000001407000224 */ /* 0x084fe400078e02ff */
[----:B------:R-:W-:-:S04]  /*1260*/  @P0 IMAD.WIDE.U32 R2, R9, R20, R2 ;  /* 0x0000001409020225 */ /* 0x000fc800078e0002 */
[-C--:B---3--:R-:W-:Y:S02]  /*1270*/  @P1 IMAD R8, R11, R26.reuse, RZ ;  /* 0x0000001a0b081224 */ /* 0x088fe400078e02ff */
[C---:B------:R-:W-:Y:S02]  /*1280*/  @P0 IMAD R11, R9.reuse, R21, R0 ;  /* 0x00000015090b0224 */ /* 0x040fe400078e0200 */
[----:B------:R-:W-:Y:S01]  /*1290*/  @P1 IMAD.WIDE.U32 R6, R9, R26, R4 ;  /* 0x0000001a09061225 */ /* 0x000fe200078e0004 */
[----:B------:R-:W-:-:S03]  /*12a0*/  @P0 LEA R4, P3, R2, R14, 0x2 ;  /* 0x0000000e02040211 */ /* 0x000fc600078610ff */
[----:B------:R-:W-:Y:S01]  /*12b0*/  @P1 IMAD R9, R9, R27, R8 ;  /* 0x0000001b09091224 */ /* 0x000fe200078e0208 */
[----:B------:R-:W-:Y:S01]  /*12c0*/  @P1 LEA R8, P4, R6, R24, 0x2 ;  /* 0x0000001806081211 */ /* 0x000fe200078810ff */
[----:B------:R-:W-:Y:S02]  /*12d0*/  @P0 IMAD.IADD R3, R3, 0x1, R11 ;  /* 0x0000000103030824 */ /* 0x000fe400078e020b */
[----:B------:R-:W-:Y:S02]  /*12e0*/  @P1 IMAD.IADD R0, R7, 0x1, R9 ;  /* 0x0000000107001824 */ /* 0x000fe400078e0209 */
[----:B------:R-:W2:Y:S01]  /*12f0*/  LDC R7, c[0x0][0x288] ;  /* 0x0000a200ff077b82 */ /* 0x000ea20000000800 */
[----:B------:R-:W-:Y:S01]  /*1300*/  @P0 LEA.HI.X R5, R2, R15, R3, 0x2, P3 ;  /* 0x0000000f02050211 */ /* 0x000fe200018f1403 */
[----:B------:R-:W-:Y:S01]  /*1310*/  IMAD.MOV.U32 R3, RZ, RZ, 0x3f800000 ;  /* 0x3f800000ff037424 */ /* 0x000fe200078e00ff */
[----:B------:R-:W-:Y:S01]  /*1320*/  @P1 LEA.HI.X R9, R6, R25, R0, 0x2, P4 ;  /* 0x0000001906091211 */ /* 0x000fe200020f1400 */
[----:B------:R-:W-:-:S04]  /*1330*/  IMAD.MOV.U32 R0, RZ, RZ, 0x3f800000 ;  /* 0x3f800000ff007424 */ /* 0x000fc800078e00ff */
[----:B------:R-:W3:Y:S01]  /*1340*/  @P0 LDG.E R3, desc[UR46][R4.64] ;  /* 0x0000002e04030981 */ /* 0x000ee2000c1e1900 */
[----:B------:R-:W-:Y:S01]  /*1350*/  UISETP.NE.U32.AND UP0, UPT, UR4, URZ, UPT ;  /* 0x0000003f0400728c */ /* 0x000fe2000bf05070 */
[----:B------:R-:W4:Y:S02]  /*1360*/  @P2 LDC R6, c[0x0][0x42c] ;  /* 0x00010b00ff062b82 */ /* 0x000f240000000800 */
[----:B------:R5:W3:Y:S01]  /*1370*/  @P1 LDG.E R0, desc[UR46][R8.64] ;  /* 0x0000002e08001981 */ /* 0x000ae2000c1e1900 */
[----:B------:R-:W-:Y:S01]  /*1380*/  UISETP.NE.AND.EX UP0, UPT, UR5, URZ, UPT, UP0 ;  /* 0x0000003f0500728c */ /* 0x000fe2000bf05300 */
[----:B------:R-:W-:Y:S01]  /*1390*/  IMAD.U32 R224, RZ, RZ, UR43 ;  /* 0x0000002bffe07e24 */ /* 0x000fe2000f8e00ff */
[----:B------:R-:W-:Y:S01]  /*13a0*/  ULOP3.LUT UR4, URZ, UR39, URZ, 0x33, !UPT ;  /* 0x000000273f047292 */ /* 0x000fe2000f8e333f */
[----:B------:R-:W-:Y:S01]  /*13b0*/  PLOP3.LUT P0, PT, PT, PT, PT, 0x80, 0x0 ;  /* 0x000000000000781c */ /* 0x000fe20003f0f070 */
[----:B------:R-:W-:Y:S01]  /*13c0*/  ULDC UR5, c[0x0][0x404] ;  /* 0x0001010000057ab9 */ /* 0x000fe20000000800 */
[----:B------:R-:W-:Y:S01]  /*13d0*/  IMAD.MOV.U32 R119, RZ, RZ, RZ ;  /* 0x000000ffff777224 */ /* 0x000fe200078e00ff */
[----:B------:R-:W-:Y:S01]  /*13e0*/  USEL UR5, UR5, 0x1, UP0 ;  /* 0x0000000105057887 */ /* 0x000fe20008000000 */
[----:B------:R-:W-:Y:S01]  /*13f0*/  CS2R R10, SRZ ;  /* 0x00000000000a7805 */ /* 0x000fe2000001ff00 */
[----:B------:R-:W-:Y:S01]  /*1400*/  UIADD3 UR4, UR4, UR6, URZ ;  /* 0x0000000604047290 */ /* 0x000fe2000fffe03f */
[----:B-----5:R-:W5:Y:S01]  /*1410*/  @P2 LDC R9, c[0x0][0x430] ;  /* 0x00010c00ff092b82 */ /* 0x020f620000000800 */
[----:B------:R-:W-:-:S02]  /*1420*/  CS2R R12, SRZ ;  /* 0x00000000000c7805 */ /* 0x000fc4000001ff00 */
[----:B------:R-:W-:Y:S01]  /*1430*/  CS2R R14, SRZ ;  /* 0x00000000000e7805 */ /* 0x000fe2000001ff00 */
[----:B-1----:R-:W-:Y:S01]  /*1440*/  IMAD R104, R104, UR5, RZ ;  /* 0x0000000568687c24 */ /* 0x002fe2000f8e02ff */
[----:B------:R-:W-:Y:S01]  /*1450*/  USHF.L.U32 UR42, UR4, 0x7, URZ ;  /* 0x00000007042a7899 */ /* 0x000fe2000800063f */
[----:B------:R-:W-:Y:S02]  /*1460*/  CS2R R20, SRZ ;  /* 0x0000000000147805 */ /* 0x000fe4000001ff00 */
[----:B------:R-:W-:Y:S01]  /*1470*/  CS2R R24, SRZ ;  /* 0x0000000000187805 */ /* 0x000fe2000001ff00 */
[C---:B------:R-:W-:Y:S01]  /*1480*/  VIADD R2, R104.reuse, 0x9f ;  /* 0x0000009f68027836 */ /* 0x040fe20000000000 */
[----:B--2---:R-:W-:Y:S01]  /*1490*/  IADD3 R4, R104, 0x11f, -R7 ;  /* 0x0000011f68047810 */ /* 0x004fe20007ffe807 */
[----:B------:R-:W-:Y:S01]  /*14a0*/  ULDC UR4, c[0x0][0x988] ;  /* 0x0002620000047ab9 */ /* 0x000fe20000000800 */
[----:B------:R-:W-:Y:S01]  /*14b0*/  CS2R R26, SRZ ;  /* 0x00000000001a7805 */ /* 0x000fe2000001ff00 */
[----:B------:R-:W-:Y:S01]  /*14c0*/  IMAD.HI R2, R2, 0x66666667, RZ ;  /* 0x6666666702027827 */ /* 0x000fe200078e02ff */
[----:B------:R-:W-:-:S02]  /*14d0*/  CS2R R28, SRZ ;  /* 0x00000000001c7805 */ /* 0x000fc4000001ff00 */
[----:B------:R-:W-:Y:S02]  /*14e0*/  CS2R R30, SRZ ;  /* 0x00000000001e7805 */ /* 0x000fe4000001ff00 */
[----:B------:R-:W-:Y:S01]  /*14f0*/  CS2R R32, SRZ ;  /* 0x0000000000207805 */ /* 0x000fe2000001ff00 */
[----:B------:R-:W-:Y:S01]  /*1500*/  VIADD R4, R4, UR42 ;  /* 0x0000002a04047c36 */ /* 0x000fe20008000000 */
[----:B------:R-:W-:Y:S01]  /*1510*/  SHF.R.U32.HI R5, RZ, 0x1f, R2 ;  /* 0x0000001fff057819 */ /* 0x000fe20000011602 */
[----:B----4-:R-:W-:Y:S01]  /*1520*/  @P2 IMAD.HI.U32 R6, R6, UR43, RZ ;  /* 0x0000002b06062c27 */ /* 0x010fe2000f8e00ff */
[----:B------:R-:W-:Y:S02]  /*1530*/  CS2R R34, SRZ ;  /* 0x0000000000227805 */ /* 0x000fe4000001ff00 */
[----:B------:R-:W-:Y:S02]  /*1540*/  CS2R R36, SRZ ;  /* 0x0000000000247805 */ /* 0x000fe4000001ff00 */
[----:B------:R-:W-:Y:S01]  /*1550*/  LEA.HI.SX32 R5, R2, R5, 0x1a ;  /* 0x0000000502057211 */ /* 0x000fe200078fd2ff */
[----:B------:R-:W-:Y:S01]  /*1560*/  IMAD.HI R4, R4, 0x66666667, RZ ;  /* 0x6666666704047827 */ /* 0x000fe200078e02ff */
[----:B------:R-:W-:-:S02]  /*1570*/  CS2R R38, SRZ ;  /* 0x0000000000267805 */ /* 0x000fc4000001ff00 */
[----:B------:R-:W-:Y:S02]  /*1580*/  CS2R R40, SRZ ;  /* 0x0000000000287805 */ /* 0x000fe4000001ff00 */
[----:B-----5:R-:W-:Y:S02]  /*1590*/  @P2 SHF.R.U32.HI R224, RZ, R9, R6 ;  /* 0x00000009ffe02219 */ /* 0x020fe40000011606 */
[----:B------:R-:W-:Y:S02]  /*15a0*/  CS2R R8, SRZ ;  /* 0x0000000000087805 */ /* 0x000fe4000001ff00 */
[----:B------:R-:W-:Y:S02]  /*15b0*/  SHF.R.U32.HI R7, RZ, 0x1f, R4 ;  /* 0x0000001fff077819 */ /* 0x000fe40000011604 */
[----:B------:R-:W-:Y:S02]  /*15c0*/  CS2R R42, SRZ ;  /* 0x00000000002a7805 */ /* 0x000fe4000001ff00 */
[----:B------:R-:W-:-:S02]  /*15d0*/  CS2R R44, SRZ ;  /* 0x00000000002c7805 */ /* 0x000fc4000001ff00 */
[----:B------:R-:W-:Y:S02]  /*15e0*/  CS2R R46, SRZ ;  /* 0x00000000002e7805 */ /* 0x000fe4000001ff00 */
[----:B------:R-:W-:Y:S02]  /*15f0*/  LEA.HI.SX32 R4, R4, R7, 0x1a ;  /* 0x0000000704047211 */ /* 0x000fe400078fd2ff */
[----:B------:R-:W-:Y:S02]  /*1600*/  CS2R R48, SRZ ;  /* 0x0000000000307805 */ /* 0x000fe4000001ff00 */
[----:B------:R-:W-:Y:S02]  /*1610*/  CS2R R50, SRZ ;  /* 0x0000000000327805 */ /* 0x000fe4000001ff00 */
[----:B------:R-:W-:Y:S02]  /*1620*/  CS2R R52, SRZ ;  /* 0x0000000000347805 */ /* 0x000fe4000001ff00 */
[----:B------:R-:W-:-:S02]  /*1630*/  VIMNMX R105, R5, R4, PT ;  /* 0x0000000405697248 */ /* 0x000fc40003fe0100 */
[----:B------:R-:W-:Y:S02]  /*1640*/  CS2R R4, SRZ ;  /* 0x0000000000047805 */ /* 0x000fe4000001ff00 */
[----:B------:R-:W-:Y:S02]  /*1650*/  CS2R R54, SRZ ;  /* 0x0000000000367805 */ /* 0x000fe4000001ff00 */
[----:B------:R-:W-:Y:S02]  /*1660*/  CS2R R56, SRZ ;  /* 0x0000000000387805 */ /* 0x000fe4000001ff00 */
[----:B------:R-:W-:Y:S02]  /*1670*/  ISETP.GE.AND P1, PT, R105, 0x1, PT ;  /* 0x000000016900780c */ /* 0x000fe40003f26270 */
[----:B------:R-:W-:Y:S02]  /*1680*/  CS2R R58, SRZ ;  /* 0x00000000003a7805 */ /* 0x000fe4000001ff00 */
[----:B------:R-:W-:-:S02]  /*1690*/  CS2R R60, SRZ ;  /* 0x00000000003c7805 */ /* 0x000fc4000001ff00 */
[----:B------:R-:W-:Y:S02]  /*16a0*/  CS2R R62, SRZ ;  /* 0x00000000003e7805 */ /* 0x000fe4000001ff00 */
[----:B------:R-:W-:Y:S01]  /*16b0*/  CS2R R64, SRZ ;  /* 0x0000000000407805 */ /* 0x000fe2000001ff00 */
[----:B------:R-:W-:Y:S01]  /*16c0*/  IMAD.MOV.U32 R66, RZ, RZ, RZ ;  /* 0x000000ffff427224 */ /* 0x000fe200078e00ff */
        /* <DEDUP_REMOVED lines=20> */
[----:B------:R-:W-:Y:S02]  /*1810*/  IMAD.MOV.U32 R140, RZ, RZ, RZ ;  /* 0x000000ffff8c7224 */ /* 0x000fe400078e00ff */
[----:B---3--:R-:W-:Y:S01]  /*1820*/  FMUL.FTZ R0, R3, R0 ;  /* 0x0000000003007220 */ /* 0x008fe20000410000 */
[----:B------:R-:W-:-:S03]  /*1830*/  IMAD.MOV.U32 R3, RZ, RZ, RZ ;  /* 0x000000ffff037224 */ /* 0x000fc600078e00ff */
[----:B------:R-:W-:Y:S01]  /*1840*/  FMUL.FTZ R2, R0, UR4 ;  /* 0x0000000400027c20 */ /* 0x000fe20008410000 */
        /* <DEDUP_REMOVED lines=29> */
.L_x_4637:
[----:B------:R-:W-:Y:S02]  /*1a20*/  LEA.HI R0, R225, R225, RZ, 0x1 ;  /* 0x000000e1e1007211 */ /* 0x000fe400078f08ff */
[----:B------:R-:W-:Y:S02]  /*1a30*/  ISETP.NE.AND P1, PT, R17, 0x3, PT ;  /* 0x000000031100780c */ /* 0x000fe40003f25270 */
[----:B------:R-:W-:-:S05]  /*1a40*/  LOP3.LUT R0, R0, 0xfffffffe, RZ, 0xc0, !PT ;  /* 0xfffffffe00007812 */ /* 0x000fca00078ec0ff */
[----:B------:R-:W-:-:S05]  /*1a50*/  IMAD.IADD R0, R225, 0x1, -R0 ;  /* 0x00000001e1007824 */ /* 0x000fca00078e0a00 */
[----:B------:R-:W-:-:S04]  /*1a60*/  SHF.L.U32 R0, R0, 0x1f, RZ ;  /* 0x0000001f00007819 */ /* 0x000fc800000006ff */
[----:B------:R-:W1:Y:S02]  /*1a70*/  SYNCS.PHASECHK.TRANS64.TRYWAIT P0, [UR37+0x33400], R0 ;  /* 0x03340000ff0075a7 */ /* 0x000e640008000165 */
[----:B-1----:R-:W-:Y:S05]  /*1a80*/  @!P0 BRA `(.L_x_4638) ;  /* 0x00000110009c8947 */ /* 0x002fea0003800000 */
.L_x_4757:
[----:B------:R-:W-:Y:S05]  /*1a90*/  @!P1 BRA `(.L_x_4639) ;  /* 0x0000000000049947 */ /* 0x000fea0003800000 */
[----:B------:R-:W-:Y:S01]  /*1aa0*/  BPT.TRAP 0x1 ;  /* 0x000000040000795c */ /* 0x000fe20000300000 */
.L_x_4639:
[----:B------:R-:W-:Y:S01]  /*1ab0*/  IMAD.U32 R4, RZ, RZ, UR48 ;  /* 0x00000030ff047e24 */ /* 0x000fe2000f8e00ff */
[----:B-1----:R-:W-:-:S04]  /*1ac0*/  SHF.L.U32 R3, R16, 0x1f, RZ ;  /* 0x0000001f10037819 */ /* 0x002fc800000006ff */
[----:B------:R-:W-:-:S04]  /*1ad0*/  LEA R4, R4, UR37, 0x3 ;  /* 0x0000002504047c11 */ /* 0x000fc8000f8e18ff */
[----:B------:R1:W2:Y:S01]  /*1ae0*/  SYNCS.PHASECHK.TRANS64.TRYWAIT P2, [R4+URZ+0x33430], R3 ;  /* 0x03343003040075a7 */ /* 0x0002a2000804017f */
[----:B------:R-:W-:Y:S05]  /*1af0*/  @!P1 BRA `(.L_x_4640) ;  /* 0x0000000000049947 */ /* 0x000fea0003800000 */
[----:B------:R-:W-:Y:S01]  /*1b00*/  BPT.TRAP 0x1 ;  /* 0x000000040000795c */ /* 0x000fe20000300000 */
.L_x_4640:
[----:B------:R-:W3:Y:S01]  /*1b10*/  S2R R0, SR_TID.X ;  /* 0x0000000000007919 */ /* 0x000ee20000002100 */
[----:B------:R-:W-:Y:S01]  /*1b20*/  IMAD.MOV.U32 R119, RZ, RZ, RZ ;  /* 0x000000ffff777224 */ /* 0x000fe200078e00ff */
[----:B---3--:R-:W-:Y:S01]  /*1b30*/  LOP3.LUT P0, RZ, R0, 0x7f, RZ, 0xc0, !PT ;  /* 0x0000007f00ff7812 */ /* 0x008fe2000780c0ff */
[----:B--2---:R-:W-:-:S12]  /*1b40*/  @P2 BRA `(.L_x_4641) ;  /* 0x0000000000082947 */ /* 0x004fd80003800000 */
[----:B------:R-:W2:Y:S02]  /*1b50*/  SYNCS.PHASECHK.TRANS64.TRYWAIT P2, [R4+URZ+0x33430], R3 ;  /* 0x03343003040075a7 */ /* 0x000ea4000804017f */
[----:B--2---:R-:W-:Y:S05]  /*1b60*/  @!P2 BRA `(.L_x_4642) ;  /* 0x00000110007ca947 */ /* 0x004fea0003800000 */
.L_x_4641:
[----:B------:R-:W-:Y:S05]  /*1b70*/  WARPSYNC.ALL ;  /* 0x0000000000007948 */ /* 0x000fea0003800000 */
[----:B------:R-:W-:Y:S01]  /*1b80*/  UIADD3 UR4, UR37, 0x24200, URZ ;  /* 0x0002420025047890 */ /* 0x000fe2000fffe03f */
[----:B------:R-:W-:Y:S01]  /*1b90*/  WARPGROUP.ARRIVE ;  /* 0x00000000000079c5 */ /* 0x000fe20000000000 */
[----:B------:R-:W-:Y:S01]  /*1ba0*/  ULOP3.LUT UR24, UR41, 0x10000, URZ, 0xfc, !UPT ;  /* 0x0001000029187892 */ /* 0x000fe2000f8efc3f */
[----:B-12---:R-:W1:Y:S01]  /*1bb0*/  LDC R3, c[0x0][0x288] ;  /* 0x0000a200ff037b82 */ /* 0x006e620000000800 */
[----:B------:R-:W-:Y:S01]  /*1bc0*/  USHF.R.U32.HI UR4, URZ, 0x4, UR4 ;  /* 0x000000043f047899 */ /* 0x000fe20008011604 */
[----:B------:R-:W-:Y:S01]  /*1bd0*/  IMAD R0, R105, -0xa0, R104 ;  /* 0xffffff6069007824 */ /* 0x000fe200078e0268 */
[----:B------:R-:W-:Y:S01]  /*1be0*/  UMOV UR25, 0x80000020 ;  /* 0x8000002000197882 */ /* 0x000fe20000000000 */
[----:B------:R-:W-:Y:S01]  /*1bf0*/  UMOV UR27, 0x80000020 ;  /* 0x80000020001b7882 */ /* 0x000fe20000000000 */
[----:B------:R-:W-:Y:S01]  /*1c00*/  ULOP3.LUT UR4, UR4, 0x3fff, URZ, 0xc0, !UPT ;  /* 0x00003fff04047892 */ /* 0x000fe2000f8ec03f */
[----:B------:R-:W-:Y:S01]  /*1c10*/  VIADD R5, R0, 0xa0 ;  /* 0x000000a000057836 */ /* 0x000fe20000000000 */
[----:B------:R-:W-:Y:S01]  /*1c20*/  UMOV UR5, UR25 ;  /* 0x0000001900057c82 */ /* 0x000fe20008000000 */
[----:B------:R-:W-:Y:S01]  /*1c30*/  UMOV UR7, 0x80000020 ;  /* 0x8000002000077882 */ /* 0x000fe20000000000 */
[----:B------:R-:W-:Y:S01]  /*1c40*/  ULOP3.LUT UR40, UR4, 0x10000, URZ, 0xfc, !UPT ;  /* 0x0001000004287892 */ /* 0x000fe2000f8efc3f */
[----:B------:R-:W-:Y:S01]  /*1c50*/  IMAD R12, R220, -0x2, R5 ;  /* 0xfffffffedc0c7824 */ /* 0x000fe200078e0205 */
[----:B------:R-:W-:Y:S01]  /*1c60*/  UMOV UR8, UR24 ;  /* 0x0000001800087c82 */ /* 0x000fe20008000000 */
[----:B------:R-:W-:Y:S01]  /*1c70*/  UMOV UR4, UR24 ;  /* 0x0000001800047c82 */ /* 0x000fe20008000000 */
[----:B------:R-:W-:Y:S01]  /*1c80*/  UIMAD UR26, UR48, 0x780, UR40 ;  /* 0x00000780301a78a4 */ /* 0x000fe2000f8e0228 */
[----:B------:R-:W-:Y:S01]  /*1c90*/  VIADD R20, R221, UR42 ;  /* 0x0000002add147c36 */ /* 0x000fe20008000000 */
[----:B------:R-:W-:Y:S01]  /*1ca0*/  UMOV UR9, UR25 ;  /* 0x0000001900097c82 */ /* 0x000fe20008000000 */
[----:B------:R-:W-:Y:S01]  /*1cb0*/  UMOV UR11, 0x80000020 ;  /* 0x80000020000b7882 */ /* 0x000fe20000000000 */
[----:B------:R-:W-:Y:S01]  /*1cc0*/  UIADD3 UR6, UR26, 0x80, URZ ;  /* 0x000000801a067890 */ /* 0x000fe2000fffe03f */
[----:B------:R-:W-:Y:S01]  /*1cd0*/  IMAD.MOV.U32 R118, RZ, RZ, R119 ;  /* 0x000000ffff767224 */ /* 0x000fe200078e0077 */
[----:B------:R-:W-:-:S02]  /*1ce0*/  UIADD3 UR10, UR26, 0x180, URZ ;  /* 0x000001801a0a7890 */ /* 0x000fc4000fffe03f */
[----:B------:R-:W-:Y:S02]  /*1cf0*/  UIADD3 UR12, UR26, 0x200, URZ ;  /* 0x000002001a0c7890 */ /* 0x000fe4000fffe03f */
[----:B------:R-:W-:Y:S01]  /*1d00*/  QGMMA.64x32x32.F32.E4M3.E4M3 R88, gdesc[UR24], RZ, !UPT, gsb0 ;  /* 0x00600000185879f3 */ /* 0x000fe2000c0008ff */
[----:B------:R-:W-:Y:S01]  /*1d10*/  UIADD3 UR13, UR24, 0x2, URZ ;  /* 0x00000002180d7890 */ /* 0x000fe2000fffe03f */
[C---:B-1----:R-:W-:Y:S01]  /*1d20*/  IADD3 R7, -R3.reuse, 0xa1, R0 ;  /* 0x000000a103077810 */ /* 0x042fe20007ffe100 */
[----:B------:R-:W-:Y:S01]  /*1d30*/  UIADD3 UR14, UR26, 0x2, URZ ;  /* 0x000000021a0e7890 */ /* 0x000fe2000fffe03f */
[----:B------:R-:W-:Y:S01]  /*1d40*/  IADD3 R104, -R3, UR42, R104 ;  /* 0x0000002a03687c10 */ /* 0x000fe2000fffe168 */
[----:B------:R-:W-:Y:S01]  /*1d50*/  UMOV UR15, 0x80000020 ;  /* 0x80000020000f7882 */ /* 0x000fe20000000000 */
[----:B------:R-:W-:Y:S01]  /*1d60*/  UIADD3 UR16, UR26, 0x282, URZ ;  /* 0x000002821a107890 */ /* 0x000fe2000fffe03f */
[----:B------:R-:W-:Y:S01]  /*1d70*/  IMAD R107, R220, -0x2, R7 ;  /* 0xfffffffedc6b7824 */ /* 0x000fe200078e0207 */
[----:B------:R-:W-:Y:S01]  /*1d80*/  UIADD3 UR18, UR26, 0x402, URZ ;  /* 0x000004021a127890 */ /* 0x000fe2000fffe03f */
[----:B------:R-:W-:Y:S01]  /*1d90*/  @!P0 VIADD R3, R4, 0x33440 ;  /* 0x0003344004038836 */ /* 0x000fe20000000000 */
[----:B------:R-:W-:Y:S01]  /*1da0*/  UMOV UR19, 0x80000020 ;  /* 0x8000002000137882 */ /* 0x000fe20000000000 */
[----:B------:R-:W-:Y:S01]  /*1db0*/  UIADD3 UR22, UR26, 0x680, URZ ;  /* 0x000006801a167890 */ /* 0x000fe2000fffe03f */
[----:B------:R-:W-:Y:S01]  /*1dc0*/  VIADDMNMX R6, R20, R107, R12, PT ;  /* 0x0000006b14067246 */ /* 0x000fe2000380010c */
[----:B------:R-:W-:Y:S01]  /*1dd0*/  UMOV UR23, 0x80000020 ;  /* 0x8000002000177882 */ /* 0x000fe20000000000 */
[----:B------:R-:W-:Y:S01]  /*1de0*/  IADD3 R107, R107, 0x8, R20 ;  /* 0x000000086b6b7810 */ /* 0x000fe20007ffe014 */
[----:B------:R-:W-:Y:S01]  /*1df0*/  IMAD.HI R104, R104, 0x66666667, RZ ;  /* 0x6666666768687827 */ /* 0x000fe200078e02ff */
[----:B------:R-:W-:-:S02]  /*1e00*/  ISETP.GT.AND P2, PT, R6, RZ, PT ;  /* 0x000000ff0600720c */ /* 0x000fc40003f44270 */
[C---:B------:R-:W-:Y:S02]  /*1e10*/  ISETP.GT.AND P3, PT, R6.reuse, 0x1, PT ;  /* 0x000000010600780c */ /* 0x040fe40003f64270 */
[----:B------:R-:W-:Y:S02]  /*1e20*/  ISETP.GT.AND P4, PT, R6, 0x8, PT ;  /* 0x000000080600780c */ /* 0x000fe40003f84270 */
[----:B------:R-:W-:Y:S01]  /*1e30*/  @!P0 PRMT R3, RZ, 0x654, R3 ;  /* 0x00000654ff038816 */ /* 0x000fe20000000003 */
        /* <DEDUP_REMOVED lines=11> */
[----:B------:R-:W-:Y:S01]  /*1ef0*/  UMOV UR5, UR25 ;  /* 0x0000001900057c82 */ /* 0x000fe20008000000 */
[----:B------:R-:W-:Y:S01]  /*1f00*/  UMOV UR6, UR12 ;  /* 0x0000000c00067c82 */ /* 0x000fe20008000000 */
[----:B------:R-:W-:Y:S01]  /*1f10*/  UMOV UR7, 0x80000020 ;  /* 0x8000002000077882 */ /* 0x000fe20000000000 */
        /* <DEDUP_REMOVED lines=13> */
[----:B------:R-:W-:Y:S01]  /*1ff0*/  UMOV UR8, UR4 ;  /* 0x0000000400087c82 */ /* 0x000fe20008000000 */
[----:B------:R-:W-:Y:S01]  /*2000*/  UMOV UR9, UR5 ;  /* 0x0000000500097c82 */ /* 0x000fe20008000000 */
[----:B------:R-:W-:Y:S02]  /*2010*/  UIADD3 UR13, UR24, 0x200, URZ ;  /* 0x00000200180d7890 */ /* 0x000fe4000fffe03f */
[----:B------:R-:W-:Y:S01]  /*2020*/  UIADD3 UR14, UR26, 0x280, URZ ;  /* 0x000002801a0e7890 */ /* 0x000fe2000fffe03f */
[----:B------:R-:W-:-:S02]  /*2030*/  WARPGROUP.DEPBAR.LE gsb0, 0x0 ;  /* 0x00008000000079c5 */ /* 0x000fc40000010000 */
        /* <DEDUP_REMOVED lines=123> */
[----:B------:R-:W-:Y:S01]  /*27f0*/  ISETP.GT.AND P2, PT, R6, 0x9, PT ;  /* 0x000000090600780c */ /* 0x000fe20003f44270 */
[----:B------:R-:W-:Y:S01]  /*2800*/  QGMMA.64x32x32.F32.E4M3.E4M3 R72, gdesc[UR20], R72, gsb0 ;  /* 0x00600000144879f3 */ /* 0x000fe20008000848 */
[----:B------:R-:W-:Y:S01]  /*2810*/  UIADD3 UR22, UR26, 0x602, URZ ;  /* 0x000006021a167890 */ /* 0x000fe2000fffe03f */
[----:B------:R-:W-:Y:S01]  /*2820*/  FSEL R92, R92, -INF , P4 ;  /* 0xff8000005c5c7808 */ /* 0x000fe20002000000 */
[----:B------:R-:W-:Y:S01]  /*2830*/  UMOV UR23, 0x80000020 ;  /* 0x8000002000177882 */ /* 0x000fe20000000000 */
        /* <DEDUP_REMOVED lines=16> */
[C---:B------:R-:W-:Y:S02]  /*2940*/  ISETP.GT.AND P2, PT, R6.reuse, 0x21, PT ;  /* 0x000000210600780c */ /* 0x040fe40003f44270 */
[----:B------:R-:W-:Y:S02]  /*2950*/  FMNMX.FTZ R5, R101, R0, !PT ;  /* 0x0000000065057209 */ /* 0x000fe40007810000 */
[----:B------:R-:W-:Y:S01]  /*2960*/  ISETP.GT.AND P4, PT, R6, 0x28, PT ;  /* 0x000000280600780c */ /* 0x000fe20003f84270 */
[----:B------:R-:W-:-:S02]  /*2970*/  WARPGROUP.DEPBAR.LE gsb0, 0x0 ;  /* 0x00008000000079c5 */ /* 0x000fc40000010000 */
[----:B------:R-:W-:Y:S01]  /*2980*/  WARPGROUP.ARRIVE ;  /* 0x00000000000079c5 */ /* 0x000fe20000000000 */
[----:B------:R-:W-:Y:S02]  /*2990*/  FSEL R72, R72, -INF , P3 ;  /* 0xff80000048487808 */ /* 0x000fe40001800000 */
[----:B------:R-:W-:Y:S02]  /*29a0*/  FSEL R108, R73, -INF , P2 ;  /* 0xff800000496c7808 */ /* 0x000fe40001000000 */
[----:B------:R-:W-:Y:S01]  /*29b0*/  FMNMX.FTZ R5, R72, R5, !PT ;  /* 0x0000000548057209 */ /* 0x000fe20007810000 */
[----:B------:R-:W-:Y:S01]  /*29c0*/  QGMMA.64x32x32.F32.E4M3.E4M3 R56, gdesc[UR20], R56, gsb0 ;  /* 0x00600000143879f3 */ /* 0x000fe20008000838 */
[----:B------:R-:W-:Y:S01]  /*29d0*/  UIADD3 UR22, UR26, 0x682, URZ ;  /* 0x000006821a167890 */ /* 0x000fe2000fffe03f */
[----:B------:R-:W-:Y:S01]  /*29e0*/  ISETP.GT.AND P2, PT, R6, 0x29, PT ;  /* 0x000000290600780c */ /* 0x000fe20003f44270 */
[----:B------:R-:W-:Y:S01]  /*29f0*/  UMOV UR23, 0x80000020 ;  /* 0x8000002000177882 */ /* 0x000fe20000000000 */
        /* <DEDUP_REMOVED lines=18> */
[----:B------:R-:W-:-:S02]  /*2b20*/  FMNMX.FTZ R5, R114, R5, !PT ;  /* 0x0000000572057209 */ /* 0x000fc40007810000 */
        /* <DEDUP_REMOVED lines=24> */
[C---:B------:R-:W-:Y:S02]  /*2cb0*/  ISETP.GT.AND P3, PT, R6.reuse, 0x60, PT ;  /* 0x000000600600780c */ /* 0x040fe40003f64270 */
[----:B------:R-:W-:Y:S02]  /*2cc0*/  FSEL R69, R69, -INF , P2 ;  /* 0xff80000045457808 */ /* 0x000fe40001000000 */
[----:B------:R-:W-:Y:S02]  /*2cd0*/  FMNMX.FTZ R0, R77, R0, !PT ;  /* 0x000000004d007209 */ /* 0x000fe40007810000 */
[----:B------:R-:W-:Y:S02]  /*2ce0*/  ISETP.GT.AND P2, PT, R6, 0x61, PT ;  /* 0x000000610600780c */ /* 0x000fe40003f44270 */
[----:B------:R-:W-:Y:S01]  /*2cf0*/  FMNMX.FTZ R0, R69, R0, !PT ;  /* 0x0000000045007209 */ /* 0x000fe20007810000 */
[----:B------:R-:W-:-:S02]  /*2d00*/  WARPGROUP.DEPBAR.LE gsb0, 0x0 ;  /* 0x00008000000079c5 */ /* 0x000fc40000010000 */
[----:B------:R-:W-:Y:S01]  /*2d10*/  WARPGROUP.ARRIVE ;  /* 0x00000000000079c5 */ /* 0x000fe20000000000 */
[----:B------:R-:W-:Y:S02]  /*2d20*/  FSEL R13, R40, -INF , P3 ;  /* 0xff800000280d7808 */ /* 0x000fe40001800000 */
[C---:B------:R-:W-:Y:S02]  /*2d30*/  ISETP.GT.AND P3, PT, R6.reuse, 0x68, PT ;  /* 0x000000680600780c */ /* 0x040fe40003f64270 */
[----:B------:R-:W-:Y:S01]  /*2d40*/  FSEL R41, R41, -INF , P2 ;  /* 0xff80000029297808 */ /* 0x000fe20001000000 */
[----:B------:R-:W-:Y:S01]  /*2d50*/  QGMMA.64x32x32.F32.E4M3.E4M3 R24, gdesc[UR20], R24, gsb0 ;  /* 0x00600000141879f3 */ /* 0x000fe20008000818 */
        /* <DEDUP_REMOVED lines=20> */
[----:B------:R-:W-:-:S02]  /*2ea0*/  FMNMX.FTZ R0, R53, R0, !PT ;  /* 0x0000000035007209 */ /* 0x000fc40007810000 */
[----:B------:R-:W-:-:S04]  /*2eb0*/  VIMNMX R44, R12, R107, PT ;  /* 0x0000006b0c2c7248 */ /* 0x000fc80003fe0100 */
[----:B------:R-:W-:-:S04]  /*2ec0*/  ISETP.GT.AND P4, PT, R44, 0x8, PT ;  /* 0x000000082c00780c */ /* 0x000fc80003f84270 */
[----:B------:R-:W-:Y:S01]  /*2ed0*/  FSEL R97, R94, -INF , P4 ;  /* 0xff8000005e617808 */ /* 0x000fe20002000000 */
[----:B------:R-:W-:Y:S01]  /*2ee0*/  IMAD.MOV.U32 R94, RZ, RZ, R119 ;  /* 0x000000ffff5e7224 */ /* 0x000fe200078e0077 */
[----:B------:R-:W-:Y:S02]  /*2ef0*/  WARPGROUP.DEPBAR.LE gsb0, 0x0 ;  /* 0x00008000000079c5 */ /* 0x000fe40000010000 */
[----:B------:R-:W-:Y:S01]  /*2f00*/  FSEL R21, R24, -INF , P3 ;  /* 0xff80000018157808 */ /* 0x000fe20001800000 */
[----:B------:R1:W-:Y:S01]  /*2f10*/  @!P0 SYNCS.ARRIVE.TRANS64.RED.A1T0 RZ, [R3+URZ], RZ ;  /* 0x000000ff03ff89a7 */ /* 0x0003e2000810043f */
        /* <DEDUP_REMOVED lines=18> */
[----:B------:R-:W-:Y:S02]  /*3040*/  FSEL R37, R37, -INF , P2 ;  /* 0xff80000025257808 */ /* 0x000fe40001000000 */
[----:B------:R-:W-:Y:S02]  /*3050*/  FMNMX.FTZ R0, R33, R0, !PT ;  /* 0x0000000021007209 */ /* 0x000fe40007810000 */
[----:B------:R-:W-:-:S02]  /*3060*/  ISETP.GT.AND P3, PT, R44, 0x1, PT ;  /* 0x000000012c00780c */ /* 0x000fc40003f64270 */
[----:B------:R-:W-:-:S05]  /*3070*/  FMNMX.FTZ R11, R37, R0, !PT ;  /* 0x00000000250b7209 */ /* 0x000fca0007810000 */
[----:B------:R-:W2:Y:S02]  /*3080*/  SHFL.BFLY PT, R0, R11, 0x2, 0x1f ;  /* 0x0c401f000b007f89 */ /* 0x000ea400000e0000 */
[----:B--2---:R-:W-:-:S05]  /*3090*/  FMNMX.FTZ R24, R11, R0, !PT ;  /* 0x000000000b187209 */ /* 0x004fca0007810000 */
[----:B------:R-:W2:Y:S02]  /*30a0*/  SHFL.BFLY PT, R7, R24, 0x1, 0x1f ;  /* 0x0c201f0018077f89 */ /* 0x000ea400000e0000 */
[----:B--2---:R-:W-:Y:S02]  /*30b0*/  FMNMX.FTZ R0, R24, R7, !PT ;  /* 0x0000000718007209 */ /* 0x004fe40007810000 */
[----:B------:R-:W-:Y:S02]  /*30c0*/  FSEL R24, R91, -INF , P3 ;  /* 0xff8000005b187808 */ /* 0x000fe40001800000 */
[----:B------:R-:W-:Y:S01]  /*30d0*/  FSETP.NEU.FTZ.AND P2, PT, R0, -INF , PT ;  /* 0xff8000000000780b */ /* 0x000fe20003f5d000 */
[----:B------:R-:W-:-:S01]  /*30e0*/  FFMA.FTZ R85, R2, R0, -8 ;  /* 0xc100000002557423 */ /* 0x000fc20000010000 */
[----:B------:R-:W-:-:S04]  /*30f0*/  ISETP.GT.AND P3, PT, R44, 0x10, PT ;  /* 0x000000102c00780c */ /* 0x000fc80003f64270 */
[----:B------:R-:W-:Y:S02]  /*3100*/  FSEL R85, R85, RZ, P2 ;  /* 0x000000ff55557208 */ /* 0x000fe40001000000 */
[----:B------:R-:W-:-:S03]  /*3110*/  ISETP.GT.AND P2, PT, R44, RZ, PT ;  /* 0x000000ff2c00720c */ /* 0x000fc60003f44270 */
[--C-:B------:R-:W-:Y:S01]  /*3120*/  FFMA.FTZ R89, R2, R101, -R85.reuse ;  /* 0x0000006502597223 */ /* 0x100fe20000010855 */
[----:B------:R-:W-:Y:S01]  /*3130*/  FSEL R93, R90, -INF , P2 ;  /* 0xff8000005a5d7808 */ /* 0x000fe20001000000 */
[--C-:B------:R-:W-:Y:S01]  /*3140*/  FFMA.FTZ R6, R2, R88, -R85.reuse ;  /* 0x0000005802067223 */ /* 0x100fe20000010855 */
[----:B------:R-:W-:Y:S01]  /*3150*/  ISETP.GT.AND P2, PT, R44, 0x9, PT ;  /* 0x000000092c00780c */ /* 0x000fe20003f44270 */
[C-C-:B------:R-:W-:Y:S01]  /*3160*/  FFMA.FTZ R7, R2.reuse, R8, -R85.reuse ;  /* 0x0000000802077223 */ /* 0x140fe20000010855 */
[----:B------:R-:W-:Y:S01]  /*3170*/  FMNMX.FTZ R20, R93, R24, !PT ;  /* 0x000000185d147209 */ /* 0x000fe20007810000 */
[C-C-:B------:R-:W-:Y:S01]  /*3180*/  FFMA.FTZ R8, R2.reuse, R92, -R85.reuse ;  /* 0x0000005c02087223 */ /* 0x140fe20000010855 */
[----:B------:R-:W-:Y:S01]  /*3190*/  FSEL R95, R95, -INF , P2 ;  /* 0xff8000005f5f7808 */ /* 0x000fe20001000000 */
[----:B------:R-:W-:Y:S01]  /*31a0*/  MUFU.EX2 R6, R6 ;  /* 0x0000000600067308 */ /* 0x000fe20000000800 */
[----:B------:R-:W-:Y:S01]  /*31b0*/  FMNMX.FTZ R20, R97, R20, !PT ;  /* 0x0000001461147209 */ /* 0x000fe20007810000 */
[--C-:B------:R-:W-:Y:S01]  /*31c0*/  FFMA.FTZ R11, R2, R10, -R85.reuse ;  /* 0x0000000a020b7223 */ /* 0x100fe20000010855 */
[----:B------:R-:W-:Y:S01]  /*31d0*/  ISETP.GT.AND P2, PT, R44, 0x11, PT ;  /* 0x000000112c00780c */ /* 0x000fe20003f44270 */
[--C-:B------:R-:W-:Y:S01]  /*31e0*/  FFMA.FTZ R10, R2, R96, -R85.reuse ;  /* 0x00000060020a7223 */ /* 0x100fe20000010855 */
[----:B------:R-:W-:Y:S01]  /*31f0*/  FSEL R101, R98, -INF , P3 ;  /* 0xff80000062657808 */ /* 0x000fe20001800000 */
[--C-:B------:R-:W-:Y:S01]  /*3200*/  FFMA.FTZ R29, R2, R106, -R85.reuse ;  /* 0x0000006a021d7223 */ /* 0x100fe20000010855 */
[----:B------:R-:W-:Y:S01]  /*3210*/  FMNMX.FTZ R28, R95, R20, !PT ;  /* 0x000000145f1c7209 */ /* 0x000fe20007810000 */
[----:B------:R-:W1:Y:S01]  /*3220*/  MUFU.EX2 R7, R7 ;  /* 0x0000000700077308 */ /* 0x000e620000000800 */
[----:B------:R-:W-:Y:S01]  /*3230*/  ISETP.GT.AND P3, PT, R44, 0x18, PT ;  /* 0x000000182c00780c */ /* 0x000fe20003f64270 */
[C-C-:B------:R-:W-:Y:S01]  /*3240*/  FFMA.FTZ R76, R2.reuse, R76, -R85.reuse ;  /* 0x0000004c024c7223 */ /* 0x140fe20000010855 */
[----:B------:R-:W-:Y:S01]  /*3250*/  FSEL R99, R99, -INF , P2 ;  /* 0xff80000063637808 */ /* 0x000fe20001000000 */
[C-C-:B------:R-:W-:Y:S01]  /*3260*/  FFMA.FTZ R12, R2.reuse, R100, -R85.reuse ;  /* 0x00000064020c7223 */ /* 0x140fe20000010855 */
[----:B------:R-:W-:Y:S01]  /*3270*/  FMNMX.FTZ R28, R101, R28, !PT ;  /* 0x0000001c651c7209 */ /* 0x000fe20007810000 */
[--C-:B------:R-:W-:Y:S01]  /*3280*/  FFMA.FTZ R72, R2, R72, -R85.reuse ;  /* 0x0000004802487223 */ /* 0x100fe20000010855 */
[----:B------:R-:W-:Y:S01]  /*3290*/  ISETP.GT.AND P2, PT, R44, 0x19, PT ;  /* 0x000000192c00780c */ /* 0x000fe20003f44270 */
[----:B------:R-:W2:Y:S01]  /*32a0*/  MUFU.EX2 R8, R8 ;  /* 0x0000000800087308 */ /* 0x000ea20000000800 */
[----:B------:R-:W-:Y:S01]  /*32b0*/  FSEL R107, R102, -INF , P3 ;  /* 0xff800000666b7808 */ /* 0x000fe20001800000 */
[C-C-:B------:R-:W-:Y:S01]  /*32c0*/  FFMA.FTZ R91, R2.reuse, R108, -R85.reuse ;  /* 0x0000006c025b7223 */ /* 0x140fe20000010855 */
[----:B------:R-:W-:Y:S01]  /*32d0*/  FMNMX.FTZ R28, R99, R28, !PT ;  /* 0x0000001c631c7209 */ /* 0x000fe20007810000 */
[C-C-:B------:R-:W-:Y:S01]  /*32e0*/  FFMA.FTZ R80, R2.reuse, R80, -R85.reuse ;  /* 0x0000005002507223 */ /* 0x140fe20000010855 */
[----:B------:R-:W-:Y:S01]  /*32f0*/  FSEL R103, R103, -INF , P2 ;  /* 0xff80000067677808 */ /* 0x000fe20001000000 */
[----:B------:R-:W-:Y:S01]  /*3300*/  FFMA.FTZ R52, R2, R37, -R85 ;  /* 0x0000002502347223 */ /* 0x000fe20000010855 */
[----:B------:R-:W-:Y:S01]  /*3310*/  ISETP.GT.AND P2, PT, R44, 0x20, PT ;  /* 0x000000202c00780c */ /* 0x000fe20003f44270 */
[----:B------:R-:W3:Y:S01]  /*3320*/  MUFU.EX2 R11, R11 ;  /* 0x0000000b000b7308 */ /* 0x000ee20000000800 */
[----:B------:R-:W-:Y:S01]  /*3330*/  FMNMX.FTZ R28, R107, R28, !PT ;  /* 0x0000001c6b1c7209 */ /* 0x000fe20007810000 */
[----:B-1----:R-:W-:Y:S01]  /*3340*/  FADD.FTZ R3, R6, R7 ;  /* 0x0000000706037221 */ /* 0x002fe20000010000 */
[----:B------:R-:W-:Y:S01]  /*3350*/  ISETP.GT.AND P3, PT, R44, 0x21, PT ;  /* 0x000000212c00780c */ /* 0x000fe20003f64270 */
[--C-:B------:R-:W-:Y:S01]  /*3360*/  FFMA.FTZ R84, R2, R84, -R85.reuse ;  /* 0x0000005402547223 */ /* 0x100fe20000010855 */
[----:B------:R-:W-:Y:S01]  /*3370*/  FSEL R109, R74, -INF , P2 ;  /* 0xff8000004a6d7808 */ /* 0x000fe20001000000 */
[--C-:B------:R-:W-:Y:S01]  /*3380*/  FFMA.FTZ R114, R2, R114, -R85.reuse ;  /* 0x0000007202727223 */ /* 0x100fe20000010855 */
[----:B------:R-:W-:Y:S01]  /*3390*/  FMNMX.FTZ R32, R103, R28, !PT ;  /* 0x0000001c67207209 */ /* 0x000fe20007810000 */
[----:B------:R-:W-:Y:S01]  /*33a0*/  MUFU.EX2 R10, R10 ;  /* 0x0000000a000a7308 */ /* 0x000fe20000000800 */
[----:B------:R-:W-:Y:S01]  /*33b0*/  ISETP.GT.AND P2, PT, R44, 0x28, PT ;  /* 0x000000282c00780c */ /* 0x000fe20003f44270 */
[C-C-:B------:R-:W-:Y:S01]  /*33c0*/  FFMA.FTZ R116, R2.reuse, R116, -R85.reuse ;  /* 0x0000007402747223 */ /* 0x140fe20000010855 */
[----:B------:R-:W-:Y:S01]  /*33d0*/  FSEL R111, R75, -INF , P3 ;  /* 0xff8000004b6f7808 */ /* 0x000fe20001800000 */
[C-C-:B------:R-:W-:Y:S01]  /*33e0*/  FFMA.FTZ R75, R2.reuse, R110, -R85.reuse ;  /* 0x0000006e024b7223 */ /* 0x140fe20000010855 */
[----:B------:R-:W-:Y:S01]  /*33f0*/  FMNMX.FTZ R32, R109, R32, !PT ;  /* 0x000000206d207209 */ /* 0x000fe20007810000 */
[----:B------:R-:W-:Y:S01]  /*3400*/  FFMA.FTZ R13, R2, R13, -R85 ;  /* 0x0000000d020d7223 */ /* 0x000fe20000010855 */
[----:B------:R-:W-:Y:S01]  /*3410*/  ISETP.GT.AND P3, PT, R44, 0x29, PT ;  /* 0x000000292c00780c */ /* 0x000fe20003f64270 */
[----:B------:R-:W-:Y:S01]  /*3420*/  MUFU.EX2 R29, R29 ;  /* 0x0000001d001d7308 */ /* 0x000fe20000000800 */
[----:B------:R-:W-:Y:S01]  /*3430*/  FSEL R113, R78, -INF , P2 ;  /* 0xff8000004e717808 */ /* 0x000fe20001000000 */
[----:B--2---:R-:W-:Y:S01]  /*3440*/  FADD.FTZ R78, R8, R3 ;  /* 0x00000003084e7221 */ /* 0x004fe20000010000 */
[----:B------:R-:W-:Y:S01]  /*3450*/  FMNMX.FTZ R32, R111, R32, !PT ;  /* 0x000000206f207209 */ /* 0x000fe20007810000 */
[--C-:B------:R-:W-:Y:S01]  /*3460*/  FFMA.FTZ R15, R2, R15, -R85.reuse ;  /* 0x0000000f020f7223 */ /* 0x100fe20000010855 */
[----:B------:R-:W-:Y:S01]  /*3470*/  ISETP.GT.AND P2, PT, R44, 0x30, PT ;  /* 0x000000302c00780c */ /* 0x000fe20003f44270 */
        /* <DEDUP_REMOVED lines=8> */
[----:B------:R-:W-:Y:S01]  /*3500*/  FFMA.FTZ R33, R2, R33, -R85 ;  /* 0x0000002102217223 */ /* 0x000fe20000010855 */
[----:B------:R-:W-:Y:S01]  /*3510*/  FMNMX.FTZ R36, R115, R32, !PT ;  /* 0x0000002073247209 */ /* 0x000fe20007810000 */
[----:B------:R-:W-:Y:S01]  /*3520*/  MUFU.EX2 R12, R12 ;  /* 0x0000000c000c7308 */ /* 0x000fe20000000800 */
[C---:B------:R-:W-:Y:S01]  /*3530*/  ISETP.GT.AND P2, PT, R44.reuse, 0x38, PT ;  /* 0x000000382c00780c */ /* 0x040fe20003f44270 */
[--C-:B------:R-:W-:Y:S01]  /*3540*/  IMAD.MOV.U32 R112, RZ, RZ, R119.reuse ;  /* 0x000000ffff707224 */ /* 0x100fe200078e0077 */
[----:B------:R-:W-:Y:S01]  /*3550*/  FSEL R83, R83, -INF , P3 ;  /* 0xff80000053537808 */ /* 0x000fe20001800000 */
[--C-:B------:R-:W-:Y:S01]  /*3560*/  IMAD.MOV.U32 R110, RZ, RZ, R119.reuse ;  /* 0x000000ffff6e7224 */ /* 0x100fe200078e0077 */
[----:B------:R-:W-:Y:S01]  /*3570*/  FMNMX.FTZ R36, R117, R36, !PT ;  /* 0x0000002475247209 */ /* 0x000fe20007810000 */
[--C-:B------:R-:W-:Y:S01]  /*3580*/  IMAD.MOV.U32 R108, RZ, RZ, R119.reuse ;  /* 0x000000ffff6c7224 */ /* 0x100fe200078e0077 */
[----:B------:R-:W-:Y:S01]  /*3590*/  ISETP.GT.AND P3, PT, R44, 0x39, PT ;  /* 0x000000392c00780c */ /* 0x000fe20003f64270 */
[----:B------:R-:W1:Y:S01]  /*35a0*/  MUFU.EX2 R89, R89 ;  /* 0x0000005900597308 */ /* 0x000e620000000800 */
[----:B------:R-:W-:Y:S01]  /*35b0*/  FSEL R121, R86, -INF , P2 ;  /* 0xff80000056797808 */ /* 0x000fe20001000000 */
[--C-:B------:R-:W-:Y:S01]  /*35c0*/  IMAD.MOV.U32 R106, RZ, RZ, R119.reuse ;  /* 0x000000ffff6a7224 */ /* 0x100fe200078e0077 */
[----:B------:R-:W-:Y:S01]  /*35d0*/  FMNMX.FTZ R36, R83, R36, !PT ;  /* 0x0000002453247209 */ /* 0x000fe20007810000 */
[--C-:B------:R-:W-:Y:S01]  /*35e0*/  IMAD.MOV.U32 R102, RZ, RZ, R119.reuse ;  /* 0x000000ffff667224 */ /* 0x100fe200078e0077 */
[----:B------:R-:W-:Y:S01]  /*35f0*/  FSEL R87, R87, -INF , P3 ;  /* 0xff80000057577808 */ /* 0x000fe20001800000 */
[--C-:B------:R-:W-:Y:S01]  /*3600*/  IMAD.MOV.U32 R100, RZ, RZ, R119.reuse ;  /* 0x000000ffff647224 */ /* 0x100fe200078e0077 */
[C---:B------:R-:W-:Y:S01]  /*3610*/  ISETP.GT.AND P2, PT, R44.reuse, 0x40, PT ;  /* 0x000000402c00780c */ /* 0x040fe20003f44270 */
[----:B------:R-:W-:Y:S01]  /*3620*/  MUFU.EX2 R20, R72 ;  /* 0x0000004800147308 */ /* 0x000fe20000000800 */
[----:B------:R-:W-:Y:S01]  /*3630*/  FMNMX.FTZ R36, R121, R36, !PT ;  /* 0x0000002479247209 */ /* 0x000fe20007810000 */
[--C-:B------:R-:W-:Y:S01]  /*3640*/  IMAD.MOV.U32 R98, RZ, RZ, R119.reuse ;  /* 0x000000ffff627224 */ /* 0x100fe200078e0077 */
[----:B------:R-:W-:Y:S01]  /*3650*/  ISETP.GT.AND P3, PT, R44, 0x41, PT ;  /* 0x000000412c00780c */ /* 0x000fe20003f64270 */
[--C-:B------:R-:W-:Y:S01]  /*3660*/  IMAD.MOV.U32 R96, RZ, RZ, R119.reuse ;  /* 0x000000ffff607224 */ /* 0x100fe200078e0077 */
[----:B------:R-:W-:Y:S01]  /*3670*/  FSEL R123, R58, -INF , P2 ;  /* 0xff8000003a7b7808 */ /* 0x000fe20001000000 */
[--C-:B------:R-:W-:Y:S01]  /*3680*/  IMAD.MOV.U32 R92, RZ, RZ, R119.reuse ;  /* 0x000000ffff5c7224 */ /* 0x100fe200078e0077 */
[----:B------:R-:W-:Y:S01]  /*3690*/  FMNMX.FTZ R40, R87, R36, !PT ;  /* 0x0000002457287209 */ /* 0x000fe20007810000 */
[----:B------:R2:W-:Y:S01]  /*36a0*/  MUFU.EX2 R32, R80 ;  /* 0x0000005000207308 */ /* 0x0005e20000000800 */
[C---:B------:R-:W-:Y:S01]  /*36b0*/  ISETP.GT.AND P2, PT, R44.reuse, 0x48, PT ;  /* 0x000000482c00780c */ /* 0x040fe20003f44270 */
[--C-:B------:R-:W-:Y:S01]  /*36c0*/  IMAD.MOV.U32 R90, RZ, RZ, R119.reuse ;  /* 0x000000ffff5a7224 */ /* 0x100fe200078e0077 */
[----:B------:R-:W-:Y:S01]  /*36d0*/  FSEL R59, R59, -INF , P3 ;  /* 0xff8000003b3b7808 */ /* 0x000fe20001800000 */
[--C-:B------:R-:W-:Y:S01]  /*36e0*/  IMAD.MOV.U32 R88, RZ, RZ, R119.reuse ;  /* 0x000000ffff587224 */ /* 0x100fe200078e0077 */
[----:B------:R-:W-:Y:S01]  /*36f0*/  FMNMX.FTZ R40, R123, R40, !PT ;  /* 0x000000287b287209 */ /* 0x000fe20007810000 */
[--C-:B------:R-:W-:Y:S01]  /*3700*/  IMAD.MOV.U32 R86, RZ, RZ, R119.reuse ;  /* 0x000000ffff567224 */ /* 0x100fe200078e0077 */
[----:B------:R-:W-:Y:S01]  /*3710*/  ISETP.GT.AND P3, PT, R44, 0x49, PT ;  /* 0x000000492c00780c */ /* 0x000fe20003f64270 */
[----:B------:R-:W-:Y:S01]  /*3720*/  MUFU.EX2 R91, R91 ;  /* 0x0000005b005b7308 */ /* 0x000fe20000000800 */
[----:B------:R-:W-:Y:S01]  /*3730*/  FSEL R125, R62, -INF , P2 ;  /* 0xff8000003e7d7808 */ /* 0x000fe20001000000 */
[----:B--2---:R-:W-:Y:S01]  /*3740*/  VIADD R80, R105, 0xfffffffe ;  /* 0xfffffffe69507836 */ /* 0x004fe20000000000 */
[----:B------:R-:W-:Y:S01]  /*3750*/  FMNMX.FTZ R40, R59, R40, !PT ;  /* 0x000000283b287209 */ /* 0x000fe20007810000 */
[----:B------:R-:W-:Y:S01]  /*3760*/  IMAD.MOV.U32 R105, RZ, RZ, R119 ;  /* 0x000000ffff697224 */ /* 0x000fe200078e0077 */
[----:B------:R-:W-:-:S02]  /*3770*/  ISETP.GT.AND P2, PT, R44, 0x50, PT ;  /* 0x000000502c00780c */ /* 0x000fc40003f44270 */
[----:B------:R-:W-:Y:S01]  /*3780*/  FSEL R127, R63, -INF , P3 ;  /* 0xff8000003f7f7808 */ /* 0x000fe20001800000 */
[----:B------:R-:W2:Y:S01]  /*3790*/  MUFU.EX2 R75, R75 ;  /* 0x0000004b004b7308 */ /* 0x000ea20000000800 */
[----:B------:R-:W-:Y:S02]  /*37a0*/  FMNMX.FTZ R40, R125, R40, !PT ;  /* 0x000000287d287209 */ /* 0x000fe40007810000 */
[----:B------:R-:W-:Y:S02]  /*37b0*/  ISETP.GT.AND P3, PT, R44, 0x51, PT ;  /* 0x000000512c00780c */ /* 0x000fe40003f64270 */
[----:B------:R-:W-:Y:S02]  /*37c0*/  FSEL R129, R66, -INF , P2 ;  /* 0xff80000042817808 */ /* 0x000fe40001000000 */
[----:B------:R-:W-:Y:S01]  /*37d0*/  FMNMX.FTZ R48, R127, R40, !PT ;  /* 0x000000287f307209 */ /* 0x000fe20007810000 */
[----:B------:R-:W-:Y:S01]  /*37e0*/  MUFU.EX2 R79, R79 ;  /* 0x0000004f004f7308 */ /* 0x000fe20000000800 */
[----:B------:R-:W-:-:S02]  /*37f0*/  ISETP.GT.AND P2, PT, R44, 0x58, PT ;  /* 0x000000582c00780c */ /* 0x000fc40003f44270 */
[----:B------:R-:W-:Y:S01]  /*3800*/  FSEL R131, R67, -INF , P3 ;  /* 0xff80000043837808 */ /* 0x000fe20001800000 */
[----:B------:R-:W-:-:S01]  /*3810*/  FFMA.FTZ R67, R2, R56, -R85 ;  /* 0x0000003802437223 */ /* 0x000fc20000010855 */
[----:B------:R-:W-:Y:S02]  /*3820*/  FMNMX.FTZ R48, R129, R48, !PT ;  /* 0x0000003081307209 */ /* 0x000fe40007810000 */
[----:B------:R-:W-:Y:S01]  /*3830*/  ISETP.GT.AND P3, PT, R44, 0x59, PT ;  /* 0x000000592c00780c */ /* 0x000fe20003f64270 */
[----:B------:R-:W-:Y:S01]  /*3840*/  MUFU.EX2 R36, R84 ;  /* 0x0000005400247308 */ /* 0x000fe20000000800 */
[----:B------:R-:W-:Y:S02]  /*3850*/  FSEL R133, R70, -INF , P2 ;  /* 0xff80000046857808 */ /* 0x000fe40001000000 */
[----:B------:R-:W-:Y:S02]  /*3860*/  FMNMX.FTZ R48, R131, R48, !PT ;  /* 0x0000003083307209 */ /* 0x000fe40007810000 */
[----:B------:R-:W-:-:S02]  /*3870*/  FSEL R71, R71, -INF , P3 ;  /* 0xff80000047477808 */ /* 0x000fc40001800000 */
[C---:B------:R-:W-:Y:S01]  /*3880*/  ISETP.GT.AND P2, PT, R44.reuse, 0x60, PT ;  /* 0x000000602c00780c */ /* 0x040fe20003f44270 */
[----:B------:R4:W-:Y:S01]  /*3890*/  MUFU.EX2 R63, R114 ;  /* 0x00000072003f7308 */ /* 0x0009e20000000800 */
[----:B------:R-:W-:Y:S02]  /*38a0*/  FMNMX.FTZ R48, R133, R48, !PT ;  /* 0x0000003085307209 */ /* 0x000fe40007810000 */
[----:B------:R-:W-:Y:S02]  /*38b0*/  ISETP.GT.AND P3, PT, R44, 0x61, PT ;  /* 0x000000612c00780c */ /* 0x000fe40003f64270 */
[----:B------:R-:W-:Y:S01]  /*38c0*/  FSEL R135, R42, -INF , P2 ;  /* 0xff8000002a877808 */ /* 0x000fe20001000000 */
[----:B------:R-:W-:Y:S01]  /*38d0*/  FFMA.FTZ R42, R2, R60, -R85 ;  /* 0x0000003c022a7223 */ /* 0x000fe20000010855 */
[----:B------:R-:W-:Y:S01]  /*38e0*/  FMNMX.FTZ R48, R71, R48, !PT ;  /* 0x0000003047307209 */ /* 0x000fe20007810000 */
[----:B------:R5:W-:Y:S01]  /*38f0*/  MUFU.EX2 R40, R116 ;  /* 0x0000007400287308 */ /* 0x000be20000000800 */
[----:B------:R-:W-:Y:S01]  /*3900*/  ISETP.GT.AND P2, PT, R44, 0x68, PT ;  /* 0x000000682c00780c */ /* 0x000fe20003f44270 */
[----:B----4-:R-:W-:Y:S01]  /*3910*/  IMAD.MOV.U32 R114, RZ, RZ, R119 ;  /* 0x000000ffff727224 */ /* 0x010fe200078e0077 */
[----:B------:R-:W-:-:S02]  /*3920*/  FSEL R43, R43, -INF , P3 ;  /* 0xff8000002b2b7808 */ /* 0x000fc40001800000 */
[----:B------:R-:W-:Y:S02]  /*3930*/  FMNMX.FTZ R48, R135, R48, !PT ;  /* 0x0000003087307209 */ /* 0x000fe40007810000 */
[----:B------:R-:W-:Y:S01]  /*3940*/  ISETP.GT.AND P3, PT, R44, 0x69, PT ;  /* 0x000000692c00780c */ /* 0x000fe20003f64270 */
[----:B------:R-:W-:Y:S01]  /*3950*/  MUFU.EX2 R67, R67 ;  /* 0x0000004300437308 */ /* 0x000fe20000000800 */
[----:B------:R-:W-:Y:S01]  /*3960*/  FSEL R137, R46, -INF , P2 ;  /* 0xff8000002e897808 */ /* 0x000fe20001000000 */
[C-C-:B------:R-:W-:Y:S01]  /*3970*/  FFMA.FTZ R46, R2.reuse, R14, -R85.reuse ;  /* 0x0000000e022e7223 */ /* 0x140fe20000010855 */
[----:B------:R-:W-:Y:S01]  /*3980*/  FMNMX.FTZ R48, R43, R48, !PT ;  /* 0x000000302b307209 */ /* 0x000fe20007810000 */
[----:B------:R-:W-:Y:S01]  /*3990*/  FFMA.FTZ R14, R2, R64, -R85 ;  /* 0x00000040020e7223 */ /* 0x000fe20000010855 */
[----:B------:R-:W-:Y:S01]  /*39a0*/  ISETP.GT.AND P2, PT, R44, 0x70, PT ;  /* 0x000000702c00780c */ /* 0x000fe20003f44270 */
[----:B-----5:R-:W-:Y:S01]  /*39b0*/  IMAD.MOV.U32 R116, RZ, RZ, R119 ;  /* 0x000000ffff747224 */ /* 0x020fe200078e0077 */
[----:B------:R-:W-:Y:S01]  /*39c0*/  FSEL R139, R47, -INF , P3 ;  /* 0xff8000002f8b7808 */ /* 0x000fe20001800000 */
[----:B------:R-:W-:Y:S01]  /*39d0*/  MUFU.EX2 R42, R42 ;  /* 0x0000002a002a7308 */ /* 0x000fe20000000800 */
[----:B------:R-:W-:-:S02]  /*39e0*/  FMNMX.FTZ R48, R137, R48, !PT ;  /* 0x0000003089307209 */ /* 0x000fc40007810000 */
[----:B------:R-:W-:Y:S02]  /*39f0*/  ISETP.GT.AND P3, PT, R44, 0x71, PT ;  /* 0x000000712c00780c */ /* 0x000fe40003f64270 */
[----:B------:R-:W-:Y:S02]  /*3a00*/  FSEL R141, R50, -INF , P2 ;  /* 0xff800000328d7808 */ /* 0x000fe40001000000 */
[----:B------:R-:W-:Y:S01]  /*3a10*/  FMNMX.FTZ R48, R139, R48, !PT ;  /* 0x000000308b307209 */ /* 0x000fe20007810000 */
[----:B------:R4:W-:Y:S01]  /*3a20*/  MUFU.EX2 R47, R46 ;  /* 0x0000002e002f7308 */ /* 0x0009e20000000800 */
[----:B------:R-:W-:Y:S02]  /*3a30*/  ISETP.GT.AND P2, PT, R44, 0x78, PT ;  /* 0x000000782c00780c */ /* 0x000fe40003f44270 */
[----:B------:R-:W-:Y:S01]  /*3a40*/  FSEL R143, R51, -INF , P3 ;  /* 0xff800000338f7808 */ /* 0x000fe20001800000 */
[----:B------:R-:W-:-:S01]  /*3a50*/  FFMA.FTZ R51, R2, R81, -R85 ;  /* 0x0000005102337223 */ /* 0x000fc20000010855 */
[----:B------:R-:W-:-:S02]  /*3a60*/  FMNMX.FTZ R48, R141, R48, !PT ;  /* 0x000000308d307209 */ /* 0x000fc40007810000 */
[----:B------:R-:W-:Y:S01]  /*3a70*/  ISETP.GT.AND P3, PT, R44, 0x79, PT ;  /* 0x000000792c00780c */ /* 0x000fe20003f64270 */
[----:B------:R-:W-:Y:S01]  /*3a80*/  MUFU.EX2 R14, R14 ;  /* 0x0000000e000e7308 */ /* 0x000fe20000000800 */
[----:B------:R-:W-:Y:S01]  /*3a90*/  FSEL R145, R54, -INF , P2 ;  /* 0xff80000036917808 */ /* 0x000fe20001000000 */
[C-C-:B----4-:R-:W-:Y:S01]  /*3aa0*/  FFMA.FTZ R46, R2.reuse, R25, -R85.reuse ;  /* 0x00000019022e7223 */ /* 0x150fe20000010855 */
[----:B------:R-:W-:Y:S01]  /*3ab0*/  FMNMX.FTZ R48, R143, R48, !PT ;  /* 0x000000308f307209 */ /* 0x000fe20007810000 */
[----:B------:R-:W-:Y:S01]  /*3ac0*/  FFMA.FTZ R25, R2, R57, -R85 ;  /* 0x0000003902197223 */ /* 0x000fe20000010855 */
[----:B------:R-:W-:Y:S01]  /*3ad0*/  FSEL R55, R55, -INF , P3 ;  /* 0xff80000037377808 */ /* 0x000fe20001800000 */
[----:B---3--:R-:W-:Y:S01]  /*3ae0*/  FADD.FTZ R57, R11, R78 ;  /* 0x0000004e0b397221 */ /* 0x008fe20000010000 */
[----:B------:R-:W-:Y:S01]  /*3af0*/  ISETP.GT.AND P2, PT, R44, 0x80, PT ;  /* 0x000000802c00780c */ /* 0x000fe20003f44270 */
[----:B------:R-:W-:Y:S01]  /*3b00*/  MUFU.EX2 R51, R51 ;  /* 0x0000003300337308 */ /* 0x000fe20000000800 */
[----:B------:R-:W-:-:S02]  /*3b10*/  FMNMX.FTZ R48, R145, R48, !PT ;  /* 0x0000003091307209 */ /* 0x000fc40007810000 */
[----:B------:R-:W-:Y:S02]  /*3b20*/  ISETP.GT.AND P3, PT, R44, 0x81, PT ;  /* 0x000000812c00780c */ /* 0x000fe40003f64270 */
[----:B------:R-:W-:Y:S01]  /*3b30*/  FSEL R81, R26, -INF , P2 ;  /* 0xff8000001a517808 */ /* 0x000fe20001000000 */
[--C-:B------:R-:W-:Y:S01]  /*3b40*/  FFMA.FTZ R26, R2, R77, -R85.reuse ;  /* 0x0000004d021a7223 */ /* 0x100fe20000010855 */
[----:B------:R-:W-:Y:S01]  /*3b50*/  FMNMX.FTZ R48, R55, R48, !PT ;  /* 0x0000003037307209 */ /* 0x000fe20007810000 */
[----:B------:R-:W-:Y:S01]  /*3b60*/  MUFU.EX2 R13, R13 ;  /* 0x0000000d000d7308 */ /* 0x000fe20000000800 */
[----:B------:R-:W-:Y:S02]  /*3b70*/  ISETP.GT.AND P2, PT, R44, 0x88, PT ;  /* 0x000000882c00780c */ /* 0x000fe40003f44270 */
[----:B------:R-:W-:Y:S01]  /*3b80*/  FSEL R77, R27, -INF , P3 ;  /* 0xff8000001b4d7808 */ /* 0x000fe20001800000 */
[----:B------:R-:W-:-:S01]  /*3b90*/  FFMA.FTZ R27, R2, R69, -R85 ;  /* 0x00000045021b7223 */ /* 0x000fc20000010855 */
[----:B------:R-:W-:-:S02]  /*3ba0*/  FMNMX.FTZ R48, R81, R48, !PT ;  /* 0x0000003051307209 */ /* 0x000fc40007810000 */
[----:B------:R-:W-:Y:S01]  /*3bb0*/  ISETP.GT.AND P3, PT, R44, 0x89, PT ;  /* 0x000000892c00780c */ /* 0x000fe20003f64270 */
[----:B------:R-:W-:Y:S01]  /*3bc0*/  MUFU.EX2 R26, R26 ;  /* 0x0000001a001a7308 */ /* 0x000fe20000000800 */
[----:B------:R-:W-:Y:S01]  /*3bd0*/  FSEL R147, R30, -INF , P2 ;  /* 0xff8000001e937808 */ /* 0x000fe20001000000 */
[C-C-:B------:R-:W-:Y:S01]  /*3be0*/  FFMA.FTZ R30, R2.reuse, R41, -R85.reuse ;  /* 0x00000029021e7223 */ /* 0x140fe20000010855 */
[----:B------:R-:W-:Y:S01]  /*3bf0*/  FMNMX.FTZ R48, R77, R48, !PT ;  /* 0x000000304d307209 */ /* 0x000fe20007810000 */
[----:B------:R-:W-:Y:S01]  /*3c00*/  FFMA.FTZ R41, R2, R65, -R85 ;  /* 0x0000004102297223 */ /* 0x000fe20000010855 */
[----:B------:R-:W-:Y:S01]  /*3c10*/  ISETP.GT.AND P2, PT, R44, 0x90, PT ;  /* 0x000000902c00780c */ /* 0x000fe20003f44270 */
[----:B------:R-:W-:Y:S01]  /*3c20*/  IMAD.MOV.U32 R65, RZ, RZ, R119 ;  /* 0x000000ffff417224 */ /* 0x000fe200078e0077 */
[----:B------:R-:W-:Y:S01]  /*3c30*/  FSEL R69, R31, -INF , P3 ;  /* 0xff8000001f457808 */ /* 0x000fe20001800000 */
[----:B------:R-:W-:Y:S01]  /*3c40*/  FFMA.FTZ R31, R2, R5, -R85 ;  /* 0x00000005021f7223 */ /* 0x000fe20000010855 */
        /* <DEDUP_REMOVED lines=8> */
[----:B------:R-:W-:Y:S01]  /*3cd0*/  FSEL R151, R35, -INF , P3 ;  /* 0xff80000023977808 */ /* 0x000fe20001800000 */
[--C-:B------:R-:W-:Y:S01]  /*3ce0*/  FFMA.FTZ R35, R2, R49, -R85.reuse ;  /* 0x0000003102237223 */ /* 0x100fe20000010855 */
[----:B------:R-:W-:Y:S02]  /*3cf0*/  FMNMX.FTZ R48, R149, R48, !PT ;  /* 0x0000003095307209 */ /* 0x000fe40007810000 */
[----:B------:R-:W-:Y:S01]  /*3d00*/  ISETP.GT.AND P3, PT, R44, 0x99, PT ;  /* 0x000000992c00780c */ /* 0x000fe20003f64270 */
[----:B------:R-:W-:-:S01]  /*3d10*/  FFMA.FTZ R44, R2, R53, -R85 ;  /* 0x00000035022c7223 */ /* 0x000fc20000010855 */
[----:B------:R-:W-:Y:S01]  /*3d20*/  FSEL R153, R38, -INF , P2 ;  /* 0xff80000026997808 */ /* 0x000fe20001000000 */
[----:B------:R-:W-:-:S01]  /*3d30*/  FFMA.FTZ R38, R2, R45, -R85 ;  /* 0x0000002d02267223 */ /* 0x000fc20000010855 */
[----:B------:R-:W-:Y:S01]  /*3d40*/  FMNMX.FTZ R48, R151, R48, !PT ;  /* 0x0000003097307209 */ /* 0x000fe20007810000 */
[----:B------:R-:W-:Y:S01]  /*3d50*/  MUFU.EX2 R31, R31 ;  /* 0x0000001f001f7308 */ /* 0x000fe20000000800 */
[----:B------:R-:W-:-:S02]  /*3d60*/  FSEL R39, R39, -INF , P3 ;  /* 0xff80000027277808 */ /* 0x000fc40001800000 */
[----:B------:R-:W-:Y:S02]  /*3d70*/  FMNMX.FTZ R48, R153, R48, !PT ;  /* 0x0000003099307209 */ /* 0x000fe40007810000 */
[----:B------:R-:W-:Y:S02]  /*3d80*/  R2UR UR45, R80 ;  /* 0x00000000502d72ca */ /* 0x000fe400000e0000 */
[----:B------:R-:W-:Y:S01]  /*3d90*/  FMNMX.FTZ R48, R39, R48, !PT ;  /* 0x0000003027307209 */ /* 0x000fe20007810000 */
[----:B------:R-:W-:Y:S01]  /*3da0*/  MUFU.EX2 R38, R38 ;  /* 0x0000002600267308 */ /* 0x000fe20000000800 */
[----:B------:R-:W-:Y:S02]  /*3db0*/  F2FP.SATFINITE.E4M3.F32.PACK_AB_MERGE_C R216, R11, R8, RZ ;  /* 0x000000080bd8723e */ /* 0x000fe400048070ff */
[----:B-1----:R-:W-:Y:S01]  /*3dc0*/  F2FP.SATFINITE.E4M3.F32.PACK_AB_MERGE_C R218, R89, R12, RZ ;  /* 0x0000000c59da723e */ /* 0x002fe200048070ff */
[----:B------:R-:W1:Y:S01]  /*3dd0*/  SHFL.BFLY PT, R5, R48, 0x2, 0x1f ;  /* 0x0c401f0030057f89 */ /* 0x000e6200000e0000 */
[----:B--2---:R-:W-:-:S02]  /*3de0*/  F2FP.SATFINITE.E4M3.F32.PACK_AB_MERGE_C R212, R75, R28, RZ ;  /* 0x0000001c4bd4723e */ /* 0x004fc400048070ff */
[----:B------:R-:W-:Y:S01]  /*3df0*/  F2FP.SATFINITE.E4M3.F32.PACK_AB_MERGE_C R216, R7, R6, R216 ;  /* 0x0000000607d8723e */ /* 0x000fe200048070d8 */
[----:B------:R-:W-:Y:S01]  /*3e00*/  MUFU.EX2 R34, R34 ;  /* 0x0000002200227308 */ /* 0x000fe20000000800 */
[----:B------:R-:W-:Y:S02]  /*3e10*/  F2FP.SATFINITE.E4M3.F32.PACK_AB_MERGE_C R212, R91, R20, R212 ;  /* 0x000000145bd4723e */ /* 0x000fe400048070d4 */
[----:B------:R-:W-:-:S05]  /*3e20*/  F2FP.SATFINITE.E4M3.F32.PACK_AB_MERGE_C R218, R29, R10, R218 ;  /* 0x0000000a1dda723e */ /* 0x000fca00048070da */
[----:B------:R-:W-:Y:S08]  /*3e30*/  MUFU.EX2 R35, R35 ;  /* 0x0000002300237308 */ /* 0x000ff00000000800 */
[----:B------:R-:W-:Y:S01]  /*3e40*/  MUFU.EX2 R15, R15 ;  /* 0x0000000f000f7308 */ /* 0x000fe20000000800 */
[----:B-1----:R-:W-:Y:S01]  /*3e50*/  FMNMX.FTZ R5, R48, R5, !PT ;  /* 0x0000000530057209 */ /* 0x002fe20007810000 */
[----:B------:R-:W-:Y:S01]  /*3e60*/  FFMA.FTZ R48, R2, R61, -R85 ;  /* 0x0000003d02307223 */ /* 0x000fe20000010855 */
[----:B------:R-:W-:-:S05]  /*3e70*/  IMAD.MOV.U32 R85, RZ, RZ, R119 ;  /* 0x000000ffff557224 */ /* 0x000fca00078e0077 */
[----:B------:R-:W-:Y:S01]  /*3e80*/  MUFU.EX2 R44, R44 ;  /* 0x0000002c002c7308 */ /* 0x000fe20000000800 */
[----:B------:R-:W1:Y:S01]  /*3e90*/  SHFL.BFLY PT, R50, R5, 0x1, 0x1f ;  /* 0x0c201f0005327f89 */ /* 0x000e6200000e0000 */
[----:B------:R-:W-:-:S06]  /*3ea0*/  IMAD.MOV.U32 R61, RZ, RZ, R119 ;  /* 0x000000ffff3d7224 */ /* 0x000fcc00078e0077 */
[----:B------:R-:W-:Y:S08]  /*3eb0*/  MUFU.EX2 R21, R21 ;  /* 0x0000001500157308 */ /* 0x000ff00000000800 */
[----:B------:R-:W-:Y:S08]  /*3ec0*/  MUFU.EX2 R46, R46 ;  /* 0x0000002e002e7308 */ /* 0x000ff00000000800 */
[----:B------:R-:W-:Y:S01]  /*3ed0*/  MUFU.EX2 R25, R25 ;  /* 0x0000001900197308 */ /* 0x000fe20000000800 */
[----:B-1----:R-:W-:-:S04]  /*3ee0*/  FMNMX.FTZ R9, R5, R50, !PT ;  /* 0x0000003205097209 */ /* 0x002fc80007810000 */
[----:B------:R-:W-:Y:S01]  /*3ef0*/  FSETP.NEU.FTZ.AND P2, PT, R9, -INF , PT ;  /* 0xff8000000900780b */ /* 0x000fe20003f5d000 */
[----:B------:R-:W-:-:S02]  /*3f00*/  FFMA.FTZ R5, R2, R9, -8 ;  /* 0xc100000002057423 */ /* 0x000fc40000010009 */
[----:B------:R-:W-:Y:S03]  /*3f10*/  MUFU.EX2 R48, R48 ;  /* 0x0000003000307308 */ /* 0x000fe60000000800 */
[----:B------:R-:W-:Y:S02]  /*3f20*/  FSEL R62, R5, RZ, P2 ;  /* 0x000000ff053e7208 */ /* 0x000fe40001000000 */
[----:B------:R-:W-:-:S03]  /*3f30*/  SHF.R.U32.HI R5, RZ, 0x1f, R104 ;  /* 0x0000001fff057819 */ /* 0x000fc60000011668 */
        /* <DEDUP_REMOVED lines=10> */
[--C-:B------:R-:W-:Y:S01]  /*3fe0*/  FFMA.FTZ R58, R2, R111, -R62.reuse ;  /* 0x0000006f023a7223 */ /* 0x100fe2000001083e */
[----:B------:R-:W-:Y:S01]  /*3ff0*/  LEA.HI.SX32 R5, R104, R5, 0x1a ;  /* 0x0000000568057211 */ /* 0x000fe200078fd2ff */
[C-C-:B------:R-:W-:Y:S01]  /*4000*/  FFMA.FTZ R113, R2.reuse, R113, -R62.reuse ;  /* 0x0000007102717223 */ /* 0x140fe2000001083e */
[----:B------:R-:W-:-:S01]  /*4010*/  FFMA.FTZ R115, R2, R115, -R62 ;  /* 0x0000007302737223 */ /* 0x000fc2000001083e */
[----:B------:R-:W1:Y:S01]  /*4020*/  MUFU.EX2 R60, R60 ;  /* 0x0000003c003c7308 */ /* 0x000e620000000800 */
[----:B------:R-:W-:Y:S01]  /*4030*/  VIMNMX R5, RZ, R5, !PT ;  /* 0x00000005ff057248 */ /* 0x000fe20007fe0100 */
[C-C-:B------:R-:W-:Y:S01]  /*4040*/  FFMA.FTZ R37, R2.reuse, R117, -R62.reuse ;  /* 0x0000007502257223 */ /* 0x140fe2000001083e */
[----:B------:R-:W-:-:S01]  /*4050*/  FFMA.FTZ R54, R2, R83, -R62 ;  /* 0x0000005302367223 */ /* 0x000fc2000001083e */
[--C-:B------:R-:W-:Y:S01]  /*4060*/  FFMA.FTZ R43, R2, R43, -R62.reuse ;  /* 0x0000002b022b7223 */ /* 0x100fe2000001083e */
[----:B------:R-:W-:Y:S01]  /*4070*/  ISETP.GE.AND P2, PT, R80, R5, PT ;  /* 0x000000055000720c */ /* 0x000fe20003f46270 */
        /* <DEDUP_REMOVED lines=10> */
[----:B------:R-:W3:Y:S01]  /*4120*/  MUFU.EX2 R64, R95 ;  /* 0x0000005f00407308 */ /* 0x000ee20000000800 */
[----:B-1----:R-:W-:-:S01]  /*4130*/  FADD.FTZ R76, R217, R60 ;  /* 0x0000003cd94c7221 */ /* 0x002fc20000010000 */
        /* <DEDUP_REMOVED lines=8> */
[----:B------:R-:W-:Y:S01]  /*41c0*/  FADD.FTZ R76, R10, R57 ;  /* 0x000000390a4c7221 */ /* 0x000fe20000010000 */
[----:B------:R-:W-:-:S01]  /*41d0*/  FFMA.FTZ R145, R2, R145, -R62 ;  /* 0x0000009102917223 */ /* 0x000fc2000001083e */
[C-C-:B------:R-:W-:Y:S01]  /*41e0*/  FFMA.FTZ R55, R2.reuse, R55, -R62.reuse ;  /* 0x0000003702377223 */ /* 0x140fe2000001083e */
[----:B------:R-:W-:-:S01]  /*41f0*/  FFMA.FTZ R81, R2, R81, -R62 ;  /* 0x0000005102517223 */ /* 0x000fc2000001083e */
[C-C-:B------:R-:W-:Y:S01]  /*4200*/  FFMA.FTZ R77, R2.reuse, R77, -R62.reuse ;  /* 0x0000004d024d7223 */ /* 0x140fe2000001083e */
[----:B------:R-:W-:-:S01]  /*4210*/  FFMA.FTZ R147, R2, R147, -R62 ;  /* 0x0000009302937223 */ /* 0x000fc2000001083e */
[----:B------:R-:W2:Y:S01]  /*4220*/  MUFU.EX2 R219, R219 ;  /* 0x000000db00db7308 */ /* 0x000ea20000000800 */
[----:B---3--:R-:W-:-:S01]  /*4230*/  FADD.FTZ R3, R64, R3 ;  /* 0x0000000340037221 */ /* 0x008fc20000010000 */
[C-C-:B------:R-:W-:Y:S01]  /*4240*/  FFMA.FTZ R69, R2.reuse, R69, -R62.reuse ;  /* 0x0000004502457223 */ /* 0x140fe2000001083e */
[----:B------:R-:W-:-:S01]  /*4250*/  FFMA.FTZ R149, R2, R149, -R62 ;  /* 0x0000009502957223 */ /* 0x000fc2000001083e */
[C-C-:B------:R-:W-:Y:S01]  /*4260*/  FFMA.FTZ R151, R2.reuse, R151, -R62.reuse ;  /* 0x0000009702977223 */ /* 0x140fe2000001083e */
[----:B------:R-:W-:-:S01]  /*4270*/  FFMA.FTZ R153, R2, R153, -R62 ;  /* 0x0000009902997223 */ /* 0x000fc2000001083e */
[----:B------:R-:W-:Y:S01]  /*4280*/  FFMA.FTZ R39, R2, R39, -R62 ;  /* 0x0000002702277223 */ /* 0x000fe2000001083e */
[----:B------:R-:W-:Y:S01]  /*4290*/  F2FP.SATFINITE.E4M3.F32.PACK_AB_MERGE_C R64, R64, R97, RZ ;  /* 0x000000614040723e */ /* 0x000fe200048070ff */
[----:B------:R-:W3:Y:S01]  /*42a0*/  MUFU.EX2 R107, R107 ;  /* 0x0000006b006b7308 */ /* 0x000ee20000000800 */
[----:B-1----:R-:W-:-:S01]  /*42b0*/  FADD.FTZ R78, R24, R3 ;  /* 0x00000003184e7221 */ /* 0x002fc20000010000 */
[----:B------:R-:W-:Y:S01]  /*42c0*/  FADD.FTZ R3, R29, R76 ;  /* 0x0000004c1d037221 */ /* 0x000fe20000010000 */
[----:B------:R-:W-:Y:S01]  /*42d0*/  F2FP.SATFINITE.E4M3.F32.PACK_AB_MERGE_C R217, R60, R217, R64 ;  /* 0x000000d93cd9723e */ /* 0x000fe20004807040 */
[----:B------:R-:W-:-:S02]  /*42e0*/  IMAD.MOV.U32 R117, RZ, RZ, R119 ;  /* 0x000000ffff757224 */ /* 0x000fc400078e0077 */
[----:B------:R-:W-:-:S01]  /*42f0*/  FADD.FTZ R80, R12, R3 ;  /* 0x000000030c507221 */ /* 0x000fc20000010000 */
[----:B------:R-:W-:Y:S01]  /*4300*/  IMAD.MOV.U32 R111, RZ, RZ, R119 ;  /* 0x000000ffff6f7224 */ /* 0x000fe200078e0077 */
[----:B------:R1:W4:Y:S01]  /*4310*/  MUFU.EX2 R66, R103 ;  /* 0x0000006700427308 */ /* 0x0003220000000800 */
[----:B--2---:R-:W-:-:S01]  /*4320*/  FADD.FTZ R78, R219, R78 ;  /* 0x0000004edb4e7221 */ /* 0x004fc20000010000 */
[----:B------:R-:W-:Y:S01]  /*4330*/  FADD.FTZ R57, R89, R80 ;  /* 0x0000005059397221 */ /* 0x000fe20000010000 */
[--C-:B------:R-:W-:Y:S02]  /*4340*/  IMAD.MOV.U32 R109, RZ, RZ, R119.reuse ;  /* 0x000000ffff6d7224 */ /* 0x100fe400078e0077 */
[----:B------:R-:W-:Y:S02]  /*4350*/  IMAD.MOV.U32 R104, RZ, RZ, R119 ;  /* 0x000000ffff687224 */ /* 0x000fe400078e0077 */
[----:B------:R-:W-:-:S01]  /*4360*/  FADD.FTZ R80, R20, R57 ;  /* 0x0000003914507221 */ /* 0x000fc20000010000 */
[----:B------:R-:W-:Y:S01]  /*4370*/  IMAD.MOV.U32 R101, RZ, RZ, R119 ;  /* 0x000000ffff657224 */ /* 0x000fe200078e0077 */
[----:B------:R-:W2:Y:S01]  /*4380*/  MUFU.EX2 R53, R53 ;  /* 0x0000003500357308 */ /* 0x000ea20000000800 */
[----:B---3--:R-:W-:-:S01]  /*4390*/  FADD.FTZ R3, R107, R78 ;  /* 0x0000004e6b037221 */ /* 0x008fc20000010000 */
[----:B-1----:R-:W-:-:S02]  /*43a0*/  IMAD.MOV.U32 R103, RZ, RZ, R119 ;  /* 0x000000ffff677224 */ /* 0x002fc400078e0077 */
[--C-:B------:R-:W-:Y:S02]  /*43b0*/  IMAD.MOV.U32 R99, RZ, RZ, R119.reuse ;  /* 0x000000ffff637224 */ /* 0x100fe400078e0077 */
[----:B------:R-:W-:Y:S02]  /*43c0*/  IMAD.MOV.U32 R97, RZ, RZ, R119 ;  /* 0x000000ffff617224 */ /* 0x000fe400078e0077 */
[----:B------:R-:W1:Y:S01]  /*43d0*/  MUFU.EX2 R58, R58 ;  /* 0x0000003a003a7308 */ /* 0x000e620000000800 */
[----:B----4-:R-:W-:-:S01]  /*43e0*/  FADD.FTZ R78, R66, R3 ;  /* 0x00000003424e7221 */ /* 0x010fc20000010000 */
[----:B------:R-:W-:Y:S01]  /*43f0*/  F2FP.SATFINITE.E4M3.F32.PACK_AB_MERGE_C R66, R66, R107, RZ ;  /* 0x0000006b4242723e */ /* 0x000fe200048070ff */
[--C-:B------:R-:W-:Y:S02]  /*4400*/  IMAD.MOV.U32 R107, RZ, RZ, R119.reuse ;  /* 0x000000ffff6b7224 */ /* 0x100fe400078e0077 */
[--C-:B------:R-:W-:Y:S01]  /*4410*/  IMAD.MOV.U32 R95, RZ, RZ, R119.reuse ;  /* 0x000000ffff5f7224 */ /* 0x100fe200078e0077 */
[----:B------:R-:W-:Y:S01]  /*4420*/  F2FP.SATFINITE.E4M3.F32.PACK_AB_MERGE_C R219, R219, R24, R66 ;  /* 0x00000018dbdb723e */ /* 0x000fe20004807042 */
[----:B------:R-:W-:Y:S01]  /*4430*/  IMAD.MOV.U32 R93, RZ, RZ, R119 ;  /* 0x000000ffff5d7224 */ /* 0x000fe200078e0077 */
[----:B------:R-:W3:Y:S01]  /*4440*/  MUFU.EX2 R113, R113 ;  /* 0x0000007100717308 */ /* 0x000ee20000000800 */
[----:B--2---:R-:W-:-:S01]  /*4450*/  FADD.FTZ R3, R53, R78 ;  /* 0x0000004e35037221 */ /* 0x004fc20000010000 */
[----:B------:R-:W-:-:S02]  /*4460*/  IMAD.MOV.U32 R89, RZ, RZ, R119 ;  /* 0x000000ffff597224 */ /* 0x000fc400078e0077 */
[--C-:B------:R-:W-:Y:S02]  /*4470*/  IMAD.MOV.U32 R83, RZ, RZ, R119.reuse ;  /* 0x000000ffff537224 */ /* 0x100fe400078e0077 */
[--C-:B------:R-:W-:Y:S02]  /*4480*/  IMAD.MOV.U32 R66, RZ, RZ, R119.reuse ;  /* 0x000000ffff427224 */ /* 0x100fe400078e0077 */
[----:B------:R2:W4:Y:S01]  /*4490*/  MUFU.EX2 R68, R115 ;  /* 0x0000007300447308 */ /* 0x0005220000000800 */
[--C-:B------:R-:W-:Y:S02]  /*44a0*/  IMAD.MOV.U32 R64, RZ, RZ, R119.reuse ;  /* 0x000000ffff407224 */ /* 0x100fe400078e0077 */
[--C-:B------:R-:W-:Y:S02]  /*44b0*/  IMAD.MOV.U32 R60, RZ, RZ, R119.reuse ;  /* 0x000000ffff3c7224 */ /* 0x100fe400078e0077 */
[--C-:B------:R-:W-:Y:S02]  /*44c0*/  IMAD.MOV.U32 R59, RZ, RZ, R119.reuse ;  /* 0x000000ffff3b7224 */ /* 0x100fe400078e0077 */
[--C-:B------:R-:W-:Y:S01]  /*44d0*/  IMAD.MOV.U32 R57, RZ, RZ, R119.reuse ;  /* 0x000000ffff397224 */ /* 0x100fe200078e0077 */
[----:B------:R-:W5:Y:S01]  /*44e0*/  MUFU.EX2 R37, R37 ;  /* 0x0000002500257308 */ /* 0x000f620000000800 */
[----:B--2---:R-:W-:-:S02]  /*44f0*/  IMAD.MOV.U32 R115, RZ, RZ, R119 ;  /* 0x000000ffff737224 */ /* 0x004fc400078e0077 */
[----:B------:R-:W-:-:S05]  /*4500*/  IMAD.MOV.U32 R29, RZ, RZ, R119 ;  /* 0x000000ffff1d7224 */ /* 0x000fca00078e0077 */
[----:B------:R2:W-:Y:S08]  /*4510*/  MUFU.EX2 R76, R43 ;  /* 0x0000002b004c7308 */ /* 0x0005f00000000800 */
[----:B------:R-:W5:Y:S01]  /*4520*/  MUFU.EX2 R54, R54 ;  /* 0x0000003600367308 */ /* 0x000f620000000800 */
[----:B--2---:R-:W-:-:S01]  /*4530*/  FADD.FTZ R43, R91, R80 ;  /* 0x000000505b2b7221 */ /* 0x004fc20000010000 */
[----:B-1----:R-:W-:Y:S01]  /*4540*/  FADD.FTZ R80, R58, R3 ;  /* 0x000000033a507221 */ /* 0x002fe20000010000 */
[----:B------:R-:W-:-:S02]  /*4550*/  IMAD.MOV.U32 R91, RZ, RZ, R119 ;  /* 0x000000ffff5b7224 */ /* 0x000fc400078e0077 */
[----:B------:R-:W-:Y:S01]  /*4560*/  FADD.FTZ R82, R28, R43 ;  /* 0x0000002b1c527221 */ /* 0x000fe20000010000 */
[----:B---3--:R-:W-:-:S02]  /*4570*/  FADD.FTZ R3, R113, R80 ;  /* 0x0000005071037221 */ /* 0x008fc40000010000 */
[----:B------:R-:W1:Y:S01]  /*4580*/  MUFU.EX2 R121, R121 ;  /* 0x0000007900797308 */ /* 0x000e620000000800 */
[----:B------:R-:W-:-:S01]  /*4590*/  FADD.FTZ R43, R75, R82 ;  /* 0x000000524b2b7221 */ /* 0x000fc20000010000 */
[C---:B----4-:R-:W-:Y:S01]  /*45a0*/  FADD.FTZ R80, R68.reuse, R3 ;  /* 0x0000000344507221 */ /* 0x050fe20000010000 */
[----:B------:R-:W-:Y:S01]  /*45b0*/  F2FP.SATFINITE.E4M3.F32.PACK_AB_MERGE_C R68, R68, R113, RZ ;  /* 0x000000714444723e */ /* 0x000fe200048070ff */
[----:B------:R-:W-:Y:S02]  /*45c0*/  IMAD.MOV.U32 R113, RZ, RZ, R119 ;  /* 0x000000ffff717224 */ /* 0x000fe400078e0077 */
[----:B------:R-:W-:-:S01]  /*45d0*/  FADD.FTZ R82, R32, R43 ;  /* 0x0000002b20527221 */ /* 0x000fc20000010000 */
[----:B-----5:R-:W-:Y:S01]  /*45e0*/  FADD.FTZ R3, R37, R80 ;  /* 0x0000005025037221 */ /* 0x020fe20000010000 */
[----:B------:R-:W-:Y:S01]  /*45f0*/  F2FP.SATFINITE.E4M3.F32.PACK_AB_MERGE_C R213, R58, R53, R68 ;  /* 0x000000353ad5723e */ /* 0x000fe20004807044 */
[----:B------:R2:W3:Y:S01]  /*4600*/  MUFU.EX2 R70, R87 ;  /* 0x0000005700467308 */ /* 0x0004e20000000800 */
[----:B------:R-:W-:-:S01]  /*4610*/  FADD.FTZ R43, R79, R82 ;  /* 0x000000524f2b7221 */ /* 0x000fc20000010000 */
[----:B------:R-:W-:Y:S01]  /*4620*/  FADD.FTZ R82, R54, R3 ;  /* 0x0000000336527221 */ /* 0x000fe20000010000 */
[----:B------:R-:W-:-:S02]  /*4630*/  IMAD.MOV.U32 R75, RZ, RZ, R119 ;  /* 0x000000ffff4b7224 */ /* 0x000fc400078e0077 */
[----:B------:R-:W-:Y:S01]  /*4640*/  FADD.FTZ R84, R36, R43 ;  /* 0x0000002b24547221 */ /* 0x000fe20000010000 */
[----:B------:R-:W-:Y:S01]  /*4650*/  F2FP.SATFINITE.E4M3.F32.PACK_AB_MERGE_C R36, R63, R36, RZ ;  /* 0x000000243f24723e */ /* 0x000fe200048070ff */
[----:B------:R-:W-:Y:S01]  /*4660*/  IMAD.MOV.U32 R68, RZ, RZ, R119 ;  /* 0x000000ffff447224 */ /* 0x000fe200078e0077 */
[----:B------:R-:W4:Y:S01]  /*4670*/  MUFU.EX2 R49, R49 ;  /* 0x0000003100317308 */ /* 0x000f220000000800 */
[----:B-1----:R-:W-:-:S01]  /*4680*/  FADD.FTZ R3, R121, R82 ;  /* 0x0000005279037221 */ /* 0x002fc20000010000 */
[----:B------:R-:W-:Y:S01]  /*4690*/  FADD.FTZ R11, R63, R84 ;  /* 0x000000543f0b7221 */ /* 0x000fe20000010000 */
[----:B------:R-:W-:Y:S01]  /*46a0*/  F2FP.SATFINITE.E4M3.F32.PACK_AB_MERGE_C R214, R79, R32, R36 ;  /* 0x000000204fd6723e */ /* 0x000fe20004807024 */
[----:B--2---:R-:W-:Y:S02]  /*46b0*/  IMAD.MOV.U32 R87, RZ, RZ, R119 ;  /* 0x000000ffff577224 */ /* 0x004fe400078e0077 */
[----:B------:R-:W-:-:S01]  /*46c0*/  FADD.FTZ R62, R40, R11 ;  /* 0x0000000b283e7221 */ /* 0x000fc20000010000 */
[----:B------:R-:W-:Y:S01]  /*46d0*/  IMAD.MOV.U32 R84, RZ, RZ, R119 ;  /* 0x000000ffff547224 */ /* 0x000fe200078e0077 */
[----:B------:R-:W1:Y:S01]  /*46e0*/  MUFU.EX2 R56, R56 ;  /* 0x0000003800387308 */ /* 0x000e620000000800 */
[----:B---3--:R-:W-:-:S01]  /*46f0*/  FADD.FTZ R8, R70, R3 ;  /* 0x0000000346087221 */ /* 0x008fc20000010000 */
[----:B------:R-:W-:Y:S01]  /*4700*/  FADD.FTZ R11, R67, R62 ;  /* 0x0000003e430b7221 */ /* 0x000fe20000010000 */
[----:B------:R-:W-:Y:S01]  /*4710*/  F2FP.SATFINITE.E4M3.F32.PACK_AB_MERGE_C R70, R70, R121, RZ ;  /* 0x000000794646723e */ /* 0x000fe200048070ff */
[----:B------:R-:W-:-:S02]  /*4720*/  IMAD.MOV.U32 R82, RZ, RZ, R119 ;  /* 0x000000ffff527224 */ /* 0x000fc400078e0077 */
[----:B------:R-:W-:-:S01]  /*4730*/  FADD.FTZ R28, R42, R11 ;  /* 0x0000000b2a1c7221 */ /* 0x000fc20000010000 */
[----:B------:R-:W-:Y:S01]  /*4740*/  F2FP.SATFINITE.E4M3.F32.PACK_AB_MERGE_C R42, R47, R42, RZ ;  /* 0x0000002a2f2a723e */ /* 0x000fe200048070ff */
[----:B------:R-:W2:Y:S01]  /*4750*/  MUFU.EX2 R125, R125 ;  /* 0x0000007d007d7308 */ /* 0x000ea20000000800 */
[----:B----4-:R-:W-:-:S01]  /*4760*/  FADD.FTZ R3, R49, R8 ;  /* 0x0000000831037221 */ /* 0x010fc20000010000 */
[----:B------:R-:W-:Y:S01]  /*4770*/  FADD.FTZ R11, R47, R28 ;  /* 0x0000001c2f0b7221 */ /* 0x000fe20000010000 */
[----:B------:R-:W-:Y:S01]  /*4780*/  F2FP.SATFINITE.E4M3.F32.PACK_AB_MERGE_C R215, R54, R37, R70 ;  /* 0x0000002536d7723e */ /* 0x000fe20004807046 */
[----:B------:R-:W-:Y:S01]  /*4790*/  IMAD.MOV.U32 R79, RZ, RZ, R119 ;  /* 0x000000ffff4f7224 */ /* 0x000fe200078e0077 */
[----:B------:R-:W-:Y:S01]  /*47a0*/  F2FP.SATFINITE.E4M3.F32.PACK_AB_MERGE_C R208, R67, R40, R42 ;  /* 0x0000002843d0723e */ /* 0x000fe2000480702a */
[----:B------:R-:W-:Y:S01]  /*47b0*/  FADD.FTZ R28, R14, R11 ;  /* 0x0000000b0e1c7221 */ /* 0x000fe20000010000 */
[----:B------:R-:W-:Y:S01]  /*47c0*/  IMAD.MOV.U32 R70, RZ, RZ, R119 ;  /* 0x000000ffff467224 */ /* 0x000fe200078e0077 */
[----:B------:R-:W3:Y:S01]  /*47d0*/  MUFU.EX2 R72, R127 ;  /* 0x0000007f00487308 */ /* 0x000ee20000000800 */
[----:B-1----:R-:W-:-:S01]  /*47e0*/  FADD.FTZ R12, R56, R3 ;  /* 0x00000003380c7221 */ /* 0x002fc20000010000 */
[----:B------:R-:W-:Y:S01]  /*47f0*/  FADD.FTZ R11, R51, R28 ;  /* 0x0000001c330b7221 */ /* 0x000fe20000010000 */
[----:B------:R-:W-:-:S02]  /*4800*/  IMAD.MOV.U32 R67, RZ, RZ, R119 ;  /* 0x000000ffff437224 */ /* 0x000fc400078e0077 */
[----:B------:R-:W-:Y:S02]  /*4810*/  IMAD.MOV.U32 R63, RZ, RZ, R119 ;  /* 0x000000ffff3f7224 */ /* 0x000fe400078e0077 */
[----:B------:R-:W-:-:S01]  /*4820*/  FADD.FTZ R28, R26, R11 ;  /* 0x0000000b1a1c7221 */ /* 0x000fc20000010000 */
[----:B------:R-:W-:Y:S01]  /*4830*/  F2FP.SATFINITE.E4M3.F32.PACK_AB_MERGE_C R26, R27, R26, RZ ;  /* 0x0000001a1b1a723e */ /* 0x000fe200048070ff */
[----:B------:R-:W1:Y:S01]  /*4840*/  MUFU.EX2 R45, R45 ;  /* 0x0000002d002d7308 */ /* 0x000e620000000800 */
[----:B--2---:R-:W-:-:S01]  /*4850*/  FADD.FTZ R3, R125, R12 ;  /* 0x0000000c7d037221 */ /* 0x004fc20000010000 */
[----:B------:R-:W-:Y:S01]  /*4860*/  FADD.FTZ R28, R27, R28 ;  /* 0x0000001c1b1c7221 */ /* 0x000fe20000010000 */
[----:B------:R-:W-:Y:S01]  /*4870*/  F2FP.SATFINITE.E4M3.F32.PACK_AB_MERGE_C R210, R51, R14, R26 ;  /* 0x0000000e33d2723e */ /* 0x000fe2000480701a */
[--C-:B------:R-:W-:Y:S02]  /*4880*/  IMAD.MOV.U32 R62, RZ, RZ, R119.reuse ;  /* 0x000000ffff3e7224 */ /* 0x100fe400078e0077 */
[----:B------:R-:W-:-:S02]  /*4890*/  IMAD.MOV.U32 R58, RZ, RZ, R119 ;  /* 0x000000ffff3a7224 */ /* 0x000fc400078e0077 */
[----:B------:R-:W2:Y:S01]  /*48a0*/  MUFU.EX2 R4, R131 ;  /* 0x0000008300047308 */ /* 0x000ea20000000800 */
[----:B---3--:R-:W-:-:S01]  /*48b0*/  FADD.FTZ R12, R72, R3 ;  /* 0x00000003480c7221 */ /* 0x008fc20000010000 */
[----:B------:R-:W-:Y:S01]  /*48c0*/  F2FP.SATFINITE.E4M3.F32.PACK_AB_MERGE_C R72, R72, R125, RZ ;  /* 0x0000007d4848723e */ /* 0x000fe200048070ff */
[--C-:B------:R-:W-:Y:S02]  /*48d0*/  IMAD.MOV.U32 R54, RZ, RZ, R119.reuse ;  /* 0x000000ffff367224 */ /* 0x100fe400078e0077 */
[--C-:B------:R-:W-:Y:S01]  /*48e0*/  IMAD.MOV.U32 R53, RZ, RZ, R119.reuse ;  /* 0x000000ffff357224 */ /* 0x100fe200078e0077 */
[----:B------:R-:W-:Y:S01]  /*48f0*/  F2FP.SATFINITE.E4M3.F32.PACK_AB_MERGE_C R209, R56, R49, R72 ;  /* 0x0000003138d1723e */ /* 0x000fe20004807048 */
[----:B------:R-:W-:Y:S01]  /*4900*/  IMAD.MOV.U32 R72, RZ, RZ, R119 ;  /* 0x000000ffff487224 */ /* 0x000fe200078e0077 */
[----:B------:R-:W3:Y:S01]  /*4910*/  MUFU.EX2 R133, R133 ;  /* 0x0000008500857308 */ /* 0x000ee20000000800 */
[----:B-1----:R-:W-:-:S01]  /*4920*/  FADD.FTZ R3, R45, R12 ;  /* 0x0000000c2d037221 */ /* 0x002fc20000010000 */
[----:B------:R-:W-:-:S02]  /*4930*/  IMAD.MOV.U32 R56, RZ, RZ, R119 ;  /* 0x000000ffff387224 */ /* 0x000fc400078e0077 */
[--C-:B------:R-:W-:Y:S02]  /*4940*/  IMAD.MOV.U32 R51, RZ, RZ, R119.reuse ;  /* 0x000000ffff337224 */ /* 0x100fe400078e0077 */
[----:B------:R-:W-:Y:S02]  /*4950*/  IMAD.MOV.U32 R49, RZ, RZ, R119 ;  /* 0x000000ffff317224 */ /* 0x000fe400078e0077 */
[----:B------:R1:W4:Y:S01]  /*4960*/  MUFU.EX2 R74, R71 ;  /* 0x00000047004a7308 */ /* 0x0003220000000800 */
[----:B--2---:R-:W-:-:S01]  /*4970*/  FADD.FTZ R12, R4, R3 ;  /* 0x00000003040c7221 */ /* 0x004fc20000010000 */
[--C-:B------:R-:W-:Y:S02]  /*4980*/  IMAD.MOV.U32 R47, RZ, RZ, R119.reuse ;  /* 0x000000ffff2f7224 */ /* 0x100fe400078e0077 */
[--C-:B------:R-:W-:Y:S02]  /*4990*/  IMAD.MOV.U32 R43, RZ, RZ, R119.reuse ;  /* 0x000000ffff2b7224 */ /* 0x100fe400078e0077 */
[----:B------:R-:W-:-:S02]  /*49a0*/  IMAD.MOV.U32 R42, RZ, RZ, R119 ;  /* 0x000000ffff2a7224 */ /* 0x000fc400078e0077 */
[----:B------:R-:W2:Y:S01]  /*49b0*/  MUFU.EX2 R135, R135 ;  /* 0x0000008700877308 */ /* 0x000ea20000000800 */
[----:B---3--:R-:W-:-:S01]  /*49c0*/  FADD.FTZ R3, R133, R12 ;  /* 0x0000000c85037221 */ /* 0x008fc20000010000 */
[--C-:B-1----:R-:W-:Y:S02]  /*49d0*/  IMAD.MOV.U32 R71, RZ, RZ, R119.reuse ;  /* 0x000000ffff477224 */ /* 0x102fe400078e0077 */
[--C-:B------:R-:W-:Y:S02]  /*49e0*/  IMAD.MOV.U32 R40, RZ, RZ, R119.reuse ;  /* 0x000000ffff287224 */ /* 0x100fe400078e0077 */
[----:B------:R-:W-:Y:S02]  /*49f0*/  IMAD.MOV.U32 R37, RZ, RZ, R119 ;  /* 0x000000ffff257224 */ /* 0x000fe400078e0077 */
[----:B------:R-:W1:Y:S01]  /*4a00*/  MUFU.EX2 R137, R137 ;  /* 0x0000008900897308 */ /* 0x000e620000000800 */
[C---:B----4-:R-:W-:Y:S01]  /*4a10*/  F2FP.SATFINITE.E4M3.F32.PACK_AB_MERGE_C R133, R74.reuse, R133, RZ ;  /* 0x000000854a85723e */ /* 0x050fe200048070ff */
[----:B------:R-:W-:Y:S01]  /*4a20*/  FADD.FTZ R74, R74, R3 ;  /* 0x000000034a4a7221 */ /* 0x000fe20000010000 */
[----:B------:R-:W-:-:S01]  /*4a30*/  FADD.FTZ R3, R13, R28 ;  /* 0x0000001c0d037221 */ /* 0x000fc20000010000 */
[----:B------:R-:W-:Y:S01]  /*4a40*/  IMAD.MOV.U32 R36, RZ, RZ, R119 ;  /* 0x000000ffff247224 */ /* 0x000fe200078e0077 */
[----:B------:R-:W-:Y:S01]  /*4a50*/  F2FP.SATFINITE.E4M3.F32.PACK_AB_MERGE_C R211, R4, R45, R133 ;  /* 0x0000002d04d3723e */ /* 0x000fe20004807085 */
[----:B------:R-:W-:-:S02]  /*4a60*/  IMAD.MOV.U32 R45, RZ, RZ, R119 ;  /* 0x000000ffff2d7224 */ /* 0x000fc400078e0077 */
[----:B------:R-:W-:-:S01]  /*4a70*/  FADD.FTZ R12, R30, R3 ;  /* 0x000000031e0c7221 */ /* 0x000fc20000010000 */
[----:B------:R-:W3:Y:S01]  /*4a80*/  MUFU.EX2 R78, R139 ;  /* 0x0000008b004e7308 */ /* 0x000ee20000000800 */
[----:B--2---:R-:W-:-:S01]  /*4a90*/  FADD.FTZ R7, R135, R74 ;  /* 0x0000004a87077221 */ /* 0x004fc20000010000 */
[----:B------:R-:W-:Y:S02]  /*4aa0*/  IMAD.MOV.U32 R74, RZ, RZ, R119 ;  /* 0x000000ffff4a7224 */ /* 0x000fe400078e0077 */
[----:B------:R-:W-:-:S01]  /*4ab0*/  FADD.FTZ R3, R31, R12 ;  /* 0x0000000c1f037221 */ /* 0x000fc20000010000 */
[----:B------:R-:W-:Y:S01]  /*4ac0*/  F2FP.SATFINITE.E4M3.F32.PACK_AB_MERGE_C R31, R38, R31, RZ ;  /* 0x0000001f261f723e */ /* 0x000fe200048070ff */
[----:B------:R-:W-:-:S01]  /*4ad0*/  FADD.FTZ R20, R76, R7 ;  /* 0x000000074c147221 */ /* 0x000fc20000010000 */
[----:B------:R-:W-:Y:S02]  /*4ae0*/  IMAD.MOV.U32 R32, RZ, RZ, R119 ;  /* 0x000000ffff207224 */ /* 0x000fe400078e0077 */
[----:B------:R-:W-:-:S01]  /*4af0*/  FADD.FTZ R3, R38, R3 ;  /* 0x0000000326037221 */ /* 0x000fc20000010000 */
[----:B------:R-:W2:Y:S01]  /*4b00*/  MUFU.EX2 R141, R141 ;  /* 0x0000008d008d7308 */ /* 0x000ea20000000800 */
[----:B-1----:R-:W-:-:S01]  /*4b10*/  FADD.FTZ R7, R137, R20 ;  /* 0x0000001489077221 */ /* 0x002fc20000010000 */
[----:B------:R-:W-:Y:S01]  /*4b20*/  F2FP.SATFINITE.E4M3.F32.PACK_AB_MERGE_C R204, R30, R13, R31 ;  /* 0x0000000d1ecc723e */ /* 0x000fe2000480701f */
[----:B------:R-:W-:-:S01]  /*4b30*/  FADD.FTZ R12, R34, R3 ;  /* 0x00000003220c7221 */ /* 0x000fc20000010000 */
[----:B------:R-:W-:-:S02]  /*4b40*/  IMAD.MOV.U32 R38, RZ, RZ, R119 ;  /* 0x000000ffff267224 */ /* 0x000fc400078e0077 */
[----:B------:R-:W-:Y:S02]  /*4b50*/  IMAD.MOV.U32 R31, RZ, RZ, R119 ;  /* 0x000000ffff1f7224 */ /* 0x000fe400078e0077 */
[----:B------:R-:W-:Y:S01]  /*4b60*/  FADD.FTZ R20, R35, R12 ;  /* 0x0000000c23147221 */ /* 0x000fe20000010000 */
[----:B------:R-:W1:Y:S01]  /*4b70*/  MUFU.EX2 R80, R143 ;  /* 0x0000008f00507308 */ /* 0x000e620000000800 */
[C---:B---3--:R-:W-:Y:S01]  /*4b80*/  F2FP.SATFINITE.E4M3.F32.PACK_AB_MERGE_C R137, R78.reuse, R137, RZ ;  /* 0x000000894e89723e */ /* 0x048fe200048070ff */
[----:B------:R-:W-:Y:S01]  /*4b90*/  FADD.FTZ R78, R78, R7 ;  /* 0x000000074e4e7221 */ /* 0x000fe20000010000 */
[----:B------:R-:W-:Y:S02]  /*4ba0*/  IMAD.MOV.U32 R30, RZ, RZ, R119 ;  /* 0x000000ffff1e7224 */ /* 0x000fe400078e0077 */
[----:B------:R-:W-:Y:S01]  /*4bb0*/  F2FP.SATFINITE.E4M3.F32.PACK_AB_MERGE_C R205, R76, R135, R137 ;  /* 0x000000874ccd723e */ /* 0x000fe20004807089 */
[----:B------:R-:W-:Y:S02]  /*4bc0*/  IMAD.MOV.U32 R76, RZ, RZ, R119 ;  /* 0x000000ffff4c7224 */ /* 0x000fe400078e0077 */
[----:B------:R-:W3:Y:S01]  /*4bd0*/  MUFU.EX2 R145, R145 ;  /* 0x0000009100917308 */ /* 0x000ee20000000800 */
[----:B--2---:R-:W-:-:S01]  /*4be0*/  FADD.FTZ R3, R141, R78 ;  /* 0x0000004e8d037221 */ /* 0x004fc20000010000 */
[----:B------:R-:W-:-:S02]  /*4bf0*/  IMAD.MOV.U32 R78, RZ, RZ, R119 ;  /* 0x000000ffff4e7224 */ /* 0x000fc400078e0077 */
[--C-:B------:R-:W-:Y:S02]  /*4c00*/  IMAD.MOV.U32 R28, RZ, RZ, R119.reuse ;  /* 0x000000ffff1c7224 */ /* 0x100fe400078e0077 */
[----:B------:R-:W-:Y:S02]  /*4c10*/  IMAD.MOV.U32 R27, RZ, RZ, R119 ;  /* 0x000000ffff1b7224 */ /* 0x000fe400078e0077 */
[----:B------:R2:W4:Y:S01]  /*4c20*/  MUFU.EX2 R8, R55 ;  /* 0x0000003700087308 */ /* 0x0005220000000800 */
[----:B-1----:R-:W-:-:S01]  /*4c30*/  FADD.FTZ R24, R80, R3 ;  /* 0x0000000350187221 */ /* 0x002fc20000010000 */
[----:B------:R-:W-:Y:S01]  /*4c40*/  FADD.FTZ R3, R15, R20 ;  /* 0x000000140f037221 */ /* 0x000fe20000010000 */
[C---:B------:R-:W-:Y:S01]  /*4c50*/  F2FP.SATFINITE.E4M3.F32.PACK_AB_MERGE_C R15, R44.reuse, R15, RZ ;  /* 0x0000000f2c0f723e */ /* 0x040fe200048070ff */
[----:B------:R-:W-:Y:S02]  /*4c60*/  IMAD.MOV.U32 R26, RZ, RZ, R119 ;  /* 0x000000ffff1a7224 */ /* 0x000fe400078e0077 */
[----:B------:R-:W-:-:S01]  /*4c70*/  FADD.FTZ R44, R44, R3 ;  /* 0x000000032c2c7221 */ /* 0x000fc20000010000 */
[----:B------:R-:W-:Y:S01]  /*4c80*/  F2FP.SATFINITE.E4M3.F32.PACK_AB_MERGE_C R206, R35, R34, R15 ;  /* 0x0000002223ce723e */ /* 0x000fe2000480700f */
[----:B------:R-:W1:Y:S01]  /*4c90*/  MUFU.EX2 R81, R81 ;  /* 0x0000005100517308 */ /* 0x000e620000000800 */
[----:B---3--:R-:W-:-:S01]  /*4ca0*/  FADD.FTZ R7, R145, R24 ;  /* 0x0000001891077221 */ /* 0x008fc20000010000 */
[----:B------:R-:W-:Y:S01]  /*4cb0*/  FADD.FTZ R3, R21, R44 ;  /* 0x0000002c15037221 */ /* 0x000fe20000010000 */
[----:B--2---:R-:W-:-:S02]  /*4cc0*/  IMAD.MOV.U32 R55, RZ, RZ, R119 ;  /* 0x000000ffff377224 */ /* 0x004fc400078e0077 */
[----:B------:R-:W-:Y:S02]  /*4cd0*/  IMAD.MOV.U32 R44, RZ, RZ, R119 ;  /* 0x000000ffff2c7224 */ /* 0x000fe400078e0077 */
[----:B------:R-:W-:-:S01]  /*4ce0*/  FADD.FTZ R4, R46, R3 ;  /* 0x000000032e047221 */ /* 0x000fc20000010000 */
[----:B------:R-:W-:Y:S01]  /*4cf0*/  IMAD.MOV.U32 R35, RZ, RZ, R119 ;  /* 0x000000ffff237224 */ /* 0x000fe200078e0077 */
[----:B------:R2:W3:Y:S01]  /*4d00*/  MUFU.EX2 R6, R77 ;  /* 0x0000004d00067308 */ /* 0x0004e20000000800 */
[C---:B----4-:R-:W-:Y:S01]  /*4d10*/  F2FP.SATFINITE.E4M3.F32.PACK_AB_MERGE_C R145, R8.reuse, R145, RZ ;  /* 0x000000910891723e */ /* 0x050fe200048070ff */
[----:B------:R-:W-:Y:S01]  /*4d20*/  FADD.FTZ R8, R8, R7 ;  /* 0x0000000708087221 */ /* 0x000fe20000010000 */
[----:B------:R-:W-:-:S01]  /*4d30*/  FADD.FTZ R3, R25, R4 ;  /* 0x0000000419037221 */ /* 0x000fc20000010000 */
[----:B------:R-:W-:Y:S01]  /*4d40*/  F2FP.SATFINITE.E4M3.F32.PACK_AB_MERGE_C R25, R48, R25, RZ ;  /* 0x000000193019723e */ /* 0x000fe200048070ff */
[----:B------:R-:W-:Y:S01]  /*4d50*/  IMAD.MOV.U32 R34, RZ, RZ, R119 ;  /* 0x000000ffff227224 */ /* 0x000fe200078e0077 */
[----:B------:R-:W-:Y:S01]  /*4d60*/  F2FP.SATFINITE.E4M3.F32.PACK_AB_MERGE_C R207, R80, R141, R145 ;  /* 0x0000008d50cf723e */ /* 0x000fe20004807091 */
[----:B------:R-:W-:-:S01]  /*4d70*/  FADD.FTZ R48, R48, R3 ;  /* 0x0000000330307221 */ /* 0x000fc20000010000 */
[----:B------:R-:W4:Y:S01]  /*4d80*/  MUFU.EX2 R147, R147 ;  /* 0x0000009300937308 */ /* 0x000f220000000800 */
[----:B-1----:R-:W-:-:S01]  /*4d90*/  FADD.FTZ R7, R81, R8 ;  /* 0x0000000851077221 */ /* 0x002fc20000010000 */
[----:B------:R-:W-:Y:S01]  /*4da0*/  F2FP.SATFINITE.E4M3.F32.PACK_AB_MERGE_C R200, R46, R21, R25 ;  /* 0x000000152ec8723e */ /* 0x000fe20004807019 */
[----:B------:R-:W-:-:S02]  /*4db0*/  IMAD.MOV.U32 R80, RZ, RZ, R119 ;  /* 0x000000ffff507224 */ /* 0x000fc400078e0077 */
[--C-:B--2---:R-:W-:Y:S02]  /*4dc0*/  IMAD.MOV.U32 R77, RZ, RZ, R119.reuse ;  /* 0x000000ffff4d7224 */ /* 0x104fe400078e0077 */
[----:B------:R-:W-:Y:S01]  /*4dd0*/  IMAD.MOV.U32 R46, RZ, RZ, R119 ;  /* 0x000000ffff2e7224 */ /* 0x000fe200078e0077 */
[----:B------:R1:W2:Y:S01]  /*4de0*/  MUFU.EX2 R10, R69 ;  /* 0x00000045000a7308 */ /* 0x0002a20000000800 */
[----:B---3--:R-:W-:-:S01]  /*4df0*/  FADD.FTZ R14, R6, R7 ;  /* 0x00000007060e7221 */ /* 0x008fc20000010000 */
[--C-:B------:R-:W-:Y:S02]  /*4e00*/  IMAD.MOV.U32 R25, RZ, RZ, R119.reuse ;  /* 0x000000ffff197224 */ /* 0x100fe400078e0077 */
[----:B------:R-:W-:-:S04]  /*4e10*/  IMAD.MOV.U32 R24, RZ, RZ, R119 ;  /* 0x000000ffff187224 */ /* 0x000fc800078e0077 */
[----:B------:R-:W3:Y:S01]  /*4e20*/  MUFU.EX2 R41, R41 ;  /* 0x0000002900297308 */ /* 0x000ee20000000800 */
[----:B----4-:R-:W-:-:S01]  /*4e30*/  FADD.FTZ R7, R147, R14 ;  /* 0x0000000e93077221 */ /* 0x010fc20000010000 */
[----:B-1----:R-:W-:-:S06]  /*4e40*/  IMAD.MOV.U32 R69, RZ, RZ, R119 ;  /* 0x000000ffff457224 */ /* 0x002fcc00078e0077 */
[----:B------:R-:W1:Y:S01]  /*4e50*/  MUFU.EX2 R149, R149 ;  /* 0x0000009500957308 */ /* 0x000e620000000800 */
[C---:B--2---:R-:W-:Y:S01]  /*4e60*/  F2FP.SATFINITE.E4M3.F32.PACK_AB_MERGE_C R147, R10.reuse, R147, RZ ;  /* 0x000000930a93723e */ /* 0x044fe200048070ff */
[----:B------:R-:W-:-:S03]  /*4e70*/  FADD.FTZ R10, R10, R7 ;  /* 0x000000070a0a7221 */ /* 0x000fc60000010000 */
[----:B------:R-:W-:Y:S01]  /*4e80*/  F2FP.SATFINITE.E4M3.F32.PACK_AB_MERGE_C R201, R6, R81, R147 ;  /* 0x0000005106c9723e */ /* 0x000fe20004807093 */
[----:B------:R-:W-:Y:S02]  /*4e90*/  IMAD.MOV.U32 R81, RZ, RZ, R119 ;  /* 0x000000ffff517224 */ /* 0x000fe400078e0077 */
[----:B------:R2:W4:Y:S01]  /*4ea0*/  MUFU.EX2 R50, R73 ;  /* 0x0000004900327308 */ /* 0x0005220000000800 */
[----:B---3--:R-:W-:-:S01]  /*4eb0*/  FADD.FTZ R3, R41, R48 ;  /* 0x0000003029037221 */ /* 0x008fc20000010000 */
[----:B------:R-:W-:-:S06]  /*4ec0*/  IMAD.MOV.U32 R48, RZ, RZ, R119 ;  /* 0x000000ffff307224 */ /* 0x000fcc00078e0077 */
[----:B------:R-:W3:Y:S01]  /*4ed0*/  MUFU.EX2 R12, R151 ;  /* 0x00000097000c7308 */ /* 0x000ee20000000800 */
[----:B-1----:R-:W-:-:S01]  /*4ee0*/  FADD.FTZ R7, R149, R10 ;  /* 0x0000000a95077221 */ /* 0x002fc20000010000 */
[----:B--2---:R-:W-:-:S06]  /*4ef0*/  IMAD.MOV.U32 R73, RZ, RZ, R119 ;  /* 0x000000ffff497224 */ /* 0x004fcc00078e0077 */
[----:B------:R-:W-:Y:S01]  /*4f00*/  MUFU.EX2 R33, R33 ;  /* 0x0000002100217308 */ /* 0x000fe20000000800 */
[----:B----4-:R-:W-:-:S07]  /*4f10*/  FADD.FTZ R4, R50, R3 ;  /* 0x0000000332047221 */ /* 0x010fce0000010000 */
[----:B------:R-:W1:Y:S01]  /*4f20*/  MUFU.EX2 R52, R52 ;  /* 0x0000003400347308 */ /* 0x000e620000000800 */
[----:B---3--:R-:W-:-:S07]  /*4f30*/  FADD.FTZ R6, R12, R7 ;  /* 0x000000070c067221 */ /* 0x008fce0000010000 */
[----:B------:R-:W2:Y:S08]  /*4f40*/  MUFU.EX2 R153, R153 ;  /* 0x0000009900997308 */ /* 0x000eb00000000800 */
[----:B------:R3:W4:Y:S01]  /*4f50*/  MUFU.EX2 R8, R39 ;  /* 0x0000002700087308 */ /* 0x0007220000000800 */
[----:B-1----:R-:W-:Y:S01]  /*4f60*/  F2FP.SATFINITE.E4M3.F32.PACK_AB_MERGE_C R7, R52, R33, RZ ;  /* 0x000000213407723e */ /* 0x002fe200048070ff */
[----:B------:R-:W-:-:S03]  /*4f70*/  FADD.FTZ R33, R33, R4 ;  /* 0x0000000421217221 */ /* 0x000fc60000010000 */
[----:B------:R-:W-:Y:S01]  /*4f80*/  F2FP.SATFINITE.E4M3.F32.PACK_AB_MERGE_C R202, R50, R41, R7 ;  /* 0x0000002932ca723e */ /* 0x000fe20004807007 */
[----:B------:R-:W-:-:S01]  /*4f90*/  FADD.FTZ R4, R52, R33 ;  /* 0x0000002134047221 */ /* 0x000fc20000010000 */
[----:B------:R-:W-:Y:S02]  /*4fa0*/  IMAD.MOV.U32 R52, RZ, RZ, R119 ;  /* 0x000000ffff347224 */ /* 0x000fe400078e0077 */
[----:B--2---:R-:W-:-:S01]  /*4fb0*/  FADD.FTZ R3, R153, R6 ;  /* 0x0000000699037221 */ /* 0x004fc20000010000 */
[--C-:B------:R-:W-:Y:S02]  /*4fc0*/  IMAD.MOV.U32 R50, RZ, RZ, R119.reuse ;  /* 0x000000ffff327224 */ /* 0x100fe400078e0077 */
[--C-:B------:R-:W-:Y:S02]  /*4fd0*/  IMAD.MOV.U32 R41, RZ, RZ, R119.reuse ;  /* 0x000000ffff297224 */ /* 0x100fe400078e0077 */
[--C-:B---3--:R-:W-:Y:S02]  /*4fe0*/  IMAD.MOV.U32 R39, RZ, RZ, R119.reuse ;  /* 0x000000ffff277224 */ /* 0x108fe400078e0077 */
[----:B------:R-:W-:Y:S01]  /*4ff0*/  IMAD.MOV.U32 R33, RZ, RZ, R119 ;  /* 0x000000ffff217224 */ /* 0x000fe200078e0077 */
[C---:B----4-:R-:W-:Y:S01]  /*5000*/  F2FP.SATFINITE.E4M3.F32.PACK_AB_MERGE_C R10, R8.reuse, R153, RZ ;  /* 0x00000099080a723e */ /* 0x050fe200048070ff */
[----:B------:R-:W-:-:S03]  /*5010*/  FADD.FTZ R3, R8, R3 ;  /* 0x0000000308037221 */ /* 0x000fc60000010000 */
[----:B------:R-:W-:Y:S01]  /*5020*/  F2FP.SATFINITE.E4M3.F32.PACK_AB_MERGE_C R203, R12, R149, R10 ;  /* 0x000000950ccb723e */ /* 0x000fe2000480700a */
[----:B------:R-:W-:Y:S06]  /*5030*/  @!P2 BRA `(.L_x_4643) ;  /* 0x0000003c005ca947 */ /* 0x000fec0003800000 */
[----:B------:R-:W-:Y:S01]  /*5040*/  IMAD.MOV.U32 R8, RZ, RZ, R9 ;  /* 0x000000ffff087224 */ /* 0x000fe200078e0009 */
[----:B------:R-:W-:Y:S01]  /*5050*/  CS2R R118, SRZ ;  /* 0x0000000000767805 */ /* 0x000fe2000001ff00 */
        /* <DEDUP_REMOVED lines=53> */
[----:B------:R-:W-:-:S05]  /*53b0*/  ULDC.64 UR6, c[0x0][0x3f8] ;  /* 0x0000fe0000067ab9 */ /* 0x000fca0000000a00 */
.L_x_4653:
[----:B------:R-:W-:Y:S01]  /*53c0*/  ISETP.NE.AND P3, PT, RZ, UR38, PT ;  /* 0x00000026ff007c0c */ /* 0x000fe2000bf65270 */
[----:B------:R-:W-:-:S04]  /*53d0*/  UISETP.NE.AND UP0, UPT, UR56, 0x1, UPT ;  /* 0x000000013800788c */ /* 0x000fc8000bf05270 */
[----:B------:R-:W-:-:S06]  /*53e0*/  USEL UR10, URZ, 0x1, UP0 ;  /* 0x000000013f0a7887 */ /* 0x000fcc0008000000 */
[----:B------:R-:W-:Y:S02]  /*53f0*/  LOP3.LUT R16, R6, UR10, RZ, 0x3c, !PT ;  /* 0x0000000a06107c12 */ /* 0x000fe4000f8e3cff */
[----:B------:R-:W-:Y:S05]  /*5400*/  @P3 BRA `(.L_x_4644) ;  /* 0x0000000000343947 */ /* 0x000fea0003800000 */
[----:B------:R-:W-:Y:S05]  /*5410*/  @!P1 BRA `(.L_x_4645) ;  /* 0x0000000000049947 */ /* 0x000fea0003800000 */
[----:B------:R-:W-:Y:S01]  /*5420*/  BPT.TRAP 0x1 ;  /* 0x000000040000795c */ /* 0x000fe20000300000 */
.L_x_4645:
[----:B------:R-:W-:Y:S01]  /*5430*/  UIADD3 UR10, UR56, 0x1, URZ ;  /* 0x00000001380a7890 */ /* 0x000fe2000fffe03f */
[----:B------:R-:W-:-:S03]  /*5440*/  SHF.L.U32 R0, R16, 0x1f, RZ ;  /* 0x0000001f10007819 */ /* 0x000fc600000006ff */
[----:B------:R-:W-:-:S04]  /*5450*/  UISETP.NE.AND UP0, UPT, UR10, 0x2, UPT ;  /* 0x000000020a00788c */ /* 0x000fc8000bf05270 */
[----:B------:R-:W-:-:S04]  /*5460*/  USEL UR10, UR10, URZ, UP0 ;  /* 0x0000003f0a0a7287 */ /* 0x000fc80008000000 */
[----:B------:R-:W-:-:S09]  /*5470*/  ULEA UR10, UR10, UR37, 0x3 ;  /* 0x000000250a0a7291 */ /* 0x000fd2000f8e183f */
[----:B------:R1:W2:Y:S01]  /*5480*/  SYNCS.PHASECHK.TRANS64.TRYWAIT P2, [UR10+0x33430], R0 ;  /* 0x03343000ff0075a7 */ /* 0x0002a2000804014a */
[----:B------:R-:W-:Y:S05]  /*5490*/  @!P1 BRA `(.L_x_4646) ;  /* 0x0000000000049947 */ /* 0x000fea0003800000 */
[----:B------:R-:W-:Y:S01]  /*54a0*/  BPT.TRAP 0x1 ;  /* 0x000000040000795c */ /* 0x000fe20000300000 */
.L_x_4646:
[----:B--2---:R-:W-:Y:S05]  /*54b0*/  @P2 BRA `(.L_x_4644) ;  /* 0x0000000000082947 */ /* 0x004fea0003800000 */
[----:B------:R-:W2:Y:S02]  /*54c0*/  SYNCS.PHASECHK.TRANS64.TRYWAIT P2, [UR10+0x33430], R0 ;  /* 0x03343000ff0075a7 */ /* 0x000ea4000804014a */
[----:B--2---:R-:W-:Y:S05]  /*54d0*/  @!P2 BRA `(.L_x_4647) ;  /* 0x000000d80034a947 */ /* 0x004fea0003800000 */
.L_x_4644:
        /* <DEDUP_REMOVED lines=12> */
[----:B------:R-:W-:Y:S02]  /*55a0*/  UMOV UR48, UR4 ;  /* 0x0000000400307c82 */ /* 0x000fe40008000000 */
[----:B------:R-:W-:Y:S02]  /*55b0*/  UIADD3 UR30, UR57, 0x80, URZ ;  /* 0x00000080391e7890 */ /* 0x000fe4000fffe03f */
[----:B------:R-:W-:Y:S02]  /*55c0*/  UIADD3 UR34, UR57, 0x100, URZ ;  /* 0x0000010039227890 */ /* 0x000fe4000fffe03f */
[----:B------:R-:W-:Y:S01]  /*55d0*/  UMOV UR26, UR57 ;  /* 0x00000039001a7c82 */ /* 0x000fe20008000000 */
[----:B------:R-:W-:Y:S02]  /*55e0*/  UIADD3 UR10, UR57, 0x200, URZ ;  /* 0x00000200390a7890 */ /* 0x000fe4000fffe03f */
[----:B------:R-:W-:Y:S01]  /*55f0*/  UIADD3 UR50, UR57, 0x102, URZ ;  /* 0x0000010239327890 */ /* 0x000fe2000fffe03f */
[----:B------:R-:W-:Y:S01]  /*5600*/  UMOV UR49, UR5 ;  /* 0x0000000500317c82 */ /* 0x000fe20008000000 */
[----:B------:R-:W-:Y:S01]  /*5610*/  UMOV UR51, 0x80000020 ;  /* 0x8000002000337882 */ /* 0x000fe20000000000 */
[----:B------:R-:W-:Y:S01]  /*5620*/  UMOV UR11, 0x80000020 ;  /* 0x80000020000b7882 */ /* 0x000fe20000000000 */
[----:B------:R-:W-:Y:S01]  /*5630*/  UIADD3 UR14, UR57, 0x480, URZ ;  /* 0x00000480390e7890 */ /* 0x000fe2000fffe03f */
[----:B------:R-:W-:Y:S01]  /*5640*/  UMOV UR15, 0x80000020 ;  /* 0x80000020000f7882 */ /* 0x000fe20000000000 */
[----:B--2---:R-:W-:Y:S01]  /*5650*/  SHF.R.U32.HI R9, RZ, 0x7, R9 ;  /* 0x00000007ff097819 */ /* 0x004fe20000011609 */
[----:B------:R-:W-:Y:S01]  /*5660*/  UIADD3 UR18, UR57, 0x500, URZ ;  /* 0x0000050039127890 */ /* 0x000fe2000fffe03f */
[----:B------:R-:W-:Y:S01]  /*5670*/  UMOV UR19, 0x80000020 ;  /* 0x8000002000137882 */ /* 0x000fe20000000000 */
[----:B------:R-:W-:-:S02]  /*5680*/  UIADD3 UR22, UR57, 0x502, URZ ;  /* 0x0000050239167890 */ /* 0x000fc4000fffe03f */
[----:B-1----:R-:W-:Y:S01]  /*5690*/  VIADD R0, R9, 0x8 ;  /* 0x0000000809007836 */ /* 0x002fe20000000000 */
[----:B------:R-:W-:-:S04]  /*56a0*/  UMOV UR23, 0x80000020 ;  /* 0x8000002000177882 */ /* 0x000fc80000000000 */
        /* <DEDUP_REMOVED lines=49> */
[----:B------:R-:W-:Y:S01]  /*59c0*/  UMOV UR29, UR5 ;  /* 0x00000005001d7c82 */ /* 0x000fe20008000000 */
[----:B------:R-:W-:Y:S01]  /*59d0*/  UMOV UR30, UR10 ;  /* 0x0000000a001e7c82 */ /* 0x000fe20008000000 */
[----:B------:R-:W-:Y:S01]  /*59e0*/  UMOV UR31, 0x80000020 ;  /* 0x80000020001f7882 */ /* 0x000fe20000000000 */
[----:B------:R-:W-:Y:S01]  /*59f0*/  UIADD3 UR10, UR57, 0x280, URZ ;  /* 0x00000280390a7890 */ /* 0x000fe2000fffe03f */
        /* <DEDUP_REMOVED lines=115> */
.L_x_4649:
[----:B------:R-:W-:Y:S01]  /*6130*/  ULEA UR10, UR56, UR37, 0x3 ;  /* 0x00000025380a7291 */ /* 0x000fe2000f8e183f */
[----:B------:R-:W-:-:S08]  /*6140*/  SHF.L.U32 R0, R6, 0x1f, RZ ;  /* 0x0000001f06007819 */ /* 0x000fd000000006ff */
[----:B------:R1:W2:Y:S01]  /*6150*/  SYNCS.PHASECHK.TRANS64.TRYWAIT P2, [UR10+0x33450], R0 ;  /* 0x03345000ff0075a7 */ /* 0x0002a2000804014a */
[----:B------:R-:W-:Y:S05]  /*6160*/  @!P1 BRA `(.L_x_4650) ;  /* 0x0000000000049947 */ /* 0x000fea0003800000 */
[----:B------:R-:W-:Y:S01]  /*6170*/  BPT.TRAP 0x1 ;  /* 0x000000040000795c */ /* 0x000fe20000300000 */
.L_x_4650:
[----:B--2---:R-:W-:Y:S05]  /*6180*/  @P2 BRA `(.L_x_4648) ;  /* 0x0000000000082947 */ /* 0x004fea0003800000 */
[----:B------:R-:W2:Y:S02]  /*6190*/  SYNCS.PHASECHK.TRANS64.TRYWAIT P2, [UR10+0x33450], R0 ;  /* 0x03345000ff0075a7 */ /* 0x000ea4000804014a */
[----:B--2---:R-:W-:Y:S05]  /*61a0*/  @!P2 BRA `(.L_x_4651) ;  /* 0x000000cc0018a947 */ /* 0x004fea0003800000 */
.L_x_4648:
[----:B------:R-:W-:Y:S01]  /*61b0*/  UIMAD UR10, UR41, -0xa0, UR42 ;  /* 0xffffff60290a78a4 */ /* 0x000fe2000f8e022a */
[----:B--2---:R-:W2:Y:S01]  /*61c0*/  LDC R9, c[0x0][0x288] ;  /* 0x0000a200ff097b82 */ /* 0x004ea20000000800 */
[----:B------:R-:W-:Y:S01]  /*61d0*/  UISETP.NE.U32.AND UP0, UPT, UR6, URZ, UPT ;  /* 0x0000003f0600728c */ /* 0x000fe2000bf05070 */
[----:B------:R-:W-:Y:S01]  /*61e0*/  WARPGROUP.ARRIVE ;  /* 0x00000000000079c5 */ /* 0x000fe20000000000 */
[----:B------:R-:W-:-:S05]  /*61f0*/  UIADD3 UR11, UR10, 0x1, URZ ;  /* 0x000000010a0b7890 */ /* 0x000fca000fffe03f */
[----:B------:R-:W3:Y:S01]  /*6200*/  S2R R230, SR_TID.X ;  /* 0x0000000000e67919 */ /* 0x000ee20000002100 */
[----:B------:R-:W-:Y:S02]  /*6210*/  UIADD3 UR10, UR37, 0x200, URZ ;  /* 0x00000200250a7890 */ /* 0x000fe4000fffe03f */
[----:B------:R-:W-:Y:S02]  /*6220*/  UISETP.NE.AND.EX UP0, UPT, UR7, URZ, UPT, UP0 ;  /* 0x0000003f0700728c */ /* 0x000fe4000bf05300 */
[----:B------:R-:W-:Y:S02]  /*6230*/  USHF.R.U32.HI UR10, URZ, 0x4, UR10 ;  /* 0x000000043f0a7899 */ /* 0x000fe4000801160a */
[----:B------:R-:W-:Y:S02]  /*6240*/  USEL UR14, UR54, 0x1, UP0 ;  /* 0x00000001360e7887 */ /* 0x000fe40008000000 */
[----:B------:R-:W-:Y:S02]  /*6250*/  ULOP3.LUT UR10, UR10, 0x3fff, URZ, 0xc0, !UPT ;  /* 0x00003fff0a0a7892 */ /* 0x000fe4000f8ec03f */
[----:B------:R-:W-:-:S02]  /*6260*/  UIMAD UR11, UR14, UR45, UR11 ;  /* 0x0000002d0e0b72a4 */ /* 0x000fc4000f8e020b */
[----:B------:R-:W-:-:S04]  /*6270*/  ULOP3.LUT UR10, UR10, 0x10000, URZ, 0xfc, !UPT ;  /* 0x000100000a0a7892 */ /* 0x000fc8000f8efc3f */
[----:B------:R-:W-:Y:S01]  /*6280*/  UIMAD UR14, UR56, 0x780, UR10 ;  /* 0x00000780380e78a4 */ /* 0x000fe2000f8e020a */
[----:B--2---:R-:W-:Y:S01]  /*6290*/  IADD3 R9, -R9, UR11, RZ ;  /* 0x0000000b09097c10 */ /* 0x004fe2000fffe1ff */
[----:B------:R-:W-:-:S05]  /*62a0*/  UMOV UR11, 0xc0000010 ;  /* 0xc0000010000b7882 */ /* 0x000fca0000000000 */
[----:B------:R-:W-:Y:S01]  /*62b0*/  UMOV UR10, UR14 ;  /* 0x0000000e000a7c82 */ /* 0x000fe20008000000 */
[----:B------:R-:W-:Y:S01]  /*62c0*/  IMAD R6, R220, -0x2, R9 ;  /* 0xfffffffedc067824 */ /* 0x000fe200078e0209 */
[----:B------:R-:W-:Y:S01]  /*62d0*/  QGMMA.64x192x32.F32.E4M3.E4M3 R24, R216, gdesc[UR8], R24, gsb0 ;  /* 0x02e00008d8187df3 */ /* 0x000fe20008000818 */
[----:B------:R-:W-:Y:S01]  /*62e0*/  UIADD3 UR10, UR14, 0x180, URZ ;  /* 0x000001800e0a7890 */ /* 0x000fe2000fffe03f */
[----:B------:R-:W-:Y:S01]  /*62f0*/  UMOV UR11, 0xc0000010 ;  /* 0xc0000010000b7882 */ /* 0x000fe20000000000 */
[----:B------:R-:W-:Y:S01]  /*6300*/  IMAD.IADD R6, R221, 0x1, R6 ;  /* 0x00000001dd067824 */ /* 0x000fe200078e0206 */
[----:B---3--:R-:W-:-:S04]  /*6310*/  SHF.R.U32.HI R230, RZ, 0x7, R230 ;  /* 0x00000007ffe67819 */ /* 0x008fc800000116e6 */
[C---:B------:R-:W-:Y:S02]  /*6320*/  ISETP.GT.AND P2, PT, R6.reuse, RZ, PT ;  /* 0x000000ff0600720c */ /* 0x040fe40003f44270 */
[----:B------:R-:W-:Y:S02]  /*6330*/  ISETP.GT.AND P3, PT, R6, 0x1, PT ;  /* 0x000000010600780c */ /* 0x000fe40003f64270 */
[----:B------:R-:W-:Y:S02]  /*6340*/  FSEL R184, R184, -INF , P2 ;  /* 0xff800000b8b87808 */ /* 0x000fe40001000000 */
[----:B------:R-:W-:Y:S02]  /*6350*/  ISETP.GT.AND P2, PT, R6, 0x8, PT ;  /* 0x000000080600780c */ /* 0x000fe40003f44270 */
[----:B------:R-:W-:Y:S02]  /*6360*/  FSEL R185, R185, -INF , P3 ;  /* 0xff800000b9b97808 */ /* 0x000fe40001800000 */
[----:B-1----:R-:W-:-:S02]  /*6370*/  FMNMX.FTZ R0, R184, R7, !PT ;  /* 0x00000007b8007209 */ /* 0x002fc40007810000 */
[----:B------:R-:W-:Y:S02]  /*6380*/  ISETP.GT.AND P3, PT, R6, 0x9, PT ;  /* 0x000000090600780c */ /* 0x000fe40003f64270 */
[----:B------:R-:W-:Y:S02]  /*6390*/  FSEL R9, R188, -INF , P2 ;  /* 0xff800000bc097808 */ /* 0x000fe40001000000 */
[----:B------:R-:W-:Y:S02]  /*63a0*/  FMNMX.FTZ R0, R185, R0, !PT ;  /* 0x00000000b9007209 */ /* 0x000fe40007810000 */
[----:B------:R-:W-:Y:S02]  /*63b0*/  ISETP.GT.AND P2, PT, R6, 0x10, PT ;  /* 0x000000100600780c */ /* 0x000fe40003f44270 */
[----:B------:R-:W-:Y:S02]  /*63c0*/  FSEL R189, R189, -INF , P3 ;  /* 0xff800000bdbd7808 */ /* 0x000fe40001800000 */
[----:B------:R-:W-:-:S02]  /*63d0*/  FMNMX.FTZ R0, R9, R0, !PT ;  /* 0x0000000009007209 */ /* 0x000fc40007810000 */
[----:B------:R-:W-:Y:S02]  /*63e0*/  ISETP.GT.AND P3, PT, R6, 0x11, PT ;  /* 0x000000110600780c */ /* 0x000fe40003f64270 */
[----:B------:R-:W-:Y:S01]  /*63f0*/  FSEL R11, R192, -INF , P2 ;  /* 0xff800000c00b7808 */ /* 0x000fe20001000000 */
[----:B------:R-:W-:Y:S01]  /*6400*/  IMAD.U32 R192, RZ, RZ, UR55 ;  /* 0x00000037ffc07e24 */ /* 0x000fe2000f8e00ff */
        /* <DEDUP_REMOVED lines=22> */
[C---:B------:R-:W-:Y:S02]  /*6570*/  ISETP.GT.AND P3, PT, R6.reuse, 0x31, PT ;  /* 0x000000310600780c */ /* 0x040fe40003f64270 */
[----:B------:R-:W-:Y:S02]  /*6580*/  FMNMX.FTZ R0, R173, R0, !PT ;  /* 0x00000000ad007209 */ /* 0x000fe40007810000 */
[----:B------:R-:W-:Y:S02]  /*6590*/  FSEL R177, R177, -INF , P3 ;  /* 0xff800000b1b17808 */ /* 0x000fe40001800000 */
[----:B------:R-:W-:Y:S02]  /*65a0*/  ISETP.GT.AND P3, PT, R6, 0x39, PT ;  /* 0x000000390600780c */ /* 0x000fe40003f64270 */
[----:B------:R-:W-:Y:S02]  /*65b0*/  @!P0 LEA R192, R192, UR37, 0x3 ;  /* 0x00000025c0c08c11 */ /* 0x000fe4000f8e18ff */
[----:B------:R-:W-:-:S02]  /*65c0*/  FSEL R181, R181, -INF , P3 ;  /* 0xff800000b5b57808 */ /* 0x000fc40001800000 */
[----:B------:R-:W-:-:S04]  /*65d0*/  ISETP.GT.AND P3, PT, R6, 0x41, PT ;  /* 0x000000410600780c */ /* 0x000fc80003f64270 */
[----:B------:R-:W-:Y:S02]  /*65e0*/  FSEL R153, R153, -INF , P3 ;  /* 0xff80000099997808 */ /* 0x000fe40001800000 */
        /* <DEDUP_REMOVED lines=21> */
[----:B------:R-:W-:Y:S01]  /*6740*/  FSEL R133, R133, -INF , P3 ;  /* 0xff80000085857808 */ /* 0x000fe20001800000 */
[----:B------:R-:W-:Y:S02]  /*6750*/  WARPGROUP.DEPBAR.LE gsb0, 0x0 ;  /* 0x00008000000079c5 */ /* 0x000fe40000010000 */
[----:B------:R-:W-:Y:S01]  /*6760*/  WARPGROUP.ARRIVE ;  /* 0x00000000000079c5 */ /* 0x000fe20000000000 */
[----:B------:R-:W-:Y:S02]  /*6770*/  FSEL R217, R176, -INF , P2 ;  /* 0xff800000b0d97808 */ /* 0x000fe40001000000 */
[----:B------:R-:W-:Y:S02]  /*6780*/  ISETP.GT.AND P2, PT, R6, 0x38, PT ;  /* 0x000000380600780c */ /* 0x000fe40003f44270 */
[----:B------:R-:W-:Y:S01]  /*6790*/  FMNMX.FTZ R0, R217, R0, !PT ;  /* 0x00000000d9007209 */ /* 0x000fe20007810000 */
[----:B------:R-:W-:Y:S01]  /*67a0*/  QGMMA.64x192x32.F32.E4M3.E4M3 R24, R212, gdesc[UR8], R24, gsb0 ;  /* 0x02e00008d4187df3 */ /* 0x000fe20008000818 */
[----:B------:R-:W-:Y:S01]  /*67b0*/  FSEL R219, R180, -INF , P2 ;  /* 0xff800000b4db7808 */ /* 0x000fe20001000000 */
[----:B------:R-:W-:Y:S01]  /*67c0*/  UIADD3 UR10, UR14, 0x300, URZ ;  /* 0x000003000e0a7890 */ /* 0x000fe2000fffe03f */
[----:B------:R-:W-:Y:S01]  /*67d0*/  FMNMX.FTZ R0, R177, R0, !PT ;  /* 0x00000000b1007209 */ /* 0x000fe20007810000 */
[----:B------:R-:W-:Y:S01]  /*67e0*/  UMOV UR11, 0xc0000010 ;  /* 0xc0000010000b7882 */ /* 0x000fe20000000000 */
[----:B------:R-:W-:-:S02]  /*67f0*/  ISETP.GT.AND P2, PT, R6, 0x40, PT ;  /* 0x000000400600780c */ /* 0x000fc40003f44270 */
[----:B------:R-:W-:Y:S02]  /*6800*/  FMNMX.FTZ R0, R219, R0, !PT ;  /* 0x00000000db007209 */ /* 0x000fe40007810000 */
[----:B------:R-:W-:Y:S02]  /*6810*/  FSEL R231, R152, -INF , P2 ;  /* 0xff80000098e77808 */ /* 0x000fe40001000000 */
[----:B------:R-:W-:Y:S02]  /*6820*/  FMNMX.FTZ R0, R181, R0, !PT ;  /* 0x00000000b5007209 */ /* 0x000fe40007810000 */
[----:B------:R-:W-:Y:S02]  /*6830*/  ISETP.GT.AND P2, PT, R6, 0x48, PT ;  /* 0x000000480600780c */ /* 0x000fe40003f44270 */
[----:B------:R-:W-:Y:S02]  /*6840*/  FMNMX.FTZ R0, R231, R0, !PT ;  /* 0x00000000e7007209 */ /* 0x000fe40007810000 */
[----:B------:R-:W-:-:S02]  /*6850*/  FSEL R233, R156, -INF , P2 ;  /* 0xff8000009ce97808 */ /* 0x000fc40001000000 */
[----:B------:R-:W-:Y:S02]  /*6860*/  FMNMX.FTZ R0, R153, R0, !PT ;  /* 0x0000000099007209 */ /* 0x000fe40007810000 */
[----:B------:R-:W-:Y:S02]  /*6870*/  ISETP.GT.AND P2, PT, R6, 0x50, PT ;  /* 0x000000500600780c */ /* 0x000fe40003f44270 */
[----:B------:R-:W-:Y:S02]  /*6880*/  FMNMX.FTZ R0, R233, R0, !PT ;  /* 0x00000000e9007209 */ /* 0x000fe40007810000 */
[----:B------:R-:W-:Y:S02]  /*6890*/  FSEL R235, R160, -INF , P2 ;  /* 0xff800000a0eb7808 */ /* 0x000fe40001000000 */
[----:B------:R-:W-:Y:S02]  /*68a0*/  FMNMX.FTZ R0, R157, R0, !PT ;  /* 0x000000009d007209 */ /* 0x000fe40007810000 */
        /* <DEDUP_REMOVED lines=29> */
[----:B------:R-:W-:-:S04]  /*6a80*/  FMNMX.FTZ R0, R124, R0, !PT ;  /* 0x000000007c007209 */ /* 0x000fc80007810000 */
[----:B------:R-:W-:Y:S01]  /*6a90*/  FMNMX.FTZ R0, R125, R0, !PT ;  /* 0x000000007d007209 */ /* 0x000fe20007810000 */
        /* <DEDUP_REMOVED lines=9> */
[----:B------:R-:W-:-:S03]  /*6b30*/  UMOV UR11, 0xc0000010 ;  /* 0xc0000010000b7882 */ /* 0x000fc60000000000 */
[----:B------:R-:W-:-:S04]  /*6b40*/  FMNMX.FTZ R0, R215, R0, !PT ;  /* 0x00000000d7007209 */ /* 0x000fc80007810000 */
[----:B------:R-:W-:-:S05]  /*6b50*/  FMNMX.FTZ R14, R133, R0, !PT ;  /* 0x00000000850e7209 */ /* 0x000fca0007810000 */
[----:B------:R-:W1:Y:S02]  /*6b60*/  SHFL.BFLY PT, R0, R14, 0x2, 0x1f ;  /* 0x0c401f000e007f89 */ /* 0x000e6400000e0000 */
[----:B-1----:R-:W-:-:S05]  /*6b70*/  FMNMX.FTZ R20, R14, R0, !PT ;  /* 0x000000000e147209 */ /* 0x002fca0007810000 */
[----:B------:R-:W1:Y:S02]  /*6b80*/  SHFL.BFLY PT, R0, R20, 0x1, 0x1f ;  /* 0x0c201f0014007f89 */ /* 0x000e6400000e0000 */
[----:B-1----:R-:W-:-:S04]  /*6b90*/  FMNMX.FTZ R0, R20, R0, !PT ;  /* 0x0000000014007209 */ /* 0x002fc80007810000 */
[----:B------:R-:W-:Y:S01]  /*6ba0*/  FSETP.NEU.FTZ.AND P2, PT, R0, -INF , PT ;  /* 0xff8000000000780b */ /* 0x000fe20003f5d000 */
[----:B------:R-:W-:-:S05]  /*6bb0*/  FFMA.FTZ R10, R2, R0, -8 ;  /* 0xc1000000020a7423 */ /* 0x000fca0000010000 */
[----:B------:R-:W-:-:S05]  /*6bc0*/  FSEL R10, R10, RZ, P2 ;  /* 0x000000ff0a0a7208 */ /* 0x000fca0001000000 */
[--C-:B------:R-:W-:Y:S01]  /*6bd0*/  FFMA.FTZ R14, R2, R9, -R10.reuse ;  /* 0x00000009020e7223 */ /* 0x100fe2000001080a */
[----:B------:R-:W-:Y:S02]  /*6be0*/  VIADD R9, R6, 0x8 ;  /* 0x0000000806097836 */ /* 0x000fe40000000000 */
[C-C-:B------:R-:W-:Y:S01]  /*6bf0*/  FFMA.FTZ R132, R2.reuse, R13, -R10.reuse ;  /* 0x0000000d02847223 */ /* 0x140fe2000001080a */
[----:B------:R-:W-:-:S01]  /*6c00*/  FFMA.FTZ R20, R2, R193, -R10 ;  /* 0x000000c102147223 */ /* 0x000fc2000001080a */
[C-C-:B------:R-:W-:Y:S01]  /*6c10*/  FFMA.FTZ R152, R2.reuse, R197, -R10.reuse ;  /* 0x000000c502987223 */ /* 0x140fe2000001080a */
[----:B------:R-:W-:-:S01]  /*6c20*/  FFMA.FTZ R160, R2, R173, -R10 ;  /* 0x000000ad02a07223 */ /* 0x000fc2000001080a */
[C---:B------:R-:W-:Y:S01]  /*6c30*/  ISETP.GT.AND P3, PT, R9.reuse, RZ, PT ;  /* 0x000000ff0900720c */ /* 0x040fe20003f64270 */
[----:B------:R-:W-:Y:S01]  /*6c40*/  MUFU.EX2 R6, R132 ;  /* 0x0000008400067308 */ /* 0x000fe20000000800 */
[C---:B------:R-:W-:Y:S01]  /*6c50*/  ISETP.GT.AND P4, PT, R9.reuse, 0x1, PT ;  /* 0x000000010900780c */ /* 0x040fe20003f84270 */
[--C-:B------:R-:W-:Y:S01]  /*6c60*/  FFMA.FTZ R164, R2, R217, -R10.reuse ;  /* 0x000000d902a47223 */ /* 0x100fe2000001080a */
[----:B------:R-:W-:Y:S01]  /*6c70*/  FSEL R13, R186, -INF , P3 ;  /* 0xff800000ba0d7808 */ /* 0x000fe20001800000 */
[C-C-:B------:R-:W-:Y:S01]  /*6c80*/  FFMA.FTZ R168, R2.reuse, R181, -R10.reuse ;  /* 0x000000b502a87223 */ /* 0x140fe2000001080a */
[----:B------:R-:W-:Y:S01]  /*6c90*/  ISETP.GT.AND P3, PT, R9, 0x8, PT ;  /* 0x000000080900780c */ /* 0x000fe20003f64270 */
[C-C-:B------:R-:W-:Y:S01]  /*6ca0*/  FFMA.FTZ R12, R2.reuse, R184, -R10.reuse ;  /* 0x000000b8020c7223 */ /* 0x140fe2000001080a */
[----:B------:R-:W-:Y:S01]  /*6cb0*/  FSEL R193, R187, -INF , P4 ;  /* 0xff800000bbc17808 */ /* 0x000fe20002000000 */
[C-C-:B------:R-:W-:Y:S01]  /*6cc0*/  FFMA.FTZ R185, R2.reuse, R185, -R10.reuse ;  /* 0x000000b902b97223 */ /* 0x140fe2000001080a */
[----:B------:R-:W-:Y:S01]  /*6cd0*/  FMNMX.FTZ R128, R13, R8, !PT ;  /* 0x000000080d807209 */ /* 0x000fe20007810000 */
[----:B------:R1:W-:Y:S01]  /*6ce0*/  MUFU.EX2 R187, R152 ;  /* 0x0000009800bb7308 */ /* 0x0003e20000000800 */
[----:B------:R-:W-:Y:S01]  /*6cf0*/  ISETP.GT.AND P4, PT, R9, 0x9, PT ;  /* 0x000000090900780c */ /* 0x000fe20003f84270 */
[--C-:B------:R-:W-:Y:S01]  /*6d00*/  FFMA.FTZ R189, R2, R189, -R10.reuse ;  /* 0x000000bd02bd7223 */ /* 0x100fe2000001080a */
[----:B------:R-:W-:Y:S01]  /*6d10*/  FSEL R197, R190, -INF , P3 ;  /* 0xff800000bec57808 */ /* 0x000fe20001800000 */
[C-C-:B------:R-:W-:Y:S01]  /*6d20*/  FFMA.FTZ R11, R2.reuse, R11, -R10.reuse ;  /* 0x0000000b020b7223 */ /* 0x140fe2000001080a */
[----:B------:R-:W-:Y:S01]  /*6d30*/  FMNMX.FTZ R128, R193, R128, !PT ;  /* 0x00000080c1807209 */ /* 0x000fe20007810000 */
[C-C-:B------:R-:W-:Y:S01]  /*6d40*/  FFMA.FTZ R15, R2.reuse, R15, -R10.reuse ;  /* 0x0000000f020f7223 */ /* 0x140fe2000001080a */
[----:B------:R-:W-:Y:S01]  /*6d50*/  ISETP.GT.AND P3, PT, R9, 0x10, PT ;  /* 0x000000100900780c */ /* 0x000fe20003f64270 */
[C-C-:B------:R-:W-:Y:S01]  /*6d60*/  FFMA.FTZ R21, R2.reuse, R21, -R10.reuse ;  /* 0x0000001502157223 */ /* 0x140fe2000001080a */
[----:B------:R-:W-:Y:S01]  /*6d70*/  FSEL R191, R191, -INF , P4 ;  /* 0xff800000bfbf7808 */ /* 0x000fe20002000000 */
[C-C-:B-1----:R-:W-:Y:S01]  /*6d80*/  FFMA.FTZ R152, R2.reuse, R169, -R10.reuse ;  /* 0x000000a902987223 */ /* 0x142fe2000001080a */
[----:B------:R-:W-:Y:S01]  /*6d90*/  FMNMX.FTZ R128, R197, R128, !PT ;  /* 0x00000080c5807209 */ /* 0x000fe20007810000 */
[C-C-:B------:R-:W-:Y:S01]  /*6da0*/  FFMA.FTZ R177, R2.reuse, R177, -R10.reuse ;  /* 0x000000b102b17223 */ /* 0x140fe2000001080a */
[----:B------:R-:W-:Y:S01]  /*6db0*/  ISETP.GT.AND P4, PT, R9, 0x11, PT ;  /* 0x000000110900780c */ /* 0x000fe20003f84270 */
[C-C-:B------:R-:W-:Y:S01]  /*6dc0*/  FFMA.FTZ R153, R2.reuse, R153, -R10.reuse ;  /* 0x0000009902997223 */ /* 0x140fe2000001080a */
[----:B------:R-:W-:Y:S01]  /*6dd0*/  FMNMX.FTZ R132, R191, R128, !PT ;  /* 0x00000080bf847209 */ /* 0x000fe20007810000 */
[C-C-:B------:R-:W-:Y:S01]  /*6de0*/  FFMA.FTZ R120, R2.reuse, R120, -R10.reuse ;  /* 0x0000007802787223 */ /* 0x140fe2000001080a */
[----:B------:R-:W-:Y:S01]  /*6df0*/  FSEL R195, R195, -INF , P4 ;  /* 0xff800000c3c37808 */ /* 0x000fe20002000000 */
[----:B------:R-:W-:Y:S01]  /*6e00*/  MUFU.EX2 R128, R152 ;  /* 0x0000009800807308 */ /* 0x000fe20000000800 */
[----:B------:R-:W-:Y:S01]  /*6e10*/  ISETP.GT.AND P4, PT, R9, 0x19, PT ;  /* 0x000000190900780c */ /* 0x000fe20003f84270 */
[C-C-:B------:R-:W-:Y:S01]  /*6e20*/  FFMA.FTZ R121, R2.reuse, R121, -R10.reuse ;  /* 0x0000007902797223 */ /* 0x140fe2000001080a */
[----:B------:R-:W-:-:S01]  /*6e30*/  FFMA.FTZ R124, R2, R124, -R10 ;  /* 0x0000007c027c7223 */ /* 0x000fc2000001080a */
[----:B------:R-:W-:Y:S01]  /*6e40*/  FFMA.FTZ R125, R2, R125, -R10 ;  /* 0x0000007d027d7223 */ /* 0x000fe2000001080a */
[----:B------:R-:W-:-:S02]  /*6e50*/  FSEL R199, R199, -INF , P4 ;  /* 0xff800000c7c77808 */ /* 0x000fc40002000000 */
[----:B------:R-:W-:Y:S01]  /*6e60*/  ISETP.GT.AND P4, PT, R9, 0x21, PT ;  /* 0x000000210900780c */ /* 0x000fe20003f84270 */
[----:B------:R-:W-:Y:S03]  /*6e70*/  MUFU.EX2 R12, R12 ;  /* 0x0000000c000c7308 */ /* 0x000fe60000000800 */
[----:B------:R-:W-:Y:S02]  /*6e80*/  FSEL R171, R171, -INF , P4 ;  /* 0xff800000abab7808 */ /* 0x000fe40002000000 */
[----:B------:R-:W-:-:S03]  /*6e90*/  ISETP.GT.AND P4, PT, R9, 0x29, PT ;  /* 0x000000290900780c */ /* 0x000fc60003f84270 */
[----:B------:R-:W-:Y:S01]  /*6ea0*/  MUFU.EX2 R185, R185 ;  /* 0x000000b900b97308 */ /* 0x000fe20000000800 */
[----:B------:R-:W-:Y:S02]  /*6eb0*/  FSEL R175, R175, -INF , P4 ;  /* 0xff800000afaf7808 */ /* 0x000fe40002000000 */
[----:B------:R-:W-:-:S04]  /*6ec0*/  ISETP.GT.AND P4, PT, R9, 0x31, PT ;  /* 0x000000310900780c */ /* 0x000fc80003f84270 */
[----:B------:R-:W-:Y:S01]  /*6ed0*/  FSEL R179, R179, -INF , P4 ;  /* 0xff800000b3b37808 */ /* 0x000fe20002000000 */
[----:B------:R-:W-:Y:S01]  /*6ee0*/  MUFU.EX2 R14, R14 ;  /* 0x0000000e000e7308 */ /* 0x000fe20000000800 */
[----:B------:R-:W-:-:S04]  /*6ef0*/  ISETP.GT.AND P4, PT, R9, 0x39, PT ;  /* 0x000000390900780c */ /* 0x000fc80003f84270 */
[----:B------:R-:W-:Y:S02]  /*6f00*/  FSEL R183, R183, -INF , P4 ;  /* 0xff800000b7b77808 */ /* 0x000fe40002000000 */
[----:B------:R-:W-:Y:S01]  /*6f10*/  ISETP.GT.AND P4, PT, R9, 0x41, PT ;  /* 0x000000410900780c */ /* 0x000fe20003f84270 */
[----:B------:R-:W-:Y:S03]  /*6f20*/  MUFU.EX2 R189, R189 ;  /* 0x000000bd00bd7308 */ /* 0x000fe60000000800 */
[----:B------:R-:W-:Y:S02]  /*6f30*/  FSEL R181, R155, -INF , P4 ;  /* 0xff8000009bb57808 */ /* 0x000fe40002000000 */
[----:B------:R-:W-:-:S03]  /*6f40*/  ISETP.GT.AND P4, PT, R9, 0x49, PT ;  /* 0x000000490900780c */ /* 0x000fc60003f84270 */
[----:B------:R1:W-:Y:S01]  /*6f50*/  MUFU.EX2 R155, R168 ;  /* 0x000000a8009b7308 */ /* 0x0003e20000000800 */
[----:B------:R-:W-:Y:S02]  /*6f60*/  FSEL R159, R159, -INF , P4 ;  /* 0xff8000009f9f7808 */ /* 0x000fe40002000000 */
[----:B------:R-:W-:-:S04]  /*6f70*/  ISETP.GT.AND P4, PT, R9, 0x51, PT ;  /* 0x000000510900780c */ /* 0x000fc80003f84270 */
[----:B------:R-:W-:Y:S01]  /*6f80*/  FSEL R163, R163, -INF , P4 ;  /* 0xff800000a3a37808 */ /* 0x000fe20002000000 */
[----:B------:R-:W-:Y:S01]  /*6f90*/  MUFU.EX2 R11, R11 ;  /* 0x0000000b000b7308 */ /* 0x000fe20000000800 */
[----:B------:R-:W-:Y:S01]  /*6fa0*/  ISETP.GT.AND P4, PT, R9, 0x59, PT ;  /* 0x000000590900780c */ /* 0x000fe20003f84270 */
[----:B-1----:R-:W-:-:S03]  /*6fb0*/  FFMA.FTZ R168, R2, R157, -R10 ;  /* 0x0000009d02a87223 */ /* 0x002fc6000001080a */
[----:B------:R-:W-:Y:S02]  /*6fc0*/  FSEL R167, R167, -INF , P4 ;  /* 0xff800000a7a77808 */ /* 0x000fe40002000000 */
[----:B------:R-:W-:Y:S01]  /*6fd0*/  ISETP.GT.AND P4, PT, R9, 0x61, PT ;  /* 0x000000610900780c */ /* 0x000fe20003f84270 */
[----:B------:R-:W-:Y:S03]  /*6fe0*/  MUFU.EX2 R20, R20 ;  /* 0x0000001400147308 */ /* 0x000fe60000000800 */
[----:B------:R-:W-:Y:S02]  /*6ff0*/  FSEL R157, R139, -INF , P4 ;  /* 0xff8000008b9d7808 */ /* 0x000fe40002000000 */
[----:B------:R-:W-:-:S03]  /*7000*/  ISETP.GT.AND P4, PT, R9, 0x69, PT ;  /* 0x000000690900780c */ /* 0x000fc60003f84270 */
[----:B------:R1:W-:Y:S01]  /*7010*/  MUFU.EX2 R139, R168 ;  /* 0x000000a8008b7308 */ /* 0x0003e20000000800 */
[----:B------:R-:W-:Y:S02]  /*7020*/  FSEL R143, R143, -INF , P4 ;  /* 0xff8000008f8f7808 */ /* 0x000fe40002000000 */
[----:B------:R-:W-:-:S05]  /*7030*/  ISETP.GT.AND P4, PT, R9, 0x71, PT ;  /* 0x000000710900780c */ /* 0x000fca0003f84270 */
[----:B------:R-:W-:Y:S01]  /*7040*/  MUFU.EX2 R15, R15 ;  /* 0x0000000f000f7308 */ /* 0x000fe20000000800 */
[----:B-1----:R-:W-:-:S01]  /*7050*/  FFMA.FTZ R168, R2, R140, -R10 ;  /* 0x0000008c02a87223 */ /* 0x002fc2000001080a */
[C-C-:B------:R-:W-:Y:S01]  /*7060*/  FFMA.FTZ R140, R2.reuse, R141, -R10.reuse ;  /* 0x0000008d028c7223 */ /* 0x140fe2000001080a */
[----:B------:R-:W-:-:S01]  /*7070*/  FFMA.FTZ R141, R2, R144, -R10 ;  /* 0x00000090028d7223 */ /* 0x000fc2000001080a */
[C-C-:B------:R-:W-:Y:S01]  /*7080*/  FFMA.FTZ R144, R2.reuse, R145, -R10.reuse ;  /* 0x0000009102907223 */ /* 0x140fe2000001080a */
[----:B------:R-:W-:-:S01]  /*7090*/  FFMA.FTZ R145, R2, R148, -R10 ;  /* 0x0000009402917223 */ /* 0x000fc2000001080a */
[C-C-:B------:R-:W-:Y:S01]  /*70a0*/  FFMA.FTZ R148, R2.reuse, R149, -R10.reuse ;  /* 0x0000009502947223 */ /* 0x140fe2000001080a */
[----:B------:R-:W-:-:S01]  /*70b0*/  FFMA.FTZ R149, R2, R213, -R10 ;  /* 0x000000d502957223 */ /* 0x000fc2000001080a */
[----:B------:R-:W-:Y:S01]  /*70c0*/  MUFU.EX2 R21, R21 ;  /* 0x0000001500157308 */ /* 0x000fe20000000800 */
[----:B------:R-:W-:Y:S02]  /*70d0*/  WARPGROUP.DEPBAR.LE gsb0, 0x0 ;  /* 0x00008000000079c5 */ /* 0x000fe40000010000 */
[----:B------:R-:W-:Y:S01]  /*70e0*/  FSEL R209, R194, -INF , P3 ;  /* 0xff800000c2d17808 */ /* 0x000fe20001800000 */
[----:B------:R-:W-:Y:S01]  /*70f0*/  WARPGROUP.ARRIVE ;  /* 0x00000000000079c5 */ /* 0x000fe20000000000 */
[----:B------:R-:W-:-:S03]  /*7100*/  ISETP.GT.AND P3, PT, R9, 0x18, PT ;  /* 0x000000180900780c */ /* 0x000fc60003f64270 */
[----:B------:R-:W-:Y:S01]  /*7110*/  MUFU.EX2 R177, R177 ;  /* 0x000000b100b17308 */ /* 0x000fe20000000800 */
[----:B------:R-:W-:Y:S02]  /*7120*/  FMNMX.FTZ R132, R209, R132, !PT ;  /* 0x00000084d1847209 */ /* 0x000fe40007810000 */
[----:B------:R-:W-:Y:S01]  /*7130*/  FSEL R169, R198, -INF , P3 ;  /* 0xff800000c6a97808 */ /* 0x000fe20001800000 */
[----:B------:R-:W-:Y:S01]  /*7140*/  QGMMA.64x192x32.F32.E4M3.E4M3 R24, R204, gdesc[UR8], R24, gsb0 ;  /* 0x02e00008cc187df3 */ /* 0x000fe20008000818 */
[----:B------:R-:W-:Y:S01]  /*7150*/  FMNMX.FTZ R132, R195, R132, !PT ;  /* 0x00000084c3847209 */ /* 0x000fe20007810000 */
[----:B------:R-:W-:Y:S01]  /*7160*/  UIADD3 UR10, UR14, 0x600, URZ ;  /* 0x000006000e0a7890 */ /* 0x000fe2000fffe03f */
[----:B------:R-:W-:Y:S01]  /*7170*/  ISETP.GT.AND P3, PT, R9, 0x20, PT ;  /* 0x000000200900780c */ /* 0x000fe20003f64270 */
[----:B------:R-:W-:Y:S01]  /*7180*/  UMOV UR11, 0xc0000010 ;  /* 0xc0000010000b7882 */ /* 0x000fe20000000000 */
[----:B------:R-:W-:Y:S01]  /*7190*/  FMNMX.FTZ R132, R169, R132, !PT ;  /* 0x00000084a9847209 */ /* 0x000fe20007810000 */
[----:B------:R-:W-:Y:S01]  /*71a0*/  MUFU.EX2 R153, R153 ;  /* 0x0000009900997308 */ /* 0x000fe20000000800 */
[----:B------:R-:W-:-:S02]  /*71b0*/  FSEL R211, R170, -INF , P3 ;  /* 0xff800000aad37808 */ /* 0x000fc40001800000 */
[----:B------:R-:W-:Y:S02]  /*71c0*/  FMNMX.FTZ R152, R199, R132, !PT ;  /* 0x00000084c7987209 */ /* 0x000fe40007810000 */
[----:B------:R-:W-:Y:S02]  /*71d0*/  ISETP.GT.AND P3, PT, R9, 0x28, PT ;  /* 0x000000280900780c */ /* 0x000fe40003f64270 */
[----:B------:R-:W-:Y:S01]  /*71e0*/  FMNMX.FTZ R152, R211, R152, !PT ;  /* 0x00000098d3987209 */ /* 0x000fe20007810000 */
[----:B------:R-:W-:Y:S01]  /*71f0*/  MUFU.EX2 R132, R160 ;  /* 0x000000a000847308 */ /* 0x000fe20000000800 */
[----:B------:R-:W-:Y:S02]  /*7200*/  FSEL R173, R174, -INF , P3 ;  /* 0xff800000aead7808 */ /* 0x000fe40001800000 */
[----:B------:R-:W-:Y:S02]  /*7210*/  FMNMX.FTZ R156, R171, R152, !PT ;  /* 0x00000098ab9c7209 */ /* 0x000fe40007810000 */
[----:B------:R-:W-:-:S02]  /*7220*/  ISETP.GT.AND P3, PT, R9, 0x30, PT ;  /* 0x000000300900780c */ /* 0x000fc40003f64270 */
[----:B------:R-:W-:Y:S01]  /*7230*/  FMNMX.FTZ R156, R173, R156, !PT ;  /* 0x0000009cad9c7209 */ /* 0x000fe20007810000 */
[----:B------:R1:W-:Y:S01]  /*7240*/  MUFU.EX2 R152, R164 ;  /* 0x000000a400987308 */ /* 0x0003e20000000800 */
[----:B------:R-:W-:Y:S02]  /*7250*/  FSEL R217, R178, -INF , P3 ;  /* 0xff800000b2d97808 */ /* 0x000fe40001800000 */
[----:B------:R-:W-:Y:S02]  /*7260*/  FMNMX.FTZ R156, R175, R156, !PT ;  /* 0x0000009caf9c7209 */ /* 0x000fe40007810000 */
[----:B------:R-:W-:Y:S02]  /*7270*/  ISETP.GT.AND P3, PT, R9, 0x38, PT ;  /* 0x000000380900780c */ /* 0x000fe40003f64270 */
[----:B------:R-:W-:Y:S01]  /*7280*/  FMNMX.FTZ R156, R217, R156, !PT ;  /* 0x0000009cd99c7209 */ /* 0x000fe20007810000 */
[----:B------:R-:W-:Y:S01]  /*7290*/  MUFU.EX2 R140, R140 ;  /* 0x0000008c008c7308 */ /* 0x000fe20000000800 */
[----:B-1----:R-:W-:-:S01]  /*72a0*/  FFMA.FTZ R164, R2, R219, -R10 ;  /* 0x000000db02a47223 */ /* 0x002fc2000001080a */
[----:B------:R-:W-:-:S02]  /*72b0*/  FSEL R182, R182, -INF , P3 ;  /* 0xff800000b6b67808 */ /* 0x000fc40001800000 */
[----:B------:R-:W-:Y:S02]  /*72c0*/  FMNMX.FTZ R219, R179, R156, !PT ;  /* 0x0000009cb3db7209 */ /* 0x000fe40007810000 */
[----:B------:R-:W-:Y:S02]  /*72d0*/  ISETP.GT.AND P3, PT, R9, 0x40, PT ;  /* 0x000000400900780c */ /* 0x000fe40003f64270 */
[----:B------:R-:W-:Y:S01]  /*72e0*/  FMNMX.FTZ R160, R182, R219, !PT ;  /* 0x000000dbb6a07209 */ /* 0x000fe20007810000 */
[----:B------:R1:W-:Y:S01]  /*72f0*/  MUFU.EX2 R156, R164 ;  /* 0x000000a4009c7308 */ /* 0x0003e20000000800 */
[----:B------:R-:W-:Y:S01]  /*7300*/  FSEL R219, R154, -INF , P3 ;  /* 0xff8000009adb7808 */ /* 0x000fe20001800000 */
[----:B------:R-:W-:Y:S01]  /*7310*/  FFMA.FTZ R154, R2, R231, -R10 ;  /* 0x000000e7029a7223 */ /* 0x000fe2000001080a */
[----:B------:R-:W-:Y:S02]  /*7320*/  FMNMX.FTZ R160, R183, R160, !PT ;  /* 0x000000a0b7a07209 */ /* 0x000fe40007810000 */
[----:B------:R-:W-:-:S02]  /*7330*/  ISETP.GT.AND P3, PT, R9, 0x48, PT ;  /* 0x000000480900780c */ /* 0x000fc40003f64270 */
[----:B------:R-:W-:Y:S01]  /*7340*/  FMNMX.FTZ R160, R219, R160, !PT ;  /* 0x000000a0dba07209 */ /* 0x000fe20007810000 */
[----:B------:R-:W-:Y:S01]  /*7350*/  MUFU.EX2 R154, R154 ;  /* 0x0000009a009a7308 */ /* 0x000fe20000000800 */
[----:B------:R-:W-:Y:S01]  /*7360*/  FSEL R158, R158, -INF , P3 ;  /* 0xff8000009e9e7808 */ /* 0x000fe20001800000 */
[----:B-1----:R-:W-:Y:S01]  /*7370*/  FFMA.FTZ R164, R2, R233, -R10 ;  /* 0x000000e902a47223 */ /* 0x002fe2000001080a */
[----:B------:R-:W-:Y:S02]  /*7380*/  FMNMX.FTZ R231, R181, R160, !PT ;  /* 0x000000a0b5e77209 */ /* 0x000fe40007810000 */
[----:B------:R-:W-:Y:S02]  /*7390*/  ISETP.GT.AND P3, PT, R9, 0x50, PT ;  /* 0x000000500900780c */ /* 0x000fe40003f64270 */
        /* <DEDUP_REMOVED lines=12> */
[----:B------:R-:W-:Y:S01]  /*7460*/  FSEL R233, R138, -INF , P3 ;  /* 0xff8000008ae97808 */ /* 0x000fe20001800000 */
[--C-:B------:R-:W-:Y:S01]  /*7470*/  FFMA.FTZ R138, R2, R235, -R10.reuse ;  /* 0x000000eb028a7223 */ /* 0x100fe2000001080a */
[----:B------:R-:W-:Y:S02]  /*7480*/  FMNMX.FTZ R162, R167, R162, !PT ;  /* 0x000000a2a7a27209 */ /* 0x000fe40007810000 */
[----:B------:R-:W-:Y:S02]  /*7490*/  ISETP.GT.AND P3, PT, R9, 0x68, PT ;  /* 0x000000680900780c */ /* 0x000fe40003f64270 */
[----:B------:R-:W-:Y:S01]  /*74a0*/  FMNMX.FTZ R162, R233, R162, !PT ;  /* 0x000000a2e9a27209 */ /* 0x000fe20007810000 */
[----:B------:R-:W-:Y:S01]  /*74b0*/  MUFU.EX2 R138, R138 ;  /* 0x0000008a008a7308 */ /* 0x000fe20000000800 */
[----:B------:R-:W-:Y:S01]  /*74c0*/  FSEL R142, R142, -INF , P3 ;  /* 0xff8000008e8e7808 */ /* 0x000fe20001800000 */
[----:B-1----:R-:W-:Y:S01]  /*74d0*/  FFMA.FTZ R164, R2, R161, -R10 ;  /* 0x000000a102a47223 */ /* 0x002fe2000001080a */
[----:B------:R-:W-:-:S02]  /*74e0*/  FMNMX.FTZ R235, R157, R162, !PT ;  /* 0x000000a29deb7209 */ /* 0x000fc40007810000 */
[----:B------:R-:W-:Y:S02]  /*74f0*/  ISETP.GT.AND P3, PT, R9, 0x70, PT ;  /* 0x000000700900780c */ /* 0x000fe40003f64270 */
[----:B------:R-:W-:Y:S01]  /*7500*/  FMNMX.FTZ R162, R142, R235, !PT ;  /* 0x000000eb8ea27209 */ /* 0x000fe20007810000 */
[----:B------:R-:W-:Y:S01]  /*7510*/  MUFU.EX2 R145, R145 ;  /* 0x0000009100917308 */ /* 0x000fe20000000800 */
[----:B------:R-:W-:Y:S01]  /*7520*/  FSEL R235, R146, -INF , P3 ;  /* 0xff80000092eb7808 */ /* 0x000fe20001800000 */
[----:B------:R-:W-:Y:S01]  /*7530*/  FFMA.FTZ R146, R2, R237, -R10 ;  /* 0x000000ed02927223 */ /* 0x000fe2000001080a */
[----:B------:R-:W-:Y:S02]  /*7540*/  FMNMX.FTZ R162, R143, R162, !PT ;  /* 0x000000a28fa27209 */ /* 0x000fe40007810000 */
[----:B------:R-:W-:Y:S02]  /*7550*/  ISETP.GT.AND P3, PT, R9, 0x78, PT ;  /* 0x000000780900780c */ /* 0x000fe40003f64270 */
[----:B------:R-:W-:Y:S01]  /*7560*/  FSEL R161, R147, -INF , P4 ;  /* 0xff80000093a17808 */ /* 0x000fe20002000000 */
[----:B------:R-:W-:Y:S01]  /*7570*/  MUFU.EX2 R146, R146 ;  /* 0x0000009200927308 */ /* 0x000fe20000000800 */
[----:B------:R-:W-:-:S02]  /*7580*/  FMNMX.FTZ R162, R235, R162, !PT ;  /* 0x000000a2eba27209 */ /* 0x000fc40007810000 */
[----:B------:R-:W-:Y:S02]  /*7590*/  ISETP.GT.AND P4, PT, R9, 0x79, PT ;  /* 0x000000790900780c */ /* 0x000fe40003f84270 */
[----:B------:R-:W-:Y:S02]  /*75a0*/  FSEL R150, R150, -INF , P3 ;  /* 0xff80000096967808 */ /* 0x000fe40001800000 */
[----:B------:R-:W-:Y:S01]  /*75b0*/  FMNMX.FTZ R237, R161, R162, !PT ;  /* 0x000000a2a1ed7209 */ /* 0x000fe20007810000 */
[----:B------:R1:W-:Y:S01]  /*75c0*/  MUFU.EX2 R147, R164 ;  /* 0x000000a400937308 */ /* 0x0003e20000000800 */
[----:B------:R-:W-:Y:S02]  /*75d0*/  FSEL R151, R151, -INF , P4 ;  /* 0xff80000097977808 */ /* 0x000fe40002000000 */
[----:B------:R-:W-:Y:S02]  /*75e0*/  ISETP.GT.AND P3, PT, R9, 0x80, PT ;  /* 0x000000800900780c */ /* 0x000fe40003f64270 */
[----:B------:R-:W-:-:S02]  /*75f0*/  FMNMX.FTZ R162, R150, R237, !PT ;  /* 0x000000ed96a27209 */ /* 0x000fc40007810000 */
[----:B------:R-:W-:Y:S01]  /*7600*/  ISETP.GT.AND P4, PT, R9, 0x81, PT ;  /* 0x000000810900780c */ /* 0x000fe20003f84270 */
[----:B------:R-:W-:Y:S01]  /*7610*/  MUFU.EX2 R148, R148 ;  /* 0x0000009400947308 */ /* 0x000fe20000000800 */
[----:B------:R-:W-:Y:S01]  /*7620*/  FSEL R237, R122, -INF , P3 ;  /* 0xff8000007aed7808 */ /* 0x000fe20001800000 */
[C-C-:B-1----:R-:W-:Y:S01]  /*7630*/  FFMA.FTZ R164, R2.reuse, R165, -R10.reuse ;  /* 0x000000a502a47223 */ /* 0x142fe2000001080a */
[----:B------:R-:W-:Y:S01]  /*7640*/  FMNMX.FTZ R162, R151, R162, !PT ;  /* 0x000000a297a27209 */ /* 0x000fe20007810000 */
[----:B------:R-:W-:Y:S01]  /*7650*/  FFMA.FTZ R122, R2, R136, -R10 ;  /* 0x00000088027a7223 */ /* 0x000fe2000001080a */
        /* <DEDUP_REMOVED lines=9> */
[----:B------:R-:W-:Y:S02]  /*76f0*/  FSEL R127, R127, -INF , P4 ;  /* 0xff8000007f7f7808 */ /* 0x000fe40002000000 */
[----:B------:R-:W-:-:S02]  /*7700*/  FMNMX.FTZ R162, R126, R162, !PT ;  /* 0x000000a27ea27209 */ /* 0x000fc40007810000 */
[----:B------:R-:W-:Y:S01]  /*7710*/  ISETP.GT.AND P4, PT, R9, 0x91, PT ;  /* 0x000000910900780c */ /* 0x000fe20003f84270 */
[----:B------:R-:W-:Y:S01]  /*7720*/  MUFU.EX2 R122, R122 ;  /* 0x0000007a007a7308 */ /* 0x000fe20000000800 */
[----:B------:R-:W-:Y:S01]  /*7730*/  FSEL R130, R130, -INF , P3 ;  /* 0xff80000082827808 */ /* 0x000fe20001800000 */
[----:B-1----:R-:W-:Y:S01]  /*7740*/  FFMA.FTZ R164, R2, R137, -R10 ;  /* 0x0000008902a47223 */ /* 0x002fe2000001080a */
        /* <DEDUP_REMOVED lines=10> */
[----:B------:R-:W-:-:S04]  /*77f0*/  FMNMX.FTZ R9, R134, R9, !PT ;  /* 0x0000000986097209 */ /* 0x000fc80007810000 */
[----:B------:R-:W-:Y:S01]  /*7800*/  FMNMX.FTZ R9, R136, R9, !PT ;  /* 0x0000000988097209 */ /* 0x000fe20007810000 */
[----:B------:R2:W-:Y:S04]  /*7810*/  MUFU.EX2 R135, R168 ;  /* 0x000000a800877308 */ /* 0x0005e80000000800 */
[----:B------:R-:W1:Y:S04]  /*7820*/  SHFL.BFLY PT, R162, R9, 0x2, 0x1f ;  /* 0x0c401f0009a27f89 */ /* 0x000e6800000e0000 */
[----:B------:R-:W-:Y:S08]  /*7830*/  MUFU.EX2 R124, R124 ;  /* 0x0000007c007c7308 */ /* 0x000ff00000000800 */
[----:B------:R-:W-:Y:S08]  /*7840*/  MUFU.EX2 R125, R125 ;  /* 0x0000007d007d7308 */ /* 0x000ff00000000800 */
[----:B------:R-:W-:Y:S01]  /*7850*/  MUFU.EX2 R149, R149 ;  /* 0x0000009500957308 */ /* 0x000fe20000000800 */
[----:B-1----:R-:W-:Y:S01]  /*7860*/  FMNMX.FTZ R164, R9, R162, !PT ;  /* 0x000000a209a47209 */ /* 0x002fe20007810000 */
[C-C-:B------:R-:W-:Y:S01]  /*7870*/  FFMA.FTZ R162, R2.reuse, R129, -R10.reuse ;  /* 0x0000008102a27223 */ /* 0x140fe2000001080a */
[----:B------:R-:W-:-:S01]  /*7880*/  FFMA.FTZ R129, R2, R215, -R10 ;  /* 0x000000d702817223 */ /* 0x000fc2000001080a */
[----:B------:R-:W-:-:S02]  /*7890*/  FFMA.FTZ R10, R2, R133, -R10 ;  /* 0x00000085020a7223 */ /* 0x000fc4000001080a */
[----:B------:R-:W1:Y:S02]  /*78a0*/  SHFL.BFLY PT, R9, R164, 0x1, 0x1f ;  /* 0x0c201f00a4097f89 */ /* 0x000e6400000e0000 */
[----:B------:R-:W-:Y:S08]  /*78b0*/  MUFU.EX2 R162, R162 ;  /* 0x000000a200a27308 */ /* 0x000ff00000000800 */
[----:B------:R-:W-:Y:S01]  /*78c0*/  MUFU.EX2 R129, R129 ;  /* 0x0000008100817308 */ /* 0x000fe20000000800 */
[----:B------:R-:W-:-:S02]  /*78d0*/  WARPGROUP.DEPBAR.LE gsb0, 0x0 ;  /* 0x00008000000079c5 */ /* 0x000fc40000010000 */
[----:B------:R-:W-:-:S05]  /*78e0*/  WARPGROUP.ARRIVE ;  /* 0x00000000000079c5 */ /* 0x000fca0000000000 */
[----:B------:R-:W-:Y:S01]  /*78f0*/  MUFU.EX2 R10, R10 ;  /* 0x0000000a000a7308 */ /* 0x000fe20000000800 */
[----:B------:R-:W-:Y:S01]  /*7900*/  QGMMA.64x192x32.F32.E4M3.E4M3 R24, R200, gdesc[UR8], R24, gsb0 ;  /* 0x02e00008c8187df3 */ /* 0x000fe20008000818 */
[----:B-1----:R-:W-:Y:S02]  /*7910*/  FMNMX.FTZ R9, R164, R9, !PT ;  /* 0x00000009a4097209 */ /* 0x002fe40007810000 */
[----:B------:R-:W-:Y:S02]  /*7920*/  FSEL R164, R0, RZ, P2 ;  /* 0x000000ff00a47208 */ /* 0x000fe40001000000 */
[----:B------:R-:W-:Y:S01]  /*7930*/  FSETP.NEU.FTZ.AND P2, PT, R9, -INF , PT ;  /* 0xff8000000900780b */ /* 0x000fe20003f5d000 */
[----:B------:R-:W-:Y:S02]  /*7940*/  FFMA.FTZ R133, R2, R9, -8 ;  /* 0xc100000002857423 */ /* 0x000fe40000010009 */
[----:B------:R-:W-:-:S03]  /*7950*/  FADD.FTZ R7, -R164, R7 ;  /* 0x00000007a4077221 */ /* 0x000fc60000010100 */
[----:B------:R-:W-:Y:S01]  /*7960*/  FSEL R133, R133, RZ, P2 ;  /* 0x000000ff85857208 */ /* 0x000fe20001000000 */
[----:B------:R-:W-:-:S04]  /*7970*/  FMUL.FTZ R7, R2, R7 ;  /* 0x0000000702077220 */ /* 0x000fc80000410000 */
[C-C-:B------:R-:W-:Y:S01]  /*7980*/  FFMA.FTZ R180, R2.reuse, R183, -R133.reuse ;  /* 0x000000b702b47223 */ /* 0x140fe20000010885 */
[----:B------:R-:W-:Y:S01]  /*7990*/  FSEL R183, R9, RZ, P2 ;  /* 0x000000ff09b77208 */ /* 0x000fe20001000000 */
[C-C-:B------:R-:W-:Y:S01]  /*79a0*/  FFMA.FTZ R164, R2.reuse, R13, -R133.reuse ;  /* 0x0000000d02a47223 */ /* 0x140fe20000010885 */
[----:B------:R-:W-:-:S01]  /*79b0*/  FFMA.FTZ R13, R2, R193, -R133 ;  /* 0x000000c1020d7223 */ /* 0x000fc20000010885 */
[----:B------:R-:W1:Y:S01]  /*79c0*/  MUFU.EX2 R7, R7 ;  /* 0x0000000700077308 */ /* 0x000e620000000800 */
[----:B--2---:R-:W-:-:S01]  /*79d0*/  FFMA.FTZ R168, R2, R197, -R133 ;  /* 0x000000c502a87223 */ /* 0x004fc20000010885 */
[----:B------:R-:W-:Y:S01]  /*79e0*/  FADD.FTZ R183, -R183, R8 ;  /* 0x00000008b7b77221 */ /* 0x000fe20000010100 */
[----:B------:R-:W-:-:S01]  /*79f0*/  FFMA.FTZ R191, R2, R191, -R133 ;  /* 0x000000bf02bf7223 */ /* 0x000fc20000010885 */
[C-C-:B------:R-:W-:Y:S01]  /*7a00*/  FFMA.FTZ R170, R2.reuse, R209, -R133.reuse ;  /* 0x000000d102aa7223 */ /* 0x140fe20000010885 */
[----:B------:R-:W-:-:S01]  /*7a10*/  FFMA.FTZ R184, R2, R158, -R133 ;  /* 0x0000009e02b87223 */ /* 0x000fc20000010885 */
[C---:B------:R-:W-:Y:S01]  /*7a20*/  FMUL.FTZ R183, R2.reuse, R183 ;  /* 0x000000b702b77220 */ /* 0x040fe20000410000 */
        /* <DEDUP_REMOVED lines=26> */
[----:B------:R-:W-:-:S01]  /*7bd0*/  FFMA.FTZ R150, R2, R150, -R133 ;  /* 0x0000009602967223 */ /* 0x000fc20000010885 */
[C-C-:B------:R-:W-:Y:S01]  /*7be0*/  FFMA.FTZ R151, R2.reuse, R151, -R133.reuse ;  /* 0x0000009702977223 */ /* 0x140fe20000010885 */
[----:B------:R-:W-:-:S01]  /*7bf0*/  FFMA.FTZ R165, R2, R165, -R133 ;  /* 0x000000a502a57223 */ /* 0x000fc20000010885 */
[C-C-:B------:R-:W-:Y:S01]  /*7c00*/  FFMA.FTZ R126, R2.reuse, R126, -R133.reuse ;  /* 0x0000007e027e7223 */ /* 0x140fe20000010885 */
[----:B------:R-:W-:-:S01]  /*7c10*/  FFMA.FTZ R127, R2, R127, -R133 ;  /* 0x0000007f027f7223 */ /* 0x000fc20000010885 */
[C-C-:B------:R-:W-:Y:S01]  /*7c20*/  FFMA.FTZ R130, R2.reuse, R130, -R133.reuse ;  /* 0x0000008202827223 */ /* 0x140fe20000010885 */
[----:B------:R-:W-:-:S01]  /*7c30*/  FFMA.FTZ R137, R2, R137, -R133 ;  /* 0x0000008902897223 */ /* 0x000fc20000010885 */
[----:B------:R-:W4:Y:S01]  /*7c40*/  MUFU.EX2 R191, R191 ;  /* 0x000000bf00bf7308 */ /* 0x000f220000000800 */
[----:B------:R-:W-:-:S07]  /*7c50*/  FFMA.FTZ R134, R2, R134, -R133 ;  /* 0x0000008602867223 */ /* 0x000fce0000010885 */
[----:B------:R-:W5:Y:S08]  /*7c60*/  MUFU.EX2 R170, R170 ;  /* 0x000000aa00aa7308 */ /* 0x000f700000000800 */
[----:B------:R2:W-:Y:S08]  /*7c70*/  MUFU.EX2 R8, R184 ;  /* 0x000000b800087308 */ /* 0x0005f00000000800 */
[----:B------:R-:W5:Y:S01]  /*7c80*/  MUFU.EX2 R193, R193 ;  /* 0x000000c100c17308 */ /* 0x000f620000000800 */
[----:B--2---:R-:W-:-:S01]  /*7c90*/  FFMA.FTZ R184, R183, R3, R164 ;  /* 0x00000003b7b87223 */ /* 0x004fc200000100a4 */
[----:B------:R-:W-:-:S03]  /*7ca0*/  FADD.FTZ R3, R185, R4 ;  /* 0x00000004b9037221 */ /* 0x000fc60000010000 */
[----:B-1----:R-:W-:Y:S01]  /*7cb0*/  FADD.FTZ R195, R13, R184 ;  /* 0x000000b80dc37221 */ /* 0x002fe20000010000 */
[----:B------:R-:W-:-:S02]  /*7cc0*/  FADD.FTZ R4, R14, R3 ;  /* 0x000000030e047221 */ /* 0x000fc40000010000 */
[----:B------:R-:W1:Y:S01]  /*7cd0*/  MUFU.EX2 R169, R169 ;  /* 0x000000a900a97308 */ /* 0x000e620000000800 */
[----:B---3--:R-:W-:-:S01]  /*7ce0*/  FADD.FTZ R184, R168, R195 ;  /* 0x000000c3a8b87221 */ /* 0x008fc20000010000 */
[----:B------:R-:W-:-:S03]  /*7cf0*/  FADD.FTZ R4, R189, R4 ;  /* 0x00000004bd047221 */ /* 0x000fc60000010000 */
[----:B----4-:R-:W-:Y:S01]  /*7d00*/  FADD.FTZ R3, R191, R184 ;  /* 0x000000b8bf037221 */ /* 0x010fe20000010000 */
[----:B------:R-:W-:-:S01]  /*7d10*/  FADD.FTZ R195, R11, R4 ;  /* 0x000000040bc37221 */ /* 0x000fc20000010000 */
[----:B------:R-:W-:Y:S01]  /*7d20*/  FFMA.FTZ R184, R2, R233, -R133 ;  /* 0x000000e902b87223 */ /* 0x000fe20000010885 */
[----:B------:R-:W2:Y:S01]  /*7d30*/  MUFU.EX2 R172, R172 ;  /* 0x000000ac00ac7308 */ /* 0x000ea20000000800 */
[----:B-----5:R-:W-:-:S01]  /*7d40*/  FADD.FTZ R4, R170, R3 ;  /* 0x00000003aa047221 */ /* 0x020fc20000010000 */
[----:B------:R-:W-:-:S03]  /*7d50*/  FADD.FTZ R195, R20, R195 ;  /* 0x000000c314c37221 */ /* 0x000fc60000010000 */
[----:B------:R-:W-:Y:S01]  /*7d60*/  FADD.FTZ R4, R193, R4 ;  /* 0x00000004c1047221 */ /* 0x000fe20000010000 */
[----:B------:R-:W-:-:S02]  /*7d70*/  FADD.FTZ R186, R6, R195 ;  /* 0x000000c306ba7221 */ /* 0x000fc40000010000 */
[----:B------:R-:W3:Y:S01]  /*7d80*/  MUFU.EX2 R174, R174 ;  /* 0x000000ae00ae7308 */ /* 0x000ee20000000800 */
[----:B-1----:R-:W-:-:S01]  /*7d90*/  FADD.FTZ R3, R169, R4 ;  /* 0x00000004a9037221 */ /* 0x002fc20000010000 */
[----:B------:R-:W-:-:S04]  /*7da0*/  FADD.FTZ R186, R187, R186 ;  /* 0x000000babbba7221 */ /* 0x000fc80000010000 */
[----:B------:R-:W-:Y:S02]  /*7db0*/  FADD.FTZ R195, R15, R186 ;  /* 0x000000ba0fc37221 */ /* 0x000fe40000010000 */
[----:B------:R-:W1:Y:S01]  /*7dc0*/  MUFU.EX2 R171, R171 ;  /* 0x000000ab00ab7308 */ /* 0x000e620000000800 */
[----:B--2---:R-:W-:-:S01]  /*7dd0*/  FADD.FTZ R3, R172, R3 ;  /* 0x00000003ac037221 */ /* 0x004fc20000010000 */
[----:B------:R-:W-:-:S06]  /*7de0*/  FADD.FTZ R186, R128, R195 ;  /* 0x000000c380ba7221 */ /* 0x000fcc0000010000 */
[----:B------:R-:W2:Y:S01]  /*7df0*/  MUFU.EX2 R173, R173 ;  /* 0x000000ad00ad7308 */ /* 0x000ea20000000800 */
[----:B---3--:R-:W-:-:S01]  /*7e00*/  FADD.FTZ R4, R174, R3 ;  /* 0x00000003ae047221 */ /* 0x008fc20000010000 */
[----:B------:R-:W-:Y:S01]  /*7e10*/  FADD.FTZ R3, R21, R186 ;  /* 0x000000ba15037221 */ /* 0x000fe20000010000 */
[----:B------:R-:W-:-:S03]  /*7e20*/  FFMA.FTZ R186, R2, R235, -R133 ;  /* 0x000000eb02ba7223 */ /* 0x000fc60000010885 */
[----:B------:R-:W-:Y:S02]  /*7e30*/  FADD.FTZ R3, R132, R3 ;  /* 0x0000000384037221 */ /* 0x000fe40000010000 */
[----:B------:R-:W3:Y:S01]  /*7e40*/  MUFU.EX2 R176, R176 ;  /* 0x000000b000b07308 */ /* 0x000ee20000000800 */
[----:B-1----:R-:W-:-:S01]  /*7e50*/  FADD.FTZ R4, R171, R4 ;  /* 0x00000004ab047221 */ /* 0x002fc20000010000 */
[----:B------:R-:W-:-:S06]  /*7e60*/  FADD.FTZ R188, R152, R3 ;  /* 0x0000000398bc7221 */ /* 0x000fcc0000010000 */
[----:B------:R-:W1:Y:S01]  /*7e70*/  MUFU.EX2 R175, R175 ;  /* 0x000000af00af7308 */ /* 0x000e620000000800 */
[----:B--2---:R-:W-:-:S07]  /*7e80*/  FADD.FTZ R195, R173, R4 ;  /* 0x00000004adc37221 */ /* 0x004fce0000010000 */
        /* <DEDUP_REMOVED lines=11> */
[----:B------:R-:W-:-:S06]  /*7f40*/  FADD.FTZ R4, R154, R195 ;  /* 0x000000c39a047221 */ /* 0x000fcc0000010000 */
[----:B------:R-:W3:Y:S01]  /*7f50*/  MUFU.EX2 R181, R181 ;  /* 0x000000b500b57308 */ /* 0x000ee20000000800 */
[----:B-1----:R-:W-:-:S07]  /*7f60*/  FADD.FTZ R3, R180, R3 ;  /* 0x00000003b4037221 */ /* 0x002fce0000010000 */
[----:B------:R-:W1:Y:S01]  /*7f70*/  MUFU.EX2 R159, R159 ;  /* 0x0000009f009f7308 */ /* 0x000e620000000800 */
[----:B--2---:R-:W-:-:S01]  /*7f80*/  FADD.FTZ R188, R182, R3 ;  /* 0x00000003b6bc7221 */ /* 0x004fc20000010000 */
[----:B------:R-:W-:-:S04]  /*7f90*/  FADD.FTZ R3, R153, R4 ;  /* 0x0000000499037221 */ /* 0x000fc80000010000 */
[----:B------:R-:W-:Y:S02]  /*7fa0*/  FADD.FTZ R4, R160, R3 ;  /* 0x00000003a0047221 */ /* 0x000fe40000010000 */
[----:B------:R-:W2:Y:S01]  /*7fb0*/  MUFU.EX2 R158, R158 ;  /* 0x0000009e009e7308 */ /* 0x000ea20000000800 */
[----:B---3--:R-:W-:-:S01]  /*7fc0*/  FADD.FTZ R195, R181, R188 ;  /* 0x000000bcb5c37221 */ /* 0x008fc20000010000 */
[----:B------:R-:W-:-:S03]  /*7fd0*/  FADD.FTZ R3, R139, R4 ;  /* 0x000000048b037221 */ /* 0x000fc60000010000 */
[----:B------:R-:W-:Y:S01]  /*7fe0*/  FADD.FTZ R188, R8, R195 ;  /* 0x000000c308bc7221 */ /* 0x000fe20000010000 */
[----:B------:R-:W-:-:S02]  /*7ff0*/  FADD.FTZ R4, R138, R3 ;  /* 0x000000038a047221 */ /* 0x000fc40000010000 */
[----:B------:R-:W3:Y:S01]  /*8000*/  MUFU.EX2 R163, R163 ;  /* 0x000000a300a37308 */ /* 0x000ee20000000800 */
[----:B-1----:R-:W-:-:S01]  /*8010*/  FADD.FTZ R195, R159, R188 ;  /* 0x000000bc9fc37221 */ /* 0x002fc20000010000 */
[----:B------:R-:W-:Y:S01]  /*8020*/  FADD.FTZ R3, R147, R4 ;  /* 0x0000000493037221 */ /* 0x000fe20000010000 */
[----:B------:R-:W-:-:S01]  /*8030*/  FFMA.FTZ R188, R2, R237, -R133 ;  /* 0x000000ed02bc7223 */ /* 0x000fc20000010885 */
[----:B------:R-:W-:Y:S02]  /*8040*/  WARPGROUP.DEPBAR.LE gsb0, 0x0 ;  /* 0x00008000000079c5 */ /* 0x000fe40000010000 */
[----:B------:R-:W-:-:S01]  /*8050*/  FADD.FTZ R4, R146, R3 ;  /* 0x0000000392047221 */ /* 0x000fc20000010000 */
[----:B------:R-:W-:Y:S01]  /*8060*/  FFMA.FTZ R133, R2, R136, -R133 ;  /* 0x0000008802857223 */ /* 0x000fe20000010885 */
[----:B------:R-:W1:Y:S01]  /*8070*/  MUFU.EX2 R166, R166 ;  /* 0x000000a600a67308 */ /* 0x000e620000000800 */
[----:B--2---:R-:W-:-:S01]  /*8080*/  FADD.FTZ R190, R158, R195 ;  /* 0x000000c39ebe7221 */ /* 0x004fc20000010000 */
[----:B------:R-:W-:-:S04]  /*8090*/  FADD.FTZ R3, R123, R4 ;  /* 0x000000047b037221 */ /* 0x000fc80000010000 */
[----:B------:R-:W-:Y:S02]  /*80a0*/  FADD.FTZ R4, R122, R3 ;  /* 0x000000037a047221 */ /* 0x000fe40000010000 */
[----:B------:R-:W2:Y:S01]  /*80b0*/  MUFU.EX2 R167, R167 ;  /* 0x000000a700a77308 */ /* 0x000ea20000000800 */
[----:B---3--:R-:W-:-:S01]  /*80c0*/  FADD.FTZ R195, R163, R190 ;  /* 0x000000bea3c37221 */ /* 0x008fc20000010000 */
[----:B------:R-:W-:-:S06]  /*80d0*/  FADD.FTZ R4, R131, R4 ;  /* 0x0000000483047221 */ /* 0x000fcc0000010000 */
[----:B------:R-:W3:Y:S01]  /*80e0*/  MUFU.EX2 R184, R184 ;  /* 0x000000b800b87308 */ /* 0x000ee20000000800 */
[----:B-1----:R-:W-:-:S07]  /*80f0*/  FADD.FTZ R190, R166, R195 ;  /* 0x000000c3a6be7221 */ /* 0x002fce0000010000 */
[----:B------:R-:W1:Y:S01]  /*8100*/  MUFU.EX2 R157, R157 ;  /* 0x0000009d009d7308 */ /* 0x000e620000000800 */
[----:B--2---:R-:W-:-:S07]  /*8110*/  FADD.FTZ R195, R167, R190 ;  /* 0x000000bea7c37221 */ /* 0x004fce0000010000 */
[----:B------:R-:W2:Y:S01]  /*8120*/  MUFU.EX2 R142, R142 ;  /* 0x0000008e008e7308 */ /* 0x000ea20000000800 */
[----:B---3--:R-:W-:-:S01]  /*8130*/  FADD.FTZ R190, R184, R195 ;  /* 0x000000c3b8be7221 */ /* 0x008fc20000010000 */
[----:B------:R-:W-:-:S06]  /*8140*/  FADD.FTZ R195, R135, R4 ;  /* 0x0000000487c37221 */ /* 0x000fcc0000010000 */
        /* <DEDUP_REMOVED lines=12> */
[----:B-1----:R-:W-:-:S01]  /*8210*/  FADD.FTZ R4, R186, R3 ;  /* 0x00000003ba047221 */ /* 0x002fc20000010000 */
[----:B------:R-:W-:-:S05]  /*8220*/  IADD3 R3, -R230, 0xb, RZ ;  /* 0x0000000be6037810 */ /* 0x000fca0007ffe1ff */
[----:B------:R1:W-:Y:S06]  /*8230*/  BAR.ARV R3, 0x100 ;  /* 0x000400030000751d */ /* 0x0003ec0000002000 */
[----:B------:R-:W4:Y:S01]  /*8240*/  MUFU.EX2 R151, R151 ;  /* 0x0000009700977308 */ /* 0x000f220000000800 */
[----:B--2---:R-:W-:-:S01]  /*8250*/  FADD.FTZ R195, R161, R4 ;  /* 0x00000004a1c37221 */ /* 0x004fc20000010000 */
[----:B-1----:R-:W-:-:S03]  /*8260*/  @!P0 VIADD R3, R192, 0x33440 ;  /* 0x00033440c0038836 */ /* 0x002fc60000000000 */
[----:B---3--:R-:W-:Y:S02]  /*8270*/  FADD.FTZ R4, R150, R195 ;  /* 0x000000c396047221 */ /* 0x008fe40000010000 */
[----:B------:R-:W-:Y:S01]  /*8280*/  @!P0 PRMT R3, RZ, 0x654, R3 ;  /* 0x00000654ff038816 */ /* 0x000fe20000000003 */
[----:B------:R-:W1:Y:S03]  /*8290*/  MUFU.EX2 R188, R188 ;  /* 0x000000bc00bc7308 */ /* 0x000e660000000800 */
[----:B------:R2:W-:Y:S05]  /*82a0*/  @!P0 SYNCS.ARRIVE.TRANS64.RED.A1T0 RZ, [R3+URZ], RZ ;  /* 0x000000ff03ff89a7 */ /* 0x0005ea000810043f */
[----:B------:R-:W3:Y:S01]  /*82b0*/  MUFU.EX2 R165, R165 ;  /* 0x000000a500a57308 */ /* 0x000ee20000000800 */
[----:B----4-:R-:W-:-:S01]  /*82c0*/  FADD.FTZ R195, R151, R4 ;  /* 0x0000000497c37221 */ /* 0x010fc20000010000 */
[----:B------:R-:W-:-:S06]  /*82d0*/  FADD.FTZ R4, R120, R197 ;  /* 0x000000c578047221 */ /* 0x000fcc0000010000 */
[----:B------:R-:W4:Y:S01]  /*82e0*/  MUFU.EX2 R126, R126 ;  /* 0x0000007e007e7308 */ /* 0x000f220000000800 */
[----:B-1----:R-:W-:-:S01]  /*82f0*/  FADD.FTZ R190, R188, R195 ;  /* 0x000000c3bcbe7221 */ /* 0x002fc20000010000 */
[----:B------:R-:W-:-:S04]  /*8300*/  FADD.FTZ R195, R121, R4 ;  /* 0x0000000479c37221 */ /* 0x000fc80000010000 */
[----:B------:R-:W-:Y:S02]  /*8310*/  FADD.FTZ R4, R124, R195 ;  /* 0x000000c37c047221 */ /* 0x000fe40000010000 */
[----:B------:R-:W2:Y:S01]  /*8320*/  MUFU.EX2 R127, R127 ;  /* 0x0000007f007f7308 */ /* 0x000ea20000000800 */
[----:B---3--:R-:W-:-:S01]  /*8330*/  FADD.FTZ R197, R165, R190 ;  /* 0x000000bea5c57221 */ /* 0x008fc20000010000 */
[----:B------:R-:W-:-:S04]  /*8340*/  FADD.FTZ R4, R125, R4 ;  /* 0x000000047d047221 */ /* 0x000fc80000010000 */
[----:B------:R-:W-:Y:S02]  /*8350*/  FADD.FTZ R195, R149, R4 ;  /* 0x0000000495c37221 */ /* 0x000fe40000010000 */
[----:B------:R-:W1:Y:S01]  /*8360*/  MUFU.EX2 R130, R130 ;  /* 0x0000008200827308 */ /* 0x000e620000000800 */
[----:B----4-:R-:W-:-:S07]  /*8370*/  FADD.FTZ R136, R126, R197 ;  /* 0x000000c57e887221 */ /* 0x010fce0000010000 */
[----:B------:R-:W3:Y:S01]  /*8380*/  MUFU.EX2 R137, R137 ;  /* 0x0000008900897308 */ /* 0x000ee20000000800 */
[----:B--2---:R-:W-:-:S01]  /*8390*/  FADD.FTZ R3, R127, R136 ;  /* 0x000000887f037221 */ /* 0x004fc20000010000 */
[----:B------:R-:W-:-:S04]  /*83a0*/  FADD.FTZ R136, R162, R195 ;  /* 0x000000c3a2887221 */ /* 0x000fc80000010000 */
[----:B------:R-:W-:Y:S02]  /*83b0*/  FADD.FTZ R195, R129, R136 ;  /* 0x0000008881c37221 */ /* 0x000fe40000010000 */
[----:B------:R-:W2:Y:S01]  /*83c0*/  MUFU.EX2 R134, R134 ;  /* 0x0000008600867308 */ /* 0x000ea20000000800 */
[----:B-1----:R-:W-:-:S07]  /*83d0*/  FADD.FTZ R4, R130, R3 ;  /* 0x0000000382047221 */ /* 0x002fce0000010000 */
[----:B------:R-:W1:Y:S01]  /*83e0*/  MUFU.EX2 R133, R133 ;  /* 0x0000008500857308 */ /* 0x000e620000000800 */
[----:B---3--:R-:W-:-:S01]  /*83f0*/  FADD.FTZ R3, R137, R4 ;  /* 0x0000000489037221 */ /* 0x008fc20000010000 */
[----:B------:R-:W-:-:S03]  /*8400*/  FADD.FTZ R4, R10, R195 ;  /* 0x000000c30a047221 */ /* 0x000fc60000010000 */
[----:B--2---:R-:W-:-:S04]  /*8410*/  FADD.FTZ R3, R134, R3 ;  /* 0x0000000386037221 */ /* 0x004fc80000010000 */
[----:B-1----:R-:W-:Y:S01]  /*8420*/  FADD.FTZ R3, R133, R3 ;  /* 0x0000000385037221 */ /* 0x002fe20000010000 */
[----:B------:R-:W-:Y:S06]  /*8430*/  @!P1 BRA `(.L_x_4652) ;  /* 0x0000000000049947 */ /* 0x000fec0003800000 */
[----:B------:R-:W-:Y:S01]  /*8440*/  BPT.TRAP 0x1 ;  /* 0x000000040000795c */ /* 0x000fe20000300000 */
.L_x_4652:
[----:B------:R-:W-:Y:S01]  /*8450*/  ULEA UR10, UR56, UR37, 0x3 ;  /* 0x00000025380a7291 */ /* 0x000fe2000f8e183f */
[----:B------:R-:W-:Y:S01]  /*8460*/  ISETP.LT.AND P2, PT, R5, UR41, PT ;  /* 0x0000002905007c0c */ /* 0x000fe2000bf41270 */
        /* <DEDUP_REMOVED lines=143> */
[----:B------:R-:W-:Y:S02]  /*8d60*/  IMAD.MOV.U32 R7, RZ, RZ, R0 ;  /* 0x000000ffff077224 */ /* 0x000fe400078e0000 */
[----:B------:R-:W-:Y:S01]  /*8d70*/  IMAD.MOV.U32 R6, RZ, RZ, R16 ;  /* 0x000000ffff067224 */ /* 0x000fe200078e0010 */
[----:B------:R-:W-:Y:S06]  /*8d80*/  @P2 BRA `(.L_x_4653) ;  /* 0xffffffc4008c2947 */ /* 0x000fec000383ffff */
[----:B------:R-:W-:Y:S01]  /*8d90*/  UMOV UR48, UR55 ;  /* 0x0000003700307c82 */ /* 0x000fe20008000000 */
[----:B------:R-:W-:-:S05]  /*8da0*/  UMOV UR45, UR11 ;  /* 0x0000000b002d7c82 */ /* 0x000fca0008000000 */
.L_x_4643:
[----:B------:R-:W-:-:S13]  /*8db0*/  ISETP.LE.AND P2, PT, RZ, UR45, PT ;  /* 0x0000002dff007c0c */ /* 0x000fda000bf43270 */
[----:B------:R-:W-:Y:S05]  /*8dc0*/  @!P2 BRA `(.L_x_4654) ;  /* 0x0000002c0094a947 */ /* 0x000fea0003800000 */
[----:B------:R-:W-:Y:S01]  /*8dd0*/  IMAD.MOV.U32 R6, RZ, RZ, R9 ;  /* 0x000000ffff067224 */ /* 0x000fe200078e0009 */
[----:B------:R-:W-:Y:S01]  /*8de0*/  UMOV UR41, UR48 ;  /* 0x0000003000297c82 */ /* 0x000fe20008000000 */
[----:B------:R-:W-:Y:S02]  /*8df0*/  IMAD.MOV.U32 R5, RZ, RZ, R0 ;  /* 0x000000ffff057224 */ /* 0x000fe400078e0000 */
[----:B------:R-:W-:-:S07]  /*8e00*/  IMAD.MOV.U32 R7, RZ, RZ, R16 ;  /* 0x000000ffff077224 */ /* 0x000fce00078e0010 */
.L_x_4664:
[----:B------:R-:W-:Y:S01]  /*8e10*/  UIADD3 UR48, UR41, 0x1, URZ ;  /* 0x0000000129307890 */ /* 0x000fe2000fffe03f */
[----:B------:R-:W-:-:S03]  /*8e20*/  ISETP.NE.AND P3, PT, RZ, UR38, PT ;  /* 0x00000026ff007c0c */ /* 0x000fc6000bf65270 */
[----:B------:R-:W-:-:S04]  /*8e30*/  UISETP.NE.AND UP0, UPT, UR48, 0x2, UPT ;  /* 0x000000023000788c */ /* 0x000fc8000bf05270 */
[----:B------:R-:W-:Y:S02]  /*8e40*/  USEL UR6, URZ, 0x1, UP0 ;  /* 0x000000013f067887 */ /* 0x000fe40008000000 */
[----:B------:R-:W-:-:S04]  /*8e50*/  USEL UR48, UR48, URZ, UP0 ;  /* 0x0000003f30307287 */ /* 0x000fc80008000000 */
[----:B------:R-:W-:Y:S01]  /*8e60*/  LOP3.LUT R16, R7, UR6, RZ, 0x3c, !PT ;  /* 0x0000000607107c12 */ /* 0x000fe2000f8e3cff */
[----:B------:R-:W-:Y:S07]  /*8e70*/  @P3 BRA `(.L_x_4655) ;  /* 0x0000000000283947 */ /* 0x000fee0003800000 */
[----:B------:R-:W-:Y:S05]  /*8e80*/  @!P1 BRA `(.L_x_4656) ;  /* 0x0000000000049947 */ /* 0x000fea0003800000 */
[----:B------:R-:W-:Y:S01]  /*8e90*/  BPT.TRAP 0x1 ;  /* 0x000000040000795c */ /* 0x000fe20000300000 */
.L_x_4656:
[----:B------:R-:W-:Y:S01]  /*8ea0*/  ULEA UR6, UR48, UR37, 0x3 ;  /* 0x0000002530067291 */ /* 0x000fe2000f8e183f */
[----:B------:R-:W-:-:S08]  /*8eb0*/  SHF.L.U32 R0, R16, 0x1f, RZ ;  /* 0x0000001f10007819 */ /* 0x000fd000000006ff */
[----:B------:R1:W2:Y:S01]  /*8ec0*/  SYNCS.PHASECHK.TRANS64.TRYWAIT P2, [UR6+0x33430], R0 ;  /* 0x03343000ff0075a7 */ /* 0x0002a20008040146 */
[----:B------:R-:W-:Y:S05]  /*8ed0*/  @!P1 BRA `(.L_x_4657) ;  /* 0x0000000000049947 */ /* 0x000fea0003800000 */
[----:B------:R-:W-:Y:S01]  /*8ee0*/  BPT.TRAP 0x1 ;  /* 0x000000040000795c */ /* 0x000fe20000300000 */
.L_x_4657:
[----:B--2---:R-:W-:Y:S05]  /*8ef0*/  @P2 BRA `(.L_x_4655) ;  /* 0x0000000000082947 */ /* 0x004fea0003800000 */
[----:B------:R-:W2:Y:S02]  /*8f00*/  SYNCS.PHASECHK.TRANS64.TRYWAIT P2, [UR6+0x33430], R0 ;  /* 0x03343000ff0075a7 */ /* 0x000ea40008040146 */
[----:B--2---:R-:W-:Y:S05]  /*8f10*/  @!P2 BRA `(.L_x_4658) ;  /* 0x0000009c00d4a947 */ /* 0x004fea0003800000 */
.L_x_4655:
[----:B------:R-:W3:Y:S01]  /*8f20*/  S2R R8, SR_TID.X ;  /* 0x0000000000087919 */ /* 0x000ee20000002100 */
        /* <DEDUP_REMOVED lines=187> */
.L_x_4660:
[----:B------:R-:W-:Y:S01]  /*9ae0*/  ULEA UR6, UR41, UR37, 0x3 ;  /* 0x0000002529067291 */ /* 0x000fe2000f8e183f */
[----:B------:R-:W-:-:S08]  /*9af0*/  SHF.L.U32 R0, R7, 0x1f, RZ ;  /* 0x0000001f07007819 */ /* 0x000fd000000006ff */
[----:B------:R1:W2:Y:S01]  /*9b00*/  SYNCS.PHASECHK.TRANS64.TRYWAIT P2, [UR6+0x33450], R0 ;  /* 0x03345000ff0075a7 */ /* 0x0002a20008040146 */
[----:B------:R-:W-:Y:S05]  /*9b10*/  @!P1 BRA `(.L_x_4661) ;  /* 0x0000000000049947 */ /* 0x000fea0003800000 */
[----:B------:R-:W-:Y:S01]  /*9b20*/  BPT.TRAP 0x1 ;  /* 0x000000040000795c */ /* 0x000fe20000300000 */
.L_x_4661:
[----:B--2---:R-:W-:Y:S05]  /*9b30*/  @P2 BRA `(.L_x_4659) ;  /* 0x0000000000082947 */ /* 0x004fea0003800000 */
[----:B------:R-:W2:Y:S02]  /*9b40*/  SYNCS.PHASECHK.TRANS64.TRYWAIT P2, [UR6+0x33450], R0 ;  /* 0x03345000ff0075a7 */ /* 0x000ea40008040146 */
[----:B--2---:R-:W-:Y:S05]  /*9b50*/  @!P2 BRA `(.L_x_4662) ;  /* 0x0000009000dca947 */ /* 0x004fea0003800000 */
.L_x_4659:
[----:B------:R-:W-:Y:S01]  /*9b60*/  UIADD3 UR6, UR37, 0x200, URZ ;  /* 0x0000020025067890 */ /* 0x000fe2000fffe03f */
[----:B------:R-:W-:Y:S01]  /*9b70*/  WARPGROUP.ARRIVE ;  /* 0x00000000000079c5 */ /* 0x000fe20000000000 */
[----:B------:R-:W-:Y:S01]  /*9b80*/  UMOV UR7, 0xc0000010 ;  /* 0xc000001000077882 */ /* 0x000fe20000000000 */
[----:B------:R-:W-:Y:S01]  /*9b90*/  UMOV UR11, 0xc0000010 ;  /* 0xc0000010000b7882 */ /* 0x000fe20000000000 */
[----:B------:R-:W-:Y:S01]  /*9ba0*/  USHF.R.U32.HI UR6, URZ, 0x4, UR6 ;  /* 0x000000043f067899 */ /* 0x000fe20008011606 */
[----:B-12---:R-:W-:Y:S02]  /*9bb0*/  FMNMX.FTZ R0, R184, R5, !PT ;  /* 0x00000005b8007209 */ /* 0x006fe40007810000 */
        /* <DEDUP_REMOVED lines=10> */
[----:B------:R-:W-:Y:S01]  /*9c60*/  FMNMX.FTZ R9, R191, R8, !PT ;  /* 0x00000008bf097209 */ /* 0x000fe20007810000 */
[----:B------:R-:W-:Y:S01]  /*9c70*/  UIADD3 UR10, UR6, 0x180, URZ ;  /* 0x00000180060a7890 */ /* 0x000fe2000fffe03f */
[----:B------:R-:W-:-:S02]  /*9c80*/  FMNMX.FTZ R0, R192, R7, !PT ;  /* 0x00000007c0007209 */ /* 0x000fc40007810000 */
[----:B------:R-:W-:Y:S02]  /*9c90*/  FMNMX.FTZ R8, R194, R9, !PT ;  /* 0x00000009c2087209 */ /* 0x000fe40007810000 */
[----:B------:R-:W-:Y:S01]  /*9ca0*/  QGMMA.64x192x32.F32.E4M3.E4M3 R24, R216, gdesc[UR4], R24, gsb0 ;  /* 0x02e00004d8187df3 */ /* 0x000fe20008000818 */
[----:B------:R-:W-:Y:S01]  /*9cb0*/  FMNMX.FTZ R7, R193, R0, !PT ;  /* 0x00000000c1077209 */ /* 0x000fe20007810000 */
[----:B------:R-:W-:Y:S01]  /*9cc0*/  UMOV UR7, 0xc0000010 ;  /* 0xc000001000077882 */ /* 0x000fe20000000000 */
        /* <DEDUP_REMOVED lines=79> */
[----:B------:R-:W-:-:S01]  /*a1c0*/  FADD.FTZ R7, -R9, R6 ;  /* 0x0000000609077221 */ /* 0x000fc20000010100 */
[----:B------:R-:W-:Y:S02]  /*a1d0*/  WARPGROUP.DEPBAR.LE gsb0, 0x0 ;  /* 0x00008000000079c5 */ /* 0x000fe40000010000 */
[----:B------:R-:W-:Y:S01]  /*a1e0*/  WARPGROUP.ARRIVE ;  /* 0x00000000000079c5 */ /* 0x000fe20000000000 */
[C---:B------:R-:W-:Y:S01]  /*a1f0*/  FMUL.FTZ R6, R2.reuse, R7 ;  /* 0x0000000702067220 */ /* 0x040fe20000410000 */
[----:B------:R-:W-:-:S01]  /*a200*/  FFMA.FTZ R7, R2, R0, -8 ;  /* 0xc100000002077423 */ /* 0x000fc20000010000 */
[----:B------:R-:W-:-:S03]  /*a210*/  FMUL.FTZ R5, R2, R5 ;  /* 0x0000000502057220 */ /* 0x000fc60000410000 */
[----:B------:R-:W-:Y:S01]  /*a220*/  QGMMA.64x192x32.F32.E4M3.E4M3 R24, R212, gdesc[UR8], R24, gsb0 ;  /* 0x02e00008d4187df3 */ /* 0x000fe20008000818 */
[----:B------:R-:W-:Y:S01]  /*a230*/  UIADD3 UR10, UR6, 0x300, URZ ;  /* 0x00000300060a7890 */ /* 0x000fe2000fffe03f */
[C-C-:B------:R-:W-:Y:S01]  /*a240*/  FFMA.FTZ R20, R2.reuse, R168, -R7.reuse ;  /* 0x000000a802147223 */ /* 0x140fe20000010807 */
[----:B------:R-:W-:Y:S01]  /*a250*/  UMOV UR11, 0xc0000010 ;  /* 0xc0000010000b7882 */ /* 0x000fe20000000000 */
        /* <DEDUP_REMOVED lines=38> */
[C---:B------:R-:W-:Y:S01]  /*a4c0*/  FFMA.FTZ R7, R2.reuse, R133, -R7 ;  /* 0x0000008502077223 */ /* 0x040fe20000010807 */
[----:B------:R-:W-:-:S01]  /*a4d0*/  FFMA.FTZ R133, R2, R9, -8 ;  /* 0xc100000002857423 */ /* 0x000fc20000010009 */
[----:B------:R-:W-:Y:S01]  /*a4e0*/  MUFU.EX2 R5, R5 ;  /* 0x0000000500057308 */ /* 0x000fe20000000800 */
[----:B------:R-:W-:-:S02]  /*a4f0*/  IADD3 R192, -R230, 0xb, RZ ;  /* 0x0000000be6c07810 */ /* 0x000fc40007ffe1ff */
[C-C-:B------:R-:W-:Y:S01]  /*a500*/  FFMA.FTZ R185, R2.reuse, R186, -R133.reuse ;  /* 0x000000ba02b97223 */ /* 0x140fe20000010885 */
[----:B------:R-:W-:-:S01]  /*a510*/  FFMA.FTZ R180, R2, R187, -R133 ;  /* 0x000000bb02b47223 */ /* 0x000fc20000010885 */
[C-C-:B------:R-:W-:Y:S01]  /*a520*/  FFMA.FTZ R184, R2.reuse, R190, -R133.reuse ;  /* 0x000000be02b87223 */ /* 0x140fe20000010885 */
[----:B------:R-:W-:-:S01]  /*a530*/  FFMA.FTZ R187, R2, R191, -R133 ;  /* 0x000000bf02bb7223 */ /* 0x000fc20000010885 */
[C-C-:B------:R-:W-:Y:S01]  /*a540*/  FFMA.FTZ R186, R2.reuse, R194, -R133.reuse ;  /* 0x000000c202ba7223 */ /* 0x140fe20000010885 */
        /* <DEDUP_REMOVED lines=33> */
[----:B--2---:R-:W-:-:S01]  /*a760*/  FFMA.FTZ R3, R6, R3, R185 ;  /* 0x0000000306037223 */ /* 0x004fc200000100b9 */
[C-C-:B------:R-:W-:Y:S01]  /*a770*/  FFMA.FTZ R122, R2.reuse, R122, -R133.reuse ;  /* 0x0000007a027a7223 */ /* 0x140fe20000010885 */
[----:B------:R-:W-:-:S01]  /*a780*/  FFMA.FTZ R123, R2, R123, -R133 ;  /* 0x0000007b027b7223 */ /* 0x000fc20000010885 */
[C-C-:B------:R-:W-:Y:S01]  /*a790*/  FFMA.FTZ R126, R2.reuse, R126, -R133.reuse ;  /* 0x0000007e027e7223 */ /* 0x140fe20000010885 */
[----:B------:R-:W-:-:S01]  /*a7a0*/  FFMA.FTZ R127, R2, R127, -R133 ;  /* 0x0000007f027f7223 */ /* 0x000fc20000010885 */
[C-C-:B------:R-:W-:Y:S01]  /*a7b0*/  FFMA.FTZ R130, R2.reuse, R130, -R133.reuse ;  /* 0x0000008202827223 */ /* 0x140fe20000010885 */
[----:B------:R-:W-:-:S01]  /*a7c0*/  FFMA.FTZ R131, R2, R131, -R133 ;  /* 0x0000008302837223 */ /* 0x000fc20000010885 */
[----:B------:R-:W2:Y:S01]  /*a7d0*/  MUFU.EX2 R10, R10 ;  /* 0x0000000a000a7308 */ /* 0x000ea20000000800 */
[----:B-1----:R-:W-:-:S01]  /*a7e0*/  FADD.FTZ R193, R11, R4 ;  /* 0x000000040bc17221 */ /* 0x002fc20000010000 */
[C-C-:B------:R-:W-:Y:S01]  /*a7f0*/  FFMA.FTZ R134, R2.reuse, R134, -R133.reuse ;  /* 0x0000008602867223 */ /* 0x140fe20000010885 */
[----:B------:R-:W-:-:S05]  /*a800*/  FFMA.FTZ R133, R2, R135, -R133 ;  /* 0x0000008702857223 */ /* 0x000fca0000010885 */
        /* <DEDUP_REMOVED lines=34> */
[----:B------:R-:W-:Y:S01]  /*aa30*/  UMOV UR11, 0xc0000010 ;  /* 0xc0000010000b7882 */ /* 0x000fe20000000000 */
[----:B------:R-:W-:-:S03]  /*aa40*/  UIADD3 UR6, UR6, 0x600, URZ ;  /* 0x0000060006067890 */ /* 0x000fc6000fffe03f */
        /* <DEDUP_REMOVED lines=54> */
[----:B------:R-:W-:Y:S01]  /*adb0*/  QGMMA.64x192x32.F32.E4M3.E4M3 R24, R204, gdesc[UR8], R24, gsb0 ;  /* 0x02e00008cc187df3 */ /* 0x000fe20008000818 */
[----:B-1----:R-:W-:-:S05]  /*adc0*/  FADD.FTZ R4, R164, R3 ;  /* 0x00000003a4047221 */ /* 0x002fca0000010000 */
[----:B------:R-:W1:Y:S08]  /*add0*/  MUFU.EX2 R165, R165 ;  /* 0x000000a500a57308 */ /* 0x000e700000000800 */
        /* <DEDUP_REMOVED lines=32> */
[----:B------:R-:W-:-:S05]  /*afe0*/  IMAD.U32 R3, RZ, RZ, UR48 ;  /* 0x00000030ff037e24 */ /* 0x000fca000f8e00ff */
[----:B------:R-:W-:Y:S01]  /*aff0*/  @!P0 LEA R3, R3, UR37, 0x3 ;  /* 0x0000002503038c11 */ /* 0x000fe2000f8e18ff */
[----:B------:R-:W3:Y:S01]  /*b000*/  MUFU.EX2 R151, R151 ;  /* 0x0000009700977308 */ /* 0x000ee20000000800 */
[----:B-1----:R-:W-:-:S03]  /*b010*/  FADD.FTZ R190, R150, R193 ;  /* 0x000000c196be7221 */ /* 0x002fc60000010000 */
[----:B------:R-:W-:-:S04]  /*b020*/  @!P0 VIADD R3, R3, 0x33440 ;  /* 0x0003344003038836 */ /* 0x000fc80000000000 */
[----:B------:R-:W1:Y:S01]  /*b030*/  MUFU.EX2 R120, R120 ;  /* 0x0000007800787308 */ /* 0x000e620000000800 */
[----:B--2---:R-:W-:-:S01]  /*b040*/  FADD.FTZ R193, R149, R4 ;  /* 0x0000000495c17221 */ /* 0x004fc20000010000 */
[----:B------:R-:W-:-:S06]  /*b050*/  @!P0 PRMT R3, RZ, 0x654, R3 ;  /* 0x00000654ff038816 */ /* 0x000fcc0000000003 */
        /* <DEDUP_REMOVED lines=10> */
[----:B------:R-:W-:Y:S01]  /*b100*/  MUFU.EX2 R125, R125 ;  /* 0x0000007d007d7308 */ /* 0x000fe20000000800 */
[----:B--2---:R-:W-:-:S07]  /*b110*/  FADD.FTZ R4, R124, R193 ;  /* 0x000000c17c047221 */ /* 0x004fce0000010000 */
[----:B------:R-:W1:Y:S01]  /*b120*/  MUFU.EX2 R127, R127 ;  /* 0x0000007f007f7308 */ /* 0x000e620000000800 */
[----:B---3--:R-:W-:-:S01]  /*b130*/  FADD.FTZ R190, R126, R195 ;  /* 0x000000c37ebe7221 */ /* 0x008fc20000010000 */
[----:B------:R-:W-:Y:S02]  /*b140*/  WARPGROUP.DEPBAR.LE gsb0, 0x0 ;  /* 0x00008000000079c5 */ /* 0x000fe40000010000 */
[----:B------:R-:W-:-:S04]  /*b150*/  WARPGROUP.ARRIVE ;  /* 0x00000000000079c5 */ /* 0x000fc80000000000 */
[----:B------:R-:W-:Y:S02]  /*b160*/  MUFU.EX2 R128, R128 ;  /* 0x0000008000807308 */ /* 0x000fe40000000800 */
[----:B------:R-:W-:Y:S06]  /*b170*/  QGMMA.64x192x32.F32.E4M3.E4M3 R24, R200, gdesc[UR4], R24, gsb0 ;  /* 0x02e00004c8187df3 */ /* 0x000fec0008000818 */
        /* <DEDUP_REMOVED lines=10> */
[----:B--2---:R-:W-:-:S01]  /*b220*/  FADD.FTZ R135, R134, R135 ;  /* 0x0000008786877221 */ /* 0x004fc20000010000 */
[----:B------:R-:W-:-:S02]  /*b230*/  WARPGROUP.DEPBAR.LE gsb0, 0x0 ;  /* 0x00008000000079c5 */ /* 0x000fc40000010000 */
[----:B------:R2:W-:Y:S06]  /*b240*/  BAR.ARV R192, 0x100 ;  /* 0x000400c00000751d */ /* 0x0005ec0000002000 */
[----:B------:R3:W-:Y:S02]  /*b250*/  @!P0 SYNCS.ARRIVE.TRANS64.RED.A1T0 RZ, [R3+URZ], RZ ;  /* 0x000000ff03ff89a7 */ /* 0x0007e4000810043f */
[----:B---3--:R-:W-:-:S04]  /*b260*/  FADD.FTZ R3, R125, R4 ;  /* 0x000000047d037221 */ /* 0x008fc80000010000 */
[----:B------:R-:W-:-:S04]  /*b270*/  FADD.FTZ R4, R128, R3 ;  /* 0x0000000380047221 */ /* 0x000fc80000010000 */
[----:B------:R-:W-:-:S04]  /*b280*/  FADD.FTZ R3, R129, R4 ;  /* 0x0000000481037221 */ /* 0x000fc80000010000 */
[----:B------:R-:W-:Y:S01]  /*b290*/  FADD.FTZ R4, R132, R3 ;  /* 0x0000000384047221 */ /* 0x000fe20000010000 */
[----:B-1----:R-:W-:-:S03]  /*b2a0*/  FADD.FTZ R3, R133, R135 ;  /* 0x0000008785037221 */ /* 0x002fc60000010000 */
[----:B------:R-:W-:Y:S01]  /*b2b0*/  FADD.FTZ R4, R7, R4 ;  /* 0x0000000407047221 */ /* 0x000fe20000010000 */
[----:B--2---:R-:W-:Y:S06]  /*b2c0*/  @!P1 BRA `(.L_x_4663) ;  /* 0x0000000000049947 */ /* 0x004fec0003800000 */
[----:B------:R-:W-:Y:S01]  /*b2d0*/  BPT.TRAP 0x1 ;  /* 0x000000040000795c */ /* 0x000fe20000300000 */
.L_x_4663:
        /* <DEDUP_REMOVED lines=146> */
[----:B------:R-:W-:Y:S01]  /*bc00*/  F2FP.SATFINITE.E4M3.F32.PACK_AB_MERGE_C R203, R131, R130, R134 ;  /* 0x0000008283cb723e */ /* 0x000fe20004807086 */
[----:B------:R-:W-:Y:S06]  /*bc10*/  @P2 BRA `(.L_x_4664) ;  /* 0xffffffd0007c2947 */ /* 0x000fec000383ffff */
.L_x_4654:
[----:B------:R-:W-:Y:S06]  /*bc20*/  BAR.ARV 0x8, 0x120 ;  /* 0x0204800000007b1d */ /* 0x000fec0000002000 */
[----:B------:R-:W-:Y:S05]  /*bc30*/  @!P1 BRA `(.L_x_4665) ;  /* 0x0000000000049947 */ /* 0x000fea0003800000 */
[----:B------:R-:W-:Y:S01]  /*bc40*/  BPT.TRAP 0x1 ;  /* 0x000000040000795c */ /* 0x000fe20000300000 */
.L_x_4665:
[----:B------:R-:W-:Y:S01]  /*bc50*/  ULEA UR5, UR48, UR37, 0x3 ;  /* 0x0000002530057291 */ /* 0x000fe2000f8e183f */
[----:B------:R-:W-:-:S08]  /*bc60*/  SHF.L.U32 R5, R16, 0x1f, RZ ;  /* 0x0000001f10057819 */ /* 0x000fd000000006ff */
[----:B------:R1:W2:Y:S01]  /*bc70*/  SYNCS.PHASECHK.TRANS64.TRYWAIT P0, [UR5+0x33450], R5 ;  /* 0x03345005ff0075a7 */ /* 0x0002a20008000145 */
[----:B------:R-:W-:Y:S05]  /*bc80*/  @!P1 BRA `(.L_x_4666) ;  /* 0x0000000000049947 */ /* 0x000fea0003800000 */
[----:B------:R-:W-:Y:S01]  /*bc90*/  BPT.TRAP 0x1 ;  /* 0x000000040000795c */ /* 0x000fe20000300000 */
.L_x_4666:
[----:B--2---:R-:W-:Y:S05]  /*bca0*/  @P0 BRA `(.L_x_4667) ;  /* 0x0000000000080947 */ /* 0x004fea0003800000 */
[----:B------:R-:W2:Y:S02]  /*bcb0*/  SYNCS.PHASECHK.TRANS64.TRYWAIT P0, [UR5+0x33450], R5 ;  /* 0x03345005ff0075a7 */ /* 0x000ea40008000145 */
[----:B--2---:R-:W-:Y:S05]  /*bcc0*/  @!P0 BRA `(.L_x_4668) ;  /* 0x0000007000988947 */ /* 0x004fea0003800000 */
.L_x_4667:
[----:B------:R-:W-:Y:S01]  /*bcd0*/  UIADD3 UR37, UR37, 0x200, URZ ;  /* 0x0000020025257890 */ /* 0x000fe2000fffe03f */
[----:B------:R-:W-:Y:S01]  /*bce0*/  WARPGROUP.ARRIVE ;  /* 0x00000000000079c5 */ /* 0x000fe20000000000 */
[----:B------:R-:W-:Y:S01]  /*bcf0*/  UMOV UR7, 0xc0000010 ;  /* 0xc000001000077882 */ /* 0x000fe20000000000 */
[----:B------:R-:W3:Y:S01]  /*bd00*/  LDC.64 R12, c[0x0][0x9a0] ;  /* 0x00026800ff0c7b82 */ /* 0x000ee20000000a00 */
[----:B------:R-:W-:Y:S01]  /*bd10*/  USHF.R.U32.HI UR37, URZ, 0x4, UR37 ;  /* 0x000000043f257899 */ /* 0x000fe20008011625 */
[----:B-12---:R-:W-:-:S03]  /*bd20*/  IMAD.U32 R5, RZ, RZ, UR44 ;  /* 0x0000002cff057e24 */ /* 0x006fc6000f8e00ff */
[----:B------:R-:W-:-:S04]  /*bd30*/  ULOP3.LUT UR37, UR37, 0x3fff, URZ, 0xc0, !UPT ;  /* 0x00003fff25257892 */ /* 0x000fc8000f8ec03f */
[----:B------:R-:W-:-:S04]  /*bd40*/  ULOP3.LUT UR4, UR37, 0x10000, URZ, 0xfc, !UPT ;  /* 0x0001000025047892 */ /* 0x000fc8000f8efc3f */
[----:B------:R-:W-:-:S07]  /*bd50*/  UIMAD UR4, UR48, 0x780, UR4 ;  /* 0x00000780300478a4 */ /* 0x000fce000f8e0204 */
[----:B------:R-:W-:Y:S02]  /*bd60*/  UMOV UR6, UR4 ;  /* 0x0000000400067c82 */ /* 0x000fe40008000000 */
[----:B------:R-:W-:Y:S01]  /*bd70*/  QGMMA.64x192x32.F32.E4M3.E4M3 R24, R216, gdesc[UR4], R24, gsb0 ;  /* 0x02e00004d8187df3 */ /* 0x000fe20008000818 */
[----:B------:R-:W-:Y:S01]  /*bd80*/  UIADD3 UR6, UR4, 0x180, URZ ;  /* 0x0000018004067890 */ /* 0x000fe2000fffe03f */
[----:B---3--:R-:W-:Y:S01]  /*bd90*/  ISETP.NE.U32.AND P0, PT, R12, RZ, PT ;  /* 0x000000ff0c00720c */ /* 0x008fe20003f05070 */
[----:B------:R-:W-:-:S03]  /*bda0*/  UMOV UR7, 0xc0000010 ;  /* 0xc000001000077882 */ /* 0x000fc60000000000 */
[----:B------:R-:W-:-:S13]  /*bdb0*/  ISETP.NE.AND.EX P0, PT, R13, RZ, PT, P0 ;  /* 0x000000ff0d00720c */ /* 0x000fda0003f05300 */
[----:B------:R-:W1:Y:S01]  /*bdc0*/  @P0 LDC.64 R10, c[0x0][0x9c8] ;  /* 0x00027200ff0a0b82 */ /* 0x000e620000000a00 */
[----:B------:R-:W-:-:S07]  /*bdd0*/  @P0 SHF.R.S32.HI R5, RZ, 0x1f, R5 ;  /* 0x0000001fff050819 */ /* 0x000fce0000011405 */
[----:B------:R-:W2:Y:S01]  /*bde0*/  @P0 LDC.64 R14, c[0x0][0x9d0] ;  /* 0x00027400ff0e0b82 */ /* 0x000ea20000000a00 */
[----:B-1----:R-:W-:Y:S01]  /*bdf0*/  @P0 IMAD R6, R5, R10, RZ ;  /* 0x0000000a05060224 */ /* 0x002fe200078e02ff */
[----:B------:R-:W-:-:S03]  /*be00*/  @P0 SHF.R.S32.HI R5, RZ, 0x1f, R224 ;  /* 0x0000001fff050819 */ /* 0x000fc600000114e0 */
[----:B------:R-:W-:Y:S02]  /*be10*/  @P0 IMAD R11, R11, UR44, R6 ;  /* 0x0000002c0b0b0c24 */ /* 0x000fe4000f8e0206 */
[----:B------:R-:W-:-:S04]  /*be20*/  @P0 IMAD.WIDE.U32 R6, R10, UR44, RZ ;  /* 0x0000002c0a060c25 */ /* 0x000fc8000f8e00ff */
[-C--:B--2---:R-:W-:Y:S02]  /*be30*/  @P0 IMAD R5, R5, R14.reuse, RZ ;  /* 0x0000000e05050224 */ /* 0x084fe400078e02ff */
[----:B------:R-:W-:Y:S02]  /*be40*/  @P0 IMAD.IADD R7, R7, 0x1, R11 ;  /* 0x0000000107070824 */ /* 0x000fe400078e020b */
[C---:B------:R-:W-:Y:S02]  /*be50*/  @P0 IMAD R5, R224.reuse, R15, R5 ;  /* 0x0000000fe0050224 */ /* 0x040fe400078e0205 */
[----:B------:R-:W-:-:S04]  /*be60*/  @P0 IMAD.WIDE.U32 R6, R224, R14, R6 ;  /* 0x0000000ee0060225 */ /* 0x000fc800078e0006 */
[----:B------:R-:W-:Y:S01]  /*be70*/  @P0 IMAD.IADD R5, R7, 0x1, R5 ;  /* 0x0000000107050824 */ /* 0x000fe200078e0205 */
[----:B------:R-:W-:-:S04]  /*be80*/  @P0 LEA R10, P2, R6, R12, 0x2 ;  /* 0x0000000c060a0211 */ /* 0x000fc800078410ff */
[----:B------:R-:W-:Y:S01]  /*be90*/  @P0 LEA.HI.X R11, R6, R13, R5, 0x2, P2 ;  /* 0x0000000d060b0211 */ /* 0x000fe200010f1405 */
[----:B------:R-:W-:-:S06]  /*bea0*/  IMAD.MOV.U32 R5, RZ, RZ, 0x3f800000 ;  /* 0x3f800000ff057424 */ /* 0x000fcc00078e00ff */
[----:B------:R1:W2:Y:S01]  /*beb0*/  @P0 LDG.E R5, desc[UR46][R10.64] ;  /* 0x0000002e0a050981 */ /* 0x0002a2000c1e1900 */
        /* <DEDUP_REMOVED lines=10> */
[----:B------:R-:W-:Y:S01]  /*bf60*/  UIADD3 UR4, UR4, 0x600, URZ ;  /* 0x0000060004047890 */ /* 0x000fe2000fffe03f */
[----:B------:R-:W3:Y:S04]  /*bf70*/  SHFL.BFLY PT, R7, R4, 0x2, 0x1f ;  /* 0x0c401f0004077f89 */ /* 0x000ee800000e0000 */
[----:B------:R-:W4:Y:S01]  /*bf80*/  SHFL.BFLY PT, R8, R3, 0x2, 0x1f ;  /* 0x0c401f0003087f89 */ /* 0x000f2200000e0000 */
[----:B------:R-:W-:Y:S02]  /*bf90*/  WARPGROUP.DEPBAR.LE gsb0, 0x0 ;  /* 0x00008000000079c5 */ /* 0x000fe40000010000 */
[----:B------:R-:W-:-:S09]  /*bfa0*/  WARPGROUP.ARRIVE ;  /* 0x00000000000079c5 */ /* 0x000fd20000000000 */
[----:B------:R-:W-:Y:S01]  /*bfb0*/  QGMMA.64x192x32.F32.E4M3.E4M3 R24, R204, gdesc[UR4], R24, gsb0 ;  /* 0x02e00004cc187df3 */ /* 0x000fe20008000818 */
[----:B------:R-:W-:Y:S01]  /*bfc0*/  UMOV UR6, UR4 ;  /* 0x0000000400067c82 */ /* 0x000fe20008000000 */
[----:B------:R-:W-:Y:S01]  /*bfd0*/  UMOV UR7, 0xc0000010 ;  /* 0xc000001000077882 */ /* 0x000fe20000000000 */
        /* <DEDUP_REMOVED lines=18> */
[----:B------:R-:W-:-:S02]  /*c100*/  WARPGROUP.DEPBAR.LE gsb0, 0x0 ;  /* 0x00008000000079c5 */ /* 0x000fc40000010000 */
[----:B------:R-:W-:-:S06]  /*c110*/  WARPGROUP.ARRIVE ;  /* 0x00000000000079c5 */ /* 0x000fcc0000000000 */
[----:B------:R-:W-:Y:S01]  /*c120*/  QGMMA.64x192x32.F32.E4M3.E4M3 R24, R200, gdesc[UR4], R24, gsb0 ;  /* 0x02e00004c8187df3 */ /* 0x000fe20008000818 */
[C---:B------:R-:W-:Y:S01]  /*c130*/  @P2 FMUL.FTZ R7, R2.reuse, 0.69314718246459960938 ;  /* 0x3f31721802072820 */ /* 0x040fe20000410000 */
[----:B------:R-:W-:Y:S01]  /*c140*/  @P3 FMUL.FTZ R15, R2, 0.69314718246459960938 ;  /* 0x3f317218020f3820 */ /* 0x000fe20000410000 */
[----:B-1----:R-:W-:Y:S01]  /*c150*/  @P2 FMUL.FTZ R10, R10, 0.69314718246459960938 ;  /* 0x3f3172180a0a2820 */ /* 0x002fe20000410000 */
[----:B---3--:R-:W-:Y:S01]  /*c160*/  @P3 FMUL.FTZ R2, R11, 0.69314718246459960938 ;  /* 0x3f3172180b023820 */ /* 0x008fe20000410000 */
[----:B------:R-:W-:Y:S02]  /*c170*/  IMAD.MOV.U32 R3, RZ, RZ, -0x800000 ;  /* 0xff800000ff037424 */ /* 0x000fe400078e00ff */
[----:B--2---:R-:W-:Y:S01]  /*c180*/  FMUL.FTZ R6, R6, R5 ;  /* 0x0000000506067220 */ /* 0x004fe20000410000 */
[----:B------:R-:W-:Y:S02]  /*c190*/  IMAD.MOV.U32 R4, RZ, RZ, -0x800000 ;  /* 0xff800000ff047424 */ /* 0x000fe400078e00ff */
[----:B------:R-:W-:Y:S01]  /*c1a0*/  @P2 FFMA.FTZ R3, R7, R0, R10 ;  /* 0x0000000007032223 */ /* 0x000fe2000001000a */
[----:B------:R-:W-:-:S01]  /*c1b0*/  @P3 FFMA.FTZ R4, R15, R9, R2 ;  /* 0x000000090f043223 */ /* 0x000fc20000010002 */
[----:B----4-:R-:W-:Y:S01]  /*c1c0*/  FMUL.FTZ R0, R8, R5 ;  /* 0x0000000508007220 */ /* 0x010fe20000410000 */
[----:B------:R-:W-:-:S02]  /*c1d0*/  WARPGROUP.DEPBAR.LE gsb0, 0x0 ;  /* 0x00008000000079c5 */ /* 0x000fc40000010000 */
[----:B------:R-:W-:Y:S05]  /*c1e0*/  @!P1 BRA `(.L_x_4669) ;  /* 0x0000000000049947 */ /* 0x000fea0003800000 */
[----:B------:R-:W-:Y:S01]  /*c1f0*/  BPT.TRAP 0x1 ;  /* 0x000000040000795c */ /* 0x000fe20000300000 */
.L_x_4669:
        /* <DEDUP_REMOVED lines=13> */
[----:B------:R-:W-:Y:S01]  /*c2d0*/  SYNCS.ARRIVE.TRANS64.RED.A1T0 RZ, [UR4], RZ ;  /* 0x000000ffffff79a7 */ /* 0x000fe20008100404 */
        /* <DEDUP_REMOVED lines=89> */
[----:B------:R-:W-:Y:S01]  /*c870*/  VIADD R225, R225, 0x1 ;  /* 0x00000001e1e17836 */ /* 0x000fe20000000000 */
[----:B------:R-:W-:Y:S01]  /*c880*/  LOP3.LUT R16, R16, UR4, RZ, 0x3c, !PT ;  /* 0x0000000410107c12 */ /* 0x000fe2000f8e3cff */
[----:B------:R-:W-:-:S12]  /*c890*/  USEL UR48, UR48, URZ, UP0 ;  /* 0x0000003f30307287 */ /* 0x000fd80008000000 */
.L_x_4636:
        /* <DEDUP_REMOVED lines=22> */
[----:B------:R-:W-:Y:S01]  /*ca00*/  IADD3 R27, P6, R18, 0x4000, RZ ;  /* 0x00004000121b7810 */ /* 0x000fe20007fde0ff */
[----:B------:R-:W-:Y:S01]  /*ca10*/  ULDC.64 UR6, c[0x0][0xb70] ;  /* 0x0002dc0000067ab9 */ /* 0x000fe20000000a00 */
[----:B------:R-:W-:Y:S01]  /*ca20*/  ISETP.EQ.OR P0, PT, R2, 0x3, !P0 ;  /* 0x000000030200780c */ /* 0x000fe20004702670 */
[----:B------:R-:W-:Y:S01]  /*ca30*/  UIMAD UR5, UR5, UR6, URZ ;  /* 0x00000006050572a4 */ /* 0x000fe2000f8e023f */
[----:B------:R-:W-:Y:S01]  /*ca40*/  LOP3.LUT R26, R27, 0x380, RZ, 0xc0, !PT ;  /* 0x000003801b1a7812 */ /* 0x000fe200078ec0ff */
[----:B------:R-:W-:Y:S01]  /*ca50*/  UIMAD.WIDE.U32 UR8, UR43, UR6, URZ ;  /* 0x000000062b0872a5 */ /* 0x000fe2000f8e003f */
[----:B------:R-:W-:Y:S01]  /*ca60*/  SEL R109, R31, R30, P0 ;  /* 0x0000001e1f6d7207 */ /* 0x000fe20000000000 */
[----:B------:R-:W-:Y:S01]  /*ca70*/  UIMAD UR5, UR43, UR7, UR5 ;  /* 0x000000072b0572a4 */ /* 0x000fe2000f8e0205 */
[----:B------:R-:W-:-:S02]  /*ca80*/  SEL R111, R30, R31, P0 ;  /* 0x0000001f1e6f7207 */ /* 0x000fc40000000000 */
[----:B------:R-:W-:Y:S01]  /*ca90*/  IADD3 R31, P4, R18, 0x40, RZ ;  /* 0x00000040121f7810 */ /* 0x000fe20007f9e0ff */
[----:B------:R-:W-:Y:S01]  /*caa0*/  UIADD3 UR5, UR9, UR5, URZ ;  /* 0x0000000509057290 */ /* 0x000fe2000fffe03f */
[----:B------:R-:W-:Y:S01]  /*cab0*/  F2FP.BF16.F32.PACK_AB R20, R13, R20 ;  /* 0x000000140d14723e */ /* 0x000fe200000010ff */
[----:B------:R-:W-:Y:S01]  /*cac0*/  ULDC.64 UR6, c[0x0][0xb40] ;  /* 0x0002d00000067ab9 */ /* 0x000fe20000000a00 */
[----:B------:R-:W-:Y:S02]  /*cad0*/  LOP3.LUT R30, R31, 0x380, RZ, 0xc0, !PT ;  /* 0x000003801f1e7812 */ /* 0x000fe400078ec0ff */
[----:B------:R-:W-:Y:S02]  /*cae0*/  SHF.R.U64 R26, R26, 0x3, RZ ;  /* 0x000000031a1a7819 */ /* 0x000fe400000012ff */
[----:B------:R-:W-:Y:S02]  /*caf0*/  SHF.R.U64 R30, R30, 0x3, RZ ;  /* 0x000000031e1e7819 */ /* 0x000fe400000012ff */
[----:B------:R-:W-:-:S02]  /*cb00*/  F2FP.BF16.F32.PACK_AB R32, R29, R32 ;  /* 0x000000201d20723e */ /* 0x000fc400000010ff */
[----:B------:R-:W-:Y:S01]  /*cb10*/  LOP3.LUT R30, R30, R31, RZ, 0x3c, !PT ;  /* 0x0000001f1e1e7212 */ /* 0x000fe200078e3cff */
[--C-:B------:R-:W-:Y:S01]  /*cb20*/  IMAD.X R31, RZ, RZ, R19.reuse, P4 ;  /* 0x000000ffff1f7224 */ /* 0x100fe200020e0613 */
[----:B------:R-:W-:Y:S02]  /*cb30*/  SEL R113, R21, R20, P0 ;  /* 0x0000001415717207 */ /* 0x000fe40000000000 */
[----:B------:R-:W-:Y:S02]  /*cb40*/  SEL R115, R20, R21, P0 ;  /* 0x0000001514737207 */ /* 0x000fe40000000000 */
[C---:B------:R-:W-:Y:S02]  /*cb50*/  IADD3 R29, P5, R18.reuse, 0x60, RZ ;  /* 0x00000060121d7810 */ /* 0x040fe40007fbe0ff */
[----:B------:R-:W-:Y:S02]  /*cb60*/  IADD3 R21, P4, R18, 0x4040, RZ ;  /* 0x0000404012157810 */ /* 0x000fe40007f9e0ff */
[----:B------:R-:W-:Y:S01]  /*cb70*/  LOP3.LUT R26, R26, R27, RZ, 0x3c, !PT ;  /* 0x0000001b1a1a7212 */ /* 0x000fe200078e3cff */
[----:B------:R-:W-:Y:S01]  /*cb80*/  IMAD.X R27, RZ, RZ, R19, P6 ;  /* 0x000000ffff1b7224 */ /* 0x000fe200030e0613 */
[----:B------:R-:W-:-:S02]  /*cb90*/  F2FP.BF16.F32.PACK_AB R25, R25, R28 ;  /* 0x0000001c1919723e */ /* 0x000fc400000010ff */
[----:B------:R-:W-:Y:S02]  /*cba0*/  LOP3.LUT R28, R29, 0x380, RZ, 0xc0, !PT ;  /* 0x000003801d1c7812 */ /* 0x000fe400078ec0ff */
[----:B------:R-:W-:Y:S02]  /*cbb0*/  LOP3.LUT R20, R21, 0x380, RZ, 0xc0, !PT ;  /* 0x0000038015147812 */ /* 0x000fe400078ec0ff */
[----:B------:R-:W-:Y:S02]  /*cbc0*/  IADD3 R13, P6, R18, 0x8000, RZ ;  /* 0x00008000120d7810 */ /* 0x000fe40007fde0ff */
[----:B------:R-:W-:Y:S01]  /*cbd0*/  F2FP.BF16.F32.PACK_AB R122, R121, R122 ;  /* 0x0000007a797a723e */ /* 0x000fe200000010ff */
[----:B------:R-:W-:Y:S01]  /*cbe0*/  VIADD R121, R221, UR42 ;  /* 0x0000002add797c36 */ /* 0x000fe20008000000 */
[----:B------:R-:W-:Y:S02]  /*cbf0*/  F2FP.BF16.F32.PACK_AB R9, R9, R12 ;  /* 0x0000000c0909723e */ /* 0x000fe400000010ff */
[----:B------:R-:W-:Y:S01]  /*cc00*/  SHF.R.U64 R28, R28, 0x3, RZ ;  /* 0x000000031c1c7819 */ /* 0x000fe200000012ff */
[----:B------:R-:W-:Y:S01]  /*cc10*/  VIADD R2, R121, 0x8 ;  /* 0x0000000879027836 */ /* 0x000fe20000000000 */
[----:B------:R-:W-:-:S02]  /*cc20*/  SHF.R.U64 R20, R20, 0x3, RZ ;  /* 0x0000000314147819 */ /* 0x000fc400000012ff */
[----:B------:R-:W-:Y:S02]  /*cc30*/  LOP3.LUT R12, R13, 0x380, RZ, 0xc0, !PT ;  /* 0x000003800d0c7812 */ /* 0x000fe400078ec0ff */
[----:B------:R-:W-:Y:S02]  /*cc40*/  F2FP.BF16.F32.PACK_AB R11, R11, R14 ;  /* 0x0000000e0b0b723e */ /* 0x000fe400000010ff */
[----:B------:R-:W-:Y:S02]  /*cc50*/  F2FP.BF16.F32.PACK_AB R10, R5, R10 ;  /* 0x0000000a050a723e */ /* 0x000fe400000010ff */
[----:B------:R-:W-:Y:S02]  /*cc60*/  F2FP.BF16.F32.PACK_AB R96, R96, R97 ;  /* 0x000000616060723e */ /* 0x000fe400000010ff */
[----:B------:R-:W-:Y:S02]  /*cc70*/  F2FP.BF16.F32.PACK_AB R93, R92, R93 ;  /* 0x0000005d5c5d723e */ /* 0x000fe400000010ff */
[----:B------:R-:W-:-:S02]  /*cc80*/  LOP3.LUT P1, RZ, R226, 0x3, RZ, 0xc0, !PT ;  /* 0x00000003e2ff7812 */ /* 0x000fc4000782c0ff */
[----:B------:R-:W-:Y:S02]  /*cc90*/  F2FP.BF16.F32.PACK_AB R80, R80, R81 ;  /* 0x000000515050723e */ /* 0x000fe400000010ff */
[----:B------:R-:W-:Y:S02]  /*cca0*/  F2FP.BF16.F32.PACK_AB R33, R33, R36 ;  /* 0x000000242121723e */ /* 0x000fe400000010ff */
[----:B------:R-:W-:Y:S01]  /*ccb0*/  LOP3.LUT R28, R28, R29, RZ, 0x3c, !PT ;  /* 0x0000001d1c1c7212 */ /* 0x000fe200078e3cff */
[--C-:B------:R-:W-:Y:S01]  /*ccc0*/  IMAD.X R29, RZ, RZ, R19.reuse, P5 ;  /* 0x000000ffff1d7224 */ /* 0x100fe200028e0613 */
[----:B------:R-:W-:Y:S01]  /*ccd0*/  LOP3.LUT R20, R20, R21, RZ, 0x3c, !PT ;  /* 0x0000001514147212 */ /* 0x000fe200078e3cff */
[----:B------:R-:W-:Y:S01]  /*cce0*/  IMAD.X R21, RZ, RZ, R19, P4 ;  /* 0x000000ffff157224 */ /* 0x000fe200020e0613 */
[----:B------:R-:W-:Y:S02]  /*ccf0*/  SHF.R.U64 R12, R12, 0x3, RZ ;  /* 0x000000030c0c7819 */ /* 0x000fe400000012ff */
[----:B------:R-:W-:-:S02]  /*cd00*/  F2FP.BF16.F32.PACK_AB R101, R100, R101 ;  /* 0x000000656465723e */ /* 0x000fc400000010ff */
[----:B------:R-:W-:Y:S02]  /*cd10*/  F2FP.BF16.F32.PACK_AB R24, R15, R24 ;  /* 0x000000180f18723e */ /* 0x000fe400000010ff */
[----:B------:R-:W-:Y:S02]  /*cd20*/  SEL R81, R11, R10, P0 ;  /* 0x0000000a0b517207 */ /* 0x000fe40000000000 */
[----:B------:R-:W-:Y:S02]  /*cd30*/  SEL R83, R10, R11, P0 ;  /* 0x0000000b0a537207 */ /* 0x000fe40000000000 */
[----:B------:R-:W-:Y:S02]  /*cd40*/  F2FP.BF16.F32.PACK_AB R88, R88, R89 ;  /* 0x000000595858723e */ /* 0x000fe400000010ff */
[C---:B------:R-:W-:Y:S02]  /*cd50*/  IADD3 R15, P5, R18.reuse, 0x4060, RZ ;  /* 0x00004060120f7810 */ /* 0x040fe40007fbe0ff */
[----:B------:R-:W-:-:S02]  /*cd60*/  IADD3 R11, P4, R18, 0x8040, RZ ;  /* 0x00008040120b7810 */ /* 0x000fc40007f9e0ff */
[----:B------:R-:W-:Y:S02]  /*cd70*/  F2FP.BF16.F32.PACK_AB R72, R72, R73 ;  /* 0x000000494848723e */ /* 0x000fe400000010ff */
[----:B------:R-:W-:Y:S02]  /*cd80*/  SEL R89, R96, R93, P0 ;  /* 0x0000005d60597207 */ /* 0x000fe40000000000 */
[----:B------:R-:W-:Y:S02]  /*cd90*/  ISETP.GE.OR P2, PT, R2, UR10, P1 ;  /* 0x0000000a02007c0c */ /* 0x000fe40008f46670 */
[----:B------:R-:W-:Y:S02]  /*cda0*/  SEL R71, R33, R32, P0 ;  /* 0x0000002021477207 */ /* 0x000fe40000000000 */
[----:B------:R-:W-:Y:S02]  /*cdb0*/  SEL R73, R32, R33, P0 ;  /* 0x0000002120497207 */ /* 0x000fe40000000000 */
[----:B------:R-:W-:-:S02]  /*cdc0*/  SEL R93, R93, R96, P0 ;  /* 0x000000605d5d7207 */ /* 0x000fc40000000000 */
[----:B------:R-:W-:Y:S01]  /*cdd0*/  LOP3.LUT R12, R12, R13, RZ, 0x3c, !PT ;  /* 0x0000000d0c0c7212 */ /* 0x000fe200078e3cff */
[----:B------:R-:W-:Y:S01]  /*cde0*/  IMAD.X R13, RZ, RZ, R19, P6 ;  /* 0x000000ffff0d7224 */ /* 0x000fe200030e0613 */
[----:B------:R-:W-:Y:S02]  /*cdf0*/  SEL R87, R108, R101, P0 ;  /* 0x000000656c577207 */ /* 0x000fe40000000000 */
[----:B------:R-:W-:Y:S02]  /*ce00*/  IADD3 R33, P3, R18, 0x20, RZ ;  /* 0x0000002012217810 */ /* 0x000fe40007f7e0ff */
[----:B------:R-:W-:Y:S02]  /*ce10*/  SEL R101, R101, R108, P0 ;  /* 0x0000006c65657207 */ /* 0x000fe40000000000 */
[----:B------:R-:W-:Y:S02]  /*ce20*/  LOP3.LUT R14, R15, 0x380, RZ, 0xc0, !PT ;  /* 0x000003800f0e7812 */ /* 0x000fe400078ec0ff */
[----:B------:R-:W-:-:S02]  /*ce30*/  LOP3.LUT R10, R11, 0x380, RZ, 0xc0, !PT ;  /* 0x000003800b0a7812 */ /* 0x000fc400078ec0ff */
[----:B------:R-:W-:Y:S02]  /*ce40*/  MOV R70, R20 ;  /* 0x0000001400467202 */ /* 0x000fe40000000f00 */
[----:B------:R-:W-:Y:S02]  /*ce50*/  F2FP.BF16.F32.PACK_AB R63, R63, R66 ;  /* 0x000000423f3f723e */ /* 0x000fe400000010ff */
[----:B------:R-:W-:Y:S02]  /*ce60*/  LOP3.LUT R32, R33, 0x380, RZ, 0xc0, !PT ;  /* 0x0000038021207812 */ /* 0x000fe400078ec0ff */
[----:B------:R-:W-:Y:S02]  /*ce70*/  SHF.R.U64 R14, R14, 0x3, RZ ;  /* 0x000000030e0e7819 */ /* 0x000fe400000012ff */
[----:B------:R-:W-:Y:S02]  /*ce80*/  SHF.R.U64 R10, R10, 0x3, RZ ;  /* 0x000000030a0a7819 */ /* 0x000fe400000012ff */
[----:B------:R-:W-:-:S02]  /*ce90*/  MOV R66, R12 ;  /* 0x0000000c00427202 */ /* 0x000fc40000000f00 */
[----:B------:R-:W-:Y:S02]  /*cea0*/  F2FP.BF16.F32.PACK_AB R139, R139, R140 ;  /* 0x0000008c8b8b723e */ /* 0x000fe400000010ff */
[----:B------:R-:W-:Y:S02]  /*ceb0*/  F2FP.BF16.F32.PACK_AB R138, R137, R138 ;  /* 0x0000008a898a723e */ /* 0x000fe400000010ff */
[----:B------:R-:W-:Y:S02]  /*cec0*/  F2FP.BF16.F32.PACK_AB R8, R119, R8 ;  /* 0x000000087708723e */ /* 0x000fe400000010ff */
[----:B------:R-:W-:Y:S02]  /*ced0*/  F2FP.BF16.F32.PACK_AB R135, R135, R136 ;  /* 0x000000888787723e */ /* 0x000fe400000010ff */
[----:B------:R-:W-:Y:S02]  /*cee0*/  F2FP.BF16.F32.PACK_AB R134, R133, R134 ;  /* 0x000000868586723e */ /* 0x000fe400000010ff */
[----:B------:R-:W-:-:S02]  /*cef0*/  F2FP.BF16.F32.PACK_AB R38, R35, R38 ;  /* 0x000000262326723e */ /* 0x000fc400000010ff */
[----:B------:R-:W-:Y:S02]  /*cf00*/  SHF.R.U64 R32, R32, 0x3, RZ ;  /* 0x0000000320207819 */ /* 0x000fe400000012ff */
[----:B------:R-:W-:Y:S02]  /*cf10*/  LOP3.LUT R35, R18, 0x380, RZ, 0xc0, !PT ;  /* 0x0000038012237812 */ /* 0x000fe400078ec0ff */
[----:B------:R-:W-:Y:S02]  /*cf20*/  F2FP.BF16.F32.PACK_AB R62, R59, R62 ;  /* 0x0000003e3b3e723e */ /* 0x000fe400000010ff */
[----:B------:R-:W-:Y:S01]  /*cf30*/  LOP3.LUT R14, R14, R15, RZ, 0x3c, !PT ;  /* 0x0000000f0e0e7212 */ /* 0x000fe200078e3cff */
[--C-:B------:R-:W-:Y:S01]  /*cf40*/  IMAD.X R15, RZ, RZ, R19.reuse, P5 ;  /* 0x000000ffff0f7224 */ /* 0x100fe200028e0613 */
[----:B------:R-:W-:Y:S01]  /*cf50*/  LOP3.LUT R10, R10, R11, RZ, 0x3c, !PT ;  /* 0x0000000b0a0a7212 */ /* 0x000fe200078e3cff */
[----:B------:R-:W-:Y:S01]  /*cf60*/  IMAD.X R11, RZ, RZ, R19, P4 ;  /* 0x000000ffff0b7224 */ /* 0x000fe200020e0613 */
[----:B------:R-:W-:-:S02]  /*cf70*/  F2FP.BF16.F32.PACK_AB R40, R37, R40 ;  /* 0x000000282528723e */ /* 0x000fc400000010ff */
[----:B------:R-:W-:Y:S02]  /*cf80*/  SEL R5, R139, R138, P0 ;  /* 0x0000008a8b057207 */ /* 0x000fe40000000000 */
[----:B------:R-:W-:Y:S02]  /*cf90*/  SEL R117, R9, R8, P0 ;  /* 0x0000000809757207 */ /* 0x000fe40000000000 */
[----:B------:R-:W-:Y:S02]  /*cfa0*/  SEL R119, R8, R9, P0 ;  /* 0x0000000908777207 */ /* 0x000fe40000000000 */
[----:B------:R-:W-:Y:S02]  /*cfb0*/  F2FP.BF16.F32.PACK_AB R131, R131, R132 ;  /* 0x000000848383723e */ /* 0x000fe400000010ff */
[----:B------:R-:W-:Y:S02]  /*cfc0*/  F2FP.BF16.F32.PACK_AB R130, R129, R130 ;  /* 0x000000828182723e */ /* 0x000fe400000010ff */
[----:B------:R-:W-:-:S02]  /*cfd0*/  F2FP.BF16.F32.PACK_AB R85, R84, R85 ;  /* 0x000000555455723e */ /* 0x000fc400000010ff */
[----:B------:R-:W-:Y:S02]  /*cfe0*/  SEL R139, R138, R139, P0 ;  /* 0x0000008b8a8b7207 */ /* 0x000fe40000000000 */
[----:B------:R-:W-:Y:S02]  /*cff0*/  SEL R37, R135, R134, P0 ;  /* 0x0000008687257207 */ /* 0x000fe40000000000 */
[----:B------:R-:W-:Y:S02]  /*d000*/  IADD3 R9, P5, R18, 0x8060, RZ ;  /* 0x0000806012097810 */ /* 0x000fe40007fbe0ff */
[----:B------:R-:W-:Y:S02]  /*d010*/  F2FP.BF16.F32.PACK_AB R127, R127, R128 ;  /* 0x000000807f7f723e */ /* 0x000fe400000010ff */
[----:B------:R-:W-:Y:S02]  /*d020*/  F2FP.BF16.F32.PACK_AB R126, R125, R126 ;  /* 0x0000007e7d7e723e */ /* 0x000fe400000010ff */
[----:B------:R-:W-:-:S02]  /*d030*/  F2FP.BF16.F32.PACK_AB R77, R76, R77 ;  /* 0x0000004d4c4d723e */ /* 0x000fc400000010ff */
[----:B------:R-:W-:Y:S02]  /*d040*/  SEL R135, R134, R135, P0 ;  /* 0x0000008786877207 */ /* 0x000fe40000000000 */
[----:B------:R-:W-:Y:S01]  /*d050*/  LOP3.LUT R32, R32, R33, RZ, 0x3c, !PT ;  /* 0x0000002120207212 */ /* 0x000fe200078e3cff */
[----:B------:R-:W-:Y:S01]  /*d060*/  IMAD.X R33, RZ, RZ, R19, P3 ;  /* 0x000000ffff217224 */ /* 0x000fe200018e0613 */
[----:B------:R-:W-:Y:S02]  /*d070*/  SHF.R.U64 R35, R35, 0x3, RZ ;  /* 0x0000000323237819 */ /* 0x000fe400000012ff */
[----:B------:R-:W-:Y:S02]  /*d080*/  F2FP.BF16.F32.PACK_AB R123, R123, R124 ;  /* 0x0000007c7b7b723e */ /* 0x000fe400000010ff */
[----:B------:R-:W-:Y:S02]  /*d090*/  SEL R75, R25, R24, P0 ;  /* 0x00000018194b7207 */ /* 0x000fe40000000000 */
[----:B------:R-:W-:-:S02]  /*d0a0*/  SEL R79, R24, R25, P0 ;  /* 0x00000019184f7207 */ /* 0x000fc40000000000 */
[----:B------:R-:W-:Y:S02]  /*d0b0*/  SEL R99, R63, R62, P0 ;  /* 0x0000003e3f637207 */ /* 0x000fe40000000000 */
        /* <DEDUP_REMOVED lines=14> */
[----:B------:R-:W-:Y:S02]  /*d1a0*/  IADD3 R25, P3, R18, 0x4020, RZ ;  /* 0x0000402012197810 */ /* 0x000fe40007f7e0ff */
[----:B------:R-:W-:Y:S02]  /*d1b0*/  SEL R43, R131, R130, P0 ;  /* 0x00000082832b7207 */ /* 0x000fe40000000000 */
[----:B------:R-:W-:-:S02]  /*d1c0*/  SEL R91, R88, R85, P0 ;  /* 0x00000055585b7207 */ /* 0x000fc40000000000 */
[----:B------:R-:W-:Y:S02]  /*d1d0*/  LOP3.LUT R8, R9, 0x380, RZ, 0xc0, !PT ;  /* 0x0000038009087812 */ /* 0x000fe400078ec0ff */
[----:B------:R-:W-:Y:S02]  /*d1e0*/  MOV R62, R10 ;  /* 0x0000000a003e7202 */ /* 0x000fe40000000f00 */
[----:B------:R-:W-:Y:S02]  /*d1f0*/  SEL R131, R130, R131, P0 ;  /* 0x0000008382837207 */ /* 0x000fe40000000000 */
[----:B------:R-:W-:Y:S02]  /*d200*/  SEL R45, R127, R126, P0 ;  /* 0x0000007e7f2d7207 */ /* 0x000fe40000000000 */
[----:B------:R-:W-:Y:S02]  /*d210*/  SEL R85, R85, R88, P0 ;  /* 0x0000005855557207 */ /* 0x000fe40000000000 */
[----:B------:R-:W-:-:S02]  /*d220*/  SEL R95, R80, R77, P0 ;  /* 0x0000004d505f7207 */ /* 0x000fc40000000000 */
[----:B------:R-:W-:Y:S01]  /*d230*/  LOP3.LUT R34, R35, R18, RZ, 0x3c, !PT ;  /* 0x0000001223227212 */ /* 0x000fe200078e3cff */
[----:B------:R-:W-:Y:S01]  /*d240*/  IMAD.MOV.U32 R35, RZ, RZ, R19 ;  /* 0x000000ffff237224 */ /* 0x000fe200078e0013 */
[----:B------:R-:W-:Y:S02]  /*d250*/  MOV R68, R14 ;  /* 0x0000000e00447202 */ /* 0x000fe40000000f00 */
        /* <DEDUP_REMOVED lines=12> */
[----:B------:R-:W-:Y:S02]  /*d320*/  LOP3.LUT R24, R25, 0x380, RZ, 0xc0, !PT ;  /* 0x0000038019187812 */ /* 0x000fe400078ec0ff */
[----:B------:R-:W-:Y:S02]  /*d330*/  SEL R69, R69, R72, P0 ;  /* 0x0000004845457207 */ /* 0x000fe40000000000 */
[----:B------:R-:W-:Y:S02]  /*d340*/  SHF.R.U64 R8, R8, 0x3, RZ ;  /* 0x0000000308087819 */ /* 0x000fe400000012ff */
[----:B------:R-:W-:-:S02]  /*d350*/  SEL R65, R64, R65, P0 ;  /* 0x0000004140417207 */ /* 0x000fc40000000000 */
[----:B------:R-:W-:Y:S02]  /*d360*/  MOV R76, R28 ;  /* 0x0000001c004c7202 */ /* 0x000fe40000000f00 */
[----:B------:R-:W-:Y:S02]  /*d370*/  MOV R74, R26 ;  /* 0x0000001a004a7202 */ /* 0x000fe40000000f00 */
[----:B------:R-:W-:Y:S02]  /*d380*/  MOV R33, R32 ;  /* 0x0000002000217202 */ /* 0x000fe40000000f00 */
[----:B------:R-:W-:Y:S02]  /*d390*/  MOV R78, R30 ;  /* 0x0000001e004e7202 */ /* 0x000fe40000000f00 */
[----:B------:R-:W-:Y:S02]  /*d3a0*/  SHF.R.U64 R24, R24, 0x3, RZ ;  /* 0x0000000318187819 */ /* 0x000fe400000012ff */
[----:B------:R-:W-:-:S02]  /*d3b0*/  MOV R35, R34 ;  /* 0x0000002200237202 */ /* 0x000fc40000000f00 */
[----:B------:R-:W-:Y:S02]  /*d3c0*/  SEL R47, R46, R47, P0 ;  /* 0x0000002f2e2f7207 */ /* 0x000fe40000000000 */
[----:B------:R-:W-:Y:S01]  /*d3d0*/  LOP3.LUT R8, R8, R9, RZ, 0x3c, !PT ;  /* 0x0000000908087212 */ /* 0x000fe200078e3cff */
[----:B------:R-:W-:Y:S01]  /*d3e0*/  IMAD.X R9, RZ, RZ, R19, P5 ;  /* 0x000000ffff097224 */ /* 0x000fe200028e0613 */
[----:B------:R-:W-:Y:S02]  /*d3f0*/  SEL R57, R56, R57, P0 ;  /* 0x0000003938397207 */ /* 0x000fe40000000000 */
[----:B------:R-:W-:Y:S02]  /*d400*/  SEL R49, R48, R49, P0 ;  /* 0x0000003130317207 */ /* 0x000fe40000000000 */
[----:B------:R-:W-:Y:S02]  /*d410*/  SEL R55, R54, R55, P0 ;  /* 0x0000003736377207 */ /* 0x000fe40000000000 */
[----:B------:R-:W-:-:S02]  /*d420*/  SEL R41, R40, R41, P0 ;  /* 0x0000002928297207 */ /* 0x000fc40000000000 */
[----:B------:R-:W-:Y:S02]  /*d430*/  SEL R39, R38, R39, P0 ;  /* 0x0000002726277207 */ /* 0x000fe40000000000 */
[----:B------:R-:W-:Y:S01]  /*d440*/  LOP3.LUT R24, R24, R25, RZ, 0x3c, !PT ;  /* 0x0000001918187212 */ /* 0x000fe200078e3cff */
[----:B------:R-:W-:Y:S01]  /*d450*/  IMAD.X R25, RZ, RZ, R19, P3 ;  /* 0x000000ffff197224 */ /* 0x000fe200018e0613 */
[----:B-1----:R-:W-:Y:S02]  /*d460*/  IADD3 R7, P3, R18, 0x8020, RZ ;  /* 0x0000802012077810 */ /* 0x002fe40007f7e0ff */
[----:B------:R-:W-:Y:S01]  /*d470*/  MOV R21, R8 ;  /* 0x0000000800157202 */ /* 0x000fe20000000f00 */
[----:B--2---:R-:W-:Y:S01]  /*d480*/  SHFL.IDX PT, R89, R89, R0, 0x1c1f ;  /* 0x001c1f0059597589 */ /* 0x004fe200000e0000 */
[----:B------:R-:W-:Y:S02]  /*d490*/  LOP3.LUT R2, R0, 0x2, RZ, 0x3c, !PT ;  /* 0x0000000200027812 */ /* 0x000fe400078e3cff */
[----:B------:R-:W-:Y:S01]  /*d4a0*/  LOP3.LUT R6, R7, 0x380, RZ, 0xc0, !PT ;  /* 0x0000038007067812 */ /* 0x000fe200078ec0ff */
[----:B------:R-:W-:Y:S01]  /*d4b0*/  SHFL.IDX PT, R87, R87, R0, 0x1c1f ;  /* 0x001c1f0057577589 */ /* 0x000fe200000e0000 */
[----:B------:R-:W-:-:S02]  /*d4c0*/  MOV R72, R24 ;  /* 0x0000001800487202 */ /* 0x000fc40000000f00 */
[----:B------:R-:W-:Y:S01]  /*d4d0*/  SHF.R.U64 R6, R6, 0x3, RZ ;  /* 0x0000000306067819 */ /* 0x000fe200000012ff */
[----:B------:R-:W1:Y:S01]  /*d4e0*/  SHFL.IDX PT, R20, R93, R2, 0x1c1f ;  /* 0x001c1f025d147589 */ /* 0x000e6200000e0000 */
[----:B------:R-:W-:Y:S02]  /*d4f0*/  ISETP.GE.OR P1, PT, R121, UR10, P1 ;  /* 0x0000000a79007c0c */ /* 0x000fe40008f26670 */
[----:B------:R-:W-:Y:S01]  /*d500*/  LOP3.LUT R6, R6, R7, RZ, 0x3c, !PT ;  /* 0x0000000706067212 */ /* 0x000fe200078e3cff */
[----:B------:R-:W2:Y:S01]  /*d510*/  SHFL.IDX PT, R12, R101, R2, 0x1c1f ;  /* 0x001c1f02650c7589 */ /* 0x000ea200000e0000 */
[----:B------:R-:W-:-:S03]  /*d520*/  IMAD.X R7, RZ, RZ, R19, P3 ;  /* 0x000000ffff077224 */ /* 0x000fc600018e0613 */
[----:B------:R-:W-:Y:S02]  /*d530*/  SHFL.IDX PT, R5, R5, R0, 0x1c1f ;  /* 0x001c1f0005057589 */ /* 0x000fe400000e0000 */
[----:B------:R-:W-:Y:S01]  /*d540*/  MOV R64, R6 ;  /* 0x0000000600407202 */ /* 0x000fe20000000f00 */
[----:B------:R-:W-:Y:S01]  /*d550*/  IMAD.U32 R7, RZ, RZ, UR9 ;  /* 0x00000009ff077e24 */ /* 0x000fe2000f8e00ff */
[----:B------:R-:W3:Y:S01]  /*d560*/  SHFL.IDX PT, R10, R139, R2, 0x1c1f ;  /* 0x001c1f028b0a7589 */ /* 0x000ee200000e0000 */
[----:B------:R-:W-:Y:S01]  /*d570*/  IMAD.U32 R7, RZ, RZ, UR5 ;  /* 0x00000005ff077e24 */ /* 0x000fe2000f8e00ff */
[----:B------:R-:W-:Y:S01]  /*d580*/  USHF.R.S32.HI UR5, URZ, 0x1f, UR44 ;  /* 0x0000001f3f057899 */ /* 0x000fe2000801142c */
[----:B------:R-:W-:Y:S01]  /*d590*/  IMAD.U32 R6, RZ, RZ, UR8 ;  /* 0x00000008ff067e24 */ /* 0x000fe2000f8e00ff */
[----:B------:R-:W-:Y:S04]  /*d5a0*/  SHFL.IDX PT, R37, R37, R0, 0x1c1f ;  /* 0x001c1f0025257589 */ /* 0x000fe800000e0000 */
[----:B------:R-:W4:Y:S04]  /*d5b0*/  SHFL.IDX PT, R14, R135, R2, 0x1c1f ;  /* 0x001c1f02870e7589 */ /* 0x000f2800000e0000 */
[----:B------:R-:W-:Y:S01]  /*d5c0*/  SHFL.IDX PT, R43, R43, R0, 0x1c1f ;  /* 0x001c1f002b2b7589 */ /* 0x000fe200000e0000 */
[----:B-1----:R-:W-:-:S02]  /*d5d0*/  SEL R13, R89, R20, P0 ;  /* 0x00000014590d7207 */ /* 0x002fc40000000000 */
[----:B------:R-:W-:Y:S01]  /*d5e0*/  SEL R15, R20, R89, P0 ;  /* 0x00000059140f7207 */ /* 0x000fe20000000000 */
[----:B------:R-:W-:Y:S01]  /*d5f0*/  SHFL.IDX PT, R91, R91, R0, 0x1c1f ;  /* 0x001c1f005b5b7589 */ /* 0x000fe200000e0000 */
[----:B--2---:R-:W-:Y:S02]  /*d600*/  SEL R9, R87, R12, P0 ;  /* 0x0000000c57097207 */ /* 0x004fe40000000000 */
[----:B------:R-:W-:Y:S01]  /*d610*/  SEL R11, R12, R87, P0 ;  /* 0x000000570c0b7207 */ /* 0x000fe20000000000 */
[----:B------:R-:W1:Y:S01]  /*d620*/  SHFL.IDX PT, R26, R131, R2, 0x1c1f ;  /* 0x001c1f02831a7589 */ /* 0x000e6200000e0000 */
[----:B------:R-:W2:Y:S03]  /*d630*/  LDC.64 R86, c[0x0][0xb78] ;  /* 0x0002de00ff567b82 */ /* 0x000ea60000000a00 */
[----:B------:R-:W5:Y:S01]  /*d640*/  SHFL.IDX PT, R28, R85, R2, 0x1c1f ;  /* 0x001c1f02551c7589 */ /* 0x000f6200000e0000 */
[----:B---3--:R-:W-:-:S02]  /*d650*/  SEL R8, R5, R10, P0 ;  /* 0x0000000a05087207 */ /* 0x008fc40000000000 */
[----:B------:R-:W-:Y:S01]  /*d660*/  SEL R10, R10, R5, P0 ;  /* 0x000000050a0a7207 */ /* 0x000fe20000000000 */
[----:B------:R-:W-:Y:S01]  /*d670*/  SHFL.IDX PT, R45, R45, R0, 0x1c1f ;  /* 0x001c1f002d2d7589 */ /* 0x000fe200000e0000 */
[----:B------:R-:W-:-:S03]  /*d680*/  SHF.R.S32.HI R5, RZ, 0x1f, R121 ;  /* 0x0000001fff057819 */ /* 0x000fc60000011479 */
[----:B------:R-:W-:Y:S01]  /*d690*/  SHFL.IDX PT, R95, R95, R0, 0x1c1f ;  /* 0x001c1f005f5f7589 */ /* 0x000fe200000e0000 */
[----:B----4-:R-:W-:Y:S02]  /*d6a0*/  SEL R12, R37, R14, P0 ;  /* 0x0000000e250c7207 */ /* 0x010fe40000000000 */
[----:B------:R-:W-:Y:S01]  /*d6b0*/  SEL R14, R14, R37, P0 ;  /* 0x000000250e0e7207 */ /* 0x000fe20000000000 */
[----:B------:R-:W3:Y:S04]  /*d6c0*/  SHFL.IDX PT, R30, R127, R2, 0x1c1f ;  /* 0x001c1f027f1e7589 */ /* 0x000ee800000e0000 */
[----:B------:R-:W4:Y:S01]  /*d6d0*/  SHFL.IDX PT, R32, R77, R2, 0x1c1f ;  /* 0x001c1f024d207589 */ /* 0x000f2200000e0000 */
[----:B------:R-:W-:Y:S01]  /*d6e0*/  BAR.SYNC.DEFER_BLOCKING 0x1, 0x100 ;  /* 0x0044000000007b1d */ /* 0x000fe20000010000 */
[----:B-1----:R-:W-:Y:S01]  /*d6f0*/  SEL R24, R43, R26, P0 ;  /* 0x0000001a2b187207 */ /* 0x002fe20000000000 */
[----:B--2---:R-:W-:Y:S01]  /*d700*/  IMAD.WIDE.U32 R6, R86, UR44, R6 ;  /* 0x0000002c56067c25 */ /* 0x004fe2000f8e0006 */
[----:B------:R-:W-:-:S02]  /*d710*/  SEL R26, R26, R43, P0 ;  /* 0x0000002b1a1a7207 */ /* 0x000fc40000000000 */
[----:B-----5:R-:W-:Y:S02]  /*d720*/  SEL R25, R91, R28, P0 ;  /* 0x0000001c5b197207 */ /* 0x020fe40000000000 */
[----:B------:R-:W-:Y:S01]  /*d730*/  SEL R27, R28, R91, P0 ;  /* 0x0000005b1c1b7207 */ /* 0x000fe20000000000 */
[----:B------:R-:W-:Y:S04]  /*d740*/  SHFL.IDX PT, R51, R51, R0, 0x1c1f ;  /* 0x001c1f0033337589 */ /* 0x000fe800000e0000 */
[----:B------:R-:W1:Y:S04]  /*d750*/  SHFL.IDX PT, R34, R123, R2, 0x1c1f ;  /* 0x001c1f027b227589 */ /* 0x000e6800000e0000 */
[----:B------:R-:W-:Y:S01]  /*d760*/  SHFL.IDX PT, R53, R53, R0, 0x1c1f ;  /* 0x001c1f0035357589 */ /* 0x000fe200000e0000 */
[----:B---3--:R-:W-:-:S02]  /*d770*/  SEL R28, R45, R30, P0 ;  /* 0x0000001e2d1c7207 */ /* 0x008fc40000000000 */
[----:B------:R-:W-:Y:S01]  /*d780*/  SEL R30, R30, R45, P0 ;  /* 0x0000002d1e1e7207 */ /* 0x000fe20000000000 */
[----:B------:R-:W-:Y:S01]  /*d790*/  SHFL.IDX PT, R59, R59, R0, 0x1c1f ;  /* 0x001c1f003b3b7589 */ /* 0x000fe200000e0000 */
[----:B----4-:R-:W-:Y:S02]  /*d7a0*/  SEL R29, R95, R32, P0 ;  /* 0x000000205f1d7207 */ /* 0x010fe40000000000 */
[----:B------:R-:W-:Y:S01]  /*d7b0*/  SEL R31, R32, R95, P0 ;  /* 0x0000005f201f7207 */ /* 0x000fe20000000000 */
[----:B------:R-:W-:Y:S04]  /*d7c0*/  SHFL.IDX PT, R61, R61, R0, 0x1c1f ;  /* 0x001c1f003d3d7589 */ /* 0x000fe800000e0000 */
[----:B------:R-:W-:Y:S04]  /*d7d0*/  SHFL.IDX PT, R67, R67, R0, 0x1c1f ;  /* 0x001c1f0043437589 */ /* 0x000fe800000e0000 */
[----:B------:R-:W-:Y:S04]  /*d7e0*/  SHFL.IDX PT, R71, R71, R0, 0x1c1f ;  /* 0x001c1f0047477589 */ /* 0x000fe800000e0000 */
[----:B------:R-:W-:Y:S01]  /*d7f0*/  SHFL.IDX PT, R75, R75, R0, 0x1c1f ;  /* 0x001c1f004b4b7589 */ /* 0x000fe200000e0000 */
[----:B-1----:R-:W-:-:S02]  /*d800*/  SEL R32, R51, R34, P0 ;  /* 0x0000002233207207 */ /* 0x002fc40000000000 */
[----:B------:R-:W-:Y:S01]  /*d810*/  SEL R34, R34, R51, P0 ;  /* 0x0000003322227207 */ /* 0x000fe20000000000 */
        /* <DEDUP_REMOVED lines=18> */
[----:B------:R-:W1:Y:S04]  /*d940*/  SHFL.IDX PT, R54, R39, R2, 0x1c1f ;  /* 0x001c1f0227367589 */ /* 0x000e6800000e0000 */
[----:B------:R-:W-:Y:S04]  /*d950*/  SHFL.IDX PT, R42, R79, R2, 0x1c1f ;  /* 0x001c1f024f2a7589 */ /* 0x000fe800000e0000 */
[----:B------:R-:W-:Y:S04]  /*d960*/  SHFL.IDX PT, R56, R111, R2, 0x1c1f ;  /* 0x001c1f026f387589 */ /* 0x000fe800000e0000 */
[----:B------:R-:W2:Y:S04]  /*d970*/  SHFL.IDX PT, R58, R115, R2, 0x1c1f ;  /* 0x001c1f02733a7589 */ /* 0x000ea800000e0000 */
[----:B------:R-:W-:Y:S04]  /*d980*/  SHFL.IDX PT, R44, R83, R2, 0x1c1f ;  /* 0x001c1f02532c7589 */ /* 0x000fe800000e0000 */
[----:B------:R-:W3:Y:S04]  /*d990*/  SHFL.IDX PT, R60, R119, R2, 0x1c1f ;  /* 0x001c1f02773c7589 */ /* 0x000ee800000e0000 */
[----:B------:R4:W-:Y:S01]  /*d9a0*/  STSM.16.M88.4 [R35], R8 ;  /* 0x0000000823007844 */ /* 0x0009e20000000200 */
[----:B-1----:R-:W-:-:S02]  /*d9b0*/  SEL R37, R107, R54, P0 ;  /* 0x000000366b257207 */ /* 0x002fc40000000000 */
[----:B------:R-:W-:Y:S01]  /*d9c0*/  SEL R39, R54, R107, P0 ;  /* 0x0000006b36277207 */ /* 0x000fe20000000000 */
[----:B------:R1:W-:Y:S04]  /*d9d0*/  STSM.16.M88.4 [R33], R12 ;  /* 0x0000000c21007844 */ /* 0x0003e80000000200 */
[----:B------:R5:W-:Y:S04]  /*d9e0*/  STSM.16.M88.4 [R78], R24 ;  /* 0x000000184e007844 */ /* 0x000be80000000200 */
[----:B------:R-:W-:Y:S01]  /*d9f0*/  STSM.16.M88.4 [R76], R28 ;  /* 0x0000001c4c007844 */ /* 0x000fe20000000200 */
[----:B--2---:R-:W-:-:S02]  /*da00*/  SEL R41, R113, R58, P0 ;  /* 0x0000003a71297207 */ /* 0x004fc40000000000 */
[----:B------:R-:W-:Y:S02]  /*da10*/  SEL R43, R58, R113, P0 ;  /* 0x000000713a2b7207 */ /* 0x000fe40000000000 */
[----:B----4-:R-:W-:Y:S02]  /*da20*/  SEL R35, R46, R97, P0 ;  /* 0x000000612e237207 */ /* 0x010fe40000000000 */
[----:B------:R-:W-:Y:S02]  /*da30*/  SEL R8, R53, R0, P0 ;  /* 0x0000000035087207 */ /* 0x000fe40000000000 */
[----:B-1----:R-:W-:Y:S02]  /*da40*/  SEL R33, R97, R46, P0 ;  /* 0x0000002e61217207 */ /* 0x002fe40000000000 */
[----:B------:R-:W-:Y:S01]  /*da50*/  SEL R10, R0, R53, P0 ;  /* 0x00000035000a7207 */ /* 0x000fe20000000000 */
[----:B------:R-:W-:Y:S01]  /*da60*/  IMAD R0, R86, UR5, RZ ;  /* 0x0000000556007c24 */ /* 0x000fe2000f8e02ff */
[----:B------:R-:W-:Y:S01]  /*da70*/  SEL R9, R99, R48, P0 ;  /* 0x0000003063097207 */ /* 0x000fe20000000000 */
[----:B------:R-:W-:Y:S01]  /*da80*/  STSM.16.M88.4 [R74], R32 ;  /* 0x000000204a007844 */ /* 0x000fe20000000200 */
[----:B------:R-:W-:Y:S01]  /*da90*/  SEL R11, R48, R99, P0 ;  /* 0x00000063300b7207 */ /* 0x000fe20000000000 */
[----:B------:R-:W-:Y:S01]  /*daa0*/  IMAD R2, R87, UR44, R0 ;  /* 0x0000002c57027c24 */ /* 0x000fe2000f8e0200 */
[----:B------:R-:W-:-:S02]  /*dab0*/  SEL R12, R59, R20, P0 ;  /* 0x000000143b0c7207 */ /* 0x000fc40000000000 */
[----:B------:R-:W-:Y:S01]  /*dac0*/  SEL R14, R20, R59, P0 ;  /* 0x0000003b140e7207 */ /* 0x000fe20000000000 */
[----:B------:R1:W-:Y:S01]  /*dad0*/  STSM.16.M88.4 [R72], R8 ;  /* 0x0000000848007844 */ /* 0x0003e20000000200 */
[----:B------:R-:W-:Y:S02]  /*dae0*/  SEL R13, R103, R50, P0 ;  /* 0x00000032670d7207 */ /* 0x000fe40000000000 */
[----:B------:R-:W-:Y:S02]  /*daf0*/  SEL R15, R50, R103, P0 ;  /* 0x00000067320f7207 */ /* 0x000fe40000000000 */
[----:B-----5:R-:W-:Y:S02]  /*db00*/  SEL R24, R61, R36, P0 ;  /* 0x000000243d187207 */ /* 0x020fe40000000000 */
        /* <DEDUP_REMOVED lines=20> */
[----:B------:R-:W-:-:S03]  /*dc50*/  IADD3 R0, P3, R121, R6, RZ ;  /* 0x0000000679007210 */ /* 0x000fc60007f7e0ff */
[----:B------:R-:W-:Y:S01]  /*dc60*/  STSM.16.M88.4 [R21], R28 ;  /* 0x0000001c15007844 */ /* 0x000fe20000000200 */
[----:B------:R-:W-:Y:S02]  /*dc70*/  IADD3.X R5, R5, R7, R2, P3, !PT ;  /* 0x0000000705057210 */ /* 0x000fe40001ffe402 */
        /* <DEDUP_REMOVED lines=35> */
.L_x_4673:
[----:B------:R-:W-:Y:S05]  /*deb0*/  BSYNC B0 ;  /* 0x0000000000007941 */ /* 0x000fea0003800000 */
.L_x_4672:
[----:B------:R-:W-:Y:S05]  /*dec0*/  BRA `(.L_x_4671) ;  /* 0x00000008004c7947 */ /* 0x000fea0003800000 */
.L_x_4670:
[----:B------:R-:W1:Y:S01]  /*ded0*/  LDC R12, c[0x0][0xdac] ;  /* 0x00036b00ff0c7b82 */ /* 0x000e620000000800 */
[----:B------:R-:W-:Y:S01]  /*dee0*/  ISETP.GT.AND P0, PT, R229, 0x7f, PT ;  /* 0x0000007fe500780c */ /* 0x000fe20003f04270 */
[----:B------:R-:W-:Y:S01]  /*def0*/  USHF.R.S32.HI UR6, URZ, 0x1f, UR43 ;  /* 0x0000001f3f067899 */ /* 0x000fe2000801142b */
[----:B------:R-:W-:Y:S01]  /*df00*/  BSSY B0, `(.L_x_4674) ;  /* 0x000001c000007945 */ /* 0x000fe20003800000 */
[----:B------:R-:W-:Y:S01]  /*df10*/  USHF.R.S32.HI UR7, URZ, 0x1f, UR44 ;  /* 0x0000001f3f077899 */ /* 0x000fe2000801142c */
[----:B------:R-:W-:-:S03]  /*df20*/  SHF.R.S32.HI R23, RZ, 0x1f, R22 ;  /* 0x0000001fff177819 */ /* 0x000fc60000011416 */
[----:B------:R-:W2:Y:S08]  /*df30*/  LDC.64 R6, c[0x0][0xae0] ;  /* 0x0002b800ff067b82 */ /* 0x000eb00000000a00 */
[----:B------:R-:W3:Y:S01]  /*df40*/  LDC.64 R8, c[0x0][0xae8] ;  /* 0x0002ba00ff087b82 */ /* 0x000ee20000000a00 */
[----:B------:R-:W-:Y:S05]  /*df50*/  @P0 BRA `(.L_x_4675) ;  /* 0x0000000000580947 */ /* 0x000fea0003800000 */
[----:B------:R-:W4:Y:S01]  /*df60*/  S2R R0, SR_TID.X ;  /* 0x0000000000007919 */ /* 0x000f220000002100 */
[----:B------:R-:W-:Y:S01]  /*df70*/  IMAD.U32 R2, RZ, RZ, UR42 ;  /* 0x0000002aff027e24 */ /* 0x000fe2000f8e00ff */
[----:B------:R-:W-:-:S04]  /*df80*/  ULDC UR5, c[0x0][0xa88] ;  /* 0x0002a20000057ab9 */ /* 0x000fc80000000800 */
[----:B----4-:R-:W-:-:S04]  /*df90*/  IADD3 R2, R2, -0x80, R0 ;  /* 0xffffff8002027810 */ /* 0x010fc80007ffe000 */
[----:B------:R-:W-:-:S13]  /*dfa0*/  ISETP.GE.AND P0, PT, R2, UR5, PT ;  /* 0x0000000502007c0c */ /* 0x000fda000bf06270 */
[----:B------:R-:W-:Y:S05]  /*dfb0*/  @P0 BRA `(.L_x_4675) ;  /* 0x0000000000400947 */ /* 0x000fea0003800000 */
[----:B------:R-:W4:Y:S01]  /*dfc0*/  LDC.64 R4, c[0x0][0xb70] ;  /* 0x0002dc00ff047b82 */ /* 0x000f220000000a00 */
[----:B------:R-:W-:Y:S01]  /*dfd0*/  SHF.R.S32.HI R3, RZ, 0x1f, R2 ;  /* 0x0000001fff037819 */ /* 0x000fe20000011402 */
[----:B------:R-:W-:-:S06]  /*dfe0*/  ULDC.64 UR8, c[0x0][0xb40] ;  /* 0x0002d00000087ab9 */ /* 0x000fcc0000000a00 */
[----:B------:R-:W5:Y:S01]  /*dff0*/  LDC.64 R10, c[0x0][0xb78] ;  /* 0x0002de00ff0a7b82 */ /* 0x000f620000000a00 */
[C---:B----4-:R-:W-:Y:S02]  /*e000*/  IMAD R0, R4.reuse, UR6, RZ ;  /* 0x0000000604007c24 */ /* 0x050fe4000f8e02ff */
[----:B------:R-:W-:-:S04]  /*e010*/  IMAD.WIDE.U32 R2, R4, UR43, R2 ;  /* 0x0000002b04027c25 */ /* 0x000fc8000f8e0002 */
[----:B------:R-:W-:Y:S02]  /*e020*/  IMAD R5, R5, UR43, R0 ;  /* 0x0000002b05057c24 */ /* 0x000fe4000f8e0200 */
[C---:B-----5:R-:W-:Y:S02]  /*e030*/  IMAD R0, R10.reuse, UR7, RZ ;  /* 0x000000070a007c24 */ /* 0x060fe4000f8e02ff */
        /* <DEDUP_REMOVED lines=8> */
.L_x_4675:
[----:B------:R-:W-:Y:S05]  /*e0c0*/  BSYNC B0 ;  /* 0x0000000000007941 */ /* 0x000fea0003800000 */
.L_x_4674:
[----:B------:R-:W-:Y:S01]  /*e0d0*/  ULDC UR5, c[0x0][0xa88] ;  /* 0x0002a20000057ab9 */ /* 0x000fe20000000800 */
[C---:B--2---:R-:W-:Y:S01]  /*e0e0*/  IMAD R0, R6.reuse, UR6, RZ ;  /* 0x0000000606007c24 */ /* 0x044fe2000f8e02ff */
[----:B------:R-:W-:Y:S01]  /*e0f0*/  UIADD3 UR42, -UR42, UR5, URZ ;  /* 0x000000052a2a7290 */ /* 0x000fe2000fffe13f */
[----:B----4-:R-:W-:Y:S01]  /*e100*/  IMAD.WIDE.U32 R2, R6, UR43, R22 ;  /* 0x0000002b06027c25 */ /* 0x010fe2000f8e0016 */
[----:B------:R-:W-:Y:S01]  /*e110*/  ULOP3.LUT UR39, URZ, UR39, URZ, 0x33, !UPT ;  /* 0x000000273f277292 */ /* 0x000fe2000f8e333f */
[----:B------:R-:W-:Y:S01]  /*e120*/  SHF.R.S32.HI R223, RZ, 0x1f, R222 ;  /* 0x0000001fffdf7819 */ /* 0x000fe200000114de */
[----:B------:R-:W-:Y:S01]  /*e130*/  BSSY B0, `(.L_x_4676) ;  /* 0x0000024000007945 */ /* 0x000fe20003800000 */
[----:B------:R-:W-:Y:S01]  /*e140*/  IMAD R5, R7, UR43, R0 ;  /* 0x0000002b07057c24 */ /* 0x000fe2000f8e0200 */
[C---:B------:R-:W-:Y:S01]  /*e150*/  ISETP.GE.AND P3, PT, R222.reuse, UR42, PT ;  /* 0x0000002ade007c0c */ /* 0x040fe2000bf66270 */
[C---:B------:R-:W-:Y:S02]  /*e160*/  VIADD R0, R222.reuse, 0x40 ;  /* 0x00000040de007836 */ /* 0x040fe40000000000 */
[----:B------:R-:W-:-:S02]  /*e170*/  VIADD R4, R222, 0x20 ;  /* 0x00000020de047836 */ /* 0x000fc40000000000 */
[----:B------:R-:W-:Y:S01]  /*e180*/  IMAD.IADD R3, R3, 0x1, R5 ;  /* 0x0000000103037824 */ /* 0x000fe200078e0205 */
[----:B------:R-:W-:Y:S01]  /*e190*/  ISETP.GE.AND P1, PT, R0, UR42, PT ;  /* 0x0000002a00007c0c */ /* 0x000fe2000bf26270 */
[----:B---3--:R-:W-:Y:S01]  /*e1a0*/  IMAD R0, R8, UR7, RZ ;  /* 0x0000000708007c24 */ /* 0x008fe2000f8e02ff */
[----:B------:R-:W-:Y:S01]  /*e1b0*/  ISETP.GE.AND P0, PT, R4, UR42, PT ;  /* 0x0000002a04007c0c */ /* 0x000fe2000bf06270 */
[----:B------:R-:W-:Y:S02]  /*e1c0*/  VIADD R4, R222, 0x60 ;  /* 0x00000060de047836 */ /* 0x000fe40000000000 */
[----:B------:R-:W-:Y:S02]  /*e1d0*/  IMAD R9, R9, UR44, R0 ;  /* 0x0000002c09097c24 */ /* 0x000fe4000f8e0200 */
[----:B-1----:R-:W-:Y:S01]  /*e1e0*/  VIADD R5, R12, UR39 ;  /* 0x000000270c057c36 */ /* 0x002fe20008000000 */
[----:B------:R-:W-:Y:S01]  /*e1f0*/  ISETP.GE.AND P2, PT, R4, UR42, PT ;  /* 0x0000002a04007c0c */ /* 0x000fe2000bf46270 */
        /* <DEDUP_REMOVED lines=23> */
.L_x_4677:
[----:B------:R-:W-:Y:S05]  /*e370*/  BSYNC B0 ;  /* 0x0000000000007941 */ /* 0x000fea0003800000 */
.L_x_4676:
[----:B------:R-:W-:Y:S04]  /*e380*/  BSSY B0, `(.L_x_4678) ;  /* 0x0000017000007945 */ /* 0x000fe80003800000 */
[----:B------:R-:W-:Y:S05]  /*e390*/  @P0 BRA `(.L_x_4679) ;  /* 0x0000000000540947 */ /* 0x000fea0003800000 */
[----:B-1----:R-:W-:Y:S01]  /*e3a0*/  IADD3 R9, P0, R4, 0x20, RZ ;  /* 0x0000002004097810 */ /* 0x002fe20007f1e0ff */
        /* <DEDUP_REMOVED lines=20> */
.L_x_4679:
[----:B------:R-:W-:Y:S05]  /*e4f0*/  BSYNC B0 ;  /* 0x0000000000007941 */ /* 0x000fea0003800000 */
.L_x_4678:
[----:B------:R-:W-:Y:S04]  /*e500*/  BSSY B0, `(.L_x_4680) ;  /* 0x0000017000007945 */ /* 0x000fe80003800000 */
[----:B------:R-:W-:Y:S05]  /*e510*/  @P1 BRA `(.L_x_4681) ;  /* 0x0000000000541947 */ /* 0x000fea0003800000 */
[----:B-12---:R-:W-:Y:S01]  /*e520*/  IADD3 R9, P0, R4, 0x40, RZ ;  /* 0x0000004004097810 */ /* 0x006fe20007f1e0ff */
        /* <DEDUP_REMOVED lines=20> */
.L_x_4681:
[----:B------:R-:W-:Y:S05]  /*e670*/  BSYNC B0 ;  /* 0x0000000000007941 */ /* 0x000fea0003800000 */
.L_x_4680:
        /* <DEDUP_REMOVED lines=23> */
.L_x_4682:
[----:B------:R-:W-:Y:S05]  /*e7f0*/  BSYNC B0 ;  /* 0x0000000000007941 */ /* 0x000fea0003800000 */
.L_x_4671:
[----:B------:R-:W5:Y:S02]  /*e800*/  LDC R0, c[0x0][0xda8] ;  /* 0x00036a00ff007b82 */ /* 0x000f640000000800 */
[----:B-----5:R-:W-:-:S13]  /*e810*/  ISETP.LE.AND P0, PT, R0, UR4, PT ;  /* 0x0000000400007c0c */ /* 0x020fda000bf03270 */
[----:B------:R-:W-:Y:S05]  /*e820*/  @!P0 BRA `(.L_x_4683) ;  /* 0xffffff2400688947 */ /* 0x000fea000383ffff */
[----:B------:R-:W-:Y:S05]  /*e830*/  EXIT ;  /* 0x000000000000794d */ /* 0x000fea0003800000 */
.L_x_4632:
[----:B------:R-:W-:-:S08]  /*e840*/  NOP ;  /* 0x0000000000007918 */ /* 0x000fd00000000000 */
[----:B---3--:R-:W1:-:S00]  /*e850*/  USETMAXREG.DEALLOC.CTAPOOL 0x18 ;  /* 0x00000018000079c8 */ /* 0x008e4000080e0500 */
[----:B-1----:R-:W-:-:S06]  /*e860*/  LOP3.LUT R0, R0, 0x3, RZ, 0xc0, !PT ;  /* 0x0000000300007812 */ /* 0x002fcc00078ec0ff */
[----:B------:R-:W1:Y:S01]  /*e870*/  S2UR UR4, SR_CTAID.X ;  /* 0x00000000000479c3 */ /* 0x000e620000002500 */
[----:B------:R-:W-:Y:S01]  /*e880*/  IMAD.MOV.U32 R19, RZ, RZ, RZ ;  /* 0x000000ffff137224 */ /* 0x000fe200078e00ff */
[----:B------:R-:W2:Y:S02]  /*e890*/  SHFL.IDX PT, R0, R0, RZ, 0x1f ;  /* 0x00001fff00007589 */ /* 0x000ea400000e0000 */
[----:B--2---:R-:W-:-:S04]  /*e8a0*/  ISETP.NE.AND P0, PT, R0, RZ, PT ;  /* 0x000000ff0000720c */ /* 0x004fc80003f05270 */
[----:B------:R-:W1:Y:S01]  /*e8b0*/  LDC R0, c[0x0][0xda8] ;  /* 0x00036a00ff007b82 */ /* 0x000e620000000800 */
[----:B------:R-:W-:-:S05]  /*e8c0*/  P2R R2, PR, RZ, 0x1 ;  /* 0x00000001ff027803 */ /* 0x000fca0000000000 */
[----:B------:R2:W-:Y:S03]  /*e8d0*/  STL [R1+0x20], R2 ;  /* 0x0000200201007387 */ /* 0x0005e60000100800 */
[----:B------:R-:W-:Y:S06]  /*e8e0*/  @P0 BAR.ARV 0x4, 0x180 ;  /* 0x0106000000000b1d */ /* 0x000fec0000002000 */
[----:B------:R2:W-:Y:S01]  /*e8f0*/  STL [R1+0x18], RZ ;  /* 0x000018ff01007387 */ /* 0x0005e20000100800 */
[----:B-1----:R-:W-:Y:S01]  /*e900*/  ISETP.LE.AND P0, PT, R0, UR4, PT ;  /* 0x0000000400007c0c */ /* 0x002fe2000bf03270 */
[----:B------:R-:W-:-:S05]  /*e910*/  IMAD.MOV.U32 R0, RZ, RZ, 0x1 ;  /* 0x00000001ff007424 */ /* 0x000fca00078e00ff */
[----:B------:R2:W-:Y:S07]  /*e920*/  STL [R1], R0 ;  /* 0x0000000001007387 */ /* 0x0005ee0000100800 */
[----:B------:R-:W-:Y:S05]  /*e930*/  @P0 BRA `(.L_x_4684) ;  /* 0x0000003c00e80947 */ /* 0x000fea0003800000 */
[----:B------:R-:W3:Y:S01]  /*e940*/  LDL R4, [R1+0x14] ;  /* 0x0000140001047983 */ /* 0x000ee20000100800 */
[----:B--2---:R-:W1:Y:S01]  /*e950*/  S2R R2, SR_TID.X ;  /* 0x0000000000027919 */ /* 0x004e620000002100 */
[----:B------:R-:W2:Y:S01]  /*e960*/  S2R R6, SR_TID.X ;  /* 0x0000000000067919 */ /* 0x000ea20000002100 */
[----:B-1----:R-:W-:-:S05]  /*e970*/  LOP3.LUT R2, R2, 0x7f, RZ, 0xc0, !PT ;  /* 0x0000007f02027812 */ /* 0x002fca00078ec0ff */
[----:B------:R-:W-:-:S05]  /*e980*/  IMAD.SHL.U32 R0, R2, 0x10, RZ ;  /* 0x0000001002007824 */ /* 0x000fca00078e00ff */
[----:B------:R-:W-:Y:S01]  /*e990*/  LOP3.LUT R3, R0, 0x600, RZ, 0xc0, !PT ;  /* 0x0000060000037812 */ /* 0x000fe200078ec0ff */
[C---:B--2---:R-:W-:Y:S02]  /*e9a0*/  IMAD.SHL.U32 R0, R6.reuse, 0x20, RZ ;  /* 0x0000002006007824 */ /* 0x044fe400078e00ff */
[----:B------:R-:W-:-:S03]  /*e9b0*/  IMAD.SHL.U32 R17, R6, 0x40, RZ ;  /* 0x0000004006117824 */ /* 0x000fc600078e00ff */
        /* <DEDUP_REMOVED lines=9> */
[----:B------:R-:W-:-:S05]  /*ea50*/  IMAD.SHL.U32 R3, R6, 0x8, RZ ;  /* 0x0000000806037824 */ /* 0x000fca00078e00ff */
[----:B------:R-:W-:-:S04]  /*ea60*/  LOP3.LUT R0, R0, 0x30, R3, 0x78, !PT ;  /* 0x0000003000007812 */ /* 0x000fc800078e7803 */
[----:B------:R-:W-:Y:S01]  /*ea70*/  LOP3.LUT R17, R0, 0x640, R17, 0xf8, !PT ;  /* 0x0000064000117812 */ /* 0x000fe200078ef811 */
[----:B------:R-:W-:Y:S01]  /*ea80*/  IMAD.U32 R0, RZ, RZ, UR4 ;  /* 0x00000004ff007e24 */ /* 0x000fe2000f8e00ff */
[----:B------:R-:W-:-:S04]  /*ea90*/  LOP3.LUT R16, R5, R2, RZ, 0xfc, !PT ;  /* 0x0000000205107212 */ /* 0x000fc800078efcff */
[----:B------:R1:W-:Y:S02]  /*eaa0*/  STL [R1+0xc], R0 ;  /* 0x00000c0001007387 */ /* 0x0003e40000100800 */
[----:B-1----:R-:W-:Y:S02]  /*eab0*/  IMAD.MOV.U32 R0, RZ, RZ, 0x1 ;  /* 0x00000001ff007424 */ /* 0x002fe400078e00ff */
[----:B------:R-:W-:Y:S01]  /*eac0*/  IMAD.MOV.U32 R19, RZ, RZ, RZ ;  /* 0x000000ffff137224 */ /* 0x000fe200078e00ff */
[----:B------:R-:W-:Y:S01]  /*ead0*/  ULDC UR42, c[0x0][0xc] ;  /* 0x00000300002a7ab9 */ /* 0x000fe20000000800 */
[----:B------:R-:W-:Y:S01]  /*eae0*/  ULDC.64 UR44, c[0x0][0x198] ;  /* 0x00006600002c7ab9 */ /* 0x000fe20000000a00 */
[C---:B---3--:R-:W-:Y:S02]  /*eaf0*/  LOP3.LUT R3, R4.reuse, 0x1, RZ, 0xfc, !PT ;  /* 0x0000000104037812 */ /* 0x048fe400078efcff */
[----:B------:R-:W-:-:S03]  /*eb00*/  LOP3.LUT R2, R4, 0x2, RZ, 0xfc, !PT ;  /* 0x0000000204027812 */ /* 0x000fc600078efcff */
[----:B------:R1:W-:Y:S04]  /*eb10*/  STL [R1+0x1c], R3 ;  /* 0x00001c0301007387 */ /* 0x0003e80000100800 */
[----:B------:R1:W-:Y:S04]  /*eb20*/  STL [R1+0x10], R2 ;  /* 0x0000100201007387 */ /* 0x0003e80000100800 */
[----:B------:R1:W-:Y:S04]  /*eb30*/  STL [R1], R0 ;  /* 0x0000000001007387 */ /* 0x0003e80000100800 */
[----:B------:R1:W-:Y:S02]  /*eb40*/  STL [R1+0x18], RZ ;  /* 0x000018ff01007387 */ /* 0x0003e40000100800 */
.L_x_4740:
        /* <DEDUP_REMOVED lines=22> */
.L_x_4685:
[----:B------:R-:W-:Y:S01]  /*ecb0*/  ULDC UR9, c[0x0][0xdc4] ;  /* 0x0003710000097ab9 */ /* 0x000fe20000000800 */
[----:B------:R-:W-:Y:S01]  /*ecc0*/  UMOV UR6, UR7 ;  /* 0x0000000700067c82 */ /* 0x000fe20008000000 */
[----:B------:R-:W-:-:S11]  /*ecd0*/  UISETP.NE.AND UP0, UPT, UR9, 0x1, UPT ;  /* 0x000000010900788c */ /* 0x000fd6000bf05270 */
[----:B------:R-:W-:Y:S02]  /*ece0*/  @UP0 ULDC.64 UR10, c[0x0][0xdc8] ;  /* 0x00037200000a0ab9 */ /* 0x000fe40000000a00 */
[----:B------:R-:W-:-:S04]  /*ecf0*/  UIMAD.WIDE.U32 UR4, UR7, UR10, URZ ;  /* 0x0000000a070472a5 */ /* 0x000fc8000f8e003f */
[----:B------:R-:W-:-:S04]  /*ed00*/  @UP0 USHF.R.U32.HI UR6, URZ, UR11, UR5 ;  /* 0x0000000b3f060299 */ /* 0x000fc80008011605 */
[----:B------:R-:W-:-:S12]  /*ed10*/  UIMAD UR4, UR6, UR9, URZ ;  /* 0x00000009060472a4 */ /* 0x000fd8000f8e023f */
.L_x_4686:
[----:B------:R-:W-:Y:S01]  /*ed20*/  ULDC.64 UR10, c[0x0][0x3f8] ;  /* 0x0000fe00000a7ab9 */ /* 0x000fe20000000a00 */
[----:B------:R-:W-:Y:S01]  /*ed30*/  ULOP3.LUT UR6, URZ, UR6, URZ, 0x33, !UPT ;  /* 0x000000063f067292 */ /* 0x000fe2000f8e333f */
[----:B------:R-:W-:Y:S01]  /*ed40*/  BSSY B6, `(.L_x_4687) ;  /* 0x000039e000067945 */ /* 0x000fe20003800000 */
[----:B------:R-:W-:Y:S02]  /*ed50*/  UISETP.NE.U32.AND UP0, UPT, UR10, URZ, UPT ;  /* 0x0000003f0a00728c */ /* 0x000fe4000bf05070 */
[----:B------:R-:W-:Y:S02]  /*ed60*/  UIADD3 UR9, UR7, -UR4, URZ ;  /* 0x8000000407097290 */ /* 0x000fe4000fffe03f */
[----:B------:R-:W-:Y:S01]  /*ed70*/  UISETP.NE.AND.EX UP0, UPT, UR11, URZ, UPT, UP0 ;  /* 0x0000003f0b00728c */ /* 0x000fe2000bf05300 */
[----:B------:R-:W-:Y:S01]  /*ed80*/  ULDC UR4, c[0x0][0xdac] ;  /* 0x00036b0000047ab9 */ /* 0x000fe20000000800 */
[----:B------:R-:W-:Y:S01]  /*ed90*/  ULDC UR5, c[0x0][0x404] ;  /* 0x0001010000057ab9 */ /* 0x000fe20000000800 */
[----:B------:R-:W-:Y:S01]  /*eda0*/  UIADD3 UR6, UR6, UR4, URZ ;  /* 0x0000000406067290 */ /* 0x000fe2000fffe03f */
[----:B------:R-:W-:-:S02]  /*edb0*/  ULDC UR7, c[0x0][0x2e0] ;  /* 0x0000b80000077ab9 */ /* 0x000fc40000000800 */
[----:B------:R-:W-:Y:S01]  /*edc0*/  ULDC UR4, c[0x0][0x288] ;  /* 0x0000a20000047ab9 */ /* 0x000fe20000000800 */
[----:B------:R-:W-:Y:S02]  /*edd0*/  USHF.L.U32 UR37, UR6, 0x7, URZ ;  /* 0x0000000706257899 */ /* 0x000fe4000800063f */
[----:B------:R-:W-:Y:S02]  /*ede0*/  USEL UR6, UR5, 0x1, UP0 ;  /* 0x0000000105067887 */ /* 0x000fe40008000000 */
[----:B------:R-:W-:Y:S02]  /*edf0*/  UIADD3 UR5, UR37, 0x11f, -UR4 ;  /* 0x0000011f25057890 */ /* 0x000fe4000fffe804 */
[----:B------:R-:W-:Y:S02]  /*ee00*/  UIMAD UR4, UR6, UR7, 0x9f ;  /* 0x0000009f060474a4 */ /* 0x000fe4000f8e0207 */
[----:B------:R-:W-:Y:S02]  /*ee10*/  UIMAD UR6, UR6, UR7, UR5 ;  /* 0x00000007060672a4 */ /* 0x000fe4000f8e0205 */
[----:B------:R-:W-:Y:S01]  /*ee20*/  UIMAD.WIDE UR4, UR4, 0x66666667, URZ ;  /* 0x66666667040478a5 */ /* 0x000fe2000f8e023f */
[----:B------:R-:W-:Y:S01]  /*ee30*/  ULDC UR10, c[0x0][0xdc4] ;  /* 0x00037100000a7ab9 */ /* 0x000fe20000000800 */
[----:B------:R-:W-:-:S02]  /*ee40*/  UIMAD.WIDE UR6, UR6, 0x66666667, URZ ;  /* 0x66666667060678a5 */ /* 0x000fc4000f8e023f */
[----:B------:R-:W-:Y:S02]  /*ee50*/  UIMAD UR10, UR8, UR10, UR9 ;  /* 0x0000000a080a72a4 */ /* 0x000fe4000f8e0209 */
[----:B------:R-:W-:Y:S01]  /*ee60*/  USHF.R.U32.HI UR6, URZ, 0x1f, UR7 ;  /* 0x0000001f3f067899 */ /* 0x000fe20008011607 */
[----:B------:R-:W-:Y:S01]  /*ee70*/  UMOV UR8, UR5 ;  /* 0x0000000500087c82 */ /* 0x000fe20008000000 */
[----:B------:R-:W-:Y:S01]  /*ee80*/  ULDC UR11, c[0x0][0xdb8] ;  /* 0x00036e00000b7ab9 */ /* 0x000fe20000000800 */
[----:B------:R-:W-:Y:S02]  /*ee90*/  USHF.R.U32.HI UR9, URZ, 0x1f, UR8 ;  /* 0x0000001f3f097899 */ /* 0x000fe40008011608 */
[----:B------:R-:W-:Y:S02]  /*eea0*/  ULEA.HI.SX32 UR6, UR7, UR6, 0x1a ;  /* 0x0000000607067291 */ /* 0x000fe4000f8fd23f */
[----:B------:R-:W-:Y:S02]  /*eeb0*/  ULEA.HI.SX32 UR9, UR8, UR9, 0x1a ;  /* 0x0000000908097291 */ /* 0x000fe4000f8fd23f */
[----:B------:R-:W-:-:S02]  /*eec0*/  UISETP.NE.AND UP1, UPT, UR11, 0x1, UPT ;  /* 0x000000010b00788c */ /* 0x000fc4000bf25270 */
[----:B------:R-:W-:Y:S01]  /*eed0*/  UISETP.LT.AND UP0, UPT, UR9, UR6, UPT ;  /* 0x000000060900728c */ /* 0x000fe2000bf01270 */
[----:B------:R-:W-:-:S03]  /*eee0*/  UMOV UR39, UR10 ;  /* 0x0000000a00277c82 */ /* 0x000fc60008000000 */
[----:B------:R-:W-:-:S05]  /*eef0*/  USEL UR41, UR9, UR6, UP0 ;  /* 0x0000000609297287 */ /* 0x000fca0008000000 */
[----:B------:R-:W-:Y:S01]  /*ef00*/  @UP1 ULDC UR12, c[0x0][0xdbc] ;  /* 0x00036f00000c1ab9 */ /* 0x000fe20000000800 */
[----:B------:R-:W-:Y:S01]  /*ef10*/  ISETP.LT.AND P0, PT, RZ, UR41, PT ;  /* 0x00000029ff007c0c */ /* 0x000fe2000bf01270 */
[----:B------:R-:W-:Y:S01]  /*ef20*/  UIMAD.WIDE.U32 UR4, UR10, UR12, URZ ;  /* 0x0000000c0a0472a5 */ /* 0x000fe2000f8e003f */
[----:B------:R-:W-:-:S03]  /*ef30*/  @UP1 ULDC UR7, c[0x0][0xdc0] ;  /* 0x0003700000071ab9 */ /* 0x000fc60000000800 */
        /* <DEDUP_REMOVED lines=22> */
.L_x_4688:
        /* <DEDUP_REMOVED lines=23> */
.L_x_4690:
        /* <DEDUP_REMOVED lines=20> */
.L_x_4691:
        /* <DEDUP_REMOVED lines=20> */
.L_x_4692:
        /* <DEDUP_REMOVED lines=18> */
.L_x_4693:
        /* <DEDUP_REMOVED lines=13> */
[----:B--2---:R-:W-:Y:S02]  /*f680*/  @P1 SHF.R.U32.HI R18, RZ, R3, R0 ;  /* 0x00000003ff121219 */ /* 0x004fe40000011600 */
[----:B------:R-:W1:Y:S02]  /*f690*/  @P0 LDC.64 R2, c[0x0][0x9f8] ;  /* 0x00027e00ff020b82 */ /* 0x000e640000000a00 */
        /* <DEDUP_REMOVED lines=9> */
[----:B------:R-:W-:Y:S01]  /*f730*/  UMOV UR13, UR37 ;  /* 0x00000025000d7c82 */ /* 0x000fe20008000000 */
[----:B------:R-:W-:Y:S01]  /*f740*/  UMOV UR14, UR38 ;  /* 0x00000026000e7c82 */ /* 0x000fe20008000000 */
[----:B-1----:R-:W1:Y:S01]  /*f750*/  LDC.64 R2, c[0x0][0x3f8] ;  /* 0x0000fe00ff027b82 */ /* 0x002e620000000a00 */
[----:B------:R-:W-:Y:S01]  /*f760*/  UMOV UR15, UR39 ;  /* 0x00000027000f7c82 */ /* 0x000fe20008000000 */
[----:B------:R-:W-:Y:S01]  /*f770*/  UMOV UR6, 0xffffffff ;  /* 0xffffffff00067882 */ /* 0x000fe20000000000 */
[----:B------:R-:W-:Y:S01]  /*f780*/  SHF.R.U32.HI R4, RZ, 0x5, R4 ;  /* 0x00000005ff047819 */ /* 0x000fe20000011604 */
[----:B------:R-:W-:-:S03]  /*f790*/  VOTEU.ALL UP1, P2 ;  /* 0x00000000003f7886 */ /* 0x000fc60001020000 */
[----:B------:R-:W-:Y:S02]  /*f7a0*/  LOP3.LUT R4, R4, 0x3, RZ, 0xc0, !PT ;  /* 0x0000000304047812 */ /* 0x000fe400078ec0ff */
[----:B------:R-:W-:-:S04]  /*f7b0*/  @!UP1 UIADD3 UR4, UP0, UR44, 0x270, URZ ;  /* 0x000002702c049890 */ /* 0x000fc8000ff1e03f */
[----:B------:R-:W-:-:S09]  /*f7c0*/  @!UP1 UIADD3.X UR5, URZ, UR45, URZ, UP0, !UPT ;  /* 0x0000002d3f059290 */ /* 0x000fd200087fe43f */
[----:B------:R3:W-:Y:S01]  /*f7d0*/  @!UP1 UTMAPF.L2.4D [UR36], [UR4] ;  /* 0x00000024040095b8 */ /* 0x0007e20008018000 */
[----:B-1----:R-:W-:-:S04]  /*f7e0*/  ISETP.NE.U32.AND P1, PT, R2, RZ, PT ;  /* 0x000000ff0200720c */ /* 0x002fc80003f25070 */
[----:B------:R-:W-:Y:S01]  /*f7f0*/  ISETP.NE.AND.EX P1, PT, R3, RZ, PT, P1 ;  /* 0x000000ff0300720c */ /* 0x000fe20003f25310 */
[----:B------:R3:W-:Y:S01]  /*f800*/  @!UP1 UTMAPF.L2.4D [UR8], [UR4] ;  /* 0x00000008040095b8 */ /* 0x0007e20008018000 */
[----:B------:R3:W-:Y:S01]  /*f810*/  @!UP1 UTMAPF.L2.4D [UR12], [UR4] ;  /* 0x0000000c040095b8 */ /* 0x0007e20008018000 */
[----:B--2---:R-:W-:Y:S01]  /*f820*/  SHF.R.S32.HI R10, RZ, 0x1f, R9 ;  /* 0x0000001fff0a7819 */ /* 0x004fe20000011409 */
[----:B------:R3:W-:Y:S01]  /*f830*/  STL [R1+0x4], R9 ;  /* 0x0000040901007387 */ /* 0x0007e20000100800 */
[----:B------:R-:W-:-:S03]  /*f840*/  SEL R0, R9, RZ, !P1 ;  /* 0x000000ff09007207 */ /* 0x000fc60004800000 */
[----:B------:R3:W-:Y:S01]  /*f850*/  STL [R1+0x8], R10 ;  /* 0x0000080a01007387 */ /* 0x0007e20000100800 */
[----:B------:R-:W-:Y:S05]  /*f860*/  BRA.DIV UR6, `(.L_x_4694) ;  /* 0x0000003606c87947 */ /* 0x000fea000b800000 */
[----:B------:R1:W2:Y:S02]  /*f870*/  SHFL.IDX PT, R14, R4, RZ, 0x1f ;  /* 0x00001fff040e7589 */ /* 0x0002a400000e0000 */
.L_x_4759:
        /* <DEDUP_REMOVED lines=8> */
.L_x_4762:
[----:B------:R-:W-:Y:S05]  /*f900*/  @!P6 BRA `(.L_x_4697) ;  /* 0x000000040074e947 */ /* 0x000fea0003800000 */
[----:B------:R-:W-:Y:S01]  /*f910*/  IMAD.MOV.U32 R0, RZ, RZ, R9 ;  /* 0x000000ffff007224 */ /* 0x000fe200078e0009 */
[----:B------:R-:W-:Y:S06]  /*f920*/  @!P1 BRA `(.L_x_4698) ;  /* 0x0000000000449947 */ /* 0x000fec0003800000 */
[----:B------:R-:W2:Y:S01]  /*f930*/  LDC R7, c[0x0][0x41c] ;  /* 0x00010700ff077b82 */ /* 0x000ea20000000800 */
[----:B------:R-:W-:Y:S01]  /*f940*/  ULDC.64 UR4, c[0x0][0x408] ;  /* 0x0001020000047ab9 */ /* 0x000fe20000000a00 */
[----:B--2---:R-:W-:-:S13]  /*f950*/  ISETP.NE.AND P0, PT, R7, 0x1, PT ;  /* 0x000000010700780c */ /* 0x004fda0003f05270 */
[----:B-1----:R-:W1:Y:S02]  /*f960*/  @P0 LDC.64 R4, c[0x0][0x420] ;  /* 0x00010800ff040b82 */ /* 0x002e640000000a00 */
        /* <DEDUP_REMOVED lines=13> */
.L_x_4698:
[----:B--2---:R-:W2:Y:S01]  /*fa40*/  LDL R2, [R1] ;  /* 0x0000000001027983 */ /* 0x004ea20000100800 */
[----:B-1----:R-:W-:Y:S02]  /*fa50*/  LEA R4, R19, UR40, 0x3 ;  /* 0x0000002813047c11 */ /* 0x002fe4000f8e18ff */
[----:B------:R-:W-:Y:S02]  /*fa60*/  ISETP.NE.AND P0, PT, R8, RZ, PT ;  /* 0x000000ff0800720c */ /* 0x000fe40003f05270 */
[----:B--2---:R-:W-:-:S04]  /*fa70*/  SHF.L.U32 R3, R2, 0x1f, RZ ;  /* 0x0000001f02037819 */ /* 0x004fc800000006ff */
[----:B------:R-:W1:Y:S02]  /*fa80*/  SYNCS.PHASECHK.TRANS64.TRYWAIT P3, [R4+URZ+0x33480], R3 ;  /* 0x03348003040075a7 */ /* 0x000e64000806017f */
[----:B-1----:R-:W-:Y:S05]  /*fa90*/  @!P3 BRA `(.L_x_4699) ;  /* 0x00000034007cb947 */ /* 0x002fea0003800000 */
.L_x_4763:
        /* <DEDUP_REMOVED lines=8> */
.L_x_4700:
        /* <DEDUP_REMOVED lines=28> */
.L_x_4764:
        /* <DEDUP_REMOVED lines=8> */
.L_x_4702:
        /* <DEDUP_REMOVED lines=24> */
.L_x_4697:
        /* <DEDUP_REMOVED lines=9> */
[----:B------:R-:W-:Y:S01]  /*ff70*/  @P0 IMAD.MOV.U32 R2, RZ, RZ, 0x6000 ;  /* 0x00006000ff020424 */ /* 0x000fe200078e00ff */
        /* <DEDUP_REMOVED lines=20> */
[----:B----4-:R-:W-:Y:S01]  /*100c0*/  NOP ;  /* 0x0000000000007918 */ /* 0x010fe20000000000 */
.L_x_4695:
[----:B-12---:R-:W2:Y:S01]  /*100d0*/  LDL.LU R3, [R1+0x18] ;  /* 0x0000180001037983 */ /* 0x006ea20000300800 */
[----:B------:R-:W-:Y:S01]  /*100e0*/  BSSY B0, `(.L_x_4703) ;  /* 0x0000009000007945 */ /* 0x000fe20003800000 */
[----:B--2---:R-:W-:-:S05]  /*100f0*/  VIADD R3, R3, 0x1 ;  /* 0x0000000103037836 */ /* 0x004fca0000000000 */
[----:B------:R-:W-:Y:S01]  /*10100*/  LEA.HI R2, R3, R3, RZ, 0x1 ;  /* 0x0000000303027211 */ /* 0x000fe200078f08ff */
[----:B------:R1:W-:Y:S03]  /*10110*/  STL [R1+0x18], R3 ;  /* 0x0000180301007387 */ /* 0x0003e60000100800 */
[----:B------:R-:W-:-:S05]  /*10120*/  LOP3.LUT R2, R2, 0xfffffffe, RZ, 0xc0, !PT ;  /* 0xfffffffe02027812 */ /* 0x000fca00078ec0ff */
[----:B------:R-:W-:-:S05]  /*10130*/  IMAD.IADD R2, R3, 0x1, -R2 ;  /* 0x0000000103027824 */ /* 0x000fca00078e0a02 */
[----:B------:R-:W-:-:S04]  /*10140*/  SHF.L.U32 R2, R2, 0x1f, RZ ;  /* 0x0000001f02027819 */ /* 0x000fc800000006ff */
[----:B------:R-:W2:Y:S02]  /*10150*/  SYNCS.PHASECHK.TRANS64.TRYWAIT P0, [UR40+0x33420], R2 ;  /* 0x03342002ff0075a7 */ /* 0x000ea40008000168 */
[----:B-12---:R-:W-:Y:S05]  /*10160*/  @!P0 BRA `(.L_x_4704) ;  /* 0x0000002c00f08947 */ /* 0x006fea0003800000 */
.L_x_4765:
[----:B---3--:R-:W-:Y:S05]  /*10170*/  BSYNC B0 ;  /* 0x0000000000007941 */ /* 0x008fea0003800000 */
.L_x_4703:
[----:B------:R-:W-:-:S06]  /*10180*/  UISETP.GE.AND UP0, UPT, UR41, 0x2, UPT ;  /* 0x000000022900788c */ /* 0x000fcc000bf06270 */
[----:B------:R-:W-:-:S13]  /*10190*/  PLOP3.LUT P0, PT, PT, PT, UP0, 0x80, 0x0 ;  /* 0x000000000000781c */ /* 0x000fda0003f0f008 */
[----:B------:R-:W-:Y:S05]  /*101a0*/  @!P0 BRA `(.L_x_4705) ;  /* 0x0000001800008947 */ /* 0x000fea0003800000 */
[----:B-1----:R1:W5:Y:S01]  /*101b0*/  LDL.LU R2, [R1] ;  /* 0x0000000001027983 */ /* 0x0023620000300800 */
[----:B------:R-:W-:Y:S01]  /*101c0*/  UIADD3 UR4, UR41, -0x2, URZ ;  /* 0xfffffffe29047890 */ /* 0x000fe2000fffe03f */
[----:B------:R-:W-:-:S05]  /*101d0*/  IMAD.MOV.U32 R8, RZ, RZ, R19 ;  /* 0x000000ffff087224 */ /* 0x000fca00078e0013 */
[----:B------:R-:W-:-:S07]  /*101e0*/  IMAD.U32 R3, RZ, RZ, UR4 ;  /* 0x00000004ff037e24 */ /* 0x000fce000f8e00ff */
.L_x_4729:
[----:B------:R-:W-:Y:S01]  /*101f0*/  VIADD R19, R8, 0x1 ;  /* 0x0000000108137836 */ /* 0x000fe20000000000 */
[----:B------:R-:W-:Y:S05]  /*10200*/  YIELD ;  /* 0x0000000000007946 */ /* 0x000fea0003800000 */
[----:B------:R-:W-:Y:S01]  /*10210*/  ISETP.NE.AND P0, PT, R19, 0x2, PT ;  /* 0x000000021300780c */ /* 0x000fe20003f05270 */
[----:B------:R-:W-:Y:S03]  /*10220*/  BSSY B0, `(.L_x_4706) ;  /* 0x00000a5000007945 */ /* 0x000fe60003800000 */
[----:B------:R-:W-:-:S02]  /*10230*/  SEL R4, RZ, 0x1, P0 ;  /* 0x00000001ff047807 */ /* 0x000fc40000000000 */
[----:B------:R-:W-:Y:S02]  /*10240*/  SEL R19, R19, RZ, P0 ;  /* 0x000000ff13137207 */ /* 0x000fe40000000000 */
[----:B-----5:R-:W-:-:S05]  /*10250*/  LOP3.LUT R10, R2, R4, RZ, 0x3c, !PT ;  /* 0x00000004020a7212 */ /* 0x020fca00078e3cff */
[----:B--2---:R2:W-:Y:S01]  /*10260*/  STL [R1], R10 ;  /* 0x0000000a01007387 */ /* 0x0045e20000100800 */
        /* <DEDUP_REMOVED lines=23> */
.L_x_4708:
        /* <DEDUP_REMOVED lines=8> */
.L_x_4766:
[----:B------:R-:W-:Y:S05]  /*10460*/  BSYNC B1 ;  /* 0x0000000000017941 */ /* 0x000fea0003800000 */
.L_x_4709:
        /* <DEDUP_REMOVED lines=9> */
.L_x_4712:
[----:B------:R-:W-:Y:S05]  /*10500*/  BSYNC B1 ;  /* 0x0000000000017941 */ /* 0x000fea0003800000 */
.L_x_4711:
        /* <DEDUP_REMOVED lines=11> */
[----:B--2---:R-:W-:Y:S01]  /*105c0*/  VIADD R10, R4, 0xf200 ;  /* 0x0000f200040a7836 */ /* 0x004fe20000000000 */
[----:B------:R-:W-:-:S09]  /*105d0*/  UMOV UR7, 0x14f00000 ;  /* 0x14f0000000077882 */ /* 0x000fd20000000000 */
.L_x_4713:
        /* <DEDUP_REMOVED lines=16> */
.L_x_4714:
        /* <DEDUP_REMOVED lines=16> */
.L_x_4715:
        /* <DEDUP_REMOVED lines=12> */
.L_x_4767:
[----:B------:R-:W-:Y:S05]  /*108a0*/  BSYNC B1 ;  /* 0x0000000000017941 */ /* 0x000fea0003800000 */
.L_x_4716:
        /* <DEDUP_REMOVED lines=11> */
.L_x_4719:
[----:B------:R-:W-:Y:S05]  /*10960*/  BSYNC B1 ;  /* 0x0000000000017941 */ /* 0x000fea0003800000 */
.L_x_4718:
        /* <DEDUP_REMOVED lines=9> */
.L_x_4720:
        /* <DEDUP_REMOVED lines=15> */
.L_x_4721:
        /* <DEDUP_REMOVED lines=15> */
.L_x_4722:
        /* <DEDUP_REMOVED lines=9> */
.L_x_4707:
[----:B------:R-:W-:Y:S05]  /*10c70*/  BSYNC B0 ;  /* 0x0000000000007941 */ /* 0x000fea0003800000 */
.L_x_4706:
[----:B------:R-:W3:Y:S02]  /*10c80*/  LDL R5, [R1+0x1c] ;  /* 0x00001c0001057983 */ /* 0x000ee40000100800 */
[----:B---3--:R-:W-:-:S13]  /*10c90*/  ISETP.NE.AND P0, PT, R5, 0x3, PT ;  /* 0x000000030500780c */ /* 0x008fda0003f05270 */
[----:B------:R-:W-:Y:S05]  /*10ca0*/  @!P0 BRA `(.L_x_4723) ;  /* 0x0000000000048947 */ /* 0x000fea0003800000 */
[----:B------:R-:W-:Y:S01]  /*10cb0*/  BPT.TRAP 0x1 ;  /* 0x000000040000795c */ /* 0x000fe20000300000 */
.L_x_4723:
[----:B------:R-:W3:Y:S01]  /*10cc0*/  LDL R5, [R1+0x10] ;  /* 0x0000100001057983 */ /* 0x000ee20000100800 */
[----:B------:R-:W-:Y:S01]  /*10cd0*/  LOP3.LUT R4, R2, 0x1, RZ, 0x3c, !PT ;  /* 0x0000000102047812 */ /* 0x000fe200078e3cff */
[----:B------:R-:W-:Y:S01]  /*10ce0*/  BSSY B0, `(.L_x_4724) ;  /* 0x0000006000007945 */ /* 0x000fe20003800000 */
[----:B------:R-:W-:Y:S02]  /*10cf0*/  LEA R12, R8, UR40, 0x3 ;  /* 0x00000028080c7c11 */ /* 0x000fe4000f8e18ff */
[----:B------:R-:W-:-:S04]  /*10d00*/  SHF.L.U32 R4, R4, 0x1f, RZ ;  /* 0x0000001f04047819 */ /* 0x000fc800000006ff */
[----:B------:R-:W4:Y:S01]  /*10d10*/  SYNCS.PHASECHK.TRANS64.TRYWAIT P3, [R12+URZ+0x33470], R4 ;  /* 0x033470040c0075a7 */ /* 0x000f22000806017f */
[----:B---3--:R-:W-:Y:S01]  /*10d20*/  ISETP.NE.AND P0, PT, R5, 0x3, PT ;  /* 0x000000030500780c */ /* 0x008fe20003f05270 */
[----:B----4-:R-:W-:-:S12]  /*10d30*/  @!P3 BRA `(.L_x_4725) ;  /* 0x00000024003cb947 */ /* 0x010fd80003800000 */
.L_x_4768:
[----:B------:R-:W-:Y:S05]  /*10d40*/  BSYNC B0 ;  /* 0x0000000000007941 */ /* 0x000fea0003800000 */
.L_x_4724:
[----:B------:R-:W-:Y:S05]  /*10d50*/  @!P0 BRA `(.L_x_4726) ;  /* 0x0000000000048947 */ /* 0x000fea0003800000 */
[----:B------:R-:W-:Y:S01]  /*10d60*/  BPT.TRAP 0x1 ;  /* 0x000000040000795c */ /* 0x000fe20000300000 */
.L_x_4726:
[----:B---3--:R-:W-:Y:S01]  /*10d70*/  SHF.L.U32 R4, R2, 0x1f, RZ ;  /* 0x0000001f02047819 */ /* 0x008fe200000006ff */
[----:B------:R-:W-:-:S03]  /*10d80*/  IMAD R2, R8, 0x7800, RZ ;  /* 0x0000780008027824 */ /* 0x000fc600078e02ff */
[----:B------:R-:W3:Y:S02]  /*10d90*/  SYNCS.PHASECHK.TRANS64.TRYWAIT P3, [R12+URZ+0x33460], R4 ;  /* 0x033460040c0075a7 */ /* 0x000ee4000806017f */
[----:B---3--:R-:W-:Y:S05]  /*10da0*/  @!P3 BRA `(.L_x_4727) ;  /* 0x000000240034b947 */ /* 0x008fea0003800000 */
.L_x_4769:
[C---:B---3--:R-:W-:Y:S01]  /*10db0*/  LOP3.LUT R4, R2.reuse, R17, RZ, 0xfc, !PT ;  /* 0x0000001102047212 */ /* 0x048fe200078efcff */
[----:B------:R-:W-:Y:S05]  /*10dc0*/  WARPSYNC.ALL ;  /* 0x0000000000007948 */ /* 0x000fea0003800000 */
[----:B------:R-:W3:Y:S01]  /*10dd0*/  LDSM.16.MT88.4 R4, [R4+UR40+0xf200] ;  /* 0x00f200280404783b */ /* 0x000ee20008004200 */
[----:B------:R-:W-:Y:S02]  /*10de0*/  IMAD.U32 R14, RZ, RZ, UR40 ;  /* 0x00000028ff0e7e24 */ /* 0x000fe4000f8e00ff */
[----:B------:R-:W-:Y:S02]  /*10df0*/  VIADD R15, R2, 0x2800 ;  /* 0x00002800020f7836 */ /* 0x000fe40000000000 */
[----:B------:R-:W-:-:S02]  /*10e00*/  VIADD R14, R14, 0x200 ;  /* 0x000002000e0e7836 */ /* 0x000fc40000000000 */
[C---:B------:R-:W-:Y:S02]  /*10e10*/  VIADD R13, R2.reuse, 0x800 ;  /* 0x00000800020d7836 */ /* 0x040fe40000000000 */
[C---:B------:R-:W-:Y:S02]  /*10e20*/  VIADD R20, R2.reuse, 0x1800 ;  /* 0x0000180002147836 */ /* 0x040fe40000000000 */
[----:B------:R-:W-:Y:S01]  /*10e30*/  VIADD R21, R2, 0x5800 ;  /* 0x0000580002157836 */ /* 0x000fe20000000000 */
[C-C-:B---3--:R-:W-:Y:S02]  /*10e40*/  PRMT R8, R4.reuse, 0x6420, R5.reuse ;  /* 0x0000642004087816 */ /* 0x148fe40000000005 */
[----:B------:R-:W-:Y:S02]  /*10e50*/  PRMT R9, R4, 0x7531, R5 ;  /* 0x0000753104097816 */ /* 0x000fe40000000005 */
[----:B------:R-:W-:Y:S02]  /*10e60*/  LOP3.LUT R4, R2, R16, RZ, 0xfc, !PT ;  /* 0x0000001002047212 */ /* 0x000fe400078efcff */
[----:B--2---:R-:W-:-:S02]  /*10e70*/  PRMT R10, R6, 0x6420, R7 ;  /* 0x00006420060a7816 */ /* 0x004fc40000000007 */
[----:B------:R-:W-:Y:S01]  /*10e80*/  PRMT R11, R6, 0x7531, R7 ;  /* 0x00007531060b7816 */ /* 0x000fe20000000007 */
[----:B------:R-:W-:-:S05]  /*10e90*/  IMAD.IADD R4, R14, 0x1, R4 ;  /* 0x000000010e047824 */ /* 0x000fca00078e0204 */
[----:B------:R2:W-:Y:S02]  /*10ea0*/  STSM.16.M88.4 [R4], R8 ;  /* 0x0000000804007844 */ /* 0x0005e40000000200 */
[C---:B--2---:R-:W-:Y:S02]  /*10eb0*/  LOP3.LUT R4, R15.reuse, R17, RZ, 0xfc, !PT ;  /* 0x000000110f047212 */ /* 0x044fe400078efcff */
[----:B------:R-:W-:-:S04]  /*10ec0*/  LOP3.LUT R15, R15, R16, RZ, 0xfc, !PT ;  /* 0x000000100f0f7212 */ /* 0x000fc800078efcff */
[----:B------:R-:W2:Y:S02]  /*10ed0*/  LDSM.16.MT88.4 R4, [R4+UR40+0xf200] ;  /* 0x00f200280404783b */ /* 0x000ea40008004200 */
[C-C-:B--2---:R-:W-:Y:S02]  /*10ee0*/  PRMT R8, R4.reuse, 0x6420, R5.reuse ;  /* 0x0000642004087816 */ /* 0x144fe40000000005 */
        /* <DEDUP_REMOVED lines=132> */
[----:B------:R-:W-:Y:S01]  /*11730*/  VIADD R5, R5, 0x200 ;  /* 0x0000020005057836 */ /* 0x000fe20000000000 */
[----:B------:R-:W-:-:S03]  /*11740*/  LOP3.LUT R4, R14, R17, RZ, 0xfc, !PT ;  /* 0x000000110e047212 */ /* 0x000fc600078efcff */
        /* <DEDUP_REMOVED lines=28> */
.L_x_4728:
[----:B--2---:R2:W5:Y:S01]  /*11910*/  LDL R2, [R1] ;  /* 0x0000000001027983 */ /* 0x0045620000100800 */
[----:B---3--:R3:W-:Y:S01]  /*11920*/  SYNCS.ARRIVE.TRANS64.A1T0 RZ, [R12+URZ+0x33450], RZ ;  /* 0x033450ff0cff79a7 */ /* 0x0087e2000810003f */
[----:B------:R-:W-:Y:S01]  /*11930*/  BAR.SYNC.DEFER_BLOCKING 0x2, 0x80 ;  /* 0x0082000000007b1d */ /* 0x000fe20000010000 */
[C---:B------:R-:W-:Y:S01]  /*11940*/  ISETP.GT.AND P0, PT, R3.reuse, RZ, PT ;  /* 0x000000ff0300720c */ /* 0x040fe20003f04270 */
[----:B------:R-:W-:Y:S02]  /*11950*/  VIADD R3, R3, 0xffffffff ;  /* 0xffffffff03037836 */ /* 0x000fe40000000000 */
[----:B---3--:R-:W-:-:S05]  /*11960*/  @!P2 VIADD R12, R12, 0x33480 ;  /* 0x000334800c0ca836 */ /* 0x008fca0000000000 */
[----:B------:R-:W-:Y:S01]  /*11970*/  @!P2 PRMT R12, RZ, 0x654, R12 ;  /* 0x00000654ff0ca816 */ /* 0x000fe2000000000c */
[----:B------:R-:W-:-:S03]  /*11980*/  IMAD.MOV.U32 R8, RZ, RZ, R19 ;  /* 0x000000ffff087224 */ /* 0x000fc600078e0013 */
[----:B------:R2:W-:Y:S01]  /*11990*/  @!P2 SYNCS.ARRIVE.TRANS64.RED.A1T0 RZ, [R12+URZ], RZ ;  /* 0x000000ff0cffa9a7 */ /* 0x0005e2000810043f */
[----:B------:R-:W-:Y:S05]  /*119a0*/  @P0 BRA `(.L_x_4729) ;  /* 0xffffffe800100947 */ /* 0x000fea000383ffff */
.L_x_4705:
[----:B------:R-:W3:Y:S01]  /*119b0*/  LDL R4, [R1+0x1c] ;  /* 0x00001c0001047983 */ /* 0x000ee20000100800 */
[----:B------:R-:W-:Y:S01]  /*119c0*/  BSSY B0, `(.L_x_4730) ;  /* 0x0000010000007945 */ /* 0x000fe20003800000 */
[----:B---3--:R-:W-:-:S03]  /*119d0*/  ISETP.NE.AND P1, PT, R4, 0x3, PT ;  /* 0x000000030400780c */ /* 0x008fc60003f25270 */
[----:B------:R-:W-:Y:S10]  /*119e0*/  @P2 BRA `(.L_x_4731) ;  /* 0x0000000000342947 */ /* 0x000ff40003800000 */
[----:B------:R-:W3:Y:S01]  /*119f0*/  S2R R5, SR_LANEID ;  /* 0x0000000000057919 */ /* 0x000ee20000000000 */
[----:B------:R-:W-:Y:S01]  /*11a00*/  VOTEU.ANY UR4, UPT, PT ;  /* 0x0000000000047886 */ /* 0x000fe200038e0100 */
[----:B-1---5:R-:W1:Y:S01]  /*11a10*/  LDC.64 R2, c[0x0][0xdf0] ;  /* 0x00037c00ff027b82 */ /* 0x022e620000000a00 */
[----:B------:R-:W3:Y:S02]  /*11a20*/  FLO.U32 R0, UR4 ;  /* 0x0000000400007d00 */ /* 0x000ee400080e0000 */
[----:B---3--:R-:W-:-:S06]  /*11a30*/  ISETP.EQ.U32.AND P0, PT, R0, R5, PT ;  /* 0x000000050000720c */ /* 0x008fcc0003f02070 */
[----:B------:R-:W1:Y:S07]  /*11a40*/  POPC R5, UR4 ;  /* 0x0000000400057d09 */ /* 0x000e6e0008000000 */
[----:B-1----:R-:W3:Y:S01]  /*11a50*/  @P0 ATOMG.E.ADD.STRONG.GPU PT, R3, desc[UR46][R2.64], R5 ;  /* 0x00000005020309a8 */ /* 0x002ee200081ee1ee */
[----:B------:R-:W1:Y:S02]  /*11a60*/  S2R R4, SR_LTMASK ;  /* 0x0000000000047919 */ /* 0x000e640000003900 */
[----:B-1----:R-:W-:-:S04]  /*11a70*/  LOP3.LUT R4, R4, UR4, RZ, 0xc0, !PT ;  /* 0x0000000404047c12 */ /* 0x002fc8000f8ec0ff */
[----:B------:R-:W1:Y:S01]  /*11a80*/  POPC R7, R4 ;  /* 0x0000000400077309 */ /* 0x000e620000000000 */
[----:B---3--:R-:W1:Y:S02]  /*11a90*/  SHFL.IDX PT, R0, R3, R0, 0x1f ;  /* 0x00001f0003007589 */ /* 0x008e6400000e0000 */
[----:B-1----:R-:W-:-:S05]  /*11aa0*/  IADD3 R0, R0, UR42, R7 ;  /* 0x0000002a00007c10 */ /* 0x002fca000fffe007 */
[----:B------:R3:W-:Y:S02]  /*11ab0*/  STL [R1+0xc], R0 ;  /* 0x00000c0001007387 */ /* 0x0007e40000100800 */
.L_x_4731:
[----:B------:R-:W-:Y:S05]  /*11ac0*/  BSYNC B0 ;  /* 0x0000000000007941 */ /* 0x000fea0003800000 */
.L_x_4730:
[----:B------:R-:W-:Y:S05]  /*11ad0*/  @!P1 BRA `(.L_x_4732) ;  /* 0x0000000000049947 */ /* 0x000fea0003800000 */
[----:B------:R-:W-:Y:S01]  /*11ae0*/  BPT.TRAP 0x1 ;  /* 0x000000040000795c */ /* 0x000fe20000300000 */
.L_x_4732:
[----:B---3--:R-:W3:Y:S04]  /*11af0*/  LDL R0, [R1] ;  /* 0x0000000001007983 */ /* 0x008ee80000100800 */
[----:B-1---5:R-:W4:Y:S01]  /*11b00*/  LDL R2, [R1+0x10] ;  /* 0x0000100001027983 */ /* 0x022f220000100800 */
[----:B------:R-:W-:Y:S01]  /*11b10*/  BSSY B0, `(.L_x_4733) ;  /* 0x0000007000007945 */ /* 0x000fe20003800000 */
[----:B---3--:R-:W-:Y:S02]  /*11b20*/  LOP3.LUT R3, R0, 0x1, RZ, 0x3c, !PT ;  /* 0x0000000100037812 */ /* 0x008fe400078e3cff */
[----:B------:R-:W-:Y:S02]  /*11b30*/  LEA R0, R19, UR40, 0x3 ;  /* 0x0000002813007c11 */ /* 0x000fe4000f8e18ff */
[----:B------:R-:W-:-:S02]  /*11b40*/  SHF.L.U32 R3, R3, 0x1f, RZ ;  /* 0x0000001f03037819 */ /* 0x000fc400000006ff */
[----:B----4-:R-:W-:Y:S02]  /*11b50*/  ISETP.NE.AND P1, PT, R2, 0x3, PT ;  /* 0x000000030200780c */ /* 0x010fe40003f25270 */
[----:B------:R-:W1:Y:S02]  /*11b60*/  SYNCS.PHASECHK.TRANS64.TRYWAIT P0, [R0+URZ+0x33470], R3 ;  /* 0x03347003000075a7 */ /* 0x000e64000800017f */
[----:B-1----:R-:W-:Y:S09]  /*11b70*/  @!P0 BRA `(.L_x_4734) ;  /* 0x0000001400d48947 */ /* 0x002ff20003800000 */
.L_x_4770:
[----:B------:R-:W-:Y:S05]  /*11b80*/  BSYNC B0 ;  /* 0x0000000000007941 */ /* 0x000fea0003800000 */
.L_x_4733:
[----:B------:R-:W-:Y:S05]  /*11b90*/  @!P1 BRA `(.L_x_4735) ;  /* 0x0000000000049947 */ /* 0x000fea0003800000 */
[----:B------:R-:W-:Y:S01]  /*11ba0*/  BPT.TRAP 0x1 ;  /* 0x000000040000795c */ /* 0x000fe20000300000 */
.L_x_4735:
[----:B------:R-:W1:Y:S02]  /*11bb0*/  LDL R2, [R1] ;  /* 0x0000000001027983 */ /* 0x000e640000100800 */
[----:B-1----:R-:W-:-:S04]  /*11bc0*/  SHF.L.U32 R3, R2, 0x1f, RZ ;  /* 0x0000001f02037819 */ /* 0x002fc800000006ff */
[----:B------:R-:W1:Y:S02]  /*11bd0*/  SYNCS.PHASECHK.TRANS64.TRYWAIT P0, [R0+URZ+0x33460], R3 ;  /* 0x03346003000075a7 */ /* 0x000e64000800017f */
[----:B-1----:R-:W-:Y:S05]  /*11be0*/  @!P0 BRA `(.L_x_4736) ;  /* 0x0000001400cc8947 */ /* 0x002fea0003800000 */
.L_x_4771:
[----:B------:R-:W-:Y:S01]  /*11bf0*/  IMAD R2, R19, 0x7800, RZ ;  /* 0x0000780013027824 */ /* 0x000fe200078e02ff */
[----:B------:R-:W-:Y:S05]  /*11c00*/  WARPSYNC.ALL ;  /* 0x0000000000007948 */ /* 0x000fea0003800000 */
[C---:B-1----:R-:W-:Y:S01]  /*11c10*/  LOP3.LUT R3, R2.reuse, R17, RZ, 0xfc, !PT ;  /* 0x0000001102037212 */ /* 0x042fe200078efcff */
[----:B------:R-:W-:Y:S02]  /*11c20*/  IMAD.U32 R15, RZ, RZ, UR40 ;  /* 0x00000028ff0f7e24 */ /* 0x000fe4000f8e00ff */
[----:B------:R-:W-:Y:S02]  /*11c30*/  VIADD R13, R2, 0x2800 ;  /* 0x00002800020d7836 */ /* 0x000fe40000000000 */
[----:B------:R1:W3:Y:S01]  /*11c40*/  LDSM.16.MT88.4 R4, [R3+UR40+0xf200] ;  /* 0x00f200280304783b */ /* 0x0002e20008004200 */
[----:B------:R-:W-:-:S02]  /*11c50*/  VIADD R15, R15, 0x200 ;  /* 0x000002000f0f7836 */ /* 0x000fc40000000000 */
[C---:B------:R-:W-:Y:S02]  /*11c60*/  VIADD R20, R2.reuse, 0x5000 ;  /* 0x0000500002147836 */ /* 0x040fe40000000000 */
[C---:B------:R-:W-:Y:S02]  /*11c70*/  VIADD R18, R2.reuse, 0x2000 ;  /* 0x0000200002127836 */ /* 0x040fe40000000000 */
[----:B-1----:R-:W-:Y:S01]  /*11c80*/  VIADD R3, R2, 0x800 ;  /* 0x0000080002037836 */ /* 0x002fe20000000000 */
[----:B------:R-:W-:Y:S02]  /*11c90*/  LOP3.LUT R14, R20, R17, RZ, 0xfc, !PT ;  /* 0x00000011140e7212 */ /* 0x000fe400078efcff */
[C-C-:B---3--:R-:W-:Y:S02]  /*11ca0*/  PRMT R8, R4.reuse, 0x6420, R5.reuse ;  /* 0x0000642004087816 */ /* 0x148fe40000000005 */
[----:B------:R-:W-:Y:S02]  /*11cb0*/  PRMT R9, R4, 0x7531, R5 ;  /* 0x0000753104097816 */ /* 0x000fe40000000005 */
[----:B------:R-:W-:-:S02]  /*11cc0*/  LOP3.LUT R4, R2, R16, RZ, 0xfc, !PT ;  /* 0x0000001002047212 */ /* 0x000fc400078efcff */
[C-C-:B------:R-:W-:Y:S02]  /*11cd0*/  PRMT R10, R6.reuse, 0x6420, R7.reuse ;  /* 0x00006420060a7816 */ /* 0x140fe40000000007 */
[----:B------:R-:W-:Y:S01]  /*11ce0*/  PRMT R11, R6, 0x7531, R7 ;  /* 0x00007531060b7816 */ /* 0x000fe20000000007 */
[----:B--2---:R-:W-:Y:S01]  /*11cf0*/  IMAD.IADD R12, R15, 0x1, R4 ;  /* 0x000000010f0c7824 */ /* 0x004fe200078e0204 */
        /* <DEDUP_REMOVED lines=13> */
[----:B-1----:R-:W-:Y:S01]  /*11dd0*/  VIADD R14, R2, 0x1800 ;  /* 0x00001800020e7836 */ /* 0x002fe20000000000 */
[C-C-:B--2---:R-:W-:Y:S02]  /*11de0*/  PRMT R8, R4.reuse, 0x6420, R5.reuse ;  /* 0x0000642004087816 */ /* 0x144fe40000000005 */
[----:B------:R-:W-:Y:S02]  /*11df0*/  PRMT R9, R4, 0x7531, R5 ;  /* 0x0000753104097816 */ /* 0x000fe40000000005 */
[----:B------:R-:W-:-:S02]  /*11e00*/  LOP3.LUT R4, R12, R16, RZ, 0xfc, !PT ;  /* 0x000000100c047212 */ /* 0x000fc400078efcff */
[C-C-:B------:R-:W-:Y:S02]  /*11e10*/  PRMT R10, R6.reuse, 0x6420, R7.reuse ;  /* 0x00006420060a7816 */ /* 0x140fe40000000007 */
[----:B------:R-:W-:Y:S01]  /*11e20*/  PRMT R11, R6, 0x7531, R7 ;  /* 0x00007531060b7816 */ /* 0x000fe20000000007 */
[----:B------:R-:W-:Y:S01]  /*11e30*/  IMAD.IADD R4, R15, 0x1, R4 ;  /* 0x000000010f047824 */ /* 0x000fe200078e0204 */
[----:B------:R-:W-:Y:S02]  /*11e40*/  LOP3.LUT R5, R3, R17, RZ, 0xfc, !PT ;  /* 0x0000001103057212 */ /* 0x000fe400078efcff */
[----:B------:R-:W-:Y:S02]  /*11e50*/  LOP3.LUT R3, R14, R16, RZ, 0xfc, !PT ;  /* 0x000000100e037212 */ /* 0x000fe400078efcff */
[----:B------:R-:W-:Y:S03]  /*11e60*/  STSM.16.M88.4 [R4], R8 ;  /* 0x0000000804007844 */ /* 0x000fe60000000200 */
[----:B------:R-:W-:Y:S01]  /*11e70*/  IMAD.IADD R3, R15, 0x1, R3 ;  /* 0x000000010f037824 */ /* 0x000fe200078e0203 */
[----:B------:R-:W1:Y:S02]  /*11e80*/  LDSM.16.MT88.4 R4, [R5+UR40+0xf200] ;  /* 0x00f200280504783b */ /* 0x000e640008004200 */
[----:B-1----:R-:W-:-:S02]  /*11e90*/  PRMT R8, R4, 0x6420, R5 ;  /* 0x0000642004087816 */ /* 0x002fc40000000005 */
[----:B------:R-:W-:Y:S02]  /*11ea0*/  PRMT R9, R4, 0x7531, R5 ;  /* 0x0000753104097816 */ /* 0x000fe40000000005 */
        /* <DEDUP_REMOVED lines=30> */
[----:B------:R-:W2:Y:S01]  /*12090*/  LDSM.16.MT88.4 R4, [R4+UR40+0xf200] ;  /* 0x00f200280404783b */ /* 0x000ea20008004200 */
[----:B-1----:R-:W-:Y:S01]  /*120a0*/  VIADD R13, R2, 0x6000 ;  /* 0x00006000020d7836 */ /* 0x002fe20000000000 */
[C-C-:B--2---:R-:W-:Y:S02]  /*120b0*/  PRMT R8, R4.reuse, 0x6420, R5.reuse ;  /* 0x0000642004087816 */ /* 0x144fe40000000005 */
[----:B------:R-:W-:Y:S02]  /*120c0*/  PRMT R9, R4, 0x7531, R5 ;  /* 0x0000753104097816 */ /* 0x000fe40000000005 */
[C-C-:B------:R-:W-:Y:S02]  /*120d0*/  PRMT R10, R6.reuse, 0x6420, R7.reuse ;  /* 0x00006420060a7816 */ /* 0x140fe40000000007 */
[----:B------:R-:W-:-:S05]  /*120e0*/  PRMT R11, R6, 0x7531, R7 ;  /* 0x00007531060b7816 */ /* 0x000fca0000000007 */
[----:B------:R1:W-:Y:S02]  /*120f0*/  STSM.16.M88.4 [R3], R8 ;  /* 0x0000000803007844 */ /* 0x0003e40000000200 */
[----:B-1----:R-:W-:-:S05]  /*12100*/  VIADD R3, R2, 0x3800 ;  /* 0x0000380002037836 */ /* 0x002fca0000000000 */
[C---:B------:R-:W-:Y:S02]  /*12110*/  LOP3.LUT R4, R3.reuse, R17, RZ, 0xfc, !PT ;  /* 0x0000001103047212 */ /* 0x040fe400078efcff */
[----:B------:R-:W-:-:S04]  /*12120*/  LOP3.LUT R3, R3, R16, RZ, 0xfc, !PT ;  /* 0x0000001003037212 */ /* 0x000fc800078efcff */
[----:B------:R-:W1:Y:S01]  /*12130*/  LDSM.16.MT88.4 R4, [R4+UR40+0xf200] ;  /* 0x00f200280404783b */ /* 0x000e620008004200 */
[----:B------:R-:W-:Y:S01]  /*12140*/  IMAD.IADD R3, R12, 0x1, R3 ;  /* 0x000000010c037824 */ /* 0x000fe200078e0203 */
[C-C-:B-1----:R-:W-:Y:S02]  /*12150*/  PRMT R8, R4.reuse, 0x6420, R5.reuse ;  /* 0x0000642004087816 */ /* 0x142fe40000000005 */
[----:B------:R-:W-:Y:S02]  /*12160*/  PRMT R9, R4, 0x7531, R5 ;  /* 0x0000753104097816 */ /* 0x000fe40000000005 */
[C-C-:B------:R-:W-:Y:S02]  /*12170*/  PRMT R10, R6.reuse, 0x6420, R7.reuse ;  /* 0x00006420060a7816 */ /* 0x140fe40000000007 */
[----:B------:R-:W-:Y:S02]  /*12180*/  PRMT R11, R6, 0x7531, R7 ;  /* 0x00007531060b7816 */ /* 0x000fe40000000007 */
[----:B------:R-:W-:-:S02]  /*12190*/  LOP3.LUT R4, R13, R17, RZ, 0xfc, !PT ;  /* 0x000000110d047212 */ /* 0x000fc400078efcff */
[-C--:B------:R-:W-:Y:S01]  /*121a0*/  LOP3.LUT R13, R13, R16.reuse, RZ, 0xfc, !PT ;  /* 0x000000100d0d7212 */ /* 0x080fe200078efcff */
        /* <DEDUP_REMOVED lines=8> */
[----:B------:R-:W-:Y:S02]  /*12230*/  IMAD.IADD R4, R12, 0x1, R4 ;  /* 0x000000010c047824 */ /* 0x000fe400078e0204 */
[----:B------:R-:W-:-:S03]  /*12240*/  VIADD R12, R2, 0x4800 ;  /* 0x00004800020c7836 */ /* 0x000fc60000000000 */
[----:B------:R1:W-:Y:S02]  /*12250*/  STSM.16.M88.4 [R4], R8 ;  /* 0x0000000804007844 */ /* 0x0003e40000000200 */
[----:B-1----:R-:W-:Y:S01]  /*12260*/  LOP3.LUT R4, R14, R17, RZ, 0xfc, !PT ;  /* 0x000000110e047212 */ /* 0x002fe200078efcff */
[----:B------:R-:W-:-:S04]  /*12270*/  IMAD.U32 R14, RZ, RZ, UR40 ;  /* 0x00000028ff0e7e24 */ /* 0x000fc8000f8e00ff */
[----:B------:R-:W-:Y:S01]  /*12280*/  VIADD R14, R14, 0x200 ;  /* 0x000002000e0e7836 */ /* 0x000fe20000000000 */
[----:B------:R-:W1:Y:S03]  /*12290*/  LDSM.16.MT88.4 R4, [R4+UR40+0xf200] ;  /* 0x00f200280404783b */ /* 0x000e660008004200 */
[----:B------:R-:W-:Y:S01]  /*122a0*/  IMAD.IADD R13, R14, 0x1, R13 ;  /* 0x000000010e0d7824 */ /* 0x000fe200078e020d */
[C-C-:B-1----:R-:W-:Y:S02]  /*122b0*/  PRMT R8, R4.reuse, 0x6420, R5.reuse ;  /* 0x0000642004087816 */ /* 0x142fe40000000005 */
[----:B------:R-:W-:Y:S02]  /*122c0*/  PRMT R9, R4, 0x7531, R5 ;  /* 0x0000753104097816 */ /* 0x000fe40000000005 */
[----:B------:R-:W-:Y:S02]  /*122d0*/  LOP3.LUT R4, R12, R16, RZ, 0xfc, !PT ;  /* 0x000000100c047212 */ /* 0x000fe400078efcff */
[----:B------:R-:W-:-:S02]  /*122e0*/  PRMT R10, R6, 0x6420, R7 ;  /* 0x00006420060a7816 */ /* 0x000fc40000000007 */
[----:B------:R-:W-:Y:S01]  /*122f0*/  PRMT R11, R6, 0x7531, R7 ;  /* 0x00007531060b7816 */ /* 0x000fe20000000007 */
[----:B------:R-:W-:Y:S01]  /*12300*/  IMAD.IADD R4, R14, 0x1, R4 ;  /* 0x000000010e047824 */ /* 0x000fe200078e0204 */
[----:B------:R-:W-:-:S04]  /*12310*/  LOP3.LUT R12, R12, R17, RZ, 0xfc, !PT ;  /* 0x000000110c0c7212 */ /* 0x000fc800078efcff */
[----:B------:R1:W-:Y:S02]  /*12320*/  STSM.16.M88.4 [R4], R8 ;  /* 0x0000000804007844 */ /* 0x0003e40000000200 */
[----:B-1----:R-:W-:Y:S02]  /*12330*/  LOP3.LUT R4, R3, R17, RZ, 0xfc, !PT ;  /* 0x0000001103047212 */ /* 0x002fe400078efcff */
[----:B------:R-:W-:-:S04]  /*12340*/  LOP3.LUT R3, R20, R16, RZ, 0xfc, !PT ;  /* 0x0000001014037212 */ /* 0x000fc800078efcff */
[----:B------:R-:W1:Y:S01]  /*12350*/  LDSM.16.MT88.4 R4, [R4+UR40+0xf200] ;  /* 0x00f200280404783b */ /* 0x000e620008004200 */
[----:B------:R-:W-:Y:S01]  /*12360*/  IMAD.IADD R3, R14, 0x1, R3 ;  /* 0x000000010e037824 */ /* 0x000fe200078e0203 */
[C-C-:B-1----:R-:W-:Y:S02]  /*12370*/  PRMT R8, R4.reuse, 0x6420, R5.reuse ;  /* 0x0000642004087816 */ /* 0x142fe40000000005 */
[----:B------:R-:W-:Y:S02]  /*12380*/  PRMT R9, R4, 0x7531, R5 ;  /* 0x0000753104097816 */ /* 0x000fe40000000005 */
[C-C-:B------:R-:W-:Y:S02]  /*12390*/  PRMT R10, R6.reuse, 0x6420, R7.reuse ;  /* 0x00006420060a7816 */ /* 0x140fe40000000007 */
[----:B------:R-:W-:-:S05]  /*123a0*/  PRMT R11, R6, 0x7531, R7 ;  /* 0x00007531060b7816 */ /* 0x000fca0000000007 */
[----:B------:R1:W-:Y:S02]  /*123b0*/  STSM.16.M88.4 [R3], R8 ;  /* 0x0000000803007844 */ /* 0x0003e40000000200 */
[C---:B-1----:R-:W-:Y:S02]  /*123c0*/  VIADD R3, R2.reuse, 0x6800 ;  /* 0x0000680002037836 */ /* 0x042fe40000000000 */
[----:B------:R-:W-:-:S03]  /*123d0*/  VIADD R2, R2, 0x7000 ;  /* 0x0000700002027836 */ /* 0x000fc60000000000 */
[C---:B------:R-:W-:Y:S02]  /*123e0*/  LOP3.LUT R4, R3.reuse, R17, RZ, 0xfc, !PT ;  /* 0x0000001103047212 */ /* 0x040fe400078efcff */
        /* <DEDUP_REMOVED lines=39> */
.L_x_4737:
[----:B------:R-:W3:Y:S01]  /*12660*/  LDL.LU R3, [R1] ;  /* 0x0000000001037983 */ /* 0x000ee20000300800 */
        /* <DEDUP_REMOVED lines=10> */
[----:B------:R1:W-:Y:S02]  /*12710*/  STL [R1], R3 ;  /* 0x0000000301007387 */ /* 0x0003e40000100800 */
.L_x_4689:
[----:B------:R-:W-:Y:S05]  /*12720*/  BSYNC B6 ;  /* 0x0000000000067941 */ /* 0x000fea0003800000 */
.L_x_4687:
[----:B--2---:R-:W2:Y:S04]  /*12730*/  LDL R0, [R1+0x20] ;  /* 0x0000200001007983 */ /* 0x004ea80000100800 */
[----:B-1----:R1:W5:Y:S01]  /*12740*/  LDL R2, [R1+0xc] ;  /* 0x00000c0001027983 */ /* 0x0023620000100800 */
        /* <DEDUP_REMOVED lines=10> */
.L_x_4738:
        /* <DEDUP_REMOVED lines=11> */
.L_x_4739:
[----:B--2---:R-:W2:Y:S01]  /*128a0*/  LDL R0, [R1+0xc] ;  /* 0x00000c0001007983 */ /* 0x004ea20000100800 */
[----:B------:R-:W-:Y:S02]  /*128b0*/  ULDC UR4, c[0x0][0xda8] ;  /* 0x00036a0000047ab9 */ /* 0x000fe40000000800 */
[----:B--2---:R-:W-:-:S13]  /*128c0*/  ISETP.GE.AND P0, PT, R0, UR4, PT ;  /* 0x0000000400007c0c */ /* 0x004fda000bf06270 */
[----:B------:R-:W-:Y:S05]  /*128d0*/  @!P0 BRA `(.L_x_4740) ;  /* 0xffffffc0009c8947 */ /* 0x000fea000383ffff */
.L_x_4684:
        /* <DEDUP_REMOVED lines=12> */
.L_x_4772:
[----:B------:R-:W-:Y:S05]  /*129a0*/  BSYNC B0 ;  /* 0x0000000000007941 */ /* 0x000fea0003800000 */
.L_x_4741:
[----:B------:R-:W-:-:S03]  /*129b0*/  UMOV UR4, 0xffffffff ;  /* 0xffffffff00047882 */ /* 0x000fc60000000000 */
[----:B------:R-:W-:Y:S05]  /*129c0*/  BRA.DIV UR4, `(.L_x_4743) ;  /* 0x0000000a047c7947 */ /* 0x000fea000b800000 */
[----:B------:R-:W2:Y:S02]  /*129d0*/  S2R R2, SR_TID.X ;  /* 0x0000000000027919 */ /* 0x000ea40000002100 */
[----:B--2---:R-:W-:-:S04]  /*129e0*/  SHF.R.U32.HI R2, RZ, 0x5, R2 ;  /* 0x00000005ff027819 */ /* 0x004fc80000011602 */
[----:B------:R-:W-:-:S05]  /*129f0*/  LOP3.LUT R2, R2, 0x3, RZ, 0xc0, !PT ;  /* 0x0000000302027812 */ /* 0x000fca00078ec0ff */
[----:B------:R2:W3:Y:S02]  /*12a00*/  SHFL.IDX PT, R14, R2, RZ, 0x1f ;  /* 0x00001fff020e7589 */ /* 0x0004e400000e0000 */
.L_x_4775:
[----:B---3--:R-:W-:Y:S01]  /*12a10*/  ISETP.NE.AND P0, PT, R14, RZ, PT ;  /* 0x000000ff0e00720c */ /* 0x008fe20003f05270 */
[----:B------:R-:W-:-:S12]  /*12a20*/  BSSY B0, `(.L_x_4744) ;  /* 0x000002c000007945 */ /* 0x000fd80003800000 */
[----:B------:R-:W-:Y:S05]  /*12a30*/  @P0 BRA `(.L_x_4745) ;  /* 0x0000000000a80947 */ /* 0x000fea0003800000 */
[----:B------:R-:W-:-:S03]  /*12a40*/  UMOV UR4, 0xffffffff ;  /* 0xffffffff00047882 */ /* 0x000fc60000000000 */
[----:B------:R-:W-:Y:S05]  /*12a50*/  BRA.DIV UR4, `(.L_x_4746) ;  /* 0x0000000a048c7947 */ /* 0x000fea000b800000 */
[----:B------:R-:W-:-:S13]  /*12a60*/  ELECT P6, URZ, PT ;  /* 0x00000000003f782f */ /* 0x000fda00038c0000 */
.L_x_4778:
[----:B------:R-:W-:Y:S05]  /*12a70*/  @!P6 BRA `(.L_x_4745) ;  /* 0x000000000098e947 */ /* 0x000fea0003800000 */
[----:B--2---:R-:W2:Y:S02]  /*12a80*/  LDL.LU R2, [R1+0x14] ;  /* 0x0000140001027983 */ /* 0x004ea40000300800 */
[----:B--2---:R-:W-:-:S04]  /*12a90*/  LOP3.LUT R2, R2, 0x2, RZ, 0xfc, !PT ;  /* 0x0000000202027812 */ /* 0x004fc800078efcff */
[----:B------:R-:W-:-:S13]  /*12aa0*/  ISETP.NE.AND P0, PT, R2, 0x3, PT ;  /* 0x000000030200780c */ /* 0x000fda0003f05270 */
[----:B------:R-:W-:Y:S05]  /*12ab0*/  @!P0 BRA `(.L_x_4747) ;  /* 0x0000000000048947 */ /* 0x000fea0003800000 */
[----:B------:R-:W-:Y:S01]  /*12ac0*/  BPT.TRAP 0x1 ;  /* 0x000000040000795c */ /* 0x000fe20000300000 */
.L_x_4747:
[----:B------:R-:W2:Y:S01]  /*12ad0*/  LDL.LU R7, [R1] ;  /* 0x0000000001077983 */ /* 0x000ea20000300800 */
[----:B------:R-:W-:Y:S02]  /*12ae0*/  VIADD R2, R0, 0x33440 ;  /* 0x0003344000027836 */ /* 0x000fe40000000000 */
[C---:B-1----:R-:W-:Y:S02]  /*12af0*/  VIADD R3, R19.reuse, 0x1 ;  /* 0x0000000113037836 */ /* 0x042fe40000000000 */
[----:B------:R-:W-:-:S03]  /*12b00*/  IMAD R6, R19, 0x8, R2 ;  /* 0x0000000813067824 */ /* 0x000fc600078e0202 */
[----:B------:R-:W-:-:S04]  /*12b10*/  ISETP.NE.AND P2, PT, R3, 0x2, PT ;  /* 0x000000020300780c */ /* 0x000fc80003f45270 */
[----:B------:R-:W-:Y:S02]  /*12b20*/  SEL R4, RZ, 0x1, P2 ;  /* 0x00000001ff047807 */ /* 0x000fe40001000000 */
[----:B------:R-:W-:Y:S02]  /*12b30*/  SEL R3, R3, RZ, P2 ;  /* 0x000000ff03037207 */ /* 0x000fe40001000000 */
[C---:B--2---:R-:W-:Y:S02]  /*12b40*/  SHF.L.U32 R5, R7.reuse, 0x1f, RZ ;  /* 0x0000001f07057819 */ /* 0x044fe400000006ff */
[----:B------:R-:W-:Y:S01]  /*12b50*/  LOP3.LUT R4, R7, R4, RZ, 0x3c, !PT ;  /* 0x0000000407047212 */ /* 0x000fe200078e3cff */
[----:B------:R-:W-:Y:S01]  /*12b60*/  IMAD R7, R3, 0x8, R2 ;  /* 0x0000000803077824 */ /* 0x000fe200078e0202 */
[----:B------:R-:W1:Y:S02]  /*12b70*/  SYNCS.PHASECHK.TRANS64.TRYWAIT P1, [R6+URZ], R5 ;  /* 0x00000005060075a7 */ /* 0x000e64000802017f */
[----:B------:R-:W-:Y:S01]  /*12b80*/  SHF.L.U32 R2, R4, 0x1f, RZ ;  /* 0x0000001f04027819 */ /* 0x000fe200000006ff */
[----:B-1----:R-:W-:Y:S06]  /*12b90*/  @!P1 BRA `(.L_x_4748) ;  /* 0x00000008005c9947 */ /* 0x002fec0003800000 */
.L_x_4779:
[----:B------:R-:W2:Y:S02]  /*12ba0*/  SYNCS.PHASECHK.TRANS64.TRYWAIT P1, [R7+URZ], R2 ;  /* 0x00000002070075a7 */ /* 0x000ea4000802017f */
[----:B--2---:R-:W-:Y:S05]  /*12bb0*/  @!P1 BRA `(.L_x_4749) ;  /* 0x0000000800689947 */ /* 0x004fea0003800000 */
.L_x_4780:
[----:B------:R-:W-:Y:S05]  /*12bc0*/  @!P0 BRA `(.L_x_4750) ;  /* 0x0000000000048947 */ /* 0x000fea0003800000 */
[----:B------:R-:W-:Y:S01]  /*12bd0*/  BPT.TRAP 0x1 ;  /* 0x000000040000795c */ /* 0x000fe20000300000 */
.L_x_4750:
[----:B------:R-:W-:-:S04]  /*12be0*/  IMAD R4, R19, 0x8, R0 ;  /* 0x0000000813047824 */ /* 0x000fc800078e0200 */
[----:B------:R-:W3:Y:S02]  /*12bf0*/  SYNCS.PHASECHK.TRANS64.TRYWAIT P1, [R4+URZ+0x33460], R5 ;  /* 0x03346005040075a7 */ /* 0x000ee4000802017f */
[----:B---3--:R-:W-:Y:S05]  /*12c00*/  @!P1 BRA `(.L_x_4751) ;  /* 0x0000000800689947 */ /* 0x008fea0003800000 */
.L_x_4781:
[----:B------:R-:W-:Y:S05]  /*12c10*/  @!P0 BRA `(.L_x_4752) ;  /* 0x0000000000048947 */ /* 0x000fea0003800000 */
[----:B------:R-:W-:Y:S01]  /*12c20*/  BPT.TRAP 0x1 ;  /* 0x000000040000795c */ /* 0x000fe20000300000 */
.L_x_4752:
[----:B------:R-:W-:-:S04]  /*12c30*/  IMAD R3, R3, 0x8, R0 ;  /* 0x0000000803037824 */ /* 0x000fc800078e0200 */
[----:B------:R-:W4:Y:S02]  /*12c40*/  SYNCS.PHASECHK.TRANS64.TRYWAIT P1, [R3+URZ+0x33460], R2 ;  /* 0x03346002030075a7 */ /* 0x000f24000802017f */
[----:B----4-:R-:W-:Y:S05]  /*12c50*/  @!P1 BRA `(.L_x_4753) ;  /* 0x0000000800689947 */ /* 0x010fea0003800000 */
.L_x_4782:
[----:B------:R-:W-:Y:S05]  /*12c60*/  @!P0 BRA `(.L_x_4754) ;  /* 0x0000000000048947 */ /* 0x000fea0003800000 */
[----:B------:R-:W-:Y:S01]  /*12c70*/  BPT.TRAP 0x1 ;  /* 0x000000040000795c */ /* 0x000fe20000300000 */
.L_x_4754:
[----:B------:R-:W5:Y:S02]  /*12c80*/  SYNCS.PHASECHK.TRANS64.TRYWAIT P0, [R4+URZ+0x33480], R5 ;  /* 0x03348005040075a7 */ /* 0x000f64000800017f */
[----:B-----5:R-:W-:Y:S05]  /*12c90*/  @!P0 BRA `(.L_x_4755) ;  /* 0x00000008006c8947 */ /* 0x020fea0003800000 */
.L_x_4756:
[----:B------:R1:W1:Y:S02]  /*12ca0*/  SYNCS.PHASECHK.TRANS64.TRYWAIT P0, [R3+URZ+0x33480], R2 ;  /* 0x03348002030075a7 */ /* 0x000264000800017f */
[----:B-1----:R-:W-:Y:S05]  /*12cb0*/  @!P0 NANOSLEEP.SYNCS 0x989680 ;  /* 0x009896800000895d */ /* 0x002fea0003900000 */
[----:B------:R-:W1:Y:S02]  /*12cc0*/  @!P0 SYNCS.PHASECHK.TRANS64 P0, [R3+URZ+0x33480], R2 ;  /* 0x03348002030085a7 */ /* 0x000e64000800007f */
[----:B-1----:R-:W-:Y:S05]  /*12cd0*/  @!P0 BRA `(.L_x_4756) ;  /* 0xfffffffc00f08947 */ /* 0x002fea000383ffff */
.L_x_4745:
[----:B------:R-:W-:Y:S05]  /*12ce0*/  BSYNC B0 ;  /* 0x0000000000007941 */ /* 0x000fea0003800000 */
.L_x_4744:
[----:B------:R-:W-:Y:S05]  /*12cf0*/  EXIT ;  /* 0x000000000000794d */ /* 0x000fea0003800000 */
.L_x_4638:
[----:B-1----:R-:W-:-:S04]  /*12d00*/  IMAD.U32 R3, RZ, RZ, UR37 ;  /* 0x00000025ff037e24 */ /* 0x002fc8000f8e00ff */
[----:B------:R1:W2:Y:S03]  /*12d10*/  SYNCS.PHASECHK.TRANS64.TRYWAIT P0, [R3+URZ+0x33400], R0 ;  /* 0x03340000030075a7 */ /* 0x0002a6000800017f */
[----:B--2---:R-:W-:Y:S05]  /*12d20*/  @!P0 NANOSLEEP.SYNCS 0x989680 ;  /* 0x009896800000895d */ /* 0x004fea0003900000 */
[----:B------:R-:W2:Y:S02]  /*12d30*/  @!P0 SYNCS.PHASECHK.TRANS64 P0, [R3+URZ+0x33400], R0 ;  /* 0x03340000030085a7 */ /* 0x000ea4000800007f */
[----:B--2---:R-:W-:Y:S05]  /*12d40*/  @!P0 BRA `(.L_x_4638) ;  /* 0xfffffffc00ec8947 */ /* 0x004fea000383ffff */
[----:B------:R-:W-:Y:S05]  /*12d50*/  BRA `(.L_x_4757) ;  /* 0xfffffeec004c7947 */ /* 0x000fea000383ffff */
.L_x_4642:
[----:B--2---:R2:W3:Y:S02]  /*12d60*/  SYNCS.PHASECHK.TRANS64.TRYWAIT P2, [R4+URZ+0x33430], R3 ;  /* 0x03343003040075a7 */ /* 0x0044e4000804017f */
[----:B---3--:R-:W-:Y:S05]  /*12d70*/  @!P2 NANOSLEEP.SYNCS 0x989680 ;  /* 0x009896800000a95d */ /* 0x008fea0003900000 */
[----:B------:R-:W3:Y:S02]  /*12d80*/  @!P2 SYNCS.PHASECHK.TRANS64 P2, [R4+URZ+0x33430], R3 ;  /* 0x033430030400a5a7 */ /* 0x000ee4000804007f */
[----:B---3--:R-:W-:Y:S05]  /*12d90*/  @!P2 BRA `(.L_x_4642) ;  /* 0xfffffffc00f0a947 */ /* 0x008fea000383ffff */
[----:B------:R-:W-:Y:S05]  /*12da0*/  BRA `(.L_x_4641) ;  /* 0xfffffeec00707947 */ /* 0x000fea000383ffff */
.L_x_4647:
[----:B--2---:R-:W-:-:S04]  /*12db0*/  IMAD.U32 R9, RZ, RZ, UR10 ;  /* 0x0000000aff097e24 */ /* 0x004fc8000f8e00ff */
[----:B------:R2:W3:Y:S03]  /*12dc0*/  SYNCS.PHASECHK.TRANS64.TRYWAIT P2, [R9+URZ+0x33430], R0 ;  /* 0x03343000090075a7 */ /* 0x0004e6000804017f */
[----:B---3--:R-:W-:Y:S05]  /*12dd0*/  @!P2 NANOSLEEP.SYNCS 0x989680 ;  /* 0x009896800000a95d */ /* 0x008fea0003900000 */
[----:B------:R-:W3:Y:S02]  /*12de0*/  @!P2 SYNCS.PHASECHK.TRANS64 P2, [R9+URZ+0x33430], R0 ;  /* 0x033430000900a5a7 */ /* 0x000ee4000804007f */
[----:B---3--:R-:W-:Y:S05]  /*12df0*/  @!P2 BRA `(.L_x_4647) ;  /* 0xfffffffc00eca947 */ /* 0x008fea000383ffff */
[----:B------:R-:W-:Y:S05]  /*12e00*/  BRA `(.L_x_4644) ;  /* 0xffffff2400b47947 */ /* 0x000fea000383ffff */
.L_x_4651:
[----:B--2---:R-:W-:-:S04]  /*12e10*/  IMAD.U32 R9, RZ, RZ, UR10 ;  /* 0x0000000aff097e24 */ /* 0x004fc8000f8e00ff */
[----:B------:R2:W3:Y:S03]  /*12e20*/  SYNCS.PHASECHK.TRANS64.TRYWAIT P2, [R9+URZ+0x33450], R0 ;  /* 0x03345000090075a7 */ /* 0x0004e6000804017f */
[----:B---3--:R-:W-:Y:S05]  /*12e30*/  @!P2 NANOSLEEP.SYNCS 0x989680 ;  /* 0x009896800000a95d */ /* 0x008fea0003900000 */
[----:B------:R-:W3:Y:S02]  /*12e40*/  @!P2 SYNCS.PHASECHK.TRANS64 P2, [R9+URZ+0x33450], R0 ;  /* 0x033450000900a5a7 */ /* 0x000ee4000804007f */
[----:B---3--:R-:W-:Y:S05]  /*12e50*/  @!P2 BRA `(.L_x_4651) ;  /* 0xfffffffc00eca947 */ /* 0x008fea000383ffff */
[----:B------:R-:W-:Y:S05]  /*12e60*/  BRA `(.L_x_4648) ;  /* 0xffffff3000d07947 */ /* 0x000fea000383ffff */
.L_x_4658:
[----:B--2---:R-:W-:-:S04]  /*12e70*/  IMAD.U32 R9, RZ, RZ, UR6 ;  /* 0x00000006ff097e24 */ /* 0x004fc8000f8e00ff */
[----:B------:R2:W3:Y:S03]  /*12e80*/  SYNCS.PHASECHK.TRANS64.TRYWAIT P2, [R9+URZ+0x33430], R0 ;  /* 0x03343000090075a7 */ /* 0x0004e6000804017f */
[----:B---3--:R-:W-:Y:S05]  /*12e90*/  @!P2 NANOSLEEP.SYNCS 0x989680 ;  /* 0x009896800000a95d */ /* 0x008fea0003900000 */
[----:B------:R-:W3:Y:S02]  /*12ea0*/  @!P2 SYNCS.PHASECHK.TRANS64 P2, [R9+URZ+0x33430], R0 ;  /* 0x033430000900a5a7 */ /* 0x000ee4000804007f */
[----:B---3--:R-:W-:Y:S05]  /*12eb0*/  @!P2 BRA `(.L_x_4658) ;  /* 0xfffffffc00eca947 */ /* 0x008fea000383ffff */
[----:B------:R-:W-:Y:S05]  /*12ec0*/  BRA `(.L_x_4655) ;  /* 0xffffff6000147947 */ /* 0x000fea000383ffff */
.L_x_4662:
[----:B--2---:R-:W-:-:S04]  /*12ed0*/  IMAD.U32 R7, RZ, RZ, UR6 ;  /* 0x00000006ff077e24 */ /* 0x004fc8000f8e00ff */
[----:B------:R2:W3:Y:S03]  /*12ee0*/  SYNCS.PHASECHK.TRANS64.TRYWAIT P2, [R7+URZ+0x33450], R0 ;  /* 0x03345000070075a7 */ /* 0x0004e6000804017f */
[----:B---3--:R-:W-:Y:S05]  /*12ef0*/  @!P2 NANOSLEEP.SYNCS 0x989680 ;  /* 0x009896800000a95d */ /* 0x008fea0003900000 */
[----:B------:R-:W3:Y:S02]  /*12f00*/  @!P2 SYNCS.PHASECHK.TRANS64 P2, [R7+URZ+0x33450], R0 ;  /* 0x033450000700a5a7 */ /* 0x000ee4000804007f */
[----:B---3--:R-:W-:Y:S05]  /*12f10*/  @!P2 BRA `(.L_x_4662) ;  /* 0xfffffffc00eca947 */ /* 0x008fea000383ffff */
[----:B------:R-:W-:Y:S05]  /*12f20*/  BRA `(.L_x_4659) ;  /* 0xffffff6c000c7947 */ /* 0x000fea000383ffff */
.L_x_4668:
[----:B--2---:R-:W-:-:S04]  /*12f30*/  IMAD.U32 R6, RZ, RZ, UR5 ;  /* 0x00000005ff067e24 */ /* 0x004fc8000f8e00ff */
[----:B------:R2:W3:Y:S03]  /*12f40*/  SYNCS.PHASECHK.TRANS64.TRYWAIT P0, [R6+URZ+0x33450], R5 ;  /* 0x03345005060075a7 */ /* 0x0004e6000800017f */
[----:B---3--:R-:W-:Y:S05]  /*12f50*/  @!P0 NANOSLEEP.SYNCS 0x989680 ;  /* 0x009896800000895d */ /* 0x008fea0003900000 */
[----:B------:R-:W3:Y:S02]  /*12f60*/  @!P0 SYNCS.PHASECHK.TRANS64 P0, [R6+URZ+0x33450], R5 ;  /* 0x03345005060085a7 */ /* 0x000ee4000800007f */
[----:B---3--:R-:W-:Y:S05]  /*12f70*/  @!P0 BRA `(.L_x_4668) ;  /* 0xfffffffc00ec8947 */ /* 0x008fea000383ffff */
[----:B------:R-:W-:Y:S05]  /*12f80*/  BRA `(.L_x_4667) ;  /* 0xffffff8c00507947 */ /* 0x000fea000383ffff */
.L_x_4694:
[----:B------:R-:W-:Y:S02]  /*12f90*/  IMAD.MOV.U32 R13, RZ, RZ, R4 ;  /* 0x000000ffff0d7224 */ /* 0x000fe400078e0004 */
[----:B------:R-:W-:Y:S02]  /*12fa0*/  IMAD.MOV.U32 R12, RZ, RZ, RZ ;  /* 0x000000ffff0c7224 */ /* 0x000fe400078e00ff */
[----:B------:R-:W-:Y:S02]  /*12fb0*/  IMAD.MOV.U32 R11, RZ, RZ, 0x1f ;  /* 0x0000001fff0b7424 */ /* 0x000fe400078e00ff */
[----:B------:R-:W-:-:S07]  /*12fc0*/  IMAD.MOV.U32 R15, RZ, RZ, -0x1 ;  /* 0xffffffffff0f7424 */ /* 0x000fce00078e00ff */
[----:B---3--:R-:W-:Y:S05]  /*12fd0*/  WARPSYNC.COLLECTIVE R15, `(.L_x_4758) ;  /* 0x000000000f087348 */ /* 0x008fea0003c00000 */
[----:B------:R1:W2:Y:S02]  /*12fe0*/  SHFL.IDX P6, R14, R13, R12, R11 ;  /* 0x0000000c0d0e7389 */ /* 0x0002a400000c000b */
[----:B-123--:R-:W-:Y:S01]  /*12ff0*/  ENDCOLLECTIVE ;  /* 0x000000000000791b */ /* 0x00efe20003800000 */
.L_x_4758:
[----:B------:R-:W-:Y:S05]  /*13000*/  BRA `(.L_x_4759) ;  /* 0xffffffc8001c7947 */ /* 0x000fea000383ffff */
.L_x_4696:
[----:B------:R-:W-:Y:S01]  /*13010*/  BSSY B0, `(.L_x_4760) ;  /* 0x0000006000007945 */ /* 0x000fe20003800000 */
[----:B------:R-:W-:-:S07]  /*13020*/  IMAD.MOV.U32 R15, RZ, RZ, -0x1 ;  /* 0xffffffffff0f7424 */ /* 0x000fce00078e00ff */
[----:B-1----:R-:W-:Y:S05]  /*13030*/  WARPSYNC.COLLECTIVE R15, `(.L_x_4761) ;  /* 0x000000000f0c7348 */ /* 0x002fea0003c00000 */
[----:B------:R-:W-:Y:S02]  /*13040*/  ELECT P6, UR62, PT ;  /* 0x00000000003e782f */ /* 0x000fe400038c0000 */
[----:B------:R-:W-:Y:S01]  /*13050*/  MOV R14, UR62 ;  /* 0x0000003e000e7c02 */ /* 0x000fe20008000f00 */
[----:B-1----:R-:W-:Y:S10]  /*13060*/  ENDCOLLECTIVE ;  /* 0x000000000000791b */ /* 0x002ff40003800000 */
.L_x_4761:
[----:B------:R-:W-:Y:S05]  /*13070*/  BSYNC B0 ;  /* 0x0000000000007941 */ /* 0x000fea0003800000 */
.L_x_4760:
[----:B------:R-:W-:Y:S05]  /*13080*/  BRA `(.L_x_4762) ;  /* 0xffffffc8001c7947 */ /* 0x000fea000383ffff */
.L_x_4699:
[----:B-1----:R1:W2:Y:S02]  /*13090*/  SYNCS.PHASECHK.TRANS64.TRYWAIT P3, [R4+URZ+0x33480], R3 ;  /* 0x03348003040075a7 */ /* 0x0022a4000806017f */
[----:B--2---:R-:W-:Y:S05]  /*130a0*/  @!P3 NANOSLEEP.SYNCS 0x989680 ;  /* 0x009896800000b95d */ /* 0x004fea0003900000 */
[----:B------:R-:W2:Y:S02]  /*130b0*/  @!P3 SYNCS.PHASECHK.TRANS64 P3, [R4+URZ+0x33480], R3 ;  /* 0x033480030400b5a7 */ /* 0x000ea4000806007f */
[----:B--2---:R-:W-:Y:S05]  /*130c0*/  @!P3 BRA `(.L_x_4699) ;  /* 0xfffffffc00f0b947 */ /* 0x004fea000383ffff */
[----:B------:R-:W-:Y:S05]  /*130d0*/  BRA `(.L_x_4763) ;  /* 0xffffffc800707947 */ /* 0x000fea000383ffff */
.L_x_4701:
[----:B--2---:R2:W3:Y:S02]  /*130e0*/  SYNCS.PHASECHK.TRANS64.TRYWAIT P3, [R4+URZ+0x33440], R3 ;  /* 0x03344003040075a7 */ /* 0x0044e4000806017f */
[----:B---3--:R-:W-:Y:S05]  /*130f0*/  @!P3 NANOSLEEP.SYNCS 0x989680 ;  /* 0x009896800000b95d */ /* 0x008fea0003900000 */
[----:B------:R-:W3:Y:S02]  /*13100*/  @!P3 SYNCS.PHASECHK.TRANS64 P3, [R4+URZ+0x33440], R3 ;  /* 0x033440030400b5a7 */ /* 0x000ee4000806007f */
[----:B---3--:R-:W-:Y:S05]  /*13110*/  @!P3 BRA `(.L_x_4701) ;  /* 0xfffffffc00f0b947 */ /* 0x008fea000383ffff */
[----:B------:R-:W-:Y:S05]  /*13120*/  BRA `(.L_x_4764) ;  /* 0xffffffc800ec7947 */ /* 0x000fea000383ffff */
.L_x_4704:
[----:B-1----:R-:W-:-:S04]  /*13130*/  IMAD.U32 R3, RZ, RZ, UR40 ;  /* 0x00000028ff037e24 */ /* 0x002fc8000f8e00ff */
[----:B------:R1:W2:Y:S03]  /*13140*/  SYNCS.PHASECHK.TRANS64.TRYWAIT P0, [R3+URZ+0x33420], R2 ;  /* 0x03342002030075a7 */ /* 0x0002a6000800017f */
[----:B--2---:R-:W-:Y:S05]  /*13150*/  @!P0 NANOSLEEP.SYNCS 0x989680 ;  /* 0x009896800000895d */ /* 0x004fea0003900000 */
[----:B------:R-:W2:Y:S02]  /*13160*/  @!P0 SYNCS.PHASECHK.TRANS64 P0, [R3+URZ+0x33420], R2 ;  /* 0x03342002030085a7 */ /* 0x000ea4000800007f */
[----:B--2---:R-:W-:Y:S05]  /*13170*/  @!P0 BRA `(.L_x_4704) ;  /* 0xfffffffc00ec8947 */ /* 0x004fea000383ffff */
[----:B------:R-:W-:Y:S05]  /*13180*/  BRA `(.L_x_4765) ;  /* 0xffffffcc00f87947 */ /* 0x000fea000383ffff */
.L_x_4710:
[----:B---3--:R3:W4:Y:S02]  /*13190*/  SYNCS.PHASECHK.TRANS64.TRYWAIT P0, [R6+URZ+0x33480], R5 ;  /* 0x03348005060075a7 */ /* 0x008724000800017f */
[----:B----4-:R-:W-:Y:S05]  /*131a0*/  @!P0 NANOSLEEP.SYNCS 0x989680 ;  /* 0x009896800000895d */ /* 0x010fea0003900000 */
[----:B------:R-:W4:Y:S02]  /*131b0*/  @!P0 SYNCS.PHASECHK.TRANS64 P0, [R6+URZ+0x33480], R5 ;  /* 0x03348005060085a7 */ /* 0x000f24000800007f */
[----:B----4-:R-:W-:Y:S05]  /*131c0*/  @!P0 BRA `(.L_x_4710) ;  /* 0xfffffffc00f08947 */ /* 0x010fea000383ffff */
[----:B------:R-:W-:Y:S05]  /*131d0*/  BRA `(.L_x_4766) ;  /* 0xffffffd000a07947 */ /* 0x000fea000383ffff */
.L_x_4717:
[----:B--2---:R2:W4:Y:S02]  /*131e0*/  SYNCS.PHASECHK.TRANS64.TRYWAIT P0, [R6+URZ+0x33440], R5 ;  /* 0x03344005060075a7 */ /* 0x004524000800017f */
[----:B----4-:R-:W-:Y:S05]  /*131f0*/  @!P0 NANOSLEEP.SYNCS 0x989680 ;  /* 0x009896800000895d */ /* 0x010fea0003900000 */
[----:B------:R-:W4:Y:S02]  /*13200*/  @!P0 SYNCS.PHASECHK.TRANS64 P0, [R6+URZ+0x33440], R5 ;  /* 0x03344005060085a7 */ /* 0x000f24000800007f */
[----:B----4-:R-:W-:Y:S05]  /*13210*/  @!P0 BRA `(.L_x_4717) ;  /* 0xfffffffc00f08947 */ /* 0x010fea000383ffff */
[----:B------:R-:W-:Y:S05]  /*13220*/  BRA `(.L_x_4767) ;  /* 0xffffffd4009c7947 */ /* 0x000fea000383ffff */
.L_x_4725:
[----:B---3--:R3:W4:Y:S02]  /*13230*/  SYNCS.PHASECHK.TRANS64.TRYWAIT P3, [R12+URZ+0x33470], R4 ;  /* 0x033470040c0075a7 */ /* 0x008724000806017f */
[----:B----4-:R-:W-:Y:S05]  /*13240*/  @!P3 NANOSLEEP.SYNCS 0x989680 ;  /* 0x009896800000b95d */ /* 0x010fea0003900000 */
[----:B------:R-:W4:Y:S02]  /*13250*/  @!P3 SYNCS.PHASECHK.TRANS64 P3, [R12+URZ+0x33470], R4 ;  /* 0x033470040c00b5a7 */ /* 0x000f24000806007f */
[----:B----4-:R-:W-:Y:S05]  /*13260*/  @!P3 BRA `(.L_x_4725) ;  /* 0xfffffffc00f0b947 */ /* 0x010fea000383ffff */
[----:B------:R-:W-:Y:S05]  /*13270*/  BRA `(.L_x_4768) ;  /* 0xffffffd800b07947 */ /* 0x000fea000383ffff */
.L_x_4727:
[----:B---3--:R3:W4:Y:S02]  /*13280*/  SYNCS.PHASECHK.TRANS64.TRYWAIT P3, [R12+URZ+0x33460], R4 ;  /* 0x033460040c0075a7 */ /* 0x008724000806017f */
[----:B----4-:R-:W-:Y:S05]  /*13290*/  @!P3 NANOSLEEP.SYNCS 0x989680 ;  /* 0x009896800000b95d */ /* 0x010fea0003900000 */
[----:B------:R-:W4:Y:S02]  /*132a0*/  @!P3 SYNCS.PHASECHK.TRANS64 P3, [R12+URZ+0x33460], R4 ;  /* 0x033460040c00b5a7 */ /* 0x000f24000806007f */
[----:B----4-:R-:W-:Y:S05]  /*132b0*/  @!P3 BRA `(.L_x_4727) ;  /* 0xfffffffc00f0b947 */ /* 0x010fea000383ffff */
[----:B------:R-:W-:Y:S05]  /*132c0*/  BRA `(.L_x_4769) ;  /* 0xffffffd800b87947 */ /* 0x000fea000383ffff */
.L_x_4734:
[----:B-1----:R1:W3:Y:S02]  /*132d0*/  SYNCS.PHASECHK.TRANS64.TRYWAIT P0, [R0+URZ+0x33470], R3 ;  /* 0x03347003000075a7 */ /* 0x0022e4000800017f */
[----:B---3--:R-:W-:Y:S05]  /*132e0*/  @!P0 NANOSLEEP.SYNCS 0x989680 ;  /* 0x009896800000895d */ /* 0x008fea0003900000 */
[----:B------:R-:W3:Y:S02]  /*132f0*/  @!P0 SYNCS.PHASECHK.TRANS64 P0, [R0+URZ+0x33470], R3 ;  /* 0x03347003000085a7 */ /* 0x000ee4000800007f */
[----:B---3--:R-:W-:Y:S05]  /*13300*/  @!P0 BRA `(.L_x_4734) ;  /* 0xfffffffc00f08947 */ /* 0x008fea000383ffff */
[----:B------:R-:W-:Y:S05]  /*13310*/  BRA `(.L_x_4770) ;  /* 0xffffffe800187947 */ /* 0x000fea000383ffff */
.L_x_4736:
[----:B-1----:R1:W3:Y:S02]  /*13320*/  SYNCS.PHASECHK.TRANS64.TRYWAIT P0, [R0+URZ+0x33460], R3 ;  /* 0x03346003000075a7 */ /* 0x0022e4000800017f */
[----:B---3--:R-:W-:Y:S05]  /*13330*/  @!P0 NANOSLEEP.SYNCS 0x989680 ;  /* 0x009896800000895d */ /* 0x008fea0003900000 */
[----:B------:R-:W3:Y:S02]  /*13340*/  @!P0 SYNCS.PHASECHK.TRANS64 P0, [R0+URZ+0x33460], R3 ;  /* 0x03346003000085a7 */ /* 0x000ee4000800007f */
[----:B---3--:R-:W-:Y:S05]  /*13350*/  @!P0 BRA `(.L_x_4736) ;  /* 0xfffffffc00f08947 */ /* 0x008fea000383ffff */
[----:B------:R-:W-:Y:S05]  /*13360*/  BRA `(.L_x_4771) ;  /* 0xffffffe800207947 */ /* 0x000fea000383ffff */
.L_x_4742:
[----:B-1----:R1:W2:Y:S02]  /*13370*/  SYNCS.PHASECHK.TRANS64.TRYWAIT P0, [R0+URZ+0x33420], R3 ;  /* 0x03342003000075a7 */ /* 0x0022a4000800017f */
[----:B--2---:R-:W-:Y:S05]  /*13380*/  @!P0 NANOSLEEP.SYNCS 0x989680 ;  /* 0x009896800000895d */ /* 0x004fea0003900000 */
[----:B------:R-:W2:Y:S02]  /*13390*/  @!P0 SYNCS.PHASECHK.TRANS64 P0, [R0+URZ+0x33420], R3 ;  /* 0x03342003000085a7 */ /* 0x000ea4000800007f */
[----:B--2---:R-:W-:Y:S05]  /*133a0*/  @!P0 BRA `(.L_x_4742) ;  /* 0xfffffffc00f08947 */ /* 0x004fea000383ffff */
[----:B------:R-:W-:Y:S05]  /*133b0*/  BRA `(.L_x_4772) ;  /* 0xfffffff400787947 */ /* 0x000fea000383ffff */
.L_x_4743:
        /* <DEDUP_REMOVED lines=11> */
.L_x_4774:
[----:B------:R-:W-:Y:S05]  /*13470*/  BSYNC B0 ;  /* 0x0000000000007941 */ /* 0x000fea0003800000 */
.L_x_4773:
[----:B------:R-:W-:Y:S05]  /*13480*/  BRA `(.L_x_4775) ;  /* 0xfffffff400607947 */ /* 0x000fea000383ffff */
.L_x_4746:
[----:B------:R-:W-:Y:S01]  /*13490*/  BSSY B1, `(.L_x_4776) ;  /* 0x0000006000017945 */ /* 0x000fe20003800000 */
[----:B------:R-:W-:-:S07]  /*134a0*/  IMAD.MOV.U32 R15, RZ, RZ, -0x1 ;  /* 0xffffffffff0f7424 */ /* 0x000fce00078e00ff */
[----:B-12---:R-:W-:Y:S05]  /*134b0*/  WARPSYNC.COLLECTIVE R15, `(.L_x_4777) ;  /* 0x000000000f0c7348 */ /* 0x006fea0003c00000 */
[----:B------:R-:W-:Y:S02]  /*134c0*/  ELECT P6, UR62, PT ;  /* 0x00000000003e782f */ /* 0x000fe400038c0000 */
[----:B------:R-:W-:Y:S01]  /*134d0*/  MOV R14, UR62 ;  /* 0x0000003e000e7c02 */ /* 0x000fe20008000f00 */
[----:B-12---:R-:W-:Y:S10]  /*134e0*/  ENDCOLLECTIVE ;  /* 0x000000000000791b */ /* 0x006ff40003800000 */
.L_x_4777:
[----:B------:R-:W-:Y:S05]  /*134f0*/  BSYNC B1 ;  /* 0x0000000000017941 */ /* 0x000fea0003800000 */
.L_x_4776:
[----:B------:R-:W-:Y:S05]  /*13500*/  BRA `(.L_x_4778) ;  /* 0xfffffff400587947 */ /* 0x000fea000383ffff */
.L_x_4748:
[----:B-1----:R1:W2:Y:S02]  /*13510*/  SYNCS.PHASECHK.TRANS64.TRYWAIT P1, [R6+URZ], R5 ;  /* 0x00000005060075a7 */ /* 0x0022a4000802017f */
[----:B--2---:R-:W-:Y:S05]  /*13520*/  @!P1 NANOSLEEP.SYNCS 0x989680 ;  /* 0x009896800000995d */ /* 0x004fea0003900000 */
[----:B------:R-:W2:Y:S02]  /*13530*/  @!P1 SYNCS.PHASECHK.TRANS64 P1, [R6+URZ], R5 ;  /* 0x00000005060095a7 */ /* 0x000ea4000802007f */
[----:B--2---:R-:W-:Y:S05]  /*13540*/  @!P1 BRA `(.L_x_4748) ;  /* 0xfffffffc00f09947 */ /* 0x004fea000383ffff */
[----:B------:R-:W-:Y:S05]  /*13550*/  BRA `(.L_x_4779) ;  /* 0xfffffff400907947 */ /* 0x000fea000383ffff */
.L_x_4749:
[----:B--2---:R2:W3:Y:S02]  /*13560*/  SYNCS.PHASECHK.TRANS64.TRYWAIT P1, [R7+URZ], R2 ;  /* 0x00000002070075a7 */ /* 0x0044e4000802017f */
[----:B---3--:R-:W-:Y:S05]  /*13570*/  @!P1 NANOSLEEP.SYNCS 0x989680 ;  /* 0x009896800000995d */ /* 0x008fea0003900000 */
[----:B------:R-:W3:Y:S02]  /*13580*/  @!P1 SYNCS.PHASECHK.TRANS64 P1, [R7+URZ], R2 ;  /* 0x00000002070095a7 */ /* 0x000ee4000802007f */
[----:B---3--:R-:W-:Y:S05]  /*13590*/  @!P1 BRA `(.L_x_4749) ;  /* 0xfffffffc00f09947 */ /* 0x008fea000383ffff */
[----:B------:R-:W-:Y:S05]  /*135a0*/  BRA `(.L_x_4780) ;  /* 0xfffffff400847947 */ /* 0x000fea000383ffff */
.L_x_4751:
[----:B---3--:R3:W4:Y:S02]  /*135b0*/  SYNCS.PHASECHK.TRANS64.TRYWAIT P1, [R4+URZ+0x33460], R5 ;  /* 0x03346005040075a7 */ /* 0x008724000802017f */
[----:B----4-:R-:W-:Y:S05]  /*135c0*/  @!P1 NANOSLEEP.SYNCS 0x989680 ;  /* 0x009896800000995d */ /* 0x010fea0003900000 */
[----:B------:R-:W4:Y:S02]  /*135d0*/  @!P1 SYNCS.PHASECHK.TRANS64 P1, [R4+URZ+0x33460], R5 ;  /* 0x03346005040095a7 */ /* 0x000f24000802007f */
[----:B----4-:R-:W-:Y:S05]  /*135e0*/  @!P1 BRA `(.L_x_4751) ;  /* 0xfffffffc00f09947 */ /* 0x010fea000383ffff */
[----:B------:R-:W-:Y:S05]  /*135f0*/  BRA `(.L_x_4781) ;  /* 0xfffffff400847947 */ /* 0x000fea000383ffff */
.L_x_4753:
[----:B----4-:R4:W1:Y:S02]  /*13600*/  SYNCS.PHASECHK.TRANS64.TRYWAIT P1, [R3+URZ+0x33460], R2 ;  /* 0x03346002030075a7 */ /* 0x010864000802017f */
[----:B-1----:R-:W-:Y:S05]  /*13610*/  @!P1 NANOSLEEP.SYNCS 0x989680 ;  /* 0x009896800000995d */ /* 0x002fea0003900000 */
[----:B------:R-:W1:Y:S02]  /*13620*/  @!P1 SYNCS.PHASECHK.TRANS64 P1, [R3+URZ+0x33460], R2 ;  /* 0x03346002030095a7 */ /* 0x000e64000802007f */
[----:B-1----:R-:W-:Y:S05]  /*13630*/  @!P1 BRA `(.L_x_4753) ;  /* 0xfffffffc00f09947 */ /* 0x002fea000383ffff */
[----:B------:R-:W-:Y:S05]  /*13640*/  BRA `(.L_x_4782) ;  /* 0xfffffff400847947 */ /* 0x000fea000383ffff */
.L_x_4755:
[----:B------:R1:W1:Y:S02]  /*13650*/  SYNCS.PHASECHK.TRANS64.TRYWAIT P0, [R4+URZ+0x33480], R5 ;  /* 0x03348005040075a7 */ /* 0x000264000800017f */
[----:B-1----:R-:W-:Y:S05]  /*13660*/  @!P0 NANOSLEEP.SYNCS 0x989680 ;  /* 0x009896800000895d */ /* 0x002fea0003900000 */
[----:B------:R-:W1:Y:S02]  /*13670*/  @!P0 SYNCS.PHASECHK.TRANS64 P0, [R4+URZ+0x33480], R5 ;  /* 0x03348005040085a7 */ /* 0x000e64000800007f */
[----:B-1----:R-:W-:Y:S05]  /*13680*/  @!P0 BRA `(.L_x_4755) ;  /* 0xfffffffc00f08947 */ /* 0x002fea000383ffff */
[----:B------:R-:W-:Y:S05]  /*13690*/  BRA `(.L_x_4756) ;  /* 0xfffffff400807947 */ /* 0x000fea000383ffff */
.L_x_4783:
        /* <DEDUP_REMOVED lines=14> */
.L_x_12367:


//--------------------- .text._ZN7cutlass13device_kernelIN5flash11enable_sm90INS1_16FlashAttnFwdSm90INS1_25CollectiveMainloopFwdSm90ILi2EN4cute5tupleIJNS5_1CILi1EEES8_S8_EEENS6_IJNS7_ILi128EEENS7_ILi160EEENS7_ILi192EEEEEELi192ENS_12float_e4m3_tEfNS_4arch4Sm90ELb1ELb0ELb0ELb1ELb0ELb0ELb0ELb1ELb1ELb0ELb0ELb0EEENS1_21CollectiveEpilogueFwdINS6_IJSA_SC_SB_EEES9_NS_10bfloat16_tESG_Li256ELb1ELb0ELb0ELb1EEENS1_36VarlenDynamicPersistentTileSchedulerILi128ELi160ELi256ELi128ELb0ELb0ELb1ELb1ELb1ELb1EEEEEEEEEvNT_6ParamsE --------------------------
	.section	.text._ZN7cutlass13device_kernelIN5flash11enable_sm90INS1_16FlashAttnFwdSm90INS1_25CollectiveMainloopFwdSm90ILi2EN4cute5tupleIJNS5_1CILi1EEES8_S8_EEENS6_IJNS7_ILi128EEENS7_ILi160EEENS7_ILi192EEEEEELi192ENS_12float_e4m3_tEfNS_4arch4Sm90ELb1ELb0ELb0ELb1ELb0ELb0ELb0ELb1ELb1ELb0ELb0ELb0EEENS1_21CollectiveEpilogueFwdINS6_IJSA_SC_SB_EEES9_NS_10bfloat16_tESG_Li256ELb1ELb0ELb0ELb1EEENS1_36VarlenDynamicPersistentTileSchedulerILi128ELi160ELi256ELi128ELb0ELb0ELb1ELb1ELb1ELb1EEEEEEEEEvNT_6ParamsE,"ax",@progbits
	.align	128
.text._ZN7cutlass13device_kernelIN5flash11enable_sm90INS1_16FlashAttnFwdSm90INS1_25CollectiveMainloopFwdSm90ILi2EN4cute5tupleIJNS5_1CILi1EEES8_S8_EEENS6_IJNS7_ILi128EEENS7_ILi160EEENS7_ILi192EEEEEELi192ENS_12float_e4m3_tEfNS_4arch4Sm90ELb1ELb0ELb0ELb1ELb0ELb0ELb0ELb1ELb1ELb0ELb0ELb0EEENS1_21CollectiveEpilogueFwdINS6_IJSA_SC_SB_EEES9_NS_10bfloat16_tESG_Li256ELb1ELb0ELb0ELb1EEENS1_36VarlenDynamicPersistentTileSchedulerILi128ELi160ELi256ELi128ELb0ELb0ELb1ELb1ELb1ELb1EEEEEEEEEvNT_6ParamsE:
        .type           _ZN7cutlass13device_kernelIN5flash11enable_sm90INS1_16FlashAttnFwdSm90INS1_25CollectiveMainloopFwdSm90ILi2EN4cute5tupleIJNS5_1CILi1EEES8_S8_EEENS6_IJNS7_ILi128EEENS7_ILi160EEENS7_ILi192EEEEEELi192ENS_12float_e4m3_tEfNS_4arch4Sm90ELb1ELb0ELb0ELb1ELb0ELb0ELb0ELb1ELb1ELb0ELb0ELb0EEENS1_21CollectiveEpilogueFwdINS6_IJSA_SC_SB_EEES9_NS_10bfloat16_tESG_Li256ELb1ELb0ELb0ELb1EEENS1_36VarlenDynamicPersistentTileSchedulerILi128ELi160ELi256ELi128ELb0ELb0ELb1ELb1ELb1ELb1EEEEEEEEEvNT_6ParamsE,@function
        .size           _ZN7cutlass13device_kernelIN5flash11enable_sm90INS1_16FlashAttnFwdSm90INS1_25CollectiveMainloopFwdSm90ILi2EN4cute5tupleIJNS5_1CILi1EEES8_S8_EEENS6_IJNS7_ILi128EEENS7_ILi160EEENS7_ILi192EEEEEELi192ENS_12float_e4m3_tEfNS_4arch4Sm90ELb1ELb0ELb0ELb1ELb0ELb0ELb0ELb1ELb1ELb0ELb0ELb0EEENS1_21CollectiveEpilogueFwdINS6_IJSA_SC_SB_EEES9_NS_10bfloat16_tESG_Li256ELb1ELb0ELb0ELb1EEENS1_36VarlenDynamicPersistentTileSchedulerILi128ELi160ELi256ELi128ELb0ELb0ELb1ELb1ELb1ELb1EEEEEEEEEvNT_6ParamsE,(.L_x_12368 - _ZN7cutlass13device_kernelIN5flash11enable_sm90INS1_16FlashAttnFwdSm90INS1_25CollectiveMainloopFwdSm90ILi2EN4cute5tupleIJNS5_1CILi1EEES8_S8_EEENS6_IJNS7_ILi128EEENS7_ILi160EEENS7_ILi192EEEEEELi192ENS_12float_e4m3_tEfNS_4arch4Sm90ELb1ELb0ELb0ELb1ELb0ELb0ELb0ELb1ELb1ELb0ELb0ELb0EEENS1_21CollectiveEpilogueFwdINS6_IJSA_SC_SB_EEES9_NS_10bfloat16_tESG_Li256ELb1ELb0ELb0ELb1EEENS1_36VarlenDynamicPersistentTileSchedulerILi128ELi160ELi256ELi128ELb0ELb0ELb1ELb1ELb1ELb1EEEEEEEEEvNT_6ParamsE)
        .other          _ZN7cutlass13device_kernelIN5flash11enable_sm90INS1_16FlashAttnFwdSm90INS1_25CollectiveMainloopFwdSm90ILi2EN4cute5tupleIJNS5_1CILi1EEES8_S8_EEENS6_IJNS7_ILi128EEENS7_ILi160EEENS7_ILi192EEEEEELi192ENS_12float_e4m3_tEfNS_4arch4Sm90ELb1ELb0ELb0ELb1ELb0ELb0ELb0ELb1ELb1ELb0ELb0ELb0EEENS1_21CollectiveEpilogueFwdINS6_IJSA_SC_SB_EEES9_NS_10bfloat16_tESG_Li256ELb1ELb0ELb0ELb1EEENS1_36VarlenDynamicPersistentTileSchedulerILi128ELi160ELi256ELi128ELb0ELb0ELb1ELb1ELb1ELb1EEEEEEEEEvNT_6ParamsE,@"STO_CUDA_ENTRY STV_DEFAULT"
_ZN7cutlass13device_kernelIN5flash11enable_sm90INS1_16FlashAttnFwdSm90INS1_25CollectiveMainloopFwdSm90ILi2EN4cute5tupleIJNS5_1CILi1EEES8_S8_EEENS6_IJNS7_ILi128EEENS7_ILi160EEENS7_ILi192EEEEEELi192ENS_12float_e4m3_tEfNS_4arch4Sm90ELb1ELb0ELb0ELb1ELb0ELb0ELb0ELb1ELb1ELb0ELb0ELb0EEENS1_21CollectiveEpilogueFwdINS6_IJSA_SC_SB_EEES9_NS_10bfloat16_tESG_Li256ELb1ELb0ELb0ELb1EEENS1_36VarlenDynamicPersistentTileSchedulerILi128ELi160ELi256ELi128ELb0ELb0ELb1ELb1ELb1ELb1EEEEEEEEEvNT_6ParamsE:
        /* <DEDUP_REMOVED lines=21> */
.L_x_4785:
[----:B------:R-:W-:Y:S05]  /*0150*/  BSYNC B0 ;  /* 0x0000000000007941 */ /* 0x000fea0003800000 */
.L_x_4784:
        /* <DEDUP_REMOVED lines=41> */
.L_x_4786:
        /* <DEDUP_REMOVED lines=22> */
.L_x_4787:
        /* <DEDUP_REMOVED lines=18> */
.L_x_4788:
        /* <DEDUP_REMOVED lines=22> */
.L_x_4789:
        /* <DEDUP_REMOVED lines=22> */
.L_x_4790:
[----:B------:R-:W-:Y:S01]  /*0930*/  PLOP3.LUT P0, PT, PT, PT, UP0, 0x80, 0x0 ;  /* 0x000000000000781c */ /* 0x000fe20003f0f008 */
[----:B------:R-:W-:Y:S01]  /*0940*/  UMOV UR40, 0x1 ;  /* 0x0000000100287882 */ /* 0x000fe20000000000 */
[----:B------:R-:W-:Y:S01]  /*0950*/  NOP ;  /* 0x0000000000007918 */ /* 0x000fe20000000000 */
[----:B------:R-:W-:Y:S01]  /*0960*/  USEL UR40, UR40, 0x2, !UP0 ;  /* 0x0000000228287887 */ /* 0x000fe2000c000000 */
[----:B------:R-:W-:Y:S01]  /*0970*/  ULDC.64 UR54, c[0x0][0x208] ;  /* 0x0000820000367ab9 */ /* 0x000fe20000000a00 */
[----:B012-4-:R-:W-:Y:S08]  /*0980*/  BAR.SYNC.DEFER_BLOCKING 0x0 ;  /* 0x0000000000007b1d */ /* 0x017ff00000010000 */
[----:B------:R-:W-:Y:S05]  /*0990*/  @!P0 BRA `(.L_x_4791) ;  /* 0x000000ec00f48947 */ /* 0x000fea0003800000 */
.L_x_4792:
        /* <DEDUP_REMOVED lines=63> */
.L_x_4849:
        /* <DEDUP_REMOVED lines=51> */
.L_x_4793:
        /* <DEDUP_REMOVED lines=10> */
.L_x_4794:
        /* <DEDUP_REMOVED lines=13> */
.L_x_4795:
        /* <DEDUP_REMOVED lines=49> */
[----:B------:R0:W2:Y:S04]  /*1540*/  @P0 LDG.E R3, desc[UR54][R4.64] ;  /* 0x0000003604030981 */ /* 0x0000a8000c1e1900 */
[----:B------:R-:W2:Y:S01]  /*1550*/  @P1 LDG.E R0, desc[UR54][R6.64] ;  /* 0x0000003606001981 */ /* 0x000ea2000c1e1900 */
[----:B------:R-:W-:Y:S01]  /*1560*/  UIADD3 UR5, UR50, 0x11f, -UR51 ;  /* 0x0000011f32057890 */ /* 0x000fe2000fffe833 */
[----:B------:R-:W-:Y:S01]  /*1570*/  PLOP3.LUT P0, PT, PT, PT, PT, 0x80, 0x0 ;  /* 0x000000000000781c */ /* 0x000fe20003f0f070 */
[----:B------:R-:W-:Y:S01]  /*1580*/  IMAD.MOV.U32 R119, RZ, RZ, RZ ;  /* 0x000000ffff777224 */ /* 0x000fe200078e00ff */
[----:B------:R-:W-:Y:S01]  /*1590*/  CS2R R8, SRZ ;  /* 0x0000000000087805 */ /* 0x000fe2000001ff00 */
[----:B------:R-:W-:Y:S01]  /*15a0*/  ULEA UR6, UR52, UR5, 0x7 ;  /* 0x0000000534067291 */ /* 0x000fe2000f8e383f */
[----:B0-----:R-:W-:-:S02]  /*15b0*/  CS2R R4, SRZ ;  /* 0x0000000000047805 */ /* 0x001fc4000001ff00 */
[----:B------:R-:W-:Y:S02]  /*15c0*/  CS2R R10, SRZ ;  /* 0x00000000000a7805 */ /* 0x000fe4000001ff00 */
[----:B------:R-:W-:Y:S01]  /*15d0*/  CS2R R12, SRZ ;  /* 0x00000000000c7805 */ /* 0x000fe2000001ff00 */
[----:B------:R-:W-:Y:S01]  /*15e0*/  UIMAD.WIDE UR6, UR6, 0x66666667, URZ ;  /* 0x66666667060678a5 */ /* 0x000fe2000f8e023f */
[----:B------:R-:W-:Y:S02]  /*15f0*/  CS2R R14, SRZ ;  /* 0x00000000000e7805 */ /* 0x000fe4000001ff00 */
[----:B------:R-:W-:Y:S02]  /*1600*/  CS2R R20, SRZ ;  /* 0x0000000000147805 */ /* 0x000fe4000001ff00 */
[----:B------:R-:W-:Y:S01]  /*1610*/  CS2R R24, SRZ ;  /* 0x0000000000187805 */ /* 0x000fe2000001ff00 */
[----:B------:R-:W-:Y:S01]  /*1620*/  USHF.R.U32.HI UR6, URZ, 0x1f, UR7 ;  /* 0x0000001f3f067899 */ /* 0x000fe20008011607 */
[----:B------:R-:W-:-:S02]  /*1630*/  CS2R R28, SRZ ;  /* 0x00000000001c7805 */ /* 0x000fc4000001ff00 */
[----:B------:R-:W-:Y:S02]  /*1640*/  CS2R R26, SRZ ;  /* 0x00000000001a7805 */ /* 0x000fe4000001ff00 */
[----:B------:R-:W-:Y:S01]  /*1650*/  CS2R R32, SRZ ;  /* 0x0000000000207805 */ /* 0x000fe2000001ff00 */
[----:B------:R-:W-:Y:S01]  /*1660*/  ULEA.HI.SX32 UR6, UR7, UR6, 0x1a ;  /* 0x0000000607067291 */ /* 0x000fe2000f8fd23f */
        /* <DEDUP_REMOVED lines=38> */
[----:B--2---:R-:W-:Y:S01]  /*18d0*/  FMUL.FTZ R0, R3, R0 ;  /* 0x0000000003007220 */ /* 0x004fe20000410000 */
[----:B------:R-:W-:-:S03]  /*18e0*/  CS2R R2, SRZ ;  /* 0x0000000000027805 */ /* 0x000fc6000001ff00 */
[----:B------:R-:W-:Y:S01]  /*18f0*/  FMUL.FTZ R0, R0, UR4 ;  /* 0x0000000400007c20 */ /* 0x000fe20008410000 */
[----:B------:R-:W-:-:S04]  /*1900*/  UIADD3 UR4, UR50, 0x9f, URZ ;  /* 0x0000009f32047890 */ /* 0x000fc8000fffe03f */
[----:B------:R-:W-:Y:S01]  /*1910*/  UIMAD.WIDE UR4, UR4, 0x66666667, URZ ;  /* 0x66666667040478a5 */ /* 0x000fe2000f8e023f */
[----:B------:R-:W-:-:S03]  /*1920*/  R2UR UR38, R0 ;  /* 0x00000000002672ca */ /* 0x000fc600000e0000 */
[----:B------:R-:W-:-:S04]  /*1930*/  USHF.R.U32.HI UR4, URZ, 0x1f, UR5 ;  /* 0x0000001f3f047899 */ /* 0x000fc80008011605 */
[----:B------:R-:W-:-:S03]  /*1940*/  ULEA.HI.SX32 UR4, UR5, UR4, 0x1a ;  /* 0x0000000405047291 */ /* 0x000fc6000f8fd23f */
[----:B------:R-:W-:Y:S01]  /*1950*/  @UP2 ULDC UR5, c[0x0][0x42c] ;  /* 0x00010b0000052ab9 */ /* 0x000fe20000000800 */
[----:B------:R-:W-:-:S04]  /*1960*/  UISETP.LT.AND UP0, UPT, UR4, UR6, UPT ;  /* 0x000000060400728c */ /* 0x000fc8000bf01270 */
[----:B------:R-:W-:Y:S02]  /*1970*/  USEL UR53, UR4, UR6, UP0 ;  /* 0x0000000604357287 */ /* 0x000fe40008000000 */
[----:B------:R-:W-:Y:S02]  /*1980*/  UIMAD.WIDE.U32 UR4, UR45, UR5, URZ ;  /* 0x000000052d0472a5 */ /* 0x000fe4000f8e003f */
[----:B------:R-:W-:Y:S01]  /*1990*/  UISETP.GE.AND UP0, UPT, UR53, 0x1, UPT ;  /* 0x000000013500788c */ /* 0x000fe2000bf06270 */
[----:B------:R-:W-:Y:S02]  /*19a0*/  @UP2 ULDC UR6, c[0x0][0x430] ;  /* 0x00010c0000062ab9 */ /* 0x000fe40000000800 */
[----:B------:R-:W-:-:S03]  /*19b0*/  @UP2 USHF.R.U32.HI UR45, URZ, UR6, UR5 ;  /* 0x000000063f2d2299 */ /* 0x000fc60008011605 */
        /* <DEDUP_REMOVED lines=33> */
.L_x_4797:
        /* <DEDUP_REMOVED lines=9> */
.L_x_4940:
[----:B------:R-:W-:Y:S05]  /*1c60*/  @!P0 BRA `(.L_x_4799) ;  /* 0x0000000000048947 */ /* 0x000fea0003800000 */
[----:B------:R-:W-:Y:S01]  /*1c70*/  BPT.TRAP 0x1 ;  /* 0x000000040000795c */ /* 0x000fe20000300000 */
.L_x_4799:
[----:B------:R-:W-:Y:S02]  /*1c80*/  IMAD.U32 R2, RZ, RZ, UR56 ;  /* 0x00000038ff027e24 */ /* 0x000fe4000f8e00ff */
[----:B0-----:R-:W-:-:S03]  /*1c90*/  IMAD.U32 R3, RZ, RZ, UR46 ;  /* 0x0000002eff037e24 */ /* 0x001fc6000f8e00ff */
[----:B------:R-:W-:Y:S02]  /*1ca0*/  LEA R2, R2, UR41, 0x3 ;  /* 0x0000002902027c11 */ /* 0x000fe4000f8e18ff */
[----:B------:R-:W-:-:S04]  /*1cb0*/  SHF.L.U32 R3, R3, 0x1f, RZ ;  /* 0x0000001f03037819 */ /* 0x000fc800000006ff */
[----:B------:R0:W1:Y:S01]  /*1cc0*/  SYNCS.PHASECHK.TRANS64.TRYWAIT P2, [R2+URZ+0x33430], R3 ;  /* 0x03343003020075a7 */ /* 0x000062000804017f */
[----:B------:R-:W-:Y:S05]  /*1cd0*/  @!P0 BRA `(.L_x_4800) ;  /* 0x0000000000048947 */ /* 0x000fea0003800000 */
[----:B------:R-:W-:Y:S01]  /*1ce0*/  BPT.TRAP 0x1 ;  /* 0x000000040000795c */ /* 0x000fe20000300000 */
.L_x_4800:
[----:B------:R-:W2:Y:S01]  /*1cf0*/  S2R R0, SR_TID.X ;  /* 0x0000000000007919 */ /* 0x000ea20000002100 */
[----:B------:R-:W-:Y:S01]  /*1d00*/  IMAD.MOV.U32 R119, RZ, RZ, RZ ;  /* 0x000000ffff777224 */ /* 0x000fe200078e00ff */
[----:B--2---:R-:W-:Y:S01]  /*1d10*/  LOP3.LUT P1, RZ, R0, 0x7f, RZ, 0xc0, !PT ;  /* 0x0000007f00ff7812 */ /* 0x004fe2000782c0ff */
[----:B-1----:R-:W-:-:S12]  /*1d20*/  @P2 BRA `(.L_x_4801) ;  /* 0x0000000000082947 */ /* 0x002fd80003800000 */
[----:B------:R-:W1:Y:S02]  /*1d30*/  SYNCS.PHASECHK.TRANS64.TRYWAIT P2, [R2+URZ+0x33430], R3 ;  /* 0x03343003020075a7 */ /* 0x000e64000804017f */
[----:B-1----:R-:W-:Y:S05]  /*1d40*/  @!P2 BRA `(.L_x_4802) ;  /* 0x0000013800b0a947 */ /* 0x002fea0003800000 */
.L_x_4801:
[----:B------:R-:W-:Y:S05]  /*1d50*/  WARPSYNC.ALL ;  /* 0x0000000000007948 */ /* 0x000fea0003800000 */
[----:B------:R-:W-:Y:S01]  /*1d60*/  UIADD3 UR4, UR41, 0x24200, URZ ;  /* 0x0002420029047890 */ /* 0x000fe2000fffe03f */
[----:B------:R-:W-:Y:S01]  /*1d70*/  WARPGROUP.ARRIVE ;  /* 0x00000000000079c5 */ /* 0x000fe20000000000 */
[----:B------:R-:W-:Y:S01]  /*1d80*/  ULOP3.LUT UR20, UR57, 0x10000, URZ, 0xfc, !UPT ;  /* 0x0001000039147892 */ /* 0x000fe2000f8efc3f */
[----:B01----:R-:W-:Y:S01]  /*1d90*/  IMAD.U32 R3, RZ, RZ, UR52 ;  /* 0x00000034ff037e24 */ /* 0x003fe2000f8e00ff */
[----:B------:R-:W-:Y:S01]  /*1da0*/  USHF.R.U32.HI UR4, URZ, 0x4, UR4 ;  /* 0x000000043f047899 */ /* 0x000fe20008011604 */
[----:B------:R-:W-:Y:S01]  /*1db0*/  IMAD.U32 R115, RZ, RZ, UR38 ;  /* 0x00000026ff737e24 */ /* 0x000fe2000f8e00ff */
[----:B------:R-:W-:Y:S01]  /*1dc0*/  UMOV UR25, 0x80000020 ;  /* 0x8000002000197882 */ /* 0x000fe20000000000 */
[----:B------:R-:W-:Y:S01]  /*1dd0*/  UMOV UR27, 0x80000020 ;  /* 0x80000020001b7882 */ /* 0x000fe20000000000 */
[----:B------:R-:W-:Y:S01]  /*1de0*/  ULOP3.LUT UR4, UR4, 0x3fff, URZ, 0xc0, !UPT ;  /* 0x00003fff04047892 */ /* 0x000fe2000f8ec03f */
[----:B------:R-:W-:Y:S01]  /*1df0*/  IMAD R12, R3, 0x80, R22 ;  /* 0x00000080030c7824 */ /* 0x000fe200078e0216 */
[----:B------:R-:W-:Y:S01]  /*1e00*/  UMOV UR24, UR20 ;  /* 0x0000001400187c82 */ /* 0x000fe20008000000 */
[----:B------:R-:W-:Y:S01]  /*1e10*/  UMOV UR5, UR25 ;  /* 0x0000001900057c82 */ /* 0x000fe20008000000 */
[----:B------:R-:W-:Y:S01]  /*1e20*/  ULOP3.LUT UR49, UR4, 0x10000, URZ, 0xfc, !UPT ;  /* 0x0001000004317892 */ /* 0x000fe2000f8efc3f */
[----:B------:R-:W-:Y:S01]  /*1e30*/  @!P1 VIADD R2, R2, 0x33440 ;  /* 0x0003344002029836 */ /* 0x000fe20000000000 */
[----:B------:R-:W-:Y:S01]  /*1e40*/  UMOV UR7, 0x80000020 ;  /* 0x8000002000077882 */ /* 0x000fe20000000000 */
[----:B------:R-:W-:Y:S01]  /*1e50*/  UMOV UR4, UR24 ;  /* 0x0000001800047c82 */ /* 0x000fe20008000000 */
[----:B------:R-:W-:Y:S01]  /*1e60*/  UIMAD UR28, UR56, 0x780, UR49 ;  /* 0x00000780381c78a4 */ /* 0x000fe2000f8e0231 */
[--C-:B------:R-:W-:Y:S01]  /*1e70*/  IMAD.MOV.U32 R118, RZ, RZ, R119.reuse ;  /* 0x000000ffff767224 */ /* 0x100fe200078e0077 */
[----:B------:R-:W-:Y:S01]  /*1e80*/  UIADD3 UR9, UR20, 0x2, URZ ;  /* 0x0000000214097890 */ /* 0x000fe2000fffe03f */
[----:B------:R-:W-:Y:S01]  /*1e90*/  @!P1 PRMT R2, RZ, 0x654, R2 ;  /* 0x00000654ff029816 */ /* 0x000fe20000000002 */
[----:B------:R-:W-:Y:S01]  /*1ea0*/  UIADD3 UR6, UR28, 0x180, URZ ;  /* 0x000001801c067890 */ /* 0x000fe2000fffe03f */
[--C-:B------:R-:W-:Y:S01]  /*1eb0*/  IMAD.MOV.U32 R117, RZ, RZ, R119.reuse ;  /* 0x000000ffff757224 */ /* 0x100fe200078e0077 */
[----:B------:R-:W-:Y:S01]  /*1ec0*/  UIADD3 UR8, UR28, 0x200, URZ ;  /* 0x000002001c087890 */ /* 0x000fe2000fffe03f */
[--C-:B------:R-:W-:Y:S01]  /*1ed0*/  IMAD.MOV.U32 R116, RZ, RZ, R119.reuse ;  /* 0x000000ffff747224 */ /* 0x100fe200078e0077 */
[----:B------:R-:W-:Y:S01]  /*1ee0*/  UMOV UR26, UR28 ;  /* 0x0000001c001a7c82 */ /* 0x000fe20008000000 */
[----:B------:R-:W-:Y:S01]  /*1ef0*/  UIADD3 UR10, UR28, 0x2, URZ ;  /* 0x000000021c0a7890 */ /* 0x000fe2000fffe03f */
[----:B------:R-:W-:Y:S01]  /*1f00*/  QGMMA.64x32x32.F32.E4M3.E4M3 R88, gdesc[UR24], RZ, !UPT, gsb0 ;  /* 0x00600000185879f3 */ /* 0x000fe2000c0008ff */
        /* <DEDUP_REMOVED lines=8> */
[----:B------:R-:W-:Y:S01]  /*1f90*/  UIADD3 UR14, UR28, 0x280, URZ ;  /* 0x000002801c0e7890 */ /* 0x000fe2000fffe03f */
[--C-:B------:R-:W-:Y:S01]  /*1fa0*/  IMAD.MOV.U32 R108, RZ, RZ, R119.reuse ;  /* 0x000000ffff6c7224 */ /* 0x100fe200078e0077 */
[----:B------:R-:W-:Y:S01]  /*1fb0*/  UMOV UR15, 0x80000020 ;  /* 0x80000020000f7882 */ /* 0x000fe20000000000 */
[----:B------:R-:W-:Y:S01]  /*1fc0*/  UIADD3 UR16, UR28, 0x282, URZ ;  /* 0x000002821c107890 */ /* 0x000fe2000fffe03f */
[--C-:B------:R-:W-:Y:S01]  /*1fd0*/  IMAD.MOV.U32 R106, RZ, RZ, R119.reuse ;  /* 0x000000ffff6a7224 */ /* 0x100fe200078e0077 */
[----:B------:R-:W-:Y:S01]  /*1fe0*/  UIADD3 UR18, UR28, 0x402, URZ ;  /* 0x000004021c127890 */ /* 0x000fe2000fffe03f */
[----:B------:R-:W-:Y:S01]  /*1ff0*/  IMAD.MOV.U32 R104, RZ, RZ, R119 ;  /* 0x000000ffff687224 */ /* 0x000fe200078e0077 */
[----:B------:R-:W-:Y:S01]  /*2000*/  UMOV UR19, 0x80000020 ;  /* 0x8000002000137882 */ /* 0x000fe20000000000 */
[----:B------:R-:W-:Y:S01]  /*2010*/  UIADD3 UR22, UR28, 0x680, URZ ;  /* 0x000006801c167890 */ /* 0x000fe2000fffe03f */
[----:B------:R-:W-:Y:S01]  /*2020*/  UMOV UR23, 0x80000020 ;  /* 0x8000002000177882 */ /* 0x000fe20000000000 */
[----:B------:R-:W-:Y:S01]  /*2030*/  UIADD3 UR57, UR53, -0x2, URZ ;  /* 0xfffffffe35397890 */ /* 0x000fe2000fffe03f */
[----:B------:R-:W-:-:S02]  /*2040*/  WARPGROUP.DEPBAR.LE gsb0, 0x0 ;  /* 0x00008000000079c5 */ /* 0x000fc40000010000 */
        /* <DEDUP_REMOVED lines=127> */
[----:B------:R-:W-:Y:S01]  /*2840*/  UIMAD UR6, UR53, -0xa0, UR50 ;  /* 0xffffff60350678a4 */ /* 0x000fe2000f8e0232 */
[----:B------:R-:W-:Y:S02]  /*2850*/  WARPGROUP.DEPBAR.LE gsb0, 0x0 ;  /* 0x00008000000079c5 */ /* 0x000fe40000010000 */
[----:B------:R-:W-:-:S06]  /*2860*/  WARPGROUP.ARRIVE ;  /* 0x00000000000079c5 */ /* 0x000fcc0000000000 */
[----:B------:R-:W-:Y:S01]  /*2870*/  QGMMA.64x32x32.F32.E4M3.E4M3 R40, gdesc[UR20], R40, gsb0 ;  /* 0x00600000142879f3 */ /* 0x000fe20008000828 */
[----:B------:R-:W-:Y:S01]  /*2880*/  UMOV UR20, UR7 ;  /* 0x0000000700147c82 */ /* 0x000fe20008000000 */
[----:B------:R-:W-:Y:S01]  /*2890*/  UMOV UR21, 0x80000020 ;  /* 0x8000002000157882 */ /* 0x000fe20000000000 */
[----:B------:R-:W-:Y:S01]  /*28a0*/  UMOV UR22, UR10 ;  /* 0x0000000a00167c82 */ /* 0x000fe20008000000 */
[----:B------:R-:W-:Y:S01]  /*28b0*/  UMOV UR23, 0x80000020 ;  /* 0x8000002000177882 */ /* 0x000fe20000000000 */
[----:B------:R-:W-:Y:S02]  /*28c0*/  UIADD3 UR7, UR6, 0xa0, URZ ;  /* 0x000000a006077890 */ /* 0x000fe4000fffe03f */
[----:B------:R-:W-:-:S04]  /*28d0*/  UIADD3 UR6, -UR51, 0xa1, UR6 ;  /* 0x000000a133067890 */ /* 0x000fc8000fffe106 */
[----:B------:R-:W-:Y:S02]  /*28e0*/  IMAD.U32 R4, RZ, RZ, UR7 ;  /* 0x00000007ff047e24 */ /* 0x000fe4000f8e00ff */
[----:B------:R-:W-:Y:S01]  /*28f0*/  IMAD.U32 R0, RZ, RZ, UR6 ;  /* 0x00000006ff007e24 */ /* 0x000fe2000f8e00ff */
[----:B------:R-:W-:Y:S01]  /*2900*/  UIADD3 UR6, UR50, -UR51, URZ ;  /* 0x8000003332067290 */ /* 0x000fe2000fffe03f */
[C---:B------:R-:W-:Y:S02]  /*2910*/  IMAD R4, R17.reuse, -0x2, R4 ;  /* 0xfffffffe11047824 */ /* 0x040fe400078e0204 */
[----:B------:R-:W-:Y:S01]  /*2920*/  IMAD R9, R17, -0x2, R0 ;  /* 0xfffffffe11097824 */ /* 0x000fe200078e0200 */
[----:B------:R-:W-:-:S04]  /*2930*/  ULEA UR6, UR52, UR6, 0x7 ;  /* 0x0000000634067291 */ /* 0x000fc8000f8e383f */
[----:B------:R-:W-:Y:S01]  /*2940*/  VIADDMNMX R6, R12, R9, R4, PT ;  /* 0x000000090c067246 */ /* 0x000fe20003800104 */
[----:B------:R-:W-:-:S03]  /*2950*/  UIMAD.WIDE UR6, UR6, 0x66666667, URZ ;  /* 0x66666667060678a5 */ /* 0x000fc6000f8e023f */
[C---:B------:R-:W-:Y:S01]  /*2960*/  ISETP.GT.AND P2, PT, R6.reuse, RZ, PT ;  /* 0x000000ff0600720c */ /* 0x040fe20003f44270 */
[----:B------:R-:W-:Y:S01]  /*2970*/  USHF.R.U32.HI UR6, URZ, 0x1f, UR7 ;  /* 0x0000001f3f067899 */ /* 0x000fe20008011607 */
[C---:B------:R-:W-:Y:S02]  /*2980*/  ISETP.GT.AND P3, PT, R6.reuse, 0x1, PT ;  /* 0x000000010600780c */ /* 0x040fe40003f64270 */
[----:B------:R-:W-:Y:S01]  /*2990*/  ISETP.GT.AND P4, PT, R6, 0x8, PT ;  /* 0x000000080600780c */ /* 0x000fe20003f84270 */
[----:B------:R-:W-:-:S04]  /*29a0*/  ULEA.HI.SX32 UR6, UR7, UR6, 0x1a ;  /* 0x0000000607067291 */ /* 0x000fc8000f8fd23f */
[----:B------:R-:W-:-:S04]  /*29b0*/  UISETP.LT.AND UP0, UPT, URZ, UR6, UPT ;  /* 0x000000063f00728c */ /* 0x000fc8000bf01270 */
[----:B------:R-:W-:-:S04]  /*29c0*/  USEL UR53, URZ, UR6, !UP0 ;  /* 0x000000063f357287 */ /* 0x000fc8000c000000 */
[----:B------:R-:W-:Y:S01]  /*29d0*/  UISETP.GE.AND UP0, UPT, UR57, UR53, UPT ;  /* 0x000000353900728c */ /* 0x000fe2000bf06270 */
        /* <DEDUP_REMOVED lines=10> */
[----:B------:R-:W-:Y:S01]  /*2a80*/  FSEL R3, R88, -INF , P2 ;  /* 0xff80000058037808 */ /* 0x000fe20001000000 */
[--C-:B------:R-:W-:Y:S01]  /*2a90*/  IMAD.MOV.U32 R88, RZ, RZ, R119.reuse ;  /* 0x000000ffff587224 */ /* 0x100fe200078e0077 */
[----:B------:R-:W-:Y:S02]  /*2aa0*/  FSEL R89, R89, -INF , P3 ;  /* 0xff80000059597808 */ /* 0x000fe40001800000 */
[----:B------:R-:W-:Y:S01]  /*2ab0*/  ISETP.GT.AND P2, PT, R6, 0x9, PT ;  /* 0x000000090600780c */ /* 0x000fe20003f44270 */
[----:B------:R-:W-:Y:S01]  /*2ac0*/  QGMMA.64x32x32.F32.E4M3.E4M3 R72, gdesc[UR20], R72, gsb0 ;  /* 0x00600000144879f3 */ /* 0x000fe20008000848 */
[----:B------:R-:W-:Y:S01]  /*2ad0*/  UIADD3 UR22, UR28, 0x602, URZ ;  /* 0x000006021c167890 */ /* 0x000fe2000fffe03f */
[----:B------:R-:W-:Y:S01]  /*2ae0*/  FSEL R7, R92, -INF , P4 ;  /* 0xff8000005c077808 */ /* 0x000fe20002000000 */
[----:B------:R-:W-:Y:S01]  /*2af0*/  UMOV UR23, 0x80000020 ;  /* 0x8000002000177882 */ /* 0x000fe20000000000 */
[----:B------:R-:W-:Y:S01]  /*2b00*/  FMNMX.FTZ R0, R3, R89, !PT ;  /* 0x0000005903007209 */ /* 0x000fe20007810000 */
[----:B------:R-:W-:Y:S01]  /*2b10*/  IMAD.MOV.U32 R92, RZ, RZ, R119 ;  /* 0x000000ffff5c7224 */ /* 0x000fe200078e0077 */
[----:B------:R-:W-:-:S02]  /*2b20*/  ISETP.GT.AND P3, PT, R6, 0x10, PT ;  /* 0x000000100600780c */ /* 0x000fc40003f64270 */
[----:B------:R-:W-:Y:S02]  /*2b30*/  FSEL R93, R93, -INF , P2 ;  /* 0xff8000005d5d7808 */ /* 0x000fe40001000000 */
[----:B------:R-:W-:Y:S02]  /*2b40*/  FMNMX.FTZ R0, R7, R0, !PT ;  /* 0x0000000007007209 */ /* 0x000fe40007810000 */
[----:B------:R-:W-:Y:S02]  /*2b50*/  ISETP.GT.AND P2, PT, R6, 0x11, PT ;  /* 0x000000110600780c */ /* 0x000fe40003f44270 */
[----:B------:R-:W-:Y:S01]  /*2b60*/  FSEL R11, R96, -INF , P3 ;  /* 0xff800000600b7808 */ /* 0x000fe20001800000 */
[----:B------:R-:W-:Y:S01]  /*2b70*/  IMAD.MOV.U32 R96, RZ, RZ, R119 ;  /* 0x000000ffff607224 */ /* 0x000fe200078e0077 */
[----:B------:R-:W-:Y:S02]  /*2b80*/  FMNMX.FTZ R0, R93, R0, !PT ;  /* 0x000000005d007209 */ /* 0x000fe40007810000 */
        /* <DEDUP_REMOVED lines=10> */
[C---:B------:R-:W-:Y:S02]  /*2c30*/  ISETP.GT.AND P2, PT, R6.reuse, 0x21, PT ;  /* 0x000000210600780c */ /* 0x040fe40003f44270 */
[----:B------:R-:W-:Y:S02]  /*2c40*/  FMNMX.FTZ R0, R101, R0, !PT ;  /* 0x0000000065007209 */ /* 0x000fe40007810000 */
[----:B------:R-:W-:Y:S01]  /*2c50*/  ISETP.GT.AND P4, PT, R6, 0x28, PT ;  /* 0x000000280600780c */ /* 0x000fe20003f84270 */
[----:B------:R-:W-:Y:S02]  /*2c60*/  WARPGROUP.DEPBAR.LE gsb0, 0x0 ;  /* 0x00008000000079c5 */ /* 0x000fe40000010000 */
[----:B------:R-:W-:Y:S01]  /*2c70*/  WARPGROUP.ARRIVE ;  /* 0x00000000000079c5 */ /* 0x000fe20000000000 */
[----:B------:R-:W-:-:S02]  /*2c80*/  FSEL R15, R72, -INF , P3 ;  /* 0xff800000480f7808 */ /* 0x000fc40001800000 */
[----:B------:R-:W-:Y:S02]  /*2c90*/  FSEL R73, R73, -INF , P2 ;  /* 0xff80000049497808 */ /* 0x000fe40001000000 */
[----:B------:R-:W-:Y:S01]  /*2ca0*/  FMNMX.FTZ R0, R15, R0, !PT ;  /* 0x000000000f007209 */ /* 0x000fe20007810000 */
[----:B------:R-:W-:Y:S01]  /*2cb0*/  QGMMA.64x32x32.F32.E4M3.E4M3 R56, gdesc[UR20], R56, gsb0 ;  /* 0x00600000143879f3 */ /* 0x000fe20008000838 */
[----:B------:R-:W-:Y:S01]  /*2cc0*/  UIADD3 UR22, UR28, 0x682, URZ ;  /* 0x000006821c167890 */ /* 0x000fe2000fffe03f */
[----:B------:R-:W-:Y:S01]  /*2cd0*/  ISETP.GT.AND P2, PT, R6, 0x29, PT ;  /* 0x000000290600780c */ /* 0x000fe20003f44270 */
[----:B------:R-:W-:Y:S01]  /*2ce0*/  UMOV UR23, 0x80000020 ;  /* 0x8000002000177882 */ /* 0x000fe20000000000 */
        /* <DEDUP_REMOVED lines=47> */
[----:B------:R-:W-:Y:S01]  /*2fe0*/  FMNMX.FTZ R57, R69, R0, !PT ;  /* 0x0000000045397209 */ /* 0x000fe20007810000 */
[----:B------:R-:W-:Y:S02]  /*2ff0*/  WARPGROUP.DEPBAR.LE gsb0, 0x0 ;  /* 0x00008000000079c5 */ /* 0x000fe40000010000 */
[----:B------:R-:W-:Y:S01]  /*3000*/  WARPGROUP.ARRIVE ;  /* 0x00000000000079c5 */ /* 0x000fe20000000000 */
[----:B------:R-:W-:-:S02]  /*3010*/  FSEL R40, R40, -INF , P3 ;  /* 0xff80000028287808 */ /* 0x000fc40001800000 */
[----:B------:R-:W-:Y:S02]  /*3020*/  ISETP.GT.AND P3, PT, R6, 0x68, PT ;  /* 0x000000680600780c */ /* 0x000fe40003f64270 */
[----:B------:R-:W-:Y:S01]  /*3030*/  FSEL R41, R41, -INF , P2 ;  /* 0xff80000029297808 */ /* 0x000fe20001000000 */
[----:B------:R-:W-:Y:S01]  /*3040*/  QGMMA.64x32x32.F32.E4M3.E4M3 R24, gdesc[UR20], R24, gsb0 ;  /* 0x00600000141879f3 */ /* 0x000fe20008000818 */
        /* <DEDUP_REMOVED lines=20> */
[----:B------:R-:W-:Y:S01]  /*3190*/  FMNMX.FTZ R57, R53, R0, !PT ;  /* 0x0000000035397209 */ /* 0x000fe20007810000 */
[----:B------:R-:W-:Y:S02]  /*31a0*/  WARPGROUP.DEPBAR.LE gsb0, 0x0 ;  /* 0x00008000000079c5 */ /* 0x000fe40000010000 */
[----:B------:R-:W-:Y:S01]  /*31b0*/  FSEL R24, R24, -INF , P3 ;  /* 0xff80000018187808 */ /* 0x000fe20001800000 */
[----:B------:R0:W-:Y:S01]  /*31c0*/  @!P1 SYNCS.ARRIVE.TRANS64.RED.A1T0 RZ, [R2+URZ], RZ ;  /* 0x000000ff02ff99a7 */ /* 0x0001e2000810043f */
        /* <DEDUP_REMOVED lines=19> */
[----:B------:R-:W-:-:S04]  /*3300*/  FMNMX.FTZ R0, R36, R57, !PT ;  /* 0x0000003924007209 */ /* 0x000fc80007810000 */
[----:B------:R-:W-:-:S05]  /*3310*/  FMNMX.FTZ R8, R37, R0, !PT ;  /* 0x0000000025087209 */ /* 0x000fca0007810000 */
[----:B------:R-:W1:Y:S02]  /*3320*/  SHFL.BFLY PT, R57, R8, 0x2, 0x1f ;  /* 0x0c401f0008397f89 */ /* 0x000e6400000e0000 */
[----:B-1----:R-:W-:-:S05]  /*3330*/  FMNMX.FTZ R57, R8, R57, !PT ;  /* 0x0000003908397209 */ /* 0x002fca0007810000 */
[----:B------:R-:W1:Y:S02]  /*3340*/  SHFL.BFLY PT, R0, R57, 0x1, 0x1f ;  /* 0x0c201f0039007f89 */ /* 0x000e6400000e0000 */
[----:B-1----:R-:W-:-:S04]  /*3350*/  FMNMX.FTZ R0, R57, R0, !PT ;  /* 0x0000000039007209 */ /* 0x002fc80007810000 */
[C---:B------:R-:W-:Y:S01]  /*3360*/  FSETP.NEU.FTZ.AND P2, PT, R0.reuse, -INF , PT ;  /* 0xff8000000000780b */ /* 0x040fe20003f5d000 */
[----:B------:R-:W-:-:S01]  /*3370*/  FFMA.FTZ R6, R0, R115, -8 ;  /* 0xc100000000067423 */ /* 0x000fc20000010073 */
[----:B------:R-:W-:-:S04]  /*3380*/  IMAD.MOV.U32 R115, RZ, RZ, R119 ;  /* 0x000000ffff737224 */ /* 0x000fc800078e0077 */
[----:B------:R-:W-:-:S05]  /*3390*/  FSEL R6, R6, RZ, P2 ;  /* 0x000000ff06067208 */ /* 0x000fca0001000000 */
[----:B------:R-:W-:Y:S01]  /*33a0*/  FFMA.FTZ R14, R11, UR38, -R6 ;  /* 0x000000260b0e7c23 */ /* 0x000fe20008010806 */
[----:B------:R-:W-:Y:S01]  /*33b0*/  IADD3 R11, R9, 0x8, R12 ;  /* 0x00000008090b7810 */ /* 0x000fe20007ffe00c */
[--C-:B------:R-:W-:Y:S01]  /*33c0*/  FFMA.FTZ R57, R15, UR38, -R6.reuse ;  /* 0x000000260f397c23 */ /* 0x100fe20008010806 */
[----:B------:R-:W-:-:S01]  /*33d0*/  FFMA.FTZ R81, R81, UR38, -R6 ;  /* 0x0000002651517c23 */ /* 0x000fc20008010806 */
[--C-:B------:R-:W-:Y:S01]  /*33e0*/  FFMA.FTZ R84, R65, UR38, -R6.reuse ;  /* 0x0000002641547c23 */ /* 0x100fe20008010806 */
[----:B------:R-:W-:Y:S01]  /*33f0*/  VIMNMX R4, R4, R11, PT ;  /* 0x0000000b04047248 */ /* 0x000fe20003fe0100 */
[--C-:B------:R-:W-:Y:S01]  /*3400*/  FFMA.FTZ R11, R13, UR38, -R6.reuse ;  /* 0x000000260d0b7c23 */ /* 0x100fe20008010806 */
[----:B------:R-:W-:-:S01]  /*3410*/  FFMA.FTZ R85, R85, UR38, -R6 ;  /* 0x0000002655557c23 */ /* 0x000fc20008010806 */
[--C-:B------:R-:W-:Y:S01]  /*3420*/  FFMA.FTZ R89, R89, UR38, -R6.reuse ;  /* 0x0000002659597c23 */ /* 0x100fe20008010806 */
[C---:B------:R-:W-:Y:S01]  /*3430*/  ISETP.GT.AND P2, PT, R4.reuse, RZ, PT ;  /* 0x000000ff0400720c */ /* 0x040fe20003f44270 */
[----:B------:R1:W-:Y:S01]  /*3440*/  MUFU.EX2 R9, R14 ;  /* 0x0000000e00097308 */ /* 0x0003e20000000800 */
[C---:B------:R-:W-:Y:S01]  /*3450*/  ISETP.GT.AND P3, PT, R4.reuse, 0x1, PT ;  /* 0x000000010400780c */ /* 0x040fe20003f64270 */
[--C-:B------:R-:W-:Y:S01]  /*3460*/  FFMA.FTZ R3, R3, UR38, -R6.reuse ;  /* 0x0000002603037c23 */ /* 0x100fe20008010806 */
[----:B------:R-:W-:Y:S01]  /*3470*/  ISETP.GT.AND P4, PT, R4, 0x8, PT ;  /* 0x000000080400780c */ /* 0x000fe20003f84270 */
[--C-:B------:R-:W-:Y:S01]  /*3480*/  FFMA.FTZ R7, R7, UR38, -R6.reuse ;  /* 0x0000002607077c23 */ /* 0x100fe20008010806 */
[----:B------:R-:W-:Y:S01]  /*3490*/  FSEL R90, R90, -INF , P2 ;  /* 0xff8000005a5a7808 */ /* 0x000fe20001000000 */
[--C-:B------:R-:W-:Y:S01]  /*34a0*/  FFMA.FTZ R10, R93, UR38, -R6.reuse ;  /* 0x000000265d0a7c23 */ /* 0x100fe20008010806 */
[----:B------:R-:W-:Y:S01]  /*34b0*/  FSEL R91, R91, -INF , P3 ;  /* 0xff8000005b5b7808 */ /* 0x000fe20001800000 */
[----:B------:R-:W-:Y:S01]  /*34c0*/  MUFU.EX2 R8, R89 ;  /* 0x0000005900087308 */ /* 0x000fe20000000800 */
[----:B------:R-:W-:Y:S01]  /*34d0*/  ISETP.GT.AND P2, PT, R4, 0x9, PT ;  /* 0x000000090400780c */ /* 0x000fe20003f44270 */
[--C-:B------:R-:W-:Y:S01]  /*34e0*/  FFMA.FTZ R12, R97, UR38, -R6.reuse ;  /* 0x00000026610c7c23 */ /* 0x100fe20008010806 */
[----:B------:R-:W-:Y:S01]  /*34f0*/  FSEL R94, R94, -INF , P4 ;  /* 0xff8000005e5e7808 */ /* 0x000fe20002000000 */
[--C-:B-1----:R-:W-:Y:S01]  /*3500*/  FFMA.FTZ R14, R101, UR38, -R6.reuse ;  /* 0x00000026650e7c23 */ /* 0x102fe20008010806 */
[----:B------:R-:W-:Y:S01]  /*3510*/  FMNMX.FTZ R13, R90, R91, !PT ;  /* 0x0000005b5a0d7209 */ /* 0x000fe20007810000 */
[--C-:B------:R-:W-:Y:S01]  /*3520*/  FFMA.FTZ R105, R105, UR38, -R6.reuse ;  /* 0x0000002669697c23 */ /* 0x100fe20008010806 */
[----:B------:R-:W-:Y:S01]  /*3530*/  ISETP.GT.AND P3, PT, R4, 0x10, PT ;  /* 0x000000100400780c */ /* 0x000fe20003f64270 */
[--C-:B------:R-:W-:Y:S01]  /*3540*/  FFMA.FTZ R107, R107, UR38, -R6.reuse ;  /* 0x000000266b6b7c23 */ /* 0x100fe20008010806 */
[----:B------:R-:W-:Y:S01]  /*3550*/  FSEL R95, R95, -INF , P2 ;  /* 0xff8000005f5f7808 */ /* 0x000fe20001000000 */
[--C-:B------:R-:W-:Y:S01]  /*3560*/  FFMA.FTZ R109, R109, UR38, -R6.reuse ;  /* 0x000000266d6d7c23 */ /* 0x100fe20008010806 */
        /* <DEDUP_REMOVED lines=15> */
[----:B------:R1:W-:Y:S01]  /*3660*/  MUFU.EX2 R13, R57 ;  /* 0x00000039000d7308 */ /* 0x0003e20000000800 */
[----:B------:R-:W-:Y:S01]  /*3670*/  FSEL R102, R102, -INF , P3 ;  /* 0xff80000066667808 */ /* 0x000fe20001800000 */
[--C-:B------:R-:W-:Y:S01]  /*3680*/  FFMA.FTZ R33, R33, UR38, -R6.reuse ;  /* 0x0000002621217c23 */ /* 0x100fe20008010806 */
[----:B------:R-:W-:Y:S01]  /*3690*/  FMNMX.FTZ R15, R99, R20, !PT ;  /* 0x00000014630f7209 */ /* 0x000fe20007810000 */
[--C-:B------:R-:W-:Y:S01]  /*36a0*/  FFMA.FTZ R20, R73, UR38, -R6.reuse ;  /* 0x0000002649147c23 */ /* 0x100fe20008010806 */
[----:B------:R-:W-:Y:S01]  /*36b0*/  FSEL R103, R103, -INF , P2 ;  /* 0xff80000067677808 */ /* 0x000fe20001000000 */
[--C-:B------:R-:W-:Y:S01]  /*36c0*/  FFMA.FTZ R36, R36, UR38, -R6.reuse ;  /* 0x0000002624247c23 */ /* 0x100fe20008010806 */
[----:B------:R-:W-:Y:S01]  /*36d0*/  ISETP.GT.AND P2, PT, R4, 0x20, PT ;  /* 0x000000200400780c */ /* 0x000fe20003f44270 */
[--C-:B------:R-:W-:Y:S01]  /*36e0*/  FFMA.FTZ R37, R37, UR38, -R6.reuse ;  /* 0x0000002625257c23 */ /* 0x100fe20008010806 */
[----:B------:R-:W-:Y:S01]  /*36f0*/  FMNMX.FTZ R56, R102, R15, !PT ;  /* 0x0000000f66387209 */ /* 0x000fe20007810000 */
[----:B-1----:R-:W-:Y:S01]  /*3700*/  FFMA.FTZ R57, R21, UR38, -R6 ;  /* 0x0000002615397c23 */ /* 0x002fe20008010806 */
[----:B------:R-:W-:Y:S01]  /*3710*/  ISETP.GT.AND P3, PT, R4, 0x21, PT ;  /* 0x000000210400780c */ /* 0x000fe20003f64270 */
[----:B------:R-:W1:Y:S01]  /*3720*/  MUFU.EX2 R3, R3 ;  /* 0x0000000300037308 */ /* 0x000e620000000800 */
[----:B------:R-:W-:Y:S01]  /*3730*/  FSEL R74, R74, -INF , P2 ;  /* 0xff8000004a4a7808 */ /* 0x000fe20001000000 */
[--C-:B------:R-:W-:Y:S01]  /*3740*/  IMAD.MOV.U32 R101, RZ, RZ, R119.reuse ;  /* 0x000000ffff657224 */ /* 0x100fe200078e0077 */
[----:B------:R-:W-:Y:S01]  /*3750*/  FMNMX.FTZ R15, R103, R56, !PT ;  /* 0x00000038670f7209 */ /* 0x000fe20007810000 */
[--C-:B------:R-:W-:Y:S01]  /*3760*/  IMAD.MOV.U32 R97, RZ, RZ, R119.reuse ;  /* 0x000000ffff617224 */ /* 0x100fe200078e0077 */
[----:B------:R-:W-:Y:S01]  /*3770*/  ISETP.GT.AND P2, PT, R4, 0x28, PT ;  /* 0x000000280400780c */ /* 0x000fe20003f44270 */
[----:B------:R-:W-:Y:S01]  /*3780*/  IMAD.MOV.U32 R93, RZ, RZ, R119 ;  /* 0x000000ffff5d7224 */ /* 0x000fe200078e0077 */
[----:B------:R-:W-:Y:S01]  /*3790*/  FSEL R75, R75, -INF , P3 ;  /* 0xff8000004b4b7808 */ /* 0x000fe20001800000 */
[----:B------:R-:W-:Y:S01]  /*37a0*/  MUFU.EX2 R7, R7 ;  /* 0x0000000700077308 */ /* 0x000fe20000000800 */
[----:B------:R-:W-:-:S02]  /*37b0*/  FMNMX.FTZ R56, R74, R15, !PT ;  /* 0x0000000f4a387209 */ /* 0x000fc40007810000 */
[----:B------:R-:W-:Y:S02]  /*37c0*/  ISETP.GT.AND P3, PT, R4, 0x29, PT ;  /* 0x000000290400780c */ /* 0x000fe40003f64270 */
[----:B------:R-:W-:Y:S02]  /*37d0*/  FSEL R78, R78, -INF , P2 ;  /* 0xff8000004e4e7808 */ /* 0x000fe40001000000 */
[----:B------:R-:W-:Y:S01]  /*37e0*/  FMNMX.FTZ R21, R75, R56, !PT ;  /* 0x000000384b157209 */ /* 0x000fe20007810000 */
[----:B------:R2:W-:Y:S01]  /*37f0*/  MUFU.EX2 R15, R57 ;  /* 0x00000039000f7308 */ /* 0x0005e20000000800 */
[----:B------:R-:W-:Y:S01]  /*3800*/  ISETP.GT.AND P2, PT, R4, 0x30, PT ;  /* 0x000000300400780c */ /* 0x000fe20003f44270 */
[----:B------:R-:W-:Y:S01]  /*3810*/  FFMA.FTZ R56, R77, UR38, -R6 ;  /* 0x000000264d387c23 */ /* 0x000fe20008010806 */
[----:B------:R-:W-:Y:S02]  /*3820*/  FSEL R79, R79, -INF , P3 ;  /* 0xff8000004f4f7808 */ /* 0x000fe40001800000 */
[----:B------:R-:W-:-:S02]  /*3830*/  FMNMX.FTZ R60, R78, R21, !PT ;  /* 0x000000154e3c7209 */ /* 0x000fc40007810000 */
[----:B------:R-:W-:Y:S01]  /*3840*/  ISETP.GT.AND P3, PT, R4, 0x31, PT ;  /* 0x000000310400780c */ /* 0x000fe20003f64270 */
[----:B------:R-:W3:Y:S01]  /*3850*/  MUFU.EX2 R10, R10 ;  /* 0x0000000a000a7308 */ /* 0x000ee20000000800 */
[----:B------:R-:W-:Y:S02]  /*3860*/  FSEL R82, R82, -INF , P2 ;  /* 0xff80000052527808 */ /* 0x000fe40001000000 */
[----:B------:R-:W-:Y:S02]  /*3870*/  FMNMX.FTZ R21, R79, R60, !PT ;  /* 0x0000003c4f157209 */ /* 0x000fe40007810000 */
[----:B------:R-:W-:Y:S02]  /*3880*/  ISETP.GT.AND P2, PT, R4, 0x38, PT ;  /* 0x000000380400780c */ /* 0x000fe40003f44270 */
[----:B------:R-:W-:Y:S01]  /*3890*/  FSEL R83, R83, -INF , P3 ;  /* 0xff80000053537808 */ /* 0x000fe20001800000 */
[----:B------:R-:W-:Y:S01]  /*38a0*/  MUFU.EX2 R12, R12 ;  /* 0x0000000c000c7308 */ /* 0x000fe20000000800 */
[----:B------:R-:W-:-:S02]  /*38b0*/  FMNMX.FTZ R60, R82, R21, !PT ;  /* 0x00000015523c7209 */ /* 0x000fc40007810000 */
[----:B------:R-:W-:Y:S02]  /*38c0*/  ISETP.GT.AND P3, PT, R4, 0x39, PT ;  /* 0x000000390400780c */ /* 0x000fe40003f64270 */
[----:B------:R-:W-:Y:S02]  /*38d0*/  FSEL R86, R86, -INF , P2 ;  /* 0xff80000056567808 */ /* 0x000fe40001000000 */
[----:B--2---:R-:W-:Y:S01]  /*38e0*/  FMNMX.FTZ R57, R83, R60, !PT ;  /* 0x0000003c53397209 */ /* 0x004fe20007810000 */
[----:B------:R-:W-:Y:S01]  /*38f0*/  MUFU.EX2 R11, R11 ;  /* 0x0000000b000b7308 */ /* 0x000fe20000000800 */
[----:B------:R-:W-:Y:S02]  /*3900*/  FSEL R87, R87, -INF , P3 ;  /* 0xff80000057577808 */ /* 0x000fe40001800000 */
[----:B------:R-:W-:Y:S02]  /*3910*/  ISETP.GT.AND P2, PT, R4, 0x40, PT ;  /* 0x000000400400780c */ /* 0x000fe40003f44270 */
[----:B------:R-:W-:-:S02]  /*3920*/  FMNMX.FTZ R60, R86, R57, !PT ;  /* 0x00000039563c7209 */ /* 0x000fc40007810000 */
[----:B------:R-:W-:Y:S01]  /*3930*/  ISETP.GT.AND P3, PT, R4, 0x41, PT ;  /* 0x000000410400780c */ /* 0x000fe20003f64270 */
[----:B------:R-:W-:Y:S01]  /*3940*/  MUFU.EX2 R14, R14 ;  /* 0x0000000e000e7308 */ /* 0x000fe20000000800 */
[----:B------:R-:W-:Y:S02]  /*3950*/  FSEL R64, R58, -INF , P2 ;  /* 0xff8000003a407808 */ /* 0x000fe40001000000 */
[----:B------:R-:W-:Y:S02]  /*3960*/  FMNMX.FTZ R57, R87, R60, !PT ;  /* 0x0000003c57397209 */ /* 0x000fe40007810000 */
[----:B------:R-:W-:Y:S02]  /*3970*/  FSEL R72, R59, -INF , P3 ;  /* 0xff8000003b487808 */ /* 0x000fe40001800000 */
[----:B------:R-:W-:Y:S01]  /*3980*/  ISETP.GT.AND P2, PT, R4, 0x48, PT ;  /* 0x000000480400780c */ /* 0x000fe20003f44270 */
[----:B------:R-:W-:Y:S01]  /*3990*/  MUFU.EX2 R58, R81 ;  /* 0x00000051003a7308 */ /* 0x000fe20000000800 */
[----:B------:R-:W-:-:S02]  /*39a0*/  FMNMX.FTZ R59, R64, R57, !PT ;  /* 0x00000039403b7209 */ /* 0x000fc40007810000 */
[----:B------:R-:W-:Y:S02]  /*39b0*/  ISETP.GT.AND P3, PT, R4, 0x49, PT ;  /* 0x000000490400780c */ /* 0x000fe40003f64270 */
[----:B------:R-:W-:Y:S02]  /*39c0*/  FSEL R73, R62, -INF , P2 ;  /* 0xff8000003e497808 */ /* 0x000fe40001000000 */
[----:B------:R-:W-:Y:S01]  /*39d0*/  FMNMX.FTZ R60, R72, R59, !PT ;  /* 0x0000003b483c7209 */ /* 0x000fe20007810000 */
[----:B------:R-:W-:Y:S01]  /*39e0*/  MUFU.EX2 R20, R20 ;  /* 0x0000001400147308 */ /* 0x000fe20000000800 */
[----:B------:R-:W-:Y:S02]  /*39f0*/  ISETP.GT.AND P2, PT, R4, 0x50, PT ;  /* 0x000000500400780c */ /* 0x000fe40003f44270 */
[----:B------:R-:W-:Y:S02]  /*3a00*/  FSEL R63, R63, -INF , P3 ;  /* 0xff8000003f3f7808 */ /* 0x000fe40001800000 */
[----:B------:R-:W-:-:S02]  /*3a10*/  FMNMX.FTZ R62, R73, R60, !PT ;  /* 0x0000003c493e7209 */ /* 0x000fc40007810000 */
[----:B------:R-:W-:Y:S01]  /*3a20*/  ISETP.GT.AND P3, PT, R4, 0x51, PT ;  /* 0x000000510400780c */ /* 0x000fe20003f64270 */
[----:B------:R-:W-:Y:S01]  /*3a30*/  MUFU.EX2 R60, R85 ;  /* 0x00000055003c7308 */ /* 0x000fe20000000800 */
        /* <DEDUP_REMOVED lines=14> */
[----:B------:R4:W-:Y:S01]  /*3b20*/  MUFU.EX2 R57, R107 ;  /* 0x0000006b00397308 */ /* 0x0009e20000000800 */
[----:B------:R-:W-:Y:S01]  /*3b30*/  FSEL R76, R42, -INF , P2 ;  /* 0xff8000002a4c7808 */ /* 0x000fe20001000000 */
[--C-:B--2---:R-:W-:Y:S01]  /*3b40*/  IMAD.MOV.U32 R105, RZ, RZ, R119.reuse ;  /* 0x000000ffff697224 */ /* 0x104fe200078e0077 */
[----:B------:R-:W-:Y:S02]  /*3b50*/  FMNMX.FTZ R81, R71, R62, !PT ;  /* 0x0000003e47517209 */ /* 0x000fe40007810000 */
[----:B------:R-:W-:Y:S02]  /*3b60*/  ISETP.GT.AND P2, PT, R4, 0x68, PT ;  /* 0x000000680400780c */ /* 0x000fe40003f44270 */
[----:B------:R-:W-:Y:S01]  /*3b70*/  FSEL R77, R43, -INF , P3 ;  /* 0xff8000002b4d7808 */ /* 0x000fe20001800000 */
[--C-:B------:R-:W-:Y:S01]  /*3b80*/  FFMA.FTZ R43, R113, UR38, -R6.reuse ;  /* 0x00000026712b7c23 */ /* 0x100fe20008010806 */
[----:B------:R-:W-:Y:S01]  /*3b90*/  FMNMX.FTZ R80, R76, R81, !PT ;  /* 0x000000514c507209 */ /* 0x000fe20007810000 */
[----:B------:R2:W-:Y:S01]  /*3ba0*/  MUFU.EX2 R59, R109 ;  /* 0x0000006d003b7308 */ /* 0x0005e20000000800 */
[----:B------:R-:W-:Y:S01]  /*3bb0*/  ISETP.GT.AND P3, PT, R4, 0x69, PT ;  /* 0x000000690400780c */ /* 0x000fe20003f64270 */
[--C-:B------:R-:W-:Y:S01]  /*3bc0*/  IMAD.MOV.U32 R113, RZ, RZ, R119.reuse ;  /* 0x000000ffff717224 */ /* 0x100fe200078e0077 */
[----:B------:R-:W-:Y:S01]  /*3bd0*/  FSEL R62, R46, -INF , P2 ;  /* 0xff8000002e3e7808 */ /* 0x000fe20001000000 */
[----:B------:R-:W-:Y:S01]  /*3be0*/  FFMA.FTZ R46, R61, UR38, -R6 ;  /* 0x000000263d2e7c23 */ /* 0x000fe20008010806 */
[----:B------:R-:W-:Y:S01]  /*3bf0*/  FMNMX.FTZ R81, R77, R80, !PT ;  /* 0x000000504d517209 */ /* 0x000fe20007810000 */
[--C-:B----4-:R-:W-:Y:S01]  /*3c00*/  IMAD.MOV.U32 R107, RZ, RZ, R119.reuse ;  /* 0x000000ffff6b7224 */ /* 0x110fe200078e0077 */
[----:B------:R-:W-:Y:S01]  /*3c10*/  ISETP.GT.AND P2, PT, R4, 0x70, PT ;  /* 0x000000700400780c */ /* 0x000fe20003f44270 */
[----:B------:R4:W-:Y:S01]  /*3c20*/  MUFU.EX2 R42, R111 ;  /* 0x0000006f002a7308 */ /* 0x0009e20000000800 */
[----:B------:R-:W-:Y:S01]  /*3c30*/  FSEL R47, R47, -INF , P3 ;  /* 0xff8000002f2f7808 */ /* 0x000fe20001800000 */
[----:B--2---:R-:W-:Y:S01]  /*3c40*/  IMAD.MOV.U32 R109, RZ, RZ, R119 ;  /* 0x000000ffff6d7224 */ /* 0x004fe200078e0077 */
[----:B------:R-:W-:-:S02]  /*3c50*/  FMNMX.FTZ R80, R62, R81, !PT ;  /* 0x000000513e507209 */ /* 0x000fc40007810000 */
[----:B------:R-:W-:Y:S02]  /*3c60*/  ISETP.GT.AND P3, PT, R4, 0x71, PT ;  /* 0x000000710400780c */ /* 0x000fe40003f64270 */
[----:B------:R-:W-:Y:S01]  /*3c70*/  FSEL R50, R50, -INF , P2 ;  /* 0xff80000032327808 */ /* 0x000fe20001000000 */
[----:B------:R-:W-:Y:S01]  /*3c80*/  MUFU.EX2 R43, R43 ;  /* 0x0000002b002b7308 */ /* 0x000fe20000000800 */
[----:B------:R-:W-:Y:S01]  /*3c90*/  FMNMX.FTZ R61, R47, R80, !PT ;  /* 0x000000502f3d7209 */ /* 0x000fe20007810000 */
[----:B----4-:R-:W-:Y:S01]  /*3ca0*/  IMAD.MOV.U32 R111, RZ, RZ, R119 ;  /* 0x000000ffff6f7224 */ /* 0x010fe200078e0077 */
[----:B------:R-:W-:Y:S02]  /*3cb0*/  ISETP.GT.AND P2, PT, R4, 0x78, PT ;  /* 0x000000780400780c */ /* 0x000fe40003f44270 */
[----:B------:R-:W-:Y:S02]  /*3cc0*/  FSEL R51, R51, -INF , P3 ;  /* 0xff80000033337808 */ /* 0x000fe40001800000 */
[----:B------:R-:W-:Y:S01]  /*3cd0*/  FMNMX.FTZ R80, R50, R61, !PT ;  /* 0x0000003d32507209 */ /* 0x000fe20007810000 */
[----:B------:R-:W-:Y:S01]  /*3ce0*/  MUFU.EX2 R46, R46 ;  /* 0x0000002e002e7308 */ /* 0x000fe20000000800 */
[----:B------:R-:W-:-:S02]  /*3cf0*/  ISETP.GT.AND P3, PT, R4, 0x79, PT ;  /* 0x000000790400780c */ /* 0x000fc40003f64270 */
[----:B------:R-:W-:Y:S02]  /*3d00*/  FSEL R54, R54, -INF , P2 ;  /* 0xff80000036367808 */ /* 0x000fe40001000000 */
[----:B------:R-:W-:Y:S02]  /*3d10*/  FMNMX.FTZ R61, R51, R80, !PT ;  /* 0x00000050333d7209 */ /* 0x000fe40007810000 */
[----:B------:R-:W-:Y:S01]  /*3d20*/  FSEL R55, R55, -INF , P3 ;  /* 0xff80000037377808 */ /* 0x000fe20001800000 */
[----:B------:R-:W-:Y:S01]  /*3d30*/  MUFU.EX2 R5, R5 ;  /* 0x0000000500057308 */ /* 0x000fe20000000800 */
[----:B------:R-:W-:Y:S02]  /*3d40*/  ISETP.GT.AND P2, PT, R4, 0x80, PT ;  /* 0x000000800400780c */ /* 0x000fe40003f44270 */
[----:B------:R-:W-:Y:S02]  /*3d50*/  FMNMX.FTZ R80, R54, R61, !PT ;  /* 0x0000003d36507209 */ /* 0x000fe40007810000 */
[----:B------:R-:W-:-:S02]  /*3d60*/  ISETP.GT.AND P3, PT, R4, 0x81, PT ;  /* 0x000000810400780c */ /* 0x000fc40003f64270 */
[----:B------:R-:W-:Y:S01]  /*3d70*/  FSEL R61, R26, -INF , P2 ;  /* 0xff8000001a3d7808 */ /* 0x000fe20001000000 */
[----:B------:R-:W-:Y:S01]  /*3d80*/  MUFU.EX2 R24, R24 ;  /* 0x0000001800187308 */ /* 0x000fe20000000800 */
[----:B------:R-:W-:Y:S02]  /*3d90*/  FMNMX.FTZ R80, R55, R80, !PT ;  /* 0x0000005037507209 */ /* 0x000fe40007810000 */
[----:B------:R-:W-:Y:S02]  /*3da0*/  ISETP.GT.AND P2, PT, R4, 0x88, PT ;  /* 0x000000880400780c */ /* 0x000fe40003f44270 */
[----:B------:R-:W-:Y:S01]  /*3db0*/  FSEL R65, R27, -INF , P3 ;  /* 0xff8000001b417808 */ /* 0x000fe20001800000 */
[----:B------:R-:W-:Y:S01]  /*3dc0*/  FFMA.FTZ R27, R68, UR38, -R6 ;  /* 0x00000026441b7c23 */ /* 0x000fe20008010806 */
[----:B------:R-:W-:Y:S01]  /*3dd0*/  FMNMX.FTZ R80, R61, R80, !PT ;  /* 0x000000503d507209 */ /* 0x000fe20007810000 */
[----:B------:R2:W-:Y:S01]  /*3de0*/  MUFU.EX2 R26, R84 ;  /* 0x00000054001a7308 */ /* 0x0005e20000000800 */
[----:B------:R-:W-:-:S02]  /*3df0*/  ISETP.GT.AND P3, PT, R4, 0x89, PT ;  /* 0x000000890400780c */ /* 0x000fc40003f64270 */
[----:B------:R-:W-:Y:S01]  /*3e00*/  FSEL R68, R30, -INF , P2 ;  /* 0xff8000001e447808 */ /* 0x000fe20001000000 */
[----:B------:R-:W-:-:S01]  /*3e10*/  FFMA.FTZ R30, R69, UR38, -R6 ;  /* 0x00000026451e7c23 */ /* 0x000fc20008010806 */
[----:B------:R-:W-:Y:S02]  /*3e20*/  FMNMX.FTZ R81, R65, R80, !PT ;  /* 0x0000005041517209 */ /* 0x000fe40007810000 */
[----:B------:R-:W-:Y:S01]  /*3e30*/  ISETP.GT.AND P2, PT, R4, 0x90, PT ;  /* 0x000000900400780c */ /* 0x000fe20003f44270 */
[----:B------:R-:W-:Y:S01]  /*3e40*/  MUFU.EX2 R27, R27 ;  /* 0x0000001b001b7308 */ /* 0x000fe20000000800 */
[----:B------:R-:W-:Y:S01]  /*3e50*/  FSEL R80, R31, -INF , P3 ;  /* 0xff8000001f507808 */ /* 0x000fe20001800000 */
[--C-:B------:R-:W-:Y:S01]  /*3e60*/  FFMA.FTZ R31, R40, UR38, -R6.reuse ;  /* 0x00000026281f7c23 */ /* 0x100fe20008010806 */
[----:B------:R-:W-:Y:S01]  /*3e70*/  FMNMX.FTZ R81, R68, R81, !PT ;  /* 0x0000005144517209 */ /* 0x000fe20007810000 */
[----:B------:R-:W-:Y:S01]  /*3e80*/  FFMA.FTZ R40, R45, UR38, -R6 ;  /* 0x000000262d287c23 */ /* 0x000fe20008010806 */
[----:B------:R-:W-:Y:S01]  /*3e90*/  FSEL R69, R34, -INF , P2 ;  /* 0xff80000022457808 */ /* 0x000fe20001000000 */
[----:B------:R-:W-:Y:S01]  /*3ea0*/  IMAD.U32 R45, RZ, RZ, UR38 ;  /* 0x00000026ff2d7e24 */ /* 0x000fe2000f8e00ff */
[----:B------:R-:W-:Y:S01]  /*3eb0*/  ISETP.GT.AND P3, PT, R4, 0x91, PT ;  /* 0x000000910400780c */ /* 0x000fe20003f64270 */
[----:B------:R-:W-:Y:S01]  /*3ec0*/  MUFU.EX2 R30, R30 ;  /* 0x0000001e001e7308 */ /* 0x000fe20000000800 */
[----:B------:R-:W-:-:S02]  /*3ed0*/  FMNMX.FTZ R34, R80, R81, !PT ;  /* 0x0000005150227209 */ /* 0x000fc40007810000 */
[C---:B------:R-:W-:Y:S02]  /*3ee0*/  ISETP.GT.AND P2, PT, R4.reuse, 0x98, PT ;  /* 0x000000980400780c */ /* 0x040fe40003f44270 */
[----:B------:R-:W-:Y:S02]  /*3ef0*/  FSEL R81, R35, -INF , P3 ;  /* 0xff80000023517808 */ /* 0x000fe40001800000 */
[----:B------:R-:W-:Y:S01]  /*3f00*/  FMNMX.FTZ R34, R69, R34, !PT ;  /* 0x0000002245227209 */ /* 0x000fe20007810000 */
[----:B------:R-:W-:Y:S01]  /*3f10*/  MUFU.EX2 R31, R31 ;  /* 0x0000001f001f7308 */ /* 0x000fe20000000800 */
[----:B------:R-:W-:Y:S02]  /*3f20*/  ISETP.GT.AND P3, PT, R4, 0x99, PT ;  /* 0x000000990400780c */ /* 0x000fe40003f64270 */
[----:B--2---:R-:W-:Y:S01]  /*3f30*/  FSEL R84, R38, -INF , P2 ;  /* 0xff80000026547808 */ /* 0x004fe20001000000 */
        /* <DEDUP_REMOVED lines=10> */
[----:B-1----:R-:W-:-:S01]  /*3fe0*/  FADD.FTZ R52, R3, R8 ;  /* 0x0000000803347221 */ /* 0x002fc20000010000 */
[----:B---3--:R-:W-:Y:S01]  /*3ff0*/  F2FP.SATFINITE.E4M3.F32.PACK_AB_MERGE_C R216, R10, R7, RZ ;  /* 0x000000070ad8723e */ /* 0x008fe200048070ff */
[----:B------:R-:W-:Y:S02]  /*4000*/  MUFU.EX2 R34, R34 ;  /* 0x0000002200227308 */ /* 0x000fe40000000800 */
[----:B------:R-:W1:Y:S01]  /*4010*/  SHFL.BFLY PT, R89, R4, 0x2, 0x1f ;  /* 0x0c401f0004597f89 */ /* 0x000e6200000e0000 */
[----:B------:R-:W-:-:S01]  /*4020*/  FADD.FTZ R53, R7, R52 ;  /* 0x0000003407357221 */ /* 0x000fc20000010000 */
[----:B------:R-:W-:-:S04]  /*4030*/  F2FP.SATFINITE.E4M3.F32.PACK_AB_MERGE_C R216, R8, R3, R216 ;  /* 0x0000000308d8723e */ /* 0x000fc800048070d8 */
[----:B------:R-:W-:Y:S08]  /*4040*/  MUFU.EX2 R35, R35 ;  /* 0x0000002300237308 */ /* 0x000ff00000000800 */
[----:B------:R-:W-:Y:S08]  /*4050*/  MUFU.EX2 R40, R40 ;  /* 0x0000002800287308 */ /* 0x000ff00000000800 */
[----:B------:R-:W-:Y:S01]  /*4060*/  MUFU.EX2 R38, R38 ;  /* 0x0000002600267308 */ /* 0x000fe20000000800 */
[----:B-1----:R-:W-:-:S05]  /*4070*/  FMNMX.FTZ R89, R4, R89, !PT ;  /* 0x0000005904597209 */ /* 0x002fca0007810000 */
[----:B------:R-:W1:Y:S02]  /*4080*/  SHFL.BFLY PT, R4, R89, 0x1, 0x1f ;  /* 0x0c201f0059047f89 */ /* 0x000e6400000e0000 */
[----:B------:R-:W-:Y:S08]  /*4090*/  MUFU.EX2 R39, R39 ;  /* 0x0000002700277308 */ /* 0x000ff00000000800 */
[----:B------:R-:W-:Y:S08]  /*40a0*/  MUFU.EX2 R41, R41 ;  /* 0x0000002900297308 */ /* 0x000ff00000000800 */
[----:B------:R-:W-:Y:S01]  /*40b0*/  MUFU.EX2 R44, R44 ;  /* 0x0000002c002c7308 */ /* 0x000fe20000000800 */
[----:B-1----:R-:W-:-:S07]  /*40c0*/  FMNMX.FTZ R4, R89, R4, !PT ;  /* 0x0000000459047209 */ /* 0x002fce0007810000 */
[----:B------:R-:W-:Y:S01]  /*40d0*/  MUFU.EX2 R25, R25 ;  /* 0x0000001900197308 */ /* 0x000fe20000000800 */
[----:B------:R-:W-:Y:S01]  /*40e0*/  IMAD.MOV.U32 R89, RZ, RZ, R119 ;  /* 0x000000ffff597224 */ /* 0x000fe200078e0077 */
[C---:B------:R-:W-:Y:S01]  /*40f0*/  FSETP.NEU.FTZ.AND P2, PT, R4.reuse, -INF , PT ;  /* 0xff8000000400780b */ /* 0x040fe20003f5d000 */
[----:B------:R-:W-:-:S05]  /*4100*/  FFMA.FTZ R45, R4, R45, -8 ;  /* 0xc1000000042d7423 */ /* 0x000fca000001002d */
        /* <DEDUP_REMOVED lines=51> */
[----:B------:R-:W-:Y:S01]  /*4440*/  FFMA.FTZ R85, R85, UR38, -R6 ;  /* 0x0000002655557c23 */ /* 0x000fe20008010806 */
[----:B------:R-:W-:Y:S01]  /*4450*/  F2FP.SATFINITE.E4M3.F32.PACK_AB_MERGE_C R217, R95, R94, RZ ;  /* 0x0000005e5fd9723e */ /* 0x000fe200048070ff */
[----:B------:R-:W-:-:S02]  /*4460*/  IMAD.MOV.U32 R95, RZ, RZ, R119 ;  /* 0x000000ffff5f7224 */ /* 0x000fc400078e0077 */
[----:B------:R-:W-:Y:S01]  /*4470*/  IMAD.MOV.U32 R94, RZ, RZ, R119 ;  /* 0x000000ffff5e7224 */ /* 0x000fe200078e0077 */
[----:B------:R-:W-:Y:S01]  /*4480*/  F2FP.SATFINITE.E4M3.F32.PACK_AB_MERGE_C R217, R91, R90, R217 ;  /* 0x0000005a5bd9723e */ /* 0x000fe200048070d9 */
[----:B------:R-:W2:Y:S01]  /*4490*/  MUFU.EX2 R102, R102 ;  /* 0x0000006600667308 */ /* 0x000ea20000000800 */
[----:B0-----:R-:W-:-:S01]  /*44a0*/  FADD.FTZ R2, R98, R49 ;  /* 0x0000003162027221 */ /* 0x001fc20000010000 */
[--C-:B------:R-:W-:Y:S02]  /*44b0*/  IMAD.MOV.U32 R91, RZ, RZ, R119.reuse ;  /* 0x000000ffff5b7224 */ /* 0x100fe400078e0077 */
[----:B------:R-:W-:-:S04]  /*44c0*/  IMAD.MOV.U32 R90, RZ, RZ, R119 ;  /* 0x000000ffff5a7224 */ /* 0x000fc800078e0077 */
[----:B------:R-:W0:Y:S01]  /*44d0*/  MUFU.EX2 R103, R103 ;  /* 0x0000006700677308 */ /* 0x000e220000000800 */
[----:B-1----:R-:W-:-:S07]  /*44e0*/  FADD.FTZ R49, R99, R2 ;  /* 0x0000000263317221 */ /* 0x002fce0000010000 */
[----:B------:R1:W-:Y:S01]  /*44f0*/  MUFU.EX2 R45, R72 ;  /* 0x00000048002d7308 */ /* 0x0003e20000000800 */
[----:B--2---:R-:W-:-:S07]  /*4500*/  FADD.FTZ R2, R102, R49 ;  /* 0x0000003166027221 */ /* 0x004fce0000010000 */
[----:B------:R-:W2:Y:S01]  /*4510*/  MUFU.EX2 R74, R74 ;  /* 0x0000004a004a7308 */ /* 0x000ea20000000800 */
[----:B-1----:R-:W-:-:S01]  /*4520*/  FADD.FTZ R72, R10, R53 ;  /* 0x000000350a487221 */ /* 0x002fc20000010000 */
[C---:B0-----:R-:W-:Y:S01]  /*4530*/  FADD.FTZ R49, R103.reuse, R2 ;  /* 0x0000000267317221 */ /* 0x041fe20000010000 */
[----:B------:R-:W-:Y:S01]  /*4540*/  F2FP.SATFINITE.E4M3.F32.PACK_AB_MERGE_C R102, R103, R102, RZ ;  /* 0x000000666766723e */ /* 0x000fe200048070ff */
[----:B------:R-:W-:Y:S02]  /*4550*/  IMAD.MOV.U32 R103, RZ, RZ, R119 ;  /* 0x000000ffff677224 */ /* 0x000fe400078e0077 */
[----:B------:R-:W-:-:S01]  /*4560*/  FADD.FTZ R53, R9, R72 ;  /* 0x0000004809357221 */ /* 0x000fc20000010000 */
[----:B------:R-:W-:Y:S01]  /*4570*/  IMAD.MOV.U32 R72, RZ, RZ, R119 ;  /* 0x000000ffff487224 */ /* 0x000fe200078e0077 */
[----:B------:R-:W-:Y:S01]  /*4580*/  F2FP.SATFINITE.E4M3.F32.PACK_AB_MERGE_C R219, R99, R98, R102 ;  /* 0x0000006263db723e */ /* 0x000fe20004807066 */
[----:B------:R-:W0:Y:S01]  /*4590*/  MUFU.EX2 R75, R75 ;  /* 0x0000004b004b7308 */ /* 0x000e220000000800 */
[----:B------:R-:W-:-:S01]  /*45a0*/  FADD.FTZ R52, R12, R53 ;  /* 0x000000350c347221 */ /* 0x000fc20000010000 */
[----:B------:R-:W-:-:S02]  /*45b0*/  IMAD.MOV.U32 R102, RZ, RZ, R119 ;  /* 0x000000ffff667224 */ /* 0x000fc400078e0077 */
[--C-:B------:R-:W-:Y:S02]  /*45c0*/  IMAD.MOV.U32 R99, RZ, RZ, R119.reuse ;  /* 0x000000ffff637224 */ /* 0x100fe400078e0077 */
[----:B------:R-:W-:Y:S01]  /*45d0*/  FADD.FTZ R53, R11, R52 ;  /* 0x000000340b357221 */ /* 0x000fe20000010000 */
[----:B------:R-:W-:Y:S01]  /*45e0*/  IMAD.MOV.U32 R98, RZ, RZ, R119 ;  /* 0x000000ffff627224 */ /* 0x000fe200078e0077 */
[----:B------:R-:W1:Y:S02]  /*45f0*/  MUFU.EX2 R78, R78 ;  /* 0x0000004e004e7308 */ /* 0x000e640000000800 */
[----:B------:R-:W-:-:S01]  /*4600*/  FADD.FTZ R52, R14, R53 ;  /* 0x000000350e347221 */ /* 0x000fc20000010000 */
[----:B--2---:R-:W-:Y:S01]  /*4610*/  FADD.FTZ R2, R74, R49 ;  /* 0x000000314a027221 */ /* 0x004fe20000010000 */
[----:B------:R-:W-:Y:S02]  /*4620*/  F2FP.SATFINITE.E4M3.F32.PACK_AB_MERGE_C R14, R14, R11, RZ ;  /* 0x0000000b0e0e723e */ /* 0x000fe400048070ff */
[----:B------:R-:W-:-:S02]  /*4630*/  FADD.FTZ R53, R13, R52 ;  /* 0x000000340d357221 */ /* 0x000fc40000010000 */
[----:B------:R-:W-:Y:S01]  /*4640*/  F2FP.SATFINITE.E4M3.F32.PACK_AB_MERGE_C R218, R12, R9, R14 ;  /* 0x000000090cda723e */ /* 0x000fe2000480700e */
[----:B------:R-:W2:Y:S01]  /*4650*/  MUFU.EX2 R79, R79 ;  /* 0x0000004f004f7308 */ /* 0x000ea20000000800 */
[----:B------:R-:W-:-:S01]  /*4660*/  FADD.FTZ R52, R20, R53 ;  /* 0x0000003514347221 */ /* 0x000fc20000010000 */
[----:B0-----:R-:W-:-:S03]  /*4670*/  FADD.FTZ R49, R75, R2 ;  /* 0x000000024b317221 */ /* 0x001fc60000010000 */
[----:B------:R-:W-:Y:S01]  /*4680*/  FADD.FTZ R53, R15, R52 ;  /* 0x000000340f357221 */ /* 0x000fe20000010000 */
[----:B------:R-:W-:Y:S02]  /*4690*/  F2FP.SATFINITE.E4M3.F32.PACK_AB_MERGE_C R15, R56, R15, RZ ;  /* 0x0000000f380f723e */ /* 0x000fe400048070ff */
[----:B------:R-:W0:Y:S01]  /*46a0*/  MUFU.EX2 R82, R82 ;  /* 0x0000005200527308 */ /* 0x000e220000000800 */
[----:B-1----:R-:W-:-:S01]  /*46b0*/  FADD.FTZ R2, R78, R49 ;  /* 0x000000314e027221 */ /* 0x002fc20000010000 */
[----:B------:R-:W-:Y:S01]  /*46c0*/  FADD.FTZ R52, R56, R53 ;  /* 0x0000003538347221 */ /* 0x000fe20000010000 */
[----:B------:R-:W-:Y:S01]  /*46d0*/  F2FP.SATFINITE.E4M3.F32.PACK_AB_MERGE_C R212, R20, R13, R15 ;  /* 0x0000000d14d4723e */ /* 0x000fe2000480700f */
[----:B------:R-:W-:Y:S02]  /*46e0*/  IMAD.MOV.U32 R56, RZ, RZ, R119 ;  /* 0x000000ffff387224 */ /* 0x000fe400078e0077 */
[----:B------:R-:W-:-:S02]  /*46f0*/  FADD.FTZ R53, R21, R52 ;  /* 0x0000003415357221 */ /* 0x000fc40000010000 */
[----:B------:R-:W1:Y:S01]  /*4700*/  MUFU.EX2 R83, R83 ;  /* 0x0000005300537308 */ /* 0x000e620000000800 */
[----:B--2---:R-:W-:-:S01]  /*4710*/  FADD.FTZ R49, R79, R2 ;  /* 0x000000024f317221 */ /* 0x004fc20000010000 */
[----:B------:R-:W-:Y:S01]  /*4720*/  FADD.FTZ R52, R58, R53 ;  /* 0x000000353a347221 */ /* 0x000fe20000010000 */
[----:B------:R-:W-:Y:S01]  /*4730*/  F2FP.SATFINITE.E4M3.F32.PACK_AB_MERGE_C R78, R79, R78, RZ ;  /* 0x0000004e4f4e723e */ /* 0x000fe200048070ff */
[----:B------:R-:W-:-:S02]  /*4740*/  IMAD.MOV.U32 R79, RZ, RZ, R119 ;  /* 0x000000ffff4f7224 */ /* 0x000fc400078e0077 */
[----:B------:R-:W-:-:S01]  /*4750*/  FADD.FTZ R53, R57, R52 ;  /* 0x0000003439357221 */ /* 0x000fc20000010000 */
[----:B------:R-:W-:Y:S01]  /*4760*/  F2FP.SATFINITE.E4M3.F32.PACK_AB_MERGE_C R57, R60, R57, RZ ;  /* 0x000000393c39723e */ /* 0x000fe200048070ff */
[----:B------:R-:W2:Y:S01]  /*4770*/  MUFU.EX2 R86, R86 ;  /* 0x0000005600567308 */ /* 0x000ea20000000800 */
[----:B0-----:R-:W-:-:S01]  /*4780*/  FADD.FTZ R2, R82, R49 ;  /* 0x0000003152027221 */ /* 0x001fc20000010000 */
[----:B------:R-:W-:Y:S01]  /*4790*/  FADD.FTZ R6, R60, R53 ;  /* 0x000000353c067221 */ /* 0x000fe20000010000 */
[----:B------:R-:W-:Y:S01]  /*47a0*/  F2FP.SATFINITE.E4M3.F32.PACK_AB_MERGE_C R213, R75, R74, R78 ;  /* 0x0000004a4bd5723e */ /* 0x000fe2000480704e */
[----:B------:R-:W-:Y:S01]  /*47b0*/  IMAD.MOV.U32 R78, RZ, RZ, R119 ;  /* 0x000000ffff4e7224 */ /* 0x000fe200078e0077 */
[----:B------:R-:W-:Y:S01]  /*47c0*/  F2FP.SATFINITE.E4M3.F32.PACK_AB_MERGE_C R214, R58, R21, R57 ;  /* 0x000000153ad6723e */ /* 0x000fe20004807039 */
[----:B------:R-:W-:Y:S02]  /*47d0*/  IMAD.MOV.U32 R75, RZ, RZ, R119 ;  /* 0x000000ffff4b7224 */ /* 0x000fe400078e0077 */
[----:B------:R-:W0:Y:S01]  /*47e0*/  MUFU.EX2 R87, R87 ;  /* 0x0000005700577308 */ /* 0x000e220000000800 */
[----:B-1----:R-:W-:-:S01]  /*47f0*/  FADD.FTZ R49, R83, R2 ;  /* 0x0000000253317221 */ /* 0x002fc20000010000 */
[----:B------:R-:W-:-:S02]  /*4800*/  IMAD.MOV.U32 R74, RZ, RZ, R119 ;  /* 0x000000ffff4a7224 */ /* 0x000fc400078e0077 */
[--C-:B------:R-:W-:Y:S02]  /*4810*/  IMAD.MOV.U32 R60, RZ, RZ, R119.reuse ;  /* 0x000000ffff3c7224 */ /* 0x100fe400078e0077 */
[----:B------:R-:W-:Y:S02]  /*4820*/  IMAD.MOV.U32 R58, RZ, RZ, R119 ;  /* 0x000000ffff3a7224 */ /* 0x000fe400078e0077 */
        /* <DEDUP_REMOVED lines=9> */
[----:B------:R-:W-:Y:S01]  /*48c0*/  F2FP.SATFINITE.E4M3.F32.PACK_AB_MERGE_C R86, R87, R86, RZ ;  /* 0x000000565756723e */ /* 0x000fe200048070ff */
[----:B------:R-:W-:-:S02]  /*48d0*/  IMAD.MOV.U32 R87, RZ, RZ, R119 ;  /* 0x000000ffff577224 */ /* 0x000fc400078e0077 */
[--C-:B------:R-:W-:Y:S01]  /*48e0*/  IMAD.MOV.U32 R49, RZ, RZ, R119.reuse ;  /* 0x000000ffff317224 */ /* 0x100fe200078e0077 */
[----:B------:R-:W-:Y:S01]  /*48f0*/  F2FP.SATFINITE.E4M3.F32.PACK_AB_MERGE_C R215, R83, R82, R86 ;  /* 0x0000005253d7723e */ /* 0x000fe20004807056 */
[----:B------:R-:W-:Y:S01]  /*4900*/  IMAD.MOV.U32 R86, RZ, RZ, R119 ;  /* 0x000000ffff567224 */ /* 0x000fe200078e0077 */
[----:B------:R0:W3:Y:S01]  /*4910*/  MUFU.EX2 R48, R63 ;  /* 0x0000003f00307308 */ /* 0x0000e20000000800 */
[----:B-1----:R-:W-:-:S01]  /*4920*/  FADD.FTZ R2, R64, R7 ;  /* 0x0000000740027221 */ /* 0x002fc20000010000 */
[----:B------:R-:W-:Y:S01]  /*4930*/  FADD.FTZ R7, R43, R6 ;  /* 0x000000062b077221 */ /* 0x000fe20000010000 */
[----:B------:R-:W-:Y:S01]  /*4940*/  F2FP.SATFINITE.E4M3.F32.PACK_AB_MERGE_C R43, R46, R43, RZ ;  /* 0x0000002b2e2b723e */ /* 0x000fe200048070ff */
[----:B------:R-:W-:Y:S02]  /*4950*/  IMAD.MOV.U32 R83, RZ, RZ, R119 ;  /* 0x000000ffff537224 */ /* 0x000fe400078e0077 */
[----:B------:R-:W-:-:S01]  /*4960*/  FADD.FTZ R2, R45, R2 ;  /* 0x000000022d027221 */ /* 0x000fc20000010000 */
[----:B------:R-:W-:Y:S01]  /*4970*/  IMAD.MOV.U32 R82, RZ, RZ, R119 ;  /* 0x000000ffff527224 */ /* 0x000fe200078e0077 */
[----:B------:R-:W-:Y:S01]  /*4980*/  F2FP.SATFINITE.E4M3.F32.PACK_AB_MERGE_C R208, R42, R59, R43 ;  /* 0x0000003b2ad0723e */ /* 0x000fe2000480702b */
[----:B------:R-:W1:Y:S01]  /*4990*/  MUFU.EX2 R66, R66 ;  /* 0x0000004200427308 */ /* 0x000e620000000800 */
[----:B--2---:R-:W-:-:S01]  /*49a0*/  FADD.FTZ R11, R73, R2 ;  /* 0x00000002490b7221 */ /* 0x004fc20000010000 */
[----:B------:R-:W-:Y:S01]  /*49b0*/  FADD.FTZ R2, R46, R7 ;  /* 0x000000072e027221 */ /* 0x000fe20000010000 */
[----:B0-----:R-:W-:-:S02]  /*49c0*/  IMAD.MOV.U32 R63, RZ, RZ, R119 ;  /* 0x000000ffff3f7224 */ /* 0x001fc400078e0077 */
[----:B------:R-:W-:Y:S02]  /*49d0*/  IMAD.MOV.U32 R59, RZ, RZ, R119 ;  /* 0x000000ffff3b7224 */ /* 0x000fe400078e0077 */
[----:B------:R-:W-:-:S01]  /*49e0*/  FADD.FTZ R7, R5, R2 ;  /* 0x0000000205077221 */ /* 0x000fc20000010000 */
[----:B------:R-:W-:Y:S01]  /*49f0*/  IMAD.MOV.U32 R46, RZ, RZ, R119 ;  /* 0x000000ffff2e7224 */ /* 0x000fe200078e0077 */
[----:B------:R-:W0:Y:S01]  /*4a00*/  MUFU.EX2 R67, R67 ;  /* 0x0000004300437308 */ /* 0x000e220000000800 */
[----:B---3--:R-:W-:-:S01]  /*4a10*/  FADD.FTZ R11, R48, R11 ;  /* 0x0000000b300b7221 */ /* 0x008fc20000010000 */
        /* <DEDUP_REMOVED lines=9> */
[--C-:B------:R-:W-:Y:S01]  /*4ab0*/  IMAD.MOV.U32 R43, RZ, RZ, R119.reuse ;  /* 0x000000ffff2b7224 */ /* 0x100fe200078e0077 */
[----:B------:R-:W-:Y:S01]  /*4ac0*/  F2FP.SATFINITE.E4M3.F32.PACK_AB_MERGE_C R209, R45, R64, R48 ;  /* 0x000000402dd1723e */ /* 0x000fe20004807030 */
[----:B------:R-:W-:-:S02]  /*4ad0*/  IMAD.MOV.U32 R64, RZ, RZ, R119 ;  /* 0x000000ffff407224 */ /* 0x000fc400078e0077 */
[----:B------:R-:W1:Y:S01]  /*4ae0*/  MUFU.EX2 R71, R71 ;  /* 0x0000004700477308 */ /* 0x000e620000000800 */
[----:B0-----:R-:W-:-:S01]  /*4af0*/  FADD.FTZ R3, R67, R6 ;  /* 0x0000000643037221 */ /* 0x001fc20000010000 */
[--C-:B------:R-:W-:Y:S02]  /*4b00*/  IMAD.MOV.U32 R48, RZ, RZ, R119.reuse ;  /* 0x000000ffff307224 */ /* 0x100fe400078e0077 */
[--C-:B------:R-:W-:Y:S02]  /*4b10*/  IMAD.MOV.U32 R45, RZ, RZ, R119.reuse ;  /* 0x000000ffff2d7224 */ /* 0x100fe400078e0077 */
[----:B------:R-:W-:Y:S02]  /*4b20*/  IMAD.MOV.U32 R42, RZ, RZ, R119 ;  /* 0x000000ffff2a7224 */ /* 0x000fe400078e0077 */
[----:B------:R-:W0:Y:S01]  /*4b30*/  MUFU.EX2 R76, R76 ;  /* 0x0000004c004c7308 */ /* 0x000e220000000800 */
[----:B--2---:R-:W-:-:S01]  /*4b40*/  FADD.FTZ R6, R70, R3 ;  /* 0x0000000346067221 */ /* 0x004fc20000010000 */
[----:B------:R-:W-:Y:S01]  /*4b50*/  FADD.FTZ R3, R31, R30 ;  /* 0x0000001e1f037221 */ /* 0x000fe20000010000 */
[----:B------:R-:W-:-:S02]  /*4b60*/  IMAD.MOV.U32 R30, RZ, RZ, R119 ;  /* 0x000000ffff1e7224 */ /* 0x000fc400078e0077 */
[----:B------:R-:W-:Y:S02]  /*4b70*/  IMAD.MOV.U32 R27, RZ, RZ, R119 ;  /* 0x000000ffff1b7224 */ /* 0x000fe400078e0077 */
[----:B------:R-:W-:-:S01]  /*4b80*/  FADD.FTZ R8, R34, R3 ;  /* 0x0000000322087221 */ /* 0x000fc20000010000 */
[----:B------:R-:W-:Y:S01]  /*4b90*/  IMAD.MOV.U32 R26, RZ, RZ, R119 ;  /* 0x000000ffff1a7224 */ /* 0x000fe200078e0077 */
[----:B------:R-:W2:Y:S01]  /*4ba0*/  MUFU.EX2 R77, R77 ;  /* 0x0000004d004d7308 */ /* 0x000ea20000000800 */
[C---:B-1----:R-:W-:Y:S01]  /*4bb0*/  F2FP.SATFINITE.E4M3.F32.PACK_AB_MERGE_C R70, R71.reuse, R70, RZ ;  /* 0x000000464746723e */ /* 0x042fe200048070ff */
[----:B------:R-:W-:Y:S01]  /*4bc0*/  FADD.FTZ R71, R71, R6 ;  /* 0x0000000647477221 */ /* 0x000fe20000010000 */
[----:B------:R-:W-:-:S01]  /*4bd0*/  FADD.FTZ R9, R35, R8 ;  /* 0x0000000823097221 */ /* 0x000fc20000010000 */
[C---:B------:R-:W-:Y:S02]  /*4be0*/  F2FP.SATFINITE.E4M3.F32.PACK_AB_MERGE_C R35, R40.reuse, R35, RZ ;  /* 0x000000232823723e */ /* 0x040fe400048070ff */
[----:B------:R-:W-:Y:S01]  /*4bf0*/  F2FP.SATFINITE.E4M3.F32.PACK_AB_MERGE_C R211, R67, R66, R70 ;  /* 0x0000004243d3723e */ /* 0x000fe20004807046 */
[----:B------:R-:W-:Y:S01]  /*4c00*/  FADD.FTZ R9, R40, R9 ;  /* 0x0000000928097221 */ /* 0x000fe20000010000 */
[----:B------:R-:W1:Y:S01]  /*4c10*/  MUFU.EX2 R62, R62 ;  /* 0x0000003e003e7308 */ /* 0x000e620000000800 */
[----:B0-----:R-:W-:-:S01]  /*4c20*/  FADD.FTZ R6, R76, R71 ;  /* 0x000000474c067221 */ /* 0x001fc20000010000 */
[----:B------:R-:W-:Y:S01]  /*4c30*/  F2FP.SATFINITE.E4M3.F32.PACK_AB_MERGE_C R204, R34, R31, R35 ;  /* 0x0000001f22cc723e */ /* 0x000fe20004807023 */
[----:B------:R-:W-:-:S02]  /*4c40*/  IMAD.MOV.U32 R71, RZ, RZ, R119 ;  /* 0x000000ffff477224 */ /* 0x000fc400078e0077 */
[--C-:B------:R-:W-:Y:S02]  /*4c50*/  IMAD.MOV.U32 R70, RZ, RZ, R119.reuse ;  /* 0x000000ffff467224 */ /* 0x100fe400078e0077 */
[----:B------:R-:W-:Y:S01]  /*4c60*/  IMAD.MOV.U32 R67, RZ, RZ, R119 ;  /* 0x000000ffff437224 */ /* 0x000fe200078e0077 */
[----:B------:R-:W0:Y:S01]  /*4c70*/  MUFU.EX2 R47, R47 ;  /* 0x0000002f002f7308 */ /* 0x000e220000000800 */
[----:B--2---:R-:W-:-:S01]  /*4c80*/  FADD.FTZ R7, R77, R6 ;  /* 0x000000064d077221 */ /* 0x004fc20000010000 */
[--C-:B------:R-:W-:Y:S02]  /*4c90*/  IMAD.MOV.U32 R66, RZ, RZ, R119.reuse ;  /* 0x000000ffff427224 */ /* 0x100fe400078e0077 */
[--C-:B------:R-:W-:Y:S02]  /*4ca0*/  IMAD.MOV.U32 R40, RZ, RZ, R119.reuse ;  /* 0x000000ffff287224 */ /* 0x100fe400078e0077 */
[----:B------:R-:W-:Y:S02]  /*4cb0*/  IMAD.MOV.U32 R35, RZ, RZ, R119 ;  /* 0x000000ffff237224 */ /* 0x000fe400078e0077 */
[----:B------:R-:W2:Y:S01]  /*4cc0*/  MUFU.EX2 R50, R50 ;  /* 0x0000003200327308 */ /* 0x000ea20000000800 */
[----:B-1----:R-:W-:-:S01]  /*4cd0*/  FADD.FTZ R6, R62, R7 ;  /* 0x000000073e067221 */ /* 0x002fc20000010000 */
[----:B------:R-:W-:-:S02]  /*4ce0*/  IMAD.MOV.U32 R34, RZ, RZ, R119 ;  /* 0x000000ffff227224 */ /* 0x000fc400078e0077 */
[----:B------:R-:W-:-:S04]  /*4cf0*/  IMAD.MOV.U32 R31, RZ, RZ, R119 ;  /* 0x000000ffff1f7224 */ /* 0x000fc800078e0077 */
[----:B------:R-:W1:Y:S01]  /*4d00*/  MUFU.EX2 R51, R51 ;  /* 0x0000003300337308 */ /* 0x000e620000000800 */
[C---:B0-----:R-:W-:Y:S01]  /*4d10*/  F2FP.SATFINITE.E4M3.F32.PACK_AB_MERGE_C R62, R47.reuse, R62, RZ ;  /* 0x0000003e2f3e723e */ /* 0x041fe200048070ff */
[----:B------:R-:W-:Y:S01]  /*4d20*/  FADD.FTZ R47, R47, R6 ;  /* 0x000000062f2f7221 */ /* 0x000fe20000010000 */
[----:B------:R-:W-:-:S02]  /*4d30*/  FADD.FTZ R6, R38, R9 ;  /* 0x0000000926067221 */ /* 0x000fc40000010000 */
[----:B------:R-:W-:Y:S01]  /*4d40*/  F2FP.SATFINITE.E4M3.F32.PACK_AB_MERGE_C R205, R77, R76, R62 ;  /* 0x0000004c4dcd723e */ /* 0x000fe2000480703e */
[----:B------:R-:W-:Y:S02]  /*4d50*/  IMAD.MOV.U32 R77, RZ, RZ, R119 ;  /* 0x000000ffff4d7224 */ /* 0x000fe400078e0077 */
[----:B------:R-:W-:Y:S01]  /*4d60*/  FADD.FTZ R10, R39, R6 ;  /* 0x00000006270a7221 */ /* 0x000fe20000010000 */
[----:B------:R-:W0:Y:S01]  /*4d70*/  MUFU.EX2 R54, R54 ;  /* 0x0000003600367308 */ /* 0x000e220000000800 */
[----:B--2---:R-:W-:-:S01]  /*4d80*/  FADD.FTZ R8, R50, R47 ;  /* 0x0000002f32087221 */ /* 0x004fc20000010000 */
[----:B------:R-:W-:-:S02]  /*4d90*/  IMAD.MOV.U32 R76, RZ, RZ, R119 ;  /* 0x000000ffff4c7224 */ /* 0x000fc400078e0077 */
[----:B------:R-:W-:-:S01]  /*4da0*/  FADD.FTZ R9, R41, R10 ;  /* 0x0000000a29097221 */ /* 0x000fc20000010000 */
[C---:B------:R-:W-:Y:S01]  /*4db0*/  F2FP.SATFINITE.E4M3.F32.PACK_AB_MERGE_C R41, R44.reuse, R41, RZ ;  /* 0x000000292c29723e */ /* 0x040fe200048070ff */
[----:B------:R-:W-:Y:S02]  /*4dc0*/  IMAD.MOV.U32 R62, RZ, RZ, R119 ;  /* 0x000000ffff3e7224 */ /* 0x000fe400078e0077 */
[----:B------:R-:W-:Y:S01]  /*4dd0*/  FADD.FTZ R9, R44, R9 ;  /* 0x000000092c097221 */ /* 0x000fe20000010000 */
[----:B------:R-:W2:Y:S01]  /*4de0*/  MUFU.EX2 R55, R55 ;  /* 0x0000003700377308 */ /* 0x000ea20000000800 */
[----:B-1----:R-:W-:-:S01]  /*4df0*/  FADD.FTZ R7, R51, R8 ;  /* 0x0000000833077221 */ /* 0x002fc20000010000 */
[----:B------:R-:W-:Y:S01]  /*4e00*/  F2FP.SATFINITE.E4M3.F32.PACK_AB_MERGE_C R206, R39, R38, R41 ;  /* 0x0000002627ce723e */ /* 0x000fe20004807029 */
[----:B------:R-:W-:-:S01]  /*4e10*/  FADD.FTZ R10, R24, R9 ;  /* 0x00000009180a7221 */ /* 0x000fc20000010000 */
[--C-:B------:R-:W-:Y:S02]  /*4e20*/  IMAD.MOV.U32 R47, RZ, RZ, R119.reuse ;  /* 0x000000ffff2f7224 */ /* 0x100fe400078e0077 */
[----:B------:R-:W-:-:S02]  /*4e30*/  IMAD.MOV.U32 R44, RZ, RZ, R119 ;  /* 0x000000ffff2c7224 */ /* 0x000fc400078e0077 */
[----:B------:R-:W1:Y:S01]  /*4e40*/  MUFU.EX2 R61, R61 ;  /* 0x0000003d003d7308 */ /* 0x000e620000000800 */
[----:B0-----:R-:W-:-:S01]  /*4e50*/  FADD.FTZ R8, R54, R7 ;  /* 0x0000000736087221 */ /* 0x001fc20000010000 */
[----:B------:R-:W-:Y:S01]  /*4e60*/  FADD.FTZ R7, R25, R10 ;  /* 0x0000000a19077221 */ /* 0x000fe20000010000 */
[--C-:B------:R-:W-:Y:S02]  /*4e70*/  IMAD.MOV.U32 R41, RZ, RZ, R119.reuse ;  /* 0x000000ffff297224 */ /* 0x100fe400078e0077 */
[--C-:B------:R-:W-:Y:S02]  /*4e80*/  IMAD.MOV.U32 R39, RZ, RZ, R119.reuse ;  /* 0x000000ffff277224 */ /* 0x100fe400078e0077 */
[----:B------:R-:W-:Y:S01]  /*4e90*/  IMAD.MOV.U32 R38, RZ, RZ, R119 ;  /* 0x000000ffff267224 */ /* 0x000fe200078e0077 */
[----:B------:R0:W3:Y:S01]  /*4ea0*/  MUFU.EX2 R2, R65 ;  /* 0x0000004100027308 */ /* 0x0000e20000000800 */
[----:B--2---:R-:W-:-:S01]  /*4eb0*/  FADD.FTZ R8, R55, R8 ;  /* 0x0000000837087221 */ /* 0x004fc20000010000 */
[----:B------:R-:W-:Y:S01]  /*4ec0*/  F2FP.SATFINITE.E4M3.F32.PACK_AB_MERGE_C R54, R55, R54, RZ ;  /* 0x000000363736723e */ /* 0x000fe200048070ff */
[----:B------:R-:W-:-:S03]  /*4ed0*/  IMAD.MOV.U32 R55, RZ, RZ, R119 ;  /* 0x000000ffff377224 */ /* 0x000fc600078e0077 */
[----:B------:R-:W-:Y:S01]  /*4ee0*/  F2FP.SATFINITE.E4M3.F32.PACK_AB_MERGE_C R207, R51, R50, R54 ;  /* 0x0000003233cf723e */ /* 0x000fe20004807036 */
[----:B------:R-:W-:Y:S01]  /*4ef0*/  IMAD.MOV.U32 R54, RZ, RZ, R119 ;  /* 0x000000ffff367224 */ /* 0x000fe200078e0077 */
[----:B------:R-:W2:Y:S01]  /*4f00*/  MUFU.EX2 R68, R68 ;  /* 0x0000004400447308 */ /* 0x000ea20000000800 */
[----:B-1----:R-:W-:-:S01]  /*4f10*/  FADD.FTZ R5, R61, R8 ;  /* 0x000000083d057221 */ /* 0x002fc20000010000 */
[----:B------:R-:W-:Y:S01]  /*4f20*/  FADD.FTZ R8, R28, R7 ;  /* 0x000000071c087221 */ /* 0x000fe20000010000 */
[--C-:B0-----:R-:W-:Y:S02]  /*4f30*/  IMAD.MOV.U32 R65, RZ, RZ, R119.reuse ;  /* 0x000000ffff417224 */ /* 0x101fe400078e0077 */
[--C-:B------:R-:W-:Y:S02]  /*4f40*/  IMAD.MOV.U32 R51, RZ, RZ, R119.reuse ;  /* 0x000000ffff337224 */ /* 0x100fe400078e0077 */
[----:B------:R-:W-:Y:S01]  /*4f50*/  IMAD.MOV.U32 R50, RZ, RZ, R119 ;  /* 0x000000ffff327224 */ /* 0x000fe200078e0077 */
[----:B------:R-:W0:Y:S01]  /*4f60*/  MUFU.EX2 R29, R29 ;  /* 0x0000001d001d7308 */ /* 0x000e220000000800 */
[----:B---3--:R-:W-:-:S07]  /*4f70*/  FADD.FTZ R5, R2, R5 ;  /* 0x0000000502057221 */ /* 0x008fce0000010000 */
[----:B------:R1:W3:Y:S01]  /*4f80*/  MUFU.EX2 R3, R80 ;  /* 0x0000005000037308 */ /* 0x0002e20000000800 */
[----:B--2---:R-:W-:-:S07]  /*4f90*/  FADD.FTZ R10, R68, R5 ;  /* 0x00000005440a7221 */ /* 0x004fce0000010000 */
[----:B------:R-:W2:Y:S01]  /*4fa0*/  MUFU.EX2 R32, R32 ;  /* 0x0000002000207308 */ /* 0x000ea20000000800 */
[C---:B0-----:R-:W-:Y:S01]  /*4fb0*/  F2FP.SATFINITE.E4M3.F32.PACK_AB_MERGE_C R28, R29.reuse, R28, RZ ;  /* 0x0000001c1d1c723e */ /* 0x041fe200048070ff */
[----:B------:R-:W-:Y:S01]  /*4fc0*/  FADD.FTZ R29, R29, R8 ;  /* 0x000000081d1d7221 */ /* 0x000fe20000010000 */
[--C-:B-1----:R-:W-:Y:S02]  /*4fd0*/  IMAD.MOV.U32 R80, RZ, RZ, R119.reuse ;  /* 0x000000ffff507224 */ /* 0x102fe400078e0077 */
[----:B------:R-:W-:Y:S01]  /*4fe0*/  F2FP.SATFINITE.E4M3.F32.PACK_AB_MERGE_C R200, R25, R24, R28 ;  /* 0x0000001819c8723e */ /* 0x000fe2000480701c */
[----:B------:R-:W-:Y:S02]  /*4ff0*/  IMAD.MOV.U32 R28, RZ, RZ, R119 ;  /* 0x000000ffff1c7224 */ /* 0x000fe400078e0077 */
[----:B------:R-:W0:Y:S01]  /*5000*/  MUFU.EX2 R69, R69 ;  /* 0x0000004500457308 */ /* 0x000e220000000800 */
[----:B---3--:R-:W-:-:S01]  /*5010*/  FADD.FTZ R10, R3, R10 ;  /* 0x0000000a030a7221 */ /* 0x008fc20000010000 */
[----:B------:R-:W-:Y:S01]  /*5020*/  F2FP.SATFINITE.E4M3.F32.PACK_AB_MERGE_C R68, R3, R68, RZ ;  /* 0x000000440344723e */ /* 0x000fe200048070ff */
[----:B------:R-:W-:-:S02]  /*5030*/  IMAD.MOV.U32 R25, RZ, RZ, R119 ;  /* 0x000000ffff197224 */ /* 0x000fc400078e0077 */
[--C-:B------:R-:W-:Y:S01]  /*5040*/  IMAD.MOV.U32 R24, RZ, RZ, R119.reuse ;  /* 0x000000ffff187224 */ /* 0x100fe200078e0077 */
[----:B------:R-:W-:Y:S01]  /*5050*/  F2FP.SATFINITE.E4M3.F32.PACK_AB_MERGE_C R201, R2, R61, R68 ;  /* 0x0000003d02c9723e */ /* 0x000fe20004807044 */
[----:B------:R-:W-:Y:S01]  /*5060*/  IMAD.MOV.U32 R68, RZ, RZ, R119 ;  /* 0x000000ffff447224 */ /* 0x000fe200078e0077 */
[----:B------:R-:W-:Y:S01]  /*5070*/  MUFU.EX2 R36, R36 ;  /* 0x0000002400247308 */ /* 0x000fe20000000800 */
[----:B--2---:R-:W-:-:S01]  /*5080*/  FADD.FTZ R8, R32, R29 ;  /* 0x0000001d20087221 */ /* 0x004fc20000010000 */
[--C-:B------:R-:W-:Y:S02]  /*5090*/  IMAD.MOV.U32 R61, RZ, RZ, R119.reuse ;  /* 0x000000ffff3d7224 */ /* 0x100fe400078e0077 */
[----:B------:R-:W-:-:S04]  /*50a0*/  IMAD.MOV.U32 R29, RZ, RZ, R119 ;  /* 0x000000ffff1d7224 */ /* 0x000fc800078e0077 */
[----:B------:R-:W1:Y:S01]  /*50b0*/  MUFU.EX2 R37, R37 ;  /* 0x0000002500257308 */ /* 0x000e620000000800 */
[----:B0-----:R-:W-:-:S07]  /*50c0*/  FADD.FTZ R3, R69, R10 ;  /* 0x0000000a45037221 */ /* 0x001fce0000010000 */
[----:B------:R-:W0:Y:S08]  /*50d0*/  MUFU.EX2 R33, R33 ;  /* 0x0000002100217308 */ /* 0x000e300000000800 */
[----:B------:R2:W3:Y:S01]  /*50e0*/  MUFU.EX2 R6, R81 ;  /* 0x0000005100067308 */ /* 0x0004e20000000800 */
[----:B-1----:R-:W-:-:S07]  /*50f0*/  F2FP.SATFINITE.E4M3.F32.PACK_AB_MERGE_C R2, R37, R36, RZ ;  /* 0x000000242502723e */ /* 0x002fce00048070ff */
[----:B------:R-:W1:Y:S01]  /*5100*/  MUFU.EX2 R84, R84 ;  /* 0x0000005400547308 */ /* 0x000e620000000800 */
[----:B0-----:R-:W-:-:S01]  /*5110*/  FADD.FTZ R5, R33, R8 ;  /* 0x0000000821057221 */ /* 0x001fc20000010000 */
[----:B------:R-:W-:Y:S01]  /*5120*/  F2FP.SATFINITE.E4M3.F32.PACK_AB_MERGE_C R202, R33, R32, R2 ;  /* 0x0000002021ca723e */ /* 0x000fe20004807002 */
[----:B--2---:R-:W-:Y:S02]  /*5130*/  IMAD.MOV.U32 R81, RZ, RZ, R119 ;  /* 0x000000ffff517224 */ /* 0x004fe400078e0077 */
[----:B------:R-:W-:Y:S01]  /*5140*/  FADD.FTZ R36, R36, R5 ;  /* 0x0000000524247221 */ /* 0x000fe20000010000 */
[----:B------:R-:W-:Y:S02]  /*5150*/  IMAD.MOV.U32 R33, RZ, RZ, R119 ;  /* 0x000000ffff217224 */ /* 0x000fe400078e0077 */
[----:B------:R-:W0:Y:S01]  /*5160*/  MUFU.EX2 R85, R85 ;  /* 0x0000005500557308 */ /* 0x000e220000000800 */
[----:B---3--:R-:W-:-:S01]  /*5170*/  FADD.FTZ R3, R6, R3 ;  /* 0x0000000306037221 */ /* 0x008fc20000010000 */
[----:B------:R-:W-:-:S03]  /*5180*/  IMAD.MOV.U32 R32, RZ, RZ, R119 ;  /* 0x000000ffff207224 */ /* 0x000fc600078e0077 */
[----:B-1----:R-:W-:Y:S01]  /*5190*/  FADD.FTZ R2, R84, R3 ;  /* 0x0000000354027221 */ /* 0x002fe20000010000 */
[----:B------:R-:W-:-:S01]  /*51a0*/  FADD.FTZ R3, R37, R36 ;  /* 0x0000002425037221 */ /* 0x000fc20000010000 */
[--C-:B------:R-:W-:Y:S02]  /*51b0*/  IMAD.MOV.U32 R37, RZ, RZ, R119.reuse ;  /* 0x000000ffff257224 */ /* 0x100fe400078e0077 */
[----:B------:R-:W-:Y:S01]  /*51c0*/  IMAD.MOV.U32 R36, RZ, RZ, R119 ;  /* 0x000000ffff247224 */ /* 0x000fe200078e0077 */
[C---:B0-----:R-:W-:Y:S01]  /*51d0*/  F2FP.SATFINITE.E4M3.F32.PACK_AB_MERGE_C R7, R85.reuse, R84, RZ ;  /* 0x000000545507723e */ /* 0x041fe200048070ff */
[----:B------:R-:W-:-:S01]  /*51e0*/  FADD.FTZ R2, R85, R2 ;  /* 0x0000000255027221 */ /* 0x000fc20000010000 */
[----:B------:R-:W-:Y:S02]  /*51f0*/  IMAD.MOV.U32 R85, RZ, RZ, R119 ;  /* 0x000000ffff557224 */ /* 0x000fe400078e0077 */
[----:B------:R-:W-:Y:S01]  /*5200*/  F2FP.SATFINITE.E4M3.F32.PACK_AB_MERGE_C R203, R6, R69, R7 ;  /* 0x0000004506cb723e */ /* 0x000fe20004807007 */
[----:B------:R-:W-:-:S02]  /*5210*/  IMAD.MOV.U32 R84, RZ, RZ, R119 ;  /* 0x000000ffff547224 */ /* 0x000fc400078e0077 */
        /* <DEDUP_REMOVED lines=53> */
[----:B------:R-:W-:-:S05]  /*5570*/  UMOV UR58, UR56 ;  /* 0x00000038003a7c82 */ /* 0x000fca0008000000 */
.L_x_4813:
[----:B------:R-:W-:Y:S01]  /*5580*/  ISETP.NE.AND P3, PT, RZ, UR44, PT ;  /* 0x0000002cff007c0c */ /* 0x000fe2000bf65270 */
[----:B------:R-:W-:-:S04]  /*5590*/  UISETP.NE.AND UP0, UPT, UR58, 0x1, UPT ;  /* 0x000000013a00788c */ /* 0x000fc8000bf05270 */
[----:B------:R-:W-:-:S04]  /*55a0*/  USEL UR46, URZ, 0x1, UP0 ;  /* 0x000000013f2e7887 */ /* 0x000fc80008000000 */
[----:B------:R-:W-:-:S04]  /*55b0*/  ULOP3.LUT UR46, UR59, UR46, URZ, 0x3c, !UPT ;  /* 0x0000002e3b2e7292 */ /* 0x000fc8000f8e3c3f */
[----:B------:R-:W-:Y:S08]  /*55c0*/  @P3 BRA `(.L_x_4804) ;  /* 0x0000000000383947 */ /* 0x000ff00003800000 */
[----:B------:R-:W-:Y:S05]  /*55d0*/  @!P0 BRA `(.L_x_4805) ;  /* 0x0000000000048947 */ /* 0x000fea0003800000 */
[----:B------:R-:W-:Y:S01]  /*55e0*/  BPT.TRAP 0x1 ;  /* 0x000000040000795c */ /* 0x000fe20000300000 */
.L_x_4805:
        /* <DEDUP_REMOVED lines=9> */
.L_x_4806:
[----:B-1----:R-:W-:Y:S05]  /*5680*/  @P2 BRA `(.L_x_4804) ;  /* 0x0000000000082947 */ /* 0x002fea0003800000 */
[----:B------:R-:W1:Y:S02]  /*5690*/  SYNCS.PHASECHK.TRANS64.TRYWAIT P2, [UR6+0x33430], R0 ;  /* 0x03343000ff0075a7 */ /* 0x000e640008040146 */
[----:B-1----:R-:W-:Y:S05]  /*56a0*/  @!P2 BRA `(.L_x_4807) ;  /* 0x00000100006ca947 */ /* 0x002fea0003800000 */
.L_x_4804:
        /* <DEDUP_REMOVED lines=189> */
.L_x_4809:
[----:B------:R-:W-:Y:S01]  /*6280*/  ULEA UR6, UR58, UR41, 0x3 ;  /* 0x000000293a067291 */ /* 0x000fe2000f8e183f */
[----:B------:R-:W-:-:S05]  /*6290*/  IMAD.U32 R0, RZ, RZ, UR59 ;  /* 0x0000003bff007e24 */ /* 0x000fca000f8e00ff */
[----:B------:R-:W-:-:S04]  /*62a0*/  SHF.L.U32 R0, R0, 0x1f, RZ ;  /* 0x0000001f00007819 */ /* 0x000fc800000006ff */
[----:B------:R0:W1:Y:S01]  /*62b0*/  SYNCS.PHASECHK.TRANS64.TRYWAIT P2, [UR6+0x33450], R0 ;  /* 0x03345000ff0075a7 */ /* 0x0000620008040146 */
[----:B------:R-:W-:Y:S05]  /*62c0*/  @!P0 BRA `(.L_x_4810) ;  /* 0x0000000000048947 */ /* 0x000fea0003800000 */
[----:B------:R-:W-:Y:S01]  /*62d0*/  BPT.TRAP 0x1 ;  /* 0x000000040000795c */ /* 0x000fe20000300000 */
.L_x_4810:
[----:B-1----:R-:W-:Y:S05]  /*62e0*/  @P2 BRA `(.L_x_4808) ;  /* 0x0000000000082947 */ /* 0x002fea0003800000 */
[----:B------:R-:W1:Y:S02]  /*62f0*/  SYNCS.PHASECHK.TRANS64.TRYWAIT P2, [UR6+0x33450], R0 ;  /* 0x03345000ff0075a7 */ /* 0x000e640008040146 */
[----:B-1----:R-:W-:Y:S05]  /*6300*/  @!P2 BRA `(.L_x_4811) ;  /* 0x000000f4006ca947 */ /* 0x002fea0003800000 */
.L_x_4808:
[----:B------:R-:W-:Y:S01]  /*6310*/  USHF.L.U32 UR6, UR52, 0x7, URZ ;  /* 0x0000000734067899 */ /* 0x000fe2000800063f */
[----:B01----:R-:W-:Y:S01]  /*6320*/  IMAD.MOV.U32 R0, RZ, RZ, -0x2 ;  /* 0xfffffffeff007424 */ /* 0x003fe200078e00ff */
[----:B------:R-:W-:Y:S01]  /*6330*/  WARPGROUP.ARRIVE ;  /* 0x00000000000079c5 */ /* 0x000fe20000000000 */
[----:B------:R-:W-:Y:S01]  /*6340*/  IMAD.U32 R11, RZ, RZ, UR38 ;  /* 0x00000026ff0b7e24 */ /* 0x000fe2000f8e00ff */
[----:B------:R-:W-:-:S04]  /*6350*/  UIMAD UR6, UR57, -0xa0, UR6 ;  /* 0xffffff60390678a4 */ /* 0x000fc8000f8e0206 */
[----:B------:R-:W-:Y:S02]  /*6360*/  UIADD3 UR7, UR6, 0x1, UR50 ;  /* 0x0000000106077890 */ /* 0x000fe4000fffe032 */
[----:B------:R-:W-:Y:S02]  /*6370*/  UIADD3 UR6, UR41, 0x200, URZ ;  /* 0x0000020029067890 */ /* 0x000fe4000fffe03f */
[----:B------:R-:W-:Y:S02]  /*6380*/  UIADD3 UR7, UR7, -UR51, URZ ;  /* 0x8000003307077290 */ /* 0x000fe4000fffe03f */
[----:B------:R-:W-:-:S04]  /*6390*/  USHF.R.U32.HI UR6, URZ, 0x4, UR6 ;  /* 0x000000043f067899 */ /* 0x000fc80008011606 */
[----:B------:R-:W-:Y:S01]  /*63a0*/  ULOP3.LUT UR6, UR6, 0x3fff, URZ, 0xc0, !UPT ;  /* 0x00003fff06067892 */ /* 0x000fe2000f8ec03f */
[----:B------:R-:W-:Y:S01]  /*63b0*/  IMAD R7, R17, R0, UR7 ;  /* 0x0000000711077e24 */ /* 0x000fe2000f8e0200 */
[----:B------:R-:W-:Y:S02]  /*63c0*/  UMOV UR7, 0xc0000010 ;  /* 0xc000001000077882 */ /* 0x000fe40000000000 */
[----:B------:R-:W-:Y:S01]  /*63d0*/  ULOP3.LUT UR6, UR6, 0x10000, URZ, 0xfc, !UPT ;  /* 0x0001000006067892 */ /* 0x000fe2000f8efc3f */
[----:B------:R-:W-:-:S03]  /*63e0*/  IMAD.IADD R4, R22, 0x1, R7 ;  /* 0x0000000116047824 */ /* 0x000fc600078e0207 */
[----:B------:R-:W-:Y:S02]  /*63f0*/  UIMAD UR10, UR58, 0x780, UR6 ;  /* 0x000007803a0a78a4 */ /* 0x000fe4000f8e0206 */
[C---:B------:R-:W-:Y:S02]  /*6400*/  ISETP.GT.AND P2, PT, R4.reuse, RZ, PT ;  /* 0x000000ff0400720c */ /* 0x040fe40003f44270 */
[----:B------:R-:W-:Y:S02]  /*6410*/  ISETP.GT.AND P3, PT, R4, 0x1, PT ;  /* 0x000000010400780c */ /* 0x000fe40003f64270 */
[----:B------:R-:W-:Y:S01]  /*6420*/  FSEL R184, R184, -INF , P2 ;  /* 0xff800000b8b87808 */ /* 0x000fe20001000000 */
[----:B------:R-:W-:Y:S01]  /*6430*/  UMOV UR6, UR10 ;  /* 0x0000000a00067c82 */ /* 0x000fe20008000000 */
[----:B------:R-:W-:Y:S01]  /*6440*/  ISETP.GT.AND P2, PT, R4, 0x8, PT ;  /* 0x000000080400780c */ /* 0x000fe20003f44270 */
[----:B------:R-:W-:Y:S01]  /*6450*/  QGMMA.64x192x32.F32.E4M3.E4M3 R24, R216, gdesc[UR4], R24, gsb0 ;  /* 0x02e00004d8187df3 */ /* 0x000fe20008000818 */
[----:B------:R-:W-:Y:S01]  /*6460*/  FSEL R185, R185, -INF , P3 ;  /* 0xff800000b9b97808 */ /* 0x000fe20001800000 */
[----:B------:R-:W-:Y:S01]  /*6470*/  UIADD3 UR6, UR10, 0x180, URZ ;  /* 0x000001800a067890 */ /* 0x000fe2000fffe03f */
[----:B------:R-:W-:Y:S01]  /*6480*/  FMNMX.FTZ R0, R184, R5, !PT ;  /* 0x00000005b8007209 */ /* 0x000fe20007810000 */
[----:B------:R-:W-:Y:S01]  /*6490*/  UMOV UR7, 0xc0000010 ;  /* 0xc000001000077882 */ /* 0x000fe20000000000 */
        /* <DEDUP_REMOVED lines=100> */
[----:B------:R-:W-:Y:S01]  /*6ae0*/  FSEL R125, R125, -INF , P3 ;  /* 0xff8000007d7d7808 */ /* 0x000fe20001800000 */
[----:B------:R-:W-:Y:S02]  /*6af0*/  WARPGROUP.DEPBAR.LE gsb0, 0x0 ;  /* 0x00008000000079c5 */ /* 0x000fe40000010000 */
[----:B------:R-:W-:Y:S01]  /*6b00*/  WARPGROUP.ARRIVE ;  /* 0x00000000000079c5 */ /* 0x000fe20000000000 */
[----:B------:R-:W-:-:S02]  /*6b10*/  FMNMX.FTZ R0, R124, R7, !PT ;  /* 0x000000077c007209 */ /* 0x000fc40007810000 */
[----:B------:R-:W-:Y:S02]  /*6b20*/  ISETP.GT.AND P3, PT, R4, 0x91, PT ;  /* 0x000000910400780c */ /* 0x000fe40003f64270 */
[----:B------:R-:W-:Y:S01]  /*6b30*/  FSEL R128, R128, -INF , P2 ;  /* 0xff80000080807808 */ /* 0x000fe20001000000 */
[----:B------:R-:W-:Y:S01]  /*6b40*/  QGMMA.64x192x32.F32.E4M3.E4M3 R24, R212, gdesc[UR4], R24, gsb0 ;  /* 0x02e00004d4187df3 */ /* 0x000fe20008000818 */
[----:B------:R-:W-:Y:S01]  /*6b50*/  FMNMX.FTZ R7, R125, R0, !PT ;  /* 0x000000007d077209 */ /* 0x000fe20007810000 */
[----:B------:R-:W-:Y:S01]  /*6b60*/  UIADD3 UR6, UR10, 0x300, URZ ;  /* 0x000003000a067890 */ /* 0x000fe2000fffe03f */
[----:B------:R-:W-:Y:S01]  /*6b70*/  ISETP.GT.AND P2, PT, R4, 0x98, PT ;  /* 0x000000980400780c */ /* 0x000fe20003f44270 */
[----:B------:R-:W-:Y:S01]  /*6b80*/  UMOV UR7, 0xc0000010 ;  /* 0xc000001000077882 */ /* 0x000fe20000000000 */
        /* <DEDUP_REMOVED lines=22> */
[C---:B------:R-:W-:Y:S02]  /*6cf0*/  ISETP.GT.AND P3, PT, R4.reuse, 0x18, PT ;  /* 0x000000180400780c */ /* 0x040fe40003f64270 */
[----:B------:R-:W-:Y:S02]  /*6d00*/  FSEL R195, R195, -INF , P4 ;  /* 0xff800000c3c37808 */ /* 0x000fe40002000000 */
[----:B------:R-:W-:Y:S02]  /*6d10*/  ISETP.GT.AND P4, PT, R4, 0x19, PT ;  /* 0x000000190400780c */ /* 0x000fe40003f84270 */
[----:B0-----:R-:W-:Y:S02]  /*6d20*/  FMNMX.FTZ R10, R9, R0, !PT ;  /* 0x00000000090a7209 */ /* 0x001fe40007810000 */
[----:B------:R-:W-:Y:S02]  /*6d30*/  FSEL R198, R198, -INF , P3 ;  /* 0xff800000c6c67808 */ /* 0x000fe40001800000 */
[----:B------:R-:W-:Y:S01]  /*6d40*/  FSEL R199, R199, -INF , P4 ;  /* 0xff800000c7c77808 */ /* 0x000fe20002000000 */
[----:B------:R-:W0:Y:S01]  /*6d50*/  SHFL.BFLY PT, R7, R10, 0x1, 0x1f ;  /* 0x0c201f000a077f89 */ /* 0x000e2200000e0000 */
[----:B------:R-:W-:-:S02]  /*6d60*/  ISETP.GT.AND P3, PT, R4, 0x20, PT ;  /* 0x000000200400780c */ /* 0x000fc40003f64270 */
[----:B------:R-:W-:Y:S02]  /*6d70*/  ISETP.GT.AND P4, PT, R4, 0x21, PT ;  /* 0x000000210400780c */ /* 0x000fe40003f84270 */
[----:B------:R-:W-:Y:S02]  /*6d80*/  FSEL R170, R170, -INF , P3 ;  /* 0xff800000aaaa7808 */ /* 0x000fe40001800000 */
[----:B------:R-:W-:-:S04]  /*6d90*/  ISETP.GT.AND P3, PT, R4, 0x28, PT ;  /* 0x000000280400780c */ /* 0x000fc80003f64270 */
[----:B------:R-:W-:Y:S02]  /*6da0*/  FSEL R174, R174, -INF , P3 ;  /* 0xff800000aeae7808 */ /* 0x000fe40001800000 */
[----:B------:R-:W-:-:S04]  /*6db0*/  ISETP.GT.AND P3, PT, R4, 0x30, PT ;  /* 0x000000300400780c */ /* 0x000fc80003f64270 */
[----:B------:R-:W-:Y:S02]  /*6dc0*/  FSEL R178, R178, -INF , P3 ;  /* 0xff800000b2b27808 */ /* 0x000fe40001800000 */
[----:B------:R-:W-:-:S04]  /*6dd0*/  ISETP.GT.AND P3, PT, R4, 0x38, PT ;  /* 0x000000380400780c */ /* 0x000fc80003f64270 */
[----:B------:R-:W-:Y:S02]  /*6de0*/  FSEL R182, R182, -INF , P3 ;  /* 0xff800000b6b67808 */ /* 0x000fe40001800000 */
[----:B0-----:R-:W-:Y:S02]  /*6df0*/  FMNMX.FTZ R0, R10, R7, !PT ;  /* 0x000000070a007209 */ /* 0x001fe40007810000 */
[----:B------:R-:W-:Y:S02]  /*6e00*/  ISETP.GT.AND P3, PT, R4, 0x40, PT ;  /* 0x000000400400780c */ /* 0x000fe40003f64270 */
[C---:B------:R-:W-:Y:S01]  /*6e10*/  FSETP.NEU.FTZ.AND P2, PT, R0.reuse, -INF , PT ;  /* 0xff8000000000780b */ /* 0x040fe20003f5d000 */
[----:B------:R-:W-:-:S01]  /*6e20*/  FFMA.FTZ R7, R0, R11, -8 ;  /* 0xc100000000077423 */ /* 0x000fc2000001000b */
[----:B------:R-:W-:Y:S02]  /*6e30*/  FSEL R154, R154, -INF , P3 ;  /* 0xff8000009a9a7808 */ /* 0x000fe40001800000 */
[----:B------:R-:W-:-:S02]  /*6e40*/  ISETP.GT.AND P3, PT, R4, 0x48, PT ;  /* 0x000000480400780c */ /* 0x000fc40003f64270 */
[----:B------:R-:W-:Y:S02]  /*6e50*/  FSEL R7, R7, RZ, P2 ;  /* 0x000000ff07077208 */ /* 0x000fe40001000000 */
[----:B------:R-:W-:Y:S02]  /*6e60*/  FSEL R158, R158, -INF , P3 ;  /* 0xff8000009e9e7808 */ /* 0x000fe40001800000 */
[----:B------:R-:W-:Y:S01]  /*6e70*/  ISETP.GT.AND P3, PT, R4, 0x50, PT ;  /* 0x000000500400780c */ /* 0x000fe20003f64270 */
[----:B------:R-:W-:-:S01]  /*6e80*/  FFMA.FTZ R185, R185, UR38, -R7 ;  /* 0x00000026b9b97c23 */ /* 0x000fc20008010807 */
[--C-:B------:R-:W-:Y:S01]  /*6e90*/  FFMA.FTZ R8, R184, UR38, -R7.reuse ;  /* 0x00000026b8087c23 */ /* 0x100fe20008010807 */
[----:B------:R-:W-:-:S01]  /*6ea0*/  FFMA.FTZ R184, R168, UR38, -R7 ;  /* 0x00000026a8b87c23 */ /* 0x000fc20008010807 */
[--C-:B------:R-:W-:Y:S01]  /*6eb0*/  FFMA.FTZ R186, R173, UR38, -R7.reuse ;  /* 0x00000026adba7c23 */ /* 0x100fe20008010807 */
[----:B------:R0:W-:Y:S01]  /*6ec0*/  MUFU.EX2 R9, R185 ;  /* 0x000000b900097308 */ /* 0x0001e20000000800 */
[----:B------:R-:W-:-:S01]  /*6ed0*/  FFMA.FTZ R188, R188, UR38, -R7 ;  /* 0x00000026bcbc7c23 */ /* 0x000fc20008010807 */
[----:B------:R-:W-:Y:S01]  /*6ee0*/  FSEL R162, R162, -INF , P3 ;  /* 0xff800000a2a27808 */ /* 0x000fe20001800000 */
[----:B------:R-:W-:-:S01]  /*6ef0*/  FFMA.FTZ R11, R189, UR38, -R7 ;  /* 0x00000026bd0b7c23 */ /* 0x000fc20008010807 */
[----:B------:R-:W-:Y:S01]  /*6f00*/  ISETP.GT.AND P3, PT, R4, 0x58, PT ;  /* 0x000000580400780c */ /* 0x000fe20003f64270 */
[----:B------:R-:W-:-:S01]  /*6f10*/  FFMA.FTZ R12, R192, UR38, -R7 ;  /* 0x00000026c00c7c23 */ /* 0x000fc20008010807 */
[--C-:B------:R-:W-:Y:S01]  /*6f20*/  FFMA.FTZ R13, R193, UR38, -R7.reuse ;  /* 0x00000026c10d7c23 */ /* 0x100fe20008010807 */
[----:B------:R-:W-:-:S01]  /*6f30*/  FFMA.FTZ R14, R196, UR38, -R7 ;  /* 0x00000026c40e7c23 */ /* 0x000fc20008010807 */
[----:B------:R1:W-:Y:S01]  /*6f40*/  MUFU.EX2 R10, R188 ;  /* 0x000000bc000a7308 */ /* 0x0003e20000000800 */
[----:B0-----:R-:W-:Y:S01]  /*6f50*/  FMNMX.FTZ R185, R187, R20, !PT ;  /* 0x00000014bbb97209 */ /* 0x001fe20007810000 */
        /* <DEDUP_REMOVED lines=8> */
[--C-:B-1----:R-:W-:Y:S01]  /*6fe0*/  FFMA.FTZ R188, R176, UR38, -R7.reuse ;  /* 0x00000026b0bc7c23 */ /* 0x102fe20008010807 */
[----:B------:R-:W-:Y:S01]  /*6ff0*/  FSEL R138, R138, -INF , P3 ;  /* 0xff8000008a8a7808 */ /* 0x000fe20001800000 */
[--C-:B------:R-:W-:Y:S01]  /*7000*/  FFMA.FTZ R153, R153, UR38, -R7.reuse ;  /* 0x0000002699997c23 */ /* 0x100fe20008010807 */
[----:B------:R-:W-:Y:S01]  /*7010*/  FMNMX.FTZ R168, R194, R185, !PT ;  /* 0x000000b9c2a87209 */ /* 0x000fe20007810000 */
[--C-:B------:R-:W-:Y:S01]  /*7020*/  FFMA.FTZ R156, R156, UR38, -R7.reuse ;  /* 0x000000269c9c7c23 */ /* 0x100fe20008010807 */
[----:B------:R-:W-:Y:S01]  /*7030*/  ISETP.GT.AND P3, PT, R4, 0x68, PT ;  /* 0x000000680400780c */ /* 0x000fe20003f64270 */
[--C-:B------:R-:W-:Y:S01]  /*7040*/  FFMA.FTZ R120, R120, UR38, -R7.reuse ;  /* 0x0000002678787c23 */ /* 0x100fe20008010807 */
[----:B------:R-:W-:Y:S01]  /*7050*/  FMNMX.FTZ R185, R195, R168, !PT ;  /* 0x000000a8c3b97209 */ /* 0x000fe20007810000 */
[--C-:B0-----:R-:W-:Y:S01]  /*7060*/  FFMA.FTZ R184, R172, UR38, -R7.reuse ;  /* 0x00000026acb87c23 */ /* 0x101fe20008010807 */
        /* <DEDUP_REMOVED lines=15> */
[----:B------:R-:W-:Y:S01]  /*7160*/  FFMA.FTZ R132, R132, UR38, -R7 ;  /* 0x0000002684847c23 */ /* 0x000fe20008010807 */
[----:B------:R-:W-:-:S02]  /*7170*/  FSEL R175, R175, -INF , P4 ;  /* 0xff800000afaf7808 */ /* 0x000fc40002000000 */
[----:B------:R-:W-:Y:S01]  /*7180*/  FMNMX.FTZ R176, R174, R185, !PT ;  /* 0x000000b9aeb07209 */ /* 0x000fe20007810000 */
[----:B------:R1:W-:Y:S01]  /*7190*/  MUFU.EX2 R173, R188 ;  /* 0x000000bc00ad7308 */ /* 0x0003e20000000800 */
[----:B0-----:R-:W-:-:S01]  /*71a0*/  FFMA.FTZ R186, R177, UR38, -R7 ;  /* 0x00000026b1ba7c23 */ /* 0x001fc20008010807 */
[----:B------:R-:W-:Y:S02]  /*71b0*/  ISETP.GT.AND P4, PT, R4, 0x31, PT ;  /* 0x000000310400780c */ /* 0x000fe40003f84270 */
[----:B------:R-:W-:Y:S02]  /*71c0*/  FMNMX.FTZ R177, R175, R176, !PT ;  /* 0x000000b0afb17209 */ /* 0x000fe40007810000 */
[----:B------:R-:W-:Y:S02]  /*71d0*/  FSEL R179, R179, -INF , P4 ;  /* 0xff800000b3b37808 */ /* 0x000fe40002000000 */
[----:B------:R-:W-:Y:S01]  /*71e0*/  FMNMX.FTZ R184, R178, R177, !PT ;  /* 0x000000b1b2b87209 */ /* 0x000fe20007810000 */
[--C-:B------:R-:W-:Y:S01]  /*71f0*/  FFMA.FTZ R177, R180, UR38, -R7.reuse ;  /* 0x00000026b4b17c23 */ /* 0x100fe20008010807 */
[----:B------:R-:W-:Y:S01]  /*7200*/  ISETP.GT.AND P4, PT, R4, 0x39, PT ;  /* 0x000000390400780c */ /* 0x000fe20003f84270 */
[----:B-1----:R-:W-:Y:S01]  /*7210*/  FFMA.FTZ R188, R160, UR38, -R7 ;  /* 0x00000026a0bc7c23 */ /* 0x002fe20008010807 */
[----:B------:R-:W-:Y:S01]  /*7220*/  FMNMX.FTZ R185, R179, R184, !PT ;  /* 0x000000b8b3b97209 */ /* 0x000fe20007810000 */
[----:B------:R-:W-:Y:S01]  /*7230*/  MUFU.EX2 R176, R186 ;  /* 0x000000ba00b07308 */ /* 0x000fe20000000800 */
[----:B------:R-:W-:-:S02]  /*7240*/  FSEL R183, R183, -INF , P4 ;  /* 0xff800000b7b77808 */ /* 0x000fc40002000000 */
[----:B------:R-:W-:Y:S01]  /*7250*/  FMNMX.FTZ R180, R182, R185, !PT ;  /* 0x000000b9b6b47209 */ /* 0x000fe20007810000 */
[----:B------:R-:W-:-:S01]  /*7260*/  FFMA.FTZ R185, R181, UR38, -R7 ;  /* 0x00000026b5b97c23 */ /* 0x000fc20008010807 */
        /* <DEDUP_REMOVED lines=13> */
[----:B------:R-:W-:Y:S01]  /*7340*/  FSEL R163, R163, -INF , P4 ;  /* 0xff800000a3a37808 */ /* 0x000fe20002000000 */
[----:B0-----:R-:W-:Y:S01]  /*7350*/  FFMA.FTZ R185, R157, UR38, -R7 ;  /* 0x000000269db97c23 */ /* 0x001fe20008010807 */
[----:B------:R-:W-:-:S02]  /*7360*/  FMNMX.FTZ R184, R162, R181, !PT ;  /* 0x000000b5a2b87209 */ /* 0x000fc40007810000 */
[----:B------:R-:W-:Y:S02]  /*7370*/  ISETP.GT.AND P4, PT, R4, 0x59, PT ;  /* 0x000000590400780c */ /* 0x000fe40003f84270 */
[----:B------:R-:W-:Y:S01]  /*7380*/  FMNMX.FTZ R181, R163, R184, !PT ;  /* 0x000000b8a3b57209 */ /* 0x000fe20007810000 */
[----:B------:R-:W-:Y:S01]  /*7390*/  MUFU.EX2 R12, R12 ;  /* 0x0000000c000c7308 */ /* 0x000fe20000000800 */
[----:B------:R-:W-:Y:S02]  /*73a0*/  FSEL R167, R167, -INF , P4 ;  /* 0xff800000a7a77808 */ /* 0x000fe40002000000 */
[----:B------:R-:W-:Y:S02]  /*73b0*/  FMNMX.FTZ R184, R166, R181, !PT ;  /* 0x000000b5a6b87209 */ /* 0x000fe40007810000 */
[----:B------:R-:W-:Y:S02]  /*73c0*/  ISETP.GT.AND P4, PT, R4, 0x61, PT ;  /* 0x000000610400780c */ /* 0x000fe40003f84270 */
[----:B------:R-:W-:Y:S01]  /*73d0*/  FMNMX.FTZ R181, R167, R184, !PT ;  /* 0x000000b8a7b57209 */ /* 0x000fe20007810000 */
[----:B------:R-:W-:Y:S01]  /*73e0*/  MUFU.EX2 R13, R13 ;  /* 0x0000000d000d7308 */ /* 0x000fe20000000800 */
[----:B------:R-:W-:-:S02]  /*73f0*/  FSEL R157, R139, -INF , P4 ;  /* 0xff8000008b9d7808 */ /* 0x000fc40002000000 */
[----:B------:R-:W-:Y:S02]  /*7400*/  FMNMX.FTZ R184, R138, R181, !PT ;  /* 0x000000b58ab87209 */ /* 0x000fe40007810000 */
[----:B------:R-:W-:Y:S01]  /*7410*/  ISETP.GT.AND P4, PT, R4, 0x69, PT ;  /* 0x000000690400780c */ /* 0x000fe20003f84270 */
[----:B------:R-:W-:Y:S02]  /*7420*/  WARPGROUP.DEPBAR.LE gsb0, 0x0 ;  /* 0x00008000000079c5 */ /* 0x000fe40000010000 */
[----:B------:R-:W-:Y:S01]  /*7430*/  WARPGROUP.ARRIVE ;  /* 0x00000000000079c5 */ /* 0x000fe20000000000 */
[----:B------:R-:W-:Y:S01]  /*7440*/  FMNMX.FTZ R181, R157, R184, !PT ;  /* 0x000000b89db57209 */ /* 0x000fe20007810000 */
[----:B------:R0:W-:Y:S01]  /*7450*/  MUFU.EX2 R139, R185 ;  /* 0x000000b9008b7308 */ /* 0x0001e20000000800 */
[----:B------:R-:W-:Y:S01]  /*7460*/  FSEL R160, R143, -INF , P4 ;  /* 0xff8000008fa07808 */ /* 0x000fe20002000000 */
[--C-:B------:R-:W-:Y:S01]  /*7470*/  FFMA.FTZ R184, R161, UR38, -R7.reuse ;  /* 0x00000026a1b87c23 */ /* 0x100fe20008010807 */
[----:B------:R-:W-:Y:S01]  /*7480*/  FMNMX.FTZ R181, R142, R181, !PT ;  /* 0x000000b58eb57209 */ /* 0x000fe20007810000 */
[----:B------:R-:W-:Y:S01]  /*7490*/  QGMMA.64x192x32.F32.E4M3.E4M3 R24, R208, gdesc[UR4], R24, gsb0 ;  /* 0x02e00004d0187df3 */ /* 0x000fe20008000818 */
[----:B------:R-:W-:Y:S01]  /*74a0*/  ISETP.GT.AND P4, PT, R4, 0x71, PT ;  /* 0x000000710400780c */ /* 0x000fe20003f84270 */
[----:B------:R-:W-:Y:S01]  /*74b0*/  UIADD3 UR6, UR10, 0x480, URZ ;  /* 0x000004800a067890 */ /* 0x000fe2000fffe03f */
[----:B------:R-:W-:Y:S01]  /*74c0*/  FSEL R146, R146, -INF , P3 ;  /* 0xff80000092927808 */ /* 0x000fe20001800000 */
[----:B------:R-:W-:Y:S01]  /*74d0*/  UMOV UR7, 0xc0000010 ;  /* 0xc000001000077882 */ /* 0x000fe20000000000 */
[----:B------:R-:W-:Y:S01]  /*74e0*/  FMNMX.FTZ R181, R160, R181, !PT ;  /* 0x000000b5a0b57209 */ /* 0x000fe20007810000 */
[----:B0-----:R-:W-:Y:S01]  /*74f0*/  FFMA.FTZ R185, R164, UR38, -R7 ;  /* 0x00000026a4b97c23 */ /* 0x001fe20008010807 */
[----:B------:R-:W-:Y:S01]  /*7500*/  ISETP.GT.AND P3, PT, R4, 0x78, PT ;  /* 0x000000780400780c */ /* 0x000fe20003f64270 */
[----:B------:R-:W-:Y:S01]  /*7510*/  MUFU.EX2 R143, R188 ;  /* 0x000000bc008f7308 */ /* 0x000fe20000000800 */
[----:B------:R-:W-:-:S02]  /*7520*/  FSEL R147, R147, -INF , P4 ;  /* 0xff80000093937808 */ /* 0x000fc40002000000 */
[----:B------:R-:W-:Y:S02]  /*7530*/  FMNMX.FTZ R186, R146, R181, !PT ;  /* 0x000000b592ba7209 */ /* 0x000fe40007810000 */
[----:B------:R-:W-:Y:S02]  /*7540*/  ISETP.GT.AND P4, PT, R4, 0x79, PT ;  /* 0x000000790400780c */ /* 0x000fe40003f84270 */
[----:B------:R-:W-:Y:S01]  /*7550*/  FSEL R150, R150, -INF , P3 ;  /* 0xff80000096967808 */ /* 0x000fe20001800000 */
[----:B------:R-:W-:Y:S01]  /*7560*/  MUFU.EX2 R14, R14 ;  /* 0x0000000e000e7308 */ /* 0x000fe20000000800 */
[----:B------:R-:W-:Y:S02]  /*7570*/  FMNMX.FTZ R181, R147, R186, !PT ;  /* 0x000000ba93b57209 */ /* 0x000fe40007810000 */
[----:B------:R-:W-:Y:S02]  /*7580*/  FSEL R161, R151, -INF , P4 ;  /* 0xff80000097a17808 */ /* 0x000fe40002000000 */
[----:B------:R-:W-:-:S02]  /*7590*/  ISETP.GT.AND P3, PT, R4, 0x80, PT ;  /* 0x000000800400780c */ /* 0x000fc40003f64270 */
[----:B------:R-:W-:Y:S01]  /*75a0*/  FMNMX.FTZ R164, R150, R181, !PT ;  /* 0x000000b596a47209 */ /* 0x000fe20007810000 */
[----:B------:R-:W-:-:S01]  /*75b0*/  FFMA.FTZ R181, R165, UR38, -R7 ;  /* 0x00000026a5b57c23 */ /* 0x000fc20008010807 */
[----:B------:R-:W-:Y:S01]  /*75c0*/  ISETP.GT.AND P4, PT, R4, 0x81, PT ;  /* 0x000000810400780c */ /* 0x000fe20003f84270 */
[----:B------:R0:W-:Y:S01]  /*75d0*/  MUFU.EX2 R151, R185 ;  /* 0x000000b900977308 */ /* 0x0001e20000000800 */
[----:B------:R-:W-:Y:S02]  /*75e0*/  FSEL R122, R122, -INF , P3 ;  /* 0xff8000007a7a7808 */ /* 0x000fe40001800000 */
[----:B------:R-:W-:Y:S02]  /*75f0*/  FMNMX.FTZ R165, R161, R164, !PT ;  /* 0x000000a4a1a57209 */ /* 0x000fe40007810000 */
[----:B------:R-:W-:Y:S02]  /*7600*/  ISETP.GT.AND P3, PT, R4, 0x88, PT ;  /* 0x000000880400780c */ /* 0x000fe40003f64270 */
[----:B------:R-:W-:Y:S01]  /*7610*/  FSEL R123, R123, -INF , P4 ;  /* 0xff8000007b7b7808 */ /* 0x000fe20002000000 */
[----:B------:R1:W-:Y:S01]  /*7620*/  MUFU.EX2 R164, R181 ;  /* 0x000000b500a47308 */ /* 0x0003e20000000800 */
[----:B------:R-:W-:Y:S01]  /*7630*/  FMNMX.FTZ R186, R122, R165, !PT ;  /* 0x000000a57aba7209 */ /* 0x000fe20007810000 */
[----:B0-----:R-:W-:Y:S01]  /*7640*/  FFMA.FTZ R185, R136, UR38, -R7 ;  /* 0x0000002688b97c23 */ /* 0x001fe20008010807 */
[----:B------:R-:W-:-:S02]  /*7650*/  ISETP.GT.AND P4, PT, R4, 0x89, PT ;  /* 0x000000890400780c */ /* 0x000fc40003f84270 */
[----:B------:R-:W-:Y:S02]  /*7660*/  FSEL R126, R126, -INF , P3 ;  /* 0xff8000007e7e7808 */ /* 0x000fe40001800000 */
[----:B------:R-:W-:Y:S01]  /*7670*/  FMNMX.FTZ R165, R123, R186, !PT ;  /* 0x000000ba7ba57209 */ /* 0x000fe20007810000 */
[--C-:B------:R-:W-:Y:S01]  /*7680*/  FFMA.FTZ R186, R137, UR38, -R7.reuse ;  /* 0x0000002689ba7c23 */ /* 0x100fe20008010807 */
[----:B------:R-:W-:Y:S01]  /*7690*/  ISETP.GT.AND P3, PT, R4, 0x90, PT ;  /* 0x000000900400780c */ /* 0x000fe20003f64270 */
[--C-:B-1----:R-:W-:Y:S01]  /*76a0*/  FFMA.FTZ R181, R140, UR38, -R7.reuse ;  /* 0x000000268cb57c23 */ /* 0x102fe20008010807 */
        /* <DEDUP_REMOVED lines=11> */
[----:B------:R-:W-:Y:S01]  /*7760*/  IMAD.U32 R149, RZ, RZ, UR38 ;  /* 0x00000026ff957e24 */ /* 0x000fe2000f8e00ff */
[----:B------:R-:W-:Y:S01]  /*7770*/  FSEL R131, R131, -INF , P4 ;  /* 0xff80000083837808 */ /* 0x000fe20002000000 */
[----:B------:R-:W-:Y:S01]  /*7780*/  FFMA.FTZ R7, R133, UR38, -R7 ;  /* 0x0000002685077c23 */ /* 0x000fe20008010807 */
[----:B------:R-:W-:Y:S01]  /*7790*/  FMNMX.FTZ R188, R130, R165, !PT ;  /* 0x000000a582bc7209 */ /* 0x000fe20007810000 */
[----:B------:R-:W-:Y:S01]  /*77a0*/  MUFU.EX2 R127, R185 ;  /* 0x000000b9007f7308 */ /* 0x000fe20000000800 */
[----:B------:R-:W-:-:S02]  /*77b0*/  ISETP.GT.AND P4, PT, R4, 0x99, PT ;  /* 0x000000990400780c */ /* 0x000fc40003f84270 */
[----:B------:R-:W-:Y:S02]  /*77c0*/  FSEL R134, R134, -INF , P3 ;  /* 0xff80000086867808 */ /* 0x000fe40001800000 */
[----:B------:R-:W-:Y:S02]  /*77d0*/  FMNMX.FTZ R165, R131, R188, !PT ;  /* 0x000000bc83a57209 */ /* 0x000fe40007810000 */
[----:B------:R-:W-:Y:S01]  /*77e0*/  FSEL R137, R135, -INF , P4 ;  /* 0xff80000087897808 */ /* 0x000fe20002000000 */
[----:B------:R-:W-:Y:S01]  /*77f0*/  MUFU.EX2 R21, R21 ;  /* 0x0000001500157308 */ /* 0x000fe20000000800 */
[----:B------:R-:W-:Y:S02]  /*7800*/  FMNMX.FTZ R4, R134, R165, !PT ;  /* 0x000000a586047209 */ /* 0x000fe40007810000 */
[----:B------:R-:W-:Y:S02]  /*7810*/  FSEL R188, R0, RZ, P2 ;  /* 0x000000ff00bc7208 */ /* 0x000fe40001000000 */
[----:B------:R-:W-:-:S03]  /*7820*/  FMNMX.FTZ R4, R137, R4, !PT ;  /* 0x0000000489047209 */ /* 0x000fc60007810000 */
[----:B------:R-:W-:Y:S01]  /*7830*/  FADD.FTZ R188, -R188, R5 ;  /* 0x00000005bcbc7221 */ /* 0x000fe20000010100 */
[----:B------:R-:W-:Y:S01]  /*7840*/  MUFU.EX2 R135, R181 ;  /* 0x000000b500877308 */ /* 0x000fe20000000800 */
[----:B------:R-:W0:Y:S02]  /*7850*/  SHFL.BFLY PT, R165, R4, 0x2, 0x1f ;  /* 0x0c401f0004a57f89 */ /* 0x000e2400000e0000 */
[----:B------:R-:W-:-:S05]  /*7860*/  FMUL.FTZ R5, R188, UR38 ;  /* 0x00000026bc057c20 */ /* 0x000fca0008410000 */
[----:B------:R-:W-:Y:S08]  /*7870*/  MUFU.EX2 R169, R169 ;  /* 0x000000a900a97308 */ /* 0x000ff00000000800 */
[----:B------:R-:W1:Y:S08]  /*7880*/  MUFU.EX2 R5, R5 ;  /* 0x0000000500057308 */ /* 0x000e700000000800 */
[----:B------:R-:W-:Y:S01]  /*7890*/  MUFU.EX2 R177, R177 ;  /* 0x000000b100b17308 */ /* 0x000fe20000000800 */
[----:B0-----:R-:W-:-:S05]  /*78a0*/  FMNMX.FTZ R165, R4, R165, !PT ;  /* 0x000000a504a57209 */ /* 0x001fca0007810000 */
[----:B------:R-:W0:Y:S02]  /*78b0*/  SHFL.BFLY PT, R4, R165, 0x1, 0x1f ;  /* 0x0c201f00a5047f89 */ /* 0x000e2400000e0000 */
[----:B------:R-:W-:Y:S01]  /*78c0*/  MUFU.EX2 R152, R152 ;  /* 0x0000009800987308 */ /* 0x000fe20000000800 */
[----:B-1----:R-:W-:-:S07]  /*78d0*/  FFMA.FTZ R196, R5, R3, R8 ;  /* 0x0000000305c47223 */ /* 0x002fce0000010008 */
[----:B------:R-:W-:Y:S08]  /*78e0*/  MUFU.EX2 R153, R153 ;  /* 0x0000009900997308 */ /* 0x000ff00000000800 */
[----:B------:R-:W-:Y:S01]  /*78f0*/  MUFU.EX2 R156, R156 ;  /* 0x0000009c009c7308 */ /* 0x000fe20000000800 */
[----:B0-----:R-:W-:-:S07]  /*7900*/  FMNMX.FTZ R4, R165, R4, !PT ;  /* 0x00000004a5047209 */ /* 0x001fce0007810000 */
[----:B------:R-:W-:Y:S01]  /*7910*/  MUFU.EX2 R184, R184 ;  /* 0x000000b800b87308 */ /* 0x000fe20000000800 */
[C---:B------:R-:W-:Y:S01]  /*7920*/  FSETP.NEU.FTZ.AND P2, PT, R4.reuse, -INF , PT ;  /* 0xff8000000400780b */ /* 0x040fe20003f5d000 */
[----:B------:R-:W-:-:S05]  /*7930*/  FFMA.FTZ R133, R4, R149, -8 ;  /* 0xc100000004857423 */ /* 0x000fca0000010095 */
[----:B------:R-:W-:Y:S01]  /*7940*/  FSEL R133, R133, RZ, P2 ;  /* 0x000000ff85857208 */ /* 0x000fe20001000000 */
[----:B------:R-:W-:Y:S04]  /*7950*/  MUFU.EX2 R186, R186 ;  /* 0x000000ba00ba7308 */ /* 0x000fe80000000800 */
[----:B------:R-:W-:-:S01]  /*7960*/  FFMA.FTZ R188, R187, UR38, -R133 ;  /* 0x00000026bbbc7c23 */ /* 0x000fc20008010885 */
[----:B------:R-:W-:Y:S01]  /*7970*/  FSEL R187, R4, RZ, P2 ;  /* 0x000000ff04bb7208 */ /* 0x000fe20001000000 */
[----:B------:R-:W-:-:S01]  /*7980*/  FFMA.FTZ R185, R172, UR38, -R133 ;  /* 0x00000026acb97c23 */ /* 0x000fc20008010885 */
[--C-:B------:R-:W-:Y:S01]  /*7990*/  FFMA.FTZ R172, R174, UR38, -R133.reuse ;  /* 0x00000026aeac7c23 */ /* 0x100fe20008010885 */
        /* <DEDUP_REMOVED lines=42> */
[----:B------:R-:W-:-:S02]  /*7c40*/  FFMA.FTZ R134, R134, UR38, -R133 ;  /* 0x0000002686867c23 */ /* 0x000fc40008010885 */
[----:B------:R-:W-:-:S03]  /*7c50*/  FADD.FTZ R2, R188, R3 ;  /* 0x00000003bc027221 */ /* 0x000fc60000010000 */
[----:B------:R-:W0:Y:S01]  /*7c60*/  MUFU.EX2 R165, R165 ;  /* 0x000000a500a57308 */ /* 0x000e220000000800 */
[----:B-1----:R-:W-:-:S07]  /*7c70*/  FADD.FTZ R3, R149, R2 ;  /* 0x0000000295037221 */ /* 0x002fce0000010000 */
[----:B------:R-:W1:Y:S01]  /*7c80*/  MUFU.EX2 R192, R192 ;  /* 0x000000c000c07308 */ /* 0x000e620000000800 */
[----:B------:R-:W-:Y:S02]  /*7c90*/  WARPGROUP.DEPBAR.LE gsb0, 0x0 ;  /* 0x00008000000079c5 */ /* 0x000fe40000010000 */
[----:B------:R-:W-:Y:S01]  /*7ca0*/  WARPGROUP.ARRIVE ;  /* 0x00000000000079c5 */ /* 0x000fe20000000000 */
[----:B--2---:R-:W-:-:S04]  /*7cb0*/  FADD.FTZ R2, R190, R3 ;  /* 0x00000003be027221 */ /* 0x004fc80000010000 */
[----:B------:R2:W-:Y:S01]  /*7cc0*/  MUFU.EX2 R6, R182 ;  /* 0x000000b600067308 */ /* 0x0005e20000000800 */
[----:B------:R-:W-:Y:S01]  /*7cd0*/  QGMMA.64x192x32.F32.E4M3.E4M3 R24, R204, gdesc[UR4], R24, gsb0 ;  /* 0x02e00004cc187df3 */ /* 0x000fe20008000818 */
[----:B------:R-:W-:Y:S01]  /*7ce0*/  UIADD3 UR6, UR10, 0x600, URZ ;  /* 0x000006000a067890 */ /* 0x000fe2000fffe03f */
[----:B0-----:R-:W-:Y:S01]  /*7cf0*/  FADD.FTZ R3, R165, R2 ;  /* 0x00000002a5037221 */ /* 0x001fe20000010000 */
[----:B------:R-:W-:-:S04]  /*7d00*/  UMOV UR7, 0xc0000010 ;  /* 0xc000001000077882 */ /* 0x000fc80000000000 */
        /* <DEDUP_REMOVED lines=13> */
[----:B------:R-:W-:Y:S01]  /*7de0*/  FADD.FTZ R2, R20, R187 ;  /* 0x000000bb14027221 */ /* 0x000fe20000010000 */
[----:B------:R-:W-:-:S05]  /*7df0*/  FFMA.FTZ R187, R160, UR38, -R133 ;  /* 0x00000026a0bb7c23 */ /* 0x000fca0008010885 */
[----:B------:R-:W1:Y:S01]  /*7e00*/  MUFU.EX2 R172, R172 ;  /* 0x000000ac00ac7308 */ /* 0x000e620000000800 */
[----:B--2---:R-:W-:-:S01]  /*7e10*/  FADD.FTZ R182, R170, R3 ;  /* 0x00000003aab67221 */ /* 0x004fc20000010000 */
[----:B------:R-:W-:-:S04]  /*7e20*/  FADD.FTZ R3, R169, R2 ;  /* 0x00000002a9037221 */ /* 0x000fc80000010000 */
[----:B------:R-:W-:Y:S02]  /*7e30*/  FADD.FTZ R2, R168, R3 ;  /* 0x00000003a8027221 */ /* 0x000fe40000010000 */
[----:B------:R-:W2:Y:S01]  /*7e40*/  MUFU.EX2 R175, R175 ;  /* 0x000000af00af7308 */ /* 0x000ea20000000800 */
[----:B0-----:R-:W-:-:S01]  /*7e50*/  FADD.FTZ R189, R185, R182 ;  /* 0x000000b6b9bd7221 */ /* 0x001fc20000010000 */
[----:B------:R-:W-:Y:S01]  /*7e60*/  FADD.FTZ R2, R171, R2 ;  /* 0x00000002ab027221 */ /* 0x000fe20000010000 */
[----:B------:R-:W-:-:S05]  /*7e70*/  IMAD.U32 R182, RZ, RZ, UR56 ;  /* 0x00000038ffb67e24 */ /* 0x000fca000f8e00ff */
[----:B------:R-:W0:Y:S01]  /*7e80*/  MUFU.EX2 R174, R174 ;  /* 0x000000ae00ae7308 */ /* 0x000e220000000800 */
[----:B-1----:R-:W-:-:S01]  /*7e90*/  FADD.FTZ R160, R172, R189 ;  /* 0x000000bdaca07221 */ /* 0x002fc20000010000 */
[----:B------:R-:W-:Y:S01]  /*7ea0*/  FADD.FTZ R189, R173, R2 ;  /* 0x00000002adbd7221 */ /* 0x000fe20000010000 */
[----:B------:R-:W-:-:S05]  /*7eb0*/  @!P1 LEA R182, R182, UR41, 0x3 ;  /* 0x00000029b6b69c11 */ /* 0x000fca000f8e18ff */
[----:B------:R-:W1:Y:S01]  /*7ec0*/  MUFU.EX2 R179, R179 ;  /* 0x000000b300b37308 */ /* 0x000e620000000800 */
[----:B--2---:R-:W-:-:S01]  /*7ed0*/  FADD.FTZ R3, R175, R160 ;  /* 0x000000a0af037221 */ /* 0x004fc20000010000 */
[----:B------:R-:W-:-:S04]  /*7ee0*/  FADD.FTZ R160, R176, R189 ;  /* 0x000000bdb0a07221 */ /* 0x000fc80000010000 */
[----:B------:R-:W-:Y:S02]  /*7ef0*/  FADD.FTZ R189, R177, R160 ;  /* 0x000000a0b1bd7221 */ /* 0x000fe40000010000 */
[----:B------:R-:W2:Y:S01]  /*7f00*/  MUFU.EX2 R178, R178 ;  /* 0x000000b200b27308 */ /* 0x000ea20000000800 */
[----:B0-----:R-:W-:-:S01]  /*7f10*/  FADD.FTZ R2, R174, R3 ;  /* 0x00000003ae027221 */ /* 0x001fc20000010000 */
[----:B------:R-:W-:-:S06]  /*7f20*/  FADD.FTZ R189, R180, R189 ;  /* 0x000000bdb4bd7221 */ /* 0x000fcc0000010000 */
[----:B------:R-:W0:Y:S01]  /*7f30*/  MUFU.EX2 R183, R183 ;  /* 0x000000b700b77308 */ /* 0x000e220000000800 */
[----:B-1----:R-:W-:-:S07]  /*7f40*/  FADD.FTZ R3, R179, R2 ;  /* 0x00000002b3037221 */ /* 0x002fce0000010000 */
[----:B------:R-:W1:Y:S01]  /*7f50*/  MUFU.EX2 R154, R154 ;  /* 0x0000009a009a7308 */ /* 0x000e620000000800 */
[----:B--2---:R-:W-:-:S07]  /*7f60*/  FADD.FTZ R2, R178, R3 ;  /* 0x00000003b2027221 */ /* 0x004fce0000010000 */
[----:B------:R-:W2:Y:S01]  /*7f70*/  MUFU.EX2 R155, R155 ;  /* 0x0000009b009b7308 */ /* 0x000ea20000000800 */
[----:B0-----:R-:W-:-:S01]  /*7f80*/  FADD.FTZ R3, R183, R2 ;  /* 0x00000002b7037221 */ /* 0x001fc20000010000 */
[----:B------:R-:W-:-:S06]  /*7f90*/  FADD.FTZ R2, R152, R189 ;  /* 0x000000bd98027221 */ /* 0x000fcc0000010000 */
[----:B------:R-:W0:Y:S01]  /*7fa0*/  MUFU.EX2 R159, R159 ;  /* 0x0000009f009f7308 */ /* 0x000e220000000800 */
[----:B-1----:R-:W-:-:S01]  /*7fb0*/  FADD.FTZ R160, R154, R3 ;  /* 0x000000039aa07221 */ /* 0x002fc20000010000 */
[----:B------:R-:W-:-:S04]  /*7fc0*/  FADD.FTZ R3, R153, R2 ;  /* 0x0000000299037221 */ /* 0x000fc80000010000 */
[----:B------:R-:W-:Y:S02]  /*7fd0*/  FADD.FTZ R2, R156, R3 ;  /* 0x000000039c027221 */ /* 0x000fe40000010000 */
        /* <DEDUP_REMOVED lines=15> */
[----:B------:R-:W-:Y:S01]  /*80d0*/  FADD.FTZ R160, R186, R189 ;  /* 0x000000bdbaa07221 */ /* 0x000fe20000010000 */
[----:B------:R-:W-:-:S01]  /*80e0*/  FFMA.FTZ R189, R136, UR38, -R133 ;  /* 0x0000002688bd7c23 */ /* 0x000fc20008010885 */
[----:B------:R-:W-:Y:S02]  /*80f0*/  FFMA.FTZ R133, R137, UR38, -R133 ;  /* 0x0000002689857c23 */ /* 0x000fe40008010885 */
[----:B------:R-:W-:-:S02]  /*8100*/  FADD.FTZ R191, R135, R160 ;  /* 0x000000a087bf7221 */ /* 0x000fc40000010000 */
        /* <DEDUP_REMOVED lines=14> */
[----:B------:R-:W-:-:S06]  /*81f0*/  IADD3 R2, -R23, 0xb, RZ ;  /* 0x0000000b17027810 */ /* 0x000fcc0007ffe1ff */
        /* <DEDUP_REMOVED lines=36> */
[----:B------:R-:W1:Y:S08]  /*8440*/  MUFU.EX2 R131, R131 ;  /* 0x0000008300837308 */ /* 0x000e700000000800 */
[----:B------:R-:W-:Y:S08]  /*8450*/  MUFU.EX2 R132, R132 ;  /* 0x0000008400847308 */ /* 0x000ff00000000800 */
[----:B------:R0:W2:Y:S08]  /*8460*/  MUFU.EX2 R193, R134 ;  /* 0x0000008600c17308 */ /* 0x0000b00000000800 */
[----:B------:R-:W3:Y:S01]  /*8470*/  MUFU.EX2 R7, R7 ;  /* 0x0000000700077308 */ /* 0x000ee20000000800 */
[----:B0-----:R-:W-:-:S04]  /*8480*/  FADD.FTZ R134, R130, R137 ;  /* 0x0000008982867221 */ /* 0x001fc80000010000 */
[----:B-1----:R-:W-:-:S03]  /*8490*/  FADD.FTZ R134, R131, R134 ;  /* 0x0000008683867221 */ /* 0x002fc60000010000 */
[----:B------:R-:W0:Y:S01]  /*84a0*/  MUFU.EX2 R133, R133 ;  /* 0x0000008500857308 */ /* 0x000e220000000800 */
[----:B--2---:R-:W-:-:S01]  /*84b0*/  FADD.FTZ R134, R193, R134 ;  /* 0x00000086c1867221 */ /* 0x004fc20000010000 */
        /* <DEDUP_REMOVED lines=8> */
[----:B---3--:R-:W-:Y:S01]  /*8540*/  FADD.FTZ R3, R7, R2 ;  /* 0x0000000207037221 */ /* 0x008fe20000010000 */
[----:B0-----:R-:W-:-:S01]  /*8550*/  FADD.FTZ R2, R133, R134 ;  /* 0x0000008685027221 */ /* 0x001fc20000010000 */
[----:B------:R-:W-:Y:S06]  /*8560*/  @!P0 BRA `(.L_x_4812) ;  /* 0x0000000000048947 */ /* 0x000fec0003800000 */
[----:B------:R-:W-:Y:S01]  /*8570*/  BPT.TRAP 0x1 ;  /* 0x000000040000795c */ /* 0x000fe20000300000 */
.L_x_4812:
        /* <DEDUP_REMOVED lines=148> */
.L_x_4803:
[----:B------:R-:W-:-:S13]  /*8ec0*/  ISETP.LE.AND P2, PT, RZ, UR57, PT ;  /* 0x00000039ff007c0c */ /* 0x000fda000bf43270 */
[----:B------:R-:W-:Y:S05]  /*8ed0*/  @!P2 BRA `(.L_x_4814) ;  /* 0x0000002c00a8a947 */ /* 0x000fea0003800000 */
[----:B------:R-:W-:Y:S01]  /*8ee0*/  IMAD.MOV.U32 R7, RZ, RZ, R4 ;  /* 0x000000ffff077224 */ /* 0x000fe200078e0004 */
[----:B------:R-:W-:Y:S01]  /*8ef0*/  UMOV UR51, UR46 ;  /* 0x0000002e00337c82 */ /* 0x000fe20008000000 */
[----:B------:R-:W-:Y:S01]  /*8f00*/  IMAD.MOV.U32 R5, RZ, RZ, R0 ;  /* 0x000000ffff057224 */ /* 0x000fe200078e0000 */
[----:B------:R-:W-:-:S06]  /*8f10*/  UMOV UR50, UR56 ;  /* 0x0000003800327c82 */ /* 0x000fcc0008000000 */
.L_x_4824:
[----:B------:R-:W-:Y:S01]  /*8f20*/  ISETP.NE.AND P3, PT, RZ, UR44, PT ;  /* 0x0000002cff007c0c */ /* 0x000fe2000bf65270 */
[----:B------:R-:W-:-:S04]  /*8f30*/  UISETP.NE.AND UP0, UPT, UR50, 0x1, UPT ;  /* 0x000000013200788c */ /* 0x000fc8000bf05270 */
[----:B------:R-:W-:-:S04]  /*8f40*/  USEL UR46, URZ, 0x1, UP0 ;  /* 0x000000013f2e7887 */ /* 0x000fc80008000000 */
[----:B------:R-:W-:-:S04]  /*8f50*/  ULOP3.LUT UR46, UR51, UR46, URZ, 0x3c, !UPT ;  /* 0x0000002e332e7292 */ /* 0x000fc8000f8e3c3f */
[----:B------:R-:W-:Y:S08]  /*8f60*/  @P3 BRA `(.L_x_4815) ;  /* 0x0000000000383947 */ /* 0x000ff00003800000 */
[----:B------:R-:W-:Y:S05]  /*8f70*/  @!P0 BRA `(.L_x_4816) ;  /* 0x0000000000048947 */ /* 0x000fea0003800000 */
[----:B------:R-:W-:Y:S01]  /*8f80*/  BPT.TRAP 0x1 ;  /* 0x000000040000795c */ /* 0x000fe20000300000 */
.L_x_4816:
        /* <DEDUP_REMOVED lines=9> */
.L_x_4817:
[----:B-1----:R-:W-:Y:S05]  /*9020*/  @P2 BRA `(.L_x_4815) ;  /* 0x0000000000082947 */ /* 0x002fea0003800000 */
[----:B------:R-:W1:Y:S02]  /*9030*/  SYNCS.PHASECHK.TRANS64.TRYWAIT P2, [UR6+0x33430], R0 ;  /* 0x03343000ff0075a7 */ /* 0x000e640008040146 */
[----:B-1----:R-:W-:Y:S05]  /*9040*/  @!P2 BRA `(.L_x_4818) ;  /* 0x000000c80034a947 */ /* 0x002fea0003800000 */
.L_x_4815:
        /* <DEDUP_REMOVED lines=189> */
.L_x_4820:
[----:B------:R-:W-:Y:S01]  /*9c20*/  ULEA UR6, UR50, UR41, 0x3 ;  /* 0x0000002932067291 */ /* 0x000fe2000f8e183f */
[----:B------:R-:W-:-:S05]  /*9c30*/  IMAD.U32 R0, RZ, RZ, UR51 ;  /* 0x00000033ff007e24 */ /* 0x000fca000f8e00ff */
[----:B------:R-:W-:-:S04]  /*9c40*/  SHF.L.U32 R0, R0, 0x1f, RZ ;  /* 0x0000001f00007819 */ /* 0x000fc800000006ff */
[----:B------:R0:W1:Y:S01]  /*9c50*/  SYNCS.PHASECHK.TRANS64.TRYWAIT P2, [UR6+0x33450], R0 ;  /* 0x03345000ff0075a7 */ /* 0x0000620008040146 */
[----:B------:R-:W-:Y:S05]  /*9c60*/  @!P0 BRA `(.L_x_4821) ;  /* 0x0000000000048947 */ /* 0x000fea0003800000 */
[----:B------:R-:W-:Y:S01]  /*9c70*/  BPT.TRAP 0x1 ;  /* 0x000000040000795c */ /* 0x000fe20000300000 */
.L_x_4821:
[----:B-1----:R-:W-:Y:S05]  /*9c80*/  @P2 BRA `(.L_x_4819) ;  /* 0x0000000000082947 */ /* 0x002fea0003800000 */
[----:B------:R-:W1:Y:S02]  /*9c90*/  SYNCS.PHASECHK.TRANS64.TRYWAIT P2, [UR6+0x33450], R0 ;  /* 0x03345000ff0075a7 */ /* 0x000e640008040146 */
[----:B-1----:R-:W-:Y:S05]  /*9ca0*/  @!P2 BRA `(.L_x_4822) ;  /* 0x000000bc0034a947 */ /* 0x002fea0003800000 */
.L_x_4819:
[----:B------:R-:W-:Y:S01]  /*9cb0*/  UIADD3 UR6, UR41, 0x200, URZ ;  /* 0x0000020029067890 */ /* 0x000fe2000fffe03f */
[----:B------:R-:W-:Y:S01]  /*9cc0*/  WARPGROUP.ARRIVE ;  /* 0x00000000000079c5 */ /* 0x000fe20000000000 */
[----:B------:R-:W-:Y:S01]  /*9cd0*/  UMOV UR7, 0xc0000010 ;  /* 0xc000001000077882 */ /* 0x000fe20000000000 */
[----:B01----:R-:W-:Y:S01]  /*9ce0*/  FMNMX.FTZ R0, R184, R5, !PT ;  /* 0x00000005b8007209 */ /* 0x003fe20007810000 */
[----:B------:R-:W-:Y:S01]  /*9cf0*/  USHF.R.U32.HI UR6, URZ, 0x4, UR6 ;  /* 0x000000043f067899 */ /* 0x000fe20008011606 */
[----:B------:R-:W-:Y:S01]  /*9d00*/  FMNMX.FTZ R4, R186, R7, !PT ;  /* 0x00000007ba047209 */ /* 0x000fe20007810000 */
        /* <DEDUP_REMOVED lines=8> */
[----:B------:R-:W-:Y:S01]  /*9d90*/  UIMAD UR10, UR50, 0x780, UR6 ;  /* 0x00000780320a78a4 */ /* 0x000fe2000f8e0206 */
[----:B------:R-:W-:Y:S02]  /*9da0*/  FMNMX.FTZ R11, R191, R4, !PT ;  /* 0x00000004bf0b7209 */ /* 0x000fe40007810000 */
[----:B------:R-:W-:Y:S02]  /*9db0*/  FMNMX.FTZ R0, R192, R9, !PT ;  /* 0x00000009c0007209 */ /* 0x000fe40007810000 */
[----:B------:R-:W-:Y:S02]  /*9dc0*/  FMNMX.FTZ R4, R194, R11, !PT ;  /* 0x0000000bc2047209 */ /* 0x000fe40007810000 */
[----:B------:R-:W-:Y:S01]  /*9dd0*/  UMOV UR6, UR10 ;  /* 0x0000000a00067c82 */ /* 0x000fe20008000000 */
[----:B------:R-:W-:Y:S01]  /*9de0*/  FMNMX.FTZ R9, R193, R0, !PT ;  /* 0x00000000c1097209 */ /* 0x000fe20007810000 */
[----:B------:R-:W-:Y:S01]  /*9df0*/  QGMMA.64x192x32.F32.E4M3.E4M3 R24, R216, gdesc[UR4], R24, gsb0 ;  /* 0x02e00004d8187df3 */ /* 0x000fe20008000818 */
        /* <DEDUP_REMOVED lines=86> */
[--C-:B------:R-:W-:Y:S01]  /*a360*/  FFMA.FTZ R169, R173, UR38, -R7.reuse ;  /* 0x00000026ada97c23 */ /* 0x100fe20008010807 */
[----:B------:R-:W-:-:S01]  /*a370*/  FFMA.FTZ R173, R177, UR38, -R7 ;  /* 0x00000026b1ad7c23 */ /* 0x000fc20008010807 */
[--C-:B------:R-:W-:Y:S01]  /*a380*/  FFMA.FTZ R20, R168, UR38, -R7.reuse ;  /* 0x00000026a8147c23 */ /* 0x100fe20008010807 */
[----:B------:R-:W-:-:S01]  /*a390*/  FFMA.FTZ R177, R181, UR38, -R7 ;  /* 0x00000026b5b17c23 */ /* 0x000fc20008010807 */
        /* <DEDUP_REMOVED lines=42> */
[----:B------:R-:W-:Y:S01]  /*a640*/  IADD3 R192, -R23, 0xb, RZ ;  /* 0x0000000b17c07810 */ /* 0x000fe20007ffe1ff */
        /* <DEDUP_REMOVED lines=42> */
[----:B------:R-:W-:-:S04]  /*a8f0*/  FFMA.FTZ R134, R134, UR38, -R133 ;  /* 0x0000002686867c23 */ /* 0x000fc80008010885 */
        /* <DEDUP_REMOVED lines=133> */
[----:B-1----:R-:W-:-:S01]  /*b150*/  FADD.FTZ R190, R150, R193 ;  /* 0x000000c196be7221 */ /* 0x002fc20000010000 */
[----:B------:R-:W-:-:S06]  /*b160*/  IMAD.U32 R193, RZ, RZ, UR56 ;  /* 0x00000038ffc17e24 */ /* 0x000fcc000f8e00ff */
        /* <DEDUP_REMOVED lines=45> */
.L_x_4823:
        /* <DEDUP_REMOVED lines=148> */
.L_x_4814:
[----:B------:R-:W-:Y:S06]  /*bd80*/  BAR.ARV 0x8, 0x120 ;  /* 0x0204800000007b1d */ /* 0x000fec0000002000 */
[----:B------:R-:W-:Y:S05]  /*bd90*/  @!P0 BRA `(.L_x_4825) ;  /* 0x0000000000048947 */ /* 0x000fea0003800000 */
[----:B------:R-:W-:Y:S01]  /*bda0*/  BPT.TRAP 0x1 ;  /* 0x000000040000795c */ /* 0x000fe20000300000 */
.L_x_4825:
[----:B------:R-:W-:Y:S01]  /*bdb0*/  ULEA UR9, UR56, UR41, 0x3 ;  /* 0x0000002938097291 */ /* 0x000fe2000f8e183f */
[----:B------:R-:W-:-:S05]  /*bdc0*/  IMAD.U32 R5, RZ, RZ, UR46 ;  /* 0x0000002eff057e24 */ /* 0x000fca000f8e00ff */
[----:B------:R-:W-:-:S04]  /*bdd0*/  SHF.L.U32 R5, R5, 0x1f, RZ ;  /* 0x0000001f05057819 */ /* 0x000fc800000006ff */
[----:B------:R0:W1:Y:S01]  /*bde0*/  SYNCS.PHASECHK.TRANS64.TRYWAIT P1, [UR9+0x33450], R5 ;  /* 0x03345005ff0075a7 */ /* 0x0000620008020149 */
[----:B------:R-:W-:Y:S05]  /*bdf0*/  @!P0 BRA `(.L_x_4826) ;  /* 0x0000000000048947 */ /* 0x000fea0003800000 */
[----:B------:R-:W-:Y:S01]  /*be00*/  BPT.TRAP 0x1 ;  /* 0x000000040000795c */ /* 0x000fe20000300000 */
.L_x_4826:
[----:B-1----:R-:W-:Y:S05]  /*be10*/  @P1 BRA `(.L_x_4827) ;  /* 0x0000000000081947 */ /* 0x002fea0003800000 */
[----:B------:R-:W1:Y:S02]  /*be20*/  SYNCS.PHASECHK.TRANS64.TRYWAIT P1, [UR9+0x33450], R5 ;  /* 0x03345005ff0075a7 */ /* 0x000e640008020149 */
[----:B-1----:R-:W-:Y:S05]  /*be30*/  @!P1 BRA `(.L_x_4828) ;  /* 0x0000009800e89947 */ /* 0x002fea0003800000 */
.L_x_4827:
        /* <DEDUP_REMOVED lines=10> */
[----:B------:R-:W-:Y:S01]  /*bee0*/  UIMAD UR8, UR56, 0x780, UR8 ;  /* 0x00000780380878a4 */ /* 0x000fe2000f8e0208 */
[----:B------:R-:W-:-:S04]  /*bef0*/  PLOP3.LUT P1, PT, PT, PT, UP0, 0x80, 0x0 ;  /* 0x000000000000781c */ /* 0x000fc80003f2f008 */
[----:B------:R-:W-:Y:S02]  /*bf00*/  @UP0 ULDC.64 UR12, c[0x0][0x9c8] ;  /* 0x00027200000c0ab9 */ /* 0x000fe40000000a00 */
[----:B------:R-:W-:Y:S01]  /*bf10*/  UMOV UR6, UR8 ;  /* 0x0000000800067c82 */ /* 0x000fe20008000000 */
[----:B------:R-:W-:-:S09]  /*bf20*/  @UP0 UIMAD.WIDE.U32 UR4, UR36, UR12, URZ ;  /* 0x0000000c240402a5 */ /* 0x000fd2000f8e003f */
        /* <DEDUP_REMOVED lines=72> */
.L_x_4829:
        /* <DEDUP_REMOVED lines=106> */
.L_x_4796:
        /* <DEDUP_REMOVED lines=23> */
[----:B------:R-:W-:Y:S01]  /*cbc0*/  UISETP.NE.U32.AND UP1, UPT, UR6, URZ, UPT ;  /* 0x0000003f0600728c */ /* 0x000fe2000bf25070 */
[----:B------:R-:W-:Y:S01]  /*cbd0*/  F2FP.BF16.F32.PACK_AB R25, R25, R28 ;  /* 0x0000001c1919723e */ /* 0x000fe200000010ff */
[----:B------:R-:W-:Y:S01]  /*cbe0*/  ULDC.64 UR4, c[0x0][0xbd8] ;  /* 0x0002f60000047ab9 */ /* 0x000fe20000000a00 */
[----:B------:R-:W-:Y:S01]  /*cbf0*/  F2FP.BF16.F32.PACK_AB R20, R15, R20 ;  /* 0x000000140f14723e */ /* 0x000fe200000010ff */
[----:B------:R-:W-:Y:S01]  /*cc00*/  UISETP.NE.AND.EX UP1, UPT, UR7, URZ, UPT, UP1 ;  /* 0x0000003f0700728c */ /* 0x000fe2000bf25310 */
[----:B------:R-:W-:Y:S01]  /*cc10*/  F2FP.BF16.F32.PACK_AB R76, R76, R77 ;  /* 0x0000004d4c4c723e */ /* 0x000fe200000010ff */
[----:B------:R-:W-:Y:S01]  /*cc20*/  UISETP.NE.U32.AND UP0, UPT, UR4, URZ, UPT ;  /* 0x0000003f0400728c */ /* 0x000fe2000bf05070 */
[----:B------:R-:W-:Y:S01]  /*cc30*/  F2FP.BF16.F32.PACK_AB R73, R72, R73 ;  /* 0x000000494849723e */ /* 0x000fe200000010ff */
[----:B------:R-:W-:Y:S01]  /*cc40*/  ULEA UR4, UP2, UR36, UR4, 0x2 ;  /* 0x0000000424047291 */ /* 0x000fe2000f84103f */
[----:B0-----:R-:W-:Y:S01]  /*cc50*/  LOP3.LUT P0, R7, R67, 0x3, RZ, 0xc0, !PT ;  /* 0x0000000343077812 */ /* 0x001fe2000780c0ff */
[----:B------:R-:W-:Y:S01]  /*cc60*/  UISETP.NE.AND.EX UP0, UPT, UR5, URZ, UPT, UP0 ;  /* 0x0000003f0500728c */ /* 0x000fe2000bf05300 */
[----:B------:R-:W-:Y:S01]  /*cc70*/  F2FP.BF16.F32.PACK_AB R68, R68, R121 ;  /* 0x000000794444723e */ /* 0x000fe200000010ff */
[----:B------:R-:W-:Y:S01]  /*cc80*/  ULEA.HI.X UR6, UR36, UR5, UR37, 0x2, UP2 ;  /* 0x0000000524067291 */ /* 0x000fe200090f1425 */
[----:B------:R-:W-:-:S02]  /*cc90*/  ISETP.EQ.OR P0, PT, R7, 0x3, !P0 ;  /* 0x000000030700780c */ /* 0x000fc40004702670 */
[----:B------:R-:W0:Y:S01]  /*cca0*/  S2R R7, SR_SWINHI ;  /* 0x0000000000077919 */ /* 0x000e220000002f00 */
[----:B------:R-:W-:Y:S02]  /*ccb0*/  F2FP.BF16.F32.PACK_AB R65, R65, R120 ;  /* 0x000000784141723e */ /* 0x000fe400000010ff */
[----:B------:R-:W-:Y:S02]  /*ccc0*/  F2FP.BF16.F32.PACK_AB R41, R41, R44 ;  /* 0x0000002c2929723e */ /* 0x000fe400000010ff */
[----:B------:R-:W-:Y:S02]  /*ccd0*/  F2FP.BF16.F32.PACK_AB R66, R66, R69 ;  /* 0x000000454242723e */ /* 0x000fe400000010ff */
[----:B------:R-:W-:Y:S02]  /*cce0*/  F2FP.BF16.F32.PACK_AB R59, R58, R59 ;  /* 0x0000003b3a3b723e */ /* 0x000fe400000010ff */
[----:B------:R-:W-:Y:S02]  /*ccf0*/  F2FP.BF16.F32.PACK_AB R24, R21, R24 ;  /* 0x000000181518723e */ /* 0x000fe400000010ff */
[----:B------:R-:W-:-:S02]  /*cd00*/  SEL R67, R25, R20, P0 ;  /* 0x0000001419437207 */ /* 0x000fc40000000000 */
[----:B------:R-:W-:Y:S02]  /*cd10*/  SEL R44, R20, R25, P0 ;  /* 0x00000019142c7207 */ /* 0x000fe40000000000 */
[----:B------:R-:W-:Y:S02]  /*cd20*/  SEL R79, R84, R81, P0 ;  /* 0x00000051544f7207 */ /* 0x000fe40000000000 */
[----:B------:R-:W-:Y:S02]  /*cd30*/  F2FP.BF16.F32.PACK_AB R92, R92, R93 ;  /* 0x0000005d5c5c723e */ /* 0x000fe400000010ff */
[----:B------:R-:W-:Y:S02]  /*cd40*/  F2FP.BF16.F32.PACK_AB R89, R88, R89 ;  /* 0x000000595859723e */ /* 0x000fe400000010ff */
[----:B------:R-:W-:Y:S02]  /*cd50*/  F2FP.BF16.F32.PACK_AB R57, R57, R64 ;  /* 0x000000403939723e */ /* 0x000fe400000010ff */
[----:B------:R-:W-:-:S02]  /*cd60*/  F2FP.BF16.F32.PACK_AB R56, R53, R56 ;  /* 0x000000383538723e */ /* 0x000fc400000010ff */
[----:B------:R-:W-:Y:S02]  /*cd70*/  SEL R84, R81, R84, P0 ;  /* 0x0000005451547207 */ /* 0x000fe40000000000 */
[----:B------:R-:W-:Y:S02]  /*cd80*/  F2FP.BF16.F32.PACK_AB R54, R54, R55 ;  /* 0x000000373636723e */ /* 0x000fe400000010ff */
[----:B------:R-:W-:Y:S02]  /*cd90*/  F2FP.BF16.F32.PACK_AB R51, R50, R51 ;  /* 0x000000333233723e */ /* 0x000fe400000010ff */
[----:B------:R-:W-:Y:S02]  /*cda0*/  F2FP.BF16.F32.PACK_AB R13, R13, R14 ;  /* 0x0000000e0d0d723e */ /* 0x000fe400000010ff */
[----:B------:R-:W-:Y:S02]  /*cdb0*/  MOV R4, R0 ;  /* 0x0000000000047202 */ /* 0x000fe40000000f00 */
[----:B0-----:R-:W-:-:S02]  /*cdc0*/  MOV R5, R7 ;  /* 0x0000000700057202 */ /* 0x001fc40000000f00 */
[----:B------:R-:W-:Y:S02]  /*cdd0*/  SEL R81, R76, R73, P0 ;  /* 0x000000494c517207 */ /* 0x000fe40000000000 */
[----:B------:R-:W-:Y:S01]  /*cde0*/  F2FP.BF16.F32.PACK_AB R49, R49, R52 ;  /* 0x000000343131723e */ /* 0x000fe200000010ff */
[----:B------:R-:W-:Y:S01]  /*cdf0*/  IMAD.WIDE R20, R222, 0x2, R4 ;  /* 0x00000002de147825 */ /* 0x000fe200078e0204 */
[----:B------:R-:W-:Y:S02]  /*ce00*/  F2FP.BF16.F32.PACK_AB R48, R45, R48 ;  /* 0x000000302d30723e */ /* 0x000fe400000010ff */
[----:B------:R-:W-:Y:S02]  /*ce10*/  SEL R61, R68, R65, P0 ;  /* 0x00000041443d7207 */ /* 0x000fe40000000000 */
[----:B------:R-:W-:Y:S02]  /*ce20*/  SEL R76, R73, R76, P0 ;  /* 0x0000004c494c7207 */ /* 0x000fe40000000000 */
[----:B------:R-:W-:-:S02]  /*ce30*/  F2FP.BF16.F32.PACK_AB R46, R46, R47 ;  /* 0x0000002f2e2e723e */ /* 0x000fc400000010ff */
[----:B------:R-:W-:Y:S02]  /*ce40*/  F2FP.BF16.F32.PACK_AB R43, R42, R43 ;  /* 0x0000002b2a2b723e */ /* 0x000fe400000010ff */
[----:B------:R-:W-:Y:S02]  /*ce50*/  SEL R68, R65, R68, P0 ;  /* 0x0000004441447207 */ /* 0x000fe40000000000 */
[----:B------:R-:W-:Y:S02]  /*ce60*/  SEL R73, R66, R59, P0 ;  /* 0x0000003b42497207 */ /* 0x000fe40000000000 */
[----:B------:R-:W-:Y:S02]  /*ce70*/  F2FP.BF16.F32.PACK_AB R40, R37, R40 ;  /* 0x000000282528723e */ /* 0x000fe400000010ff */
[----:B------:R-:W-:Y:S02]  /*ce80*/  SEL R65, R57, R56, P0 ;  /* 0x0000003839417207 */ /* 0x000fe40000000000 */
[----:B------:R-:W-:-:S02]  /*ce90*/  SEL R77, R92, R89, P0 ;  /* 0x000000595c4d7207 */ /* 0x000fc40000000000 */
[----:B------:R-:W-:Y:S02]  /*cea0*/  SEL R66, R59, R66, P0 ;  /* 0x000000423b427207 */ /* 0x000fe40000000000 */
[----:B------:R-:W-:Y:S02]  /*ceb0*/  F2FP.BF16.F32.PACK_AB R38, R38, R39 ;  /* 0x000000272626723e */ /* 0x000fe400000010ff */
[----:B------:R-:W-:Y:S02]  /*cec0*/  F2FP.BF16.F32.PACK_AB R35, R34, R35 ;  /* 0x000000232223723e */ /* 0x000fe400000010ff */
[----:B------:R-:W-:Y:S02]  /*ced0*/  F2FP.BF16.F32.PACK_AB R11, R11, R12 ;  /* 0x0000000c0b0b723e */ /* 0x000fe400000010ff */
[----:B------:R-:W-:Y:S02]  /*cee0*/  SEL R56, R56, R57, P0 ;  /* 0x0000003938387207 */ /* 0x000fe40000000000 */
[----:B------:R-:W-:-:S02]  /*cef0*/  SEL R92, R89, R92, P0 ;  /* 0x0000005c595c7207 */ /* 0x000fc40000000000 */
[----:B------:R-:W-:Y:S02]  /*cf00*/  SEL R59, R54, R51, P0 ;  /* 0x00000033363b7207 */ /* 0x000fe40000000000 */
[----:B------:R-:W-:Y:S02]  /*cf10*/  SEL R85, R24, R13, P0 ;  /* 0x0000000d18557207 */ /* 0x000fe40000000000 */
[----:B------:R-:W-:Y:S02]  /*cf20*/  SEL R60, R13, R24, P0 ;  /* 0x000000180d3c7207 */ /* 0x000fe40000000000 */
[----:B------:R-:W-:Y:S02]  /*cf30*/  SEL R87, R9, R10, P0 ;  /* 0x0000000a09577207 */ /* 0x000fe40000000000 */
[----:B------:R-:W-:Y:S02]  /*cf40*/  SEL R62, R10, R9, P0 ;  /* 0x000000090a3e7207 */ /* 0x000fe40000000000 */
[----:B------:R-:W-:-:S02]  /*cf50*/  LOP3.LUT R7, R20, 0x380, RZ, 0xc0, !PT ;  /* 0x0000038014077812 */ /* 0x000fc400078ec0ff */
[----:B------:R-:W-:Y:S02]  /*cf60*/  F2FP.BF16.F32.PACK_AB R100, R100, R101 ;  /* 0x000000656464723e */ /* 0x000fe400000010ff */
[----:B------:R-:W-:Y:S02]  /*cf70*/  F2FP.BF16.F32.PACK_AB R97, R96, R97 ;  /* 0x000000616061723e */ /* 0x000fe400000010ff */
[----:B------:R-:W-:Y:S02]  /*cf80*/  F2FP.BF16.F32.PACK_AB R33, R33, R36 ;  /* 0x000000242121723e */ /* 0x000fe400000010ff */
[----:B------:R-:W-:Y:S02]  /*cf90*/  F2FP.BF16.F32.PACK_AB R32, R29, R32 ;  /* 0x000000201d20723e */ /* 0x000fe400000010ff */
[----:B------:R-:W-:Y:S02]  /*cfa0*/  SEL R57, R49, R48, P0 ;  /* 0x0000003031397207 */ /* 0x000fe40000000000 */
[----:B------:R-:W-:-:S02]  /*cfb0*/  SEL R54, R51, R54, P0 ;  /* 0x0000003633367207 */ /* 0x000fc40000000000 */
[C---:B------:R-:W-:Y:S02]  /*cfc0*/  IADD3 R10, P4, R20.reuse, 0x20, RZ ;  /* 0x00000020140a7810 */ /* 0x040fe40007f9e0ff */
[C---:B------:R-:W-:Y:S02]  /*cfd0*/  IADD3 R89, P5, R20.reuse, 0x40, RZ ;  /* 0x0000004014597810 */ /* 0x040fe40007fbe0ff */
[C---:B------:R-:W-:Y:S01]  /*cfe0*/  IADD3 R91, P6, R20.reuse, 0x60, RZ ;  /* 0x00000060145b7810 */ /* 0x040fe20007fde0ff */
[----:B------:R-:W-:Y:S01]  /*cff0*/  IMAD.X R37, RZ, RZ, R21, P4 ;  /* 0x000000ffff257224 */ /* 0x000fe200020e0615 */
[C---:B------:R-:W-:Y:S02]  /*d000*/  IADD3 R24, P1, R20.reuse, 0x4000, RZ ;  /* 0x0000400014187810 */ /* 0x040fe40007f3e0ff */
[----:B------:R-:W-:Y:S02]  /*d010*/  IADD3 R93, P2, R20, 0x4020, RZ ;  /* 0x00004020145d7810 */ /* 0x000fe40007f5e0ff */
[----:B------:R-:W-:-:S02]  /*d020*/  SEL R48, R48, R49, P0 ;  /* 0x0000003130307207 */ /* 0x000fc40000000000 */
[----:B------:R-:W-:Y:S01]  /*d030*/  SEL R51, R46, R43, P0 ;  /* 0x0000002b2e337207 */ /* 0x000fe20000000000 */
[----:B------:R-:W-:Y:S01]  /*d040*/  IMAD.X R29, RZ, RZ, R21, P2 ;  /* 0x000000ffff1d7224 */ /* 0x000fe200010e0615 */
[----:B------:R-:W-:Y:S02]  /*d050*/  SEL R49, R41, R40, P0 ;  /* 0x0000002829317207 */ /* 0x000fe40000000000 */
[----:B------:R-:W-:Y:S02]  /*d060*/  SEL R46, R43, R46, P0 ;  /* 0x0000002e2b2e7207 */ /* 0x000fe40000000000 */
[----:B------:R-:W-:Y:S02]  /*d070*/  SEL R40, R40, R41, P0 ;  /* 0x0000002928287207 */ /* 0x000fe40000000000 */
[----:B------:R-:W-:Y:S02]  /*d080*/  SEL R69, R11, R8, P0 ;  /* 0x000000080b457207 */ /* 0x000fe40000000000 */
[----:B------:R-:W-:-:S02]  /*d090*/  SEL R50, R8, R11, P0 ;  /* 0x0000000b08327207 */ /* 0x000fc40000000000 */
[----:B------:R-:W-:Y:S02]  /*d0a0*/  SEL R43, R38, R35, P0 ;  /* 0x00000023262b7207 */ /* 0x000fe40000000000 */
[----:B------:R-:W-:Y:S02]  /*d0b0*/  SHF.R.U64 R7, R7, 0x3, RZ ;  /* 0x0000000307077819 */ /* 0x000fe400000012ff */
[----:B------:R-:W-:Y:S01]  /*d0c0*/  F2FP.BF16.F32.PACK_AB R30, R30, R31 ;  /* 0x0000001f1e1e723e */ /* 0x000fe200000010ff */
[--C-:B------:R-:W-:Y:S01]  /*d0d0*/  IMAD.X R31, RZ, RZ, R21.reuse, P1 ;  /* 0x000000ffff1f7224 */ /* 0x100fe200008e0615 */
[----:B------:R-:W-:Y:S02]  /*d0e0*/  SEL R41, R33, R32, P0 ;  /* 0x0000002021297207 */ /* 0x000fe40000000000 */
[----:B------:R-:W-:Y:S01]  /*d0f0*/  SEL R42, R32, R33, P0 ;  /* 0x00000021202a7207 */ /* 0x000fe20000000000 */
[----:B------:R-:W-:Y:S01]  /*d100*/  IMAD.X R33, RZ, RZ, R21, P6 ;  /* 0x000000ffff217224 */ /* 0x000fe200030e0615 */
[----:B------:R-:W-:-:S02]  /*d110*/  SEL R75, R100, R97, P0 ;  /* 0x00000061644b7207 */ /* 0x000fc40000000000 */
[----:B------:R-:W-:Y:S01]  /*d120*/  SEL R38, R35, R38, P0 ;  /* 0x0000002623267207 */ /* 0x000fe20000000000 */
[----:B------:R-:W-:Y:S01]  /*d130*/  IMAD.X R35, RZ, RZ, R21, P5 ;  /* 0x000000ffff237224 */ /* 0x000fe200028e0615 */
[----:B------:R-:W-:Y:S02]  /*d140*/  LOP3.LUT R8, R10, 0x380, RZ, 0xc0, !PT ;  /* 0x000003800a087812 */ /* 0x000fe400078ec0ff */
[----:B------:R-:W-:Y:S02]  /*d150*/  SEL R100, R97, R100, P0 ;  /* 0x0000006461647207 */ /* 0x000fe40000000000 */
[C---:B------:R-:W-:Y:S02]  /*d160*/  IADD3 R95, P3, R20.reuse, 0x4040, RZ ;  /* 0x00004040145f7810 */ /* 0x040fe40007f7e0ff */
[C---:B------:R-:W-:Y:S02]  /*d170*/  IADD3 R97, P4, R20.reuse, 0x4060, RZ ;  /* 0x0000406014617810 */ /* 0x040fe40007f9e0ff */
[----:B------:R-:W-:-:S02]  /*d180*/  IADD3 R52, P5, R20, 0x8000, RZ ;  /* 0x0000800014347810 */ /* 0x000fc40007fbe0ff */
        /* <DEDUP_REMOVED lines=10> */
[----:B------:R-:W-:-:S02]  /*d230*/  F2FP.BF16.F32.PACK_AB R27, R26, R27 ;  /* 0x0000001b1a1b723e */ /* 0x000fc400000010ff */
[----:B------:R-:W-:Y:S02]  /*d240*/  LOP3.LUT R36, R7, R10, RZ, 0x3c, !PT ;  /* 0x0000000a07247212 */ /* 0x000fe400078e3cff */
[----:B------:R-:W-:Y:S02]  /*d250*/  LOP3.LUT R7, R24, 0x380, RZ, 0xc0, !PT ;  /* 0x0000038018077812 */ /* 0x000fe400078ec0ff */
[----:B------:R-:W-:Y:S02]  /*d260*/  SEL R83, R30, R27, P0 ;  /* 0x0000001b1e537207 */ /* 0x000fe40000000000 */
[----:B------:R-:W-:Y:S02]  /*d270*/  SHF.R.U64 R7, R7, 0x3, RZ ;  /* 0x0000000307077819 */ /* 0x000fe400000012ff */
[----:B------:R-:W-:Y:S01]  /*d280*/  SEL R58, R27, R30, P0 ;  /* 0x0000001e1b3a7207 */ /* 0x000fe20000000000 */
[----:B------:R-:W-:Y:S01]  /*d290*/  IMAD.X R27, RZ, RZ, R21, P3 ;  /* 0x000000ffff1b7224 */ /* 0x000fe200018e0615 */
[----:B------:R-:W-:-:S02]  /*d2a0*/  LOP3.LUT R30, R7, R24, RZ, 0x3c, !PT ;  /* 0x00000018071e7212 */ /* 0x000fc400078e3cff */
[----:B------:R-:W-:Y:S02]  /*d2b0*/  LOP3.LUT R7, R52, 0x380, RZ, 0xc0, !PT ;  /* 0x0000038034077812 */ /* 0x000fe400078ec0ff */
[----:B------:R-:W-:Y:S02]  /*d2c0*/  LOP3.LUT R12, R89, 0x380, RZ, 0xc0, !PT ;  /* 0x00000380590c7812 */ /* 0x000fe400078ec0ff */
[----:B------:R-:W-:Y:S02]  /*d2d0*/  F2FP.BF16.F32.PACK_AB R108, R108, R109 ;  /* 0x0000006d6c6c723e */ /* 0x000fe400000010ff */
[----:B------:R-:W-:Y:S02]  /*d2e0*/  F2FP.BF16.F32.PACK_AB R105, R104, R105 ;  /* 0x000000696869723e */ /* 0x000fe400000010ff */
[----:B------:R-:W-:Y:S02]  /*d2f0*/  LOP3.LUT R14, R91, 0x380, RZ, 0xc0, !PT ;  /* 0x000003805b0e7812 */ /* 0x000fe400078ec0ff */
[----:B------:R-:W-:-:S02]  /*d300*/  SHF.R.U64 R7, R7, 0x3, RZ ;  /* 0x0000000307077819 */ /* 0x000fc400000012ff */
[----:B------:R-:W-:Y:S02]  /*d310*/  SHF.R.U64 R8, R12, 0x3, RZ ;  /* 0x000000030c087819 */ /* 0x000fe400000012ff */
[----:B------:R-:W-:Y:S02]  /*d320*/  SEL R71, R108, R105, P0 ;  /* 0x000000696c477207 */ /* 0x000fe40000000000 */
[----:B------:R-:W-:Y:S02]  /*d330*/  SHF.R.U64 R12, R14, 0x3, RZ ;  /* 0x000000030e0c7819 */ /* 0x000fe400000012ff */
[----:B------:R-:W-:Y:S02]  /*d340*/  SEL R108, R105, R108, P0 ;  /* 0x0000006c696c7207 */ /* 0x000fe40000000000 */
[----:B------:R-:W-:Y:S02]  /*d350*/  LOP3.LUT R14, R7, R52, RZ, 0x3c, !PT ;  /* 0x00000034070e7212 */ /* 0x000fe400078e3cff */
[----:B------:R-:W-:-:S02]  /*d360*/  LOP3.LUT R34, R8, R89, RZ, 0x3c, !PT ;  /* 0x0000005908227212 */ /* 0x000fc400078e3cff */
[----:B------:R-:W-:Y:S02]  /*d370*/  LOP3.LUT R8, R93, 0x380, RZ, 0xc0, !PT ;  /* 0x000003805d087812 */ /* 0x000fe400078ec0ff */
[----:B------:R-:W-:Y:S02]  /*d380*/  F2FP.BF16.F32.PACK_AB R140, R140, R141 ;  /* 0x0000008d8c8c723e */ /* 0x000fe400000010ff */
[----:B------:R-:W-:Y:S02]  /*d390*/  F2FP.BF16.F32.PACK_AB R139, R138, R139 ;  /* 0x0000008b8a8b723e */ /* 0x000fe400000010ff */
[----:B------:R-:W-:Y:S02]  /*d3a0*/  LOP3.LUT R10, R95, 0x380, RZ, 0xc0, !PT ;  /* 0x000003805f0a7812 */ /* 0x000fe400078ec0ff */
[----:B------:R-:W-:Y:S02]  /*d3b0*/  F2FP.BF16.F32.PACK_AB R136, R136, R137 ;  /* 0x000000898888723e */ /* 0x000fe400000010ff */
[----:B------:R-:W-:-:S02]  /*d3c0*/  F2FP.BF16.F32.PACK_AB R135, R134, R135 ;  /* 0x000000878687723e */ /* 0x000fc400000010ff */
[----:B------:R-:W-:Y:S02]  /*d3d0*/  SHF.R.U64 R8, R8, 0x3, RZ ;  /* 0x0000000308087819 */ /* 0x000fe400000012ff */
[----:B------:R-:W-:Y:S02]  /*d3e0*/  F2FP.BF16.F32.PACK_AB R132, R132, R133 ;  /* 0x000000858484723e */ /* 0x000fe400000010ff */
[----:B------:R-:W-:Y:S02]  /*d3f0*/  F2FP.BF16.F32.PACK_AB R131, R130, R131 ;  /* 0x000000838283723e */ /* 0x000fe400000010ff */
[----:B------:R-:W-:Y:S02]  /*d400*/  SEL R39, R140, R139, P0 ;  /* 0x0000008b8c277207 */ /* 0x000fe40000000000 */
[----:B------:R-:W-:Y:S02]  /*d410*/  SHF.R.U64 R10, R10, 0x3, RZ ;  /* 0x000000030a0a7819 */ /* 0x000fe400000012ff */
[----:B------:R-:W-:-:S02]  /*d420*/  F2FP.BF16.F32.PACK_AB R128, R128, R129 ;  /* 0x000000818080723e */ /* 0x000fc400000010ff */
[----:B------:R-:W-:Y:S02]  /*d430*/  F2FP.BF16.F32.PACK_AB R127, R126, R127 ;  /* 0x0000007f7e7f723e */ /* 0x000fe400000010ff */
[----:B------:R-:W-:Y:S02]  /*d440*/  SEL R140, R139, R140, P0 ;  /* 0x0000008c8b8c7207 */ /* 0x000fe40000000000 */
[----:B------:R-:W-:Y:S02]  /*d450*/  F2FP.BF16.F32.PACK_AB R124, R124, R125 ;  /* 0x0000007d7c7c723e */ /* 0x000fe400000010ff */
[----:B------:R-:W-:Y:S02]  /*d460*/  F2FP.BF16.F32.PACK_AB R123, R122, R123 ;  /* 0x0000007b7a7b723e */ /* 0x000fe400000010ff */
[----:B------:R-:W-:Y:S02]  /*d470*/  LOP3.LUT R32, R12, R91, RZ, 0x3c, !PT ;  /* 0x0000005b0c207212 */ /* 0x000fe400078e3cff */
[----:B------:R-:W-:-:S02]  /*d480*/  SEL R45, R136, R135, P0 ;  /* 0x00000087882d7207 */ /* 0x000fc40000000000 */
[----:B------:R-:W-:Y:S02]  /*d490*/  LOP3.LUT R12, R97, 0x380, RZ, 0xc0, !PT ;  /* 0x00000380610c7812 */ /* 0x000fe400078ec0ff */
[----:B------:R-:W-:Y:S02]  /*d4a0*/  LOP3.LUT R28, R8, R93, RZ, 0x3c, !PT ;  /* 0x0000005d081c7212 */ /* 0x000fe400078e3cff */
[----:B------:R-:W-:Y:S02]  /*d4b0*/  SEL R136, R135, R136, P0 ;  /* 0x0000008887887207 */ /* 0x000fe40000000000 */
[----:B------:R-:W-:Y:S02]  /*d4c0*/  SEL R47, R132, R131, P0 ;  /* 0x00000083842f7207 */ /* 0x000fe40000000000 */
[----:B------:R-:W-:Y:S02]  /*d4d0*/  LOP3.LUT R26, R10, R95, RZ, 0x3c, !PT ;  /* 0x0000005f0a1a7212 */ /* 0x000fe400078e3cff */
[----:B------:R-:W-:-:S02]  /*d4e0*/  LOP3.LUT R8, R99, 0x380, RZ, 0xc0, !PT ;  /* 0x0000038063087812 */ /* 0x000fc400078ec0ff */
[----:B------:R-:W-:Y:S02]  /*d4f0*/  SEL R132, R131, R132, P0 ;  /* 0x0000008483847207 */ /* 0x000fe40000000000 */
[----:B------:R-:W-:Y:S02]  /*d500*/  SEL R53, R128, R127, P0 ;  /* 0x0000007f80357207 */ /* 0x000fe40000000000 */
[----:B------:R-:W-:Y:S02]  /*d510*/  LOP3.LUT R10, R101, 0x380, RZ, 0xc0, !PT ;  /* 0x00000380650a7812 */ /* 0x000fe400078ec0ff */
[----:B------:R-:W-:Y:S02]  /*d520*/  LOP3.LUT R64, R103, 0x380, RZ, 0xc0, !PT ;  /* 0x0000038067407812 */ /* 0x000fe400078ec0ff */
[----:B------:R-:W-:Y:S02]  /*d530*/  SEL R128, R127, R128, P0 ;  /* 0x000000807f807207 */ /* 0x000fe40000000000 */
[----:B------:R-:W-:-:S02]  /*d540*/  SEL R55, R124, R123, P0 ;  /* 0x0000007b7c377207 */ /* 0x000fc40000000000 */
[----:B------:R-:W-:Y:S02]  /*d550*/  SEL R124, R123, R124, P0 ;  /* 0x0000007c7b7c7207 */ /* 0x000fe40000000000 */
[----:B------:R-:W-:Y:S02]  /*d560*/  SHF.R.U64 R12, R12, 0x3, RZ ;  /* 0x000000030c0c7819 */ /* 0x000fe400000012ff */
[----:B------:R-:W-:Y:S02]  /*d570*/  SHF.R.U64 R8, R8, 0x3, RZ ;  /* 0x0000000308087819 */ /* 0x000fe400000012ff */
[----:B------:R-:W-:Y:S02]  /*d580*/  SHF.R.U64 R10, R10, 0x3, RZ ;  /* 0x000000030a0a7819 */ /* 0x000fe400000012ff */
[----:B------:R-:W-:Y:S02]  /*d590*/  SHF.R.U64 R64, R64, 0x3, RZ ;  /* 0x0000000340407819 */ /* 0x000fe400000012ff */
[----:B------:R-:W-:-:S02]  /*d5a0*/  LOP3.LUT R24, R12, R97, RZ, 0x3c, !PT ;  /* 0x000000610c187212 */ /* 0x000fc400078e3cff */
[----:B------:R-:W-:Y:S02]  /*d5b0*/  LOP3.LUT R12, R8, R99, RZ, 0x3c, !PT ;  /* 0x00000063080c7212 */ /* 0x000fe400078e3cff */
[----:B------:R-:W-:Y:S02]  /*d5c0*/  LOP3.LUT R10, R10, R101, RZ, 0x3c, !PT ;  /* 0x000000650a0a7212 */ /* 0x000fe400078e3cff */
[----:B------:R-:W-:Y:S02]  /*d5d0*/  LOP3.LUT R8, R64, R103, RZ, 0x3c, !PT ;  /* 0x0000006740087212 */ /* 0x000fe400078e3cff */
[----:B------:R-:W-:Y:S02]  /*d5e0*/  MOV R91, R20 ;  /* 0x00000014005b7202 */ /* 0x000fe40000000f00 */
[----:B------:R-:W-:Y:S02]  /*d5f0*/  MOV R70, R10 ;  /* 0x0000000a00467202 */ /* 0x000fe40000000f00 */
[----:B------:R-:W-:-:S02]  /*d600*/  MOV R64, R8 ;  /* 0x0000000800407202 */ /* 0x000fc40000000f00 */
[----:B------:R-:W-:Y:S02]  /*d610*/  MOV R74, R14 ;  /* 0x0000000e004a7202 */ /* 0x000fe40000000f00 */
[----:B------:R-:W-:Y:S02]  /*d620*/  MOV R72, R12 ;  /* 0x0000000c00487202 */ /* 0x000fe40000000f00 */
[----:B------:R-:W-:Y:S02]  /*d630*/  MOV R90, R36 ;  /* 0x00000024005a7202 */ /* 0x000fe40000000f00 */
[----:B------:R-:W-:Y:S02]  /*d640*/  MOV R80, R26 ;  /* 0x0000001a00507202 */ /* 0x000fe40000000f00 */
[----:B--2---:R-:W-:Y:S01]  /*d650*/  LOP3.LUT R7, R6, 0x2, RZ, 0x3c, !PT ;  /* 0x0000000206077812 */ /* 0x004fe200078e3cff */
        /* <DEDUP_REMOVED lines=8> */
[----:B------:R-:W-:Y:S01]  /*d6e0*/  PLOP3.LUT P1, PT, PT, PT, UP0, 0x80, 0x0 ;  /* 0x000000000000781c */ /* 0x000fe20003f2f008 */
[----:B------:R-:W1:Y:S04]  /*d6f0*/  SHFL.IDX PT, R140, R140, R7, 0x1c1f ;  /* 0x001c1f078c8c7589 */ /* 0x000e6800000e0000 */
[----:B------:R-:W-:Y:S04]  /*d700*/  SHFL.IDX PT, R45, R45, R6, 0x1c1f ;  /* 0x001c1f062d2d7589 */ /* 0x000fe800000e0000 */
[----:B------:R-:W-:Y:S04]  /*d710*/  SHFL.IDX PT, R75, R75, R6, 0x1c1f ;  /* 0x001c1f064b4b7589 */ /* 0x000fe800000e0000 */
[----:B------:R-:W2:Y:S04]  /*d720*/  SHFL.IDX PT, R136, R136, R7, 0x1c1f ;  /* 0x001c1f0788887589 */ /* 0x000ea800000e0000 */
[----:B------:R-:W3:Y:S01]  /*d730*/  SHFL.IDX PT, R100, R100, R7, 0x1c1f ;  /* 0x001c1f0764647589 */ /* 0x000ee200000e0000 */
[----:B0-----:R-:W-:-:S02]  /*d740*/  SEL R9, R71, R108, P0 ;  /* 0x0000006c47097207 */ /* 0x001fc40000000000 */
[----:B------:R-:W-:Y:S01]  /*d750*/  SEL R11, R108, R71, P0 ;  /* 0x000000476c0b7207 */ /* 0x000fe20000000000 */
[----:B------:R-:W-:Y:S04]  /*d760*/  SHFL.IDX PT, R47, R47, R6, 0x1c1f ;  /* 0x001c1f062f2f7589 */ /* 0x000fe800000e0000 */
        /* <DEDUP_REMOVED lines=12> */
[----:B------:R-:W3:Y:S01]  /*d830*/  SHFL.IDX PT, R84, R84, R7, 0x1c1f ;  /* 0x001c1f0754547589 */ /* 0x000ee200000e0000 */
[----:B------:R-:W-:Y:S01]  /*d840*/  BAR.SYNC.DEFER_BLOCKING 0x1, 0x100 ;  /* 0x0044000000007b1d */ /* 0x000fe20000010000 */
[----:B0-----:R-:W-:-:S02]  /*d850*/  SEL R24, R47, R132, P0 ;  /* 0x000000842f187207 */ /* 0x001fc40000000000 */
[----:B------:R-:W-:Y:S02]  /*d860*/  SEL R26, R132, R47, P0 ;  /* 0x0000002f841a7207 */ /* 0x000fe40000000000 */
[----:B-1----:R-:W-:Y:S02]  /*d870*/  SEL R25, R77, R92, P0 ;  /* 0x0000005c4d197207 */ /* 0x002fe40000000000 */
[----:B------:R-:W-:Y:S01]  /*d880*/  SEL R27, R92, R77, P0 ;  /* 0x0000004d5c1b7207 */ /* 0x000fe20000000000 */
[----:B------:R-:W-:Y:S04]  /*d890*/  SHFL.IDX PT, R55, R55, R6, 0x1c1f ;  /* 0x001c1f0637377589 */ /* 0x000fe800000e0000 */
[----:B------:R-:W-:Y:S04]  /*d8a0*/  SHFL.IDX PT, R81, R81, R6, 0x1c1f ;  /* 0x001c1f0651517589 */ /* 0x000fe800000e0000 */
[----:B------:R-:W-:Y:S01]  /*d8b0*/  SHFL.IDX PT, R124, R124, R7, 0x1c1f ;  /* 0x001c1f077c7c7589 */ /* 0x000fe200000e0000 */
[----:B--2---:R-:W-:-:S02]  /*d8c0*/  SEL R28, R53, R128, P0 ;  /* 0x00000080351c7207 */ /* 0x004fc40000000000 */
[----:B------:R-:W-:Y:S01]  /*d8d0*/  SEL R30, R128, R53, P0 ;  /* 0x00000035801e7207 */ /* 0x000fe20000000000 */
[----:B------:R-:W-:Y:S01]  /*d8e0*/  SHFL.IDX PT, R76, R76, R7, 0x1c1f ;  /* 0x001c1f074c4c7589 */ /* 0x000fe200000e0000 */
[----:B---3--:R-:W-:Y:S02]  /*d8f0*/  SEL R29, R79, R84, P0 ;  /* 0x000000544f1d7207 */ /* 0x008fe40000000000 */
[----:B------:R-:W-:Y:S01]  /*d900*/  SEL R31, R84, R79, P0 ;  /* 0x0000004f541f7207 */ /* 0x000fe20000000000 */
[----:B------:R-:W-:Y:S04]  /*d910*/  SHFL.IDX PT, R61, R61, R6, 0x1c1f ;  /* 0x001c1f063d3d7589 */ /* 0x000fe800000e0000 */
[----:B------:R-:W-:Y:S04]  /*d920*/  SHFL.IDX PT, R73, R73, R6, 0x1c1f ;  /* 0x001c1f0649497589 */ /* 0x000fe800000e0000 */
[----:B------:R-:W0:Y:S04]  /*d930*/  SHFL.IDX PT, R68, R68, R7, 0x1c1f ;  /* 0x001c1f0744447589 */ /* 0x000e2800000e0000 */
[----:B------:R-:W1:Y:S04]  /*d940*/  SHFL.IDX PT, R66, R66, R7, 0x1c1f ;  /* 0x001c1f0742427589 */ /* 0x000e6800000e0000 */
[----:B------:R-:W-:Y:S04]  /*d950*/  SHFL.IDX PT, R65, R65, R6, 0x1c1f ;  /* 0x001c1f0641417589 */ /* 0x000fe800000e0000 */
        /* <DEDUP_REMOVED lines=10> */
[----:B------:R-:W-:Y:S04]  /*da00*/  SHFL.IDX PT, R67, R67, R6, 0x1c1f ;  /* 0x001c1f0643437589 */ /* 0x000fe800000e0000 */
[----:B------:R-:W-:Y:S01]  /*da10*/  SHFL.IDX PT, R69, R69, R6, 0x1c1f ;  /* 0x001c1f0645457589 */ /* 0x000fe200000e0000 */
[----:B--2---:R-:W-:-:S03]  /*da20*/  SEL R36, R65, R56, P0 ;  /* 0x0000003841247207 */ /* 0x004fc60000000000 */
[----:B------:R-:W-:Y:S01]  /*da30*/  SHFL.IDX PT, R51, R51, R6, 0x1c1f ;  /* 0x001c1f0633337589 */ /* 0x000fe200000e0000 */
[----:B---3--:R-:W-:Y:S02]  /*da40*/  SEL R37, R59, R54, P0 ;  /* 0x000000363b257207 */ /* 0x008fe40000000000 */
[----:B------:R-:W-:Y:S01]  /*da50*/  SEL R39, R54, R59, P0 ;  /* 0x0000003b36277207 */ /* 0x000fe20000000000 */
[----:B------:R-:W-:Y:S04]  /*da60*/  SHFL.IDX PT, R52, R43, R6, 0x1c1f ;  /* 0x001c1f062b347589 */ /* 0x000fe800000e0000 */
[----:B------:R-:W-:Y:S04]  /*da70*/  SHFL.IDX PT, R83, R83, R6, 0x1c1f ;  /* 0x001c1f0653537589 */ /* 0x000fe800000e0000 */
[----:B------:R-:W-:Y:S04]  /*da80*/  SHFL.IDX PT, R85, R85, R6, 0x1c1f ;  /* 0x001c1f0655557589 */ /* 0x000fe800000e0000 */
[----:B------:R-:W-:Y:S04]  /*da90*/  SHFL.IDX PT, R87, R87, R6, 0x1c1f ;  /* 0x001c1f0657577589 */ /* 0x000fe800000e0000 */
[----:B------:R-:W0:Y:S04]  /*daa0*/  SHFL.IDX PT, R48, R48, R7, 0x1c1f ;  /* 0x001c1f0730307589 */ /* 0x000e2800000e0000 */
[----:B------:R-:W1:Y:S04]  /*dab0*/  SHFL.IDX PT, R46, R46, R7, 0x1c1f ;  /* 0x001c1f072e2e7589 */ /* 0x000e6800000e0000 */
[----:B------:R-:W-:Y:S04]  /*dac0*/  SHFL.IDX PT, R6, R40, R7, 0x1c1f ;  /* 0x001c1f0728067589 */ /* 0x000fe800000e0000 */
[----:B------:R2:W-:Y:S04]  /*dad0*/  SHFL.IDX PT, R71, R38, R7, 0x1c1f ;  /* 0x001c1f0726477589 */ /* 0x0005e800000e0000 */
[----:B------:R3:W-:Y:S04]  /*dae0*/  SHFL.IDX PT, R21, R42, R7, 0x1c1f ;  /* 0x001c1f072a157589 */ /* 0x0007e800000e0000 */
[----:B------:R-:W-:Y:S01]  /*daf0*/  SHFL.IDX PT, R58, R58, R7, 0x1c1f ;  /* 0x001c1f073a3a7589 */ /* 0x000fe200000e0000 */
[----:B--2---:R-:W-:-:S03]  /*db00*/  SEL R38, R56, R65, P0 ;  /* 0x0000004138267207 */ /* 0x004fc60000000000 */
[----:B------:R-:W-:Y:S01]  /*db10*/  SHFL.IDX PT, R44, R44, R7, 0x1c1f ;  /* 0x001c1f072c2c7589 */ /* 0x000fe200000e0000 */
[----:B0-----:R-:W-:Y:S02]  /*db20*/  SEL R40, R57, R48, P0 ;  /* 0x0000003039287207 */ /* 0x001fe40000000000 */
[----:B---3--:R-:W-:Y:S01]  /*db30*/  SEL R42, R48, R57, P0 ;  /* 0x00000039302a7207 */ /* 0x008fe20000000000 */
[----:B------:R-:W0:Y:S01]  /*db40*/  SHFL.IDX PT, R50, R50, R7, 0x1c1f ;  /* 0x001c1f0732327589 */ /* 0x000e2200000e0000 */
[----:B-1----:R-:W-:Y:S02]  /*db50*/  SEL R41, R51, R46, P0 ;  /* 0x0000002e33297207 */ /* 0x002fe40000000000 */
[----:B------:R-:W-:Y:S01]  /*db60*/  SEL R43, R46, R51, P0 ;  /* 0x000000332e2b7207 */ /* 0x000fe20000000000 */
[----:B------:R-:W1:Y:S04]  /*db70*/  SHFL.IDX PT, R60, R60, R7, 0x1c1f ;  /* 0x001c1f073c3c7589 */ /* 0x000e6800000e0000 */
[----:B------:R2:W3:Y:S04]  /*db80*/  SHFL.IDX PT, R62, R62, R7, 0x1c1f ;  /* 0x001c1f073e3e7589 */ /* 0x0004e800000e0000 */
[----:B------:R4:W-:Y:S04]  /*db90*/  STSM.16.M88.4 [R91], R8 ;  /* 0x000000085b007844 */ /* 0x0009e80000000200 */
[----:B------:R5:W-:Y:S01]  /*dba0*/  STSM.16.M88.4 [R90], R12 ;  /* 0x0000000c5a007844 */ /* 0x000be20000000200 */
[----:B--2---:R-:W-:-:S03]  /*dbb0*/  IMAD.U32 R7, RZ, RZ, UR6 ;  /* 0x00000006ff077e24 */ /* 0x004fc6000f8e00ff */
[----:B------:R2:W-:Y:S04]  /*dbc0*/  STSM.16.M88.4 [R89], R24 ;  /* 0x0000001859007844 */ /* 0x0005e80000000200 */
[----:B------:R-:W-:Y:S01]  /*dbd0*/  STSM.16.M88.4 [R88], R28 ;  /* 0x0000001c58007844 */ /* 0x000fe20000000200 */
[----:B0-----:R-:W-:Y:S02]  /*dbe0*/  SEL R48, R69, R50, P0 ;  /* 0x0000003245307207 */ /* 0x001fe40000000000 */
[----:B------:R-:W-:Y:S02]  /*dbf0*/  SEL R50, R50, R69, P0 ;  /* 0x0000004532327207 */ /* 0x000fe40000000000 */
[----:B----4-:R-:W-:Y:S02]  /*dc00*/  SEL R8, R55, R124, P0 ;  /* 0x0000007c37087207 */ /* 0x010fe40000000000 */
[----:B------:R-:W-:-:S02]  /*dc10*/  SEL R10, R124, R55, P0 ;  /* 0x000000377c0a7207 */ /* 0x000fc40000000000 */
[----:B------:R-:W-:Y:S02]  /*dc20*/  SEL R9, R81, R76, P0 ;  /* 0x0000004c51097207 */ /* 0x000fe40000000000 */
[----:B------:R-:W-:Y:S02]  /*dc30*/  SEL R11, R76, R81, P0 ;  /* 0x000000514c0b7207 */ /* 0x000fe40000000000 */
[----:B-----5:R-:W-:Y:S02]  /*dc40*/  SEL R12, R20, R21, P0 ;  /* 0x00000015140c7207 */ /* 0x020fe40000000000 */
[----:B------:R-:W-:Y:S01]  /*dc50*/  SEL R14, R21, R20, P0 ;  /* 0x00000014150e7207 */ /* 0x000fe20000000000 */
[----:B------:R0:W-:Y:S01]  /*dc60*/  STSM.16.M88.4 [R86], R8 ;  /* 0x0000000856007844 */ /* 0x0001e20000000200 */
[----:B------:R-:W-:Y:S02]  /*dc70*/  SEL R13, R83, R58, P0 ;  /* 0x0000003a530d7207 */ /* 0x000fe40000000000 */
[----:B------:R-:W-:Y:S01]  /*dc80*/  SEL R15, R58, R83, P0 ;  /* 0x000000533a0f7207 */ /* 0x000fe20000000000 */
[----:B------:R-:W-:Y:S01]  /*dc90*/  STSM.16.M88.4 [R82], R32 ;  /* 0x0000002052007844 */ /* 0x000fe20000000200 */
[----:B--2---:R-:W-:-:S02]  /*dca0*/  SEL R24, R67, R44, P0 ;  /* 0x0000002c43187207 */ /* 0x004fc40000000000 */
[----:B------:R-:W-:Y:S01]  /*dcb0*/  SEL R26, R44, R67, P0 ;  /* 0x000000432c1a7207 */ /* 0x000fe20000000000 */
[----:B------:R-:W-:Y:S01]  /*dcc0*/  STSM.16.M88.4 [R80], R36 ;  /* 0x0000002450007844 */ /* 0x000fe20000000200 */
[----:B-1----:R-:W-:Y:S02]  /*dcd0*/  SEL R25, R85, R60, P0 ;  /* 0x0000003c55197207 */ /* 0x002fe40000000000 */
[----:B------:R-:W-:Y:S01]  /*dce0*/  SEL R27, R60, R85, P0 ;  /* 0x000000553c1b7207 */ /* 0x000fe20000000000 */
[----:B------:R-:W-:Y:S01]  /*dcf0*/  STSM.16.M88.4 [R78], R40 ;  /* 0x000000284e007844 */ /* 0x000fe20000000200 */
[----:B---3--:R-:W-:Y:S02]  /*dd00*/  SEL R51, R62, R87, P0 ;  /* 0x000000573e337207 */ /* 0x008fe40000000000 */
[----:B0-----:R-:W-:Y:S02]  /*dd10*/  SEL R8, R49, R6, P0 ;  /* 0x0000000631087207 */ /* 0x001fe40000000000 */
[----:B------:R-:W-:Y:S01]  /*dd20*/  SEL R10, R6, R49, P0 ;  /* 0x00000031060a7207 */ /* 0x000fe20000000000 */
[----:B------:R-:W-:Y:S01]  /*dd30*/  IMAD.U32 R6, RZ, RZ, UR4 ;  /* 0x00000004ff067e24 */ /* 0x000fe2000f8e00ff */
[----:B------:R-:W-:Y:S01]  /*dd40*/  SEL R9, R52, R71, P0 ;  /* 0x0000004734097207 */ /* 0x000fe20000000000 */
[----:B------:R-:W-:Y:S01]  /*dd50*/  @UP1 ULDC.64 UR4, c[0x0][0xbe0] ;  /* 0x0002f80000041ab9 */ /* 0x000fe20000000a00 */
[----:B------:R-:W-:Y:S01]  /*dd60*/  SEL R11, R71, R52, P0 ;  /* 0x00000034470b7207 */ /* 0x000fe20000000000 */
[----:B------:R-:W-:Y:S01]  /*dd70*/  @UP1 UIMAD.WIDE UR4, UR36, 0x4, UR4 ;  /* 0x00000004240418a5 */ /* 0x000fe2000f8e0204 */
[----:B------:R-:W-:-:S02]  /*dd80*/  SEL R49, R87, R62, P0 ;  /* 0x0000003e57317207 */ /* 0x000fc40000000000 */
[----:B------:R-:W-:Y:S01]  /*dd90*/  PLOP3.LUT P0, PT, PT, PT, UP1, 0x80, 0x0 ;  /* 0x000000000000781c */ /* 0x000fe20003f0f018 */
[----:B------:R0:W-:Y:S04]  /*dda0*/  STSM.16.M88.4 [R74], R8 ;  /* 0x000000084a007844 */ /* 0x0001e80000000200 */
[----:B------:R1:W-:Y:S04]  /*ddb0*/  STSM.16.M88.4 [R72], R12 ;  /* 0x0000000c48007844 */ /* 0x0003e80000000200 */
[----:B------:R1:W-:Y:S04]  /*ddc0*/  STSM.16.M88.4 [R70], R24 ;  /* 0x0000001846007844 */ /* 0x0003e80000000200 */
[----:B------:R1:W-:Y:S01]  /*ddd0*/  STSM.16.M88.4 [R64], R48 ;  /* 0x0000003040007844 */ /* 0x0003e20000000200 */
[----:B------:R-:W-:Y:S01]  /*dde0*/  BAR.SYNC.DEFER_BLOCKING 0x1, 0x100 ;  /* 0x0044000000007b1d */ /* 0x000fe20000010000 */
[----:B0-----:R-:W-:-:S02]  /*ddf0*/  IMAD.U32 R8, RZ, RZ, UR4 ;  /* 0x00000004ff087e24 */ /* 0x001fc4000f8e00ff */
[----:B------:R-:W-:-:S03]  /*de00*/  IMAD.U32 R9, RZ, RZ, UR5 ;  /* 0x00000005ff097e24 */ /* 0x000fc6000f8e00ff */
[----:B------:R-:W2:Y:S04]  /*de10*/  @P1 LDG.E R10, desc[UR54][R6.64] ;  /* 0x00000036060a1981 */ /* 0x000ea8000c1e1900 */
[----:B------:R-:W3:Y:S01]  /*de20*/  @P0 LDG.E R8, desc[UR54][R8.64] ;  /* 0x0000003608080981 */ /* 0x000ee2000c1e1900 */
[----:B------:R-:W-:Y:S01]  /*de30*/  IMAD R11, R18, 0x40, R16 ;  /* 0x00000040120b7824 */ /* 0x000fe200078e0210 */
[----:B------:R-:W-:Y:S01]  /*de40*/  UMOV UR4, URZ ;  /* 0x0000003f00047c82 */ /* 0x000fe20008000000 */
[----:B------:R-:W-:Y:S02]  /*de50*/  ULDC UR8, c[0x0][0xa88] ;  /* 0x0002a20000087ab9 */ /* 0x000fe40000000800 */
[----:B------:R-:W-:-:S03]  /*de60*/  IMAD.WIDE R4, R11, 0x2, R4 ;  /* 0x000000020b047825 */ /* 0x000fc600078e0204 */
[----:B------:R-:W-:Y:S02]  /*de70*/  IADD3 R33, P5, R4, 0x1000, RZ ;  /* 0x0000100004217810 */ /* 0x000fe40007fbe0ff */
[----:B--2---:R-:W-:Y:S02]  /*de80*/  @P1 R2UR UR4, R10 ;  /* 0x000000000a0412ca */ /* 0x004fe400000e0000 */
[----:B---3--:R-:W-:Y:S01]  /*de90*/  @P0 R2UR UR8, R8 ;  /* 0x00000000080802ca */ /* 0x008fe200000e0000 */
[----:B-1----:R-:W-:-:S14]  /*dea0*/  @P0 BRA `(.L_x_4832) ;  /* 0x0000000000180947 */ /* 0x002fdc0003800000 */
[----:B------:R-:W-:Y:S05]  /*deb0*/  @!P1 BRA `(.L_x_4832) ;  /* 0x0000000000149947 */ /* 0x000fea0003800000 */
[----:B------:R-:W2:Y:S04]  /*dec0*/  LDG.E R9, desc[UR54][R6.64] ;  /* 0x0000003606097981 */ /* 0x000ea8000c1e1900 */
[----:B------:R-:W3:Y:S01]  /*ded0*/  LDG.E R8, desc[UR54][R6.64+0x4] ;  /* 0x0000043606087981 */ /* 0x000ee2000c1e1900 */
[----:B--2---:R-:W-:Y:S02]  /*dee0*/  R2UR UR5, R9 ;  /* 0x00000000090572ca */ /* 0x004fe400000e0000 */
[----:B---3--:R-:W-:-:S13]  /*def0*/  R2UR UR8, R8 ;  /* 0x00000000080872ca */ /* 0x008fda00000e0000 */
[----:B------:R-:W-:-:S12]  /*df00*/  UIADD3 UR8, -UR5, UR8, URZ ;  /* 0x0000000805087290 */ /* 0x000fd8000fffe13f */
.L_x_4832:
        /* <DEDUP_REMOVED lines=12> */
[----:B------:R-:W-:Y:S01]  /*dfd0*/  IADD3 R53, P0, R4, 0x4000, RZ ;  /* 0x0000400004357810 */ /* 0x000fe20007f1e0ff */
[----:B------:R-:W-:Y:S01]  /*dfe0*/  ULDC.64 UR10, c[0x0][0xb78] ;  /* 0x0002de00000a7ab9 */ /* 0x000fe20000000a00 */
[----:B------:R-:W-:Y:S01]  /*dff0*/  UIADD3 UR7, UR7, UR9, URZ ;  /* 0x0000000907077290 */ /* 0x000fe2000fffe03f */
[----:B------:R-:W-:Y:S01]  /*e000*/  LOP3.LUT R6, R6, R7, RZ, 0x3c, !PT ;  /* 0x0000000706067212 */ /* 0x000fe200078e3cff */
[----:B------:R-:W-:Y:S01]  /*e010*/  USEL UR36, UR36, URZ, !UP0 ;  /* 0x0000003f24247287 */ /* 0x000fe2000c000000 */
[----:B------:R-:W-:Y:S01]  /*e020*/  SHF.R.S32.HI R7, RZ, 0x1f, R10 ;  /* 0x0000001fff077819 */ /* 0x000fe2000001140a */
[----:B------:R-:W-:Y:S01]  /*e030*/  UIMAD UR9, UR37, UR10, URZ ;  /* 0x0000000a250972a4 */ /* 0x000fe2000f8e023f */
[C---:B------:R-:W-:Y:S01]  /*e040*/  IADD3 R41, P1, R4.reuse, 0x5000, RZ ;  /* 0x0000500004297810 */ /* 0x040fe20007f3e0ff */
[----:B------:R-:W-:Y:S01]  /*e050*/  UIMAD.WIDE.U32 UR6, UR36, UR10, UR6 ;  /* 0x0000000a240672a5 */ /* 0x000fe2000f8e0006 */
[----:B------:R-:W-:Y:S01]  /*e060*/  LOP3.LUT R52, R53, 0x380, RZ, 0xc0, !PT ;  /* 0x0000038035347812 */ /* 0x000fe200078ec0ff */
[----:B------:R-:W-:Y:S01]  /*e070*/  UIMAD UR9, UR36, UR11, UR9 ;  /* 0x0000000b240972a4 */ /* 0x000fe2000f8e0209 */
[----:B------:R-:W-:-:S02]  /*e080*/  IADD3 R13, P4, R4, 0x2000, RZ ;  /* 0x00002000040d7810 */ /* 0x000fc40007f9e0ff */
[----:B------:R-:W-:Y:S02]  /*e090*/  IADD3 R29, P2, R4, 0x6000, RZ ;  /* 0x00006000041d7810 */ /* 0x000fe40007f5e0ff */
[----:B------:R-:W-:Y:S01]  /*e0a0*/  IADD3 R8, P6, R10, UR6, RZ ;  /* 0x000000060a087c10 */ /* 0x000fe2000ffde0ff */
[----:B------:R-:W-:Y:S01]  /*e0b0*/  IMAD.U32 R14, RZ, RZ, UR9 ;  /* 0x00000009ff0e7e24 */ /* 0x000fe2000f8e00ff */
[----:B------:R-:W-:Y:S02]  /*e0c0*/  LOP3.LUT R40, R41, 0x380, RZ, 0xc0, !PT ;  /* 0x0000038029287812 */ /* 0x000fe400078ec0ff */
[----:B------:R-:W-:Y:S02]  /*e0d0*/  SHF.R.U64 R52, R52, 0x3, RZ ;  /* 0x0000000334347819 */ /* 0x000fe400000012ff */
[----:B------:R-:W-:Y:S01]  /*e0e0*/  IADD3.X R7, R7, UR7, R14, P6, !PT ;  /* 0x0000000707077c10 */ /* 0x000fe2000b7fe40e */
[----:B------:R-:W-:Y:S01]  /*e0f0*/  ULDC.64 UR6, c[0x0][0xb40] ;  /* 0x0002d00000067ab9 */ /* 0x000fe20000000a00 */
[----:B------:R-:W-:-:S02]  /*e100*/  LOP3.LUT R32, R33, 0x380, RZ, 0xc0, !PT ;  /* 0x0000038021207812 */ /* 0x000fc400078ec0ff */
[C---:B------:R-:W-:Y:S02]  /*e110*/  LEA R20, P6, R8.reuse, UR6, 0x2 ;  /* 0x0000000608147c11 */ /* 0x040fe4000f8c10ff */
[----:B------:R-:W-:Y:S02]  /*e120*/  LOP3.LUT R12, R13, 0x380, RZ, 0xc0, !PT ;  /* 0x000003800d0c7812 */ /* 0x000fe400078ec0ff */
[----:B------:R-:W-:Y:S01]  /*e130*/  LEA.HI.X R21, R8, UR7, R7, 0x2, P6 ;  /* 0x0000000708157c11 */ /* 0x000fe2000b0f1407 */
[----:B------:R-:W-:Y:S01]  /*e140*/  IMAD.X R7, RZ, RZ, R5, P3 ;  /* 0x000000ffff077224 */ /* 0x000fe200018e0605 */
[----:B------:R-:W-:Y:S01]  /*e150*/  IADD3 R9, P6, R4, 0x7000, RZ ;  /* 0x0000700004097810 */ /* 0x000fe20007fde0ff */
[----:B------:R-:W-:Y:S01]  /*e160*/  ULDC.64 UR6, c[0x0][0xaa0] ;  /* 0x0002a80000067ab9 */ /* 0x000fe20000000a00 */
[----:B------:R-:W-:Y:S02]  /*e170*/  LOP3.LUT R28, R29, 0x380, RZ, 0xc0, !PT ;  /* 0x000003801d1c7812 */ /* 0x000fe400078ec0ff */
[----:B------:R-:W-:-:S02]  /*e180*/  LOP3.LUT R8, R9, 0x380, RZ, 0xc0, !PT ;  /* 0x0000038009087812 */ /* 0x000fc400078ec0ff */
[----:B------:R-:W-:Y:S02]  /*e190*/  SHF.R.U64 R40, R40, 0x3, RZ ;  /* 0x0000000328287819 */ /* 0x000fe400000012ff */
[----:B------:R-:W-:Y:S02]  /*e1a0*/  SHF.R.U64 R8, R8, 0x3, RZ ;  /* 0x0000000308087819 */ /* 0x000fe400000012ff */
[----:B------:R-:W-:Y:S01]  /*e1b0*/  LOP3.LUT R52, R52, R53, RZ, 0x3c, !PT ;  /* 0x0000003534347212 */ /* 0x000fe200078e3cff */
[----:B------:R-:W-:Y:S01]  /*e1c0*/  IMAD.X R53, RZ, RZ, R5, P0 ;  /* 0x000000ffff357224 */ /* 0x000fe200000e0605 */
[----:B------:R-:W-:Y:S01]  /*e1d0*/  LOP3.LUT R8, R8, R9, RZ, 0x3c, !PT ;  /* 0x0000000908087212 */ /* 0x000fe200078e3cff */
[----:B------:R-:W-:Y:S01]  /*e1e0*/  VIADD R9, R10, 0x8 ;  /* 0x000000080a097836 */ /* 0x000fe20000000000 */
[----:B------:R-:W-:Y:S02]  /*e1f0*/  SHF.R.U64 R32, R32, 0x3, RZ ;  /* 0x0000000320207819 */ /* 0x000fe400000012ff */
[----:B------:R-:W-:-:S02]  /*e200*/  SHF.R.U64 R12, R12, 0x3, RZ ;  /* 0x000000030c0c7819 */ /* 0x000fc400000012ff */
[----:B------:R-:W-:Y:S02]  /*e210*/  LOP3.LUT P0, RZ, R220, 0x3, RZ, 0xc0, !PT ;  /* 0x00000003dcff7812 */ /* 0x000fe4000780c0ff */
[----:B------:R-:W-:Y:S02]  /*e220*/  SHF.R.U64 R28, R28, 0x3, RZ ;  /* 0x000000031c1c7819 */ /* 0x000fe400000012ff */
        /* <DEDUP_REMOVED lines=9> */
[----:B------:R-:W-:Y:S02]  /*e2c0*/  ISETP.GE.OR P0, PT, R9, UR8, P0 ;  /* 0x0000000809007c0c */ /* 0x000fe40008706670 */
[C---:B------:R-:W-:Y:S02]  /*e2d0*/  IADD3 R37, P3, R4.reuse, 0xa000, RZ ;  /* 0x0000a00004257810 */ /* 0x040fe40007f7e0ff */
[C---:B------:R-:W-:Y:S01]  /*e2e0*/  LOP3.LUT R45, R4.reuse, 0x380, RZ, 0xc0, !PT ;  /* 0x00000380042d7812 */ /* 0x040fe200078ec0ff */
[----:B------:R-:W-:Y:S01]  /*e2f0*/  UIMAD UR5, UR5, UR6, URZ ;  /* 0x00000006050572a4 */ /* 0x000fe2000f8e023f */
[C---:B------:R-:W-:Y:S01]  /*e300*/  IADD3 R57, P5, R4.reuse, 0x8000, RZ ;  /* 0x0000800004397810 */ /* 0x040fe20007fbe0ff */
[----:B------:R-:W-:Y:S01]  /*e310*/  IMAD.X R9, RZ, RZ, R5, P6 ;  /* 0x000000ffff097224 */ /* 0x000fe200030e0605 */
[C---:B------:R-:W-:Y:S01]  /*e320*/  IADD3 R49, P4, R4.reuse, 0x9000, RZ ;  /* 0x0000900004317810 */ /* 0x040fe20007f9e0ff */
[----:B------:R0:W-:Y:S01]  /*e330*/  @!P1 STG.E desc[UR54][R20.64], R2 ;  /* 0x0000000214009986 */ /* 0x0001e2000c101936 */
[----:B------:R-:W-:-:S02]  /*e340*/  IADD3 R11, P2, R4, 0xb000, RZ ;  /* 0x0000b000040b7810 */ /* 0x000fc40007f5e0ff */
[----:B------:R-:W-:Y:S01]  /*e350*/  LOP3.LUT R56, R57, 0x380, RZ, 0xc0, !PT ;  /* 0x0000038039387812 */ /* 0x000fe200078ec0ff */
[----:B------:R1:W-:Y:S01]  /*e360*/  @!P0 STG.E desc[UR54][R20.64+0x20], R3 ;  /* 0x0000200314008986 */ /* 0x0003e2000c101936 */
[----:B------:R-:W-:Y:S01]  /*e370*/  LOP3.LUT R48, R49, 0x380, RZ, 0xc0, !PT ;  /* 0x0000038031307812 */ /* 0x000fe200078ec0ff */
[--C-:B------:R-:W-:Y:S01]  /*e380*/  IMAD.X R25, RZ, RZ, R5.reuse, P2 ;  /* 0x000000ffff197224 */ /* 0x100fe200010e0605 */
[----:B------:R-:W-:Y:S02]  /*e390*/  LOP3.LUT R36, R37, 0x380, RZ, 0xc0, !PT ;  /* 0x0000038025247812 */ /* 0x000fe400078ec0ff */
[----:B------:R-:W-:Y:S01]  /*e3a0*/  SHF.R.U64 R45, R45, 0x3, RZ ;  /* 0x000000032d2d7819 */ /* 0x000fe200000012ff */
[----:B------:R-:W-:Y:S01]  /*e3b0*/  IMAD.U32 R19, RZ, RZ, UR6 ;  /* 0x00000006ff137e24 */ /* 0x000fe2000f8e00ff */
[----:B------:R-:W-:Y:S01]  /*e3c0*/  LOP3.LUT R10, R11, 0x380, RZ, 0xc0, !PT ;  /* 0x000003800b0a7812 */ /* 0x000fe200078ec0ff */
[--C-:B0-----:R-:W-:Y:S01]  /*e3d0*/  IMAD.MOV.U32 R2, RZ, RZ, R16.reuse ;  /* 0x000000ffff027224 */ /* 0x101fe200078e0010 */
[----:B------:R-:W-:Y:S01]  /*e3e0*/  SHF.R.U64 R56, R56, 0x3, RZ ;  /* 0x0000000338387819 */ /* 0x000fe200000012ff */
[----:B------:R-:W-:Y:S01]  /*e3f0*/  UIMAD UR5, UR4, UR7, UR5 ;  /* 0x00000007040572a4 */ /* 0x000fe2000f8e0205 */
[----:B------:R-:W-:Y:S01]  /*e400*/  SHF.R.U64 R48, R48, 0x3, RZ ;  /* 0x0000000330307819 */ /* 0x000fe200000012ff */
[----:B------:R-:W5:Y:S01]  /*e410*/  LD.E.128 R32, desc[UR54][R32.64] ;  /* 0x0000003620207980 */ /* 0x000f62000c101d00 */
[----:B------:R-:W-:Y:S01]  /*e420*/  SHF.R.U64 R36, R36, 0x3, RZ ;  /* 0x0000000324247819 */ /* 0x000fe200000012ff */
[----:B------:R-:W-:Y:S01]  /*e430*/  ULDC.64 UR6, c[0x0][0xae0] ;  /* 0x0002b80000067ab9 */ /* 0x000fe20000000a00 */
[----:B------:R-:W-:Y:S01]  /*e440*/  LOP3.LUT R44, R45, R4, RZ, 0x3c, !PT ;  /* 0x000000042d2c7212 */ /* 0x000fe200078e3cff */
[--C-:B------:R-:W-:Y:S01]  /*e450*/  IMAD.MOV.U32 R45, RZ, RZ, R5.reuse ;  /* 0x000000ffff2d7224 */ /* 0x100fe200078e0005 */
[----:B------:R-:W-:Y:S01]  /*e460*/  SHF.R.U64 R4, R10, 0x3, RZ ;  /* 0x000000030a047819 */ /* 0x000fe200000012ff */
[----:B------:R-:W5:Y:S01]  /*e470*/  LD.E.128 R12, desc[UR54][R12.64] ;  /* 0x000000360c0c7980 */ /* 0x000f62000c101d00 */
        /* <DEDUP_REMOVED lines=8> */
[----:B-1----:R-:W-:-:S03]  /*e500*/  SHF.R.S32.HI R3, RZ, 0x1f, R16 ;  /* 0x0000001fff037819 */ /* 0x002fc60000011410 */
[----:B------:R-:W5:Y:S01]  /*e510*/  LD.E.128 R4, desc[UR54][R6.64] ;  /* 0x0000003606047980 */ /* 0x000f62000c101d00 */
[----:B------:R-:W-:Y:S01]  /*e520*/  IMAD.WIDE.U32 R2, R19, UR4, R2 ;  /* 0x0000000413027c25 */ /* 0x000fe2000f8e0002 */
[----:B------:R-:W-:Y:S02]  /*e530*/  UIMAD UR4, UR12, UR6, URZ ;  /* 0x000000060c0472a4 */ /* 0x000fe4000f8e023f */
[----:B------:R-:W5:Y:S04]  /*e540*/  LD.E.128 R52, desc[UR54][R52.64] ;  /* 0x0000003634347980 */ /* 0x000f68000c101d00 */
[----:B------:R-:W5:Y:S01]  /*e550*/  LD.E.128 R40, desc[UR54][R40.64] ;  /* 0x0000003628287980 */ /* 0x000f62000c101d00 */
[----:B------:R-:W-:-:S03]  /*e560*/  VIADD R3, R3, UR5 ;  /* 0x0000000503037c36 */ /* 0x000fc60008000000 */
[----:B------:R-:W5:Y:S01]  /*e570*/  LD.E.128 R28, desc[UR54][R28.64] ;  /* 0x000000361c1c7980 */ /* 0x000f62000c101d00 */
[----:B------:R-:W-:-:S03]  /*e580*/  IMAD.U32 R19, RZ, RZ, UR6 ;  /* 0x00000006ff137e24 */ /* 0x000fc6000f8e00ff */
[----:B------:R-:W5:Y:S04]  /*e590*/  LD.E.128 R8, desc[UR54][R8.64] ;  /* 0x0000003608087980 */ /* 0x000f68000c101d00 */
        /* <DEDUP_REMOVED lines=9> */
[----:B0-----:R-:W0:Y:S01]  /*e630*/  FENCE.VIEW.ASYNC.S ;  /* 0x00000000000073c6 */ /* 0x001e220000000000 */
        /* <DEDUP_REMOVED lines=11> */
[----:B------:R-:W-:Y:S01]  /*e6f0*/  VIADD R21, R18, 0x60 ;  /* 0x0000006012157836 */ /* 0x000fe20000000000 */
[----:B------:R-:W-:Y:S01]  /*e700*/  PRMT R0, RZ, 0x654, R0 ;  /* 0x00000654ff007816 */ /* 0x000fe20000000000 */
[----:B------:R-:W-:Y:S01]  /*e710*/  IMAD.WIDE.U32 R60, R61, UR36, R2 ;  /* 0x000000243d3c7c25 */ /* 0x000fe2000f8e0002 */
[----:B------:R-:W-:-:S02]  /*e720*/  ISETP.GE.AND P0, PT, R19, UR8, PT ;  /* 0x0000000813007c0c */ /* 0x000fc4000bf06270 */
[----:B------:R-:W-:Y:S01]  /*e730*/  ISETP.GE.AND P2, PT, R21, UR8, PT ;  /* 0x0000000815007c0c */ /* 0x000fe2000bf46270 */
[----:B------:R-:W-:Y:S01]  /*e740*/  VIADD R20, R18, 0x40 ;  /* 0x0000004012147836 */ /* 0x000fe20000000000 */
[--C-:B------:R-:W-:Y:S01]  /*e750*/  SHF.R.S32.HI R19, RZ, 0x1f, R18.reuse ;  /* 0x0000001fff137819 */ /* 0x100fe20000011412 */
[----:B------:R-:W-:Y:S01]  /*e760*/  IMAD.U32 R21, RZ, RZ, UR43 ;  /* 0x0000002bff157e24 */ /* 0x000fe2000f8e00ff */
[----:B0-----:R0:W-:Y:S01]  /*e770*/  SYNCS.ARRIVE.TRANS64.RED.A1T0 RZ, [R0+URZ], RZ ;  /* 0x000000ff00ff79a7 */ /* 0x0011e2000810043f */
[----:B------:R-:W-:Y:S01]  /*e780*/  VIADD R67, R61, UR4 ;  /* 0x000000043d437c36 */ /* 0x000fe20008000000 */
[----:B------:R-:W-:Y:S01]  /*e790*/  BSSY B1, `(.L_x_4833) ;  /* 0x0000017000017945 */ /* 0x000fe20003800000 */
[----:B------:R-:W-:Y:S01]  /*e7a0*/  ISETP.GE.AND P1, PT, R20, UR8, PT ;  /* 0x0000000814007c0c */ /* 0x000fe2000bf26270 */
[----:B------:R-:W-:Y:S02]  /*e7b0*/  IMAD.WIDE R20, R21, 0x80, R18 ;  /* 0x0000008015147825 */ /* 0x000fe400078e0212 */
[----:B------:R-:W-:Y:S10]  /*e7c0*/  @P3 BRA `(.L_x_4834) ;  /* 0x00000000004c3947 */ /* 0x000ff40003800000 */
[----:B------:R-:W-:Y:S01]  /*e7d0*/  ULDC.64 UR6, c[0x0][0xad8] ;  /* 0x0002b60000067ab9 */ /* 0x000fe20000000a00 */
[C---:B0-----:R-:W-:Y:S01]  /*e7e0*/  VIADD R0, R16.reuse, 0x40 ;  /* 0x0000004010007836 */ /* 0x041fe20000000000 */
        /* <DEDUP_REMOVED lines=17> */
.L_x_4834:
[----:B------:R-:W-:Y:S05]  /*e900*/  BSYNC B1 ;  /* 0x0000000000017941 */ /* 0x000fea0003800000 */
.L_x_4833:
[----:B------:R-:W-:Y:S04]  /*e910*/  BSSY B1, `(.L_x_4835) ;  /* 0x0000017000017945 */ /* 0x000fe80003800000 */
[----:B------:R-:W-:Y:S05]  /*e920*/  @P0 BRA `(.L_x_4836) ;  /* 0x0000000000540947 */ /* 0x000fea0003800000 */
[----:B-1---5:R-:W-:Y:S01]  /*e930*/  IADD3 R45, P0, R20, 0x20, RZ ;  /* 0x00000020142d7810 */ /* 0x022fe20007f1e0ff */
[C---:B------:R-:W-:Y:S01]  /*e940*/  VIADD R2, R16.reuse, 0x40 ;  /* 0x0000004010027836 */ /* 0x040fe20000000000 */
[----:B------:R-:W-:Y:S01]  /*e950*/  ULDC UR4, c[0x0][0xa8c] ;  /* 0x0002a30000047ab9 */ /* 0x000fe20000000800 */
[----:B------:R-:W-:Y:S01]  /*e960*/  ULDC.64 UR6, c[0x0][0xad8] ;  /* 0x0002b60000067ab9 */ /* 0x000fe20000000a00 */
[----:B------:R-:W-:Y:S01]  /*e970*/  IMAD.MOV.U32 R3, RZ, RZ, R67 ;  /* 0x000000ffff037224 */ /* 0x000fe200078e0043 */
[----:B------:R-:W-:Y:S01]  /*e980*/  ISETP.GE.AND P3, PT, R16, UR4, PT ;  /* 0x0000000410007c0c */ /* 0x000fe2000bf66270 */
[----:B0-----:R-:W-:Y:S01]  /*e990*/  IMAD.X R0, RZ, RZ, R21, P0 ;  /* 0x000000ffff007224 */ /* 0x001fe200000e0615 */
        /* <DEDUP_REMOVED lines=14> */
.L_x_4836:
[----:B------:R-:W-:Y:S05]  /*ea80*/  BSYNC B1 ;  /* 0x0000000000017941 */ /* 0x000fea0003800000 */
.L_x_4835:
[----:B------:R-:W-:Y:S04]  /*ea90*/  BSSY B1, `(.L_x_4837) ;  /* 0x0000017000017945 */ /* 0x000fe80003800000 */
[----:B------:R-:W-:Y:S05]  /*eaa0*/  @P1 BRA `(.L_x_4838) ;  /* 0x0000000000541947 */ /* 0x000fea0003800000 */
[----:B--2--5:R-:W-:Y:S01]  /*eab0*/  IADD3 R33, P0, R20, 0x40, RZ ;  /* 0x0000004014217810 */ /* 0x024fe20007f1e0ff */
        /* <DEDUP_REMOVED lines=20> */
.L_x_4838:
[----:B------:R-:W-:Y:S05]  /*ec00*/  BSYNC B1 ;  /* 0x0000000000017941 */ /* 0x000fea0003800000 */
.L_x_4837:
[----:B------:R-:W-:Y:S05]  /*ec10*/  @P2 BRA `(.L_x_4839) ;  /* 0x0000000c00402947 */ /* 0x000fea0003800000 */
[----:B---3-5:R-:W-:Y:S01]  /*ec20*/  IADD3 R13, P0, R20, 0x60, RZ ;  /* 0x00000060140d7810 */ /* 0x028fe20007f1e0ff */
[----:B------:R-:W-:Y:S01]  /*ec30*/  ULDC.64 UR4, c[0x0][0xad8] ;  /* 0x0002b60000047ab9 */ /* 0x000fe20000000a00 */
[----:B------:R-:W-:Y:S01]  /*ec40*/  IMAD.MOV.U32 R2, RZ, RZ, R60 ;  /* 0x000000ffff027224 */ /* 0x000fe200078e003c */
[----:B------:R-:W-:Y:S01]  /*ec50*/  ULDC.64 UR6, c[0x0][0xa80] ;  /* 0x0002a00000067ab9 */ /* 0x000fe20000000a00 */
[----:B------:R-:W-:Y:S02]  /*ec60*/  IMAD.MOV.U32 R3, RZ, RZ, R67 ;  /* 0x000000ffff037224 */ /* 0x000fe400078e0043 */
[----:B------:R-:W-:Y:S02]  /*ec70*/  IMAD.X R20, RZ, RZ, R21, P0 ;  /* 0x000000ffff147224 */ /* 0x000fe400000e0615 */
[----:B0-----:R-:W-:Y:S02]  /*ec80*/  VIADD R0, R16, 0x40 ;  /* 0x0000004010007836 */ /* 0x001fe40000000000 */
        /* <DEDUP_REMOVED lines=16> */
.L_x_4831:
[----:B------:R-:W-:Y:S01]  /*ed90*/  ULDC.64 UR4, c[0x0][0xbe0] ;  /* 0x0002f80000047ab9 */ /* 0x000fe20000000a00 */
[----:B------:R-:W-:Y:S01]  /*eda0*/  ULDC.64 UR6, c[0x0][0xbd8] ;  /* 0x0002f60000067ab9 */ /* 0x000fe20000000a00 */
[----:B------:R-:W-:-:S04]  /*edb0*/  UISETP.NE.U32.AND UP0, UPT, UR4, URZ, UPT ;  /* 0x0000003f0400728c */ /* 0x000fc8000bf05070 */
[----:B------:R-:W-:Y:S02]  /*edc0*/  UISETP.NE.AND.EX UP1, UPT, UR5, URZ, UPT, UP0 ;  /* 0x0000003f0500728c */ /* 0x000fe4000bf25300 */
[----:B------:R-:W-:-:S04]  /*edd0*/  UISETP.NE.U32.AND UP0, UPT, UR6, URZ, UPT ;  /* 0x0000003f0600728c */ /* 0x000fc8000bf05070 */
[----:B------:R-:W-:Y:S01]  /*ede0*/  PLOP3.LUT P2, PT, PT, PT, UP1, 0x80, 0x0 ;  /* 0x000000000000781c */ /* 0x000fe20003f4f018 */
[----:B------:R-:W-:-:S04]  /*edf0*/  UISETP.NE.AND.EX UP0, UPT, UR7, URZ, UPT, UP0 ;  /* 0x0000003f0700728c */ /* 0x000fc8000bf05300 */
[----:B------:R-:W-:Y:S02]  /*ee00*/  @UP1 ULDC.64 UR4, c[0x0][0xbe0] ;  /* 0x0002f80000041ab9 */ /* 0x000fe40000000a00 */
[----:B------:R-:W-:Y:S01]  /*ee10*/  @UP1 UIMAD.WIDE UR4, UR36, 0x4, UR4 ;  /* 0x00000004240418a5 */ /* 0x000fe2000f8e0204 */
[----:B------:R-:W-:Y:S01]  /*ee20*/  PLOP3.LUT P1, PT, PT, PT, UP0, 0x80, 0x0 ;  /* 0x000000000000781c */ /* 0x000fe20003f2f008 */
[----:B------:R-:W-:-:S04]  /*ee30*/  ULEA UR6, UP1, UR36, UR6, 0x2 ;  /* 0x0000000624067291 */ /* 0x000fc8000f82103f */
[----:B------:R-:W-:Y:S01]  /*ee40*/  IMAD.U32 R4, RZ, RZ, UR4 ;  /* 0x00000004ff047e24 */ /* 0x000fe2000f8e00ff */
[----:B------:R-:W-:Y:S01]  /*ee50*/  ULEA.HI.X UR7, UR36, UR7, UR37, 0x2, UP1 ;  /* 0x0000000724077291 */ /* 0x000fe200088f1425 */
        /* <DEDUP_REMOVED lines=16> */
.L_x_4840:
        /* <DEDUP_REMOVED lines=32> */
.L_x_4842:
[----:B------:R-:W-:Y:S05]  /*f160*/  BSYNC B1 ;  /* 0x0000000000017941 */ /* 0x000fea0003800000 */
.L_x_4841:
        /* <DEDUP_REMOVED lines=10> */
[C---:B------:R-:W-:Y:S01]  /*f210*/  VIADD R4, R18.reuse, 0x60 ;  /* 0x0000006012047836 */ /* 0x040fe20000000000 */
[----:B------:R-:W-:Y:S01]  /*f220*/  UIMAD UR5, UR7, UR8, URZ ;  /* 0x00000008070572a4 */ /* 0x000fe2000f8e023f */
[----:B------:R-:W-:Y:S01]  /*f230*/  IMAD.IADD R3, R3, 0x1, R7 ;  /* 0x0000000103037824 */ /* 0x000fe200078e0207 */
[----:B------:R-:W-:Y:S01]  /*f240*/  SHF.R.S32.HI R7, RZ, 0x1f, R18 ;  /* 0x0000001fff077819 */ /* 0x000fe20000011412 */
[----:B------:R-:W-:Y:S01]  /*f250*/  IMAD.U32 R5, RZ, RZ, UR8 ;  /* 0x00000008ff057e24 */ /* 0x000fe2000f8e00ff */
[----:B------:R-:W-:Y:S01]  /*f260*/  UIMAD UR5, UR42, UR9, UR5 ;  /* 0x000000092a0572a4 */ /* 0x000fe2000f8e0205 */
[----:B------:R-:W-:Y:S01]  /*f270*/  VIADD R0, R18, 0x20 ;  /* 0x0000002012007836 */ /* 0x000fe20000000000 */
[----:B------:R-:W-:Y:S01]  /*f280*/  ISETP.GE.AND P0, PT, R4, UR6, PT ;  /* 0x0000000604007c0c */ /* 0x000fe2000bf06270 */
[----:B------:R-:W-:Y:S01]  /*f290*/  IMAD.WIDE.U32 R2, R5, UR42, R2 ;  /* 0x0000002a05027c25 */ /* 0x000fe2000f8e0002 */
[----:B------:R-:W-:-:S02]  /*f2a0*/  ULDC.64 UR8, c[0x0][0xae8] ;  /* 0x0002ba0000087ab9 */ /* 0x000fc40000000a00 */
[----:B------:R-:W-:Y:S01]  /*f2b0*/  UIMAD UR4, UR37, UR8, URZ ;  /* 0x00000008250472a4 */ /* 0x000fe2000f8e023f */
[----:B------:R-:W-:Y:S01]  /*f2c0*/  VIADD R3, R3, UR5 ;  /* 0x0000000503037c36 */ /* 0x000fe20008000000 */
[----:B------:R-:W-:Y:S01]  /*f2d0*/  ISETP.GE.AND P2, PT, R0, UR6, PT ;  /* 0x0000000600007c0c */ /* 0x000fe2000bf46270 */
[----:B------:R-:W-:Y:S01]  /*f2e0*/  IMAD.U32 R5, RZ, RZ, UR8 ;  /* 0x00000008ff057e24 */ /* 0x000fe2000f8e00ff */
[----:B------:R-:W-:Y:S01]  /*f2f0*/  UIMAD UR4, UR36, UR9, UR4 ;  /* 0x00000009240472a4 */ /* 0x000fe2000f8e0204 */
[----:B------:R-:W-:Y:S02]  /*f300*/  VIADD R0, R18, 0x40 ;  /* 0x0000004012007836 */ /* 0x000fe40000000000 */
[----:B------:R-:W-:-:S03]  /*f310*/  IMAD.WIDE.U32 R4, R5, UR36, R2 ;  /* 0x0000002405047c25 */ /* 0x000fc6000f8e0002 */
[----:B------:R-:W-:Y:S01]  /*f320*/  ISETP.GE.AND P1, PT, R0, UR6, PT ;  /* 0x0000000600007c0c */ /* 0x000fe2000bf26270 */
[----:B------:R-:W-:Y:S02]  /*f330*/  IMAD.U32 R9, RZ, RZ, UR43 ;  /* 0x0000002bff097e24 */ /* 0x000fe4000f8e00ff */
[----:B------:R-:W-:Y:S02]  /*f340*/  IMAD.MOV.U32 R6, RZ, RZ, R18 ;  /* 0x000000ffff067224 */ /* 0x000fe400078e0012 */
        /* <DEDUP_REMOVED lines=22> */
.L_x_4844:
[----:B------:R-:W-:Y:S05]  /*f4b0*/  BSYNC B1 ;  /* 0x0000000000017941 */ /* 0x000fea0003800000 */
.L_x_4843:
        /* <DEDUP_REMOVED lines=23> */
.L_x_4846:
[----:B------:R-:W-:Y:S05]  /*f630*/  BSYNC B1 ;  /* 0x0000000000017941 */ /* 0x000fea0003800000 */
.L_x_4845:
        /* <DEDUP_REMOVED lines=23> */
.L_x_4848:
[----:B------:R-:W-:Y:S05]  /*f7b0*/  BSYNC B1 ;  /* 0x0000000000017941 */ /* 0x000fea0003800000 */
.L_x_4847:
        /* <DEDUP_REMOVED lines=22> */
.L_x_4839:
[----:B------:R-:W-:Y:S05]  /*f920*/  BSYNC B0 ;  /* 0x0000000000007941 */ /* 0x000fea0003800000 */
.L_x_4830:
[----:B------:R-:W-:Y:S02]  /*f930*/  ULDC UR4, c[0x0][0xc14] ;  /* 0x0003050000047ab9 */ /* 0x000fe40000000800 */
[----:B------:R-:W-:-:S13]  /*f940*/  ISETP.GE.AND P0, PT, R63, UR4, PT ;  /* 0x000000043f007c0c */ /* 0x000fda000bf06270 */
[----:B------:R-:W-:Y:S05]  /*f950*/  @!P0 BRA `(.L_x_4849) ;  /* 0xffffff14000c8947 */ /* 0x000fea000383ffff */
[----:B------:R-:W-:Y:S05]  /*f960*/  EXIT ;  /* 0x000000000000794d */ /* 0x000fea0003800000 */
.L_x_4791:
        /* <DEDUP_REMOVED lines=20> */
.L_x_4850:
        /* <DEDUP_REMOVED lines=41> */
.L_x_4856:
        /* <DEDUP_REMOVED lines=14> */
.L_x_4855:
[----:B------:R-:W-:Y:S05]  /*fe20*/  BSYNC B0 ;  /* 0x0000000000007941 */ /* 0x000fea0003800000 */
.L_x_4854:
        /* <DEDUP_REMOVED lines=22> */
.L_x_4852:
        /* <DEDUP_REMOVED lines=25> */
.L_x_4857:
        /* <DEDUP_REMOVED lines=58> */
.L_x_4853:
[----:B------:R0:W-:Y:S01]  /*104c0*/  STL [R1+0x18], R0 ;  /* 0x0000180001007387 */ /* 0x0001e20000100800 */
[----:B------:R-:W-:-:S03]  /*104d0*/  UMOV UR38, URZ ;  /* 0x0000003f00267c82 */ /* 0x000fc60008000000 */
[----:B------:R0:W-:Y:S02]  /*104e0*/  STL [R1+0x1c], RZ ;  /* 0x00001cff01007387 */ /* 0x0001e40000100800 */
.L_x_4858:
        /* <DEDUP_REMOVED lines=11> */
.L_x_4851:
[----:B0-----:R-:W-:Y:S01]  /*105a0*/  IMAD.MOV.U32 R0, RZ, RZ, 0x1 ;  /* 0x00000001ff007424 */ /* 0x001fe200078e00ff */
[----:B------:R-:W-:Y:S01]  /*105b0*/  ULDC UR4, c[0x0][0xc14] ;  /* 0x0003050000047ab9 */ /* 0x000fe20000000800 */
[----:B------:R0:W-:Y:S01]  /*105c0*/  STL [R1+0x20], RZ ;  /* 0x000020ff01007387 */ /* 0x0001e20000100800 */
[----:B------:R-:W-:Y:S01]  /*105d0*/  UISETP.GE.AND UP0, UPT, UR48, UR4, UPT ;  /* 0x000000043000728c */ /* 0x000fe2000bf06270 */
[----:B------:R-:W-:Y:S02]  /*105e0*/  IMAD.MOV.U32 R19, RZ, RZ, RZ ;  /* 0x000000ffff137224 */ /* 0x000fe400078e00ff */
[----:B------:R0:W-:Y:S03]  /*105f0*/  STL [R1+0x8], R0 ;  /* 0x0000080001007387 */ /* 0x0001e60000100800 */
[----:B------:R-:W-:-:S13]  /*10600*/  PLOP3.LUT P0, PT, PT, PT, UP0, 0x80, 0x0 ;  /* 0x000000000000781c */ /* 0x000fda0003f0f008 */
[----:B0-----:R-:W-:Y:S05]  /*10610*/  @P0 BRA `(.L_x_4859) ;  /* 0x0000004c005c0947 */ /* 0x001fea0003800000 */
[----:B------:R-:W0:Y:S01]  /*10620*/  S2R R0, SR_TID.X ;  /* 0x0000000000007919 */ /* 0x000e220000002100 */
[----:B------:R-:W-:Y:S01]  /*10630*/  IMAD.MOV.U32 R19, RZ, RZ, RZ ;  /* 0x000000ffff137224 */ /* 0x000fe200078e00ff */
[----:B------:R-:W-:Y:S01]  /*10640*/  ULOP3.LUT UR42, UR40, 0x1, URZ, 0xfc, !UPT ;  /* 0x00000001282a7892 */ /* 0x000fe2000f8efc3f */
[----:B-1----:R-:W1:Y:S01]  /*10650*/  S2R R4, SR_TID.X ;  /* 0x0000000000047919 */ /* 0x002e620000002100 */
[----:B------:R-:W-:Y:S01]  /*10660*/  ULOP3.LUT UR47, UR40, 0x2, URZ, 0xfc, !UPT ;  /* 0x00000002282f7892 */ /* 0x000fe2000f8efc3f */
[----:B------:R-:W-:Y:S01]  /*10670*/  ULDC UR46, c[0x0][0xc] ;  /* 0x00000300002e7ab9 */ /* 0x000fe20000000800 */
        /* <DEDUP_REMOVED lines=22> */
.L_x_4923:
[----:B------:R-:W-:Y:S01]  /*107e0*/  ULDC.64 UR4, c[0x0][0xc60] ;  /* 0x0003180000047ab9 */ /* 0x000fe20000000a00 */
[----:B0-----:R-:W-:Y:S01]  /*107f0*/  IMAD.MOV.U32 R0, RZ, RZ, RZ ;  /* 0x000000ffff007224 */ /* 0x001fe200078e00ff */
[----:B------:R-:W-:Y:S01]  /*10800*/  UIMAD.WIDE UR4, UR48, 0x4, UR4 ;  /* 0x00000004300478a5 */ /* 0x000fe2000f8e0204 */
[----:B------:R-:W-:Y:S01]  /*10810*/  ULDC.64 UR10, c[0x0][0xa00] ;  /* 0x00028000000a7ab9 */ /* 0x000fe20000000a00 */
[----:B------:R-:W-:Y:S01]  /*10820*/  ULDC.64 UR6, c[0x0][0xa18] ;  /* 0x0002860000067ab9 */ /* 0x000fe20000000a00 */
[----:B------:R-:W-:-:S03]  /*10830*/  ULDC.64 UR12, c[0x0][0xa08] ;  /* 0x00028200000c7ab9 */ /* 0x000fc60000000a00 */
[----:B------:R-:W-:Y:S02]  /*10840*/  IMAD.U32 R2, RZ, RZ, UR4 ;  /* 0x00000004ff027e24 */ /* 0x000fe4000f8e00ff */
[----:B------:R-:W-:Y:S01]  /*10850*/  IMAD.U32 R3, RZ, RZ, UR5 ;  /* 0x00000005ff037e24 */ /* 0x000fe2000f8e00ff */
[----:B------:R-:W-:-:S04]  /*10860*/  ULDC.64 UR4, c[0x0][0xa28] ;  /* 0x00028a0000047ab9 */ /* 0x000fc80000000a00 */
[----:B------:R-:W2:Y:S01]  /*10870*/  LDG.E R2, desc[UR54][R2.64] ;  /* 0x0000003602027981 */ /* 0x000ea2000c1e1900 */
[----:B------:R-:W-:-:S04]  /*10880*/  UISETP.NE.U32.AND UP0, UPT, UR4, URZ, UPT ;  /* 0x0000003f0400728c */ /* 0x000fc8000bf05070 */
[----:B------:R-:W-:-:S06]  /*10890*/  UISETP.NE.AND.EX UP0, UPT, UR5, URZ, UPT, UP0 ;  /* 0x0000003f0500728c */ /* 0x000fcc000bf05300 */
[----:B------:R-:W-:Y:S01]  /*108a0*/  PLOP3.LUT P0, PT, PT, PT, UP0, 0x80, 0x0 ;  /* 0x000000000000781c */ /* 0x000fe20003f0f008 */
[----:B------:R-:W-:Y:S01]  /*108b0*/  IMAD.MOV.U32 R6, RZ, RZ, RZ ;  /* 0x000000ffff067224 */ /* 0x000fe200078e00ff */
[----:B--2---:R-:W-:-:S13]  /*108c0*/  R2UR UR45, R2 ;  /* 0x00000000022d72ca */ /* 0x004fda00000e0000 */
[----:B------:R-:W-:Y:S02]  /*108d0*/  USHF.R.S32.HI UR44, URZ, 0x1f, UR45 ;  /* 0x0000001f3f2c7899 */ /* 0x000fe4000801142d */
[----:B------:R-:W-:-:S04]  /*108e0*/  @UP0 ULEA UR4, UP1, UR45, UR4, 0x2 ;  /* 0x000000042d040291 */ /* 0x000fc8000f82103f */
[----:B------:R-:W-:Y:S02]  /*108f0*/  @UP0 ULEA.HI.X UR5, UR45, UR5, UR44, 0x2, UP1 ;  /* 0x000000052d050291 */ /* 0x000fe400088f142c */
[----:B------:R-:W-:-:S04]  /*10900*/  IMAD.U32 R2, RZ, RZ, UR4 ;  /* 0x00000004ff027e24 */ /* 0x000fc8000f8e00ff */
[----:B------:R-:W-:Y:S01]  /*10910*/  IMAD.U32 R3, RZ, RZ, UR5 ;  /* 0x00000005ff037e24 */ /* 0x000fe2000f8e00ff */
[----:B------:R-:W-:-:S04]  /*10920*/  USHF.L.U32 UR43, UR45, 0x2, URZ ;  /* 0x000000022d2b7899 */ /* 0x000fc8000800063f */
[----:B------:R0:W5:Y:S01]  /*10930*/  @P0 LDG.E R0, desc[UR54][R2.64] ;  /* 0x0000003602000981 */ /* 0x000162000c1e1900 */
[----:B------:R-:W-:Y:S01]  /*10940*/  ISETP.NE.U32.AND P0, PT, RZ, UR10, PT ;  /* 0x0000000aff007c0c */ /* 0x000fe2000bf05070 */
[----:B------:R-:W-:Y:S01]  /*10950*/  USHF.L.U64.HI UR44, UR45, 0x2, UR44 ;  /* 0x000000022d2c7899 */ /* 0x000fe2000801022c */
[----:B------:R-:W-:Y:S01]  /*10960*/  ISETP.NE.U32.AND P1, PT, RZ, UR12, PT ;  /* 0x0000000cff007c0c */ /* 0x000fe2000bf25070 */
[----:B------:R-:W-:Y:S01]  /*10970*/  UIADD3 UR5, UP0, UR43, UR10, URZ ;  /* 0x0000000a2b057290 */ /* 0x000fe2000ff1e03f */
[----:B------:R-:W-:Y:S01]  /*10980*/  ISETP.NE.AND.EX P0, PT, RZ, UR11, PT, P0 ;  /* 0x0000000bff007c0c */ /* 0x000fe2000bf05300 */
[----:B------:R-:W-:Y:S01]  /*10990*/  UIADD3 UR9, UP1, UR43, UR12, URZ ;  /* 0x0000000c2b097290 */ /* 0x000fe2000ff3e03f */
[----:B------:R-:W-:Y:S01]  /*109a0*/  ISETP.NE.AND.EX P1, PT, RZ, UR13, PT, P1 ;  /* 0x0000000dff007c0c */ /* 0x000fe2000bf25310 */
[----:B------:R-:W-:Y:S01]  /*109b0*/  UIADD3.X UR8, UR44, UR11, URZ, UP0, !UPT ;  /* 0x0000000b2c087290 */ /* 0x000fe200087fe43f */
[----:B------:R-:W-:Y:S01]  /*109c0*/  IMAD.MOV.U32 R9, RZ, RZ, RZ ;  /* 0x000000ffff097224 */ /* 0x000fe200078e00ff */
[----:B------:R-:W-:Y:S01]  /*109d0*/  UISETP.NE.U32.AND UP0, UPT, UR6, URZ, UPT ;  /* 0x0000003f0600728c */ /* 0x000fe2000bf05070 */
[----:B0-----:R-:W-:Y:S01]  /*109e0*/  IMAD.U32 R2, RZ, RZ, UR5 ;  /* 0x00000005ff027e24 */ /* 0x001fe2000f8e00ff */
[----:B------:R-:W-:Y:S01]  /*109f0*/  UIADD3.X UR4, UR44, UR13, URZ, UP1, !UPT ;  /* 0x0000000d2c047290 */ /* 0x000fe20008ffe43f */
[----:B-1----:R-:W-:Y:S01]  /*10a00*/  IMAD.U32 R4, RZ, RZ, UR9 ;  /* 0x00000009ff047e24 */ /* 0x002fe2000f8e00ff */
[----:B------:R-:W-:Y:S01]  /*10a10*/  UISETP.NE.AND.EX UP0, UPT, UR7, URZ, UPT, UP0 ;  /* 0x0000003f0700728c */ /* 0x000fe2000bf05300 */
[----:B------:R-:W-:-:S03]  /*10a20*/  IMAD.U32 R3, RZ, RZ, UR8 ;  /* 0x00000008ff037e24 */ /* 0x000fc6000f8e00ff */
[----:B------:R-:W-:Y:S02]  /*10a30*/  IMAD.U32 R5, RZ, RZ, UR4 ;  /* 0x00000004ff057e24 */ /* 0x000fe4000f8e00ff */
[----:B------:R-:W2:Y:S01]  /*10a40*/  @P0 LDG.E R6, desc[UR54][R2.64] ;  /* 0x0000003602060981 */ /* 0x000ea2000c1e1900 */
[----:B------:R-:W-:-:S03]  /*10a50*/  PLOP3.LUT P2, PT, PT, PT, UP0, 0x80, 0x0 ;  /* 0x000000000000781c */ /* 0x000fc60003f4f008 */
[----:B------:R0:W5:Y:S01]  /*10a60*/  @P1 LDG.E R9, desc[UR54][R4.64] ;  /* 0x0000003604091981 */ /* 0x000162000c1e1900 */
[----:B------:R-:W-:-:S03]  /*10a70*/  @UP0 UIADD3 UR4, UP1, UR43, UR6, URZ ;  /* 0x000000062b040290 */ /* 0x000fc6000ff3e03f */
[----:B------:R-:W-:Y:S01]  /*10a80*/  ULDC UR6, c[0x0][0x288] ;  /* 0x0000a20000067ab9 */ /* 0x000fe20000000800 */
[----:B------:R-:W-:Y:S01]  /*10a90*/  @UP0 UIADD3.X UR5, UR44, UR7, URZ, UP1, !UPT ;  /* 0x000000072c050290 */ /* 0x000fe20008ffe43f */
[----:B------:R-:W-:-:S05]  /*10aa0*/  IMAD.U32 R8, RZ, RZ, UR6 ;  /* 0x00000006ff087e24 */ /* 0x000fca000f8e00ff */
[----:B------:R-:W-:Y:S01]  /*10ab0*/  IMAD.U32 R7, RZ, RZ, UR5 ;  /* 0x00000005ff077e24 */ /* 0x000fe2000f8e00ff */
[----:B--2---:R1:W-:Y:S02]  /*10ac0*/  STL [R1+0x4], R6 ;  /* 0x0000040601007387 */ /* 0x0043e40000100800 */
[----:B-1----:R-:W-:-:S05]  /*10ad0*/  IMAD.U32 R6, RZ, RZ, UR4 ;  /* 0x00000004ff067e24 */ /* 0x002fca000f8e00ff */
[----:B------:R0:W5:Y:S01]  /*10ae0*/  @P2 LDG.E R8, desc[UR54][R6.64] ;  /* 0x0000003606082981 */ /* 0x000162000c1e1900 */
[----:B------:R-:W-:Y:S05]  /*10af0*/  @P2 BRA `(.L_x_4860) ;  /* 0x0000000000102947 */ /* 0x000fea0003800000 */
[----:B------:R-:W-:Y:S05]  /*10b00*/  @!P0 BRA `(.L_x_4860) ;  /* 0x00000000000c8947 */ /* 0x000fea0003800000 */
[----:B0-----:R-:W2:Y:S04]  /*10b10*/  LDG.E R7, desc[UR54][R2.64] ;  /* 0x0000003602077981 */ /* 0x001ea8000c1e1900 */
[----:B-----5:R-:W2:Y:S02]  /*10b20*/  LDG.E R8, desc[UR54][R2.64+0x4] ;  /* 0x0000043602087981 */ /* 0x020ea4000c1e1900 */
[----:B--2---:R-:W-:-:S07]  /*10b30*/  IMAD.IADD R8, R8, 0x1, -R7 ;  /* 0x0000000108087824 */ /* 0x004fce00078e0a07 */
.L_x_4860:
[----:B-----5:R-:W-:Y:S01]  /*10b40*/  IMAD.IADD R2, R9, 0x1, R0 ;  /* 0x0000000109027824 */ /* 0x020fe200078e0200 */
        /* <DEDUP_REMOVED lines=12> */
[----:B-1----:R-:W-:Y:S06]  /*10c10*/  @!P0 BRA `(.L_x_4861) ;  /* 0x0000000000188947 */ /* 0x002fec0003800000 */
[----:B------:R-:W-:-:S04]  /*10c20*/  UIADD3 UR4, UP0, UR43, UR6, URZ ;  /* 0x000000062b047290 */ /* 0x000fc8000ff1e03f */
[----:B------:R-:W-:Y:S02]  /*10c30*/  UIADD3.X UR5, UR44, UR7, URZ, UP0, !UPT ;  /* 0x000000072c057290 */ /* 0x000fe400087fe43f */
[----:B------:R-:W-:-:S04]  /*10c40*/  IMAD.U32 R2, RZ, RZ, UR4 ;  /* 0x00000004ff027e24 */ /* 0x000fc8000f8e00ff */
[----:B------:R-:W-:-:S06]  /*10c50*/  IMAD.U32 R3, RZ, RZ, UR5 ;  /* 0x00000005ff037e24 */ /* 0x000fcc000f8e00ff */
[----:B------:R1:W5:Y:S01]  /*10c60*/  LDG.E R3, desc[UR54][R2.64] ;  /* 0x0000003602037981 */ /* 0x000362000c1e1900 */
[----:B------:R-:W-:Y:S05]  /*10c70*/  BRA `(.L_x_4862) ;  /* 0x0000000000107947 */ /* 0x000fea0003800000 */
.L_x_4861:
[----:B------:R-:W-:Y:S05]  /*10c80*/  @!P1 BRA `(.L_x_4862) ;  /* 0x00000000000c9947 */ /* 0x000fea0003800000 */
[----:B------:R-:W2:Y:S04]  /*10c90*/  LDG.E R2, desc[UR54][R4.64] ;  /* 0x0000003604027981 */ /* 0x000ea8000c1e1900 */
[----:B------:R-:W2:Y:S02]  /*10ca0*/  LDG.E R3, desc[UR54][R4.64+0x4] ;  /* 0x0000043604037981 */ /* 0x000ea4000c1e1900 */
[----:B--2---:R-:W-:-:S07]  /*10cb0*/  IMAD.IADD R3, R3, 0x1, -R2 ;  /* 0x0000000103037824 */ /* 0x004fce00078e0a02 */
.L_x_4862:
[----:B-1----:R-:W2:Y:S01]  /*10cc0*/  LDL R2, [R1+0x1c] ;  /* 0x00001c0001027983 */ /* 0x002ea20000100800 */
[----:B-----5:R-:W-:Y:S01]  /*10cd0*/  IMAD.IADD R3, R3, 0x1, -R0 ;  /* 0x0000000103037824 */ /* 0x020fe200078e0a00 */
[----:B------:R-:W-:Y:S01]  /*10ce0*/  BSSY B6, `(.L_x_4863) ;  /* 0x00003a2000067945 */ /* 0x000fe20003800000 */
[----:B--2---:R-:W-:-:S04]  /*10cf0*/  LEA R0, R2, 0x11f, 0x7 ;  /* 0x0000011f02007811 */ /* 0x004fc800078e38ff */
[C---:B------:R-:W-:Y:S01]  /*10d00*/  IADD3 R0, R3.reuse, R0, -R8 ;  /* 0x0000000003007210 */ /* 0x040fe20007ffe808 */
[----:B------:R-:W-:-:S04]  /*10d10*/  VIADD R3, R3, 0x9f ;  /* 0x0000009f03037836 */ /* 0x000fc80000000000 */
[----:B------:R-:W-:-:S04]  /*10d20*/  IMAD.HI R3, R3, 0x66666667, RZ ;  /* 0x6666666703037827 */ /* 0x000fc800078e02ff */
[----:B------:R-:W-:Y:S01]  /*10d30*/  IMAD.HI R2, R0, 0x66666667, RZ ;  /* 0x6666666700027827 */ /* 0x000fe200078e02ff */
[----:B------:R-:W-:-:S04]  /*10d40*/  SHF.R.U32.HI R0, RZ, 0x1f, R3 ;  /* 0x0000001fff007819 */ /* 0x000fc80000011603 */
[----:B------:R-:W-:Y:S02]  /*10d50*/  LEA.HI.SX32 R0, R3, R0, 0x1a ;  /* 0x0000000003007211 */ /* 0x000fe400078fd2ff */
[----:B------:R-:W-:-:S04]  /*10d60*/  SHF.R.U32.HI R3, RZ, 0x1f, R2 ;  /* 0x0000001fff037819 */ /* 0x000fc80000011602 */
[----:B------:R-:W-:-:S04]  /*10d70*/  LEA.HI.SX32 R3, R2, R3, 0x1a ;  /* 0x0000000302037211 */ /* 0x000fc800078fd2ff */
[----:B0-----:R-:W-:-:S04]  /*10d80*/  VIMNMX R4, R0, R3, PT ;  /* 0x0000000300047248 */ /* 0x001fc80003fe0100 */
[----:B------:R-:W-:Y:S01]  /*10d90*/  ISETP.GT.AND P0, PT, R4, RZ, PT ;  /* 0x000000ff0400720c */ /* 0x000fe20003f04270 */
[----:B------:R0:W-:-:S12]  /*10da0*/  STL [R1], R4 ;  /* 0x0000000401007387 */ /* 0x0001d80000100800 */
        /* <DEDUP_REMOVED lines=19> */
.L_x_4864:
        /* <DEDUP_REMOVED lines=23> */
.L_x_4866:
        /* <DEDUP_REMOVED lines=20> */
.L_x_4867:
        /* <DEDUP_REMOVED lines=20> */
.L_x_4868:
        /* <DEDUP_REMOVED lines=18> */
.L_x_4869:
[----:B------:R-:W0:Y:S01]  /*113f0*/  LDC R0, c[0x0][0x428] ;  /* 0x00010a00ff007b82 */ /* 0x000e220000000800 */
[----:B------:R-:W-:Y:S01]  /*11400*/  ULDC.64 UR4, c[0x0][0x9f8] ;  /* 0x00027e0000047ab9 */ /* 0x000fe20000000a00 */
[----:B------:R-:W2:Y:S01]  /*11410*/  LDL.LU R7, [R1+0x4] ;  /* 0x0000040001077983 */ /* 0x000ea20000300800 */
[----:B------:R-:W-:Y:S01]  /*11420*/  UISETP.NE.U32.AND UP0, UPT, UR4, URZ, UPT ;  /* 0x0000003f0400728c */ /* 0x000fe2000bf05070 */
[----:B------:R-:W-:Y:S01]  /*11430*/  IMAD.U32 R18, RZ, RZ, UR38 ;  /* 0x00000026ff127e24 */ /* 0x000fe2000f8e00ff */
[----:B------:R-:W-:Y:S01]  /*11440*/  ULDC.64 UR14, c[0x0][0xa08] ;  /* 0x00028200000e7ab9 */ /* 0x000fe20000000a00 */
[----:B------:R-:W2:Y:S01]  /*11450*/  LDL.LU R6, [R1+0x1c] ;  /* 0x00001c0001067983 */ /* 0x000ea20000300800 */
[----:B------:R-:W-:Y:S01]  /*11460*/  UISETP.NE.AND.EX UP0, UPT, UR5, URZ, UPT, UP0 ;  /* 0x0000003f0500728c */ /* 0x000fe2000bf05300 */
[----:B------:R-:W-:Y:S01]  /*11470*/  IMAD.U32 R5, RZ, RZ, UR45 ;  /* 0x0000002dff057e24 */ /* 0x000fe2000f8e00ff */
[----:B------:R-:W1:Y:S04]  /*11480*/  S2R R4, SR_TID.X ;  /* 0x0000000000047919 */ /* 0x000e680000002100 */
[----:B------:R-:W-:-:S05]  /*11490*/  PLOP3.LUT P1, PT, PT, PT, UP0, 0x80, 0x0 ;  /* 0x000000000000781c */ /* 0x000fca0003f2f008 */
[----:B------:R-:W-:-:S04]  /*114a0*/  @UP0 UIADD3 UR4, UP1, UR43, UR4, URZ ;  /* 0x000000042b040290 */ /* 0x000fc8000ff3e03f */
[----:B------:R-:W-:Y:S01]  /*114b0*/  @UP0 UIADD3.X UR5, UR44, UR5, URZ, UP1, !UPT ;  /* 0x000000052c050290 */ /* 0x000fe20008ffe43f */
[----:B0-----:R-:W-:Y:S01]  /*114c0*/  ISETP.NE.AND P0, PT, R0, 0x1, PT ;  /* 0x000000010000780c */ /* 0x001fe20003f05270 */
[----:B------:R-:W-:-:S12]  /*114d0*/  IMAD.U32 R2, RZ, RZ, UR4 ;  /* 0x00000004ff027e24 */ /* 0x000fd8000f8e00ff */
[----:B------:R-:W0:Y:S01]  /*114e0*/  @P0 LDC R0, c[0x0][0x42c] ;  /* 0x00010b00ff000b82 */ /* 0x000e220000000800 */
[----:B-1----:R-:W-:-:S07]  /*114f0*/  LOP3.LUT R10, R4, 0x7f, RZ, 0xc0, !PT ;  /* 0x0000007f040a7812 */ /* 0x002fce00078ec0ff */
[----:B------:R-:W1:Y:S01]  /*11500*/  @P0 LDC R3, c[0x0][0x430] ;  /* 0x00010c00ff030b82 */ /* 0x000e620000000800 */
[----:B0-----:R-:W-:-:S05]  /*11510*/  @P0 IMAD.HI.U32 R0, R0, UR38, RZ ;  /* 0x0000002600000c27 */ /* 0x001fca000f8e00ff */
[----:B-1----:R-:W-:Y:S01]  /*11520*/  @P0 SHF.R.U32.HI R18, RZ, R3, R0 ;  /* 0x00000003ff120219 */ /* 0x002fe20000011600 */
        /* <DEDUP_REMOVED lines=12> */
[----:B0-----:R-:W0:Y:S03]  /*115f0*/  LDC.64 R2, c[0x0][0x3f8] ;  /* 0x0000fe00ff027b82 */ /* 0x001e260000000a00 */
[----:B------:R-:W-:Y:S01]  /*11600*/  LOP3.LUT R4, R4, 0x3, RZ, 0xc0, !PT ;  /* 0x0000000304047812 */ /* 0x000fe200078ec0ff */
[----:B------:R-:W-:-:S05]  /*11610*/  VOTEU.ALL UP1, P1 ;  /* 0x00000000003f7886 */ /* 0x000fca0000820000 */
[----:B------:R-:W-:-:S04]  /*11620*/  @!UP1 UIADD3 UR12, UP0, UR50, 0x270, URZ ;  /* 0x00000270320c9890 */ /* 0x000fc8000ff1e03f */
[----:B------:R-:W-:Y:S01]  /*11630*/  @!UP1 UIADD3.X UR13, URZ, UR51, URZ, UP0, !UPT ;  /* 0x000000333f0d9290 */ /* 0x000fe200087fe43f */
[----:B--2---:R-:W-:Y:S01]  /*11640*/  IMAD R6, R6, 0x80, R7 ;  /* 0x0000008006067824 */ /* 0x004fe200078e0207 */
[----:B------:R-:W-:Y:S02]  /*11650*/  SEL R7, RZ, UR45, P0 ;  /* 0x0000002dff077c07 */ /* 0x000fe40008000000 */
[----:B0-----:R-:W-:Y:S01]  /*11660*/  LOP3.LUT P0, RZ, R2, UR14, RZ, 0xfc, !PT ;  /* 0x0000000e02ff7c12 */ /* 0x001fe2000f80fcff */
[----:B------:R-:W-:Y:S01]  /*11670*/  UMOV UR14, 0xffffffff ;  /* 0xffffffff000e7882 */ /* 0x000fe20000000000 */
[----:B------:R-:W-:Y:S02]  /*11680*/  R2UR UR37, R6 ;  /* 0x00000000062572ca */ /* 0x000fe400000e0000 */
[----:B------:R-:W-:Y:S02]  /*11690*/  R2UR UR39, R7 ;  /* 0x00000000072772ca */ /* 0x000fe400000e0000 */
[----:B------:R-:W-:-:S09]  /*116a0*/  LOP3.LUT P0, RZ, R3, UR15, RZ, 0xfc, P0 ;  /* 0x0000000f03ff7c12 */ /* 0x000fd2000800fcff */
[----:B------:R-:W-:Y:S01]  /*116b0*/  UMOV UR5, UR37 ;  /* 0x0000002500057c82 */ /* 0x000fe20008000000 */
[----:B------:R-:W-:Y:S01]  /*116c0*/  UMOV UR9, UR37 ;  /* 0x0000002500097c82 */ /* 0x000fe20008000000 */
        /* <DEDUP_REMOVED lines=11> */
.L_x_4942:
[----:B-1----:R-:W-:Y:S02]  /*11780*/  ISETP.NE.AND P0, PT, R14, RZ, PT ;  /* 0x000000ff0e00720c */ /* 0x002fe40003f05270 */
[----:B------:R-:W-:-:S11]  /*11790*/  PLOP3.LUT P6, PT, PT, PT, PT, 0x8, 0x0 ;  /* 0x000000000000781c */ /* 0x000fd60003fce170 */
[----:B------:R-:W-:Y:S05]  /*117a0*/  @P0 BRA `(.L_x_4871) ;  /* 0x00000008001c0947 */ /* 0x000fea0003800000 */
[----:B0-----:R-:W2:Y:S01]  /*117b0*/  LDL R4, [R1] ;  /* 0x0000000001047983 */ /* 0x001ea20000100800 */
[----:B------:R-:W-:Y:S01]  /*117c0*/  UMOV UR4, 0xffffffff ;  /* 0xffffffff00047882 */ /* 0x000fe20000000000 */
[----:B--2---:R-:W-:Y:S02]  /*117d0*/  VIADD R8, R4, 0xffffffff ;  /* 0xffffffff04087836 */ /* 0x004fe40000000000 */
[----:B------:R-:W-:Y:S05]  /*117e0*/  BRA.DIV UR4, `(.L_x_4872) ;  /* 0x0000004204b47947 */ /* 0x000fea000b800000 */
[----:B------:R-:W-:-:S13]  /*117f0*/  ELECT P6, URZ, PT ;  /* 0x00000000003f782f */ /* 0x000fda00038c0000 */
.L_x_4945:
        /* <DEDUP_REMOVED lines=24> */
.L_x_4874:
[----:B0-----:R-:W2:Y:S01]  /*11980*/  LDL R2, [R1+0x8] ;  /* 0x0000080001027983 */ /* 0x001ea20000100800 */
[----:B------:R-:W-:Y:S02]  /*11990*/  LEA R4, R19, UR41, 0x3 ;  /* 0x0000002913047c11 */ /* 0x000fe4000f8e18ff */
[----:B------:R-:W-:Y:S02]  /*119a0*/  ISETP.NE.AND P0, PT, R10, RZ, PT ;  /* 0x000000ff0a00720c */ /* 0x000fe40003f05270 */
[----:B--2---:R-:W-:-:S04]  /*119b0*/  SHF.L.U32 R3, R2, 0x1f, RZ ;  /* 0x0000001f02037819 */ /* 0x004fc800000006ff */
[----:B------:R-:W0:Y:S02]  /*119c0*/  SYNCS.PHASECHK.TRANS64.TRYWAIT P2, [R4+URZ+0x33480], R3 ;  /* 0x03348003040075a7 */ /* 0x000e24000804017f */
[----:B0-----:R-:W-:Y:S05]  /*119d0*/  @!P2 BRA `(.L_x_4875) ;  /* 0x000000400058a947 */ /* 0x001fea0003800000 */
.L_x_4946:
        /* <DEDUP_REMOVED lines=8> */
.L_x_4876:
[----:B------:R-:W2:Y:S01]  /*11a60*/  LDL R5, [R1+0x14] ;  /* 0x0000140001057983 */ /* 0x000ea20000100800 */
        /* <DEDUP_REMOVED lines=28> */
.L_x_4947:
        /* <DEDUP_REMOVED lines=8> */
.L_x_4878:
        /* <DEDUP_REMOVED lines=24> */
.L_x_4873:
        /* <DEDUP_REMOVED lines=31> */
.L_x_4871:
[----:B01----:R-:W2:Y:S04]  /*12020*/  LDL.LU R4, [R1+0x20] ;  /* 0x0000200001047983 */ /* 0x003ea80000300800 */
[----:B------:R-:W3:Y:S01]  /*12030*/  LDL R3, [R1] ;  /* 0x0000000001037983 */ /* 0x000ee20000100800 */
[----:B------:R-:W-:Y:S01]  /*12040*/  BSSY B0, `(.L_x_4879) ;  /* 0x000000a000007945 */ /* 0x000fe20003800000 */
[----:B--2---:R-:W-:Y:S01]  /*12050*/  VIADD R4, R4, 0x1 ;  /* 0x0000000104047836 */ /* 0x004fe20000000000 */
[----:B---3--:R-:W-:-:S04]  /*12060*/  ISETP.GE.AND P2, PT, R3, 0x2, PT ;  /* 0x000000020300780c */ /* 0x008fc80003f46270 */
[----:B------:R0:W-:Y:S01]  /*12070*/  STL [R1+0x20], R4 ;  /* 0x0000200401007387 */ /* 0x0001e20000100800 */
[----:B------:R-:W-:-:S04]  /*12080*/  LEA.HI R2, R4, R4, RZ, 0x1 ;  /* 0x0000000404027211 */ /* 0x000fc800078f08ff */
[----:B------:R-:W-:-:S05]  /*12090*/  LOP3.LUT R2, R2, 0xfffffffe, RZ, 0xc0, !PT ;  /* 0xfffffffe02027812 */ /* 0x000fca00078ec0ff */
[----:B------:R-:W-:-:S05]  /*120a0*/  IMAD.IADD R2, R4, 0x1, -R2 ;  /* 0x0000000104027824 */ /* 0x000fca00078e0a02 */
[----:B------:R-:W-:-:S04]  /*120b0*/  SHF.L.U32 R2, R2, 0x1f, RZ ;  /* 0x0000001f02027819 */ /* 0x000fc800000006ff */
[----:B------:R-:W1:Y:S02]  /*120c0*/  SYNCS.PHASECHK.TRANS64.TRYWAIT P0, [UR41+0x33420], R2 ;  /* 0x03342002ff0075a7 */ /* 0x000e640008000169 */
[----:B01----:R-:W-:Y:S05]  /*120d0*/  @!P0 BRA `(.L_x_4880) ;  /* 0x0000003800c08947 */ /* 0x003fea0003800000 */
.L_x_4948:
[----:B------:R-:W-:Y:S05]  /*120e0*/  BSYNC B0 ;  /* 0x0000000000007941 */ /* 0x000fea0003800000 */
.L_x_4879:
[----:B------:R-:W-:Y:S05]  /*120f0*/  @!P2 BRA `(.L_x_4881) ;  /* 0x00000018000ca947 */ /* 0x000fea0003800000 */
[----:B0-----:R-:W2:Y:S04]  /*12100*/  LDL.LU R3, [R1] ;  /* 0x0000000001037983 */ /* 0x001ea80000300800 */
[----:B------:R0:W5:Y:S01]  /*12110*/  LDL.LU R2, [R1+0x8] ;  /* 0x0000080001027983 */ /* 0x0001620000300800 */
[----:B------:R-:W-:Y:S02]  /*12120*/  IMAD.MOV.U32 R8, RZ, RZ, R19 ;  /* 0x000000ffff087224 */ /* 0x000fe400078e0013 */
[----:B0-2---:R-:W-:-:S07]  /*12130*/  VIADD R3, R3, 0xfffffffe ;  /* 0xfffffffe03037836 */ /* 0x005fce0000000000 */
.L_x_4905:
        /* <DEDUP_REMOVED lines=28> */
[----:B------:R-:W-:-:S04]  /*12300*/  IMAD.WIDE.U32 R4, R6, UR6, R4 ;  /* 0x0000000606047c25 */ /* 0x000fc8000f8e0004 */
[----:B------:R-:W-:Y:S01]  /*12310*/  IMAD.IADD R0, R0, 0x1, R5 ;  /* 0x0000000100007824 */ /* 0x000fe200078e0205 */
[----:B------:R-:W-:-:S04]  /*12320*/  LEA R6, P0, R4, UR4, 0x2 ;  /* 0x0000000404067c11 */ /* 0x000fc8000f8010ff */
[----:B------:R-:W-:-:S05]  /*12330*/  LEA.HI.X R7, R4, UR5, R0, 0x2, P0 ;  /* 0x0000000504077c11 */ /* 0x000fca00080f1400 */
[----:B------:R1:W5:Y:S04]  /*12340*/  LDG.E R0, desc[UR54][R6.64] ;  /* 0x0000003606007981 */ /* 0x000368000c1e1900 */
.L_x_4884:
[----:B-1----:R-:W-:Y:S01]  /*12350*/  LEA R6, R19, UR41, 0x3 ;  /* 0x0000002913067c11 */ /* 0x002fe2000f8e18ff */
[----:B------:R-:W1:Y:S01]  /*12360*/  S2R R4, SR_TID.X ;  /* 0x0000000000047919 */ /* 0x000e620000002100 */
[----:B------:R-:W-:Y:S01]  /*12370*/  SHF.L.U32 R5, R10, 0x1f, RZ ;  /* 0x0000001f0a057819 */ /* 0x000fe200000006ff */
[----:B------:R-:W-:Y:S03]  /*12380*/  BSSY B1, `(.L_x_4885) ;  /* 0x0000005000017945 */ /* 0x000fe60003800000 */
[----:B------:R-:W2:Y:S01]  /*12390*/  SYNCS.PHASECHK.TRANS64.TRYWAIT P0, [R6+URZ+0x33480], R5 ;  /* 0x03348005060075a7 */ /* 0x000ea2000800017f */
[----:B-1----:R-:W-:-:S04]  /*123a0*/  LOP3.LUT R4, R4, 0x7f, RZ, 0xc0, !PT ;  /* 0x0000007f04047812 */ /* 0x002fc800078ec0ff */
[----:B------:R-:W-:Y:S01]  /*123b0*/  ISETP.NE.AND P2, PT, R4, RZ, PT ;  /* 0x000000ff0400720c */ /* 0x000fe20003f45270 */
[----:B--2---:R-:W-:-:S12]  /*123c0*/  @!P0 BRA `(.L_x_4886) ;  /* 0x00000038001c8947 */ /* 0x004fd80003800000 */
.L_x_4949:
[----:B------:R-:W-:Y:S05]  /*123d0*/  BSYNC B1 ;  /* 0x0000000000017941 */ /* 0x000fea0003800000 */
.L_x_4885:
[----:B------:R-:W-:Y:S04]  /*123e0*/  BSSY B1, `(.L_x_4887) ;  /* 0x0000009000017945 */ /* 0x000fe80003800000 */
        /* <DEDUP_REMOVED lines=8> */
.L_x_4888:
[----:B------:R-:W-:Y:S05]  /*12470*/  BSYNC B1 ;  /* 0x0000000000017941 */ /* 0x000fea0003800000 */
.L_x_4887:
[----:B------:R-:W2:Y:S01]  /*12480*/  LDL R7, [R1+0x14] ;  /* 0x0000140001077983 */ /* 0x000ea20000100800 */
        /* <DEDUP_REMOVED lines=10> */
[----:B0-----:R-:W-:Y:S02]  /*12530*/  VIADD R10, R4, 0xf200 ;  /* 0x0000f200040a7836 */ /* 0x001fe40000000000 */
[----:B--2---:R-:W-:Y:S02]  /*12540*/  IMAD R9, R9, 0xa0, R7 ;  /* 0x000000a009097824 */ /* 0x004fe400078e0207 */
[----:B------:R-:W-:-:S07]  /*12550*/  VIADD R7, R6, 0x33470 ;  /* 0x0003347006077836 */ /* 0x000fce0000000000 */
.L_x_4889:
        /* <DEDUP_REMOVED lines=8> */
[----:B0-----:R-:W-:Y:S05]  /*125e0*/  @P0 BRA.U.ANY `(.L_x_4889) ;  /* 0xfffffffd00dc0947 */ /* 0x001fea000393ffff */
[----:B------:R-:W-:Y:S01]  /*125f0*/  IMAD.MOV.U32 R13, RZ, RZ, 0x40 ;  /* 0x00000040ff0d7424 */ /* 0x000fe200078e00ff */
[----:B------:R-:W-:Y:S01]  /*12600*/  R2UR UR12, R18 ;  /* 0x00000000120c72ca */ /* 0x000fe200000e0000 */
[----:B------:R-:W-:Y:S01]  /*12610*/  VIADD R10, R4, 0x11a00 ;  /* 0x00011a00040a7836 */ /* 0x000fe20000000000 */
[----:B------:R-:W-:Y:S01]  /*12620*/  PLOP3.LUT P0, PT, PT, PT, PT, 0x80, 0x0 ;  /* 0x000000000000781c */ /* 0x000fe20003f0f070 */
[----:B------:R-:W-:Y:S01]  /*12630*/  UMOV UR6, 0x0 ;  /* 0x0000000000067882 */ /* 0x000fe20000000000 */
[----:B------:R-:W-:Y:S01]  /*12640*/  R2UR UR10, R13 ;  /* 0x000000000d0a72ca */ /* 0x000fe200000e0000 */
[----:B------:R-:W-:-:S14]  /*12650*/  UMOV UR7, 0x14f00000 ;  /* 0x14f0000000077882 */ /* 0x000fdc0000000000 */
.L_x_4890:
        /* <DEDUP_REMOVED lines=16> */
.L_x_4891:
        /* <DEDUP_REMOVED lines=9> */
[----:B------:R-:W0:Y:S01]  /*127f0*/  SYNCS.PHASECHK.TRANS64.TRYWAIT P0, [R6+URZ+0x33440], R5 ;  /* 0x03344005060075a7 */ /* 0x000e22000800017f */
[----:B------:R-:W-:Y:S04]  /*12800*/  BSSY B1, `(.L_x_4892) ;  /* 0x0000002000017945 */ /* 0x000fe80003800000 */
[----:B0-----:R-:W-:Y:S05]  /*12810*/  @!P0 BRA `(.L_x_4893) ;  /* 0x00000034001c8947 */ /* 0x001fea0003800000 */
.L_x_4950:
[----:B------:R-:W-:Y:S05]  /*12820*/  BSYNC B1 ;  /* 0x0000000000017941 */ /* 0x000fea0003800000 */
.L_x_4892:
[----:B------:R-:W-:Y:S01]  /*12830*/  BSSY B1, `(.L_x_4894) ;  /* 0x000000b000017945 */ /* 0x000fe20003800000 */
[----:B------:R-:W-:Y:S02]  /*12840*/  IMAD.MOV.U32 R10, RZ, RZ, 0x0 ;  /* 0x00000000ff0a7424 */ /* 0x000fe400078e00ff */
[----:B------:R-:W-:Y:S01]  /*12850*/  IMAD.MOV.U32 R11, RZ, RZ, 0x14f00000 ;  /* 0x14f00000ff0b7424 */ /* 0x000fe200078e00ff */
[----:B------:R-:W-:Y:S06]  /*12860*/  @P2 BRA `(.L_x_4895) ;  /* 0x00000000001c2947 */ /* 0x000fec0003800000 */
[----:B------:R-:W2:Y:S01]  /*12870*/  S2R R7, SR_TID.X ;  /* 0x0000000000077919 */ /* 0x000ea20000002100 */
[----:B01----:R-:W-:-:S04]  /*12880*/  IMAD.MOV.U32 R5, RZ, RZ, 0x7800 ;  /* 0x00007800ff057424 */ /* 0x003fc800078e00ff */
[----:B------:R3:W-:Y:S01]  /*12890*/  SYNCS.ARRIVE.TRANS64 RZ, [R6+URZ+0x33430], R5 ;  /* 0x0334300506ff79a7 */ /* 0x0007e2000800003f */
[----:B--2---:R-:W-:-:S04]  /*128a0*/  LOP3.LUT R7, R7, 0x1f, RZ, 0xc0, !PT ;  /* 0x0000001f07077812 */ /* 0x004fc800078ec0ff */
[----:B------:R-:W-:-:S13]  /*128b0*/  ISETP.NE.AND P0, PT, R7, RZ, PT ;  /* 0x000000ff0700720c */ /* 0x000fda0003f05270 */
[----:B---3--:R-:W-:Y:S05]  /*128c0*/  @!P0 BRA `(.L_x_4895) ;  /* 0x0000000000048947 */ /* 0x008fea0003800000 */
[----:B------:R-:W-:Y:S01]  /*128d0*/  BPT.TRAP 0x1 ;  /* 0x000000040000795c */ /* 0x000fe20000300000 */
.L_x_4895:
[----:B------:R-:W-:Y:S05]  /*128e0*/  BSYNC B1 ;  /* 0x0000000000017941 */ /* 0x000fea0003800000 */
.L_x_4894:
[----:B------:R-:W-:Y:S01]  /*128f0*/  R2UR UR10, R14 ;  /* 0x000000000e0a72ca */ /* 0x000fe200000e0000 */
[----:B------:R-:W-:Y:S01]  /*12900*/  UIADD3 UR4, UP0, UR50, 0x370, URZ ;  /* 0x0000037032047890 */ /* 0x000fe2000ff1e03f */
[----:B------:R-:W-:Y:S01]  /*12910*/  R2UR UR6, R10 ;  /* 0x000000000a0672ca */ /* 0x000fe200000e0000 */
[----:B01----:R-:W-:Y:S01]  /*12920*/  VIADD R6, R6, 0x33430 ;  /* 0x0003343006067836 */ /* 0x003fe20000000000 */
[----:B------:R-:W-:Y:S01]  /*12930*/  R2UR UR7, R11 ;  /* 0x000000000b0772ca */ /* 0x000fe200000e0000 */
[----:B------:R-:W-:Y:S01]  /*12940*/  VIADD R5, R4, 0x24200 ;  /* 0x0002420004057836 */ /* 0x000fe20000000000 */
[----:B------:R-:W-:Y:S01]  /*12950*/  R2UR UR12, R18 ;  /* 0x00000000120c72ca */ /* 0x000fe200000e0000 */
[----:B------:R-:W-:Y:S01]  /*12960*/  UIADD3.X UR5, URZ, UR51, URZ, UP0, !UPT ;  /* 0x000000333f057290 */ /* 0x000fe200087fe43f */
[----:B------:R-:W-:-:S13]  /*12970*/  PLOP3.LUT P0, PT, PT, PT, PT, 0x80, 0x0 ;  /* 0x000000000000781c */ /* 0x000fda0003f0f070 */
.L_x_4896:
        /* <DEDUP_REMOVED lines=9> */
[----:B------:R-:W-:Y:S01]  /*12a10*/  R2UR UR10, R13 ;  /* 0x000000000d0a72ca */ /* 0x000fe200000e0000 */
[----:B------:R-:W-:Y:S01]  /*12a20*/  VIADD R5, R4, 0x26a00 ;  /* 0x00026a0004057836 */ /* 0x000fe20000000000 */
[----:B------:R-:W-:Y:S02]  /*12a30*/  R2UR UR6, R10 ;  /* 0x000000000a0672ca */ /* 0x000fe400000e0000 */
[----:B------:R-:W-:Y:S02]  /*12a40*/  R2UR UR7, R11 ;  /* 0x000000000b0772ca */ /* 0x000fe400000e0000 */
[----:B------:R-:W-:Y:S02]  /*12a50*/  R2UR UR12, R18 ;  /* 0x00000000120c72ca */ /* 0x000fe400000e0000 */
[----:B------:R-:W-:-:S13]  /*12a60*/  PLOP3.LUT P0, PT, PT, PT, PT, 0x80, 0x0 ;  /* 0x000000000000781c */ /* 0x000fda0003f0f070 */
.L_x_4897:
        /* <DEDUP_REMOVED lines=15> */
.L_x_4898:
        /* <DEDUP_REMOVED lines=9> */
.L_x_4883:
[----:B------:R-:W-:Y:S05]  /*12bf0*/  BSYNC B0 ;  /* 0x0000000000007941 */ /* 0x000fea0003800000 */
.L_x_4882:
[----:B------:R-:W-:-:S06]  /*12c00*/  UISETP.NE.AND UP0, UPT, UR42, 0x3, UPT ;  /* 0x000000032a00788c */ /* 0x000fcc000bf05270 */
[----:B------:R-:W-:-:S13]  /*12c10*/  PLOP3.LUT P0, PT, PT, PT, UP0, 0x80, 0x0 ;  /* 0x000000000000781c */ /* 0x000fda0003f0f008 */
[----:B------:R-:W-:Y:S05]  /*12c20*/  @!P0 BRA `(.L_x_4899) ;  /* 0x0000000000048947 */ /* 0x000fea0003800000 */
[----:B------:R-:W-:Y:S01]  /*12c30*/  BPT.TRAP 0x1 ;  /* 0x000000040000795c */ /* 0x000fe20000300000 */
.L_x_4899:
[----:B------:R-:W-:Y:S01]  /*12c40*/  IMAD.U32 R4, RZ, RZ, UR47 ;  /* 0x0000002fff047e24 */ /* 0x000fe2000f8e00ff */
[----:B------:R-:W-:Y:S01]  /*12c50*/  LEA R12, R8, UR41, 0x3 ;  /* 0x00000029080c7c11 */ /* 0x000fe2000f8e18ff */
[----:B------:R-:W-:Y:S03]  /*12c60*/  BSSY B0, `(.L_x_4900) ;  /* 0x0000006000007945 */ /* 0x000fe60003800000 */
[----:B------:R-:W-:Y:S02]  /*12c70*/  ISETP.NE.AND P0, PT, R4, 0x3, PT ;  /* 0x000000030400780c */ /* 0x000fe40003f05270 */
[----:B------:R-:W-:-:S04]  /*12c80*/  LOP3.LUT R4, R2, 0x1, RZ, 0x3c, !PT ;  /* 0x0000000102047812 */ /* 0x000fc800078e3cff */
[----:B------:R-:W-:-:S04]  /*12c90*/  SHF.L.U32 R4, R4, 0x1f, RZ ;  /* 0x0000001f04047819 */ /* 0x000fc800000006ff */
[----:B------:R-:W1:Y:S02]  /*12ca0*/  SYNCS.PHASECHK.TRANS64.TRYWAIT P2, [R12+URZ+0x33470], R4 ;  /* 0x033470040c0075a7 */ /* 0x000e64000804017f */
[----:B-1----:R-:W-:Y:S05]  /*12cb0*/  @!P2 BRA `(.L_x_4901) ;  /* 0x000000300008a947 */ /* 0x002fea0003800000 */
.L_x_4951:
[----:B------:R-:W-:Y:S05]  /*12cc0*/  BSYNC B0 ;  /* 0x0000000000007941 */ /* 0x000fea0003800000 */
.L_x_4900:
[----:B------:R-:W-:Y:S05]  /*12cd0*/  @!P0 BRA `(.L_x_4902) ;  /* 0x0000000000048947 */ /* 0x000fea0003800000 */
[----:B------:R-:W-:Y:S01]  /*12ce0*/  BPT.TRAP 0x1 ;  /* 0x000000040000795c */ /* 0x000fe20000300000 */
.L_x_4902:
[----:B-1----:R-:W-:Y:S01]  /*12cf0*/  SHF.L.U32 R4, R2, 0x1f, RZ ;  /* 0x0000001f02047819 */ /* 0x002fe200000006ff */
[----:B------:R-:W-:-:S03]  /*12d00*/  IMAD R2, R8, 0x7800, RZ ;  /* 0x0000780008027824 */ /* 0x000fc600078e02ff */
[----:B------:R-:W1:Y:S02]  /*12d10*/  SYNCS.PHASECHK.TRANS64.TRYWAIT P2, [R12+URZ+0x33460], R4 ;  /* 0x033460040c0075a7 */ /* 0x000e64000804017f */
[----:B-1----:R-:W-:Y:S05]  /*12d20*/  @!P2 BRA `(.L_x_4903) ;  /* 0x000000300000a947 */ /* 0x002fea0003800000 */
.L_x_4952:
[C---:B------:R-:W-:Y:S01]  /*12d30*/  LOP3.LUT R13, R2.reuse, R17, RZ, 0xfc, !PT ;  /* 0x00000011020d7212 */ /* 0x040fe200078efcff */
[----:B------:R-:W-:Y:S05]  /*12d40*/  WARPSYNC.ALL ;  /* 0x0000000000007948 */ /* 0x000fea0003800000 */
[----:B-1----:R1:W2:Y:S01]  /*12d50*/  LDSM.16.MT88.4 R4, [R13+UR41+0xf200] ;  /* 0x00f200290d04783b */ /* 0x0022a20008004200 */
[----:B------:R-:W-:Y:S02]  /*12d60*/  IMAD.U32 R14, RZ, RZ, UR41 ;  /* 0x00000029ff0e7e24 */ /* 0x000fe4000f8e00ff */
[----:B------:R-:W-:Y:S02]  /*12d70*/  VIADD R15, R2, 0x2800 ;  /* 0x00002800020f7836 */ /* 0x000fe40000000000 */
[----:B------:R-:W-:-:S02]  /*12d80*/  VIADD R14, R14, 0x200 ;  /* 0x000002000e0e7836 */ /* 0x000fc40000000000 */
[C---:B------:R-:W-:Y:S02]  /*12d90*/  VIADD R20, R2.reuse, 0x1800 ;  /* 0x0000180002147836 */ /* 0x040fe40000000000 */
[C---:B-1----:R-:W-:Y:S02]  /*12da0*/  VIADD R13, R2.reuse, 0x800 ;  /* 0x00000800020d7836 */ /* 0x042fe40000000000 */
[----:B------:R-:W-:Y:S01]  /*12db0*/  VIADD R21, R2, 0x5800 ;  /* 0x0000580002157836 */ /* 0x000fe20000000000 */
[C-C-:B--2---:R-:W-:Y:S02]  /*12dc0*/  PRMT R8, R4.reuse, 0x6420, R5.reuse ;  /* 0x0000642004087816 */ /* 0x144fe40000000005 */
[----:B------:R-:W-:Y:S02]  /*12dd0*/  PRMT R9, R4, 0x7531, R5 ;  /* 0x0000753104097816 */ /* 0x000fe40000000005 */
[----:B------:R-:W-:Y:S02]  /*12de0*/  LOP3.LUT R4, R2, R16, RZ, 0xfc, !PT ;  /* 0x0000001002047212 */ /* 0x000fe400078efcff */
[----:B0-----:R-:W-:-:S02]  /*12df0*/  PRMT R10, R6, 0x6420, R7 ;  /* 0x00006420060a7816 */ /* 0x001fc40000000007 */
[----:B------:R-:W-:Y:S01]  /*12e00*/  PRMT R11, R6, 0x7531, R7 ;  /* 0x00007531060b7816 */ /* 0x000fe20000000007 */
[----:B------:R-:W-:-:S05]  /*12e10*/  IMAD.IADD R4, R14, 0x1, R4 ;  /* 0x000000010e047824 */ /* 0x000fca00078e0204 */
[----:B------:R0:W-:Y:S02]  /*12e20*/  STSM.16.M88.4 [R4], R8 ;  /* 0x0000000804007844 */ /* 0x0001e40000000200 */
[----:B0-----:R-:W-:-:S06]  /*12e30*/  LOP3.LUT R4, R15, R17, RZ, 0xfc, !PT ;  /* 0x000000110f047212 */ /* 0x001fcc00078efcff */
[----:B------:R-:W0:Y:S02]  /*12e40*/  LDSM.16.MT88.4 R4, [R4+UR41+0xf200] ;  /* 0x00f200290404783b */ /* 0x000e240008004200 */
[C-C-:B0-----:R-:W-:Y:S02]  /*12e50*/  PRMT R8, R4.reuse, 0x6420, R5.reuse ;  /* 0x0000642004087816 */ /* 0x141fe40000000005 */
        /* <DEDUP_REMOVED lines=8> */
[----:B0-----:R-:W-:-:S06]  /*12ee0*/  LOP3.LUT R4, R5, R17, RZ, 0xfc, !PT ;  /* 0x0000001105047212 */ /* 0x001fcc00078efcff */
[----:B------:R-:W0:Y:S02]  /*12ef0*/  LDSM.16.MT88.4 R4, [R4+UR41+0xf200] ;  /* 0x00f200290404783b */ /* 0x000e240008004200 */
[C-C-:B0-----:R-:W-:Y:S02]  /*12f00*/  PRMT R8, R4.reuse, 0x6420, R5.reuse ;  /* 0x0000642004087816 */ /* 0x141fe40000000005 */
        /* <DEDUP_REMOVED lines=8> */
[----:B0-----:R-:W-:Y:S01]  /*12f90*/  LOP3.LUT R4, R13, R17, RZ, 0xfc, !PT ;  /* 0x000000110d047212 */ /* 0x001fe200078efcff */
[----:B------:R-:W-:-:S04]  /*12fa0*/  IMAD.U32 R13, RZ, RZ, UR41 ;  /* 0x00000029ff0d7e24 */ /* 0x000fc8000f8e00ff */
[----:B------:R-:W-:Y:S01]  /*12fb0*/  VIADD R13, R13, 0x200 ;  /* 0x000002000d0d7836 */ /* 0x000fe20000000000 */
[----:B------:R-:W0:Y:S02]  /*12fc0*/  LDSM.16.MT88.4 R4, [R4+UR41+0xf200] ;  /* 0x00f200290404783b */ /* 0x000e240008004200 */
[C-C-:B0-----:R-:W-:Y:S02]  /*12fd0*/  PRMT R8, R4.reuse, 0x6420, R5.reuse ;  /* 0x0000642004087816 */ /* 0x141fe40000000005 */
[----:B------:R-:W-:Y:S02]  /*12fe0*/  PRMT R9, R4, 0x7531, R5 ;  /* 0x0000753104097816 */ /* 0x000fe40000000005 */
        /* <DEDUP_REMOVED lines=18> */
[----:B0-----:R-:W-:-:S06]  /*13110*/  LOP3.LUT R4, R21, R17, RZ, 0xfc, !PT ;  /* 0x0000001115047212 */ /* 0x001fcc00078efcff */
[----:B------:R-:W0:Y:S02]  /*13120*/  LDSM.16.MT88.4 R4, [R4+UR41+0xf200] ;  /* 0x00f200290404783b */ /* 0x000e240008004200 */
[C-C-:B0-----:R-:W-:Y:S02]  /*13130*/  PRMT R8, R4.reuse, 0x6420, R5.reuse ;  /* 0x0000642004087816 */ /* 0x141fe40000000005 */
        /* <DEDUP_REMOVED lines=15> */
[----:B------:R-:W-:Y:S01]  /*13230*/  LOP3.LUT R4, R13, R16, RZ, 0xfc, !PT ;  /* 0x000000100d047212 */ /* 0x000fe200078efcff */
[----:B------:R-:W-:Y:S01]  /*13240*/  VIADD R13, R2, 0x4000 ;  /* 0x00004000020d7836 */ /* 0x000fe20000000000 */
[C-C-:B------:R-:W-:Y:S02]  /*13250*/  PRMT R10, R6.reuse, 0x6420, R7.reuse ;  /* 0x00006420060a7816 */ /* 0x140fe40000000007 */
[----:B------:R-:W-:Y:S01]  /*13260*/  PRMT R11, R6, 0x7531, R7 ;  /* 0x00007531060b7816 */ /* 0x000fe20000000007 */
[----:B------:R-:W-:-:S05]  /*13270*/  IMAD.IADD R4, R14, 0x1, R4 ;  /* 0x000000010e047824 */ /* 0x000fca00078e0204 */
[----:B------:R0:W-:Y:S02]  /*13280*/  STSM.16.M88.4 [R4], R8 ;  /* 0x0000000804007844 */ /* 0x0001e40000000200 */
[----:B0-----:R-:W-:-:S05]  /*13290*/  VIADD R10, R2, 0x3800 ;  /* 0x00003800020a7836 */ /* 0x001fca0000000000 */
[----:B------:R-:W-:-:S06]  /*132a0*/  LOP3.LUT R4, R10, R17, RZ, 0xfc, !PT ;  /* 0x000000110a047212 */ /* 0x000fcc00078efcff */
[----:B------:R-:W0:Y:S02]  /*132b0*/  LDSM.16.MT88.4 R4, [R4+UR41+0xf200] ;  /* 0x00f200290404783b */ /* 0x000e240008004200 */
[C-C-:B0-----:R-:W-:Y:S02]  /*132c0*/  PRMT R8, R4.reuse, 0x6420, R5.reuse ;  /* 0x0000642004087816 */ /* 0x141fe40000000005 */
[----:B------:R-:W-:Y:S02]  /*132d0*/  PRMT R9, R4, 0x7531, R5 ;  /* 0x0000753104097816 */ /* 0x000fe40000000005 */
[----:B------:R-:W-:Y:S02]  /*132e0*/  LOP3.LUT R4, R10, R16, RZ, 0xfc, !PT ;  /* 0x000000100a047212 */ /* 0x000fe400078efcff */
[C-C-:B------:R-:W-:Y:S02]  /*132f0*/  PRMT R10, R6.reuse, 0x6420, R7.reuse ;  /* 0x00006420060a7816 */ /* 0x140fe40000000007 */
[----:B------:R-:W-:Y:S01]  /*13300*/  PRMT R11, R6, 0x7531, R7 ;  /* 0x00007531060b7816 */ /* 0x000fe20000000007 */
[----:B------:R-:W-:-:S05]  /*13310*/  IMAD.IADD R4, R14, 0x1, R4 ;  /* 0x000000010e047824 */ /* 0x000fca00078e0204 */
[----:B------:R0:W-:Y:S02]  /*13320*/  STSM.16.M88.4 [R4], R8 ;  /* 0x0000000804007844 */ /* 0x0001e40000000200 */
[C---:B0-----:R-:W-:Y:S02]  /*13330*/  LOP3.LUT R4, R15.reuse, R17, RZ, 0xfc, !PT ;  /* 0x000000110f047212 */ /* 0x041fe400078efcff */
[----:B------:R-:W-:-:S04]  /*13340*/  LOP3.LUT R15, R15, R16, RZ, 0xfc, !PT ;  /* 0x000000100f0f7212 */ /* 0x000fc800078efcff */
        /* <DEDUP_REMOVED lines=21> */
[----:B------:R-:W-:Y:S02]  /*134a0*/  VIADD R11, R2, 0x5000 ;  /* 0x00005000020b7836 */ /* 0x000fe40000000000 */
[----:B------:R-:W-:-:S03]  /*134b0*/  IMAD.U32 R13, RZ, RZ, UR41 ;  /* 0x00000029ff0d7e24 */ /* 0x000fc6000f8e00ff */
[----:B------:R-:W0:Y:S01]  /*134c0*/  LDSM.16.MT88.4 R4, [R4+UR41+0xf200] ;  /* 0x00f200290404783b */ /* 0x000e220008004200 */
[----:B------:R-:W-:Y:S01]  /*134d0*/  VIADD R13, R13, 0x200 ;  /* 0x000002000d0d7836 */ /* 0x000fe20000000000 */
        /* <DEDUP_REMOVED lines=8> */
[C---:B0-----:R-:W-:Y:S02]  /*13560*/  LOP3.LUT R4, R13.reuse, R17, RZ, 0xfc, !PT ;  /* 0x000000110d047212 */ /* 0x041fe400078efcff */
[----:B------:R-:W-:-:S04]  /*13570*/  LOP3.LUT R13, R13, R16, RZ, 0xfc, !PT ;  /* 0x000000100d0d7212 */ /* 0x000fc800078efcff */
[----:B------:R-:W0:Y:S02]  /*13580*/  LDSM.16.MT88.4 R4, [R4+UR41+0xf200] ;  /* 0x00f200290404783b */ /* 0x000e240008004200 */
[C-C-:B0-----:R-:W-:Y:S02]  /*13590*/  PRMT R10, R6.reuse, 0x6420, R7.reuse ;  /* 0x00006420060a7816 */ /* 0x141fe40000000007 */
        /* <DEDUP_REMOVED lines=10> */
[----:B0-----:R-:W-:-:S06]  /*13640*/  LOP3.LUT R4, R5, R17, RZ, 0xfc, !PT ;  /* 0x0000001105047212 */ /* 0x001fcc00078efcff */
[----:B------:R-:W0:Y:S02]  /*13650*/  LDSM.16.MT88.4 R4, [R4+UR41+0xf200] ;  /* 0x00f200290404783b */ /* 0x000e240008004200 */
[C-C-:B0-----:R-:W-:Y:S02]  /*13660*/  PRMT R8, R4.reuse, 0x6420, R5.reuse ;  /* 0x0000642004087816 */ /* 0x141fe40000000005 */
        /* <DEDUP_REMOVED lines=8> */
[----:B------:R-:W1:Y:S01]  /*136f0*/  LDSM.16.MT88.4 R4, [R4+UR41+0xf200] ;  /* 0x00f200290404783b */ /* 0x000e620008004200 */
[----:B0-----:R-:W-:-:S04]  /*13700*/  IMAD.U32 R15, RZ, RZ, UR41 ;  /* 0x00000029ff0f7e24 */ /* 0x001fc8000f8e00ff */
[----:B------:R-:W-:-:S04]  /*13710*/  VIADD R15, R15, 0x200 ;  /* 0x000002000f0f7836 */ /* 0x000fc80000000000 */
[C---:B------:R-:W-:Y:S01]  /*13720*/  IMAD.IADD R13, R15.reuse, 0x1, R13 ;  /* 0x000000010f0d7824 */ /* 0x040fe200078e020d */
[C-C-:B-1----:R-:W-:Y:S02]  /*13730*/  PRMT R8, R4.reuse, 0x6420, R5.reuse ;  /* 0x0000642004087816 */ /* 0x142fe40000000005 */
[----:B------:R-:W-:Y:S02]  /*13740*/  PRMT R9, R4, 0x7531, R5 ;  /* 0x0000753104097816 */ /* 0x000fe40000000005 */
[C-C-:B------:R-:W-:Y:S02]  /*13750*/  PRMT R10, R6.reuse, 0x6420, R7.reuse ;  /* 0x00006420060a7816 */ /* 0x140fe40000000007 */
        /* <DEDUP_REMOVED lines=19> */
.L_x_4904:
[----:B0-----:R2:W5:Y:S01]  /*13890*/  LDL R2, [R1+0x8] ;  /* 0x0000080001027983 */ /* 0x0015620000100800 */
[----:B-1----:R0:W-:Y:S01]  /*138a0*/  SYNCS.ARRIVE.TRANS64.A1T0 RZ, [R12+URZ+0x33450], RZ ;  /* 0x033450ff0cff79a7 */ /* 0x0021e2000810003f */
[----:B------:R-:W-:Y:S01]  /*138b0*/  BAR.SYNC.DEFER_BLOCKING 0x2, 0x80 ;  /* 0x0082000000007b1d */ /* 0x000fe20000010000 */
[C---:B------:R-:W-:Y:S01]  /*138c0*/  ISETP.GT.AND P0, PT, R3.reuse, RZ, PT ;  /* 0x000000ff0300720c */ /* 0x040fe20003f04270 */
[----:B------:R-:W-:Y:S02]  /*138d0*/  VIADD R3, R3, 0xffffffff ;  /* 0xffffffff03037836 */ /* 0x000fe40000000000 */
[----:B0-----:R-:W-:-:S05]  /*138e0*/  @!P1 VIADD R12, R12, 0x33480 ;  /* 0x000334800c0c9836 */ /* 0x001fca0000000000 */
[----:B------:R-:W-:Y:S01]  /*138f0*/  @!P1 PRMT R12, RZ, 0x654, R12 ;  /* 0x00000654ff0c9816 */ /* 0x000fe2000000000c */
[----:B------:R-:W-:-:S03]  /*13900*/  IMAD.MOV.U32 R8, RZ, RZ, R19 ;  /* 0x000000ffff087224 */ /* 0x000fc600078e0013 */
[----:B------:R2:W-:Y:S01]  /*13910*/  @!P1 SYNCS.ARRIVE.TRANS64.RED.A1T0 RZ, [R12+URZ], RZ ;  /* 0x000000ff0cff99a7 */ /* 0x0005e2000810043f */
[----:B------:R-:W-:Y:S05]  /*13920*/  @P0 BRA `(.L_x_4905) ;  /* 0xffffffe800040947 */ /* 0x000fea000383ffff */
.L_x_4881:
[----:B------:R-:W-:Y:S04]  /*13930*/  BSSY B0, `(.L_x_4906) ;  /* 0x000000f000007945 */ /* 0x000fe80003800000 */
[----:B------:R-:W-:Y:S05]  /*13940*/  @P1 BRA `(.L_x_4907) ;  /* 0x0000000000341947 */ /* 0x000fea0003800000 */
[----:B------:R-:W1:Y:S01]  /*13950*/  S2R R5, SR_LANEID ;  /* 0x0000000000057919 */ /* 0x000e620000000000 */
[----:B------:R-:W-:Y:S01]  /*13960*/  VOTEU.ANY UR4, UPT, PT ;  /* 0x0000000000047886 */ /* 0x000fe200038e0100 */
[----:B0----5:R-:W0:Y:S01]  /*13970*/  LDC.64 R2, c[0x0][0xc38] ;  /* 0x00030e00ff027b82 */ /* 0x021e220000000a00 */
[----:B------:R-:W1:Y:S02]  /*13980*/  FLO.U32 R0, UR4 ;  /* 0x0000000400007d00 */ /* 0x000e6400080e0000 */
[----:B-1----:R-:W-:-:S06]  /*13990*/  ISETP.EQ.U32.AND P0, PT, R0, R5, PT ;  /* 0x000000050000720c */ /* 0x002fcc0003f02070 */
[----:B------:R-:W0:Y:S07]  /*139a0*/  POPC R5, UR4 ;  /* 0x0000000400057d09 */ /* 0x000e2e0008000000 */
[----:B0-----:R-:W3:Y:S01]  /*139b0*/  @P0 ATOMG.E.ADD.STRONG.GPU PT, R3, desc[UR54][R2.64], R5 ;  /* 0x00000005020309a8 */ /* 0x001ee200081ee1f6 */
[----:B------:R-:W0:Y:S02]  /*139c0*/  S2R R4, SR_LTMASK ;  /* 0x0000000000047919 */ /* 0x000e240000003900 */
[----:B0-----:R-:W-:-:S04]  /*139d0*/  LOP3.LUT R4, R4, UR4, RZ, 0xc0, !PT ;  /* 0x0000000404047c12 */ /* 0x001fc8000f8ec0ff */
[----:B------:R-:W0:Y:S01]  /*139e0*/  POPC R7, R4 ;  /* 0x0000000400077309 */ /* 0x000e220000000000 */
[----:B---3--:R-:W0:Y:S02]  /*139f0*/  SHFL.IDX PT, R0, R3, R0, 0x1f ;  /* 0x00001f0003007589 */ /* 0x008e2400000e0000 */
[----:B0-----:R-:W-:-:S05]  /*13a00*/  IADD3 R0, R0, UR46, R7 ;  /* 0x0000002e00007c10 */ /* 0x001fca000fffe007 */
[----:B------:R1:W-:Y:S02]  /*13a10*/  STL [R1+0x18], R0 ;  /* 0x0000180001007387 */ /* 0x0003e40000100800 */
.L_x_4907:
[----:B------:R-:W-:Y:S05]  /*13a20*/  BSYNC B0 ;  /* 0x0000000000007941 */ /* 0x000fea0003800000 */
.L_x_4906:
[----:B------:R-:W-:-:S06]  /*13a30*/  UISETP.NE.AND UP0, UPT, UR42, 0x3, UPT ;  /* 0x000000032a00788c */ /* 0x000fcc000bf05270 */
[----:B------:R-:W-:-:S13]  /*13a40*/  PLOP3.LUT P0, PT, PT, PT, UP0, 0x80, 0x0 ;  /* 0x000000000000781c */ /* 0x000fda0003f0f008 */
[----:B------:R-:W-:Y:S05]  /*13a50*/  @!P0 BRA `(.L_x_4908) ;  /* 0x0000000000048947 */ /* 0x000fea0003800000 */
[----:B------:R-:W-:Y:S01]  /*13a60*/  BPT.TRAP 0x1 ;  /* 0x000000040000795c */ /* 0x000fe20000300000 */
.L_x_4908:
[----:B-1----:R-:W3:Y:S01]  /*13a70*/  LDL R0, [R1+0x8] ;  /* 0x0000080001007983 */ /* 0x002ee20000100800 */
[----:B0----5:R-:W-:Y:S01]  /*13a80*/  IMAD.U32 R2, RZ, RZ, UR47 ;  /* 0x0000002fff027e24 */ /* 0x021fe2000f8e00ff */
[----:B------:R-:W-:Y:S04]  /*13a90*/  BSSY B0, `(.L_x_4909) ;  /* 0x0000007000007945 */ /* 0x000fe80003800000 */
[----:B------:R-:W-:Y:S02]  /*13aa0*/  ISETP.NE.AND P2, PT, R2, 0x3, PT ;  /* 0x000000030200780c */ /* 0x000fe40003f45270 */
[----:B---3--:R-:W-:Y:S02]  /*13ab0*/  LOP3.LUT R3, R0, 0x1, RZ, 0x3c, !PT ;  /* 0x0000000100037812 */ /* 0x008fe400078e3cff */
[----:B------:R-:W-:-:S02]  /*13ac0*/  LEA R0, R19, UR41, 0x3 ;  /* 0x0000002913007c11 */ /* 0x000fc4000f8e18ff */
[----:B------:R-:W-:-:S04]  /*13ad0*/  SHF.L.U32 R3, R3, 0x1f, RZ ;  /* 0x0000001f03037819 */ /* 0x000fc800000006ff */
[----:B------:R-:W0:Y:S02]  /*13ae0*/  SYNCS.PHASECHK.TRANS64.TRYWAIT P0, [R0+URZ+0x33470], R3 ;  /* 0x03347003000075a7 */ /* 0x000e24000800017f */
[----:B0-----:R-:W-:Y:S05]  /*13af0*/  @!P0 BRA `(.L_x_4910) ;  /* 0x0000002000a08947 */ /* 0x001fea0003800000 */
.L_x_4953:
[----:B------:R-:W-:Y:S05]  /*13b00*/  BSYNC B0 ;  /* 0x0000000000007941 */ /* 0x000fea0003800000 */
.L_x_4909:
[----:B------:R-:W-:Y:S05]  /*13b10*/  @!P2 BRA `(.L_x_4911) ;  /* 0x000000000004a947 */ /* 0x000fea0003800000 */
[----:B------:R-:W-:Y:S01]  /*13b20*/  BPT.TRAP 0x1 ;  /* 0x000000040000795c */ /* 0x000fe20000300000 */
.L_x_4911:
[----:B------:R-:W0:Y:S02]  /*13b30*/  LDL R2, [R1+0x8] ;  /* 0x0000080001027983 */ /* 0x000e240000100800 */
[----:B0-----:R-:W-:-:S04]  /*13b40*/  SHF.L.U32 R3, R2, 0x1f, RZ ;  /* 0x0000001f02037819 */ /* 0x001fc800000006ff */
[----:B------:R-:W0:Y:S02]  /*13b50*/  SYNCS.PHASECHK.TRANS64.TRYWAIT P0, [R0+URZ+0x33460], R3 ;  /* 0x03346003000075a7 */ /* 0x000e24000800017f */
[----:B0-----:R-:W-:Y:S05]  /*13b60*/  @!P0 BRA `(.L_x_4912) ;  /* 0x0000002000988947 */ /* 0x001fea0003800000 */
.L_x_4954:
[----:B------:R-:W-:Y:S01]  /*13b70*/  IMAD R2, R19, 0x7800, RZ ;  /* 0x0000780013027824 */ /* 0x000fe200078e02ff */
[----:B------:R-:W-:Y:S05]  /*13b80*/  WARPSYNC.ALL ;  /* 0x0000000000007948 */ /* 0x000fea0003800000 */
[C---:B0-----:R-:W-:Y:S01]  /*13b90*/  LOP3.LUT R3, R2.reuse, R17, RZ, 0xfc, !PT ;  /* 0x0000001102037212 */ /* 0x041fe200078efcff */
[----:B------:R-:W-:Y:S02]  /*13ba0*/  IMAD.U32 R14, RZ, RZ, UR41 ;  /* 0x00000029ff0e7e24 */ /* 0x000fe4000f8e00ff */
[----:B------:R-:W-:Y:S02]  /*13bb0*/  VIADD R13, R2, 0x2800 ;  /* 0x00002800020d7836 */ /* 0x000fe40000000000 */
[----:B------:R0:W1:Y:S01]  /*13bc0*/  LDSM.16.MT88.4 R4, [R3+UR41+0xf200] ;  /* 0x00f200290304783b */ /* 0x0000620008004200 */
[----:B------:R-:W-:-:S02]  /*13bd0*/  VIADD R14, R14, 0x200 ;  /* 0x000002000e0e7836 */ /* 0x000fc40000000000 */
[C---:B------:R-:W-:Y:S02]  /*13be0*/  VIADD R20, R2.reuse, 0x5000 ;  /* 0x0000500002147836 */ /* 0x040fe40000000000 */
[C---:B------:R-:W-:Y:S02]  /*13bf0*/  VIADD R18, R2.reuse, 0x2000 ;  /* 0x0000200002127836 */ /* 0x040fe40000000000 */
[----:B0-----:R-:W-:Y:S01]  /*13c00*/  VIADD R3, R2, 0x800 ;  /* 0x0000080002037836 */ /* 0x001fe20000000000 */
[C---:B------:R-:W-:Y:S02]  /*13c10*/  LOP3.LUT R15, R20.reuse, R17, RZ, 0xfc, !PT ;  /* 0x00000011140f7212 */ /* 0x040fe400078efcff */
[----:B------:R-:W-:Y:S02]  /*13c20*/  LOP3.LUT R20, R20, R16, RZ, 0xfc, !PT ;  /* 0x0000001014147212 */ /* 0x000fe400078efcff */
[C-C-:B-1----:R-:W-:Y:S02]  /*13c30*/  PRMT R8, R4.reuse, 0x6420, R5.reuse ;  /* 0x0000642004087816 */ /* 0x142fe40000000005 */
[----:B------:R-:W-:-:S02]  /*13c40*/  PRMT R9, R4, 0x7531, R5 ;  /* 0x0000753104097816 */ /* 0x000fc40000000005 */
[-C--:B------:R-:W-:Y:S02]  /*13c50*/  LOP3.LUT R4, R2, R16.reuse, RZ, 0xfc, !PT ;  /* 0x0000001002047212 */ /* 0x080fe400078efcff */
[C-C-:B------:R-:W-:Y:S02]  /*13c60*/  PRMT R10, R6.reuse, 0x6420, R7.reuse ;  /* 0x00006420060a7816 */ /* 0x140fe40000000007 */
[----:B------:R-:W-:Y:S01]  /*13c70*/  PRMT R11, R6, 0x7531, R7 ;  /* 0x00007531060b7816 */ /* 0x000fe20000000007 */
[----:B--2---:R-:W-:Y:S01]  /*13c80*/  IMAD.IADD R12, R14, 0x1, R4 ;  /* 0x000000010e0c7824 */ /* 0x004fe200078e0204 */
        /* <DEDUP_REMOVED lines=109> */
[----:B------:R-:W0:Y:S02]  /*14360*/  LDSM.16.MT88.4 R4, [R21+UR41+0xf200] ;  /* 0x00f200291504783b */ /* 0x000e240008004200 */
[C-C-:B0-----:R-:W-:Y:S02]  /*14370*/  PRMT R8, R4.reuse, 0x6420, R5.reuse ;  /* 0x0000642004087816 */ /* 0x141fe40000000005 */
[----:B------:R-:W-:Y:S02]  /*14380*/  PRMT R9, R4, 0x7531, R5 ;  /* 0x0000753104097816 */ /* 0x000fe40000000005 */
[C-C-:B------:R-:W-:Y:S02]  /*14390*/  PRMT R10, R6.reuse, 0x6420, R7.reuse ;  /* 0x00006420060a7816 */ /* 0x140fe40000000007 */
[----:B------:R-:W-:-:S05]  /*143a0*/  PRMT R11, R6, 0x7531, R7 ;  /* 0x00007531060b7816 */ /* 0x000fca0000000007 */
[----:B------:R-:W-:Y:S04]  /*143b0*/  STSM.16.M88.4 [R20], R8 ;  /* 0x0000000814007844 */ /* 0x000fe80000000200 */
        /* <DEDUP_REMOVED lines=40> */
.L_x_4913:
        /* <DEDUP_REMOVED lines=12> */
.L_x_4865:
[----:B------:R-:W-:Y:S05]  /*14700*/  BSYNC B6 ;  /* 0x0000000000067941 */ /* 0x000fea0003800000 */
.L_x_4863:
[----:B-1----:R-:W2:Y:S02]  /*14710*/  LDL R0, [R1+0x24] ;  /* 0x0000240001007983 */ /* 0x002ea40000100800 */
        /* <DEDUP_REMOVED lines=14> */
.L_x_4914:
        /* <DEDUP_REMOVED lines=41> */
.L_x_4920:
        /* <DEDUP_REMOVED lines=14> */
.L_x_4919:
[----:B------:R-:W-:Y:S05]  /*14b70*/  BSYNC B0 ;  /* 0x0000000000007941 */ /* 0x000fea0003800000 */
.L_x_4918:
        /* <DEDUP_REMOVED lines=22> */
.L_x_4916:
        /* <DEDUP_REMOVED lines=25> */
.L_x_4921:
        /* <DEDUP_REMOVED lines=59> */
.L_x_4917:
[----:B------:R0:W-:Y:S01]  /*15220*/  STL [R1+0x18], R0 ;  /* 0x0000180001007387 */ /* 0x0001e20000100800 */
[----:B------:R-:W-:Y:S01]  /*15230*/  ULDC UR48, c[0x0][0xc14] ;  /* 0x0003050000307ab9 */ /* 0x000fe20000000800 */
[----:B------:R-:W-:Y:S02]  /*15240*/  UMOV UR38, URZ ;  /* 0x0000003f00267c82 */ /* 0x000fe40008000000 */
[----:B------:R0:W-:Y:S03]  /*15250*/  STL [R1+0x1c], RZ ;  /* 0x00001cff01007387 */ /* 0x0001e60000100800 */
.L_x_4922:
        /* <DEDUP_REMOVED lines=15> */
.L_x_4915:
[----:B------:R-:W-:Y:S02]  /*15350*/  ULDC UR4, c[0x0][0xc14] ;  /* 0x0003050000047ab9 */ /* 0x000fe40000000800 */
[----:B------:R-:W-:-:S06]  /*15360*/  UISETP.GE.AND UP0, UPT, UR48, UR4, UPT ;  /* 0x000000043000728c */ /* 0x000fcc000bf06270 */
[----:B------:R-:W-:-:S13]  /*15370*/  PLOP3.LUT P0, PT, PT, PT, UP0, 0x80, 0x0 ;  /* 0x000000000000781c */ /* 0x000fda0003f0f008 */
[----:B------:R-:W-:Y:S05]  /*15380*/  @!P0 BRA `(.L_x_4923) ;  /* 0xffffffb400148947 */ /* 0x000fea000383ffff */
.L_x_4859:
        /* <DEDUP_REMOVED lines=12> */
.L_x_4955:
[----:B------:R-:W-:Y:S05]  /*15450*/  BSYNC B0 ;  /* 0x0000000000007941 */ /* 0x000fea0003800000 */
.L_x_4924:
[----:B------:R-:W-:-:S03]  /*15460*/  UMOV UR4, 0xffffffff ;  /* 0xffffffff00047882 */ /* 0x000fc60000000000 */
[----:B------:R-:W-:Y:S05]  /*15470*/  BRA.DIV UR4, `(.L_x_4926) ;  /* 0x0000000a047c7947 */ /* 0x000fea000b800000 */
[----:B------:R-:W1:Y:S02]  /*15480*/  S2R R2, SR_TID.X ;  /* 0x0000000000027919 */ /* 0x000e640000002100 */
[----:B-1----:R-:W-:-:S04]  /*15490*/  SHF.R.U32.HI R2, RZ, 0x5, R2 ;  /* 0x00000005ff027819 */ /* 0x002fc80000011602 */
[----:B------:R-:W-:-:S05]  /*154a0*/  LOP3.LUT R2, R2, 0x3, RZ, 0xc0, !PT ;  /* 0x0000000302027812 */ /* 0x000fca00078ec0ff */
[----:B------:R1:W2:Y:S02]  /*154b0*/  SHFL.IDX PT, R14, R2, RZ, 0x1f ;  /* 0x00001fff020e7589 */ /* 0x0002a400000e0000 */
.L_x_4958:
[----:B--2---:R-:W-:Y:S01]  /*154c0*/  ISETP.NE.AND P0, PT, R14, RZ, PT ;  /* 0x000000ff0e00720c */ /* 0x004fe20003f05270 */
[----:B------:R-:W-:-:S12]  /*154d0*/  BSSY B0, `(.L_x_4927) ;  /* 0x000002c000007945 */ /* 0x000fd80003800000 */
[----:B------:R-:W-:Y:S05]  /*154e0*/  @P0 BRA `(.L_x_4928) ;  /* 0x0000000000a80947 */ /* 0x000fea0003800000 */
[----:B------:R-:W-:-:S03]  /*154f0*/  UMOV UR4, 0xffffffff ;  /* 0xffffffff00047882 */ /* 0x000fc60000000000 */
[----:B------:R-:W-:Y:S05]  /*15500*/  BRA.DIV UR4, `(.L_x_4929) ;  /* 0x0000000a048c7947 */ /* 0x000fea000b800000 */
[----:B------:R-:W-:-:S13]  /*15510*/  ELECT P6, URZ, PT ;  /* 0x00000000003f782f */ /* 0x000fda00038c0000 */
.L_x_4961:
[----:B------:R-:W-:Y:S05]  /*15520*/  @!P6 BRA `(.L_x_4928) ;  /* 0x000000000098e947 */ /* 0x000fea0003800000 */
[----:B------:R-:W-:-:S06]  /*15530*/  ULOP3.LUT UR4, UR40, 0x2, URZ, 0xfc, !UPT ;  /* 0x0000000228047892 */ /* 0x000fcc000f8efc3f */
[----:B-1----:R-:W-:-:S05]  /*15540*/  IMAD.U32 R2, RZ, RZ, UR4 ;  /* 0x00000004ff027e24 */ /* 0x002fca000f8e00ff */
[----:B------:R-:W-:-:S13]  /*15550*/  ISETP.NE.AND P0, PT, R2, 0x3, PT ;  /* 0x000000030200780c */ /* 0x000fda0003f05270 */
[----:B------:R-:W-:Y:S05]  /*15560*/  @!P0 BRA `(.L_x_4930) ;  /* 0x0000000000048947 */ /* 0x000fea0003800000 */
[----:B------:R-:W-:Y:S01]  /*15570*/  BPT.TRAP 0x1 ;  /* 0x000000040000795c */ /* 0x000fe20000300000 */
.L_x_4930:
        /* <DEDUP_REMOVED lines=13> */
.L_x_4962:
[----:B------:R-:W1:Y:S02]  /*15650*/  SYNCS.PHASECHK.TRANS64.TRYWAIT P1, [R7+URZ], R2 ;  /* 0x00000002070075a7 */ /* 0x000e64000802017f */
[----:B-1----:R-:W-:Y:S05]  /*15660*/  @!P1 BRA `(.L_x_4932) ;  /* 0x0000000800689947 */ /* 0x002fea0003800000 */
.L_x_4963:
[----:B------:R-:W-:Y:S05]  /*15670*/  @!P0 BRA `(.L_x_4933) ;  /* 0x0000000000048947 */ /* 0x000fea0003800000 */
[----:B------:R-:W-:Y:S01]  /*15680*/  BPT.TRAP 0x1 ;  /* 0x000000040000795c */ /* 0x000fe20000300000 */
.L_x_4933:
[----:B------:R-:W-:-:S04]  /*15690*/  IMAD R4, R19, 0x8, R0 ;  /* 0x0000000813047824 */ /* 0x000fc800078e0200 */
[----:B------:R-:W2:Y:S02]  /*156a0*/  SYNCS.PHASECHK.TRANS64.TRYWAIT P1, [R4+URZ+0x33460], R5 ;  /* 0x03346005040075a7 */ /* 0x000ea4000802017f */
[----:B--2---:R-:W-:Y:S05]  /*156b0*/  @!P1 BRA `(.L_x_4934) ;  /* 0x0000000800689947 */ /* 0x004fea0003800000 */
.L_x_4964:
[----:B------:R-:W-:Y:S05]  /*156c0*/  @!P0 BRA `(.L_x_4935) ;  /* 0x0000000000048947 */ /* 0x000fea0003800000 */
[----:B------:R-:W-:Y:S01]  /*156d0*/  BPT.TRAP 0x1 ;  /* 0x000000040000795c */ /* 0x000fe20000300000 */
.L_x_4935:
[----:B------:R-:W-:-:S04]  /*156e0*/  IMAD R3, R3, 0x8, R0 ;  /* 0x0000000803037824 */ /* 0x000fc800078e0200 */
[----:B------:R-:W3:Y:S02]  /*156f0*/  SYNCS.PHASECHK.TRANS64.TRYWAIT P1, [R3+URZ+0x33460], R2 ;  /* 0x03346002030075a7 */ /* 0x000ee4000802017f */
[----:B---3--:R-:W-:Y:S05]  /*15700*/  @!P1 BRA `(.L_x_4936) ;  /* 0x0000000800689947 */ /* 0x008fea0003800000 */
.L_x_4965:
[----:B------:R-:W-:Y:S05]  /*15710*/  @!P0 BRA `(.L_x_4937) ;  /* 0x0000000000048947 */ /* 0x000fea0003800000 */
[----:B------:R-:W-:Y:S01]  /*15720*/  BPT.TRAP 0x1 ;  /* 0x000000040000795c */ /* 0x000fe20000300000 */
.L_x_4937:
[----:B------:R-:W4:Y:S02]  /*15730*/  SYNCS.PHASECHK.TRANS64.TRYWAIT P0, [R4+URZ+0x33480], R5 ;  /* 0x03348005040075a7 */ /* 0x000f24000800017f */
[----:B----4-:R-:W-:Y:S05]  /*15740*/  @!P0 BRA `(.L_x_4938) ;  /* 0x00000008006c8947 */ /* 0x010fea0003800000 */
.L_x_4939:
[----:B------:R0:W0:Y:S02]  /*15750*/  SYNCS.PHASECHK.TRANS64.TRYWAIT P0, [R3+URZ+0x33480], R2 ;  /* 0x03348002030075a7 */ /* 0x000024000800017f */
[----:B0-----:R-:W-:Y:S05]  /*15760*/  @!P0 NANOSLEEP.SYNCS 0x989680 ;  /* 0x009896800000895d */ /* 0x001fea0003900000 */
[----:B------:R-:W0:Y:S02]  /*15770*/  @!P0 SYNCS.PHASECHK.TRANS64 P0, [R3+URZ+0x33480], R2 ;  /* 0x03348002030085a7 */ /* 0x000e24000800007f */
[----:B0-----:R-:W-:Y:S05]  /*15780*/  @!P0 BRA `(.L_x_4939) ;  /* 0xfffffffc00f08947 */ /* 0x001fea000383ffff */
.L_x_4928:
[----:B------:R-:W-:Y:S05]  /*15790*/  BSYNC B0 ;  /* 0x0000000000007941 */ /* 0x000fea0003800000 */
.L_x_4927:
[----:B------:R-:W-:Y:S05]  /*157a0*/  EXIT ;  /* 0x000000000000794d */ /* 0x000fea0003800000 */
.L_x_4798:
[----:B0-----:R-:W-:-:S04]  /*157b0*/  IMAD.U32 R3, RZ, RZ, UR41 ;  /* 0x00000029ff037e24 */ /* 0x001fc8000f8e00ff */
[----:B------:R0:W1:Y:S03]  /*157c0*/  SYNCS.PHASECHK.TRANS64.TRYWAIT P1, [R3+URZ+0x33400], R0 ;  /* 0x03340000030075a7 */ /* 0x000066000802017f */
[----:B-1----:R-:W-:Y:S05]  /*157d0*/  @!P1 NANOSLEEP.SYNCS 0x989680 ;  /* 0x009896800000995d */ /* 0x002fea0003900000 */
[----:B------:R-:W1:Y:S02]  /*157e0*/  @!P1 SYNCS.PHASECHK.TRANS64 P1, [R3+URZ+0x33400], R0 ;  /* 0x03340000030095a7 */ /* 0x000e64000802007f */
[----:B-1----:R-:W-:Y:S05]  /*157f0*/  @!P1 BRA `(.L_x_4798) ;  /* 0xfffffffc00ec9947 */ /* 0x002fea000383ffff */
[----:B------:R-:W-:Y:S05]  /*15800*/  BRA `(.L_x_4940) ;  /* 0xfffffec400147947 */ /* 0x000fea000383ffff */
.L_x_4802:
[----:B-1----:R1:W2:Y:S02]  /*15810*/  SYNCS.PHASECHK.TRANS64.TRYWAIT P2, [R2+URZ+0x33430], R3 ;  /* 0x03343003020075a7 */ /* 0x0022a4000804017f */
[----:B--2---:R-:W-:Y:S05]  /*15820*/  @!P2 NANOSLEEP.SYNCS 0x989680 ;  /* 0x009896800000a95d */ /* 0x004fea0003900000 */
[----:B------:R-:W2:Y:S02]  /*15830*/  @!P2 SYNCS.PHASECHK.TRANS64 P2, [R2+URZ+0x33430], R3 ;  /* 0x033430030200a5a7 */ /* 0x000ea4000804007f */
[----:B--2---:R-:W-:Y:S05]  /*15840*/  @!P2 BRA `(.L_x_4802) ;  /* 0xfffffffc00f0a947 */ /* 0x004fea000383ffff */
[----:B------:R-:W-:Y:S05]  /*15850*/  BRA `(.L_x_4801) ;  /* 0xfffffec4003c7947 */ /* 0x000fea000383ffff */
.L_x_4807:
[----:B-1----:R-:W-:-:S04]  /*15860*/  IMAD.U32 R7, RZ, RZ, UR6 ;  /* 0x00000006ff077e24 */ /* 0x002fc8000f8e00ff */
[----:B------:R1:W2:Y:S03]  /*15870*/  SYNCS.PHASECHK.TRANS64.TRYWAIT P2, [R7+URZ+0x33430], R0 ;  /* 0x03343000070075a7 */ /* 0x0002a6000804017f */
[----:B--2---:R-:W-:Y:S05]  /*15880*/  @!P2 NANOSLEEP.SYNCS 0x989680 ;  /* 0x009896800000a95d */ /* 0x004fea0003900000 */
[----:B------:R-:W2:Y:S02]  /*15890*/  @!P2 SYNCS.PHASECHK.TRANS64 P2, [R7+URZ+0x33430], R0 ;  /* 0x033430000700a5a7 */ /* 0x000ea4000804007f */
[----:B--2---:R-:W-:Y:S05]  /*158a0*/  @!P2 BRA `(.L_x_4807) ;  /* 0xfffffffc00eca947 */ /* 0x004fea000383ffff */
[----:B------:R-:W-:Y:S05]  /*158b0*/  BRA `(.L_x_4804) ;  /* 0xfffffefc007c7947 */ /* 0x000fea000383ffff */
.L_x_4811:
[----:B-1----:R-:W-:-:S04]  /*158c0*/  IMAD.U32 R7, RZ, RZ, UR6 ;  /* 0x00000006ff077e24 */ /* 0x002fc8000f8e00ff */
[----:B------:R1:W2:Y:S03]  /*158d0*/  SYNCS.PHASECHK.TRANS64.TRYWAIT P2, [R7+URZ+0x33450], R0 ;  /* 0x03345000070075a7 */ /* 0x0002a6000804017f */
[----:B--2---:R-:W-:Y:S05]  /*158e0*/  @!P2 NANOSLEEP.SYNCS 0x989680 ;  /* 0x009896800000a95d */ /* 0x004fea0003900000 */
[----:B------:R-:W2:Y:S02]  /*158f0*/  @!P2 SYNCS.PHASECHK.TRANS64 P2, [R7+URZ+0x33450], R0 ;  /* 0x033450000700a5a7 */ /* 0x000ea4000804007f */
[----:B--2---:R-:W-:Y:S05]  /*15900*/  @!P2 BRA `(.L_x_4811) ;  /* 0xfffffffc00eca947 */ /* 0x004fea000383ffff */
[----:B------:R-:W-:Y:S05]  /*15910*/  BRA `(.L_x_4808) ;  /* 0xffffff08007c7947 */ /* 0x000fea000383ffff */
.L_x_4818:
[----:B-1----:R-:W-:-:S04]  /*15920*/  IMAD.U32 R9, RZ, RZ, UR6 ;  /* 0x00000006ff097e24 */ /* 0x002fc8000f8e00ff */
[----:B------:R1:W2:Y:S03]  /*15930*/  SYNCS.PHASECHK.TRANS64.TRYWAIT P2, [R9+URZ+0x33430], R0 ;  /* 0x03343000090075a7 */ /* 0x0002a6000804017f */
[----:B--2---:R-:W-:Y:S05]  /*15940*/  @!P2 NANOSLEEP.SYNCS 0x989680 ;  /* 0x009896800000a95d */ /* 0x004fea0003900000 */
[----:B------:R-:W2:Y:S02]  /*15950*/  @!P2 SYNCS.PHASECHK.TRANS64 P2, [R9+URZ+0x33430], R0 ;  /* 0x033430000900a5a7 */ /* 0x000ea4000804007f */
[----:B--2---:R-:W-:Y:S05]  /*15960*/  @!P2 BRA `(.L_x_4818) ;  /* 0xfffffffc00eca947 */ /* 0x004fea000383ffff */
[----:B------:R-:W-:Y:S05]  /*15970*/  BRA `(.L_x_4815) ;  /* 0xffffff3400b47947 */ /* 0x000fea000383ffff */
.L_x_4822:
[----:B-1----:R-:W-:-:S04]  /*15980*/  IMAD.U32 R9, RZ, RZ, UR6 ;  /* 0x00000006ff097e24 */ /* 0x002fc8000f8e00ff */
[----:B------:R1:W2:Y:S03]  /*15990*/  SYNCS.PHASECHK.TRANS64.TRYWAIT P2, [R9+URZ+0x33450], R0 ;  /* 0x03345000090075a7 */ /* 0x0002a6000804017f */
[----:B--2---:R-:W-:Y:S05]  /*159a0*/  @!P2 NANOSLEEP.SYNCS 0x989680 ;  /* 0x009896800000a95d */ /* 0x004fea0003900000 */
[----:B------:R-:W2:Y:S02]  /*159b0*/  @!P2 SYNCS.PHASECHK.TRANS64 P2, [R9+URZ+0x33450], R0 ;  /* 0x033450000900a5a7 */ /* 0x000ea4000804007f */
[----:B--2---:R-:W-:Y:S05]  /*159c0*/  @!P2 BRA `(.L_x_4822) ;  /* 0xfffffffc00eca947 */ /* 0x004fea000383ffff */
[----:B------:R-:W-:Y:S05]  /*159d0*/  BRA `(.L_x_4819) ;  /* 0xffffff4000b47947 */ /* 0x000fea000383ffff */
.L_x_4828:
[----:B-1----:R-:W-:-:S04]  /*159e0*/  IMAD.U32 R6, RZ, RZ, UR9 ;  /* 0x00000009ff067e24 */ /* 0x002fc8000f8e00ff */
[----:B------:R1:W2:Y:S03]  /*159f0*/  SYNCS.PHASECHK.TRANS64.TRYWAIT P1, [R6+URZ+0x33450], R5 ;  /* 0x03345005060075a7 */ /* 0x0002a6000802017f */
[----:B--2---:R-:W-:Y:S05]  /*15a00*/  @!P1 NANOSLEEP.SYNCS 0x989680 ;  /* 0x009896800000995d */ /* 0x004fea0003900000 */
[----:B------:R-:W2:Y:S02]  /*15a10*/  @!P1 SYNCS.PHASECHK.TRANS64 P1, [R6+URZ+0x33450], R5 ;  /* 0x03345005060095a7 */ /* 0x000ea4000802007f */
[----:B--2---:R-:W-:Y:S05]  /*15a20*/  @!P1 BRA `(.L_x_4828) ;  /* 0xfffffffc00ec9947 */ /* 0x004fea000383ffff */
[----:B------:R-:W-:Y:S05]  /*15a30*/  BRA `(.L_x_4827) ;  /* 0xffffff6400007947 */ /* 0x000fea000383ffff */
.L_x_4870:
[----:B------:R-:W-:Y:S02]  /*15a40*/  IMAD.MOV.U32 R13, RZ, RZ, R4 ;  /* 0x000000ffff0d7224 */ /* 0x000fe400078e0004 */
[----:B------:R-:W-:Y:S02]  /*15a50*/  IMAD.MOV.U32 R12, RZ, RZ, RZ ;  /* 0x000000ffff0c7224 */ /* 0x000fe400078e00ff */
[----:B------:R-:W-:Y:S02]  /*15a60*/  IMAD.MOV.U32 R11, RZ, RZ, 0x1f ;  /* 0x0000001fff0b7424 */ /* 0x000fe400078e00ff */
[----:B------:R-:W-:-:S07]  /*15a70*/  IMAD.MOV.U32 R15, RZ, RZ, -0x1 ;  /* 0xffffffffff0f7424 */ /* 0x000fce00078e00ff */
[----:B------:R-:W-:Y:S05]  /*15a80*/  WARPSYNC.COLLECTIVE R15, `(.L_x_4941) ;  /* 0x000000000f087348 */ /* 0x000fea0003c00000 */
[----:B------:R0:W1:Y:S02]  /*15a90*/  SHFL.IDX P6, R14, R13, R12, R11 ;  /* 0x0000000c0d0e7389 */ /* 0x00006400000c000b */
[----:B01----:R-:W-:Y:S01]  /*15aa0*/  ENDCOLLECTIVE ;  /* 0x000000000000791b */ /* 0x003fe20003800000 */
.L_x_4941:
[----:B------:R-:W-:Y:S05]  /*15ab0*/  BRA `(.L_x_4942) ;  /* 0xffffffbc00307947 */ /* 0x000fea000383ffff */
.L_x_4872:
[----:B------:R-:W-:Y:S01]  /*15ac0*/  BSSY B0, `(.L_x_4943) ;  /* 0x0000006000007945 */ /* 0x000fe20003800000 */
[----:B------:R-:W-:-:S07]  /*15ad0*/  IMAD.MOV.U32 R15, RZ, RZ, -0x1 ;  /* 0xffffffffff0f7424 */ /* 0x000fce00078e00ff */
[----:B------:R-:W-:Y:S05]  /*15ae0*/  WARPSYNC.COLLECTIVE R15, `(.L_x_4944) ;  /* 0x000000000f0c7348 */ /* 0x000fea0003c00000 */
[----:B------:R-:W-:Y:S02]  /*15af0*/  ELECT P6, UR62, PT ;  /* 0x00000000003e782f */ /* 0x000fe400038c0000 */
[----:B------:R-:W-:Y:S01]  /*15b00*/  MOV R14, UR62 ;  /* 0x0000003e000e7c02 */ /* 0x000fe20008000f00 */
[----:B------:R-:W-:Y:S10]  /*15b10*/  ENDCOLLECTIVE ;  /* 0x000000000000791b */ /* 0x000ff40003800000 */
.L_x_4944:
[----:B------:R-:W-:Y:S05]  /*15b20*/  BSYNC B0 ;  /* 0x0000000000007941 */ /* 0x000fea0003800000 */
.L_x_4943:
[----:B------:R-:W-:Y:S05]  /*15b30*/  BRA `(.L_x_4945) ;  /* 0xffffffbc00307947 */ /* 0x000fea000383ffff */
.L_x_4875:
[----:B0-----:R0:W1:Y:S02]  /*15b40*/  SYNCS.PHASECHK.TRANS64.TRYWAIT P2, [R4+URZ+0x33480], R3 ;  /* 0x03348003040075a7 */ /* 0x001064000804017f */
[----:B-1----:R-:W-:Y:S05]  /*15b50*/  @!P2 NANOSLEEP.SYNCS 0x989680 ;  /* 0x009896800000a95d */ /* 0x002fea0003900000 */
[----:B------:R-:W1:Y:S02]  /*15b60*/  @!P2 SYNCS.PHASECHK.TRANS64 P2, [R4+URZ+0x33480], R3 ;  /* 0x033480030400a5a7 */ /* 0x000e64000804007f */
[----:B-1----:R-:W-:Y:S05]  /*15b70*/  @!P2 BRA `(.L_x_4875) ;  /* 0xfffffffc00f0a947 */ /* 0x002fea000383ffff */
[----:B------:R-:W-:Y:S05]  /*15b80*/  BRA `(.L_x_4946) ;  /* 0xffffffbc00947947 */ /* 0x000fea000383ffff */
.L_x_4877:
[----:B-1----:R1:W2:Y:S02]  /*15b90*/  SYNCS.PHASECHK.TRANS64.TRYWAIT P2, [R4+URZ+0x33440], R3 ;  /* 0x03344003040075a7 */ /* 0x0022a4000804017f */
[----:B--2---:R-:W-:Y:S05]  /*15ba0*/  @!P2 NANOSLEEP.SYNCS 0x989680 ;  /* 0x009896800000a95d */ /* 0x004fea0003900000 */
[----:B------:R-:W2:Y:S02]  /*15bb0*/  @!P2 SYNCS.PHASECHK.TRANS64 P2, [R4+URZ+0x33440], R3 ;  /* 0x033440030400a5a7 */ /* 0x000ea4000804007f */
[----:B--2---:R-:W-:Y:S05]  /*15bc0*/  @!P2 BRA `(.L_x_4877) ;  /* 0xfffffffc00f0a947 */ /* 0x004fea000383ffff */
[----:B------:R-:W-:Y:S05]  /*15bd0*/  BRA `(.L_x_4947) ;  /* 0xffffffc000147947 */ /* 0x000fea000383ffff */
.L_x_4880:
[----:B0-----:R-:W-:-:S04]  /*15be0*/  IMAD.U32 R3, RZ, RZ, UR41 ;  /* 0x00000029ff037e24 */ /* 0x001fc8000f8e00ff */
[----:B------:R0:W1:Y:S03]  /*15bf0*/  SYNCS.PHASECHK.TRANS64.TRYWAIT P0, [R3+URZ+0x33420], R2 ;  /* 0x03342002030075a7 */ /* 0x000066000800017f */
[----:B-1----:R-:W-:Y:S05]  /*15c00*/  @!P0 NANOSLEEP.SYNCS 0x989680 ;  /* 0x009896800000895d */ /* 0x002fea0003900000 */
[----:B------:R-:W1:Y:S02]  /*15c10*/  @!P0 SYNCS.PHASECHK.TRANS64 P0, [R3+URZ+0x33420], R2 ;  /* 0x03342002030085a7 */ /* 0x000e64000800007f */
[----:B-1----:R-:W-:Y:S05]  /*15c20*/  @!P0 BRA `(.L_x_4880) ;  /* 0xfffffffc00ec8947 */ /* 0x002fea000383ffff */
[----:B------:R-:W-:Y:S05]  /*15c30*/  BRA `(.L_x_4948) ;  /* 0xffffffc400287947 */ /* 0x000fea000383ffff */
.L_x_4886:
[----:B-1----:R1:W2:Y:S02]  /*15c40*/  SYNCS.PHASECHK.TRANS64.TRYWAIT P0, [R6+URZ+0x33480], R5 ;  /* 0x03348005060075a7 */ /* 0x0022a4000800017f */
[----:B--2---:R-:W-:Y:S05]  /*15c50*/  @!P0 NANOSLEEP.SYNCS 0x989680 ;  /* 0x009896800000895d */ /* 0x004fea0003900000 */
[----:B------:R-:W2:Y:S02]  /*15c60*/  @!P0 SYNCS.PHASECHK.TRANS64 P0, [R6+URZ+0x33480], R5 ;  /* 0x03348005060085a7 */ /* 0x000ea4000800007f */
[----:B--2---:R-:W-:Y:S05]  /*15c70*/  @!P0 BRA `(.L_x_4886) ;  /* 0xfffffffc00f08947 */ /* 0x004fea000383ffff */
[----:B------:R-:W-:Y:S05]  /*15c80*/  BRA `(.L_x_4949) ;  /* 0xffffffc400d07947 */ /* 0x000fea000383ffff */
.L_x_4893:
[----:B0-----:R0:W2:Y:S02]  /*15c90*/  SYNCS.PHASECHK.TRANS64.TRYWAIT P0, [R6+URZ+0x33440], R5 ;  /* 0x03344005060075a7 */ /* 0x0010a4000800017f */
[----:B--2---:R-:W-:Y:S05]  /*15ca0*/  @!P0 NANOSLEEP.SYNCS 0x989680 ;  /* 0x009896800000895d */ /* 0x004fea0003900000 */
[----:B------:R-:W2:Y:S02]  /*15cb0*/  @!P0 SYNCS.PHASECHK.TRANS64 P0, [R6+URZ+0x33440], R5 ;  /* 0x03344005060085a7 */ /* 0x000ea4000800007f */
[----:B--2---:R-:W-:Y:S05]  /*15cc0*/  @!P0 BRA `(.L_x_4893) ;  /* 0xfffffffc00f08947 */ /* 0x004fea000383ffff */
[----:B------:R-:W-:Y:S05]  /*15cd0*/  BRA `(.L_x_4950) ;  /* 0xffffffc800d07947 */ /* 0x000fea000383ffff */
.L_x_4901:
[----:B-1----:R1:W2:Y:S02]  /*15ce0*/  SYNCS.PHASECHK.TRANS64.TRYWAIT P2, [R12+URZ+0x33470], R4 ;  /* 0x033470040c0075a7 */ /* 0x0022a4000804017f */
[----:B--2---:R-:W-:Y:S05]  /*15cf0*/  @!P2 NANOSLEEP.SYNCS 0x989680 ;  /* 0x009896800000a95d */ /* 0x004fea0003900000 */
[----:B------:R-:W2:Y:S02]  /*15d00*/  @!P2 SYNCS.PHASECHK.TRANS64 P2, [R12+URZ+0x33470], R4 ;  /* 0x033470040c00a5a7 */ /* 0x000ea4000804007f */
[----:B--2---:R-:W-:Y:S05]  /*15d10*/  @!P2 BRA `(.L_x_4901) ;  /* 0xfffffffc00f0a947 */ /* 0x004fea000383ffff */
[----:B------:R-:W-:Y:S05]  /*15d20*/  BRA `(.L_x_4951) ;  /* 0xffffffcc00e47947 */ /* 0x000fea000383ffff */
.L_x_4903:
[----:B-1----:R1:W2:Y:S02]  /*15d30*/  SYNCS.PHASECHK.TRANS64.TRYWAIT P2, [R12+URZ+0x33460], R4 ;  /* 0x033460040c0075a7 */ /* 0x0022a4000804017f */
[----:B--2---:R-:W-:Y:S05]  /*15d40*/  @!P2 NANOSLEEP.SYNCS 0x989680 ;  /* 0x009896800000a95d */ /* 0x004fea0003900000 */
[----:B------:R-:W2:Y:S02]  /*15d50*/  @!P2 SYNCS.PHASECHK.TRANS64 P2, [R12+URZ+0x33460], R4 ;  /* 0x033460040c00a5a7 */ /* 0x000ea4000804007f */
[----:B--2---:R-:W-:Y:S05]  /*15d60*/  @!P2 BRA `(.L_x_4903) ;  /* 0xfffffffc00f0a947 */ /* 0x004fea000383ffff */
[----:B------:R-:W-:Y:S05]  /*15d70*/  BRA `(.L_x_4952) ;  /* 0xffffffcc00ec7947 */ /* 0x000fea000383ffff */
.L_x_4910:
[----:B0-----:R0:W1:Y:S02]  /*15d80*/  SYNCS.PHASECHK.TRANS64.TRYWAIT P0, [R0+URZ+0x33470], R3 ;  /* 0x03347003000075a7 */ /* 0x001064000800017f */
[----:B-1----:R-:W-:Y:S05]  /*15d90*/  @!P0 NANOSLEEP.SYNCS 0x989680 ;  /* 0x009896800000895d */ /* 0x002fea0003900000 */
[----:B------:R-:W1:Y:S02]  /*15da0*/  @!P0 SYNCS.PHASECHK.TRANS64 P0, [R0+URZ+0x33470], R3 ;  /* 0x03347003000085a7 */ /* 0x000e64000800007f */
[----:B-1----:R-:W-:Y:S05]  /*15db0*/  @!P0 BRA `(.L_x_4910) ;  /* 0xfffffffc00f08947 */ /* 0x002fea000383ffff */
[----:B------:R-:W-:Y:S05]  /*15dc0*/  BRA `(.L_x_4953) ;  /* 0xffffffdc004c7947 */ /* 0x000fea000383ffff */
.L_x_4912:
[----:B0-----:R0:W1:Y:S02]  /*15dd0*/  SYNCS.PHASECHK.TRANS64.TRYWAIT P0, [R0+URZ+0x33460], R3 ;  /* 0x03346003000075a7 */ /* 0x001064000800017f */
[----:B-1----:R-:W-:Y:S05]  /*15de0*/  @!P0 NANOSLEEP.SYNCS 0x989680 ;  /* 0x009896800000895d */ /* 0x002fea0003900000 */
[----:B------:R-:W1:Y:S02]  /*15df0*/  @!P0 SYNCS.PHASECHK.TRANS64 P0, [R0+URZ+0x33460], R3 ;  /* 0x03346003000085a7 */ /* 0x000e64000800007f */
[----:B-1----:R-:W-:Y:S05]  /*15e00*/  @!P0 BRA `(.L_x_4912) ;  /* 0xfffffffc00f08947 */ /* 0x002fea000383ffff */
[----:B------:R-:W-:Y:S05]  /*15e10*/  BRA `(.L_x_4954) ;  /* 0xffffffdc00547947 */ /* 0x000fea000383ffff */
.L_x_4925:
[----:B0-----:R0:W1:Y:S02]  /*15e20*/  SYNCS.PHASECHK.TRANS64.TRYWAIT P0, [R0+URZ+0x33420], R3 ;  /* 0x03342003000075a7 */ /* 0x001064000800017f */
[----:B-1----:R-:W-:Y:S05]  /*15e30*/  @!P0 NANOSLEEP.SYNCS 0x989680 ;  /* 0x009896800000895d */ /* 0x002fea0003900000 */
[----:B------:R-:W1:Y:S02]  /*15e40*/  @!P0 SYNCS.PHASECHK.TRANS64 P0, [R0+URZ+0x33420], R3 ;  /* 0x03342003000085a7 */ /* 0x000e64000800007f */
[----:B-1----:R-:W-:Y:S05]  /*15e50*/  @!P0 BRA `(.L_x_4925) ;  /* 0xfffffffc00f08947 */ /* 0x002fea000383ffff */
[----:B------:R-:W-:Y:S05]  /*15e60*/  BRA `(.L_x_4955) ;  /* 0xfffffff400787947 */ /* 0x000fea000383ffff */
.L_x_4926:
        /* <DEDUP_REMOVED lines=11> */
.L_x_4957:
[----:B------:R-:W-:Y:S05]  /*15f20*/  BSYNC B0 ;  /* 0x0000000000007941 */ /* 0x000fea0003800000 */
.L_x_4956:
[----:B------:R-:W-:Y:S05]  /*15f30*/  BRA `(.L_x_4958) ;  /* 0xfffffff400607947 */ /* 0x000fea000383ffff */
.L_x_4929:
[----:B------:R-:W-:Y:S01]  /*15f40*/  BSSY B1, `(.L_x_4959) ;  /* 0x0000006000017945 */ /* 0x000fe20003800000 */
[----:B------:R-:W-:-:S07]  /*15f50*/  IMAD.MOV.U32 R15, RZ, RZ, -0x1 ;  /* 0xffffffffff0f7424 */ /* 0x000fce00078e00ff */
[----:B01----:R-:W-:Y:S05]  /*15f60*/  WARPSYNC.COLLECTIVE R15, `(.L_x_4960) ;  /* 0x000000000f0c7348 */ /* 0x003fea0003c00000 */
[----:B------:R-:W-:Y:S02]  /*15f70*/  ELECT P6, UR62, PT ;  /* 0x00000000003e782f */ /* 0x000fe400038c0000 */
[----:B------:R-:W-:Y:S01]  /*15f80*/  MOV R14, UR62 ;  /* 0x0000003e000e7c02 */ /* 0x000fe20008000f00 */
[----:B01----:R-:W-:Y:S10]  /*15f90*/  ENDCOLLECTIVE ;  /* 0x000000000000791b */ /* 0x003ff40003800000 */
.L_x_4960:
[----:B------:R-:W-:Y:S05]  /*15fa0*/  BSYNC B1 ;  /* 0x0000000000017941 */ /* 0x000fea0003800000 */
.L_x_4959:
[----:B------:R-:W-:Y:S05]  /*15fb0*/  BRA `(.L_x_4961) ;  /* 0xfffffff400587947 */ /* 0x000fea000383ffff */
.L_x_4931:
[----:B0-----:R0:W1:Y:S02]  /*15fc0*/  SYNCS.PHASECHK.TRANS64.TRYWAIT P1, [R6+URZ], R5 ;  /* 0x00000005060075a7 */ /* 0x001064000802017f */
[----:B-1----:R-:W-:Y:S05]  /*15fd0*/  @!P1 NANOSLEEP.SYNCS 0x989680 ;  /* 0x009896800000995d */ /* 0x002fea0003900000 */
[----:B------:R-:W1:Y:S02]  /*15fe0*/  @!P1 SYNCS.PHASECHK.TRANS64 P1, [R6+URZ], R5 ;  /* 0x00000005060095a7 */ /* 0x000e64000802007f */
[----:B-1----:R-:W-:Y:S05]  /*15ff0*/  @!P1 BRA `(.L_x_4931) ;  /* 0xfffffffc00f09947 */ /* 0x002fea000383ffff */
[----:B------:R-:W-:Y:S05]  /*16000*/  BRA `(.L_x_4962) ;  /* 0xfffffff400907947 */ /* 0x000fea000383ffff */
.L_x_4932:
[----:B-1----:R1:W2:Y:S02]  /*16010*/  SYNCS.PHASECHK.TRANS64.TRYWAIT P1, [R7+URZ], R2 ;  /* 0x00000002070075a7 */ /* 0x0022a4000802017f */
[----:B--2---:R-:W-:Y:S05]  /*16020*/  @!P1 NANOSLEEP.SYNCS 0x989680 ;  /* 0x009896800000995d */ /* 0x004fea0003900000 */
[----:B------:R-:W2:Y:S02]  /*16030*/  @!P1 SYNCS.PHASECHK.TRANS64 P1, [R7+URZ], R2 ;  /* 0x00000002070095a7 */ /* 0x000ea4000802007f */
[----:B--2---:R-:W-:Y:S05]  /*16040*/  @!P1 BRA `(.L_x_4932) ;  /* 0xfffffffc00f09947 */ /* 0x004fea000383ffff */
[----:B------:R-:W-:Y:S05]  /*16050*/  BRA `(.L_x_4963) ;  /* 0xfffffff400847947 */ /* 0x000fea000383ffff */
.L_x_4934:
[----:B--2---:R2:W3:Y:S02]  /*16060*/  SYNCS.PHASECHK.TRANS64.TRYWAIT P1, [R4+URZ+0x33460], R5 ;  /* 0x03346005040075a7 */ /* 0x0044e4000802017f */
[----:B---3--:R-:W-:Y:S05]  /*16070*/  @!P1 NANOSLEEP.SYNCS 0x989680 ;  /* 0x009896800000995d */ /* 0x008fea0003900000 */
[----:B------:R-:W3:Y:S02]  /*16080*/  @!P1 SYNCS.PHASECHK.TRANS64 P1, [R4+URZ+0x33460], R5 ;  /* 0x03346005040095a7 */ /* 0x000ee4000802007f */
[----:B---3--:R-:W-:Y:S05]  /*16090*/  @!P1 BRA `(.L_x_4934) ;  /* 0xfffffffc00f09947 */ /* 0x008fea000383ffff */
[----:B------:R-:W-:Y:S05]  /*160a0*/  BRA `(.L_x_4964) ;  /* 0xfffffff400847947 */ /* 0x000fea000383ffff */
.L_x_4936:
[----:B---3--:R3:W4:Y:S02]  /*160b0*/  SYNCS.PHASECHK.TRANS64.TRYWAIT P1, [R3+URZ+0x33460], R2 ;  /* 0x03346002030075a7 */ /* 0x008724000802017f */
[----:B----4-:R-:W-:Y:S05]  /*160c0*/  @!P1 NANOSLEEP.SYNCS 0x989680 ;  /* 0x009896800000995d */ /* 0x010fea0003900000 */
[----:B------:R-:W4:Y:S02]  /*160d0*/  @!P1 SYNCS.PHASECHK.TRANS64 P1, [R3+URZ+0x33460], R2 ;  /* 0x03346002030095a7 */ /* 0x000f24000802007f */
[----:B----4-:R-:W-:Y:S05]  /*160e0*/  @!P1 BRA `(.L_x_4936) ;  /* 0xfffffffc00f09947 */ /* 0x010fea000383ffff */
[----:B------:R-:W-:Y:S05]  /*160f0*/  BRA `(.L_x_4965) ;  /* 0xfffffff400847947 */ /* 0x000fea000383ffff */
.L_x_4938:
[----:B----4-:R4:W0:Y:S02]  /*16100*/  SYNCS.PHASECHK.TRANS64.TRYWAIT P0, [R4+URZ+0x33480], R5 ;  /* 0x03348005040075a7 */ /* 0x010824000800017f */
[----:B0-----:R-:W-:Y:S05]  /*16110*/  @!P0 NANOSLEEP.SYNCS 0x989680 ;  /* 0x009896800000895d */ /* 0x001fea0003900000 */
[----:B------:R-:W0:Y:S02]  /*16120*/  @!P0 SYNCS.PHASECHK.TRANS64 P0, [R4+URZ+0x33480], R5 ;  /* 0x03348005040085a7 */ /* 0x000e24000800007f */
[----:B0-----:R-:W-:Y:S05]  /*16130*/  @!P0 BRA `(.L_x_4938) ;  /* 0xfffffffc00f08947 */ /* 0x001fea000383ffff */
[----:B------:R-:W-:Y:S05]  /*16140*/  BRA `(.L_x_4939) ;  /* 0xfffffff400807947 */ /* 0x000fea000383ffff */
.L_x_4966:
        /* <DEDUP_REMOVED lines=11> */
.L_x_12368:


//--------------------- .text._ZN7cutlass13device_kernelIN5flash11enable_sm90INS1_16FlashAttnFwdSm90INS1_25CollectiveMainloopFwdSm90ILi2EN4cute5tupleIJNS5_1CILi1EEES8_S8_EEENS6_IJNS7_ILi128EEENS7_ILi160EEENS7_ILi192EEEEEELi192ENS_12float_e4m3_tEfNS_4arch4Sm90ELb1ELb0ELb0ELb1ELb0ELb1ELb0ELb1ELb1ELb0ELb0ELb0EEENS1_21CollectiveEpilogueFwdINS6_IJSA_SC_SB_EEES9_NS_10bfloat16_tESG_Li256ELb1ELb0ELb0ELb1EEENS1_36VarlenDynamicPersistentTileSchedulerILi128ELi160ELi256ELi128ELb0ELb0ELb1ELb1ELb1ELb1EEEEEEEEEvNT_6ParamsE --------------------------
	.section	.text._ZN7cutlass13device_kernelIN5flash11enable_sm90INS1_16FlashAttnFwdSm90INS1_25CollectiveMainloopFwdSm90ILi2EN4cute5tupleIJNS5_1CILi1EEES8_S8_EEENS6_IJNS7_ILi128EEENS7_ILi160EEENS7_ILi192EEEEEELi192ENS_12float_e4m3_tEfNS_4arch4Sm90ELb1ELb0ELb0ELb1ELb0ELb1ELb0ELb1ELb1ELb0ELb0ELb0EEENS1_21CollectiveEpilogueFwdINS6_IJSA_SC_SB_EEES9_NS_10bfloat16_tESG_Li256ELb1ELb0ELb0ELb1EEENS1_36VarlenDynamicPersistentTileSchedulerILi128ELi160ELi256ELi128ELb0ELb0ELb1ELb1ELb1ELb1EEEEEEEEEvNT_6ParamsE,"ax",@progbits
	.align	128
.text._ZN7cutlass13device_kernelIN5flash11enable_sm90INS1_16FlashAttnFwdSm90INS1_25CollectiveMainloopFwdSm90ILi2EN4cute5tupleIJNS5_1CILi1EEES8_S8_EEENS6_IJNS7_ILi128EEENS7_ILi160EEENS7_ILi192EEEEEELi192ENS_12float_e4m3_tEfNS_4arch4Sm90ELb1ELb0ELb0ELb1ELb0ELb1ELb0ELb1ELb1ELb0ELb0ELb0EEENS1_21CollectiveEpilogueFwdINS6_IJSA_SC_SB_EEES9_NS_10bfloat16_tESG_Li256ELb1ELb0ELb0ELb1EEENS1_36VarlenDynamicPersistentTileSchedulerILi128ELi160ELi256ELi128ELb0ELb0ELb1ELb1ELb1ELb1EEEEEEEEEvNT_6ParamsE:
        .type           _ZN7cutlass13device_kernelIN5flash11enable_sm90INS1_16FlashAttnFwdSm90INS1_25CollectiveMainloopFwdSm90ILi2EN4cute5tupleIJNS5_1CILi1EEES8_S8_EEENS6_IJNS7_ILi128EEENS7_ILi160EEENS7_ILi192EEEEEELi192ENS_12float_e4m3_tEfNS_4arch4Sm90ELb1ELb0ELb0ELb1ELb0ELb1ELb0ELb1ELb1ELb0ELb0ELb0EEENS1_21CollectiveEpilogueFwdINS6_IJSA_SC_SB_EEES9_NS_10bfloat16_tESG_Li256ELb1ELb0ELb0ELb1EEENS1_36VarlenDynamicPersistentTileSchedulerILi128ELi160ELi256ELi128ELb0ELb0ELb1ELb1ELb1ELb1EEEEEEEEEvNT_6ParamsE,@function
        .size           _ZN7cutlass13device_kernelIN5flash11enable_sm90INS1_16FlashAttnFwdSm90INS1_25CollectiveMainloopFwdSm90ILi2EN4cute5tupleIJNS5_1CILi1EEES8_S8_EEENS6_IJNS7_ILi128EEENS7_ILi160EEENS7_ILi192EEEEEELi192ENS_12float_e4m3_tEfNS_4arch4Sm90ELb1ELb0ELb0ELb1ELb0ELb1ELb0ELb1ELb1ELb0ELb0ELb0EEENS1_21CollectiveEpilogueFwdINS6_IJSA_SC_SB_EEES9_NS_10bfloat16_tESG_Li256ELb1ELb0ELb0ELb1EEENS1_36VarlenDynamicPersistentTileSchedulerILi128ELi160ELi256ELi128ELb0ELb0ELb1ELb1ELb1ELb1EEEEEEEEEvNT_6ParamsE,(.L_x_12369 - _ZN7cutlass13device_kernelIN5flash11enable_sm90INS1_16FlashAttnFwdSm90INS1_25CollectiveMainloopFwdSm90ILi2EN4cute5tupleIJNS5_1CILi1EEES8_S8_EEENS6_IJNS7_ILi128EEENS7_ILi160EEENS7_ILi192EEEEEELi192ENS_12float_e4m3_tEfNS_4arch4Sm90ELb1ELb0ELb0ELb1ELb0ELb1ELb0ELb1ELb1ELb0ELb0ELb0EEENS1_21CollectiveEpilogueFwdINS6_IJSA_SC_SB_EEES9_NS_10bfloat16_tESG_Li256ELb1ELb0ELb0ELb1EEENS1_36VarlenDynamicPersistentTileSchedulerILi128ELi160ELi256ELi128ELb0ELb0ELb1ELb1ELb1ELb1EEEEEEEEEvNT_6ParamsE)
        .other          _ZN7cutlass13device_kernelIN5flash11enable_sm90INS1_16FlashAttnFwdSm90INS1_25CollectiveMainloopFwdSm90ILi2EN4cute5tupleIJNS5_1CILi1EEES8_S8_EEENS6_IJNS7_ILi128EEENS7_ILi160EEENS7_ILi192EEEEEELi192ENS_12float_e4m3_tEfNS_4arch4Sm90ELb1ELb0ELb0ELb1ELb0ELb1ELb0ELb1ELb1ELb0ELb0ELb0EEENS1_21CollectiveEpilogueFwdINS6_IJSA_SC_SB_EEES9_NS_10bfloat16_tESG_Li256ELb1ELb0ELb0ELb1EEENS1_36VarlenDynamicPersistentTileSchedulerILi128ELi160ELi256ELi128ELb0ELb0ELb1ELb1ELb1ELb1EEEEEEEEEvNT_6ParamsE,@"STO_CUDA_ENTRY STV_DEFAULT"
_ZN7cutlass13device_kernelIN5flash11enable_sm90INS1_16FlashAttnFwdSm90INS1_25CollectiveMainloopFwdSm90ILi2EN4cute5tupleIJNS5_1CILi1EEES8_S8_EEENS6_IJNS7_ILi128EEENS7_ILi160EEENS7_ILi192EEEEEELi192ENS_12float_e4m3_tEfNS_4arch4Sm90ELb1ELb0ELb0ELb1ELb0ELb1ELb0ELb1ELb1ELb0ELb0ELb0EEENS1_21CollectiveEpilogueFwdINS6_IJSA_SC_SB_EEES9_NS_10bfloat16_tESG_Li256ELb1ELb0ELb0ELb1EEENS1_36VarlenDynamicPersistentTileSchedulerILi128ELi160ELi256ELi128ELb0ELb0ELb1ELb1ELb1ELb1EEEEEEEEEvNT_6ParamsE:
        /* <DEDUP_REMOVED lines=27> */
.L_x_4968:
[----:B------:R-:W-:Y:S05]  /*01b0*/  BSYNC B0 ;  /* 0x0000000000007941 */ /* 0x000fea0003800000 */
.L_x_4967:
        /* <DEDUP_REMOVED lines=41> */
.L_x_4969:
        /* <DEDUP_REMOVED lines=22> */
.L_x_4970:
        /* <DEDUP_REMOVED lines=18> */
.L_x_4971:
        /* <DEDUP_REMOVED lines=22> */
.L_x_4972:
        /* <DEDUP_REMOVED lines=22> */
.L_x_4973:
        /* <DEDUP_REMOVED lines=8> */
.L_x_4976:
        /* <DEDUP_REMOVED lines=32> */
[----:B------:R-:W-:Y:S02]  /*0c10*/  SHF.R.S32.HI R3, RZ, 0x1f, R0 ;  /* 0x0000001fff037819 */ /* 0x000fe40000011400 */
[-C--:B------:R-:W-:Y:S02]  /*0c20*/  LEA.HI R4, R0, R0.reuse, RZ, 0x1 ;  /* 0x0000000000047211 */ /* 0x080fe400078f08ff */
[CC--:B------:R-:W-:Y:S02]  /*0c30*/  LEA.HI R2, R3.reuse, R0.reuse, RZ, 0x7 ;  /* 0x0000000003027211 */ /* 0x0c0fe400078f38ff */
[CC--:B------:R-:W-:Y:S02]  /*0c40*/  LEA.HI R8, R3.reuse, R0.reuse, RZ, 0x5 ;  /* 0x0000000003087211 */ /* 0x0c0fe400078f28ff */
[----:B------:R-:W-:Y:S02]  /*0c50*/  LEA.HI R7, R3, R0, RZ, 0x4 ;  /* 0x0000000003077211 */ /* 0x000fe400078f20ff */
[----:B------:R-:W-:Y:S01]  /*0c60*/  LOP3.LUT R11, R2, 0xffffff80, RZ, 0xc0, !PT ;  /* 0xffffff80020b7812 */ /* 0x000fe200078ec0ff */
[----:B------:R-:W-:Y:S01]  /*0c70*/  IMAD.SHL.U32 R8, R8, 0x20, RZ ;  /* 0x0000002008087824 */ /* 0x000fe200078e00ff */
[----:B------:R-:W-:-:S02]  /*0c80*/  LOP3.LUT R5, R4, 0xfffffffe, RZ, 0xc0, !PT ;  /* 0xfffffffe04057812 */ /* 0x000fc400078ec0ff */
[----:B------:R-:W-:Y:S01]  /*0c90*/  LOP3.LUT R9, R7, 0x3fffff0, RZ, 0xc0, !PT ;  /* 0x03fffff007097812 */ /* 0x000fe200078ec0ff */
[C---:B------:R-:W-:Y:S01]  /*0ca0*/  IMAD.IADD R14, R0.reuse, 0x1, -R11 ;  /* 0x00000001000e7824 */ /* 0x040fe200078e0a0b */
[CC--:B------:R-:W-:Y:S01]  /*0cb0*/  LEA.HI R236, R3.reuse, R0.reuse, RZ, 0x3 ;  /* 0x0000000003ec7211 */ /* 0x0c0fe200078f18ff */
[----:B------:R-:W-:Y:S01]  /*0cc0*/  IMAD.IADD R22, R0, 0x1, -R5 ;  /* 0x0000000100167824 */ /* 0x000fe200078e0a05 */
[----:B------:R-:W-:Y:S01]  /*0cd0*/  LOP3.LUT R8, R8, 0xfffffc00, RZ, 0xc0, !PT ;  /* 0xfffffc0008087812 */ /* 0x000fe200078ec0ff */
[----:B------:R-:W-:Y:S01]  /*0ce0*/  IMAD.IADD R9, R0, 0x1, -R9 ;  /* 0x0000000100097824 */ /* 0x000fe200078e0a09 */
[----:B------:R-:W-:Y:S01]  /*0cf0*/  SHF.R.S32.HI R5, RZ, 0x1f, R14 ;  /* 0x0000001fff057819 */ /* 0x000fe2000001140e */
[----:B------:R-:W-:Y:S01]  /*0d00*/  IMAD.SHL.U32 R18, R22, 0x10, RZ ;  /* 0x0000001016127824 */ /* 0x000fe200078e00ff */
[----:B------:R-:W-:Y:S01]  /*0d10*/  LEA.HI R6, R3, R0, RZ, 0x2 ;  /* 0x0000000003067211 */ /* 0x000fe200078f10ff */
[----:B------:R-:W-:Y:S01]  /*0d20*/  IMAD R8, R9, 0x40, R8 ;  /* 0x0000004009087824 */ /* 0x000fe200078e0208 */
[----:B------:R-:W-:Y:S01]  /*0d30*/  LOP3.LUT R3, R236, 0x1ffffff8, RZ, 0xc0, !PT ;  /* 0x1ffffff8ec037812 */ /* 0x000fe200078ec0ff */
[----:B------:R-:W-:Y:S01]  /*0d40*/  STL [R1+0x34], R14 ;  /* 0x0000340e01007387 */ /* 0x000fe20000100800 */
[----:B------:R-:W-:Y:S01]  /*0d50*/  LEA.HI R9, R5, R14, RZ, 0x2 ;  /* 0x0000000e05097211 */ /* 0x000fe200078f10ff */
[C---:B------:R-:W-:Y:S01]  /*0d60*/  VIADD R221, R18.reuse, 0x20 ;  /* 0x0000002012dd7836 */ /* 0x040fe20000000000 */
[----:B------:R-:W-:Y:S01]  /*0d70*/  SHF.R.S32.HI R23, RZ, 0x1, R4 ;  /* 0x00000001ff177819 */ /* 0x000fe20000011404 */
[----:B------:R-:W-:Y:S01]  /*0d80*/  VIADD R222, R18, 0x40 ;  /* 0x0000004012de7836 */ /* 0x000fe20000000000 */
[----:B------:R-:W-:-:S02]  /*0d90*/  IADD3 R3, R0, -R3, RZ ;  /* 0x8000000300037210 */ /* 0x000fc40007ffe0ff */
[----:B------:R-:W-:Y:S02]  /*0da0*/  SHF.R.S32.HI R0, RZ, 0x4, R7 ;  /* 0x00000004ff007819 */ /* 0x000fe40000011407 */
[--C-:B------:R-:W-:Y:S01]  /*0db0*/  SHF.R.S32.HI R10, RZ, 0x2, R9.reuse ;  /* 0x00000002ff0a7819 */ /* 0x100fe20000011409 */
[----:B------:R-:W-:Y:S01]  /*0dc0*/  IMAD.SHL.U32 R233, R3, 0x8, RZ ;  /* 0x0000000803e97824 */ /* 0x000fe200078e00ff */
[----:B------:R-:W-:Y:S02]  /*0dd0*/  SHF.R.S32.HI R11, RZ, 0x1f, R9 ;  /* 0x0000001fff0b7819 */ /* 0x000fe40000011409 */
[----:B------:R-:W-:Y:S02]  /*0de0*/  LEA.HI R4, R4, R23, RZ, 0x1 ;  /* 0x0000001704047211 */ /* 0x000fe400078f08ff */
[----:B------:R-:W-:Y:S02]  /*0df0*/  SHF.R.S32.HI R235, RZ, 0x2, R6 ;  /* 0x00000002ffeb7819 */ /* 0x000fe40000011406 */
[----:B------:R-:W-:-:S02]  /*0e00*/  LEA.HI R7, R7, R0, RZ, 0x1 ;  /* 0x0000000007077211 */ /* 0x000fc400078f08ff */
[----:B------:R-:W-:Y:S02]  /*0e10*/  SHF.R.S32.HI R6, RZ, 0x1f, R6 ;  /* 0x0000001fff067819 */ /* 0x000fe40000011406 */
[----:B------:R-:W-:Y:S02]  /*0e20*/  LEA.HI R11, R11, R10, RZ, 0x3 ;  /* 0x0000000a0b0b7211 */ /* 0x000fe400078f18ff */
[----:B------:R-:W-:Y:S02]  /*0e30*/  LOP3.LUT R4, R4, 0x3fffffe, RZ, 0xc0, !PT ;  /* 0x03fffffe04047812 */ /* 0x000fe400078ec0ff */
[----:B------:R-:W-:Y:S02]  /*0e40*/  LOP3.LUT R7, R7, 0x1ffffffe, RZ, 0xc0, !PT ;  /* 0x1ffffffe07077812 */ /* 0x000fe400078ec0ff */
[----:B------:R-:W-:Y:S01]  /*0e50*/  LEA.HI R6, R6, R235, RZ, 0x2 ;  /* 0x000000eb06067211 */ /* 0x000fe200078f10ff */
[----:B------:R-:W-:Y:S01]  /*0e60*/  IMAD.IADD R4, R23, 0x1, -R4 ;  /* 0x0000000117047824 */ /* 0x000fe200078e0a04 */
[----:B------:R-:W-:Y:S01]  /*0e70*/  LOP3.LUT R11, R11, 0xfffffff8, RZ, 0xc0, !PT ;  /* 0xfffffff80b0b7812 */ /* 0x000fe200078ec0ff */
[----:B------:R-:W-:Y:S01]  /*0e80*/  IMAD.IADD R7, R0, 0x1, -R7 ;  /* 0x0000000100077824 */ /* 0x000fe200078e0a07 */
[----:B------:R-:W-:Y:S01]  /*0e90*/  LOP3.LUT R6, R6, 0xfffffffc, RZ, 0xc0, !PT ;  /* 0xfffffffc06067812 */ /* 0x000fe200078ec0ff */
[----:B------:R-:W-:Y:S01]  /*0ea0*/  IMAD R230, R0, 0x8, R4 ;  /* 0x0000000800e67824 */ /* 0x000fe200078e0204 */
[----:B------:R-:W-:Y:S01]  /*0eb0*/  SHF.R.S32.HI R19, RZ, 0x7, R2 ;  /* 0x00000007ff137819 */ /* 0x000fe20000011402 */
[----:B------:R-:W-:Y:S01]  /*0ec0*/  IMAD.IADD R10, R10, 0x1, -R11 ;  /* 0x000000010a0a7824 */ /* 0x000fe200078e0a0b */
[----:B------:R-:W-:Y:S01]  /*0ed0*/  IADD3 R11, R23, 0x80, RZ ;  /* 0x00000080170b7810 */ /* 0x000fe20007ffe0ff */
[----:B------:R-:W-:Y:S01]  /*0ee0*/  IMAD R0, R7, 0x8, R8 ;  /* 0x0000000807007824 */ /* 0x000fe200078e0208 */
[----:B------:R-:W-:Y:S01]  /*0ef0*/  LEA.HI R5, R5, R14, RZ, 0x5 ;  /* 0x0000000e05057211 */ /* 0x000fe200078f28ff */
[----:B------:R-:W-:Y:S01]  /*0f00*/  IMAD.IADD R235, R235, 0x1, -R6 ;  /* 0x00000001ebeb7824 */ /* 0x000fe200078e0a06 */
[----:B------:R-:W-:Y:S01]  /*0f10*/  SHF.R.S32.HI R6, RZ, 0x1f, R11 ;  /* 0x0000001fff067819 */ /* 0x000fe2000001140b */
[----:B------:R-:W-:Y:S01]  /*0f20*/  IMAD.SHL.U32 R230, R230, 0x40, RZ ;  /* 0x00000040e6e67824 */ /* 0x000fe200078e00ff */
[----:B------:R0:W-:Y:S01]  /*0f30*/  STL [R1+0x48], R0 ;  /* 0x0000480001007387 */ /* 0x0001e20000100800 */
[----:B------:R-:W-:-:S02]  /*0f40*/  LEA.HI R2, R2, R19, RZ, 0x1 ;  /* 0x0000001302027211 */ /* 0x000fc400078f08ff */
[-C--:B------:R-:W-:Y:S02]  /*0f50*/  LEA.HI R6, R6, R11.reuse, RZ, 0x3 ;  /* 0x0000000b06067211 */ /* 0x080fe400078f18ff */
[----:B------:R-:W-:Y:S02]  /*0f60*/  SHF.R.S32.HI R5, RZ, 0x5, R5 ;  /* 0x00000005ff057819 */ /* 0x000fe40000011405 */
[----:B------:R-:W-:Y:S01]  /*0f70*/  LOP3.LUT R2, R2, 0x3fffffe, RZ, 0xc0, !PT ;  /* 0x03fffffe02027812 */ /* 0x000fe200078ec0ff */
[----:B------:R-:W-:Y:S01]  /*0f80*/  IMAD.SHL.U32 R6, R6, 0x40, RZ ;  /* 0x0000004006067824 */ /* 0x000fe200078e00ff */
[----:B------:R-:W-:Y:S01]  /*0f90*/  SHF.R.S32.HI R8, RZ, 0x1f, R221 ;  /* 0x0000001fff087819 */ /* 0x000fe200000114dd */
[----:B------:R-:W-:Y:S01]  /*0fa0*/  IMAD R5, R5, 0x10, R10 ;  /* 0x0000001005057824 */ /* 0x000fe200078e020a */
[----:B0-----:R-:W-:Y:S01]  /*0fb0*/  LEA.HI R0, R11, R11, RZ, 0x1 ;  /* 0x0000000b0b007211 */ /* 0x001fe200078f08ff */
[----:B------:R-:W-:Y:S01]  /*0fc0*/  IMAD.IADD R2, R19, 0x1, -R2 ;  /* 0x0000000113027824 */ /* 0x000fe200078e0a02 */
[----:B------:R-:W-:Y:S01]  /*0fd0*/  SHF.R.S32.HI R13, RZ, 0x1f, R222 ;  /* 0x0000001fff0d7819 */ /* 0x000fe200000114de */
[----:B------:R-:W-:Y:S01]  /*0fe0*/  IMAD.SHL.U32 R19, R22, 0x8, RZ ;  /* 0x0000000816137824 */ /* 0x000fe200078e00ff */
[----:B------:R-:W-:Y:S01]  /*0ff0*/  LOP3.LUT R4, R0, 0x3fffffe, RZ, 0xc0, !PT ;  /* 0x03fffffe00047812 */ /* 0x000fe200078ec0ff */
[----:B------:R-:W-:Y:S01]  /*1000*/  IMAD R2, R2, 0x40, R5 ;  /* 0x0000004002027824 */ /* 0x000fe200078e0205 */
[----:B------:R-:W-:-:S02]  /*1010*/  SHF.L.U32 R228, R235, 0x7, RZ ;  /* 0x00000007ebe47819 */ /* 0x000fc400000006ff */
[----:B------:R-:W-:Y:S01]  /*1020*/  LOP3.LUT R7, R6, 0xfffffe00, RZ, 0xc0, !PT ;  /* 0xfffffe0006077812 */ /* 0x000fe200078ec0ff */
[----:B------:R-:W-:Y:S01]  /*1030*/  IMAD.IADD R4, R11, 0x1, -R4 ;  /* 0x000000010b047824 */ /* 0x000fe200078e0a04 */
[CC--:B------:R-:W-:Y:S01]  /*1040*/  LEA.HI R11, R8.reuse, R221.reuse, RZ, 0x4 ;  /* 0x000000dd080b7211 */ /* 0x0c0fe200078f20ff */
[----:B------:R0:W-:Y:S01]  /*1050*/  STL [R1+0x4], R2 ;  /* 0x0000040201007387 */ /* 0x0001e20000100800 */
[----:B------:R-:W-:Y:S01]  /*1060*/  LEA.HI R8, R8, R221, RZ, 0x6 ;  /* 0x000000dd08087211 */ /* 0x000fe200078f30ff */
[----:B------:R-:W-:Y:S01]  /*1070*/  IMAD R232, R4, 0x40, R7 ;  /* 0x0000004004e87824 */ /* 0x000fe200078e0207 */
[CC--:B------:R-:W-:Y:S02]  /*1080*/  LEA.HI R6, R13.reuse, R222.reuse, RZ, 0x6 ;  /* 0x000000de0d067211 */ /* 0x0c0fe400078f30ff */
[----:B------:R-:W-:Y:S01]  /*1090*/  LOP3.LUT R228, R228, 0x180, RZ, 0xc0, !PT ;  /* 0x00000180e4e47812 */ /* 0x000fe200078ec0ff */
[----:B------:R-:W-:Y:S01]  /*10a0*/  IMAD.SHL.U32 R8, R8, 0x80, RZ ;  /* 0x0000008008087824 */ /* 0x000fe200078e00ff */
[----:B------:R-:W-:Y:S01]  /*10b0*/  SHF.R.S32.HI R0, RZ, 0x1, R0 ;  /* 0x00000001ff007819 */ /* 0x000fe20000011400 */
[----:B------:R-:W-:Y:S01]  /*10c0*/  IMAD.SHL.U32 R12, R6, 0x80, RZ ;  /* 0x00000080060c7824 */ /* 0x000fe200078e00ff */
[----:B------:R-:W-:-:S02]  /*10d0*/  LEA.HI R15, R13, R222, RZ, 0x4 ;  /* 0x000000de0d0f7211 */ /* 0x000fc400078f20ff */
[----:B------:R-:W-:Y:S01]  /*10e0*/  LOP3.LUT R6, R228, 0x30, R11, 0xf8, !PT ;  /* 0x00000030e4067812 */ /* 0x000fe200078ef80b */
[----:B------:R-:W-:Y:S01]  /*10f0*/  IMAD.SHL.U32 R231, R0, 0x80, RZ ;  /* 0x0000008000e77824 */ /* 0x000fe200078e00ff */
[----:B------:R-:W-:Y:S02]  /*1100*/  SHF.R.U32.HI R229, RZ, 0x3, R228 ;  /* 0x00000003ffe57819 */ /* 0x000fe400000116e4 */
[C---:B------:R-:W-:Y:S02]  /*1110*/  LOP3.LUT R10, R228.reuse, 0x30, R15, 0xf8, !PT ;  /* 0x00000030e40a7812 */ /* 0x040fe400078ef80f */
[----:B------:R-:W-:Y:S02]  /*1120*/  LOP3.LUT R0, R228, 0x10, R18, 0xf8, !PT ;  /* 0x00000010e4007812 */ /* 0x000fe400078ef812 */
[----:B0-----:R-:W-:Y:S02]  /*1130*/  SHF.R.S32.HI R2, RZ, 0x1f, R23 ;  /* 0x0000001fff027819 */ /* 0x001fe40000011417 */
[----:B------:R-:W-:-:S02]  /*1140*/  LOP3.LUT R13, R8, 0xffffe000, RZ, 0xc0, !PT ;  /* 0xffffe000080d7812 */ /* 0x000fc400078ec0ff */
[-C--:B------:R-:W-:Y:S02]  /*1150*/  LOP3.LUT R6, R6, R229.reuse, RZ, 0x3c, !PT ;  /* 0x000000e506067212 */ /* 0x080fe400078e3cff */
[----:B------:R-:W-:Y:S02]  /*1160*/  LOP3.LUT R2, R228, 0x30, R18, 0xf8, !PT ;  /* 0x00000030e4027812 */ /* 0x000fe400078ef812 */
[----:B------:R-:W-:Y:S02]  /*1170*/  LOP3.LUT R17, R12, 0xffffe000, RZ, 0xc0, !PT ;  /* 0xffffe0000c117812 */ /* 0x000fe400078ec0ff */
[-C--:B------:R-:W-:Y:S02]  /*1180*/  LOP3.LUT R10, R10, R229.reuse, RZ, 0x3c, !PT ;  /* 0x000000e50a0a7212 */ /* 0x080fe400078e3cff */
[----:B------:R-:W-:Y:S02]  /*1190*/  LOP3.LUT R9, R9, 0x7ffffffc, RZ, 0xc0, !PT ;  /* 0x7ffffffc09097812 */ /* 0x000fe400078ec0ff */
[----:B------:R-:W-:-:S02]  /*11a0*/  LOP3.LUT R3, R0, R229, RZ, 0x3c, !PT ;  /* 0x000000e500037212 */ /* 0x000fc400078e3cff */
[-C--:B------:R-:W-:Y:S01]  /*11b0*/  IADD3 R13, R6, R230.reuse, R13 ;  /* 0x000000e6060d7210 */ /* 0x080fe20007ffe00d */
[----:B------:R-:W-:Y:S01]  /*11c0*/  IMAD.IADD R4, R14, 0x1, -R9 ;  /* 0x000000010e047824 */ /* 0x000fe200078e0a09 */
[----:B------:R-:W-:Y:S01]  /*11d0*/  LOP3.LUT R5, R2, R229, RZ, 0x3c, !PT ;  /* 0x000000e502057212 */ /* 0x000fe200078e3cff */
[----:B------:R-:W-:Y:S01]  /*11e0*/  IMAD.IADD R0, R230, 0x1, R3 ;  /* 0x00000001e6007824 */ /* 0x000fe200078e0203 */
[-C--:B------:R-:W-:Y:S01]  /*11f0*/  IADD3 R7, R10, R230.reuse, R17 ;  /* 0x000000e60a077210 */ /* 0x080fe20007ffe011 */
[----:B------:R-:W-:Y:S01]  /*1200*/  IMAD.MOV.U32 R17, RZ, RZ, RZ ;  /* 0x000000ffff117224 */ /* 0x000fe200078e00ff */
[----:B------:R-:W-:Y:S01]  /*1210*/  SHF.R.S32.HI R2, RZ, 0x4, R15 ;  /* 0x00000004ff027819 */ /* 0x000fe2000001140f */
[C---:B------:R-:W-:Y:S01]  /*1220*/  IMAD.IADD R2, R16.reuse, 0x1, R13 ;  /* 0x0000000110027824 */ /* 0x040fe200078e020d */
[C---:B------:R-:W-:Y:S01]  /*1230*/  IADD3 R3, R16.reuse, R230, R5 ;  /* 0x000000e610037210 */ /* 0x040fe20007ffe005 */
[----:B------:R0:W-:Y:S01]  /*1240*/  STL [R1], R4 ;  /* 0x0000000401007387 */ /* 0x0001e20000100800 */
[----:B------:R-:W-:-:S02]  /*1250*/  IADD3 R0, R16, R7, RZ ;  /* 0x0000000710007210 */ /* 0x000fc40007ffe0ff */
[----:B------:R-:W-:Y:S01]  /*1260*/  SHF.R.S32.HI R236, RZ, 0x3, R236 ;  /* 0x00000003ffec7819 */ /* 0x000fe200000114ec */
[----:B------:R1:W-:Y:S01]  /*1270*/  STL [R1+0x40], R3 ;  /* 0x0000400301007387 */ /* 0x0003e20000100800 */
[----:B------:R-:W-:-:S03]  /*1280*/  LOP3.LUT R231, R231, 0x180, RZ, 0xc0, !PT ;  /* 0x00000180e7e77812 */ /* 0x000fc600078ec0ff */
[----:B------:R1:W-:Y:S01]  /*1290*/  STL [R1+0x3c], R2 ;  /* 0x00003c0201007387 */ /* 0x0003e20000100800 */
[----:B0-----:R-:W-:-:S03]  /*12a0*/  SHF.R.S32.HI R4, RZ, 0x4, R11 ;  /* 0x00000004ff047819 */ /* 0x001fc6000001140b */
[----:B------:R1:W-:Y:S04]  /*12b0*/  STL [R1+0x38], R0 ;  /* 0x0000380001007387 */ /* 0x0003e80000100800 */
.L_x_5182:
[----:B01----:R-:W0:Y:S02]  /*12c0*/  LDC.64 R2, c[0x0][0xc60] ;  /* 0x00031800ff027b82 */ /* 0x003e240000000a00 */
[----:B0-----:R-:W-:-:S05]  /*12d0*/  IMAD.WIDE R2, R227, 0x4, R2 ;  /* 0x00000004e3027825 */ /* 0x001fca00078e0202 */
[----:B--2--5:R-:W2:Y:S01]  /*12e0*/  LDG.E R10, desc[UR54][R2.64] ;  /* 0x00000036020a7981 */ /* 0x024ea2000c1e1900 */
[----:B------:R-:W-:Y:S05]  /*12f0*/  YIELD ;  /* 0x0000000000007946 */ /* 0x000fea0003800000 */
[----:B------:R-:W-:Y:S01]  /*1300*/  ULDC.64 UR4, c[0x0][0xa28] ;  /* 0x00028a0000047ab9 */ /* 0x000fe20000000a00 */
[----:B------:R-:W-:Y:S01]  /*1310*/  ULDC.64 UR8, c[0x0][0xa18] ;  /* 0x0002860000087ab9 */ /* 0x000fe20000000a00 */
[----:B------:R-:W-:Y:S01]  /*1320*/  ISETP.NE.U32.AND P1, PT, RZ, UR4, PT ;  /* 0x00000004ff007c0c */ /* 0x000fe2000bf25070 */
[----:B------:R-:W-:Y:S01]  /*1330*/  ULDC.64 UR6, c[0x0][0xa08] ;  /* 0x0002820000067ab9 */ /* 0x000fe20000000a00 */
[----:B------:R-:W-:Y:S01]  /*1340*/  IMAD.MOV.U32 R26, RZ, RZ, RZ ;  /* 0x000000ffff1a7224 */ /* 0x000fe200078e00ff */
[----:B------:R-:W-:-:S02]  /*1350*/  ISETP.NE.U32.AND P0, PT, RZ, UR6, PT ;  /* 0x00000006ff007c0c */ /* 0x000fc4000bf05070 */
[----:B------:R-:W-:Y:S02]  /*1360*/  ISETP.NE.AND.EX P1, PT, RZ, UR5, PT, P1 ;  /* 0x00000005ff007c0c */ /* 0x000fe4000bf25310 */
[----:B------:R-:W-:Y:S02]  /*1370*/  ISETP.NE.AND.EX P0, PT, RZ, UR7, PT, P0 ;  /* 0x00000007ff007c0c */ /* 0x000fe4000bf05300 */
[----:B--2---:R-:W-:Y:S01]  /*1380*/  SHF.R.S32.HI R0, RZ, 0x1f, R10 ;  /* 0x0000001fff007819 */ /* 0x004fe2000001140a */
[----:B------:R-:W-:Y:S08]  /*1390*/  STL [R1+0xc], R10 ;  /* 0x00000c0a01007387 */ /* 0x000ff00000100800 */
[C---:B----4-:R-:W-:Y:S01]  /*13a0*/  @P1 LEA R4, P2, R10.reuse, UR4, 0x2 ;  /* 0x000000040a041c11 */ /* 0x050fe2000f8410ff */
[C---:B------:R-:W-:Y:S01]  /*13b0*/  IMAD.SHL.U32 R29, R10.reuse, 0x4, RZ ;  /* 0x000000040a1d7824 */ /* 0x040fe200078e00ff */
[C-C-:B------:R-:W-:Y:S01]  /*13c0*/  SHF.L.U64.HI R28, R10.reuse, 0x2, R0.reuse ;  /* 0x000000020a1c7819 */ /* 0x140fe20000010200 */
[----:B------:R0:W-:Y:S01]  /*13d0*/  STL [R1+0x1c], R0 ;  /* 0x00001c0001007387 */ /* 0x0001e20000100800 */
[----:B------:R-:W-:-:S02]  /*13e0*/  @P1 LEA.HI.X R5, R10, UR5, R0, 0x2, P2 ;  /* 0x000000050a051c11 */ /* 0x000fc400090f1400 */
[----:B------:R-:W-:Y:S01]  /*13f0*/  ISETP.NE.U32.AND P2, PT, RZ, UR8, PT ;  /* 0x00000008ff007c0c */ /* 0x000fe2000bf45070 */
[----:B------:R-:W-:Y:S01]  /*1400*/  ULDC UR4, c[0x0][0x288] ;  /* 0x0000a20000047ab9 */ /* 0x000fe20000000800 */
[C---:B---3--:R-:W-:Y:S01]  /*1410*/  IADD3 R8, P3, R29.reuse, UR6, RZ ;  /* 0x000000061d087c10 */ /* 0x048fe2000ff7e0ff */
[----:B------:R1:W-:Y:S01]  /*1420*/  STL [R1+0x14], R29 ;  /* 0x0000141d01007387 */ /* 0x0003e20000100800 */
[----:B------:R-:W-:Y:S01]  /*1430*/  ISETP.NE.AND.EX P2, PT, RZ, UR9, PT, P2 ;  /* 0x00000009ff007c0c */ /* 0x000fe2000bf45320 */
[----:B0-----:R-:W-:Y:S01]  /*1440*/  IMAD.MOV.U32 R0, RZ, RZ, RZ ;  /* 0x000000ffff007224 */ /* 0x001fe200078e00ff */
[C---:B------:R-:W-:Y:S01]  /*1450*/  IADD3.X R9, R28.reuse, UR7, RZ, P3, !PT ;  /* 0x000000071c097c10 */ /* 0x040fe20009ffe4ff */
[----:B------:R-:W-:Y:S01]  /*1460*/  IMAD.U32 R227, RZ, RZ, UR4 ;  /* 0x00000004ffe37e24 */ /* 0x000fe2000f8e00ff */
[----:B------:R-:W-:Y:S01]  /*1470*/  ULDC.64 UR4, c[0x0][0x3f8] ;  /* 0x0000fe0000047ab9 */ /* 0x000fe20000000a00 */
[----:B------:R1:W-:Y:S04]  /*1480*/  STL [R1+0x18], R28 ;  /* 0x0000181c01007387 */ /* 0x0003e80000100800 */
[----:B------:R1:W5:Y:S04]  /*1490*/  @P1 LDG.E R0, desc[UR54][R4.64] ;  /* 0x0000003604001981 */ /* 0x000368000c1e1900 */
[----:B------:R-:W-:Y:S01]  /*14a0*/  @P2 IADD3 R6, P1, R29, UR8, RZ ;  /* 0x000000081d062c10 */ /* 0x000fe2000ff3e0ff */
[----:B------:R1:W5:Y:S03]  /*14b0*/  @P0 LDG.E R26, desc[UR54][R8.64] ;  /* 0x00000036081a0981 */ /* 0x000366000c1e1900 */
[----:B------:R-:W-:-:S05]  /*14c0*/  @P2 IADD3.X R7, R28, UR9, RZ, P1, !PT ;  /* 0x000000091c072c10 */ /* 0x000fca0008ffe4ff */
[----:B------:R1:W5:Y:S01]  /*14d0*/  @P2 LDG.E R227, desc[UR54][R6.64] ;  /* 0x0000003606e32981 */ /* 0x000362000c1e1900 */
[----:B------:R-:W-:Y:S01]  /*14e0*/  UISETP.NE.U32.AND UP0, UPT, UR4, URZ, UPT ;  /* 0x0000003f0400728c */ /* 0x000fe2000bf05070 */
[----:B------:R-:W-:Y:S02]  /*14f0*/  IMAD.MOV.U32 R25, RZ, RZ, R10 ;  /* 0x000000ffff197224 */ /* 0x000fe400078e000a */
        /* <DEDUP_REMOVED lines=18> */
.L_x_4978:
        /* <DEDUP_REMOVED lines=10> */
.L_x_4979:
[----:B------:R-:W-:Y:S05]  /*16c0*/  @!P0 BRA `(.L_x_4980) ;  /* 0x00000000000c8947 */ /* 0x000fea0003800000 */
[----:B------:R-:W2:Y:S04]  /*16d0*/  LDG.E R4, desc[UR54][R8.64] ;  /* 0x0000003608047981 */ /* 0x000ea8000c1e1900 */
[----:B------:R-:W2:Y:S02]  /*16e0*/  LDG.E R27, desc[UR54][R8.64+0x4] ;  /* 0x00000436081b7981 */ /* 0x000ea4000c1e1900 */
[----:B--2---:R-:W-:-:S07]  /*16f0*/  IMAD.IADD R27, R27, 0x1, -R4 ;  /* 0x000000011b1b7824 */ /* 0x004fce00078e0a04 */
.L_x_4980:
        /* <DEDUP_REMOVED lines=9> */
[----:B------:R-:W-:Y:S01]  /*1790*/  ISETP.NE.U32.AND P1, PT, RZ, UR4, PT ;  /* 0x00000004ff007c0c */ /* 0x000fe2000bf25070 */
[----:B------:R-:W-:-:S03]  /*17a0*/  IMAD.MOV.U32 R144, RZ, RZ, R27 ;  /* 0x000000ffff907224 */ /* 0x000fc600078e001b */
[----:B------:R-:W-:-:S13]  /*17b0*/  ISETP.NE.AND.EX P1, PT, RZ, UR5, PT, P1 ;  /* 0x00000005ff007c0c */ /* 0x000fda000bf25310 */
[----:B------:R-:W-:-:S04]  /*17c0*/  @P1 IADD3 R6, P2, R29, UR4, RZ ;  /* 0x000000041d061c10 */ /* 0x000fc8000ff5e0ff */
[----:B------:R-:W-:-:S05]  /*17d0*/  @P1 IADD3.X R7, R28, UR5, RZ, P2, !PT ;  /* 0x000000051c071c10 */ /* 0x000fca00097fe4ff */
[----:B------:R0:W5:Y:S01]  /*17e0*/  @P1 LDG.E R144, desc[UR54][R6.64] ;  /* 0x0000003606901981 */ /* 0x000162000c1e1900 */
[----:B--2---:R-:W-:Y:S01]  /*17f0*/  @P0 IMAD.IADD R2, R8, 0x1, -R3 ;  /* 0x0000000108020824 */ /* 0x004fe200078e0a03 */
[----:B------:R-:W-:-:S03]  /*1800*/  LEA R3, R225, 0x11f, 0x7 ;  /* 0x0000011fe1037811 */ /* 0x000fc600078e38ff */
[----:B------:R-:W-:-:S04]  /*1810*/  IMAD.IADD R234, R9, 0x1, R2 ;  /* 0x0000000109ea7824 */ /* 0x000fc800078e0202 */
[C---:B------:R-:W-:Y:S01]  /*1820*/  VIADD R0, R234.reuse, 0x9f ;  /* 0x0000009fea007836 */ /* 0x040fe20000000000 */
[----:B------:R-:W-:-:S03]  /*1830*/  IADD3 R3, R234, R3, -R227 ;  /* 0x00000003ea037210 */ /* 0x000fc60007ffe8e3 */
[----:B------:R-:W-:-:S04]  /*1840*/  IMAD.HI R0, R0, 0x66666667, RZ ;  /* 0x6666666700007827 */ /* 0x000fc800078e02ff */
[----:B------:R-:W-:Y:S01]  /*1850*/  IMAD.HI R4, R3, 0x66666667, RZ ;  /* 0x6666666703047827 */ /* 0x000fe200078e02ff */
[----:B------:R-:W-:-:S04]  /*1860*/  SHF.R.U32.HI R3, RZ, 0x1f, R0 ;  /* 0x0000001fff037819 */ /* 0x000fc80000011600 */
[----:B------:R-:W-:Y:S02]  /*1870*/  SHF.R.U32.HI R5, RZ, 0x1f, R4 ;  /* 0x0000001fff057819 */ /* 0x000fe40000011604 */
[----:B------:R-:W-:Y:S02]  /*1880*/  LEA.HI.SX32 R158, R0, R3, 0x1a ;  /* 0x00000003009e7211 */ /* 0x000fe400078fd2ff */
[----:B------:R-:W-:Y:S01]  /*1890*/  LEA.HI.SX32 R5, R4, R5, 0x1a ;  /* 0x0000000504057211 */ /* 0x000fe200078fd2ff */
[----:B------:R-:W-:-:S03]  /*18a0*/  IMAD.MOV R4, RZ, RZ, -R9 ;  /* 0x000000ffff047224 */ /* 0x000fc600078e0a09 */
[----:B------:R-:W-:Y:S02]  /*18b0*/  VIMNMX R5, R158, R5, PT ;  /* 0x000000059e057248 */ /* 0x000fe40003fe0100 */
[----:B------:R-:W-:-:S03]  /*18c0*/  VIMNMX R4, RZ, R4, !PT ;  /* 0x00000004ff047248 */ /* 0x000fc60007fe0100 */
[----:B------:R-:W-:-:S05]  /*18d0*/  IMAD R5, R5, 0xa0, -R9 ;  /* 0x000000a005057824 */ /* 0x000fca00078e0a09 */
[----:B------:R-:W-:-:S04]  /*18e0*/  VIMNMX R3, R5, R2, PT ;  /* 0x0000000205037248 */ /* 0x000fc80003fe0100 */
[----:B------:R-:W-:Y:S01]  /*18f0*/  ISETP.GT.AND P0, PT, R3, R4, PT ;  /* 0x000000040300720c */ /* 0x000fe20003f04270 */
[----:B------:R-:W-:-:S05]  /*1900*/  IMAD.WIDE.U32 R4, R4, -0x33333333, RZ ;  /* 0xcccccccd04047825 */ /* 0x000fca00078e00ff */
[----:B------:R-:W-:-:S05]  /*1910*/  SHF.R.U32.HI R123, RZ, 0x7, R5 ;  /* 0x00000007ff7b7819 */ /* 0x000fca0000011605 */
[----:B------:R-:W-:Y:S02]  /*1920*/  IMAD.MOV.U32 R24, RZ, RZ, R123 ;  /* 0x000000ffff187224 */ /* 0x000fe400078e007b */
[----:B------:R-:W-:-:S05]  /*1930*/  @P0 IADD3 R0, R3, 0x9f, RZ ;  /* 0x0000009f03000810 */ /* 0x000fca0007ffe0ff */
        /* <DEDUP_REMOVED lines=26> */
.L_x_4983:
[----:B------:R-:W-:Y:S05]  /*1ae0*/  BSYNC B6 ;  /* 0x0000000000067941 */ /* 0x000fea0003800000 */
.L_x_4982:
        /* <DEDUP_REMOVED lines=20> */
.L_x_4985:
[----:B------:R-:W-:Y:S05]  /*1c30*/  BSYNC B6 ;  /* 0x0000000000067941 */ /* 0x000fea0003800000 */
.L_x_4984:
[----:B------:R-:W-:Y:S01]  /*1c40*/  ULDC.64 UR4, c[0x0][0x9f8] ;  /* 0x00027e0000047ab9 */ /* 0x000fe20000000a00 */
[----:B------:R-:W2:Y:S01]  /*1c50*/  LDL.LU R32, [R1+0x24] ;  /* 0x0000240001207983 */ /* 0x000ea20000300800 */
[----:B------:R-:W-:Y:S01]  /*1c60*/  ISETP.NE.U32.AND P0, PT, RZ, UR4, PT ;  /* 0x00000004ff007c0c */ /* 0x000fe2000bf05070 */
[----:B------:R-:W0:Y:S08]  /*1c70*/  LDC R0, c[0x0][0x428] ;  /* 0x00010a00ff007b82 */ /* 0x000e300000000800 */
[----:B------:R-:W1:Y:S01]  /*1c80*/  LDC.64 R116, c[0x0][0x2f0] ;  /* 0x0000bc00ff747b82 */ /* 0x000e620000000a00 */
[----:B------:R-:W-:Y:S01]  /*1c90*/  ISETP.NE.AND.EX P0, PT, RZ, UR5, PT, P0 ;  /* 0x00000005ff007c0c */ /* 0x000fe2000bf05300 */
[----:B------:R-:W3:Y:S01]  /*1ca0*/  S2R R20, SR_TID.X ;  /* 0x0000000000147919 */ /* 0x000ee20000002100 */
[----:B------:R-:W-:Y:S01]  /*1cb0*/  IMAD.IADD R102, R26, 0x1, R27 ;  /* 0x000000011a667824 */ /* 0x000fe200078e021b */
[----:B------:R-:W-:-:S04]  /*1cc0*/  ULDC.64 UR6, c[0x0][0xa08] ;  /* 0x0002820000067ab9 */ /* 0x000fc80000000a00 */
[----:B------:R-:W4:Y:S06]  /*1cd0*/  LDC.64 R110, c[0x0][0x3d8] ;  /* 0x0000f600ff6e7b82 */ /* 0x000f2c0000000a00 */
[----:B------:R-:W-:Y:S01]  /*1ce0*/  @P0 IADD3 R4, P1, R29, UR4, RZ ;  /* 0x000000041d040c10 */ /* 0x000fe2000ff3e0ff */
[--C-:B------:R-:W-:Y:S01]  /*1cf0*/  IMAD.MOV.U32 R8, RZ, RZ, R18.reuse ;  /* 0x000000ffff087224 */ /* 0x100fe200078e0012 */
[----:B------:R-:W-:Y:S01]  /*1d00*/  SHF.R.S32.HI R9, RZ, 0x1f, R18 ;  /* 0x0000001fff097819 */ /* 0x000fe20000011412 */
[----:B------:R-:W4:Y:S01]  /*1d10*/  LDC R100, c[0x0][0x3d4] ;  /* 0x0000f500ff647b82 */ /* 0x000f220000000800 */
[----:B------:R-:W-:Y:S01]  /*1d20*/  @P0 IADD3.X R5, R28, UR5, RZ, P1, !PT ;  /* 0x000000051c050c10 */ /* 0x000fe20008ffe4ff */
[----:B------:R-:W-:-:S04]  /*1d30*/  ULDC.64 UR4, c[0x0][0x2f8] ;  /* 0x0000be0000047ab9 */ /* 0x000fc80000000a00 */
[----:B------:R3:W2:Y:S01]  /*1d40*/  @P0 LDG.E R25, desc[UR54][R4.64] ;  /* 0x0000003604190981 */ /* 0x0006a2000c1e1900 */
[----:B0-----:R-:W-:Y:S01]  /*1d50*/  ISETP.NE.AND P0, PT, R0, 0x1, PT ;  /* 0x000000010000780c */ /* 0x001fe20003f05270 */
[----:B------:R-:W0:Y:S01]  /*1d60*/  LDC.64 R104, c[0x0][0x3e8] ;  /* 0x0000fa00ff687b82 */ /* 0x000e220000000a00 */
[----:B------:R-:W-:-:S05]  /*1d70*/  SHF.R.S32.HI R29, RZ, 0x1f, R102 ;  /* 0x0000001fff1d7819 */ /* 0x000fca0000011466 */
[-C--:B-1----:R-:W-:Y:S02]  /*1d80*/  IMAD R6, R29, R116.reuse, RZ ;  /* 0x000000741d067224 */ /* 0x082fe400078e02ff */
[----:B---3--:R-:W-:Y:S01]  /*1d90*/  IMAD.WIDE.U32 R4, R102, R116, RZ ;  /* 0x0000007466047225 */ /* 0x008fe200078e00ff */
[----:B------:R-:W-:-:S03]  /*1da0*/  SHF.R.U32.HI R30, RZ, 0x7, R20 ;  /* 0x00000007ff1e7819 */ /* 0x000fc60000011614 */
[----:B------:R-:W1:Y:S08]  /*1db0*/  @P0 LDC R3, c[0x0][0x42c] ;  /* 0x00010b00ff030b82 */ /* 0x000e700000000800 */
[----:B------:R-:W3:Y:S01]  /*1dc0*/  @P0 LDC R7, c[0x0][0x430] ;  /* 0x00010c00ff070b82 */ /* 0x000ee20000000800 */
[----:B-1----:R-:W-:-:S04]  /*1dd0*/  @P0 IMAD.HI.U32 R0, R226, R3, RZ ;  /* 0x00000003e2000227 */ /* 0x002fc800078e00ff */
[----:B------:R-:W-:Y:S01]  /*1de0*/  IMAD.MOV.U32 R3, RZ, RZ, R226 ;  /* 0x000000ffff037224 */ /* 0x000fe200078e00e2 */
[----:B---3--:R-:W-:Y:S01]  /*1df0*/  @P0 SHF.R.U32.HI R3, RZ, R7, R0 ;  /* 0x00000007ff030219 */ /* 0x008fe20000011600 */
[----:B------:R-:W-:Y:S01]  /*1e00*/  IMAD R7, R102, R117, R6 ;  /* 0x0000007566077224 */ /* 0x000fe200078e0206 */
[----:B------:R-:W-:Y:S02]  /*1e10*/  ISETP.NE.U32.AND P0, PT, RZ, UR6, PT ;  /* 0x00000006ff007c0c */ /* 0x000fe4000bf05070 */
[----:B------:R-:W-:Y:S02]  /*1e20*/  SHF.R.S32.HI R6, RZ, 0x1f, R3 ;  /* 0x0000001fff067819 */ /* 0x000fe40000011403 */
[----:B------:R-:W-:Y:S02]  /*1e30*/  IADD3 R5, R5, R7, RZ ;  /* 0x0000000705057210 */ /* 0x000fe40007ffe0ff */
[----:B------:R-:W-:Y:S01]  /*1e40*/  ISETP.NE.AND.EX P0, PT, RZ, UR7, PT, P0 ;  /* 0x00000007ff007c0c */ /* 0x000fe2000bf05300 */
[----:B------:R-:W-:Y:S01]  /*1e50*/  IMAD R0, R6, UR4, RZ ;  /* 0x0000000406007c24 */ /* 0x000fe2000f8e02ff */
[----:B------:R-:W-:Y:S01]  /*1e60*/  ISETP.NE.AND P6, PT, R30, 0x1, PT ;  /* 0x000000011e00780c */ /* 0x000fe20003fc5270 */
[----:B------:R-:W-:-:S04]  /*1e70*/  IMAD.WIDE.U32 R4, R3, UR4, R4 ;  /* 0x0000000403047c25 */ /* 0x000fc8000f8e0004 */
[----:B------:R-:W-:Y:S01]  /*1e80*/  IMAD R7, R3, UR5, R0 ;  /* 0x0000000503077c24 */ /* 0x000fe2000f8e0200 */
[----:B------:R-:W-:-:S03]  /*1e90*/  ULDC.64 UR4, c[0x0][0x300] ;  /* 0x0000c00000047ab9 */ /* 0x000fc60000000a00 */
[----:B------:R-:W-:Y:S01]  /*1ea0*/  IMAD.IADD R5, R5, 0x1, R7 ;  /* 0x0000000105057824 */ /* 0x000fe200078e0207 */
[----:B------:R-:W-:Y:S01]  /*1eb0*/  SHF.R.S32.HI R20, RZ, 0x1f, R23 ;  /* 0x0000001fff147819 */ /* 0x000fe20000011417 */
[----:B------:R-:W-:-:S04]  /*1ec0*/  VIADD R101, R18, 0x60 ;  /* 0x0000006012657836 */ /* 0x000fc80000000000 */
[----:B----4-:R-:W-:Y:S01]  /*1ed0*/  IMAD R12, R20, R110, RZ ;  /* 0x0000006e140c7224 */ /* 0x010fe200078e02ff */
[----:B------:R-:W-:Y:S01]  /*1ee0*/  ISETP.GE.AND P3, PT, R222, R100, PT ;  /* 0x00000064de00720c */ /* 0x000fe20003f66270 */
[----:B------:R-:W-:-:S04]  /*1ef0*/  IMAD.WIDE.U32 R112, R23, R110, R8 ;  /* 0x0000006e17707225 */ /* 0x000fc800078e0008 */
[----:B0-----:R-:W-:Y:S01]  /*1f00*/  IMAD.WIDE.U32 R106, R23, R104, R8 ;  /* 0x00000068176a7225 */ /* 0x001fe200078e0008 */
[----:B------:R-:W-:-:S03]  /*1f10*/  SHF.L.U64.HI R129, R116, 0x7, R117 ;  /* 0x0000000774817819 */ /* 0x000fc60000010275 */
[----:B------:R-:W-:Y:S02]  /*1f20*/  VIADD R31, R23, 0x80 ;  /* 0x00000080171f7836 */ /* 0x000fe40000000000 */
[----:B------:R-:W-:-:S03]  /*1f30*/  IMAD.SHL.U32 R130, R116, 0x80, RZ ;  /* 0x0000008074827824 */ /* 0x000fc600078e00ff */
[----:B------:R-:W-:Y:S01]  /*1f40*/  SHF.R.S32.HI R145, RZ, 0x1f, R31 ;  /* 0x0000001fff917819 */ /* 0x000fe2000001141f */
[----:B------:R-:W-:Y:S02]  /*1f50*/  IMAD R127, R111, 0xa0, RZ ;  /* 0x000000a06f7f7824 */ /* 0x000fe400078e02ff */
[----:B------:R-:W-:Y:S02]  /*1f60*/  VIADD R157, R30, 0x8 ;  /* 0x000000081e9d7836 */ /* 0x000fe40000000000 */
[----:B------:R-:W-:Y:S01]  /*1f70*/  IMAD.SHL.U32 R122, R100, 0x2, RZ ;  /* 0x00000002647a7824 */ /* 0x000fe200078e00ff */
[----:B--2---:R-:W-:-:S04]  /*1f80*/  SHF.R.S32.HI R0, RZ, 0x1f, R25 ;  /* 0x0000001fff007819 */ /* 0x004fc80000011419 */
[----:B------:R-:W-:Y:S02]  /*1f90*/  SEL R14, R0, RZ, !P0 ;  /* 0x000000ff000e7207 */ /* 0x000fe40004000000 */
[----:B------:R-:W-:-:S03]  /*1fa0*/  SEL R15, R25, RZ, !P0 ;  /* 0x000000ff190f7207 */ /* 0x000fc60004000000 */
        /* <DEDUP_REMOVED lines=12> */
[----:B------:R-:W-:Y:S01]  /*2070*/  ISETP.GE.AND P1, PT, R221, UR4, PT ;  /* 0x00000004dd007c0c */ /* 0x000fe2000bf26270 */
[----:B------:R-:W-:Y:S01]  /*2080*/  @!P6 BAR.SYNC.DEFER_BLOCKING 0x9, 0x100 ;  /* 0x024400000000eb1d */ /* 0x000fe20000010000 */
[----:B------:R-:W-:Y:S01]  /*2090*/  ISETP.GE.AND P0, PT, R18, UR4, PT ;  /* 0x0000000412007c0c */ /* 0x000fe2000bf06270 */
[----:B------:R-:W-:Y:S01]  /*20a0*/  IMAD R13, R23, R117, R0 ;  /* 0x00000075170d7224 */ /* 0x000fe200078e0200 */
[----:B------:R-:W-:Y:S01]  /*20b0*/  IADD3 R3, P2, R120, R4, RZ ;  /* 0x0000000478037210 */ /* 0x000fe20007f5e0ff */
[----:B------:R-:W-:Y:S01]  /*20c0*/  IMAD.IADD R0, R121, 0x1, R11 ;  /* 0x0000000179007824 */ /* 0x000fe200078e020b */
[----:B------:R-:W-:Y:S01]  /*20d0*/  SEL R4, RZ, 0xffffffff, P1 ;  /* 0xffffffffff047807 */ /* 0x000fe20000800000 */
[----:B------:R-:W-:Y:S01]  /*20e0*/  IMAD.IADD R119, R7, 0x1, R119 ;  /* 0x0000000107777824 */ /* 0x000fe200078e0277 */
[----:B------:R-:W-:-:S02]  /*20f0*/  SEL R7, RZ, 0x1, P0 ;  /* 0x00000001ff077807 */ /* 0x000fc40000000000 */
[----:B------:R-:W-:Y:S01]  /*2100*/  ISETP.GE.AND P0, PT, R222, UR4, PT ;  /* 0x00000004de007c0c */ /* 0x000fe2000bf06270 */
[----:B------:R-:W-:Y:S01]  /*2110*/  IMAD.SHL.U32 R10, R4, 0x2, RZ ;  /* 0x00000002040a7824 */ /* 0x000fe200078e00ff */
[----:B------:R-:W-:Y:S02]  /*2120*/  IADD3.X R4, R0, R5, R13, P2, !PT ;  /* 0x0000000500047210 */ /* 0x000fe400017fe40d */
[----:B------:R-:W-:Y:S02]  /*2130*/  ISETP.GE.AND P1, PT, R101, UR4, PT ;  /* 0x0000000465007c0c */ /* 0x000fe4000bf26270 */
[----:B------:R-:W-:Y:S01]  /*2140*/  IADD3 R5, R18, 0x80, RZ ;  /* 0x0000008012057810 */ /* 0x000fe20007ffe0ff */
[----:B------:R-:W-:Y:S01]  /*2150*/  IMAD R13, R23, R111, R12 ;  /* 0x0000006f170d7224 */ /* 0x000fe200078e020c */
[----:B------:R-:W-:Y:S02]  /*2160*/  LOP3.LUT R10, R10, 0x2, R7, 0xe2, !PT ;  /* 0x000000020a0a7812 */ /* 0x000fe400078ee207 */
[----:B------:R-:W-:-:S02]  /*2170*/  SEL R11, RZ, 0x4, P0 ;  /* 0x00000004ff0b7807 */ /* 0x000fc40000000000 */
[----:B------:R-:W-:Y:S02]  /*2180*/  SEL R12, RZ, 0x8, P1 ;  /* 0x00000008ff0c7807 */ /* 0x000fe40000800000 */
[----:B------:R-:W-:Y:S01]  /*2190*/  ISETP.GE.AND P0, PT, R5, UR4, PT ;  /* 0x0000000405007c0c */ /* 0x000fe2000bf06270 */
[----:B------:R-:W-:Y:S01]  /*21a0*/  IMAD.MOV.U32 R118, RZ, RZ, R6 ;  /* 0x000000ffff767224 */ /* 0x000fe200078e0006 */
[--C-:B------:R-:W-:Y:S01]  /*21b0*/  SHF.R.S32.HI R7, RZ, 0x1f, R19.reuse ;  /* 0x0000001fff077819 */ /* 0x100fe20000011413 */
[----:B------:R-:W-:Y:S01]  /*21c0*/  IMAD.MOV.U32 R6, RZ, RZ, R19 ;  /* 0x000000ffff067224 */ /* 0x000fe200078e0013 */
[----:B------:R-:W-:Y:S02]  /*21d0*/  LOP3.LUT R10, R12, R10, R11, 0xfe, !PT ;  /* 0x0000000a0c0a7212 */ /* 0x000fe400078efe0b */
[----:B------:R-:W-:Y:S02]  /*21e0*/  SEL R11, RZ, 0x10, P0 ;  /* 0x00000010ff0b7807 */ /* 0x000fe40000000000 */
[----:B------:R-:W-:Y:S01]  /*21f0*/  ISETP.GE.AND P0, PT, R18, R100, PT ;  /* 0x000000641200720c */ /* 0x000fe20003f06270 */
[----:B------:R-:W-:Y:S01]  /*2200*/  IMAD.WIDE.U32 R114, R23, R110, R6 ;  /* 0x0000006e17727225 */ /* 0x000fe200078e0006 */
[----:B------:R-:W-:-:S03]  /*2210*/  ISETP.GE.AND P1, PT, R221, R100, PT ;  /* 0x00000064dd00720c */ /* 0x000fc60003f26270 */
[----:B------:R-:W-:Y:S01]  /*2220*/  IMAD.WIDE.U32 R108, R23, R104, R6 ;  /* 0x00000068176c7225 */ /* 0x000fe200078e0006 */
[C---:B------:R-:W-:Y:S02]  /*2230*/  SEL R7, R100.reuse, RZ, P0 ;  /* 0x000000ff64077207 */ /* 0x040fe40000000000 */
[----:B------:R-:W-:Y:S01]  /*2240*/  SEL R6, R100, RZ, P1 ;  /* 0x000000ff64067207 */ /* 0x000fe20000800000 */
[----:B------:R-:W-:Y:S02]  /*2250*/  IMAD R12, R14, UR6, RZ ;  /* 0x000000060e0c7c24 */ /* 0x000fe4000f8e02ff */
[----:B------:R-:W-:Y:S01]  /*2260*/  IMAD.IADD R7, R18, 0x1, R7 ;  /* 0x0000000112077824 */ /* 0x000fe200078e0207 */
[----:B------:R-:W-:Y:S01]  /*2270*/  SEL R9, R100, RZ, P3 ;  /* 0x000000ff64097207 */ /* 0x000fe20001800000 */
[----:B------:R-:W-:Y:S02]  /*2280*/  IMAD.IADD R8, R221, 0x1, R6 ;  /* 0x00000001dd087824 */ /* 0x000fe400078e0206 */
[----:B------:R-:W-:Y:S01]  /*2290*/  IMAD R33, R15, UR7, R12 ;  /* 0x000000070f217c24 */ /* 0x000fe2000f8e020c */
[----:B------:R-:W-:-:S02]  /*22a0*/  SHF.R.S32.HI R6, RZ, 0x1f, R7 ;  /* 0x0000001fff067819 */ /* 0x000fc40000011407 */
[----:B------:R-:W-:Y:S02]  /*22b0*/  IADD3 R12, R222, R9, RZ ;  /* 0x00000009de0c7210 */ /* 0x000fe40007ffe0ff */
[----:B------:R-:W-:Y:S01]  /*22c0*/  LOP3.LUT R34, R10, R11, RZ, 0xfc, !PT ;  /* 0x0000000b0a227212 */ /* 0x000fe200078efcff */
[----:B------:R-:W-:Y:S01]  /*22d0*/  IMAD R10, R20, R104, RZ ;  /* 0x00000068140a7224 */ /* 0x000fe200078e02ff */
[----:B------:R-:W-:Y:S02]  /*22e0*/  SHF.R.S32.HI R9, RZ, 0x1f, R8 ;  /* 0x0000001fff097819 */ /* 0x000fe40000011408 */
[CC--:B------:R-:W-:Y:S02]  /*22f0*/  LEA.HI R21, R6.reuse, R7.reuse, RZ, 0x4 ;  /* 0x0000000706157211 */ /* 0x0c0fe400078f20ff */
[----:B------:R-:W-:Y:S01]  /*2300*/  LEA.HI R7, R6, R7, RZ, 0x6 ;  /* 0x0000000706077211 */ /* 0x000fe200078f30ff */
[----:B------:R-:W-:Y:S01]  /*2310*/  IMAD R11, R23, R105, R10 ;  /* 0x00000069170b7224 */ /* 0x000fe200078e020a */
[----:B------:R-:W-:-:S02]  /*2320*/  LEA.HI R26, R9, R8, RZ, 0x4 ;  /* 0x00000008091a7211 */ /* 0x000fc400078f20ff */
[----:B------:R-:W-:Y:S02]  /*2330*/  LEA.HI R8, R9, R8, RZ, 0x6 ;  /* 0x0000000809087211 */ /* 0x000fe400078f30ff */
[----:B------:R-:W-:Y:S01]  /*2340*/  SHF.R.S32.HI R7, RZ, 0x6, R7 ;  /* 0x00000006ff077819 */ /* 0x000fe20000011407 */
[----:B------:R-:W-:Y:S01]  /*2350*/  IMAD.IADD R115, R115, 0x1, R13 ;  /* 0x0000000173737824 */ /* 0x000fe200078e020d */
[----:B------:R-:W-:Y:S01]  /*2360*/  SHF.R.S32.HI R9, RZ, 0x6, R8 ;  /* 0x00000006ff097819 */ /* 0x000fe20000011408 */
[----:B------:R-:W-:Y:S01]  /*2370*/  IMAD.IADD R113, R13, 0x1, R113 ;  /* 0x000000010d717824 */ /* 0x000fe200078e0271 */
[----:B------:R-:W-:Y:S01]  /*2380*/  LOP3.LUT R10, R228, 0x30, R26, 0xf8, !PT ;  /* 0x00000030e40a7812 */ /* 0x000fe200078ef81a */
[----:B------:R-:W-:Y:S01]  /*2390*/  IMAD.IADD R109, R109, 0x1, R11 ;  /* 0x000000016d6d7824 */ /* 0x000fe200078e020b */
[----:B------:R-:W-:Y:S01]  /*23a0*/  SHF.R.S32.HI R13, RZ, 0x1f, R12 ;  /* 0x0000001fff0d7819 */ /* 0x000fe2000001140c */
[----:B------:R-:W-:Y:S01]  /*23b0*/  IMAD.IADD R107, R11, 0x1, R107 ;  /* 0x000000010b6b7824 */ /* 0x000fe200078e026b */
[----:B------:R-:W-:-:S02]  /*23c0*/  SHF.R.U32.HI R6, RZ, 0x3, R231 ;  /* 0x00000003ff067819 */ /* 0x000fc400000116e7 */
[----:B------:R-:W-:Y:S01]  /*23d0*/  LOP3.LUT R11, R231, 0x30, R21, 0xf8, !PT ;  /* 0x00000030e70b7812 */ /* 0x000fe200078ef815 */
[C---:B------:R-:W-:Y:S02]  /*23e0*/  IMAD R143, R7.reuse, 0x2800, R230 ;  /* 0x00002800078f7824 */ /* 0x040fe400078e02e6 */
[----:B------:R-:W-:Y:S01]  /*23f0*/  IMAD R135, R7, 0x2800, R232 ;  /* 0x0000280007877824 */ /* 0x000fe200078e02e8 */
[----:B------:R-:W-:Y:S01]  /*2400*/  LOP3.LUT R7, R10, R229, RZ, 0x3c, !PT ;  /* 0x000000e50a077212 */ /* 0x000fe200078e3cff */
[----:B------:R-:W-:Y:S01]  /*2410*/  IMAD R142, R9, 0x2800, R230 ;  /* 0x00002800098e7824 */ /* 0x000fe200078e02e6 */
[----:B------:R-:W-:Y:S02]  /*2420*/  LEA.HI R28, R13, R12, RZ, 0x4 ;  /* 0x0000000c0d1c7211 */ /* 0x000fe400078f20ff */
[----:B------:R-:W-:Y:S02]  /*2430*/  LOP3.LUT R10, R11, R6, RZ, 0x3c, !PT ;  /* 0x000000060b0a7212 */ /* 0x000fe400078e3cff */
[----:B------:R-:W-:-:S02]  /*2440*/  LEA.HI R12, R13, R12, RZ, 0x6 ;  /* 0x0000000c0d0c7211 */ /* 0x000fc400078f30ff */
[----:B------:R-:W-:Y:S02]  /*2450*/  LOP3.LUT R11, R231, 0x30, R26, 0xf8, !PT ;  /* 0x00000030e70b7812 */ /* 0x000fe400078ef81a */
[----:B------:R-:W-:Y:S01]  /*2460*/  LOP3.LUT R32, R32, 0xfffffffe, RZ, 0xc0, !PT ;  /* 0xfffffffe20207812 */ /* 0x000fe200078ec0ff */
[----:B------:R-:W-:Y:S01]  /*2470*/  IMAD.IADD R142, R142, 0x1, R7 ;  /* 0x000000018e8e7824 */ /* 0x000fe200078e0207 */
[----:B------:R-:W-:Y:S01]  /*2480*/  LOP3.LUT R8, R228, 0x30, R21, 0xf8, !PT ;  /* 0x00000030e4087812 */ /* 0x000fe200078ef815 */
[----:B------:R-:W-:Y:S01]  /*2490*/  IMAD R132, R9, 0x2800, R232 ;  /* 0x0000280009847824 */ /* 0x000fe200078e02e8 */
[----:B------:R-:W-:Y:S02]  /*24a0*/  SHF.R.S32.HI R7, RZ, 0x6, R12 ;  /* 0x00000006ff077819 */ /* 0x000fe4000001140c */
[----:B------:R-:W-:Y:S02]  /*24b0*/  LOP3.LUT R11, R11, R6, RZ, 0x3c, !PT ;  /* 0x000000060b0b7212 */ /* 0x000fe400078e3cff */
[----:B------:R-:W-:-:S02]  /*24c0*/  @P3 LOP3.LUT R32, R32, 0x1, RZ, 0xfc, !PT ;  /* 0x0000000120203812 */ /* 0x000fc400078efcff */
[----:B-----5:R-:W-:Y:S02]  /*24d0*/  SHF.R.S32.HI R9, RZ, 0x1f, R144 ;  /* 0x0000001fff097819 */ /* 0x020fe40000011490 */
[----:B------:R-:W-:Y:S02]  /*24e0*/  LOP3.LUT R8, R8, R229, RZ, 0x3c, !PT ;  /* 0x000000e508087212 */ /* 0x000fe400078e3cff */
[----:B------:R-:W-:Y:S02]  /*24f0*/  LOP3.LUT R13, R231, 0x30, R28, 0xf8, !PT ;  /* 0x00000030e70d7812 */ /* 0x000fe400078ef81c */
[----:B------:R-:W-:Y:S01]  /*2500*/  LOP3.LUT P3, RZ, R235, 0x2, RZ, 0xc0, !PT ;  /* 0x00000002ebff7812 */ /* 0x000fe2000786c0ff */
[----:B------:R-:W-:Y:S01]  /*2510*/  IMAD.IADD R135, R135, 0x1, R10 ;  /* 0x0000000187877824 */ /* 0x000fe200078e020a */
[----:B------:R-:W-:Y:S01]  /*2520*/  IADD3 R102, P2, R23, R102, RZ ;  /* 0x0000006617667210 */ /* 0x000fe20007f5e0ff */
[----:B------:R-:W-:Y:S01]  /*2530*/  IMAD R133, R7, 0x2800, R230 ;  /* 0x0000280007857824 */ /* 0x000fe200078e02e6 */
[----:B------:R-:W-:Y:S01]  /*2540*/  LOP3.LUT R10, R13, R6, RZ, 0x3c, !PT ;  /* 0x000000060d0a7212 */ /* 0x000fe200078e3cff */
[----:B------:R-:W-:-:S02]  /*2550*/  IMAD R131, R7, 0x2800, R232 ;  /* 0x0000280007837824 */ /* 0x000fc400078e02e8 */
[----:B------:R-:W-:Y:S02]  /*2560*/  IMAD.IADD R132, R132, 0x1, R11 ;  /* 0x0000000184847824 */ /* 0x000fe400078e020b */
[----:B------:R-:W-:Y:S02]  /*2570*/  IMAD R7, R9, R110, RZ ;  /* 0x0000006e09077224 */ /* 0x000fe400078e02ff */
[----:B------:R-:W-:Y:S02]  /*2580*/  VIADD R11, R18, 0xa0 ;  /* 0x000000a0120b7836 */ /* 0x000fe40000000000 */
[----:B------:R-:W-:Y:S01]  /*2590*/  IMAD.IADD R143, R143, 0x1, R8 ;  /* 0x000000018f8f7824 */ /* 0x000fe200078e0208 */
[----:B------:R-:W-:Y:S01]  /*25a0*/  LOP3.LUT R8, R228, 0x30, R28, 0xf8, !PT ;  /* 0x00000030e4087812 */ /* 0x000fe200078ef81c */
[----:B------:R-:W-:Y:S01]  /*25b0*/  IMAD R9, R9, R104, RZ ;  /* 0x0000006809097224 */ /* 0x000fe200078e02ff */
[----:B------:R-:W-:Y:S01]  /*25c0*/  LOP3.LUT R32, R32, 0xfffffffb, RZ, 0xc0, !PT ;  /* 0xfffffffb20207812 */ /* 0x000fe200078ec0ff */
[----:B------:R-:W-:Y:S01]  /*25d0*/  IMAD.X R103, R20, 0x1, R29, P2 ;  /* 0x0000000114677824 */ /* 0x000fe200010e061d */
[----:B------:R-:W-:Y:S01]  /*25e0*/  ISETP.GE.AND P2, PT, R11, UR4, PT ;  /* 0x000000040b007c0c */ /* 0x000fe2000bf46270 */
[----:B------:R-:W-:Y:S01]  /*25f0*/  IMAD.WIDE.U32 R118, R15, UR6, R118 ;  /* 0x000000060f767c25 */ /* 0x000fe2000f8e0076 */
[----:B------:R-:W-:-:S03]  /*2600*/  LOP3.LUT R8, R8, R229, RZ, 0x3c, !PT ;  /* 0x000000e508087212 */ /* 0x000fc600078e3cff */
[----:B------:R-:W-:Y:S02]  /*2610*/  IMAD.IADD R131, R131, 0x1, R10 ;  /* 0x0000000183837824 */ /* 0x000fe400078e020a */
[----:B------:R-:W-:Y:S01]  /*2620*/  IMAD R27, R144, R105, R9 ;  /* 0x00000069901b7224 */ /* 0x000fe200078e0209 */
[C---:B------:R-:W-:Y:S01]  /*2630*/  SHF.L.U64.HI R9, R104.reuse, 0x7, R105 ;  /* 0x0000000768097819 */ /* 0x040fe20000010269 */
[----:B------:R-:W-:Y:S02]  /*2640*/  IMAD R13, R117, 0xa0, RZ ;  /* 0x000000a0750d7824 */ /* 0x000fe400078e02ff */
[----:B------:R-:W-:Y:S02]  /*2650*/  IMAD R15, R105, 0xa0, RZ ;  /* 0x000000a0690f7824 */ /* 0x000fe400078e02ff */
[----:B------:R-:W-:Y:S02]  /*2660*/  IMAD.SHL.U32 R10, R104, 0x80, RZ ;  /* 0x00000080680a7824 */ /* 0x000fe400078e00ff */
[----:B------:R-:W-:Y:S01]  /*2670*/  IMAD.WIDE.U32 R108, R144, R104, R108 ;  /* 0x00000068906c7225 */ /* 0x000fe200078e006c */
[----:B------:R-:W-:-:S03]  /*2680*/  @P3 LOP3.LUT R32, R32, 0x4, RZ, 0xfc, !PT ;  /* 0x0000000420203812 */ /* 0x000fc600078efcff */
[----:B------:R-:W-:Y:S01]  /*2690*/  IMAD.WIDE.U32 R106, R144, R104, R106 ;  /* 0x00000068906a7225 */ /* 0x000fe200078e006a */
[----:B------:R-:W-:-:S03]  /*26a0*/  SEL R31, RZ, 0x20, P2 ;  /* 0x00000020ff1f7807 */ /* 0x000fc60001000000 */
[----:B------:R-:W-:-:S04]  /*26b0*/  IMAD.WIDE.U32 R116, R116, 0xa0, RZ ;  /* 0x000000a074747825 */ /* 0x000fc800078e00ff */
[----:B------:R-:W-:-:S04]  /*26c0*/  IMAD.WIDE.U32 R104, R104, 0xa0, RZ ;  /* 0x000000a068687825 */ /* 0x000fc800078e00ff */
[C---:B------:R-:W-:Y:S02]  /*26d0*/  IMAD R25, R144.reuse, R111, R7 ;  /* 0x0000006f90197224 */ /* 0x040fe400078e0207 */
[----:B------:R-:W-:-:S04]  /*26e0*/  IMAD.WIDE.U32 R114, R144, R110, R114 ;  /* 0x0000006e90727225 */ /* 0x000fc800078e0072 */
[----:B------:R-:W-:Y:S01]  /*26f0*/  IMAD.WIDE.U32 R112, R144, R110, R112 ;  /* 0x0000006e90707225 */ /* 0x000fe200078e0070 */
[----:B------:R-:W-:-:S03]  /*2700*/  SHF.L.U64.HI R7, R110, 0x7, R111 ;  /* 0x000000076e077819 */ /* 0x000fc6000001026f */
[----:B------:R-:W-:Y:S01]  /*2710*/  IMAD.IADD R133, R133, 0x1, R8 ;  /* 0x0000000185857824 */ /* 0x000fe200078e0208 */
[----:B------:R-:W-:Y:S01]  /*2720*/  SHF.L.U32 R8, R110, 0x7, RZ ;  /* 0x000000076e087819 */ /* 0x000fe200000006ff */
[----:B------:R-:W-:Y:S02]  /*2730*/  IMAD.IADD R126, R117, 0x1, R13 ;  /* 0x00000001757e7824 */ /* 0x000fe400078e020d */
[----:B------:R-:W-:Y:S01]  /*2740*/  IMAD.IADD R128, R105, 0x1, R15 ;  /* 0x0000000169807824 */ /* 0x000fe200078e020f */
[----:B------:R-:W-:Y:S01]  /*2750*/  SHF.R.S32.HI R20, RZ, 0x4, R21 ;  /* 0x00000004ff147819 */ /* 0x000fe20000011415 */
[----:B------:R-:W-:Y:S01]  /*2760*/  IMAD.IADD R12, R115, 0x1, R25 ;  /* 0x00000001730c7824 */ /* 0x000fe200078e0219 */
[----:B------:R-:W-:Y:S01]  /*2770*/  LOP3.LUT R38, R34, R31, RZ, 0xfc, !PT ;  /* 0x0000001f22267212 */ /* 0x000fe200078efcff */
[----:B------:R-:W-:Y:S01]  /*2780*/  IMAD.IADD R13, R25, 0x1, R113 ;  /* 0x00000001190d7824 */ /* 0x000fe200078e0271 */
[----:B------:R-:W-:Y:S01]  /*2790*/  SHF.R.S32.HI R25, RZ, 0x4, R26 ;  /* 0x00000004ff197819 */ /* 0x000fe2000001141a */
[----:B------:R-:W-:-:S02]  /*27a0*/  IMAD.IADD R14, R109, 0x1, R27 ;  /* 0x000000016d0e7824 */ /* 0x000fc400078e021b */
[----:B------:R-:W-:Y:S01]  /*27b0*/  IMAD.IADD R15, R27, 0x1, R107 ;  /* 0x000000011b0f7824 */ /* 0x000fe200078e026b */
[----:B------:R-:W-:Y:S01]  /*27c0*/  SHF.R.S32.HI R27, RZ, 0x4, R28 ;  /* 0x00000004ff1b7819 */ /* 0x000fe2000001141c */
[----:B------:R-:W-:Y:S01]  /*27d0*/  IMAD.WIDE.U32 R110, R110, 0xa0, RZ ;  /* 0x000000a06e6e7825 */ /* 0x000fe200078e00ff */
[----:B------:R0:W-:Y:S01]  /*27e0*/  STL [R1+0x24], R32 ;  /* 0x0000242001007387 */ /* 0x0001e20000100800 */
[----:B------:R-:W-:Y:S02]  /*27f0*/  LOP3.LUT R21, R21, 0xfffffff0, RZ, 0xc0, !PT ;  /* 0xfffffff015157812 */ /* 0x000fe400078ec0ff */
[----:B------:R-:W-:Y:S02]  /*2800*/  LOP3.LUT R26, R26, 0xfffffff0, RZ, 0xc0, !PT ;  /* 0xfffffff01a1a7812 */ /* 0x000fe400078ec0ff */
[----:B------:R-:W-:Y:S02]  /*2810*/  LOP3.LUT R28, R28, 0xfffffff0, RZ, 0xc0, !PT ;  /* 0xfffffff01c1c7812 */ /* 0x000fe400078ec0ff */
[----:B------:R-:W-:Y:S01]  /*2820*/  LOP3.LUT R35, R38, 0x4, RZ, 0xc0, !PT ;  /* 0x0000000426237812 */ /* 0x000fe200078ec0ff */
[----:B0-----:R-:W-:Y:S01]  /*2830*/  IMAD.IADD R32, R119, 0x1, R33 ;  /* 0x0000000177207824 */ /* 0x001fe200078e0221 */
[----:B------:R-:W-:-:S02]  /*2840*/  LOP3.LUT R33, R34, 0x1, RZ, 0xc0, !PT ;  /* 0x0000000122217812 */ /* 0x000fc400078ec0ff */
[C---:B------:R-:W-:Y:S02]  /*2850*/  LOP3.LUT R34, R38.reuse, 0x2, RZ, 0xc0, !PT ;  /* 0x0000000226227812 */ /* 0x040fe400078ec0ff */
[C---:B------:R-:W-:Y:S02]  /*2860*/  LOP3.LUT R36, R38.reuse, 0x8, RZ, 0xc0, !PT ;  /* 0x0000000826247812 */ /* 0x040fe400078ec0ff */
[----:B------:R-:W-:Y:S02]  /*2870*/  LOP3.LUT R37, R38, 0x10, RZ, 0xc0, !PT ;  /* 0x0000001026257812 */ /* 0x000fe400078ec0ff */
[----:B------:R-:W-:Y:S02]  /*2880*/  IADD3 R127, R111, R127, RZ ;  /* 0x0000007f6f7f7210 */ /* 0x000fe40007ffe0ff */
[----:B------:R-:W-:Y:S02]  /*2890*/  SHF.R.S32.HI R29, RZ, 0x1f, R21 ;  /* 0x0000001fff1d7819 */ /* 0x000fe40000011415 */
[----:B------:R-:W-:-:S02]  /*28a0*/  SHF.R.S32.HI R30, RZ, 0x1f, R26 ;  /* 0x0000001fff1e7819 */ /* 0x000fc4000001141a */
[----:B------:R-:W-:Y:S02]  /*28b0*/  SHF.R.S32.HI R31, RZ, 0x1f, R28 ;  /* 0x0000001fff1f7819 */ /* 0x000fe4000001141c */
[----:B------:R-:W-:-:S07]  /*28c0*/  LOP3.LUT R38, R38, 0x20, RZ, 0xc0, !PT ;  /* 0x0000002026267812 */ /* 0x000fce00078ec0ff */
.L_x_5085:
[----:B--2---:R-:W2:Y:S01]  /*28d0*/  LDL.LU R40, [R1+0x24] ;  /* 0x0000240001287983 */ /* 0x004ea20000300800 */
[----:B0-----:R-:W0:Y:S01]  /*28e0*/  LDC.64 R124, c[0x0][0x2d8] ;  /* 0x0000b600ff7c7b82 */ /* 0x001e220000000a00 */
[----:B-1----:R-:W-:Y:S01]  /*28f0*/  VIADD R47, R24, 0xffffffff ;  /* 0xffffffff182f7836 */ /* 0x002fe20000000000 */
[----:B------:R-:W-:Y:S01]  /*2900*/  LOP3.LUT R41, R228, 0x10, R18, 0xf8, !PT ;  /* 0x00000010e4297812 */ /* 0x000fe200078ef812 */
[----:B------:R-:W-:Y:S05]  /*2910*/  YIELD ;  /* 0x0000000000007946 */ /* 0x000fea0003800000 */
[----:B------:R-:W-:Y:S01]  /*2920*/  SHF.R.S32.HI R45, RZ, 0x1f, R47 ;  /* 0x0000001fff2d7819 */ /* 0x000fe2000001142f */
[-C--:B------:R-:W-:Y:S01]  /*2930*/  IMAD R39, R126, R47.reuse, RZ ;  /* 0x0000002f7e277224 */ /* 0x080fe200078e02ff */
[----:B------:R-:W1:Y:S01]  /*2940*/  LDC R134, c[0x0][0x3d4] ;  /* 0x0000f500ff867b82 */ /* 0x000e620000000800 */
[----:B------:R-:W-:Y:S01]  /*2950*/  IMAD.WIDE.U32 R138, R116, R47, RZ ;  /* 0x0000002f748a7225 */ /* 0x000fe200078e00ff */
[----:B------:R-:W-:Y:S01]  /*2960*/  LOP3.LUT R41, R41, R229, RZ, 0x3c, !PT ;  /* 0x000000e529297212 */ /* 0x000fe200078e3cff */
[----:B------:R-:W-:Y:S01]  /*2970*/  BSSY B0, `(.L_x_4986) ;  /* 0x0000d0c000007945 */ /* 0x000fe20003800000 */
[----:B------:R-:W-:Y:S01]  /*2980*/  LOP3.LUT P4, RZ, R235, 0x2, RZ, 0xc0, !PT ;  /* 0x00000002ebff7812 */ /* 0x000fe2000788c0ff */
[----:B------:R-:W-:Y:S01]  /*2990*/  IMAD R39, R45, R116, R39 ;  /* 0x000000742d277224 */ /* 0x000fe200078e0227 */
[----:B------:R-:W-:-:S02]  /*29a0*/  IADD3 R49, P2, P3, R3, R138, R130 ;  /* 0x0000008a03317210 */ /* 0x000fc40007b5e082 */
[----:B------:R-:W-:Y:S01]  /*29b0*/  IADD3 R41, R230, R41, RZ ;  /* 0x00000029e6297210 */ /* 0x000fe20007ffe0ff */
[----:B------:R-:W-:-:S04]  /*29c0*/  IMAD.IADD R99, R139, 0x1, R39 ;  /* 0x000000018b637824 */ /* 0x000fc800078e0227 */
[----:B------:R-:W-:Y:S01]  /*29d0*/  IMAD R39, R17, 0x7800, R41 ;  /* 0x0000780011277824 */ /* 0x000fe200078e0229 */
[----:B------:R-:W-:Y:S02]  /*29e0*/  IADD3.X R24, R4, R99, R129, P2, P3 ;  /* 0x0000006304187210 */ /* 0x000fe400017e6481 */
[-C--:B0-----:R-:W-:Y:S01]  /*29f0*/  IADD3 R50, P2, P3, R138, R124.reuse, R3 ;  /* 0x0000007c8a327210 */ /* 0x081fe20007b5e003 */
[C---:B------:R-:W-:Y:S02]  /*2a00*/  VIADD R41, R39.reuse, 0x20 ;  /* 0x0000002027297836 */ /* 0x040fe40000000000 */
[----:B------:R-:W-:Y:S01]  /*2a10*/  @P4 VIADD R41, R39, 0xffffffe0 ;  /* 0xffffffe027294836 */ /* 0x000fe20000000000 */
[----:B------:R-:W-:Y:S01]  /*2a20*/  IADD3.X R51, R99, R125, R4, P2, P3 ;  /* 0x0000007d63337210 */ /* 0x000fe200017e6404 */
[----:B------:R-:W-:Y:S01]  /*2a30*/  IMAD.IADD R39, R16, 0x1, R39 ;  /* 0x0000000110277824 */ /* 0x000fe200078e0227 */
        /* <DEDUP_REMOVED lines=8> */
[----:B0-----:R-:W-:Y:S01]  /*2ac0*/  IMAD.IADD R40, R16, 0x1, R41 ;  /* 0x0000000110287824 */ /* 0x001fe200078e0229 */
        /* <DEDUP_REMOVED lines=10> */
[----:B------:R-:W-:Y:S01]  /*2b70*/  IMAD.WIDE.U32 R42, R104, R47, RZ ;  /* 0x0000002f682a7225 */ /* 0x000fe200078e00ff */
[----:B------:R-:W-:-:S03]  /*2b80*/  IADD3 R137, R93, R137, RZ ;  /* 0x000000895d897210 */ /* 0x000fc60007ffe0ff */
        /* <DEDUP_REMOVED lines=70> */
.L_x_4990:
[----:B------:R-:W-:Y:S05]  /*2ff0*/  BSYNC B1 ;  /* 0x0000000000017941 */ /* 0x000fea0003800000 */
.L_x_4989:
[----:B0-----:R-:W-:Y:S01]  /*3000*/  VIADD R44, R23, 0x80 ;  /* 0x00000080172c7836 */ /* 0x001fe20000000000 */
[----:B------:R-:W-:Y:S01]  /*3010*/  BSSY B1, `(.L_x_4991) ;  /* 0x0000032000017945 */ /* 0x000fe20003800000 */
[----:B-----5:R-:W-:Y:S01]  /*3020*/  MOV R147, R76 ;  /* 0x0000004c00937202 */ /* 0x020fe20000000f00 */
[----:B------:R-:W-:Y:S02]  /*3030*/  IMAD.MOV.U32 R150, RZ, RZ, R80 ;  /* 0x000000ffff967224 */ /* 0x000fe400078e0050 */
        /* <DEDUP_REMOVED lines=47> */
.L_x_4992:
[----:B------:R-:W-:Y:S05]  /*3330*/  BSYNC B1 ;  /* 0x0000000000017941 */ /* 0x000fea0003800000 */
.L_x_4991:
[----:B------:R-:W-:Y:S01]  /*3340*/  UISETP.NE.AND UP0, UPT, UR53, 0x3, UPT ;  /* 0x000000033500788c */ /* 0x000fe2000bf05270 */
[----:B------:R-:W-:Y:S01]  /*3350*/  IMAD.MOV.U32 R155, RZ, RZ, R84 ;  /* 0x000000ffff9b7224 */ /* 0x000fe200078e0054 */
[----:B------:R-:W-:Y:S01]  /*3360*/  MOV R159, R88 ;  /* 0x00000058009f7202 */ /* 0x000fe20000000f00 */
[----:B------:R-:W-:Y:S01]  /*3370*/  IMAD.MOV.U32 R161, RZ, RZ, R94 ;  /* 0x000000ffffa17224 */ /* 0x000fe200078e005e */
[----:B------:R-:W-:Y:S01]  /*3380*/  MOV R164, R124 ;  /* 0x0000007c00a47202 */ /* 0x000fe20000000f00 */
[----:B------:R-:W-:Y:S01]  /*3390*/  IMAD.MOV.U32 R163, RZ, RZ, R98 ;  /* 0x000000ffffa37224 */ /* 0x000fe200078e0062 */
[----:B------:R-:W-:Y:S01]  /*33a0*/  PLOP3.LUT P2, PT, PT, PT, UP0, 0x80, 0x0 ;  /* 0x000000000000781c */ /* 0x000fe20003f4f008 */
[----:B------:R-:W-:Y:S01]  /*33b0*/  IMAD.MOV.U32 R153, RZ, RZ, R78 ;  /* 0x000000ffff997224 */ /* 0x000fe200078e004e */
[----:B-----5:R-:W-:Y:S01]  /*33c0*/  MOV R137, R58 ;  /* 0x0000003a00897202 */ /* 0x020fe20000000f00 */
        /* <DEDUP_REMOVED lines=17> */
.L_x_4993:
[----:B0-----:R-:W-:Y:S01]  /*34e0*/  IMAD R42, R17, 0x8, R16 ;  /* 0x00000008112a7824 */ /* 0x001fe200078e0210 */
[----:B------:R-:W-:Y:S01]  /*34f0*/  SHF.L.U32 R43, R223, 0x1f, RZ ;  /* 0x0000001fdf2b7819 */ /* 0x000fe200000006ff */
[----:B------:R-:W-:Y:S03]  /*3500*/  BSSY B1, `(.L_x_4994) ;  /* 0x0000003000017945 */ /* 0x000fe60003800000 */
[----:B------:R-:W0:Y:S02]  /*3510*/  SYNCS.PHASECHK.TRANS64.TRYWAIT P5, [R42+URZ+0x33490], R43 ;  /* 0x0334902b2a0075a7 */ /* 0x000e2400080a017f */
[----:B0-----:R-:W-:Y:S05]  /*3520*/  @!P5 BRA `(.L_x_4995) ;  /* 0x000002ac00b8d947 */ /* 0x001fea0003800000 */
.L_x_5318:
[----:B------:R-:W-:Y:S05]  /*3530*/  BSYNC B1 ;  /* 0x0000000000017941 */ /* 0x000fea0003800000 */
.L_x_4994:
[----:B------:R-:W-:Y:S04]  /*3540*/  BSSY B1, `(.L_x_4996) ;  /* 0x00002c4000017945 */ /* 0x000fe80003800000 */
[----:B------:R-:W-:Y:S05]  /*3550*/  @P3 BRA `(.L_x_4997) ;  /* 0x0000002c00083947 */ /* 0x000fea0003800000 */
[----:B------:R-:W-:Y:S01]  /*3560*/  ISETP.NE.AND P3, PT, R33, RZ, PT ;  /* 0x000000ff2100720c */ /* 0x000fe20003f65270 */
[----:B------:R-:W-:-:S12]  /*3570*/  BSSY B2, `(.L_x_4998) ;  /* 0x0000073000027945 */ /* 0x000fd80003800000 */
[----:B------:R-:W-:Y:S05]  /*3580*/  @!P3 BRA `(.L_x_4999) ;  /* 0x0000000400c4b947 */ /* 0x000fea0003800000 */
        /* <DEDUP_REMOVED lines=15> */
[----:B------:R-:W-:Y:S01]  /*3680*/  IMAD.SHL.U32 R125, R165, 0x100, RZ ;  /* 0x00000100a57d7824 */ /* 0x000fe200078e00ff */
[----:B--2---:R-:W-:Y:S02]  /*3690*/  MOV R124, R44 ;  /* 0x0000002c007c7202 */ /* 0x004fe40000000f00 */
[----:B------:R-:W-:Y:S01]  /*36a0*/  LOP3.LUT R99, R99, 0xff00, R98, 0xf8, !PT ;  /* 0x0000ff0063637812 */ /* 0x000fe200078ef862 */
[----:B------:R-:W-:Y:S01]  /*36b0*/  IMAD.U32 R98, R169, 0x10000, RZ ;  /* 0x00010000a9627824 */ /* 0x000fe200078e00ff */
[----:B------:R-:W-:Y:S01]  /*36c0*/  LOP3.LUT R166, R166, 0xff00, R125, 0xf8, !PT ;  /* 0x0000ff00a6a67812 */ /* 0x000fe200078ef87d */
[----:B------:R-:W-:Y:S01]  /*36d0*/  IMAD.U32 R125, R167, 0x10000, RZ ;  /* 0x00010000a77d7824 */ /* 0x000fe200078e00ff */
[----:B------:R-:W-:-:S02]  /*36e0*/  F2FP.F16.E4M3.UNPACK_B R44, R45 ;  /* 0x0000002dff2c723e */ /* 0x000fc400020006ff */
[-C--:B------:R-:W-:Y:S02]  /*36f0*/  F2FP.F16.E4M3.UNPACK_B R165, R164.reuse.H1 ;  /* 0x000000a4ffa5723e */ /* 0x080fe400030006ff */
[----:B------:R-:W-:Y:S02]  /*3700*/  LOP3.LUT R98, R99, 0xff0000, R98, 0xf8, !PT ;  /* 0x00ff000063627812 */ /* 0x000fe400078ef862 */
[----:B------:R-:W-:Y:S01]  /*3710*/  LOP3.LUT R99, R166, 0xff0000, R125, 0xf8, !PT ;  /* 0x00ff0000a6637812 */ /* 0x000fe200078ef87d */
[--C-:B------:R-:W-:Y:S01]  /*3720*/  HADD2.F32 R125, -RZ, R44.reuse.H1_H1 ;  /* 0x3000002cff7d7230 */ /* 0x100fe20000004100 */
[----:B------:R-:W-:Y:S01]  /*3730*/  F2FP.F16.E4M3.UNPACK_B R167, R163.H1 ;  /* 0x000000a3ffa7723e */ /* 0x000fe200030006ff */
[--C-:B------:R-:W-:Y:S01]  /*3740*/  HADD2.F32 R169, -RZ, R165.reuse.H0_H0 ;  /* 0x200000a5ffa97230 */ /* 0x100fe20000004100 */
[----:B------:R-:W-:Y:S01]  /*3750*/  F2FP.F16.E4M3.UNPACK_B R45, R45.H1 ;  /* 0x0000002dff2d723e */ /* 0x000fe200030006ff */
[----:B------:R-:W-:Y:S01]  /*3760*/  HADD2.F32 R44, -RZ, R44.H0_H0 ;  /* 0x2000002cff2c7230 */ /* 0x000fe20000004100 */
[----:B------:R-:W-:Y:S01]  /*3770*/  F2FP.F16.E4M3.UNPACK_B R164, R164 ;  /* 0x000000a4ffa4723e */ /* 0x000fe200020006ff */
[----:B------:R-:W-:-:S02]  /*3780*/  HADD2.F32 R170, -RZ, R165.H1_H1 ;  /* 0x300000a5ffaa7230 */ /* 0x000fc40000004100 */
[CC--:B------:R-:W-:Y:S01]  /*3790*/  FMUL.FTZ R171, R125.reuse, R169.reuse ;  /* 0x000000a97dab7220 */ /* 0x0c0fe20000410000 */
[----:B------:R-:W-:Y:S02]  /*37a0*/  HADD2.F32 R168, -RZ, R167.H0_H0 ;  /* 0x200000a7ffa87230 */ /* 0x000fe40000004100 */
[----:B------:R-:W-:Y:S01]  /*37b0*/  FMUL.FTZ R172, R44, R169 ;  /* 0x000000a92cac7220 */ /* 0x000fe20000410000 */
[--C-:B------:R-:W-:Y:S01]  /*37c0*/  HADD2.F32 R166, -RZ, R45.reuse.H1_H1 ;  /* 0x3000002dffa67230 */ /* 0x100fe20000004100 */
[----:B------:R-:W-:Y:S01]  /*37d0*/  F2FP.F16.E4M3.UNPACK_B R173, R99.H1 ;  /* 0x00000063ffad723e */ /* 0x000fe200030006ff */
        /* <DEDUP_REMOVED lines=12> */
[----:B------:R-:W-:-:S02]  /*38a0*/  HADD2.F32 R168, -RZ, R164.H0_H0 ;  /* 0x200000a4ffa87230 */ /* 0x000fc40000004100 */
[--C-:B------:R-:W-:Y:S02]  /*38b0*/  HADD2.F32 R164, -RZ, R125.reuse.H0_H0 ;  /* 0x2000007dffa47230 */ /* 0x100fe40000004100 */
[----:B------:R-:W-:Y:S02]  /*38c0*/  HADD2.F32 R165, -RZ, R125.H1_H1 ;  /* 0x3000007dffa57230 */ /* 0x000fe40000004100 */
[--C-:B------:R-:W-:Y:S02]  /*38d0*/  HADD2.F32 R163, -RZ, R124.reuse.H1_H1 ;  /* 0x3000007cffa37230 */ /* 0x100fe40000004100 */
[-C--:B------:R-:W-:Y:S01]  /*38e0*/  FMUL.FTZ R172, R164, R167.reuse ;  /* 0x000000a7a4ac7220 */ /* 0x080fe20000410000 */
        /* <DEDUP_REMOVED lines=10> */
[----:B------:R-:W-:Y:S01]  /*3990*/  F2FP.F16.E4M3.UNPACK_B R166, R47.H1 ;  /* 0x0000002fffa6723e */ /* 0x000fe200030006ff */
[----:B------:R-:W-:Y:S01]  /*39a0*/  HADD2.F32 R170, -RZ, R173.H1_H1 ;  /* 0x300000adffaa7230 */ /* 0x000fe20000004100 */
[----:B------:R-:W-:-:S02]  /*39b0*/  F2FP.SATFINITE.E4M3.F32.PACK_AB_MERGE_C R164, R165, R164, RZ ;  /* 0x000000a4a5a4723e */ /* 0x000fc400048070ff */
        /* <DEDUP_REMOVED lines=9> */
[----:B------:R-:W-:Y:S02]  /*3a50*/  HADD2.F32 R165, -RZ, R165.H0_H0 ;  /* 0x200000a5ffa57230 */ /* 0x000fe40000004100 */
[----:B------:R-:W-:Y:S01]  /*3a60*/  FMUL.FTZ R98, R166, R170 ;  /* 0x000000aaa6627220 */ /* 0x000fe20000410000 */
[----:B------:R-:W-:-:S02]  /*3a70*/  HADD2.F32 R171, -RZ, R169.H1_H1 ;  /* 0x300000a9ffab7230 */ /* 0x000fc40000004100 */
        /* <DEDUP_REMOVED lines=32> */
.L_x_5001:
[----:B------:R-:W-:Y:S05]  /*3c80*/  BSYNC B3 ;  /* 0x0000000000037941 */ /* 0x000fea0003800000 */
.L_x_5000:
[----:B--2---:R1:W-:Y:S02]  /*3c90*/  STG.E.128 desc[UR54][R50.64], R44 ;  /* 0x0000002c32007986 */ /* 0x0043e4000c101d36 */
.L_x_4999:
[----:B------:R-:W-:Y:S05]  /*3ca0*/  BSYNC B2 ;  /* 0x0000000000027941 */ /* 0x000fea0003800000 */
.L_x_4998:
[----:B------:R-:W-:Y:S01]  /*3cb0*/  ISETP.NE.AND P3, PT, R34, RZ, PT ;  /* 0x000000ff2200720c */ /* 0x000fe20003f65270 */
[----:B------:R-:W-:-:S12]  /*3cc0*/  BSSY B2, `(.L_x_5002) ;  /* 0x0000074000027945 */ /* 0x000fd80003800000 */
[----:B------:R-:W-:Y:S05]  /*3cd0*/  @!P3 BRA `(.L_x_5003) ;  /* 0x0000000400c8b947 */ /* 0x000fea0003800000 */
[----:B-1----:R1:W2:Y:S01]  /*3ce0*/  LDS.128 R44, [R40+0x24200] ;  /* 0x02420000282c7984 */ /* 0x0022a20000000c00 */
[----:B------:R-:W-:Y:S01]  /*3cf0*/  VIADD R99, R19, 0x10 ;  /* 0x0000001013637836 */ /* 0x000fe20000000000 */
[----:B------:R-:W-:Y:S04]  /*3d00*/  BSSY B3, `(.L_x_5004) ;  /* 0x000006e000037945 */ /* 0x000fe80003800000 */
[----:B------:R-:W-:-:S13]  /*3d10*/  ISETP.GE.AND P3, PT, R99, R134, PT ;  /* 0x000000866300720c */ /* 0x000fda0003f66270 */
[----:B-1----:R-:W-:Y:S05]  /*3d20*/  @P3 BRA `(.L_x_5005) ;  /* 0x0000000400ac3947 */ /* 0x002fea0003800000 */
        /* <DEDUP_REMOVED lines=12> */
[----:B------:R-:W-:Y:S01]  /*3df0*/  SHF.L.U32 R124, R124, 0x10, RZ ;  /* 0x000000107c7c7819 */ /* 0x000fe200000006ff */
[----:B--2---:R-:W-:Y:S01]  /*3e00*/  IMAD.MOV.U32 R96, RZ, RZ, R44 ;  /* 0x000000ffff607224 */ /* 0x004fe200078e002c */
[----:B------:R-:W-:Y:S01]  /*3e10*/  LOP3.LUT R94, R94, 0xff00, R95, 0xf8, !PT ;  /* 0x0000ff005e5e7812 */ /* 0x000fe200078ef85f */
[----:B------:R-:W-:Y:S01]  /*3e20*/  IMAD.U32 R95, R99, 0x10000, RZ ;  /* 0x00010000635f7824 */ /* 0x000fe200078e00ff */
[----:B------:R-:W-:-:S02]  /*3e30*/  LOP3.LUT R97, R97, 0xff00, R98, 0xf8, !PT ;  /* 0x0000ff0061617812 */ /* 0x000fc400078ef862 */
[----:B------:R-:W-:Y:S02]  /*3e40*/  F2FP.F16.E4M3.UNPACK_B R44, R45 ;  /* 0x0000002dff2c723e */ /* 0x000fe400020006ff */
[-C--:B------:R-:W-:Y:S02]  /*3e50*/  F2FP.F16.E4M3.UNPACK_B R98, R162.reuse.H1 ;  /* 0x000000a2ff62723e */ /* 0x080fe400030006ff */
[----:B------:R-:W-:Y:S02]  /*3e60*/  LOP3.LUT R94, R94, 0xff0000, R95, 0xf8, !PT ;  /* 0x00ff00005e5e7812 */ /* 0x000fe400078ef85f */
[----:B------:R-:W-:Y:S01]  /*3e70*/  LOP3.LUT R95, R97, 0xff0000, R124, 0xf8, !PT ;  /* 0x00ff0000615f7812 */ /* 0x000fe200078ef87c */
[----:B------:R-:W-:Y:S01]  /*3e80*/  HADD2.F32 R97, -RZ, R44.H1_H1 ;  /* 0x3000002cff617230 */ /* 0x000fe20000004100 */
[----:B------:R-:W-:Y:S01]  /*3e90*/  F2FP.F16.E4M3.UNPACK_B R124, R161.H1 ;  /* 0x000000a1ff7c723e */ /* 0x000fe200030006ff */
[----:B------:R-:W-:Y:S01]  /*3ea0*/  HADD2.F32 R163, -RZ, R98.H0_H0 ;  /* 0x20000062ffa37230 */ /* 0x000fe20000004100 */
[----:B------:R-:W-:Y:S01]  /*3eb0*/  F2FP.F16.E4M3.UNPACK_B R45, R45.H1 ;  /* 0x0000002dff2d723e */ /* 0x000fe200030006ff */
[----:B------:R-:W-:Y:S01]  /*3ec0*/  HADD2.F32 R44, -RZ, R44.H0_H0 ;  /* 0x2000002cff2c7230 */ /* 0x000fe20000004100 */
[----:B------:R-:W-:Y:S01]  /*3ed0*/  F2FP.F16.E4M3.UNPACK_B R162, R162 ;  /* 0x000000a2ffa2723e */ /* 0x000fe200020006ff */
        /* <DEDUP_REMOVED lines=40> */
[--C-:B------:R-:W-:Y:S01]  /*4160*/  HADD2.F32 R168, -RZ, R166.reuse.H1_H1 ;  /* 0x300000a6ffa87230 */ /* 0x100fe20000004100 */
[----:B------:R-:W-:Y:S01]  /*4170*/  F2FP.F16.E4M3.UNPACK_B R124, R46.H1 ;  /* 0x0000002eff7c723e */ /* 0x000fe200030006ff */
[----:B------:R-:W-:Y:S01]  /*4180*/  HADD2.F32 R166, -RZ, R166.H0_H0 ;  /* 0x200000a6ffa67230 */ /* 0x000fe20000004100 */
[----:B------:R-:W-:Y:S01]  /*4190*/  F2FP.F16.E4M3.UNPACK_B R165, R95 ;  /* 0x0000005fffa5723e */ /* 0x000fe200020006ff */
[----:B------:R-:W-:-:S02]  /*41a0*/  HADD2.F32 R164, -RZ, R163.H1_H1 ;  /* 0x300000a3ffa47230 */ /* 0x000fc40000004100 */
[-C--:B------:R-:W-:Y:S01]  /*41b0*/  FMUL.FTZ R94, R125, R168.reuse ;  /* 0x000000a87d5e7220 */ /* 0x080fe20000410000 */
[--C-:B------:R-:W-:Y:S02]  /*41c0*/  HADD2.F32 R95, -RZ, R124.reuse.H1_H1 ;  /* 0x3000007cff5f7230 */ /* 0x100fe40000004100 */
[C---:B------:R-:W-:Y:S01]  /*41d0*/  FMUL.FTZ R170, R161.reuse, R168 ;  /* 0x000000a8a1aa7220 */ /* 0x040fe20000410000 */
[--C-:B------:R-:W-:Y:S02]  /*41e0*/  HADD2.F32 R167, -RZ, R165.reuse.H1_H1 ;  /* 0x300000a5ffa77230 */ /* 0x100fe40000004100 */
        /* <DEDUP_REMOVED lines=8> */
[----:B------:R-:W-:Y:S01]  /*4270*/  FFMA.FTZ R161, R124, R94, -R161 ;  /* 0x0000005e7ca17223 */ /* 0x000fe200000108a1 */
[----:B------:R-:W-:Y:S01]  /*4280*/  FFMA.FTZ R170, R125, R164, R170 ;  /* 0x000000a47daa7223 */ /* 0x000fe200000100aa */
[----:B------:R-:W-:Y:S01]  /*4290*/  FFMA.FTZ R168, R95, R94, R168 ;  /* 0x0000005e5fa87223 */ /* 0x000fe200000100a8 */
[--C-:B------:R-:W-:Y:S01]  /*42a0*/  HADD2.F32 R94, -RZ, R47.reuse.H0_H0 ;  /* 0x2000002fff5e7230 */ /* 0x100fe20000004100 */
[----:B------:R-:W-:Y:S01]  /*42b0*/  F2FP.SATFINITE.E4M3.F32.PACK_AB_MERGE_C R45, R45, R44, R98 ;  /* 0x0000002c2d2d723e */ /* 0x000fe20004807062 */
[----:B------:R-:W-:Y:S01]  /*42c0*/  HADD2.F32 R95, -RZ, R47.H1_H1 ;  /* 0x3000002fff5f7230 */ /* 0x000fe20000004100 */
[----:B------:R-:W-:Y:S01]  /*42d0*/  F2FP.SATFINITE.E4M3.F32.PACK_AB_MERGE_C R169, R170, R169, RZ ;  /* 0x000000a9aaa9723e */ /* 0x000fe200048070ff */
[--C-:B------:R-:W-:Y:S01]  /*42e0*/  HADD2.F32 R47, -RZ, R46.reuse.H0_H0 ;  /* 0x2000002eff2f7230 */ /* 0x100fe20000004100 */
[----:B------:R-:W-:Y:S01]  /*42f0*/  F2FP.SATFINITE.E4M3.F32.PACK_AB_MERGE_C R161, R168, R161, RZ ;  /* 0x000000a1a8a1723e */ /* 0x000fe200048070ff */
[----:B------:R-:W-:Y:S02]  /*4300*/  HADD2.F32 R46, -RZ, R46.H1_H1 ;  /* 0x3000002eff2e7230 */ /* 0x000fe40000004100 */
[----:B------:R-:W-:Y:S01]  /*4310*/  FMUL.FTZ R125, R95, R166 ;  /* 0x000000a65f7d7220 */ /* 0x000fe20000410000 */
[----:B------:R-:W-:-:S02]  /*4320*/  HADD2.F32 R163, -RZ, R163.H0_H0 ;  /* 0x200000a3ffa37230 */ /* 0x000fc40000004100 */
        /* <DEDUP_REMOVED lines=8> */
[----:B------:R-:W-:Y:S02]  /*43b0*/  F2FP.SATFINITE.E4M3.F32.PACK_AB_MERGE_C R44, R97, R96, R99 ;  /* 0x00000060612c723e */ /* 0x000fe40004807063 */
[----:B------:R-:W-:-:S02]  /*43c0*/  F2FP.SATFINITE.E4M3.F32.PACK_AB_MERGE_C R47, R166, R125, R169 ;  /* 0x0000007da62f723e */ /* 0x000fc400048070a9 */
[----:B------:R-:W-:-:S07]  /*43d0*/  F2FP.SATFINITE.E4M3.F32.PACK_AB_MERGE_C R46, R165, R124, R161 ;  /* 0x0000007ca52e723e */ /* 0x000fce00048070a1 */
.L_x_5005:
[----:B------:R-:W-:Y:S05]  /*43e0*/  BSYNC B3 ;  /* 0x0000000000037941 */ /* 0x000fea0003800000 */
.L_x_5004:
[----:B--2---:R2:W-:Y:S02]  /*43f0*/  STG.E.128 desc[UR54][R50.64+0x20], R44 ;  /* 0x0000202c32007986 */ /* 0x0045e4000c101d36 */
.L_x_5003:
[----:B------:R-:W-:Y:S05]  /*4400*/  BSYNC B2 ;  /* 0x0000000000027941 */ /* 0x000fea0003800000 */
.L_x_5002:
[----:B------:R-:W-:Y:S01]  /*4410*/  ISETP.NE.AND P3, PT, R35, RZ, PT ;  /* 0x000000ff2300720c */ /* 0x000fe20003f65270 */
[----:B------:R-:W-:-:S12]  /*4420*/  BSSY B2, `(.L_x_5006) ;  /* 0x0000075000027945 */ /* 0x000fd80003800000 */
[----:B------:R-:W-:Y:S05]  /*4430*/  @!P3 BRA `(.L_x_5007) ;  /* 0x0000000400ccb947 */ /* 0x000fea0003800000 */
[----:B-12---:R1:W2:Y:S01]  /*4440*/  LDS.128 R44, [R39+0x26a00] ;  /* 0x026a0000272c7984 */ /* 0x0062a20000000c00 */
        /* <DEDUP_REMOVED lines=10> */
[--C-:B------:R-:W-:Y:S01]  /*44f0*/  SHF.R.U32.HI R90, RZ, 0x18, R91.reuse ;  /* 0x00000018ff5a7819 */ /* 0x100fe2000001165b */
[----:B------:R-:W-:Y:S01]  /*4500*/  IMAD.SHL.U32 R94, R94, 0x100, RZ ;  /* 0x000001005e5e7824 */ /* 0x000fe200078e00ff */
[----:B------:R-:W-:Y:S02]  /*4510*/  SHF.R.U32.HI R97, RZ, 0x10, R91 ;  /* 0x00000010ff617819 */ /* 0x000fe4000001165b */
[----:B------:R-:W-:Y:S01]  /*4520*/  PRMT R91, R95, 0x654, R88 ;  /* 0x000006545f5b7816 */ /* 0x000fe20000000058 */
[----:B------:R-:W-:Y:S01]  /*4530*/  IMAD.SHL.U32 R88, R96, 0x100, RZ ;  /* 0x0000010060587824 */ /* 0x000fe200078e00ff */
[----:B------:R-:W-:Y:S01]  /*4540*/  PRMT R95, R90, 0x654, R89 ;  /* 0x000006545a5f7816 */ /* 0x000fe20000000059 */
[----:B--2---:R-:W-:Y:S02]  /*4550*/  IMAD.MOV.U32 R89, RZ, RZ, R45 ;  /* 0x000000ffff597224 */ /* 0x004fe400078e002d */
[----:B------:R-:W-:Y:S01]  /*4560*/  IMAD.U32 R45, R98, 0x10000, RZ ;  /* 0x00010000622d7824 */ /* 0x000fe200078e00ff */
[----:B------:R-:W-:Y:S01]  /*4570*/  LOP3.LUT R88, R91, 0xff00, R88, 0xf8, !PT ;  /* 0x0000ff005b587812 */ /* 0x000fe200078ef858 */
[----:B------:R-:W-:Y:S01]  /*4580*/  IMAD.MOV.U32 R90, RZ, RZ, R44 ;  /* 0x000000ffff5a7224 */ /* 0x000fe200078e002c */
[----:B------:R-:W-:Y:S01]  /*4590*/  LOP3.LUT R96, R95, 0xff00, R94, 0xf8, !PT ;  /* 0x0000ff005f607812 */ /* 0x000fe200078ef85e */
[----:B------:R-:W-:Y:S01]  /*45a0*/  IMAD.U32 R91, R97, 0x10000, RZ ;  /* 0x00010000615b7824 */ /* 0x000fe200078e00ff */
[----:B------:R-:W-:-:S02]  /*45b0*/  F2FP.F16.E4M3.UNPACK_B R94, R160.H1 ;  /* 0x000000a0ff5e723e */ /* 0x000fc400030006ff */
[----:B------:R-:W-:Y:S02]  /*45c0*/  F2FP.F16.E4M3.UNPACK_B R44, R89 ;  /* 0x00000059ff2c723e */ /* 0x000fe400020006ff */
[----:B------:R-:W-:Y:S01]  /*45d0*/  LOP3.LUT R45, R88, 0xff0000, R45, 0xf8, !PT ;  /* 0x00ff0000582d7812 */ /* 0x000fe200078ef82d */
[----:B------:R-:W-:Y:S01]  /*45e0*/  HADD2.F32 R98, -RZ, R94.H0_H0 ;  /* 0x2000005eff627230 */ /* 0x000fe20000004100 */
        /* <DEDUP_REMOVED lines=23> */
[----:B------:R-:W-:-:S02]  /*4760*/  HADD2.F32 R96, -RZ, R91.H1_H1 ;  /* 0x3000005bff607230 */ /* 0x000fc40000004100 */
[----:B------:R-:W-:Y:S01]  /*4770*/  HADD2.F32 R95, -RZ, R91.H0_H0 ;  /* 0x2000005bff5f7230 */ /* 0x000fe20000004100 */
[----:B------:R-:W-:Y:S01]  /*4780*/  F2FP.SATFINITE.E4M3.F32.PACK_AB_MERGE_C R165, R162, R125, RZ ;  /* 0x0000007da2a5723e */ /* 0x000fe200048070ff */
[--C-:B------:R-:W-:Y:S02]  /*4790*/  HADD2.F32 R91, -RZ, R90.reuse.H0_H0 ;  /* 0x2000005aff5b7230 */ /* 0x100fe40000004100 */
[-C--:B------:R-:W-:Y:S01]  /*47a0*/  FMUL.FTZ R124, R96, R97.reuse ;  /* 0x00000061607c7220 */ /* 0x080fe20000410000 */
[----:B------:R-:W-:Y:S02]  /*47b0*/  HADD2.F32 R94, -RZ, R90.H1_H1 ;  /* 0x3000005aff5e7230 */ /* 0x000fe40000004100 */
[----:B------:R-:W-:Y:S01]  /*47c0*/  FMUL.FTZ R99, R95, R97 ;  /* 0x000000615f637220 */ /* 0x000fe20000410000 */
[----:B------:R-:W-:Y:S01]  /*47d0*/  HADD2.F32 R90, -RZ, R159.H1_H1 ;  /* 0x3000009fff5a7230 */ /* 0x000fe20000004100 */
[----:B------:R-:W-:Y:S01]  /*47e0*/  F2FP.F16.E4M3.UNPACK_B R125, R88.H1 ;  /* 0x00000058ff7d723e */ /* 0x000fe200030006ff */
[----:B------:R-:W-:-:S02]  /*47f0*/  HADD2.F32 R160, -RZ, R160.H0_H0 ;  /* 0x200000a0ffa07230 */ /* 0x000fc40000004100 */
[----:B------:R-:W-:Y:S02]  /*4800*/  HADD2.F32 R159, -RZ, R159.H0_H0 ;  /* 0x2000009fff9f7230 */ /* 0x000fe40000004100 */
[-C--:B------:R-:W-:Y:S01]  /*4810*/  FFMA.FTZ R124, R95, R90.reuse, -R124 ;  /* 0x0000005a5f7c7223 */ /* 0x080fe2000001087c */
[----:B------:R-:W-:Y:S01]  /*4820*/  FFMA.FTZ R99, R96, R90, R99 ;  /* 0x0000005a60637223 */ /* 0x000fe20000010063 */
[CC--:B------:R-:W-:Y:S01]  /*4830*/  FMUL.FTZ R98, R94.reuse, R160.reuse ;  /* 0x000000a05e627220 */ /* 0x0c0fe20000410000 */
[----:B------:R-:W-:Y:S01]  /*4840*/  F2FP.F16.E4M3.UNPACK_B R95, R47.H1 ;  /* 0x0000002fff5f723e */ /* 0x000fe200030006ff */
[C---:B------:R-:W-:Y:S01]  /*4850*/  FMUL.FTZ R97, R91.reuse, R160 ;  /* 0x000000a05b617220 */ /* 0x040fe20000410000 */
[----:B------:R-:W-:Y:S02]  /*4860*/  HADD2.F32 R160, -RZ, R125.H1_H1 ;  /* 0x3000007dffa07230 */ /* 0x000fe40000004100 */
[-C--:B------:R-:W-:Y:S01]  /*4870*/  FFMA.FTZ R90, R91, R159.reuse, -R98 ;  /* 0x0000009f5b5a7223 */ /* 0x080fe20000010862 */
[----:B------:R-:W-:Y:S01]  /*4880*/  F2FP.SATFINITE.E4M3.F32.PACK_AB_MERGE_C R164, R99, R124, RZ ;  /* 0x0000007c63a4723e */ /* 0x000fe200048070ff */
[----:B------:R-:W-:Y:S01]  /*4890*/  FFMA.FTZ R91, R94, R159, R97 ;  /* 0x0000009f5e5b7223 */ /* 0x000fe20000010061 */
[--C-:B------:R-:W-:Y:S01]  /*48a0*/  HADD2.F32 R96, -RZ, R95.reuse.H0_H0 ;  /* 0x2000005fff607230 */ /* 0x100fe20000004100 */
[-C--:B------:R-:W-:Y:S01]  /*48b0*/  F2FP.F16.E4M3.UNPACK_B R98, R45.reuse.H1 ;  /* 0x0000002dff62723e */ /* 0x080fe200030006ff */
[----:B------:R-:W-:Y:S01]  /*48c0*/  HADD2.F32 R95, -RZ, R95.H1_H1 ;  /* 0x3000005fff5f7230 */ /* 0x000fe20000004100 */
[----:B------:R-:W-:Y:S01]  /*48d0*/  F2FP.F16.E4M3.UNPACK_B R94, R46.H1 ;  /* 0x0000002eff5e723e */ /* 0x000fe200030006ff */
[----:B------:R-:W-:Y:S01]  /*48e0*/  HADD2.F32 R125, -RZ, R125.H0_H0 ;  /* 0x2000007dff7d7230 */ /* 0x000fe20000004100 */
[----:B------:R-:W-:Y:S01]  /*48f0*/  F2FP.F16.E4M3.UNPACK_B R124, R88 ;  /* 0x00000058ff7c723e */ /* 0x000fe200020006ff */
[----:B------:R-:W-:Y:S01]  /*4900*/  HADD2.F32 R99, -RZ, R98.H1_H1 ;  /* 0x30000062ff637230 */ /* 0x000fe20000004100 */
[----:B------:R-:W-:Y:S01]  /*4910*/  F2FP.F16.E4M3.UNPACK_B R97, R45 ;  /* 0x0000002dff61723e */ /* 0x000fe200020006ff */
[----:B------:R-:W-:-:S02]  /*4920*/  HADD2.F32 R88, -RZ, R94.H1_H1 ;  /* 0x3000005eff587230 */ /* 0x000fc40000004100 */
[----:B------:R-:W-:Y:S01]  /*4930*/  FMUL.FTZ R45, R95, R160 ;  /* 0x000000a05f2d7220 */ /* 0x000fe20000410000 */
[----:B------:R-:W-:Y:S01]  /*4940*/  HADD2.F32 R159, -RZ, R124.H1_H1 ;  /* 0x3000007cff9f7230 */ /* 0x000fe20000004100 */
[----:B------:R-:W-:Y:S01]  /*4950*/  F2FP.F16.E4M3.UNPACK_B R47, R47 ;  /* 0x0000002fff2f723e */ /* 0x000fe200020006ff */
[----:B------:R-:W-:Y:S02]  /*4960*/  HADD2.F32 R94, -RZ, R94.H0_H0 ;  /* 0x2000005eff5e7230 */ /* 0x000fe40000004100 */
[----:B------:R-:W-:Y:S01]  /*4970*/  FFMA.FTZ R162, R96, R99, -R45 ;  /* 0x0000006360a27223 */ /* 0x000fe2000001082d */
[----:B------:R-:W-:Y:S02]  /*4980*/  HADD2.F32 R45, -RZ, R97.H1_H1 ;  /* 0x30000061ff2d7230 */ /* 0x000fe40000004100 */
[-C--:B------:R-:W-:Y:S01]  /*4990*/  FMUL.FTZ R161, R88, R159.reuse ;  /* 0x0000009f58a17220 */ /* 0x080fe20000410000 */
[----:B------:R-:W-:Y:S01]  /*49a0*/  F2FP.F16.E4M3.UNPACK_B R46, R46 ;  /* 0x0000002eff2e723e */ /* 0x000fe200020006ff */
[----:B------:R-:W-:Y:S01]  /*49b0*/  FMUL.FTZ R159, R94, R159 ;  /* 0x0000009f5e9f7220 */ /* 0x000fe20000410000 */
[----:B------:R-:W-:Y:S01]  /*49c0*/  FMUL.FTZ R160, R96, R160 ;  /* 0x000000a060a07220 */ /* 0x000fe20000410000 */
[----:B------:R-:W-:Y:S01]  /*49d0*/  FFMA.FTZ R161, R94, R45, -R161 ;  /* 0x0000002d5ea17223 */ /* 0x000fe200000108a1 */
[----:B------:R-:W-:-:S02]  /*49e0*/  HADD2.F32 R124, -RZ, R124.H0_H0 ;  /* 0x2000007cff7c7230 */ /* 0x000fc40000004100 */
[----:B------:R-:W-:Y:S01]  /*49f0*/  FFMA.FTZ R96, R88, R45, R159 ;  /* 0x0000002d58607223 */ /* 0x000fe2000001009f */
[--C-:B------:R-:W-:Y:S02]  /*4a00*/  HADD2.F32 R88, -RZ, R47.reuse.H0_H0 ;  /* 0x2000002fff587230 */ /* 0x100fe40000004100 */
[----:B------:R-:W-:Y:S01]  /*4a10*/  FFMA.FTZ R163, R95, R99, R160 ;  /* 0x000000635fa37223 */ /* 0x000fe200000100a0 */
[--C-:B------:R-:W-:Y:S02]  /*4a20*/  HADD2.F32 R45, -RZ, R46.reuse.H0_H0 ;  /* 0x2000002eff2d7230 */ /* 0x100fe40000004100 */
[----:B------:R-:W-:Y:S02]  /*4a30*/  HADD2.F32 R47, -RZ, R47.H1_H1 ;  /* 0x3000002fff2f7230 */ /* 0x000fe40000004100 */
[----:B------:R-:W-:Y:S01]  /*4a40*/  FMUL.FTZ R160, R88, R125 ;  /* 0x0000007d58a07220 */ /* 0x000fe20000410000 */
[----:B------:R-:W-:Y:S02]  /*4a50*/  HADD2.F32 R46, -RZ, R46.H1_H1 ;  /* 0x3000002eff2e7230 */ /* 0x000fe40000004100 */
[----:B------:R-:W-:Y:S01]  /*4a60*/  FMUL.FTZ R95, R45, R124 ;  /* 0x0000007c2d5f7220 */ /* 0x000fe20000410000 */
[----:B------:R-:W-:-:S02]  /*4a70*/  HADD2.F32 R98, -RZ, R98.H0_H0 ;  /* 0x20000062ff627230 */ /* 0x000fc40000004100 */
[C---:B------:R-:W-:Y:S01]  /*4a80*/  FMUL.FTZ R99, R47.reuse, R125 ;  /* 0x0000007d2f637220 */ /* 0x040fe20000410000 */
[----:B------:R-:W-:Y:S02]  /*4a90*/  HADD2.F32 R97, -RZ, R97.H0_H0 ;  /* 0x20000061ff617230 */ /* 0x000fe40000004100 */
[----:B------:R-:W-:Y:S01]  /*4aa0*/  FMUL.FTZ R94, R46, R124 ;  /* 0x0000007c2e5e7220 */ /* 0x000fe20000410000 */
[----:B------:R-:W-:Y:S01]  /*4ab0*/  F2FP.SATFINITE.E4M3.F32.PACK_AB_MERGE_C R96, R96, R161, RZ ;  /* 0x000000a16060723e */ /* 0x000fe200048070ff */
[-C--:B------:R-:W-:Y:S01]  /*4ac0*/  FFMA.FTZ R99, R88, R98.reuse, -R99 ;  /* 0x0000006258637223 */ /* 0x080fe20000010863 */
[----:B------:R-:W-:Y:S01]  /*4ad0*/  FFMA.FTZ R160, R47, R98, R160 ;  /* 0x000000622fa07223 */ /* 0x000fe200000100a0 */
[-C--:B------:R-:W-:Y:S01]  /*4ae0*/  FFMA.FTZ R94, R45, R97.reuse, -R94 ;  /* 0x000000612d5e7223 */ /* 0x080fe2000001085e */
[----:B------:R-:W-:Y:S01]  /*4af0*/  FFMA.FTZ R95, R46, R97, R95 ;  /* 0x000000612e5f7223 */ /* 0x000fe2000001005f */
[----:B------:R-:W-:Y:S02]  /*4b00*/  F2FP.SATFINITE.E4M3.F32.PACK_AB_MERGE_C R162, R163, R162, RZ ;  /* 0x000000a2a3a2723e */ /* 0x000fe400048070ff */
[----:B------:R-:W-:-:S02]  /*4b10*/  F2FP.SATFINITE.E4M3.F32.PACK_AB_MERGE_C R45, R89, R44, R165 ;  /* 0x0000002c592d723e */ /* 0x000fc400048070a5 */
[----:B------:R-:W-:Y:S02]  /*4b20*/  F2FP.SATFINITE.E4M3.F32.PACK_AB_MERGE_C R44, R91, R90, R164 ;  /* 0x0000005a5b2c723e */ /* 0x000fe400048070a4 */
[----:B------:R-:W-:Y:S02]  /*4b30*/  F2FP.SATFINITE.E4M3.F32.PACK_AB_MERGE_C R46, R95, R94, R96 ;  /* 0x0000005e5f2e723e */ /* 0x000fe40004807060 */
[----:B------:R-:W-:-:S07]  /*4b40*/  F2FP.SATFINITE.E4M3.F32.PACK_AB_MERGE_C R47, R160, R99, R162 ;  /* 0x00000063a02f723e */ /* 0x000fce00048070a2 */
.L_x_5009:
[----:B------:R-:W-:Y:S05]  /*4b50*/  BSYNC B3 ;  /* 0x0000000000037941 */ /* 0x000fea0003800000 */
.L_x_5008:
[----:B--2---:R3:W-:Y:S02]  /*4b60*/  STG.E.128 desc[UR54][R50.64+0x40], R44 ;  /* 0x0000402c32007986 */ /* 0x0047e4000c101d36 */
.L_x_5007:
[----:B------:R-:W-:Y:S05]  /*4b70*/  BSYNC B2 ;  /* 0x0000000000027941 */ /* 0x000fea0003800000 */
.L_x_5006:
[----:B------:R-:W-:Y:S01]  /*4b80*/  ISETP.NE.AND P3, PT, R36, RZ, PT ;  /* 0x000000ff2400720c */ /* 0x000fe20003f65270 */
[----:B------:R-:W-:-:S12]  /*4b90*/  BSSY B2, `(.L_x_5010) ;  /* 0x0000074000027945 */ /* 0x000fd80003800000 */
[----:B------:R-:W-:Y:S05]  /*4ba0*/  @!P3 BRA `(.L_x_5011) ;  /* 0x0000000400c8b947 */ /* 0x000fea0003800000 */
[----:B-123--:R1:W2:Y:S01]  /*4bb0*/  LDS.128 R44, [R40+0x26a00] ;  /* 0x026a0000282c7984 */ /* 0x00e2a20000000c00 */
[----:B------:R-:W-:Y:S01]  /*4bc0*/  IADD3 R89, R19, 0x30, RZ ;  /* 0x0000003013597810 */ /* 0x000fe20007ffe0ff */
[----:B------:R-:W-:Y:S03]  /*4bd0*/  BSSY B3, `(.L_x_5012) ;  /* 0x000006e000037945 */ /* 0x000fe60003800000 */
[----:B------:R-:W-:-:S13]  /*4be0*/  ISETP.GE.AND P3, PT, R89, R134, PT ;  /* 0x000000865900720c */ /* 0x000fda0003f66270 */
        /* <DEDUP_REMOVED lines=13> */
[----:B--2---:R-:W-:Y:S01]  /*4cc0*/  IMAD.MOV.U32 R84, RZ, RZ, R44 ;  /* 0x000000ffff547224 */ /* 0x004fe200078e002c */
[----:B------:R-:W-:Y:S01]  /*4cd0*/  F2FP.F16.E4M3.UNPACK_B R44, R45 ;  /* 0x0000002dff2c723e */ /* 0x000fe200020006ff */
[----:B------:R-:W-:Y:S01]  /*4ce0*/  IMAD.U32 R89, R89, 0x10000, RZ ;  /* 0x0001000059597824 */ /* 0x000fe200078e00ff */
[----:B------:R-:W-:Y:S01]  /*4cf0*/  LOP3.LUT R85, R85, 0xff00, R86, 0xf8, !PT ;  /* 0x0000ff0055557812 */ /* 0x000fe200078ef856 */
[----:B------:R-:W-:Y:S01]  /*4d00*/  IMAD.U32 R86, R90, 0x10000, RZ ;  /* 0x000100005a567824 */ /* 0x000fe200078e00ff */
[----:B------:R-:W-:-:S02]  /*4d10*/  LOP3.LUT R88, R87, 0xff00, R88, 0xf8, !PT ;  /* 0x0000ff0057587812 */ /* 0x000fc400078ef858 */
        /* <DEDUP_REMOVED lines=26> */
[--C-:B------:R-:W-:Y:S02]  /*4ec0*/  HADD2.F32 R86, -RZ, R85.reuse.H0_H0 ;  /* 0x20000055ff567230 */ /* 0x100fe40000004100 */
[----:B------:R-:W-:Y:S02]  /*4ed0*/  HADD2.F32 R87, -RZ, R85.H1_H1 ;  /* 0x30000055ff577230 */ /* 0x000fe40000004100 */
[----:B------:R-:W-:Y:S02]  /*4ee0*/  HADD2.F32 R85, -RZ, R84.H0_H0 ;  /* 0x20000054ff557230 */ /* 0x000fe40000004100 */
[-C--:B------:R-:W-:Y:S01]  /*4ef0*/  FMUL.FTZ R96, R86, R89.reuse ;  /* 0x0000005956607220 */ /* 0x080fe20000410000 */
[----:B------:R-:W-:Y:S02]  /*4f00*/  HADD2.F32 R88, -RZ, R155.H1_H1 ;  /* 0x3000009bff587230 */ /* 0x000fe40000004100 */
[----:B------:R-:W-:Y:S01]  /*4f10*/  FMUL.FTZ R91, R87, R89 ;  /* 0x00000059575b7220 */ /* 0x000fe20000410000 */
[----:B------:R-:W-:-:S02]  /*4f20*/  HADD2.F32 R156, -RZ, R156.H0_H0 ;  /* 0x2000009cff9c7230 */ /* 0x000fc40000004100 */
[----:B------:R-:W-:Y:S02]  /*4f30*/  HADD2.F32 R84, -RZ, R84.H1_H1 ;  /* 0x30000054ff547230 */ /* 0x000fe40000004100 */
        /* <DEDUP_REMOVED lines=16> */
[----:B------:R-:W-:Y:S01]  /*5040*/  F2FP.SATFINITE.E4M3.F32.PACK_AB_MERGE_C R155, R124, R99, RZ ;  /* 0x000000637c9b723e */ /* 0x000fe200048070ff */
        /* <DEDUP_REMOVED lines=38> */
.L_x_5013:
[----:B------:R-:W-:Y:S05]  /*52b0*/  BSYNC B3 ;  /* 0x0000000000037941 */ /* 0x000fea0003800000 */
.L_x_5012:
[----:B--2---:R4:W-:Y:S02]  /*52c0*/  STG.E.128 desc[UR54][R50.64+0x60], R44 ;  /* 0x0000602c32007986 */ /* 0x0049e4000c101d36 */
.L_x_5011:
[----:B------:R-:W-:Y:S05]  /*52d0*/  BSYNC B2 ;  /* 0x0000000000027941 */ /* 0x000fea0003800000 */
.L_x_5010:
[----:B------:R-:W-:Y:S01]  /*52e0*/  ISETP.NE.AND P3, PT, R37, RZ, PT ;  /* 0x000000ff2500720c */ /* 0x000fe20003f65270 */
[----:B------:R-:W-:-:S12]  /*52f0*/  BSSY B2, `(.L_x_5014) ;  /* 0x0000074000027945 */ /* 0x000fd80003800000 */
[----:B------:R-:W-:Y:S05]  /*5300*/  @!P3 BRA `(.L_x_5015) ;  /* 0x0000000400c8b947 */ /* 0x000fea0003800000 */
[----:B-1234-:R1:W2:Y:S01]  /*5310*/  LDS.128 R44, [R39+0x29200] ;  /* 0x02920000272c7984 */ /* 0x01e2a20000000c00 */
[----:B------:R-:W-:Y:S01]  /*5320*/  VIADD R85, R19, 0x40 ;  /* 0x0000004013557836 */ /* 0x000fe20000000000 */
[----:B------:R-:W-:Y:S04]  /*5330*/  BSSY B3, `(.L_x_5016) ;  /* 0x000006e000037945 */ /* 0x000fe80003800000 */
[----:B------:R-:W-:-:S13]  /*5340*/  ISETP.GE.AND P3, PT, R85, R134, PT ;  /* 0x000000865500720c */ /* 0x000fda0003f66270 */
        /* <DEDUP_REMOVED lines=8> */
[----:B------:R-:W-:Y:S01]  /*53d0*/  PRMT R84, R84, 0x654, R81 ;  /* 0x0000065454547816 */ /* 0x000fe20000000051 */
[----:B------:R-:W-:Y:S01]  /*53e0*/  IMAD.SHL.U32 R81, R88, 0x100, RZ ;  /* 0x0000010058517824 */ /* 0x000fe200078e00ff */
[----:B------:R-:W-:Y:S02]  /*53f0*/  SHF.R.U32.HI R86, RZ, 0x10, R83 ;  /* 0x00000010ff567819 */ /* 0x000fe40000011653 */
[----:B------:R-:W-:Y:S01]  /*5400*/  PRMT R82, R87, 0x654, R80 ;  /* 0x0000065457527816 */ /* 0x000fe20000000050 */
[----:B--2---:R-:W-:Y:S01]  /*5410*/  IMAD.MOV.U32 R80, RZ, RZ, R44 ;  /* 0x000000ffff507224 */ /* 0x004fe200078e002c */
[----:B------:R-:W-:Y:S02]  /*5420*/  SHF.L.U32 R83, R85, 0x8, RZ ;  /* 0x0000000855537819 */ /* 0x000fe400000006ff */
        /* <DEDUP_REMOVED lines=48> */
[-C--:B------:R-:W-:Y:S01]  /*5730*/  FFMA.FTZ R91, R81, R150.reuse, -R88 ;  /* 0x00000096515b7223 */ /* 0x080fe20000010858 */
        /* <DEDUP_REMOVED lines=45> */
.L_x_5017:
[----:B------:R-:W-:Y:S05]  /*5a10*/  BSYNC B3 ;  /* 0x0000000000037941 */ /* 0x000fea0003800000 */
.L_x_5016:
[----:B--2---:R1:W-:Y:S02]  /*5a20*/  STG.E.128 desc[UR54][R50.64+0x80], R44 ;  /* 0x0000802c32007986 */ /* 0x0043e4000c101d36 */
.L_x_5015:
[----:B------:R-:W-:Y:S05]  /*5a30*/  BSYNC B2 ;  /* 0x0000000000027941 */ /* 0x000fea0003800000 */
.L_x_5014:
[----:B------:R-:W-:-:S13]  /*5a40*/  ISETP.NE.AND P3, PT, R38, RZ, PT ;  /* 0x000000ff2600720c */ /* 0x000fda0003f65270 */
[----:B------:R-:W-:Y:S05]  /*5a50*/  @!P3 BRA `(.L_x_4997) ;  /* 0x0000000400c8b947 */ /* 0x000fea0003800000 */
[----:B-1234-:R1:W2:Y:S01]  /*5a60*/  LDS.128 R44, [R40+0x29200] ;  /* 0x02920000282c7984 */ /* 0x01e2a20000000c00 */
[----:B------:R-:W-:Y:S01]  /*5a70*/  VIADD R81, R19, 0x50 ;  /* 0x0000005013517836 */ /* 0x000fe20000000000 */
[----:B------:R-:W-:Y:S04]  /*5a80*/  BSSY B2, `(.L_x_5018) ;  /* 0x000006e000027945 */ /* 0x000fe80003800000 */
[----:B------:R-:W-:-:S13]  /*5a90*/  ISETP.GE.AND P3, PT, R81, R134, PT ;  /* 0x000000865100720c */ /* 0x000fda0003f66270 */
        /* <DEDUP_REMOVED lines=62> */
[----:B------:R-:W-:Y:S01]  /*5e80*/  FFMA.FTZ R87, R77, R147, -R84 ;  /* 0x000000934d577223 */ /* 0x000fe20000010854 */
        /* <DEDUP_REMOVED lines=45> */
.L_x_5019:
[----:B------:R-:W-:Y:S05]  /*6160*/  BSYNC B2 ;  /* 0x0000000000027941 */ /* 0x000fea0003800000 */
.L_x_5018:
[----:B--2---:R1:W-:Y:S02]  /*6170*/  STG.E.128 desc[UR54][R50.64+0xa0], R44 ;  /* 0x0000a02c32007986 */ /* 0x0043e4000c101d36 */
.L_x_4997:
[----:B------:R-:W-:Y:S05]  /*6180*/  BSYNC B1 ;  /* 0x0000000000017941 */ /* 0x000fea0003800000 */
.L_x_4996:
[----:B------:R-:W-:Y:S05]  /*6190*/  @P4 BRA `(.L_x_5020) ;  /* 0x0000009800244947 */ /* 0x000fea0003800000 */
[----:B------:R-:W-:Y:S01]  /*61a0*/  ISETP.NE.AND P3, PT, R33, RZ, PT ;  /* 0x000000ff2100720c */ /* 0x000fe20003f65270 */
[----:B------:R-:W-:-:S12]  /*61b0*/  BSSY B1, `(.L_x_5021) ;  /* 0x0000073000017945 */ /* 0x000fd80003800000 */
[----:B------:R-:W-:Y:S05]  /*61c0*/  @!P3 BRA `(.L_x_5022) ;  /* 0x0000000400c4b947 */ /* 0x000fea0003800000 */
[----:B-1234-:R1:W2:Y:S01]  /*61d0*/  LDS.128 R44, [R39+0x26200] ;  /* 0x02620000272c7984 */ /* 0x01e2a20000000c00 */
[----:B------:R-:W-:Y:S01]  /*61e0*/  ISETP.GE.AND P3, PT, R19, R134, PT ;  /* 0x000000861300720c */ /* 0x000fe20003f66270 */
[----:B------:R-:W-:-:S12]  /*61f0*/  BSSY B2, `(.L_x_5023) ;  /* 0x000006d000027945 */ /* 0x000fd80003800000 */
        /* <DEDUP_REMOVED lines=12> */
[----:B------:R-:W-:Y:S02]  /*62c0*/  IMAD.SHL.U32 R74, R74, 0x100, RZ ;  /* 0x000001004a4a7824 */ /* 0x000fe400078e00ff */
[----:B------:R-:W-:Y:S01]  /*62d0*/  IMAD.U32 R76, R76, 0x10000, RZ ;  /* 0x000100004c4c7824 */ /* 0x000fe200078e00ff */
[----:B------:R-:W-:Y:S01]  /*62e0*/  LOP3.LUT R51, R51, 0xff00, R72, 0xf8, !PT ;  /* 0x0000ff0033337812 */ /* 0x000fe200078ef848 */
[----:B--2---:R-:W-:Y:S01]  /*62f0*/  IMAD.MOV.U32 R50, RZ, RZ, R44 ;  /* 0x000000ffff327224 */ /* 0x004fe200078e002c */
        /* <DEDUP_REMOVED lines=92> */
.L_x_5024:
[----:B------:R-:W-:Y:S05]  /*68c0*/  BSYNC B2 ;  /* 0x0000000000027941 */ /* 0x000fea0003800000 */
.L_x_5023:
[----:B--2---:R1:W-:Y:S02]  /*68d0*/  STG.E.128 desc[UR54][R48.64], R44 ;  /* 0x0000002c30007986 */ /* 0x0043e4000c101d36 */
.L_x_5022:
[----:B------:R-:W-:Y:S05]  /*68e0*/  BSYNC B1 ;  /* 0x0000000000017941 */ /* 0x000fea0003800000 */
.L_x_5021:
        /* <DEDUP_REMOVED lines=25> */
[-C--:B--2---:R-:W-:Y:S02]  /*6a80*/  F2FP.F16.E4M3.UNPACK_B R50, R45.reuse ;  /* 0x0000002dff32723e */ /* 0x084fe400020006ff */
        /* <DEDUP_REMOVED lines=88> */
.L_x_5028:
[----:B------:R-:W-:Y:S05]  /*7010*/  BSYNC B2 ;  /* 0x0000000000027941 */ /* 0x000fea0003800000 */
.L_x_5027:
[----:B--2---:R1:W-:Y:S02]  /*7020*/  STG.E.128 desc[UR54][R48.64+0x20], R44 ;  /* 0x0000202c30007986 */ /* 0x0043e4000c101d36 */
.L_x_5026:
[----:B------:R-:W-:Y:S05]  /*7030*/  BSYNC B1 ;  /* 0x0000000000017941 */ /* 0x000fea0003800000 */
.L_x_5025:
        /* <DEDUP_REMOVED lines=117> */
.L_x_5032:
[----:B------:R-:W-:Y:S05]  /*7790*/  BSYNC B2 ;  /* 0x0000000000027941 */ /* 0x000fea0003800000 */
.L_x_5031:
[----:B--2---:R1:W-:Y:S02]  /*77a0*/  STG.E.128 desc[UR54][R48.64+0x40], R44 ;  /* 0x0000402c30007986 */ /* 0x0043e4000c101d36 */
.L_x_5030:
[----:B------:R-:W-:Y:S05]  /*77b0*/  BSYNC B1 ;  /* 0x0000000000017941 */ /* 0x000fea0003800000 */
.L_x_5029:
        /* <DEDUP_REMOVED lines=8> */
[--C-:B------:R-:W-:Y:S01]  /*7840*/  SHF.R.U32.HI R68, RZ, 0x10, R61.reuse ;  /* 0x00000010ff447819 */ /* 0x100fe2000001163d */
[----:B--2---:R-:W-:Y:S01]  /*7850*/  IMAD.MOV.U32 R51, RZ, RZ, R46 ;  /* 0x000000ffff337224 */ /* 0x004fe200078e002e */
[----:B------:R-:W-:Y:S01]  /*7860*/  SHF.R.U32.HI R66, RZ, 0x8, R61 ;  /* 0x00000008ff427819 */ /* 0x000fe2000001163d */
[----:B------:R-:W-:Y:S01]  /*7870*/  IMAD.MOV.U32 R60, RZ, RZ, R47 ;  /* 0x000000ffff3c7224 */ /* 0x000fe200078e002f */
[----:B------:R-:W-:Y:S02]  /*7880*/  LOP3.LUT R50, R61, 0xff, RZ, 0xc0, !PT ;  /* 0x000000ff3d327812 */ /* 0x000fe400078ec0ff */
[----:B------:R-:W-:Y:S01]  /*7890*/  SHF.R.U32.HI R67, RZ, 0x18, R61 ;  /* 0x00000018ff437819 */ /* 0x000fe2000001163d */
[----:B------:R-:W-:Y:S01]  /*78a0*/  IMAD.SHL.U32 R46, R66, 0x100, RZ ;  /* 0x00000100422e7824 */ /* 0x000fe200078e00ff */
[----:B------:R-:W-:Y:S02]  /*78b0*/  LOP3.LUT R61, R63, 0xff, RZ, 0xc0, !PT ;  /* 0x000000ff3f3d7812 */ /* 0x000fe400078ec0ff */
[----:B------:R-:W-:-:S02]  /*78c0*/  SHF.R.U32.HI R62, RZ, 0x18, R63 ;  /* 0x00000018ff3e7819 */ /* 0x000fc4000001163f */
[----:B------:R-:W-:Y:S02]  /*78d0*/  SHF.R.U32.HI R64, RZ, 0x8, R63 ;  /* 0x00000008ff407819 */ /* 0x000fe4000001163f */
[----:B------:R-:W-:Y:S02]  /*78e0*/  PRMT R62, R62, 0x654, R61 ;  /* 0x000006543e3e7816 */ /* 0x000fe4000000003d */
[----:B------:R-:W-:Y:S02]  /*78f0*/  SHF.R.U32.HI R65, RZ, 0x10, R63 ;  /* 0x00000010ff417819 */ /* 0x000fe4000001163f */
[----:B------:R-:W-:Y:S02]  /*7900*/  SHF.L.U32 R61, R64, 0x8, RZ ;  /* 0x00000008403d7819 */ /* 0x000fe400000006ff */
        /* <DEDUP_REMOVED lines=96> */
.L_x_5036:
[----:B------:R-:W-:Y:S05]  /*7f10*/  BSYNC B2 ;  /* 0x0000000000027941 */ /* 0x000fea0003800000 */
.L_x_5035:
[----:B--2---:R1:W-:Y:S02]  /*7f20*/  STG.E.128 desc[UR54][R48.64+0x60], R44 ;  /* 0x0000602c30007986 */ /* 0x0043e4000c101d36 */
.L_x_5034:
[----:B------:R-:W-:Y:S05]  /*7f30*/  BSYNC B1 ;  /* 0x0000000000017941 */ /* 0x000fea0003800000 */
.L_x_5033:
        /* <DEDUP_REMOVED lines=117> */
.L_x_5040:
[----:B------:R-:W-:Y:S05]  /*8690*/  BSYNC B2 ;  /* 0x0000000000027941 */ /* 0x000fea0003800000 */
.L_x_5039:
[----:B--2---:R1:W-:Y:S02]  /*86a0*/  STG.E.128 desc[UR54][R48.64+0x80], R44 ;  /* 0x0000802c30007986 */ /* 0x0043e4000c101d36 */
.L_x_5038:
[----:B------:R-:W-:Y:S05]  /*86b0*/  BSYNC B1 ;  /* 0x0000000000017941 */ /* 0x000fea0003800000 */
.L_x_5037:
[----:B------:R-:W-:-:S13]  /*86c0*/  ISETP.NE.AND P3, PT, R38, RZ, PT ;  /* 0x000000ff2600720c */ /* 0x000fda0003f65270 */
        /* <DEDUP_REMOVED lines=13> */
[--C-:B------:R-:W-:Y:S02]  /*87a0*/  SHF.R.U32.HI R53, RZ, 0x8, R55.reuse ;  /* 0x00000008ff357819 */ /* 0x100fe40000011637 */
[----:B------:R-:W-:-:S02]  /*87b0*/  SHF.R.U32.HI R57, RZ, 0x10, R55 ;  /* 0x00000010ff397819 */ /* 0x000fc40000011637 */
[----:B------:R-:W-:Y:S02]  /*87c0*/  LOP3.LUT R54, R55, 0xff0000ff, RZ, 0xc0, !PT ;  /* 0xff0000ff37367812 */ /* 0x000fe400078ec0ff */
[----:B------:R-:W-:Y:S02]  /*87d0*/  SHF.L.U32 R53, R53, 0x8, RZ ;  /* 0x0000000835357819 */ /* 0x000fe400000006ff */
[----:B------:R-:W-:Y:S02]  /*87e0*/  PRMT R47, R59, 0x654, R50 ;  /* 0x000006543b2f7816 */ /* 0x000fe40000000032 */
[----:B------:R-:W-:Y:S01]  /*87f0*/  LOP3.LUT R56, R54, 0xff00, R53, 0xf8, !PT ;  /* 0x0000ff0036387812 */ /* 0x000fe200078ef835 */
[----:B------:R-:W-:Y:S01]  /*8800*/  IMAD.U32 R53, R57, 0x10000, RZ ;  /* 0x0001000039357824 */ /* 0x000fe200078e00ff */
[----:B------:R-:W-:Y:S01]  /*8810*/  LOP3.LUT R50, R47, 0xff00, R46, 0xf8, !PT ;  /* 0x0000ff002f327812 */ /* 0x000fe200078ef82e */
[----:B------:R-:W-:Y:S01]  /*8820*/  IMAD.U32 R47, R58, 0x10000, RZ ;  /* 0x000100003a2f7824 */ /* 0x000fe200078e00ff */
[----:B------:R-:W-:-:S02]  /*8830*/  F2FP.F16.E4M3.UNPACK_B R54, R92.H1 ;  /* 0x0000005cff36723e */ /* 0x000fc400030006ff */
        /* <DEDUP_REMOVED lines=90> */
.L_x_5042:
[----:B------:R-:W-:Y:S05]  /*8de0*/  BSYNC B1 ;  /* 0x0000000000017941 */ /* 0x000fea0003800000 */
.L_x_5041:
[----:B--2---:R1:W-:Y:S01]  /*8df0*/  STG.E.128 desc[UR54][R48.64+0xa0], R44 ;  /* 0x0000a02c30007986 */ /* 0x0043e2000c101d36 */
[----:B------:R-:W-:Y:S05]  /*8e00*/  BRA `(.L_x_5020) ;  /* 0x0000006c00087947 */ /* 0x000fea0003800000 */
.L_x_4988:
        /* <DEDUP_REMOVED lines=54> */
.L_x_5044:
[----:B------:R-:W-:Y:S05]  /*9170*/  BSYNC B1 ;  /* 0x0000000000017941 */ /* 0x000fea0003800000 */
.L_x_5043:
        /* <DEDUP_REMOVED lines=37> */
.L_x_5046:
[----:B------:R-:W-:Y:S05]  /*93d0*/  BSYNC B1 ;  /* 0x0000000000017941 */ /* 0x000fea0003800000 */
.L_x_5045:
        /* <DEDUP_REMOVED lines=26> */
.L_x_5047:
[----:B0-----:R-:W-:Y:S01]  /*9580*/  IMAD R42, R17, 0x8, R16 ;  /* 0x00000008112a7824 */ /* 0x001fe200078e0210 */
[----:B------:R-:W-:Y:S01]  /*9590*/  SHF.L.U32 R43, R223, 0x1f, RZ ;  /* 0x0000001fdf2b7819 */ /* 0x000fe200000006ff */
[----:B------:R-:W0:Y:S01]  /*95a0*/  LDC R151, c[0x0][0x2e4] ;  /* 0x0000b900ff977b82 */ /* 0x000e220000000800 */
[----:B------:R-:W-:Y:S02]  /*95b0*/  BSSY B1, `(.L_x_5048) ;  /* 0x0000004000017945 */ /* 0x000fe40003800000 */
[----:B------:R-:W1:Y:S05]  /*95c0*/  SYNCS.PHASECHK.TRANS64.TRYWAIT P5, [R42+URZ+0x33490], R43 ;  /* 0x0334902b2a0075a7 */ /* 0x000e6a00080a017f */
[----:B------:R-:W2:Y:S01]  /*95d0*/  LDC.64 R136, c[0x0][0x2f0] ;  /* 0x0000bc00ff887b82 */ /* 0x000ea20000000a00 */
[----:B-1----:R-:W-:Y:S05]  /*95e0*/  @!P5 BRA `(.L_x_5049) ;  /* 0x0000024c009cd947 */ /* 0x002fea0003800000 */
.L_x_5319:
[----:B------:R-:W-:Y:S05]  /*95f0*/  BSYNC B1 ;  /* 0x0000000000017941 */ /* 0x000fea0003800000 */
.L_x_5048:
[----:B------:R-:W-:Y:S01]  /*9600*/  BSSY B1, `(.L_x_5050) ;  /* 0x00002ff000017945 */ /* 0x000fe20003800000 */
[----:B0-----:R-:W-:Y:S02]  /*9610*/  IMAD.IADD R152, R151, 0x1, -R122 ;  /* 0x0000000197987824 */ /* 0x001fe400078e0a7a */
[----:B------:R-:W-:Y:S01]  /*9620*/  IMAD.MOV.U32 R139, RZ, RZ, R99 ;  /* 0x000000ffff8b7224 */ /* 0x000fe200078e0063 */
[----:B------:R-:W-:Y:S06]  /*9630*/  @P4 BRA `(.L_x_5051) ;  /* 0x0000002c00ec4947 */ /* 0x000fec0003800000 */
[----:B------:R-:W-:Y:S01]  /*9640*/  ISETP.NE.AND P4, PT, R33, RZ, PT ;  /* 0x000000ff2100720c */ /* 0x000fe20003f85270 */
[-C--:B--2---:R-:W-:Y:S01]  /*9650*/  IMAD.WIDE.U32 R140, R23, R136.reuse, R138 ;  /* 0x00000088178c7225 */ /* 0x084fe200078e008a */
[----:B------:R-:W-:Y:S01]  /*9660*/  SHF.R.S32.HI R92, RZ, 0x1f, R23 ;  /* 0x0000001fff5c7819 */ /* 0x000fe20000011417 */
[----:B------:R-:W-:Y:S04]  /*9670*/  BSSY B2, `(.L_x_5052) ;  /* 0x00000fe000027945 */ /* 0x000fe80003800000 */
[----:B------:R-:W-:-:S04]  /*9680*/  IMAD R92, R92, R136, RZ ;  /* 0x000000885c5c7224 */ /* 0x000fc800078e02ff */
[----:B------:R-:W-:-:S05]  /*9690*/  IMAD R167, R23, R137, R92 ;  /* 0x0000008917a77224 */ /* 0x000fca00078e025c */
[----:B------:R-:W-:Y:S01]  /*96a0*/  IADD3 R167, R167, R141, RZ ;  /* 0x0000008da7a77210 */ /* 0x000fe20007ffe0ff */
[----:B------:R-:W-:Y:S06]  /*96b0*/  @!P4 BRA `(.L_x_5053) ;  /* 0x0000000c00e4c947 */ /* 0x000fec0003800000 */
        /* <DEDUP_REMOVED lines=21> */
[----:B------:R-:W2:Y:S01]  /*9810*/  LDS.128 R96, [R96+0x24200] ;  /* 0x0242000060607984 */ /* 0x000ea20000000c00 */
[----:B------:R-:W-:Y:S05]  /*9820*/  @P4 BRA `(.L_x_5055) ;  /* 0x0000000c005c4947 */ /* 0x000fea0003800000 */
[----:B0-----:R-:W-:Y:S01]  /*9830*/  IMAD.MOV.U32 R52, RZ, RZ, R92 ;  /* 0x000000ffff347224 */ /* 0x001fe200078e005c */
[----:B------:R-:W-:Y:S01]  /*9840*/  F2FP.F16.E4M3.UNPACK_B R181, R180.H1 ;  /* 0x000000b4ffb5723e */ /* 0x000fe200030006ff */
[----:B------:R-:W-:Y:S01]  /*9850*/  IMAD.MOV.U32 R191, RZ, RZ, R94 ;  /* 0x000000ffffbf7224 */ /* 0x000fe200078e005e */
[----:B--2---:R-:W-:Y:S02]  /*9860*/  F2FP.F16.E4M3.UNPACK_B R88, R96.H1 ;  /* 0x00000060ff58723e */ /* 0x004fe400030006ff */
[-C--:B------:R-:W-:Y:S01]  /*9870*/  F2FP.F16.E4M3.UNPACK_B R54, R52.reuse.H1 ;  /* 0x00000034ff36723e */ /* 0x080fe200030006ff */
        /* <DEDUP_REMOVED lines=17> */
[----:B------:R-:W-:Y:S01]  /*9990*/  F2FP.F16.E4M3.UNPACK_B R195, R173.H1 ;  /* 0x000000adffc3723e */ /* 0x000fe200030006ff */
        /* <DEDUP_REMOVED lines=12> */
[----:B------:R-:W-:-:S02]  /*9a60*/  HADD2.F32 R182, -RZ, R181.H0_H0 ;  /* 0x200000b5ffb67230 */ /* 0x000fc40000004100 */
[-C--:B------:R-:W-:Y:S01]  /*9a70*/  FMUL.FTZ R198, R194, R199.reuse ;  /* 0x000000c7c2c67220 */ /* 0x080fe20000410000 */
[----:B------:R-:W-:Y:S02]  /*9a80*/  HADD2.F32 R177, -RZ, R52.H0_H0 ;  /* 0x20000034ffb17230 */ /* 0x000fe40000004100 */
[----:B------:R-:W-:Y:S01]  /*9a90*/  FMUL.FTZ R199, R196, R199 ;  /* 0x000000c7c4c77220 */ /* 0x000fe20000410000 */
[----:B------:R-:W-:Y:S01]  /*9aa0*/  HADD2.F32 R54, -RZ, R88.H0_H0 ;  /* 0x20000058ff367230 */ /* 0x000fe20000004100 */
[----:B------:R-:W-:Y:S01]  /*9ab0*/  F2FP.F16.E4M3.UNPACK_B R98, R98 ;  /* 0x00000062ff62723e */ /* 0x000fe200020006ff */
[----:B------:R-:W-:Y:S02]  /*9ac0*/  HADD2.F32 R180, -RZ, R96.H0_H0 ;  /* 0x20000060ffb47230 */ /* 0x000fe40000004100 */
[-C--:B------:R-:W-:Y:S01]  /*9ad0*/  FMUL.FTZ R183, R177, R182.reuse ;  /* 0x000000b6b1b77220 */ /* 0x080fe20000410000 */
[----:B------:R-:W-:Y:S02]  /*9ae0*/  HADD2.F32 R88, -RZ, R88.H1_H1 ;  /* 0x30000058ff587230 */ /* 0x000fe40000004100 */
[----:B------:R-:W-:Y:S01]  /*9af0*/  FMUL.FTZ R184, R54, R182 ;  /* 0x000000b636b87220 */ /* 0x000fe20000410000 */
[----:B------:R-:W-:-:S02]  /*9b00*/  HADD2.F32 R52, -RZ, R52.H1_H1 ;  /* 0x30000034ff347230 */ /* 0x000fc40000004100 */
[-C--:B------:R-:W-:Y:S01]  /*9b10*/  FFMA.FTZ R54, R54, R180.reuse, R183 ;  /* 0x000000b436367223 */ /* 0x080fe200000100b7 */
[----:B------:R-:W-:Y:S02]  /*9b20*/  HADD2.F32 R183, -RZ, R181.H1_H1 ;  /* 0x300000b5ffb77230 */ /* 0x000fe40000004100 */
[----:B------:R-:W-:Y:S01]  /*9b30*/  FFMA.FTZ R199, R194, R197, R199 ;  /* 0x000000c5c2c77223 */ /* 0x000fe200000100c7 */
[----:B------:R-:W-:Y:S02]  /*9b40*/  HADD2.F32 R94, -RZ, R94.H1_H1 ;  /* 0x3000005eff5e7230 */ /* 0x000fe40000004100 */
[----:B------:R-:W-:Y:S01]  /*9b50*/  FFMA.FTZ R177, R177, R180, -R184 ;  /* 0x000000b4b1b17223 */ /* 0x000fe200000108b8 */
[----:B------:R-:W-:Y:S02]  /*9b60*/  HADD2.F32 R193, -RZ, R193.H1_H1 ;  /* 0x300000c1ffc17230 */ /* 0x000fe40000004100 */
[----:B------:R-:W-:Y:S01]  /*9b70*/  FMUL.FTZ R185, R88, R183 ;  /* 0x000000b758b97220 */ /* 0x000fe20000410000 */
[----:B------:R-:W-:-:S02]  /*9b80*/  HADD2.F32 R181, -RZ, R96.H1_H1 ;  /* 0x30000060ffb57230 */ /* 0x000fc40000004100 */
[C---:B------:R-:W-:Y:S01]  /*9b90*/  FMUL.FTZ R183, R52.reuse, R183 ;  /* 0x000000b734b77220 */ /* 0x040fe20000410000 */
[----:B------:R-:W-:Y:S02]  /*9ba0*/  HADD2.F32 R192, -RZ, R192.H1_H1 ;  /* 0x300000c0ffc07230 */ /* 0x000fe40000004100 */
[CC--:B------:R-:W-:Y:S01]  /*9bb0*/  FMUL.FTZ R194, R193.reuse, R94.reuse ;  /* 0x0000005ec1c27220 */ /* 0x0c0fe20000410000 */
[----:B------:R-:W-:Y:S02]  /*9bc0*/  HADD2.F32 R195, -RZ, R195.H1_H1 ;  /* 0x300000c3ffc37230 */ /* 0x000fe40000004100 */
[-C--:B------:R-:W-:Y:S01]  /*9bd0*/  FFMA.FTZ R96, R52, R181.reuse, -R185 ;  /* 0x000000b534607223 */ /* 0x080fe200000108b9 */
[----:B------:R-:W-:Y:S01]  /*9be0*/  FFMA.FTZ R88, R88, R181, R183 ;  /* 0x000000b558587223 */ /* 0x000fe200000100b7 */
[----:B------:R-:W-:Y:S01]  /*9bf0*/  FMUL.FTZ R94, R192, R94 ;  /* 0x0000005ec05e7220 */ /* 0x000fe20000410000 */
[--C-:B------:R-:W-:Y:S01]  /*9c00*/  SHF.R.U32.HI R180, RZ, 0x10, R53.reuse ;  /* 0x00000010ffb47819 */ /* 0x100fe20000011635 */
[----:B------:R-:W-:Y:S01]  /*9c10*/  FFMA.FTZ R198, R196, R197, -R198 ;  /* 0x000000c5c4c67223 */ /* 0x000fe200000108c6 */
[--C-:B------:R-:W-:Y:S01]  /*9c20*/  SHF.R.U32.HI R181, RZ, 0x8, R53.reuse ;  /* 0x00000008ffb57819 */ /* 0x100fe20000011635 */
[-C--:B------:R-:W-:Y:S01]  /*9c30*/  FFMA.FTZ R94, R193, R195.reuse, R94 ;  /* 0x000000c3c15e7223 */ /* 0x080fe2000001005e */
[----:B------:R-:W-:Y:S01]  /*9c40*/  LOP3.LUT R52, R53, 0xff, RZ, 0xc0, !PT ;  /* 0x000000ff35347812 */ /* 0x000fe200078ec0ff */
[----:B------:R-:W-:Y:S01]  /*9c50*/  FFMA.FTZ R192, R192, R195, -R194 ;  /* 0x000000c3c0c07223 */ /* 0x000fe200000108c2 */
[----:B------:R-:W-:Y:S01]  /*9c60*/  SHF.R.U32.HI R183, RZ, 0x18, R53 ;  /* 0x00000018ffb77819 */ /* 0x000fe20000011635 */
[----:B------:R-:W-:Y:S01]  /*9c70*/  HADD2.F32 R197, -RZ, R174.H0_H0 ;  /* 0x200000aeffc57230 */ /* 0x000fe20000004100 */
[----:B------:R-:W-:Y:S01]  /*9c80*/  F2FP.F16.E4M3.UNPACK_B R191, R191 ;  /* 0x000000bfffbf723e */ /* 0x000fe200020006ff */
[----:B------:R-:W-:Y:S01]  /*9c90*/  HADD2.F32 R193, -RZ, R98.H0_H0 ;  /* 0x20000062ffc17230 */ /* 0x000fe20000004100 */
[--C-:B------:R-:W-:Y:S01]  /*9ca0*/  SHF.R.U32.HI R182, RZ, 0x10, R55.reuse ;  /* 0x00000010ffb67819 */ /* 0x100fe20000011637 */
[----:B------:R-:W-:Y:S01]  /*9cb0*/  IMAD.SHL.U32 R181, R181, 0x100, RZ ;  /* 0x00000100b5b57824 */ /* 0x000fe200078e00ff */
[--C-:B------:R-:W-:Y:S01]  /*9cc0*/  SHF.R.U32.HI R184, RZ, 0x8, R55.reuse ;  /* 0x00000008ffb87819 */ /* 0x100fe20000011637 */
[--C-:B------:R-:W-:Y:S01]  /*9cd0*/  HADD2.F32 R195, -RZ, R191.reuse.H0_H0 ;  /* 0x200000bfffc37230 */ /* 0x100fe20000004100 */
[----:B------:R-:W-:Y:S01]  /*9ce0*/  LOP3.LUT R53, R55, 0xff, RZ, 0xc0, !PT ;  /* 0x000000ff37357812 */ /* 0x000fe200078ec0ff */
[-C--:B------:R-:W-:Y:S01]  /*9cf0*/  FMUL.FTZ R196, R193, R197.reuse ;  /* 0x000000c5c1c47220 */ /* 0x080fe20000410000 */
[----:B------:R-:W-:Y:S01]  /*9d00*/  SHF.R.U32.HI R185, RZ, 0x18, R55 ;  /* 0x00000018ffb97819 */ /* 0x000fe20000011637 */
[----:B------:R-:W-:Y:S01]  /*9d10*/  IMAD.U32 R182, R182, 0x10000, RZ ;  /* 0x00010000b6b67824 */ /* 0x000fe200078e00ff */
[--C-:B------:R-:W-:Y:S01]  /*9d20*/  SHF.R.U32.HI R55, RZ, 0x10, R89.reuse ;  /* 0x00000010ff377819 */ /* 0x100fe20000011659 */
[----:B------:R-:W-:Y:S01]  /*9d30*/  FMUL.FTZ R197, R195, R197 ;  /* 0x000000c5c3c57220 */ /* 0x000fe20000410000 */
[--C-:B------:R-:W-:Y:S01]  /*9d40*/  SHF.R.U32.HI R186, RZ, 0x8, R89.reuse ;  /* 0x00000008ffba7819 */ /* 0x100fe20000011659 */
[----:B------:R-:W-:Y:S01]  /*9d50*/  HADD2.F32 R174, -RZ, R174.H1_H1 ;  /* 0x300000aeffae7230 */ /* 0x000fe20000004100 */
[----:B------:R-:W-:Y:S01]  /*9d60*/  LOP3.LUT R187, R89, 0xff, RZ, 0xc0, !PT ;  /* 0x000000ff59bb7812 */ /* 0x000fe200078ec0ff */
[----:B------:R-:W-:Y:S01]  /*9d70*/  IMAD.U32 R55, R55, 0x10000, RZ ;  /* 0x0001000037377824 */ /* 0x000fe200078e00ff */
[----:B------:R-:W-:Y:S01]  /*9d80*/  SHF.R.U32.HI R190, RZ, 0x18, R89 ;  /* 0x00000018ffbe7819 */ /* 0x000fe20000011659 */
[----:B------:R-:W-:Y:S01]  /*9d90*/  IMAD.SHL.U32 R186, R186, 0x100, RZ ;  /* 0x00000100baba7824 */ /* 0x000fe200078e00ff */
[--C-:B------:R-:W-:Y:S01]  /*9da0*/  SHF.R.U32.HI R188, RZ, 0x8, R91.reuse ;  /* 0x00000008ffbc7819 */ /* 0x100fe2000001165b */
[----:B------:R-:W-:Y:S01]  /*9db0*/  HADD2.F32 R191, -RZ, R191.H1_H1 ;  /* 0x300000bfffbf7230 */ /* 0x000fe20000004100 */
[----:B------:R-:W-:-:S02]  /*9dc0*/  SHF.R.U32.HI R89, RZ, 0x10, R91 ;  /* 0x00000010ff597819 */ /* 0x000fc4000001165b */
[----:B------:R-:W-:Y:S01]  /*9dd0*/  LOP3.LUT R189, R91, 0xff, RZ, 0xc0, !PT ;  /* 0x000000ff5bbd7812 */ /* 0x000fe200078ec0ff */
[----:B------:R-:W-:Y:S01]  /*9de0*/  IMAD.SHL.U32 R188, R188, 0x100, RZ ;  /* 0x00000100bcbc7824 */ /* 0x000fe200078e00ff */
[----:B------:R-:W-:Y:S02]  /*9df0*/  SHF.R.U32.HI R91, RZ, 0x18, R91 ;  /* 0x00000018ff5b7819 */ /* 0x000fe4000001165b */
[----:B------:R-:W-:Y:S02]  /*9e00*/  F2FP.F16.E4M3.UNPACK_B R173, R173 ;  /* 0x000000adffad723e */ /* 0x000fe400020006ff */
[----:B------:R-:W-:Y:S02]  /*9e10*/  PRMT R91, R91, 0x654, R189 ;  /* 0x000006545b5b7816 */ /* 0x000fe400000000bd */
[----:B------:R-:W-:Y:S01]  /*9e20*/  PRMT R187, R190, 0x654, R187 ;  /* 0x00000654bebb7816 */ /* 0x000fe200000000bb */
[----:B------:R-:W-:Y:S01]  /*9e30*/  HADD2.F32 R194, -RZ, R173.H0_H0 ;  /* 0x200000adffc27230 */ /* 0x000fe20000004100 */
[----:B------:R-:W-:-:S02]  /*9e40*/  PRMT R52, R183, 0x654, R52 ;  /* 0x00000654b7347816 */ /* 0x000fc40000000034 */
[----:B------:R-:W-:Y:S02]  /*9e50*/  PRMT R53, R185, 0x654, R53 ;  /* 0x00000654b9357816 */ /* 0x000fe40000000035 */
[----:B------:R-:W-:Y:S01]  /*9e60*/  SHF.L.U32 R184, R184, 0x8, RZ ;  /* 0x00000008b8b87819 */ /* 0x000fe200000006ff */
[-C--:B------:R-:W-:Y:S01]  /*9e70*/  FFMA.FTZ R197, R193, R194.reuse, R197 ;  /* 0x000000c2c1c57223 */ /* 0x080fe200000100c5 */
[----:B------:R-:W-:Y:S01]  /*9e80*/  LOP3.LUT R188, R91, 0xff00, R188, 0xf8, !PT ;  /* 0x0000ff005bbc7812 */ /* 0x000fe200078ef8bc */
[----:B------:R-:W-:Y:S01]  /*9e90*/  IMAD.U32 R91, R180, 0x10000, RZ ;  /* 0x00010000b45b7824 */ /* 0x000fe200078e00ff */
[----:B------:R-:W-:Y:S01]  /*9ea0*/  LOP3.LUT R186, R187, 0xff00, R186, 0xf8, !PT ;  /* 0x0000ff00bbba7812 */ /* 0x000fe200078ef8ba */
[----:B------:R-:W-:Y:S01]  /*9eb0*/  HADD2.F32 R193, -RZ, R98.H1_H1 ;  /* 0x30000062ffc17230 */ /* 0x000fe20000004100 */
[----:B------:R-:W-:Y:S01]  /*9ec0*/  LOP3.LUT R52, R52, 0xff00, R181, 0xf8, !PT ;  /* 0x0000ff0034347812 */ /* 0x000fe200078ef8b5 */
[----:B------:R-:W-:Y:S01]  /*9ed0*/  HADD2.F32 R98, -RZ, R173.H1_H1 ;  /* 0x300000adff627230 */ /* 0x000fe20000004100 */
[----:B------:R-:W-:Y:S01]  /*9ee0*/  LOP3.LUT R53, R53, 0xff00, R184, 0xf8, !PT ;  /* 0x0000ff0035357812 */ /* 0x000fe200078ef8b8 */
[----:B------:R-:W-:Y:S01]  /*9ef0*/  FFMA.FTZ R196, R195, R194, -R196 ;  /* 0x000000c2c3c47223 */ /* 0x000fe200000108c4 */
[----:B------:R-:W-:Y:S01]  /*9f00*/  F2FP.SATFINITE.E4M3.F32.PACK_AB_MERGE_C R92, R179, R92, RZ ;  /* 0x0000005cb35c723e */ /* 0x000fe200048070ff */
[-C--:B------:R-:W-:Y:S01]  /*9f10*/  FMUL.FTZ R194, R193, R174.reuse ;  /* 0x000000aec1c27220 */ /* 0x080fe20000410000 */
[----:B------:R-:W-:Y:S01]  /*9f20*/  LOP3.LUT R55, R186, 0xff0000, R55, 0xf8, !PT ;  /* 0x00ff0000ba377812 */ /* 0x000fe200078ef837 */
[C---:B------:R-:W-:Y:S01]  /*9f30*/  FMUL.FTZ R174, R191.reuse, R174 ;  /* 0x000000aebfae7220 */ /* 0x040fe20000410000 */
[----:B------:R-:W-:Y:S01]  /*9f40*/  F2FP.SATFINITE.E4M3.F32.PACK_AB_MERGE_C R173, R178, R90, RZ ;  /* 0x0000005ab2ad723e */ /* 0x000fe200048070ff */
[-C--:B------:R-:W-:Y:S01]  /*9f50*/  FFMA.FTZ R191, R191, R98.reuse, -R194 ;  /* 0x00000062bfbf7223 */ /* 0x080fe200000108c2 */
[----:B------:R-:W-:Y:S01]  /*9f60*/  LOP3.LUT R91, R52, 0xff0000, R91, 0xf8, !PT ;  /* 0x00ff0000345b7812 */ /* 0x000fe200078ef85b */
[----:B------:R-:W-:Y:S01]  /*9f70*/  FFMA.FTZ R174, R193, R98, R174 ;  /* 0x00000062c1ae7223 */ /* 0x000fe200000100ae */
[----:B------:R-:W-:Y:S01]  /*9f80*/  LOP3.LUT R52, R53, 0xff0000, R182, 0xf8, !PT ;  /* 0x00ff000035347812 */ /* 0x000fe200078ef8b6 */
[----:B------:R-:W-:Y:S01]  /*9f90*/  IMAD.U32 R53, R89, 0x10000, RZ ;  /* 0x0001000059357824 */ /* 0x000fe200078e00ff */
[----:B------:R-:W-:-:S02]  /*9fa0*/  F2FP.SATFINITE.E4M3.F32.PACK_AB_MERGE_C R92, R96, R177, R92 ;  /* 0x000000b1605c723e */ /* 0x000fc4000480705c */
[----:B------:R-:W-:Y:S02]  /*9fb0*/  F2FP.F16.E4M3.UNPACK_B R89, R97 ;  /* 0x00000061ff59723e */ /* 0x000fe400020006ff */
[----:B------:R-:W-:Y:S02]  /*9fc0*/  F2FP.SATFINITE.E4M3.F32.PACK_AB_MERGE_C R96, R88, R54, R173 ;  /* 0x000000365860723e */ /* 0x000fe400048070ad */
[----:B------:R-:W-:Y:S01]  /*9fd0*/  F2FP.F16.E4M3.UNPACK_B R178, R55 ;  /* 0x00000037ffb2723e */ /* 0x000fe200020006ff */
[--C-:B------:R-:W-:Y:S01]  /*9fe0*/  HADD2.F32 R90, -RZ, R89.reuse.H0_H0 ;  /* 0x20000059ff5a7230 */ /* 0x100fe20000004100 */
[----:B------:R-:W-:Y:S01]  /*9ff0*/  F2FP.F16.E4M3.UNPACK_B R54, R93 ;  /* 0x0000005dff36723e */ /* 0x000fe200020006ff */
[----:B------:R-:W-:Y:S01]  /*a000*/  HADD2.F32 R173, -RZ, R89.H1_H1 ;  /* 0x30000059ffad7230 */ /* 0x000fe20000004100 */
[----:B------:R-:W-:Y:S01]  /*a010*/  F2FP.F16.E4M3.UNPACK_B R177, R91 ;  /* 0x0000005bffb1723e */ /* 0x000fe200020006ff */
[----:B------:R-:W-:Y:S01]  /*a020*/  HADD2.F32 R181, -RZ, R178.H0_H0 ;  /* 0x200000b2ffb57230 */ /* 0x000fe20000004100 */
[----:B------:R-:W-:Y:S01]  /*a030*/  F2FP.SATFINITE.E4M3.F32.PACK_AB_MERGE_C R98, R94, R199, RZ ;  /* 0x000000c75e62723e */ /* 0x000fe200048070ff */
[----:B------:R-:W-:Y:S01]  /*a040*/  HADD2.F32 R88, -RZ, R54.H0_H0 ;  /* 0x20000036ff587230 */ /* 0x000fe20000004100 */
[----:B------:R-:W-:Y:S01]  /*a050*/  F2FP.F16.E4M3.UNPACK_B R97, R97.H1 ;  /* 0x00000061ff61723e */ /* 0x000fe200030006ff */
[----:B------:R-:W-:-:S02]  /*a060*/  HADD2.F32 R178, -RZ, R178.H1_H1 ;  /* 0x300000b2ffb27230 */ /* 0x000fc40000004100 */
[----:B------:R-:W-:Y:S01]  /*a070*/  FMUL.FTZ R183, R90, R181 ;  /* 0x000000b55ab77220 */ /* 0x000fe20000410000 */
[----:B------:R-:W-:Y:S01]  /*a080*/  HADD2.F32 R89, -RZ, R54.H1_H1 ;  /* 0x30000036ff597230 */ /* 0x000fe20000004100 */
[----:B------:R-:W-:Y:S01]  /*a090*/  F2FP.SATFINITE.E4M3.F32.PACK_AB_MERGE_C R98, R174, R197, R98 ;  /* 0x000000c5ae62723e */ /* 0x000fe20004807062 */
[--C-:B------:R-:W-:Y:S02]  /*a0a0*/  HADD2.F32 R179, -RZ, R177.reuse.H0_H0 ;  /* 0x200000b1ffb37230 */ /* 0x100fe40000004100 */
[C---:B------:R-:W-:Y:S01]  /*a0b0*/  FMUL.FTZ R181, R88.reuse, R181 ;  /* 0x000000b558b57220 */ /* 0x040fe20000410000 */
[----:B------:R-:W-:Y:S02]  /*a0c0*/  HADD2.F32 R174, -RZ, R177.H1_H1 ;  /* 0x300000b1ffae7230 */ /* 0x000fe40000004100 */
[-C--:B------:R-:W-:Y:S01]  /*a0d0*/  FMUL.FTZ R180, R173, R178.reuse ;  /* 0x000000b2adb47220 */ /* 0x080fe20000410000 */
[----:B------:R-:W-:Y:S01]  /*a0e0*/  FMUL.FTZ R178, R89, R178 ;  /* 0x000000b259b27220 */ /* 0x000fe20000410000 */
[-C--:B------:R-:W-:Y:S01]  /*a0f0*/  FFMA.FTZ R54, R88, R179.reuse, -R183 ;  /* 0x000000b358367223 */ /* 0x080fe200000108b7 */
[----:B------:R-:W-:Y:S01]  /*a100*/  FFMA.FTZ R88, R90, R179, R181 ;  /* 0x000000b35a587223 */ /* 0x000fe200000100b5 */
[----:B------:R-:W-:Y:S01]  /*a110*/  F2FP.F16.E4M3.UNPACK_B R90, R93.H1 ;  /* 0x0000005dff5a723e */ /* 0x000fe200030006ff */
[-C--:B------:R-:W-:Y:S01]  /*a120*/  FFMA.FTZ R93, R173, R174.reuse, R178 ;  /* 0x000000aead5d7223 */ /* 0x080fe200000100b2 */
[----:B------:R-:W-:Y:S01]  /*a130*/  F2FP.F16.E4M3.UNPACK_B R173, R55.H1 ;  /* 0x00000037ffad723e */ /* 0x000fe200030006ff */
[----:B------:R-:W-:Y:S01]  /*a140*/  FFMA.FTZ R89, R89, R174, -R180 ;  /* 0x000000ae59597223 */ /* 0x000fe200000108b4 */
[----:B------:R-:W-:Y:S01]  /*a150*/  F2FP.F16.E4M3.UNPACK_B R91, R91.H1 ;  /* 0x0000005bff5b723e */ /* 0x000fe200030006ff */
[--C-:B------:R-:W-:Y:S01]  /*a160*/  HADD2.F32 R55, -RZ, R90.reuse.H0_H0 ;  /* 0x2000005aff377230 */ /* 0x100fe20000004100 */
[----:B------:R-:W-:Y:S01]  /*a170*/  LOP3.LUT R53, R188, 0xff0000, R53, 0xf8, !PT ;  /* 0x00ff0000bc357812 */ /* 0x000fe200078ef835 */
[----:B------:R-:W-:Y:S01]  /*a180*/  HADD2.F32 R174, -RZ, R90.H1_H1 ;  /* 0x3000005affae7230 */ /* 0x000fe20000004100 */
[----:B------:R-:W-:Y:S01]  /*a190*/  F2FP.SATFINITE.E4M3.F32.PACK_AB_MERGE_C R192, R192, R198, RZ ;  /* 0x000000c6c0c0723e */ /* 0x000fe200048070ff */
[----:B------:R-:W-:Y:S01]  /*a1a0*/  HADD2.F32 R90, -RZ, R97.H0_H0 ;  /* 0x20000061ff5a7230 */ /* 0x000fe20000004100 */
[----:B------:R-:W-:Y:S01]  /*a1b0*/  F2FP.F16.E4M3.UNPACK_B R185, R53.H1 ;  /* 0x00000035ffb9723e */ /* 0x000fe200030006ff */
[----:B------:R-:W-:Y:S01]  /*a1c0*/  HADD2.F32 R177, -RZ, R173.H0_H0 ;  /* 0x200000adffb17230 */ /* 0x000fe20000004100 */
[----:B------:R-:W-:Y:S01]  /*a1d0*/  F2FP.SATFINITE.E4M3.F32.PACK_AB_MERGE_C R94, R191, R196, R192 ;  /* 0x000000c4bf5e723e */ /* 0x000fe200048070c0 */
[----:B------:R-:W-:-:S02]  /*a1e0*/  HADD2.F32 R97, -RZ, R97.H1_H1 ;  /* 0x30000061ff617230 */ /* 0x000fc40000004100 */
[----:B------:R-:W-:Y:S02]  /*a1f0*/  HADD2.F32 R178, -RZ, R173.H1_H1 ;  /* 0x300000adffb27230 */ /* 0x000fe40000004100 */
[-C--:B------:R-:W-:Y:S01]  /*a200*/  FMUL.FTZ R180, R90, R177.reuse ;  /* 0x000000b15ab47220 */ /* 0x080fe20000410000 */
        /* <DEDUP_REMOVED lines=8> */
[----:B------:R-:W-:Y:S01]  /*a290*/  FFMA.FTZ R174, R174, R91, -R179 ;  /* 0x0000005baeae7223 */ /* 0x000fe200000108b3 */
[----:B------:R-:W-:Y:S01]  /*a2a0*/  F2FP.F16.E4M3.UNPACK_B R173, R53 ;  /* 0x00000035ffad723e */ /* 0x000fe200020006ff */
[----:B------:R-:W-:Y:S01]  /*a2b0*/  FFMA.FTZ R91, R97, R91, R178 ;  /* 0x0000005b615b7223 */ /* 0x000fe200000100b2 */
[-C--:B------:R-:W-:Y:S01]  /*a2c0*/  F2FP.F16.E4M3.UNPACK_B R97, R95.reuse ;  /* 0x0000005fff61723e */ /* 0x080fe200020006ff */
[----:B------:R-:W-:Y:S01]  /*a2d0*/  HADD2.F32 R181, -RZ, R177.H0_H0 ;  /* 0x200000b1ffb57230 */ /* 0x000fe20000004100 */
[----:B------:R-:W-:Y:S01]  /*a2e0*/  F2FP.F16.E4M3.UNPACK_B R178, R95.H1 ;  /* 0x0000005fffb2723e */ /* 0x000fe200030006ff */
[----:B------:R-:W-:Y:S01]  /*a2f0*/  HADD2.F32 R186, -RZ, R173.H0_H0 ;  /* 0x200000adffba7230 */ /* 0x000fe20000004100 */
[----:B------:R-:W-:Y:S01]  /*a300*/  F2FP.F16.E4M3.UNPACK_B R95, R52 ;  /* 0x00000034ff5f723e */ /* 0x000fe200020006ff */
[----:B------:R-:W-:Y:S01]  /*a310*/  HADD2.F32 R179, -RZ, R97.H0_H0 ;  /* 0x20000061ffb37230 */ /* 0x000fe20000004100 */
[----:B------:R-:W-:Y:S01]  /*a320*/  F2FP.F16.E4M3.UNPACK_B R180, R99.H1 ;  /* 0x00000063ffb4723e */ /* 0x000fe200030006ff */
[----:B------:R-:W-:-:S02]  /*a330*/  HADD2.F32 R187, -RZ, R185.H0_H0 ;  /* 0x200000b9ffbb7230 */ /* 0x000fc40000004100 */
[----:B------:R-:W-:Y:S01]  /*a340*/  FMUL.FTZ R188, R181, R186 ;  /* 0x000000bab5bc7220 */ /* 0x000fe20000410000 */
[----:B------:R-:W-:Y:S01]  /*a350*/  HADD2.F32 R184, -RZ, R95.H0_H0 ;  /* 0x2000005fffb87230 */ /* 0x000fe20000004100 */
[----:B------:R-:W-:Y:S01]  /*a360*/  F2FP.F16.E4M3.UNPACK_B R99, R52.H1 ;  /* 0x00000034ff63723e */ /* 0x000fe200030006ff */
[----:B------:R-:W-:Y:S02]  /*a370*/  HADD2.F32 R182, -RZ, R180.H0_H0 ;  /* 0x200000b4ffb67230 */ /* 0x000fe40000004100 */
[C---:B------:R-:W-:Y:S01]  /*a380*/  FMUL.FTZ R186, R179.reuse, R186 ;  /* 0x000000bab3ba7220 */ /* 0x040fe20000410000 */
[----:B------:R-:W-:Y:S02]  /*a390*/  HADD2.F32 R185, -RZ, R185.H1_H1 ;  /* 0x300000b9ffb97230 */ /* 0x000fe40000004100 */
[----:B------:R-:W-:Y:S01]  /*a3a0*/  FFMA.FTZ R52, R179, R184, -R188 ;  /* 0x000000b8b3347223 */ /* 0x000fe200000108bc */
[----:B------:R-:W-:Y:S02]  /*a3b0*/  HADD2.F32 R179, -RZ, R178.H0_H0 ;  /* 0x200000b2ffb37230 */ /* 0x000fe40000004100 */
[----:B------:R-:W-:Y:S01]  /*a3c0*/  FMUL.FTZ R188, R182, R187 ;  /* 0x000000bbb6bc7220 */ /* 0x000fe20000410000 */
[----:B------:R-:W-:-:S02]  /*a3d0*/  HADD2.F32 R183, -RZ, R99.H0_H0 ;  /* 0x20000063ffb77230 */ /* 0x000fc40000004100 */
[----:B------:R-:W-:Y:S01]  /*a3e0*/  FFMA.FTZ R53, R181, R184, R186 ;  /* 0x000000b8b5357223 */ /* 0x000fe200000100ba */
[----:B------:R-:W-:Y:S02]  /*a3f0*/  HADD2.F32 R181, -RZ, R180.H1_H1 ;  /* 0x300000b4ffb57230 */ /* 0x000fe40000004100 */
[C---:B------:R-:W-:Y:S01]  /*a400*/  FMUL.FTZ R187, R179.reuse, R187 ;  /* 0x000000bbb3bb7220 */ /* 0x040fe20000410000 */
[----:B------:R-:W-:Y:S02]  /*a410*/  HADD2.F32 R178, -RZ, R178.H1_H1 ;  /* 0x300000b2ffb27230 */ /* 0x000fe40000004100 */
[-C--:B------:R-:W-:Y:S01]  /*a420*/  FFMA.FTZ R179, R179, R183.reuse, -R188 ;  /* 0x000000b7b3b37223 */ /* 0x080fe200000108bc */
[----:B------:R-:W-:Y:S02]  /*a430*/  HADD2.F32 R99, -RZ, R99.H1_H1 ;  /* 0x30000063ff637230 */ /* 0x000fe40000004100 */
[----:B------:R-:W-:Y:S01]  /*a440*/  FFMA.FTZ R180, R182, R183, R187 ;  /* 0x000000b7b6b47223 */ /* 0x000fe200000100bb */
        /* <DEDUP_REMOVED lines=9> */
[----:B------:R-:W-:Y:S01]  /*a4e0*/  F2FP.SATFINITE.E4M3.F32.PACK_AB_MERGE_C R55, R174, R55, RZ ;  /* 0x00000037ae37723e */ /* 0x000fe200048070ff */
[C---:B------:R-:W-:Y:S01]  /*a4f0*/  FMUL.FTZ R182, R97.reuse, R182 ;  /* 0x000000b661b67220 */ /* 0x040fe20000410000 */
[----:B------:R-:W-:Y:S01]  /*a500*/  F2FP.SATFINITE.E4M3.F32.PACK_AB_MERGE_C R179, R186, R179, RZ ;  /* 0x000000b3bab3723e */ /* 0x000fe200048070ff */
[----:B------:R-:W-:Y:S01]  /*a510*/  FFMA.FTZ R97, R97, R178, -R184 ;  /* 0x000000b261617223 */ /* 0x000fe200000108b8 */
[----:B------:R-:W-:Y:S01]  /*a520*/  F2FP.SATFINITE.E4M3.F32.PACK_AB_MERGE_C R90, R91, R90, RZ ;  /* 0x0000005a5b5a723e */ /* 0x000fe200048070ff */
[----:B------:R-:W-:Y:S01]  /*a530*/  FFMA.FTZ R182, R177, R178, R182 ;  /* 0x000000b2b1b67223 */ /* 0x000fe200000100b6 */
[----:B------:R-:W-:-:S02]  /*a540*/  F2FP.SATFINITE.E4M3.F32.PACK_AB_MERGE_C R55, R89, R54, R55 ;  /* 0x000000365937723e */ /* 0x000fc40004807037 */
[----:B------:R-:W-:Y:S02]  /*a550*/  F2FP.SATFINITE.E4M3.F32.PACK_AB_MERGE_C R99, R99, R180, RZ ;  /* 0x000000b46363723e */ /* 0x000fe400048070ff */
[----:B------:R-:W-:Y:S02]  /*a560*/  F2FP.SATFINITE.E4M3.F32.PACK_AB_MERGE_C R95, R97, R52, R179 ;  /* 0x00000034615f723e */ /* 0x000fe400048070b3 */
[----:B------:R-:W-:Y:S01]  /*a570*/  F2FP.SATFINITE.E4M3.F32.PACK_AB_MERGE_C R97, R93, R88, R90 ;  /* 0x000000585d61723e */ /* 0x000fe2000480705a */
[----:B------:R-:W-:Y:S01]  /*a580*/  IMAD.MOV.U32 R93, RZ, RZ, R55 ;  /* 0x000000ffff5d7224 */ /* 0x000fe200078e0037 */
[----:B------:R-:W-:-:S07]  /*a590*/  F2FP.SATFINITE.E4M3.F32.PACK_AB_MERGE_C R99, R182, R53, R99 ;  /* 0x00000035b663723e */ /* 0x000fce0004807063 */
.L_x_5055:
[----:B------:R-:W-:Y:S05]  /*a5a0*/  BSYNC B3 ;  /* 0x0000000000037941 */ /* 0x000fea0003800000 */
.L_x_5054:
[----:B------:R-:W-:-:S13]  /*a5b0*/  ISETP.GE.AND P4, PT, R176, R151, PT ;  /* 0x00000097b000720c */ /* 0x000fda0003f86270 */
[--C-:B------:R-:W-:Y:S02]  /*a5c0*/  @!P4 SHF.R.S32.HI R52, RZ, 0x1f, R176.reuse ;  /* 0x0000001fff34c819 */ /* 0x100fe400000114b0 */
[----:B------:R-:W-:-:S04]  /*a5d0*/  @!P4 IADD3 R55, P5, P6, R120, R140, R176 ;  /* 0x0000008c7837c210 */ /* 0x000fc80007ebe0b0 */
[----:B------:R-:W-:Y:S02]  /*a5e0*/  @!P4 IADD3.X R88, R0, R167, R52, P5, P6 ;  /* 0x000000a70058c210 */ /* 0x000fe40002fec434 */
[----:B------:R-:W-:-:S04]  /*a5f0*/  IADD3 R52, P5, R175, R124, RZ ;  /* 0x0000007caf347210 */ /* 0x000fc80007fbe0ff */
[----:B------:R-:W-:Y:S02]  /*a600*/  IADD3.X R53, R172, R125, RZ, P5, !PT ;  /* 0x0000007dac357210 */ /* 0x000fe40002ffe4ff */
[----:B------:R-:W-:-:S03]  /*a610*/  @!P4 IADD3 R54, P5, R55, R124, RZ ;  /* 0x0000007c3736c210 */ /* 0x000fc60007fbe0ff */
[----:B0-----:R0:W-:Y:S02]  /*a620*/  STG.E.128 desc[UR54][R52.64], R92 ;  /* 0x0000005c34007986 */ /* 0x0011e4000c101d36 */
[----:B------:R-:W-:-:S05]  /*a630*/  @!P4 IMAD.X R55, R88, 0x1, R125, P5 ;  /* 0x000000015837c824 */ /* 0x000fca00028e067d */
[----:B--2---:R0:W-:Y:S03]  /*a640*/  @!P4 STG.E.128 desc[UR54][R54.64], R96 ;  /* 0x000000603600c986 */ /* 0x0041e6000c101d36 */
.L_x_5053:
[----:B------:R-:W-:Y:S05]  /*a650*/  BSYNC B2 ;  /* 0x0000000000027941 */ /* 0x000fea0003800000 */
.L_x_5052:
        /* <DEDUP_REMOVED lines=26> */
[--C-:B------:R-:W-:Y:S01]  /*a800*/  SHF.R.U32.HI R179, RZ, 0x18, R49.reuse ;  /* 0x00000018ffb37819 */ /* 0x100fe20000011631 */
[----:B--2---:R-:W-:Y:S01]  /*a810*/  IMAD.MOV.U32 R60, RZ, RZ, R54 ;  /* 0x000000ffff3c7224 */ /* 0x004fe200078e0036 */
[----:B------:R-:W-:Y:S02]  /*a820*/  LOP3.LUT R50, R49, 0xff, RZ, 0xc0, !PT ;  /* 0x000000ff31327812 */ /* 0x000fe400078ec0ff */
[----:B------:R-:W-:Y:S02]  /*a830*/  SHF.R.U32.HI R174, RZ, 0x8, R49 ;  /* 0x00000008ffae7819 */ /* 0x000fe40000011631 */
[--C-:B------:R-:W-:Y:S02]  /*a840*/  SHF.R.U32.HI R177, RZ, 0x18, R51.reuse ;  /* 0x00000018ffb17819 */ /* 0x100fe40000011633 */
[----:B------:R-:W-:Y:S02]  /*a850*/  LOP3.LUT R62, R51, 0xff, RZ, 0xc0, !PT ;  /* 0x000000ff333e7812 */ /* 0x000fe400078ec0ff */
[----:B------:R-:W-:-:S02]  /*a860*/  SHF.R.U32.HI R98, RZ, 0x8, R51 ;  /* 0x00000008ff627819 */ /* 0x000fc40000011633 */
[----:B------:R-:W-:Y:S02]  /*a870*/  SHF.R.U32.HI R48, RZ, 0x10, R51 ;  /* 0x00000010ff307819 */ /* 0x000fe40000011633 */
[--C-:B------:R-:W-:Y:S02]  /*a880*/  SHF.R.U32.HI R97, RZ, 0x18, R63.reuse ;  /* 0x00000018ff617819 */ /* 0x100fe4000001163f */
[----:B------:R-:W-:Y:S01]  /*a890*/  LOP3.LUT R96, R63, 0xff, RZ, 0xc0, !PT ;  /* 0x000000ff3f607812 */ /* 0x000fe200078ec0ff */
[----:B------:R-:W-:Y:S01]  /*a8a0*/  IMAD.U32 R48, R48, 0x10000, RZ ;  /* 0x0001000030307824 */ /* 0x000fe200078e00ff */
[--C-:B------:R-:W-:Y:S02]  /*a8b0*/  SHF.R.U32.HI R173, RZ, 0x8, R63.reuse ;  /* 0x00000008ffad7819 */ /* 0x100fe4000001163f */
[----:B------:R-:W-:Y:S02]  /*a8c0*/  SHF.R.U32.HI R51, RZ, 0x10, R63 ;  /* 0x00000010ff337819 */ /* 0x000fe4000001163f */
[----:B------:R-:W-:Y:S01]  /*a8d0*/  SHF.R.U32.HI R172, RZ, 0x10, R49 ;  /* 0x00000010ffac7819 */ /* 0x000fe20000011631 */
[----:B------:R-:W-:Y:S01]  /*a8e0*/  IMAD.SHL.U32 R173, R173, 0x100, RZ ;  /* 0x00000100adad7824 */ /* 0x000fe200078e00ff */
[----:B------:R-:W-:-:S02]  /*a8f0*/  PRMT R50, R179, 0x654, R50 ;  /* 0x00000654b3327816 */ /* 0x000fc40000000032 */
[----:B------:R-:W-:Y:S02]  /*a900*/  SHF.L.U32 R63, R174, 0x8, RZ ;  /* 0x00000008ae3f7819 */ /* 0x000fe400000006ff */
[----:B------:R-:W-:Y:S02]  /*a910*/  SHF.R.U32.HI R175, RZ, 0x18, R61 ;  /* 0x00000018ffaf7819 */ /* 0x000fe4000001163d */
[----:B------:R-:W-:Y:S01]  /*a920*/  LOP3.LUT R50, R50, 0xff00, R63, 0xf8, !PT ;  /* 0x0000ff0032327812 */ /* 0x000fe200078ef83f */
[----:B------:R-:W-:Y:S01]  /*a930*/  IMAD.U32 R63, R172, 0x10000, RZ ;  /* 0x00010000ac3f7824 */ /* 0x000fe200078e00ff */
[----:B------:R-:W-:Y:S01]  /*a940*/  LOP3.LUT R94, R61, 0xff, RZ, 0xc0, !PT ;  /* 0x000000ff3d5e7812 */ /* 0x000fe200078ec0ff */
[----:B------:R-:W-:Y:S01]  /*a950*/  IMAD.U32 R172, R51, 0x10000, RZ ;  /* 0x0001000033ac7824 */ /* 0x000fe200078e00ff */
[--C-:B------:R-:W-:Y:S02]  /*a960*/  SHF.R.U32.HI R99, RZ, 0x8, R61.reuse ;  /* 0x00000008ff637819 */ /* 0x100fe4000001163d */
[----:B------:R-:W-:Y:S01]  /*a970*/  SHF.R.U32.HI R49, RZ, 0x10, R61 ;  /* 0x00000010ff317819 */ /* 0x000fe2000001163d */
[----:B------:R-:W-:Y:S01]  /*a980*/  IMAD.MOV.U32 R61, RZ, RZ, R52 ;  /* 0x000000ffff3d7224 */ /* 0x000fe200078e0034 */
[----:B------:R-:W-:Y:S01]  /*a990*/  PRMT R96, R97, 0x654, R96 ;  /* 0x0000065461607816 */ /* 0x000fe20000000060 */
[----:B------:R-:W-:Y:S01]  /*a9a0*/  IMAD.SHL.U32 R97, R98, 0x100, RZ ;  /* 0x0000010062617824 */ /* 0x000fe200078e00ff */
[----:B------:R-:W-:Y:S01]  /*a9b0*/  PRMT R62, R177, 0x654, R62 ;  /* 0x00000654b13e7816 */ /* 0x000fe2000000003e */
[----:B------:R-:W-:Y:S01]  /*a9c0*/  IMAD.SHL.U32 R99, R99, 0x100, RZ ;  /* 0x0000010063637824 */ /* 0x000fe200078e00ff */
[----:B------:R-:W-:Y:S01]  /*a9d0*/  LOP3.LUT R173, R96, 0xff00, R173, 0xf8, !PT ;  /* 0x0000ff0060ad7812 */ /* 0x000fe200078ef8ad */
[----:B------:R-:W-:Y:S01]  /*a9e0*/  IMAD.U32 R49, R49, 0x10000, RZ ;  /* 0x0001000031317824 */ /* 0x000fe200078e00ff */
[----:B------:R-:W-:-:S02]  /*a9f0*/  LOP3.LUT R50, R50, 0xff0000, R63, 0xf8, !PT ;  /* 0x00ff000032327812 */ /* 0x000fc400078ef83f */
[----:B------:R-:W-:Y:S02]  /*aa00*/  PRMT R94, R175, 0x654, R94 ;  /* 0x00000654af5e7816 */ /* 0x000fe4000000005e */
[----:B------:R-:W-:Y:S02]  /*aa10*/  LOP3.LUT R97, R62, 0xff00, R97, 0xf8, !PT ;  /* 0x0000ff003e617812 */ /* 0x000fe400078ef861 */
[----:B------:R-:W-:Y:S02]  /*aa20*/  F2FP.F16.E4M3.UNPACK_B R96, R171.H1 ;  /* 0x000000abff60723e */ /* 0x000fe400030006ff */
[----:B------:R-:W-:Y:S02]  /*aa30*/  F2FP.F16.E4M3.UNPACK_B R63, R61.H1 ;  /* 0x0000003dff3f723e */ /* 0x000fe400030006ff */
[----:B0-----:R-:W-:Y:S02]  /*aa40*/  F2FP.F16.E4M3.UNPACK_B R62, R88.H1 ;  /* 0x00000058ff3e723e */ /* 0x001fe400030006ff */
[----:B------:R-:W-:Y:S01]  /*aa50*/  LOP3.LUT R98, R94, 0xff00, R99, 0xf8, !PT ;  /* 0x0000ff005e627812 */ /* 0x000fe200078ef863 */
[----:B------:R-:W-:Y:S01]  /*aa60*/  HADD2.F32 R99, -RZ, R96.H0_H0 ;  /* 0x20000060ff637230 */ /* 0x000fe20000004100 */
[----:B------:R-:W-:Y:S01]  /*aa70*/  F2FP.F16.E4M3.UNPACK_B R94, R169.H1 ;  /* 0x000000a9ff5e723e */ /* 0x000fe200030006ff */
[----:B------:R-:W-:Y:S01]  /*aa80*/  HADD2.F32 R54, -RZ, R63.H0_H0 ;  /* 0x2000003fff367230 */ /* 0x000fe20000004100 */
[----:B------:R-:W-:Y:S01]  /*aa90*/  LOP3.LUT R48, R97, 0xff0000, R48, 0xf8, !PT ;  /* 0x00ff000061307812 */ /* 0x000fe200078ef830 */
[----:B------:R-:W-:Y:S01]  /*aaa0*/  HADD2.F32 R52, -RZ, R62.H0_H0 ;  /* 0x2000003eff347230 */ /* 0x000fe20000004100 */
[----:B------:R-:W-:Y:S01]  /*aab0*/  LOP3.LUT R51, R98, 0xff0000, R49, 0xf8, !PT ;  /* 0x00ff000062337812 */ /* 0x000fe200078ef831 */
        /* <DEDUP_REMOVED lines=8> */
[----:B------:R-:W-:Y:S01]  /*ab40*/  HADD2.F32 R97, -RZ, R96.H1_H1 ;  /* 0x30000060ff617230 */ /* 0x000fe20000004100 */
[----:B------:R-:W-:-:S02]  /*ab50*/  F2FP.F16.E4M3.UNPACK_B R171, R171 ;  /* 0x000000abffab723e */ /* 0x000fc400020006ff */
[----:B------:R-:W-:Y:S02]  /*ab60*/  F2FP.F16.E4M3.UNPACK_B R96, R61 ;  /* 0x0000003dff60723e */ /* 0x000fe400020006ff */
[----:B------:R-:W-:Y:S01]  /*ab70*/  F2FP.F16.E4M3.UNPACK_B R94, R88 ;  /* 0x00000058ff5e723e */ /* 0x000fe200020006ff */
[-C--:B------:R-:W-:Y:S01]  /*ab80*/  FMUL.FTZ R61, R63, R97.reuse ;  /* 0x000000613f3d7220 */ /* 0x080fe20000410000 */
[----:B------:R-:W-:Y:S01]  /*ab90*/  LOP3.LUT R49, R173, 0xff0000, R172, 0xf8, !PT ;  /* 0x00ff0000ad317812 */ /* 0x000fe200078ef8ac */
[C---:B------:R-:W-:Y:S01]  /*aba0*/  FMUL.FTZ R172, R62.reuse, R97 ;  /* 0x000000613eac7220 */ /* 0x040fe20000410000 */
[----:B------:R-:W-:Y:S01]  /*abb0*/  F2FP.F16.E4M3.UNPACK_B R169, R169 ;  /* 0x000000a9ffa9723e */ /* 0x000fe200020006ff */
[----:B------:R-:W-:Y:S02]  /*abc0*/  HADD2.F32 R99, -RZ, R171.H0_H0 ;  /* 0x200000abff637230 */ /* 0x000fe40000004100 */
[----:B------:R-:W-:Y:S01]  /*abd0*/  FFMA.FTZ R61, R62, R98, -R61 ;  /* 0x000000623e3d7223 */ /* 0x000fe2000001083d */
[----:B------:R-:W-:-:S02]  /*abe0*/  HADD2.F32 R97, -RZ, R96.H0_H0 ;  /* 0x20000060ff617230 */ /* 0x000fc40000004100 */
[----:B------:R-:W-:Y:S01]  /*abf0*/  FFMA.FTZ R63, R63, R98, R172 ;  /* 0x000000623f3f7223 */ /* 0x000fe200000100ac */
[----:B------:R-:W-:Y:S01]  /*ac00*/  HADD2.F32 R88, -RZ, R94.H0_H0 ;  /* 0x2000005eff587230 */ /* 0x000fe20000004100 */
[----:B------:R-:W-:Y:S01]  /*ac10*/  F2FP.F16.E4M3.UNPACK_B R172, R168.H1 ;  /* 0x000000a8ffac723e */ /* 0x000fe200030006ff */
[----:B------:R-:W-:Y:S02]  /*ac20*/  HADD2.F32 R62, -RZ, R169.H0_H0 ;  /* 0x200000a9ff3e7230 */ /* 0x000fe40000004100 */
[-C--:B------:R-:W-:Y:S01]  /*ac30*/  FMUL.FTZ R173, R97, R99.reuse ;  /* 0x0000006361ad7220 */ /* 0x080fe20000410000 */
        /* <DEDUP_REMOVED lines=8> */
[----:B------:R-:W-:Y:S01]  /*acc0*/  F2FP.F16.E4M3.UNPACK_B R173, R170.H1 ;  /* 0x000000aaffad723e */ /* 0x000fe200030006ff */
[C---:B------:R-:W-:Y:S01]  /*acd0*/  FMUL.FTZ R171, R94.reuse, R171 ;  /* 0x000000ab5eab7220 */ /* 0x040fe20000410000 */
[----:B------:R-:W-:Y:S01]  /*ace0*/  F2FP.F16.E4M3.UNPACK_B R98, R60.H1 ;  /* 0x0000003cff62723e */ /* 0x000fe200030006ff */
[-C--:B------:R-:W-:Y:S01]  /*acf0*/  FFMA.FTZ R97, R94, R99.reuse, -R97 ;  /* 0x000000635e617223 */ /* 0x080fe20000010861 */
[----:B------:R-:W-:Y:S01]  /*ad00*/  F2FP.F16.E4M3.UNPACK_B R94, R90.H1 ;  /* 0x0000005aff5e723e */ /* 0x000fe200030006ff */
[--C-:B------:R-:W-:Y:S02]  /*ad10*/  HADD2.F32 R174, -RZ, R173.reuse.H0_H0 ;  /* 0x200000adffae7230 */ /* 0x100fe40000004100 */
[----:B------:R-:W-:Y:S01]  /*ad20*/  FFMA.FTZ R99, R96, R99, R171 ;  /* 0x0000006360637223 */ /* 0x000fe200000100ab */
[----:B------:R-:W-:Y:S01]  /*ad30*/  HADD2.F32 R169, -RZ, R98.H0_H0 ;  /* 0x20000062ffa97230 */ /* 0x000fe20000004100 */
[----:B------:R-:W-:Y:S01]  /*ad40*/  F2FP.F16.E4M3.UNPACK_B R170, R170 ;  /* 0x000000aaffaa723e */ /* 0x000fe200020006ff */
[----:B------:R-:W-:Y:S01]  /*ad50*/  HADD2.F32 R175, -RZ, R173.H1_H1 ;  /* 0x300000adffaf7230 */ /* 0x000fe20000004100 */
[----:B------:R-:W-:Y:S01]  /*ad60*/  F2FP.F16.E4M3.UNPACK_B R90, R90 ;  /* 0x0000005aff5a723e */ /* 0x000fe200020006ff */
[----:B------:R-:W-:-:S02]  /*ad70*/  HADD2.F32 R96, -RZ, R94.H0_H0 ;  /* 0x2000005eff607230 */ /* 0x000fc40000004100 */
[----:B------:R-:W-:Y:S01]  /*ad80*/  FMUL.FTZ R177, R169, R174 ;  /* 0x000000aea9b17220 */ /* 0x000fe20000410000 */
[----:B------:R-:W-:Y:S01]  /*ad90*/  HADD2.F32 R173, -RZ, R172.H0_H0 ;  /* 0x200000acffad7230 */ /* 0x000fe20000004100 */
[----:B------:R-:W-:Y:S01]  /*ada0*/  F2FP.SATFINITE.E4M3.F32.PACK_AB_MERGE_C R54, R63, R54, RZ ;  /* 0x000000363f36723e */ /* 0x000fe200048070ff */
[----:B------:R-:W-:Y:S02]  /*adb0*/  HADD2.F32 R171, -RZ, R98.H1_H1 ;  /* 0x30000062ffab7230 */ /* 0x000fe40000004100 */
[C---:B------:R-:W-:Y:S01]  /*adc0*/  FMUL.FTZ R174, R96.reuse, R174 ;  /* 0x000000ae60ae7220 */ /* 0x040fe20000410000 */
[----:B------:R-:W-:Y:S02]  /*add0*/  HADD2.F32 R98, -RZ, R94.H1_H1 ;  /* 0x3000005eff627230 */ /* 0x000fe40000004100 */
        /* <DEDUP_REMOVED lines=8> */
[----:B------:R-:W-:-:S02]  /*ae60*/  HADD2.F32 R173, -RZ, R170.H0_H0 ;  /* 0x200000aaffad7230 */ /* 0x000fc40000004100 */
[----:B------:R-:W-:Y:S01]  /*ae70*/  FFMA.FTZ R183, R171, R172, R176 ;  /* 0x000000acabb77223 */ /* 0x000fe200000100b0 */
[----:B------:R-:W-:Y:S01]  /*ae80*/  HADD2.F32 R175, -RZ, R170.H1_H1 ;  /* 0x300000aaffaf7230 */ /* 0x000fe20000004100 */
[----:B------:R-:W-:Y:S01]  /*ae90*/  F2FP.SATFINITE.E4M3.F32.PACK_AB_MERGE_C R52, R61, R52, RZ ;  /* 0x000000343d34723e */ /* 0x000fe200048070ff */
[----:B------:R-:W-:Y:S01]  /*aea0*/  HADD2.F32 R168, -RZ, R98.H0_H0 ;  /* 0x20000062ffa87230 */ /* 0x000fe20000004100 */
[----:B------:R-:W-:Y:S01]  /*aeb0*/  F2FP.F16.E4M3.UNPACK_B R63, R53 ;  /* 0x00000035ff3f723e */ /* 0x000fe200020006ff */
[----:B------:R-:W-:Y:S01]  /*aec0*/  HADD2.F32 R60, -RZ, R90.H0_H0 ;  /* 0x2000005aff3c7230 */ /* 0x000fe20000004100 */
[----:B------:R-:W-:Y:S01]  /*aed0*/  F2FP.F16.E4M3.UNPACK_B R61, R89 ;  /* 0x00000059ff3d723e */ /* 0x000fe200020006ff */
[----:B------:R-:W-:Y:S02]  /*aee0*/  HADD2.F32 R98, -RZ, R98.H1_H1 ;  /* 0x30000062ff627230 */ /* 0x000fe40000004100 */
[----:B------:R-:W-:Y:S01]  /*aef0*/  FMUL.FTZ R177, R168, R173 ;  /* 0x000000ada8b17220 */ /* 0x000fe20000410000 */
[----:B------:R-:W-:-:S02]  /*af00*/  HADD2.F32 R90, -RZ, R90.H1_H1 ;  /* 0x3000005aff5a7230 */ /* 0x000fc40000004100 */
[----:B------:R-:W-:Y:S01]  /*af10*/  FMUL.FTZ R173, R60, R173 ;  /* 0x000000ad3cad7220 */ /* 0x000fe20000410000 */
[--C-:B------:R-:W-:Y:S02]  /*af20*/  HADD2.F32 R171, -RZ, R169.reuse.H0_H0 ;  /* 0x200000a9ffab7230 */ /* 0x100fe40000004100 */
[-C--:B------:R-:W-:Y:S01]  /*af30*/  FMUL.FTZ R179, R98, R175.reuse ;  /* 0x000000af62b37220 */ /* 0x080fe20000410000 */
[----:B------:R-:W-:Y:S02]  /*af40*/  HADD2.F32 R169, -RZ, R169.H1_H1 ;  /* 0x300000a9ffa97230 */ /* 0x000fe40000004100 */
[----:B------:R-:W-:Y:S01]  /*af50*/  FMUL.FTZ R175, R90, R175 ;  /* 0x000000af5aaf7220 */ /* 0x000fe20000410000 */
[----:B------:R-:W-:Y:S01]  /*af60*/  F2FP.SATFINITE.E4M3.F32.PACK_AB_MERGE_C R181, R181, R94, RZ ;  /* 0x0000005eb5b5723e */ /* 0x000fe200048070ff */
[----:B------:R-:W-:Y:S01]  /*af70*/  FFMA.FTZ R173, R168, R171, R173 ;  /* 0x000000aba8ad7223 */ /* 0x000fe200000100ad */
[----:B------:R-:W-:Y:S01]  /*af80*/  F2FP.SATFINITE.E4M3.F32.PACK_AB_MERGE_C R88, R97, R88, R52 ;  /* 0x000000586158723e */ /* 0x000fe20004807034 */
[----:B------:R-:W-:Y:S01]  /*af90*/  FFMA.FTZ R168, R98, R169, R175 ;  /* 0x000000a962a87223 */ /* 0x000fe200000100af */
[----:B------:R-:W-:Y:S01]  /*afa0*/  F2FP.F16.E4M3.UNPACK_B R98, R51 ;  /* 0x00000033ff62723e */ /* 0x000fe200020006ff */
[----:B------:R-:W-:Y:S01]  /*afb0*/  FFMA.FTZ R90, R90, R169, -R179 ;  /* 0x000000a95a5a7223 */ /* 0x000fe200000108b3 */
[----:B------:R-:W-:Y:S01]  /*afc0*/  FFMA.FTZ R177, R60, R171, -R177 ;  /* 0x000000ab3cb17223 */ /* 0x000fe200000108b1 */
[----:B------:R-:W-:Y:S01]  /*afd0*/  F2FP.SATFINITE.E4M3.F32.PACK_AB_MERGE_C R96, R183, R96, RZ ;  /* 0x00000060b760723e */ /* 0x000fe200048070ff */
[----:B------:R-:W-:Y:S01]  /*afe0*/  HADD2.F32 R94, -RZ, R63.H0_H0 ;  /* 0x2000003fff5e7230 */ /* 0x000fe20000004100 */
[----:B------:R-:W-:Y:S01]  /*aff0*/  F2FP.F16.E4M3.UNPACK_B R97, R50 ;  /* 0x00000032ff61723e */ /* 0x000fe200020006ff */
[----:B------:R-:W-:Y:S01]  /*b000*/  HADD2.F32 R169, -RZ, R98.H0_H0 ;  /* 0x20000062ffa97230 */ /* 0x000fe20000004100 */
[----:B------:R-:W-:Y:S01]  /*b010*/  F2FP.SATFINITE.E4M3.F32.PACK_AB_MERGE_C R52, R99, R62, R54 ;  /* 0x0000003e6334723e */ /* 0x000fe20004807036 */
[----:B------:R-:W-:Y:S01]  /*b020*/  HADD2.F32 R60, -RZ, R61.H0_H0 ;  /* 0x2000003dff3c7230 */ /* 0x000fe20000004100 */
[----:B------:R-:W-:Y:S01]  /*b030*/  F2FP.SATFINITE.E4M3.F32.PACK_AB_MERGE_C R54, R168, R173, R96 ;  /* 0x000000ada836723e */ /* 0x000fe20004807060 */
        /* <DEDUP_REMOVED lines=11> */
[C---:B------:R-:W-:Y:S01]  /*b0f0*/  FMUL.FTZ R169, R62.reuse, R63 ;  /* 0x0000003f3ea97220 */ /* 0x040fe20000410000 */
[----:B------:R-:W-:Y:S01]  /*b100*/  F2FP.F16.E4M3.UNPACK_B R63, R53.H1 ;  /* 0x00000035ff3f723e */ /* 0x000fe200030006ff */
[----:B------:R-:W-:Y:S01]  /*b110*/  FFMA.FTZ R53, R62, R97, -R99 ;  /* 0x000000613e357223 */ /* 0x000fe20000010863 */
[----:B------:R-:W-:Y:S01]  /*b120*/  F2FP.F16.E4M3.UNPACK_B R89, R89.H1 ;  /* 0x00000059ff59723e */ /* 0x000fe200030006ff */
        /* <DEDUP_REMOVED lines=8> */
[----:B------:R-:W-:-:S02]  /*b1b0*/  HADD2.F32 R96, -RZ, R63.H1_H1 ;  /* 0x3000003fff607230 */ /* 0x000fc40000004100 */
[-C--:B------:R-:W-:Y:S01]  /*b1c0*/  FMUL.FTZ R168, R94, R97.reuse ;  /* 0x000000615ea87220 */ /* 0x080fe20000410000 */
[----:B------:R-:W-:Y:S02]  /*b1d0*/  HADD2.F32 R99, -RZ, R98.H1_H1 ;  /* 0x30000062ff637230 */ /* 0x000fe40000004100 */
[C---:B------:R-:W-:Y:S01]  /*b1e0*/  FMUL.FTZ R97, R51.reuse, R97 ;  /* 0x0000006133617220 */ /* 0x040fe20000410000 */
[--C-:B------:R-:W-:Y:S01]  /*b1f0*/  HADD2.F32 R63, -RZ, R50.reuse.H0_H0 ;  /* 0x20000032ff3f7230 */ /* 0x100fe20000004100 */
[----:B------:R-:W-:Y:S01]  /*b200*/  F2FP.SATFINITE.E4M3.F32.PACK_AB_MERGE_C R90, R90, R177, R181 ;  /* 0x000000b15a5a723e */ /* 0x000fe200048070b5 */
        /* <DEDUP_REMOVED lines=8> */
[-C--:B------:R-:W-:Y:S01]  /*b290*/  F2FP.F16.E4M3.UNPACK_B R89, R91.reuse ;  /* 0x0000005bff59723e */ /* 0x080fe200020006ff */
[----:B------:R-:W-:Y:S01]  /*b2a0*/  FFMA.FTZ R94, R96, R98, R99 ;  /* 0x00000062605e7223 */ /* 0x000fe20000010063 */
[----:B------:R-:W-:Y:S01]  /*b2b0*/  F2FP.F16.E4M3.UNPACK_B R91, R91.H1 ;  /* 0x0000005bff5b723e */ /* 0x000fe200030006ff */
[----:B------:R-:W-:Y:S01]  /*b2c0*/  HADD2.F32 R49, -RZ, R174.H0_H0 ;  /* 0x200000aeff317230 */ /* 0x000fe20000004100 */
[----:B------:R-:W-:Y:S01]  /*b2d0*/  F2FP.F16.E4M3.UNPACK_B R98, R55.H1 ;  /* 0x00000037ff62723e */ /* 0x000fe200030006ff */
        /* <DEDUP_REMOVED lines=36> */
[----:B------:R-:W-:-:S02]  /*b520*/  F2FP.SATFINITE.E4M3.F32.PACK_AB_MERGE_C R51, R62, R61, R51 ;  /* 0x0000003d3e33723e */ /* 0x000fc40004807033 */
[----:B------:R-:W-:Y:S02]  /*b530*/  F2FP.SATFINITE.E4M3.F32.PACK_AB_MERGE_C R98, R98, R177, RZ ;  /* 0x000000b16262723e */ /* 0x000fe400048070ff */
[----:B------:R-:W-:Y:S02]  /*b540*/  F2FP.SATFINITE.E4M3.F32.PACK_AB_MERGE_C R91, R89, R48, R175 ;  /* 0x00000030595b723e */ /* 0x000fe400048070af */
[----:B------:R-:W-:Y:S01]  /*b550*/  MOV R89, R53 ;  /* 0x0000003500597202 */ /* 0x000fe20000000f00 */
[----:B------:R-:W-:Y:S01]  /*b560*/  IMAD.MOV.U32 R53, RZ, RZ, R51 ;  /* 0x000000ffff357224 */ /* 0x000fe200078e0033 */
[----:B------:R-:W-:-:S07]  /*b570*/  F2FP.SATFINITE.E4M3.F32.PACK_AB_MERGE_C R55, R168, R49, R98 ;  /* 0x00000031a837723e */ /* 0x000fce0004807062 */
.L_x_5059:
[----:B------:R-:W-:Y:S05]  /*b580*/  BSYNC B3 ;  /* 0x0000000000037941 */ /* 0x000fea0003800000 */
.L_x_5058:
        /* <DEDUP_REMOVED lines=9> */
[----:B--2---:R3:W-:Y:S03]  /*b620*/  @!P4 STG.E.128 desc[UR54][R50.64], R52 ;  /* 0x000000343200c986 */ /* 0x0047e6000c101d36 */
.L_x_5057:
[----:B------:R-:W-:Y:S05]  /*b630*/  BSYNC B2 ;  /* 0x0000000000027941 */ /* 0x000fea0003800000 */
.L_x_5056:
[----:B------:R-:W-:-:S13]  /*b640*/  ISETP.NE.AND P4, PT, R35, RZ, PT ;  /* 0x000000ff2300720c */ /* 0x000fda0003f85270 */
[----:B------:R-:W-:Y:S05]  /*b650*/  @!P4 BRA `(.L_x_5051) ;  /* 0x0000000c00e4c947 */ /* 0x000fea0003800000 */
[----:B------:R-:W-:Y:S01]  /*b660*/  ISETP.GE.AND P6, PT, R222, R100, PT ;  /* 0x00000064de00720c */ /* 0x000fe20003fc6270 */
[----:B------:R-:W-:Y:S01]  /*b670*/  BSSY B2, `(.L_x_5060) ;  /* 0x00000ed000027945 */ /* 0x000fe20003800000 */
[----:B------:R-:W-:Y:S02]  /*b680*/  IADD3 R61, P4, P5, R120, R140, R28 ;  /* 0x0000008c783d7210 */ /* 0x000fe40007d9e01c */
[----:B---3--:R-:W-:Y:S02]  /*b690*/  SEL R48, R122, R152, !P6 ;  /* 0x000000987a307207 */ /* 0x008fe40007000000 */
[----:B------:R-:W-:Y:S02]  /*b6a0*/  IADD3.X R60, R0, R167, R31, P4, P5 ;  /* 0x000000a7003c7210 */ /* 0x000fe400027ea41f */
[----:B------:R-:W-:Y:S02]  /*b6b0*/  SHF.R.S32.HI R49, RZ, 0x1f, R48 ;  /* 0x0000001fff317819 */ /* 0x000fe40000011430 */
[----:B------:R-:W-:-:S02]  /*b6c0*/  ISETP.GE.AND P4, PT, R222, R134, PT ;  /* 0x00000086de00720c */ /* 0x000fc40003f86270 */
[----:B------:R-:W-:-:S04]  /*b6d0*/  LEA.HI R48, R49, R48, RZ, 0x5 ;  /* 0x0000003031307211 */ /* 0x000fc800078f28ff */
        /* <DEDUP_REMOVED lines=12> */
[----:B0-----:R-:W-:-:S04]  /*b7a0*/  IMAD.IADD R52, R16, 0x1, R51 ;  /* 0x0000000110347824 */ /* 0x001fc800078e0233 */
[----:B------:R-:W0:Y:S04]  /*b7b0*/  LDS.128 R48, [R49+0x24200] ;  /* 0x0242000031307984 */ /* 0x000e280000000c00 */
[----:B------:R-:W2:Y:S01]  /*b7c0*/  LDS.128 R52, [R52+0x24200] ;  /* 0x0242000034347984 */ /* 0x000ea20000000c00 */
[----:B------:R-:W-:Y:S05]  /*b7d0*/  @P4 BRA `(.L_x_5061) ;  /* 0x0000000c00584947 */ /* 0x000fea0003800000 */
[--C-:B------:R-:W-:Y:S02]  /*b7e0*/  SHF.R.U32.HI R97, RZ, 0x10, R45.reuse ;  /* 0x00000010ff617819 */ /* 0x100fe4000001162d */
[--C-:B------:R-:W-:Y:S02]  /*b7f0*/  SHF.R.U32.HI R96, RZ, 0x8, R45.reuse ;  /* 0x00000008ff607819 */ /* 0x100fe4000001162d */
[----:B------:R-:W-:Y:S02]  /*b800*/  LOP3.LUT R44, R45, 0xff, RZ, 0xc0, !PT ;  /* 0x000000ff2d2c7812 */ /* 0x000fe400078ec0ff */
[----:B------:R-:W-:Y:S02]  /*b810*/  SHF.R.U32.HI R45, RZ, 0x18, R45 ;  /* 0x00000018ff2d7819 */ /* 0x000fe4000001162d */
[----:B------:R-:W-:Y:S02]  /*b820*/  SHF.R.U32.HI R90, RZ, 0x8, R57 ;  /* 0x00000008ff5a7819 */ /* 0x000fe40000011639 */
[----:B------:R-:W-:-:S02]  /*b830*/  LOP3.LUT R58, R57, 0xff, RZ, 0xc0, !PT ;  /* 0x000000ff393a7812 */ /* 0x000fc400078ec0ff */
[----:B------:R-:W-:Y:S02]  /*b840*/  SHF.R.U32.HI R93, RZ, 0x18, R57 ;  /* 0x00000018ff5d7819 */ /* 0x000fe40000011639 */
[----:B------:R-:W-:Y:S01]  /*b850*/  PRMT R45, R45, 0x654, R44 ;  /* 0x000006542d2d7816 */ /* 0x000fe2000000002c */
[----:B------:R-:W-:Y:S01]  /*b860*/  IMAD.SHL.U32 R44, R96, 0x100, RZ ;  /* 0x00000100602c7824 */ /* 0x000fe200078e00ff */
[--C-:B------:R-:W-:Y:S02]  /*b870*/  SHF.R.U32.HI R95, RZ, 0x10, R47.reuse ;  /* 0x00000010ff5f7819 */ /* 0x100fe4000001162f */
[--C-:B------:R-:W-:Y:S02]  /*b880*/  SHF.R.U32.HI R92, RZ, 0x8, R47.reuse ;  /* 0x00000008ff5c7819 */ /* 0x100fe4000001162f */
[----:B------:R-:W-:Y:S02]  /*b890*/  LOP3.LUT R46, R47, 0xff, RZ, 0xc0, !PT ;  /* 0x000000ff2f2e7812 */ /* 0x000fe400078ec0ff */
[----:B0-----:R-:W-:Y:S01]  /*b8a0*/  MOV R56, R48 ;  /* 0x0000003000387202 */ /* 0x001fe20000000f00 */
[----:B------:R-:W-:Y:S01]  /*b8b0*/  IMAD.SHL.U32 R48, R90, 0x100, RZ ;  /* 0x000001005a307824 */ /* 0x000fe200078e00ff */
[----:B------:R-:W-:-:S02]  /*b8c0*/  SHF.R.U32.HI R47, RZ, 0x18, R47 ;  /* 0x00000018ff2f7819 */ /* 0x000fc4000001162f */
[----:B------:R-:W-:Y:S01]  /*b8d0*/  SHF.R.U32.HI R94, RZ, 0x10, R57 ;  /* 0x00000010ff5e7819 */ /* 0x000fe20000011639 */
[----:B--2---:R-:W-:Y:S01]  /*b8e0*/  IMAD.MOV.U32 R57, RZ, RZ, R52 ;  /* 0x000000ffff397224 */ /* 0x004fe200078e0034 */
[--C-:B------:R-:W-:Y:S02]  /*b8f0*/  SHF.R.U32.HI R91, RZ, 0x10, R59.reuse ;  /* 0x00000010ff5b7819 */ /* 0x100fe4000001163b */
[--C-:B------:R-:W-:Y:S02]  /*b900*/  SHF.R.U32.HI R88, RZ, 0x8, R59.reuse ;  /* 0x00000008ff587819 */ /* 0x100fe4000001163b */
[----:B------:R-:W-:Y:S01]  /*b910*/  LOP3.LUT R62, R59, 0xff, RZ, 0xc0, !PT ;  /* 0x000000ff3b3e7812 */ /* 0x000fe200078ec0ff */
[----:B------:R-:W-:Y:S01]  /*b920*/  IMAD.U32 R91, R91, 0x10000, RZ ;  /* 0x000100005b5b7824 */ /* 0x000fe200078e00ff */
[----:B------:R-:W-:Y:S01]  /*b930*/  SHF.R.U32.HI R89, RZ, 0x18, R59 ;  /* 0x00000018ff597819 */ /* 0x000fe2000001163b */
[----:B------:R-:W-:Y:S01]  /*b940*/  IMAD.SHL.U32 R52, R88, 0x100, RZ ;  /* 0x0000010058347824 */ /* 0x000fe200078e00ff */
[----:B------:R-:W-:-:S02]  /*b950*/  PRMT R59, R93, 0x654, R58 ;  /* 0x000006545d3b7816 */ /* 0x000fc4000000003a */
[----:B------:R-:W-:Y:S01]  /*b960*/  PRMT R47, R47, 0x654, R46 ;  /* 0x000006542f2f7816 */ /* 0x000fe2000000002e */
[----:B------:R-:W-:Y:S01]  /*b970*/  IMAD.U32 R46, R97, 0x10000, RZ ;  /* 0x00010000612e7824 */ /* 0x000fe200078e00ff */
[----:B------:R-:W-:Y:S01]  /*b980*/  LOP3.LUT R45, R45, 0xff00, R44, 0xf8, !PT ;  /* 0x0000ff002d2d7812 */ /* 0x000fe200078ef82c */
[----:B------:R-:W-:Y:S01]  /*b990*/  IMAD.SHL.U32 R44, R92, 0x100, RZ ;  /* 0x000001005c2c7824 */ /* 0x000fe200078e00ff */
[----:B------:R-:W-:Y:S02]  /*b9a0*/  LOP3.LUT R90, R59, 0xff00, R48, 0xf8, !PT ;  /* 0x0000ff003b5a7812 */ /* 0x000fe400078ef830 */
[----:B------:R-:W-:Y:S02]  /*b9b0*/  PRMT R89, R89, 0x654, R62 ;  /* 0x0000065459597816 */ /* 0x000fe4000000003e */
[----:B------:R-:W-:Y:S02]  /*b9c0*/  F2FP.F16.E4M3.UNPACK_B R88, R165.H1 ;  /* 0x000000a5ff58723e */ /* 0x000fe400030006ff */
[----:B------:R-:W-:-:S02]  /*b9d0*/  F2FP.F16.E4M3.UNPACK_B R59, R57.H1 ;  /* 0x00000039ff3b723e */ /* 0x000fc400030006ff */
        /* <DEDUP_REMOVED lines=16> */
[----:B------:R-:W-:Y:S01]  /*bae0*/  F2FP.F16.E4M3.UNPACK_B R165, R165 ;  /* 0x000000a5ffa5723e */ /* 0x000fe200020006ff */
[-C--:B------:R-:W-:Y:S01]  /*baf0*/  FFMA.FTZ R48, R48, R89.reuse, -R93 ;  /* 0x0000005930307223 */ /* 0x080fe2000001085d */
[----:B------:R-:W-:Y:S01]  /*bb00*/  FFMA.FTZ R52, R52, R89, R95 ;  /* 0x0000005934347223 */ /* 0x000fe2000001005f */
[----:B------:R-:W-:Y:S01]  /*bb10*/  LOP3.LUT R47, R90, 0xff0000, R47, 0xf8, !PT ;  /* 0x00ff00005a2f7812 */ /* 0x000fe200078ef82f */
[----:B------:R-:W-:Y:S01]  /*bb20*/  HADD2.F32 R89, -RZ, R88.H1_H1 ;  /* 0x30000058ff597230 */ /* 0x000fe20000004100 */
[----:B------:R-:W-:Y:S01]  /*bb30*/  F2FP.F16.E4M3.UNPACK_B R88, R57 ;  /* 0x00000039ff58723e */ /* 0x000fe200020006ff */
[----:B------:R-:W-:Y:S01]  /*bb40*/  HADD2.F32 R90, -RZ, R62.H1_H1 ;  /* 0x3000003eff5a7230 */ /* 0x000fe20000004100 */
[----:B------:R-:W-:-:S02]  /*bb50*/  F2FP.F16.E4M3.UNPACK_B R62, R56 ;  /* 0x00000038ff3e723e */ /* 0x000fc400020006ff */
[----:B------:R-:W-:Y:S01]  /*bb60*/  LOP3.LUT R45, R92, 0xff0000, R91, 0xf8, !PT ;  /* 0x00ff00005c2d7812 */ /* 0x000fe200078ef85b */
[CC--:B------:R-:W-:Y:S01]  /*bb70*/  FMUL.FTZ R57, R59.reuse, R89.reuse ;  /* 0x000000593b397220 */ /* 0x0c0fe20000410000 */
[----:B------:R-:W-:Y:S01]  /*bb80*/  F2FP.F16.E4M3.UNPACK_B R164, R164 ;  /* 0x000000a4ffa4723e */ /* 0x000fe200020006ff */
        /* <DEDUP_REMOVED lines=155> */
.L_x_5061:
[----:B------:R-:W-:Y:S05]  /*c540*/  BSYNC B2 ;  /* 0x0000000000027941 */ /* 0x000fea0003800000 */
.L_x_5060:
        /* <DEDUP_REMOVED lines=10> */
.L_x_5051:
[----:B------:R-:W-:Y:S05]  /*c5f0*/  BSYNC B1 ;  /* 0x0000000000017941 */ /* 0x000fea0003800000 */
.L_x_5050:
[----:B----4-:R-:W-:Y:S02]  /*c600*/  VIADD R45, R23, 0x80 ;  /* 0x00000080172d7836 */ /* 0x010fe40000000000 */
[-C--:B--2---:R-:W-:Y:S02]  /*c610*/  IMAD R44, R145, R136.reuse, RZ ;  /* 0x00000088912c7224 */ /* 0x084fe400078e02ff */
        /* <DEDUP_REMOVED lines=9> */
[----:B0--3--:R-:W-:Y:S02]  /*c6b0*/  IADD3 R53, P3, P4, R120, R138, R21 ;  /* 0x0000008a78357210 */ /* 0x009fe40007c7e015 */
        /* <DEDUP_REMOVED lines=18> */
[----:B------:R-:W2:Y:S01]  /*c7e0*/  LDS.128 R48, [R48+0x24200] ;  /* 0x0242000030307984 */ /* 0x000ea20000000c00 */
        /* <DEDUP_REMOVED lines=8> */
[----:B------:R-:W-:Y:S01]  /*c870*/  IMAD.MOV.U32 R60, RZ, RZ, R44 ;  /* 0x000000ffff3c7224 */ /* 0x000fe200078e002c */
[----:B------:R-:W-:Y:S01]  /*c880*/  SHF.R.U32.HI R86, RZ, 0x8, R75 ;  /* 0x00000008ff567819 */ /* 0x000fe2000001164b */
[----:B--2---:R-:W-:Y:S01]  /*c890*/  IMAD.MOV.U32 R63, RZ, RZ, R48 ;  /* 0x000000ffff3f7224 */ /* 0x004fe200078e0030 */
[----:B------:R-:W-:Y:S01]  /*c8a0*/  PRMT R58, R91, 0x654, R58 ;  /* 0x000006545b3a7816 */ /* 0x000fe2000000003a */
[----:B------:R-:W-:Y:S01]  /*c8b0*/  IMAD.U32 R46, R89, 0x10000, RZ ;  /* 0x00010000592e7824 */ /* 0x000fe200078e00ff */
[----:B------:R-:W-:Y:S01]  /*c8c0*/  SHF.R.U32.HI R74, RZ, 0x18, R85 ;  /* 0x00000018ff4a7819 */ /* 0x000fe20000011655 */
[----:B------:R-:W-:Y:S01]  /*c8d0*/  IMAD.SHL.U32 R44, R86, 0x100, RZ ;  /* 0x00000100562c7824 */ /* 0x000fe200078e00ff */
[----:B------:R-:W-:-:S02]  /*c8e0*/  LOP3.LUT R61, R85, 0xff, RZ, 0xc0, !PT ;  /* 0x000000ff553d7812 */ /* 0x000fc400078ec0ff */
[----:B------:R-:W-:Y:S02]  /*c8f0*/  SHF.R.U32.HI R72, RZ, 0x8, R85 ;  /* 0x00000008ff487819 */ /* 0x000fe40000011655 */
[----:B------:R-:W-:Y:S02]  /*c900*/  SHF.R.U32.HI R88, RZ, 0x18, R75 ;  /* 0x00000018ff587819 */ /* 0x000fe4000001164b */
[----:B------:R-:W-:Y:S02]  /*c910*/  LOP3.LUT R59, R75, 0xff, RZ, 0xc0, !PT ;  /* 0x000000ff4b3b7812 */ /* 0x000fe400078ec0ff */
[----:B------:R-:W-:Y:S02]  /*c920*/  SHF.R.U32.HI R73, RZ, 0x8, R87 ;  /* 0x00000008ff497819 */ /* 0x000fe40000011657 */
[----:B------:R-:W-:Y:S02]  /*c930*/  SHF.R.U32.HI R84, RZ, 0x10, R75 ;  /* 0x00000010ff547819 */ /* 0x000fe4000001164b */
[----:B------:R-:W-:Y:S01]  /*c940*/  LOP3.LUT R45, R58, 0xff00, R45, 0xf8, !PT ;  /* 0x0000ff003a2d7812 */ /* 0x000fe200078ef82d */
[----:B------:R-:W-:Y:S01]  /*c950*/  IMAD.SHL.U32 R73, R73, 0x100, RZ ;  /* 0x0000010049497824 */ /* 0x000fe200078e00ff */
[----:B------:R-:W-:-:S02]  /*c960*/  SHF.R.U32.HI R75, RZ, 0x18, R87 ;  /* 0x00000018ff4b7819 */ /* 0x000fc40000011657 */
[----:B------:R-:W-:Y:S02]  /*c970*/  LOP3.LUT R62, R87, 0xff, RZ, 0xc0, !PT ;  /* 0x000000ff573e7812 */ /* 0x000fe400078ec0ff */
[----:B------:R-:W-:Y:S02]  /*c980*/  PRMT R61, R74, 0x654, R61 ;  /* 0x000006544a3d7816 */ /* 0x000fe4000000003d */
[----:B------:R-:W-:Y:S02]  /*c990*/  SHF.L.U32 R48, R72, 0x8, RZ ;  /* 0x0000000848307819 */ /* 0x000fe400000006ff */
[----:B------:R-:W-:Y:S02]  /*c9a0*/  PRMT R59, R88, 0x654, R59 ;  /* 0x00000654583b7816 */ /* 0x000fe4000000003b */
[----:B------:R-:W-:Y:S01]  /*c9b0*/  LOP3.LUT R46, R45, 0xff0000, R46, 0xf8, !PT ;  /* 0x00ff00002d2e7812 */ /* 0x000fe200078ef82e */
[----:B------:R-:W-:Y:S01]  /*c9c0*/  IMAD.U32 R45, R84, 0x10000, RZ ;  /* 0x00010000542d7824 */ /* 0x000fe200078e00ff */
[----:B------:R-:W-:-:S02]  /*c9d0*/  PRMT R62, R75, 0x654, R62 ;  /* 0x000006544b3e7816 */ /* 0x000fc4000000003e */
[----:B------:R-:W-:Y:S02]  /*c9e0*/  LOP3.LUT R48, R61, 0xff00, R48, 0xf8, !PT ;  /* 0x0000ff003d307812 */ /* 0x000fe400078ef830 */
[----:B------:R-:W-:Y:S02]  /*c9f0*/  LOP3.LUT R44, R59, 0xff00, R44, 0xf8, !PT ;  /* 0x0000ff003b2c7812 */ /* 0x000fe400078ef82c */
[----:B------:R-:W-:Y:S02]  /*ca00*/  F2FP.F16.E4M3.UNPACK_B R75, R162.H1 ;  /* 0x000000a2ff4b723e */ /* 0x000fe400030006ff */
[----:B------:R-:W-:Y:S02]  /*ca10*/  F2FP.F16.E4M3.UNPACK_B R72, R63.H1 ;  /* 0x0000003fff48723e */ /* 0x000fe400030006ff */
[----:B------:R-:W-:Y:S02]  /*ca20*/  F2FP.F16.E4M3.UNPACK_B R61, R60.H1 ;  /* 0x0000003cff3d723e */ /* 0x000fe400030006ff */
[----:B------:R-:W-:Y:S01]  /*ca30*/  LOP3.LUT R74, R62, 0xff00, R73, 0xf8, !PT ;  /* 0x0000ff003e4a7812 */ /* 0x000fe200078ef849 */
[----:B------:R-:W-:Y:S01]  /*ca40*/  HADD2.F32 R59, -RZ, R72.H0_H0 ;  /* 0x20000048ff3b7230 */ /* 0x000fe20000004100 */
[----:B------:R-:W-:Y:S01]  /*ca50*/  SHF.R.U32.HI R87, RZ, 0x10, R87 ;  /* 0x00000010ff577819 */ /* 0x000fe20000011657 */
[----:B------:R-:W-:Y:S01]  /*ca60*/  HADD2.F32 R58, -RZ, R61.H0_H0 ;  /* 0x2000003dff3a7230 */ /* 0x000fe20000004100 */
[----:B------:R-:W-:Y:S01]  /*ca70*/  LOP3.LUT R44, R44, 0xff0000, R45, 0xf8, !PT ;  /* 0x00ff00002c2c7812 */ /* 0x000fe200078ef82d */
[----:B------:R-:W-:Y:S01]  /*ca80*/  HADD2.F32 R45, -RZ, R75.H0_H0 ;  /* 0x2000004bff2d7230 */ /* 0x000fe20000004100 */
[----:B------:R-:W-:Y:S01]  /*ca90*/  F2FP.F16.E4M3.UNPACK_B R62, R160.H1 ;  /* 0x000000a0ff3e723e */ /* 0x000fe200030006ff */
[----:B------:R-:W-:Y:S01]  /*caa0*/  IMAD.U32 R87, R87, 0x10000, RZ ;  /* 0x0001000057577824 */ /* 0x000fe200078e00ff */
[----:B------:R-:W-:-:S02]  /*cab0*/  SHF.R.U32.HI R85, RZ, 0x10, R85 ;  /* 0x00000010ff557819 */ /* 0x000fc40000011655 */
[-C--:B------:R-:W-:Y:S01]  /*cac0*/  FMUL.FTZ R89, R59, R45.reuse ;  /* 0x0000002d3b597220 */ /* 0x080fe20000410000 */
[--C-:B------:R-:W-:Y:S02]  /*cad0*/  HADD2.F32 R73, -RZ, R62.reuse.H0_H0 ;  /* 0x2000003eff497230 */ /* 0x100fe40000004100 */
[----:B------:R-:W-:Y:S01]  /*cae0*/  FMUL.FTZ R84, R58, R45 ;  /* 0x0000002d3a547220 */ /* 0x000fe20000410000 */
[----:B------:R-:W-:Y:S01]  /*caf0*/  IMAD.U32 R85, R85, 0x10000, RZ ;  /* 0x0001000055557824 */ /* 0x000fe200078e00ff */
        /* <DEDUP_REMOVED lines=11> */
[----:B------:R-:W-:Y:S01]  /*cbb0*/  LOP3.LUT R48, R48, 0xff0000, R85, 0xf8, !PT ;  /* 0x00ff000030307812 */ /* 0x000fe200078ef855 */
[----:B------:R-:W-:Y:S01]  /*cbc0*/  FMUL.FTZ R85, R73, R84 ;  /* 0x0000005449557220 */ /* 0x000fe20000410000 */
        /* <DEDUP_REMOVED lines=42> */
[--C-:B------:R-:W-:Y:S02]  /*ce70*/  HADD2.F32 R63, -RZ, R161.reuse.H0_H0 ;  /* 0x200000a1ff3f7230 */ /* 0x100fe40000004100 */
[----:B------:R-:W-:Y:S01]  /*ce80*/  FFMA.FTZ R93, R62, R73, R93 ;  /* 0x000000493e5d7223 */ /* 0x000fe2000001005d */
        /* <DEDUP_REMOVED lines=8> */
[--C-:B------:R-:W-:Y:S01]  /*cf10*/  HADD2.F32 R62, -RZ, R159.reuse.H0_H0 ;  /* 0x2000009fff3e7230 */ /* 0x100fe20000004100 */
[----:B------:R-:W-:Y:S01]  /*cf20*/  F2FP.SATFINITE.E4M3.F32.PACK_AB_MERGE_C R74, R93, R74, RZ ;  /* 0x0000004a5d4a723e */ /* 0x000fe200048070ff */
[----:B------:R-:W-:Y:S02]  /*cf30*/  HADD2.F32 R56, -RZ, R56.H1_H1 ;  /* 0x30000038ff387230 */ /* 0x000fe40000004100 */
[-C--:B------:R-:W-:Y:S01]  /*cf40*/  FMUL.FTZ R63, R60, R161.reuse ;  /* 0x000000a13c3f7220 */ /* 0x080fe20000410000 */
[----:B------:R-:W-:Y:S02]  /*cf50*/  HADD2.F32 R159, -RZ, R159.H1_H1 ;  /* 0x3000009fff9f7230 */ /* 0x000fe40000004100 */
[-C--:B------:R-:W-:Y:S01]  /*cf60*/  FFMA.FTZ R50, R50, R62.reuse, -R73 ;  /* 0x0000003e32327223 */ /* 0x080fe20000010849 */
[----:B------:R-:W-:Y:S01]  /*cf70*/  FFMA.FTZ R72, R61, R62, R72 ;  /* 0x0000003e3d487223 */ /* 0x000fe20000010048 */
[C---:B------:R-:W-:Y:S01]  /*cf80*/  FMUL.FTZ R161, R56.reuse, R161 ;  /* 0x000000a138a17220 */ /* 0x040fe20000410000 */
[----:B------:R-:W-:Y:S01]  /*cf90*/  F2FP.F16.E4M3.UNPACK_B R62, R49 ;  /* 0x00000031ff3e723e */ /* 0x000fe200020006ff */
[-C--:B------:R-:W-:Y:S01]  /*cfa0*/  FFMA.FTZ R91, R56, R159.reuse, -R63 ;  /* 0x0000009f385b7223 */ /* 0x080fe2000001083f */
[----:B------:R-:W-:Y:S01]  /*cfb0*/  F2FP.SATFINITE.E4M3.F32.PACK_AB_MERGE_C R56, R75, R88, RZ ;  /* 0x000000584b38723e */ /* 0x000fe200048070ff */
[----:B------:R-:W-:Y:S01]  /*cfc0*/  FFMA.FTZ R161, R60, R159, R161 ;  /* 0x0000009f3ca17223 */ /* 0x000fe200000100a1 */
[----:B------:R-:W-:Y:S01]  /*cfd0*/  F2FP.F16.E4M3.UNPACK_B R75, R48 ;  /* 0x00000030ff4b723e */ /* 0x000fe200020006ff */
[----:B------:R-:W-:Y:S01]  /*cfe0*/  HADD2.F32 R63, -RZ, R62.H0_H0 ;  /* 0x2000003eff3f7230 */ /* 0x000fe20000004100 */
[----:B------:R-:W-:-:S02]  /*cff0*/  F2FP.F16.E4M3.UNPACK_B R61, R55 ;  /* 0x00000037ff3d723e */ /* 0x000fc400020006ff */
[----:B------:R-:W-:Y:S01]  /*d000*/  F2FP.SATFINITE.E4M3.F32.PACK_AB_MERGE_C R58, R87, R84, R58 ;  /* 0x00000054573a723e */ /* 0x000fe2000480703a */
[----:B------:R-:W-:Y:S01]  /*d010*/  HADD2.F32 R84, -RZ, R75.H0_H0 ;  /* 0x2000004bff547230 */ /* 0x000fe20000004100 */
[----:B------:R-:W-:Y:S01]  /*d020*/  F2FP.F16.E4M3.UNPACK_B R73, R46 ;  /* 0x0000002eff49723e */ /* 0x000fe200020006ff */
[----:B------:R-:W-:Y:S01]  /*d030*/  HADD2.F32 R60, -RZ, R61.H0_H0 ;  /* 0x2000003dff3c7230 */ /* 0x000fe20000004100 */
[----:B------:R-:W-:Y:S01]  /*d040*/  F2FP.SATFINITE.E4M3.F32.PACK_AB_MERGE_C R56, R91, R50, R56 ;  /* 0x000000325b38723e */ /* 0x000fe20004807038 */
        /* <DEDUP_REMOVED lines=15> */
[----:B------:R-:W-:Y:S01]  /*d140*/  FFMA.FTZ R49, R62, R73, -R85 ;  /* 0x000000493e317223 */ /* 0x000fe20000010855 */
[----:B------:R-:W-:Y:S01]  /*d150*/  F2FP.F16.E4M3.UNPACK_B R55, R55.H1 ;  /* 0x00000037ff37723e */ /* 0x000fe200030006ff */
[----:B------:R-:W-:Y:S01]  /*d160*/  FFMA.FTZ R88, R72, R73, R75 ;  /* 0x0000004948587223 */ /* 0x000fe2000001004b */
[----:B------:R-:W-:Y:S01]  /*d170*/  HADD2.F32 R62, -RZ, R63.H0_H0 ;  /* 0x2000003fff3e7230 */ /* 0x000fe20000004100 */
[----:B------:R-:W-:Y:S01]  /*d180*/  F2FP.F16.E4M3.UNPACK_B R46, R46.H1 ;  /* 0x0000002eff2e723e */ /* 0x000fe200030006ff */
[----:B------:R-:W-:Y:S01]  /*d190*/  HADD2.F32 R75, -RZ, R74.H0_H0 ;  /* 0x2000004aff4b7230 */ /* 0x000fe20000004100 */
[----:B------:R-:W-:Y:S01]  /*d1a0*/  F2FP.F16.E4M3.UNPACK_B R84, R45.H1 ;  /* 0x0000002dff54723e */ /* 0x000fe200030006ff */
[----:B------:R-:W-:-:S02]  /*d1b0*/  HADD2.F32 R48, -RZ, R55.H0_H0 ;  /* 0x20000037ff307230 */ /* 0x000fc40000004100 */
[----:B------:R-:W-:Y:S02]  /*d1c0*/  HADD2.F32 R63, -RZ, R63.H1_H1 ;  /* 0x3000003fff3f7230 */ /* 0x000fe40000004100 */
[-C--:B------:R-:W-:Y:S01]  /*d1d0*/  FMUL.FTZ R85, R62, R75.reuse ;  /* 0x0000004b3e557220 */ /* 0x080fe20000410000 */
[----:B------:R-:W-:Y:S02]  /*d1e0*/  HADD2.F32 R74, -RZ, R74.H1_H1 ;  /* 0x3000004aff4a7230 */ /* 0x000fe40000004100 */
[----:B------:R-:W-:Y:S01]  /*d1f0*/  FMUL.FTZ R75, R48, R75 ;  /* 0x0000004b304b7220 */ /* 0x000fe20000410000 */
[----:B------:R-:W-:Y:S02]  /*d200*/  HADD2.F32 R55, -RZ, R55.H1_H1 ;  /* 0x30000037ff377230 */ /* 0x000fe40000004100 */
[--C-:B------:R-:W-:Y:S02]  /*d210*/  HADD2.F32 R73, -RZ, R46.reuse.H0_H0 ;  /* 0x2000002eff497230 */ /* 0x100fe40000004100 */
[----:B------:R-:W-:-:S02]  /*d220*/  HADD2.F32 R72, -RZ, R46.H1_H1 ;  /* 0x3000002eff487230 */ /* 0x000fc40000004100 */
[-C--:B------:R-:W-:Y:S01]  /*d230*/  FMUL.FTZ R46, R63, R74.reuse ;  /* 0x0000004a3f2e7220 */ /* 0x080fe20000410000 */
[C---:B------:R-:W-:Y:S01]  /*d240*/  FMUL.FTZ R74, R55.reuse, R74 ;  /* 0x0000004a374a7220 */ /* 0x040fe20000410000 */
[----:B------:R-:W-:Y:S01]  /*d250*/  FFMA.FTZ R89, R62, R73, R75 ;  /* 0x000000493e597223 */ /* 0x000fe2000001004b */
[----:B------:R-:W-:Y:S01]  /*d260*/  F2FP.F16.E4M3.UNPACK_B R75, R45 ;  /* 0x0000002dff4b723e */ /* 0x000fe200020006ff */
[-C--:B------:R-:W-:Y:S01]  /*d270*/  FFMA.FTZ R90, R55, R72.reuse, -R46 ;  /* 0x00000048375a7223 */ /* 0x080fe2000001082e */
[----:B------:R-:W-:Y:S01]  /*d280*/  F2FP.F16.E4M3.UNPACK_B R46, R47 ;  /* 0x0000002fff2e723e */ /* 0x000fe200020006ff */
[----:B------:R-:W-:Y:S01]  /*d290*/  FFMA.FTZ R87, R48, R73, -R85 ;  /* 0x0000004930577223 */ /* 0x000fe20000010855 */
[-C--:B------:R-:W-:Y:S01]  /*d2a0*/  F2FP.F16.E4M3.UNPACK_B R55, R51.reuse ;  /* 0x00000033ff37723e */ /* 0x080fe200020006ff */
[----:B------:R-:W-:Y:S01]  /*d2b0*/  FFMA.FTZ R92, R63, R72, R74 ;  /* 0x000000483f5c7223 */ /* 0x000fe2000001004a */
        /* <DEDUP_REMOVED lines=9> */
[--C-:B------:R-:W-:Y:S02]  /*d350*/  HADD2.F32 R86, -RZ, R84.reuse.H0_H0 ;  /* 0x20000054ff567230 */ /* 0x100fe40000004100 */
[----:B------:R-:W-:Y:S01]  /*d360*/  FMUL.FTZ R91, R63, R85 ;  /* 0x000000553f5b7220 */ /* 0x000fe20000410000 */
[----:B------:R-:W-:Y:S01]  /*d370*/  HADD2.F32 R51, -RZ, R47.H0_H0 ;  /* 0x2000002fff337230 */ /* 0x000fe20000004100 */
[----:B------:R-:W-:Y:S01]  /*d380*/  F2FP.SATFINITE.E4M3.F32.PACK_AB_MERGE_C R87, R90, R87, RZ ;  /* 0x000000575a57723e */ /* 0x000fe200048070ff */
        /* <DEDUP_REMOVED lines=25> */
[----:B------:R-:W-:Y:S01]  /*d520*/  F2FP.SATFINITE.E4M3.F32.PACK_AB_MERGE_C R49, R49, R60, R87 ;  /* 0x0000003c3131723e */ /* 0x000fe20004807057 */
[----:B------:R-:W-:Y:S01]  /*d530*/  IMAD.MOV.U32 R44, RZ, RZ, R58 ;  /* 0x000000ffff2c7224 */ /* 0x000fe200078e003a */
[----:B------:R-:W-:-:S02]  /*d540*/  F2FP.SATFINITE.E4M3.F32.PACK_AB_MERGE_C R62, R62, R85, RZ ;  /* 0x000000553e3e723e */ /* 0x000fc400048070ff */
[----:B------:R-:W-:Y:S02]  /*d550*/  F2FP.SATFINITE.E4M3.F32.PACK_AB_MERGE_C R47, R47, R96, RZ ;  /* 0x000000602f2f723e */ /* 0x000fe400048070ff */
[----:B------:R-:W-:Y:S02]  /*d560*/  F2FP.SATFINITE.E4M3.F32.PACK_AB_MERGE_C R88, R88, R61, R89 ;  /* 0x0000003d5858723e */ /* 0x000fe40004807059 */
[----:B------:R-:W-:Y:S01]  /*d570*/  F2FP.SATFINITE.E4M3.F32.PACK_AB_MERGE_C R51, R45, R94, R62 ;  /* 0x0000005e2d33723e */ /* 0x000fe2000480703e */
[----:B------:R-:W-:Y:S01]  /*d580*/  IMAD.MOV.U32 R45, RZ, RZ, R49 ;  /* 0x000000ffff2d7224 */ /* 0x000fe200078e0031 */
[----:B------:R-:W-:Y:S01]  /*d590*/  F2FP.SATFINITE.E4M3.F32.PACK_AB_MERGE_C R47, R46, R91, R47 ;  /* 0x0000005b2e2f723e */ /* 0x000fe2000480702f */
[----:B------:R-:W-:Y:S01]  /*d5a0*/  IMAD.MOV.U32 R49, RZ, RZ, R88 ;  /* 0x000000ffff317224 */ /* 0x000fe200078e0058 */
[----:B------:R-:W-:Y:S01]  /*d5b0*/  MOV R48, R59 ;  /* 0x0000003b00307202 */ /* 0x000fe20000000f00 */
[----:B------:R-:W-:-:S07]  /*d5c0*/  IMAD.MOV.U32 R46, RZ, RZ, R56 ;  /* 0x000000ffff2e7224 */ /* 0x000fce00078e0038 */
.L_x_5065:
[----:B------:R-:W-:Y:S05]  /*d5d0*/  BSYNC B2 ;  /* 0x0000000000027941 */ /* 0x000fea0003800000 */
.L_x_5064:
        /* <DEDUP_REMOVED lines=10> */
.L_x_5063:
[----:B------:R-:W-:Y:S05]  /*d680*/  BSYNC B1 ;  /* 0x0000000000017941 */ /* 0x000fea0003800000 */
.L_x_5062:
[----:B------:R-:W-:Y:S01]  /*d690*/  ISETP.NE.AND P3, PT, R34, RZ, PT ;  /* 0x000000ff2200720c */ /* 0x000fe20003f65270 */
[----:B------:R-:W-:-:S12]  /*d6a0*/  BSSY B1, `(.L_x_5066) ;  /* 0x0000100000017945 */ /* 0x000fd80003800000 */
[----:B------:R-:W-:Y:S05]  /*d6b0*/  @!P3 BRA `(.L_x_5067) ;  /* 0x0000000c00f8b947 */ /* 0x000fea0003800000 */
[----:B----4-:R-:W-:Y:S01]  /*d6c0*/  SEL R44, R122, R152, !P1 ;  /* 0x000000987a2c7207 */ /* 0x010fe20004800000 */
        /* <DEDUP_REMOVED lines=17> */
[----:B------:R-:W-:-:S03]  /*d7e0*/  IMAD.IADD R45, R16, 0x1, R45 ;  /* 0x00000001102d7824 */ /* 0x000fc600078e022d */
[----:B------:R-:W-:-:S03]  /*d7f0*/  IADD3 R48, R16, R47, RZ ;  /* 0x0000002f10307210 */ /* 0x000fc60007ffe0ff */
[----:B------:R-:W0:Y:S04]  /*d800*/  LDS.128 R44, [R45+0x24200] ;  /* 0x024200002d2c7984 */ /* 0x000e280000000c00 */
[----:B------:R-:W2:Y:S01]  /*d810*/  LDS.128 R48, [R48+0x24200] ;  /* 0x0242000030307984 */ /* 0x000ea20000000c00 */
[----:B------:R-:W-:Y:S05]  /*d820*/  @P3 BRA `(.L_x_5069) ;  /* 0x0000000c00703947 */ /* 0x000fea0003800000 */
[--C-:B------:R-:W-:Y:S01]  /*d830*/  SHF.R.U32.HI R73, RZ, 0x8, R69.reuse ;  /* 0x00000008ff497819 */ /* 0x100fe20000011645 */
[----:B0-----:R-:W-:Y:S01]  /*d840*/  IMAD.MOV.U32 R59, RZ, RZ, R44 ;  /* 0x000000ffff3b7224 */ /* 0x001fe200078e002c */
[----:B------:R-:W-:Y:S01]  /*d850*/  LOP3.LUT R58, R69, 0xff, RZ, 0xc0, !PT ;  /* 0x000000ff453a7812 */ /* 0x000fe200078ec0ff */
[----:B--2---:R-:W-:Y:S01]  /*d860*/  IMAD.MOV.U32 R62, RZ, RZ, R48 ;  /* 0x000000ffff3e7224 */ /* 0x004fe200078e0030 */
[----:B------:R-:W-:Y:S01]  /*d870*/  SHF.R.U32.HI R61, RZ, 0x18, R69 ;  /* 0x00000018ff3d7819 */ /* 0x000fe20000011645 */
[----:B------:R-:W-:Y:S01]  /*d880*/  IMAD.SHL.U32 R44, R73, 0x100, RZ ;  /* 0x00000100492c7824 */ /* 0x000fe200078e00ff */
[----:B------:R-:W-:Y:S01]  /*d890*/  SHF.R.U32.HI R82, RZ, 0x8, R71 ;  /* 0x00000008ff527819 */ /* 0x000fe20000011647 */
[----:B------:R-:W-:Y:S01]  /*d8a0*/  IMAD.MOV.U32 R55, RZ, RZ, R46 ;  /* 0x000000ffff377224 */ /* 0x000fe200078e002e */
[----:B------:R-:W-:Y:S01]  /*d8b0*/  PRMT R61, R61, 0x654, R58 ;  /* 0x000006543d3d7816 */ /* 0x000fe2000000003a */
[----:B------:R-:W-:Y:S01]  /*d8c0*/  IMAD.MOV.U32 R56, RZ, RZ, R50 ;  /* 0x000000ffff387224 */ /* 0x000fe200078e0032 */
[----:B------:R-:W-:-:S02]  /*d8d0*/  LOP3.LUT R60, R71, 0xff, RZ, 0xc0, !PT ;  /* 0x000000ff473c7812 */ /* 0x000fc400078ec0ff */
[----:B------:R-:W-:Y:S02]  /*d8e0*/  SHF.R.U32.HI R63, RZ, 0x18, R71 ;  /* 0x00000018ff3f7819 */ /* 0x000fe40000011647 */
[----:B------:R-:W-:Y:S02]  /*d8f0*/  SHF.R.U32.HI R85, RZ, 0x10, R69 ;  /* 0x00000010ff557819 */ /* 0x000fe40000011645 */
[----:B------:R-:W-:Y:S01]  /*d900*/  LOP3.LUT R61, R61, 0xff00, R44, 0xf8, !PT ;  /* 0x0000ff003d3d7812 */ /* 0x000fe200078ef82c */
[----:B------:R-:W-:Y:S01]  /*d910*/  IMAD.SHL.U32 R44, R82, 0x100, RZ ;  /* 0x00000100522c7824 */ /* 0x000fe200078e00ff */
[----:B------:R-:W-:Y:S01]  /*d920*/  SHF.R.U32.HI R75, RZ, 0x8, R81 ;  /* 0x00000008ff4b7819 */ /* 0x000fe20000011651 */
[----:B------:R-:W-:Y:S01]  /*d930*/  IMAD.U32 R48, R85, 0x10000, RZ ;  /* 0x0001000055307824 */ /* 0x000fe200078e00ff */
[----:B------:R-:W-:Y:S02]  /*d940*/  LOP3.LUT R69, R83, 0xff, RZ, 0xc0, !PT ;  /* 0x000000ff53457812 */ /* 0x000fe400078ec0ff */
[----:B------:R-:W-:Y:S01]  /*d950*/  SHF.R.U32.HI R70, RZ, 0x18, R83 ;  /* 0x00000018ff467819 */ /* 0x000fe20000011653 */
[----:B------:R-:W-:Y:S01]  /*d960*/  IMAD.SHL.U32 R46, R75, 0x100, RZ ;  /* 0x000001004b2e7824 */ /* 0x000fe200078e00ff */
[----:B------:R-:W-:-:S02]  /*d970*/  SHF.R.U32.HI R84, RZ, 0x10, R71 ;  /* 0x00000010ff547819 */ /* 0x000fc40000011647 */
[----:B------:R-:W-:Y:S02]  /*d980*/  PRMT R63, R63, 0x654, R60 ;  /* 0x000006543f3f7816 */ /* 0x000fe4000000003c */
[----:B------:R-:W-:Y:S02]  /*d990*/  LOP3.LUT R68, R81, 0xff, RZ, 0xc0, !PT ;  /* 0x000000ff51447812 */ /* 0x000fe400078ec0ff */
[----:B------:R-:W-:Y:S02]  /*d9a0*/  SHF.R.U32.HI R71, RZ, 0x18, R81 ;  /* 0x00000018ff477819 */ /* 0x000fe40000011651 */
[----:B------:R-:W-:Y:S02]  /*d9b0*/  PRMT R73, R70, 0x654, R69 ;  /* 0x0000065446497816 */ /* 0x000fe40000000045 */
[----:B------:R-:W-:Y:S01]  /*d9c0*/  LOP3.LUT R69, R63, 0xff00, R44, 0xf8, !PT ;  /* 0x0000ff003f457812 */ /* 0x000fe200078ef82c */
[----:B------:R-:W-:Y:S01]  /*d9d0*/  IMAD.U32 R44, R84, 0x10000, RZ ;  /* 0x00010000542c7824 */ /* 0x000fe200078e00ff */
[----:B------:R-:W-:-:S02]  /*d9e0*/  PRMT R71, R71, 0x654, R68 ;  /* 0x0000065447477816 */ /* 0x000fc40000000044 */
[----:B------:R-:W-:Y:S02]  /*d9f0*/  F2FP.F16.E4M3.UNPACK_B R70, R156.H1 ;  /* 0x0000009cff46723e */ /* 0x000fe400030006ff */
[----:B------:R-:W-:Y:S02]  /*da00*/  F2FP.F16.E4M3.UNPACK_B R63, R62.H1 ;  /* 0x0000003eff3f723e */ /* 0x000fe400030006ff */
[----:B------:R-:W-:Y:S02]  /*da10*/  F2FP.F16.E4M3.UNPACK_B R60, R59.H1 ;  /* 0x0000003bff3c723e */ /* 0x000fe400030006ff */
[--C-:B------:R-:W-:Y:S02]  /*da20*/  SHF.R.U32.HI R72, RZ, 0x8, R83.reuse ;  /* 0x00000008ff487819 */ /* 0x100fe40000011653 */
[----:B------:R-:W-:Y:S01]  /*da30*/  LOP3.LUT R71, R71, 0xff00, R46, 0xf8, !PT ;  /* 0x0000ff0047477812 */ /* 0x000fe200078ef82e */
[----:B------:R-:W-:Y:S01]  /*da40*/  HADD2.F32 R46, -RZ, R70.H0_H0 ;  /* 0x20000046ff2e7230 */ /* 0x000fe20000004100 */
[----:B------:R-:W-:Y:S01]  /*da50*/  LOP3.LUT R48, R61, 0xff0000, R48, 0xf8, !PT ;  /* 0x00ff00003d307812 */ /* 0x000fe200078ef830 */
[----:B------:R-:W-:Y:S01]  /*da60*/  HADD2.F32 R61, -RZ, R63.H0_H0 ;  /* 0x2000003fff3d7230 */ /* 0x000fe20000004100 */
[----:B------:R-:W-:Y:S01]  /*da70*/  F2FP.F16.E4M3.UNPACK_B R68, R154.H1 ;  /* 0x0000009aff44723e */ /* 0x000fe200030006ff */
[----:B------:R-:W-:Y:S01]  /*da80*/  HADD2.F32 R58, -RZ, R60.H0_H0 ;  /* 0x2000003cff3a7230 */ /* 0x000fe20000004100 */
[----:B------:R-:W-:-:S02]  /*da90*/  SHF.R.U32.HI R74, RZ, 0x10, R83 ;  /* 0x00000010ff4a7819 */ /* 0x000fc40000011653 */
[----:B------:R-:W-:Y:S01]  /*daa0*/  SHF.R.U32.HI R80, RZ, 0x10, R81 ;  /* 0x00000010ff507819 */ /* 0x000fe20000011651 */
[-C--:B------:R-:W-:Y:S01]  /*dab0*/  FMUL.FTZ R75, R61, R46.reuse ;  /* 0x0000002e3d4b7220 */ /* 0x080fe20000410000 */
[----:B------:R-:W-:Y:S01]  /*dac0*/  SHF.L.U32 R50, R72, 0x8, RZ ;  /* 0x0000000848327819 */ /* 0x000fe200000006ff */
[----:B------:R-:W-:Y:S01]  /*dad0*/  IMAD.U32 R72, R74, 0x10000, RZ ;  /* 0x000100004a487824 */ /* 0x000fe200078e00ff */
[----:B------:R-:W-:Y:S01]  /*dae0*/  LOP3.LUT R44, R69, 0xff0000, R44, 0xf8, !PT ;  /* 0x00ff0000452c7812 */ /* 0x000fe200078ef82c */
[--C-:B------:R-:W-:Y:S01]  /*daf0*/  HADD2.F32 R69, -RZ, R68.reuse.H0_H0 ;  /* 0x20000044ff457230 */ /* 0x100fe20000004100 */
[----:B------:R-:W-:Y:S01]  /*db00*/  LOP3.LUT R73, R73, 0xff00, R50, 0xf8, !PT ;  /* 0x0000ff0049497812 */ /* 0x000fe200078ef832 */
[----:B------:R-:W-:Y:S02]  /*db10*/  IMAD.U32 R50, R80, 0x10000, RZ ;  /* 0x0001000050327824 */ /* 0x000fe400078e00ff */
[C---:B------:R-:W-:Y:S01]  /*db20*/  FMUL.FTZ R74, R58.reuse, R46 ;  /* 0x0000002e3a4a7220 */ /* 0x040fe20000410000 */
[----:B------:R-:W-:Y:S01]  /*db30*/  F2FP.F16.E4M3.UNPACK_B R156, R156 ;  /* 0x0000009cff9c723e */ /* 0x000fe200020006ff */
[-C--:B------:R-:W-:Y:S01]  /*db40*/  FFMA.FTZ R58, R58, R69.reuse, -R75 ;  /* 0x000000453a3a7223 */ /* 0x080fe2000001084b */
[----:B------:R-:W-:Y:S01]  /*db50*/  F2FP.F16.E4M3.UNPACK_B R62, R62 ;  /* 0x0000003eff3e723e */ /* 0x000fe200020006ff */
[----:B------:R-:W-:Y:S01]  /*db60*/  FFMA.FTZ R75, R61, R69, R74 ;  /* 0x000000453d4b7223 */ /* 0x000fe2000001004a */
[----:B------:R-:W-:Y:S01]  /*db70*/  LOP3.LUT R50, R71, 0xff0000, R50, 0xf8, !PT ;  /* 0x00ff000047327812 */ /* 0x000fe200078ef832 */
[----:B------:R-:W-:Y:S01]  /*db80*/  HADD2.F32 R69, -RZ, R68.H1_H1 ;  /* 0x30000044ff457230 */ /* 0x000fe20000004100 */
[----:B------:R-:W-:Y:S01]  /*db90*/  F2FP.F16.E4M3.UNPACK_B R59, R59 ;  /* 0x0000003bff3b723e */ /* 0x000fe200020006ff */
[----:B------:R-:W-:Y:S01]  /*dba0*/  HADD2.F32 R71, -RZ, R70.H1_H1 ;  /* 0x30000046ff477230 */ /* 0x000fe20000004100 */
[----:B------:R-:W-:Y:S01]  /*dbb0*/  LOP3.LUT R46, R73, 0xff0000, R72, 0xf8, !PT ;  /* 0x00ff0000492e7812 */ /* 0x000fe200078ef848 */
[----:B------:R-:W-:Y:S01]  /*dbc0*/  HADD2.F32 R68, -RZ, R63.H1_H1 ;  /* 0x3000003fff447230 */ /* 0x000fe20000004100 */
[----:B------:R-:W-:Y:S01]  /*dbd0*/  F2FP.F16.E4M3.UNPACK_B R154, R154 ;  /* 0x0000009aff9a723e */ /* 0x000fe200020006ff */
[----:B------:R-:W-:-:S02]  /*dbe0*/  HADD2.F32 R61, -RZ, R60.H1_H1 ;  /* 0x3000003cff3d7230 */ /* 0x000fc40000004100 */
[----:B------:R-:W-:Y:S02]  /*dbf0*/  HADD2.F32 R70, -RZ, R156.H0_H0 ;  /* 0x2000009cff467230 */ /* 0x000fe40000004100 */
        /* <DEDUP_REMOVED lines=42> */
[----:B------:R-:W-:Y:S01]  /*dea0*/  FFMA.FTZ R86, R61, R68, R70 ;  /* 0x000000443d567223 */ /* 0x000fe20000010046 */
[----:B------:R-:W-:Y:S01]  /*deb0*/  HADD2.F32 R68, -RZ, R155.H1_H1 ;  /* 0x3000009bff447230 */ /* 0x000fe20000004100 */
[----:B------:R-:W-:Y:S01]  /*dec0*/  F2FP.SATFINITE.E4M3.F32.PACK_AB_MERGE_C R58, R81, R58, RZ ;  /* 0x0000003a513a723e */ /* 0x000fe200048070ff */
[----:B------:R-:W-:Y:S01]  /*ded0*/  HADD2.F32 R56, -RZ, R55.H0_H0 ;  /* 0x20000037ff387230 */ /* 0x000fe20000004100 */
[----:B------:R-:W-:Y:S01]  /*dee0*/  F2FP.SATFINITE.E4M3.F32.PACK_AB_MERGE_C R75, R80, R75, RZ ;  /* 0x0000004b504b723e */ /* 0x000fe200048070ff */
[--C-:B------:R-:W-:Y:S01]  /*def0*/  HADD2.F32 R60, -RZ, R59.reuse.H0_H0 ;  /* 0x2000003bff3c7230 */ /* 0x100fe20000004100 */
[----:B------:R-:W-:Y:S01]  /*df00*/  F2FP.SATFINITE.E4M3.F32.PACK_AB_MERGE_C R84, R87, R84, RZ ;  /* 0x000000545754723e */ /* 0x000fe200048070ff */
[----:B------:R-:W-:Y:S01]  /*df10*/  HADD2.F32 R59, -RZ, R59.H1_H1 ;  /* 0x3000003bff3b7230 */ /* 0x000fe20000004100 */
[----:B------:R-:W-:Y:S01]  /*df20*/  F2FP.SATFINITE.E4M3.F32.PACK_AB_MERGE_C R85, R86, R85, RZ ;  /* 0x000000555655723e */ /* 0x000fe200048070ff */
[----:B------:R-:W-:-:S02]  /*df30*/  HADD2.F32 R63, -RZ, R155.H0_H0 ;  /* 0x2000009bff3f7230 */ /* 0x000fc40000004100 */
[----:B------:R-:W-:Y:S02]  /*df40*/  HADD2.F32 R55, -RZ, R55.H1_H1 ;  /* 0x30000037ff377230 */ /* 0x000fe40000004100 */
[-C--:B------:R-:W-:Y:S01]  /*df50*/  FMUL.FTZ R82, R59, R68.reuse ;  /* 0x000000443b527220 */ /* 0x080fe20000410000 */
[--C-:B------:R-:W-:Y:S02]  /*df60*/  HADD2.F32 R61, -RZ, R153.reuse.H0_H0 ;  /* 0x20000099ff3d7230 */ /* 0x100fe40000004100 */
[-C--:B------:R-:W-:Y:S01]  /*df70*/  FMUL.FTZ R69, R60, R63.reuse ;  /* 0x0000003f3c457220 */ /* 0x080fe20000410000 */
[----:B------:R-:W-:Y:S02]  /*df80*/  HADD2.F32 R62, -RZ, R153.H1_H1 ;  /* 0x30000099ff3e7230 */ /* 0x000fe40000004100 */
[C---:B------:R-:W-:Y:S01]  /*df90*/  FMUL.FTZ R68, R55.reuse, R68 ;  /* 0x0000004437447220 */ /* 0x040fe20000410000 */
[C---:B------:R-:W-:Y:S01]  /*dfa0*/  FMUL.FTZ R63, R56.reuse, R63 ;  /* 0x0000003f383f7220 */ /* 0x040fe20000410000 */
[-C--:B------:R-:W-:Y:S01]  /*dfb0*/  FFMA.FTZ R56, R56, R61.reuse, -R69 ;  /* 0x0000003d38387223 */ /* 0x080fe20000010845 */
[----:B------:R-:W-:Y:S01]  /*dfc0*/  F2FP.F16.E4M3.UNPACK_B R69, R50 ;  /* 0x00000032ff45723e */ /* 0x000fe200020006ff */
[-C--:B------:R-:W-:Y:S01]  /*dfd0*/  FFMA.FTZ R55, R55, R62.reuse, -R82 ;  /* 0x0000003e37377223 */ /* 0x080fe20000010852 */
[----:B------:R-:W-:Y:S01]  /*dfe0*/  FFMA.FTZ R83, R59, R62, R68 ;  /* 0x0000003e3b537223 */ /* 0x000fe20000010044 */
[----:B------:R-:W-:Y:S01]  /*dff0*/  FFMA.FTZ R70, R60, R61, R63 ;  /* 0x0000003d3c467223 */ /* 0x000fe2000001003f */
[----:B------:R-:W-:-:S02]  /*e000*/  F2FP.F16.E4M3.UNPACK_B R62, R49 ;  /* 0x00000031ff3e723e */ /* 0x000fc400020006ff */
[----:B------:R-:W-:Y:S02]  /*e010*/  F2FP.F16.E4M3.UNPACK_B R60, R45 ;  /* 0x0000002dff3c723e */ /* 0x000fe400020006ff */
[----:B------:R-:W-:Y:S01]  /*e020*/  F2FP.SATFINITE.E4M3.F32.PACK_AB_MERGE_C R59, R74, R71, R58 ;  /* 0x000000474a3b723e */ /* 0x000fe2000480703a */
[----:B------:R-:W-:Y:S01]  /*e030*/  HADD2.F32 R63, -RZ, R62.H0_H0 ;  /* 0x2000003eff3f7230 */ /* 0x000fe20000004100 */
[----:B------:R-:W-:Y:S01]  /*e040*/  F2FP.SATFINITE.E4M3.F32.PACK_AB_MERGE_C R58, R73, R72, R75 ;  /* 0x00000048493a723e */ /* 0x000fe2000480704b */
        /* <DEDUP_REMOVED lines=27> */
[----:B------:R-:W-:Y:S02]  /*e200*/  HADD2.F32 R68, -RZ, R60.H1_H1 ;  /* 0x3000003cff447230 */ /* 0x000fe40000004100 */
[-C--:B------:R-:W-:Y:S01]  /*e210*/  FMUL.FTZ R70, R50, R62.reuse ;  /* 0x0000003e32467220 */ /* 0x080fe20000410000 */
[----:B------:R-:W-:Y:S02]  /*e220*/  HADD2.F32 R45, -RZ, R45.H1_H1 ;  /* 0x3000002dff2d7230 */ /* 0x000fe40000004100 */
[----:B------:R-:W-:Y:S01]  /*e230*/  FMUL.FTZ R63, R49, R62 ;  /* 0x0000003e313f7220 */ /* 0x000fe20000410000 */
[--C-:B------:R-:W-:Y:S02]  /*e240*/  HADD2.F32 R60, -RZ, R48.reuse.H0_H0 ;  /* 0x20000030ff3c7230 */ /* 0x100fe40000004100 */
[----:B------:R-:W-:Y:S01]  /*e250*/  FMUL.FTZ R62, R61, R68 ;  /* 0x000000443d3e7220 */ /* 0x000fe20000410000 */
[----:B------:R-:W-:-:S02]  /*e260*/  HADD2.F32 R48, -RZ, R48.H1_H1 ;  /* 0x30000030ff307230 */ /* 0x000fc40000004100 */
[----:B------:R-:W-:Y:S01]  /*e270*/  FMUL.FTZ R68, R45, R68 ;  /* 0x000000442d447220 */ /* 0x000fe20000410000 */
[----:B------:R-:W-:Y:S01]  /*e280*/  FFMA.FTZ R81, R50, R60, R63 ;  /* 0x0000003c32517223 */ /* 0x000fe2000001003f */
[----:B------:R-:W-:Y:S02]  /*e290*/  F2FP.F16.E4M3.UNPACK_B R50, R51 ;  /* 0x00000033ff32723e */ /* 0x000fe400020006ff */
        /* <DEDUP_REMOVED lines=53> */
.L_x_5069:
[----:B------:R-:W-:Y:S05]  /*e5f0*/  BSYNC B2 ;  /* 0x0000000000027941 */ /* 0x000fea0003800000 */
.L_x_5068:
        /* <DEDUP_REMOVED lines=10> */
.L_x_5067:
[----:B------:R-:W-:Y:S05]  /*e6a0*/  BSYNC B1 ;  /* 0x0000000000017941 */ /* 0x000fea0003800000 */
.L_x_5066:
[----:B------:R-:W-:-:S13]  /*e6b0*/  ISETP.NE.AND P3, PT, R35, RZ, PT ;  /* 0x000000ff2300720c */ /* 0x000fda0003f65270 */
[----:B------:R-:W-:Y:S05]  /*e6c0*/  @!P3 BRA `(.L_x_5020) ;  /* 0x0000001000d8b947 */ /* 0x000fea0003800000 */
[----:B------:R-:W-:Y:S01]  /*e6d0*/  ISETP.GE.AND P5, PT, R222, R100, PT ;  /* 0x00000064de00720c */ /* 0x000fe20003fa6270 */
[----:B------:R-:W-:Y:S01]  /*e6e0*/  BSSY B1, `(.L_x_5070) ;  /* 0x00000f3000017945 */ /* 0x000fe20003800000 */
[----:B0--34-:R-:W-:Y:S02]  /*e6f0*/  IADD3 R53, P3, P4, R120, R138, R28 ;  /* 0x0000008a78357210 */ /* 0x019fe40007c7e01c */
[----:B------:R-:W-:Y:S02]  /*e700*/  SEL R152, R122, R152, !P5 ;  /* 0x000000987a987207 */ /* 0x000fe40006800000 */
[----:B------:R-:W-:Y:S02]  /*e710*/  IADD3.X R44, R0, R57, R31, P3, P4 ;  /* 0x00000039002c7210 */ /* 0x000fe40001fe841f */
[----:B------:R-:W-:Y:S02]  /*e720*/  SHF.R.S32.HI R45, RZ, 0x1f, R152 ;  /* 0x0000001fff2d7819 */ /* 0x000fe40000011498 */
[----:B------:R-:W-:-:S02]  /*e730*/  IADD3 R52, P3, R53, R124, RZ ;  /* 0x0000007c35347210 */ /* 0x000fc40007f7e0ff */
[----:B------:R-:W-:-:S03]  /*e740*/  LEA.HI R152, R45, R152, RZ, 0x5 ;  /* 0x000000982d987211 */ /* 0x000fc600078f28ff */
[----:B------:R-:W-:Y:S01]  /*e750*/  IMAD.X R53, R44, 0x1, R125, P3 ;  /* 0x000000012c357824 */ /* 0x000fe200018e067d */
[----:B------:R-:W-:Y:S02]  /*e760*/  LEA.HI.SX32 R152, R152, R27, 0x1b ;  /* 0x0000001b98987211 */ /* 0x000fe400078fdaff */
[----:B------:R-:W-:Y:S02]  /*e770*/  ISETP.GE.AND P3, PT, R222, R134, PT ;  /* 0x00000086de00720c */ /* 0x000fe40003f66270 */
        /* <DEDUP_REMOVED lines=17> */
[--C-:B------:R-:W-:Y:S01]  /*e890*/  SHF.R.U32.HI R63, RZ, 0x18, R65.reuse ;  /* 0x00000018ff3f7819 */ /* 0x100fe20000011641 */
[----:B0-----:R-:W-:Y:S01]  /*e8a0*/  IMAD.MOV.U32 R55, RZ, RZ, R46 ;  /* 0x000000ffff377224 */ /* 0x001fe200078e002e */
[----:B------:R-:W-:Y:S01]  /*e8b0*/  LOP3.LUT R58, R65, 0xff, RZ, 0xc0, !PT ;  /* 0x000000ff413a7812 */ /* 0x000fe200078ec0ff */
[----:B------:R-:W-:Y:S01]  /*e8c0*/  IMAD.SHL.U32 R59, R59, 0x100, RZ ;  /* 0x000001003b3b7824 */ /* 0x000fe200078e00ff */
[----:B------:R-:W-:Y:S02]  /*e8d0*/  SHF.R.U32.HI R73, RZ, 0x10, R65 ;  /* 0x00000010ff497819 */ /* 0x000fe40000011641 */
[----:B------:R-:W-:Y:S01]  /*e8e0*/  PRMT R58, R63, 0x654, R58 ;  /* 0x000006543f3a7816 */ /* 0x000fe2000000003a */
[----:B------:R-:W-:Y:S01]  /*e8f0*/  IMAD.MOV.U32 R63, RZ, RZ, R50 ;  /* 0x000000ffff3f7224 */ /* 0x000fe200078e0032 */
[----:B------:R-:W-:-:S02]  /*e900*/  SHF.R.U32.HI R68, RZ, 0x8, R67 ;  /* 0x00000008ff447819 */ /* 0x000fc40000011643 */
[--C-:B------:R-:W-:Y:S02]  /*e910*/  SHF.R.U32.HI R72, RZ, 0x18, R67.reuse ;  /* 0x00000018ff487819 */ /* 0x100fe40000011643 */
[----:B------:R-:W-:Y:S02]  /*e920*/  LOP3.LUT R61, R67, 0xff, RZ, 0xc0, !PT ;  /* 0x000000ff433d7812 */ /* 0x000fe400078ec0ff */
[----:B------:R-:W-:Y:S02]  /*e930*/  SHF.R.U32.HI R66, RZ, 0x10, R67 ;  /* 0x00000010ff427819 */ /* 0x000fe40000011643 */
[----:B------:R-:W-:Y:S02]  /*e940*/  SHF.R.U32.HI R67, RZ, 0x8, R79 ;  /* 0x00000008ff437819 */ /* 0x000fe4000001164f */
[----:B------:R-:W-:Y:S02]  /*e950*/  LOP3.LUT R48, R58, 0xff00, R59, 0xf8, !PT ;  /* 0x0000ff003a307812 */ /* 0x000fe400078ef83b */
[----:B------:R-:W-:Y:S01]  /*e960*/  MOV R56, R44 ;  /* 0x0000002c00387202 */ /* 0x000fe20000000f00 */
[----:B------:R-:W-:Y:S01]  /*e970*/  IMAD.SHL.U32 R44, R68, 0x100, RZ ;  /* 0x00000100442c7824 */ /* 0x000fe200078e00ff */
[----:B------:R-:W-:Y:S01]  /*e980*/  SHF.L.U32 R59, R73, 0x10, RZ ;  /* 0x00000010493b7819 */ /* 0x000fe200000006ff */
[----:B------:R-:W-:Y:S01]  /*e990*/  IMAD.SHL.U32 R67, R67, 0x100, RZ ;  /* 0x0000010043437824 */ /* 0x000fe200078e00ff */
[----:B------:R-:W-:-:S02]  /*e9a0*/  SHF.R.U32.HI R65, RZ, 0x8, R77 ;  /* 0x00000008ff417819 */ /* 0x000fc4000001164d */
[----:B------:R-:W-:Y:S02]  /*e9b0*/  PRMT R61, R72, 0x654, R61 ;  /* 0x00000654483d7816 */ /* 0x000fe4000000003d */
[----:B------:R-:W-:Y:S01]  /*e9c0*/  SHF.R.U32.HI R71, RZ, 0x18, R77 ;  /* 0x00000018ff477819 */ /* 0x000fe2000001164d */
[----:B------:R-:W-:Y:S01]  /*e9d0*/  IMAD.SHL.U32 R65, R65, 0x100, RZ ;  /* 0x0000010041417824 */ /* 0x000fe200078e00ff */
[----:B------:R-:W-:Y:S02]  /*e9e0*/  LOP3.LUT R62, R77, 0xff, RZ, 0xc0, !PT ;  /* 0x000000ff4d3e7812 */ /* 0x000fe400078ec0ff */
[----:B------:R-:W-:Y:S01]  /*e9f0*/  LOP3.LUT R48, R48, 0xff0000, R59, 0xf8, !PT ;  /* 0x00ff000030307812 */ /* 0x000fe200078ef83b */
[----:B------:R-:W-:Y:S01]  /*ea00*/  IMAD.U32 R59, R66, 0x10000, RZ ;  /* 0x00010000423b7824 */ /* 0x000fe200078e00ff */
[----:B------:R-:W-:Y:S02]  /*ea10*/  LOP3.LUT R64, R79, 0xff0000ff, RZ, 0xc0, !PT ;  /* 0xff0000ff4f407812 */ /* 0x000fe400078ec0ff */
[----:B------:R-:W-:-:S02]  /*ea20*/  LOP3.LUT R44, R61, 0xff00, R44, 0xf8, !PT ;  /* 0x0000ff003d2c7812 */ /* 0x000fc400078ef82c */
[----:B------:R-:W-:Y:S02]  /*ea30*/  F2FP.F16.E4M3.UNPACK_B R66, R150.H1 ;  /* 0x00000096ff42723e */ /* 0x000fe400030006ff */
[----:B------:R-:W-:Y:S02]  /*ea40*/  F2FP.F16.E4M3.UNPACK_B R58, R56.H1 ;  /* 0x00000038ff3a723e */ /* 0x000fe400030006ff */
[----:B------:R-:W-:Y:S01]  /*ea50*/  PRMT R62, R71, 0x654, R62 ;  /* 0x00000654473e7816 */ /* 0x000fe2000000003e */
[--C-:B------:R-:W-:Y:S01]  /*ea60*/  HADD2.F32 R46, -RZ, R66.reuse.H0_H0 ;  /* 0x20000042ff2e7230 */ /* 0x100fe20000004100 */
[----:B------:R-:W-:Y:S01]  /*ea70*/  F2FP.F16.E4M3.UNPACK_B R61, R60.H1 ;  /* 0x0000003cff3d723e */ /* 0x000fe200030006ff */
[----:B------:R-:W-:Y:S01]  /*ea80*/  HADD2.F32 R66, -RZ, R66.H1_H1 ;  /* 0x30000042ff427230 */ /* 0x000fe20000004100 */
[----:B------:R-:W-:Y:S02]  /*ea90*/  LOP3.LUT R68, R64, 0xff00, R67, 0xf8, !PT ;  /* 0x0000ff0040447812 */ /* 0x000fe400078ef843 */
[----:B------:R-:W-:Y:S01]  /*eaa0*/  LOP3.LUT R44, R44, 0xff0000, R59, 0xf8, !PT ;  /* 0x00ff00002c2c7812 */ /* 0x000fe200078ef83b */
[----:B------:R-:W-:Y:S01]  /*eab0*/  HADD2.F32 R59, -RZ, R58.H0_H0 ;  /* 0x2000003aff3b7230 */ /* 0x000fe20000004100 */
[----:B------:R-:W-:-:S02]  /*eac0*/  F2FP.F16.E4M3.UNPACK_B R64, R148.H1 ;  /* 0x00000094ff40723e */ /* 0x000fc400030006ff */
[----:B------:R-:W-:Y:S02]  /*ead0*/  SHF.R.U32.HI R70, RZ, 0x10, R77 ;  /* 0x00000010ff467819 */ /* 0x000fe4000001164d */
[----:B------:R-:W-:Y:S01]  /*eae0*/  LOP3.LUT R50, R62, 0xff00, R65, 0xf8, !PT ;  /* 0x0000ff003e327812 */ /* 0x000fe200078ef841 */
[----:B------:R-:W-:Y:S01]  /*eaf0*/  HADD2.F32 R62, -RZ, R61.H0_H0 ;  /* 0x2000003dff3e7230 */ /* 0x000fe20000004100 */
[----:B------:R-:W-:Y:S01]  /*eb00*/  SHF.R.U32.HI R69, RZ, 0x10, R79 ;  /* 0x00000010ff457819 */ /* 0x000fe2000001164f */
[----:B------:R-:W-:Y:S02]  /*eb10*/  HADD2.F32 R65, -RZ, R64.H0_H0 ;  /* 0x20000040ff417230 */ /* 0x000fe40000004100 */
[-C--:B------:R-:W-:Y:S01]  /*eb20*/  FMUL.FTZ R71, R59, R46.reuse ;  /* 0x0000002e3b477220 */ /* 0x080fe20000410000 */
[----:B------:R-:W-:Y:S02]  /*eb30*/  IMAD.U32 R67, R70, 0x10000, RZ ;  /* 0x0001000046437824 */ /* 0x000fe400078e00ff */
[----:B------:R-:W-:Y:S01]  /*eb40*/  FMUL.FTZ R70, R62, R46 ;  /* 0x0000002e3e467220 */ /* 0x000fe20000410000 */
[----:B------:R-:W-:-:S02]  /*eb50*/  IMAD.U32 R69, R69, 0x10000, RZ ;  /* 0x0001000045457824 */ /* 0x000fc400078e00ff */
[-C--:B------:R-:W-:Y:S01]  /*eb60*/  FFMA.FTZ R71, R62, R65.reuse, R71 ;  /* 0x000000413e477223 */ /* 0x080fe20000010047 */
[----:B------:R-:W-:Y:S02]  /*eb70*/  HADD2.F32 R62, -RZ, R61.H1_H1 ;  /* 0x3000003dff3e7230 */ /* 0x000fe40000004100 */
[----:B------:R-:W-:Y:S01]  /*eb80*/  FFMA.FTZ R70, R59, R65, -R70 ;  /* 0x000000413b467223 */ /* 0x000fe20000010846 */
[----:B------:R-:W-:Y:S01]  /*eb90*/  HADD2.F32 R59, -RZ, R58.H1_H1 ;  /* 0x3000003aff3b7230 */ /* 0x000fe20000004100 */
[----:B------:R-:W-:Y:S01]  /*eba0*/  F2FP.F16.E4M3.UNPACK_B R150, R150 ;  /* 0x00000096ff96723e */ /* 0x000fe200020006ff */
[----:B------:R-:W-:Y:S01]  /*ebb0*/  HADD2.F32 R64, -RZ, R64.H1_H1 ;  /* 0x30000040ff407230 */ /* 0x000fe20000004100 */
[----:B------:R-:W-:Y:S02]  /*ebc0*/  F2FP.F16.E4M3.UNPACK_B R56, R56 ;  /* 0x00000038ff38723e */ /* 0x000fe400020006ff */
[----:B------:R-:W-:Y:S01]  /*ebd0*/  F2FP.F16.E4M3.UNPACK_B R60, R60 ;  /* 0x0000003cff3c723e */ /* 0x000fe200020006ff */
[----:B------:R-:W-:Y:S01]  /*ebe0*/  HADD2.F32 R65, -RZ, R150.H0_H0 ;  /* 0x20000096ff417230 */ /* 0x000fe20000004100 */
[----:B------:R-:W-:Y:S01]  /*ebf0*/  LOP3.LUT R46, R68, 0xff0000, R69, 0xf8, !PT ;  /* 0x00ff0000442e7812 */ /* 0x000fe200078ef845 */
[-C--:B------:R-:W-:Y:S01]  /*ec00*/  FMUL.FTZ R68, R62, R66.reuse ;  /* 0x000000423e447220 */ /* 0x080fe20000410000 */
[----:B------:R-:W-:Y:S01]  /*ec10*/  LOP3.LUT R50, R50, 0xff0000, R67, 0xf8, !PT ;  /* 0x00ff000032327812 */ /* 0x000fe200078ef843 */
[----:B------:R-:W-:Y:S01]  /*ec20*/  FMUL.FTZ R67, R59, R66 ;  /* 0x000000423b437220 */ /* 0x000fe20000410000 */
[----:B------:R-:W-:Y:S01]  /*ec30*/  F2FP.F16.E4M3.UNPACK_B R148, R148 ;  /* 0x00000094ff94723e */ /* 0x000fe200020006ff */
        /* <DEDUP_REMOVED lines=32> */
[-C--:B------:R-:W-:Y:S01]  /*ee40*/  FFMA.FTZ R76, R58, R60.reuse, -R75 ;  /* 0x0000003c3a4c7223 */ /* 0x080fe2000001084b */
[----:B------:R-:W-:Y:S02]  /*ee50*/  HADD2.F32 R62, -RZ, R62.H1_H1 ;  /* 0x3000003eff3e7230 */ /* 0x000fe40000004100 */
[C---:B------:R-:W-:Y:S01]  /*ee60*/  FMUL.FTZ R58, R56.reuse, R65 ;  /* 0x00000041383a7220 */ /* 0x040fe20000410000 */
[----:B------:R-:W-:Y:S01]  /*ee70*/  F2FP.F16.E4M3.UNPACK_B R55, R55 ;  /* 0x00000037ff37723e */ /* 0x000fe200020006ff */
[----:B------:R-:W-:Y:S01]  /*ee80*/  FMUL.FTZ R75, R59, R65 ;  /* 0x000000413b4b7220 */ /* 0x000fe20000410000 */
[----:B------:R-:W-:Y:S01]  /*ee90*/  FFMA.FTZ R77, R61, R60, R64 ;  /* 0x0000003c3d4d7223 */ /* 0x000fe20000010040 */
[-C--:B------:R-:W-:Y:S01]  /*eea0*/  FFMA.FTZ R78, R59, R62.reuse, R58 ;  /* 0x0000003e3b4e7223 */ /* 0x080fe2000001003a */
[----:B------:R-:W-:Y:S01]  /*eeb0*/  F2FP.F16.E4M3.UNPACK_B R147, R147 ;  /* 0x00000093ff93723e */ /* 0x000fe200020006ff */
[----:B------:R-:W-:Y:S01]  /*eec0*/  FFMA.FTZ R79, R56, R62, -R75 ;  /* 0x0000003e384f7223 */ /* 0x000fe2000001084b */
[----:B------:R-:W-:-:S02]  /*eed0*/  HADD2.F32 R61, -RZ, R149.H0_H0 ;  /* 0x20000095ff3d7230 */ /* 0x000fc40000004100 */
[----:B------:R-:W-:Y:S01]  /*eee0*/  HADD2.F32 R58, -RZ, R63.H0_H0 ;  /* 0x2000003fff3a7230 */ /* 0x000fe20000004100 */
[----:B------:R-:W-:Y:S01]  /*eef0*/  F2FP.SATFINITE.E4M3.F32.PACK_AB_MERGE_C R77, R78, R77, RZ ;  /* 0x0000004d4e4d723e */ /* 0x000fe200048070ff */
[----:B------:R-:W-:Y:S01]  /*ef00*/  HADD2.F32 R62, -RZ, R149.H1_H1 ;  /* 0x30000095ff3e7230 */ /* 0x000fe20000004100 */
[----:B------:R-:W-:Y:S01]  /*ef10*/  F2FP.SATFINITE.E4M3.F32.PACK_AB_MERGE_C R76, R79, R76, RZ ;  /* 0x0000004c4f4c723e */ /* 0x000fe200048070ff */
[----:B------:R-:W-:Y:S02]  /*ef20*/  HADD2.F32 R56, -RZ, R55.H0_H0 ;  /* 0x20000037ff387230 */ /* 0x000fe40000004100 */
[-C--:B------:R-:W-:Y:S01]  /*ef30*/  FMUL.FTZ R65, R58, R61.reuse ;  /* 0x0000003d3a417220 */ /* 0x080fe20000410000 */
[----:B------:R-:W-:Y:S02]  /*ef40*/  HADD2.F32 R63, -RZ, R63.H1_H1 ;  /* 0x3000003fff3f7230 */ /* 0x000fe40000004100 */
[----:B------:R-:W-:Y:S02]  /*ef50*/  HADD2.F32 R55, -RZ, R55.H1_H1 ;  /* 0x30000037ff377230 */ /* 0x000fe40000004100 */
[----:B------:R-:W-:Y:S01]  /*ef60*/  FMUL.FTZ R75, R56, R61 ;  /* 0x0000003d384b7220 */ /* 0x000fe20000410000 */
[----:B------:R-:W-:-:S02]  /*ef70*/  HADD2.F32 R59, -RZ, R147.H0_H0 ;  /* 0x20000093ff3b7230 */ /* 0x000fc40000004100 */
[-C--:B------:R-:W-:Y:S01]  /*ef80*/  FMUL.FTZ R64, R63, R62.reuse ;  /* 0x0000003e3f407220 */ /* 0x080fe20000410000 */
[----:B------:R-:W-:Y:S02]  /*ef90*/  HADD2.F32 R60, -RZ, R147.H1_H1 ;  /* 0x30000093ff3c7230 */ /* 0x000fe40000004100 */
[C---:B------:R-:W-:Y:S01]  /*efa0*/  FMUL.FTZ R62, R55.reuse, R62 ;  /* 0x0000003e373e7220 */ /* 0x040fe20000410000 */
[-C--:B------:R-:W-:Y:S01]  /*efb0*/  FFMA.FTZ R61, R56, R59.reuse, -R65 ;  /* 0x0000003b383d7223 */ /* 0x080fe20000010841 */
[----:B------:R-:W-:Y:S01]  /*efc0*/  FFMA.FTZ R59, R58, R59, R75 ;  /* 0x0000003b3a3b7223 */ /* 0x000fe2000001004b */
[-C--:B------:R-:W-:Y:S01]  /*efd0*/  FFMA.FTZ R58, R55, R60.reuse, -R64 ;  /* 0x0000003c373a7223 */ /* 0x080fe20000010840 */
[----:B------:R-:W-:Y:S01]  /*efe0*/  FFMA.FTZ R74, R63, R60, R62 ;  /* 0x0000003c3f4a7223 */ /* 0x000fe2000001003e */
[----:B------:R-:W-:Y:S02]  /*eff0*/  F2FP.SATFINITE.E4M3.F32.PACK_AB_MERGE_C R55, R73, R70, RZ ;  /* 0x000000464937723e */ /* 0x000fe400048070ff */
[----:B------:R-:W-:-:S02]  /*f000*/  F2FP.F16.E4M3.UNPACK_B R62, R49 ;  /* 0x00000031ff3e723e */ /* 0x000fc400020006ff */
[----:B------:R-:W-:Y:S02]  /*f010*/  F2FP.F16.E4M3.UNPACK_B R65, R50 ;  /* 0x00000032ff41723e */ /* 0x000fe400020006ff */
[----:B------:R-:W-:Y:S01]  /*f020*/  F2FP.F16.E4M3.UNPACK_B R60, R45 ;  /* 0x0000002dff3c723e */ /* 0x000fe200020006ff */
[--C-:B------:R-:W-:Y:S01]  /*f030*/  HADD2.F32 R63, -RZ, R62.reuse.H0_H0 ;  /* 0x2000003eff3f7230 */ /* 0x100fe20000004100 */
[----:B------:R-:W-:Y:S01]  /*f040*/  F2FP.SATFINITE.E4M3.F32.PACK_AB_MERGE_C R55, R68, R69, R55 ;  /* 0x000000454437723e */ /* 0x000fe20004807037 */
[--C-:B------:R-:W-:Y:S01]  /*f050*/  HADD2.F32 R68, -RZ, R65.reuse.H0_H0 ;  /* 0x20000041ff447230 */ /* 0x100fe20000004100 */
[----:B------:R-:W-:Y:S01]  /*f060*/  F2FP.SATFINITE.E4M3.F32.PACK_AB_MERGE_C R56, R72, R71, RZ ;  /* 0x000000474838723e */ /* 0x000fe200048070ff */
[----:B------:R-:W-:Y:S01]  /*f070*/  HADD2.F32 R62, -RZ, R62.H1_H1 ;  /* 0x3000003eff3e7230 */ /* 0x000fe20000004100 */
[----:B------:R-:W-:Y:S01]  /*f080*/  F2FP.F16.E4M3.UNPACK_B R64, R48 ;  /* 0x00000030ff40723e */ /* 0x000fe200020006ff */
[----:B------:R-:W-:Y:S01]  /*f090*/  HADD2.F32 R65, -RZ, R65.H1_H1 ;  /* 0x30000041ff417230 */ /* 0x000fe20000004100 */
[----:B------:R-:W-:Y:S01]  /*f0a0*/  F2FP.SATFINITE.E4M3.F32.PACK_AB_MERGE_C R58, R58, R61, R76 ;  /* 0x0000003d3a3a723e */ /* 0x000fe2000480704c */
[----:B------:R-:W-:Y:S01]  /*f0b0*/  HADD2.F32 R61, -RZ, R60.H0_H0 ;  /* 0x2000003cff3d7230 */ /* 0x000fe20000004100 */
[----:B------:R-:W-:Y:S01]  /*f0c0*/  F2FP.SATFINITE.E4M3.F32.PACK_AB_MERGE_C R56, R67, R66, R56 ;  /* 0x000000424338723e */ /* 0x000fe20004807038 */
[----:B------:R-:W-:-:S02]  /*f0d0*/  HADD2.F32 R66, -RZ, R64.H0_H0 ;  /* 0x20000040ff427230 */ /* 0x000fc40000004100 */
[-C--:B------:R-:W-:Y:S01]  /*f0e0*/  FMUL.FTZ R70, R63, R68.reuse ;  /* 0x000000443f467220 */ /* 0x080fe20000410000 */
[----:B------:R-:W-:Y:S02]  /*f0f0*/  HADD2.F32 R60, -RZ, R60.H1_H1 ;  /* 0x3000003cff3c7230 */ /* 0x000fe40000004100 */
[C---:B------:R-:W-:Y:S01]  /*f100*/  FMUL.FTZ R68, R61.reuse, R68 ;  /* 0x000000443d447220 */ /* 0x040fe20000410000 */
[----:B------:R-:W-:Y:S01]  /*f110*/  FMUL.FTZ R67, R62, R65 ;  /* 0x000000413e437220 */ /* 0x000fe20000410000 */
[-C--:B------:R-:W-:Y:S01]  /*f120*/  FFMA.FTZ R70, R61, R66.reuse, -R70 ;  /* 0x000000423d467223 */ /* 0x080fe20000010846 */
[----:B------:R-:W-:Y:S01]  /*f130*/  F2FP.F16.E4M3.UNPACK_B R45, R45.H1 ;  /* 0x0000002dff2d723e */ /* 0x000fe200030006ff */
[----:B------:R-:W-:Y:S01]  /*f140*/  FFMA.FTZ R68, R63, R66, R68 ;  /* 0x000000423f447223 */ /* 0x000fe20000010044 */
[----:B------:R-:W-:Y:S02]  /*f150*/  HADD2.F32 R63, -RZ, R64.H1_H1 ;  /* 0x30000040ff3f7230 */ /* 0x000fe40000004100 */
[C---:B------:R-:W-:Y:S01]  /*f160*/  FMUL.FTZ R65, R60.reuse, R65 ;  /* 0x000000413c417220 */ /* 0x040fe20000410000 */
[----:B------:R-:W-:Y:S01]  /*f170*/  F2FP.F16.E4M3.UNPACK_B R61, R49.H1 ;  /* 0x00000031ff3d723e */ /* 0x000fe200030006ff */
[----:B------:R-:W-:Y:S01]  /*f180*/  HADD2.F32 R49, -RZ, R45.H0_H0 ;  /* 0x2000002dff317230 */ /* 0x000fe20000004100 */
[----:B------:R-:W-:Y:S01]  /*f190*/  F2FP.F16.E4M3.UNPACK_B R48, R48.H1 ;  /* 0x00000030ff30723e */ /* 0x000fe200030006ff */
[-C--:B------:R-:W-:Y:S01]  /*f1a0*/  FFMA.FTZ R69, R60, R63.reuse, -R67 ;  /* 0x0000003f3c457223 */ /* 0x080fe20000010843 */
[----:B------:R-:W-:Y:S01]  /*f1b0*/  F2FP.F16.E4M3.UNPACK_B R60, R50.H1 ;  /* 0x00000032ff3c723e */ /* 0x000fe200030006ff */
[----:B------:R-:W-:Y:S01]  /*f1c0*/  FFMA.FTZ R71, R62, R63, R65 ;  /* 0x0000003f3e477223 */ /* 0x000fe20000010041 */
[--C-:B------:R-:W-:Y:S01]  /*f1d0*/  HADD2.F32 R50, -RZ, R61.reuse.H0_H0 ;  /* 0x2000003dff327230 */ /* 0x100fe20000004100 */
[----:B------:R-:W-:Y:S01]  /*f1e0*/  F2FP.SATFINITE.E4M3.F32.PACK_AB_MERGE_C R59, R74, R59, R77 ;  /* 0x0000003b4a3b723e */ /* 0x000fe2000480704d */
[----:B------:R-:W-:Y:S01]  /*f1f0*/  HADD2.F32 R61, -RZ, R61.H1_H1 ;  /* 0x3000003dff3d7230 */ /* 0x000fe20000004100 */
[----:B------:R-:W-:Y:S01]  /*f200*/  F2FP.F16.E4M3.UNPACK_B R65, R46.H1 ;  /* 0x0000002eff41723e */ /* 0x000fe200030006ff */
[----:B------:R-:W-:-:S02]  /*f210*/  HADD2.F32 R62, -RZ, R60.H0_H0 ;  /* 0x2000003cff3e7230 */ /* 0x000fc40000004100 */
[----:B------:R-:W-:Y:S02]  /*f220*/  HADD2.F32 R64, -RZ, R60.H1_H1 ;  /* 0x3000003cff407230 */ /* 0x000fe40000004100 */
[----:B------:R-:W-:Y:S02]  /*f230*/  HADD2.F32 R45, -RZ, R45.H1_H1 ;  /* 0x3000002dff2d7230 */ /* 0x000fe40000004100 */
[CC--:B------:R-:W-:Y:S01]  /*f240*/  FMUL.FTZ R66, R50.reuse, R62.reuse ;  /* 0x0000003e32427220 */ /* 0x0c0fe20000410000 */
[--C-:B------:R-:W-:Y:S02]  /*f250*/  HADD2.F32 R60, -RZ, R48.reuse.H0_H0 ;  /* 0x20000030ff3c7230 */ /* 0x100fe40000004100 */
[----:B------:R-:W-:Y:S01]  /*f260*/  FMUL.FTZ R63, R49, R62 ;  /* 0x0000003e313f7220 */ /* 0x000fe20000410000 */
        /* <DEDUP_REMOVED lines=9> */
[-C--:B------:R-:W-:Y:S01]  /*f300*/  F2FP.F16.E4M3.UNPACK_B R45, R47.reuse ;  /* 0x0000002fff2d723e */ /* 0x080fe200020006ff */
[----:B------:R-:W-:Y:S01]  /*f310*/  HADD2.F32 R60, -RZ, R50.H0_H0 ;  /* 0x20000032ff3c7230 */ /* 0x000fe20000004100 */
        /* <DEDUP_REMOVED lines=28> */
[CC--:B------:R-:W-:Y:S01]  /*f4e0*/  FMUL.FTZ R48, R50.reuse, R64.reuse ;  /* 0x0000004032307220 */ /* 0x0c0fe20000410000 */
[----:B------:R-:W-:Y:S02]  /*f4f0*/  HADD2.F32 R46, -RZ, R46.H1_H1 ;  /* 0x3000002eff2e7230 */ /* 0x000fe40000004100 */
[----:B------:R-:W-:Y:S01]  /*f500*/  FMUL.FTZ R49, R45, R64 ;  /* 0x000000402d317220 */ /* 0x000fe20000410000 */
[----:B------:R-:W-:Y:S01]  /*f510*/  F2FP.SATFINITE.E4M3.F32.PACK_AB_MERGE_C R72, R75, R72, RZ ;  /* 0x000000484b48723e */ /* 0x000fe200048070ff */
[-C--:B------:R-:W-:Y:S01]  /*f520*/  FFMA.FTZ R47, R47, R44.reuse, -R60 ;  /* 0x0000002c2f2f7223 */ /* 0x080fe2000001083c */
[----:B------:R-:W-:Y:S01]  /*f530*/  FFMA.FTZ R62, R51, R44, R62 ;  /* 0x0000002c333e7223 */ /* 0x000fe2000001003e */
[-C--:B------:R-:W-:Y:S01]  /*f540*/  FFMA.FTZ R48, R45, R46.reuse, -R48 ;  /* 0x0000002e2d307223 */ /* 0x080fe20000010830 */
[----:B------:R-:W-:Y:S01]  /*f550*/  FFMA.FTZ R46, R50, R46, R49 ;  /* 0x0000002e322e7223 */ /* 0x000fe20000010031 */
[----:B------:R-:W-:Y:S01]  /*f560*/  F2FP.SATFINITE.E4M3.F32.PACK_AB_MERGE_C R73, R74, R73, RZ ;  /* 0x000000494a49723e */ /* 0x000fe200048070ff */
        /* <DEDUP_REMOVED lines=8> */
[----:B------:R-:W-:Y:S02]  /*f5f0*/  F2FP.SATFINITE.E4M3.F32.PACK_AB_MERGE_C R45, R69, R70, R72 ;  /* 0x00000046452d723e */ /* 0x000fe40004807048 */
[----:B------:R-:W-:-:S07]  /*f600*/  F2FP.SATFINITE.E4M3.F32.PACK_AB_MERGE_C R49, R71, R68, R73 ;  /* 0x000000444731723e */ /* 0x000fce0004807049 */
.L_x_5071:
[----:B------:R-:W-:Y:S05]  /*f610*/  BSYNC B1 ;  /* 0x0000000000017941 */ /* 0x000fea0003800000 */
.L_x_5070:
[----:B0-----:R0:W-:Y:S01]  /*f620*/  STG.E.128 desc[UR54][R52.64], R44 ;  /* 0x0000002c34007986 */ /* 0x0011e2000c101d36 */
[----:B------:R-:W-:-:S13]  /*f630*/  ISETP.GE.AND P3, PT, R54, R151, PT ;  /* 0x000000973600720c */ /* 0x000fda0003f66270 */
[----:B------:R-:W-:Y:S05]  /*f640*/  @P3 BRA `(.L_x_5020) ;  /* 0x0000000000f83947 */ /* 0x000fea0003800000 */
[--C-:B0-----:R-:W-:Y:S02]  /*f650*/  SHF.R.S32.HI R44, RZ, 0x1f, R54.reuse ;  /* 0x0000001fff2c7819 */ /* 0x101fe40000011436 */
[----:B------:R-:W-:-:S04]  /*f660*/  IADD3 R139, P3, P4, R120, R138, R54 ;  /* 0x0000008a788b7210 */ /* 0x000fc80007c7e036 */
[----:B------:R-:W-:Y:S02]  /*f670*/  IADD3.X R44, R0, R57, R44, P3, P4 ;  /* 0x00000039002c7210 */ /* 0x000fe40001fe842c */
[----:B------:R-:W-:-:S04]  /*f680*/  IADD3 R124, P3, R139, R124, RZ ;  /* 0x0000007c8b7c7210 */ /* 0x000fc80007f7e0ff */
[----:B------:R-:W-:-:S05]  /*f690*/  IADD3.X R125, R44, R125, RZ, P3, !PT ;  /* 0x0000007d2c7d7210 */ /* 0x000fca0001ffe4ff */
[----:B--2---:R0:W-:Y:S01]  /*f6a0*/  STG.E.128 desc[UR54][R124.64], R48 ;  /* 0x000000307c007986 */ /* 0x0041e2000c101d36 */
[----:B------:R-:W-:Y:S05]  /*f6b0*/  BRA `(.L_x_5020) ;  /* 0x0000000000dc7947 */ /* 0x000fea0003800000 */
.L_x_4987:
[----:B------:R-:W-:-:S06]  /*f6c0*/  UISETP.NE.AND UP0, UPT, UR53, 0x3, UPT ;  /* 0x000000033500788c */ /* 0x000fcc000bf05270 */
[----:B------:R-:W-:-:S13]  /*f6d0*/  PLOP3.LUT P2, PT, PT, PT, UP0, 0x80, 0x0 ;  /* 0x000000000000781c */ /* 0x000fda0003f4f008 */
[----:B------:R-:W-:Y:S05]  /*f6e0*/  @!P2 BRA `(.L_x_5072) ;  /* 0x000000000004a947 */ /* 0x000fea0003800000 */
[----:B------:R-:W-:Y:S01]  /*f6f0*/  BPT.TRAP 0x1 ;  /* 0x000000040000795c */ /* 0x000fe20000300000 */
.L_x_5072:
[----:B------:R-:W-:Y:S01]  /*f700*/  IMAD R42, R17, 0x8, R16 ;  /* 0x00000008112a7824 */ /* 0x000fe200078e0210 */
[----:B------:R-:W-:Y:S01]  /*f710*/  SHF.L.U32 R43, R223, 0x1f, RZ ;  /* 0x0000001fdf2b7819 */ /* 0x000fe200000006ff */
[----:B------:R-:W-:Y:S01]  /*f720*/  IMAD R41, R24, -0xa0, R2 ;  /* 0xffffff6018297824 */ /* 0x000fe200078e0202 */
[----:B------:R-:W-:Y:S02]  /*f730*/  BSSY B1, `(.L_x_5073) ;  /* 0x0000004000017945 */ /* 0x000fe40003800000 */
[----:B------:R-:W0:Y:S02]  /*f740*/  SYNCS.PHASECHK.TRANS64.TRYWAIT P3, [R42+URZ+0x33490], R43 ;  /* 0x0334902b2a0075a7 */ /* 0x000e24000806017f */
[----:B------:R-:W-:Y:S01]  /*f750*/  VIMNMX R41, R41, 0xa0, PT ;  /* 0x000000a029297848 */ /* 0x000fe20003fe0100 */
[----:B0-----:R-:W-:Y:S06]  /*f760*/  @!P3 BRA `(.L_x_5074) ;  /* 0x000001ec0050b947 */ /* 0x001fec0003800000 */
.L_x_5320:
[----:B------:R-:W-:Y:S05]  /*f770*/  BSYNC B1 ;  /* 0x0000000000017941 */ /* 0x000fea0003800000 */
.L_x_5073:
        /* <DEDUP_REMOVED lines=21> */
.L_x_5076:
[----:B------:R-:W-:Y:S05]  /*f8d0*/  BSYNC B1 ;  /* 0x0000000000017941 */ /* 0x000fea0003800000 */
.L_x_5075:
        /* <DEDUP_REMOVED lines=21> */
.L_x_5020:
[----:B------:R-:W-:Y:S05]  /*fa30*/  BSYNC B0 ;  /* 0x0000000000007941 */ /* 0x000fea0003800000 */
.L_x_4986:
        /* <DEDUP_REMOVED lines=17> */
.L_x_5078:
[----:B------:R-:W-:Y:S05]  /*fb50*/  BSYNC B0 ;  /* 0x0000000000007941 */ /* 0x000fea0003800000 */
.L_x_5077:
[----:B------:R-:W1:Y:S01]  /*fb60*/  SYNCS.PHASECHK.TRANS64.TRYWAIT P2, [R42+URZ+0x334b0], R43 ;  /* 0x0334b02b2a0075a7 */ /* 0x000e62000804017f */
[----:B------:R-:W-:Y:S01]  /*fb70*/  ULDC UR37, c[0x0][0x2e4] ;  /* 0x0000b90000257ab9 */ /* 0x000fe20000000800 */
[----:B------:R-:W-:Y:S01]  /*fb80*/  ULDC.64 UR38, c[0x0][0x318] ;  /* 0x0000c60000267ab9 */ /* 0x000fe20000000a00 */
[----:B------:R-:W-:Y:S01]  /*fb90*/  ULDC.64 UR40, c[0x0][0x308] ;  /* 0x0000c20000287ab9 */ /* 0x000fe20000000a00 */
[----:B------:R-:W-:Y:S01]  /*fba0*/  BSSY B0, `(.L_x_5079) ;  /* 0x0000003000007945 */ /* 0x000fe20003800000 */
[----:B------:R-:W-:-:S03]  /*fbb0*/  IMAD.WIDE R48, R24, 0xa0, R102 ;  /* 0x000000a018307825 */ /* 0x000fc600078e0266 */
[----:B-1----:R-:W-:Y:S05]  /*fbc0*/  @!P2 BRA `(.L_x_5080) ;  /* 0x000001e8004ca947 */ /* 0x002fea0003800000 */
.L_x_5321:
[----:B------:R-:W-:Y:S05]  /*fbd0*/  BSYNC B0 ;  /* 0x0000000000007941 */ /* 0x000fea0003800000 */
.L_x_5079:
[----:B------:R-:W-:Y:S01]  /*fbe0*/  ISETP.GE.AND P2, PT, R23, R41, PT ;  /* 0x000000291700720c */ /* 0x000fe20003f46270 */
[----:B------:R-:W-:-:S12]  /*fbf0*/  BSSY B0, `(.L_x_5081) ;  /* 0x000001b000007945 */ /* 0x000fd80003800000 */
[----:B------:R-:W-:Y:S05]  /*fc00*/  @P2 BRA `(.L_x_5082) ;  /* 0x0000000000642947 */ /* 0x000fea0003800000 */
[----:B0-----:R-:W-:Y:S02]  /*fc10*/  IMAD.MOV.U32 R44, RZ, RZ, R118 ;  /* 0x000000ffff2c7224 */ /* 0x001fe400078e0076 */
[----:B------:R-:W-:Y:S02]  /*fc20*/  IMAD.MOV.U32 R45, RZ, RZ, R32 ;  /* 0x000000ffff2d7224 */ /* 0x000fe400078e0020 */
[----:B-1----:R-:W-:Y:S02]  /*fc30*/  IMAD R43, R49, UR38, RZ ;  /* 0x00000026312b7c24 */ /* 0x002fe4000f8e02ff */
        /* <DEDUP_REMOVED lines=22> */
.L_x_5082:
[----:B------:R-:W-:Y:S05]  /*fda0*/  BSYNC B0 ;  /* 0x0000000000007941 */ /* 0x000fea0003800000 */
.L_x_5081:
[----:B-1----:R-:W-:Y:S01]  /*fdb0*/  VIADD R43, R23, 0x80 ;  /* 0x00000080172b7836 */ /* 0x002fe20000000000 */
[----:B------:R-:W-:Y:S04]  /*fdc0*/  BSSY B0, `(.L_x_5083) ;  /* 0x000001e000007945 */ /* 0x000fe80003800000 */
[----:B------:R-:W-:-:S13]  /*fdd0*/  ISETP.GE.AND P2, PT, R43, R41, PT ;  /* 0x000000292b00720c */ /* 0x000fda0003f46270 */
[----:B------:R-:W-:Y:S05]  /*fde0*/  @P2 BRA `(.L_x_5084) ;  /* 0x00000000006c2947 */ /* 0x000fea0003800000 */
[----:B------:R-:W-:Y:S01]  /*fdf0*/  IADD3 R41, P2, R48, 0x80, RZ ;  /* 0x0000008030297810 */ /* 0x000fe20007f5e0ff */
[----:B--2---:R-:W-:Y:S01]  /*fe00*/  IMAD.MOV.U32 R45, RZ, RZ, R32 ;  /* 0x000000ffff2d7224 */ /* 0x004fe200078e0020 */
[----:B0-----:R-:W-:-:S03]  /*fe10*/  MOV R44, R118 ;  /* 0x00000076002c7202 */ /* 0x001fc60000000f00 */
        /* <DEDUP_REMOVED lines=24> */
.L_x_5084:
[----:B------:R-:W-:Y:S05]  /*ffa0*/  BSYNC B0 ;  /* 0x0000000000007941 */ /* 0x000fea0003800000 */
.L_x_5083:
[----:B------:R-:W3:Y:S01]  /*ffb0*/  LDL R39, [R1+0x24] ;  /* 0x0000240001277983 */ /* 0x000ee20000100800 */
[----:B------:R-:W-:Y:S02]  /*ffc0*/  VIADD R17, R17, 0x1 ;  /* 0x0000000111117836 */ /* 0x000fe40000000000 */
[----:B------:R-:W-:Y:S01]  /*ffd0*/  @!P3 VIADD R42, R42, 0x334c0 ;  /* 0x000334c02a2ab836 */ /* 0x000fe20000000000 */
[----:B------:R-:W-:Y:S01]  /*ffe0*/  @!PT LDS RZ, [RZ] ;  /* 0x00000000fffff984 */ /* 0x000fe20000000800 */
[----:B------:R-:W-:Y:S01]  /*fff0*/  @!PT LDS RZ, [RZ] ;  /* 0x00000000fffff984 */ /* 0x000fe20000000800 */
[----:B------:R-:W-:Y:S01]  /*10000*/  @!PT LDS RZ, [RZ] ;  /* 0x00000000fffff984 */ /* 0x000fe20000000800 */
[----:B------:R-:W-:Y:S01]  /*10010*/  @!PT LDS RZ, [RZ] ;  /* 0x00000000fffff984 */ /* 0x000fe20000000800 */
[----:B------:R4:W-:Y:S06]  /*10020*/  MEMBAR.ALL.CTA ;  /* 0x0000000000007992 */ /* 0x0009ec0000008000 */
[----:B----4-:R-:W4:Y:S02]  /*10030*/  FENCE.VIEW.ASYNC.S ;  /* 0x00000000000073c6 */ /* 0x010f240000000000 */
[----:B----4-:R4:W-:Y:S01]  /*10040*/  BAR.SYNC.DEFER_BLOCKING R157, 0x80 ;  /* 0x0002009d0000751d */ /* 0x0109e20000010000 */
[----:B------:R-:W-:-:S02]  /*10050*/  ISETP.NE.AND P2, PT, R17, 0x2, PT ;  /* 0x000000021100780c */ /* 0x000fc40003f45270 */
[----:B------:R-:W-:Y:S02]  /*10060*/  @!P3 PRMT R42, RZ, 0x654, R42 ;  /* 0x00000654ff2ab816 */ /* 0x000fe4000000002a */
[----:B------:R-:W-:Y:S02]  /*10070*/  SEL R40, RZ, 0x1, P2 ;  /* 0x00000001ff287807 */ /* 0x000fe40001000000 */
[----:B------:R-:W-:Y:S02]  /*10080*/  SEL R17, R17, RZ, P2 ;  /* 0x000000ff11117207 */ /* 0x000fe40001000000 */
[----:B------:R-:W-:Y:S01]  /*10090*/  LOP3.LUT R223, R223, R40, RZ, 0x3c, !PT ;  /* 0x00000028dfdf7212 */ /* 0x000fe200078e3cff */
[----:B------:R4:W-:Y:S01]  /*100a0*/  @!P3 SYNCS.ARRIVE.TRANS64.RED.A1T0 RZ, [R42+URZ], RZ ;  /* 0x000000ff2affb9a7 */ /* 0x0009e2000810043f */
[----:B---3--:R-:W-:-:S13]  /*100b0*/  LOP3.LUT P4, RZ, R39, 0x2, RZ, 0xc0, !PT ;  /* 0x0000000227ff7812 */ /* 0x008fda000788c0ff */
[----:B----4-:R-:W-:Y:S05]  /*100c0*/  @P4 BRA `(.L_x_5085) ;  /* 0xffffff2800004947 */ /* 0x010fea000383ffff */
[----:B------:R-:W3:Y:S01]  /*100d0*/  S2R R39, SR_TID.X ;  /* 0x0000000000277919 */ /* 0x000ee20000002100 */
[----:B------:R-:W-:Y:S02]  /*100e0*/  PLOP3.LUT P0, PT, PT, PT, PT, 0x8, 0x0 ;  /* 0x000000000000781c */ /* 0x000fe40003f0e170 */
[----:B---3--:R-:W-:-:S04]  /*100f0*/  SHF.R.U32.HI R39, RZ, 0x7, R39 ;  /* 0x00000007ff277819 */ /* 0x008fc80000011627 */
[----:B------:R-:W-:-:S13]  /*10100*/  ISETP.NE.AND P4, PT, R39, 0x1, PT ;  /* 0x000000012700780c */ /* 0x000fda0003f85270 */
[----:B------:R-:W-:Y:S06]  /*10110*/  @!P4 BAR.ARV 0x9, 0x100 ;  /* 0x024400000000cb1d */ /* 0x000fec0000002000 */
.L_x_4981:
[----:B------:R-:W3:Y:S01]  /*10120*/  LDC R0, c[0x0][0x428] ;  /* 0x00010a00ff007b82 */ /* 0x000ee20000000800 */
[----:B------:R-:W-:Y:S05]  /*10130*/  @P0 BRA `(.L_x_5086) ;  /* 0x00000000000c0947 */ /* 0x000fea0003800000 */
[----:B------:R-:W4:Y:S01]  /*10140*/  FENCE.VIEW.ASYNC.G ;  /* 0x00000000000073c6 */ /* 0x000f220000000100 */
[----:B------:R-:W-:Y:S05]  /*10150*/  WARPSYNC.ALL ;  /* 0x0000000000007948 */ /* 0x000fea0003800000 */
[----:B----4-:R-:W-:Y:S06]  /*10160*/  BAR.ARV 0xc, 0x180 ;  /* 0x0306000000007b1d */ /* 0x010fec0000002000 */
.L_x_5086:
[----:B------:R-:W4:Y:S01]  /*10170*/  LDL R4, [R1+0x1c] ;  /* 0x00001c0001047983 */ /* 0x000f220000100800 */
[----:B------:R-:W-:-:S03]  /*10180*/  ULDC.64 UR4, c[0x0][0x990] ;  /* 0x0002640000047ab9 */ /* 0x000fc60000000a00 */
[----:B------:R-:W2:Y:S01]  /*10190*/  LDL R5, [R1+0xc] ;  /* 0x00000c0001057983 */ /* 0x000ea20000100800 */
[----:B------:R-:W-:Y:S01]  /*101a0*/  ISETP.NE.U32.AND P0, PT, RZ, UR4, PT ;  /* 0x00000004ff007c0c */ /* 0x000fe2000bf05070 */
[----:B------:R-:W-:Y:S01]  /*101b0*/  ULDC.64 UR6, c[0x0][0x998] ;  /* 0x0002660000067ab9 */ /* 0x000fe20000000a00 */
[----:B---3--:R-:W-:Y:S01]  /*101c0*/  ISETP.NE.AND P2, PT, R0, 0x1, PT ;  /* 0x000000010000780c */ /* 0x008fe20003f45270 */
[----:B------:R-:W-:Y:S01]  /*101d0*/  IMAD.MOV.U32 R7, RZ, RZ, R226 ;  /* 0x000000ffff077224 */ /* 0x000fe200078e00e2 */
[----:B------:R-:W-:Y:S02]  /*101e0*/  ISETP.NE.AND.EX P0, PT, RZ, UR5, PT, P0 ;  /* 0x00000005ff007c0c */ /* 0x000fe4000bf05300 */
[----:B------:R-:W-:-:S04]  /*101f0*/  ISETP.NE.U32.AND P1, PT, RZ, UR6, PT ;  /* 0x00000006ff007c0c */ /* 0x000fc8000bf25070 */
[----:B------:R-:W-:-:S05]  /*10200*/  ISETP.NE.AND.EX P1, PT, RZ, UR7, PT, P1 ;  /* 0x00000007ff007c0c */ /* 0x000fca000bf25310 */
[----:B------:R-:W3:Y:S08]  /*10210*/  @P2 LDC R3, c[0x0][0x42c] ;  /* 0x00010b00ff032b82 */ /* 0x000ef00000000800 */
[----:B------:R-:W4:Y:S08]  /*10220*/  @P0 LDC.64 R10, c[0x0][0x9a8] ;  /* 0x00026a00ff0a0b82 */ /* 0x000f300000000a00 */
[----:B------:R-:W0:Y:S08]  /*10230*/  @P2 LDC R2, c[0x0][0x430] ;  /* 0x00010c00ff022b82 */ /* 0x000e300000000800 */
[----:B------:R-:W1:Y:S01]  /*10240*/  @P1 LDC.64 R12, c[0x0][0x9b8] ;  /* 0x00026e00ff0c1b82 */ /* 0x000e620000000a00 */
[----:B---3--:R-:W-:-:S07]  /*10250*/  @P2 IMAD.HI.U32 R3, R226, R3, RZ ;  /* 0x00000003e2032227 */ /* 0x008fce00078e00ff */
[----:B------:R-:W3:Y:S08]  /*10260*/  @P0 LDC.64 R14, c[0x0][0x9b0] ;  /* 0x00026c00ff0e0b82 */ /* 0x000ef00000000a00 */
[----:B------:R-:W3:Y:S01]  /*10270*/  @P1 LDC.64 R20, c[0x0][0x9c0] ;  /* 0x00027000ff141b82 */ /* 0x000ee20000000a00 */
[----:B0-----:R-:W-:-:S04]  /*10280*/  @P2 SHF.R.U32.HI R7, RZ, R2, R3 ;  /* 0x00000002ff072219 */ /* 0x001fc80000011603 */
[----:B------:R-:W-:Y:S01]  /*10290*/  @P0 SHF.R.S32.HI R9, RZ, 0x1f, R7 ;  /* 0x0000001fff090819 */ /* 0x000fe20000011407 */
[C---:B----4-:R-:W-:Y:S02]  /*102a0*/  @P0 IMAD R0, R4.reuse, R10, RZ ;  /* 0x0000000a04000224 */ /* 0x050fe400078e02ff */
[----:B-1----:R-:W-:Y:S02]  /*102b0*/  @P1 IMAD R4, R4, R12, RZ ;  /* 0x0000000c04041224 */ /* 0x002fe400078e02ff */
[C---:B--2---:R-:W-:Y:S02]  /*102c0*/  @P0 IMAD R11, R5.reuse, R11, R0 ;  /* 0x0000000b050b0224 */ /* 0x044fe400078e0200 */
[----:B------:R-:W-:-:S04]  /*102d0*/  @P0 IMAD.WIDE.U32 R2, R5, R10, RZ ;  /* 0x0000000a05020225 */ /* 0x000fc800078e00ff */
[----:B------:R-:W-:Y:S01]  /*102e0*/  @P0 IMAD.IADD R3, R3, 0x1, R11 ;  /* 0x0000000103030824 */ /* 0x000fe200078e020b */
[----:B------:R-:W-:Y:S01]  /*102f0*/  @P1 SHF.R.S32.HI R11, RZ, 0x1f, R7 ;  /* 0x0000001fff0b1819 */ /* 0x000fe20000011407 */
[C---:B------:R-:W-:Y:S02]  /*10300*/  @P1 IMAD R13, R5.reuse, R13, R4 ;  /* 0x0000000d050d1224 */ /* 0x040fe400078e0204 */
[----:B------:R-:W-:-:S04]  /*10310*/  @P1 IMAD.WIDE.U32 R4, R5, R12, RZ ;  /* 0x0000000c05041225 */ /* 0x000fc800078e00ff */
[----:B---3--:R-:W-:Y:S02]  /*10320*/  @P0 IMAD R0, R9, R14, RZ ;  /* 0x0000000e09000224 */ /* 0x008fe400078e02ff */
        /* <DEDUP_REMOVED lines=17> */
[----:B------:R-:W-:Y:S01]  /*10440*/  IADD3 R2, R234, 0x11f, -R227 ;  /* 0x0000011fea027810 */ /* 0x000fe20007ffe8e3 */
[----:B------:R-:W3:Y:S02]  /*10450*/  @P2 LDC R6, c[0x0][0x430] ;  /* 0x00010c00ff062b82 */ /* 0x000ee40000000800 */
[----:B------:R4:W2:Y:S02]  /*10460*/  @P0 LDG.E R3, desc[UR54][R4.64] ;  /* 0x0000003604030981 */ /* 0x0008a4000c1e1900 */
[----:B------:R-:W-:-:S04]  /*10470*/  IMAD R2, R225, 0x80, R2 ;  /* 0x00000080e1027824 */ /* 0x000fc800078e0202 */
[----:B------:R-:W-:-:S05]  /*10480*/  IMAD.HI R2, R2, 0x66666667, RZ ;  /* 0x6666666702027827 */ /* 0x000fca00078e02ff */
[----:B------:R-:W-:-:S04]  /*10490*/  SHF.R.U32.HI R7, RZ, 0x1f, R2 ;  /* 0x0000001fff077819 */ /* 0x000fc80000011602 */
[----:B------:R-:W-:-:S04]  /*104a0*/  LEA.HI.SX32 R7, R2, R7, 0x1a ;  /* 0x0000000702077211 */ /* 0x000fc800078fd2ff */
[----:B------:R-:W-:-:S04]  /*104b0*/  VIMNMX R105, R158, R7, PT ;  /* 0x000000079e697248 */ /* 0x000fc80003fe0100 */
[----:B------:R-:W-:Y:S01]  /*104c0*/  ISETP.GE.AND P1, PT, R105, 0x1, PT ;  /* 0x000000016900780c */ /* 0x000fe20003f26270 */
[----:B0-----:R-:W-:Y:S01]  /*104d0*/  @P2 IMAD.HI.U32 R11, R226, R11, RZ ;  /* 0x0000000be20b2227 */ /* 0x001fe200078e00ff */
[----:B------:R-:W-:Y:S02]  /*104e0*/  PLOP3.LUT P0, PT, PT, PT, PT, 0x80, 0x0 ;  /* 0x000000000000781c */ /* 0x000fe40003f0f070 */
[----:B------:R-:W-:Y:S02]  /*104f0*/  CS2R R120, SRZ ;  /* 0x0000000000787805 */ /* 0x000fe4000001ff00 */
[----:B------:R-:W-:Y:S01]  /*10500*/  CS2R R34, SRZ ;  /* 0x0000000000227805 */ /* 0x000fe2000001ff00 */
[----:B------:R-:W-:Y:S01]  /*10510*/  IMAD.MOV.U32 R119, RZ, RZ, RZ ;  /* 0x000000ffff777224 */ /* 0x000fe200078e00ff */
[----:B---3--:R-:W-:Y:S02]  /*10520*/  @P2 SHF.R.U32.HI R226, RZ, R6, R11 ;  /* 0x00000006ffe22219 */ /* 0x008fe4000001160b */
        /* <DEDUP_REMOVED lines=28> */
[----:B-1----:R-:W-:Y:S02]  /*106f0*/  CS2R R8, SRZ ;  /* 0x0000000000087805 */ /* 0x002fe4000001ff00 */
[----:B------:R-:W-:Y:S02]  /*10700*/  CS2R R30, SRZ ;  /* 0x00000000001e7805 */ /* 0x000fe4000001ff00 */
[----:B------:R-:W-:Y:S02]  /*10710*/  CS2R R108, SRZ ;  /* 0x00000000006c7805 */ /* 0x000fe4000001ff00 */
[----:B------:R-:W-:Y:S02]  /*10720*/  CS2R R12, SRZ ;  /* 0x00000000000c7805 */ /* 0x000fe4000001ff00 */
[----:B------:R-:W-:Y:S02]  /*10730*/  CS2R R24, SRZ ;  /* 0x0000000000187805 */ /* 0x000fe4000001ff00 */
[----:B------:R-:W-:-:S02]  /*10740*/  CS2R R6, SRZ ;  /* 0x0000000000067805 */ /* 0x000fc4000001ff00 */
[----:B------:R-:W-:Y:S02]  /*10750*/  MOV R104, RZ ;  /* 0x000000ff00687202 */ /* 0x000fe40000000f00 */
[----:B------:R-:W-:Y:S01]  /*10760*/  CS2R R36, SRZ ;  /* 0x0000000000247805 */ /* 0x000fe2000001ff00 */
[----:B------:R-:W-:Y:S01]  /*10770*/  IMAD.MOV.U32 R55, RZ, RZ, RZ ;  /* 0x000000ffff377224 */ /* 0x000fe200078e00ff */
        /* <DEDUP_REMOVED lines=11> */
[----:B----4-:R-:W-:Y:S01]  /*10830*/  CS2R R4, SRZ ;  /* 0x0000000000047805 */ /* 0x010fe2000001ff00 */
[----:B------:R-:W-:-:S02]  /*10840*/  IMAD.MOV.U32 R129, RZ, RZ, RZ ;  /* 0x000000ffff817224 */ /* 0x000fc400078e00ff */
[----:B--2---:R-:W-:-:S04]  /*10850*/  FMUL.FTZ R0, R3, R0 ;  /* 0x0000000003007220 */ /* 0x004fc80000410000 */
[----:B------:R-:W-:Y:S01]  /*10860*/  FMUL.FTZ R2, R0, UR4 ;  /* 0x0000000400027c20 */ /* 0x000fe20008410000 */
[----:B------:R-:W-:Y:S06]  /*10870*/  @!P1 BRA `(.L_x_5087) ;  /* 0x0000013000409947 */ /* 0x000fec0003800000 */
[----:B------:R-:W-:-:S03]  /*10880*/  UMOV UR4, 0xffffffff ;  /* 0xffffffff00047882 */ /* 0x000fc60000000000 */
[----:B------:R-:W-:Y:S05]  /*10890*/  BRA.DIV UR4, `(.L_x_5088) ;  /* 0x000001de042c7947 */ /* 0x000fea000b800000 */
[----:B------:R-:W0:Y:S02]  /*108a0*/  S2R R0, SR_TID.X ;  /* 0x0000000000007919 */ /* 0x000e240000002100 */
[C---:B0-----:R-:W-:Y:S02]  /*108b0*/  VIADD R3, R0.reuse, 0xffffff80 ;  /* 0xffffff8000037836 */ /* 0x041fe40000000000 */
[----:B------:R-:W-:-:S05]  /*108c0*/  VIADD R0, R0, 0xffffff80 ;  /* 0xffffff8000007836 */ /* 0x000fca0000000000 */
[----:B------:R-:W-:-:S04]  /*108d0*/  SHF.R.S32.HI R0, RZ, 0x1f, R0 ;  /* 0x0000001fff007819 */ /* 0x000fc80000011400 */
[----:B------:R-:W-:-:S04]  /*108e0*/  LEA.HI R0, R0, R3, RZ, 0x7 ;  /* 0x0000000300007211 */ /* 0x000fc800078f38ff */
[----:B------:R-:W-:-:S05]  /*108f0*/  SHF.R.S32.HI R0, RZ, 0x7, R0 ;  /* 0x00000007ff007819 */ /* 0x000fca0000011400 */
[----:B------:R0:W1:Y:S02]  /*10900*/  SHFL.IDX PT, R224, R0, RZ, 0x1f ;  /* 0x00001fff00e07589 */ /* 0x00006400000e0000 */
.L_x_5324:
        /* <DEDUP_REMOVED lines=25> */
.L_x_5089:
        /* <DEDUP_REMOVED lines=8> */
[----:B------:R0:W1:Y:S03]  /*10b20*/  SYNCS.PHASECHK.TRANS64.TRYWAIT P0, [R16+URZ+0x33400], R3 ;  /* 0x03340003100075a7 */ /* 0x000066000800017f */
[----:B-1----:R-:W-:Y:S05]  /*10b30*/  @!P0 NANOSLEEP.SYNCS 0x989680 ;  /* 0x009896800000895d */ /* 0x002fea0003900000 */
[----:B------:R-:W1:Y:S01]  /*10b40*/  @!P0 SYNCS.PHASECHK.TRANS64 P0, [R16+URZ+0x33400], R3 ;  /* 0x03340003100085a7 */ /* 0x000e62000800007f */
[----:B------:R-:W-:Y:S04]  /*10b50*/  BSSY B0, `(.L_x_5091) ;  /* 0x0000006000007945 */ /* 0x000fe80003800000 */
[----:B-1----:R-:W-:Y:S05]  /*10b60*/  @P0 BRA `(.L_x_5092) ;  /* 0x0000000000100947 */ /* 0x002fea0003800000 */
.L_x_5093:
[----:B-1----:R1:W2:Y:S02]  /*10b70*/  SYNCS.PHASECHK.TRANS64.TRYWAIT P0, [R16+URZ+0x33400], R3 ;  /* 0x03340003100075a7 */ /* 0x0022a4000800017f */
[----:B--2---:R-:W-:Y:S05]  /*10b80*/  @!P0 NANOSLEEP.SYNCS 0x989680 ;  /* 0x009896800000895d */ /* 0x004fea0003900000 */
[----:B------:R-:W2:Y:S02]  /*10b90*/  @!P0 SYNCS.PHASECHK.TRANS64 P0, [R16+URZ+0x33400], R3 ;  /* 0x03340003100085a7 */ /* 0x000ea4000800007f */
[----:B--2---:R-:W-:Y:S05]  /*10ba0*/  @!P0 BRA `(.L_x_5093) ;  /* 0xfffffffc00f08947 */ /* 0x004fea000383ffff */
.L_x_5092:
[----:B------:R-:W-:Y:S05]  /*10bb0*/  BSYNC B0 ;  /* 0x0000000000007941 */ /* 0x000fea0003800000 */
.L_x_5091:
[----:B------:R-:W-:Y:S05]  /*10bc0*/  BRA `(.L_x_5094) ;  /* 0x00000070001c7947 */ /* 0x000fea0003800000 */
.L_x_5090:
[----:B------:R-:W-:Y:S01]  /*10bd0*/  ULOP3.LUT UP0, URZ, UR52, 0x1bf, URZ, 0xc0, !UPT ;  /* 0x000001bf343f7892 */ /* 0x000fe2000f80c03f */
[----:B-----5:R-:W-:Y:S01]  /*10be0*/  SHF.R.S32.HI R0, RZ, 0x1f, R144 ;  /* 0x0000001fff007819 */ /* 0x020fe20000011490 */
[----:B------:R-:W-:Y:S01]  /*10bf0*/  ULDC.64 UR4, c[0x0][0x3d8] ;  /* 0x0000f60000047ab9 */ /* 0x000fe20000000a00 */
[----:B------:R-:W-:Y:S01]  /*10c00*/  ULDC.64 UR6, c[0x0][0x3e8] ;  /* 0x0000fa0000067ab9 */ /* 0x000fe20000000a00 */
[----:B------:R-:W-:Y:S01]  /*10c10*/  IMAD.WIDE.U32 R46, R144, UR4, RZ ;  /* 0x00000004902e7c25 */ /* 0x000fe2000f8e00ff */
[----:B------:R-:W-:Y:S02]  /*10c20*/  SHF.R.S32.HI R48, RZ, 0x1f, R19 ;  /* 0x0000001fff307819 */ /* 0x000fe40000011413 */
[----:B------:R-:W-:Y:S01]  /*10c30*/  PLOP3.LUT P0, PT, PT, PT, UP0, 0x80, 0x0 ;  /* 0x000000000000781c */ /* 0x000fe20003f0f008 */
[C---:B------:R-:W-:Y:S01]  /*10c40*/  IMAD R3, R0.reuse, UR4, RZ ;  /* 0x0000000400037c24 */ /* 0x040fe2000f8e02ff */
[----:B------:R-:W-:Y:S01]  /*10c50*/  SHF.R.S32.HI R57, RZ, 0x1f, R18 ;  /* 0x0000001fff397819 */ /* 0x000fe20000011412 */
[----:B------:R-:W-:-:S02]  /*10c60*/  IMAD R5, R0, UR6, RZ ;  /* 0x0000000600057c24 */ /* 0x000fc4000f8e02ff */
[C---:B------:R-:W-:Y:S02]  /*10c70*/  IMAD R3, R144.reuse, UR5, R3 ;  /* 0x0000000590037c24 */ /* 0x040fe4000f8e0203 */
[C---:B------:R-:W-:Y:S02]  /*10c80*/  IMAD R5, R144.reuse, UR7, R5 ;  /* 0x0000000790057c24 */ /* 0x040fe4000f8e0205 */
[----:B------:R-:W-:-:S04]  /*10c90*/  IMAD.WIDE.U32 R144, R144, UR6, RZ ;  /* 0x0000000690907c25 */ /* 0x000fc8000f8e00ff */
[----:B------:R-:W-:Y:S02]  /*10ca0*/  IMAD.IADD R51, R3, 0x1, R47 ;  /* 0x0000000103337824 */ /* 0x000fe400078e022f */
[----:B------:R-:W-:Y:S01]  /*10cb0*/  IMAD.IADD R49, R5, 0x1, R145 ;  /* 0x0000000105317824 */ /* 0x000fe200078e0291 */
        /* <DEDUP_REMOVED lines=16> */
[----:B-1----:R-:W-:Y:S05]  /*10dc0*/  CALL.ABS.NOINC R14 ;  /* 0x000000000e007343 */ /* 0x002fea0003c00000 */
.L_x_5095:
[----:B------:R-:W0:Y:S01]  /*10dd0*/  LDC.64 R12, c[0x0][0x3d8] ;  /* 0x0000f600ff0c7b82 */ /* 0x000e220000000a00 */
[----:B------:R-:W-:Y:S01]  /*10de0*/  SHF.R.S32.HI R3, RZ, 0x1f, R225 ;  /* 0x0000001fff037819 */ /* 0x000fe200000114e1 */
[----:B------:R-:W-:Y:S01]  /*10df0*/  ULDC.U8 UR4, c[0x0][0x3f0] ;  /* 0x0000fc0000047ab9 */ /* 0x000fe20000000000 */
[----:B------:R-:W-:Y:S01]  /*10e00*/  BSSY B0, `(.L_x_5096) ;  /* 0x00006db000007945 */ /* 0x000fe20003800000 */
[----:B------:R-:W-:-:S04]  /*10e10*/  ISETP.NE.AND P0, PT, RZ, UR4, PT ;  /* 0x00000004ff007c0c */ /* 0x000fc8000bf05270 */
        /* <DEDUP_REMOVED lines=18> */
[----:B------:R-:W-:Y:S01]  /*10f40*/  BSSY B1, `(.L_x_5098) ;  /* 0x0000052000017945 */ /* 0x000fe20003800000 */
[----:B------:R-:W-:Y:S02]  /*10f50*/  LEA R3, R225, R23, 0x7 ;  /* 0x00000017e1037211 */ /* 0x000fe400078e38ff */
        /* <DEDUP_REMOVED lines=23> */
[----:B------:R-:W-:Y:S01]  /*110d0*/  SHF.R.S32.HI R54, RZ, 0x1f, R23 ;  /* 0x0000001fff367819 */ /* 0x000fe20000011417 */
[----:B------:R-:W-:Y:S01]  /*110e0*/  IMAD.MOV.U32 R8, RZ, RZ, R19 ;  /* 0x000000ffff087224 */ /* 0x000fe200078e0013 */
[----:B------:R-:W-:Y:S01]  /*110f0*/  ULDC UR4, c[0x0][0x3d4] ;  /* 0x0000f50000047ab9 */ /* 0x000fe20000000800 */
[----:B------:R-:W-:Y:S01]  /*11100*/  IMAD.MOV.U32 R9, RZ, RZ, R48 ;  /* 0x000000ffff097224 */ /* 0x000fe200078e0030 */
[----:B------:R-:W-:Y:S01]  /*11110*/  ULDC.64 UR6, c[0x0][0x3c8] ;  /* 0x0000f20000067ab9 */ /* 0x000fe20000000a00 */
[CC--:B------:R-:W-:Y:S01]  /*11120*/  IMAD R0, R54.reuse, R12.reuse, RZ ;  /* 0x0000000c36007224 */ /* 0x0c0fe200078e02ff */
[----:B------:R-:W-:Y:S01]  /*11130*/  ULDC.64 UR8, c[0x0][0x3e0] ;  /* 0x0000f80000087ab9 */ /* 0x000fe20000000a00 */
[C---:B------:R-:W-:Y:S01]  /*11140*/  IMAD.WIDE.U32 R14, R23.reuse, R12, R8 ;  /* 0x0000000c170e7225 */ /* 0x040fe200078e0008 */
[----:B------:R-:W-:Y:S02]  /*11150*/  CS2R R42, SRZ ;  /* 0x00000000002a7805 */ /* 0x000fe4000001ff00 */
[----:B------:R-:W-:Y:S01]  /*11160*/  CS2R R40, SRZ ;  /* 0x0000000000287805 */ /* 0x000fe2000001ff00 */
[----:B------:R-:W-:Y:S01]  /*11170*/  IMAD R21, R23, R13, R0 ;  /* 0x0000000d17157224 */ /* 0x000fe200078e0200 */
[----:B------:R-:W-:Y:S01]  /*11180*/  IADD3 R14, P2, P5, R53, R46, R14 ;  /* 0x0000002e350e7210 */ /* 0x000fe20007d5e00e */
[----:B------:R-:W-:-:S02]  /*11190*/  IMAD R0, R54, R10, RZ ;  /* 0x0000000a36007224 */ /* 0x000fc400078e02ff */
[----:B------:R-:W-:Y:S02]  /*111a0*/  IMAD.IADD R21, R15, 0x1, R21 ;  /* 0x000000010f157824 */ /* 0x000fe400078e0215 */
[----:B------:R-:W-:-:S04]  /*111b0*/  IMAD.WIDE.U32 R8, R23, R10, R8 ;  /* 0x0000000a17087225 */ /* 0x000fc800078e0008 */
[----:B------:R-:W-:Y:S01]  /*111c0*/  IMAD R15, R23, R11, R0 ;  /* 0x0000000b170f7224 */ /* 0x000fe200078e0200 */
[----:B------:R-:W-:Y:S01]  /*111d0*/  IADD3 R46, P3, P4, R55, R144, R8 ;  /* 0x00000090372e7210 */ /* 0x000fe20007c7e008 */
[C---:B------:R-:W-:Y:S01]  /*111e0*/  VIADD R20, R19.reuse, 0x20 ;  /* 0x0000002013147836 */ /* 0x040fe20000000000 */
[----:B------:R-:W-:Y:S01]  /*111f0*/  IADD3 R8, R19, 0x10, RZ ;  /* 0x0000001013087810 */ /* 0x000fe20007ffe0ff */
[----:B------:R-:W-:Y:S02]  /*11200*/  IMAD.IADD R0, R9, 0x1, R15 ;  /* 0x0000000109007824 */ /* 0x000fe400078e020f */
[C---:B------:R-:W-:Y:S01]  /*11210*/  VIADD R9, R19.reuse, 0x30 ;  /* 0x0000003013097836 */ /* 0x040fe20000000000 */
[----:B------:R-:W-:Y:S02]  /*11220*/  ISETP.GE.AND P1, PT, R8, UR4, PT ;  /* 0x0000000408007c0c */ /* 0x000fe4000bf26270 */
[----:B------:R-:W-:Y:S02]  /*11230*/  IADD3.X R0, R52, R49, R0, P3, P4 ;  /* 0x0000003134007210 */ /* 0x000fe40001fe8400 */
[----:B------:R-:W-:-:S02]  /*11240*/  ISETP.GE.AND P4, PT, R19, UR4, PT ;  /* 0x0000000413007c0c */ /* 0x000fc4000bf86270 */
[----:B------:R-:W-:Y:S02]  /*11250*/  IADD3.X R8, R50, R51, R21, P2, P5 ;  /* 0x0000003332087210 */ /* 0x000fe400017ea415 */
[----:B------:R-:W-:Y:S02]  /*11260*/  IADD3 R14, P3, R14, UR6, RZ ;  /* 0x000000060e0e7c10 */ /* 0x000fe4000ff7e0ff */
[----:B------:R-:W-:Y:S02]  /*11270*/  IADD3 R46, P5, R46, UR8, RZ ;  /* 0x000000082e2e7c10 */ /* 0x000fe4000ffbe0ff */
[----:B------:R-:W-:Y:S01]  /*11280*/  ISETP.GE.AND P2, PT, R20, UR4, PT ;  /* 0x0000000414007c0c */ /* 0x000fe2000bf46270 */
[C---:B------:R-:W-:Y:S01]  /*11290*/  VIADD R20, R19.reuse, 0x40 ;  /* 0x0000004013147836 */ /* 0x040fe20000000000 */
        /* <DEDUP_REMOVED lines=28> */
.L_x_5099:
[----:B------:R-:W-:Y:S05]  /*11460*/  BSYNC B1 ;  /* 0x0000000000017941 */ /* 0x000fea0003800000 */
.L_x_5098:
[----:B------:R-:W-:Y:S01]  /*11470*/  IMAD R0, R45, R12, RZ ;  /* 0x0000000c2d007224 */ /* 0x000fe200078e02ff */
[----:B------:R-:W-:Y:S01]  /*11480*/  ULDC.64 UR4, c[0x0][0x3c8] ;  /* 0x0000f20000047ab9 */ /* 0x000fe20000000a00 */
[----:B------:R-:W-:Y:S01]  /*11490*/  IMAD.WIDE.U32 R6, R3, R10, R6 ;  /* 0x0000000a03067225 */ /* 0x000fe200078e0006 */
        /* <DEDUP_REMOVED lines=11> */
.L_x_5327:
[----:B------:R-:W-:-:S03]  /*11550*/  UMOV UR4, 0xffffffff ;  /* 0xffffffff00047882 */ /* 0x000fc60000000000 */
[----:B------:R-:W-:Y:S05]  /*11560*/  BRA.DIV UR4, `(.L_x_5101) ;  /* 0x000001d204607947 */ /* 0x000fea000b800000 */
.L_x_5330:
[----:B------:R-:W-:-:S03]  /*11570*/  UMOV UR4, 0xffffffff ;  /* 0xffffffff00047882 */ /* 0x000fc60000000000 */
[----:B------:R-:W-:Y:S05]  /*11580*/  BRA.DIV UR4, `(.L_x_5102) ;  /* 0x000001d204807947 */ /* 0x000fea000b800000 */
.L_x_5333:
[----:B------:R-:W-:-:S03]  /*11590*/  UMOV UR4, 0xffffffff ;  /* 0xffffffff00047882 */ /* 0x000fc60000000000 */
[----:B------:R-:W-:Y:S05]  /*115a0*/  BRA.DIV UR4, `(.L_x_5103) ;  /* 0x000001d204a07947 */ /* 0x000fea000b800000 */
.L_x_5336:
        /* <DEDUP_REMOVED lines=8> */
.L_x_5337:
[----:B------:R-:W-:Y:S05]  /*11630*/  BSYNC B1 ;  /* 0x0000000000017941 */ /* 0x000fea0003800000 */
.L_x_5104:
[----:B------:R-:W-:Y:S05]  /*11640*/  @P0 BRA `(.L_x_5106) ;  /* 0x0000006400580947 */ /* 0x000fea0003800000 */
[----:B------:R-:W2:Y:S01]  /*11650*/  LDC R0, c[0x0][0x3d4] ;  /* 0x0000f500ff007b82 */ /* 0x000ea20000000800 */
[----:B------:R-:W-:Y:S01]  /*11660*/  LOP3.LUT R4, R228, 0x10, R18, 0xf8, !PT ;  /* 0x00000010e4047812 */ /* 0x000fe200078ef812 */
[C---:B-1----:R-:W-:Y:S01]  /*11670*/  VIADD R3, R19.reuse, 0x10 ;  /* 0x0000001013037836 */ /* 0x042fe20000000000 */
[C---:B------:R-:W-:Y:S01]  /*11680*/  IADD3 R5, R19.reuse, 0x20, RZ ;  /* 0x0000002013057810 */ /* 0x040fe20007ffe0ff */
[C---:B------:R-:W-:Y:S01]  /*11690*/  VIADD R7, R19.reuse, 0x30 ;  /* 0x0000003013077836 */ /* 0x040fe20000000000 */
[----:B------:R-:W-:Y:S01]  /*116a0*/  LOP3.LUT R4, R4, R229, RZ, 0x3c, !PT ;  /* 0x000000e504047212 */ /* 0x000fe200078e3cff */
[----:B------:R-:W-:Y:S01]  /*116b0*/  VIADD R11, R19, 0x50 ;  /* 0x00000050130b7836 */ /* 0x000fe20000000000 */
[----:B------:R-:W-:Y:S01]  /*116c0*/  BSSY B1, `(.L_x_5107) ;  /* 0x0000083000017945 */ /* 0x000fe20003800000 */
[----:B------:R-:W-:Y:S02]  /*116d0*/  LOP3.LUT P5, RZ, R235, 0x2, RZ, 0xc0, !PT ;  /* 0x00000002ebff7812 */ /* 0x000fe400078ac0ff */
[----:B------:R-:W-:Y:S01]  /*116e0*/  IMAD.IADD R4, R230, 0x1, R4 ;  /* 0x00000001e6047824 */ /* 0x000fe200078e0204 */
[----:B--2---:R-:W-:-:S02]  /*116f0*/  ISETP.GE.AND P6, PT, R19, R0, PT ;  /* 0x000000001300720c */ /* 0x004fc40003fc6270 */
[-C--:B------:R-:W-:Y:S01]  /*11700*/  ISETP.GE.AND P1, PT, R5, R0.reuse, PT ;  /* 0x000000000500720c */ /* 0x080fe20003f26270 */
[----:B------:R-:W-:Y:S01]  /*11710*/  VIADD R5, R19, 0x40 ;  /* 0x0000004013057836 */ /* 0x000fe20000000000 */
[-C--:B------:R-:W-:Y:S01]  /*11720*/  ISETP.GE.AND P0, PT, R3, R0.reuse, PT ;  /* 0x000000000300720c */ /* 0x080fe20003f06270 */
[----:B------:R-:W-:Y:S01]  /*11730*/  IMAD.IADD R3, R16, 0x1, R4 ;  /* 0x0000000110037824 */ /* 0x000fe200078e0204 */
[-C--:B------:R-:W-:Y:S02]  /*11740*/  ISETP.GE.AND P2, PT, R7, R0.reuse, PT ;  /* 0x000000000700720c */ /* 0x080fe40003f46270 */
[-C--:B------:R-:W-:Y:S02]  /*11750*/  ISETP.GE.AND P3, PT, R5, R0.reuse, PT ;  /* 0x000000000500720c */ /* 0x080fe40003f66270 */
[----:B------:R-:W-:Y:S01]  /*11760*/  ISETP.GE.AND P4, PT, R11, R0, PT ;  /* 0x000000000b00720c */ /* 0x000fe20003f86270 */
[----:B------:R-:W-:Y:S02]  /*11770*/  VIADD R0, R3, 0x20 ;  /* 0x0000002003007836 */ /* 0x000fe40000000000 */
[----:B------:R-:W-:Y:S10]  /*11780*/  @P6 BRA `(.L_x_5108) ;  /* 0x0000000400d86947 */ /* 0x000ff40003800000 */
[----:B------:R-:W1:Y:S01]  /*11790*/  LDS.128 R4, [R3+0x1e200] ;  /* 0x01e2000003047984 */ /* 0x000e620000000c00 */
[----:B-----5:R-:W-:Y:S02]  /*117a0*/  SHF.R.U32.HI R10, RZ, 0x8, R42 ;  /* 0x00000008ff0a7819 */ /* 0x020fe4000001162a */
[----:B------:R-:W-:Y:S02]  /*117b0*/  SHF.R.U32.HI R12, RZ, 0x8, R43 ;  /* 0x00000008ff0c7819 */ /* 0x000fe4000001162b */
[----:B------:R-:W-:Y:S02]  /*117c0*/  LOP3.LUT R11, R42, 0xff, RZ, 0xc0, !PT ;  /* 0x000000ff2a0b7812 */ /* 0x000fe400078ec0ff */
[----:B------:R-:W-:Y:S02]  /*117d0*/  LOP3.LUT R13, R43, 0xff, RZ, 0xc0, !PT ;  /* 0x000000ff2b0d7812 */ /* 0x000fe400078ec0ff */
[----:B------:R-:W-:Y:S02]  /*117e0*/  LOP3.LUT R10, R10, 0xff, RZ, 0xc0, !PT ;  /* 0x000000ff0a0a7812 */ /* 0x000fe400078ec0ff */
[----:B------:R-:W-:-:S02]  /*117f0*/  LOP3.LUT R12, R12, 0xff, RZ, 0xc0, !PT ;  /* 0x000000ff0c0c7812 */ /* 0x000fc400078ec0ff */
[----:B0-----:R-:W-:Y:S02]  /*11800*/  SHF.R.U32.HI R14, RZ, 0x8, R41 ;  /* 0x00000008ff0e7819 */ /* 0x001fe40000011629 */
[----:B------:R-:W-:Y:S02]  /*11810*/  PRMT R11, R10, 0x7604, R11 ;  /* 0x000076040a0b7816 */ /* 0x000fe4000000000b */
[----:B------:R-:W-:Y:S02]  /*11820*/  PRMT R12, R12, 0x7604, R13 ;  /* 0x000076040c0c7816 */ /* 0x000fe4000000000d */
[----:B------:R-:W-:Y:S02]  /*11830*/  SHF.R.U32.HI R13, RZ, 0x10, R43 ;  /* 0x00000010ff0d7819 */ /* 0x000fe4000001162b */
[----:B------:R-:W-:Y:S02]  /*11840*/  SHF.R.U32.HI R10, RZ, 0x8, R40 ;  /* 0x00000008ff0a7819 */ /* 0x000fe40000011628 */
[----:B------:R-:W-:Y:S01]  /*11850*/  LOP3.LUT R45, R41, 0xff, RZ, 0xc0, !PT ;  /* 0x000000ff292d7812 */ /* 0x000fe200078ec0ff */
[----:B------:R-:W-:Y:S01]  /*11860*/  IMAD.U32 R13, R13, 0x10000, RZ ;  /* 0x000100000d0d7824 */ /* 0x000fe200078e00ff */
[----:B------:R-:W-:-:S02]  /*11870*/  LOP3.LUT R14, R14, 0xff, RZ, 0xc0, !PT ;  /* 0x000000ff0e0e7812 */ /* 0x000fc400078ec0ff */
[----:B------:R-:W-:Y:S02]  /*11880*/  SHF.R.U32.HI R46, RZ, 0x10, R41 ;  /* 0x00000010ff2e7819 */ /* 0x000fe40000011629 */
[----:B------:R-:W-:Y:S02]  /*11890*/  LOP3.LUT R15, R40, 0xff, RZ, 0xc0, !PT ;  /* 0x000000ff280f7812 */ /* 0x000fe400078ec0ff */
[----:B------:R-:W-:Y:S02]  /*118a0*/  LOP3.LUT R10, R10, 0xff, RZ, 0xc0, !PT ;  /* 0x000000ff0a0a7812 */ /* 0x000fe400078ec0ff */
[----:B------:R-:W-:Y:S02]  /*118b0*/  PRMT R14, R14, 0x7604, R45 ;  /* 0x000076040e0e7816 */ /* 0x000fe4000000002d */
[----:B------:R-:W-:Y:S02]  /*118c0*/  SHF.L.U32 R45, R46, 0x10, RZ ;  /* 0x000000102e2d7819 */ /* 0x000fe400000006ff */
        /* <DEDUP_REMOVED lines=9> */
[----:B------:R-:W-:Y:S02]  /*11960*/  LOP3.LUT R45, R45, 0xff000000, R40, 0xf8, !PT ;  /* 0xff0000002d2d7812 */ /* 0x000fe400078ef828 */
[----:B------:R-:W-:Y:S01]  /*11970*/  F2FP.F16.E4M3.UNPACK_B R43, R47 ;  /* 0x0000002fff2b723e */ /* 0x000fe200020006ff */
[--C-:B------:R-:W-:Y:S01]  /*11980*/  HADD2.F32 R13, -RZ, R10.reuse.H0_H0 ;  /* 0x2000000aff0d7230 */ /* 0x100fe20000004100 */
[----:B------:R-:W-:Y:S01]  /*11990*/  F2FP.F16.E4M3.UNPACK_B R40, R42 ;  /* 0x0000002aff28723e */ /* 0x000fe200020006ff */
[----:B------:R-:W-:Y:S01]  /*119a0*/  HADD2.F32 R10, -RZ, R10.H1_H1 ;  /* 0x3000000aff0a7230 */ /* 0x000fe20000004100 */
[----:B------:R-:W-:Y:S01]  /*119b0*/  F2FP.F16.E4M3.UNPACK_B R12, R6 ;  /* 0x00000006ff0c723e */ /* 0x000fe200020006ff */
[--C-:B------:R-:W-:Y:S01]  /*119c0*/  HADD2.F32 R46, -RZ, R43.reuse.H1_H1 ;  /* 0x3000002bff2e7230 */ /* 0x100fe20000004100 */
[----:B------:R-:W-:Y:S01]  /*119d0*/  F2FP.F16.E4M3.UNPACK_B R11, R5.H1 ;  /* 0x00000005ff0b723e */ /* 0x000fe200030006ff */
[----:B------:R-:W-:Y:S01]  /*119e0*/  HADD2.F32 R41, -RZ, R40.H1_H1 ;  /* 0x30000028ff297230 */ /* 0x000fe20000004100 */
[----:B------:R-:W-:Y:S01]  /*119f0*/  F2FP.F16.E4M3.UNPACK_B R14, R7 ;  /* 0x00000007ff0e723e */ /* 0x000fe200020006ff */
[----:B------:R-:W-:-:S02]  /*11a00*/  HADD2.F32 R43, -RZ, R43.H0_H0 ;  /* 0x2000002bff2b7230 */ /* 0x000fc40000004100 */
[CC--:B------:R-:W-:Y:S01]  /*11a10*/  FMUL.FTZ R48, R10.reuse, R46.reuse ;  /* 0x0000002e0a307220 */ /* 0x0c0fe20000410000 */
        /* <DEDUP_REMOVED lines=41> */
[----:B------:R-:W-:Y:S01]  /*11cb0*/  HADD2.F32 R41, -RZ, R13.H0_H0 ;  /* 0x2000000dff297230 */ /* 0x000fe20000004100 */
[----:B------:R-:W-:Y:S01]  /*11cc0*/  F2FP.SATFINITE.E4M3.F32.PACK_AB_MERGE_C R47, R47, R52, RZ ;  /* 0x000000342f2f723e */ /* 0x000fe200048070ff */
        /* <DEDUP_REMOVED lines=11> */
[----:B------:R-:W-:Y:S02]  /*11d80*/  HADD2.F32 R6, -RZ, R15.H1_H1 ;  /* 0x3000000fff067230 */ /* 0x000fe40000004100 */
        /* <DEDUP_REMOVED lines=22> */
.L_x_5108:
[----:B------:R-:W-:Y:S05]  /*11ef0*/  BSYNC B1 ;  /* 0x0000000000017941 */ /* 0x000fea0003800000 */
.L_x_5107:
[----:B------:R-:W-:Y:S01]  /*11f00*/  BSSY B1, `(.L_x_5109) ;  /* 0x000007d000017945 */ /* 0x000fe20003800000 */
[----:B------:R-:W-:-:S03]  /*11f10*/  @P5 VIADD R0, R3, 0xffffffe0 ;  /* 0xffffffe003005836 */ /* 0x000fc60000000000 */
[----:B------:R-:W-:Y:S05]  /*11f20*/  @P0 BRA `(.L_x_5110) ;  /* 0x0000000400e80947 */ /* 0x000fea0003800000 */
[----:B-1----:R-:W1:Y:S01]  /*11f30*/  LDS.128 R4, [R0+0x1e200] ;  /* 0x01e2000000047984 */ /* 0x002e620000000c00 */
[----:B-----5:R-:W-:Y:S02]  /*11f40*/  SHF.R.U32.HI R11, RZ, 0x8, R36 ;  /* 0x00000008ff0b7819 */ /* 0x020fe40000011624 */
[----:B------:R-:W-:Y:S02]  /*11f50*/  SHF.R.U32.HI R13, RZ, 0x8, R37 ;  /* 0x00000008ff0d7819 */ /* 0x000fe40000011625 */
[----:B------:R-:W-:Y:S02]  /*11f60*/  SHF.R.U32.HI R41, RZ, 0x8, R39 ;  /* 0x00000008ff297819 */ /* 0x000fe40000011627 */
[----:B0-----:R-:W-:Y:S02]  /*11f70*/  SHF.R.U32.HI R15, RZ, 0x8, R38 ;  /* 0x00000008ff0f7819 */ /* 0x001fe40000011626 */
        /* <DEDUP_REMOVED lines=41> */
[-C--:B------:R-:W-:Y:S01]  /*12210*/  FMUL.FTZ R45, R10, R38.reuse ;  /* 0x000000260a2d7220 */ /* 0x080fe20000410000 */
        /* <DEDUP_REMOVED lines=8> */
[----:B------:R-:W-:Y:S01]  /*122a0*/  FMUL.FTZ R42, R5, R37 ;  /* 0x00000025052a7220 */ /* 0x000fe20000410000 */
        /* <DEDUP_REMOVED lines=66> */
.L_x_5110:
[----:B------:R-:W-:Y:S05]  /*126d0*/  BSYNC B1 ;  /* 0x0000000000017941 */ /* 0x000fea0003800000 */
.L_x_5109:
[----:B------:R-:W-:Y:S04]  /*126e0*/  BSSY B1, `(.L_x_5111) ;  /* 0x0000078000017945 */ /* 0x000fe80003800000 */
[----:B------:R-:W-:Y:S05]  /*126f0*/  @P1 BRA `(.L_x_5112) ;  /* 0x0000000400d81947 */ /* 0x000fea0003800000 */
[----:B-12---:R-:W1:Y:S01]  /*12700*/  LDS.128 R4, [R3+0x20200] ;  /* 0x0202000003047984 */ /* 0x006e620000000c00 */
        /* <DEDUP_REMOVED lines=17> */
[----:B------:R-:W-:Y:S01]  /*12820*/  PRMT R14, R14, 0x7604, R37 ;  /* 0x000076040e0e7816 */ /* 0x000fe20000000025 */
[----:B------:R-:W-:Y:S01]  /*12830*/  IMAD.U32 R37, R36, 0x10000, RZ ;  /* 0x0001000024257824 */ /* 0x000fe200078e00ff */
[----:B------:R-:W-:Y:S02]  /*12840*/  PRMT R15, R10, 0x7604, R15 ;  /* 0x000076040a0f7816 */ /* 0x000fe4000000000f */
[----:B------:R-:W-:-:S02]  /*12850*/  LOP3.LUT R11, R11, 0xff0000, R32, 0xf8, !PT ;  /* 0x00ff00000b0b7812 */ /* 0x000fc400078ef820 */
[----:B------:R-:W-:Y:S02]  /*12860*/  LOP3.LUT R13, R12, 0xff0000, R13, 0xf8, !PT ;  /* 0x00ff00000c0d7812 */ /* 0x000fe400078ef80d */
[----:B------:R-:W-:Y:S02]  /*12870*/  LOP3.LUT R39, R14, 0xff0000, R37, 0xf8, !PT ;  /* 0x00ff00000e277812 */ /* 0x000fe400078ef825 */
[----:B------:R-:W-:Y:S02]  /*12880*/  LOP3.LUT R37, R15, 0xff0000, R34, 0xf8, !PT ;  /* 0x00ff00000f257812 */ /* 0x000fe400078ef822 */
[----:B------:R-:W-:Y:S02]  /*12890*/  LOP3.LUT R15, R11, 0xff000000, R32, 0xf8, !PT ;  /* 0xff0000000b0f7812 */ /* 0x000fe400078ef820 */
[----:B------:R-:W-:Y:S02]  /*128a0*/  LOP3.LUT R39, R39, 0xff000000, R35, 0xf8, !PT ;  /* 0xff00000027277812 */ /* 0x000fe400078ef823 */
[----:B------:R-:W-:-:S02]  /*128b0*/  LOP3.LUT R32, R13, 0xff000000, R33, 0xf8, !PT ;  /* 0xff0000000d207812 */ /* 0x000fc400078ef821 */
        /* <DEDUP_REMOVED lines=90> */
.L_x_5112:
[----:B------:R-:W-:Y:S05]  /*12e60*/  BSYNC B1 ;  /* 0x0000000000017941 */ /* 0x000fea0003800000 */
.L_x_5111:
[----:B------:R-:W-:Y:S04]  /*12e70*/  BSSY B1, `(.L_x_5113) ;  /* 0x000007c000017945 */ /* 0x000fe80003800000 */
[----:B------:R-:W-:Y:S05]  /*12e80*/  @P2 BRA `(.L_x_5114) ;  /* 0x0000000400e82947 */ /* 0x000fea0003800000 */
[----:B-123--:R-:W1:Y:S01]  /*12e90*/  LDS.128 R4, [R0+0x20200] ;  /* 0x0202000000047984 */ /* 0x00ee620000000c00 */
        /* <DEDUP_REMOVED lines=121> */
.L_x_5114:
[----:B------:R-:W-:Y:S05]  /*13630*/  BSYNC B1 ;  /* 0x0000000000017941 */ /* 0x000fea0003800000 */
.L_x_5113:
[----:B------:R-:W-:Y:S04]  /*13640*/  BSSY B1, `(.L_x_5115) ;  /* 0x0000078000017945 */ /* 0x000fe80003800000 */
[----:B------:R-:W-:Y:S05]  /*13650*/  @P3 BRA `(.L_x_5116) ;  /* 0x0000000400d83947 */ /* 0x000fea0003800000 */
[----:B-1234-:R-:W1:Y:S01]  /*13660*/  LDS.128 R4, [R3+0x22200] ;  /* 0x0222000003047984 */ /* 0x01ee620000000c00 */
        /* <DEDUP_REMOVED lines=117> */
.L_x_5116:
[----:B------:R-:W-:Y:S05]  /*13dc0*/  BSYNC B1 ;  /* 0x0000000000017941 */ /* 0x000fea0003800000 */
.L_x_5115:
[----:B------:R-:W-:Y:S05]  /*13dd0*/  @P4 BRA `(.L_x_5106) ;  /* 0x0000003c00744947 */ /* 0x000fea0003800000 */
[----:B01234-:R-:W0:Y:S01]  /*13de0*/  LDS.128 R4, [R0+0x22200] ;  /* 0x0222000000047984 */ /* 0x01fe220000000c00 */
        /* <DEDUP_REMOVED lines=122> */
.L_x_5097:
[----:B------:R-:W0:Y:S01]  /*14590*/  LDC R0, c[0x0][0x428] ;  /* 0x00010a00ff007b82 */ /* 0x000e220000000800 */
[----:B------:R-:W-:Y:S01]  /*145a0*/  ISETP.GE.AND P0, PT, R23, R4, PT ;  /* 0x000000041700720c */ /* 0x000fe20003f06270 */
[----:B------:R-:W-:Y:S01]  /*145b0*/  IMAD R3, R225, 0x80, R23 ;  /* 0x00000080e1037824 */ /* 0x000fe200078e0217 */
[----:B------:R-:W-:Y:S01]  /*145c0*/  BSSY B1, `(.L_x_5117) ;  /* 0x0000042000017945 */ /* 0x000fe20003800000 */
[----:B------:R-:W-:Y:S01]  /*145d0*/  IMAD.MOV.U32 R20, RZ, RZ, R46 ;  /* 0x000000ffff147224 */ /* 0x000fe200078e002e */
[----:B------:R-:W-:Y:S01]  /*145e0*/  MOV R21, R51 ;  /* 0x0000003300157202 */ /* 0x000fe20000000f00 */
        /* <DEDUP_REMOVED lines=16> */
[----:B-1----:R-:W-:Y:S02]  /*146f0*/  @P1 SHF.R.U32.HI R3, RZ, R5, R0 ;  /* 0x00000005ff031219 */ /* 0x002fe40000011600 */
[----:B------:R-:W-:Y:S02]  /*14700*/  CS2R R4, SRZ ;  /* 0x0000000000047805 */ /* 0x000fe4000001ff00 */
[----:B------:R-:W-:Y:S01]  /*14710*/  SHF.R.S32.HI R45, RZ, 0x1f, R3 ;  /* 0x0000001fff2d7819 */ /* 0x000fe20000011403 */
[----:B------:R-:W-:Y:S06]  /*14720*/  @P0 BRA `(.L_x_5118) ;  /* 0x0000000000ac0947 */ /* 0x000fec0003800000 */
[----:B------:R-:W-:Y:S01]  /*14730*/  SHF.R.S32.HI R8, RZ, 0x1f, R23 ;  /* 0x0000001fff087819 */ /* 0x000fe20000011417 */
[----:B------:R-:W-:Y:S01]  /*14740*/  IMAD.MOV.U32 R4, RZ, RZ, R18 ;  /* 0x000000ffff047224 */ /* 0x000fe200078e0012 */
[----:B------:R-:W-:Y:S01]  /*14750*/  ULDC.64 UR4, c[0x0][0x3c8] ;  /* 0x0000f20000047ab9 */ /* 0x000fe20000000a00 */
[----:B------:R-:W-:Y:S01]  /*14760*/  IMAD.MOV.U32 R5, RZ, RZ, R57 ;  /* 0x000000ffff057224 */ /* 0x000fe200078e0039 */
[----:B------:R-:W-:Y:S01]  /*14770*/  ULDC.64 UR6, c[0x0][0x3e0] ;  /* 0x0000f80000067ab9 */ /* 0x000fe20000000a00 */
[C---:B------:R-:W-:Y:S01]  /*14780*/  IMAD R0, R8.reuse, R12, RZ ;  /* 0x0000000c08007224 */ /* 0x040fe200078e02ff */
[----:B------:R-:W-:Y:S01]  /*14790*/  CS2R R28, SRZ ;  /* 0x00000000001c7805 */ /* 0x000fe2000001ff00 */
[----:B------:R-:W-:Y:S01]  /*147a0*/  IMAD R8, R8, R10, RZ ;  /* 0x0000000a08087224 */ /* 0x000fe200078e02ff */
[----:B------:R-:W-:Y:S01]  /*147b0*/  CS2R R30, SRZ ;  /* 0x00000000001e7805 */ /* 0x000fe2000001ff00 */
[----:B------:R-:W-:Y:S01]  /*147c0*/  IMAD.WIDE.U32 R6, R23, R12, R4 ;  /* 0x0000000c17067225 */ /* 0x000fe200078e0004 */
[----:B------:R-:W-:-:S02]  /*147d0*/  CS2R R24, SRZ ;  /* 0x0000000000187805 */ /* 0x000fc4000001ff00 */
[----:B------:R-:W-:Y:S02]  /*147e0*/  CS2R R26, SRZ ;  /* 0x00000000001a7805 */ /* 0x000fe4000001ff00 */
[----:B------:R-:W-:Y:S01]  /*147f0*/  CS2R R40, SRZ ;  /* 0x0000000000287805 */ /* 0x000fe2000001ff00 */
[C---:B------:R-:W-:Y:S01]  /*14800*/  IMAD R9, R23.reuse, R13, R0 ;  /* 0x0000000d17097224 */ /* 0x040fe200078e0200 */
[----:B------:R-:W-:Y:S01]  /*14810*/  CS2R R42, SRZ ;  /* 0x00000000002a7805 */ /* 0x000fe2000001ff00 */
[C---:B------:R-:W-:Y:S01]  /*14820*/  IMAD.WIDE.U32 R4, R23.reuse, R10, R4 ;  /* 0x0000000a17047225 */ /* 0x040fe200078e0004 */
[----:B------:R-:W-:Y:S02]  /*14830*/  CS2R R36, SRZ ;  /* 0x0000000000247805 */ /* 0x000fe4000001ff00 */
[----:B------:R-:W-:Y:S02]  /*14840*/  CS2R R38, SRZ ;  /* 0x0000000000267805 */ /* 0x000fe4000001ff00 */
[----:B------:R-:W-:Y:S01]  /*14850*/  CS2R R32, SRZ ;  /* 0x0000000000207805 */ /* 0x000fe2000001ff00 */
[----:B------:R-:W-:Y:S01]  /*14860*/  IMAD R15, R23, R11, R8 ;  /* 0x0000000b170f7224 */ /* 0x000fe200078e0208 */
[----:B------:R-:W-:Y:S01]  /*14870*/  IADD3 R8, P1, P2, R53, R46, R6 ;  /* 0x0000002e35087210 */ /* 0x000fe20007a3e006 */
[----:B------:R-:W-:Y:S01]  /*14880*/  IMAD.IADD R9, R9, 0x1, R7 ;  /* 0x0000000109097824 */ /* 0x000fe200078e0207 */
[----:B------:R-:W-:Y:S01]  /*14890*/  IADD3 R14, P3, P4, R55, R144, R4 ;  /* 0x00000090370e7210 */ /* 0x000fe20007c7e004 */
[----:B------:R-:W-:Y:S01]  /*148a0*/  IMAD.IADD R0, R15, 0x1, R5 ;  /* 0x000000010f007824 */ /* 0x000fe200078e0205 */
[----:B------:R-:W-:-:S02]  /*148b0*/  CS2R R6, SRZ ;  /* 0x0000000000067805 */ /* 0x000fc4000001ff00 */
[----:B------:R-:W-:Y:S02]  /*148c0*/  CS2R R34, SRZ ;  /* 0x0000000000227805 */ /* 0x000fe4000001ff00 */
[----:B------:R-:W-:Y:S02]  /*148d0*/  IADD3.X R4, R50, R51, R9, P1, P2 ;  /* 0x0000003332047210 */ /* 0x000fe40000fe4409 */
[----:B------:R-:W-:Y:S01]  /*148e0*/  IADD3 R8, P1, R8, UR4, RZ ;  /* 0x0000000408087c10 */ /* 0x000fe2000ff3e0ff */
[----:B------:R-:W-:Y:S01]  /*148f0*/  ULDC UR4, c[0x0][0x3d4] ;  /* 0x0000f50000047ab9 */ /* 0x000fe20000000800 */
[----:B------:R-:W-:Y:S02]  /*14900*/  IADD3.X R0, R52, R49, R0, P3, P4 ;  /* 0x0000003134007210 */ /* 0x000fe40001fe8400 */
[----:B------:R-:W-:Y:S02]  /*14910*/  IADD3 R14, P2, R14, UR6, RZ ;  /* 0x000000060e0e7c10 */ /* 0x000fe4000ff5e0ff */
[----:B------:R-:W-:-:S02]  /*14920*/  IADD3.X R9, R4, UR5, RZ, P1, !PT ;  /* 0x0000000504097c10 */ /* 0x000fc40008ffe4ff */
[----:B------:R-:W-:Y:S02]  /*14930*/  CS2R R4, SRZ ;  /* 0x0000000000047805 */ /* 0x000fe4000001ff00 */
        /* <DEDUP_REMOVED lines=10> */
.L_x_5118:
[----:B------:R-:W-:Y:S05]  /*149e0*/  BSYNC B1 ;  /* 0x0000000000017941 */ /* 0x000fea0003800000 */
.L_x_5117:
[----:B------:R-:W-:Y:S01]  /*149f0*/  IMAD R0, R45, R12, RZ ;  /* 0x0000000c2d007224 */ /* 0x000fe200078e02ff */
        /* <DEDUP_REMOVED lines=13> */
.L_x_5340:
[----:B------:R-:W-:-:S03]  /*14ad0*/  UMOV UR4, 0xffffffff ;  /* 0xffffffff00047882 */ /* 0x000fc60000000000 */
[----:B------:R-:W-:Y:S05]  /*14ae0*/  BRA.DIV UR4, `(.L_x_5120) ;  /* 0x0000019e04b07947 */ /* 0x000fea000b800000 */
.L_x_5343:
[----:B------:R-:W-:-:S03]  /*14af0*/  UMOV UR4, 0xffffffff ;  /* 0xffffffff00047882 */ /* 0x000fc60000000000 */
[----:B------:R-:W-:Y:S05]  /*14b00*/  BRA.DIV UR4, `(.L_x_5121) ;  /* 0x0000019e04d07947 */ /* 0x000fea000b800000 */
.L_x_5346:
[----:B------:R-:W-:-:S03]  /*14b10*/  UMOV UR4, 0xffffffff ;  /* 0xffffffff00047882 */ /* 0x000fc60000000000 */
[----:B------:R-:W-:Y:S05]  /*14b20*/  BRA.DIV UR4, `(.L_x_5122) ;  /* 0x0000019e04f07947 */ /* 0x000fea000b800000 */
.L_x_5349:
[----:B------:R-:W-:Y:S01]  /*14b30*/  ULEA.HI UR4, UR43, UR43, URZ, 0x1 ;  /* 0x0000002b2b047291 */ /* 0x000fe2000f8f083f */
[----:B------:R-:W-:Y:S03]  /*14b40*/  BSSY B1, `(.L_x_5123) ;  /* 0x0000007000017945 */ /* 0x000fe60003800000 */
[----:B------:R-:W-:-:S04]  /*14b50*/  ULOP3.LUT UR4, UR4, 0xfffffffe, URZ, 0xc0, !UPT ;  /* 0xfffffffe04047892 */ /* 0x000fc8000f8ec03f */
[----:B------:R-:W-:-:S06]  /*14b60*/  UIADD3 UR4, UR43, -UR4, URZ ;  /* 0x800000042b047290 */ /* 0x000fcc000fffe03f */
[----:B------:R-:W-:-:S05]  /*14b70*/  IMAD.U32 R3, RZ, RZ, UR4 ;  /* 0x00000004ff037e24 */ /* 0x000fca000f8e00ff */
[----:B------:R-:W-:-:S04]  /*14b80*/  SHF.L.U32 R3, R3, 0x1f, RZ ;  /* 0x0000001f03037819 */ /* 0x000fc800000006ff */
[----:B------:R-:W0:Y:S02]  /*14b90*/  SYNCS.PHASECHK.TRANS64.TRYWAIT P1, [R16+URZ+0x33400], R3 ;  /* 0x03340003100075a7 */ /* 0x000e24000802017f */
[----:B0-----:R-:W-:Y:S05]  /*14ba0*/  @!P1 BRA `(.L_x_5124) ;  /* 0x0000019c00f89947 */ /* 0x001fea0003800000 */
.L_x_5350:
[----:B------:R-:W-:Y:S05]  /*14bb0*/  BSYNC B1 ;  /* 0x0000000000017941 */ /* 0x000fea0003800000 */
.L_x_5123:
[----:B------:R-:W-:Y:S05]  /*14bc0*/  @P0 BRA `(.L_x_5106) ;  /* 0x0000002c00f80947 */ /* 0x000fea0003800000 */
[----:B0-----:R-:W0:Y:S01]  /*14bd0*/  LDC R3, c[0x0][0x3d4] ;  /* 0x0000f500ff037b82 */ /* 0x001e220000000800 */
[----:B------:R-:W-:Y:S01]  /*14be0*/  BSSY B1, `(.L_x_5125) ;  /* 0x00000fc000017945 */ /* 0x000fe20003800000 */
[-C--:B0-----:R-:W-:Y:S02]  /*14bf0*/  ISETP.GE.AND P0, PT, R18, R3.reuse, PT ;  /* 0x000000031200720c */ /* 0x081fe40003f06270 */
[-C--:B------:R-:W-:Y:S02]  /*14c00*/  ISETP.GE.AND P1, PT, R221, R3.reuse, PT ;  /* 0x00000003dd00720c */ /* 0x080fe40003f26270 */
[----:B------:R-:W-:-:S09]  /*14c10*/  ISETP.GE.AND P2, PT, R222, R3, PT ;  /* 0x00000003de00720c */ /* 0x000fd20003f46270 */
[----:B------:R-:W-:Y:S05]  /*14c20*/  @P0 BRA `(.L_x_5126) ;  /* 0x0000000c00dc0947 */ /* 0x000fea0003800000 */
[----:B------:R-:W2:Y:S01]  /*14c30*/  LDL R67, [R1+0x40] ;  /* 0x0000400001437983 */ /* 0x000ea20000100800 */
[----:B-----5:R-:W-:Y:S02]  /*14c40*/  SHF.R.U32.HI R0, RZ, 0x8, R28 ;  /* 0x00000008ff007819 */ /* 0x020fe4000001161c */
[----:B------:R-:W-:Y:S02]  /*14c50*/  LOP3.LUT R9, R28, 0xff, RZ, 0xc0, !PT ;  /* 0x000000ff1c097812 */ /* 0x000fe400078ec0ff */
[----:B------:R-:W-:Y:S02]  /*14c60*/  LOP3.LUT R8, R0, 0xff, RZ, 0xc0, !PT ;  /* 0x000000ff00087812 */ /* 0x000fe400078ec0ff */
[----:B------:R-:W-:Y:S02]  /*14c70*/  LEA.HI R0, R3, R22, RZ, 0x1c ;  /* 0x0000001603007211 */ /* 0x000fe400078fe0ff */
[----:B------:R-:W-:Y:S02]  /*14c80*/  PRMT R21, R8, 0x7604, R9 ;  /* 0x0000760408157816 */ /* 0x000fe40000000009 */
[----:B------:R-:W-:-:S02]  /*14c90*/  SHF.R.U32.HI R12, RZ, 0x8, R30 ;  /* 0x00000008ff0c7819 */ /* 0x000fc4000001161e */
[----:B------:R-:W-:Y:S02]  /*14ca0*/  SHF.R.S32.HI R9, RZ, 0x1f, R0 ;  /* 0x0000001fff097819 */ /* 0x000fe40000011400 */
[----:B------:R-:W-:Y:S02]  /*14cb0*/  LOP3.LUT R13, R30, 0xff, RZ, 0xc0, !PT ;  /* 0x000000ff1e0d7812 */ /* 0x000fe400078ec0ff */
[----:B------:R-:W-:Y:S02]  /*14cc0*/  LOP3.LUT R12, R12, 0xff, RZ, 0xc0, !PT ;  /* 0x000000ff0c0c7812 */ /* 0x000fe400078ec0ff */
[----:B------:R-:W-:Y:S01]  /*14cd0*/  LEA.HI R8, R9, R0, RZ, 0x2 ;  /* 0x0000000009087211 */ /* 0x000fe200078f10ff */
[----:B------:R-:W-:Y:S01]  /*14ce0*/  IMAD.SHL.U32 R9, R0, 0x10, RZ ;  /* 0x0000001000097824 */ /* 0x000fe200078e00ff */
[----:B------:R-:W-:Y:S02]  /*14cf0*/  PRMT R47, R12, 0x7604, R13 ;  /* 0x000076040c2f7816 */ /* 0x000fe4000000000d */
[----:B------:R-:W-:-:S02]  /*14d00*/  SHF.R.U32.HI R13, RZ, 0x8, R31 ;  /* 0x00000008ff0d7819 */ /* 0x000fc4000001161f */
[----:B------:R-:W-:Y:S02]  /*14d10*/  SHF.R.U32.HI R10, RZ, 0x8, R29 ;  /* 0x00000008ff0a7819 */ /* 0x000fe4000001161d */
[----:B------:R-:W-:Y:S02]  /*14d20*/  LOP3.LUT R0, R228, 0x30, R9, 0xf8, !PT ;  /* 0x00000030e4007812 */ /* 0x000fe400078ef809 */
[----:B------:R-:W-:Y:S02]  /*14d30*/  SHF.L.U32 R8, R8, 0xb, RZ ;  /* 0x0000000b08087819 */ /* 0x000fe400000006ff */
[----:B------:R-:W-:Y:S02]  /*14d40*/  LOP3.LUT R9, R13, 0xff, RZ, 0xc0, !PT ;  /* 0x000000ff0d097812 */ /* 0x000fe400078ec0ff */
[----:B------:R-:W-:Y:S02]  /*14d50*/  LOP3.LUT R11, R29, 0xff, RZ, 0xc0, !PT ;  /* 0x000000ff1d0b7812 */ /* 0x000fe400078ec0ff */
[----:B------:R-:W-:-:S02]  /*14d60*/  LOP3.LUT R10, R10, 0xff, RZ, 0xc0, !PT ;  /* 0x000000ff0a0a7812 */ /* 0x000fc400078ec0ff */
[----:B------:R-:W-:Y:S02]  /*14d70*/  LOP3.LUT R0, R0, R229, RZ, 0x3c, !PT ;  /* 0x000000e500007212 */ /* 0x000fe400078e3cff */
[----:B------:R-:W-:Y:S02]  /*14d80*/  LOP3.LUT R13, R8, 0xffffe000, RZ, 0xc0, !PT ;  /* 0xffffe000080d7812 */ /* 0x000fe400078ec0ff */
[----:B------:R-:W-:Y:S02]  /*14d90*/  PRMT R20, R10, 0x7604, R11 ;  /* 0x000076040a147816 */ /* 0x000fe4000000000b */
[----:B------:R-:W-:Y:S02]  /*14da0*/  IADD3 R13, R0, R230, R13 ;  /* 0x000000e6000d7210 */ /* 0x000fe40007ffe00d */
[----:B------:R-:W-:Y:S02]  /*14db0*/  SHF.R.U32.HI R11, RZ, 0x8, R40 ;  /* 0x00000008ff0b7819 */ /* 0x000fe40000011628 */
[----:B------:R-:W-:Y:S01]  /*14dc0*/  LOP3.LUT R12, R40, 0xff, RZ, 0xc0, !PT ;  /* 0x000000ff280c7812 */ /* 0x000fe200078ec0ff */
[----:B------:R-:W-:Y:S01]  /*14dd0*/  IMAD.IADD R0, R16, 0x1, R13 ;  /* 0x0000000110007824 */ /* 0x000fe200078e020d */
[----:B------:R-:W-:-:S02]  /*14de0*/  LOP3.LUT R11, R11, 0xff, RZ, 0xc0, !PT ;  /* 0x000000ff0b0b7812 */ /* 0x000fc400078ec0ff */
[----:B------:R-:W-:Y:S02]  /*14df0*/  LOP3.LUT R10, R31, 0xff, RZ, 0xc0, !PT ;  /* 0x000000ff1f0a7812 */ /* 0x000fe400078ec0ff */
[----:B------:R-:W-:Y:S02]  /*14e00*/  PRMT R53, R11, 0x7604, R12 ;  /* 0x000076040b357816 */ /* 0x000fe4000000000c */
[----:B------:R-:W0:Y:S01]  /*14e10*/  LDS.128 R12, [R0+0x1e200] ;  /* 0x01e20000000c7984 */ /* 0x000e220000000c00 */
[----:B------:R-:W-:Y:S02]  /*14e20*/  PRMT R46, R9, 0x7604, R10 ;  /* 0x00007604092e7816 */ /* 0x000fe4000000000a */
[----:B------:R-:W-:Y:S02]  /*14e30*/  SHF.R.U32.HI R49, RZ, 0x8, R42 ;  /* 0x00000008ff317819 */ /* 0x000fe4000001162a */
[----:B------:R-:W-:Y:S02]  /*14e40*/  SHF.R.U32.HI R45, RZ, 0x8, R41 ;  /* 0x00000008ff2d7819 */ /* 0x000fe40000011629 */
        /* <DEDUP_REMOVED lines=8> */
[----:B------:R-:W-:Y:S01]  /*14ed0*/  SHF.R.U32.HI R51, RZ, 0x8, R43 ;  /* 0x00000008ff337819 */ /* 0x000fe2000001162b */
[----:B------:R-:W-:Y:S01]  /*14ee0*/  IMAD.U32 R49, R49, 0x10000, RZ ;  /* 0x0001000031317824 */ /* 0x000fe200078e00ff */
[----:B------:R-:W-:Y:S01]  /*14ef0*/  SHF.R.U32.HI R45, RZ, 0x10, R29 ;  /* 0x00000010ff2d7819 */ /* 0x000fe2000001161d */
[----:B------:R-:W-:Y:S01]  /*14f00*/  IMAD.U32 R55, R55, 0x10000, RZ ;  /* 0x0001000037377824 */ /* 0x000fe200078e00ff */
[----:B------:R-:W-:Y:S02]  /*14f10*/  LOP3.LUT R52, R43, 0xff, RZ, 0xc0, !PT ;  /* 0x000000ff2b347812 */ /* 0x000fe400078ec0ff */
[----:B------:R-:W-:Y:S01]  /*14f20*/  LOP3.LUT R51, R51, 0xff, RZ, 0xc0, !PT ;  /* 0x000000ff33337812 */ /* 0x000fe200078ec0ff */
[----:B------:R-:W-:Y:S01]  /*14f30*/  IMAD.U32 R45, R45, 0x10000, RZ ;  /* 0x000100002d2d7824 */ /* 0x000fe200078e00ff */
[----:B------:R-:W-:-:S02]  /*14f40*/  SHF.R.U32.HI R59, RZ, 0x10, R43 ;  /* 0x00000010ff3b7819 */ /* 0x000fc4000001162b */
[----:B------:R-:W-:Y:S02]  /*14f50*/  LOP3.LUT R21, R21, 0xff0000, R28, 0xf8, !PT ;  /* 0x00ff000015157812 */ /* 0x000fe400078ef81c */
[----:B------:R-:W-:Y:S01]  /*14f60*/  PRMT R52, R51, 0x7604, R52 ;  /* 0x0000760433347816 */ /* 0x000fe20000000034 */
[----:B------:R-:W-:Y:S01]  /*14f70*/  IMAD.U32 R59, R59, 0x10000, RZ ;  /* 0x000100003b3b7824 */ /* 0x000fe200078e00ff */
        /* <DEDUP_REMOVED lines=12> */
[----:B------:R-:W-:Y:S02]  /*15040*/  F2FP.F16.E4M3.UNPACK_B R51, R55 ;  /* 0x00000037ff33723e */ /* 0x000fe400020006ff */
[----:B0-----:R-:W-:Y:S02]  /*15050*/  F2FP.F16.E4M3.UNPACK_B R40, R13 ;  /* 0x0000000dff28723e */ /* 0x001fe400020006ff */
[----:B------:R-:W-:Y:S01]  /*15060*/  F2FP.F16.E4M3.UNPACK_B R49, R48 ;  /* 0x00000030ff31723e */ /* 0x000fe200020006ff */
[----:B------:R-:W-:Y:S01]  /*15070*/  HADD2.F32 R56, -RZ, R51.H0_H0 ;  /* 0x20000033ff387230 */ /* 0x000fe20000004100 */
[----:B------:R-:W-:-:S02]  /*15080*/  LOP3.LUT R57, R57, 0xff0000, R42, 0xf8, !PT ;  /* 0x00ff000039397812 */ /* 0x000fc400078ef82a */
[----:B------:R-:W-:Y:S01]  /*15090*/  F2FP.F16.E4M3.UNPACK_B R41, R13.H1 ;  /* 0x0000000dff29723e */ /* 0x000fe200030006ff */
[--C-:B------:R-:W-:Y:S01]  /*150a0*/  HADD2.F32 R50, -RZ, R49.reuse.H0_H0 ;  /* 0x20000031ff327230 */ /* 0x100fe20000004100 */
[----:B------:R-:W-:Y:S01]  /*150b0*/  LOP3.LUT R58, R57, 0xff000000, R42, 0xf8, !PT ;  /* 0xff000000393a7812 */ /* 0x000fe200078ef82a */
[----:B------:R-:W-:Y:S01]  /*150c0*/  HADD2.F32 R49, -RZ, R49.H1_H1 ;  /* 0x30000031ff317230 */ /* 0x000fe20000004100 */
[----:B------:R-:W-:Y:S02]  /*150d0*/  F2FP.F16.E4M3.UNPACK_B R55, R55.H1 ;  /* 0x00000037ff37723e */ /* 0x000fe400030006ff */
[----:B------:R-:W-:Y:S02]  /*150e0*/  F2FP.F16.E4M3.UNPACK_B R48, R48.H1 ;  /* 0x00000030ff30723e */ /* 0x000fe400030006ff */
[----:B------:R-:W-:Y:S01]  /*150f0*/  LOP3.LUT R60, R59, 0xff000000, R43, 0xf8, !PT ;  /* 0xff0000003b3c7812 */ /* 0x000fe200078ef82b */
[----:B------:R-:W-:Y:S01]  /*15100*/  HADD2.F32 R59, -RZ, R55.H0_H0 ;  /* 0x20000037ff3b7230 */ /* 0x000fe20000004100 */
[----:B------:R-:W-:-:S02]  /*15110*/  F2FP.F16.E4M3.UNPACK_B R42, R14 ;  /* 0x0000000eff2a723e */ /* 0x000fc400020006ff */
[----:B------:R-:W-:Y:S01]  /*15120*/  F2FP.F16.E4M3.UNPACK_B R43, R14.H1 ;  /* 0x0000000eff2b723e */ /* 0x000fe200030006ff */
[--C-:B------:R-:W-:Y:S01]  /*15130*/  HADD2.F32 R14, -RZ, R41.reuse.H0_H0 ;  /* 0x20000029ff0e7230 */ /* 0x100fe20000004100 */
[-C--:B------:R-:W-:Y:S01]  /*15140*/  F2FP.F16.E4M3.UNPACK_B R45, R15.reuse ;  /* 0x0000000fff2d723e */ /* 0x080fe200020006ff */
[----:B------:R-:W-:Y:S01]  /*15150*/  HADD2.F32 R41, -RZ, R41.H1_H1 ;  /* 0x30000029ff297230 */ /* 0x000fe20000004100 */
[----:B------:R-:W-:Y:S02]  /*15160*/  F2FP.F16.E4M3.UNPACK_B R46, R15.H1 ;  /* 0x0000000fff2e723e */ /* 0x000fe400030006ff */
[----:B------:R-:W-:Y:S01]  /*15170*/  FMUL.FTZ R63, R14, R59 ;  /* 0x0000003b0e3f7220 */ /* 0x000fe20000410000 */
[-C--:B------:R-:W-:Y:S02]  /*15180*/  F2FP.F16.E4M3.UNPACK_B R15, R12.reuse ;  /* 0x0000000cff0f723e */ /* 0x080fe400020006ff */
[----:B------:R-:W-:Y:S01]  /*15190*/  F2FP.F16.E4M3.UNPACK_B R12, R12.H1 ;  /* 0x0000000cff0c723e */ /* 0x000fe200030006ff */
[----:B--2---:R-:W0:Y:S02]  /*151a0*/  LDS.128 R8, [R67+0x1e200] ;  /* 0x01e2000043087984 */ /* 0x004e240000000c00 */
[----:B0-----:R-:W-:-:S02]  /*151b0*/  F2FP.F16.E4M3.UNPACK_B R20, R9 ;  /* 0x00000009ff14723e */ /* 0x001fc400020006ff */
[----:B------:R-:W-:Y:S01]  /*151c0*/  F2FP.F16.E4M3.UNPACK_B R21, R9.H1 ;  /* 0x00000009ff15723e */ /* 0x000fe200030006ff */
[--C-:B------:R-:W-:Y:S01]  /*151d0*/  HADD2.F32 R9, -RZ, R40.reuse.H0_H0 ;  /* 0x20000028ff097230 */ /* 0x100fe20000004100 */
[-C--:B------:R-:W-:Y:S01]  /*151e0*/  F2FP.F16.E4M3.UNPACK_B R28, R10.reuse ;  /* 0x0000000aff1c723e */ /* 0x080fe200020006ff */
[----:B------:R-:W-:Y:S01]  /*151f0*/  HADD2.F32 R40, -RZ, R40.H1_H1 ;  /* 0x30000028ff287230 */ /* 0x000fe20000004100 */
[----:B------:R-:W-:Y:S01]  /*15200*/  F2FP.F16.E4M3.UNPACK_B R29, R10.H1 ;  /* 0x0000000aff1d723e */ /* 0x000fe200030006ff */
[--C-:B------:R-:W-:Y:S02]  /*15210*/  HADD2.F32 R10, -RZ, R20.reuse.H0_H0 ;  /* 0x20000014ff0a7230 */ /* 0x100fe40000004100 */
[C---:B------:R-:W-:Y:S01]  /*15220*/  FMUL.FTZ R13, R9.reuse, R56 ;  /* 0x00000038090d7220 */ /* 0x040fe20000410000 */
[-C--:B------:R-:W-:Y:S01]  /*15230*/  FMUL.FTZ R57, R9, R50.reuse ;  /* 0x0000003209397220 */ /* 0x080fe20000410000 */
[----:B------:R-:W-:Y:S01]  /*15240*/  HADD2.F32 R20, -RZ, R20.H1_H1 ;  /* 0x30000014ff147230 */ /* 0x000fe20000004100 */
[----:B------:R-:W-:Y:S01]  /*15250*/  F2FP.F16.E4M3.UNPACK_B R30, R11 ;  /* 0x0000000bff1e723e */ /* 0x000fe200020006ff */
[C---:B------:R-:W-:Y:S01]  /*15260*/  FFMA.FTZ R9, R10.reuse, R50, -R13 ;  /* 0x000000320a097223 */ /* 0x040fe2000001080d */
[----:B------:R-:W-:Y:S01]  /*15270*/  FFMA.FTZ R13, R10, R56, R57 ;  /* 0x000000380a0d7223 */ /* 0x000fe20000010039 */
[----:B------:R-:W-:Y:S01]  /*15280*/  HADD2.F32 R57, -RZ, R51.H1_H1 ;  /* 0x30000033ff397230 */ /* 0x000fe20000004100 */
[-C--:B------:R-:W-:Y:S01]  /*15290*/  F2FP.F16.E4M3.UNPACK_B R50, R60.reuse ;  /* 0x0000003cff32723e */ /* 0x080fe200020006ff */
[----:B------:R-:W-:Y:S01]  /*152a0*/  HADD2.F32 R51, -RZ, R48.H0_H0 ;  /* 0x20000030ff337230 */ /* 0x000fe20000004100 */
[----:B------:R-:W-:Y:S01]  /*152b0*/  F2FP.F16.E4M3.UNPACK_B R60, R60.H1 ;  /* 0x0000003cff3c723e */ /* 0x000fe200030006ff */
[----:B------:R-:W-:-:S02]  /*152c0*/  HADD2.F32 R10, -RZ, R21.H0_H0 ;  /* 0x20000015ff0a7230 */ /* 0x000fc40000004100 */
[C---:B------:R-:W-:Y:S01]  /*152d0*/  FMUL.FTZ R61, R40.reuse, R57 ;  /* 0x00000039283d7220 */ /* 0x040fe20000410000 */
[----:B------:R-:W-:Y:S01]  /*152e0*/  FMUL.FTZ R40, R40, R49 ;  /* 0x0000003128287220 */ /* 0x000fe20000410000 */
[----:B------:R-:W-:Y:S01]  /*152f0*/  FMUL.FTZ R14, R14, R51 ;  /* 0x000000330e0e7220 */ /* 0x000fe20000410000 */
[----:B------:R-:W-:Y:S02]  /*15300*/  HADD2.F32 R48, -RZ, R48.H1_H1 ;  /* 0x30000030ff307230 */ /* 0x000fe40000004100 */
        /* <DEDUP_REMOVED lines=19> */
[----:B------:R-:W-:Y:S02]  /*15440*/  HADD2.F32 R45, -RZ, R45.H1_H1 ;  /* 0x3000002dff2d7230 */ /* 0x000fe40000004100 */
[----:B------:R-:W-:Y:S01]  /*15450*/  FFMA.FTZ R48, R21, R40, R41 ;  /* 0x0000002815307223 */ /* 0x000fe20000010029 */
[----:B------:R-:W-:Y:S02]  /*15460*/  HADD2.F32 R20, -RZ, R20.H1_H1 ;  /* 0x30000014ff147230 */ /* 0x000fe40000004100 */
[C---:B------:R-:W-:Y:S01]  /*15470*/  FFMA.FTZ R55, R10.reuse, R49, -R55 ;  /* 0x000000310a377223 */ /* 0x040fe20000010837 */
[----:B------:R-:W-:Y:S01]  /*15480*/  FFMA.FTZ R57, R10, R51, R14 ;  /* 0x000000330a397223 */ /* 0x000fe2000001000e */
        /* <DEDUP_REMOVED lines=13> */
[C---:B------:R-:W-:Y:S01]  /*15560*/  FFMA.FTZ R61, R10.reuse, R21, -R51 ;  /* 0x000000150a3d7223 */ /* 0x040fe20000010833 */
[-C--:B------:R-:W-:Y:S01]  /*15570*/  F2FP.F16.E4M3.UNPACK_B R11, R8.reuse ;  /* 0x00000008ff0b723e */ /* 0x080fe200020006ff */
[----:B------:R-:W-:Y:S01]  /*15580*/  FFMA.FTZ R65, R10, R41, R14 ;  /* 0x000000290a417223 */ /* 0x000fe2000001000e */
[----:B------:R-:W-:Y:S01]  /*15590*/  F2FP.F16.E4M3.UNPACK_B R8, R8.H1 ;  /* 0x00000008ff08723e */ /* 0x000fe200030006ff */
[----:B------:R-:W-:Y:S01]  /*155a0*/  HADD2.F32 R41, -RZ, R30.H0_H0 ;  /* 0x2000001eff297230 */ /* 0x000fe20000004100 */
[----:B------:R-:W-:Y:S01]  /*155b0*/  F2FP.F16.E4M3.UNPACK_B R54, R54 ;  /* 0x00000036ff36723e */ /* 0x000fe200020006ff */
[----:B------:R-:W-:Y:S01]  /*155c0*/  HADD2.F32 R14, -RZ, R12.H0_H0 ;  /* 0x2000000cff0e7230 */ /* 0x000fe20000004100 */
[----:B------:R-:W-:Y:S01]  /*155d0*/  F2FP.F16.E4M3.UNPACK_B R47, R47 ;  /* 0x0000002fff2f723e */ /* 0x000fe200020006ff */
        /* <DEDUP_REMOVED lines=8> */
[----:B------:R-:W-:Y:S01]  /*15660*/  HADD2.F32 R10, -RZ, R8.H0_H0 ;  /* 0x20000008ff0a7230 */ /* 0x000fe20000004100 */
[----:B------:R-:W-:Y:S01]  /*15670*/  F2FP.SATFINITE.E4M3.F32.PACK_AB_MERGE_C R9, R56, R9, R63 ;  /* 0x000000093809723e */ /* 0x000fe2000480703f */
[----:B------:R-:W-:Y:S02]  /*15680*/  HADD2.F32 R31, -RZ, R31.H1_H1 ;  /* 0x3000001fff1f7230 */ /* 0x000fe40000004100 */
[C---:B------:R-:W-:Y:S01]  /*15690*/  FMUL.FTZ R40, R46.reuse, R60 ;  /* 0x0000003c2e287220 */ /* 0x040fe20000410000 */
[----:B------:R-:W-:Y:S01]  /*156a0*/  FMUL.FTZ R49, R46, R53 ;  /* 0x000000352e317220 */ /* 0x000fe20000410000 */
[----:B------:R-:W-:Y:S01]  /*156b0*/  FFMA.FTZ R46, R10, R41, R14 ;  /* 0x000000290a2e7223 */ /* 0x000fe2000001000e */
[----:B------:R-:W-:-:S02]  /*156c0*/  HADD2.F32 R41, -RZ, R30.H1_H1 ;  /* 0x3000001eff297230 */ /* 0x000fc40000004100 */
[C---:B------:R-:W-:Y:S01]  /*156d0*/  FFMA.FTZ R70, R31.reuse, R53, -R40 ;  /* 0x000000351f467223 */ /* 0x040fe20000010828 */
[----:B------:R-:W-:Y:S02]  /*156e0*/  HADD2.F32 R12, -RZ, R12.H1_H1 ;  /* 0x3000000cff0c7230 */ /* 0x000fe40000004100 */
[----:B------:R-:W-:Y:S01]  /*156f0*/  FFMA.FTZ R40, R10, R21, -R45 ;  /* 0x000000150a287223 */ /* 0x000fe2000001082d */
[----:B------:R-:W-:Y:S02]  /*15700*/  HADD2.F32 R21, -RZ, R20.H1_H1 ;  /* 0x30000014ff157230 */ /* 0x000fe40000004100 */
        /* <DEDUP_REMOVED lines=17> */
[----:B------:R-:W-:Y:S01]  /*15820*/  HADD2.F32 R11, -RZ, R11.H1_H1 ;  /* 0x3000000bff0b7230 */ /* 0x000fe20000004100 */
[----:B------:R-:W-:Y:S01]  /*15830*/  F2FP.F16.E4M3.UNPACK_B R14, R58.H1 ;  /* 0x0000003aff0e723e */ /* 0x000fe200030006ff */
[C---:B------:R-:W-:Y:S01]  /*15840*/  FMUL.FTZ R12, R15.reuse, R54 ;  /* 0x000000360f0c7220 */ /* 0x040fe20000410000 */
[----:B------:R-:W-:Y:S01]  /*15850*/  F2FP.F16.E4M3.UNPACK_B R8, R52.H1 ;  /* 0x00000034ff08723e */ /* 0x000fe200030006ff */
[----:B------:R-:W-:Y:S01]  /*15860*/  FMUL.FTZ R21, R15, R10 ;  /* 0x0000000a0f157220 */ /* 0x000fe20000410000 */
[----:B------:R-:W-:Y:S01]  /*15870*/  F2FP.F16.E4M3.UNPACK_B R52, R52 ;  /* 0x00000034ff34723e */ /* 0x000fe200020006ff */
[----:B------:R-:W-:Y:S01]  /*15880*/  FFMA.FTZ R20, R11, R10, -R12 ;  /* 0x0000000a0b147223 */ /* 0x000fe2000001080c */
[----:B------:R-:W-:-:S02]  /*15890*/  HADD2.F32 R15, -RZ, R14.H0_H0 ;  /* 0x2000000eff0f7230 */ /* 0x000fc40000004100 */
[----:B------:R-:W-:Y:S01]  /*158a0*/  FFMA.FTZ R54, R11, R54, R21 ;  /* 0x000000360b367223 */ /* 0x000fe20000010015 */
[--C-:B------:R-:W-:Y:S01]  /*158b0*/  HADD2.F32 R10, -RZ, R43.reuse.H0_H0 ;  /* 0x2000002bff0a7230 */ /* 0x100fe20000004100 */
[----:B------:R-:W-:Y:S01]  /*158c0*/  F2FP.F16.E4M3.UNPACK_B R58, R58 ;  /* 0x0000003aff3a723e */ /* 0x000fe200020006ff */
[----:B------:R-:W-:Y:S01]  /*158d0*/  HADD2.F32 R11, -RZ, R8.H0_H0 ;  /* 0x20000008ff0b7230 */ /* 0x000fe20000004100 */
[----:B------:R-:W-:Y:S01]  /*158e0*/  F2FP.SATFINITE.E4M3.F32.PACK_AB_MERGE_C R13, R62, R13, R48 ;  /* 0x0000000d3e0d723e */ /* 0x000fe20004807030 */
[----:B------:R-:W-:Y:S02]  /*158f0*/  HADD2.F32 R14, -RZ, R14.H1_H1 ;  /* 0x3000000eff0e7230 */ /* 0x000fe40000004100 */
[C---:B------:R-:W-:Y:S01]  /*15900*/  FMUL.FTZ R21, R10.reuse, R15 ;  /* 0x0000000f0a157220 */ /* 0x040fe20000410000 */
[----:B------:R-:W-:Y:S02]  /*15910*/  HADD2.F32 R43, -RZ, R43.H1_H1 ;  /* 0x3000002bff2b7230 */ /* 0x000fe40000004100 */
[----:B------:R-:W-:Y:S01]  /*15920*/  FMUL.FTZ R31, R10, R11 ;  /* 0x0000000b0a1f7220 */ /* 0x000fe20000410000 */
[----:B------:R-:W-:-:S02]  /*15930*/  HADD2.F32 R12, -RZ, R8.H1_H1 ;  /* 0x30000008ff0c7230 */ /* 0x000fc40000004100 */
[--C-:B------:R-:W-:Y:S02]  /*15940*/  HADD2.F32 R8, -RZ, R29.reuse.H0_H0 ;  /* 0x2000001dff087230 */ /* 0x100fe40000004100 */
[C---:B------:R-:W-:Y:S01]  /*15950*/  FMUL.FTZ R10, R43.reuse, R14 ;  /* 0x0000000e2b0a7220 */ /* 0x040fe20000410000 */
[----:B------:R-:W-:Y:S02]  /*15960*/  HADD2.F32 R29, -RZ, R29.H1_H1 ;  /* 0x3000001dff1d7230 */ /* 0x000fe40000004100 */
[-C--:B------:R-:W-:Y:S01]  /*15970*/  FMUL.FTZ R43, R43, R12.reuse ;  /* 0x0000000c2b2b7220 */ /* 0x080fe20000410000 */
[C---:B------:R-:W-:Y:S01]  /*15980*/  FFMA.FTZ R30, R8.reuse, R11, -R21 ;  /* 0x0000000b081e7223 */ /* 0x040fe20000010815 */
[----:B------:R-:W-:Y:S01]  /*15990*/  FFMA.FTZ R47, R8, R15, R31 ;  /* 0x0000000f082f7223 */ /* 0x000fe2000001001f */
[C---:B------:R-:W-:Y:S01]  /*159a0*/  FFMA.FTZ R53, R29.reuse, R12, -R10 ;  /* 0x0000000c1d357223 */ /* 0x040fe2000001080a */
[----:B------:R-:W-:Y:S01]  /*159b0*/  FFMA.FTZ R50, R29, R14, R43 ;  /* 0x0000000e1d327223 */ /* 0x000fe2000001002b */
[----:B------:R-:W-:-:S02]  /*159c0*/  HADD2.F32 R10, -RZ, R42.H0_H0 ;  /* 0x2000002aff0a7230 */ /* 0x000fc40000004100 */
[----:B------:R-:W-:Y:S01]  /*159d0*/  HADD2.F32 R11, -RZ, R52.H0_H0 ;  /* 0x20000034ff0b7230 */ /* 0x000fe20000004100 */
[----:B------:R-:W-:Y:S01]  /*159e0*/  F2FP.SATFINITE.E4M3.F32.PACK_AB_MERGE_C R30, R53, R30, RZ ;  /* 0x0000001e351e723e */ /* 0x000fe200048070ff */
[--C-:B------:R-:W-:Y:S01]  /*159f0*/  HADD2.F32 R21, -RZ, R58.reuse.H0_H0 ;  /* 0x2000003aff157230 */ /* 0x100fe20000004100 */
[----:B------:R-:W-:Y:S01]  /*15a00*/  F2FP.SATFINITE.E4M3.F32.PACK_AB_MERGE_C R47, R50, R47, RZ ;  /* 0x0000002f322f723e */ /* 0x000fe200048070ff */
        /* <DEDUP_REMOVED lines=25> */
.L_x_5126:
[----:B------:R-:W-:Y:S05]  /*15ba0*/  BSYNC B1 ;  /* 0x0000000000017941 */ /* 0x000fea0003800000 */
.L_x_5125:
[----:B------:R-:W-:Y:S04]  /*15bb0*/  BSSY B1, `(.L_x_5127) ;  /* 0x0000104000017945 */ /* 0x000fe80003800000 */
[----:B------:R-:W-:Y:S05]  /*15bc0*/  @P1 BRA `(.L_x_5128) ;  /* 0x0000001000081947 */ /* 0x000fea0003800000 */
[----:B------:R-:W2:Y:S01]  /*15bd0*/  LDL R60, [R1+0x3c] ;  /* 0x00003c00013c7983 */ /* 0x000ea20000100800 */
[----:B0-----:R-:W-:Y:S02]  /*15be0*/  SHF.R.S32.HI R12, RZ, 0x1f, R221 ;  /* 0x0000001fff0c7819 */ /* 0x001fe400000114dd */
[----:B-----5:R-:W-:Y:S02]  /*15bf0*/  SHF.R.U32.HI R0, RZ, 0x8, R24 ;  /* 0x00000008ff007819 */ /* 0x020fe40000011618 */
[----:B------:R-:W-:Y:S02]  /*15c00*/  LEA.HI R12, R12, R221, RZ, 0x4 ;  /* 0x000000dd0c0c7211 */ /* 0x000fe400078f20ff */
[----:B------:R-:W-:Y:S02]  /*15c10*/  LOP3.LUT R8, R24, 0xff, RZ, 0xc0, !PT ;  /* 0x000000ff18087812 */ /* 0x000fe400078ec0ff */
[----:B------:R-:W-:Y:S02]  /*15c20*/  SHF.R.S32.HI R12, RZ, 0x4, R12 ;  /* 0x00000004ff0c7819 */ /* 0x000fe4000001140c */
[----:B------:R-:W-:-:S02]  /*15c30*/  LOP3.LUT R9, R0, 0xff, RZ, 0xc0, !PT ;  /* 0x000000ff00097812 */ /* 0x000fc400078ec0ff */
[----:B------:R-:W-:Y:S02]  /*15c40*/  LEA.HI R0, R3, R12, RZ, 0x1c ;  /* 0x0000000c03007211 */ /* 0x000fe400078fe0ff */
[----:B------:R-:W-:Y:S02]  /*15c50*/  PRMT R21, R9, 0x7604, R8 ;  /* 0x0000760409157816 */ /* 0x000fe40000000008 */
[----:B------:R-:W-:Y:S02]  /*15c60*/  SHF.R.S32.HI R9, RZ, 0x1f, R0 ;  /* 0x0000001fff097819 */ /* 0x000fe40000011400 */
[----:B------:R-:W-:Y:S02]  /*15c70*/  SHF.R.U32.HI R15, RZ, 0x8, R36 ;  /* 0x00000008ff0f7819 */ /* 0x000fe40000011624 */
[----:B------:R-:W-:Y:S01]  /*15c80*/  LEA.HI R8, R9, R0, RZ, 0x2 ;  /* 0x0000000009087211 */ /* 0x000fe200078f10ff */
[----:B------:R-:W-:Y:S01]  /*15c90*/  IMAD.SHL.U32 R9, R0, 0x10, RZ ;  /* 0x0000001000097824 */ /* 0x000fe200078e00ff */
[----:B------:R-:W-:-:S02]  /*15ca0*/  SHF.R.U32.HI R13, RZ, 0x8, R27 ;  /* 0x00000008ff0d7819 */ /* 0x000fc4000001161b */
[----:B------:R-:W-:Y:S01]  /*15cb0*/  LOP3.LUT R14, R36, 0xff, RZ, 0xc0, !PT ;  /* 0x000000ff240e7812 */ /* 0x000fe200078ec0ff */
[----:B------:R-:W-:Y:S01]  /*15cc0*/  IMAD.SHL.U32 R8, R8, 0x800, RZ ;  /* 0x0000080008087824 */ /* 0x000fe200078e00ff */
[----:B------:R-:W-:Y:S02]  /*15cd0*/  LOP3.LUT R0, R228, 0x30, R9, 0xf8, !PT ;  /* 0x00000030e4007812 */ /* 0x000fe400078ef809 */
[----:B------:R-:W-:Y:S02]  /*15ce0*/  LOP3.LUT R15, R15, 0xff, RZ, 0xc0, !PT ;  /* 0x000000ff0f0f7812 */ /* 0x000fe400078ec0ff */
[----:B------:R-:W-:Y:S02]  /*15cf0*/  LOP3.LUT R12, R27, 0xff, RZ, 0xc0, !PT ;  /* 0x000000ff1b0c7812 */ /* 0x000fe400078ec0ff */
[----:B------:R-:W-:Y:S02]  /*15d00*/  LOP3.LUT R13, R13, 0xff, RZ, 0xc0, !PT ;  /* 0x000000ff0d0d7812 */ /* 0x000fe400078ec0ff */
[----:B------:R-:W-:-:S02]  /*15d10*/  SHF.R.U32.HI R11, RZ, 0x8, R25 ;  /* 0x00000008ff0b7819 */ /* 0x000fc40000011619 */
[----:B------:R-:W-:Y:S02]  /*15d20*/  LOP3.LUT R0, R0, R229, RZ, 0x3c, !PT ;  /* 0x000000e500007212 */ /* 0x000fe400078e3cff */
[----:B------:R-:W-:Y:S02]  /*15d30*/  LOP3.LUT R9, R8, 0xffffe000, RZ, 0xc0, !PT ;  /* 0xffffe00008097812 */ /* 0x000fe400078ec0ff */
[----:B------:R-:W-:Y:S02]  /*15d40*/  PRMT R45, R15, 0x7604, R14 ;  /* 0x000076040f2d7816 */ /* 0x000fe4000000000e */
[----:B------:R-:W-:Y:S02]  /*15d50*/  SHF.R.U32.HI R15, RZ, 0x8, R37 ;  /* 0x00000008ff0f7819 */ /* 0x000fe40000011625 */
[----:B------:R-:W-:Y:S02]  /*15d60*/  PRMT R41, R13, 0x7604, R12 ;  /* 0x000076040d297816 */ /* 0x000fe4000000000c */
[----:B------:R-:W-:-:S02]  /*15d70*/  LOP3.LUT R10, R25, 0xff, RZ, 0xc0, !PT ;  /* 0x000000ff190a7812 */ /* 0x000fc400078ec0ff */
[----:B------:R-:W-:Y:S02]  /*15d80*/  LOP3.LUT R11, R11, 0xff, RZ, 0xc0, !PT ;  /* 0x000000ff0b0b7812 */ /* 0x000fe400078ec0ff */
[----:B------:R-:W-:Y:S02]  /*15d90*/  IADD3 R13, R0, R230, R9 ;  /* 0x000000e6000d7210 */ /* 0x000fe40007ffe009 */
[----:B------:R-:W-:Y:S02]  /*15da0*/  SHF.R.U32.HI R14, RZ, 0x8, R38 ;  /* 0x00000008ff0e7819 */ /* 0x000fe40000011626 */
[----:B------:R-:W-:Y:S02]  /*15db0*/  LOP3.LUT R0, R37, 0xff, RZ, 0xc0, !PT ;  /* 0x000000ff25007812 */ /* 0x000fe400078ec0ff */
[----:B------:R-:W-:Y:S02]  /*15dc0*/  LOP3.LUT R15, R15, 0xff, RZ, 0xc0, !PT ;  /* 0x000000ff0f0f7812 */ /* 0x000fe400078ec0ff */
[----:B------:R-:W-:-:S02]  /*15dd0*/  SHF.R.U32.HI R51, RZ, 0x8, R39 ;  /* 0x00000008ff337819 */ /* 0x000fc40000011627 */
[----:B------:R-:W-:Y:S02]  /*15de0*/  PRMT R29, R11, 0x7604, R10 ;  /* 0x000076040b1d7816 */ /* 0x000fe4000000000a */
[----:B------:R-:W-:Y:S02]  /*15df0*/  LOP3.LUT R43, R14, 0xff, RZ, 0xc0, !PT ;  /* 0x000000ff0e2b7812 */ /* 0x000fe400078ec0ff */
[----:B------:R-:W-:Y:S02]  /*15e00*/  SHF.R.U32.HI R11, RZ, 0x8, R26 ;  /* 0x00000008ff0b7819 */ /* 0x000fe4000001161a */
[----:B------:R-:W-:Y:S02]  /*15e10*/  LOP3.LUT R12, R38, 0xff, RZ, 0xc0, !PT ;  /* 0x000000ff260c7812 */ /* 0x000fe400078ec0ff */
[----:B------:R-:W-:Y:S02]  /*15e20*/  LOP3.LUT R14, R39, 0xff, RZ, 0xc0, !PT ;  /* 0x000000ff270e7812 */ /* 0x000fe400078ec0ff */
[----:B------:R-:W-:-:S02]  /*15e30*/  PRMT R47, R15, 0x7604, R0 ;  /* 0x000076040f2f7816 */ /* 0x000fc40000000000 */
[----:B------:R-:W-:Y:S02]  /*15e40*/  LOP3.LUT R51, R51, 0xff, RZ, 0xc0, !PT ;  /* 0x000000ff33337812 */ /* 0x000fe400078ec0ff */
[----:B------:R-:W-:Y:S02]  /*15e50*/  IADD3 R0, R16, R13, RZ ;  /* 0x0000000d10007210 */ /* 0x000fe40007ffe0ff */
[----:B------:R-:W-:Y:S02]  /*15e60*/  LOP3.LUT R10, R26, 0xff, RZ, 0xc0, !PT ;  /* 0x000000ff1a0a7812 */ /* 0x000fe400078ec0ff */
[----:B------:R-:W-:Y:S02]  /*15e70*/  LOP3.LUT R11, R11, 0xff, RZ, 0xc0, !PT ;  /* 0x000000ff0b0b7812 */ /* 0x000fe400078ec0ff */
[----:B------:R-:W-:Y:S02]  /*15e80*/  PRMT R49, R43, 0x7604, R12 ;  /* 0x000076042b317816 */ /* 0x000fe4000000000c */
[----:B------:R-:W-:-:S02]  /*15e90*/  PRMT R51, R51, 0x7604, R14 ;  /* 0x0000760433337816 */ /* 0x000fc4000000000e */
[----:B------:R-:W0:Y:S01]  /*15ea0*/  LDS.128 R12, [R0+0x1e200] ;  /* 0x01e20000000c7984 */ /* 0x000e220000000c00 */
        /* <DEDUP_REMOVED lines=17> */
[----:B------:R-:W-:-:S02]  /*15fc0*/  PRMT R43, R40, 0x7054, R41 ;  /* 0x00007054282b7816 */ /* 0x000fc40000000029 */
[----:B------:R-:W-:Y:S02]  /*15fd0*/  LOP3.LUT R30, R30, 0xff, RZ, 0xc0, !PT ;  /* 0x000000ff1e1e7812 */ /* 0x000fe400078ec0ff */
[----:B------:R-:W-:Y:S02]  /*15fe0*/  SHF.R.U32.HI R40, RZ, 0x10, R39 ;  /* 0x00000010ff287819 */ /* 0x000fe40000011627 */
[----:B------:R-:W-:Y:S02]  /*15ff0*/  PRMT R47, R28, 0x7054, R47 ;  /* 0x000070541c2f7816 */ /* 0x000fe4000000002f */
[----:B------:R-:W-:Y:S02]  /*16000*/  PRMT R45, R20, 0x7054, R45 ;  /* 0x00007054142d7816 */ /* 0x000fe4000000002d */
[----:B------:R-:W-:Y:S02]  /*16010*/  PRMT R49, R30, 0x7054, R49 ;  /* 0x000070541e317816 */ /* 0x000fe40000000031 */
[----:B------:R-:W-:-:S02]  /*16020*/  LOP3.LUT R41, R29, 0xff000000, R25, 0xf8, !PT ;  /* 0xff0000001d297812 */ /* 0x000fc400078ef819 */
[----:B------:R-:W-:Y:S02]  /*16030*/  LOP3.LUT R40, R40, 0xff, RZ, 0xc0, !PT ;  /* 0x000000ff28287812 */ /* 0x000fe400078ec0ff */
[----:B------:R-:W-:Y:S02]  /*16040*/  LOP3.LUT R47, R47, 0xff000000, R37, 0xf8, !PT ;  /* 0xff0000002f2f7812 */ /* 0x000fe400078ef825 */
[----:B------:R-:W-:Y:S02]  /*16050*/  LOP3.LUT R43, R43, 0xff000000, R27, 0xf8, !PT ;  /* 0xff0000002b2b7812 */ /* 0x000fe400078ef81b */
[----:B------:R-:W-:Y:S02]  /*16060*/  LOP3.LUT R45, R45, 0xff000000, R36, 0xf8, !PT ;  /* 0xff0000002d2d7812 */ /* 0x000fe400078ef824 */
[----:B------:R-:W-:Y:S02]  /*16070*/  LOP3.LUT R49, R49, 0xff000000, R38, 0xf8, !PT ;  /* 0xff00000031317812 */ /* 0x000fe400078ef826 */
[----:B------:R-:W-:-:S02]  /*16080*/  F2FP.F16.E4M3.UNPACK_B R36, R41 ;  /* 0x00000029ff24723e */ /* 0x000fc400020006ff */
[----:B0-----:R-:W-:Y:S02]  /*16090*/  F2FP.F16.E4M3.UNPACK_B R27, R13 ;  /* 0x0000000dff1b723e */ /* 0x001fe400020006ff */
[----:B------:R-:W-:Y:S01]  /*160a0*/  PRMT R51, R40, 0x7054, R51 ;  /* 0x0000705428337816 */ /* 0x000fe20000000033 */
[----:B------:R-:W-:Y:S01]  /*160b0*/  HADD2.F32 R37, -RZ, R36.H0_H0 ;  /* 0x20000024ff257230 */ /* 0x000fe20000004100 */
[----:B------:R-:W-:Y:S01]  /*160c0*/  F2FP.F16.E4M3.UNPACK_B R38, R47 ;  /* 0x0000002fff26723e */ /* 0x000fe200020006ff */
[--C-:B------:R-:W-:Y:S01]  /*160d0*/  HADD2.F32 R29, -RZ, R27.reuse.H0_H0 ;  /* 0x2000001bff1d7230 */ /* 0x100fe20000004100 */
[----:B------:R-:W-:Y:S01]  /*160e0*/  LOP3.LUT R51, R51, 0xff000000, R39, 0xf8, !PT ;  /* 0xff00000033337812 */ /* 0x000fe200078ef827 */
[----:B------:R-:W-:Y:S01]  /*160f0*/  HADD2.F32 R27, -RZ, R27.H1_H1 ;  /* 0x3000001bff1b7230 */ /* 0x000fe20000004100 */
[----:B------:R-:W-:Y:S01]  /*16100*/  LOP3.LUT R42, R31, 0xff000000, R26, 0xf8, !PT ;  /* 0xff0000001f2a7812 */ /* 0x000fe200078ef81a */
[--C-:B------:R-:W-:Y:S01]  /*16110*/  HADD2.F32 R39, -RZ, R38.reuse.H0_H0 ;  /* 0x20000026ff277230 */ /* 0x100fe20000004100 */
[----:B------:R-:W-:Y:S01]  /*16120*/  LOP3.LUT R40, R21, 0xff000000, R24, 0xf8, !PT ;  /* 0xff00000015287812 */ /* 0x000fe200078ef818 */
[C---:B------:R-:W-:Y:S01]  /*16130*/  FMUL.FTZ R46, R29.reuse, R37 ;  /* 0x000000251d2e7220 */ /* 0x040fe20000410000 */
[----:B------:R-:W-:Y:S01]  /*16140*/  F2FP.F16.E4M3.UNPACK_B R28, R13.H1 ;  /* 0x0000000dff1c723e */ /* 0x000fe200030006ff */
[----:B------:R-:W-:Y:S01]  /*16150*/  HADD2.F32 R38, -RZ, R38.H1_H1 ;  /* 0x30000026ff267230 */ /* 0x000fe20000004100 */
[----:B------:R-:W-:Y:S01]  /*16160*/  F2FP.F16.E4M3.UNPACK_B R47, R47.H1 ;  /* 0x0000002fff2f723e */ /* 0x000fe200030006ff */
[----:B------:R-:W-:Y:S01]  /*16170*/  FMUL.FTZ R53, R29, R39 ;  /* 0x000000271d357220 */ /* 0x000fe20000410000 */
[----:B------:R-:W-:Y:S01]  /*16180*/  F2FP.F16.E4M3.UNPACK_B R41, R41.H1 ;  /* 0x00000029ff29723e */ /* 0x000fe200030006ff */
[----:B------:R-:W-:Y:S01]  /*16190*/  HADD2.F32 R36, -RZ, R36.H1_H1 ;  /* 0x30000024ff247230 */ /* 0x000fe20000004100 */
[-C--:B------:R-:W-:Y:S01]  /*161a0*/  F2FP.F16.E4M3.UNPACK_B R30, R15.reuse ;  /* 0x0000000fff1e723e */ /* 0x080fe200020006ff */
[----:B------:R-:W-:Y:S01]  /*161b0*/  FMUL.FTZ R55, R27, R38 ;  /* 0x000000261b377220 */ /* 0x000fe20000410000 */
[----:B------:R-:W-:-:S02]  /*161c0*/  F2FP.F16.E4M3.UNPACK_B R31, R15.H1 ;  /* 0x0000000fff1f723e */ /* 0x000fc400030006ff */
[----:B------:R-:W-:Y:S01]  /*161d0*/  F2FP.F16.E4M3.UNPACK_B R15, R14 ;  /* 0x0000000eff0f723e */ /* 0x000fe200020006ff */
[----:B------:R-:W-:Y:S01]  /*161e0*/  FMUL.FTZ R27, R27, R36 ;  /* 0x000000241b1b7220 */ /* 0x000fe20000410000 */
[----:B------:R-:W-:Y:S01]  /*161f0*/  F2FP.F16.E4M3.UNPACK_B R29, R14.H1 ;  /* 0x0000000eff1d723e */ /* 0x000fe200030006ff */
[--C-:B------:R-:W-:Y:S01]  /*16200*/  HADD2.F32 R14, -RZ, R28.reuse.H0_H0 ;  /* 0x2000001cff0e7230 */ /* 0x100fe20000004100 */
[-C--:B------:R-:W-:Y:S01]  /*16210*/  F2FP.F16.E4M3.UNPACK_B R13, R12.reuse ;  /* 0x0000000cff0d723e */ /* 0x080fe200020006ff */
[----:B------:R-:W-:Y:S01]  /*16220*/  HADD2.F32 R28, -RZ, R28.H1_H1 ;  /* 0x3000001cff1c7230 */ /* 0x000fe20000004100 */
[----:B------:R-:W-:Y:S01]  /*16230*/  F2FP.F16.E4M3.UNPACK_B R12, R12.H1 ;  /* 0x0000000cff0c723e */ /* 0x000fe200030006ff */
[----:B--2---:R-:W0:Y:S02]  /*16240*/  LDS.128 R8, [R60+0x1e200] ;  /* 0x01e200003c087984 */ /* 0x004e240000000c00 */
[----:B0-----:R-:W-:Y:S02]  /*16250*/  F2FP.F16.E4M3.UNPACK_B R20, R9 ;  /* 0x00000009ff14723e */ /* 0x001fe400020006ff */
        /* <DEDUP_REMOVED lines=8> */
[C---:B------:R-:W-:Y:S01]  /*162e0*/  FFMA.FTZ R46, R10.reuse, R39, R46 ;  /* 0x000000270a2e7223 */ /* 0x040fe2000001002e */
[----:B------:R-:W-:Y:S01]  /*162f0*/  FFMA.FTZ R53, R10, R37, -R53 ;  /* 0x000000250a357223 */ /* 0x000fe20000010835 */
[----:B------:R-:W-:-:S02]  /*16300*/  HADD2.F32 R39, -RZ, R47.H0_H0 ;  /* 0x2000002fff277230 */ /* 0x000fc40000004100 */
[C---:B------:R-:W-:Y:S01]  /*16310*/  FFMA.FTZ R48, R20.reuse, R36, -R55 ;  /* 0x0000002414307223 */ /* 0x040fe20000010837 */
[----:B------:R-:W-:Y:S02]  /*16320*/  HADD2.F32 R37, -RZ, R41.H0_H0 ;  /* 0x20000029ff257230 */ /* 0x000fe40000004100 */
[----:B------:R-:W-:Y:S01]  /*16330*/  FFMA.FTZ R55, R20, R38, R27 ;  /* 0x0000002614377223 */ /* 0x000fe2000001001b */
[----:B------:R-:W-:Y:S02]  /*16340*/  HADD2.F32 R10, -RZ, R21.H0_H0 ;  /* 0x20000015ff0a7230 */ /* 0x000fe40000004100 */
[C---:B------:R-:W-:Y:S01]  /*16350*/  FMUL.FTZ R57, R14.reuse, R39 ;  /* 0x000000270e397220 */ /* 0x040fe20000410000 */
[----:B------:R-:W-:Y:S01]  /*16360*/  F2FP.F16.E4M3.UNPACK_B R36, R51 ;  /* 0x00000033ff24723e */ /* 0x000fe200020006ff */
[----:B------:R-:W-:Y:S01]  /*16370*/  FMUL.FTZ R14, R14, R37 ;  /* 0x000000250e0e7220 */ /* 0x000fe20000410000 */
[----:B------:R-:W-:Y:S01]  /*16380*/  F2FP.F16.E4M3.UNPACK_B R20, R43 ;  /* 0x0000002bff14723e */ /* 0x000fe200020006ff */
[----:B------:R-:W-:Y:S01]  /*16390*/  FFMA.FTZ R57, R10, R37, -R57 ;  /* 0x000000250a397223 */ /* 0x000fe20000010839 */
[----:B------:R-:W-:-:S02]  /*163a0*/  HADD2.F32 R47, -RZ, R47.H1_H1 ;  /* 0x3000002fff2f7230 */ /* 0x000fc40000004100 */
[----:B------:R-:W-:Y:S01]  /*163b0*/  FFMA.FTZ R38, R10, R39, R14 ;  /* 0x000000270a267223 */ /* 0x000fe2000001000e */
[----:B------:R-:W-:Y:S01]  /*163c0*/  HADD2.F32 R37, -RZ, R36.H0_H0 ;  /* 0x20000024ff257230 */ /* 0x000fe20000004100 */
[----:B------:R-:W-:Y:S01]  /*163d0*/  F2FP.F16.E4M3.UNPACK_B R51, R51.H1 ;  /* 0x00000033ff33723e */ /* 0x000fe200030006ff */
        /* <DEDUP_REMOVED lines=17> */
[----:B------:R-:W-:Y:S01]  /*164f0*/  HADD2.F32 R25, -RZ, R25.H1_H1 ;  /* 0x30000019ff197230 */ /* 0x000fe20000004100 */
[----:B------:R-:W-:Y:S01]  /*16500*/  F2FP.F16.E4M3.UNPACK_B R8, R8.H1 ;  /* 0x00000008ff08723e */ /* 0x000fe200030006ff */
[----:B------:R-:W-:Y:S02]  /*16510*/  HADD2.F32 R27, -RZ, R51.H0_H0 ;  /* 0x20000033ff1b7230 */ /* 0x000fe40000004100 */
[C---:B------:R-:W-:Y:S01]  /*16520*/  FMUL.FTZ R28, R30.reuse, R36 ;  /* 0x000000241e1c7220 */ /* 0x040fe20000410000 */
[----:B------:R-:W-:Y:S02]  /*16530*/  HADD2.F32 R14, -RZ, R31.H0_H0 ;  /* 0x2000001fff0e7230 */ /* 0x000fe40000004100 */
[----:B------:R-:W-:Y:S01]  /*16540*/  FMUL.FTZ R37, R30, R20 ;  /* 0x000000141e257220 */ /* 0x000fe20000410000 */
[----:B------:R-:W-:-:S02]  /*16550*/  HADD2.F32 R21, -RZ, R43.H0_H0 ;  /* 0x2000002bff157230 */ /* 0x000fc40000004100 */
        /* <DEDUP_REMOVED lines=66> */
[--C-:B------:R-:W-:Y:S02]  /*16980*/  HADD2.F32 R10, -RZ, R42.reuse.H0_H0 ;  /* 0x2000002aff0a7230 */ /* 0x100fe40000004100 */
[C---:B------:R-:W-:Y:S01]  /*16990*/  FMUL.FTZ R9, R29.reuse, R14 ;  /* 0x0000000e1d097220 */ /* 0x040fe20000410000 */
[-C--:B------:R-:W-:Y:S01]  /*169a0*/  FMUL.FTZ R21, R29, R12.reuse ;  /* 0x0000000c1d157220 */ /* 0x080fe20000410000 */
[----:B------:R-:W-:Y:S02]  /*169b0*/  HADD2.F32 R42, -RZ, R42.H1_H1 ;  /* 0x3000002aff2a7230 */ /* 0x000fe40000004100 */
[----:B------:R-:W-:Y:S01]  /*169c0*/  FFMA.FTZ R29, R8, R13, R25 ;  /* 0x0000000d081d7223 */ /* 0x000fe20000010019 */
[C---:B------:R-:W-:Y:S01]  /*169d0*/  FFMA.FTZ R41, R24.reuse, R12, -R9 ;  /* 0x0000000c18297223 */ /* 0x040fe20000010809 */
[----:B------:R-:W-:Y:S01]  /*169e0*/  FFMA.FTZ R36, R24, R14, R21 ;  /* 0x0000000e18247223 */ /* 0x000fe20000010015 */
[----:B------:R-:W-:-:S02]  /*169f0*/  HADD2.F32 R9, -RZ, R15.H0_H0 ;  /* 0x2000000fff097230 */ /* 0x000fc40000004100 */
[--C-:B------:R-:W-:Y:S01]  /*16a00*/  HADD2.F32 R12, -RZ, R49.reuse.H0_H0 ;  /* 0x20000031ff0c7230 */ /* 0x100fe20000004100 */
[----:B------:R-:W-:Y:S01]  /*16a10*/  F2FP.SATFINITE.E4M3.F32.PACK_AB_MERGE_C R30, R41, R30, RZ ;  /* 0x0000001e291e723e */ /* 0x000fe200048070ff */
[----:B------:R-:W-:Y:S01]  /*16a20*/  HADD2.F32 R14, -RZ, R49.H1_H1 ;  /* 0x30000031ff0e7230 */ /* 0x000fe20000004100 */
[----:B------:R-:W-:Y:S01]  /*16a30*/  F2FP.SATFINITE.E4M3.F32.PACK_AB_MERGE_C R29, R36, R29, RZ ;  /* 0x0000001d241d723e */ /* 0x000fe200048070ff */
[----:B------:R-:W-:Y:S02]  /*16a40*/  HADD2.F32 R15, -RZ, R15.H1_H1 ;  /* 0x3000000fff0f7230 */ /* 0x000fe40000004100 */
[C---:B------:R-:W-:Y:S01]  /*16a50*/  FMUL.FTZ R13, R9.reuse, R12 ;  /* 0x0000000c090d7220 */ /* 0x040fe20000410000 */
[--C-:B------:R-:W-:Y:S02]  /*16a60*/  HADD2.F32 R8, -RZ, R11.reuse.H0_H0 ;  /* 0x2000000bff087230 */ /* 0x100fe40000004100 */
[----:B------:R-:W-:Y:S01]  /*16a70*/  FMUL.FTZ R9, R9, R10 ;  /* 0x0000000a09097220 */ /* 0x000fe20000410000 */
[----:B------:R-:W-:-:S02]  /*16a80*/  HADD2.F32 R11, -RZ, R11.H1_H1 ;  /* 0x3000000bff0b7230 */ /* 0x000fc40000004100 */
        /* <DEDUP_REMOVED lines=22> */
.L_x_5128:
[----:B------:R-:W-:Y:S05]  /*16bf0*/  BSYNC B1 ;  /* 0x0000000000017941 */ /* 0x000fea0003800000 */
.L_x_5127:
[----:B------:R-:W-:Y:S05]  /*16c00*/  @P2 BRA `(.L_x_5106) ;  /* 0x0000000c00e82947 */ /* 0x000fea0003800000 */
[----:B------:R-:W2:Y:S01]  /*16c10*/  LDL R51, [R1+0x38] ;  /* 0x0000380001337983 */ /* 0x000ea20000100800 */
[----:B01----:R-:W-:-:S04]  /*16c20*/  SHF.R.S32.HI R0, RZ, 0x1f, R222 ;  /* 0x0000001fff007819 */ /* 0x003fc800000114de */
[----:B------:R-:W-:-:S04]  /*16c30*/  LEA.HI R0, R0, R222, RZ, 0x4 ;  /* 0x000000de00007211 */ /* 0x000fc800078f20ff */
[----:B------:R-:W-:-:S04]  /*16c40*/  SHF.R.S32.HI R0, RZ, 0x4, R0 ;  /* 0x00000004ff007819 */ /* 0x000fc80000011400 */
[----:B------:R-:W-:Y:S02]  /*16c50*/  LEA.HI R3, R3, R0, RZ, 0x1c ;  /* 0x0000000003037211 */ /* 0x000fe400078fe0ff */
[----:B-----5:R-:W-:Y:S02]  /*16c60*/  SHF.R.U32.HI R0, RZ, 0x8, R4 ;  /* 0x00000008ff007819 */ /* 0x020fe40000011604 */
[----:B------:R-:W-:Y:S02]  /*16c70*/  LOP3.LUT R9, R4, 0xff, RZ, 0xc0, !PT ;  /* 0x000000ff04097812 */ /* 0x000fe400078ec0ff */
[----:B------:R-:W-:Y:S02]  /*16c80*/  SHF.R.U32.HI R8, RZ, 0x8, R5 ;  /* 0x00000008ff087819 */ /* 0x000fe40000011605 */
[----:B------:R-:W-:Y:S02]  /*16c90*/  LOP3.LUT R0, R0, 0xff, RZ, 0xc0, !PT ;  /* 0x000000ff00007812 */ /* 0x000fe400078ec0ff */
[----:B------:R-:W-:-:S02]  /*16ca0*/  LOP3.LUT R11, R5, 0xff, RZ, 0xc0, !PT ;  /* 0x000000ff050b7812 */ /* 0x000fc400078ec0ff */
[----:B------:R-:W-:Y:S02]  /*16cb0*/  LOP3.LUT R8, R8, 0xff, RZ, 0xc0, !PT ;  /* 0x000000ff08087812 */ /* 0x000fe400078ec0ff */
[----:B------:R-:W-:Y:S02]  /*16cc0*/  PRMT R21, R0, 0x7604, R9 ;  /* 0x0000760400157816 */ /* 0x000fe40000000009 */
[----:B------:R-:W-:Y:S02]  /*16cd0*/  SHF.R.S32.HI R0, RZ, 0x1f, R3 ;  /* 0x0000001fff007819 */ /* 0x000fe40000011403 */
[----:B------:R-:W-:Y:S02]  /*16ce0*/  PRMT R20, R8, 0x7604, R11 ;  /* 0x0000760408147816 */ /* 0x000fe4000000000b */
[----:B------:R-:W-:Y:S01]  /*16cf0*/  LEA.HI R8, R0, R3, RZ, 0x2 ;  /* 0x0000000300087211 */ /* 0x000fe200078f10ff */
[----:B------:R-:W-:-:S04]  /*16d00*/  IMAD.SHL.U32 R3, R3, 0x10, RZ ;  /* 0x0000001003037824 */ /* 0x000fc800078e00ff */
[----:B------:R-:W-:Y:S01]  /*16d10*/  IMAD.SHL.U32 R8, R8, 0x800, RZ ;  /* 0x0000080008087824 */ /* 0x000fe200078e00ff */
[----:B------:R-:W-:Y:S02]  /*16d20*/  LOP3.LUT R0, R228, 0x30, R3, 0xf8, !PT ;  /* 0x00000030e4007812 */ /* 0x000fe400078ef803 */
[----:B------:R-:W-:Y:S02]  /*16d30*/  SHF.R.U32.HI R11, RZ, 0x8, R32 ;  /* 0x00000008ff0b7819 */ /* 0x000fe40000011620 */
[----:B------:R-:W-:Y:S02]  /*16d40*/  LOP3.LUT R0, R0, R229, RZ, 0x3c, !PT ;  /* 0x000000e500007212 */ /* 0x000fe400078e3cff */
[----:B------:R-:W-:Y:S02]  /*16d50*/  LOP3.LUT R3, R8, 0xffffe000, RZ, 0xc0, !PT ;  /* 0xffffe00008037812 */ /* 0x000fe400078ec0ff */
[----:B------:R-:W-:Y:S02]  /*16d60*/  SHF.R.U32.HI R10, RZ, 0x8, R6 ;  /* 0x00000008ff0a7819 */ /* 0x000fe40000011606 */
[----:B------:R-:W-:-:S02]  /*16d70*/  LOP3.LUT R12, R32, 0xff, RZ, 0xc0, !PT ;  /* 0x000000ff200c7812 */ /* 0x000fc400078ec0ff */
[----:B------:R-:W-:Y:S02]  /*16d80*/  LOP3.LUT R11, R11, 0xff, RZ, 0xc0, !PT ;  /* 0x000000ff0b0b7812 */ /* 0x000fe400078ec0ff */
[----:B------:R-:W-:Y:S02]  /*16d90*/  IADD3 R3, R0, R230, R3 ;  /* 0x000000e600037210 */ /* 0x000fe40007ffe003 */
[----:B------:R-:W-:Y:S02]  /*16da0*/  LOP3.LUT R13, R6, 0xff, RZ, 0xc0, !PT ;  /* 0x000000ff060d7812 */ /* 0x000fe400078ec0ff */
[----:B------:R-:W-:Y:S02]  /*16db0*/  LOP3.LUT R10, R10, 0xff, RZ, 0xc0, !PT ;  /* 0x000000ff0a0a7812 */ /* 0x000fe400078ec0ff */
[----:B------:R-:W-:Y:S01]  /*16dc0*/  PRMT R31, R11, 0x7604, R12 ;  /* 0x000076040b1f7816 */ /* 0x000fe2000000000c */
[----:B------:R-:W-:Y:S01]  /*16dd0*/  IMAD.IADD R0, R16, 0x1, R3 ;  /* 0x0000000110007824 */ /* 0x000fe200078e0203 */
[----:B------:R-:W-:-:S02]  /*16de0*/  SHF.R.U32.HI R9, RZ, 0x8, R7 ;  /* 0x00000008ff097819 */ /* 0x000fc40000011607 */
[----:B------:R-:W-:Y:S02]  /*16df0*/  SHF.R.U32.HI R12, RZ, 0x8, R33 ;  /* 0x00000008ff0c7819 */ /* 0x000fe40000011621 */
[----:B------:R-:W-:Y:S02]  /*16e00*/  PRMT R25, R10, 0x7604, R13 ;  /* 0x000076040a197816 */ /* 0x000fe4000000000d */
[----:B------:R-:W-:Y:S02]  /*16e10*/  LOP3.LUT R10, R7, 0xff, RZ, 0xc0, !PT ;  /* 0x000000ff070a7812 */ /* 0x000fe400078ec0ff */
[----:B------:R-:W-:Y:S02]  /*16e20*/  LOP3.LUT R9, R9, 0xff, RZ, 0xc0, !PT ;  /* 0x000000ff09097812 */ /* 0x000fe400078ec0ff */
[----:B------:R-:W-:Y:S02]  /*16e30*/  LOP3.LUT R3, R12, 0xff, RZ, 0xc0, !PT ;  /* 0x000000ff0c037812 */ /* 0x000fe400078ec0ff */
[----:B------:R-:W0:Y:S01]  /*16e40*/  LDS.128 R12, [R0+0x1e200] ;  /* 0x01e20000000c7984 */ /* 0x000e220000000c00 */
[----:B------:R-:W-:-:S02]  /*16e50*/  PRMT R24, R9, 0x7604, R10 ;  /* 0x0000760409187816 */ /* 0x000fc4000000000a */
[----:B------:R-:W-:Y:S02]  /*16e60*/  SHF.R.U32.HI R27, RZ, 0x8, R34 ;  /* 0x00000008ff1b7819 */ /* 0x000fe40000011622 */
[----:B------:R-:W-:Y:S02]  /*16e70*/  LOP3.LUT R26, R33, 0xff, RZ, 0xc0, !PT ;  /* 0x000000ff211a7812 */ /* 0x000fe400078ec0ff */
[----:B------:R-:W-:Y:S02]  /*16e80*/  LOP3.LUT R28, R34, 0xff, RZ, 0xc0, !PT ;  /* 0x000000ff221c7812 */ /* 0x000fe400078ec0ff */
[----:B------:R-:W-:Y:S02]  /*16e90*/  LOP3.LUT R27, R27, 0xff, RZ, 0xc0, !PT ;  /* 0x000000ff1b1b7812 */ /* 0x000fe400078ec0ff */
[----:B------:R-:W-:Y:S02]  /*16ea0*/  PRMT R26, R3, 0x7604, R26 ;  /* 0x00007604031a7816 */ /* 0x000fe4000000001a */
[----:B------:R-:W-:-:S02]  /*16eb0*/  SHF.R.U32.HI R3, RZ, 0x10, R5 ;  /* 0x00000010ff037819 */ /* 0x000fc40000011605 */
[----:B------:R-:W-:Y:S02]  /*16ec0*/  SHF.R.U32.HI R37, RZ, 0x10, R33 ;  /* 0x00000010ff257819 */ /* 0x000fe40000011621 */
[----:B------:R-:W-:Y:S02]  /*16ed0*/  PRMT R39, R27, 0x7604, R28 ;  /* 0x000076041b277816 */ /* 0x000fe4000000001c */
[----:B------:R-:W-:Y:S01]  /*16ee0*/  SHF.R.U32.HI R27, RZ, 0x10, R7 ;  /* 0x00000010ff1b7819 */ /* 0x000fe20000011607 */
[----:B------:R-:W-:Y:S01]  /*16ef0*/  IMAD.U32 R3, R3, 0x10000, RZ ;  /* 0x0001000003037824 */ /* 0x000fe200078e00ff */
[----:B------:R-:W-:Y:S01]  /*16f00*/  SHF.R.U32.HI R29, RZ, 0x8, R35 ;  /* 0x00000008ff1d7819 */ /* 0x000fe20000011623 */
[----:B------:R-:W-:Y:S01]  /*16f10*/  IMAD.U32 R37, R37, 0x10000, RZ ;  /* 0x0001000025257824 */ /* 0x000fe200078e00ff */
[----:B------:R-:W-:Y:S01]  /*16f20*/  LOP3.LUT R30, R35, 0xff, RZ, 0xc0, !PT ;  /* 0x000000ff231e7812 */ /* 0x000fe200078ec0ff */
[----:B------:R-:W-:Y:S01]  /*16f30*/  IMAD.U32 R27, R27, 0x10000, RZ ;  /* 0x000100001b1b7824 */ /* 0x000fe200078e00ff */
[----:B------:R-:W-:-:S02]  /*16f40*/  LOP3.LUT R29, R29, 0xff, RZ, 0xc0, !PT ;  /* 0x000000ff1d1d7812 */ /* 0x000fc400078ec0ff */
[----:B------:R-:W-:Y:S02]  /*16f50*/  LOP3.LUT R3, R20, 0xff0000, R3, 0xf8, !PT ;  /* 0x00ff000014037812 */ /* 0x000fe400078ef803 */
[----:B------:R-:W-:Y:S02]  /*16f60*/  LOP3.LUT R37, R26, 0xff0000, R37, 0xf8, !PT ;  /* 0x00ff00001a257812 */ /* 0x000fe400078ef825 */
[----:B------:R-:W-:Y:S02]  /*16f70*/  PRMT R30, R29, 0x7604, R30 ;  /* 0x000076041d1e7816 */ /* 0x000fe4000000001e */
[----:B------:R-:W-:Y:S02]  /*16f80*/  SHF.R.U32.HI R41, RZ, 0x10, R35 ;  /* 0x00000010ff297819 */ /* 0x000fe40000011623 */
[----:B------:R-:W-:Y:S02]  /*16f90*/  LOP3.LUT R29, R24, 0xff0000, R27, 0xf8, !PT ;  /* 0x00ff0000181d7812 */ /* 0x000fe400078ef81b */
[----:B------:R-:W-:-:S02]  /*16fa0*/  LOP3.LUT R28, R3, 0xff000000, R5, 0xf8, !PT ;  /* 0xff000000031c7812 */ /* 0x000fc400078ef805 */
[----:B------:R-:W-:Y:S01]  /*16fb0*/  LOP3.LUT R37, R37, 0xff000000, R33, 0xf8, !PT ;  /* 0xff00000025257812 */ /* 0x000fe200078ef821 */
[----:B------:R-:W-:Y:S01]  /*16fc0*/  IMAD.U32 R41, R41, 0x10000, RZ ;  /* 0x0001000029297824 */ /* 0x000fe200078e00ff */
[----:B------:R-:W-:Y:S02]  /*16fd0*/  LOP3.LUT R21, R21, 0xff0000, R4, 0xf8, !PT ;  /* 0x00ff000015157812 */ /* 0x000fe400078ef804 */
[----:B------:R-:W-:Y:S02]  /*16fe0*/  LOP3.LUT R36, R29, 0xff000000, R7, 0xf8, !PT ;  /* 0xff0000001d247812 */ /* 0x000fe400078ef807 */
[----:B------:R-:W-:Y:S02]  /*16ff0*/  LOP3.LUT R39, R39, 0xff0000, R34, 0xf8, !PT ;  /* 0x00ff000027277812 */ /* 0x000fe400078ef822 */
[----:B------:R-:W-:Y:S02]  /*17000*/  F2FP.F16.E4M3.UNPACK_B R29, R28 ;  /* 0x0000001cff1d723e */ /* 0x000fe400020006ff */
[----:B------:R-:W-:-:S02]  /*17010*/  F2FP.F16.E4M3.UNPACK_B R33, R37 ;  /* 0x00000025ff21723e */ /* 0x000fc400020006ff */
[-C--:B0-----:R-:W-:Y:S02]  /*17020*/  F2FP.F16.E4M3.UNPACK_B R20, R13.reuse ;  /* 0x0000000dff14723e */ /* 0x081fe400020006ff */
[----:B------:R-:W-:Y:S02]  /*17030*/  LOP3.LUT R27, R21, 0xff000000, R4, 0xf8, !PT ;  /* 0xff000000151b7812 */ /* 0x000fe400078ef804 */
[----:B------:R-:W-:Y:S01]  /*17040*/  LOP3.LUT R41, R30, 0xff0000, R41, 0xf8, !PT ;  /* 0x00ff00001e297812 */ /* 0x000fe200078ef829 */
[----:B------:R-:W-:Y:S01]  /*17050*/  HADD2.F32 R30, -RZ, R29.H0_H0 ;  /* 0x2000001dff1e7230 */ /* 0x000fe20000004100 */
[----:B------:R-:W-:Y:S01]  /*17060*/  LOP3.LUT R39, R39, 0xff000000, R34, 0xf8, !PT ;  /* 0xff00000027277812 */ /* 0x000fe200078ef822 */
[--C-:B------:R-:W-:Y:S02]  /*17070*/  HADD2.F32 R34, -RZ, R33.reuse.H0_H0 ;  /* 0x20000021ff227230 */ /* 0x100fe40000004100 */
[--C-:B------:R-:W-:Y:S01]  /*17080*/  HADD2.F32 R24, -RZ, R20.reuse.H0_H0 ;  /* 0x20000014ff187230 */ /* 0x100fe20000004100 */
[----:B------:R-:W-:Y:S01]  /*17090*/  LOP3.LUT R25, R25, 0xff0000, R6, 0xf8, !PT ;  /* 0x00ff000019197812 */ /* 0x000fe200078ef806 */
[----:B------:R-:W-:Y:S01]  /*170a0*/  HADD2.F32 R33, -RZ, R33.H1_H1 ;  /* 0x30000021ff217230 */ /* 0x000fe20000004100 */
[----:B------:R-:W-:Y:S01]  /*170b0*/  LOP3.LUT R41, R41, 0xff000000, R35, 0xf8, !PT ;  /* 0xff00000029297812 */ /* 0x000fe200078ef823 */
[----:B------:R-:W-:Y:S01]  /*170c0*/  HADD2.F32 R20, -RZ, R20.H1_H1 ;  /* 0x30000014ff147230 */ /* 0x000fe20000004100 */
[----:B------:R-:W-:Y:S01]  /*170d0*/  F2FP.F16.E4M3.UNPACK_B R21, R13.H1 ;  /* 0x0000000dff15723e */ /* 0x000fe200030006ff */
[C---:B------:R-:W-:Y:S01]  /*170e0*/  FMUL.FTZ R38, R24.reuse, R34 ;  /* 0x0000002218267220 */ /* 0x040fe20000410000 */
[----:B------:R-:W-:Y:S01]  /*170f0*/  FMUL.FTZ R35, R24, R30 ;  /* 0x0000001e18237220 */ /* 0x000fe20000410000 */
[----:B------:R-:W-:-:S02]  /*17100*/  F2FP.F16.E4M3.UNPACK_B R37, R37.H1 ;  /* 0x00000025ff25723e */ /* 0x000fc400030006ff */
[----:B------:R-:W-:Y:S02]  /*17110*/  F2FP.F16.E4M3.UNPACK_B R28, R28.H1 ;  /* 0x0000001cff1c723e */ /* 0x000fe400030006ff */
[----:B------:R-:W-:Y:S02]  /*17120*/  LOP3.LUT R3, R31, 0xff0000, R32, 0xf8, !PT ;  /* 0x00ff00001f037812 */ /* 0x000fe400078ef820 */
[----:B------:R-:W-:Y:S01]  /*17130*/  LOP3.LUT R31, R25, 0xff000000, R6, 0xf8, !PT ;  /* 0xff000000191f7812 */ /* 0x000fe200078ef806 */
[----:B------:R-:W-:Y:S01]  /*17140*/  HADD2.F32 R29, -RZ, R29.H1_H1 ;  /* 0x3000001dff1d7230 */ /* 0x000fe20000004100 */
[-C--:B------:R-:W-:Y:S02]  /*17150*/  F2FP.F16.E4M3.UNPACK_B R25, R15.reuse ;  /* 0x0000000fff19723e */ /* 0x080fe400020006ff */
[----:B------:R-:W-:Y:S01]  /*17160*/  F2FP.F16.E4M3.UNPACK_B R26, R15.H1 ;  /* 0x0000000fff1a723e */ /* 0x000fe200030006ff */
[----:B------:R-:W-:Y:S01]  /*17170*/  FMUL.FTZ R43, R20, R33 ;  /* 0x00000021142b7220 */ /* 0x000fe20000410000 */
[----:B------:R-:W-:-:S02]  /*17180*/  F2FP.F16.E4M3.UNPACK_B R15, R14 ;  /* 0x0000000eff0f723e */ /* 0x000fc400020006ff */
[----:B------:R-:W-:Y:S01]  /*17190*/  F2FP.F16.E4M3.UNPACK_B R24, R14.H1 ;  /* 0x0000000eff18723e */ /* 0x000fe200030006ff */
[--C-:B------:R-:W-:Y:S02]  /*171a0*/  HADD2.F32 R14, -RZ, R21.reuse.H0_H0 ;  /* 0x20000015ff0e7230 */ /* 0x100fe40000004100 */
[----:B------:R-:W-:Y:S01]  /*171b0*/  FMUL.FTZ R20, R20, R29 ;  /* 0x0000001d14147220 */ /* 0x000fe20000410000 */
[----:B------:R-:W-:Y:S01]  /*171c0*/  HADD2.F32 R21, -RZ, R21.H1_H1 ;  /* 0x30000015ff157230 */ /* 0x000fe20000004100 */
[----:B------:R-:W-:Y:S02]  /*171d0*/  LOP3.LUT R32, R3, 0xff000000, R32, 0xf8, !PT ;  /* 0xff00000003207812 */ /* 0x000fe400078ef820 */
[-C--:B------:R-:W-:Y:S02]  /*171e0*/  F2FP.F16.E4M3.UNPACK_B R13, R12.reuse ;  /* 0x0000000cff0d723e */ /* 0x080fe400020006ff */
[----:B------:R-:W-:Y:S01]  /*171f0*/  F2FP.F16.E4M3.UNPACK_B R12, R12.H1 ;  /* 0x0000000cff0c723e */ /* 0x000fe200030006ff */
[----:B--2---:R-:W0:Y:S02]  /*17200*/  LDS.128 R8, [R51+0x1e200] ;  /* 0x01e2000033087984 */ /* 0x004e240000000c00 */
[----:B0-----:R-:W-:-:S05]  /*17210*/  F2FP.F16.E4M3.UNPACK_B R4, R9 ;  /* 0x00000009ff04723e */ /* 0x001fca00020006ff */
[--C-:B------:R-:W-:Y:S01]  /*17220*/  HADD2.F32 R5, -RZ, R4.reuse.H0_H0 ;  /* 0x20000004ff057230 */ /* 0x100fe20000004100 */
[----:B------:R-:W-:Y:S01]  /*17230*/  F2FP.F16.E4M3.UNPACK_B R9, R9.H1 ;  /* 0x00000009ff09723e */ /* 0x000fe200030006ff */
[----:B------:R-:W-:-:S03]  /*17240*/  HADD2.F32 R4, -RZ, R4.H1_H1 ;  /* 0x30000004ff047230 */ /* 0x000fc60000004100 */
[C---:B------:R-:W-:Y:S01]  /*17250*/  FFMA.FTZ R38, R5.reuse, R30, -R38 ;  /* 0x0000001e05267223 */ /* 0x040fe20000010826 */
[----:B------:R-:W-:Y:S01]  /*17260*/  FFMA.FTZ R35, R5, R34, R35 ;  /* 0x0000002205237223 */ /* 0x000fe20000010023 */
[----:B------:R-:W-:Y:S02]  /*17270*/  HADD2.F32 R34, -RZ, R37.H0_H0 ;  /* 0x20000025ff227230 */ /* 0x000fe40000004100 */
[----:B------:R-:W-:Y:S02]  /*17280*/  HADD2.F32 R30, -RZ, R28.H0_H0 ;  /* 0x2000001cff1e7230 */ /* 0x000fe40000004100 */
[----:B------:R-:W-:Y:S01]  /*17290*/  FFMA.FTZ R43, R4, R29, -R43 ;  /* 0x0000001d042b7223 */ /* 0x000fe2000001082b */
[----:B------:R-:W-:Y:S02]  /*172a0*/  HADD2.F32 R5, -RZ, R9.H0_H0 ;  /* 0x20000009ff057230 */ /* 0x000fe40000004100 */
[C---:B------:R-:W-:Y:S01]  /*172b0*/  FMUL.FTZ R42, R14.reuse, R34 ;  /* 0x000000220e2a7220 */ /* 0x040fe20000410000 */
[----:B------:R-:W-:Y:S01]  /*172c0*/  F2FP.F16.E4M3.UNPACK_B R29, R41 ;  /* 0x00000029ff1d723e */ /* 0x000fe200020006ff */
[-C--:B------:R-:W-:Y:S01]  /*172d0*/  FMUL.FTZ R45, R14, R30.reuse ;  /* 0x0000001e0e2d7220 */ /* 0x080fe20000410000 */
[----:B------:R-:W-:Y:S01]  /*172e0*/  F2FP.F16.E4M3.UNPACK_B R7, R11 ;  /* 0x0000000bff07723e */ /* 0x000fe200020006ff */
[----:B------:R-:W-:Y:S01]  /*172f0*/  FFMA.FTZ R40, R4, R33, R20 ;  /* 0x0000002104287223 */ /* 0x000fe20000010014 */
[C---:B------:R-:W-:Y:S01]  /*17300*/  FFMA.FTZ R42, R5.reuse, R30, -R42 ;  /* 0x0000001e052a7223 */ /* 0x040fe2000001082a */
[----:B------:R-:W-:Y:S01]  /*17310*/  FFMA.FTZ R45, R5, R34, R45 ;  /* 0x00000022052d7223 */ /* 0x000fe2000001002d */
[----:B------:R-:W-:Y:S01]  /*17320*/  F2FP.F16.E4M3.UNPACK_B R14, R36 ;  /* 0x00000024ff0e723e */ /* 0x000fe200020006ff */
[----:B------:R-:W-:-:S02]  /*17330*/  HADD2.F32 R33, -RZ, R29.H0_H0 ;  /* 0x2000001dff217230 */ /* 0x000fc40000004100 */
[----:B------:R-:W-:Y:S02]  /*17340*/  HADD2.F32 R5, -RZ, R25.H0_H0 ;  /* 0x20000019ff057230 */ /* 0x000fe40000004100 */
[----:B------:R-:W-:Y:S02]  /*17350*/  HADD2.F32 R20, -RZ, R14.H0_H0 ;  /* 0x2000000eff147230 */ /* 0x000fe40000004100 */
[----:B------:R-:W-:Y:S02]  /*17360*/  HADD2.F32 R4, -RZ, R7.H0_H0 ;  /* 0x20000007ff047230 */ /* 0x000fe40000004100 */
[C---:B------:R-:W-:Y:S01]  /*17370*/  FMUL.FTZ R47, R5.reuse, R33 ;  /* 0x00000021052f7220 */ /* 0x040fe20000410000 */
[----:B------:R-:W-:Y:S02]  /*17380*/  HADD2.F32 R30, -RZ, R37.H1_H1 ;  /* 0x30000025ff1e7230 */ /* 0x000fe40000004100 */
[----:B------:R-:W-:Y:S02]  /*17390*/  HADD2.F32 R28, -RZ, R28.H1_H1 ;  /* 0x3000001cff1c7230 */ /* 0x000fe40000004100 */
[----:B------:R-:W-:Y:S01]  /*173a0*/  FMUL.FTZ R46, R5, R20 ;  /* 0x00000014052e7220 */ /* 0x000fe20000410000 */
[----:B------:R-:W-:-:S02]  /*173b0*/  HADD2.F32 R9, -RZ, R9.H1_H1 ;  /* 0x30000009ff097230 */ /* 0x000fc40000004100 */
[----:B------:R-:W-:Y:S01]  /*173c0*/  FFMA.FTZ R47, R4, R20, -R47 ;  /* 0x00000014042f7223 */ /* 0x000fe2000001082f */
[C---:B------:R-:W-:Y:S01]  /*173d0*/  FMUL.FTZ R34, R21.reuse, R30 ;  /* 0x0000001e15227220 */ /* 0x040fe20000410000 */
[----:B------:R-:W-:Y:S02]  /*173e0*/  HADD2.F32 R20, -RZ, R29.H1_H1 ;  /* 0x3000001dff147230 */ /* 0x000fe40000004100 */
[-C--:B------:R-:W-:Y:S01]  /*173f0*/  FMUL.FTZ R21, R21, R28.reuse ;  /* 0x0000001c15157220 */ /* 0x080fe20000410000 */
[----:B------:R-:W-:Y:S01]  /*17400*/  HADD2.F32 R25, -RZ, R25.H1_H1 ;  /* 0x30000019ff197230 */ /* 0x000fe20000004100 */
[----:B------:R-:W-:Y:S01]  /*17410*/  F2FP.F16.E4M3.UNPACK_B R41, R41.H1 ;  /* 0x00000029ff29723e */ /* 0x000fe200030006ff */
[----:B------:R-:W-:Y:S02]  /*17420*/  HADD2.F32 R14, -RZ, R14.H1_H1 ;  /* 0x3000000eff0e7230 */ /* 0x000fe40000004100 */
[C---:B------:R-:W-:Y:S01]  /*17430*/  FFMA.FTZ R37, R9.reuse, R28, -R34 ;  /* 0x0000001c09257223 */ /* 0x040fe20000010822 */
[----:B------:R-:W-:Y:S01]  /*17440*/  F2FP.F16.E4M3.UNPACK_B R36, R36.H1 ;  /* 0x00000024ff24723e */ /* 0x000fe200030006ff */
[----:B------:R-:W-:Y:S01]  /*17450*/  HADD2.F32 R7, -RZ, R7.H1_H1 ;  /* 0x30000007ff077230 */ /* 0x000fe20000004100 */
[----:B------:R-:W-:Y:S01]  /*17460*/  F2FP.F16.E4M3.UNPACK_B R11, R11.H1 ;  /* 0x0000000bff0b723e */ /* 0x000fe200030006ff */
[----:B------:R-:W-:Y:S01]  /*17470*/  FFMA.FTZ R30, R9, R30, R21 ;  /* 0x0000001e091e7223 */ /* 0x000fe20000010015 */
[----:B------:R-:W-:Y:S01]  /*17480*/  FMUL.FTZ R28, R25, R20 ;  /* 0x00000014191c7220 */ /* 0x000fe20000410000 */
[----:B------:R-:W-:-:S02]  /*17490*/  HADD2.F32 R21, -RZ, R41.H0_H0 ;  /* 0x20000029ff157230 */ /* 0x000fc40000004100 */
[-C--:B------:R-:W-:Y:S01]  /*174a0*/  FMUL.FTZ R25, R25, R14.reuse ;  /* 0x0000000e19197220 */ /* 0x080fe20000410000 */
[----:B------:R-:W-:Y:S02]  /*174b0*/  HADD2.F32 R5, -RZ, R26.H0_H0 ;  /* 0x2000001aff057230 */ /* 0x000fe40000004100 */
[----:B------:R-:W-:Y:S01]  /*174c0*/  FFMA.FTZ R46, R4, R33, R46 ;  /* 0x00000021042e7223 */ /* 0x000fe2000001002e */
[----:B------:R-:W-:Y:S02]  /*174d0*/  HADD2.F32 R9, -RZ, R36.H0_H0 ;  /* 0x20000024ff097230 */ /* 0x000fe40000004100 */
[C---:B------:R-:W-:Y:S01]  /*174e0*/  FFMA.FTZ R34, R7.reuse, R14, -R28 ;  /* 0x0000000e07227223 */ /* 0x040fe2000001081c */
[----:B------:R-:W-:Y:S02]  /*174f0*/  HADD2.F32 R41, -RZ, R41.H1_H1 ;  /* 0x30000029ff297230 */ /* 0x000fe40000004100 */
[----:B------:R-:W-:Y:S01]  /*17500*/  FFMA.FTZ R33, R7, R20, R25 ;  /* 0x0000001407217223 */ /* 0x000fe20000010019 */
[----:B------:R-:W-:Y:S01]  /*17510*/  HADD2.F32 R26, -RZ, R26.H1_H1 ;  /* 0x3000001aff1a7230 */ /* 0x000fe20000004100 */
[----:B------:R-:W-:Y:S01]  /*17520*/  F2FP.F16.E4M3.UNPACK_B R14, R32.H1 ;  /* 0x00000020ff0e723e */ /* 0x000fe200030006ff */
[----:B------:R-:W-:-:S02]  /*17530*/  HADD2.F32 R4, -RZ, R11.H0_H0 ;  /* 0x2000000bff047230 */ /* 0x000fc40000004100 */
[C---:B------:R-:W-:Y:S01]  /*17540*/  FMUL.FTZ R29, R5.reuse, R21 ;  /* 0x00000015051d7220 */ /* 0x040fe20000410000 */
[----:B------:R-:W-:Y:S01]  /*17550*/  HADD2.F32 R36, -RZ, R36.H1_H1 ;  /* 0x30000024ff247230 */ /* 0x000fe20000004100 */
[----:B------:R-:W-:Y:S01]  /*17560*/  F2FP.F16.E4M3.UNPACK_B R7, R27.H1 ;  /* 0x0000001bff07723e */ /* 0x000fe200030006ff */
[----:B------:R-:W-:Y:S01]  /*17570*/  FMUL.FTZ R50, R5, R9 ;  /* 0x0000000905327220 */ /* 0x000fe20000410000 */
[-C--:B------:R-:W-:Y:S01]  /*17580*/  F2FP.F16.E4M3.UNPACK_B R3, R8.reuse ;  /* 0x00000008ff03723e */ /* 0x080fe200020006ff */
[----:B------:R-:W-:Y:S01]  /*17590*/  HADD2.F32 R11, -RZ, R11.H1_H1 ;  /* 0x3000000bff0b7230 */ /* 0x000fe20000004100 */
[----:B------:R-:W-:Y:S01]  /*175a0*/  F2FP.F16.E4M3.UNPACK_B R8, R8.H1 ;  /* 0x00000008ff08723e */ /* 0x000fe200030006ff */
[----:B------:R-:W-:Y:S01]  /*175b0*/  FMUL.FTZ R28, R26, R41 ;  /* 0x000000291a1c7220 */ /* 0x000fe20000410000 */
[----:B------:R-:W-:Y:S01]  /*175c0*/  FFMA.FTZ R48, R4, R9, -R29 ;  /* 0x0000000904307223 */ /* 0x000fe2000001081d */
[----:B------:R-:W-:Y:S02]  /*175d0*/  HADD2.F32 R20, -RZ, R14.H0_H0 ;  /* 0x2000000eff147230 */ /* 0x000fe40000004100 */
[----:B------:R-:W-:Y:S01]  /*175e0*/  FMUL.FTZ R26, R26, R36 ;  /* 0x000000241a1a7220 */ /* 0x000fe20000410000 */
[----:B------:R-:W-:-:S02]  /*175f0*/  HADD2.F32 R5, -RZ, R12.H0_H0 ;  /* 0x2000000cff057230 */ /* 0x000fc40000004100 */
[--C-:B------:R-:W-:Y:S02]  /*17600*/  HADD2.F32 R9, -RZ, R7.reuse.H0_H0 ;  /* 0x20000007ff097230 */ /* 0x100fe40000004100 */
[----:B------:R-:W-:Y:S01]  /*17610*/  FFMA.FTZ R50, R4, R21, R50 ;  /* 0x0000001504327223 */ /* 0x000fe20000010032 */
[----:B------:R-:W-:Y:S02]  /*17620*/  HADD2.F32 R4, -RZ, R8.H0_H0 ;  /* 0x20000008ff047230 */ /* 0x000fe40000004100 */
[C---:B------:R-:W-:Y:S01]  /*17630*/  FFMA.FTZ R49, R11.reuse, R36, -R28 ;  /* 0x000000240b317223 */ /* 0x040fe2000001081c */
[----:B------:R-:W-:Y:S01]  /*17640*/  FFMA.FTZ R41, R11, R41, R26 ;  /* 0x000000290b297223 */ /* 0x000fe2000001001a */
[C---:B------:R-:W-:Y:S01]  /*17650*/  FMUL.FTZ R21, R5.reuse, R20 ;  /* 0x0000001405157220 */ /* 0x040fe20000410000 */
[----:B------:R-:W-:Y:S02]  /*17660*/  HADD2.F32 R11, -RZ, R14.H1_H1 ;  /* 0x3000000eff0b7230 */ /* 0x000fe40000004100 */
[----:B------:R-:W-:Y:S01]  /*17670*/  FMUL.FTZ R5, R5, R9 ;  /* 0x0000000905057220 */ /* 0x000fe20000410000 */
[----:B------:R-:W-:Y:S01]  /*17680*/  HADD2.F32 R12, -RZ, R12.H1_H1 ;  /* 0x3000000cff0c7230 */ /* 0x000fe20000004100 */
[----:B------:R-:W-:Y:S01]  /*17690*/  F2FP.F16.E4M3.UNPACK_B R32, R32 ;  /* 0x00000020ff20723e */ /* 0x000fe200020006ff */
[----:B------:R-:W-:-:S02]  /*176a0*/  HADD2.F32 R7, -RZ, R7.H1_H1 ;  /* 0x30000007ff077230 */ /* 0x000fc40000004100 */
[C---:B------:R-:W-:Y:S01]  /*176b0*/  FFMA.FTZ R25, R4.reuse, R9, -R21 ;  /* 0x0000000904197223 */ /* 0x040fe20000010815 */
[----:B------:R-:W-:Y:S02]  /*176c0*/  HADD2.F32 R8, -RZ, R8.H1_H1 ;  /* 0x30000008ff087230 */ /* 0x000fe40000004100 */
[----:B------:R-:W-:Y:S01]  /*176d0*/  FFMA.FTZ R26, R4, R20, R5 ;  /* 0x00000014041a7223 */ /* 0x000fe20000010005 */
[----:B------:R-:W-:Y:S01]  /*176e0*/  F2FP.F16.E4M3.UNPACK_B R27, R27 ;  /* 0x0000001bff1b723e */ /* 0x000fe200020006ff */
[C---:B------:R-:W-:Y:S01]  /*176f0*/  FMUL.FTZ R21, R12.reuse, R11 ;  /* 0x0000000b0c157220 */ /* 0x040fe20000410000 */
[-C--:B------:R-:W-:Y:S01]  /*17700*/  FMUL.FTZ R12, R12, R7.reuse ;  /* 0x000000070c0c7220 */ /* 0x080fe20000410000 */
[----:B------:R-:W-:Y:S02]  /*17710*/  HADD2.F32 R9, -RZ, R32.H0_H0 ;  /* 0x20000020ff097230 */ /* 0x000fe40000004100 */
[----:B------:R-:W-:Y:S02]  /*17720*/  HADD2.F32 R5, -RZ, R13.H0_H0 ;  /* 0x2000000dff057230 */ /* 0x000fe40000004100 */
[C---:B------:R-:W-:Y:S01]  /*17730*/  FFMA.FTZ R28, R8.reuse, R7, -R21 ;  /* 0x00000007081c7223 */ /* 0x040fe20000010815 */
        /* <DEDUP_REMOVED lines=8> */
[C---:B------:R-:W-:Y:S01]  /*177c0*/  FFMA.FTZ R12, R4.reuse, R7, -R11 ;  /* 0x00000007040c7223 */ /* 0x040fe2000001080b */
[----:B------:R-:W-:Y:S01]  /*177d0*/  HADD2.F32 R3, -RZ, R3.H1_H1 ;  /* 0x30000003ff037230 */ /* 0x000fe20000004100 */
[----:B------:R-:W-:Y:S01]  /*177e0*/  F2FP.F16.E4M3.UNPACK_B R11, R39.H1 ;  /* 0x00000027ff0b723e */ /* 0x000fe200030006ff */
[C---:B------:R-:W-:Y:S01]  /*177f0*/  FMUL.FTZ R20, R13.reuse, R32 ;  /* 0x000000200d147220 */ /* 0x040fe20000410000 */
[----:B------:R-:W-:Y:S01]  /*17800*/  F2FP.F16.E4M3.UNPACK_B R6, R10 ;  /* 0x0000000aff06723e */ /* 0x000fe200020006ff */
[----:B------:R-:W-:Y:S01]  /*17810*/  FFMA.FTZ R14, R4, R9, R5 ;  /* 0x00000009040e7223 */ /* 0x000fe20000010005 */
[----:B------:R-:W-:Y:S01]  /*17820*/  FMUL.FTZ R7, R13, R8 ;  /* 0x000000080d077220 */ /* 0x000fe20000410000 */
[----:B------:R-:W-:Y:S01]  /*17830*/  F2FP.F16.E4M3.UNPACK_B R10, R10.H1 ;  /* 0x0000000aff0a723e */ /* 0x000fe200030006ff */
[----:B------:R-:W-:Y:S01]  /*17840*/  FFMA.FTZ R13, R3, R8, -R20 ;  /* 0x00000008030d7223 */ /* 0x000fe20000010814 */
[----:B------:R-:W-:Y:S01]  /*17850*/  F2FP.F16.E4M3.UNPACK_B R5, R31.H1 ;  /* 0x0000001fff05723e */ /* 0x000fe200030006ff */
[----:B------:R-:W-:-:S02]  /*17860*/  HADD2.F32 R8, -RZ, R11.H0_H0 ;  /* 0x2000000bff087230 */ /* 0x000fc40000004100 */
[----:B------:R-:W-:Y:S02]  /*17870*/  HADD2.F32 R4, -RZ, R24.H0_H0 ;  /* 0x20000018ff047230 */ /* 0x000fe40000004100 */
[----:B------:R-:W-:Y:S01]  /*17880*/  FFMA.FTZ R21, R3, R32, R7 ;  /* 0x0000002003157223 */ /* 0x000fe20000010007 */
[----:B------:R-:W-:Y:S02]  /*17890*/  HADD2.F32 R7, -RZ, R5.H0_H0 ;  /* 0x20000005ff077230 */ /* 0x000fe40000004100 */
[----:B------:R-:W-:Y:S02]  /*178a0*/  HADD2.F32 R3, -RZ, R10.H0_H0 ;  /* 0x2000000aff037230 */ /* 0x000fe40000004100 */
[----:B------:R-:W-:Y:S01]  /*178b0*/  FMUL.FTZ R20, R4, R8 ;  /* 0x0000000804147220 */ /* 0x000fe20000410000 */
[----:B------:R-:W-:Y:S02]  /*178c0*/  HADD2.F32 R11, -RZ, R11.H1_H1 ;  /* 0x3000000bff0b7230 */ /* 0x000fe40000004100 */
[----:B------:R-:W-:-:S02]  /*178d0*/  HADD2.F32 R24, -RZ, R24.H1_H1 ;  /* 0x30000018ff187230 */ /* 0x000fc40000004100 */
[-C--:B------:R-:W-:Y:S01]  /*178e0*/  FMUL.FTZ R4, R4, R7.reuse ;  /* 0x0000000704047220 */ /* 0x080fe20000410000 */
[----:B------:R-:W-:Y:S02]  /*178f0*/  HADD2.F32 R5, -RZ, R5.H1_H1 ;  /* 0x30000005ff057230 */ /* 0x000fe40000004100 */
[C---:B------:R-:W-:Y:S01]  /*17900*/  FFMA.FTZ R27, R3.reuse, R7, -R20 ;  /* 0x00000007031b7223 */ /* 0x040fe20000010814 */
[----:B------:R-:W-:Y:S01]  /*17910*/  HADD2.F32 R10, -RZ, R10.H1_H1 ;  /* 0x3000000aff0a7230 */ /* 0x000fe20000004100 */
[----:B------:R-:W-:Y:S01]  /*17920*/  F2FP.F16.E4M3.UNPACK_B R31, R31 ;  /* 0x0000001fff1f723e */ /* 0x000fe200020006ff */
[C---:B------:R-:W-:Y:S01]  /*17930*/  FMUL.FTZ R7, R24.reuse, R11 ;  /* 0x0000000b18077220 */ /* 0x040fe20000410000 */
[----:B------:R-:W-:Y:S01]  /*17940*/  F2FP.F16.E4M3.UNPACK_B R39, R39 ;  /* 0x00000027ff27723e */ /* 0x000fe200020006ff */
[-C--:B------:R-:W-:Y:S01]  /*17950*/  FMUL.FTZ R20, R24, R5.reuse ;  /* 0x0000000518147220 */ /* 0x080fe20000410000 */
[----:B------:R-:W-:Y:S01]  /*17960*/  FFMA.FTZ R24, R3, R8, R4 ;  /* 0x0000000803187223 */ /* 0x000fe20000010004 */
[----:B------:R-:W-:Y:S01]  /*17970*/  FFMA.FTZ R32, R10, R5, -R7 ;  /* 0x000000050a207223 */ /* 0x000fe20000010807 */
[----:B------:R-:W-:-:S02]  /*17980*/  HADD2.F32 R5, -RZ, R31.H0_H0 ;  /* 0x2000001fff057230 */ /* 0x000fc40000004100 */
[----:B------:R-:W-:Y:S02]  /*17990*/  HADD2.F32 R7, -RZ, R39.H0_H0 ;  /* 0x20000027ff077230 */ /* 0x000fe40000004100 */
[----:B------:R-:W-:Y:S02]  /*179a0*/  HADD2.F32 R4, -RZ, R15.H0_H0 ;  /* 0x2000000fff047230 */ /* 0x000fe40000004100 */
[----:B------:R-:W-:Y:S02]  /*179b0*/  HADD2.F32 R31, -RZ, R31.H1_H1 ;  /* 0x3000001fff1f7230 */ /* 0x000fe40000004100 */
[----:B------:R-:W-:Y:S02]  /*179c0*/  HADD2.F32 R39, -RZ, R39.H1_H1 ;  /* 0x30000027ff277230 */ /* 0x000fe40000004100 */
[----:B------:R-:W-:Y:S02]  /*179d0*/  HADD2.F32 R15, -RZ, R15.H1_H1 ;  /* 0x3000000fff0f7230 */ /* 0x000fe40000004100 */
[----:B------:R-:W-:Y:S01]  /*179e0*/  FFMA.FTZ R11, R10, R11, R20 ;  /* 0x0000000b0a0b7223 */ /* 0x000fe20000010014 */
[----:B------:R-:W-:-:S02]  /*179f0*/  HADD2.F32 R3, -RZ, R6.H0_H0 ;  /* 0x20000006ff037230 */ /* 0x000fc40000004100 */
[C---:B------:R-:W-:Y:S01]  /*17a00*/  FMUL.FTZ R8, R4.reuse, R7 ;  /* 0x0000000704087220 */ /* 0x040fe20000410000 */
[----:B------:R-:W-:Y:S02]  /*17a10*/  HADD2.F32 R6, -RZ, R6.H1_H1 ;  /* 0x30000006ff067230 */ /* 0x000fe40000004100 */
[----:B------:R-:W-:Y:S01]  /*17a20*/  FMUL.FTZ R4, R4, R5 ;  /* 0x0000000504047220 */ /* 0x000fe20000410000 */
        /* <DEDUP_REMOVED lines=22> */
[----:B------:R2:W-:Y:S04]  /*17b90*/  STS.128 [R51+0x1e200], R4 ;  /* 0x01e2000433007388 */ /* 0x0005e80000000c00 */
[----:B------:R2:W-:Y:S02]  /*17ba0*/  STS.128 [R0+0x1e200], R8 ;  /* 0x01e2000800007388 */ /* 0x0005e40000000c00 */
.L_x_5106:
[----:B------:R-:W-:Y:S05]  /*17bb0*/  BSYNC B0 ;  /* 0x0000000000007941 */ /* 0x000fea0003800000 */
.L_x_5096:
        /* <DEDUP_REMOVED lines=8> */
.L_x_5094:
[----:B0-2-4-:R-:W-:-:S04]  /*17c40*/  MOV R0, UR53 ;  /* 0x0000003500007c02 */ /* 0x015fc80008000f00 */
[----:B------:R-:W-:-:S13]  /*17c50*/  ISETP.NE.AND P1, PT, R0, 0x3, PT ;  /* 0x000000030000780c */ /* 0x000fda0003f25270 */
[----:B------:R-:W-:Y:S05]  /*17c60*/  @!P1 BRA `(.L_x_5129) ;  /* 0x0000000000049947 */ /* 0x000fea0003800000 */
[----:B------:R-:W-:Y:S01]  /*17c70*/  BPT.TRAP 0x1 ;  /* 0x000000040000795c */ /* 0x000fe20000300000 */
.L_x_5129:
[----:B-1-3--:R-:W-:Y:S01]  /*17c80*/  IMAD R3, R146, 0x8, R16 ;  /* 0x0000000892037824 */ /* 0x00afe200078e0210 */
[----:B------:R-:W-:-:S04]  /*17c90*/  SHF.L.U32 R0, R220, 0x1f, RZ ;  /* 0x0000001fdc007819 */ /* 0x000fc800000006ff */
[----:B------:R0:W1:Y:S01]  /*17ca0*/  SYNCS.PHASECHK.TRANS64.TRYWAIT P2, [R3+URZ+0x33430], R0 ;  /* 0x03343000030075a7 */ /* 0x000062000804017f */
[----:B------:R-:W-:Y:S05]  /*17cb0*/  @!P1 BRA `(.L_x_5130) ;  /* 0x0000000000049947 */ /* 0x000fea0003800000 */
[----:B------:R-:W-:Y:S01]  /*17cc0*/  BPT.TRAP 0x1 ;  /* 0x000000040000795c */ /* 0x000fe20000300000 */
.L_x_5130:
[----:B-----5:R-:W2:Y:S01]  /*17cd0*/  S2R R4, SR_TID.X ;  /* 0x0000000000047919 */ /* 0x020ea20000002100 */
[----:B------:R-:W-:Y:S01]  /*17ce0*/  IMAD.MOV.U32 R119, RZ, RZ, RZ ;  /* 0x000000ffff777224 */ /* 0x000fe200078e00ff */
[----:B--2---:R-:W-:-:S04]  /*17cf0*/  LOP3.LUT R4, R4, 0x7f, RZ, 0xc0, !PT ;  /* 0x0000007f04047812 */ /* 0x004fc800078ec0ff */
[----:B------:R-:W-:Y:S01]  /*17d00*/  ISETP.NE.AND P0, PT, R4, RZ, PT ;  /* 0x000000ff0400720c */ /* 0x000fe20003f05270 */
[----:B-1----:R-:W-:-:S12]  /*17d10*/  @P2 BRA `(.L_x_5131) ;  /* 0x0000000000082947 */ /* 0x002fd80003800000 */
[----:B------:R-:W1:Y:S02]  /*17d20*/  SYNCS.PHASECHK.TRANS64.TRYWAIT P2, [R3+URZ+0x33430], R0 ;  /* 0x03343000030075a7 */ /* 0x000e64000804017f */
[----:B-1----:R-:W-:Y:S05]  /*17d30*/  @!P2 BRA `(.L_x_5132) ;  /* 0x0000016c00a8a947 */ /* 0x002fea0003800000 */
.L_x_5131:
[----:B------:R-:W-:Y:S05]  /*17d40*/  WARPSYNC.ALL ;  /* 0x0000000000007948 */ /* 0x000fea0003800000 */
[----:B01----:R-:W-:Y:S01]  /*17d50*/  VIADD R0, R16, 0x24200 ;  /* 0x0002420010007836 */ /* 0x003fe20000000000 */
[----:B------:R-:W2:Y:S04]  /*17d60*/  LDL R14, [R1] ;  /* 0x00000000010e7983 */ /* 0x000ea80000100800 */
[----:B------:R-:W-:Y:S01]  /*17d70*/  SHF.R.U32.HI R0, RZ, 0x4, R0 ;  /* 0x00000004ff007819 */ /* 0x000fe20000011600 */
[----:B------:R-:W3:Y:S01]  /*17d80*/  LDL R10, [R1+0x4] ;  /* 0x00000400010a7983 */ /* 0x000ee20000100800 */
[----:B------:R-:W-:Y:S01]  /*17d90*/  R2UR UR24, R44 ;  /* 0x000000002c1872ca */ /* 0x000fe200000e0000 */
[----:B------:R-:W-:Y:S01]  /*17da0*/  IMAD.MOV.U32 R5, RZ, RZ, -0x7fffffe0 ;  /* 0x80000020ff057424 */ /* 0x000fe200078e00ff */
[----:B------:R-:W-:Y:S01]  /*17db0*/  LOP3.LUT R0, R0, 0x3fff, RZ, 0xc0, !PT ;  /* 0x00003fff00007812 */ /* 0x000fe200078ec0ff */
[----:B------:R-:W-:Y:S01]  /*17dc0*/  WARPGROUP.ARRIVE ;  /* 0x00000000000079c5 */ /* 0x000fe20000000000 */
[----:B------:R-:W-:Y:S01]  /*17dd0*/  UMOV UR25, 0x80000020 ;  /* 0x8000002000197882 */ /* 0x000fe20000000000 */
[----:B------:R-:W-:Y:S01]  /*17de0*/  IMAD.MOV.U32 R7, RZ, RZ, -0x7fffffe0 ;  /* 0x80000020ff077424 */ /* 0x000fe200078e00ff */
[----:B------:R-:W-:Y:S01]  /*17df0*/  LOP3.LUT R11, R0, 0x10000, RZ, 0xfc, !PT ;  /* 0x00010000000b7812 */ /* 0x000fe200078efcff */
[----:B------:R-:W-:Y:S01]  /*17e00*/  UMOV UR5, UR25 ;  /* 0x0000001900057c82 */ /* 0x000fe20008000000 */
[----:B------:R-:W-:Y:S01]  /*17e10*/  R2UR UR27, R5 ;  /* 0x00000000051b72ca */ /* 0x000fe200000e0000 */
[----:B------:R-:W-:Y:S01]  /*17e20*/  UMOV UR17, UR25 ;  /* 0x0000001900117c82 */ /* 0x000fe20008000000 */
[----:B------:R-:W-:Y:S01]  /*17e30*/  R2UR UR7, R7 ;  /* 0x00000000070772ca */ /* 0x000fe200000e0000 */
[----:B------:R-:W-:Y:S01]  /*17e40*/  IMAD R4, R146, 0x780, R11 ;  /* 0x0000078092047824 */ /* 0x000fe200078e020b */
[----:B------:R-:W-:Y:S01]  /*17e50*/  UMOV UR9, UR25 ;  /* 0x0000001900097c82 */ /* 0x000fe20008000000 */
[----:B------:R-:W-:Y:S01]  /*17e60*/  ULOP3.LUT UR24, UR24, 0x10000, URZ, 0xfc, !UPT ;  /* 0x0001000018187892 */ /* 0x000fe2000f8efc3f */
[----:B------:R-:W-:Y:S01]  /*17e70*/  IMAD.MOV.U32 R7, RZ, RZ, -0x7fffffe0 ;  /* 0x80000020ff077424 */ /* 0x000fe200078e00ff */
[----:B------:R-:W-:Y:S01]  /*17e80*/  UMOV UR13, UR25 ;  /* 0x00000019000d7c82 */ /* 0x000fe20008000000 */
[C---:B------:R-:W-:Y:S01]  /*17e90*/  R2UR UR26, R4.reuse ;  /* 0x00000000041a72ca */ /* 0x040fe200000e0000 */
[C---:B------:R-:W-:Y:S01]  /*17ea0*/  VIADD R6, R4.reuse, 0x80 ;  /* 0x0000008004067836 */ /* 0x040fe20000000000 */
[----:B------:R-:W-:Y:S01]  /*17eb0*/  IADD3 R8, R4, 0x180, RZ ;  /* 0x0000018004087810 */ /* 0x000fe20007ffe0ff */
[----:B------:R-:W-:Y:S01]  /*17ec0*/  IMAD.MOV.U32 R9, RZ, RZ, -0x7fffffe0 ;  /* 0x80000020ff097424 */ /* 0x000fe200078e00ff */
[----:B------:R-:W-:Y:S01]  /*17ed0*/  UMOV UR4, UR24 ;  /* 0x0000001800047c82 */ /* 0x000fe20008000000 */
[----:B------:R-:W-:Y:S01]  /*17ee0*/  R2UR UR19, R7 ;  /* 0x00000000071372ca */ /* 0x000fe200000e0000 */
[----:B------:R-:W-:Y:S01]  /*17ef0*/  UMOV UR16, UR24 ;  /* 0x0000001800107c82 */ /* 0x000fe20008000000 */
[----:B------:R-:W-:Y:S01]  /*17f00*/  R2UR UR6, R6 ;  /* 0x00000000060672ca */ /* 0x000fe200000e0000 */
[----:B------:R-:W-:Y:S01]  /*17f10*/  VIADD R6, R4, 0x100 ;  /* 0x0000010004067836 */ /* 0x000fe20000000000 */
[----:B------:R-:W-:Y:S01]  /*17f20*/  R2UR UR10, R8 ;  /* 0x00000000080a72ca */ /* 0x000fe200000e0000 */
[----:B------:R-:W-:Y:S01]  /*17f30*/  UMOV UR8, UR24 ;  /* 0x0000001800087c82 */ /* 0x000fe20008000000 */
[----:B------:R-:W-:Y:S01]  /*17f40*/  R2UR UR11, R9 ;  /* 0x00000000090b72ca */ /* 0x000fe200000e0000 */
[----:B------:R-:W-:Y:S01]  /*17f50*/  IMAD.MOV.U32 R7, RZ, RZ, -0x7fffffe0 ;  /* 0x80000020ff077424 */ /* 0x000fe200078e00ff */
[----:B------:R-:W-:Y:S01]  /*17f60*/  QGMMA.64x32x32.F32.E4M3.E4M3 R88, gdesc[UR24], RZ, !UPT, gsb0 ;  /* 0x00600000185879f3 */ /* 0x000fe2000c0008ff */
[----:B------:R-:W-:Y:S01]  /*17f70*/  R2UR UR18, R6 ;  /* 0x00000000061272ca */ /* 0x000fe200000e0000 */
[C---:B------:R-:W-:Y:S01]  /*17f80*/  VIADD R6, R4.reuse, 0x200 ;  /* 0x0000020004067836 */ /* 0x040fe20000000000 */
[----:B------:R-:W-:Y:S01]  /*17f90*/  UMOV UR12, UR24 ;  /* 0x00000018000c7c82 */ /* 0x000fe20008000000 */
[----:B------:R-:W-:Y:S01]  /*17fa0*/  R2UR UR15, R7 ;  /* 0x00000000070f72ca */ /* 0x000fe200000e0000 */
[----:B------:R-:W-:Y:S01]  /*17fb0*/  VIADD R12, R4, 0x2 ;  /* 0x00000002040c7836 */ /* 0x000fe20000000000 */
[----:B------:R-:W-:Y:S01]  /*17fc0*/  MOV R7, 0x80000020 ;  /* 0x8000002000077802 */ /* 0x000fe20000000f00 */
[----:B------:R-:W-:Y:S01]  /*17fd0*/  IMAD.MOV.U32 R13, RZ, RZ, -0x7fffffe0 ;  /* 0x80000020ff0d7424 */ /* 0x000fe200078e00ff */
[----:B------:R-:W-:Y:S01]  /*17fe0*/  R2UR UR14, R6 ;  /* 0x00000000060e72ca */ /* 0x000fe200000e0000 */
[----:B------:R-:W-:-:S02]  /*17ff0*/  VIADD R6, R4, 0x82 ;  /* 0x0000008204067836 */ /* 0x000fc40000000000 */
[C---:B------:R-:W-:Y:S02]  /*18000*/  VIADD R8, R4.reuse, 0x182 ;  /* 0x0000018204087836 */ /* 0x040fe40000000000 */
[----:B------:R-:W-:Y:S02]  /*18010*/  IMAD.MOV.U32 R9, RZ, RZ, -0x7fffffe0 ;  /* 0x80000020ff097424 */ /* 0x000fe400078e00ff */
[----:B------:R-:W-:Y:S02]  /*18020*/  IMAD R0, R105, -0xa0, R234 ;  /* 0xffffff6069007824 */ /* 0x000fe400078e02ea */
[----:B------:R-:W-:Y:S02]  /*18030*/  VIADD R20, R4, 0x682 ;  /* 0x0000068204147836 */ /* 0x000fe40000000000 */
[----:B------:R-:W-:Y:S02]  /*18040*/  IMAD.MOV.U32 R21, RZ, RZ, -0x7fffffe0 ;  /* 0x80000020ff157424 */ /* 0x000fe400078e00ff */
[----:B------:R-:W-:-:S02]  /*18050*/  @!P0 VIADD R3, R3, 0x33440 ;  /* 0x0003344003038836 */ /* 0x000fc40000000000 */
        /* <DEDUP_REMOVED lines=9> */
[----:B------:R-:W-:Y:S01]  /*180f0*/  UIADD3 UR4, UR24, 0x2, URZ ;  /* 0x0000000218047890 */ /* 0x000fe2000fffe03f */
[----:B------:R-:W-:Y:S01]  /*18100*/  R2UR UR7, R13 ;  /* 0x000000000d0772ca */ /* 0x000fe200000e0000 */
[----:B------:R-:W-:Y:S01]  /*18110*/  UMOV UR5, 0x80000020 ;  /* 0x8000002000057882 */ /* 0x000fe20000000000 */
[----:B------:R-:W-:Y:S01]  /*18120*/  VIADD R12, R4, 0x280 ;  /* 0x00000280040c7836 */ /* 0x000fe20000000000 */
[----:B------:R-:W-:Y:S01]  /*18130*/  MOV R13, 0x80000020 ;  /* 0x80000020000d7802 */ /* 0x000fe20000000f00 */
[----:B------:R-:W-:Y:S02]  /*18140*/  WARPGROUP.DEPBAR.LE gsb0, 0x0 ;  /* 0x00008000000079c5 */ /* 0x000fe40000010000 */
[----:B------:R-:W-:-:S06]  /*18150*/  WARPGROUP.ARRIVE ;  /* 0x00000000000079c5 */ /* 0x000fcc0000000000 */
[----:B------:R-:W-:Y:S01]  /*18160*/  QGMMA.64x32x32.F32.E4M3.E4M3 R56, gdesc[UR16], RZ, !UPT, gsb0 ;  /* 0x00600000103879f3 */ /* 0x000fe2000c0008ff */
[----:B------:R-:W-:Y:S01]  /*18170*/  UMOV UR16, UR4 ;  /* 0x0000000400107c82 */ /* 0x000fe20008000000 */
[----:B------:R-:W-:Y:S01]  /*18180*/  UMOV UR17, UR5 ;  /* 0x0000000500117c82 */ /* 0x000fe20008000000 */
        /* <DEDUP_REMOVED lines=12> */
[----:B------:R-:W-:Y:S01]  /*18250*/  WARPGROUP.ARRIVE ;  /* 0x00000000000079c5 */ /* 0x000fe20000000000 */
[----:B---3--:R-:W-:-:S05]  /*18260*/  IMAD R10, R225, 0x80, R10 ;  /* 0x00000080e10a7824 */ /* 0x008fca00078e020a */
        /* <DEDUP_REMOVED lines=11> */
[----:B------:R-:W-:Y:S01]  /*18320*/  VIADD R6, R4, 0x102 ;  /* 0x0000010204067836 */ /* 0x000fe20000000000 */
[----:B------:R-:W-:Y:S01]  /*18330*/  R2UR UR7, R7 ;  /* 0x00000000070772ca */ /* 0x000fe200000e0000 */
[----:B------:R-:W-:Y:S01]  /*18340*/  IMAD.MOV.U32 R7, RZ, RZ, -0x7fffffe0 ;  /* 0x80000020ff077424 */ /* 0x000fe200078e00ff */
[----:B------:R-:W-:Y:S02]  /*18350*/  WARPGROUP.DEPBAR.LE gsb0, 0x0 ;  /* 0x00008000000079c5 */ /* 0x000fe40000010000 */
[----:B------:R-:W-:-:S09]  /*18360*/  WARPGROUP.ARRIVE ;  /* 0x00000000000079c5 */ /* 0x000fd20000000000 */
        /* <DEDUP_REMOVED lines=101> */
[----:B------:R-:W-:-:S05]  /*189c0*/  IADD3 R13, -R227, 0xa1, R0 ;  /* 0x000000a1e30d7810 */ /* 0x000fca0007ffe100 */
[----:B--2---:R-:W-:Y:S01]  /*189d0*/  IMAD R13, R14, -0x2, R13 ;  /* 0xfffffffe0e0d7824 */ /* 0x004fe200078e020d */
[----:B------:R-:W-:Y:S02]  /*189e0*/  WARPGROUP.DEPBAR.LE gsb0, 0x0 ;  /* 0x00008000000079c5 */ /* 0x000fe40000010000 */
[----:B------:R-:W-:-:S06]  /*189f0*/  WARPGROUP.ARRIVE ;  /* 0x00000000000079c5 */ /* 0x000fcc0000000000 */
[----:B------:R-:W-:Y:S01]  /*18a00*/  QGMMA.64x32x32.F32.E4M3.E4M3 R24, gdesc[UR28], R24, gsb0 ;  /* 0x006000001c1879f3 */ /* 0x000fe20008000818 */
[----:B------:R-:W-:Y:S01]  /*18a10*/  R2UR UR30, R8 ;  /* 0x00000000081e72ca */ /* 0x000fe200000e0000 */
[----:B------:R-:W-:Y:S01]  /*18a20*/  UMOV UR28, UR16 ;  /* 0x00000010001c7c82 */ /* 0x000fe20008000000 */
[----:B------:R-:W-:Y:S01]  /*18a30*/  R2UR UR31, R9 ;  /* 0x00000000091f72ca */ /* 0x000fe200000e0000 */
[----:B------:R-:W-:Y:S01]  /*18a40*/  UMOV UR29, UR17 ;  /* 0x00000011001d7c82 */ /* 0x000fe20008000000 */
[----:B------:R-:W-:-:S04]  /*18a50*/  VIADD R8, R0, 0xa0 ;  /* 0x000000a000087836 */ /* 0x000fc80000000000 */
[----:B------:R-:W-:-:S05]  /*18a60*/  IMAD R8, R14, -0x2, R8 ;  /* 0xfffffffe0e087824 */ /* 0x000fca00078e0208 */
[----:B------:R-:W-:Y:S02]  /*18a70*/  VIADDMNMX R9, R10, R13, R8, PT ;  /* 0x0000000d0a097246 */ /* 0x000fe40003800108 */
[----:B------:R-:W-:Y:S02]  /*18a80*/  IADD3 R13, R13, 0x8, R10 ;  /* 0x000000080d0d7810 */ /* 0x000fe40007ffe00a */
[C---:B------:R-:W-:Y:S02]  /*18a90*/  ISETP.GT.AND P2, PT, R9.reuse, RZ, PT ;  /* 0x000000ff0900720c */ /* 0x040fe40003f44270 */
[C---:B------:R-:W-:Y:S02]  /*18aa0*/  ISETP.GT.AND P3, PT, R9.reuse, 0x1, PT ;  /* 0x000000010900780c */ /* 0x040fe40003f64270 */
[----:B------:R-:W-:Y:S01]  /*18ab0*/  ISETP.GT.AND P4, PT, R9, 0x8, PT ;  /* 0x000000080900780c */ /* 0x000fe20003f84270 */
        /* <DEDUP_REMOVED lines=30> */
[----:B------:R-:W-:Y:S01]  /*18ca0*/  R2UR UR22, R6 ;  /* 0x00000000061672ca */ /* 0x000fe200000e0000 */
[C---:B------:R-:W-:Y:S01]  /*18cb0*/  VIADD R6, R4.reuse, 0x602 ;  /* 0x0000060204067836 */ /* 0x040fe20000000000 */
[----:B------:R-:W-:Y:S01]  /*18cc0*/  R2UR UR23, R7 ;  /* 0x00000000071772ca */ /* 0x000fe200000e0000 */
[----:B------:R-:W-:Y:S02]  /*18cd0*/  IMAD.MOV.U32 R7, RZ, RZ, -0x7fffffe0 ;  /* 0x80000020ff077424 */ /* 0x000fe400078e00ff */
[----:B------:R-:W-:Y:S01]  /*18ce0*/  VIADD R4, R4, 0x702 ;  /* 0x0000070204047836 */ /* 0x000fe20000000000 */
[----:B------:R-:W-:Y:S02]  /*18cf0*/  WARPGROUP.DEPBAR.LE gsb0, 0x0 ;  /* 0x00008000000079c5 */ /* 0x000fe40000010000 */
[----:B------:R-:W-:Y:S01]  /*18d00*/  WARPGROUP.ARRIVE ;  /* 0x00000000000079c5 */ /* 0x000fe20000000000 */
[----:B------:R-:W-:-:S02]  /*18d10*/  FSEL R14, R89, -INF , P3 ;  /* 0xff800000590e7808 */ /* 0x000fc40001800000 */
[----:B------:R-:W-:Y:S02]  /*18d20*/  FSEL R104, R92, -INF , P4 ;  /* 0xff8000005c687808 */ /* 0x000fe40002000000 */
[----:B------:R-:W-:Y:S02]  /*18d30*/  ISETP.GT.AND P3, PT, R9, 0x10, PT ;  /* 0x000000100900780c */ /* 0x000fe40003f64270 */
[----:B------:R-:W-:Y:S01]  /*18d40*/  QGMMA.64x32x32.F32.E4M3.E4M3 R72, gdesc[UR20], R72, gsb0 ;  /* 0x00600000144879f3 */ /* 0x000fe20008000848 */
[----:B------:R-:W-:Y:S02]  /*18d50*/  R2UR UR22, R6 ;  /* 0x00000000061672ca */ /* 0x000fe400000e0000 */
[----:B------:R-:W-:Y:S02]  /*18d60*/  R2UR UR23, R7 ;  /* 0x00000000071772ca */ /* 0x000fe400000e0000 */
[----:B------:R-:W-:Y:S02]  /*18d70*/  FSEL R6, R88, -INF , P2 ;  /* 0xff80000058067808 */ /* 0x000fe40001000000 */
[----:B------:R-:W-:-:S02]  /*18d80*/  ISETP.GT.AND P2, PT, R9, 0x9, PT ;  /* 0x000000090900780c */ /* 0x000fc40003f44270 */
[----:B------:R-:W-:Y:S02]  /*18d90*/  FMNMX.FTZ R5, R6, R14, !PT ;  /* 0x0000000e06057209 */ /* 0x000fe40007810000 */
        /* <DEDUP_REMOVED lines=23> */
[----:B------:R-:W-:Y:S02]  /*18f10*/  R2UR UR22, R20 ;  /* 0x00000000141672ca */ /* 0x000fe400000e0000 */
[----:B------:R-:W-:Y:S02]  /*18f20*/  R2UR UR23, R21 ;  /* 0x00000000151772ca */ /* 0x000fe400000e0000 */
        /* <DEDUP_REMOVED lines=9> */
[----:B------:R-:W-:Y:S02]  /*18fc0*/  MOV R5, 0x80000020 ;  /* 0x8000002000057802 */ /* 0x000fe40000000f00 */
[----:B------:R-:W-:Y:S02]  /*18fd0*/  ISETP.GT.AND P3, PT, R9, 0x38, PT ;  /* 0x000000380900780c */ /* 0x000fe40003f64270 */
[----:B------:R-:W-:Y:S02]  /*18fe0*/  FSEL R81, R81, -INF , P2 ;  /* 0xff80000051517808 */ /* 0x000fe40001000000 */
[----:B------:R-:W-:-:S02]  /*18ff0*/  FMNMX.FTZ R0, R80, R7, !PT ;  /* 0x0000000750007209 */ /* 0x000fc40007810000 */
[C---:B------:R-:W-:Y:S02]  /*19000*/  ISETP.GT.AND P2, PT, R9.reuse, 0x39, PT ;  /* 0x000000390900780c */ /* 0x040fe40003f44270 */
[----:B------:R-:W-:Y:S02]  /*19010*/  FSEL R84, R84, -INF , P3 ;  /* 0xff80000054547808 */ /* 0x000fe40001800000 */
[----:B------:R-:W-:Y:S02]  /*19020*/  ISETP.GT.AND P3, PT, R9, 0x40, PT ;  /* 0x000000400900780c */ /* 0x000fe40003f64270 */
[----:B------:R-:W-:Y:S02]  /*19030*/  FSEL R85, R85, -INF , P2 ;  /* 0xff80000055557808 */ /* 0x000fe40001000000 */
[C---:B------:R-:W-:Y:S02]  /*19040*/  ISETP.GT.AND P2, PT, R9.reuse, 0x41, PT ;  /* 0x000000410900780c */ /* 0x040fe40003f44270 */
[----:B------:R-:W-:Y:S01]  /*19050*/  ISETP.GT.AND P4, PT, R9, 0x48, PT ;  /* 0x000000480900780c */ /* 0x000fe20003f84270 */
[----:B------:R-:W-:-:S02]  /*19060*/  WARPGROUP.DEPBAR.LE gsb0, 0x0 ;  /* 0x00008000000079c5 */ /* 0x000fc40000010000 */
[----:B------:R-:W-:Y:S01]  /*19070*/  WARPGROUP.ARRIVE ;  /* 0x00000000000079c5 */ /* 0x000fe20000000000 */
[----:B------:R-:W-:Y:S02]  /*19080*/  FSEL R77, R56, -INF , P3 ;  /* 0xff800000384d7808 */ /* 0x000fe40001800000 */
[----:B------:R-:W-:Y:S02]  /*19090*/  FSEL R76, R57, -INF , P2 ;  /* 0xff800000394c7808 */ /* 0x000fe40001000000 */
[----:B------:R-:W-:Y:S01]  /*190a0*/  ISETP.GT.AND P2, PT, R9, 0x49, PT ;  /* 0x000000490900780c */ /* 0x000fe20003f44270 */
[----:B------:R-:W-:Y:S01]  /*190b0*/  QGMMA.64x32x32.F32.E4M3.E4M3 R40, gdesc[UR20], R40, gsb0 ;  /* 0x00600000142879f3 */ /* 0x000fe20008000828 */
[----:B------:R-:W-:Y:S02]  /*190c0*/  R2UR UR22, R4 ;  /* 0x00000000041672ca */ /* 0x000fe400000e0000 */
[----:B------:R-:W-:Y:S02]  /*190d0*/  R2UR UR23, R5 ;  /* 0x00000000051772ca */ /* 0x000fe400000e0000 */
        /* <DEDUP_REMOVED lines=11> */
[----:B------:R-:W-:Y:S02]  /*19190*/  ISETP.GT.AND P3, PT, R9, 0x58, PT ;  /* 0x000000580900780c */ /* 0x000fe40003f64270 */
[----:B------:R-:W-:-:S02]  /*191a0*/  FMNMX.FTZ R0, R72, R5, !PT ;  /* 0x0000000548007209 */ /* 0x000fc40007810000 */
        /* <DEDUP_REMOVED lines=38> */
[----:B------:R-:W-:-:S02]  /*19410*/  FSEL R52, R24, -INF , P3 ;  /* 0xff80000018347808 */ /* 0x000fc40001800000 */
        /* <DEDUP_REMOVED lines=18> */
[----:B------:R-:W-:Y:S02]  /*19540*/  FSEL R20, R37, -INF , P2 ;  /* 0xff80000025147808 */ /* 0x000fe40001000000 */
[----:B------:R-:W-:-:S04]  /*19550*/  FMNMX.FTZ R5, R36, R5, !PT ;  /* 0x0000000524057209 */ /* 0x000fc80007810000 */
[----:B------:R-:W-:-:S05]  /*19560*/  FMNMX.FTZ R7, R20, R5, !PT ;  /* 0x0000000514077209 */ /* 0x000fca0007810000 */
[----:B------:R-:W0:Y:S02]  /*19570*/  SHFL.BFLY PT, R0, R7, 0x2, 0x1f ;  /* 0x0c401f0007007f89 */ /* 0x000e2400000e0000 */
[----:B0-----:R-:W-:-:S05]  /*19580*/  FMNMX.FTZ R9, R7, R0, !PT ;  /* 0x0000000007097209 */ /* 0x001fca0007810000 */
[----:B------:R-:W0:Y:S02]  /*19590*/  SHFL.BFLY PT, R0, R9, 0x1, 0x1f ;  /* 0x0c201f0009007f89 */ /* 0x000e2400000e0000 */
[----:B0-----:R-:W-:-:S04]  /*195a0*/  FMNMX.FTZ R0, R9, R0, !PT ;  /* 0x0000000009007209 */ /* 0x001fc80007810000 */
[----:B------:R-:W-:Y:S01]  /*195b0*/  FSETP.NEU.FTZ.AND P2, PT, R0, -INF , PT ;  /* 0xff8000000000780b */ /* 0x000fe20003f5d000 */
[----:B------:R-:W-:-:S05]  /*195c0*/  FFMA.FTZ R15, R2, R0, -8 ;  /* 0xc1000000020f7423 */ /* 0x000fca0000010000 */
[----:B------:R-:W-:-:S05]  /*195d0*/  FSEL R15, R15, RZ, P2 ;  /* 0x000000ff0f0f7208 */ /* 0x000fca0001000000 */
[--C-:B------:R-:W-:Y:S01]  /*195e0*/  FFMA.FTZ R7, R2, R96, -R15.reuse ;  /* 0x0000006002077223 */ /* 0x100fe2000001080f */
[----:B------:R-:W-:Y:S01]  /*195f0*/  VIMNMX R96, R8, R13, PT ;  /* 0x0000000d08607248 */ /* 0x000fe20003fe0100 */
[C-C-:B------:R-:W-:Y:S01]  /*19600*/  FFMA.FTZ R5, R2.reuse, R14, -R15.reuse ;  /* 0x0000000e02057223 */ /* 0x140fe2000001080f */
[----:B------:R-:W-:-:S01]  /*19610*/  FFMA.FTZ R25, R2, R89, -R15 ;  /* 0x0000005902197223 */ /* 0x000fc2000001080f */
[--C-:B------:R-:W-:Y:S01]  /*19620*/  FFMA.FTZ R93, R2, R93, -R15.reuse ;  /* 0x0000005d025d7223 */ /* 0x100fe2000001080f */
[----:B------:R-:W-:Y:S01]  /*19630*/  ISETP.GT.AND P2, PT, R96, RZ, PT ;  /* 0x000000ff6000720c */ /* 0x000fe20003f44270 */
[--C-:B------:R-:W-:Y:S01]  /*19640*/  FFMA.FTZ R13, R2, R101, -R15.reuse ;  /* 0x00000065020d7223 */ /* 0x100fe2000001080f */
[----:B------:R-:W-:Y:S01]  /*19650*/  ISETP.GT.AND P3, PT, R96, 0x1, PT ;  /* 0x000000016000780c */ /* 0x000fe20003f64270 */
[--C-:B------:R-:W-:Y:S01]  /*19660*/  FFMA.FTZ R133, R2, R24, -R15.reuse ;  /* 0x0000001802857223 */ /* 0x100fe2000001080f */
[----:B------:R-:W-:Y:S01]  /*19670*/  ISETP.GT.AND P4, PT, R96, 0x8, PT ;  /* 0x000000086000780c */ /* 0x000fe20003f84270 */
[--C-:B------:R-:W-:Y:S01]  /*19680*/  FFMA.FTZ R24, R2, R32, -R15.reuse ;  /* 0x0000002002187223 */ /* 0x100fe2000001080f */
[----:B------:R-:W-:Y:S01]  /*19690*/  FSEL R29, R90, -INF , P2 ;  /* 0xff8000005a1d7808 */ /* 0x000fe20001000000 */
[C-C-:B------:R-:W-:Y:S01]  /*196a0*/  FFMA.FTZ R4, R2.reuse, R6, -R15.reuse ;  /* 0x0000000602047223 */ /* 0x140fe2000001080f */
[----:B------:R-:W-:Y:S01]  /*196b0*/  FSEL R91, R91, -INF , P3 ;  /* 0xff8000005b5b7808 */ /* 0x000fe20001800000 */
[--C-:B------:R-:W-:Y:S01]  /*196c0*/  FFMA.FTZ R129, R2, R40, -R15.reuse ;  /* 0x0000002802817223 */ /* 0x100fe2000001080f */
[----:B------:R-:W-:Y:S01]  /*196d0*/  ISETP.GT.AND P2, PT, R96, 0x9, PT ;  /* 0x000000096000780c */ /* 0x000fe20003f44270 */
[--C-:B------:R-:W-:Y:S01]  /*196e0*/  FFMA.FTZ R32, R2, R28, -R15.reuse ;  /* 0x0000001c02207223 */ /* 0x100fe2000001080f */
[----:B------:R-:W-:Y:S01]  /*196f0*/  FSEL R33, R94, -INF , P4 ;  /* 0xff8000005e217808 */ /* 0x000fe20002000000 */
[C-C-:B------:R-:W-:Y:S01]  /*19700*/  FFMA.FTZ R6, R2.reuse, R104, -R15.reuse ;  /* 0x0000006802067223 */ /* 0x140fe2000001080f */
[----:B------:R-:W-:Y:S01]  /*19710*/  FMNMX.FTZ R14, R29, R91, !PT ;  /* 0x0000005b1d0e7209 */ /* 0x000fe20007810000 */
[--C-:B------:R-:W-:Y:S01]  /*19720*/  FFMA.FTZ R9, R2, R106, -R15.reuse ;  /* 0x0000006a02097223 */ /* 0x100fe2000001080f */
[----:B------:R-:W-:Y:S01]  /*19730*/  ISETP.GT.AND P3, PT, R96, 0x10, PT ;  /* 0x000000106000780c */ /* 0x000fe20003f64270 */
[C-C-:B------:R-:W-:Y:S01]  /*19740*/  FFMA.FTZ R108, R2.reuse, R108, -R15.reuse ;  /* 0x0000006c026c7223 */ /* 0x140fe2000001080f */
[----:B------:R-:W-:Y:S01]  /*19750*/  FSEL R95, R95, -INF , P2 ;  /* 0xff8000005f5f7808 */ /* 0x000fe20001000000 */
[C-C-:B------:R-:W-:Y:S01]  /*19760*/  FFMA.FTZ R10, R2.reuse, R100, -R15.reuse ;  /* 0x00000064020a7223 */ /* 0x140fe2000001080f */
[----:B------:R-:W-:Y:S01]  /*19770*/  FMNMX.FTZ R14, R33, R14, !PT ;  /* 0x0000000e210e7209 */ /* 0x000fe20007810000 */
        /* <DEDUP_REMOVED lines=8> */
[----:B------:R0:W-:Y:S01]  /*19800*/  MUFU.EX2 R14, R93 ;  /* 0x0000005d000e7308 */ /* 0x0001e20000000800 */
[----:B------:R-:W-:Y:S01]  /*19810*/  FSEL R99, R99, -INF , P2 ;  /* 0xff80000063637808 */ /* 0x000fe20001000000 */
[C-C-:B------:R-:W-:Y:S01]  /*19820*/  FFMA.FTZ R40, R2.reuse, R52, -R15.reuse ;  /* 0x0000003402287223 */ /* 0x140fe2000001080f */
[----:B------:R-:W-:Y:S01]  /*19830*/  FMNMX.FTZ R90, R45, R90, !PT ;  /* 0x0000005a2d5a7209 */ /* 0x000fe20007810000 */
[--C-:B------:R-:W-:Y:S01]  /*19840*/  FFMA.FTZ R48, R2, R48, -R15.reuse ;  /* 0x0000003002307223 */ /* 0x100fe2000001080f */
[----:B------:R-:W-:Y:S01]  /*19850*/  ISETP.GT.AND P2, PT, R96, 0x19, PT ;  /* 0x000000196000780c */ /* 0x000fe20003f44270 */
[----:B------:R-:W-:Y:S01]  /*19860*/  FFMA.FTZ R28, R2, R36, -R15 ;  /* 0x00000024021c7223 */ /* 0x000fe2000001080f */
[----:B------:R-:W-:Y:S01]  /*19870*/  FSEL R53, R102, -INF , P3 ;  /* 0xff80000066357808 */ /* 0x000fe20001800000 */
[----:B------:R-:W-:Y:S01]  /*19880*/  MUFU.EX2 R4, R4 ;  /* 0x0000000400047308 */ /* 0x000fe20000000800 */
[----:B------:R-:W-:Y:S01]  /*19890*/  FMNMX.FTZ R90, R99, R90, !PT ;  /* 0x0000005a635a7209 */ /* 0x000fe20007810000 */
[--C-:B------:R-:W-:Y:S01]  /*198a0*/  IMAD.MOV.U32 R106, RZ, RZ, R119.reuse ;  /* 0x000000ffff6a7224 */ /* 0x100fe200078e0077 */
[----:B------:R-:W-:Y:S01]  /*198b0*/  FSEL R103, R103, -INF , P2 ;  /* 0xff80000067677808 */ /* 0x000fe20001000000 */
[--C-:B------:R-:W-:Y:S01]  /*198c0*/  IMAD.MOV.U32 R104, RZ, RZ, R119.reuse ;  /* 0x000000ffff687224 */ /* 0x100fe200078e0077 */
[C---:B------:R-:W-:Y:S01]  /*198d0*/  ISETP.GT.AND P2, PT, R96.reuse, 0x20, PT ;  /* 0x000000206000780c */ /* 0x040fe20003f44270 */
[--C-:B------:R-:W-:Y:S01]  /*198e0*/  IMAD.MOV.U32 R102, RZ, RZ, R119.reuse ;  /* 0x000000ffff667224 */ /* 0x100fe200078e0077 */
[----:B------:R-:W-:Y:S01]  /*198f0*/  FMNMX.FTZ R90, R53, R90, !PT ;  /* 0x0000005a355a7209 */ /* 0x000fe20007810000 */
[----:B------:R-:W-:Y:S01]  /*19900*/  MUFU.EX2 R5, R5 ;  /* 0x0000000500057308 */ /* 0x000fe20000000800 */
[----:B------:R-:W-:Y:S01]  /*19910*/  ISETP.GT.AND P3, PT, R96, 0x21, PT ;  /* 0x000000216000780c */ /* 0x000fe20003f64270 */
[----:B------:R-:W-:Y:S01]  /*19920*/  IMAD.MOV.U32 R100, RZ, RZ, R119 ;  /* 0x000000ffff647224 */ /* 0x000fe200078e0077 */
[----:B------:R-:W-:Y:S01]  /*19930*/  FSEL R89, R74, -INF , P2 ;  /* 0xff8000004a597808 */ /* 0x000fe20001000000 */
[----:B------:R-:W-:Y:S01]  /*19940*/  FFMA.FTZ R74, R2, R88, -R15 ;  /* 0x00000058024a7223 */ /* 0x000fe2000001080f */
[----:B------:R-:W-:Y:S01]  /*19950*/  FMNMX.FTZ R90, R103, R90, !PT ;  /* 0x0000005a675a7209 */ /* 0x000fe20007810000 */
[--C-:B------:R-:W-:Y:S01]  /*19960*/  IMAD.MOV.U32 R98, RZ, RZ, R119.reuse ;  /* 0x000000ffff627224 */ /* 0x100fe200078e0077 */
[C---:B------:R-:W-:Y:S01]  /*19970*/  ISETP.GT.AND P2, PT, R96.reuse, 0x28, PT ;  /* 0x000000286000780c */ /* 0x040fe20003f44270 */
[----:B------:R-:W-:Y:S01]  /*19980*/  MUFU.EX2 R6, R6 ;  /* 0x0000000600067308 */ /* 0x000fe20000000800 */
[----:B------:R-:W-:Y:S01]  /*19990*/  FSEL R75, R75, -INF , P3 ;  /* 0xff8000004b4b7808 */ /* 0x000fe20001800000 */
[--C-:B------:R-:W-:Y:S01]  /*199a0*/  IMAD.MOV.U32 R94, RZ, RZ, R119.reuse ;  /* 0x000000ffff5e7224 */ /* 0x100fe200078e0077 */
[----:B------:R-:W-:Y:S01]  /*199b0*/  FMNMX.FTZ R90, R89, R90, !PT ;  /* 0x0000005a595a7209 */ /* 0x000fe20007810000 */
[----:B------:R-:W-:Y:S01]  /*199c0*/  IMAD.MOV.U32 R92, RZ, RZ, R119 ;  /* 0x000000ffff5c7224 */ /* 0x000fe200078e0077 */
[----:B------:R-:W-:-:S02]  /*199d0*/  ISETP.GT.AND P3, PT, R96, 0x29, PT ;  /* 0x000000296000780c */ /* 0x000fc40003f64270 */
[----:B0-----:R-:W-:Y:S01]  /*199e0*/  FSEL R93, R78, -INF , P2 ;  /* 0xff8000004e5d7808 */ /* 0x001fe20001000000 */
[----:B------:R-:W-:-:S01]  /*199f0*/  FFMA.FTZ R78, R2, R81, -R15 ;  /* 0x00000051024e7223 */ /* 0x000fc2000001080f */
[----:B------:R-:W-:Y:S01]  /*19a00*/  FMNMX.FTZ R90, R75, R90, !PT ;  /* 0x0000005a4b5a7209 */ /* 0x000fe20007810000 */
[----:B------:R-:W0:Y:S01]  /*19a10*/  MUFU.EX2 R9, R9 ;  /* 0x0000000900097308 */ /* 0x000e220000000800 */
[C---:B------:R-:W-:Y:S02]  /*19a20*/  ISETP.GT.AND P2, PT, R96.reuse, 0x30, PT ;  /* 0x000000306000780c */ /* 0x040fe40003f44270 */
[----:B------:R-:W-:Y:S02]  /*19a30*/  FSEL R79, R79, -INF , P3 ;  /* 0xff8000004f4f7808 */ /* 0x000fe40001800000 */
[----:B------:R-:W-:Y:S02]  /*19a40*/  FMNMX.FTZ R90, R93, R90, !PT ;  /* 0x0000005a5d5a7209 */ /* 0x000fe40007810000 */
[----:B------:R-:W-:Y:S01]  /*19a50*/  ISETP.GT.AND P3, PT, R96, 0x31, PT ;  /* 0x000000316000780c */ /* 0x000fe20003f64270 */
[----:B------:R-:W-:Y:S01]  /*19a60*/  MUFU.EX2 R7, R7 ;  /* 0x0000000700077308 */ /* 0x000fe20000000800 */
[----:B------:R-:W-:-:S02]  /*19a70*/  FSEL R97, R82, -INF , P2 ;  /* 0xff80000052617808 */ /* 0x000fc40001000000 */
[----:B------:R-:W-:Y:S02]  /*19a80*/  FMNMX.FTZ R90, R79, R90, !PT ;  /* 0x0000005a4f5a7209 */ /* 0x000fe40007810000 */
[C---:B------:R-:W-:Y:S02]  /*19a90*/  ISETP.GT.AND P2, PT, R96.reuse, 0x38, PT ;  /* 0x000000386000780c */ /* 0x040fe40003f44270 */
[----:B------:R-:W-:Y:S01]  /*19aa0*/  FSEL R83, R83, -INF , P3 ;  /* 0xff80000053537808 */ /* 0x000fe20001800000 */
[----:B------:R1:W-:Y:S01]  /*19ab0*/  MUFU.EX2 R8, R108 ;  /* 0x0000006c00087308 */ /* 0x0003e20000000800 */
[----:B------:R-:W-:Y:S02]  /*19ac0*/  FMNMX.FTZ R90, R97, R90, !PT ;  /* 0x0000005a615a7209 */ /* 0x000fe40007810000 */
[----:B------:R-:W-:Y:S02]  /*19ad0*/  ISETP.GT.AND P3, PT, R96, 0x39, PT ;  /* 0x000000396000780c */ /* 0x000fe40003f64270 */
[----:B------:R-:W-:-:S02]  /*19ae0*/  FSEL R101, R86, -INF , P2 ;  /* 0xff80000056657808 */ /* 0x000fc40001000000 */
[----:B------:R-:W-:Y:S01]  /*19af0*/  FMNMX.FTZ R90, R83, R90, !PT ;  /* 0x0000005a535a7209 */ /* 0x000fe20007810000 */
[----:B------:R-:W-:Y:S01]  /*19b00*/  MUFU.EX2 R10, R10 ;  /* 0x0000000a000a7308 */ /* 0x000fe20000000800 */
[----:B------:R-:W-:Y:S01]  /*19b10*/  FSEL R87, R87, -INF , P3 ;  /* 0xff80000057577808 */ /* 0x000fe20001800000 */
[----:B-1----:R-:W-:Y:S01]  /*19b20*/  IMAD.MOV.U32 R108, RZ, RZ, R119 ;  /* 0x000000ffff6c7224 */ /* 0x002fe200078e0077 */
[C---:B------:R-:W-:Y:S02]  /*19b30*/  ISETP.GT.AND P2, PT, R96.reuse, 0x40, PT ;  /* 0x000000406000780c */ /* 0x040fe40003f44270 */
[----:B------:R-:W-:Y:S02]  /*19b40*/  FMNMX.FTZ R90, R101, R90, !PT ;  /* 0x0000005a655a7209 */ /* 0x000fe40007810000 */
[----:B------:R-:W-:Y:S01]  /*19b50*/  ISETP.GT.AND P3, PT, R96, 0x41, PT ;  /* 0x000000416000780c */ /* 0x000fe20003f64270 */
[----:B------:R-:W1:Y:S01]  /*19b60*/  MUFU.EX2 R13, R13 ;  /* 0x0000000d000d7308 */ /* 0x000e620000000800 */
[----:B------:R-:W-:Y:S01]  /*19b70*/  FSEL R81, R58, -INF , P2 ;  /* 0xff8000003a517808 */ /* 0x000fe20001000000 */
[----:B------:R-:W-:Y:S01]  /*19b80*/  FFMA.FTZ R58, R2, R84, -R15 ;  /* 0x00000054023a7223 */ /* 0x000fe2000001080f */
        /* <DEDUP_REMOVED lines=10> */
[C---:B------:R-:W-:Y:S01]  /*19c30*/  ISETP.GT.AND P2, PT, R96.reuse, 0x50, PT ;  /* 0x000000506000780c */ /* 0x040fe20003f44270 */
[----:B------:R-:W-:Y:S01]  /*19c40*/  MUFU.EX2 R37, R37 ;  /* 0x0000002500257308 */ /* 0x000fe20000000800 */
[----:B------:R-:W-:Y:S02]  /*19c50*/  FSEL R85, R63, -INF , P3 ;  /* 0xff8000003f557808 */ /* 0x000fe40001800000 */
[----:B------:R-:W-:Y:S02]  /*19c60*/  FMNMX.FTZ R90, R109, R90, !PT ;  /* 0x0000005a6d5a7209 */ /* 0x000fe40007810000 */
[----:B------:R-:W-:Y:S02]  /*19c70*/  ISETP.GT.AND P3, PT, R96, 0x51, PT ;  /* 0x000000516000780c */ /* 0x000fe40003f64270 */
[----:B------:R-:W-:Y:S01]  /*19c80*/  FSEL R111, R66, -INF , P2 ;  /* 0xff800000426f7808 */ /* 0x000fe20001000000 */
[----:B------:R2:W-:Y:S01]  /*19c90*/  MUFU.EX2 R63, R62 ;  /* 0x0000003e003f7308 */ /* 0x0005e20000000800 */
[----:B------:R-:W-:-:S02]  /*19ca0*/  FMNMX.FTZ R90, R85, R90, !PT ;  /* 0x0000005a555a7209 */ /* 0x000fc40007810000 */
[C---:B------:R-:W-:Y:S02]  /*19cb0*/  ISETP.GT.AND P2, PT, R96.reuse, 0x58, PT ;  /* 0x000000586000780c */ /* 0x040fe40003f44270 */
[----:B------:R-:W-:Y:S02]  /*19cc0*/  FSEL R67, R67, -INF , P3 ;  /* 0xff80000043437808 */ /* 0x000fe40001800000 */
[----:B------:R-:W-:Y:S01]  /*19cd0*/  FMNMX.FTZ R90, R111, R90, !PT ;  /* 0x0000005a6f5a7209 */ /* 0x000fe20007810000 */
[----:B------:R-:W-:Y:S01]  /*19ce0*/  MUFU.EX2 R74, R74 ;  /* 0x0000004a004a7308 */ /* 0x000fe20000000800 */
[----:B------:R-:W-:Y:S01]  /*19cf0*/  ISETP.GT.AND P3, PT, R96, 0x59, PT ;  /* 0x000000596000780c */ /* 0x000fe20003f64270 */
[----:B--2---:R-:W-:Y:S01]  /*19d00*/  FFMA.FTZ R62, R2, R76, -R15 ;  /* 0x0000004c023e7223 */ /* 0x004fe2000001080f */
[----:B------:R-:W-:Y:S02]  /*19d10*/  FSEL R77, R70, -INF , P2 ;  /* 0xff800000464d7808 */ /* 0x000fe40001000000 */
[----:B------:R-:W-:-:S02]  /*19d20*/  FMNMX.FTZ R90, R67, R90, !PT ;  /* 0x0000005a435a7209 */ /* 0x000fc40007810000 */
[----:B------:R-:W-:Y:S01]  /*19d30*/  FSEL R71, R71, -INF , P3 ;  /* 0xff80000047477808 */ /* 0x000fe20001800000 */
[----:B------:R-:W-:Y:S01]  /*19d40*/  MUFU.EX2 R49, R49 ;  /* 0x0000003100317308 */ /* 0x000fe20000000800 */
[C---:B------:R-:W-:Y:S02]  /*19d50*/  ISETP.GT.AND P2, PT, R96.reuse, 0x60, PT ;  /* 0x000000606000780c */ /* 0x040fe40003f44270 */
[----:B------:R-:W-:Y:S02]  /*19d60*/  FMNMX.FTZ R90, R77, R90, !PT ;  /* 0x0000005a4d5a7209 */ /* 0x000fe40007810000 */
[----:B------:R-:W-:Y:S02]  /*19d70*/  ISETP.GT.AND P3, PT, R96, 0x61, PT ;  /* 0x000000616000780c */ /* 0x000fe40003f64270 */
[----:B------:R-:W-:Y:S01]  /*19d80*/  FSEL R113, R42, -INF , P2 ;  /* 0xff8000002a717808 */ /* 0x000fe20001000000 */
[----:B------:R-:W-:-:S01]  /*19d90*/  FFMA.FTZ R42, R2, R73, -R15 ;  /* 0x00000049022a7223 */ /* 0x000fc2000001080f */
[----:B------:R-:W-:Y:S01]  /*19da0*/  FMNMX.FTZ R90, R71, R90, !PT ;  /* 0x0000005a475a7209 */ /* 0x000fe20007810000 */
[----:B------:R-:W-:Y:S01]  /*19db0*/  MUFU.EX2 R78, R78 ;  /* 0x0000004e004e7308 */ /* 0x000fe20000000800 */
[----:B------:R-:W-:-:S02]  /*19dc0*/  ISETP.GT.AND P2, PT, R96, 0x68, PT ;  /* 0x000000686000780c */ /* 0x000fc40003f44270 */
[----:B------:R-:W-:Y:S02]  /*19dd0*/  FSEL R43, R43, -INF , P3 ;  /* 0xff8000002b2b7808 */ /* 0x000fe40001800000 */
[----:B------:R-:W-:Y:S02]  /*19de0*/  FMNMX.FTZ R90, R113, R90, !PT ;  /* 0x0000005a715a7209 */ /* 0x000fe40007810000 */
[----:B------:R-:W-:Y:S01]  /*19df0*/  ISETP.GT.AND P3, PT, R96, 0x69, PT ;  /* 0x000000696000780c */ /* 0x000fe20003f64270 */
[----:B------:R-:W-:Y:S01]  /*19e00*/  MUFU.EX2 R58, R58 ;  /* 0x0000003a003a7308 */ /* 0x000fe20000000800 */
[----:B------:R-:W-:Y:S01]  /*19e10*/  FSEL R73, R46, -INF , P2 ;  /* 0xff8000002e497808 */ /* 0x000fe20001000000 */
[----:B------:R-:W-:Y:S01]  /*19e20*/  FFMA.FTZ R46, R2, R61, -R15 ;  /* 0x0000003d022e7223 */ /* 0x000fe2000001080f */
[----:B------:R-:W-:Y:S02]  /*19e30*/  FMNMX.FTZ R90, R43, R90, !PT ;  /* 0x0000005a2b5a7209 */ /* 0x000fe40007810000 */
[----:B------:R-:W-:-:S02]  /*19e40*/  ISETP.GT.AND P2, PT, R96, 0x70, PT ;  /* 0x000000706000780c */ /* 0x000fc40003f44270 */
[----:B------:R-:W-:Y:S01]  /*19e50*/  FSEL R47, R47, -INF , P3 ;  /* 0xff8000002f2f7808 */ /* 0x000fe20001800000 */
[----:B------:R-:W-:Y:S01]  /*19e60*/  MUFU.EX2 R59, R59 ;  /* 0x0000003b003b7308 */ /* 0x000fe20000000800 */
[----:B------:R-:W-:Y:S02]  /*19e70*/  FMNMX.FTZ R90, R73, R90, !PT ;  /* 0x0000005a495a7209 */ /* 0x000fe40007810000 */
[----:B------:R-:W-:Y:S02]  /*19e80*/  ISETP.GT.AND P3, PT, R96, 0x71, PT ;  /* 0x000000716000780c */ /* 0x000fe40003f64270 */
        /* <DEDUP_REMOVED lines=14> */
[----:B------:R-:W2:Y:S01]  /*19f70*/  MUFU.EX2 R115, R115 ;  /* 0x0000007300737308 */ /* 0x000ea20000000800 */
[----:B------:R-:W-:Y:S02]  /*19f80*/  FMNMX.FTZ R90, R121, R90, !PT ;  /* 0x0000005a795a7209 */ /* 0x000fe40007810000 */
[----:B------:R-:W-:Y:S02]  /*19f90*/  ISETP.GT.AND P3, PT, R96, 0x81, PT ;  /* 0x000000816000780c */ /* 0x000fe40003f64270 */
[----:B------:R-:W-:Y:S01]  /*19fa0*/  FSEL R65, R26, -INF , P2 ;  /* 0xff8000001a417808 */ /* 0x000fe20001000000 */
[----:B------:R-:W-:Y:S01]  /*19fb0*/  FFMA.FTZ R26, R2, R68, -R15 ;  /* 0x00000044021a7223 */ /* 0x000fe2000001080f */
        /* <DEDUP_REMOVED lines=18> */
[----:B------:R3:W-:Y:S01]  /*1a0e0*/  MUFU.EX2 R31, R50 ;  /* 0x00000032001f7308 */ /* 0x0007e20000000800 */
[----:B------:R-:W-:-:S02]  /*1a0f0*/  ISETP.GT.AND P2, PT, R96, 0x98, PT ;  /* 0x000000986000780c */ /* 0x000fc40003f44270 */
[----:B------:R-:W-:Y:S01]  /*1a100*/  FSEL R57, R35, -INF , P3 ;  /* 0xff80000023397808 */ /* 0x000fe20001800000 */
[----:B------:R-:W-:-:S01]  /*1a110*/  FFMA.FTZ R35, R2, R41, -R15 ;  /* 0x0000002902237223 */ /* 0x000fc2000001080f */
[----:B------:R-:W-:Y:S02]  /*1a120*/  FMNMX.FTZ R90, R125, R90, !PT ;  /* 0x0000005a7d5a7209 */ /* 0x000fe40007810000 */
[----:B------:R-:W-:Y:S01]  /*1a130*/  ISETP.GT.AND P3, PT, R96, 0x99, PT ;  /* 0x000000996000780c */ /* 0x000fe20003f64270 */
[----:B------:R-:W-:Y:S01]  /*1a140*/  MUFU.EX2 R30, R30 ;  /* 0x0000001e001e7308 */ /* 0x000fe20000000800 */
[----:B------:R-:W-:Y:S01]  /*1a150*/  FSEL R127, R38, -INF , P2 ;  /* 0xff800000267f7808 */ /* 0x000fe20001000000 */
[C-C-:B------:R-:W-:Y:S01]  /*1a160*/  FFMA.FTZ R38, R2.reuse, R44, -R15.reuse ;  /* 0x0000002c02267223 */ /* 0x140fe2000001080f */
[----:B------:R-:W-:Y:S01]  /*1a170*/  FMNMX.FTZ R90, R57, R90, !PT ;  /* 0x0000005a395a7209 */ /* 0x000fe20007810000 */
[C-C-:B------:R-:W-:Y:S01]  /*1a180*/  FFMA.FTZ R44, R2.reuse, R56, -R15.reuse ;  /* 0x00000038022c7223 */ /* 0x140fe2000001080f */
[----:B------:R-:W-:Y:S01]  /*1a190*/  FSEL R41, R39, -INF , P3 ;  /* 0xff80000027297808 */ /* 0x000fe20001800000 */
[----:B------:R-:W-:Y:S01]  /*1a1a0*/  FFMA.FTZ R39, R2, R60, -R15 ;  /* 0x0000003c02277223 */ /* 0x000fe2000001080f */
[----:B------:R-:W-:Y:S01]  /*1a1b0*/  FMNMX.FTZ R90, R127, R90, !PT ;  /* 0x0000005a7f5a7209 */ /* 0x000fe20007810000 */
[----:B------:R-:W-:Y:S01]  /*1a1c0*/  MUFU.EX2 R35, R35 ;  /* 0x0000002300237308 */ /* 0x000fe20000000800 */
[----:B0-----:R-:W-:Y:S01]  /*1a1d0*/  F2FP.SATFINITE.E4M3.F32.PACK_AB_MERGE_C R216, R9, R6, RZ ;  /* 0x0000000609d8723e */ /* 0x001fe200048070ff */
[----:B------:R-:W-:Y:S01]  /*1a1e0*/  IMAD.MOV.U32 R96, RZ, RZ, R119 ;  /* 0x000000ffff607224 */ /* 0x000fe200078e0077 */
[----:B------:R-:W-:-:S02]  /*1a1f0*/  FMNMX.FTZ R90, R41, R90, !PT ;  /* 0x0000005a295a7209 */ /* 0x000fc40007810000 */
[----:B-1----:R-:W-:Y:S02]  /*1a200*/  F2FP.SATFINITE.E4M3.F32.PACK_AB_MERGE_C R218, R13, R10, RZ ;  /* 0x0000000a0dda723e */ /* 0x002fe400048070ff */
[----:B--2---:R-:W-:Y:S01]  /*1a210*/  F2FP.SATFINITE.E4M3.F32.PACK_AB_MERGE_C R208, R115, R42, RZ ;  /* 0x0000002a73d0723e */ /* 0x004fe200048070ff */
[----:B------:R-:W3:Y:S01]  /*1a220*/  SHFL.BFLY PT, R131, R90, 0x2, 0x1f ;  /* 0x0c401f005a837f89 */ /* 0x000ee200000e0000 */
[----:B------:R-:W-:Y:S01]  /*1a230*/  MUFU.EX2 R21, R21 ;  /* 0x0000001500157308 */ /* 0x000fe20000000800 */
[----:B------:R-:W-:Y:S02]  /*1a240*/  F2FP.SATFINITE.E4M3.F32.PACK_AB_MERGE_C R216, R5, R4, R216 ;  /* 0x0000000405d8723e */ /* 0x000fe400048070d8 */
[----:B------:R-:W-:Y:S02]  /*1a250*/  F2FP.SATFINITE.E4M3.F32.PACK_AB_MERGE_C R212, R74, R37, RZ ;  /* 0x000000254ad4723e */ /* 0x000fe400048070ff */
[----:B------:R-:W-:Y:S02]  /*1a260*/  F2FP.SATFINITE.E4M3.F32.PACK_AB_MERGE_C R218, R8, R7, R218 ;  /* 0x0000000708da723e */ /* 0x000fe400048070da */
[----:B------:R-:W-:Y:S01]  /*1a270*/  F2FP.SATFINITE.E4M3.F32.PACK_AB_MERGE_C R212, R25, R14, R212 ;  /* 0x0000000e19d4723e */ /* 0x000fe200048070d4 */
[----:B------:R-:W-:Y:S01]  /*1a280*/  MUFU.EX2 R38, R38 ;  /* 0x0000002600267308 */ /* 0x000fe20000000800 */
[----:B------:R-:W-:-:S02]  /*1a290*/  F2FP.SATFINITE.E4M3.F32.PACK_AB_MERGE_C R214, R63, R58, RZ ;  /* 0x0000003a3fd6723e */ /* 0x000fc400048070ff */
[----:B------:R-:W-:Y:S02]  /*1a2a0*/  F2FP.SATFINITE.E4M3.F32.PACK_AB_MERGE_C R208, R62, R59, R208 ;  /* 0x0000003b3ed0723e */ /* 0x000fe400048070d0 */
[----:B------:R-:W-:-:S03]  /*1a2b0*/  F2FP.SATFINITE.E4M3.F32.PACK_AB_MERGE_C R214, R78, R49, R214 ;  /* 0x000000314ed6723e */ /* 0x000fc600048070d6 */
[----:B------:R-:W-:Y:S01]  /*1a2c0*/  MUFU.EX2 R34, R34 ;  /* 0x0000002200227308 */ /* 0x000fe20000000800 */
[----:B---3--:R-:W-:Y:S01]  /*1a2d0*/  FMNMX.FTZ R50, R90, R131, !PT ;  /* 0x000000835a327209 */ /* 0x008fe20007810000 */
[C-C-:B------:R-:W-:Y:S01]  /*1a2e0*/  FFMA.FTZ R131, R2.reuse, R12, -R15.reuse ;  /* 0x0000000c02837223 */ /* 0x140fe2000001080f */
[----:B------:R-:W-:-:S05]  /*1a2f0*/  FFMA.FTZ R15, R2, R20, -R15 ;  /* 0x00000014020f7223 */ /* 0x000fca000001080f */
[----:B------:R-:W-:Y:S01]  /*1a300*/  MUFU.EX2 R39, R39 ;  /* 0x0000002700277308 */ /* 0x000fe20000000800 */
[----:B------:R-:W-:Y:S01]  /*1a310*/  IMAD.MOV.U32 R90, RZ, RZ, R119 ;  /* 0x000000ffff5a7224 */ /* 0x000fe200078e0077 */
[----:B------:R-:W0:Y:S06]  /*1a320*/  SHFL.BFLY PT, R135, R50, 0x1, 0x1f ;  /* 0x0c201f0032877f89 */ /* 0x000e2c00000e0000 */
[----:B------:R-:W-:Y:S08]  /*1a330*/  MUFU.EX2 R44, R44 ;  /* 0x0000002c002c7308 */ /* 0x000ff00000000800 */
[----:B------:R-:W-:Y:S08]  /*1a340*/  MUFU.EX2 R129, R129 ;  /* 0x0000008100817308 */ /* 0x000ff00000000800 */
[----:B------:R-:W-:Y:S01]  /*1a350*/  MUFU.EX2 R40, R40 ;  /* 0x0000002800287308 */ /* 0x000fe20000000800 */
[----:B0-----:R-:W-:-:S04]  /*1a360*/  FMNMX.FTZ R12, R50, R135, !PT ;  /* 0x00000087320c7209 */ /* 0x001fc80007810000 */
        /* <DEDUP_REMOVED lines=12> */
[----:B------:R0:W-:Y:S01]  /*1a430*/  MUFU.EX2 R66, R20 ;  /* 0x0000001400427308 */ /* 0x0001e20000000800 */
        /* <DEDUP_REMOVED lines=8> */
[----:B0-----:R-:W-:-:S02]  /*1a4c0*/  IMAD.IADD R20, R234, 0x1, -R227 ;  /* 0x00000001ea147824 */ /* 0x001fc400078e0ae3 */
[C-C-:B------:R-:W-:Y:S01]  /*1a4d0*/  FFMA.FTZ R52, R2.reuse, R97, -R64.reuse ;  /* 0x0000006102347223 */ /* 0x140fe20000010840 */
[----:B------:R-:W-:-:S01]  /*1a4e0*/  FFMA.FTZ R101, R2, R101, -R64 ;  /* 0x0000006502657223 */ /* 0x000fc20000010840 */
[C---:B------:R-:W-:Y:S01]  /*1a4f0*/  FFMA.FTZ R87, R2.reuse, R87, -R64 ;  /* 0x0000005702577223 */ /* 0x040fe20000010840 */
[----:B------:R-:W-:Y:S02]  /*1a500*/  IMAD R20, R225, 0x80, R20 ;  /* 0x00000080e1147824 */ /* 0x000fe400078e0214 */
[C-C-:B------:R-:W-:Y:S01]  /*1a510*/  FFMA.FTZ R75, R2.reuse, R107, -R64.reuse ;  /* 0x0000006b024b7223 */ /* 0x140fe20000010840 */
[----:B------:R-:W-:-:S01]  /*1a520*/  FFMA.FTZ R109, R2, R109, -R64 ;  /* 0x0000006d026d7223 */ /* 0x000fc20000010840 */
[----:B------:R-:W0:Y:S01]  /*1a530*/  MUFU.EX2 R32, R91 ;  /* 0x0000005b00207308 */ /* 0x000e220000000800 */
[----:B------:R-:W-:-:S04]  /*1a540*/  IMAD.HI R20, R20, 0x66666667, RZ ;  /* 0x6666666714147827 */ /* 0x000fc800078e02ff */
[C-C-:B------:R-:W-:Y:S01]  /*1a550*/  FFMA.FTZ R85, R2.reuse, R85, -R64.reuse ;  /* 0x0000005502557223 */ /* 0x140fe20000010840 */
[----:B------:R-:W-:-:S01]  /*1a560*/  FFMA.FTZ R56, R2, R111, -R64 ;  /* 0x0000006f02387223 */ /* 0x000fc20000010840 */
[C-C-:B------:R-:W-:Y:S01]  /*1a570*/  FFMA.FTZ R67, R2.reuse, R67, -R64.reuse ;  /* 0x0000004302437223 */ /* 0x140fe20000010840 */
[----:B------:R-:W-:-:S01]  /*1a580*/  FFMA.FTZ R77, R2, R77, -R64 ;  /* 0x0000004d024d7223 */ /* 0x000fc20000010840 */
[----:B------:R-:W-:Y:S01]  /*1a590*/  SHF.R.U32.HI R81, RZ, 0x1f, R20 ;  /* 0x0000001fff517819 */ /* 0x000fe20000011614 */
[----:B------:R-:W-:-:S01]  /*1a5a0*/  FFMA.FTZ R113, R2, R113, -R64 ;  /* 0x0000007102717223 */ /* 0x000fc20000010840 */
[----:B------:R-:W1:Y:S01]  /*1a5b0*/  MUFU.EX2 R95, R95 ;  /* 0x0000005f005f7308 */ /* 0x000e620000000800 */
[----:B------:R-:W-:-:S01]  /*1a5c0*/  FFMA.FTZ R73, R2, R73, -R64 ;  /* 0x0000004902497223 */ /* 0x000fc20000010840 */
[----:B------:R-:W-:Y:S01]  /*1a5d0*/  LEA.HI.SX32 R20, R20, R81, 0x1a ;  /* 0x0000005114147211 */ /* 0x000fe200078fd2ff */
[----:B------:R-:W-:-:S01]  /*1a5e0*/  FFMA.FTZ R47, R2, R47, -R64 ;  /* 0x0000002f022f7223 */ /* 0x000fc20000010840 */
[C-C-:B------:R-:W-:Y:S01]  /*1a5f0*/  FFMA.FTZ R117, R2.reuse, R117, -R64.reuse ;  /* 0x0000007502757223 */ /* 0x140fe20000010840 */
[----:B------:R-:W-:-:S01]  /*1a600*/  FFMA.FTZ R61, R2, R61, -R64 ;  /* 0x0000003d023d7223 */ /* 0x000fc20000010840 */
[C-C-:B------:R-:W-:Y:S01]  /*1a610*/  FFMA.FTZ R121, R2.reuse, R121, -R64.reuse ;  /* 0x0000007902797223 */ /* 0x140fe20000010840 */
[----:B------:R-:W-:-:S01]  /*1a620*/  FFMA.FTZ R55, R2, R55, -R64 ;  /* 0x0000003702377223 */ /* 0x000fc20000010840 */
[----:B------:R-:W-:Y:S01]  /*1a630*/  MUFU.EX2 R33, R33 ;  /* 0x0000002100217308 */ /* 0x000fe20000000800 */
[----:B0-----:R-:W-:-:S01]  /*1a640*/  FADD.FTZ R81, R29, R32 ;  /* 0x000000201d517221 */ /* 0x001fc20000010000 */
[C-C-:B------:R-:W-:Y:S01]  /*1a650*/  FFMA.FTZ R65, R2.reuse, R65, -R64.reuse ;  /* 0x0000004102417223 */ /* 0x140fe20000010840 */
[----:B------:R-:W-:-:S01]  /*1a660*/  FFMA.FTZ R27, R2, R27, -R64 ;  /* 0x0000001b021b7223 */ /* 0x000fc20000010840 */
[----:B------:R-:W-:Y:S01]  /*1a670*/  FFMA.FTZ R123, R2, R123, -R64 ;  /* 0x0000007b027b7223 */ /* 0x000fe20000010840 */
[----:B------:R-:W-:-:S01]  /*1a680*/  FADD.FTZ R82, R66, R81 ;  /* 0x0000005142527221 */ /* 0x000fc20000010000 */
[C-C-:B------:R-:W-:Y:S01]  /*1a690*/  FFMA.FTZ R69, R2.reuse, R69, -R64.reuse ;  /* 0x0000004502457223 */ /* 0x140fe20000010840 */
[----:B------:R-:W-:-:S01]  /*1a6a0*/  FFMA.FTZ R125, R2, R125, -R64 ;  /* 0x0000007d027d7223 */ /* 0x000fc20000010840 */
[----:B------:R0:W-:Y:S01]  /*1a6b0*/  MUFU.EX2 R70, R79 ;  /* 0x0000004f00467308 */ /* 0x0001e20000000800 */
[----:B-1----:R-:W-:-:S01]  /*1a6c0*/  FADD.FTZ R82, R95, R82 ;  /* 0x000000525f527221 */ /* 0x002fc20000010000 */
[C-C-:B------:R-:W-:Y:S01]  /*1a6d0*/  FFMA.FTZ R57, R2.reuse, R57, -R64.reuse ;  /* 0x0000003902397223 */ /* 0x140fe20000010840 */
[----:B------:R-:W-:-:S01]  /*1a6e0*/  FFMA.FTZ R127, R2, R127, -R64 ;  /* 0x0000007f027f7223 */ /* 0x000fc20000010840 */
[----:B------:R-:W-:Y:S01]  /*1a6f0*/  FFMA.FTZ R41, R2, R41, -R64 ;  /* 0x0000002902297223 */ /* 0x000fe20000010840 */
[----:B------:R-:W-:Y:S01]  /*1a700*/  VIMNMX R20, RZ, R20, !PT ;  /* 0x00000014ff147248 */ /* 0x000fe20007fe0100 */
[----:B------:R-:W-:Y:S01]  /*1a710*/  IMAD.MOV.U32 R111, RZ, RZ, R119 ;  /* 0x000000ffff6f7224 */ /* 0x000fe200078e0077 */
[----:B------:R-:W-:Y:S01]  /*1a720*/  F2FP.SATFINITE.E4M3.F32.PACK_AB_MERGE_C R217, R95, R66, RZ ;  /* 0x000000425fd9723e */ /* 0x000fe200048070ff */
[----:B------:R-:W-:Y:S01]  /*1a730*/  MUFU.EX2 R36, R36 ;  /* 0x0000002400247308 */ /* 0x000fe20000000800 */
[----:B0-----:R-:W-:-:S01]  /*1a740*/  FADD.FTZ R79, R4, R5 ;  /* 0x00000005044f7221 */ /* 0x001fc20000010000 */
[----:B------:R-:W-:Y:S01]  /*1a750*/  MOV R107, R119 ;  /* 0x00000077006b7202 */ /* 0x000fe20000000f00 */
[----:B------:R-:W-:Y:S01]  /*1a760*/  IMAD.MOV.U32 R97, RZ, RZ, R119 ;  /* 0x000000ffff617224 */ /* 0x000fe200078e0077 */
[----:B------:R-:W-:Y:S01]  /*1a770*/  F2FP.SATFINITE.E4M3.F32.PACK_AB_MERGE_C R217, R32, R29, R217 ;  /* 0x0000001d20d9723e */ /* 0x000fe200048070d9 */
[----:B------:R-:W-:-:S01]  /*1a780*/  FADD.FTZ R60, R6, R79 ;  /* 0x0000004f063c7221 */ /* 0x000fc20000010000 */
[----:B------:R-:W-:Y:S01]  /*1a790*/  MOV R99, R119 ;  /* 0x0000007700637202 */ /* 0x000fe20000000f00 */
[----:B------:R-:W-:Y:S01]  /*1a7a0*/  IMAD.MOV.U32 R95, RZ, RZ, R119 ;  /* 0x000000ffff5f7224 */ /* 0x000fe200078e0077 */
[----:B------:R0:W-:Y:S01]  /*1a7b0*/  MUFU.EX2 R68, R53 ;  /* 0x0000003500447308 */ /* 0x0001e20000000800 */
[----:B------:R-:W-:-:S01]  /*1a7c0*/  FADD.FTZ R84, R9, R60 ;  /* 0x0000003c09547221 */ /* 0x000fc20000010000 */
[----:B------:R-:W-:Y:S01]  /*1a7d0*/  @!P0 PRMT R60, RZ, 0x654, R3 ;  /* 0x00000654ff3c8816 */ /* 0x000fe20000000003 */
[----:B------:R-:W-:Y:S01]  /*1a7e0*/  IMAD.MOV.U32 R89, RZ, RZ, R119 ;  /* 0x000000ffff597224 */ /* 0x000fe200078e0077 */
[----:B------:R-:W-:Y:S01]  /*1a7f0*/  MOV R91, R119 ;  /* 0x00000077005b7202 */ /* 0x000fe20000000f00 */
[----:B------:R-:W-:-:S01]  /*1a800*/  FADD.FTZ R79, R7, R84 ;  /* 0x00000054074f7221 */ /* 0x000fc20000010000 */
[----:B------:R1:W-:Y:S01]  /*1a810*/  @!P0 SYNCS.ARRIVE.TRANS64.RED.A1T0 RZ, [R60+URZ], RZ ;  /* 0x000000ff3cff89a7 */ /* 0x0003e2000810043f */
[----:B------:R-:W-:Y:S01]  /*1a820*/  IMAD.MOV.U32 R81, RZ, RZ, R119 ;  /* 0x000000ffff517224 */ /* 0x000fe200078e0077 */
[----:B------:R-:W2:Y:S01]  /*1a830*/  MUFU.EX2 R103, R103 ;  /* 0x0000006700677308 */ /* 0x000ea20000000800 */
[----:B------:R-:W-:-:S01]  /*1a840*/  FADD.FTZ R79, R8, R79 ;  /* 0x0000004f084f7221 */ /* 0x000fc20000010000 */
[----:B0-----:R-:W-:Y:S01]  /*1a850*/  FFMA.FTZ R53, R2, R83, -R64 ;  /* 0x0000005302357223 */ /* 0x001fe20000010840 */
[----:B------:R-:W-:Y:S01]  /*1a860*/  MOV R83, R119 ;  /* 0x0000007700537202 */ /* 0x000fe20000000f00 */
[----:B------:R-:W-:-:S02]  /*1a870*/  IMAD.MOV.U32 R66, RZ, RZ, R119 ;  /* 0x000000ffff427224 */ /* 0x000fc400078e0077 */
[----:B-1----:R-:W-:-:S01]  /*1a880*/  FFMA.FTZ R60, R2, R43, -R64 ;  /* 0x0000002b023c7223 */ /* 0x002fc20000010840 */
[--C-:B------:R-:W-:Y:S01]  /*1a890*/  IMAD.MOV.U32 R32, RZ, RZ, R119.reuse ;  /* 0x000000ffff207224 */ /* 0x100fe200078e0077 */
[----:B------:R-:W0:Y:S01]  /*1a8a0*/  MUFU.EX2 R45, R45 ;  /* 0x0000002d002d7308 */ /* 0x000e220000000800 */
[----:B------:R-:W-:-:S07]  /*1a8b0*/  IMAD.MOV.U32 R29, RZ, RZ, R119 ;  /* 0x000000ffff1d7224 */ /* 0x000fce00078e0077 */
[----:B------:R1:W-:Y:S01]  /*1a8c0*/  MUFU.EX2 R80, R71 ;  /* 0x0000004700507308 */ /* 0x0003e20000000800 */
[----:B--2---:R-:W-:-:S04]  /*1a8d0*/  F2FP.SATFINITE.E4M3.F32.PACK_AB_MERGE_C R219, R103, R68, RZ ;  /* 0x0000004467db723e */ /* 0x004fc800048070ff */
[----:B------:R-:W-:-:S03]  /*1a8e0*/  F2FP.SATFINITE.E4M3.F32.PACK_AB_MERGE_C R219, R36, R33, R219 ;  /* 0x0000002124db723e */ /* 0x000fc600048070db */
[----:B------:R-:W2:Y:S01]  /*1a8f0*/  MUFU.EX2 R50, R50 ;  /* 0x0000003200327308 */ /* 0x000ea20000000800 */
[----:B-1----:R-:W-:-:S01]  /*1a900*/  FADD.FTZ R71, R33, R82 ;  /* 0x0000005221477221 */ /* 0x002fc20000010000 */
[----:B------:R-:W-:Y:S01]  /*1a910*/  FADD.FTZ R82, R10, R79 ;  /* 0x0000004f0a527221 */ /* 0x000fe20000010000 */
[----:B------:R-:W-:Y:S02]  /*1a920*/  IMAD.MOV.U32 R79, RZ, RZ, R119 ;  /* 0x000000ffff4f7224 */ /* 0x000fe400078e0077 */
[----:B------:R-:W-:Y:S01]  /*1a930*/  FADD.FTZ R71, R36, R71 ;  /* 0x0000004724477221 */ /* 0x000fe20000010000 */
[----:B------:R-:W-:-:S01]  /*1a940*/  FADD.FTZ R43, R13, R82 ;  /* 0x000000520d2b7221 */ /* 0x000fc20000010000 */
[----:B------:R-:W-:Y:S01]  /*1a950*/  IMAD.MOV.U32 R36, RZ, RZ, R119 ;  /* 0x000000ffff247224 */ /* 0x000fe200078e0077 */
[----:B------:R-:W1:Y:S01]  /*1a960*/  MUFU.EX2 R93, R93 ;  /* 0x0000005d005d7308 */ /* 0x000e620000000800 */
[----:B------:R-:W-:-:S01]  /*1a970*/  FADD.FTZ R84, R68, R71 ;  /* 0x0000004744547221 */ /* 0x000fc20000010000 */
[----:B------:R-:W-:Y:S01]  /*1a980*/  FADD.FTZ R82, R14, R43 ;  /* 0x0000002b0e527221 */ /* 0x000fe20000010000 */
[----:B------:R-:W-:-:S02]  /*1a990*/  IMAD.MOV.U32 R68, RZ, RZ, R119 ;  /* 0x000000ffff447224 */ /* 0x000fc400078e0077 */
[----:B------:R-:W-:Y:S01]  /*1a9a0*/  FADD.FTZ R84, R103, R84 ;  /* 0x0000005467547221 */ /* 0x000fe20000010000 */
[----:B------:R-:W-:Y:S02]  /*1a9b0*/  IMAD.MOV.U32 R103, RZ, RZ, R119 ;  /* 0x000000ffff677224 */ /* 0x000fe400078e0077 */
[----:B------:R-:W3:Y:S01]  /*1a9c0*/  MUFU.EX2 R52, R52 ;  /* 0x0000003400347308 */ /* 0x000ee20000000800 */
[----:B0-----:R-:W-:-:S01]  /*1a9d0*/  FADD.FTZ R43, R45, R84 ;  /* 0x000000542d2b7221 */ /* 0x001fc20000010000 */
[----:B------:R-:W-:Y:S01]  /*1a9e0*/  FADD.FTZ R84, R25, R82 ;  /* 0x0000005219547221 */ /* 0x000fe20000010000 */
[----:B------:R-:W-:Y:S02]  /*1a9f0*/  IMAD.MOV.U32 R33, RZ, RZ, R119 ;  /* 0x000000ffff217224 */ /* 0x000fe400078e0077 */
[----:B--2---:R-:W-:Y:S01]  /*1aa00*/  FADD.FTZ R86, R50, R43 ;  /* 0x0000002b32567221 */ /* 0x004fe20000010000 */
[----:B------:R-:W-:-:S01]  /*1aa10*/  FADD.FTZ R43, R37, R84 ;  /* 0x00000054252b7221 */ /* 0x000fc20000010000 */
[----:B------:R-:W-:Y:S01]  /*1aa20*/  IMAD.MOV.U32 R37, RZ, RZ, R119 ;  /* 0x000000ffff257224 */ /* 0x000fe200078e0077 */
[----:B------:R-:W0:Y:S01]  /*1aa30*/  MUFU.EX2 R53, R53 ;  /* 0x0000003500357308 */ /* 0x000e220000000800 */
[----:B-1----:R-:W-:-:S01]  /*1aa40*/  FADD.FTZ R71, R93, R86 ;  /* 0x000000565d477221 */ /* 0x002fc20000010000 */
[----:B------:R-:W-:Y:S01]  /*1aa50*/  FADD.FTZ R84, R74, R43 ;  /* 0x0000002b4a547221 */ /* 0x000fe20000010000 */
[----:B------:R-:W-:Y:S01]  /*1aa60*/  F2FP.SATFINITE.E4M3.F32.PACK_AB_MERGE_C R213, R70, R93, RZ ;  /* 0x0000005d46d5723e */ /* 0x000fe200048070ff */
[----:B------:R-:W-:-:S02]  /*1aa70*/  IMAD.MOV.U32 R93, RZ, RZ, R119 ;  /* 0x000000ffff5d7224 */ /* 0x000fc400078e0077 */
[----:B------:R-:W-:-:S01]  /*1aa80*/  FADD.FTZ R71, R70, R71 ;  /* 0x0000004746477221 */ /* 0x000fc20000010000 */
        /* <DEDUP_REMOVED lines=9> */
[----:B------:R2:W3:Y:S01]  /*1ab20*/  MUFU.EX2 R72, R87 ;  /* 0x0000005700487308 */ /* 0x0004e20000000800 */
[----:B0-----:R-:W-:-:S01]  /*1ab30*/  FADD.FTZ R86, R53, R84 ;  /* 0x0000005435567221 */ /* 0x001fc20000010000 */
[----:B------:R-:W-:Y:S01]  /*1ab40*/  FADD.FTZ R88, R63, R88 ;  /* 0x000000583f587221 */ /* 0x000fe20000010000 */
[----:B------:R-:W-:-:S02]  /*1ab50*/  IMAD.MOV.U32 R70, RZ, RZ, R119 ;  /* 0x000000ffff467224 */ /* 0x000fc400078e0077 */
[----:B------:R-:W-:Y:S02]  /*1ab60*/  IMAD.MOV.U32 R63, RZ, RZ, R119 ;  /* 0x000000ffff3f7224 */ /* 0x000fe400078e0077 */
[----:B------:R-:W-:-:S01]  /*1ab70*/  FADD.FTZ R9, R59, R88 ;  /* 0x000000583b097221 */ /* 0x000fc20000010000 */
[----:B------:R-:W-:Y:S01]  /*1ab80*/  IMAD.MOV.U32 R88, RZ, RZ, R119 ;  /* 0x000000ffff587224 */ /* 0x000fe200078e0077 */
[----:B------:R-:W0:Y:S01]  /*1ab90*/  MUFU.EX2 R54, R54 ;  /* 0x0000003600367308 */ /* 0x000e220000000800 */
[----:B-1----:R-:W-:-:S01]  /*1aba0*/  FADD.FTZ R43, R101, R86 ;  /* 0x00000056652b7221 */ /* 0x002fc20000010000 */
[----:B------:R-:W-:Y:S01]  /*1abb0*/  FADD.FTZ R9, R62, R9 ;  /* 0x000000093e097221 */ /* 0x000fe20000010000 */
[--C-:B--2---:R-:W-:Y:S01]  /*1abc0*/  IMAD.MOV.U32 R87, RZ, RZ, R119.reuse ;  /* 0x000000ffff577224 */ /* 0x104fe200078e0077 */
[----:B------:R-:W-:Y:S01]  /*1abd0*/  MOV R59, R119 ;  /* 0x00000077003b7202 */ /* 0x000fe20000000f00 */
[----:B------:R-:W-:Y:S02]  /*1abe0*/  IMAD.MOV.U32 R86, RZ, RZ, R119 ;  /* 0x000000ffff567224 */ /* 0x000fe400078e0077 */
[----:B------:R-:W-:Y:S01]  /*1abf0*/  FADD.FTZ R64, R42, R9 ;  /* 0x000000092a407221 */ /* 0x000fe20000010000 */
[----:B------:R-:W-:Y:S01]  /*1ac00*/  IMAD.MOV.U32 R62, RZ, RZ, R119 ;  /* 0x000000ffff3e7224 */ /* 0x000fe200078e0077 */
[----:B------:R-:W1:Y:S01]  /*1ac10*/  MUFU.EX2 R75, R75 ;  /* 0x0000004b004b7308 */ /* 0x000e620000000800 */
[----:B---3--:R-:W-:-:S01]  /*1ac20*/  FADD.FTZ R43, R72, R43 ;  /* 0x0000002b482b7221 */ /* 0x008fc20000010000 */
[----:B------:R-:W-:Y:S01]  /*1ac30*/  FADD.FTZ R13, R115, R64 ;  /* 0x00000040730d7221 */ /* 0x000fe20000010000 */
[----:B------:R-:W-:Y:S01]  /*1ac40*/  F2FP.SATFINITE.E4M3.F32.PACK_AB_MERGE_C R215, R72, R101, RZ ;  /* 0x0000006548d7723e */ /* 0x000fe200048070ff */
[--C-:B------:R-:W-:Y:S01]  /*1ac50*/  IMAD.MOV.U32 R101, RZ, RZ, R119.reuse ;  /* 0x000000ffff657224 */ /* 0x100fe200078e0077 */
[----:B------:R-:W-:Y:S01]  /*1ac60*/  MOV R115, R119 ;  /* 0x0000007700737202 */ /* 0x000fe20000000f00 */
[----:B------:R-:W-:Y:S01]  /*1ac70*/  IMAD.MOV.U32 R72, RZ, RZ, R119 ;  /* 0x000000ffff487224 */ /* 0x000fe200078e0077 */
[----:B------:R-:W-:Y:S01]  /*1ac80*/  F2FP.SATFINITE.E4M3.F32.PACK_AB_MERGE_C R215, R53, R52, R215 ;  /* 0x0000003435d7723e */ /* 0x000fe200048070d7 */
[----:B------:R-:W2:Y:S01]  /*1ac90*/  MUFU.EX2 R109, R109 ;  /* 0x0000006d006d7308 */ /* 0x000ea20000000800 */
[----:B0-----:R-:W-:-:S01]  /*1aca0*/  FADD.FTZ R6, R54, R43 ;  /* 0x0000002b36067221 */ /* 0x001fc20000010000 */
[--C-:B------:R-:W-:Y:S01]  /*1acb0*/  IMAD.MOV.U32 R64, RZ, RZ, R119.reuse ;  /* 0x000000ffff407224 */ /* 0x100fe200078e0077 */
[----:B------:R-:W-:Y:S01]  /*1acc0*/  MOV R43, R119 ;  /* 0x00000077002b7202 */ /* 0x000fe20000000f00 */
[----:B------:R-:W-:-:S02]  /*1acd0*/  IMAD.MOV.U32 R58, RZ, RZ, R119 ;  /* 0x000000ffff3a7224 */ /* 0x000fc400078e0077 */
[----:B------:R-:W-:Y:S02]  /*1ace0*/  IMAD.MOV.U32 R53, RZ, RZ, R119 ;  /* 0x000000ffff357224 */ /* 0x000fe400078e0077 */
[----:B------:R0:W3:Y:S01]  /*1acf0*/  MUFU.EX2 R76, R85 ;  /* 0x00000055004c7308 */ /* 0x0000e20000000800 */
[----:B-1----:R-:W-:-:S01]  /*1ad00*/  FADD.FTZ R10, R75, R6 ;  /* 0x000000064b0a7221 */ /* 0x002fc20000010000 */
[--C-:B------:R-:W-:Y:S02]  /*1ad10*/  IMAD.MOV.U32 R52, RZ, RZ, R119.reuse ;  /* 0x000000ffff347224 */ /* 0x100fe400078e0077 */
[--C-:B------:R-:W-:Y:S02]  /*1ad20*/  IMAD.MOV.U32 R50, RZ, RZ, R119.reuse ;  /* 0x000000ffff327224 */ /* 0x100fe400078e0077 */
[----:B------:R-:W-:Y:S02]  /*1ad30*/  IMAD.MOV.U32 R49, RZ, RZ, R119 ;  /* 0x000000ffff317224 */ /* 0x000fe400078e0077 */
[----:B------:R-:W1:Y:S01]  /*1ad40*/  MUFU.EX2 R56, R56 ;  /* 0x0000003800387308 */ /* 0x000e620000000800 */
[----:B--2---:R-:W-:-:S01]  /*1ad50*/  FADD.FTZ R9, R109, R10 ;  /* 0x0000000a6d097221 */ /* 0x004fc20000010000 */
[----:B------:R-:W-:Y:S01]  /*1ad60*/  FADD.FTZ R10, R46, R13 ;  /* 0x0000000d2e0a7221 */ /* 0x000fe20000010000 */
[----:B0-----:R-:W-:-:S02]  /*1ad70*/  IMAD.MOV.U32 R85, RZ, RZ, R119 ;  /* 0x000000ffff557224 */ /* 0x001fc400078e0077 */
[--C-:B------:R-:W-:Y:S02]  /*1ad80*/  IMAD.MOV.U32 R45, RZ, RZ, R119.reuse ;  /* 0x000000ffff2d7224 */ /* 0x100fe400078e0077 */
[----:B------:R-:W-:Y:S01]  /*1ad90*/  IMAD.MOV.U32 R25, RZ, RZ, R119 ;  /* 0x000000ffff197224 */ /* 0x000fe200078e0077 */
[----:B------:R-:W0:Y:S01]  /*1ada0*/  MUFU.EX2 R67, R67 ;  /* 0x0000004300437308 */ /* 0x000e220000000800 */
[----:B---3--:R-:W-:-:S01]  /*1adb0*/  FADD.FTZ R9, R76, R9 ;  /* 0x000000094c097221 */ /* 0x008fc20000010000 */
[----:B------:R-:W-:Y:S01]  /*1adc0*/  F2FP.SATFINITE.E4M3.F32.PACK_AB_MERGE_C R209, R76, R109, RZ ;  /* 0x0000006d4cd1723e */ /* 0x000fe200048070ff */
[--C-:B------:R-:W-:Y:S02]  /*1add0*/  IMAD.MOV.U32 R109, RZ, RZ, R119.reuse ;  /* 0x000000ffff6d7224 */ /* 0x100fe400078e0077 */
[----:B------:R-:W-:Y:S01]  /*1ade0*/  IMAD.MOV.U32 R76, RZ, RZ, R119 ;  /* 0x000000ffff4c7224 */ /* 0x000fe200078e0077 */
[----:B------:R-:W-:Y:S01]  /*1adf0*/  F2FP.SATFINITE.E4M3.F32.PACK_AB_MERGE_C R209, R75, R54, R209 ;  /* 0x000000364bd1723e */ /* 0x000fe200048070d1 */
[----:B------:R-:W-:Y:S01]  /*1ae00*/  IMAD.MOV.U32 R54, RZ, RZ, R119 ;  /* 0x000000ffff367224 */ /* 0x000fe200078e0077 */
[----:B------:R-:W2:Y:S01]  /*1ae10*/  MUFU.EX2 R77, R77 ;  /* 0x0000004d004d7308 */ /* 0x000ea20000000800 */
[----:B-1----:R-:W-:-:S01]  /*1ae20*/  FADD.FTZ R42, R56, R9 ;  /* 0x00000009382a7221 */ /* 0x002fc20000010000 */
[----:B------:R-:W-:Y:S01]  /*1ae30*/  FADD.FTZ R9, R51, R10 ;  /* 0x0000000a33097221 */ /* 0x000fe20000010000 */
[----:B------:R-:W-:-:S03]  /*1ae40*/  MOV R75, R119 ;  /* 0x00000077004b7202 */ /* 0x000fc60000000f00 */
[----:B------:R-:W-:Y:S01]  /*1ae50*/  FADD.FTZ R10, R26, R9 ;  /* 0x000000091a0a7221 */ /* 0x000fe20000010000 */
[----:B------:R-:W-:Y:S01]  /*1ae60*/  F2FP.SATFINITE.E4M3.F32.PACK_AB_MERGE_C R9, R31, R26, RZ ;  /* 0x0000001a1f09723e */ /* 0x000fe200048070ff */
[----:B------:R1:W3:Y:S01]  /*1ae70*/  MUFU.EX2 R3, R113 ;  /* 0x0000007100037308 */ /* 0x0002e20000000800 */
[----:B0-----:R-:W-:-:S01]  /*1ae80*/  FADD.FTZ R42, R67, R42 ;  /* 0x0000002a432a7221 */ /* 0x001fc20000010000 */
[----:B------:R-:W-:Y:S01]  /*1ae90*/  FADD.FTZ R31, R31, R10 ;  /* 0x0000000a1f1f7221 */ /* 0x000fe20000010000 */
[----:B------:R-:W-:Y:S01]  /*1aea0*/  F2FP.SATFINITE.E4M3.F32.PACK_AB_MERGE_C R210, R51, R46, R9 ;  /* 0x0000002e33d2723e */ /* 0x000fe20004807009 */
[----:B------:R-:W-:Y:S01]  /*1aeb0*/  IMAD.MOV.U32 R46, RZ, RZ, R119 ;  /* 0x000000ffff2e7224 */ /* 0x000fe200078e0077 */
[----:B------:R-:W-:Y:S01]  /*1aec0*/  MOV R51, R119 ;  /* 0x0000007700337202 */ /* 0x000fe20000000f00 */
[----:B------:R-:W-:Y:S01]  /*1aed0*/  FADD.FTZ R10, R30, R31 ;  /* 0x0000001f1e0a7221 */ /* 0x000fe20000010000 */
[----:B------:R-:W-:Y:S01]  /*1aee0*/  IMAD.MOV.U32 R31, RZ, RZ, R119 ;  /* 0x000000ffff1f7224 */ /* 0x000fe200078e0077 */
[----:B------:R-:W0:Y:S01]  /*1aef0*/  MUFU.EX2 R60, R60 ;  /* 0x0000003c003c7308 */ /* 0x000e220000000800 */
[----:B--2---:R-:W-:-:S01]  /*1af00*/  FADD.FTZ R5, R77, R42 ;  /* 0x0000002a4d057221 */ /* 0x004fc20000010000 */
[----:B------:R-:W-:Y:S01]  /*1af10*/  F2FP.SATFINITE.E4M3.F32.PACK_AB_MERGE_C R77, R80, R77, RZ ;  /* 0x0000004d504d723e */ /* 0x000fe200048070ff */
[----:B------:R-:W-:-:S01]  /*1af20*/  FADD.FTZ R10, R35, R10 ;  /* 0x0000000a230a7221 */ /* 0x000fc20000010000 */
[----:B-1----:R-:W-:-:S02]  /*1af30*/  IMAD.MOV.U32 R113, RZ, RZ, R119 ;  /* 0x000000ffff717224 */ /* 0x002fc400078e0077 */
[----:B------:R-:W-:-:S01]  /*1af40*/  FADD.FTZ R80, R80, R5 ;  /* 0x0000000550507221 */ /* 0x000fc20000010000 */
[----:B------:R-:W-:Y:S01]  /*1af50*/  F2FP.SATFINITE.E4M3.F32.PACK_AB_MERGE_C R211, R67, R56, R77 ;  /* 0x0000003843d3723e */ /* 0x000fe2000480704d */
[----:B------:R-:W-:Y:S01]  /*1af60*/  IMAD.MOV.U32 R77, RZ, RZ, R119 ;  /* 0x000000ffff4d7224 */ /* 0x000fe200078e0077 */
[----:B------:R-:W1:Y:S01]  /*1af70*/  MUFU.EX2 R73, R73 ;  /* 0x0000004900497308 */ /* 0x000e620000000800 */
[----:B---3--:R-:W-:-:S01]  /*1af80*/  FADD.FTZ R5, R3, R80 ;  /* 0x0000005003057221 */ /* 0x008fc20000010000 */
[--C-:B------:R-:W-:Y:S01]  /*1af90*/  IMAD.MOV.U32 R80, RZ, RZ, R119.reuse ;  /* 0x000000ffff507224 */ /* 0x100fe200078e0077 */
[----:B------:R-:W-:Y:S01]  /*1afa0*/  MOV R67, R119 ;  /* 0x0000007700437202 */ /* 0x000fe20000000f00 */
[--C-:B------:R-:W-:Y:S02]  /*1afb0*/  IMAD.MOV.U32 R56, RZ, RZ, R119.reuse ;  /* 0x000000ffff387224 */ /* 0x100fe400078e0077 */
[----:B------:R-:W-:Y:S02]  /*1afc0*/  IMAD.MOV.U32 R42, RZ, RZ, R119 ;  /* 0x000000ffff2a7224 */ /* 0x000fe400078e0077 */
[----:B------:R2:W3:Y:S01]  /*1afd0*/  MUFU.EX2 R82, R47 ;  /* 0x0000002f00527308 */ /* 0x0004e20000000800 */
[----:B0-----:R-:W-:-:S01]  /*1afe0*/  FADD.FTZ R14, R60, R5 ;  /* 0x000000053c0e7221 */ /* 0x001fc20000010000 */
[----:B------:R-:W-:Y:S01]  /*1aff0*/  FADD.FTZ R5, R21, R10 ;  /* 0x0000000a15057221 */ /* 0x000fe20000010000 */
[----:B------:R-:W-:-:S03]  /*1b000*/  F2FP.SATFINITE.E4M3.F32.PACK_AB_MERGE_C R21, R38, R21, RZ ;  /* 0x000000152615723e */ /* 0x000fc600048070ff */
[----:B------:R-:W-:Y:S01]  /*1b010*/  FADD.FTZ R5, R38, R5 ;  /* 0x0000000526057221 */ /* 0x000fe20000010000 */
[----:B------:R-:W-:Y:S01]  /*1b020*/  F2FP.SATFINITE.E4M3.F32.PACK_AB_MERGE_C R204, R35, R30, R21 ;  /* 0x0000001e23cc723e */ /* 0x000fe20004807015 */
[----:B------:R-:W0:Y:S01]  /*1b030*/  MUFU.EX2 R117, R117 ;  /* 0x0000007500757308 */ /* 0x000e220000000800 */
[----:B-1----:R-:W-:-:S01]  /*1b040*/  FADD.FTZ R7, R73, R14 ;  /* 0x0000000e49077221 */ /* 0x002fc20000010000 */
[----:B------:R-:W-:Y:S01]  /*1b050*/  FADD.FTZ R10, R34, R5 ;  /* 0x00000005220a7221 */ /* 0x000fe20000010000 */
[--C-:B--2---:R-:W-:Y:S01]  /*1b060*/  IMAD.MOV.U32 R47, RZ, RZ, R119.reuse ;  /* 0x000000ffff2f7224 */ /* 0x104fe200078e0077 */
[----:B------:R-:W-:Y:S01]  /*1b070*/  MOV R35, R119 ;  /* 0x0000007700237202 */ /* 0x000fe20000000f00 */
[--C-:B------:R-:W-:Y:S02]  /*1b080*/  IMAD.MOV.U32 R38, RZ, RZ, R119.reuse ;  /* 0x000000ffff267224 */ /* 0x100fe400078e0077 */
[----:B------:R-:W-:Y:S01]  /*1b090*/  IMAD.MOV.U32 R30, RZ, RZ, R119 ;  /* 0x000000ffff1e7224 */ /* 0x000fe200078e0077 */
[----:B------:R1:W2:Y:S01]  /*1b0a0*/  MUFU.EX2 R84, R61 ;  /* 0x0000003d00547308 */ /* 0x0002a20000000800 */
[C---:B---3--:R-:W-:Y:S01]  /*1b0b0*/  F2FP.SATFINITE.E4M3.F32.PACK_AB_MERGE_C R73, R82.reuse, R73, RZ ;  /* 0x000000495249723e */ /* 0x048fe200048070ff */
[----:B------:R-:W-:Y:S01]  /*1b0c0*/  FADD.FTZ R82, R82, R7 ;  /* 0x0000000752527221 */ /* 0x000fe20000010000 */
[----:B------:R-:W-:-:S02]  /*1b0d0*/  FADD.FTZ R7, R39, R10 ;  /* 0x0000000a27077221 */ /* 0x000fc40000010000 */
[----:B------:R-:W-:Y:S01]  /*1b0e0*/  F2FP.SATFINITE.E4M3.F32.PACK_AB_MERGE_C R205, R60, R3, R73 ;  /* 0x000000033ccd723e */ /* 0x000fe20004807049 */
[----:B------:R-:W-:Y:S02]  /*1b0f0*/  IMAD.MOV.U32 R73, RZ, RZ, R119 ;  /* 0x000000ffff497224 */ /* 0x000fe400078e0077 */
[----:B------:R-:W-:Y:S01]  /*1b100*/  FADD.FTZ R26, R44, R7 ;  /* 0x000000072c1a7221 */ /* 0x000fe20000010000 */
[----:B------:R-:W3:Y:S01]  /*1b110*/  MUFU.EX2 R121, R121 ;  /* 0x0000007900797308 */ /* 0x000ee20000000800 */
[----:B0-----:R-:W-:-:S01]  /*1b120*/  FADD.FTZ R5, R117, R82 ;  /* 0x0000005275057221 */ /* 0x001fc20000010000 */
[C---:B------:R-:W-:Y:S01]  /*1b130*/  F2FP.SATFINITE.E4M3.F32.PACK_AB_MERGE_C R44, R129.reuse, R44, RZ ;  /* 0x0000002c812c723e */ /* 0x040fe200048070ff */
[----:B------:R-:W-:-:S01]  /*1b140*/  FADD.FTZ R129, R129, R26 ;  /* 0x0000001a81817221 */ /* 0x000fc20000010000 */
[--C-:B------:R-:W-:Y:S02]  /*1b150*/  IMAD.MOV.U32 R82, RZ, RZ, R119.reuse ;  /* 0x000000ffff527224 */ /* 0x100fe400078e0077 */
[----:B------:R-:W-:Y:S01]  /*1b160*/  F2FP.SATFINITE.E4M3.F32.PACK_AB_MERGE_C R206, R39, R34, R44 ;  /* 0x0000002227ce723e */ /* 0x000fe2000480702c */
[----:B-1----:R-:W-:Y:S01]  /*1b170*/  IMAD.MOV.U32 R61, RZ, RZ, R119 ;  /* 0x000000ffff3d7224 */ /* 0x002fe200078e0077 */
[----:B------:R0:W1:Y:S01]  /*1b180*/  MUFU.EX2 R6, R55 ;  /* 0x0000003700067308 */ /* 0x0000620000000800 */
[----:B--2---:R-:W-:-:S01]  /*1b190*/  FADD.FTZ R14, R84, R5 ;  /* 0x00000005540e7221 */ /* 0x004fc20000010000 */
[----:B------:R-:W-:-:S02]  /*1b1a0*/  IMAD.MOV.U32 R60, RZ, RZ, R119 ;  /* 0x000000ffff3c7224 */ /* 0x000fc400078e0077 */
[--C-:B------:R-:W-:Y:S02]  /*1b1b0*/  IMAD.MOV.U32 R44, RZ, RZ, R119.reuse ;  /* 0x000000ffff2c7224 */ /* 0x100fe400078e0077 */
[----:B------:R-:W-:Y:S02]  /*1b1c0*/  IMAD.MOV.U32 R39, RZ, RZ, R119 ;  /* 0x000000ffff277224 */ /* 0x000fe400078e0077 */
[----:B------:R-:W2:Y:S01]  /*1b1d0*/  MUFU.EX2 R65, R65 ;  /* 0x0000004100417308 */ /* 0x000ea20000000800 */
[----:B---3--:R-:W-:-:S01]  /*1b1e0*/  FADD.FTZ R5, R121, R14 ;  /* 0x0000000e79057221 */ /* 0x008fc20000010000 */
[----:B------:R-:W-:Y:S01]  /*1b1f0*/  FADD.FTZ R14, R40, R129 ;  /* 0x00000081280e7221 */ /* 0x000fe20000010000 */
[--C-:B0-----:R-:W-:Y:S02]  /*1b200*/  IMAD.MOV.U32 R55, RZ, RZ, R119.reuse ;  /* 0x000000ffff377224 */ /* 0x101fe400078e0077 */
[----:B------:R-:W-:Y:S02]  /*1b210*/  IMAD.MOV.U32 R34, RZ, RZ, R119 ;  /* 0x000000ffff227224 */ /* 0x000fe400078e0077 */
[----:B------:R-:W-:-:S01]  /*1b220*/  FADD.FTZ R7, R131, R14 ;  /* 0x0000000e83077221 */ /* 0x000fc20000010000 */
[----:B------:R-:W0:Y:S01]  /*1b230*/  MUFU.EX2 R48, R48 ;  /* 0x0000003000307308 */ /* 0x000e220000000800 */
[C---:B-1----:R-:W-:Y:S01]  /*1b240*/  F2FP.SATFINITE.E4M3.F32.PACK_AB_MERGE_C R121, R6.reuse, R121, RZ ;  /* 0x000000790679723e */ /* 0x042fe200048070ff */
[----:B------:R-:W-:-:S03]  /*1b250*/  FADD.FTZ R6, R6, R5 ;  /* 0x0000000506067221 */ /* 0x000fc60000010000 */
[----:B------:R-:W-:Y:S01]  /*1b260*/  F2FP.SATFINITE.E4M3.F32.PACK_AB_MERGE_C R207, R84, R117, R121 ;  /* 0x0000007554cf723e */ /* 0x000fe20004807079 */
[----:B------:R-:W-:Y:S02]  /*1b270*/  IMAD.MOV.U32 R117, RZ, RZ, R119 ;  /* 0x000000ffff757224 */ /* 0x000fe400078e0077 */
[----:B------:R-:W-:Y:S01]  /*1b280*/  MUFU.EX2 R28, R28 ;  /* 0x0000001c001c7308 */ /* 0x000fe20000000800 */
[----:B--2---:R-:W-:-:S01]  /*1b290*/  FADD.FTZ R5, R65, R6 ;  /* 0x0000000641057221 */ /* 0x004fc20000010000 */
[----:B------:R-:W-:-:S06]  /*1b2a0*/  IMAD.MOV.U32 R84, RZ, RZ, R119 ;  /* 0x000000ffff547224 */ /* 0x000fcc00078e0077 */
[----:B------:R-:W1:Y:S01]  /*1b2b0*/  MUFU.EX2 R15, R15 ;  /* 0x0000000f000f7308 */ /* 0x000e620000000800 */
[----:B0-----:R-:W-:-:S07]  /*1b2c0*/  FADD.FTZ R26, R48, R7 ;  /* 0x00000007301a7221 */ /* 0x001fce0000010000 */
[----:B------:R0:W2:Y:S08]  /*1b2d0*/  MUFU.EX2 R4, R27 ;  /* 0x0000001b00047308 */ /* 0x0000b00000000800 */
[----:B------:R-:W3:Y:S01]  /*1b2e0*/  MUFU.EX2 R24, R24 ;  /* 0x0000001800187308 */ /* 0x000ee20000000800 */
[----:B-1----:R-:W-:Y:S02]  /*1b2f0*/  F2FP.SATFINITE.E4M3.F32.PACK_AB_MERGE_C R7, R15, R28, RZ ;  /* 0x0000001c0f07723e */ /* 0x002fe400048070ff */
[----:B0-----:R-:W-:-:S05]  /*1b300*/  MOV R27, R119 ;  /* 0x00000077001b7202 */ /* 0x001fca0000000f00 */
[----:B------:R-:W0:Y:S01]  /*1b310*/  MUFU.EX2 R123, R123 ;  /* 0x0000007b007b7308 */ /* 0x000e220000000800 */
[----:B--2---:R-:W-:-:S07]  /*1b320*/  FADD.FTZ R14, R4, R5 ;  /* 0x00000005040e7221 */ /* 0x004fce0000010000 */
[----:B------:R-:W1:Y:S01]  /*1b330*/  MUFU.EX2 R133, R133 ;  /* 0x0000008500857308 */ /* 0x000e620000000800 */
[----:B---3--:R-:W-:Y:S01]  /*1b340*/  F2FP.SATFINITE.E4M3.F32.PACK_AB_MERGE_C R202, R135, R24, R7 ;  /* 0x0000001887ca723e */ /* 0x008fe20004807007 */
[----:B------:R-:W-:Y:S02]  /*1b350*/  VIADD R7, R105, 0xfffffffe ;  /* 0xfffffffe69077836 */ /* 0x000fe40000000000 */
[----:B------:R-:W-:-:S03]  /*1b360*/  IMAD.MOV.U32 R105, RZ, RZ, R119 ;  /* 0x000000ffff697224 */ /* 0x000fc600078e0077 */
[----:B------:R-:W-:Y:S01]  /*1b370*/  ISETP.GE.AND P0, PT, R7, R20, PT ;  /* 0x000000140700720c */ /* 0x000fe20003f06270 */
[----:B------:R2:W3:Y:S01]  /*1b380*/  MUFU.EX2 R8, R69 ;  /* 0x0000004500087308 */ /* 0x0004e20000000800 */
[----:B0-----:R-:W-:-:S07]  /*1b390*/  FADD.FTZ R3, R123, R14 ;  /* 0x0000000e7b037221 */ /* 0x001fce0000010000 */
[----:B------:R-:W0:Y:S01]  /*1b3a0*/  MUFU.EX2 R125, R125 ;  /* 0x0000007d007d7308 */ /* 0x000e220000000800 */
[C---:B-1----:R-:W-:Y:S01]  /*1b3b0*/  F2FP.SATFINITE.E4M3.F32.PACK_AB_MERGE_C R48, R133.reuse, R48, RZ ;  /* 0x000000308530723e */ /* 0x042fe200048070ff */
[----:B------:R-:W-:Y:S01]  /*1b3c0*/  FADD.FTZ R133, R133, R26 ;  /* 0x0000001a85857221 */ /* 0x000fe20000010000 */
[----:B--2---:R-:W-:Y:S02]  /*1b3d0*/  IMAD.MOV.U32 R69, RZ, RZ, R119 ;  /* 0x000000ffff457224 */ /* 0x004fe400078e0077 */
[----:B------:R-:W-:Y:S01]  /*1b3e0*/  F2FP.SATFINITE.E4M3.F32.PACK_AB_MERGE_C R200, R131, R40, R48 ;  /* 0x0000002883c8723e */ /* 0x000fe20004807030 */
[----:B------:R-:W-:-:S01]  /*1b3f0*/  FADD.FTZ R14, R24, R133 ;  /* 0x00000085180e7221 */ /* 0x000fc20000010000 */
[----:B------:R-:W-:Y:S01]  /*1b400*/  IMAD.MOV.U32 R48, RZ, RZ, R119 ;  /* 0x000000ffff307224 */ /* 0x000fe200078e0077 */
[----:B------:R1:W2:Y:S01]  /*1b410*/  MUFU.EX2 R10, R57 ;  /* 0x00000039000a7308 */ /* 0x0002a20000000800 */
[C---:B---3--:R-:W-:Y:S01]  /*1b420*/  F2FP.SATFINITE.E4M3.F32.PACK_AB_MERGE_C R123, R8.reuse, R123, RZ ;  /* 0x0000007b087b723e */ /* 0x048fe200048070ff */
[----:B------:R-:W-:Y:S01]  /*1b430*/  FADD.FTZ R8, R8, R3 ;  /* 0x0000000308087221 */ /* 0x000fe20000010000 */
[----:B------:R-:W-:-:S01]  /*1b440*/  FADD.FTZ R5, R135, R14 ;  /* 0x0000000e87057221 */ /* 0x000fc20000010000 */
[----:B------:R-:W-:Y:S01]  /*1b450*/  IMAD.MOV.U32 R40, RZ, RZ, R119 ;  /* 0x000000ffff287224 */ /* 0x000fe200078e0077 */
[----:B------:R-:W-:Y:S01]  /*1b460*/  F2FP.SATFINITE.E4M3.F32.PACK_AB_MERGE_C R201, R4, R65, R123 ;  /* 0x0000004104c9723e */ /* 0x000fe2000480707b */
[----:B------:R-:W-:-:S02]  /*1b470*/  IMAD.MOV.U32 R65, RZ, RZ, R119 ;  /* 0x000000ffff417224 */ /* 0x000fc400078e0077 */
[----:B------:R-:W-:-:S01]  /*1b480*/  FADD.FTZ R28, R28, R5 ;  /* 0x000000051c1c7221 */ /* 0x000fc20000010000 */
[----:B------:R-:W3:Y:S01]  /*1b490*/  MUFU.EX2 R127, R127 ;  /* 0x0000007f007f7308 */ /* 0x000ee20000000800 */
[----:B0-----:R-:W-:-:S01]  /*1b4a0*/  FADD.FTZ R3, R125, R8 ;  /* 0x000000087d037221 */ /* 0x001fc20000010000 */
[--C-:B-1----:R-:W-:Y:S02]  /*1b4b0*/  IMAD.MOV.U32 R57, RZ, RZ, R119.reuse ;  /* 0x000000ffff397224 */ /* 0x102fe400078e0077 */
[--C-:B------:R-:W-:Y:S02]  /*1b4c0*/  IMAD.MOV.U32 R26, RZ, RZ, R119.reuse ;  /* 0x000000ffff1a7224 */ /* 0x100fe400078e0077 */
[----:B------:R-:W-:Y:S02]  /*1b4d0*/  IMAD.MOV.U32 R24, RZ, RZ, R119 ;  /* 0x000000ffff187224 */ /* 0x000fe400078e0077 */
[----:B------:R0:W1:Y:S01]  /*1b4e0*/  MUFU.EX2 R6, R41 ;  /* 0x0000002900067308 */ /* 0x0000620000000800 */
[----:B--2---:R-:W-:-:S04]  /*1b4f0*/  FADD.FTZ R4, R10, R3 ;  /* 0x000000030a047221 */ /* 0x004fc80000010000 */
[----:B---3--:R-:W-:Y:S01]  /*1b500*/  FADD.FTZ R3, R127, R4 ;  /* 0x000000047f037221 */ /* 0x008fe20000010000 */
[----:B------:R-:W-:-:S01]  /*1b510*/  FADD.FTZ R4, R15, R28 ;  /* 0x0000001c0f047221 */ /* 0x000fc20000010000 */
[--C-:B0-----:R-:W-:Y:S02]  /*1b520*/  IMAD.MOV.U32 R41, RZ, RZ, R119.reuse ;  /* 0x000000ffff297224 */ /* 0x101fe400078e0077 */
[----:B------:R-:W-:Y:S01]  /*1b530*/  IMAD.MOV.U32 R28, RZ, RZ, R119 ;  /* 0x000000ffff1c7224 */ /* 0x000fe200078e0077 */
[C---:B-1----:R-:W-:Y:S01]  /*1b540*/  F2FP.SATFINITE.E4M3.F32.PACK_AB_MERGE_C R8, R6.reuse, R127, RZ ;  /* 0x0000007f0608723e */ /* 0x042fe200048070ff */
        /* <DEDUP_REMOVED lines=54> */
[----:B------:R-:W-:-:S07]  /*1b8b0*/  CS2R R24, SRZ ;  /* 0x0000000000187805 */ /* 0x000fce000001ff00 */
.L_x_5144:
        /* <DEDUP_REMOVED lines=8> */
.L_x_5135:
[----:B------:R-:W-:-:S04]  /*1b940*/  IADD3 R0, R9, 0x1, RZ ;  /* 0x0000000109007810 */ /* 0x000fc80007ffe0ff */
[----:B------:R-:W-:-:S04]  /*1b950*/  ISETP.NE.AND P2, PT, R0, 0x2, PT ;  /* 0x000000020000780c */ /* 0x000fc80003f45270 */
[----:B------:R-:W-:Y:S02]  /*1b960*/  SEL R13, R0, RZ, P2 ;  /* 0x000000ff000d7207 */ /* 0x000fe40001000000 */
[----:B------:R-:W-:-:S03]  /*1b970*/  SHF.L.U32 R0, R220, 0x1f, RZ ;  /* 0x0000001fdc007819 */ /* 0x000fc600000006ff */
[----:B------:R-:W-:-:S04]  /*1b980*/  IMAD R13, R13, 0x8, R16 ;  /* 0x000000080d0d7824 */ /* 0x000fc800078e0210 */
[----:B------:R0:W1:Y:S01]  /*1b990*/  SYNCS.PHASECHK.TRANS64.TRYWAIT P2, [R13+URZ+0x33430], R0 ;  /* 0x033430000d0075a7 */ /* 0x000062000804017f */
[----:B------:R-:W-:Y:S05]  /*1b9a0*/  @!P1 BRA `(.L_x_5136) ;  /* 0x0000000000049947 */ /* 0x000fea0003800000 */
[----:B------:R-:W-:Y:S01]  /*1b9b0*/  BPT.TRAP 0x1 ;  /* 0x000000040000795c */ /* 0x000fe20000300000 */
.L_x_5136:
[----:B------:R-:W-:Y:S04]  /*1b9c0*/  BSSY B0, `(.L_x_5134) ;  /* 0x0000004000007945 */ /* 0x000fe80003800000 */
[----:B-1----:R-:W-:Y:S05]  /*1b9d0*/  @P2 BRA `(.L_x_5137) ;  /* 0x0000000000082947 */ /* 0x002fea0003800000 */
[----:B------:R-:W1:Y:S02]  /*1b9e0*/  SYNCS.PHASECHK.TRANS64.TRYWAIT P2, [R13+URZ+0x33430], R0 ;  /* 0x033430000d0075a7 */ /* 0x000e64000804017f */
[----:B-1----:R-:W-:Y:S05]  /*1b9f0*/  @!P2 BRA `(.L_x_5138) ;  /* 0x00000130008ca947 */ /* 0x002fea0003800000 */
.L_x_5137:
[----:B------:R-:W-:Y:S05]  /*1ba00*/  BSYNC B0 ;  /* 0x0000000000007941 */ /* 0x000fea0003800000 */
.L_x_5134:
[----:B01----:R-:W0:Y:S01]  /*1ba10*/  S2R R0, SR_TID.X ;  /* 0x0000000000007919 */ /* 0x003e220000002100 */
[----:B------:R-:W-:Y:S01]  /*1ba20*/  VIADD R10, R9, 0x1 ;  /* 0x00000001090a7836 */ /* 0x000fe20000000000 */
[----:B------:R-:W-:Y:S05]  /*1ba30*/  WARPSYNC.ALL ;  /* 0x0000000000007948 */ /* 0x000fea0003800000 */
[C---:B------:R-:W-:Y:S01]  /*1ba40*/  ISETP.NE.AND P2, PT, R10.reuse, 0x2, PT ;  /* 0x000000020a00780c */ /* 0x040fe20003f45270 */
[----:B------:R-:W-:Y:S01]  /*1ba50*/  IMAD.MOV.U32 R13, RZ, RZ, -0x7fffffe0 ;  /* 0x80000020ff0d7424 */ /* 0x000fe200078e00ff */
[----:B------:R-:W-:Y:S01]  /*1ba60*/  UMOV UR48, UR24 ;  /* 0x0000001800307c82 */ /* 0x000fe20008000000 */
[----:B------:R-:W-:Y:S01]  /*1ba70*/  UMOV UR49, UR25 ;  /* 0x0000001900317c82 */ /* 0x000fe20008000000 */
[----:B------:R-:W-:Y:S01]  /*1ba80*/  SEL R10, R10, RZ, P2 ;  /* 0x000000ff0a0a7207 */ /* 0x000fe20001000000 */
[----:B------:R-:W-:Y:S01]  /*1ba90*/  IMAD.MOV.U32 R15, RZ, RZ, -0x7fffffe0 ;  /* 0x80000020ff0f7424 */ /* 0x000fe200078e00ff */
[----:B------:R-:W-:Y:S01]  /*1baa0*/  R2UR UR51, R13 ;  /* 0x000000000d3372ca */ /* 0x000fe200000e0000 */
[----:B------:R-:W-:Y:S01]  /*1bab0*/  UMOV UR44, UR24 ;  /* 0x00000018002c7c82 */ /* 0x000fe20008000000 */
[----:B------:R-:W-:Y:S01]  /*1bac0*/  UMOV UR45, UR25 ;  /* 0x00000019002d7c82 */ /* 0x000fe20008000000 */
[----:B------:R-:W-:Y:S01]  /*1bad0*/  IMAD R12, R10, 0x780, R11 ;  /* 0x000007800a0c7824 */ /* 0x000fe200078e020b */
[----:B------:R-:W-:Y:S01]  /*1bae0*/  R2UR UR47, R15 ;  /* 0x000000000f2f72ca */ /* 0x000fe200000e0000 */
[----:B------:R-:W-:Y:S01]  /*1baf0*/  IMAD.MOV.U32 R123, RZ, RZ, -0x7fffffe0 ;  /* 0x80000020ff7b7424 */ /* 0x000fe200078e00ff */
[----:B------:R-:W-:Y:S01]  /*1bb00*/  UMOV UR28, UR24 ;  /* 0x00000018001c7c82 */ /* 0x000fe20008000000 */
[C---:B------:R-:W-:Y:S01]  /*1bb10*/  VIADD R14, R12.reuse, 0x80 ;  /* 0x000000800c0e7836 */ /* 0x040fe20000000000 */
[C---:B------:R-:W-:Y:S01]  /*1bb20*/  R2UR UR50, R12.reuse ;  /* 0x000000000c3272ca */ /* 0x040fe200000e0000 */
[----:B------:R-:W-:Y:S01]  /*1bb30*/  VIADD R122, R12, 0x100 ;  /* 0x000001000c7a7836 */ /* 0x000fe20000000000 */
[----:B------:R-:W-:Y:S01]  /*1bb40*/  R2UR UR27, R123 ;  /* 0x000000007b1b72ca */ /* 0x000fe200000e0000 */
[----:B------:R-:W-:Y:S01]  /*1bb50*/  IMAD.MOV.U32 R121, RZ, RZ, -0x7fffffe0 ;  /* 0x80000020ff797424 */ /* 0x000fe200078e00ff */
[----:B------:R-:W-:Y:S01]  /*1bb60*/  R2UR UR46, R14 ;  /* 0x000000000e2e72ca */ /* 0x000fe200000e0000 */
[----:B------:R-:W-:Y:S01]  /*1bb70*/  UMOV UR29, UR25 ;  /* 0x00000019001d7c82 */ /* 0x000fe20008000000 */
[----:B------:R-:W-:Y:S01]  /*1bb80*/  R2UR UR26, R122 ;  /* 0x000000007a1a72ca */ /* 0x000fe200000e0000 */
[C---:B------:R-:W-:Y:S01]  /*1bb90*/  VIADD R14, R12.reuse, 0x200 ;  /* 0x000002000c0e7836 */ /* 0x040fe20000000000 */
[C---:B------:R-:W-:Y:S01]  /*1bba0*/  IADD3 R120, R12.reuse, 0x180, RZ ;  /* 0x000001800c787810 */ /* 0x040fe20007ffe0ff */
[----:B------:R-:W-:Y:S01]  /*1bbb0*/  VIADD R122, R12, 0x2 ;  /* 0x000000020c7a7836 */ /* 0x000fe20000000000 */
[----:B------:R-:W-:Y:S01]  /*1bbc0*/  R2UR UR31, R121 ;  /* 0x00000000791f72ca */ /* 0x000fe200000e0000 */
[----:B------:R-:W-:Y:S01]  /*1bbd0*/  IMAD.MOV.U32 R121, RZ, RZ, -0x7fffffe0 ;  /* 0x80000020ff797424 */ /* 0x000fe200078e00ff */
[----:B0-----:R-:W-:Y:S01]  /*1bbe0*/  SHF.R.U32.HI R0, RZ, 0x7, R0 ;  /* 0x00000007ff007819 */ /* 0x001fe20000011600 */
[----:B------:R-:W-:Y:S01]  /*1bbf0*/  UMOV UR32, UR24 ;  /* 0x0000001800207c82 */ /* 0x000fe20008000000 */
[----:B------:R-:W-:Y:S01]  /*1bc00*/  R2UR UR30, R120 ;  /* 0x00000000781e72ca */ /* 0x000fe200000e0000 */
[----:B------:R-:W-:Y:S01]  /*1bc10*/  VIADD R120, R12, 0x82 ;  /* 0x000000820c787836 */ /* 0x000fe20000000000 */
[----:B------:R-:W-:Y:S01]  /*1bc20*/  R2UR UR34, R14 ;  /* 0x000000000e2272ca */ /* 0x000fe200000e0000 */
[----:B------:R-:W-:Y:S01]  /*1bc30*/  VIADD R0, R0, 0x8 ;  /* 0x0000000800007836 */ /* 0x000fe20000000000 */
[----:B------:R-:W-:Y:S01]  /*1bc40*/  R2UR UR35, R15 ;  /* 0x000000000f2372ca */ /* 0x000fe200000e0000 */
[----:B------:R-:W-:Y:S01]  /*1bc50*/  UMOV UR33, UR25 ;  /* 0x0000001900217c82 */ /* 0x000fe20008000000 */
[----:B------:R-:W-:Y:S01]  /*1bc60*/  R2UR UR6, R122 ;  /* 0x000000007a0672ca */ /* 0x000fe200000e0000 */
[----:B------:R-:W-:Y:S01]  /*1bc70*/  VIADD R14, R12, 0x102 ;  /* 0x000001020c0e7836 */ /* 0x000fe20000000000 */
[----:B------:R0:W-:Y:S01]  /*1bc80*/  BAR.SYNC.DEFER_BLOCKING R0, 0x100 ;  /* 0x000400000000751d */ /* 0x0001e20000010000 */
[----:B------:R-:W-:Y:S01]  /*1bc90*/  R2UR UR7, R123 ;  /* 0x000000007b0772ca */ /* 0x000fe200000e0000 */
[----:B------:R-:W-:Y:S01]  /*1bca0*/  IMAD.MOV.U32 R13, RZ, RZ, -0x7fffffe0 ;  /* 0x80000020ff0d7424 */ /* 0x000fe200078e00ff */
[----:B------:R-:W-:-:S03]  /*1bcb0*/  MOV R15, 0x80000020 ;  /* 0x80000020000f7802 */ /* 0x000fc60000000f00 */
        /* <DEDUP_REMOVED lines=74> */
[----:B------:R-:W-:-:S03]  /*1c160*/  IMAD.MOV.U32 R15, RZ, RZ, -0x7fffffe0 ;  /* 0x80000020ff0f7424 */ /* 0x000fc600078e00ff */
        /* <DEDUP_REMOVED lines=149> */
.L_x_5140:
[----:B------:R-:W-:Y:S01]  /*1cac0*/  SHF.L.U32 R0, R8, 0x1f, RZ ;  /* 0x0000001f08007819 */ /* 0x000fe200000006ff */
[----:B------:R-:W-:-:S04]  /*1cad0*/  IMAD R8, R9, 0x8, R16 ;  /* 0x0000000809087824 */ /* 0x000fc800078e0210 */
[----:B------:R0:W1:Y:S01]  /*1cae0*/  SYNCS.PHASECHK.TRANS64.TRYWAIT P0, [R8+URZ+0x33450], R0 ;  /* 0x03345000080075a7 */ /* 0x000062000800017f */
[----:B------:R-:W-:Y:S05]  /*1caf0*/  @!P1 BRA `(.L_x_5141) ;  /* 0x0000000000049947 */ /* 0x000fea0003800000 */
[----:B------:R-:W-:Y:S01]  /*1cb00*/  BPT.TRAP 0x1 ;  /* 0x000000040000795c */ /* 0x000fe20000300000 */
.L_x_5141:
[----:B-1----:R-:W-:Y:S05]  /*1cb10*/  @P0 BRA `(.L_x_5139) ;  /* 0x0000000000080947 */ /* 0x002fea0003800000 */
[----:B------:R-:W1:Y:S02]  /*1cb20*/  SYNCS.PHASECHK.TRANS64.TRYWAIT P0, [R8+URZ+0x33450], R0 ;  /* 0x03345000080075a7 */ /* 0x000e64000800017f */
[----:B-1----:R-:W-:Y:S05]  /*1cb30*/  @!P0 BRA `(.L_x_5142) ;  /* 0x0000012000508947 */ /* 0x002fea0003800000 */
.L_x_5139:
[----:B01----:R-:W2:Y:S04]  /*1cb40*/  LDL R8, [R1] ;  /* 0x0000000001087983 */ /* 0x003ea80000100800 */
[----:B------:R-:W3:Y:S01]  /*1cb50*/  LDL R21, [R1+0x4] ;  /* 0x0000040001157983 */ /* 0x000ee20000100800 */
[----:B------:R-:W-:Y:S01]  /*1cb60*/  VIADD R0, R16, 0x200 ;  /* 0x0000020010007836 */ /* 0x000fe20000000000 */
        /* <DEDUP_REMOVED lines=8> */
[----:B------:R-:W-:Y:S02]  /*1cbf0*/  IMAD R12, R9, 0x780, R0 ;  /* 0x00000780090c7824 */ /* 0x000fe400078e0200 */
[----:B------:R-:W-:-:S03]  /*1cc00*/  IMAD.SHL.U32 R0, R225, 0x80, RZ ;  /* 0x00000080e1007824 */ /* 0x000fc600078e00ff */
[C---:B------:R-:W-:Y:S01]  /*1cc10*/  R2UR UR6, R12.reuse ;  /* 0x000000000c0672ca */ /* 0x040fe200000e0000 */
[----:B------:R-:W-:Y:S01]  /*1cc20*/  IMAD R0, R7, -0xa0, R0 ;  /* 0xffffff6007007824 */ /* 0x000fe200078e0200 */
[----:B------:R-:W-:-:S04]  /*1cc30*/  IADD3 R14, R12, 0x180, RZ ;  /* 0x000001800c0e7810 */ /* 0x000fc80007ffe0ff */
[----:B------:R-:W-:-:S05]  /*1cc40*/  IADD3 R0, R0, 0x1, R234 ;  /* 0x0000000100007810 */ /* 0x000fca0007ffe0ea */
[----:B------:R-:W-:Y:S02]  /*1cc50*/  IMAD.IADD R0, R0, 0x1, -R227 ;  /* 0x0000000100007824 */ /* 0x000fe400078e0ae3 */
[----:B------:R-:W-:Y:S01]  /*1cc60*/  QGMMA.64x192x32.F32.E4M3.E4M3 R24, R216, gdesc[UR4], R24, gsb0 ;  /* 0x02e00004d8187df3 */ /* 0x000fe20008000818 */
[----:B------:R-:W-:Y:S01]  /*1cc70*/  R2UR UR6, R14 ;  /* 0x000000000e0672ca */ /* 0x000fe200000e0000 */
[----:B------:R-:W-:Y:S01]  /*1cc80*/  VIADD R14, R12, 0x300 ;  /* 0x000003000c0e7836 */ /* 0x000fe20000000000 */
[----:B------:R-:W-:Y:S01]  /*1cc90*/  R2UR UR7, R15 ;  /* 0x000000000f0772ca */ /* 0x000fe200000e0000 */
[----:B------:R-:W-:Y:S01]  /*1cca0*/  IMAD.MOV.U32 R15, RZ, RZ, -0x3ffffff0 ;  /* 0xc0000010ff0f7424 */ /* 0x000fe200078e00ff */
[----:B------:R-:W-:Y:S02]  /*1ccb0*/  WARPGROUP.DEPBAR.LE gsb0, 0x0 ;  /* 0x00008000000079c5 */ /* 0x000fe40000010000 */
[----:B------:R-:W-:-:S06]  /*1ccc0*/  WARPGROUP.ARRIVE ;  /* 0x00000000000079c5 */ /* 0x000fcc0000000000 */
[----:B------:R-:W0:Y:S07]  /*1ccd0*/  S2R R219, SR_TID.X ;  /* 0x0000000000db7919 */ /* 0x000e2e0000002100 */
[----:B------:R-:W-:Y:S01]  /*1cce0*/  QGMMA.64x192x32.F32.E4M3.E4M3 R24, R212, gdesc[UR4], R24, gsb0 ;  /* 0x02e00004d4187df3 */ /* 0x000fe20008000818 */
[----:B------:R-:W-:Y:S01]  /*1ccf0*/  R2UR UR6, R14 ;  /* 0x000000000e0672ca */ /* 0x000fe200000e0000 */
[----:B------:R-:W-:Y:S01]  /*1cd00*/  VIADD R14, R12, 0x480 ;  /* 0x000004800c0e7836 */ /* 0x000fe20000000000 */
[----:B------:R-:W-:Y:S01]  /*1cd10*/  R2UR UR7, R15 ;  /* 0x000000000f0772ca */ /* 0x000fe200000e0000 */
[----:B------:R-:W-:-:S02]  /*1cd20*/  IMAD.MOV.U32 R15, RZ, RZ, -0x3ffffff0 ;  /* 0xc0000010ff0f7424 */ /* 0x000fc400078e00ff */
[----:B------:R-:W-:Y:S02]  /*1cd30*/  VIADD R12, R12, 0x600 ;  /* 0x000006000c0c7836 */ /* 0x000fe40000000000 */
[----:B--2---:R-:W-:-:S05]  /*1cd40*/  IMAD R0, R8, -0x2, R0 ;  /* 0xfffffffe08007824 */ /* 0x004fca00078e0200 */
[----:B---3--:R-:W-:-:S04]  /*1cd50*/  IADD3 R8, R21, R0, RZ ;  /* 0x0000000015087210 */ /* 0x008fc80007ffe0ff */
        /* <DEDUP_REMOVED lines=122> */
[----:B------:R-:W-:-:S02]  /*1d500*/  R2UR UR6, R14 ;  /* 0x000000000e0672ca */ /* 0x000fc400000e0000 */
[----:B------:R-:W-:Y:S02]  /*1d510*/  FMNMX.FTZ R0, R133, R0, !PT ;  /* 0x0000000085007209 */ /* 0x000fe40007810000 */
[----:B------:R-:W-:-:S03]  /*1d520*/  R2UR UR7, R15 ;  /* 0x000000000f0772ca */ /* 0x000fc600000e0000 */
[----:B------:R-:W1:Y:S02]  /*1d530*/  SHFL.BFLY PT, R13, R0, 0x2, 0x1f ;  /* 0x0c401f00000d7f89 */ /* 0x000e6400000e0000 */
[----:B-1----:R-:W-:Y:S01]  /*1d540*/  FMNMX.FTZ R0, R0, R13, !PT ;  /* 0x0000000d00007209 */ /* 0x002fe20007810000 */
[----:B------:R-:W-:-:S04]  /*1d550*/  IMAD.MOV.U32 R13, RZ, RZ, -0x3ffffff0 ;  /* 0xc0000010ff0d7424 */ /* 0x000fc800078e00ff */
[----:B------:R-:W1:Y:S02]  /*1d560*/  SHFL.BFLY PT, R14, R0, 0x1, 0x1f ;  /* 0x0c201f00000e7f89 */ /* 0x000e6400000e0000 */
[----:B-1----:R-:W-:-:S04]  /*1d570*/  FMNMX.FTZ R0, R0, R14, !PT ;  /* 0x0000000e00007209 */ /* 0x002fc80007810000 */
[----:B------:R-:W-:Y:S01]  /*1d580*/  FSETP.NEU.FTZ.AND P0, PT, R0, -INF , PT ;  /* 0xff8000000000780b */ /* 0x000fe20003f1d000 */
[----:B------:R-:W-:Y:S02]  /*1d590*/  WARPGROUP.DEPBAR.LE gsb0, 0x0 ;  /* 0x00008000000079c5 */ /* 0x000fe40000010000 */
[----:B------:R-:W-:-:S06]  /*1d5a0*/  WARPGROUP.ARRIVE ;  /* 0x00000000000079c5 */ /* 0x000fcc0000000000 */
[----:B------:R-:W-:Y:S01]  /*1d5b0*/  QGMMA.64x192x32.F32.E4M3.E4M3 R24, R204, gdesc[UR4], R24, gsb0 ;  /* 0x02e00004cc187df3 */ /* 0x000fe20008000818 */
[----:B------:R-:W-:Y:S01]  /*1d5c0*/  R2UR UR6, R12 ;  /* 0x000000000c0672ca */ /* 0x000fe200000e0000 */
[----:B------:R-:W-:Y:S01]  /*1d5d0*/  VIADD R12, R8, 0x8 ;  /* 0x00000008080c7836 */ /* 0x000fe20000000000 */
[----:B------:R-:W-:Y:S01]  /*1d5e0*/  R2UR UR7, R13 ;  /* 0x000000000d0772ca */ /* 0x000fe200000e0000 */
[----:B------:R-:W-:-:S03]  /*1d5f0*/  FFMA.FTZ R13, R2, R0, -8 ;  /* 0xc1000000020d7423 */ /* 0x000fc60000010000 */
[C---:B------:R-:W-:Y:S02]  /*1d600*/  ISETP.GT.AND P2, PT, R12.reuse, RZ, PT ;  /* 0x000000ff0c00720c */ /* 0x040fe40003f44270 */
[----:B------:R-:W-:Y:S02]  /*1d610*/  FSEL R13, R13, RZ, P0 ;  /* 0x000000ff0d0d7208 */ /* 0x000fe40000000000 */
[----:B------:R-:W-:Y:S02]  /*1d620*/  ISETP.GT.AND P3, PT, R12, 0x1, PT ;  /* 0x000000010c00780c */ /* 0x000fe40003f64270 */
[----:B------:R-:W-:Y:S01]  /*1d630*/  FSEL R186, R186, -INF , P2 ;  /* 0xff800000baba7808 */ /* 0x000fe20001000000 */
[C-C-:B------:R-:W-:Y:S01]  /*1d640*/  FFMA.FTZ R14, R2.reuse, R184, -R13.reuse ;  /* 0x000000b8020e7223 */ /* 0x140fe2000001080d */
[----:B------:R-:W-:-:S01]  /*1d650*/  FFMA.FTZ R15, R2, R185, -R13 ;  /* 0x000000b9020f7223 */ /* 0x000fc2000001080d */
[C-C-:B------:R-:W-:Y:S01]  /*1d660*/  FFMA.FTZ R184, R2.reuse, R189, -R13.reuse ;  /* 0x000000bd02b87223 */ /* 0x140fe2000001080d */
[----:B------:R-:W-:-:S01]  /*1d670*/  FFMA.FTZ R185, R2, R192, -R13 ;  /* 0x000000c002b97223 */ /* 0x000fc2000001080d */
[----:B------:R-:W-:Y:S01]  /*1d680*/  ISETP.GT.AND P2, PT, R12, 0x8, PT ;  /* 0x000000080c00780c */ /* 0x000fe20003f44270 */
[----:B------:R-:W-:-:S01]  /*1d690*/  FFMA.FTZ R21, R2, R188, -R13 ;  /* 0x000000bc02157223 */ /* 0x000fc2000001080d */
[----:B------:R-:W-:Y:S01]  /*1d6a0*/  FSEL R189, R187, -INF , P3 ;  /* 0xff800000bbbd7808 */ /* 0x000fe20001800000 */
[----:B------:R-:W-:-:S01]  /*1d6b0*/  FFMA.FTZ R188, R2, R193, -R13 ;  /* 0x000000c102bc7223 */ /* 0x000fc2000001080d */
[----:B------:R-:W-:Y:S01]  /*1d6c0*/  FMNMX.FTZ R192, R186, R5, !PT ;  /* 0x00000005bac07209 */ /* 0x000fe20007810000 */
        /* <DEDUP_REMOVED lines=31> */
[----:B------:R-:W-:Y:S01]  /*1d8c0*/  FSEL R199, R199, -INF , P3 ;  /* 0xff800000c7c77808 */ /* 0x000fe20001800000 */
[----:B------:R-:W-:-:S01]  /*1d8d0*/  FFMA.FTZ R164, R2, R164, -R13 ;  /* 0x000000a402a47223 */ /* 0x000fc2000001080d */
[----:B------:R-:W-:Y:S01]  /*1d8e0*/  ISETP.GT.AND P2, PT, R12, 0x20, PT ;  /* 0x000000200c00780c */ /* 0x000fe20003f44270 */
        /* <DEDUP_REMOVED lines=39> */
[----:B------:R-:W-:Y:S01]  /*1db60*/  FSEL R183, R183, -INF , P3 ;  /* 0xff800000b7b77808 */ /* 0x000fe20001800000 */
[----:B------:R-:W-:Y:S01]  /*1db70*/  MUFU.EX2 R15, R15 ;  /* 0x0000000f000f7308 */ /* 0x000fe20000000800 */
[----:B------:R-:W-:Y:S02]  /*1db80*/  ISETP.GT.AND P2, PT, R12, 0x40, PT ;  /* 0x000000400c00780c */ /* 0x000fe40003f44270 */
        /* <DEDUP_REMOVED lines=63> */
[----:B------:R-:W-:Y:S02]  /*1df80*/  WARPGROUP.DEPBAR.LE gsb0, 0x0 ;  /* 0x00008000000079c5 */ /* 0x000fe40000010000 */
[----:B------:R-:W-:Y:S01]  /*1df90*/  FMNMX.FTZ R192, R151, R192, !PT ;  /* 0x000000c097c07209 */ /* 0x000fe20007810000 */
[----:B------:R-:W-:Y:S01]  /*1dfa0*/  WARPGROUP.ARRIVE ;  /* 0x00000000000079c5 */ /* 0x000fe20000000000 */
[----:B------:R-:W-:Y:S01]  /*1dfb0*/  ISETP.GT.AND P2, PT, R12, 0x88, PT ;  /* 0x000000880c00780c */ /* 0x000fe20003f44270 */
[----:B------:R-:W-:Y:S01]  /*1dfc0*/  MUFU.EX2 R181, R181 ;  /* 0x000000b500b57308 */ /* 0x000fe20000000800 */
[----:B------:R-:W-:-:S02]  /*1dfd0*/  FSEL R123, R123, -INF , P3 ;  /* 0xff8000007b7b7808 */ /* 0x000fc40001800000 */
[----:B------:R-:W-:Y:S01]  /*1dfe0*/  FMNMX.FTZ R192, R122, R192, !PT ;  /* 0x000000c07ac07209 */ /* 0x000fe20007810000 */
[----:B------:R-:W-:Y:S01]  /*1dff0*/  QGMMA.64x192x32.F32.E4M3.E4M3 R24, R200, gdesc[UR4], R24, gsb0 ;  /* 0x02e00004c8187df3 */ /* 0x000fe20008000818 */
[----:B------:R-:W-:Y:S02]  /*1e000*/  ISETP.GT.AND P3, PT, R12, 0x89, PT ;  /* 0x000000890c00780c */ /* 0x000fe40003f64270 */
[----:B------:R-:W-:Y:S01]  /*1e010*/  FSEL R126, R126, -INF , P2 ;  /* 0xff8000007e7e7808 */ /* 0x000fe20001000000 */
[----:B------:R-:W-:Y:S01]  /*1e020*/  MUFU.EX2 R152, R152 ;  /* 0x0000009800987308 */ /* 0x000fe20000000800 */
[----:B------:R-:W-:Y:S02]  /*1e030*/  FMNMX.FTZ R192, R123, R192, !PT ;  /* 0x000000c07bc07209 */ /* 0x000fe40007810000 */
        /* <DEDUP_REMOVED lines=8> */
[----:B------:R-:W-:Y:S01]  /*1e0c0*/  MUFU.EX2 R156, R156 ;  /* 0x0000009c009c7308 */ /* 0x000fe20000000800 */
[----:B------:R-:W-:-:S02]  /*1e0d0*/  FSEL R131, R131, -INF , P3 ;  /* 0xff80000083837808 */ /* 0x000fc40001800000 */
[----:B------:R-:W-:Y:S02]  /*1e0e0*/  FMNMX.FTZ R192, R130, R192, !PT ;  /* 0x000000c082c07209 */ /* 0x000fe40007810000 */
[----:B------:R-:W-:Y:S01]  /*1e0f0*/  ISETP.GT.AND P3, PT, R12, 0x99, PT ;  /* 0x000000990c00780c */ /* 0x000fe20003f64270 */
[--C-:B------:R-:W-:Y:S01]  /*1e100*/  FFMA.FTZ R12, R2, R140, -R13.reuse ;  /* 0x0000008c020c7223 */ /* 0x100fe2000001080d */
[----:B------:R-:W-:Y:S01]  /*1e110*/  FSEL R134, R134, -INF , P2 ;  /* 0xff80000086867808 */ /* 0x000fe20001000000 */
[----:B------:R-:W-:Y:S01]  /*1e120*/  FFMA.FTZ R13, R2, R133, -R13 ;  /* 0x00000085020d7223 */ /* 0x000fe2000001080d */
[----:B------:R-:W-:Y:S01]  /*1e130*/  FMNMX.FTZ R192, R131, R192, !PT ;  /* 0x000000c083c07209 */ /* 0x000fe20007810000 */
[----:B------:R-:W-:Y:S01]  /*1e140*/  MUFU.EX2 R157, R157 ;  /* 0x0000009d009d7308 */ /* 0x000fe20000000800 */
[----:B------:R-:W-:Y:S02]  /*1e150*/  FSEL R140, R135, -INF , P3 ;  /* 0xff800000878c7808 */ /* 0x000fe40001800000 */
[----:B------:R-:W-:-:S02]  /*1e160*/  FMNMX.FTZ R193, R134, R192, !PT ;  /* 0x000000c086c17209 */ /* 0x000fc40007810000 */
[----:B0-----:R-:W-:Y:S02]  /*1e170*/  LOP3.LUT R204, R219, 0x7f, RZ, 0xc0, !PT ;  /* 0x0000007fdbcc7812 */ /* 0x001fe400078ec0ff */
[----:B------:R-:W0:Y:S01]  /*1e180*/  S2R R219, SR_TID.X ;  /* 0x0000000000db7919 */ /* 0x000e220000002100 */
[----:B------:R1:W-:Y:S08]  /*1e190*/  MUFU.EX2 R135, R12 ;  /* 0x0000000c00877308 */ /* 0x0003f00000000800 */
        /* <DEDUP_REMOVED lines=8> */
[----:B------:R-:W1:Y:S07]  /*1e220*/  SHFL.BFLY PT, R192, R12, 0x1, 0x1f ;  /* 0x0c201f000cc07f89 */ /* 0x000e6e00000e0000 */
[----:B------:R-:W-:Y:S08]  /*1e230*/  MUFU.EX2 R137, R137 ;  /* 0x0000008900897308 */ /* 0x000ff00000000800 */
[----:B------:R-:W-:Y:S08]  /*1e240*/  MUFU.EX2 R141, R141 ;  /* 0x0000008d008d7308 */ /* 0x000ff00000000800 */
[----:B------:R-:W-:Y:S01]  /*1e250*/  MUFU.EX2 R144, R144 ;  /* 0x0000009000907308 */ /* 0x000fe20000000800 */
[----:B-1----:R-:W-:-:S02]  /*1e260*/  FMNMX.FTZ R12, R12, R192, !PT ;  /* 0x000000c00c0c7209 */ /* 0x002fc40007810000 */
[----:B------:R-:W-:Y:S02]  /*1e270*/  FSEL R192, R0, RZ, P0 ;  /* 0x000000ff00c07208 */ /* 0x000fe40000000000 */
[----:B------:R-:W-:Y:S01]  /*1e280*/  FSETP.NEU.FTZ.AND P0, PT, R12, -INF , PT ;  /* 0xff8000000c00780b */ /* 0x000fe20003f1d000 */
[----:B------:R-:W-:Y:S02]  /*1e290*/  FFMA.FTZ R133, R2, R12, -8 ;  /* 0xc100000002857423 */ /* 0x000fe4000001000c */
[----:B------:R-:W-:Y:S01]  /*1e2a0*/  MUFU.EX2 R145, R145 ;  /* 0x0000009100917308 */ /* 0x000fe20000000800 */
[----:B------:R-:W-:-:S01]  /*1e2b0*/  FADD.FTZ R192, -R192, R6 ;  /* 0x00000006c0c07221 */ /* 0x000fc20000010100 */
[----:B------:R-:W-:Y:S02]  /*1e2c0*/  FSEL R196, R12, RZ, P0 ;  /* 0x000000ff0cc47208 */ /* 0x000fe40000000000 */
[----:B------:R-:W-:Y:S01]  /*1e2d0*/  FSEL R133, R133, RZ, P0 ;  /* 0x000000ff85857208 */ /* 0x000fe20000000000 */
[----:B------:R-:W-:Y:S01]  /*1e2e0*/  FMUL.FTZ R6, R2, R192 ;  /* 0x000000c002067220 */ /* 0x000fe20000410000 */
[----:B------:R-:W-:Y:S01]  /*1e2f0*/  ISETP.NE.AND P0, PT, R204, RZ, PT ;  /* 0x000000ffcc00720c */ /* 0x000fe20003f05270 */
        /* <DEDUP_REMOVED lines=29> */
[----:B------:R-:W-:Y:S01]  /*1e4d0*/  FFMA.FTZ R166, R2, R166, -R133 ;  /* 0x000000a602a67223 */ /* 0x000fe20000010885 */
[----:B------:R-:W-:-:S01]  /*1e4e0*/  FADD.FTZ R4, R15, R4 ;  /* 0x000000040f047221 */ /* 0x000fc20000010000 */
[C-C-:B------:R-:W-:Y:S01]  /*1e4f0*/  FFMA.FTZ R167, R2.reuse, R167, -R133.reuse ;  /* 0x000000a702a77223 */ /* 0x140fe20000010885 */
[----:B------:R-:W-:-:S01]  /*1e500*/  FFMA.FTZ R138, R2, R138, -R133 ;  /* 0x0000008a028a7223 */ /* 0x000fc20000010885 */
[----:B------:R-:W1:Y:S01]  /*1e510*/  MUFU.EX2 R189, R189 ;  /* 0x000000bd00bd7308 */ /* 0x000e620000000800 */
[----:B------:R-:W-:-:S01]  /*1e520*/  FADD.FTZ R4, R21, R4 ;  /* 0x0000000415047221 */ /* 0x000fc20000010000 */
[C-C-:B------:R-:W-:Y:S01]  /*1e530*/  FFMA.FTZ R139, R2.reuse, R139, -R133.reuse ;  /* 0x0000008b028b7223 */ /* 0x140fe20000010885 */
[----:B------:R-:W-:-:S01]  /*1e540*/  FFMA.FTZ R142, R2, R142, -R133 ;  /* 0x0000008e028e7223 */ /* 0x000fc20000010885 */
[----:B------:R-:W-:Y:S01]  /*1e550*/  FFMA.FTZ R143, R2, R143, -R133 ;  /* 0x0000008f028f7223 */ /* 0x000fe20000010885 */
[----:B------:R-:W-:-:S01]  /*1e560*/  FADD.FTZ R4, R184, R4 ;  /* 0x00000004b8047221 */ /* 0x000fc20000010000 */
[C-C-:B------:R-:W-:Y:S01]  /*1e570*/  FFMA.FTZ R146, R2.reuse, R146, -R133.reuse ;  /* 0x0000009202927223 */ /* 0x140fe20000010885 */
[----:B------:R-:W-:-:S01]  /*1e580*/  FFMA.FTZ R147, R2, R147, -R133 ;  /* 0x0000009302937223 */ /* 0x000fc20000010885 */
[----:B------:R-:W3:Y:S01]  /*1e590*/  MUFU.EX2 R190, R190 ;  /* 0x000000be00be7308 */ /* 0x000ee20000000800 */
[----:B--2---:R-:W-:-:S01]  /*1e5a0*/  FFMA.FTZ R3, R5, R3, R186 ;  /* 0x0000000305037223 */ /* 0x004fc200000100ba */
[----:B------:R-:W-:Y:S01]  /*1e5b0*/  FADD.FTZ R4, R185, R4 ;  /* 0x00000004b9047221 */ /* 0x000fe20000010000 */
[----:B------:R-:W-:-:S01]  /*1e5c0*/  FFMA.FTZ R150, R2, R150, -R133 ;  /* 0x0000009602967223 */ /* 0x000fc20000010885 */
[C-C-:B------:R-:W-:Y:S01]  /*1e5d0*/  FFMA.FTZ R151, R2.reuse, R151, -R133.reuse ;  /* 0x0000009702977223 */ /* 0x140fe20000010885 */
[----:B------:R-:W-:-:S01]  /*1e5e0*/  FFMA.FTZ R122, R2, R122, -R133 ;  /* 0x0000007a027a7223 */ /* 0x000fc20000010885 */
[----:B------:R-:W-:Y:S01]  /*1e5f0*/  FADD.FTZ R4, R188, R4 ;  /* 0x00000004bc047221 */ /* 0x000fe20000010000 */
[----:B------:R-:W-:-:S01]  /*1e600*/  FFMA.FTZ R123, R2, R123, -R133 ;  /* 0x0000007b027b7223 */ /* 0x000fc20000010885 */
[----:B------:R-:W2:Y:S01]  /*1e610*/  MUFU.EX2 R191, R191 ;  /* 0x000000bf00bf7308 */ /* 0x000ea20000000800 */
[----:B-1----:R-:W-:-:S01]  /*1e620*/  FADD.FTZ R3, R189, R3 ;  /* 0x00000003bd037221 */ /* 0x002fc20000010000 */
[----:B------:R-:W-:Y:S01]  /*1e630*/  FADD.FTZ R4, R8, R4 ;  /* 0x0000000408047221 */ /* 0x000fe20000010000 */
[----:B------:R-:W-:-:S01]  /*1e640*/  FFMA.FTZ R126, R2, R126, -R133 ;  /* 0x0000007e027e7223 */ /* 0x000fc20000010885 */
[----:B0-----:R-:W-:Y:S01]  /*1e650*/  SHF.R.U32.HI R204, RZ, 0x7, R219 ;  /* 0x00000007ffcc7819 */ /* 0x001fe200000116db */
[----:B------:R-:W-:-:S01]  /*1e660*/  FFMA.FTZ R127, R2, R127, -R133 ;  /* 0x0000007f027f7223 */ /* 0x000fc20000010885 */
[----:B------:R-:W-:Y:S01]  /*1e670*/  FADD.FTZ R4, R187, R4 ;  /* 0x00000004bb047221 */ /* 0x000fe20000010000 */
[----:B------:R-:W-:-:S01]  /*1e680*/  FFMA.FTZ R130, R2, R130, -R133 ;  /* 0x0000008202827223 */ /* 0x000fc20000010885 */
[----:B------:R-:W0:Y:S01]  /*1e690*/  MUFU.EX2 R192, R192 ;  /* 0x000000c000c07308 */ /* 0x000e220000000800 */
[----:B---3--:R-:W-:-:S01]  /*1e6a0*/  FADD.FTZ R3, R190, R3 ;  /* 0x00000003be037221 */ /* 0x008fc20000010000 */
[----:B------:R-:W-:Y:S01]  /*1e6b0*/  FADD.FTZ R4, R168, R4 ;  /* 0x00000004a8047221 */ /* 0x000fe20000010000 */
[----:B------:R-:W-:-:S01]  /*1e6c0*/  FFMA.FTZ R131, R2, R131, -R133 ;  /* 0x0000008302837223 */ /* 0x000fc20000010885 */
[C-C-:B------:R-:W-:Y:S01]  /*1e6d0*/  FFMA.FTZ R134, R2.reuse, R134, -R133.reuse ;  /* 0x0000008602867223 */ /* 0x140fe20000010885 */
[----:B------:R-:W-:-:S01]  /*1e6e0*/  FFMA.FTZ R133, R2, R140, -R133 ;  /* 0x0000008c02857223 */ /* 0x000fc20000010885 */
[----:B------:R-:W-:-:S02]  /*1e6f0*/  FADD.FTZ R4, R169, R4 ;  /* 0x00000004a9047221 */ /* 0x000fc40000010000 */
        /* <DEDUP_REMOVED lines=11> */
[----:B------:R-:W-:Y:S01]  /*1e7b0*/  FADD.FTZ R4, R181, R4 ;  /* 0x00000004b5047221 */ /* 0x000fe20000010000 */
[----:B------:R-:W-:Y:S02]  /*1e7c0*/  WARPGROUP.DEPBAR.LE gsb0, 0x0 ;  /* 0x00008000000079c5 */ /* 0x000fe40000010000 */
        /* <DEDUP_REMOVED lines=61> */
[----:B------:R-:W-:-:S05]  /*1eba0*/  IADD3 R3, -R204, 0xb, RZ ;  /* 0x0000000bcc037810 */ /* 0x000fca0007ffe1ff */
[----:B------:R0:W-:Y:S06]  /*1ebb0*/  BAR.ARV R3, 0x100 ;  /* 0x000400030000751d */ /* 0x0001ec0000002000 */
[----:B------:R-:W3:Y:S01]  /*1ebc0*/  MUFU.EX2 R149, R149 ;  /* 0x0000009500957308 */ /* 0x000ee20000000800 */
[----:B-1----:R-:W-:-:S01]  /*1ebd0*/  FADD.FTZ R196, R147, R196 ;  /* 0x000000c493c47221 */ /* 0x002fc20000010000 */
[----:B0-----:R-:W-:-:S03]  /*1ebe0*/  @!P0 IMAD R3, R10, 0x8, R16 ;  /* 0x000000080a038824 */ /* 0x001fc600078e0210 */
[----:B--2---:R-:W-:Y:S01]  /*1ebf0*/  FADD.FTZ R196, R150, R196 ;  /* 0x000000c496c47221 */ /* 0x004fe20000010000 */
[----:B------:R-:W-:Y:S02]  /*1ec00*/  @!P0 VIADD R3, R3, 0x33440 ;  /* 0x0003344003038836 */ /* 0x000fe40000000000 */
[----:B------:R-:W0:Y:S03]  /*1ec10*/  MUFU.EX2 R151, R151 ;  /* 0x0000009700977308 */ /* 0x000e260000000800 */
[----:B------:R-:W-:-:S04]  /*1ec20*/  @!P0 PRMT R3, RZ, 0x654, R3 ;  /* 0x00000654ff038816 */ /* 0x000fc80000000003 */
[----:B------:R1:W-:Y:S01]  /*1ec30*/  @!P0 SYNCS.ARRIVE.TRANS64.RED.A1T0 RZ, [R3+URZ], RZ ;  /* 0x000000ff03ff89a7 */ /* 0x0003e2000810043f */
[----:B------:R-:W2:Y:S01]  /*1ec40*/  MUFU.EX2 R120, R120 ;  /* 0x0000007800787308 */ /* 0x000ea20000000800 */
[----:B---3--:R-:W-:-:S07]  /*1ec50*/  FADD.FTZ R4, R149, R4 ;  /* 0x0000000495047221 */ /* 0x008fce0000010000 */
[----:B------:R-:W3:Y:S01]  /*1ec60*/  MUFU.EX2 R122, R122 ;  /* 0x0000007a007a7308 */ /* 0x000ee20000000800 */
[----:B0-----:R-:W-:-:S07]  /*1ec70*/  FADD.FTZ R196, R151, R196 ;  /* 0x000000c497c47221 */ /* 0x001fce0000010000 */
[----:B------:R-:W0:Y:S01]  /*1ec80*/  MUFU.EX2 R121, R121 ;  /* 0x0000007900797308 */ /* 0x000e220000000800 */
[----:B--2---:R-:W-:-:S07]  /*1ec90*/  FADD.FTZ R4, R120, R4 ;  /* 0x0000000478047221 */ /* 0x004fce0000010000 */
[----:B------:R-:W2:Y:S01]  /*1eca0*/  MUFU.EX2 R123, R123 ;  /* 0x0000007b007b7308 */ /* 0x000ea20000000800 */
[----:B---3--:R-:W-:-:S07]  /*1ecb0*/  FADD.FTZ R196, R122, R196 ;  /* 0x000000c47ac47221 */ /* 0x008fce0000010000 */
[----:B------:R-:W3:Y:S01]  /*1ecc0*/  MUFU.EX2 R124, R124 ;  /* 0x0000007c007c7308 */ /* 0x000ee20000000800 */
[----:B0-----:R-:W-:-:S07]  /*1ecd0*/  FADD.FTZ R197, R121, R4 ;  /* 0x0000000479c57221 */ /* 0x001fce0000010000 */
[----:B------:R-:W0:Y:S01]  /*1ece0*/  MUFU.EX2 R126, R126 ;  /* 0x0000007e007e7308 */ /* 0x000e220000000800 */
[----:B--2---:R-:W-:-:S07]  /*1ecf0*/  FADD.FTZ R199, R123, R196 ;  /* 0x000000c47bc77221 */ /* 0x004fce0000010000 */
[----:B------:R-:W1:Y:S01]  /*1ed00*/  MUFU.EX2 R125, R125 ;  /* 0x0000007d007d7308 */ /* 0x000e620000000800 */
[----:B---3--:R-:W-:-:S07]  /*1ed10*/  FADD.FTZ R4, R124, R197 ;  /* 0x000000c57c047221 */ /* 0x008fce0000010000 */
        /* <DEDUP_REMOVED lines=22> */
.L_x_5143:
[----:B------:R-:W-:Y:S01]  /*1ee80*/  F2FP.SATFINITE.E4M3.F32.PACK_AB_MERGE_C R8, R187, R8, RZ ;  /* 0x00000008bb08723e */ /* 0x000fe200048070ff */
[----:B------:R-:W-:Y:S01]  /*1ee90*/  FMUL.FTZ R24, R24, R6 ;  /* 0x0000000618187220 */ /* 0x000fe20000410000 */
[----:B------:R-:W-:Y:S01]  /*1eea0*/  ISETP.GT.AND P0, PT, R7, R20, PT ;  /* 0x000000140700720c */ /* 0x000fe20003f04270 */
[----:B------:R-:W-:Y:S01]  /*1eeb0*/  FMUL.FTZ R25, R25, R6 ;  /* 0x0000000619197220 */ /* 0x000fe20000410000 */
[----:B------:R-:W-:Y:S01]  /*1eec0*/  F2FP.SATFINITE.E4M3.F32.PACK_AB_MERGE_C R218, R188, R185, R8 ;  /* 0x000000b9bcda723e */ /* 0x000fe20004807008 */
[----:B------:R-:W-:Y:S01]  /*1eed0*/  IMAD R8, R9, 0x8, R16 ;  /* 0x0000000809087824 */ /* 0x000fe200078e0210 */
[----:B------:R-:W-:Y:S01]  /*1eee0*/  F2FP.SATFINITE.E4M3.F32.PACK_AB_MERGE_C R21, R184, R21, RZ ;  /* 0x00000015b815723e */ /* 0x000fe200048070ff */
        /* <DEDUP_REMOVED lines=141> */
[----:B------:R-:W-:-:S07]  /*1f7c0*/  IMAD.MOV.U32 R146, RZ, RZ, R10 ;  /* 0x000000ffff927224 */ /* 0x000fce00078e000a */
.L_x_5133:
[----:B------:R-:W-:-:S13]  /*1f7d0*/  ISETP.GE.AND P0, PT, R7, RZ, PT ;  /* 0x000000ff0700720c */ /* 0x000fda0003f06270 */
[----:B------:R-:W-:Y:S05]  /*1f7e0*/  @!P0 BRA `(.L_x_5145) ;  /* 0x0000003400188947 */ /* 0x000fea0003800000 */
[----:B------:R-:W-:Y:S01]  /*1f7f0*/  IMAD.MOV.U32 R5, RZ, RZ, R12 ;  /* 0x000000ffff057224 */ /* 0x000fe200078e000c */
[----:B------:R-:W-:Y:S01]  /*1f800*/  MOV R6, R0 ;  /* 0x0000000000067202 */ /* 0x000fe20000000f00 */
[----:B------:R-:W-:Y:S02]  /*1f810*/  IMAD.MOV.U32 R8, RZ, RZ, R220 ;  /* 0x000000ffff087224 */ /* 0x000fe400078e00dc */
[----:B------:R-:W-:-:S07]  /*1f820*/  IMAD.MOV.U32 R9, RZ, RZ, R146 ;  /* 0x000000ffff097224 */ /* 0x000fce00078e0092 */
.L_x_5156:
        /* <DEDUP_REMOVED lines=8> */
.L_x_5147:
        /* <DEDUP_REMOVED lines=8> */
.L_x_5148:
[----:B------:R-:W-:Y:S04]  /*1f930*/  BSSY B0, `(.L_x_5146) ;  /* 0x0000004000007945 */ /* 0x000fe80003800000 */
[----:B-1----:R-:W-:Y:S05]  /*1f940*/  @P2 BRA `(.L_x_5149) ;  /* 0x0000000000082947 */ /* 0x002fea0003800000 */
[----:B------:R-:W1:Y:S02]  /*1f950*/  SYNCS.PHASECHK.TRANS64.TRYWAIT P2, [R13+URZ+0x33430], R0 ;  /* 0x033430000d0075a7 */ /* 0x000e64000804017f */
[----:B-1----:R-:W-:Y:S05]  /*1f960*/  @!P2 BRA `(.L_x_5150) ;  /* 0x000000f000d8a947 */ /* 0x002fea0003800000 */
.L_x_5149:
[----:B------:R-:W-:Y:S05]  /*1f970*/  BSYNC B0 ;  /* 0x0000000000007941 */ /* 0x000fea0003800000 */
.L_x_5146:
[----:B01----:R-:W0:Y:S01]  /*1f980*/  S2R R0, SR_TID.X ;  /* 0x0000000000007919 */ /* 0x003e220000002100 */
[----:B------:R-:W-:Y:S01]  /*1f990*/  VIADD R10, R9, 0x1 ;  /* 0x00000001090a7836 */ /* 0x000fe20000000000 */
[----:B------:R-:W-:Y:S05]  /*1f9a0*/  WARPSYNC.ALL ;  /* 0x0000000000007948 */ /* 0x000fea0003800000 */
[C---:B------:R-:W-:Y:S01]  /*1f9b0*/  ISETP.NE.AND P2, PT, R10.reuse, 0x2, PT ;  /* 0x000000020a00780c */ /* 0x040fe20003f45270 */
[----:B------:R-:W-:Y:S01]  /*1f9c0*/  UMOV UR48, UR24 ;  /* 0x0000001800307c82 */ /* 0x000fe20008000000 */
[----:B------:R-:W-:Y:S01]  /*1f9d0*/  MOV R13, 0x80000020 ;  /* 0x80000020000d7802 */ /* 0x000fe20000000f00 */
[----:B------:R-:W-:Y:S01]  /*1f9e0*/  UMOV UR49, UR25 ;  /* 0x0000001900317c82 */ /* 0x000fe20008000000 */
[----:B------:R-:W-:Y:S01]  /*1f9f0*/  SEL R10, R10, RZ, P2 ;  /* 0x000000ff0a0a7207 */ /* 0x000fe20001000000 */
[----:B------:R-:W-:Y:S01]  /*1fa00*/  IMAD.MOV.U32 R15, RZ, RZ, -0x7fffffe0 ;  /* 0x80000020ff0f7424 */ /* 0x000fe200078e00ff */
[----:B------:R-:W-:Y:S01]  /*1fa10*/  R2UR UR51, R13 ;  /* 0x000000000d3372ca */ /* 0x000fe200000e0000 */
[----:B------:R-:W-:Y:S01]  /*1fa20*/  UMOV UR44, UR24 ;  /* 0x00000018002c7c82 */ /* 0x000fe20008000000 */
[----:B------:R-:W-:Y:S01]  /*1fa30*/  UMOV UR45, UR25 ;  /* 0x00000019002d7c82 */ /* 0x000fe20008000000 */
[----:B------:R-:W-:Y:S01]  /*1fa40*/  IMAD R12, R10, 0x780, R11 ;  /* 0x000007800a0c7824 */ /* 0x000fe200078e020b */
[C---:B------:R-:W-:Y:S01]  /*1fa50*/  R2UR UR47, R15.reuse ;  /* 0x000000000f2f72ca */ /* 0x040fe200000e0000 */
[----:B------:R-:W-:Y:S01]  /*1fa60*/  IMAD.MOV.U32 R21, RZ, RZ, -0x7fffffe0 ;  /* 0x80000020ff157424 */ /* 0x000fe200078e00ff */
[----:B------:R-:W-:Y:S01]  /*1fa70*/  R2UR UR31, R15 ;  /* 0x000000000f1f72ca */ /* 0x000fe200000e0000 */
[C---:B------:R-:W-:Y:S01]  /*1fa80*/  VIADD R14, R12.reuse, 0x80 ;  /* 0x000000800c0e7836 */ /* 0x040fe20000000000 */
[C---:B------:R-:W-:Y:S01]  /*1fa90*/  R2UR UR50, R12.reuse ;  /* 0x000000000c3272ca */ /* 0x040fe200000e0000 */
[----:B------:R-:W-:Y:S01]  /*1faa0*/  VIADD R20, R12, 0x100 ;  /* 0x000001000c147836 */ /* 0x000fe20000000000 */
[----:B------:R-:W-:Y:S01]  /*1fab0*/  R2UR UR27, R21 ;  /* 0x00000000151b72ca */ /* 0x000fe200000e0000 */
[----:B------:R-:W-:Y:S01]  /*1fac0*/  UMOV UR28, UR24 ;  /* 0x00000018001c7c82 */ /* 0x000fe20008000000 */
[----:B------:R-:W-:Y:S01]  /*1fad0*/  R2UR UR46, R14 ;  /* 0x000000000e2e72ca */ /* 0x000fe200000e0000 */
[----:B------:R-:W-:Y:S01]  /*1fae0*/  VIADD R14, R12, 0x180 ;  /* 0x000001800c0e7836 */ /* 0x000fe20000000000 */
[----:B------:R-:W-:Y:S01]  /*1faf0*/  R2UR UR26, R20 ;  /* 0x00000000141a72ca */ /* 0x000fe200000e0000 */
[----:B------:R-:W-:Y:S01]  /*1fb00*/  UMOV UR29, UR25 ;  /* 0x00000019001d7c82 */ /* 0x000fe20008000000 */
[----:B------:R-:W-:Y:S01]  /*1fb10*/  VIADD R120, R12, 0x200 ;  /* 0x000002000c787836 */ /* 0x000fe20000000000 */
[----:B------:R-:W-:Y:S01]  /*1fb20*/  UMOV UR32, UR24 ;  /* 0x0000001800207c82 */ /* 0x000fe20008000000 */
        /* <DEDUP_REMOVED lines=9> */
[----:B------:R-:W-:Y:S01]  /*1fbc0*/  IMAD.MOV.U32 R21, RZ, RZ, -0x7fffffe0 ;  /* 0x80000020ff157424 */ /* 0x000fe200078e00ff */
[----:B------:R-:W-:Y:S01]  /*1fbd0*/  R2UR UR6, R20 ;  /* 0x00000000140672ca */ /* 0x000fe200000e0000 */
[C---:B------:R-:W-:Y:S01]  /*1fbe0*/  VIADD R14, R12.reuse, 0x102 ;  /* 0x000001020c0e7836 */ /* 0x040fe20000000000 */
[----:B------:R0:W-:Y:S01]  /*1fbf0*/  BAR.SYNC.DEFER_BLOCKING R0, 0x100 ;  /* 0x000400000000751d */ /* 0x0001e20000010000 */
[----:B------:R-:W-:Y:S01]  /*1fc00*/  IADD3 R20, R12, 0x82, RZ ;  /* 0x000000820c147810 */ /* 0x000fe20007ffe0ff */
[----:B------:R-:W-:-:S02]  /*1fc10*/  IMAD.MOV.U32 R15, RZ, RZ, -0x7fffffe0 ;  /* 0x80000020ff0f7424 */ /* 0x000fc400078e00ff */
[----:B------:R-:W-:Y:S02]  /*1fc20*/  IMAD.MOV.U32 R13, RZ, RZ, -0x7fffffe0 ;  /* 0x80000020ff0d7424 */ /* 0x000fe400078e00ff */
        /* <DEDUP_REMOVED lines=74> */
[----:B------:R-:W-:-:S04]  /*200d0*/  IADD3 R14, R12, 0x480, RZ ;  /* 0x000004800c0e7810 */ /* 0x000fc80007ffe0ff */
        /* <DEDUP_REMOVED lines=149> */
.L_x_5152:
[----:B------:R-:W-:Y:S02]  /*20a30*/  SHF.L.U32 R0, R8, 0x1f, RZ ;  /* 0x0000001f08007819 */ /* 0x000fe400000006ff */
[----:B------:R-:W-:-:S04]  /*20a40*/  LEA R8, R9, R16, 0x3 ;  /* 0x0000001009087211 */ /* 0x000fc800078e18ff */
[----:B------:R0:W1:Y:S01]  /*20a50*/  SYNCS.PHASECHK.TRANS64.TRYWAIT P0, [R8+URZ+0x33450], R0 ;  /* 0x03345000080075a7 */ /* 0x000062000800017f */
[----:B------:R-:W-:Y:S05]  /*20a60*/  @!P1 BRA `(.L_x_5153) ;  /* 0x0000000000049947 */ /* 0x000fea0003800000 */
[----:B------:R-:W-:Y:S01]  /*20a70*/  BPT.TRAP 0x1 ;  /* 0x000000040000795c */ /* 0x000fe20000300000 */
.L_x_5153:
[----:B-1----:R-:W-:Y:S05]  /*20a80*/  @P0 BRA `(.L_x_5151) ;  /* 0x0000000000080947 */ /* 0x002fea0003800000 */
[----:B------:R-:W1:Y:S02]  /*20a90*/  SYNCS.PHASECHK.TRANS64.TRYWAIT P0, [R8+URZ+0x33450], R0 ;  /* 0x03345000080075a7 */ /* 0x000e64000800017f */
[----:B-1----:R-:W-:Y:S05]  /*20aa0*/  @!P0 BRA `(.L_x_5154) ;  /* 0x000000e0009c8947 */ /* 0x002fea0003800000 */
.L_x_5151:
[----:B01----:R-:W-:Y:S01]  /*20ab0*/  VIADD R0, R16, 0x200 ;  /* 0x0000020010007836 */ /* 0x003fe20000000000 */
[----:B------:R-:W-:Y:S05]  /*20ac0*/  WARPSYNC.ALL ;  /* 0x0000000000007948 */ /* 0x000fea0003800000 */
[----:B------:R-:W-:Y:S01]  /*20ad0*/  SHF.R.U32.HI R0, RZ, 0x4, R0 ;  /* 0x00000004ff007819 */ /* 0x000fe20000011600 */
[----:B------:R-:W-:Y:S01]  /*20ae0*/  IMAD.MOV.U32 R13, RZ, RZ, -0x3ffffff0 ;  /* 0xc0000010ff0d7424 */ /* 0x000fe200078e00ff */
[----:B------:R-:W-:Y:S01]  /*20af0*/  WARPGROUP.ARRIVE ;  /* 0x00000000000079c5 */ /* 0x000fe20000000000 */
[----:B------:R-:W-:Y:S01]  /*20b00*/  IMAD.MOV.U32 R15, RZ, RZ, -0x3ffffff0 ;  /* 0xc0000010ff0f7424 */ /* 0x000fe200078e00ff */
[----:B------:R-:W-:-:S04]  /*20b10*/  LOP3.LUT R0, R0, 0x3fff, RZ, 0xc0, !PT ;  /* 0x00003fff00007812 */ /* 0x000fc800078ec0ff */
[----:B------:R-:W0:Y:S01]  /*20b20*/  S2R R225, SR_TID.X ;  /* 0x0000000000e17919 */ /* 0x000e220000002100 */
[----:B------:R-:W-:Y:S02]  /*20b30*/  R2UR UR7, R13 ;  /* 0x000000000d0772ca */ /* 0x000fe400000e0000 */
[----:B------:R-:W-:-:S05]  /*20b40*/  LOP3.LUT R0, R0, 0x10000, RZ, 0xfc, !PT ;  /* 0x0001000000007812 */ /* 0x000fca00078efcff */
[----:B------:R-:W-:Y:S01]  /*20b50*/  IMAD R12, R9, 0x780, R0 ;  /* 0x00000780090c7824 */ /* 0x000fe200078e0200 */
[----:B------:R-:W-:-:S03]  /*20b60*/  FMNMX.FTZ R0, R184, R6, !PT ;  /* 0x00000006b8007209 */ /* 0x000fc60007810000 */
[C---:B------:R-:W-:Y:S01]  /*20b70*/  VIADD R14, R12.reuse, 0x180 ;  /* 0x000001800c0e7836 */ /* 0x040fe20000000000 */
[----:B------:R-:W-:-:S13]  /*20b80*/  R2UR UR6, R12 ;  /* 0x000000000c0672ca */ /* 0x000fda00000e0000 */
[----:B------:R-:W-:Y:S01]  /*20b90*/  QGMMA.64x192x32.F32.E4M3.E4M3 R24, R216, gdesc[UR4], R24, gsb0 ;  /* 0x02e00004d8187df3 */ /* 0x000fe20008000818 */
[----:B------:R-:W-:Y:S01]  /*20ba0*/  R2UR UR6, R14 ;  /* 0x000000000e0672ca */ /* 0x000fe200000e0000 */
[----:B------:R-:W-:Y:S01]  /*20bb0*/  VIADD R14, R12, 0x300 ;  /* 0x000003000c0e7836 */ /* 0x000fe20000000000 */
[----:B------:R-:W-:Y:S01]  /*20bc0*/  R2UR UR7, R15 ;  /* 0x000000000f0772ca */ /* 0x000fe200000e0000 */
[----:B------:R-:W-:Y:S01]  /*20bd0*/  IMAD.MOV.U32 R15, RZ, RZ, -0x3ffffff0 ;  /* 0xc0000010ff0f7424 */ /* 0x000fe200078e00ff */
[----:B0-----:R-:W-:Y:S02]  /*20be0*/  LOP3.LUT R227, R225, 0x7f, RZ, 0xc0, !PT ;  /* 0x0000007fe1e37812 */ /* 0x001fe400078ec0ff */
[----:B------:R-:W0:Y:S02]  /*20bf0*/  S2R R225, SR_TID.X ;  /* 0x0000000000e17919 */ /* 0x000e240000002100 */
[----:B------:R-:W-:Y:S02]  /*20c00*/  ISETP.NE.AND P0, PT, R227, RZ, PT ;  /* 0x000000ffe300720c */ /* 0x000fe40003f05270 */
[----:B0-----:R-:W-:Y:S01]  /*20c10*/  SHF.R.U32.HI R225, RZ, 0x7, R225 ;  /* 0x00000007ffe17819 */ /* 0x001fe200000116e1 */
[----:B------:R-:W-:-:S02]  /*20c20*/  WARPGROUP.DEPBAR.LE gsb0, 0x0 ;  /* 0x00008000000079c5 */ /* 0x000fc40000010000 */
[----:B------:R-:W-:-:S06]  /*20c30*/  WARPGROUP.ARRIVE ;  /* 0x00000000000079c5 */ /* 0x000fcc0000000000 */
[----:B------:R-:W-:Y:S01]  /*20c40*/  QGMMA.64x192x32.F32.E4M3.E4M3 R24, R212, gdesc[UR4], R24, gsb0 ;  /* 0x02e00004d4187df3 */ /* 0x000fe20008000818 */
[----:B------:R-:W-:Y:S01]  /*20c50*/  R2UR UR6, R14 ;  /* 0x000000000e0672ca */ /* 0x000fe200000e0000 */
[C---:B------:R-:W-:Y:S01]  /*20c60*/  VIADD R14, R12.reuse, 0x480 ;  /* 0x000004800c0e7836 */ /* 0x040fe20000000000 */
[----:B------:R-:W-:Y:S01]  /*20c70*/  R2UR UR7, R15 ;  /* 0x000000000f0772ca */ /* 0x000fe200000e0000 */
[----:B------:R-:W-:Y:S01]  /*20c80*/  VIADD R12, R12, 0x600 ;  /* 0x000006000c0c7836 */ /* 0x000fe20000000000 */
[----:B------:R-:W-:Y:S01]  /*20c90*/  MOV R15, 0xc0000010 ;  /* 0xc0000010000f7802 */ /* 0x000fe20000000f00 */
[----:B------:R-:W-:Y:S02]  /*20ca0*/  WARPGROUP.DEPBAR.LE gsb0, 0x0 ;  /* 0x00008000000079c5 */ /* 0x000fe40000010000 */
[----:B------:R-:W-:-:S12]  /*20cb0*/  WARPGROUP.ARRIVE ;  /* 0x00000000000079c5 */ /* 0x000fd80000000000 */
[----:B------:R-:W-:Y:S01]  /*20cc0*/  QGMMA.64x192x32.F32.E4M3.E4M3 R24, R208, gdesc[UR4], R24, gsb0 ;  /* 0x02e00004d0187df3 */ /* 0x000fe20008000818 */
[----:B------:R-:W-:Y:S02]  /*20cd0*/  R2UR UR7, R15 ;  /* 0x000000000f0772ca */ /* 0x000fe400000e0000 */
        /* <DEDUP_REMOVED lines=56> */
[----:B------:R-:W-:Y:S02]  /*21060*/  R2UR UR6, R14 ;  /* 0x000000000e0672ca */ /* 0x000fe400000e0000 */
        /* <DEDUP_REMOVED lines=25> */
[----:B0-----:R-:W-:Y:S01]  /*21200*/  FMNMX.FTZ R0, R0, R13, !PT ;  /* 0x0000000d00007209 */ /* 0x001fe20007810000 */
[----:B------:R-:W-:Y:S01]  /*21210*/  IMAD.MOV.U32 R13, RZ, RZ, -0x3ffffff0 ;  /* 0xc0000010ff0d7424 */ /* 0x000fe200078e00ff */
[----:B-1----:R-:W-:-:S03]  /*21220*/  FMNMX.FTZ R14, R8, R14, !PT ;  /* 0x0000000e080e7209 */ /* 0x002fc60007810000 */
[----:B------:R-:W0:Y:S01]  /*21230*/  SHFL.BFLY PT, R15, R0, 0x1, 0x1f ;  /* 0x0c201f00000f7f89 */ /* 0x000e2200000e0000 */
[----:B------:R-:W-:Y:S02]  /*21240*/  WARPGROUP.DEPBAR.LE gsb0, 0x0 ;  /* 0x00008000000079c5 */ /* 0x000fe40000010000 */
[----:B------:R-:W-:-:S06]  /*21250*/  WARPGROUP.ARRIVE ;  /* 0x00000000000079c5 */ /* 0x000fcc0000000000 */
[----:B------:R-:W-:Y:S01]  /*21260*/  QGMMA.64x192x32.F32.E4M3.E4M3 R24, R204, gdesc[UR4], R24, gsb0 ;  /* 0x02e00004cc187df3 */ /* 0x000fe20008000818 */
[----:B------:R-:W-:Y:S02]  /*21270*/  R2UR UR7, R13 ;  /* 0x000000000d0772ca */ /* 0x000fe400000e0000 */
[----:B------:R-:W1:Y:S01]  /*21280*/  SHFL.BFLY PT, R13, R14, 0x1, 0x1f ;  /* 0x0c201f000e0d7f89 */ /* 0x000e6200000e0000 */
[----:B0-----:R-:W-:Y:S02]  /*21290*/  FMNMX.FTZ R0, R0, R15, !PT ;  /* 0x0000000f00007209 */ /* 0x001fe40007810000 */
[----:B------:R-:W-:Y:S02]  /*212a0*/  R2UR UR6, R12 ;  /* 0x000000000c0672ca */ /* 0x000fe400000e0000 */
[----:B-1----:R-:W-:Y:S01]  /*212b0*/  FMNMX.FTZ R12, R14, R13, !PT ;  /* 0x0000000d0e0c7209 */ /* 0x002fe20007810000 */
[----:B------:R-:W-:-:S04]  /*212c0*/  FADD.FTZ R13, -R0, R6 ;  /* 0x00000006000d7221 */ /* 0x000fc80000010100 */
[----:B------:R-:W-:Y:S01]  /*212d0*/  FMUL.FTZ R20, R2, R13 ;  /* 0x0000000d02147220 */ /* 0x000fe20000410000 */
[----:B------:R-:W-:-:S03]  /*212e0*/  FADD.FTZ R13, -R12, R5 ;  /* 0x000000050c0d7221 */ /* 0x000fc60000010100 */
[----:B------:R0:W-:Y:S01]  /*212f0*/  MUFU.EX2 R5, R20 ;  /* 0x0000001400057308 */ /* 0x0001e20000000800 */
[C---:B------:R-:W-:Y:S01]  /*21300*/  FMUL.FTZ R6, R2.reuse, R13 ;  /* 0x0000000d02067220 */ /* 0x040fe20000410000 */
[----:B------:R-:W-:-:S04]  /*21310*/  FFMA.FTZ R13, R2, R0, -8 ;  /* 0xc1000000020d7423 */ /* 0x000fc80000010000 */
[C-C-:B------:R-:W-:Y:S01]  /*21320*/  FFMA.FTZ R8, R2.reuse, R184, -R13.reuse ;  /* 0x000000b802087223 */ /* 0x140fe2000001080d */
[----:B------:R-:W-:-:S01]  /*21330*/  FFMA.FTZ R15, R2, R185, -R13 ;  /* 0x000000b9020f7223 */ /* 0x000fc2000001080d */
[C-C-:B------:R-:W-:Y:S01]  /*21340*/  FFMA.FTZ R21, R2.reuse, R189, -R13.reuse ;  /* 0x000000bd02157223 */ /* 0x140fe2000001080d */
[----:B------:R-:W-:-:S01]  /*21350*/  FFMA.FTZ R14, R2, R188, -R13 ;  /* 0x000000bc020e7223 */ /* 0x000fc2000001080d */
[C-C-:B0-----:R-:W-:Y:S01]  /*21360*/  FFMA.FTZ R20, R2.reuse, R192, -R13.reuse ;  /* 0x000000c002147223 */ /* 0x141fe2000001080d */
        /* <DEDUP_REMOVED lines=36> */
[----:B------:R-:W0:Y:S03]  /*215b0*/  MUFU.EX2 R8, R8 ;  /* 0x0000000800087308 */ /* 0x000e260000000800 */
        /* <DEDUP_REMOVED lines=47> */
[C-C-:B------:R-:W-:Y:S01]  /*218b0*/  FFMA.FTZ R131, R2.reuse, R131, -R133.reuse ;  /* 0x0000008302837223 */ /* 0x140fe20000010885 */
[----:B------:R-:W-:-:S01]  /*218c0*/  FFMA.FTZ R134, R2, R134, -R133 ;  /* 0x0000008602867223 */ /* 0x000fc20000010885 */
[----:B------:R-:W-:-:S04]  /*218d0*/  FFMA.FTZ R133, R2, R135, -R133 ;  /* 0x0000008702857223 */ /* 0x000fc80000010885 */
        /* <DEDUP_REMOVED lines=22> */
[----:B------:R-:W-:Y:S06]  /*21a40*/  QGMMA.64x192x32.F32.E4M3.E4M3 R24, R200, gdesc[UR4], R24, gsb0 ;  /* 0x02e00004c8187df3 */ /* 0x000fec0008000818 */
        /* <DEDUP_REMOVED lines=52> */
[----:B------:R-:W-:-:S06]  /*21d90*/  WARPGROUP.DEPBAR.LE gsb0, 0x0 ;  /* 0x00008000000079c5 */ /* 0x000fcc0000010000 */
        /* <DEDUP_REMOVED lines=57> */
[----:B------:R-:W2:Y:S08]  /*22130*/  MUFU.EX2 R123, R123 ;  /* 0x0000007b007b7308 */ /* 0x000eb00000000800 */
[----:B------:R-:W0:Y:S01]  /*22140*/  MUFU.EX2 R124, R124 ;  /* 0x0000007c007c7308 */ /* 0x000e220000000800 */
[----:B---3--:R-:W-:-:S07]  /*22150*/  FADD.FTZ R197, R121, R194 ;  /* 0x000000c279c57221 */ /* 0x008fce0000010000 */
[----:B------:R-:W3:Y:S01]  /*22160*/  MUFU.EX2 R126, R126 ;  /* 0x0000007e007e7308 */ /* 0x000ee20000000800 */
[----:B--2---:R-:W-:-:S07]  /*22170*/  FADD.FTZ R3, R123, R196 ;  /* 0x000000c47b037221 */ /* 0x004fce0000010000 */
[----:B------:R-:W2:Y:S01]  /*22180*/  MUFU.EX2 R125, R125 ;  /* 0x0000007d007d7308 */ /* 0x000ea20000000800 */
[----:B0-----:R-:W-:-:S07]  /*22190*/  FADD.FTZ R194, R124, R197 ;  /* 0x000000c57cc27221 */ /* 0x001fce0000010000 */
        /* <DEDUP_REMOVED lines=22> */
.L_x_5155:
[----:B------:R-:W-:Y:S01]  /*22300*/  F2FP.SATFINITE.E4M3.F32.PACK_AB_MERGE_C R14, R21, R14, RZ ;  /* 0x0000000e150e723e */ /* 0x000fe200048070ff */
[-C--:B------:R-:W-:Y:S01]  /*22310*/  FMUL.FTZ R24, R24, R5.reuse ;  /* 0x0000000518187220 */ /* 0x080fe20000410000 */
[----:B------:R-:W-:Y:S01]  /*22320*/  ISETP.GT.AND P0, PT, R7, RZ, PT ;  /* 0x000000ff0700720c */ /* 0x000fe20003f04270 */
[----:B------:R-:W-:Y:S01]  /*22330*/  FMUL.FTZ R25, R25, R5 ;  /* 0x0000000519197220 */ /* 0x000fe20000410000 */
[----:B------:R-:W-:Y:S01]  /*22340*/  F2FP.SATFINITE.E4M3.F32.PACK_AB_MERGE_C R216, R15, R8, R14 ;  /* 0x000000080fd8723e */ /* 0x000fe2000480700e */
[----:B------:R-:W-:Y:S01]  /*22350*/  IMAD R8, R9, 0x8, R16 ;  /* 0x0000000809087824 */ /* 0x000fe200078e0210 */
[----:B------:R-:W-:Y:S01]  /*22360*/  F2FP.SATFINITE.E4M3.F32.PACK_AB_MERGE_C R187, R188, R187, RZ ;  /* 0x000000bbbcbb723e */ /* 0x000fe200048070ff */
[----:B------:R-:W-:Y:S01]  /*22370*/  IMAD.U32 R9, RZ, RZ, UR42 ;  /* 0x0000002aff097e24 */ /* 0x000fe2000f8e00ff */
        /* <DEDUP_REMOVED lines=138> */
[----:B------:R-:W-:Y:S01]  /*22c20*/  IADD3 R7, R7, -0x1, RZ ;  /* 0xffffffff07077810 */ /* 0x000fe20007ffe0ff */
[----:B------:R-:W-:Y:S06]  /*22c30*/  @P0 BRA `(.L_x_5156) ;  /* 0xffffffc800fc0947 */ /* 0x000fec000383ffff */
[----:B------:R-:W-:-:S07]  /*22c40*/  IMAD.MOV.U32 R146, RZ, RZ, R10 ;  /* 0x000000ffff927224 */ /* 0x000fce00078e000a */
.L_x_5145:
[----:B------:R-:W-:Y:S05]  /*22c50*/  WARPSYNC.ALL ;  /* 0x0000000000007948 */ /* 0x000fea0003800000 */
[----:B------:R-:W-:Y:S06]  /*22c60*/  BAR.ARV 0x8, 0x120 ;  /* 0x0204800000007b1d */ /* 0x000fec0000002000 */
[----:B------:R-:W-:Y:S05]  /*22c70*/  @!P1 BRA `(.L_x_5157) ;  /* 0x0000000000049947 */ /* 0x000fea0003800000 */
[----:B------:R-:W-:Y:S01]  /*22c80*/  BPT.TRAP 0x1 ;  /* 0x000000040000795c */ /* 0x000fe20000300000 */
.L_x_5157:
[----:B------:R-:W-:Y:S01]  /*22c90*/  IMAD R20, R146, 0x8, R16 ;  /* 0x0000000892147824 */ /* 0x000fe200078e0210 */
[----:B------:R-:W-:-:S04]  /*22ca0*/  SHF.L.U32 R5, R220, 0x1f, RZ ;  /* 0x0000001fdc057819 */ /* 0x000fc800000006ff */
[----:B------:R0:W1:Y:S01]  /*22cb0*/  SYNCS.PHASECHK.TRANS64.TRYWAIT P0, [R20+URZ+0x33450], R5 ;  /* 0x03345005140075a7 */ /* 0x000062000800017f */
[----:B------:R-:W-:Y:S05]  /*22cc0*/  @!P1 BRA `(.L_x_5158) ;  /* 0x0000000000049947 */ /* 0x000fea0003800000 */
[----:B------:R-:W-:Y:S01]  /*22cd0*/  BPT.TRAP 0x1 ;  /* 0x000000040000795c */ /* 0x000fe20000300000 */
.L_x_5158:
[----:B------:R-:W-:-:S05]  /*22ce0*/  VIADD R16, R16, 0x200 ;  /* 0x0000020010107836 */ /* 0x000fca0000000000 */
[----:B------:R-:W-:-:S04]  /*22cf0*/  SHF.R.U32.HI R16, RZ, 0x4, R16 ;  /* 0x00000004ff107819 */ /* 0x000fc80000011610 */
[----:B------:R-:W-:-:S04]  /*22d00*/  LOP3.LUT R16, R16, 0x3fff, RZ, 0xc0, !PT ;  /* 0x00003fff10107812 */ /* 0x000fc800078ec0ff */
[----:B------:R-:W-:Y:S01]  /*22d10*/  LOP3.LUT R7, R16, 0x10000, RZ, 0xfc, !PT ;  /* 0x0001000010077812 */ /* 0x000fe200078efcff */
[----:B-1----:R-:W-:Y:S06]  /*22d20*/  @P0 BRA `(.L_x_5159) ;  /* 0x0000000000080947 */ /* 0x002fec0003800000 */
[----:B------:R-:W1:Y:S02]  /*22d30*/  SYNCS.PHASECHK.TRANS64.TRYWAIT P0, [R20+URZ+0x33450], R5 ;  /* 0x03345005140075a7 */ /* 0x000e64000800017f */
[----:B-1----:R-:W-:Y:S05]  /*22d40*/  @!P0 BRA `(.L_x_5160) ;  /* 0x000000c000088947 */ /* 0x002fea0003800000 */
.L_x_5159:
[----:B------:R-:W-:Y:S01]  /*22d50*/  IMAD R6, R146, 0x780, R7 ;  /* 0x0000078092067824 */ /* 0x000fe200078e0207 */
[----:B------:R-:W-:Y:S01]  /*22d60*/  MOV R7, 0xc0000010 ;  /* 0xc000001000077802 */ /* 0x000fe20000000f00 */
[----:B------:R-:W-:Y:S05]  /*22d70*/  WARPSYNC.ALL ;  /* 0x0000000000007948 */ /* 0x000fea0003800000 */
[----:B------:R-:W-:Y:S01]  /*22d80*/  R2UR UR6, R6 ;  /* 0x00000000060672ca */ /* 0x000fe200000e0000 */
[----:B------:R-:W2:Y:S01]  /*22d90*/  LDL R16, [R1+0x1c] ;  /* 0x00001c0001107983 */ /* 0x000ea20000100800 */
[----:B------:R-:W-:Y:S01]  /*22da0*/  R2UR UR7, R7 ;  /* 0x00000000070772ca */ /* 0x000fe200000e0000 */
[----:B------:R-:W-:-:S02]  /*22db0*/  WARPGROUP.ARRIVE ;  /* 0x00000000000079c5 */ /* 0x000fc40000000000 */
[----:B------:R-:W3:Y:S01]  /*22dc0*/  LDL R13, [R1+0xc] ;  /* 0x00000c00010d7983 */ /* 0x000ee20000100800 */
[----:B------:R-:W-:Y:S01]  /*22dd0*/  VIADD R8, R6, 0x180 ;  /* 0x0000018006087836 */ /* 0x000fe20000000000 */
[----:B------:R-:W-:Y:S01]  /*22de0*/  ULDC.64 UR4, c[0x0][0x9a0] ;  /* 0x0002680000047ab9 */ /* 0x000fe20000000a00 */
[----:B------:R-:W-:Y:S01]  /*22df0*/  IMAD.MOV.U32 R9, RZ, RZ, -0x3ffffff0 ;  /* 0xc0000010ff097424 */ /* 0x000fe200078e00ff */
[----:B------:R-:W-:-:S04]  /*22e00*/  ISETP.NE.U32.AND P0, PT, RZ, UR4, PT ;  /* 0x00000004ff007c0c */ /* 0x000fc8000bf05070 */
[----:B------:R-:W-:Y:S02]  /*22e10*/  ISETP.NE.AND.EX P0, PT, RZ, UR5, PT, P0 ;  /* 0x00000005ff007c0c */ /* 0x000fe4000bf05300 */
[----:B------:R-:W-:Y:S01]  /*22e20*/  QGMMA.64x192x32.F32.E4M3.E4M3 R24, R216, gdesc[UR4], R24, gsb0 ;  /* 0x02e00004d8187df3 */ /* 0x000fe20008000818 */
[----:B------:R-:W-:Y:S01]  /*22e30*/  R2UR UR6, R8 ;  /* 0x00000000080672ca */ /* 0x000fe200000e0000 */
[----:B------:R-:W-:Y:S01]  /*22e40*/  VIADD R8, R6, 0x300 ;  /* 0x0000030006087836 */ /* 0x000fe20000000000 */
[----:B------:R-:W-:Y:S01]  /*22e50*/  R2UR UR7, R9 ;  /* 0x00000000090772ca */ /* 0x000fe200000e0000 */
[----:B------:R-:W-:-:S07]  /*22e60*/  IMAD.MOV.U32 R9, RZ, RZ, -0x3ffffff0 ;  /* 0xc0000010ff097424 */ /* 0x000fce00078e00ff */
[----:B------:R-:W2:Y:S01]  /*22e70*/  @P0 LDC.64 R10, c[0x0][0x9c8] ;  /* 0x00027200ff0a0b82 */ /* 0x000ea20000000a00 */
[----:B01----:R-:W-:-:S07]  /*22e80*/  @P0 SHF.R.S32.HI R5, RZ, 0x1f, R226 ;  /* 0x0000001fff050819 */ /* 0x003fce00000114e2 */
[----:B------:R-:W0:Y:S02]  /*22e90*/  @P0 LDC.64 R14, c[0x0][0x9d0] ;  /* 0x00027400ff0e0b82 */ /* 0x000e240000000a00 */
[----:B0-----:R-:W-:-:S04]  /*22ea0*/  @P0 IMAD R5, R5, R14, RZ ;  /* 0x0000000e05050224 */ /* 0x001fc800078e02ff */
[----:B------:R-:W-:Y:S01]  /*22eb0*/  @P0 IMAD R5, R226, R15, R5 ;  /* 0x0000000fe2050224 */ /* 0x000fe200078e0205 */
[----:B------:R-:W-:Y:S02]  /*22ec0*/  WARPGROUP.DEPBAR.LE gsb0, 0x0 ;  /* 0x00008000000079c5 */ /* 0x000fe40000010000 */
[----:B------:R-:W-:-:S06]  /*22ed0*/  WARPGROUP.ARRIVE ;  /* 0x00000000000079c5 */ /* 0x000fcc0000000000 */
[----:B------:R-:W-:Y:S01]  /*22ee0*/  QGMMA.64x192x32.F32.E4M3.E4M3 R24, R212, gdesc[UR4], R24, gsb0 ;  /* 0x02e00004d4187df3 */ /* 0x000fe20008000818 */
[----:B------:R-:W-:Y:S02]  /*22ef0*/  R2UR UR6, R8 ;  /* 0x00000000080672ca */ /* 0x000fe400000e0000 */
[----:B------:R-:W-:Y:S01]  /*22f00*/  R2UR UR7, R9 ;  /* 0x00000000090772ca */ /* 0x000fe200000e0000 */
[----:B--2---:R-:W-:-:S04]  /*22f10*/  @P0 IMAD R8, R16, R10, RZ ;  /* 0x0000000a10080224 */ /* 0x004fc800078e02ff */
[C---:B---3--:R-:W-:Y:S02]  /*22f20*/  @P0 IMAD R7, R13.reuse, R11, R8 ;  /* 0x0000000b0d070224 */ /* 0x048fe400078e0208 */
[----:B------:R-:W-:-:S04]  /*22f30*/  @P0 IMAD.WIDE.U32 R8, R13, R10, RZ ;  /* 0x0000000a0d080225 */ /* 0x000fc800078e00ff */
[----:B------:R-:W-:Y:S02]  /*22f40*/  @P0 IMAD.IADD R9, R9, 0x1, R7 ;  /* 0x0000000109090824 */ /* 0x000fe400078e0207 */
[----:B------:R-:W-:-:S04]  /*22f50*/  @P0 IMAD.WIDE.U32 R226, R226, R14, R8 ;  /* 0x0000000ee2e20225 */ /* 0x000fc800078e0008 */
[----:B------:R-:W-:Y:S01]  /*22f60*/  @P0 IMAD.IADD R5, R227, 0x1, R5 ;  /* 0x00000001e3050824 */ /* 0x000fe200078e0205 */
[----:B------:R-:W-:-:S04]  /*22f70*/  @P0 LEA R10, P2, R226, UR4, 0x2 ;  /* 0x00000004e20a0c11 */ /* 0x000fc8000f8410ff */
[----:B------:R-:W-:Y:S01]  /*22f80*/  @P0 LEA.HI.X R11, R226, UR5, R5, 0x2, P2 ;  /* 0x00000005e20b0c11 */ /* 0x000fe200090f1405 */
[----:B------:R-:W-:-:S06]  /*22f90*/  IMAD.MOV.U32 R5, RZ, RZ, 0x3f800000 ;  /* 0x3f800000ff057424 */ /* 0x000fcc00078e00ff */
        /* <DEDUP_REMOVED lines=18> */
[----:B------:R-:W1:Y:S01]  /*230c0*/  SHFL.BFLY PT, R9, R8, 0x1, 0x1f ;  /* 0x0c201f0008097f89 */ /* 0x000e6200000e0000 */
[----:B---3--:R-:W-:-:S05]  /*230d0*/  FADD.FTZ R7, R7, R4 ;  /* 0x0000000407077221 */ /* 0x008fca0000010000 */
[----:B------:R-:W0:Y:S01]  /*230e0*/  SHFL.BFLY PT, R6, R7, 0x1, 0x1f ;  /* 0x0c201f0007067f89 */ /* 0x000e2200000e0000 */
[----:B-1----:R-:W-:-:S01]  /*230f0*/  FADD.FTZ R9, R8, R9 ;  /* 0x0000000908097221 */ /* 0x002fc20000010000 */
[----:B------:R-:W-:-:S03]  /*23100*/  IMAD.MOV.U32 R4, RZ, RZ, RZ ;  /* 0x000000ffff047224 */ /* 0x000fc600078e00ff */
[----:B------:R-:W-:Y:S01]  /*23110*/  FMUL.FTZ R13, R9, 0.00390625 ;  /* 0x3b800000090d7820 */ /* 0x000fe20000410000 */
[----:B0-----:R-:W-:-:S05]  /*23120*/  FADD.FTZ R10, R7, R6 ;  /* 0x00000006070a7221 */ /* 0x001fca0000010000 */
        /* <DEDUP_REMOVED lines=16> */
[----:B------:R-:W-:-:S02]  /*23230*/  IMAD.MOV.U32 R120, RZ, RZ, -0x800000 ;  /* 0xff800000ff787424 */ /* 0x000fc400078e00ff */
[----:B------:R-:W-:Y:S02]  /*23240*/  IMAD.MOV.U32 R121, RZ, RZ, -0x800000 ;  /* 0xff800000ff797424 */ /* 0x000fe400078e00ff */
[----:B-1----:R-:W-:Y:S01]  /*23250*/  @P3 FMUL.FTZ R7, R7, 0.69314718246459960938 ;  /* 0x3f31721807073820 */ /* 0x002fe20000410000 */
[----:B------:R-:W-:-:S01]  /*23260*/  @P2 FFMA.FTZ R120, R3, R0, R6 ;  /* 0x0000000003782223 */ /* 0x000fc20000010006 */
[----:B--2---:R-:W-:Y:S02]  /*23270*/  FMUL.FTZ R3, R4, R5 ;  /* 0x0000000504037220 */ /* 0x004fe40000410000 */
[----:B------:R-:W-:-:S01]  /*23280*/  @P3 FFMA.FTZ R121, R2, R12, R7 ;  /* 0x0000000c02793223 */ /* 0x000fc20000010007 */
[----:B---3--:R-:W-:Y:S01]  /*23290*/  FMUL.FTZ R0, R8, R5 ;  /* 0x0000000508007220 */ /* 0x008fe20000410000 */
[----:B------:R-:W-:Y:S02]  /*232a0*/  WARPGROUP.DEPBAR.LE gsb0, 0x0 ;  /* 0x00008000000079c5 */ /* 0x000fe40000010000 */
[----:B------:R-:W-:Y:S05]  /*232b0*/  @!P1 BRA `(.L_x_5161) ;  /* 0x0000000000049947 */ /* 0x000fea0003800000 */
[----:B------:R-:W-:Y:S01]  /*232c0*/  BPT.TRAP 0x1 ;  /* 0x000000040000795c */ /* 0x000fe20000300000 */
.L_x_5161:
[----:B------:R-:W-:Y:S01]  /*232d0*/  IMAD.U32 R7, RZ, RZ, UR42 ;  /* 0x0000002aff077e24 */ /* 0x000fe2000f8e00ff */
[----:B------:R-:W-:Y:S01]  /*232e0*/  IADD3 R2, R20, 0x33460, RZ ;  /* 0x0003346014027810 */ /* 0x000fe20007ffe0ff */
[----:B------:R-:W-:Y:S02]  /*232f0*/  VIADD R146, R146, 0x1 ;  /* 0x0000000192927836 */ /* 0x000fe40000000000 */
        /* <DEDUP_REMOVED lines=104> */
.L_x_5087:
        /* <DEDUP_REMOVED lines=12> */
[----:B------:R-:W3:Y:S01]  /*23a40*/  LDL R102, [R1+0x48] ;  /* 0x0000480001667983 */ /* 0x000ee20000100800 */
[----:B--2---:R-:W-:-:S05]  /*23a50*/  IMAD.SHL.U32 R0, R98, 0x4, RZ ;  /* 0x0000000462007824 */ /* 0x004fca00078e00ff */
        /* <DEDUP_REMOVED lines=10> */
[----:B--2---:R-:W2:Y:S01]  /*23b00*/  S2R R3, SR_SWINHI ;  /* 0x0000000000037919 */ /* 0x004ea20000002f00 */
        /* <DEDUP_REMOVED lines=16> */
[----:B------:R-:W-:Y:S02]  /*23c10*/  MOV R52, R16 ;  /* 0x0000001000347202 */ /* 0x000fe40000000f00 */
[----:B--2---:R-:W-:Y:S02]  /*23c20*/  MOV R53, R3 ;  /* 0x0000000300357202 */ /* 0x004fe40000000f00 */
        /* <DEDUP_REMOVED lines=8> */
[----:B------:R-:W-:Y:S02]  /*23cb0*/  LOP3.LUT P0, R2, R98, 0x3, RZ, 0xc0, !PT ;  /* 0x0000000362027812 */ /* 0x000fe4000780c0ff */
[----:B------:R-:W-:Y:S02]  /*23cc0*/  F2FP.BF16.F32.PACK_AB R11, R40, R11 ;  /* 0x0000000b280b723e */ /* 0x000fe400000010ff */
[----:B------:R-:W-:Y:S02]  /*23cd0*/  ISETP.EQ.OR P0, PT, R2, 0x3, !P0 ;  /* 0x000000030200780c */ /* 0x000fe40004702670 */
        /* <DEDUP_REMOVED lines=18> */
[----:B------:R-:W-:Y:S02]  /*23e00*/  SEL R13, R90, R95, P0 ;  /* 0x0000005f5a0d7207 */ /* 0x000fe40000000000 */
[----:B------:R-:W-:Y:S01]  /*23e10*/  SEL R2, R95, R90, P0 ;  /* 0x0000005a5f027207 */ /* 0x000fe20000000000 */
[----:B---3--:R-:W-:-:S03]  /*23e20*/  IMAD.WIDE R20, R102, 0x2, R52 ;  /* 0x0000000266147825 */ /* 0x008fc600078e0234 */
        /* <DEDUP_REMOVED lines=120> */
[----:B------:R-:W2:Y:S01]  /*245b0*/  SHFL.IDX PT, R5, R2, R3, 0x1c1f ;  /* 0x001c1f0302057589 */ /* 0x000ea200000e0000 */
        /* <DEDUP_REMOVED lines=8> */
[----:B------:R-:W-:Y:S01]  /*24640*/  SHFL.IDX PT, R9, R20, R3, 0x1c1f ;  /* 0x001c1f0314097589 */ /* 0x000fe200000e0000 */
[----:B------:R-:W-:Y:S02]  /*24650*/  SEL R61, R58, R65, P0 ;  /* 0x000000413a3d7207 */ /* 0x000fe40000000000 */
[----:B------:R-:W-:Y:S01]  /*24660*/  SEL R76, R65, R58, P0 ;  /* 0x0000003a414c7207 */ /* 0x000fe20000000000 */
[----:B------:R-:W4:Y:S01]  /*24670*/  SHFL.IDX PT, R40, R36, R3, 0x1c1f ;  /* 0x001c1f0324287589 */ /* 0x000f2200000e0000 */
[----:B------:R-:W-:-:S02]  /*24680*/  SEL R63, R78, R97, P0 ;  /* 0x000000614e3f7207 */ /* 0x000fc40000000000 */
[----:B------:R-:W-:Y:S01]  /*24690*/  SEL R70, R87, R70, P0 ;  /* 0x0000004657467207 */ /* 0x000fe20000000000 */
[----:B------:R0:W1:Y:S01]  /*246a0*/  SHFL.IDX PT, R58, R48, R3, 0x1c1f ;  /* 0x001c1f03303a7589 */ /* 0x00006200000e0000 */
[----:B------:R-:W-:Y:S02]  /*246b0*/  SEL R78, R97, R78, P0 ;  /* 0x0000004e614e7207 */ /* 0x000fe40000000000 */
[----:B------:R-:W-:Y:S01]  /*246c0*/  SEL R65, R62, R119, P0 ;  /* 0x000000773e417207 */ /* 0x000fe20000000000 */
[----:B------:R-:W-:Y:S01]  /*246d0*/  SHFL.IDX PT, R30, R21, R0, 0x1c1f ;  /* 0x001c1f00151e7589 */ /* 0x000fe200000e0000 */
[----:B------:R-:W-:Y:S02]  /*246e0*/  SEL R80, R119, R62, P0 ;  /* 0x0000003e77507207 */ /* 0x000fe40000000000 */
[----:B--2---:R-:W-:Y:S01]  /*246f0*/  SEL R4, R6, R5, P0 ;  /* 0x0000000506047207 */ /* 0x004fe20000000000 */
[----:B------:R-:W-:Y:S01]  /*24700*/  SHFL.IDX PT, R62, R39, R0, 0x1c1f ;  /* 0x001c1f00273e7589 */ /* 0x000fe200000e0000 */
[----:B------:R-:W-:-:S02]  /*24710*/  SEL R6, R5, R6, P0 ;  /* 0x0000000605067207 */ /* 0x000fc40000000000 */
[----:B0-----:R-:W-:Y:S01]  /*24720*/  SEL R48, R33, R44, P0 ;  /* 0x0000002c21307207 */ /* 0x001fe20000000000 */
[----:B------:R0:W-:Y:S01]  /*24730*/  SHFL.IDX PT, R39, R50, R3, 0x1c1f ;  /* 0x001c1f0332277589 */ /* 0x0001e200000e0000 */
[----:B---3--:R-:W-:Y:S02]  /*24740*/  SEL R8, R10, R7, P0 ;  /* 0x000000070a087207 */ /* 0x008fe40000000000 */
[----:B------:R-:W-:Y:S01]  /*24750*/  SEL R10, R7, R10, P0 ;  /* 0x0000000a070a7207 */ /* 0x000fe20000000000 */
[----:B------:R-:W-:Y:S01]  /*24760*/  SHFL.IDX PT, R43, R43, R0, 0x1c1f ;  /* 0x001c1f002b2b7589 */ /* 0x000fe200000e0000 */
[----:B------:R-:W-:Y:S02]  /*24770*/  SEL R32, R34, R25, P0 ;  /* 0x0000001922207207 */ /* 0x000fe40000000000 */
[----:B------:R-:W-:Y:S01]  /*24780*/  SEL R36, R38, R27, P0 ;  /* 0x0000001b26247207 */ /* 0x000fe20000000000 */
[----:B------:R-:W-:Y:S01]  /*24790*/  SHFL.IDX PT, R49, R49, R0, 0x1c1f ;  /* 0x001c1f0031317589 */ /* 0x000fe200000e0000 */
[----:B----4-:R-:W-:-:S02]  /*247a0*/  SEL R12, R29, R40, P0 ;  /* 0x000000281d0c7207 */ /* 0x010fc40000000000 */
[----:B0-----:R-:W-:Y:S01]  /*247b0*/  SEL R50, R44, R33, P0 ;  /* 0x000000212c327207 */ /* 0x001fe20000000000 */
[----:B------:R-:W-:Y:S01]  /*247c0*/  SHFL.IDX PT, R51, R51, R0, 0x1c1f ;  /* 0x001c1f0033337589 */ /* 0x000fe200000e0000 */
[----:B------:R-:W-:Y:S02]  /*247d0*/  SEL R14, R40, R29, P0 ;  /* 0x0000001d280e7207 */ /* 0x000fe40000000000 */
[----:B------:R-:W-:Y:S01]  /*247e0*/  SEL R44, R35, R46, P0 ;  /* 0x0000002e232c7207 */ /* 0x000fe20000000000 */
[----:B------:R-:W0:Y:S01]  /*247f0*/  SHFL.IDX PT, R54, R54, R3, 0x1c1f ;  /* 0x001c1f0336367589 */ /* 0x000e2200000e0000 */
[----:B------:R-:W-:Y:S02]  /*24800*/  SEL R40, R31, R42, P0 ;  /* 0x0000002a1f287207 */ /* 0x000fe40000000000 */
[----:B------:R-:W-:Y:S01]  /*24810*/  SEL R46, R46, R35, P0 ;  /* 0x000000232e2e7207 */ /* 0x000fe20000000000 */
[----:B------:R1:W2:Y:S01]  /*24820*/  SHFL.IDX PT, R2, R56, R3, 0x1c1f ;  /* 0x001c1f0338027589 */ /* 0x0002a200000e0000 */
[----:B------:R-:W-:-:S02]  /*24830*/  SEL R34, R25, R34, P0 ;  /* 0x0000002219227207 */ /* 0x000fc40000000000 */
[----:B------:R-:W-:Y:S01]  /*24840*/  SEL R38, R27, R38, P0 ;  /* 0x000000261b267207 */ /* 0x000fe20000000000 */
[----:B------:R-:W3:Y:S01]  /*24850*/  SHFL.IDX PT, R66, R66, R3, 0x1c1f ;  /* 0x001c1f0342427589 */ /* 0x000ee200000e0000 */
[----:B------:R-:W-:-:S03]  /*24860*/  SEL R42, R42, R31, P0 ;  /* 0x0000001f2a2a7207 */ /* 0x000fc60000000000 */
        /* <DEDUP_REMOVED lines=49> */
.L_x_5399:
        /* <DEDUP_REMOVED lines=41> */
.L_x_5165:
[----:B------:R-:W3:Y:S01]  /*24e10*/  LDL.LU R11, [R1+0x1c] ;  /* 0x00001c00010b7983 */ /* 0x000ee20000300800 */
[----:B------:R-:W-:-:S03]  /*24e20*/  ULDC.64 UR4, c[0x0][0xb70] ;  /* 0x0002dc0000047ab9 */ /* 0x000fc60000000a00 */
[----:B------:R-:W4:Y:S04]  /*24e30*/  LDL.LU R10, [R1+0xc] ;  /* 0x00000c00010a7983 */ /* 0x000f280000300800 */
[----:B------:R-:W4:Y:S04]  /*24e40*/  LDL R6, [R1+0x4] ;  /* 0x0000040001067983 */ /* 0x000f280000100800 */
[----:B------:R-:W4:Y:S04]  /*24e50*/  LDL.LU R66, [R1+0x10] ;  /* 0x0000100001427983 */ /* 0x000f280000300800 */
[----:B------:R-:W4:Y:S01]  /*24e60*/  LDL.LU R64, [R1+0x2c] ;  /* 0x00002c0001407983 */ /* 0x000f220000300800 */
[--C-:B--2--5:R-:W-:Y:S01]  /*24e70*/  SHF.R.S32.HI R3, RZ, 0x1f, R0.reuse ;  /* 0x0000001fff037819 */ /* 0x124fe20000011400 */
[----:B------:R-:W-:Y:S01]  /*24e80*/  IMAD.MOV.U32 R2, RZ, RZ, R0 ;  /* 0x000000ffff027224 */ /* 0x000fe200078e0000 */
[----:B------:R-:W-:-:S02]  /*24e90*/  LOP3.LUT R8, R9, 0x380, RZ, 0xc0, !PT ;  /* 0x0000038009087812 */ /* 0x000fc400078ec0ff */
[----:B------:R-:W-:Y:S02]  /*24ea0*/  IADD3 R13, P3, R52, 0x2000, RZ ;  /* 0x00002000340d7810 */ /* 0x000fe40007f7e0ff */
[----:B------:R-:W-:Y:S02]  /*24eb0*/  SHF.R.U64 R8, R8, 0x3, RZ ;  /* 0x0000000308087819 */ /* 0x000fe400000012ff */
[----:B------:R-:W-:Y:S02]  /*24ec0*/  IADD3 R33, P0, R52, 0x5000, RZ ;  /* 0x0000500034217810 */ /* 0x000fe40007f1e0ff */
[----:B------:R-:W-:Y:S02]  /*24ed0*/  LOP3.LUT R8, R8, R9, RZ, 0x3c, !PT ;  /* 0x0000000908087212 */ /* 0x000fe400078e3cff */
[C---:B------:R-:W-:Y:S02]  /*24ee0*/  IADD3 R25, P4, R52.reuse, 0x3000, RZ ;  /* 0x0000300034197810 */ /* 0x040fe40007f9e0ff */
[----:B------:R-:W-:-:S02]  /*24ef0*/  IADD3 R29, P5, R52, 0x4000, RZ ;  /* 0x00004000341d7810 */ /* 0x000fc40007fbe0ff */
[----:B------:R-:W-:Y:S01]  /*24f00*/  SHF.R.S32.HI R237, RZ, 0x1f, R236 ;  /* 0x0000001fffed7819 */ /* 0x000fe200000114ec */
[----:B------:R-:W-:Y:S01]  /*24f10*/  BSSY B1, `(.L_x_5166) ;  /* 0x0000090000017945 */ /* 0x000fe20003800000 */
[----:B---3--:R-:W-:Y:S02]  /*24f20*/  SEL R63, R11, RZ, !P1 ;  /* 0x000000ff0b3f7207 */ /* 0x008fe40004800000 */
[----:B----4-:R-:W-:Y:S02]  /*24f30*/  SEL R65, R10, RZ, !P1 ;  /* 0x000000ff0a417207 */ /* 0x010fe40004800000 */
[----:B------:R-:W2:Y:S01]  /*24f40*/  LDL R10, [R1+0x34] ;  /* 0x00003400010a7983 */ /* 0x000ea20000100800 */
[----:B------:R-:W-:Y:S02]  /*24f50*/  LOP3.LUT R12, R13, 0x380, RZ, 0xc0, !PT ;  /* 0x000003800d0c7812 */ /* 0x000fe400078ec0ff */
[----:B------:R-:W-:Y:S02]  /*24f60*/  SHF.R.S32.HI R62, RZ, 0x1f, R66 ;  /* 0x0000001fff3e7819 */ /* 0x000fe40000011442 */
[----:B------:R-:W-:Y:S01]  /*24f70*/  IADD3.X R9, RZ, R53, RZ, P2, !PT ;  /* 0x00000035ff097210 */ /* 0x000fe200017fe4ff */
[----:B------:R-:W-:Y:S01]  /*24f80*/  IMAD R11, R64, 0x80, R6 ;  /* 0x00000080400b7824 */ /* 0x000fe200078e0206 */
[----:B------:R-:W-:Y:S01]  /*24f90*/  LOP3.LUT R32, R33, 0x380, RZ, 0xc0, !PT ;  /* 0x0000038021207812 */ /* 0x000fe200078ec0ff */
[----:B------:R-:W-:Y:S01]  /*24fa0*/  IMAD R4, R62, UR4, RZ ;  /* 0x000000043e047c24 */ /* 0x000fe2000f8e02ff */
[----:B------:R-:W-:-:S02]  /*24fb0*/  LOP3.LUT R24, R25, 0x380, RZ, 0xc0, !PT ;  /* 0x0000038019187812 */ /* 0x000fc400078ec0ff */
[----:B------:R-:W-:Y:S01]  /*24fc0*/  LOP3.LUT R28, R29, 0x380, RZ, 0xc0, !PT ;  /* 0x000003801d1c7812 */ /* 0x000fe200078ec0ff */
[----:B------:R-:W-:Y:S01]  /*24fd0*/  IMAD R7, R66, UR5, R4 ;  /* 0x0000000542077c24 */ /* 0x000fe2000f8e0204 */
[----:B------:R-:W-:Y:S01]  /*24fe0*/  SHF.R.U64 R12, R12, 0x3, RZ ;  /* 0x000000030c0c7819 */ /* 0x000fe200000012ff */
[----:B------:R-:W-:Y:S01]  /*24ff0*/  IMAD.WIDE.U32 R4, R66, UR4, R2 ;  /* 0x0000000442047c25 */ /* 0x000fe2000f8e0002 */
[----:B------:R-:W-:Y:S01]  /*25000*/  ULDC.64 UR4, c[0x0][0xb78] ;  /* 0x0002de0000047ab9 */ /* 0x000fe20000000a00 */
[----:B------:R-:W-:Y:S02]  /*25010*/  IADD3 R41, P2, R52, 0x7000, RZ ;  /* 0x0000700034297810 */ /* 0x000fe40007f5e0ff */
[----:B------:R-:W-:Y:S01]  /*25020*/  IMAD.IADD R5, R5, 0x1, R7 ;  /* 0x0000000105057824 */ /* 0x000fe200078e0207 */
[----:B------:R-:W-:Y:S01]  /*25030*/  SHF.R.U64 R32, R32, 0x3, RZ ;  /* 0x0000000320207819 */ /* 0x000fe200000012ff */
[----:B------:R-:W-:Y:S01]  /*25040*/  IMAD R2, R63, UR4, RZ ;  /* 0x000000043f027c24 */ /* 0x000fe2000f8e02ff */
[----:B------:R-:W-:Y:S01]  /*25050*/  SHF.R.U64 R24, R24, 0x3, RZ ;  /* 0x0000000318187819 */ /* 0x000fe200000012ff */
[----:B------:R-:W-:Y:S01]  /*25060*/  IMAD.WIDE.U32 R4, R65, UR4, R4 ;  /* 0x0000000441047c25 */ /* 0x000fe2000f8e0004 */
[----:B------:R-:W-:-:S02]  /*25070*/  SHF.R.S32.HI R7, RZ, 0x1f, R11 ;  /* 0x0000001fff077819 */ /* 0x000fc4000001140b */
[----:B------:R-:W-:Y:S01]  /*25080*/  SHF.R.U64 R28, R28, 0x3, RZ ;  /* 0x000000031c1c7819 */ /* 0x000fe200000012ff */
[----:B------:R-:W-:Y:S01]  /*25090*/  IMAD R6, R65, UR5, R2 ;  /* 0x0000000541067c24 */ /* 0x000fe2000f8e0202 */
[----:B------:R-:W-:Y:S01]  /*250a0*/  IADD3 R2, P1, R11, R4, RZ ;  /* 0x000000040b027210 */ /* 0x000fe20007f3e0ff */
[----:B------:R-:W-:Y:S01]  /*250b0*/  ULDC.64 UR4, c[0x0][0xb40] ;  /* 0x0002d00000047ab9 */ /* 0x000fe20000000a00 */
[----:B------:R-:W-:Y:S02]  /*250c0*/  LOP3.LUT R12, R12, R13, RZ, 0x3c, !PT ;  /* 0x0000000d0c0c7212 */ /* 0x000fe400078e3cff */
[----:B------:R-:W-:Y:S02]  /*250d0*/  IADD3.X R7, R7, R5, R6, P1, !PT ;  /* 0x0000000507077210 */ /* 0x000fe40000ffe406 */
[----:B------:R-:W-:-:S04]  /*250e0*/  LEA R20, P1, R2, UR4, 0x2 ;  /* 0x0000000402147c11 */ /* 0x000fc8000f8210ff */
[----:B------:R-:W-:Y:S02]  /*250f0*/  LEA.HI.X R21, R2, UR5, R7, 0x2, P1 ;  /* 0x0000000502157c11 */ /* 0x000fe400088f1407 */
[----:B------:R-:W-:Y:S02]  /*25100*/  LOP3.LUT R40, R41, 0x380, RZ, 0xc0, !PT ;  /* 0x0000038029287812 */ /* 0x000fe400078ec0ff */
[----:B------:R-:W-:Y:S01]  /*25110*/  LOP3.LUT R32, R32, R33, RZ, 0x3c, !PT ;  /* 0x0000002120207212 */ /* 0x000fe200078e3cff */
[----:B------:R-:W-:Y:S01]  /*25120*/  VIADD R5, R11, 0x8 ;  /* 0x000000080b057836 */ /* 0x000fe20000000000 */
[----:B------:R-:W-:Y:S01]  /*25130*/  IADD3 R37, P1, R52, 0x6000, RZ ;  /* 0x0000600034257810 */ /* 0x000fe20007f3e0ff */
[----:B------:R-:W-:Y:S01]  /*25140*/  IMAD.X R13, RZ, RZ, R53, P3 ;  /* 0x000000ffff0d7224 */ /* 0x000fe200018e0635 */
[----:B------:R-:W-:Y:S01]  /*25150*/  LOP3.LUT R24, R24, R25, RZ, 0x3c, !PT ;  /* 0x0000001918187212 */ /* 0x000fe200078e3cff */
[----:B------:R-:W-:Y:S01]  /*25160*/  ULDC.64 UR4, c[0x0][0xaa0] ;  /* 0x0002a80000047ab9 */ /* 0x000fe20000000a00 */
[----:B------:R-:W-:-:S02]  /*25170*/  LOP3.LUT R36, R37, 0x380, RZ, 0xc0, !PT ;  /* 0x0000038025247812 */ /* 0x000fc400078ec0ff */
[----:B------:R-:W-:Y:S01]  /*25180*/  SHF.R.U64 R40, R40, 0x3, RZ ;  /* 0x0000000328287819 */ /* 0x000fe200000012ff */
[--C-:B------:R-:W-:Y:S01]  /*25190*/  IMAD.X R33, RZ, RZ, R53.reuse, P0 ;  /* 0x000000ffff217224 */ /* 0x100fe200000e0635 */
[----:B------:R-:W-:Y:S01]  /*251a0*/  SHF.R.U64 R36, R36, 0x3, RZ ;  /* 0x0000000324247819 */ /* 0x000fe200000012ff */
[--C-:B------:R-:W-:Y:S01]  /*251b0*/  IMAD.X R25, RZ, RZ, R53.reuse, P4 ;  /* 0x000000ffff197224 */ /* 0x100fe200020e0635 */
[----:B------:R-:W-:Y:S01]  /*251c0*/  LOP3.LUT R28, R28, R29, RZ, 0x3c, !PT ;  /* 0x0000001d1c1c7212 */ /* 0x000fe200078e3cff */
[--C-:B------:R-:W-:Y:S01]  /*251d0*/  IMAD.X R29, RZ, RZ, R53.reuse, P5 ;  /* 0x000000ffff1d7224 */ /* 0x100fe200028e0635 */
[----:B------:R-:W-:Y:S01]  /*251e0*/  LOP3.LUT R40, R40, R41, RZ, 0x3c, !PT ;  /* 0x0000002928287212 */ /* 0x000fe200078e3cff */
[----:B------:R-:W-:Y:S01]  /*251f0*/  IMAD.X R41, RZ, RZ, R53, P2 ;  /* 0x000000ffff297224 */ /* 0x000fe200010e0635 */
[C---:B------:R-:W-:Y:S02]  /*25200*/  IADD3 R45, P3, R52.reuse, 0x8000, RZ ;  /* 0x00008000342d7810 */ /* 0x040fe40007f7e0ff */
[----:B------:R-:W-:-:S02]  /*25210*/  IADD3 R49, P4, R52, 0x9000, RZ ;  /* 0x0000900034317810 */ /* 0x000fc40007f9e0ff */
[----:B------:R-:W-:Y:S01]  /*25220*/  LOP3.LUT R36, R36, R37, RZ, 0x3c, !PT ;  /* 0x0000002524247212 */ /* 0x000fe200078e3cff */
[----:B------:R-:W-:Y:S01]  /*25230*/  IMAD.X R37, RZ, RZ, R53, P1 ;  /* 0x000000ffff257224 */ /* 0x000fe200008e0635 */
[C---:B------:R-:W-:Y:S02]  /*25240*/  IADD3 R55, P5, R52.reuse, 0xa000, RZ ;  /* 0x0000a00034377810 */ /* 0x040fe40007fbe0ff */
[C---:B------:R-:W-:Y:S02]  /*25250*/  LOP3.LUT R2, R52.reuse, 0x380, RZ, 0xc0, !PT ;  /* 0x0000038034027812 */ /* 0x040fe400078ec0ff */
[----:B------:R-:W-:Y:S02]  /*25260*/  IADD3 R7, P2, R52, 0xb000, RZ ;  /* 0x0000b00034077810 */ /* 0x000fe40007f5e0ff */
[----:B------:R-:W-:Y:S02]  /*25270*/  LOP3.LUT R44, R45, 0x380, RZ, 0xc0, !PT ;  /* 0x000003802d2c7812 */ /* 0x000fe400078ec0ff */
[----:B------:R-:W-:-:S02]  /*25280*/  LOP3.LUT R48, R49, 0x380, RZ, 0xc0, !PT ;  /* 0x0000038031307812 */ /* 0x000fc400078ec0ff */
[----:B------:R-:W-:Y:S02]  /*25290*/  LOP3.LUT R54, R55, 0x380, RZ, 0xc0, !PT ;  /* 0x0000038037367812 */ /* 0x000fe400078ec0ff */
[----:B------:R-:W-:Y:S02]  /*252a0*/  SHF.R.U64 R44, R44, 0x3, RZ ;  /* 0x000000032c2c7819 */ /* 0x000fe400000012ff */
[----:B------:R-:W-:Y:S02]  /*252b0*/  SHF.R.U64 R48, R48, 0x3, RZ ;  /* 0x0000000330307819 */ /* 0x000fe400000012ff */
[----:B------:R-:W-:Y:S01]  /*252c0*/  SHF.R.U64 R54, R54, 0x3, RZ ;  /* 0x0000000336367819 */ /* 0x000fe200000012ff */
[--C-:B------:R-:W-:Y:S01]  /*252d0*/  IMAD.X R57, RZ, RZ, R53.reuse, P2 ;  /* 0x000000ffff397224 */ /* 0x100fe200010e0635 */
[----:B------:R-:W-:Y:S02]  /*252e0*/  LOP3.LUT R44, R44, R45, RZ, 0x3c, !PT ;  /* 0x0000002d2c2c7212 */ /* 0x000fe400078e3cff */
[----:B------:R-:W-:Y:S01]  /*252f0*/  LOP3.LUT R48, R48, R49, RZ, 0x3c, !PT ;  /* 0x0000003130307212 */ /* 0x000fe200078e3cff */
[--C-:B------:R-:W-:Y:S01]  /*25300*/  IMAD.X R49, RZ, RZ, R53.reuse, P4 ;  /* 0x000000ffff317224 */ /* 0x100fe200020e0635 */
[----:B------:R-:W-:Y:S01]  /*25310*/  LOP3.LUT R54, R54, R55, RZ, 0x3c, !PT ;  /* 0x0000003736367212 */ /* 0x000fe200078e3cff */
[----:B------:R-:W-:Y:S01]  /*25320*/  IMAD.X R55, RZ, RZ, R53, P5 ;  /* 0x000000ffff377224 */ /* 0x000fe200028e0635 */
[----:B------:R-:W-:Y:S01]  /*25330*/  IADD3.X R45, RZ, R53, RZ, P3, !PT ;  /* 0x00000035ff2d7210 */ /* 0x000fe20001ffe4ff */
[----:B------:R-:W-:-:S02]  /*25340*/  IMAD R61, R3, UR4, RZ ;  /* 0x00000004033d7c24 */ /* 0x000fc4000f8e02ff */
[----:B------:R-:W-:Y:S02]  /*25350*/  IMAD R67, R64, -0x80, R60 ;  /* 0xffffff8040437824 */ /* 0x000fe400078e023c */
[----:B------:R-:W-:-:S03]  /*25360*/  IMAD R61, R0, UR5, R61 ;  /* 0x00000005003d7c24 */ /* 0x000fc6000f8e023d */
[----:B------:R-:W-:Y:S02]  /*25370*/  ISETP.GE.AND P3, PT, R236, R67, PT ;  /* 0x00000043ec00720c */ /* 0x000fe40003f66270 */
[----:B--2---:R-:W-:-:S04]  /*25380*/  LOP3.LUT P0, RZ, R10, 0x3, RZ, 0xc0, !PT ;  /* 0x000000030aff7812 */ /* 0x004fc8000780c0ff */
[-C--:B------:R-:W-:Y:S02]  /*25390*/  ISETP.GE.OR P1, PT, R11, R60.reuse, P0 ;  /* 0x0000003c0b00720c */ /* 0x080fe40000726670 */
[----:B------:R-:W-:Y:S02]  /*253a0*/  ISETP.GE.OR P0, PT, R5, R60, P0 ;  /* 0x0000003c0500720c */ /* 0x000fe40000706670 */
[----:B------:R-:W-:Y:S02]  /*253b0*/  SHF.R.U64 R5, R2, 0x3, RZ ;  /* 0x0000000302057819 */ /* 0x000fe400000012ff */
[----:B------:R-:W-:-:S04]  /*253c0*/  LOP3.LUT R2, R7, 0x380, RZ, 0xc0, !PT ;  /* 0x0000038007027812 */ /* 0x000fc800078ec0ff */
[----:B------:R-:W-:Y:S02]  /*253d0*/  SHF.R.U64 R2, R2, 0x3, RZ ;  /* 0x0000000302027819 */ /* 0x000fe400000012ff */
[----:B------:R-:W-:Y:S01]  /*253e0*/  LOP3.LUT R4, R5, R52, RZ, 0x3c, !PT ;  /* 0x0000003405047212 */ /* 0x000fe200078e3cff */
[----:B------:R-:W-:Y:S01]  /*253f0*/  IMAD.MOV.U32 R5, RZ, RZ, R53 ;  /* 0x000000ffff057224 */ /* 0x000fe200078e0035 */
[----:B------:R-:W-:Y:S01]  /*25400*/  LOP3.LUT R56, R2, R7, RZ, 0x3c, !PT ;  /* 0x0000000702387212 */ /* 0x000fe200078e3cff */
[----:B------:R-:W-:Y:S04]  /*25410*/  @!P1 STG.E desc[UR54][R20.64], R120 ;  /* 0x0000007814009986 */ /* 0x000fe8000c101936 */
[----:B------:R0:W-:Y:S04]  /*25420*/  @!P0 STG.E desc[UR54][R20.64+0x20], R121 ;  /* 0x0000207914008986 */ /* 0x0001e8000c101936 */
[----:B------:R-:W5:Y:S04]  /*25430*/  LD.E.128 R4, desc[UR54][R4.64] ;  /* 0x0000003604047980 */ /* 0x000f68000c101d00 */
        /* <DEDUP_REMOVED lines=19> */
[----:B------:R-:W-:Y:S01]  /*25570*/  IMAD.WIDE.U32 R2, R0, UR4, R20 ;  /* 0x0000000400027c25 */ /* 0x000fe2000f8e0014 */
[----:B------:R-:W-:-:S03]  /*25580*/  ULDC.64 UR4, c[0x0][0xae0] ;  /* 0x0002b80000047ab9 */ /* 0x000fc60000000a00 */
[----:B------:R-:W-:Y:S02]  /*25590*/  VIADD R0, R236, 0x20 ;  /* 0x00000020ec007836 */ /* 0x000fe40000000000 */
[----:B------:R-:W-:Y:S02]  /*255a0*/  IMAD.IADD R3, R3, 0x1, R61 ;  /* 0x0000000103037824 */ /* 0x000fe400078e023d */
[----:B------:R-:W-:Y:S01]  /*255b0*/  IMAD R61, R62, UR4, RZ ;  /* 0x000000043e3d7c24 */ /* 0x000fe2000f8e02ff */
[----:B------:R-:W-:Y:S01]  /*255c0*/  IADD3 R20, R236, 0x40, RZ ;  /* 0x00000040ec147810 */ /* 0x000fe20007ffe0ff */
[----:B------:R-:W-:Y:S01]  /*255d0*/  IMAD.WIDE.U32 R2, R66, UR4, R2 ;  /* 0x0000000442027c25 */ /* 0x000fe2000f8e0002 */
[----:B------:R-:W-:-:S03]  /*255e0*/  ISETP.GE.AND P0, PT, R0, R67, PT ;  /* 0x000000430000720c */ /* 0x000fc60003f06270 */
[----:B------:R-:W-:Y:S01]  /*255f0*/  IMAD R61, R66, UR5, R61 ;  /* 0x00000005423d7c24 */ /* 0x000fe2000f8e023d */
[----:B------:R-:W-:Y:S01]  /*25600*/  ULDC.64 UR4, c[0x0][0xae8] ;  /* 0x0002ba0000047ab9 */ /* 0x000fe20000000a00 */
[----:B------:R-:W-:Y:S01]  /*25610*/  VIADD R0, R16, 0x33420 ;  /* 0x0003342010007836 */ /* 0x000fe20000000000 */
[-C--:B------:R-:W-:Y:S01]  /*25620*/  ISETP.GE.AND P1, PT, R20, R67.reuse, PT ;  /* 0x000000431400720c */ /* 0x080fe20003f26270 */
        /* <DEDUP_REMOVED lines=19> */
[C---:B------:R-:W-:Y:S01]  /*25760*/  ISETP.GE.AND P4, PT, R233.reuse, UR4, PT ;  /* 0x00000004e9007c0c */ /* 0x040fe2000bf86270 */
[C---:B------:R-:W-:Y:S01]  /*25770*/  VIADD R0, R233.reuse, 0x40 ;  /* 0x00000040e9007836 */ /* 0x040fe20000000000 */
[----:B------:R-:W-:Y:S01]  /*25780*/  LEA R62, P5, R2, UR6, 0x1 ;  /* 0x00000006023e7c11 */ /* 0x000fe2000f8a08ff */
[----:B------:R-:W-:Y:S01]  /*25790*/  VIADD R64, R233, 0x80 ;  /* 0x00000080e9407836 */ /* 0x000fe20000000000 */
[----:B------:R-:W-:Y:S02]  /*257a0*/  IADD3 R3, R3, R63, RZ ;  /* 0x0000003f03037210 */ /* 0x000fe40007ffe0ff */
[----:B------:R-:W-:Y:S02]  /*257b0*/  ISETP.GE.AND P3, PT, R0, UR4, PT ;  /* 0x0000000400007c0c */ /* 0x000fe4000bf66270 */
[----:B------:R-:W-:Y:S02]  /*257c0*/  LEA.HI.X R63, R2, UR7, R3, 0x1, P5 ;  /* 0x00000007023f7c11 */ /* 0x000fe4000a8f0c03 */
[----:B------:R-:W-:-:S03]  /*257d0*/  ISETP.GE.AND P5, PT, R64, UR4, PT ;  /* 0x0000000440007c0c */ /* 0x000fc6000bfa6270 */
[----:B-----5:R0:W-:Y:S06]  /*257e0*/  @!P4 STG.E.128 desc[UR54][R62.64], R4 ;  /* 0x000000043e00c986 */ /* 0x0201ec000c101d36 */
[----:B------:R0:W-:Y:S04]  /*257f0*/  @!P3 STG.E.128 desc[UR54][R62.64+0x80], R28 ;  /* 0x0000801c3e00b986 */ /* 0x0001e8000c101d36 */
[----:B------:R0:W-:Y:S02]  /*25800*/  @!P5 STG.E.128 desc[UR54][R62.64+0x100], R44 ;  /* 0x0001002c3e00d986 */ /* 0x0001e4000c101d36 */
.L_x_5167:
[----:B------:R-:W-:Y:S05]  /*25810*/  BSYNC B1 ;  /* 0x0000000000017941 */ /* 0x000fea0003800000 */
.L_x_5166:
[----:B------:R-:W-:Y:S04]  /*25820*/  BSSY B1, `(.L_x_5168) ;  /* 0x0000017000017945 */ /* 0x000fe80003800000 */
[----:B------:R-:W-:Y:S05]  /*25830*/  @P0 BRA `(.L_x_5169) ;  /* 0x0000000000540947 */ /* 0x000fea0003800000 */
[----:B0----5:R-:W-:Y:S01]  /*25840*/  IADD3 R5, P0, R20, 0x20, RZ ;  /* 0x0000002014057810 */ /* 0x021fe20007f1e0ff */
[C---:B------:R-:W-:Y:S01]  /*25850*/  VIADD R2, R233.reuse, 0x40 ;  /* 0x00000040e9027836 */ /* 0x040fe20000000000 */
[----:B------:R-:W-:Y:S01]  /*25860*/  ULDC UR4, c[0x0][0xa8c] ;  /* 0x0002a30000047ab9 */ /* 0x000fe20000000800 */
[----:B------:R-:W-:Y:S01]  /*25870*/  ULDC.64 UR6, c[0x0][0xad8] ;  /* 0x0002b60000067ab9 */ /* 0x000fe20000000a00 */
[----:B------:R-:W-:Y:S01]  /*25880*/  IMAD.MOV.U32 R3, RZ, RZ, R65 ;  /* 0x000000ffff037224 */ /* 0x000fe200078e0041 */
[C---:B------:R-:W-:Y:S01]  /*25890*/  ISETP.GE.AND P3, PT, R233.reuse, UR4, PT ;  /* 0x00000004e9007c0c */ /* 0x040fe2000bf66270 */
        /* <DEDUP_REMOVED lines=15> */
.L_x_5169:
[----:B------:R-:W-:Y:S05]  /*25990*/  BSYNC B1 ;  /* 0x0000000000017941 */ /* 0x000fea0003800000 */
.L_x_5168:
[----:B------:R-:W-:Y:S04]  /*259a0*/  BSSY B1, `(.L_x_5170) ;  /* 0x0000017000017945 */ /* 0x000fe80003800000 */
[----:B------:R-:W-:Y:S05]  /*259b0*/  @P1 BRA `(.L_x_5171) ;  /* 0x0000000000541947 */ /* 0x000fea0003800000 */
[----:B01---5:R-:W-:Y:S01]  /*259c0*/  IADD3 R5, P0, R20, 0x40, RZ ;  /* 0x0000004014057810 */ /* 0x023fe20007f1e0ff */
[C---:B------:R-:W-:Y:S01]  /*259d0*/  VIADD R2, R233.reuse, 0x40 ;  /* 0x00000040e9027836 */ /* 0x040fe20000000000 */
[----:B------:R-:W-:Y:S01]  /*259e0*/  ULDC UR4, c[0x0][0xa8c] ;  /* 0x0002a30000047ab9 */ /* 0x000fe20000000800 */
[----:B------:R-:W-:Y:S01]  /*259f0*/  ULDC.64 UR6, c[0x0][0xad8] ;  /* 0x0002b60000067ab9 */ /* 0x000fe20000000a00 */
[----:B------:R-:W-:Y:S01]  /*25a00*/  IADD3.X R0, RZ, R21, RZ, P0, !PT ;  /* 0x00000015ff007210 */ /* 0x000fe200007fe4ff */
[----:B------:R-:W-:Y:S01]  /*25a10*/  IMAD.MOV.U32 R3, RZ, RZ, R65 ;  /* 0x000000ffff037224 */ /* 0x000fe200078e0041 */
        /* <DEDUP_REMOVED lines=15> */
.L_x_5171:
[----:B------:R-:W-:Y:S05]  /*25b10*/  BSYNC B1 ;  /* 0x0000000000017941 */ /* 0x000fea0003800000 */
.L_x_5170:
        /* <DEDUP_REMOVED lines=24> */
.L_x_5163:
        /* <DEDUP_REMOVED lines=18> */
[----:B---3--:R-:W-:-:S05]  /*25dc0*/  VIADD R6, R13, 0xffffff80 ;  /* 0xffffff800d067836 */ /* 0x008fca0000000000 */
[----:B------:R-:W-:Y:S01]  /*25dd0*/  ISETP.GT.AND P2, PT, R6, 0x7f, PT ;  /* 0x0000007f0600780c */ /* 0x000fe20003f44270 */
[----:B--2---:R-:W-:-:S12]  /*25de0*/  @P1 BRA `(.L_x_5173) ;  /* 0x0000000000101947 */ /* 0x004fd80003800000 */
[----:B------:R-:W-:Y:S05]  /*25df0*/  @!P0 BRA `(.L_x_5173) ;  /* 0x00000000000c8947 */ /* 0x000fea0003800000 */
[----:B------:R-:W2:Y:S04]  /*25e00*/  LDG.E R5, desc[UR54][R2.64] ;  /* 0x0000003602057981 */ /* 0x000ea8000c1e1900 */
[----:B-----5:R-:W2:Y:S02]  /*25e10*/  LDG.E R0, desc[UR54][R2.64+0x4] ;  /* 0x0000043602007981 */ /* 0x020ea4000c1e1900 */
[----:B--2---:R-:W-:-:S07]  /*25e20*/  IMAD.IADD R0, R0, 0x1, -R5 ;  /* 0x0000000100007824 */ /* 0x004fce00078e0a05 */
.L_x_5173:
[----:B------:R-:W2:Y:S04]  /*25e30*/  LDL.LU R3, [R1+0xc] ;  /* 0x00000c0001037983 */ /* 0x000ea80000300800 */
[----:B------:R-:W3:Y:S04]  /*25e40*/  LDL.LU R2, [R1+0x1c] ;  /* 0x00001c0001027983 */ /* 0x000ee80000300800 */
[----:B------:R-:W4:Y:S04]  /*25e50*/  LDL R14, [R1+0x10] ;  /* 0x00001000010e7983 */ /* 0x000f280000100800 */
[----:B------:R0:W5:Y:S01]  /*25e60*/  LDL R12, [R1+0x2c] ;  /* 0x00002c00010c7983 */ /* 0x0001620000100800 */
[----:B------:R-:W-:Y:S01]  /*25e70*/  BSSY B1, `(.L_x_5174) ;  /* 0x000001c000017945 */ /* 0x000fe20003800000 */
[----:B------:R-:W-:-:S02]  /*25e80*/  SHF.R.S32.HI R10, RZ, 0x1f, R233 ;  /* 0x0000001fff0a7819 */ /* 0x000fc400000114e9 */
[----:B-----5:R-:W-:Y:S02]  /*25e90*/  SHF.R.S32.HI R6, RZ, 0x1f, R7 ;  /* 0x0000001fff067819 */ /* 0x020fe40000011407 */
[----:B--2---:R-:W-:Y:S02]  /*25ea0*/  SEL R11, R3, RZ, !P0 ;  /* 0x000000ff030b7207 */ /* 0x004fe40004000000 */
[----:B---3--:R-:W-:Y:S02]  /*25eb0*/  SEL R9, R2, RZ, !P0 ;  /* 0x000000ff02097207 */ /* 0x008fe40004000000 */
[----:B----4-:R-:W-:Y:S01]  /*25ec0*/  SHF.R.S32.HI R8, RZ, 0x1f, R14 ;  /* 0x0000001fff087819 */ /* 0x010fe2000001140e */
[----:B0-----:R-:W-:Y:S06]  /*25ed0*/  @P2 BRA `(.L_x_5175) ;  /* 0x0000000000542947 */ /* 0x001fec0003800000 */
[----:B------:R-:W-:-:S05]  /*25ee0*/  LEA R2, R12, R13, 0x7 ;  /* 0x0000000d0c027211 */ /* 0x000fca00078e38ff */
        /* <DEDUP_REMOVED lines=20> */
.L_x_5175:
[----:B------:R-:W-:Y:S05]  /*26030*/  BSYNC B1 ;  /* 0x0000000000017941 */ /* 0x000fea0003800000 */
.L_x_5174:
[----:B------:R-:W-:Y:S01]  /*26040*/  ULDC.64 UR4, c[0x0][0xaa0] ;  /* 0x0002a80000047ab9 */ /* 0x000fe20000000a00 */
[----:B------:R-:W-:Y:S01]  /*26050*/  IMAD.MOV.U32 R2, RZ, RZ, R233 ;  /* 0x000000ffff027224 */ /* 0x000fe200078e00e9 */
[----:B------:R-:W-:Y:S01]  /*26060*/  BSSY B1, `(.L_x_5176) ;  /* 0x000002e000017945 */ /* 0x000fe20003800000 */
[----:B0-----:R-:W-:Y:S02]  /*26070*/  IMAD.MOV.U32 R3, RZ, RZ, R10 ;  /* 0x000000ffff037224 */ /* 0x001fe400078e000a */
[----:B------:R-:W-:Y:S01]  /*26080*/  IMAD R4, R6, UR4, RZ ;  /* 0x0000000406047c24 */ /* 0x000fe2000f8e02ff */
[----:B------:R-:W-:Y:S01]  /*26090*/  IADD3 R6, R236, 0x20, RZ ;  /* 0x00000020ec067810 */ /* 0x000fe20007ffe0ff */
[----:B------:R-:W-:-:S04]  /*260a0*/  IMAD.WIDE.U32 R2, R7, UR4, R2 ;  /* 0x0000000407027c25 */ /* 0x000fc8000f8e0002 */
[----:B------:R-:W-:Y:S01]  /*260b0*/  IMAD R7, R7, UR5, R4 ;  /* 0x0000000507077c24 */ /* 0x000fe2000f8e0204 */
[----:B------:R-:W-:Y:S01]  /*260c0*/  ULDC.64 UR4, c[0x0][0xae0] ;  /* 0x0002b80000047ab9 */ /* 0x000fe20000000a00 */
[----:B------:R-:W-:Y:S02]  /*260d0*/  IMAD R13, R12, -0x80, R0 ;  /* 0xffffff800c0d7824 */ /* 0x000fe400078e0200 */
[----:B------:R-:W-:Y:S01]  /*260e0*/  IMAD.IADD R3, R3, 0x1, R7 ;  /* 0x0000000103037824 */ /* 0x000fe200078e0207 */
[----:B------:R-:W-:Y:S01]  /*260f0*/  SHF.R.S32.HI R7, RZ, 0x1f, R236 ;  /* 0x0000001fff077819 */ /* 0x000fe200000114ec */
[----:B------:R-:W-:Y:S01]  /*26100*/  IMAD R4, R8, UR4, RZ ;  /* 0x0000000408047c24 */ /* 0x000fe2000f8e02ff */
[CC--:B------:R-:W-:Y:S01]  /*26110*/  ISETP.GE.AND P1, PT, R236.reuse, R13.reuse, PT ;  /* 0x0000000dec00720c */ /* 0x0c0fe20003f26270 */
[----:B------:R-:W-:Y:S01]  /*26120*/  VIADD R0, R236, 0x40 ;  /* 0x00000040ec007836 */ /* 0x000fe20000000000 */
[----:B------:R-:W-:Y:S01]  /*26130*/  ISETP.GE.AND P2, PT, R6, R13, PT ;  /* 0x0000000d0600720c */ /* 0x000fe20003f46270 */
[----:B------:R-:W-:-:S02]  /*26140*/  IMAD R5, R14, UR5, R4 ;  /* 0x000000050e057c24 */ /* 0x000fc4000f8e0204 */
[----:B------:R-:W-:Y:S01]  /*26150*/  IMAD.WIDE.U32 R2, R14, UR4, R2 ;  /* 0x000000040e027c25 */ /* 0x000fe2000f8e0002 */
[----:B------:R-:W-:Y:S01]  /*26160*/  ULDC.64 UR4, c[0x0][0xae8] ;  /* 0x0002ba0000047ab9 */ /* 0x000fe20000000a00 */
[----:B------:R-:W-:Y:S02]  /*26170*/  ISETP.GE.AND P0, PT, R0, R13, PT ;  /* 0x0000000d0000720c */ /* 0x000fe40003f06270 */
[----:B------:R-:W-:Y:S02]  /*26180*/  IMAD.IADD R3, R3, 0x1, R5 ;  /* 0x0000000103037824 */ /* 0x000fe400078e0205 */
[----:B------:R-:W-:Y:S02]  /*26190*/  IMAD R0, R9, UR4, RZ ;  /* 0x0000000409007c24 */ /* 0x000fe4000f8e02ff */
[----:B------:R-:W-:-:S04]  /*261a0*/  IMAD.WIDE.U32 R4, R11, UR4, R2 ;  /* 0x000000040b047c25 */ /* 0x000fc8000f8e0002 */
[----:B------:R-:W-:Y:S02]  /*261b0*/  IMAD R9, R11, UR5, R0 ;  /* 0x000000050b097c24 */ /* 0x000fe4000f8e0200 */
[----:B------:R-:W-:Y:S02]  /*261c0*/  IMAD.MOV.U32 R6, RZ, RZ, R236 ;  /* 0x000000ffff067224 */ /* 0x000fe400078e00ec */
[----:B------:R-:W-:Y:S02]  /*261d0*/  VIADD R0, R236, 0x60 ;  /* 0x00000060ec007836 */ /* 0x000fe40000000000 */
[----:B------:R-:W-:-:S04]  /*261e0*/  IMAD.WIDE R6, R12, 0x80, R6 ;  /* 0x000000800c067825 */ /* 0x000fc800078e0206 */
[----:B------:R-:W-:Y:S01]  /*261f0*/  IMAD.IADD R11, R5, 0x1, R9 ;  /* 0x00000001050b7824 */ /* 0x000fe200078e0209 */
        /* <DEDUP_REMOVED lines=9> */
[----:B------:R-:W-:Y:S01]  /*26290*/  MOV R2, R4 ;  /* 0x0000000400027202 */ /* 0x000fe20000000f00 */
[----:B------:R-:W-:Y:S01]  /*262a0*/  IMAD R9, R6, UR7, R9 ;  /* 0x0000000706097c24 */ /* 0x000fe2000f8e0209 */
[----:B------:R-:W-:-:S03]  /*262b0*/  ISETP.GE.AND P5, PT, R8, UR4, PT ;  /* 0x0000000408007c0c */ /* 0x000fc6000bfa6270 */
        /* <DEDUP_REMOVED lines=8> */
.L_x_5177:
[----:B------:R-:W-:Y:S05]  /*26340*/  BSYNC B1 ;  /* 0x0000000000017941 */ /* 0x000fea0003800000 */
.L_x_5176:
[----:B------:R-:W-:Y:S01]  /*26350*/  BSSY B1, `(.L_x_5178) ;  /* 0x0000018000017945 */ /* 0x000fe20003800000 */
[----:B------:R-:W-:-:S03]  /*26360*/  ISETP.GE.AND P1, PT, R0, R13, PT ;  /* 0x0000000d0000720c */ /* 0x000fc60003f26270 */
[----:B------:R-:W-:Y:S10]  /*26370*/  @P2 BRA `(.L_x_5179) ;  /* 0x0000000000542947 */ /* 0x000ff40003800000 */
[----:B0-----:R-:W-:Y:S01]  /*26380*/  IADD3 R9, P2, R6, 0x20, RZ ;  /* 0x0000002006097810 */ /* 0x001fe20007f5e0ff */
        /* <DEDUP_REMOVED lines=14> */
[----:B------:R-:W-:Y:S02]  /*26470*/  LEA R8, P2, R2, UR6, 0x1 ;  /* 0x0000000602087c11 */ /* 0x000fe4000f8408ff */
[----:B------:R-:W-:-:S04]  /*26480*/  IADD3 R3, R3, R9, RZ ;  /* 0x0000000903037210 */ /* 0x000fc80007ffe0ff */
[----:B------:R-:W-:-:S05]  /*26490*/  LEA.HI.X R9, R2, UR7, R3, 0x1, P2 ;  /* 0x0000000702097c11 */ /* 0x000fca00090f0c03 */
[----:B------:R2:W-:Y:S04]  /*264a0*/  @!P3 STG.E.128 desc[UR54][R8.64], RZ ;  /* 0x000000ff0800b986 */ /* 0x0005e8000c101d36 */
[----:B------:R2:W-:Y:S04]  /*264b0*/  @!P4 STG.E.128 desc[UR54][R8.64+0x80], RZ ;  /* 0x000080ff0800c986 */ /* 0x0005e8000c101d36 */
[----:B------:R2:W-:Y:S02]  /*264c0*/  @!P5 STG.E.128 desc[UR54][R8.64+0x100], RZ ;  /* 0x000100ff0800d986 */ /* 0x0005e4000c101d36 */
.L_x_5179:
[----:B------:R-:W-:Y:S05]  /*264d0*/  BSYNC B1 ;  /* 0x0000000000017941 */ /* 0x000fea0003800000 */
.L_x_5178:
[----:B------:R-:W-:Y:S04]  /*264e0*/  BSSY B1, `(.L_x_5180) ;  /* 0x0000017000017945 */ /* 0x000fe80003800000 */
[----:B------:R-:W-:Y:S05]  /*264f0*/  @P0 BRA `(.L_x_5181) ;  /* 0x0000000000540947 */ /* 0x000fea0003800000 */
[----:B0-2---:R-:W-:Y:S01]  /*26500*/  IADD3 R9, P0, R6, 0x40, RZ ;  /* 0x0000004006097810 */ /* 0x005fe20007f1e0ff */
        /* <DEDUP_REMOVED lines=20> */
.L_x_5181:
[----:B------:R-:W-:Y:S05]  /*26650*/  BSYNC B1 ;  /* 0x0000000000017941 */ /* 0x000fea0003800000 */
.L_x_5180:
[----:B------:R-:W-:Y:S05]  /*26660*/  @P1 BRA `(.L_x_5172) ;  /* 0x0000000000541947 */ /* 0x000fea0003800000 */
[----:B------:R-:W-:Y:S01]  /*26670*/  IADD3 R5, P0, R6, 0x60, RZ ;  /* 0x0000006006057810 */ /* 0x000fe20007f1e0ff */
[C---:B------:R-:W-:Y:S01]  /*26680*/  VIADD R0, R233.reuse, 0x40 ;  /* 0x00000040e9007836 */ /* 0x040fe20000000000 */
[----:B------:R-:W-:Y:S01]  /*26690*/  ULDC UR4, c[0x0][0xa8c] ;  /* 0x0002a30000047ab9 */ /* 0x000fe20000000800 */
[----:B------:R-:W-:Y:S01]  /*266a0*/  MOV R2, R4 ;  /* 0x0000000400027202 */ /* 0x000fe20000000f00 */
[----:B------:R-:W-:Y:S01]  /*266b0*/  ULDC.64 UR6, c[0x0][0xad8] ;  /* 0x0002b60000067ab9 */ /* 0x000fe20000000a00 */
[----:B------:R-:W-:Y:S01]  /*266c0*/  IMAD.X R6, RZ, RZ, R7, P0 ;  /* 0x000000ffff067224 */ /* 0x000fe200000e0607 */
[----:B------:R-:W-:Y:S01]  /*266d0*/  ISETP.GE.AND P2, PT, R0, UR4, PT ;  /* 0x0000000400007c0c */ /* 0x000fe2000bf46270 */
[----:B------:R-:W-:Y:S01]  /*266e0*/  IMAD.MOV.U32 R3, RZ, RZ, R11 ;  /* 0x000000ffff037224 */ /* 0x000fe200078e000b */
[C---:B------:R-:W-:Y:S01]  /*266f0*/  ISETP.GE.AND P1, PT, R233.reuse, UR4, PT ;  /* 0x00000004e9007c0c */ /* 0x040fe2000bf26270 */
[----:B------:R-:W-:Y:S02]  /*26700*/  IMAD R6, R6, UR6, RZ ;  /* 0x0000000606067c24 */ /* 0x000fe4000f8e02ff */
[----:B------:R-:W-:-:S02]  /*26710*/  VIADD R0, R233, 0x80 ;  /* 0x00000080e9007836 */ /* 0x000fc40000000000 */
        /* <DEDUP_REMOVED lines=10> */
.L_x_5172:
[----:B------:R-:W-:Y:S05]  /*267c0*/  BSYNC B0 ;  /* 0x0000000000007941 */ /* 0x000fea0003800000 */
.L_x_5162:
[----:B------:R-:W-:Y:S02]  /*267d0*/  ULDC UR4, c[0x0][0xc14] ;  /* 0x0003050000047ab9 */ /* 0x000fe40000000800 */
[----:B-1----:R-:W-:-:S13]  /*267e0*/  ISETP.GE.AND P0, PT, R227, UR4, PT ;  /* 0x00000004e3007c0c */ /* 0x002fda000bf06270 */
[----:B------:R-:W-:Y:S05]  /*267f0*/  @!P0 BRA `(.L_x_5182) ;  /* 0xfffffda800b08947 */ /* 0x000fea000383ffff */
[----:B------:R-:W-:Y:S05]  /*26800*/  BRA `(.L_x_4977) ;  /* 0x0000007800f87947 */ /* 0x000fea0003800000 */
.L_x_4975:
        /* <DEDUP_REMOVED lines=15> */
[----:B------:R-:W1:Y:S01]  /*26900*/  LDS.128 R16, [UR4+0x334d0] ;  /* 0x0334d004ff107984 */ /* 0x000e620008000c00 */
[----:B------:R-:W-:Y:S06]  /*26910*/  BAR.ARV 0x4, 0x180 ;  /* 0x0106000000007b1d */ /* 0x000fec0000002000 */
[----:B------:R-:W-:Y:S05]  /*26920*/  BRA `(.L_x_5184) ;  /* 0x0000000800847947 */ /* 0x000fea0003800000 */
.L_x_5183:
        /* <DEDUP_REMOVED lines=12> */
[C---:B------:R-:W-:Y:S01]  /*269f0*/  ISETP.GE.U32.AND P2, PT, R0.reuse, 0x2, PT ;  /* 0x000000020000780c */ /* 0x040fe20003f46070 */
[----:B------:R-:W-:Y:S01]  /*26a00*/  IMAD.MOV.U32 R16, RZ, RZ, RZ ;  /* 0x000000ffff107224 */ /* 0x000fe200078e00ff */
        /* <DEDUP_REMOVED lines=21> */
[----:B--2---:R-:W-:-:S13]  /*26b60*/  ISETP.GT.AND P6, PT, R6, UR6, PT ;  /* 0x0000000606007c0c */ /* 0x004fda000bfc4270 */
[----:B------:R-:W-:Y:S05]  /*26b70*/  @P6 BRA `(.L_x_5185) ;  /* 0x00000000009c6947 */ /* 0x000fea0003800000 */
[----:B------:R-:W0:Y:S01]  /*26b80*/  LDC R5, c[0x0][0xc14] ;  /* 0x00030500ff057b82 */ /* 0x000e220000000800 */
[----:B------:R-:W-:Y:S01]  /*26b90*/  IMAD.MOV.U32 R6, RZ, RZ, R3 ;  /* 0x000000ffff067224 */ /* 0x000fe200078e0003 */
[----:B------:R-:W-:Y:S01]  /*26ba0*/  UMOV UR4, URZ ;  /* 0x0000003f00047c82 */ /* 0x000fe20008000000 */
[----:B------:R-:W-:Y:S01]  /*26bb0*/  ULDC UR7, c[0x0][0xc14] ;  /* 0x0003050000077ab9 */ /* 0x000fe20000000800 */
[----:B------:R-:W-:-:S05]  /*26bc0*/  ULDC UR5, c[0x0][0xc10] ;  /* 0x0003040000057ab9 */ /* 0x000fca0000000800 */
.L_x_5189:
[----:B------:R-:W-:Y:S01]  /*26bd0*/  UIADD3 UR4, UR4, 0x1f, URZ ;  /* 0x0000001f04047890 */ /* 0x000fe2000fffe03f */
[----:B------:R-:W-:-:S05]  /*26be0*/  IMAD.U32 R19, RZ, RZ, UR7 ;  /* 0x00000007ff137e24 */ /* 0x000fca000f8e00ff */
[----:B0-----:R-:W-:-:S13]  /*26bf0*/  ISETP.LE.AND P6, PT, R5, UR4, PT ;  /* 0x0000000405007c0c */ /* 0x001fda000bfc3270 */
[----:B------:R-:W-:Y:S05]  /*26c00*/  @P6 BRA `(.L_x_5186) ;  /* 0x0000000400a86947 */ /* 0x000fea0003800000 */
[----:B------:R-:W-:Y:S01]  /*26c10*/  VIADD R7, R0, UR4 ;  /* 0x0000000400077c36 */ /* 0x000fe20008000000 */
[----:B------:R-:W-:Y:S01]  /*26c20*/  BSSY B0, `(.L_x_5187) ;  /* 0x0000007000007945 */ /* 0x000fe20003800000 */
[----:B------:R-:W-:-:S03]  /*26c30*/  MOV R4, RZ ;  /* 0x000000ff00047202 */ /* 0x000fc60000000f00 */
[----:B------:R-:W-:-:S13]  /*26c40*/  ISETP.GE.OR P6, PT, R7, R5, !P0 ;  /* 0x000000050700720c */ /* 0x000fda00047c6670 */
[----:B------:R-:W-:Y:S05]  /*26c50*/  @P6 BRA `(.L_x_5188) ;  /* 0x00000000000c6947 */ /* 0x000fea0003800000 */
[----:B------:R-:W0:Y:S02]  /*26c60*/  LDC.64 R2, c[0x0][0xc58] ;  /* 0x00031600ff027b82 */ /* 0x000e240000000a00 */
[----:B0-----:R-:W-:-:S05]  /*26c70*/  IMAD.WIDE R2, R7, 0x4, R2 ;  /* 0x0000000407027825 */ /* 0x001fca00078e0202 */
[----:B------:R0:W5:Y:S02]  /*26c80*/  LDG.E R4, desc[UR54][R2.64] ;  /* 0x0000003602047981 */ /* 0x000164000c1e1900 */
.L_x_5188:
[----:B------:R-:W-:Y:S05]  /*26c90*/  BSYNC B0 ;  /* 0x0000000000007941 */ /* 0x000fea0003800000 */
.L_x_5187:
        /* <DEDUP_REMOVED lines=21> */
.L_x_5185:
[----:B------:R-:W-:-:S05]  /*26df0*/  IADD3 R6, -R3, R6, RZ ;  /* 0x0000000603067210 */ /* 0x000fca0007ffe1ff */
[----:B------:R-:W-:-:S05]  /*26e00*/  IMAD R2, R5, UR5, R6 ;  /* 0x0000000505027c24 */ /* 0x000fca000f8e0206 */
[----:B------:R-:W-:Y:S02]  /*26e10*/  ISETP.GT.AND P0, PT, R2, UR6, PT ;  /* 0x0000000602007c0c */ /* 0x000fe4000bf04270 */
[----:B------:R-:W0:Y:S11]  /*26e20*/  LDC.64 R2, c[0x0][0xc68] ;  /* 0x00031a00ff027b82 */ /* 0x000e360000000a00 */
[----:B------:R-:W-:-:S04]  /*26e30*/  VOTE.ANY R11, PT, !P0 ;  /* 0x00000000000b7806 */ /* 0x000fc800040e0100 */
[----:B------:R-:W1:Y:S02]  /*26e40*/  POPC R7, R11 ;  /* 0x0000000b00077309 */ /* 0x000e640000000000 */
[----:B-1----:R-:W-:-:S04]  /*26e50*/  VIADD R19, R7, UR4 ;  /* 0x0000000407137c36 */ /* 0x002fc80008000000 */
[----:B0-----:R-:W-:-:S05]  /*26e60*/  IMAD.WIDE R2, R19, 0x4, R2 ;  /* 0x0000000413027825 */ /* 0x001fca00078e0202 */
[----:B------:R-:W2:Y:S01]  /*26e70*/  LDG.E R9, desc[UR54][R2.64] ;  /* 0x0000003602097981 */ /* 0x000ea2000c1e1900 */
[----:B------:R-:W-:-:S03]  /*26e80*/  ISETP.NE.AND P0, PT, R11, RZ, PT ;  /* 0x000000ff0b00720c */ /* 0x000fc60003f05270 */
[----:B------:R-:W2:Y:S02]  /*26e90*/  SHFL.IDX PT, R4, R4, R7, 0x1f ;  /* 0x00001f0704047589 */ /* 0x000ea400000e0000 */
[----:B--2---:R-:W-:-:S05]  /*26ea0*/  IMAD R8, R4, R9, RZ ;  /* 0x0000000904087224 */ /* 0x004fca00078e02ff */
[----:B------:R-:W-:-:S04]  /*26eb0*/  IABS R10, R8 ;  /* 0x00000008000a7213 */ /* 0x000fc80000000000 */
[----:B------:R-:W0:Y:S08]  /*26ec0*/  I2F.RP R12, R10 ;  /* 0x0000000a000c7306 */ /* 0x000e300000209400 */
[----:B0-----:R-:W0:Y:S02]  /*26ed0*/  MUFU.RCP R12, R12 ;  /* 0x0000000c000c7308 */ /* 0x001e240000001000 */
[----:B0-----:R-:W-:-:S06]  /*26ee0*/  VIADD R13, R12, 0xffffffe ;  /* 0x0ffffffe0c0d7836 */ /* 0x001fcc0000000000 */
[----:B------:R0:W1:Y:S01]  /*26ef0*/  F2I.FTZ.U32.TRUNC.NTZ R3, R13 ;  /* 0x0000000d00037305 */ /* 0x000062000021f000 */
[----:B------:R-:W-:Y:S05]  /*26f00*/  @!P0 BRA `(.L_x_5190) ;  /* 0x0000000000088947 */ /* 0x000fea0003800000 */
[----:B------:R-:W-:-:S06]  /*26f10*/  VIADD R16, R7, 0xffffffff ;  /* 0xffffffff07107836 */ /* 0x000fcc0000000000 */
[----:B------:R2:W3:Y:S02]  /*26f20*/  SHFL.IDX PT, R16, R5, R16, 0x1f ;  /* 0x00001f1005107589 */ /* 0x0004e400000e0000 */
.L_x_5190:
[--C-:B-12---:R-:W-:Y:S02]  /*26f30*/  IMAD.MOV R5, RZ, RZ, -R3.reuse ;  /* 0x000000ffff057224 */ /* 0x106fe400078e0a03 */
[----:B---3--:R-:W-:Y:S01]  /*26f40*/  IMAD R16, R16, UR5, R6 ;  /* 0x0000000510107c24 */ /* 0x008fe2000f8e0206 */
[----:B------:R-:W-:Y:S01]  /*26f50*/  IABS R6, R8 ;  /* 0x0000000800067213 */ /* 0x000fe20000000000 */
[----:B------:R-:W-:Y:S02]  /*26f60*/  IMAD R5, R5, R10, RZ ;  /* 0x0000000a05057224 */ /* 0x000fe400078e02ff */
[----:B------:R-:W-:Y:S02]  /*26f70*/  IMAD.MOV.U32 R2, RZ, RZ, RZ ;  /* 0x000000ffff027224 */ /* 0x000fe400078e00ff */
[----:B------:R-:W-:Y:S02]  /*26f80*/  IMAD.MOV R6, RZ, RZ, -R6 ;  /* 0x000000ffff067224 */ /* 0x000fe400078e0a06 */
[----:B------:R-:W-:Y:S01]  /*26f90*/  IMAD.HI.U32 R2, R3, R5, R2 ;  /* 0x0000000503027227 */ /* 0x000fe200078e0002 */
[----:B------:R-:W-:-:S04]  /*26fa0*/  IADD3 R5, -R16, UR6, RZ ;  /* 0x0000000610057c10 */ /* 0x000fc8000fffe1ff */
[----:B------:R-:W-:-:S05]  /*26fb0*/  IABS R3, R5 ;  /* 0x0000000500037213 */ /* 0x000fca0000000000 */
[----:B------:R-:W-:-:S04]  /*26fc0*/  IMAD.HI.U32 R2, R2, R3, RZ ;  /* 0x0000000302027227 */ /* 0x000fc800078e00ff */
[----:B------:R-:W-:-:S05]  /*26fd0*/  IMAD R3, R2, R6, R3 ;  /* 0x0000000602037224 */ /* 0x000fca00078e0203 */
[----:B------:R-:W-:-:S13]  /*26fe0*/  ISETP.GT.U32.AND P1, PT, R10, R3, PT ;  /* 0x000000030a00720c */ /* 0x000fda0003f24070 */
[----:B------:R-:W-:Y:S01]  /*26ff0*/  @!P1 IMAD.IADD R3, R3, 0x1, -R10 ;  /* 0x0000000103039824 */ /* 0x000fe200078e0a0a */
[----:B------:R-:W-:Y:S02]  /*27000*/  @!P1 IADD3 R2, R2, 0x1, RZ ;  /* 0x0000000102029810 */ /* 0x000fe40007ffe0ff */
        /* <DEDUP_REMOVED lines=11> */
[----:B------:R-:W-:-:S04]  /*270c0*/  VIADDMNMX R9, R10, UR5, R9, PT ;  /* 0x000000050a097c46 */ /* 0x000fc8000b800109 */
[-C--:B------:R-:W-:Y:S02]  /*270d0*/  IABS R7, R9.reuse ;  /* 0x0000000900077213 */ /* 0x080fe40000000000 */
[----:B------:R-:W-:Y:S02]  /*270e0*/  IABS R8, R9 ;  /* 0x0000000900087213 */ /* 0x000fe40000000000 */
[----:B------:R-:W1:Y:S02]  /*270f0*/  I2F.RP R10, R7 ;  /* 0x00000007000a7306 */ /* 0x000e640000209400 */
[----:B------:R-:W-:-:S06]  /*27100*/  IADD3 R8, RZ, -R8, RZ ;  /* 0x80000008ff087210 */ /* 0x000fcc0007ffe0ff */
        /* <DEDUP_REMOVED lines=8> */
[C---:B------:R-:W-:Y:S01]  /*27190*/  LOP3.LUT R3, R5.reuse, R9, RZ, 0x3c, !PT ;  /* 0x0000000905037212 */ /* 0x040fe200078e3cff */
[----:B------:R-:W-:Y:S02]  /*271a0*/  IMAD.IADD R5, R5, 0x1, R6 ;  /* 0x0000000105057824 */ /* 0x000fe400078e0206 */
[----:B------:R-:W-:Y:S01]  /*271b0*/  IMAD.HI.U32 R2, R2, R11, RZ ;  /* 0x0000000b02027227 */ /* 0x000fe200078e00ff */
[----:B------:R-:W-:-:S03]  /*271c0*/  ISETP.GE.AND P2, PT, R3, RZ, PT ;  /* 0x000000ff0300720c */ /* 0x000fc60003f46270 */
[----:B------:R-:W-:-:S05]  /*271d0*/  IMAD R8, R2, R8, R11 ;  /* 0x0000000802087224 */ /* 0x000fca00078e020b */
        /* <DEDUP_REMOVED lines=8> */
[----:B------:R-:W-:-:S03]  /*27260*/  IMAD.MOV R9, RZ, RZ, -R9 ;  /* 0x000000ffff097224 */ /* 0x000fc600078e0a09 */
[----:B------:R-:W-:Y:S01]  /*27270*/  LOP3.LUT R17, RZ, R2, RZ, 0x33, !PT ;  /* 0x00000002ff117212 */ /* 0x000fe200078e33ff */
[----:B------:R-:W-:-:S04]  /*27280*/  IMAD R18, R2, R9, R5 ;  /* 0x0000000902127224 */ /* 0x000fc800078e0205 */
[----:B------:R-:W-:Y:S01]  /*27290*/  IMAD.IADD R17, R4, 0x1, R17 ;  /* 0x0000000104117824 */ /* 0x000fe200078e0211 */
[----:B------:R-:W-:Y:S06]  /*272a0*/  BRA `(.L_x_5191) ;  /* 0x00000000000c7947 */ /* 0x000fec0003800000 */
.L_x_5186:
[----:B------:R-:W-:Y:S01]  /*272b0*/  MOV R17, RZ ;  /* 0x000000ff00117202 */ /* 0x000fe20000000f00 */
[----:B------:R-:W-:Y:S02]  /*272c0*/  IMAD.U32 R16, RZ, RZ, UR6 ;  /* 0x00000006ff107e24 */ /* 0x000fe4000f8e00ff */
[----:B------:R-:W-:-:S07]  /*272d0*/  IMAD.MOV.U32 R18, RZ, RZ, RZ ;  /* 0x000000ffff127224 */ /* 0x000fce00078e00ff */
.L_x_5191:
[----:B------:R-:W-:-:S13]  /*272e0*/  ISETP.NE.AND P0, PT, R0, RZ, PT ;  /* 0x000000ff0000720c */ /* 0x000fda0003f05270 */
[----:B------:R-:W1:Y:S01]  /*272f0*/  @!P0 S2R R3, SR_CgaCtaId ;  /* 0x0000000000038919 */ /* 0x000e620000008800 */
[----:B------:R-:W-:-:S04]  /*27300*/  @!P0 MOV R0, 0x400 ;  /* 0x0000040000008802 */ /* 0x000fc80000000f00 */
[----:B-1----:R-:W-:-:S05]  /*27310*/  @!P0 LEA R0, R3, R0, 0x18 ;  /* 0x0000000003008211 */ /* 0x002fca00078ec0ff */
[----:B------:R2:W-:Y:S01]  /*27320*/  @!P0 STS.128 [R0+0x334d0], R16 ;  /* 0x0334d01000008388 */ /* 0x0005e20000000c00 */
[----:B------:R-:W-:Y:S06]  /*27330*/  BAR.ARV 0x5, 0x180 ;  /* 0x0146000000007b1d */ /* 0x000fec0000002000 */
.L_x_5184:
[----:B--2---:R-:W-:Y:S01]  /*27340*/  IMAD.MOV.U32 R0, RZ, RZ, 0x1 ;  /* 0x00000001ff007424 */ /* 0x004fe200078e00ff */
[----:B------:R2:W-:Y:S01]  /*27350*/  STL [R1+0x8], RZ ;  /* 0x000008ff01007387 */ /* 0x0005e20000100800 */
[----:B------:R-:W-:Y:S02]  /*27360*/  ULDC UR4, c[0x0][0xc14] ;  /* 0x0003050000047ab9 */ /* 0x000fe40000000800 */
[----:B-1----:R-:W-:Y:S01]  /*27370*/  ISETP.GE.AND P0, PT, R19, UR4, PT ;  /* 0x0000000413007c0c */ /* 0x002fe2000bf06270 */
[----:B------:R2:W-:Y:S04]  /*27380*/  STL [R1+0x18], R0 ;  /* 0x0000180001007387 */ /* 0x0005e80000100800 */
[----:B------:R2:W-:Y:S08]  /*27390*/  STL [R1+0x40], RZ ;  /* 0x000040ff01007387 */ /* 0x0005f00000100800 */
[----:B--2---:R-:W-:Y:S05]  /*273a0*/  @P0 BRA `(.L_x_5192) ;  /* 0x0000006c000c0947 */ /* 0x004fea0003800000 */
[----:B------:R-:W1:Y:S01]  /*273b0*/  S2R R0, SR_TID.X ;  /* 0x0000000000007919 */ /* 0x000e620000002100 */
[----:B------:R-:W-:Y:S01]  /*273c0*/  BSSY B7, `(.L_x_5192) ;  /* 0x00006c1000077945 */ /* 0x000fe20003800000 */
[----:B------:R-:W-:Y:S01]  /*273d0*/  ULDC UR38, c[0x0][0xc] ;  /* 0x0000030000267ab9 */ /* 0x000fe20000000800 */
[----:B------:R-:W-:Y:S01]  /*273e0*/  ULOP3.LUT UR37, UR36, 0x1, URZ, 0xfc, !UPT ;  /* 0x0000000124257892 */ /* 0x000fe2000f8efc3f */
[----:B------:R-:W2:Y:S01]  /*273f0*/  S2R R6, SR_TID.X ;  /* 0x0000000000067919 */ /* 0x000ea20000002100 */
[----:B------:R-:W-:Y:S01]  /*27400*/  ULOP3.LUT UR39, UR36, 0x2, URZ, 0xfc, !UPT ;  /* 0x0000000224277892 */ /* 0x000fe2000f8efc3f */
[----:B------:R-:W-:Y:S01]  /*27410*/  ULDC.64 UR40, c[0x0][0x198] ;  /* 0x0000660000287ab9 */ /* 0x000fe20000000a00 */
[----:B-1----:R-:W-:Y:S01]  /*27420*/  LOP3.LUT R0, R0, 0x7f, RZ, 0xc0, !PT ;  /* 0x0000007f00007812 */ /* 0x002fe200078ec0ff */
[----:B--2---:R-:W-:Y:S01]  /*27430*/  IMAD.SHL.U32 R4, R6, 0x20, RZ ;  /* 0x0000002006047824 */ /* 0x004fe200078e00ff */
[----:B0-----:R-:W-:-:S03]  /*27440*/  SHF.R.U32.HI R2, RZ, 0x1, R6 ;  /* 0x00000001ff027819 */ /* 0x001fc60000011606 */
[----:B------:R-:W-:Y:S01]  /*27450*/  IMAD.SHL.U32 R0, R0, 0x10, RZ ;  /* 0x0000001000007824 */ /* 0x000fe200078e00ff */
[----:B------:R-:W-:-:S04]  /*27460*/  SHF.L.U32 R7, R6, 0x2, RZ ;  /* 0x0000000206077819 */ /* 0x000fc800000006ff */
[----:B------:R-:W-:Y:S01]  /*27470*/  LOP3.LUT R3, R0, 0x600, RZ, 0xc0, !PT ;  /* 0x0000060000037812 */ /* 0x000fe200078ec0ff */
[----:B------:R-:W-:-:S03]  /*27480*/  IMAD.SHL.U32 R0, R6, 0x40, RZ ;  /* 0x0000004006007824 */ /* 0x000fc600078e00ff */
[--C-:B------:R-:W-:Y:S02]  /*27490*/  LOP3.LUT R5, R3, 0x60, R4.reuse, 0xf8, !PT ;  /* 0x0000006003057812 */ /* 0x100fe400078ef804 */
[----:B------:R-:W-:Y:S02]  /*274a0*/  LOP3.LUT R3, R0, 0x180, RZ, 0xc0, !PT ;  /* 0x0000018000037812 */ /* 0x000fe400078ec0ff */
[----:B------:R-:W-:Y:S02]  /*274b0*/  LOP3.LUT R5, R5, 0x100, R4, 0xf8, !PT ;  /* 0x0000010005057812 */ /* 0x000fe400078ef804 */
[----:B------:R-:W-:Y:S02]  /*274c0*/  LOP3.LUT R4, R4, 0x80, RZ, 0xc0, !PT ;  /* 0x0000008004047812 */ /* 0x000fe400078ec0ff */
[----:B------:R-:W-:Y:S01]  /*274d0*/  LOP3.LUT R2, R3, 0x30, R2, 0xf8, !PT ;  /* 0x0000003003027812 */ /* 0x000fe200078ef802 */
[----:B------:R-:W-:Y:S01]  /*274e0*/  IMAD.SHL.U32 R3, R6, 0x8, RZ ;  /* 0x0000000806037824 */ /* 0x000fe200078e00ff */
[----:B------:R-:W-:-:S04]  /*274f0*/  LOP3.LUT R4, R4, 0x10, R6, 0xf8, !PT ;  /* 0x0000001004047812 */ /* 0x000fc800078ef806 */
[----:B------:R-:W-:Y:S02]  /*27500*/  LOP3.LUT R3, R2, 0x30, R3, 0x78, !PT ;  /* 0x0000003002037812 */ /* 0x000fe400078e7803 */
[----:B------:R-:W-:Y:S02]  /*27510*/  LOP3.LUT R4, R4, 0x10, R7, 0x78, !PT ;  /* 0x0000001004047812 */ /* 0x000fe400078e7807 */
[----:B------:R-:W-:Y:S02]  /*27520*/  LOP3.LUT R2, R3, 0x640, R0, 0xf8, !PT ;  /* 0x0000064003027812 */ /* 0x000fe400078ef800 */
[----:B------:R-:W-:-:S03]  /*27530*/  LOP3.LUT R0, R5, R4, RZ, 0xfc, !PT ;  /* 0x0000000405007212 */ /* 0x000fc600078efcff */
[----:B------:R-:W-:Y:S04]  /*27540*/  STL [R1+0x4], R2 ;  /* 0x0000040201007387 */ /* 0x000fe80000100800 */
[----:B------:R0:W-:Y:S04]  /*27550*/  STL [R1], R0 ;  /* 0x0000000001007387 */ /* 0x0001e80000100800 */
[----:B------:R1:W-:Y:S01]  /*27560*/  STL [R1+0x40], RZ ;  /* 0x000040ff01007387 */ /* 0x0003e20000100800 */
[----:B0-----:R-:W-:-:S05]  /*27570*/  IMAD.MOV.U32 R0, RZ, RZ, 0x1 ;  /* 0x00000001ff007424 */ /* 0x001fca00078e00ff */
[----:B------:R1:W-:Y:S04]  /*27580*/  STL [R1+0x1c], R0 ;  /* 0x00001c0001007387 */ /* 0x0003e80000100800 */
[----:B------:R1:W-:Y:S04]  /*27590*/  STL [R1+0xc], RZ ;  /* 0x00000cff01007387 */ /* 0x0003e80000100800 */
[----:B------:R1:W-:Y:S04]  /*275a0*/  STL [R1+0x8], RZ ;  /* 0x000008ff01007387 */ /* 0x0003e80000100800 */
[----:B------:R1:W-:Y:S02]  /*275b0*/  STL [R1+0x18], R0 ;  /* 0x0000180001007387 */ /* 0x0003e40000100800 */
.L_x_5303:
[----:B------:R-:W0:Y:S02]  /*275c0*/  LDC.64 R2, c[0x0][0xc60] ;  /* 0x00031800ff027b82 */ /* 0x000e240000000a00 */
[----:B0-----:R-:W-:-:S05]  /*275d0*/  IMAD.WIDE R2, R19, 0x4, R2 ;  /* 0x0000000413027825 */ /* 0x001fca00078e0202 */
[----:B-1----:R-:W1:Y:S01]  /*275e0*/  LDG.E R14, desc[UR54][R2.64] ;  /* 0x00000036020e7981 */ /* 0x002e62000c1e1900 */
[----:B------:R-:W-:Y:S05]  /*275f0*/  YIELD ;  /* 0x0000000000007946 */ /* 0x000fea0003800000 */
[----:B------:R-:W-:Y:S01]  /*27600*/  ULDC.64 UR4, c[0x0][0xa28] ;  /* 0x00028a0000047ab9 */ /* 0x000fe20000000a00 */
[----:B------:R-:W-:Y:S01]  /*27610*/  IMAD.MOV.U32 R8, RZ, RZ, RZ ;  /* 0x000000ffff087224 */ /* 0x000fe200078e00ff */
[----:B------:R-:W-:Y:S02]  /*27620*/  ISETP.NE.U32.AND P0, PT, RZ, UR4, PT ;  /* 0x00000004ff007c0c */ /* 0x000fe4000bf05070 */
[----:B------:R-:W-:Y:S01]  /*27630*/  CS2R R10, SRZ ;  /* 0x00000000000a7805 */ /* 0x000fe2000001ff00 */
[----:B------:R-:W-:Y:S01]  /*27640*/  ULDC.64 UR10, c[0x0][0xa18] ;  /* 0x00028600000a7ab9 */ /* 0x000fe20000000a00 */
[----:B------:R-:W-:Y:S01]  /*27650*/  ULDC.64 UR6, c[0x0][0xa08] ;  /* 0x0002820000067ab9 */ /* 0x000fe20000000a00 */
[----:B------:R-:W-:Y:S01]  /*27660*/  ISETP.NE.AND.EX P0, PT, RZ, UR5, PT, P0 ;  /* 0x00000005ff007c0c */ /* 0x000fe2000bf05300 */
[----:B------:R-:W-:Y:S01]  /*27670*/  ULDC.64 UR8, c[0x0][0xa10] ;  /* 0x0002840000087ab9 */ /* 0x000fe20000000a00 */
[----:B-12---:R-:W-:Y:S01]  /*27680*/  SHF.R.S32.HI R0, RZ, 0x1f, R14 ;  /* 0x0000001fff007819 */ /* 0x006fe2000001140e */
[----:B------:R-:W-:-:S10]  /*27690*/  IMAD.SHL.U32 R9, R14, 0x4, RZ ;  /* 0x000000040e097824 */ /* 0x000fd400078e00ff */
[C---:B------:R-:W-:Y:S01]  /*276a0*/  @P0 LEA R2, P1, R14.reuse, UR4, 0x2 ;  /* 0x000000040e020c11 */ /* 0x040fe2000f8210ff */
[----:B------:R-:W-:Y:S03]  /*276b0*/  STL [R1+0x14], R14 ;  /* 0x0000140e01007387 */ /* 0x000fe60000100800 */
[C-C-:B------:R-:W-:Y:S01]  /*276c0*/  @P0 LEA.HI.X R3, R14.reuse, UR5, R0.reuse, 0x2, P1 ;  /* 0x000000050e030c11 */ /* 0x140fe200088f1400 */
[----:B------:R-:W-:Y:S02]  /*276d0*/  ULDC.64 UR4, c[0x0][0xa00] ;  /* 0x0002800000047ab9 */ /* 0x000fe40000000a00 */
[----:B------:R-:W-:Y:S02]  /*276e0*/  ISETP.NE.U32.AND P2, PT, RZ, UR4, PT ;  /* 0x00000004ff007c0c */ /* 0x000fe4000bf45070 */
[----:B------:R0:W5:Y:S01]  /*276f0*/  @P0 LDG.E R8, desc[UR54][R2.64] ;  /* 0x0000003602080981 */ /* 0x000162000c1e1900 */
[----:B------:R-:W-:Y:S01]  /*27700*/  SHF.L.U64.HI R15, R14, 0x2, R0 ;  /* 0x000000020e0f7819 */ /* 0x000fe20000010200 */
[----:B------:R-:W-:Y:S01]  /*27710*/  IMAD.MOV.U32 R20, RZ, RZ, RZ ;  /* 0x000000ffff147224 */ /* 0x000fe200078e00ff */
[----:B------:R-:W-:Y:S01]  /*27720*/  ISETP.NE.AND.EX P2, PT, RZ, UR5, PT, P2 ;  /* 0x00000005ff007c0c */ /* 0x000fe2000bf45320 */
[----:B------:R-:W-:Y:S01]  /*27730*/  STL [R1+0x20], R9 ;  /* 0x0000200901007387 */ /* 0x000fe20000100800 */
[----:B------:R-:W-:-:S02]  /*27740*/  ISETP.NE.U32.AND P3, PT, RZ, UR10, PT ;  /* 0x0000000aff007c0c */ /* 0x000fc4000bf65070 */
[----:B------:R-:W-:Y:S01]  /*27750*/  ISETP.NE.U32.AND P0, PT, RZ, UR6, PT ;  /* 0x00000006ff007c0c */ /* 0x000fe2000bf05070 */
[----:B------:R-:W-:Y:S01]  /*27760*/  STL [R1+0x28], R15 ;  /* 0x0000280f01007387 */ /* 0x000fe20000100800 */
[----:B------:R-:W-:Y:S02]  /*27770*/  ISETP.NE.AND.EX P3, PT, RZ, UR11, PT, P3 ;  /* 0x0000000bff007c0c */ /* 0x000fe4000bf65330 */
[----:B0-----:R-:W-:Y:S02]  /*27780*/  IADD3 R2, P4, R9, UR4, RZ ;  /* 0x0000000409027c10 */ /* 0x001fe4000ff9e0ff */
[----:B------:R-:W-:Y:S02]  /*27790*/  ISETP.NE.U32.AND P1, PT, RZ, UR8, PT ;  /* 0x00000008ff007c0c */ /* 0x000fe4000bf25070 */
[----:B------:R-:W-:Y:S02]  /*277a0*/  IADD3.X R3, R15, UR5, RZ, P4, !PT ;  /* 0x000000050f037c10 */ /* 0x000fe4000a7fe4ff */
[----:B------:R-:W-:-:S02]  /*277b0*/  IADD3 R4, P4, R9, UR8, RZ ;  /* 0x0000000809047c10 */ /* 0x000fc4000ff9e0ff */
[----:B------:R-:W-:Y:S01]  /*277c0*/  ISETP.NE.AND.EX P0, PT, RZ, UR7, PT, P0 ;  /* 0x00000007ff007c0c */ /* 0x000fe2000bf05300 */
[----:B------:R-:W2:Y:S01]  /*277d0*/  @P2 LDG.E R10, desc[UR54][R2.64] ;  /* 0x00000036020a2981 */ /* 0x000ea2000c1e1900 */
[----:B------:R-:W-:Y:S02]  /*277e0*/  ISETP.NE.AND.EX P1, PT, RZ, UR9, PT, P1 ;  /* 0x00000009ff007c0c */ /* 0x000fe4000bf25310 */
[----:B------:R-:W-:Y:S01]  /*277f0*/  IADD3.X R5, R15, UR9, RZ, P4, !PT ;  /* 0x000000090f057c10 */ /* 0x000fe2000a7fe4ff */
[----:B------:R-:W-:Y:S01]  /*27800*/  ULDC UR4, c[0x0][0x288] ;  /* 0x0000a20000047ab9 */ /* 0x000fe20000000800 */
[C---:B------:R-:W-:Y:S02]  /*27810*/  IADD3 R6, P5, R9.reuse, UR6, RZ ;  /* 0x0000000609067c10 */ /* 0x040fe4000ffbe0ff */
[----:B------:R-:W-:Y:S02]  /*27820*/  @P3 IADD3 R12, P4, R9, UR10, RZ ;  /* 0x0000000a090c3c10 */ /* 0x000fe4000ff9e0ff */
[----:B------:R-:W-:-:S02]  /*27830*/  IADD3.X R7, R15, UR7, RZ, P5, !PT ;  /* 0x000000070f077c10 */ /* 0x000fc4000affe4ff */
[----:B------:R-:W-:-:S03]  /*27840*/  @P3 IADD3.X R13, R15, UR11, RZ, P4, !PT ;  /* 0x0000000b0f0d3c10 */ /* 0x000fc6000a7fe4ff */
[----:B------:R0:W5:Y:S04]  /*27850*/  @P0 LDG.E R11, desc[UR54][R6.64] ;  /* 0x00000036060b0981 */ /* 0x000168000c1e1900 */
[----:B------:R0:W5:Y:S04]  /*27860*/  @P1 LDG.E R20, desc[UR54][R4.64] ;  /* 0x0000003604141981 */ /* 0x000168000c1e1900 */
[----:B--2---:R1:W-:Y:S02]  /*27870*/  STL [R1+0x38], R10 ;  /* 0x0000380a01007387 */ /* 0x0043e40000100800 */
[----:B-1----:R-:W-:Y:S01]  /*27880*/  IMAD.U32 R10, RZ, RZ, UR4 ;  /* 0x00000004ff0a7e24 */ /* 0x002fe2000f8e00ff */
        /* <DEDUP_REMOVED lines=11> */
[----:B0-----:R-:W-:Y:S06]  /*27940*/  @P3 BRA `(.L_x_5193) ;  /* 0x0000000000103947 */ /* 0x001fec0003800000 */
[----:B------:R-:W-:Y:S05]  /*27950*/  @!P2 BRA `(.L_x_5193) ;  /* 0x00000000000ca947 */ /* 0x000fea0003800000 */
[----:B-----5:R-:W2:Y:S04]  /*27960*/  LDG.E R10, desc[UR54][R2.64] ;  /* 0x00000036020a7981 */ /* 0x020ea8000c1e1900 */
[----:B------:R-:W2:Y:S02]  /*27970*/  LDG.E R2, desc[UR54][R2.64+0x4] ;  /* 0x0000043602027981 */ /* 0x000ea4000c1e1900 */
[----:B--2---:R-:W-:-:S07]  /*27980*/  IADD3 R10, -R10, R2, RZ ;  /* 0x000000020a0a7210 */ /* 0x004fce0007ffe1ff */
.L_x_5193:
[----:B-----5:R-:W-:Y:S01]  /*27990*/  IMAD.IADD R2, R11, 0x1, R8 ;  /* 0x000000010b027824 */ /* 0x020fe200078e0208 */
[----:B------:R-:W-:Y:S02]  /*279a0*/  ULDC.64 UR4, c[0x0][0xa20] ;  /* 0x0002880000047ab9 */ /* 0x000fe40000000a00 */
[----:B------:R-:W-:Y:S02]  /*279b0*/  ISETP.NE.U32.AND P2, PT, RZ, UR4, PT ;  /* 0x00000004ff007c0c */ /* 0x000fe4000bf45070 */
[----:B------:R0:W-:Y:S02]  /*279c0*/  STL [R1+0x2c], R2 ;  /* 0x00002c0201007387 */ /* 0x0001e40000100800 */
[----:B------:R-:W-:-:S13]  /*279d0*/  ISETP.NE.AND.EX P2, PT, RZ, UR5, PT, P2 ;  /* 0x00000005ff007c0c */ /* 0x000fda000bf45320 */
[----:B0-----:R-:W-:Y:S05]  /*279e0*/  @!P2 BRA `(.L_x_5194) ;  /* 0x000000000014a947 */ /* 0x001fea0003800000 */
[----:B------:R-:W2:Y:S02]  /*279f0*/  LDL R2, [R1+0x20] ;  /* 0x0000200001027983 */ /* 0x000ea40000100800 */
[----:B--2---:R-:W-:-:S04]  /*27a00*/  IADD3 R2, P0, R2, UR4, RZ ;  /* 0x0000000402027c10 */ /* 0x004fc8000ff1e0ff */
[----:B------:R-:W-:-:S05]  /*27a10*/  IADD3.X R3, R15, UR5, RZ, P0, !PT ;  /* 0x000000050f037c10 */ /* 0x000fca00087fe4ff */
[----:B------:R0:W5:Y:S01]  /*27a20*/  LDG.E R9, desc[UR54][R2.64] ;  /* 0x0000003602097981 */ /* 0x000162000c1e1900 */
[----:B------:R-:W-:Y:S05]  /*27a30*/  BRA `(.L_x_5195) ;  /* 0x0000000000107947 */ /* 0x000fea0003800000 */
.L_x_5194:
[----:B------:R-:W-:Y:S05]  /*27a40*/  @!P0 BRA `(.L_x_5195) ;  /* 0x00000000000c8947 */ /* 0x000fea0003800000 */
[----:B------:R-:W2:Y:S04]  /*27a50*/  LDG.E R9, desc[UR54][R6.64] ;  /* 0x0000003606097981 */ /* 0x000ea8000c1e1900 */
[----:B------:R-:W2:Y:S02]  /*27a60*/  LDG.E R6, desc[UR54][R6.64+0x4] ;  /* 0x0000043606067981 */ /* 0x000ea4000c1e1900 */
[----:B--2---:R-:W-:-:S07]  /*27a70*/  IMAD.IADD R9, R6, 0x1, -R9 ;  /* 0x0000000106097824 */ /* 0x004fce00078e0a09 */
.L_x_5195:
[----:B0-----:R-:W2:Y:S01]  /*27a80*/  @P1 LDG.E R2, desc[UR54][R4.64] ;  /* 0x0000003604021981 */ /* 0x001ea2000c1e1900 */
[----:B-----5:R-:W-:-:S03]  /*27a90*/  IMAD.IADD R9, R9, 0x1, -R8 ;  /* 0x0000000109097824 */ /* 0x020fc600078e0a08 */
[----:B------:R-:W2:Y:S01]  /*27aa0*/  @P1 LDG.E R4, desc[UR54][R4.64+0x4] ;  /* 0x0000043604041981 */ /* 0x000ea2000c1e1900 */
[----:B------:R-:W-:Y:S01]  /*27ab0*/  LEA R3, R17, 0x11f, 0x7 ;  /* 0x0000011f11037811 */ /* 0x000fe200078e38ff */
[----:B------:R-:W-:Y:S01]  /*27ac0*/  BSSY B0, `(.L_x_5196) ;  /* 0x0000177000007945 */ /* 0x000fe20003800000 */
[----:B--2---:R-:W-:-:S04]  /*27ad0*/  @P1 IMAD.IADD R0, R4, 0x1, -R2 ;  /* 0x0000000104001824 */ /* 0x004fc800078e0a02 */
[----:B------:R-:W-:-:S05]  /*27ae0*/  IMAD.IADD R2, R9, 0x1, R0 ;  /* 0x0000000109027824 */ /* 0x000fca00078e0200 */
        /* <DEDUP_REMOVED lines=8> */
[----:B------:R-:W-:-:S05]  /*27b70*/  VIMNMX R6, R4, R2, PT ;  /* 0x0000000204067248 */ /* 0x000fca0003fe0100 */
[--C-:B------:R-:W-:Y:S02]  /*27b80*/  IMAD R2, R6, 0xa0, -R9.reuse ;  /* 0x000000a006027824 */ /* 0x100fe400078e0a09 */
[----:B------:R-:W-:-:S03]  /*27b90*/  IMAD.MOV R9, RZ, RZ, -R9 ;  /* 0x000000ffff097224 */ /* 0x000fc600078e0a09 */
[----:B------:R-:W-:Y:S02]  /*27ba0*/  VIMNMX R0, R2, R0, PT ;  /* 0x0000000002007248 */ /* 0x000fe40003fe0100 */
[----:B------:R-:W-:-:S04]  /*27bb0*/  VIMNMX R2, RZ, R9, !PT ;  /* 0x00000009ff027248 */ /* 0x000fc80007fe0100 */
[----:B------:R-:W-:Y:S01]  /*27bc0*/  ISETP.GT.AND P0, PT, R0, R2, PT ;  /* 0x000000020000720c */ /* 0x000fe20003f04270 */
[----:B------:R-:W-:-:S12]  /*27bd0*/  IMAD.WIDE.U32 R2, R2, -0x33333333, RZ ;  /* 0xcccccccd02027825 */ /* 0x000fd800078e00ff */
[----:B------:R-:W-:Y:S02]  /*27be0*/  @P0 IADD3 R0, R0, 0x9f, RZ ;  /* 0x0000009f00000810 */ /* 0x000fe40007ffe0ff */
[----:B------:R-:W-:-:S03]  /*27bf0*/  SHF.R.U32.HI R3, RZ, 0x7, R3 ;  /* 0x00000007ff037819 */ /* 0x000fc60000011603 */
[----:B------:R-:W-:Y:S01]  /*27c00*/  @P0 IMAD.HI R0, R0, 0x66666667, RZ ;  /* 0x6666666700000827 */ /* 0x000fe200078e02ff */
[----:B------:R0:W-:Y:S04]  /*27c10*/  STL [R1+0x30], R6 ;  /* 0x0000300601007387 */ /* 0x0001e80000100800 */
[----:B------:R-:W-:Y:S01]  /*27c20*/  @P0 SHF.R.U32.HI R2, RZ, 0x1f, R0 ;  /* 0x0000001fff020819 */ /* 0x000fe20000011600 */
[----:B------:R-:W-:-:S03]  /*27c30*/  IMAD.MOV.U32 R4, RZ, RZ, R3 ;  /* 0x000000ffff047224 */ /* 0x000fc600078e0003 */
[----:B------:R-:W-:-:S04]  /*27c40*/  @P0 LEA.HI.SX32 R4, R0, R2, 0x1a ;  /* 0x0000000200040211 */ /* 0x000fc800078fd2ff */
[----:B------:R-:W-:Y:S02]  /*27c50*/  ISETP.GT.AND P2, PT, R4, R3, PT ;  /* 0x000000030400720c */ /* 0x000fe40003f44270 */
[----:B------:R-:W-:-:S11]  /*27c60*/  PLOP3.LUT P0, PT, PT, PT, PT, 0x80, 0x0 ;  /* 0x000000000000781c */ /* 0x000fd60003f0f070 */
[----:B0-----:R-:W-:Y:S05]  /*27c70*/  @!P2 BRA `(.L_x_5197) ;  /* 0x00000014006ca947 */ /* 0x001fea0003800000 */
[----:B------:R-:W0:Y:S01]  /*27c80*/  LDC R0, c[0x0][0x428] ;  /* 0x00010a00ff007b82 */ /* 0x000e220000000800 */
[----:B------:R-:W-:Y:S01]  /*27c90*/  UMOV UR4, 0xffffffff ;  /* 0xffffffff00047882 */ /* 0x000fe20000000000 */
[----:B------:R-:W-:Y:S01]  /*27ca0*/  IMAD.MOV.U32 R2, RZ, RZ, R18 ;  /* 0x000000ffff027224 */ /* 0x000fe200078e0012 */
[----:B0-----:R-:W-:-:S13]  /*27cb0*/  ISETP.NE.AND P0, PT, R0, 0x1, PT ;  /* 0x000000010000780c */ /* 0x001fda0003f05270 */
[----:B------:R-:W0:Y:S08]  /*27cc0*/  @P0 LDC R0, c[0x0][0x42c] ;  /* 0x00010b00ff000b82 */ /* 0x000e300000000800 */
[----:B------:R-:W1:Y:S01]  /*27cd0*/  @P0 LDC R5, c[0x0][0x430] ;  /* 0x00010c00ff050b82 */ /* 0x000e620000000800 */
[----:B0-----:R-:W-:-:S05]  /*27ce0*/  @P0 IMAD.HI.U32 R0, R18, R0, RZ ;  /* 0x0000000012000227 */ /* 0x001fca00078e00ff */
[----:B-1----:R-:W-:Y:S02]  /*27cf0*/  @P0 SHF.R.U32.HI R2, RZ, R5, R0 ;  /* 0x00000005ff020219 */ /* 0x002fe40000011600 */
[----:B------:R-:W-:Y:S01]  /*27d00*/  SEL R0, R14, RZ, !P1 ;  /* 0x000000ff0e007207 */ /* 0x000fe20004800000 */
[----:B------:R-:W-:Y:S06]  /*27d10*/  BRA.DIV UR4, `(.L_x_5198) ;  /* 0x0000008a04247947 */ /* 0x000fec000b800000 */
[----:B------:R-:W0:Y:S02]  /*27d20*/  S2R R5, SR_TID.X ;  /* 0x0000000000057919 */ /* 0x000e240000002100 */
[----:B0-----:R-:W-:-:S04]  /*27d30*/  SHF.R.U32.HI R5, RZ, 0x5, R5 ;  /* 0x00000005ff057819 */ /* 0x001fc80000011605 */
[----:B------:R-:W-:-:S05]  /*27d40*/  LOP3.LUT R5, R5, 0x3, RZ, 0xc0, !PT ;  /* 0x0000000305057812 */ /* 0x000fca00078ec0ff */
[----:B------:R0:W1:Y:S02]  /*27d50*/  SHFL.IDX PT, R14, R5, RZ, 0x1f ;  /* 0x00001fff050e7589 */ /* 0x00006400000e0000 */
.L_x_5402:
[----:B-1----:R-:W-:Y:S02]  /*27d60*/  ISETP.NE.AND P0, PT, R14, RZ, PT ;  /* 0x000000ff0e00720c */ /* 0x002fe40003f05270 */
[----:B------:R-:W-:-:S11]  /*27d70*/  PLOP3.LUT P6, PT, PT, PT, PT, 0x8, 0x0 ;  /* 0x000000000000781c */ /* 0x000fd60003fce170 */
[----:B------:R-:W-:Y:S05]  /*27d80*/  @P0 BRA `(.L_x_5199) ;  /* 0x00000000000c0947 */ /* 0x000fea0003800000 */
[----:B------:R-:W-:-:S03]  /*27d90*/  UMOV UR4, 0xffffffff ;  /* 0xffffffff00047882 */ /* 0x000fc60000000000 */
[----:B------:R-:W-:Y:S05]  /*27da0*/  BRA.DIV UR4, `(.L_x_5200) ;  /* 0x0000008a04347947 */ /* 0x000fea000b800000 */
[----:B------:R-:W-:-:S13]  /*27db0*/  ELECT P6, URZ, PT ;  /* 0x00000000003f782f */ /* 0x000fda00038c0000 */
.L_x_5199:
        /* <DEDUP_REMOVED lines=12> */
.L_x_5405:
[----:B------:R-:W-:Y:S05]  /*27e80*/  BSYNC B1 ;  /* 0x0000000000017941 */ /* 0x000fea0003800000 */
.L_x_5201:
        /* <DEDUP_REMOVED lines=12> */
.L_x_5406:
[----:B------:R-:W-:Y:S05]  /*27f50*/  BSYNC B2 ;  /* 0x0000000000027941 */ /* 0x000fea0003800000 */
.L_x_5205:
        /* <DEDUP_REMOVED lines=9> */
.L_x_5208:
[----:B------:R-:W-:Y:S05]  /*27ff0*/  BSYNC B2 ;  /* 0x0000000000027941 */ /* 0x000fea0003800000 */
.L_x_5207:
        /* <DEDUP_REMOVED lines=13> */
.L_x_5209:
        /* <DEDUP_REMOVED lines=16> */
.L_x_5210:
        /* <DEDUP_REMOVED lines=16> */
.L_x_5211:
        /* <DEDUP_REMOVED lines=13> */
.L_x_5407:
[----:B------:R-:W-:Y:S05]  /*283a0*/  BSYNC B2 ;  /* 0x0000000000027941 */ /* 0x000fea0003800000 */
.L_x_5212:
[----:B------:R-:W-:Y:S01]  /*283b0*/  BSSY B2, `(.L_x_5214) ;  /* 0x000000b000027945 */ /* 0x000fe20003800000 */
[----:B------:R-:W-:Y:S01]  /*283c0*/  IMAD.MOV.U32 R12, RZ, RZ, 0x0 ;  /* 0x00000000ff0c7424 */ /* 0x000fe200078e00ff */
[----:B------:R-:W-:Y:S02]  /*283d0*/  MOV R13, 0x12f00000 ;  /* 0x12f00000000d7802 */ /* 0x000fe40000000f00 */
        /* <DEDUP_REMOVED lines=8> */
.L_x_5215:
[----:B------:R-:W-:Y:S05]  /*28460*/  BSYNC B2 ;  /* 0x0000000000027941 */ /* 0x000fea0003800000 */
.L_x_5214:
        /* <DEDUP_REMOVED lines=8> */
.L_x_5216:
        /* <DEDUP_REMOVED lines=15> */
.L_x_5217:
        /* <DEDUP_REMOVED lines=15> */
.L_x_5218:
        /* <DEDUP_REMOVED lines=10> */
.L_x_5204:
[----:B------:R-:W-:Y:S05]  /*28770*/  BSYNC B1 ;  /* 0x0000000000017941 */ /* 0x000fea0003800000 */
.L_x_5203:
        /* <DEDUP_REMOVED lines=13> */
[C---:B------:R-:W-:Y:S01]  /*28850*/  IMAD R8, R4.reuse, 0xa0, R20 ;  /* 0x000000a004087824 */ /* 0x040fe200078e0214 */
[----:B------:R-:W-:-:S03]  /*28860*/  IADD3 R9, R4, -0x1, RZ ;  /* 0xffffffff04097810 */ /* 0x000fc60007ffe0ff */
[----:B------:R-:W-:-:S07]  /*28870*/  VIADD R8, R8, 0xfffffec0 ;  /* 0xfffffec008087836 */ /* 0x000fce0000000000 */
.L_x_5235:
        /* <DEDUP_REMOVED lines=13> */
.L_x_5408:
[----:B------:R-:W-:Y:S05]  /*28950*/  BSYNC B2 ;  /* 0x0000000000027941 */ /* 0x000fea0003800000 */
.L_x_5221:
        /* <DEDUP_REMOVED lines=9> */
.L_x_5224:
[----:B------:R-:W-:Y:S05]  /*289f0*/  BSYNC B2 ;  /* 0x0000000000027941 */ /* 0x000fea0003800000 */
.L_x_5223:
        /* <DEDUP_REMOVED lines=11> */
.L_x_5225:
        /* <DEDUP_REMOVED lines=16> */
.L_x_5226:
        /* <DEDUP_REMOVED lines=16> */
.L_x_5227:
        /* <DEDUP_REMOVED lines=13> */
.L_x_5409:
[----:B------:R-:W-:Y:S05]  /*28d80*/  BSYNC B2 ;  /* 0x0000000000027941 */ /* 0x000fea0003800000 */
.L_x_5228:
        /* <DEDUP_REMOVED lines=11> */
.L_x_5231:
[----:B------:R-:W-:Y:S05]  /*28e40*/  BSYNC B2 ;  /* 0x0000000000027941 */ /* 0x000fea0003800000 */
.L_x_5230:
        /* <DEDUP_REMOVED lines=8> */
.L_x_5232:
        /* <DEDUP_REMOVED lines=15> */
.L_x_5233:
        /* <DEDUP_REMOVED lines=15> */
.L_x_5234:
        /* <DEDUP_REMOVED lines=10> */
.L_x_5220:
[----:B------:R-:W-:Y:S05]  /*29150*/  BSYNC B1 ;  /* 0x0000000000017941 */ /* 0x000fea0003800000 */
.L_x_5219:
        /* <DEDUP_REMOVED lines=13> */
.L_x_5197:
[----:B------:R-:W-:Y:S05]  /*29230*/  BSYNC B0 ;  /* 0x0000000000007941 */ /* 0x000fea0003800000 */
.L_x_5196:
        /* <DEDUP_REMOVED lines=21> */
[----:B0-----:R-:W-:Y:S01]  /*29390*/  IADD3 R16, R0, UR38, R7 ;  /* 0x0000002600107c10 */ /* 0x001fe2000fffe007 */
[----:B------:R-:W-:Y:S06]  /*293a0*/  BRA `(.L_x_5238) ;  /* 0x0000004000007947 */ /* 0x000fec0003800000 */
.L_x_5237:
        /* <DEDUP_REMOVED lines=23> */
.L_x_5239:
        /* <DEDUP_REMOVED lines=27> */
.L_x_5240:
        /* <DEDUP_REMOVED lines=21> */
.L_x_5241:
        /* <DEDUP_REMOVED lines=19> */
.L_x_5242:
[----:B------:R-:W2:Y:S01]  /*29950*/  LDL.LU R2, [R1+0x20] ;  /* 0x0000200001027983 */ /* 0x000ea20000300800 */
[----:B------:R-:W-:-:S03]  /*29960*/  ULDC.64 UR4, c[0x0][0x9f8] ;  /* 0x00027e0000047ab9 */ /* 0x000fc60000000a00 */
[----:B------:R-:W3:Y:S04]  /*29970*/  LDL.LU R5, [R1+0x28] ;  /* 0x0000280001057983 */ /* 0x000ee80000300800 */
[----:B------:R-:W4:Y:S04]  /*29980*/  LDL.LU R0, [R1+0x38] ;  /* 0x0000380001007983 */ /* 0x000f280000300800 */
[----:B------:R-:W5:Y:S01]  /*29990*/  LDL.LU R4, [R1+0x14] ;  /* 0x0000140001047983 */ /* 0x000f620000300800 */
[----:B------:R-:W-:-:S04]  /*299a0*/  ISETP.NE.U32.AND P0, PT, RZ, UR4, PT ;  /* 0x00000004ff007c0c */ /* 0x000fc8000bf05070 */
[----:B------:R-:W-:-:S13]  /*299b0*/  ISETP.NE.AND.EX P0, PT, RZ, UR5, PT, P0 ;  /* 0x00000005ff007c0c */ /* 0x000fda000bf05300 */
[----:B--2---:R-:W-:-:S04]  /*299c0*/  @P0 IADD3 R2, P1, R2, UR4, RZ ;  /* 0x0000000402020c10 */ /* 0x004fc8000ff3e0ff */
[----:B---3--:R-:W-:Y:S01]  /*299d0*/  @P0 IADD3.X R3, R5, UR5, RZ, P1, !PT ;  /* 0x0000000505030c10 */ /* 0x008fe20008ffe4ff */
[----:B------:R-:W-:Y:S01]  /*299e0*/  ULDC.64 UR4, c[0x0][0xa00] ;  /* 0x0002800000047ab9 */ /* 0x000fe20000000a00 */
[----:B-----5:R-:W-:-:S06]  /*299f0*/  IMAD.MOV.U32 R5, RZ, RZ, R4 ;  /* 0x000000ffff057224 */ /* 0x020fcc00078e0004 */
[----:B------:R0:W2:Y:S01]  /*29a00*/  @P0 LDG.E R5, desc[UR54][R2.64] ;  /* 0x0000003602050981 */ /* 0x0000a2000c1e1900 */
[----:B----4-:R-:W-:Y:S02]  /*29a10*/  IMAD R17, R17, 0x80, R0 ;  /* 0x0000008011117824 */ /* 0x010fe400078e0200 */
[----:B------:R-:W1:Y:S02]  /*29a20*/  LDC R0, c[0x0][0x428] ;  /* 0x00010a00ff007b82 */ /* 0x000e640000000800 */
[----:B-1----:R-:W-:Y:S01]  /*29a30*/  ISETP.NE.AND P0, PT, R0, 0x1, PT ;  /* 0x000000010000780c */ /* 0x002fe20003f05270 */
[----:B------:R-:W-:-:S12]  /*29a40*/  IMAD.MOV.U32 R0, RZ, RZ, R18 ;  /* 0x000000ffff007224 */ /* 0x000fd800078e0012 */
        /* <DEDUP_REMOVED lines=16> */
.L_x_5243:
[----:B------:R-:W-:Y:S02]  /*29b50*/  PLOP3.LUT P0, PT, P0, P3, PT, 0xa2, 0x0 ;  /* 0x000000000000781c */ /* 0x000fe40000707472 */
[----:B------:R-:W-:Y:S01]  /*29b60*/  @P3 R2UR P0, UR7, R3 ;  /* 0x00000000030732ca */ /* 0x000fe20000000000 */
[----:B------:R-:W-:-:S07]  /*29b70*/  UMOV UR4, URZ ;  /* 0x0000003f00047c82 */ /* 0x000fce0008000000 */
[----:B------:R-:W-:Y:S02]  /*29b80*/  PLOP3.LUT P0, PT, P0, P3, PT, 0xa2, 0x0 ;  /* 0x000000000000781c */ /* 0x000fe40000707472 */
[----:B------:R-:W-:-:S08]  /*29b90*/  @P3 R2UR.OR P0, UR6, R18 ;  /* 0x00000000120632ca */ /* 0x000fd00000100000 */
        /* <DEDUP_REMOVED lines=8> */
.L_x_5244:
[----:B------:R-:W-:Y:S02]  /*29c20*/  PLOP3.LUT P0, PT, P0, P2, PT, 0xa2, 0x0 ;  /* 0x000000000000781c */ /* 0x000fe40000705472 */
[----:B------:R-:W-:-:S08]  /*29c30*/  @P2 R2UR P0, UR7, R3 ;  /* 0x00000000030722ca */ /* 0x000fd00000000000 */
        /* <DEDUP_REMOVED lines=10> */
.L_x_5245:
        /* <DEDUP_REMOVED lines=23> */
.L_x_5412:
[----:B--2---:R-:W-:Y:S02]  /*29e50*/  ISETP.NE.AND P0, PT, R14, RZ, PT ;  /* 0x000000ff0e00720c */ /* 0x004fe40003f05270 */
[----:B------:R-:W-:-:S11]  /*29e60*/  PLOP3.LUT P6, PT, PT, PT, PT, 0x8, 0x0 ;  /* 0x000000000000781c */ /* 0x000fd60003fce170 */
[----:B------:R-:W-:Y:S05]  /*29e70*/  @P0 BRA `(.L_x_5247) ;  /* 0x00000008005c0947 */ /* 0x000fea0003800000 */
[----:B------:R-:W-:-:S03]  /*29e80*/  UMOV UR4, 0xffffffff ;  /* 0xffffffff00047882 */ /* 0x000fc60000000000 */
[----:B------:R-:W-:Y:S05]  /*29e90*/  BRA.DIV UR4, `(.L_x_5248) ;  /* 0x0000006a04b07947 */ /* 0x000fea000b800000 */
[----:B------:R-:W-:-:S13]  /*29ea0*/  ELECT P6, URZ, PT ;  /* 0x00000000003f782f */ /* 0x000fda00038c0000 */
.L_x_5415:
[----:B------:R-:W-:Y:S05]  /*29eb0*/  @!P6 BRA `(.L_x_5249) ;  /* 0x0000000400b4e947 */ /* 0x000fea0003800000 */
[----:B-1----:R-:W2:Y:S01]  /*29ec0*/  LDL R6, [R1+0x30] ;  /* 0x0000300001067983 */ /* 0x002ea20000100800 */
[----:B------:R-:W-:-:S04]  /*29ed0*/  ISETP.NE.U32.AND P0, PT, R4, RZ, PT ;  /* 0x000000ff0400720c */ /* 0x000fc80003f05070 */
[----:B------:R-:W-:Y:S01]  /*29ee0*/  ISETP.NE.AND.EX P0, PT, R5, RZ, PT, P0 ;  /* 0x000000ff0500720c */ /* 0x000fe20003f05300 */
[----:B--2---:R-:W-:-:S12]  /*29ef0*/  VIADD R6, R6, 0xffffffff ;  /* 0xffffffff06067836 */ /* 0x004fd80000000000 */
[----:B------:R-:W-:Y:S05]  /*29f00*/  @!P0 BRA `(.L_x_5250) ;  /* 0x0000000000508947 */ /* 0x000fea0003800000 */
[----:B------:R-:W2:Y:S01]  /*29f10*/  LDL R11, [R1+0x20] ;  /* 0x00002000010b7983 */ /* 0x000ea20000100800 */
[----:B------:R-:W1:Y:S01]  /*29f20*/  LDC R10, c[0x0][0x41c] ;  /* 0x00010700ff0a7b82 */ /* 0x000e620000000800 */
[----:B------:R-:W-:Y:S01]  /*29f30*/  IMAD.MOV.U32 R2, RZ, RZ, R6 ;  /* 0x000000ffff027224 */ /* 0x000fe200078e0006 */
[----:B------:R-:W-:Y:S01]  /*29f40*/  MOV R12, R7 ;  /* 0x00000007000c7202 */ /* 0x000fe20000000f00 */
[----:B------:R-:W-:Y:S01]  /*29f50*/  ULDC.64 UR4, c[0x0][0x408] ;  /* 0x0001020000047ab9 */ /* 0x000fe20000000a00 */
[----:B-1----:R-:W-:-:S13]  /*29f60*/  ISETP.NE.AND P0, PT, R10, 0x1, PT ;  /* 0x000000010a00780c */ /* 0x002fda0003f05270 */
[----:B------:R-:W1:Y:S02]  /*29f70*/  @P0 LDC.64 R8, c[0x0][0x420] ;  /* 0x00010800ff080b82 */ /* 0x000e640000000a00 */
[----:B-1----:R-:W-:-:S05]  /*29f80*/  @P0 IMAD.HI.U32 R8, R6, R8, RZ ;  /* 0x0000000806080227 */ /* 0x002fca00078e00ff */
[----:B------:R-:W-:-:S05]  /*29f90*/  @P0 SHF.R.U32.HI R2, RZ, R9, R8 ;  /* 0x00000009ff020219 */ /* 0x000fca0000011608 */
[--C-:B0-----:R-:W-:Y:S01]  /*29fa0*/  IMAD.MOV R7, RZ, RZ, -R2.reuse ;  /* 0x000000ffff077224 */ /* 0x101fe200078e0a02 */
[--C-:B------:R-:W-:Y:S01]  /*29fb0*/  SHF.R.S32.HI R9, RZ, 0x1f, R2.reuse ;  /* 0x0000001fff097819 */ /* 0x100fe20000011402 */
[----:B------:R-:W-:Y:S02]  /*29fc0*/  IMAD.MOV.U32 R8, RZ, RZ, R2 ;  /* 0x000000ffff087224 */ /* 0x000fe400078e0002 */
[----:B------:R-:W-:Y:S02]  /*29fd0*/  IMAD R6, R10, R7, R6 ;  /* 0x000000070a067224 */ /* 0x000fe400078e0206 */
[----:B------:R-:W-:Y:S02]  /*29fe0*/  IMAD R7, R12, UR4, RZ ;  /* 0x000000040c077c24 */ /* 0x000fe4000f8e02ff */
[----:B--2---:R-:W-:-:S04]  /*29ff0*/  IMAD.WIDE.U32 R8, R11, UR4, R8 ;  /* 0x000000040b087c25 */ /* 0x004fc8000f8e0008 */
[----:B------:R-:W-:Y:S01]  /*2a000*/  IMAD R2, R11, UR5, R7 ;  /* 0x000000050b027c24 */ /* 0x000fe2000f8e0207 */
[----:B------:R-:W-:-:S03]  /*2a010*/  LEA R4, P0, R8, R4, 0x2 ;  /* 0x0000000408047211 */ /* 0x000fc600078010ff */
[----:B------:R-:W-:-:S05]  /*2a020*/  IMAD.IADD R2, R9, 0x1, R2 ;  /* 0x0000000109027824 */ /* 0x000fca00078e0202 */
[----:B------:R-:W-:-:S05]  /*2a030*/  LEA.HI.X R5, R8, R5, R2, 0x2, P0 ;  /* 0x0000000508057211 */ /* 0x000fca00000f1402 */
[----:B------:R1:W5:Y:S02]  /*2a040*/  LDG.E R2, desc[UR54][R4.64] ;  /* 0x0000003604027981 */ /* 0x000364000c1e1900 */
.L_x_5250:
[----:B-1----:R-:W2:Y:S01]  /*2a050*/  LDL R4, [R1+0x8] ;  /* 0x0000080001047983 */ /* 0x002ea20000100800 */
[----:B------:R-:W-:-:S03]  /*2a060*/  MOV R8, 0x400 ;  /* 0x0000040000087802 */ /* 0x000fc60000000f00 */
[----:B0-----:R-:W3:Y:S01]  /*2a070*/  LDL R7, [R1+0x18] ;  /* 0x0000180001077983 */ /* 0x001ee20000100800 */
[----:B------:R-:W0:Y:S01]  /*2a080*/  S2R R9, SR_CgaCtaId ;  /* 0x0000000000097919 */ /* 0x000e220000008800 */
[----:B------:R-:W1:Y:S01]  /*2a090*/  S2R R5, SR_TID.X ;  /* 0x0000000000057919 */ /* 0x000e620000002100 */
[----:B0-----:R-:W-:Y:S02]  /*2a0a0*/  LEA R8, R9, R8, 0x18 ;  /* 0x0000000809087211 */ /* 0x001fe400078ec0ff */
[----:B-1----:R-:W-:-:S04]  /*2a0b0*/  LOP3.LUT R5, R5, 0x7f, RZ, 0xc0, !PT ;  /* 0x0000007f05057812 */ /* 0x002fc800078ec0ff */
[----:B------:R-:W-:Y:S01]  /*2a0c0*/  ISETP.NE.AND P0, PT, R5, RZ, PT ;  /* 0x000000ff0500720c */ /* 0x000fe20003f05270 */
[----:B--2---:R-:W-:Y:S01]  /*2a0d0*/  IMAD R4, R4, 0x8, R8 ;  /* 0x0000000804047824 */ /* 0x004fe200078e0208 */
[----:B---3--:R-:W-:-:S04]  /*2a0e0*/  SHF.L.U32 R7, R7, 0x1f, RZ ;  /* 0x0000001f07077819 */ /* 0x008fc800000006ff */
[----:B------:R-:W0:Y:S02]  /*2a0f0*/  SYNCS.PHASECHK.TRANS64.TRYWAIT P2, [R4+URZ+0x33480], R7 ;  /* 0x03348007040075a7 */ /* 0x000e24000804017f */
[----:B0-----:R-:W-:Y:S05]  /*2a100*/  @!P2 BRA `(.L_x_5251) ;  /* 0x000000680034a947 */ /* 0x001fea0003800000 */
.L_x_5416:
        /* <DEDUP_REMOVED lines=8> */
.L_x_5252:
[----:B------:R-:W2:Y:S01]  /*2a190*/  LDL R5, [R1+0x8] ;  /* 0x0000080001057983 */ /* 0x000ea20000100800 */
[----:B------:R-:W-:-:S03]  /*2a1a0*/  MOV R9, 0x400 ;  /* 0x0000040000097802 */ /* 0x000fc60000000f00 */
[----:B------:R-:W3:Y:S01]  /*2a1b0*/  LDL R8, [R1+0x2c] ;  /* 0x00002c0001087983 */ /* 0x000ee20000100800 */
[----:B------:R-:W1:Y:S01]  /*2a1c0*/  S2R R10, SR_CgaCtaId ;  /* 0x00000000000a7919 */ /* 0x000e620000008800 */
[----:B------:R-:W-:Y:S01]  /*2a1d0*/  R2UR UR9, R4 ;  /* 0x00000000040972ca */ /* 0x000fe200000e0000 */
[----:B------:R-:W-:Y:S01]  /*2a1e0*/  UIADD3 UR4, UP0, UR40, 0x470, URZ ;  /* 0x0000047028047890 */ /* 0x000fe2000ff1e03f */
[----:B------:R-:W-:Y:S02]  /*2a1f0*/  R2UR UR12, R0 ;  /* 0x00000000000c72ca */ /* 0x000fe400000e0000 */
[----:B-----5:R-:W-:Y:S01]  /*2a200*/  R2UR UR13, R2 ;  /* 0x00000000020d72ca */ /* 0x020fe200000e0000 */
[----:B------:R-:W-:Y:S01]  /*2a210*/  UIADD3.X UR5, URZ, UR41, URZ, UP0, !UPT ;  /* 0x000000293f057290 */ /* 0x000fe200087fe43f */
[----:B-1----:R-:W-:-:S07]  /*2a220*/  LEA R9, R10, R9, 0x18 ;  /* 0x000000090a097211 */ /* 0x002fce00078ec0ff */
        /* <DEDUP_REMOVED lines=22> */
.L_x_5417:
        /* <DEDUP_REMOVED lines=8> */
.L_x_5254:
        /* <DEDUP_REMOVED lines=24> */
.L_x_5249:
[----:B-1----:R-:W1:Y:S01]  /*2a590*/  S2R R6, SR_CgaCtaId ;  /* 0x0000000000067919 */ /* 0x002e620000008800 */
[----:B------:R-:W-:Y:S01]  /*2a5a0*/  MOV R5, 0x400 ;  /* 0x0000040000057802 */ /* 0x000fe20000000f00 */
[----:B------:R-:W-:Y:S05]  /*2a5b0*/  WARPSYNC.ALL ;  /* 0x0000000000007948 */ /* 0x000fea0003800000 */
[----:B------:R-:W-:Y:S01]  /*2a5c0*/  BAR.SYNC.DEFER_BLOCKING 0x8, 0x120 ;  /* 0x0204800000007b1d */ /* 0x000fe20000010000 */
[----:B------:R-:W-:-:S13]  /*2a5d0*/  ELECT P0, URZ, PT ;  /* 0x00000000003f782f */ /* 0x000fda0003800000 */
[----:B------:R-:W-:Y:S01]  /*2a5e0*/  @P0 R2UR UR13, R3 ;  /* 0x00000000030d02ca */ /* 0x000fe200000e0000 */
[----:B------:R-:W-:Y:S01]  /*2a5f0*/  UIADD3 UR4, UP0, UR40, 0x270, URZ ;  /* 0x0000027028047890 */ /* 0x000fe2000ff1e03f */
[C---:B------:R-:W-:Y:S02]  /*2a600*/  @P0 R2UR UR12, R18.reuse ;  /* 0x00000000120c02ca */ /* 0x040fe400000e0000 */
[----:B------:R-:W-:Y:S01]  /*2a610*/  @P0 R2UR UR11, R17 ;  /* 0x00000000110b02ca */ /* 0x000fe200000e0000 */
[----:B------:R-:W-:Y:S01]  /*2a620*/  UIADD3.X UR5, URZ, UR41, URZ, UP0, !UPT ;  /* 0x000000293f057290 */ /* 0x000fe200087fe43f */
[----:B------:R-:W-:Y:S01]  /*2a630*/  @P0 R2UR UR21, R3 ;  /* 0x00000000031502ca */ /* 0x000fe200000e0000 */
[----:B------:R-:W-:Y:S01]  /*2a640*/  UMOV UR6, 0x0 ;  /* 0x0000000000067882 */ /* 0x000fe20000000000 */
[----:B------:R-:W-:Y:S01]  /*2a650*/  UMOV UR7, 0x12f00000 ;  /* 0x12f0000000077882 */ /* 0x000fe20000000000 */
[----:B------:R-:W-:Y:S01]  /*2a660*/  UMOV UR10, URZ ;  /* 0x0000003f000a7c82 */ /* 0x000fe20008000000 */
[----:B------:R-:W-:Y:S01]  /*2a670*/  @P0 R2UR UR20, R18 ;  /* 0x00000000121402ca */ /* 0x000fe200000e0000 */
[----:B------:R-:W-:Y:S01]  /*2a680*/  UMOV UR14, 0x0 ;  /* 0x00000000000e7882 */ /* 0x000fe20000000000 */
[----:B0-----:R-:W-:Y:S01]  /*2a690*/  @P0 MOV R4, 0x6000 ;  /* 0x0000600000040802 */ /* 0x001fe20000000f00 */
[----:B------:R-:W-:Y:S01]  /*2a6a0*/  UMOV UR15, 0x12f00000 ;  /* 0x12f00000000f7882 */ /* 0x000fe20000000000 */
[----:B------:R-:W-:Y:S01]  /*2a6b0*/  @P0 R2UR UR19, R17 ;  /* 0x00000000111302ca */ /* 0x000fe200000e0000 */
[----:B------:R-:W-:Y:S01]  /*2a6c0*/  UMOV UR18, 0x40 ;  /* 0x0000004000127882 */ /* 0x000fe20000000000 */
[----:B------:R-:W-:Y:S01]  /*2a6d0*/  UMOV UR22, 0x0 ;  /* 0x0000000000167882 */ /* 0x000fe20000000000 */
[----:B------:R-:W-:Y:S01]  /*2a6e0*/  UMOV UR23, 0x12f00000 ;  /* 0x12f0000000177882 */ /* 0x000fe20000000000 */
[----:B-1----:R-:W-:-:S04]  /*2a6f0*/  LEA R5, R6, R5, 0x18 ;  /* 0x0000000506057211 */ /* 0x002fc800078ec0ff */
[----:B------:R-:W-:Y:S01]  /*2a700*/  R2UR UR24, R5 ;  /* 0x00000000051872ca */ /* 0x000fe200000e0000 */
[----:B------:R2:W-:-:S12]  /*2a710*/  @P0 SYNCS.ARRIVE.TRANS64 RZ, [R5+URZ+0x33400], R4 ;  /* 0x0334000405ff09a7 */ /* 0x0005d8000800003f */
[----:B------:R-:W-:Y:S02]  /*2a720*/  UIADD3 UR8, UR24, 0x1e200, URZ ;  /* 0x0001e20018087890 */ /* 0x000fe4000fffe03f */
[----:B------:R-:W-:Y:S02]  /*2a730*/  UIADD3 UR9, UR24, 0x33400, URZ ;  /* 0x0003340018097890 */ /* 0x000fe4000fffe03f */
[----:B------:R-:W-:-:S05]  /*2a740*/  UIADD3 UR16, UR24, 0x20200, URZ ;  /* 0x0002020018107890 */ /* 0x000fca000fffe03f */
[----:B------:R-:W-:Y:S02]  /*2a750*/  UMOV UR17, UR9 ;  /* 0x0000000900117c82 */ /* 0x000fe40008000000 */
[----:B------:R0:W-:Y:S02]  /*2a760*/  UTMALDG.4D [UR8], [UR4], desc[UR6] ;  /* 0x00000608040075b4 */ /* 0x0001e40008019000 */
[----:B------:R2:W-:Y:S01]  /*2a770*/  UTMALDG.4D [UR16], [UR4], desc[UR14] ;  /* 0x00000e10040075b4 */ /* 0x0005e20008019000 */
[----:B0-----:R-:W-:Y:S01]  /*2a780*/  @P0 R2UR UR13, R3 ;  /* 0x00000000030d02ca */ /* 0x001fe200000e0000 */
[----:B------:R-:W-:Y:S01]  /*2a790*/  UIADD3 UR8, UR24, 0x22200, URZ ;  /* 0x0002220018087890 */ /* 0x000fe2000fffe03f */
[----:B------:R-:W-:Y:S01]  /*2a7a0*/  @P0 R2UR UR12, R18 ;  /* 0x00000000120c02ca */ /* 0x000fe200000e0000 */
[----:B------:R-:W-:Y:S01]  /*2a7b0*/  UMOV UR10, 0x80 ;  /* 0x00000080000a7882 */ /* 0x000fe20000000000 */
[----:B------:R-:W-:-:S13]  /*2a7c0*/  @P0 R2UR UR11, R17 ;  /* 0x00000000110b02ca */ /* 0x000fda00000e0000 */
[----:B------:R2:W-:Y:S02]  /*2a7d0*/  UTMALDG.4D [UR8], [UR4], desc[UR22] ;  /* 0x00001608040075b4 */ /* 0x0005e40008019000 */
[----:B--2---:R-:W-:Y:S01]  /*2a7e0*/  NOP ;  /* 0x0000000000007918 */ /* 0x004fe20000000000 */
.L_x_5247:
[----:B-1----:R-:W2:Y:S01]  /*2a7f0*/  LDL.LU R6, [R1+0x40] ;  /* 0x0000400001067983 */ /* 0x002ea20000300800 */
[----:B------:R-:W-:Y:S01]  /*2a800*/  MOV R4, 0x400 ;  /* 0x0000040000047802 */ /* 0x000fe20000000f00 */
[----:B------:R-:W-:Y:S01]  /*2a810*/  BSSY B0, `(.L_x_5255) ;  /* 0x000000b000007945 */ /* 0x000fe20003800000 */
[----:B------:R-:W1:Y:S02]  /*2a820*/  S2R R5, SR_CgaCtaId ;  /* 0x0000000000057919 */ /* 0x000e640000008800 */
        /* <DEDUP_REMOVED lines=9> */
.L_x_5418:
[----:B------:R-:W-:Y:S05]  /*2a8c0*/  BSYNC B0 ;  /* 0x0000000000007941 */ /* 0x000fea0003800000 */
.L_x_5255:
[----:B-1----:R-:W2:Y:S02]  /*2a8d0*/  LDL R4, [R1+0x30] ;  /* 0x0000300001047983 */ /* 0x002ea40000100800 */
[----:B--2---:R-:W-:-:S13]  /*2a8e0*/  ISETP.GE.AND P0, PT, R4, 0x2, PT ;  /* 0x000000020400780c */ /* 0x004fda0003f06270 */
[----:B------:R-:W-:Y:S05]  /*2a8f0*/  @!P0 BRA `(.L_x_5257) ;  /* 0x0000001800b08947 */ /* 0x000fea0003800000 */
[----:B------:R1:W5:Y:S01]  /*2a900*/  LDL.LU R6, [R1+0x8] ;  /* 0x0000080001067983 */ /* 0x0003620000300800 */
[----:B------:R-:W-:-:S03]  /*2a910*/  VIADD R12, R4, 0xfffffffe ;  /* 0xfffffffe040c7836 */ /* 0x000fc60000000000 */
[----:B0-----:R1:W5:Y:S04]  /*2a920*/  LDL.LU R7, [R1+0x18] ;  /* 0x0000180001077983 */ /* 0x0013680000300800 */
.L_x_5281:
[----:B-----5:R-:W-:Y:S01]  /*2a930*/  VIADD R4, R6, 0x1 ;  /* 0x0000000106047836 */ /* 0x020fe20000000000 */
[----:B------:R-:W-:Y:S05]  /*2a940*/  YIELD ;  /* 0x0000000000007946 */ /* 0x000fea0003800000 */
[----:B------:R-:W-:Y:S01]  /*2a950*/  ISETP.NE.AND P0, PT, R4, 0x2, PT ;  /* 0x000000020400780c */ /* 0x000fe20003f05270 */
[----:B------:R-:W-:Y:S03]  /*2a960*/  BSSY B0, `(.L_x_5258) ;  /* 0x00000af000007945 */ /* 0x000fe60003800000 */
[----:B0-----:R-:W-:-:S02]  /*2a970*/  SEL R3, RZ, 0x1, P0 ;  /* 0x00000001ff037807 */ /* 0x001fc40000000000 */
[----:B------:R-:W-:Y:S02]  /*2a980*/  SEL R10, R4, RZ, P0 ;  /* 0x000000ff040a7207 */ /* 0x000fe40000000000 */
[----:B------:R-:W-:-:S05]  /*2a990*/  LOP3.LUT R9, R7, R3, RZ, 0x3c, !PT ;  /* 0x0000000307097212 */ /* 0x000fca00078e3cff */
[----:B------:R0:W-:Y:S04]  /*2a9a0*/  STL [R1+0x18], R9 ;  /* 0x0000180901007387 */ /* 0x0001e80000100800 */
[----:B------:R0:W-:Y:S01]  /*2a9b0*/  STL [R1+0x8], R10 ;  /* 0x0000080a01007387 */ /* 0x0001e20000100800 */
[----:B---3--:R-:W-:Y:S05]  /*2a9c0*/  @!P6 BRA `(.L_x_5259) ;  /* 0x0000000800a0e947 */ /* 0x008fea0003800000 */
        /* <DEDUP_REMOVED lines=19> */
[----:B------:R-:W-:-:S05]  /*2ab00*/  IMAD.WIDE.U32 R2, R11, UR6, R2 ;  /* 0x000000060b027c25 */ /* 0x000fca000f8e0002 */
[----:B------:R-:W-:Y:S02]  /*2ab10*/  IADD3 R3, R4, R3, RZ ;  /* 0x0000000304037210 */ /* 0x000fe40007ffe0ff */
[----:B------:R-:W-:-:S04]  /*2ab20*/  LEA R4, P0, R2, UR4, 0x2 ;  /* 0x0000000402047c11 */ /* 0x000fc8000f8010ff */
[----:B------:R-:W-:-:S05]  /*2ab30*/  LEA.HI.X R5, R2, UR5, R3, 0x2, P0 ;  /* 0x0000000502057c11 */ /* 0x000fca00080f1403 */
[----:B------:R2:W5:Y:S04]  /*2ab40*/  LDG.E R2, desc[UR54][R4.64] ;  /* 0x0000003604027981 */ /* 0x000568000c1e1900 */
.L_x_5260:
        /* <DEDUP_REMOVED lines=11> */
.L_x_5419:
[----:B------:R-:W-:Y:S05]  /*2ac00*/  BSYNC B1 ;  /* 0x0000000000017941 */ /* 0x000fea0003800000 */
.L_x_5261:
[----:B------:R-:W-:Y:S04]  /*2ac10*/  BSSY B1, `(.L_x_5263) ;  /* 0x0000009000017945 */ /* 0x000fe80003800000 */
[----:B------:R-:W-:Y:S05]  /*2ac20*/  @P2 BRA `(.L_x_5264) ;  /* 0x00000000001c2947 */ /* 0x000fea0003800000 */
[----:B------:R-:W0:Y:S02]  /*2ac30*/  S2R R3, SR_TID.X ;  /* 0x0000000000037919 */ /* 0x000e240000002100 */
[----:B0-----:R-:W-:Y:S01]  /*2ac40*/  LOP3.LUT R9, R3, 0x1f, RZ, 0xc0, !PT ;  /* 0x0000001f03097812 */ /* 0x001fe200078ec0ff */
[----:B------:R-:W-:-:S03]  /*2ac50*/  IMAD.MOV.U32 R3, RZ, RZ, 0x7800 ;  /* 0x00007800ff037424 */ /* 0x000fc600078e00ff */
[----:B------:R-:W-:Y:S01]  /*2ac60*/  ISETP.NE.AND P0, PT, R9, RZ, PT ;  /* 0x000000ff0900720c */ /* 0x000fe20003f05270 */
[----:B------:R3:W-:-:S12]  /*2ac70*/  SYNCS.ARRIVE.TRANS64 RZ, [R5+URZ+0x33470], R3 ;  /* 0x0334700305ff79a7 */ /* 0x0007d8000800003f */
[----:B---3--:R-:W-:Y:S05]  /*2ac80*/  @!P0 BRA `(.L_x_5264) ;  /* 0x0000000000048947 */ /* 0x008fea0003800000 */
[----:B------:R-:W-:Y:S01]  /*2ac90*/  BPT.TRAP 0x1 ;  /* 0x000000040000795c */ /* 0x000fe20000300000 */
.L_x_5264:
[----:B------:R-:W-:Y:S05]  /*2aca0*/  BSYNC B1 ;  /* 0x0000000000017941 */ /* 0x000fea0003800000 */
.L_x_5263:
[----:B------:R-:W3:Y:S04]  /*2acb0*/  LDL R3, [R1+0x8] ;  /* 0x0000080001037983 */ /* 0x000ee80000100800 */
[----:B0-----:R-:W4:Y:S01]  /*2acc0*/  LDL R9, [R1+0x2c] ;  /* 0x00002c0001097983 */ /* 0x001f220000100800 */
        /* <DEDUP_REMOVED lines=10> */
[----:B---3--:R-:W-:Y:S02]  /*2ad70*/  IMAD R3, R3, 0x7800, R10 ;  /* 0x0000780003037824 */ /* 0x008fe400078e020a */
[----:B----4-:R-:W-:Y:S02]  /*2ad80*/  IMAD R9, R8, 0xa0, R9 ;  /* 0x000000a008097824 */ /* 0x010fe400078e0209 */
[----:B------:R-:W-:Y:S02]  /*2ad90*/  VIADD R8, R5, 0x33470 ;  /* 0x0003347005087836 */ /* 0x000fe40000000000 */
[----:B------:R-:W-:-:S07]  /*2ada0*/  VIADD R10, R3, 0xf200 ;  /* 0x0000f200030a7836 */ /* 0x000fce0000000000 */
.L_x_5265:
        /* <DEDUP_REMOVED lines=16> */
.L_x_5266:
        /* <DEDUP_REMOVED lines=16> */
.L_x_5267:
        /* <DEDUP_REMOVED lines=13> */
.L_x_5420:
[----:B------:R-:W-:Y:S05]  /*2b080*/  BSYNC B1 ;  /* 0x0000000000017941 */ /* 0x000fea0003800000 */
.L_x_5268:
[----:B------:R-:W-:Y:S01]  /*2b090*/  BSSY B1, `(.L_x_5270) ;  /* 0x000000b000017945 */ /* 0x000fe20003800000 */
[----:B------:R-:W-:Y:S02]  /*2b0a0*/  IMAD.MOV.U32 R10, RZ, RZ, 0x0 ;  /* 0x00000000ff0a7424 */ /* 0x000fe400078e00ff */
[----:B------:R-:W-:Y:S01]  /*2b0b0*/  IMAD.MOV.U32 R11, RZ, RZ, 0x14f00000 ;  /* 0x14f00000ff0b7424 */ /* 0x000fe200078e00ff */
[----:B------:R-:W-:Y:S06]  /*2b0c0*/  @P2 BRA `(.L_x_5271) ;  /* 0x00000000001c2947 */ /* 0x000fec0003800000 */
[----:B------:R-:W3:Y:S01]  /*2b0d0*/  S2R R8, SR_TID.X ;  /* 0x0000000000087919 */ /* 0x000ee20000002100 */
[----:B0-2---:R-:W-:-:S04]  /*2b0e0*/  IMAD.MOV.U32 R4, RZ, RZ, 0x7800 ;  /* 0x00007800ff047424 */ /* 0x005fc800078e00ff */
[----:B------:R4:W-:Y:S01]  /*2b0f0*/  SYNCS.ARRIVE.TRANS64 RZ, [R5+URZ+0x33430], R4 ;  /* 0x0334300405ff79a7 */ /* 0x0009e2000800003f */
[----:B---3--:R-:W-:-:S04]  /*2b100*/  LOP3.LUT R8, R8, 0x1f, RZ, 0xc0, !PT ;  /* 0x0000001f08087812 */ /* 0x008fc800078ec0ff */
[----:B------:R-:W-:-:S13]  /*2b110*/  ISETP.NE.AND P0, PT, R8, RZ, PT ;  /* 0x000000ff0800720c */ /* 0x000fda0003f05270 */
[----:B----4-:R-:W-:Y:S05]  /*2b120*/  @!P0 BRA `(.L_x_5271) ;  /* 0x0000000000048947 */ /* 0x010fea0003800000 */
[----:B------:R-:W-:Y:S01]  /*2b130*/  BPT.TRAP 0x1 ;  /* 0x000000040000795c */ /* 0x000fe20000300000 */
.L_x_5271:
[----:B------:R-:W-:Y:S05]  /*2b140*/  BSYNC B1 ;  /* 0x0000000000017941 */ /* 0x000fea0003800000 */
.L_x_5270:
[----:B------:R-:W-:Y:S01]  /*2b150*/  R2UR UR10, R15 ;  /* 0x000000000f0a72ca */ /* 0x000fe200000e0000 */
[----:B------:R-:W-:Y:S01]  /*2b160*/  UIADD3 UR4, UP0, UR40, 0x370, URZ ;  /* 0x0000037028047890 */ /* 0x000fe2000ff1e03f */
[----:B------:R-:W-:Y:S01]  /*2b170*/  R2UR UR6, R10 ;  /* 0x000000000a0672ca */ /* 0x000fe200000e0000 */
[----:B0-2---:R-:W-:Y:S01]  /*2b180*/  VIADD R5, R5, 0x33430 ;  /* 0x0003343005057836 */ /* 0x005fe20000000000 */
[----:B------:R-:W-:Y:S01]  /*2b190*/  R2UR UR7, R11 ;  /* 0x000000000b0772ca */ /* 0x000fe200000e0000 */
[----:B------:R-:W-:Y:S01]  /*2b1a0*/  VIADD R4, R3, 0x24200 ;  /* 0x0002420003047836 */ /* 0x000fe20000000000 */
[----:B------:R-:W-:Y:S01]  /*2b1b0*/  PLOP3.LUT P0, PT, PT, PT, PT, 0x80, 0x0 ;  /* 0x000000000000781c */ /* 0x000fe20003f0f070 */
[----:B------:R-:W-:-:S12]  /*2b1c0*/  UIADD3.X UR5, URZ, UR41, URZ, UP0, !UPT ;  /* 0x000000293f057290 */ /* 0x000fd800087fe43f */
.L_x_5272:
        /* <DEDUP_REMOVED lines=15> */
.L_x_5273:
        /* <DEDUP_REMOVED lines=15> */
.L_x_5274:
        /* <DEDUP_REMOVED lines=10> */
.L_x_5259:
[----:B------:R-:W-:Y:S05]  /*2b450*/  BSYNC B0 ;  /* 0x0000000000007941 */ /* 0x000fea0003800000 */
.L_x_5258:
[----:B------:R-:W-:-:S06]  /*2b460*/  UISETP.NE.AND UP0, UPT, UR37, 0x3, UPT ;  /* 0x000000032500788c */ /* 0x000fcc000bf05270 */
[----:B------:R-:W-:-:S13]  /*2b470*/  PLOP3.LUT P0, PT, PT, PT, UP0, 0x80, 0x0 ;  /* 0x000000000000781c */ /* 0x000fda0003f0f008 */
[----:B------:R-:W-:Y:S05]  /*2b480*/  @!P0 BRA `(.L_x_5275) ;  /* 0x0000000000048947 */ /* 0x000fea0003800000 */
[----:B------:R-:W-:Y:S01]  /*2b490*/  BPT.TRAP 0x1 ;  /* 0x000000040000795c */ /* 0x000fe20000300000 */
.L_x_5275:
        /* <DEDUP_REMOVED lines=11> */
.L_x_5421:
[----:B------:R-:W-:Y:S05]  /*2b550*/  BSYNC B0 ;  /* 0x0000000000007941 */ /* 0x000fea0003800000 */
.L_x_5276:
[----:B------:R-:W-:Y:S05]  /*2b560*/  @!P0 BRA `(.L_x_5278) ;  /* 0x0000000000048947 */ /* 0x000fea0003800000 */
[----:B------:R-:W-:Y:S01]  /*2b570*/  BPT.TRAP 0x1 ;  /* 0x000000040000795c */ /* 0x000fe20000300000 */
.L_x_5278:
[----:B------:R-:W-:Y:S01]  /*2b580*/  SHF.L.U32 R4, R7, 0x1f, RZ ;  /* 0x0000001f07047819 */ /* 0x000fe200000006ff */
[----:B--2---:R-:W-:-:S03]  /*2b590*/  IMAD R3, R6, 0x7800, RZ ;  /* 0x0000780006037824 */ /* 0x004fc600078e02ff */
[----:B------:R-:W2:Y:S02]  /*2b5a0*/  SYNCS.PHASECHK.TRANS64.TRYWAIT P2, [R13+URZ+0x33460], R4 ;  /* 0x033460040d0075a7 */ /* 0x000ea4000804017f */
[----:B--2---:R-:W-:Y:S05]  /*2b5b0*/  @!P2 BRA `(.L_x_5279) ;  /* 0x00000054008ca947 */ /* 0x004fea0003800000 */
.L_x_5422:
[----:B------:R-:W2:Y:S04]  /*2b5c0*/  LDL R18, [R1+0x4] ;  /* 0x0000040001127983 */ /* 0x000ea80000100800 */
[----:B------:R-:W3:Y:S04]  /*2b5d0*/  LDL R15, [R1+0x10] ;  /* 0x00001000010f7983 */ /* 0x000ee80000100800 */
[----:B------:R-:W4:Y:S04]  /*2b5e0*/  LDL R14, [R1+0x34] ;  /* 0x00003400010e7983 */ /* 0x000f280000100800 */
[----:B------:R0:W-:Y:S04]  /*2b5f0*/  STL [R1+0x4c], R0 ;  /* 0x00004c0001007387 */ /* 0x0001e80000100800 */
[----:B0-----:R-:W4:Y:S01]  /*2b600*/  LDL R0, [R1] ;  /* 0x0000000001007983 */ /* 0x001f220000100800 */
[----:B------:R-:W-:Y:S05]  /*2b610*/  WARPSYNC.ALL ;  /* 0x0000000000007948 */ /* 0x000fea0003800000 */
[C---:B------:R-:W-:Y:S01]  /*2b620*/  VIADD R17, R3.reuse, 0x2800 ;  /* 0x0000280003117836 */ /* 0x040fe20000000000 */
[----:B--2---:R-:W-:-:S05]  /*2b630*/  LOP3.LUT R4, R3, R18, RZ, 0xfc, !PT ;  /* 0x0000001203047212 */ /* 0x004fca00078efcff */
[----:B---3--:R-:W-:-:S06]  /*2b640*/  IMAD.IADD R4, R15, 0x1, R4 ;  /* 0x000000010f047824 */ /* 0x008fcc00078e0204 */
[----:B------:R-:W0:Y:S02]  /*2b650*/  LDSM.16.MT88.4 R4, [R4+0xf200] ;  /* 0x00f200000404783b */ /* 0x000e240000004200 */
[C-C-:B0-----:R-:W-:Y:S02]  /*2b660*/  PRMT R8, R4.reuse, 0x6420, R5.reuse ;  /* 0x0000642004087816 */ /* 0x141fe40000000005 */
[----:B------:R-:W-:Y:S02]  /*2b670*/  PRMT R9, R4, 0x7531, R5 ;  /* 0x0000753104097816 */ /* 0x000fe40000000005 */
[----:B----4-:R-:W-:Y:S02]  /*2b680*/  LOP3.LUT R4, R3, R0, RZ, 0xfc, !PT ;  /* 0x0000000003047212 */ /* 0x010fe400078efcff */
        /* <DEDUP_REMOVED lines=10> */
[----:B------:R-:W-:-:S04]  /*2b730*/  IADD3 R14, R3, 0x800, RZ ;  /* 0x00000800030e7810 */ /* 0x000fc80007ffe0ff */
[----:B------:R-:W-:Y:S02]  /*2b740*/  LOP3.LUT R4, R14, R0, RZ, 0xfc, !PT ;  /* 0x000000000e047212 */ /* 0x000fe400078efcff */
[C-C-:B------:R-:W-:Y:S02]  /*2b750*/  PRMT R10, R6.reuse, 0x6420, R7.reuse ;  /* 0x00006420060a7816 */ /* 0x140fe40000000007 */
[----:B------:R-:W-:Y:S01]  /*2b760*/  PRMT R11, R6, 0x7531, R7 ;  /* 0x00007531060b7816 */ /* 0x000fe20000000007 */
[----:B------:R-:W-:Y:S02]  /*2b770*/  IMAD.IADD R4, R5, 0x1, R4 ;  /* 0x0000000105047824 */ /* 0x000fe400078e0204 */
[----:B------:R-:W-:-:S03]  /*2b780*/  VIADD R5, R3, 0x5000 ;  /* 0x0000500003057836 */ /* 0x000fc60000000000 */
[----:B------:R0:W-:Y:S02]  /*2b790*/  STSM.16.M88.4 [R4], R8 ;  /* 0x0000000804007844 */ /* 0x0001e40000000200 */
[----:B0-----:R-:W-:-:S05]  /*2b7a0*/  LOP3.LUT R4, R5, R18, RZ, 0xfc, !PT ;  /* 0x0000001205047212 */ /* 0x001fca00078efcff */
[----:B------:R-:W-:-:S06]  /*2b7b0*/  IMAD.IADD R4, R15, 0x1, R4 ;  /* 0x000000010f047824 */ /* 0x000fcc00078e0204 */
[----:B------:R-:W0:Y:S02]  /*2b7c0*/  LDSM.16.MT88.4 R4, [R4+0xf200] ;  /* 0x00f200000404783b */ /* 0x000e240000004200 */
[C-C-:B0-----:R-:W-:Y:S02]  /*2b7d0*/  PRMT R10, R6.reuse, 0x6420, R7.reuse ;  /* 0x00006420060a7816 */ /* 0x141fe40000000007 */
[----:B------:R-:W-:Y:S02]  /*2b7e0*/  PRMT R11, R6, 0x7531, R7 ;  /* 0x00007531060b7816 */ /* 0x000fe40000000007 */
[----:B------:R-:W2:Y:S01]  /*2b7f0*/  LDL R7, [R1+0x34] ;  /* 0x0000340001077983 */ /* 0x000ea20000100800 */
[C-C-:B------:R-:W-:Y:S02]  /*2b800*/  PRMT R8, R4.reuse, 0x6420, R5.reuse ;  /* 0x0000642004087816 */ /* 0x140fe40000000005 */
[----:B------:R-:W-:Y:S02]  /*2b810*/  PRMT R9, R4, 0x7531, R5 ;  /* 0x0000753104097816 */ /* 0x000fe40000000005 */
[----:B------:R-:W3:Y:S01]  /*2b820*/  LDL R5, [R1+0x10] ;  /* 0x0000100001057983 */ /* 0x000ee20000100800 */
[----:B------:R-:W-:-:S05]  /*2b830*/  VIADD R15, R3, 0x1000 ;  /* 0x00001000030f7836 */ /* 0x000fca0000000000 */
[----:B------:R-:W-:Y:S02]  /*2b840*/  LOP3.LUT R4, R15, R0, RZ, 0xfc, !PT ;  /* 0x000000000f047212 */ /* 0x000fe400078efcff */
[----:B------:R-:W-:-:S03]  /*2b850*/  LOP3.LUT R14, R14, R18, RZ, 0xfc, !PT ;  /* 0x000000120e0e7212 */ /* 0x000fc600078efcff */
[----:B--2---:R-:W-:-:S05]  /*2b860*/  IMAD.IADD R4, R7, 0x1, R4 ;  /* 0x0000000107047824 */ /* 0x004fca00078e0204 */
[----:B------:R3:W-:Y:S02]  /*2b870*/  STSM.16.M88.4 [R4], R8 ;  /* 0x0000000804007844 */ /* 0x0007e40000000200 */
[----:B---3--:R-:W-:-:S06]  /*2b880*/  IMAD.IADD R4, R5, 0x1, R14 ;  /* 0x0000000105047824 */ /* 0x008fcc00078e020e */
[----:B------:R-:W0:Y:S02]  /*2b890*/  LDSM.16.MT88.4 R4, [R4+0xf200] ;  /* 0x00f200000404783b */ /* 0x000e240000004200 */
[C-C-:B0-----:R-:W-:Y:S02]  /*2b8a0*/  PRMT R10, R6.reuse, 0x6420, R7.reuse ;  /* 0x00006420060a7816 */ /* 0x141fe40000000007 */
[----:B------:R-:W-:Y:S02]  /*2b8b0*/  PRMT R11, R6, 0x7531, R7 ;  /* 0x00007531060b7816 */ /* 0x000fe40000000007 */
[----:B------:R-:W2:Y:S01]  /*2b8c0*/  LDL R7, [R1+0x34] ;  /* 0x0000340001077983 */ /* 0x000ea20000100800 */
[C-C-:B------:R-:W-:Y:S02]  /*2b8d0*/  PRMT R8, R4.reuse, 0x6420, R5.reuse ;  /* 0x0000642004087816 */ /* 0x140fe40000000005 */
[----:B------:R-:W-:Y:S02]  /*2b8e0*/  PRMT R9, R4, 0x7531, R5 ;  /* 0x0000753104097816 */ /* 0x000fe40000000005 */
[----:B------:R-:W3:Y:S01]  /*2b8f0*/  LDL R5, [R1+0x10] ;  /* 0x0000100001057983 */ /* 0x000ee20000100800 */
[----:B------:R-:W-:Y:S01]  /*2b900*/  IMAD.MOV.U32 R14, RZ, RZ, R18 ;  /* 0x000000ffff0e7224 */ /* 0x000fe200078e0012 */
[----:B------:R-:W-:-:S04]  /*2b910*/  IADD3 R18, R3, 0x1800, RZ ;  /* 0x0000180003127810 */ /* 0x000fc80007ffe0ff */
[----:B------:R-:W-:-:S05]  /*2b920*/  LOP3.LUT R4, R18, R0, RZ, 0xfc, !PT ;  /* 0x0000000012047212 */ /* 0x000fca00078efcff */
[----:B--2---:R-:W-:-:S05]  /*2b930*/  IMAD.IADD R4, R7, 0x1, R4 ;  /* 0x0000000107047824 */ /* 0x004fca00078e0204 */
[----:B------:R0:W-:Y:S02]  /*2b940*/  STSM.16.M88.4 [R4], R8 ;  /* 0x0000000804007844 */ /* 0x0001e40000000200 */
[----:B0-----:R-:W-:Y:S02]  /*2b950*/  IMAD.MOV.U32 R11, RZ, RZ, R14 ;  /* 0x000000ffff0b7224 */ /* 0x001fe400078e000e */
[----:B------:R-:W-:-:S05]  /*2b960*/  VIADD R14, R3, 0x3000 ;  /* 0x00003000030e7836 */ /* 0x000fca0000000000 */
[----:B------:R-:W-:-:S05]  /*2b970*/  LOP3.LUT R4, R14, R11, RZ, 0xfc, !PT ;  /* 0x0000000b0e047212 */ /* 0x000fca00078efcff */
[----:B---3--:R-:W-:-:S06]  /*2b980*/  IMAD.IADD R4, R5, 0x1, R4 ;  /* 0x0000000105047824 */ /* 0x008fcc00078e0204 */
[----:B------:R-:W0:Y:S02]  /*2b990*/  LDSM.16.MT88.4 R4, [R4+0xf200] ;  /* 0x00f200000404783b */ /* 0x000e240000004200 */
[C-C-:B0-----:R-:W-:Y:S02]  /*2b9a0*/  PRMT R8, R4.reuse, 0x6420, R5.reuse ;  /* 0x0000642004087816 */ /* 0x141fe40000000005 */
[----:B------:R-:W-:Y:S01]  /*2b9b0*/  PRMT R9, R4, 0x7531, R5 ;  /* 0x0000753104097816 */ /* 0x000fe20000000005 */
[----:B------:R-:W-:Y:S01]  /*2b9c0*/  IMAD.MOV.U32 R4, RZ, RZ, R11 ;  /* 0x000000ffff047224 */ /* 0x000fe200078e000b */
[C-C-:B------:R-:W-:Y:S01]  /*2b9d0*/  PRMT R10, R6.reuse, 0x6420, R7.reuse ;  /* 0x00006420060a7816 */ /* 0x140fe20000000007 */
[----:B------:R-:W2:Y:S01]  /*2b9e0*/  LDL R5, [R1+0x10] ;  /* 0x0000100001057983 */ /* 0x000ea20000100800 */
[----:B------:R-:W-:-:S03]  /*2b9f0*/  PRMT R11, R6, 0x7531, R7 ;  /* 0x00007531060b7816 */ /* 0x000fc60000000007 */
[----:B------:R-:W3:Y:S01]  /*2ba00*/  LDL R6, [R1+0x34] ;  /* 0x0000340001067983 */ /* 0x000ee20000100800 */
[----:B------:R-:W-:Y:S02]  /*2ba10*/  VIADD R21, R3, 0x2000 ;  /* 0x0000200003157836 */ /* 0x000fe40000000000 */
[----:B------:R-:W-:-:S03]  /*2ba20*/  IMAD.MOV.U32 R7, RZ, RZ, R4 ;  /* 0x000000ffff077224 */ /* 0x000fc600078e0004 */
[----:B------:R-:W-:Y:S01]  /*2ba30*/  LOP3.LUT R4, R21, R0, RZ, 0xfc, !PT ;  /* 0x0000000015047212 */ /* 0x000fe200078efcff */
[----:B------:R-:W-:-:S03]  /*2ba40*/  VIADD R20, R3, 0x5800 ;  /* 0x0000580003147836 */ /* 0x000fc60000000000 */
[----:B---3--:R-:W-:-:S05]  /*2ba50*/  IADD3 R4, R6, R4, RZ ;  /* 0x0000000406047210 */ /* 0x008fca0007ffe0ff */
[----:B------:R0:W-:Y:S02]  /*2ba60*/  STSM.16.M88.4 [R4], R8 ;  /* 0x0000000804007844 */ /* 0x0001e40000000200 */
[----:B0-----:R-:W-:-:S05]  /*2ba70*/  IMAD.MOV.U32 R11, RZ, RZ, R7 ;  /* 0x000000ffff0b7224 */ /* 0x001fca00078e0007 */
[----:B------:R-:W-:-:S05]  /*2ba80*/  LOP3.LUT R4, R20, R11, RZ, 0xfc, !PT ;  /* 0x0000000b14047212 */ /* 0x000fca00078efcff */
[----:B--2---:R-:W-:-:S06]  /*2ba90*/  IMAD.IADD R4, R5, 0x1, R4 ;  /* 0x0000000105047824 */ /* 0x004fcc00078e0204 */
[----:B------:R-:W0:Y:S02]  /*2baa0*/  LDSM.16.MT88.4 R4, [R4+0xf200] ;  /* 0x00f200000404783b */ /* 0x000e240000004200 */
[C-C-:B0-----:R-:W-:Y:S02]  /*2bab0*/  PRMT R8, R4.reuse, 0x6420, R5.reuse ;  /* 0x0000642004087816 */ /* 0x141fe40000000005 */
[----:B------:R-:W-:Y:S01]  /*2bac0*/  PRMT R9, R4, 0x7531, R5 ;  /* 0x0000753104097816 */ /* 0x000fe20000000005 */
[----:B------:R-:W-:Y:S01]  /*2bad0*/  IMAD.MOV.U32 R5, RZ, RZ, R11 ;  /* 0x000000ffff057224 */ /* 0x000fe200078e000b */
[C-C-:B------:R-:W-:Y:S02]  /*2bae0*/  PRMT R10, R6.reuse, 0x6420, R7.reuse ;  /* 0x00006420060a7816 */ /* 0x140fe40000000007 */
[----:B------:R-:W-:Y:S02]  /*2baf0*/  PRMT R11, R6, 0x7531, R7 ;  /* 0x00007531060b7816 */ /* 0x000fe40000000007 */
[----:B------:R-:W2:Y:S01]  /*2bb00*/  LDL R7, [R1+0x34] ;  /* 0x0000340001077983 */ /* 0x000ea20000100800 */
[----:B------:R-:W-:-:S03]  /*2bb10*/  LOP3.LUT R4, R17, R0, RZ, 0xfc, !PT ;  /* 0x0000000011047212 */ /* 0x000fc600078efcff */
[----:B------:R-:W3:Y:S01]  /*2bb20*/  LDL R17, [R1+0x10] ;  /* 0x0000100001117983 */ /* 0x000ee20000100800 */
[----:B------:R-:W-:Y:S02]  /*2bb30*/  LOP3.LUT R15, R15, R5, RZ, 0xfc, !PT ;  /* 0x000000050f0f7212 */ /* 0x000fe400078efcff */
[----:B------:R-:W-:Y:S01]  /*2bb40*/  LOP3.LUT R14, R14, R0, RZ, 0xfc, !PT ;  /* 0x000000000e0e7212 */ /* 0x000fe200078efcff */
[----:B--2---:R-:W-:-:S05]  /*2bb50*/  IMAD.IADD R4, R7, 0x1, R4 ;  /* 0x0000000107047824 */ /* 0x004fca00078e0204 */
[----:B------:R3:W-:Y:S02]  /*2bb60*/  STSM.16.M88.4 [R4], R8 ;  /* 0x0000000804007844 */ /* 0x0007e40000000200 */
[----:B---3--:R-:W-:Y:S01]  /*2bb70*/  IMAD.IADD R4, R17, 0x1, R15 ;  /* 0x0000000111047824 */ /* 0x008fe200078e020f */
[----:B------:R-:W-:Y:S01]  /*2bb80*/  MOV R15, R5 ;  /* 0x00000005000f7202 */ /* 0x000fe20000000f00 */
[----:B------:R-:W-:-:S04]  /*2bb90*/  IMAD.MOV.U32 R11, RZ, RZ, R7 ;  /* 0x000000ffff0b7224 */ /* 0x000fc800078e0007 */
[----:B------:R-:W0:Y:S02]  /*2bba0*/  LDSM.16.MT88.4 R4, [R4+0xf200] ;  /* 0x00f200000404783b */ /* 0x000e240000004200 */
[C-C-:B0-----:R-:W-:Y:S02]  /*2bbb0*/  PRMT R8, R4.reuse, 0x6420, R5.reuse ;  /* 0x0000642004087816 */ /* 0x141fe40000000005 */
[----:B------:R-:W-:Y:S01]  /*2bbc0*/  PRMT R9, R4, 0x7531, R5 ;  /* 0x0000753104097816 */ /* 0x000fe20000000005 */
[----:B------:R-:W-:Y:S01]  /*2bbd0*/  IMAD.MOV.U32 R5, RZ, RZ, R11 ;  /* 0x000000ffff057224 */ /* 0x000fe200078e000b */
[C-C-:B------:R-:W-:Y:S02]  /*2bbe0*/  PRMT R10, R6.reuse, 0x6420, R7.reuse ;  /* 0x00006420060a7816 */ /* 0x140fe40000000007 */
[----:B------:R-:W-:Y:S01]  /*2bbf0*/  PRMT R11, R6, 0x7531, R7 ;  /* 0x00007531060b7816 */ /* 0x000fe20000000007 */
[----:B------:R-:W-:-:S05]  /*2bc00*/  IMAD.IADD R14, R5, 0x1, R14 ;  /* 0x00000001050e7824 */ /* 0x000fca00078e020e */
[----:B------:R0:W-:Y:S02]  /*2bc10*/  STSM.16.M88.4 [R14], R8 ;  /* 0x000000080e007844 */ /* 0x0001e40000000200 */
[----:B0-----:R-:W-:-:S05]  /*2bc20*/  VIADD R10, R3, 0x3800 ;  /* 0x00003800030a7836 */ /* 0x001fca0000000000 */
[----:B------:R-:W-:-:S05]  /*2bc30*/  LOP3.LUT R4, R10, R15, RZ, 0xfc, !PT ;  /* 0x0000000f0a047212 */ /* 0x000fca00078efcff */
[----:B------:R-:W-:Y:S02]  /*2bc40*/  IMAD.IADD R4, R17, 0x1, R4 ;  /* 0x0000000111047824 */ /* 0x000fe400078e0204 */
[----:B------:R-:W-:-:S04]  /*2bc50*/  IMAD.MOV.U32 R14, RZ, RZ, R5 ;  /* 0x000000ffff0e7224 */ /* 0x000fc800078e0005 */
[----:B------:R-:W0:Y:S02]  /*2bc60*/  LDSM.16.MT88.4 R4, [R4+0xf200] ;  /* 0x00f200000404783b */ /* 0x000e240000004200 */
[C-C-:B0-----:R-:W-:Y:S02]  /*2bc70*/  PRMT R8, R4.reuse, 0x6420, R5.reuse ;  /* 0x0000642004087816 */ /* 0x141fe40000000005 */
[----:B------:R-:W-:Y:S02]  /*2bc80*/  PRMT R9, R4, 0x7531, R5 ;  /* 0x0000753104097816 */ /* 0x000fe40000000005 */
[----:B------:R-:W2:Y:S01]  /*2bc90*/  LDL R5, [R1+0x10] ;  /* 0x0000100001057983 */ /* 0x000ea20000100800 */
[----:B------:R-:W-:Y:S01]  /*2bca0*/  LOP3.LUT R4, R10, R0, RZ, 0xfc, !PT ;  /* 0x000000000a047212 */ /* 0x000fe200078efcff */
[----:B------:R-:W-:Y:S01]  /*2bcb0*/  VIADD R17, R3, 0x6000 ;  /* 0x0000600003117836 */ /* 0x000fe20000000000 */
[C-C-:B------:R-:W-:Y:S02]  /*2bcc0*/  PRMT R10, R6.reuse, 0x6420, R7.reuse ;  /* 0x00006420060a7816 */ /* 0x140fe40000000007 */
[----:B------:R-:W-:Y:S01]  /*2bcd0*/  PRMT R11, R6, 0x7531, R7 ;  /* 0x00007531060b7816 */ /* 0x000fe20000000007 */
[----:B------:R-:W-:-:S05]  /*2bce0*/  IMAD.IADD R4, R14, 0x1, R4 ;  /* 0x000000010e047824 */ /* 0x000fca00078e0204 */
[----:B------:R0:W-:Y:S02]  /*2bcf0*/  STSM.16.M88.4 [R4], R8 ;  /* 0x0000000804007844 */ /* 0x0001e40000000200 */
[----:B0-----:R-:W-:-:S04]  /*2bd00*/  LOP3.LUT R4, R17, R15, RZ, 0xfc, !PT ;  /* 0x0000000f11047212 */ /* 0x001fc800078efcff */
[----:B--2---:R-:W-:-:S06]  /*2bd10*/  IADD3 R4, R5, R4, RZ ;  /* 0x0000000405047210 */ /* 0x004fcc0007ffe0ff */
[----:B------:R-:W0:Y:S02]  /*2bd20*/  LDSM.16.MT88.4 R4, [R4+0xf200] ;  /* 0x00f200000404783b */ /* 0x000e240000004200 */
[C-C-:B0-----:R-:W-:Y:S02]  /*2bd30*/  PRMT R8, R4.reuse, 0x6420, R5.reuse ;  /* 0x0000642004087816 */ /* 0x141fe40000000005 */
[----:B------:R-:W-:Y:S02]  /*2bd40*/  PRMT R9, R4, 0x7531, R5 ;  /* 0x0000753104097816 */ /* 0x000fe40000000005 */
[----:B------:R-:W2:Y:S01]  /*2bd50*/  LDL R5, [R1+0x10] ;  /* 0x0000100001057983 */ /* 0x000ea20000100800 */
[C-C-:B------:R-:W-:Y:S02]  /*2bd60*/  PRMT R10, R6.reuse, 0x6420, R7.reuse ;  /* 0x00006420060a7816 */ /* 0x140fe40000000007 */
[----:B------:R-:W-:Y:S01]  /*2bd70*/  PRMT R11, R6, 0x7531, R7 ;  /* 0x00007531060b7816 */ /* 0x000fe20000000007 */
[----:B------:R-:W-:-:S02]  /*2bd80*/  IMAD.MOV.U32 R7, RZ, RZ, R14 ;  /* 0x000000ffff077224 */ /* 0x000fc400078e000e */
[----:B------:R-:W-:-:S05]  /*2bd90*/  VIADD R14, R3, 0x4000 ;  /* 0x00004000030e7836 */ /* 0x000fca0000000000 */
[----:B------:R-:W-:Y:S02]  /*2bda0*/  LOP3.LUT R4, R14, R0, RZ, 0xfc, !PT ;  /* 0x000000000e047212 */ /* 0x000fe400078efcff */
[----:B------:R-:W-:-:S03]  /*2bdb0*/  LOP3.LUT R18, R18, R15, RZ, 0xfc, !PT ;  /* 0x0000000f12127212 */ /* 0x000fc600078efcff */
[----:B------:R-:W-:-:S05]  /*2bdc0*/  IMAD.IADD R4, R7, 0x1, R4 ;  /* 0x0000000107047824 */ /* 0x000fca00078e0204 */
[----:B------:R2:W-:Y:S02]  /*2bdd0*/  STSM.16.M88.4 [R4], R8 ;  /* 0x0000000804007844 */ /* 0x0005e40000000200 */
[----:B--2---:R-:W-:Y:S02]  /*2bde0*/  IMAD.IADD R4, R5, 0x1, R18 ;  /* 0x0000000105047824 */ /* 0x004fe400078e0212 */
[----:B------:R-:W2:Y:S04]  /*2bdf0*/  LDL R18, [R1+0x34] ;  /* 0x0000340001127983 */ /* 0x000ea80000100800 */
[----:B------:R-:W0:Y:S02]  /*2be00*/  LDSM.16.MT88.4 R4, [R4+0xf200] ;  /* 0x00f200000404783b */ /* 0x000e240000004200 */
[----:B0-----:R-:W-:-:S02]  /*2be10*/  PRMT R10, R6, 0x6420, R7 ;  /* 0x00006420060a7816 */ /* 0x001fc40000000007 */
[----:B------:R-:W-:Y:S02]  /*2be20*/  PRMT R11, R6, 0x7531, R7 ;  /* 0x00007531060b7816 */ /* 0x000fe40000000007 */
[----:B------:R-:W3:Y:S01]  /*2be30*/  LDL R7, [R1+0x10] ;  /* 0x0000100001077983 */ /* 0x000ee20000100800 */
[C-C-:B------:R-:W-:Y:S02]  /*2be40*/  PRMT R8, R4.reuse, 0x6420, R5.reuse ;  /* 0x0000642004087816 */ /* 0x140fe40000000005 */
[----:B------:R-:W-:Y:S01]  /*2be50*/  PRMT R9, R4, 0x7531, R5 ;  /* 0x0000753104097816 */ /* 0x000fe20000000005 */
[----:B------:R-:W-:Y:S02]  /*2be60*/  IMAD.MOV.U32 R5, RZ, RZ, R15 ;  /* 0x000000ffff057224 */ /* 0x000fe400078e000f */
[----:B------:R-:W-:-:S05]  /*2be70*/  VIADD R15, R3, 0x4800 ;  /* 0x00004800030f7836 */ /* 0x000fca0000000000 */
[----:B------:R-:W-:Y:S02]  /*2be80*/  LOP3.LUT R4, R15, R0, RZ, 0xfc, !PT ;  /* 0x000000000f047212 */ /* 0x000fe400078efcff */
[----:B------:R-:W-:-:S03]  /*2be90*/  LOP3.LUT R14, R14, R5, RZ, 0xfc, !PT ;  /* 0x000000050e0e7212 */ /* 0x000fc600078efcff */
[----:B--2---:R-:W-:-:S05]  /*2bea0*/  IMAD.IADD R4, R18, 0x1, R4 ;  /* 0x0000000112047824 */ /* 0x004fca00078e0204 */
[----:B------:R3:W-:Y:S02]  /*2beb0*/  STSM.16.M88.4 [R4], R8 ;  /* 0x0000000804007844 */ /* 0x0007e40000000200 */
[----:B---3--:R-:W-:Y:S01]  /*2bec0*/  IADD3 R4, R7, R14, RZ ;  /* 0x0000000e07047210 */ /* 0x008fe20007ffe0ff */
[----:B------:R-:W-:-:S05]  /*2bed0*/  IMAD.MOV.U32 R14, RZ, RZ, R5 ;  /* 0x000000ffff0e7224 */ /* 0x000fca00078e0005 */
[----:B------:R-:W0:Y:S02]  /*2bee0*/  LDSM.16.MT88.4 R4, [R4+0xf200] ;  /* 0x00f200000404783b */ /* 0x000e240000004200 */
[C-C-:B0-----:R-:W-:Y:S02]  /*2bef0*/  PRMT R8, R4.reuse, 0x6420, R5.reuse ;  /* 0x0000642004087816 */ /* 0x141fe40000000005 */
[----:B------:R-:W-:Y:S02]  /*2bf00*/  PRMT R9, R4, 0x7531, R5 ;  /* 0x0000753104097816 */ /* 0x000fe40000000005 */
[----:B------:R-:W2:Y:S01]  /*2bf10*/  LDL R5, [R1+0x10] ;  /* 0x0000100001057983 */ /* 0x000ea20000100800 */
[----:B------:R-:W-:-:S05]  /*2bf20*/  VIADD R11, R3, 0x5000 ;  /* 0x00005000030b7836 */ /* 0x000fca0000000000 */
[----:B------:R-:W-:Y:S02]  /*2bf30*/  LOP3.LUT R4, R11, R0, RZ, 0xfc, !PT ;  /* 0x000000000b047212 */ /* 0x000fe400078efcff */
[C-C-:B------:R-:W-:Y:S02]  /*2bf40*/  PRMT R10, R6.reuse, 0x6420, R7.reuse ;  /* 0x00006420060a7816 */ /* 0x140fe40000000007 */
[----:B------:R-:W-:Y:S01]  /*2bf50*/  PRMT R11, R6, 0x7531, R7 ;  /* 0x00007531060b7816 */ /* 0x000fe20000000007 */
[----:B------:R-:W-:-:S05]  /*2bf60*/  IMAD.IADD R4, R18, 0x1, R4 ;  /* 0x0000000112047824 */ /* 0x000fca00078e0204 */
[----:B------:R0:W-:Y:S02]  /*2bf70*/  STSM.16.M88.4 [R4], R8 ;  /* 0x0000000804007844 */ /* 0x0001e40000000200 */
[----:B0-----:R-:W-:Y:S02]  /*2bf80*/  IMAD.MOV.U32 R11, RZ, RZ, R14 ;  /* 0x000000ffff0b7224 */ /* 0x001fe400078e000e */
[----:B------:R-:W-:-:S05]  /*2bf90*/  VIADD R14, R3, 0x6800 ;  /* 0x00006800030e7836 */ /* 0x000fca0000000000 */
[----:B------:R-:W-:-:S05]  /*2bfa0*/  LOP3.LUT R4, R14, R11, RZ, 0xfc, !PT ;  /* 0x0000000b0e047212 */ /* 0x000fca00078efcff */
[----:B--2---:R-:W-:-:S06]  /*2bfb0*/  IMAD.IADD R4, R5, 0x1, R4 ;  /* 0x0000000105047824 */ /* 0x004fcc00078e0204 */
[----:B------:R-:W0:Y:S02]  /*2bfc0*/  LDSM.16.MT88.4 R4, [R4+0xf200] ;  /* 0x00f200000404783b */ /* 0x000e240000004200 */
[C-C-:B0-----:R-:W-:Y:S02]  /*2bfd0*/  PRMT R8, R4.reuse, 0x6420, R5.reuse ;  /* 0x0000642004087816 */ /* 0x141fe40000000005 */
[----:B------:R-:W-:Y:S02]  /*2bfe0*/  PRMT R9, R4, 0x7531, R5 ;  /* 0x0000753104097816 */ /* 0x000fe40000000005 */
[----:B------:R-:W2:Y:S01]  /*2bff0*/  LDL R5, [R1+0x10] ;  /* 0x0000100001057983 */ /* 0x000ea20000100800 */
[----:B------:R-:W-:Y:S01]  /*2c000*/  LOP3.LUT R20, R20, R0, RZ, 0xfc, !PT ;  /* 0x0000000014147212 */ /* 0x000fe200078efcff */
[----:B------:R-:W-:Y:S01]  /*2c010*/  IMAD.MOV.U32 R4, RZ, RZ, R11 ;  /* 0x000000ffff047224 */ /* 0x000fe200078e000b */
[C-C-:B------:R-:W-:Y:S02]  /*2c020*/  PRMT R10, R6.reuse, 0x6420, R7.reuse ;  /* 0x00006420060a7816 */ /* 0x140fe40000000007 */
[----:B------:R-:W-:-:S02]  /*2c030*/  PRMT R11, R6, 0x7531, R7 ;  /* 0x00007531060b7816 */ /* 0x000fc40000000007 */
[----:B------:R-:W-:-:S05]  /*2c040*/  IADD3 R20, R18, R20, RZ ;  /* 0x0000001412147210 */ /* 0x000fca0007ffe0ff */
[----:B------:R0:W-:Y:S02]  /*2c050*/  STSM.16.M88.4 [R20], R8 ;  /* 0x0000000814007844 */ /* 0x0001e40000000200 */
[----:B0-----:R-:W-:-:S05]  /*2c060*/  IMAD.MOV.U32 R11, RZ, RZ, R4 ;  /* 0x000000ffff0b7224 */ /* 0x001fca00078e0004 */
[----:B------:R-:W-:Y:S02]  /*2c070*/  LOP3.LUT R21, R21, R11, RZ, 0xfc, !PT ;  /* 0x0000000b15157212 */ /* 0x000fe400078efcff */
[----:B------:R-:W-:-:S05]  /*2c080*/  LOP3.LUT R17, R17, R0, RZ, 0xfc, !PT ;  /* 0x0000000011117212 */ /* 0x000fca00078efcff */
[----:B------:R-:W-:Y:S02]  /*2c090*/  IMAD.IADD R17, R18, 0x1, R17 ;  /* 0x0000000112117824 */ /* 0x000fe400078e0211 */
[----:B--2---:R-:W-:-:S06]  /*2c0a0*/  IMAD.IADD R4, R5, 0x1, R21 ;  /* 0x0000000105047824 */ /* 0x004fcc00078e0215 */
[----:B------:R-:W0:Y:S02]  /*2c0b0*/  LDSM.16.MT88.4 R4, [R4+0xf200] ;  /* 0x00f200000404783b */ /* 0x000e240000004200 */
[C-C-:B0-----:R-:W-:Y:S02]  /*2c0c0*/  PRMT R8, R4.reuse, 0x6420, R5.reuse ;  /* 0x0000642004087816 */ /* 0x141fe40000000005 */
[----:B------:R-:W-:Y:S01]  /*2c0d0*/  PRMT R9, R4, 0x7531, R5 ;  /* 0x0000753104097816 */ /* 0x000fe20000000005 */
[----:B------:R-:W-:Y:S01]  /*2c0e0*/  IMAD.MOV.U32 R5, RZ, RZ, R11 ;  /* 0x000000ffff057224 */ /* 0x000fe200078e000b */
[C-C-:B------:R-:W-:Y:S02]  /*2c0f0*/  PRMT R10, R6.reuse, 0x6420, R7.reuse ;  /* 0x00006420060a7816 */ /* 0x140fe40000000007 */
[----:B------:R-:W-:-:S05]  /*2c100*/  PRMT R11, R6, 0x7531, R7 ;  /* 0x00007531060b7816 */ /* 0x000fca0000000007 */
[----:B------:R0:W-:Y:S04]  /*2c110*/  STSM.16.M88.4 [R17], R8 ;  /* 0x0000000811007844 */ /* 0x0001e80000000200 */
[----:B0-----:R-:W2:Y:S01]  /*2c120*/  LDL R17, [R1+0x10] ;  /* 0x0000100001117983 */ /* 0x001ea20000100800 */
[----:B------:R-:W-:Y:S02]  /*2c130*/  LOP3.LUT R15, R15, R5, RZ, 0xfc, !PT ;  /* 0x000000050f0f7212 */ /* 0x000fe400078efcff */
[----:B------:R-:W-:Y:S02]  /*2c140*/  IADD3 R3, R3, 0x7000, RZ ;  /* 0x0000700003037810 */ /* 0x000fe40007ffe0ff */
[----:B------:R-:W-:-:S05]  /*2c150*/  LOP3.LUT R14, R14, R0, RZ, 0xfc, !PT ;  /* 0x000000000e0e7212 */ /* 0x000fca00078efcff */
[----:B------:R-:W-:Y:S02]  /*2c160*/  IMAD.IADD R14, R18, 0x1, R14 ;  /* 0x00000001120e7824 */ /* 0x000fe400078e020e */
[----:B--2---:R-:W-:Y:S02]  /*2c170*/  IMAD.IADD R4, R17, 0x1, R15 ;  /* 0x0000000111047824 */ /* 0x004fe400078e020f */
[----:B------:R-:W-:-:S04]  /*2c180*/  IMAD.MOV.U32 R15, RZ, RZ, R5 ;  /* 0x000000ffff0f7224 */ /* 0x000fc800078e0005 */
[----:B------:R-:W0:Y:S02]  /*2c190*/  LDSM.16.MT88.4 R4, [R4+0xf200] ;  /* 0x00f200000404783b */ /* 0x000e240000004200 */
[C-C-:B0-----:R-:W-:Y:S02]  /*2c1a0*/  PRMT R8, R4.reuse, 0x6420, R5.reuse ;  /* 0x0000642004087816 */ /* 0x141fe40000000005 */
[----:B------:R-:W-:Y:S02]  /*2c1b0*/  PRMT R9, R4, 0x7531, R5 ;  /* 0x0000753104097816 */ /* 0x000fe40000000005 */
[C---:B------:R-:W-:Y:S02]  /*2c1c0*/  LOP3.LUT R4, R3.reuse, R15, RZ, 0xfc, !PT ;  /* 0x0000000f03047212 */ /* 0x040fe400078efcff */
[----:B------:R-:W-:Y:S02]  /*2c1d0*/  LOP3.LUT R3, R3, R0, RZ, 0xfc, !PT ;  /* 0x0000000003037212 */ /* 0x000fe400078efcff */
[----:B------:R0:W5:Y:S01]  /*2c1e0*/  LDL.LU R0, [R1+0x4c] ;  /* 0x00004c0001007983 */ /* 0x0001620000300800 */
[C-C-:B------:R-:W-:Y:S01]  /*2c1f0*/  PRMT R10, R6.reuse, 0x6420, R7.reuse ;  /* 0x00006420060a7816 */ /* 0x140fe20000000007 */
[----:B------:R-:W-:Y:S01]  /*2c200*/  IMAD.IADD R4, R17, 0x1, R4 ;  /* 0x0000000111047824 */ /* 0x000fe200078e0204 */
[----:B------:R-:W-:-:S05]  /*2c210*/  PRMT R11, R6, 0x7531, R7 ;  /* 0x00007531060b7816 */ /* 0x000fca0000000007 */
[----:B------:R-:W-:Y:S04]  /*2c220*/  STSM.16.M88.4 [R14], R8 ;  /* 0x000000080e007844 */ /* 0x000fe80000000200 */
[----:B------:R-:W2:Y:S01]  /*2c230*/  LDSM.16.MT88.4 R4, [R4+0xf200] ;  /* 0x00f200000404783b */ /* 0x000ea20000004200 */
[----:B------:R-:W-:Y:S01]  /*2c240*/  IMAD.IADD R3, R18, 0x1, R3 ;  /* 0x0000000112037824 */ /* 0x000fe200078e0203 */
[C-C-:B--2---:R-:W-:Y:S02]  /*2c250*/  PRMT R8, R4.reuse, 0x6420, R5.reuse ;  /* 0x0000642004087816 */ /* 0x144fe40000000005 */
        /* <DEDUP_REMOVED lines=12> */
.L_x_5280:
[----:B------:R3:W5:Y:S01]  /*2c320*/  LDL R6, [R1+0x8] ;  /* 0x0000080001067983 */ /* 0x0007620000100800 */
[----:B--2---:R2:W-:Y:S01]  /*2c330*/  SYNCS.ARRIVE.TRANS64.A1T0 RZ, [R13+URZ+0x33450], RZ ;  /* 0x033450ff0dff79a7 */ /* 0x0045e2000810003f */
[----:B------:R-:W-:Y:S01]  /*2c340*/  BAR.SYNC.DEFER_BLOCKING 0x2, 0x80 ;  /* 0x0082000000007b1d */ /* 0x000fe20000010000 */
[C---:B------:R-:W-:Y:S01]  /*2c350*/  ISETP.GT.AND P0, PT, R12.reuse, RZ, PT ;  /* 0x000000ff0c00720c */ /* 0x040fe20003f04270 */
[----:B------:R-:W-:Y:S02]  /*2c360*/  VIADD R12, R12, 0xffffffff ;  /* 0xffffffff0c0c7836 */ /* 0x000fe40000000000 */
[----:B--2---:R-:W-:Y:S02]  /*2c370*/  @!P1 VIADD R13, R13, 0x33480 ;  /* 0x000334800d0d9836 */ /* 0x004fe40000000000 */
[----:B------:R3:W5:Y:S03]  /*2c380*/  LDL R7, [R1+0x18] ;  /* 0x0000180001077983 */ /* 0x0007660000100800 */
[----:B------:R-:W-:-:S04]  /*2c390*/  @!P1 PRMT R13, RZ, 0x654, R13 ;  /* 0x00000654ff0d9816 */ /* 0x000fc8000000000d */
[----:B------:R3:W-:Y:S01]  /*2c3a0*/  @!P1 SYNCS.ARRIVE.TRANS64.RED.A1T0 RZ, [R13+URZ], RZ ;  /* 0x000000ff0dff99a7 */ /* 0x0007e2000810043f */
[----:B------:R-:W-:Y:S05]  /*2c3b0*/  @P0 BRA `(.L_x_5281) ;  /* 0xffffffe4005c0947 */ /* 0x000fea000383ffff */
.L_x_5257:
[----:B------:R-:W-:Y:S04]  /*2c3c0*/  BSSY B0, `(.L_x_5282) ;  /* 0x000000e000007945 */ /* 0x000fe80003800000 */
[----:B------:R-:W-:Y:S05]  /*2c3d0*/  @P1 BRA `(.L_x_5283) ;  /* 0x0000000000301947 */ /* 0x000fea0003800000 */
[----:B------:R-:W2:Y:S01]  /*2c3e0*/  S2R R5, SR_LANEID ;  /* 0x0000000000057919 */ /* 0x000ea20000000000 */
[----:B------:R-:W-:Y:S01]  /*2c3f0*/  VOTEU.ANY UR4, UPT, PT ;  /* 0x0000000000047886 */ /* 0x000fe200038e0100 */
[----:B0-----:R-:W0:Y:S01]  /*2c400*/  LDC.64 R2, c[0x0][0xc38] ;  /* 0x00030e00ff027b82 */ /* 0x001e220000000a00 */
[----:B-----5:R-:W2:Y:S02]  /*2c410*/  FLO.U32 R0, UR4 ;  /* 0x0000000400007d00 */ /* 0x020ea400080e0000 */
[----:B--2---:R-:W-:-:S06]  /*2c420*/  ISETP.EQ.U32.AND P0, PT, R0, R5, PT ;  /* 0x000000050000720c */ /* 0x004fcc0003f02070 */
[----:B------:R-:W0:Y:S07]  /*2c430*/  POPC R5, UR4 ;  /* 0x0000000400057d09 */ /* 0x000e2e0008000000 */
[----:B0-----:R-:W2:Y:S01]  /*2c440*/  @P0 ATOMG.E.ADD.STRONG.GPU PT, R3, desc[UR54][R2.64], R5 ;  /* 0x00000005020309a8 */ /* 0x001ea200081ee1f6 */
[----:B------:R-:W0:Y:S02]  /*2c450*/  S2R R4, SR_LTMASK ;  /* 0x0000000000047919 */ /* 0x000e240000003900 */
[----:B0-----:R-:W-:-:S04]  /*2c460*/  LOP3.LUT R4, R4, UR4, RZ, 0xc0, !PT ;  /* 0x0000000404047c12 */ /* 0x001fc8000f8ec0ff */
[----:B------:R-:W0:Y:S01]  /*2c470*/  POPC R7, R4 ;  /* 0x0000000400077309 */ /* 0x000e220000000000 */
[----:B--2---:R-:W0:Y:S02]  /*2c480*/  SHFL.IDX PT, R0, R3, R0, 0x1f ;  /* 0x00001f0003007589 */ /* 0x004e2400000e0000 */
[----:B0-----:R-:W-:-:S07]  /*2c490*/  IADD3 R16, R0, UR38, R7 ;  /* 0x0000002600107c10 */ /* 0x001fce000fffe007 */
.L_x_5283:
[----:B------:R-:W-:Y:S05]  /*2c4a0*/  BSYNC B0 ;  /* 0x0000000000007941 */ /* 0x000fea0003800000 */
.L_x_5282:
[----:B------:R-:W-:-:S06]  /*2c4b0*/  UISETP.NE.AND UP0, UPT, UR37, 0x3, UPT ;  /* 0x000000032500788c */ /* 0x000fcc000bf05270 */
[----:B------:R-:W-:-:S13]  /*2c4c0*/  PLOP3.LUT P0, PT, PT, PT, UP0, 0x80, 0x0 ;  /* 0x000000000000781c */ /* 0x000fda0003f0f008 */
[----:B------:R-:W-:Y:S05]  /*2c4d0*/  @!P0 BRA `(.L_x_5284) ;  /* 0x0000000000048947 */ /* 0x000fea0003800000 */
[----:B------:R-:W-:Y:S01]  /*2c4e0*/  BPT.TRAP 0x1 ;  /* 0x000000040000795c */ /* 0x000fe20000300000 */
.L_x_5284:
[----:B0-----:R-:W2:Y:S04]  /*2c4f0*/  LDL R3, [R1+0x18] ;  /* 0x0000180001037983 */ /* 0x001ea80000100800 */
[----:B-----5:R-:W4:Y:S01]  /*2c500*/  LDL R0, [R1+0x8] ;  /* 0x0000080001007983 */ /* 0x020f220000100800 */
[----:B------:R-:W0:Y:S01]  /*2c510*/  S2R R4, SR_CgaCtaId ;  /* 0x0000000000047919 */ /* 0x000e220000008800 */
[----:B------:R-:W-:-:S04]  /*2c520*/  MOV R2, 0x400 ;  /* 0x0000040000027802 */ /* 0x000fc80000000f00 */
[----:B0-----:R-:W-:Y:S01]  /*2c530*/  LEA R2, R4, R2, 0x18 ;  /* 0x0000000204027211 */ /* 0x001fe200078ec0ff */
[----:B------:R-:W-:Y:S01]  /*2c540*/  BSSY B0, `(.L_x_5285) ;  /* 0x0000008000007945 */ /* 0x000fe20003800000 */
[----:B--2---:R-:W-:-:S04]  /*2c550*/  LOP3.LUT R3, R3, 0x1, RZ, 0x3c, !PT ;  /* 0x0000000103037812 */ /* 0x004fc800078e3cff */
[----:B------:R-:W-:Y:S01]  /*2c560*/  SHF.L.U32 R3, R3, 0x1f, RZ ;  /* 0x0000001f03037819 */ /* 0x000fe200000006ff */
[----:B----4-:R-:W-:-:S04]  /*2c570*/  IMAD R0, R0, 0x8, R2 ;  /* 0x0000000800007824 */ /* 0x010fc800078e0202 */
[----:B------:R-:W0:Y:S01]  /*2c580*/  SYNCS.PHASECHK.TRANS64.TRYWAIT P0, [R0+URZ+0x33470], R3 ;  /* 0x03347003000075a7 */ /* 0x000e22000800017f */
[----:B------:R-:W-:-:S05]  /*2c590*/  IMAD.U32 R2, RZ, RZ, UR39 ;  /* 0x00000027ff027e24 */ /* 0x000fca000f8e00ff */
[----:B------:R-:W-:Y:S01]  /*2c5a0*/  ISETP.NE.AND P2, PT, R2, 0x3, PT ;  /* 0x000000030200780c */ /* 0x000fe20003f45270 */
[----:B0-----:R-:W-:-:S12]  /*2c5b0*/  @!P0 BRA `(.L_x_5286) ;  /* 0x0000004400a08947 */ /* 0x001fd80003800000 */
.L_x_5423:
[----:B------:R-:W-:Y:S05]  /*2c5c0*/  BSYNC B0 ;  /* 0x0000000000007941 */ /* 0x000fea0003800000 */
.L_x_5285:
[----:B------:R-:W-:Y:S05]  /*2c5d0*/  @!P2 BRA `(.L_x_5287) ;  /* 0x000000000004a947 */ /* 0x000fea0003800000 */
[----:B------:R-:W-:Y:S01]  /*2c5e0*/  BPT.TRAP 0x1 ;  /* 0x000000040000795c */ /* 0x000fe20000300000 */
.L_x_5287:
[----:B------:R-:W0:Y:S02]  /*2c5f0*/  LDL R2, [R1+0x18] ;  /* 0x0000180001027983 */ /* 0x000e240000100800 */
[----:B0-----:R-:W-:-:S04]  /*2c600*/  SHF.L.U32 R3, R2, 0x1f, RZ ;  /* 0x0000001f02037819 */ /* 0x001fc800000006ff */
[----:B------:R-:W0:Y:S02]  /*2c610*/  SYNCS.PHASECHK.TRANS64.TRYWAIT P0, [R0+URZ+0x33460], R3 ;  /* 0x03346003000075a7 */ /* 0x000e24000800017f */
[----:B0-----:R-:W-:Y:S05]  /*2c620*/  @!P0 BRA `(.L_x_5288) ;  /* 0x0000004400988947 */ /* 0x001fea0003800000 */
.L_x_5424:
[----:B------:R-:W2:Y:S04]  /*2c630*/  LDL R2, [R1+0x8] ;  /* 0x0000080001027983 */ /* 0x000ea80000100800 */
[----:B------:R-:W4:Y:S04]  /*2c640*/  LDL R12, [R1+0x4] ;  /* 0x00000400010c7983 */ /* 0x000f280000100800 */
[----:B------:R-:W3:Y:S04]  /*2c650*/  LDL R18, [R1+0x10] ;  /* 0x0000100001127983 */ /* 0x000ee80000100800 */
[----:B------:R-:W3:Y:S04]  /*2c660*/  LDL R17, [R1+0x34] ;  /* 0x0000340001117983 */ /* 0x000ee80000100800 */
[----:B------:R0:W-:Y:S04]  /*2c670*/  STL [R1+0x4c], R0 ;  /* 0x00004c0001007387 */ /* 0x0001e80000100800 */
[----:B0-----:R-:W3:Y:S01]  /*2c680*/  LDL R0, [R1] ;  /* 0x0000000001007983 */ /* 0x001ee20000100800 */
[----:B------:R-:W-:Y:S05]  /*2c690*/  WARPSYNC.ALL ;  /* 0x0000000000007948 */ /* 0x000fea0003800000 */
[----:B--2---:R-:W-:-:S04]  /*2c6a0*/  IMAD R2, R2, 0x7800, RZ ;  /* 0x0000780002027824 */ /* 0x004fc800078e02ff */
[C---:B------:R-:W-:Y:S01]  /*2c6b0*/  VIADD R14, R2.reuse, 0x2800 ;  /* 0x00002800020e7836 */ /* 0x040fe20000000000 */
[C---:B----4-:R-:W-:Y:S01]  /*2c6c0*/  LOP3.LUT R3, R2.reuse, R12, RZ, 0xfc, !PT ;  /* 0x0000000c02037212 */ /* 0x050fe200078efcff */
[C---:B------:R-:W-:Y:S02]  /*2c6d0*/  VIADD R20, R2.reuse, 0x5000 ;  /* 0x0000500002147836 */ /* 0x040fe40000000000 */
[----:B---3--:R-:W-:Y:S02]  /*2c6e0*/  VIADD R13, R2, 0x1000 ;  /* 0x00001000020d7836 */ /* 0x008fe40000000000 */
[----:B------:R-:W-:Y:S02]  /*2c6f0*/  IMAD.IADD R5, R18, 0x1, R3 ;  /* 0x0000000112057824 */ /* 0x000fe400078e0203 */
[----:B------:R-:W-:-:S04]  /*2c700*/  VIADD R15, R2, 0x1800 ;  /* 0x00001800020f7836 */ /* 0x000fc80000000000 */
[----:B------:R-:W0:Y:S01]  /*2c710*/  LDSM.16.MT88.4 R4, [R5+0xf200] ;  /* 0x00f200000504783b */ /* 0x000e220000004200 */
[----:B------:R-:W-:-:S04]  /*2c720*/  LOP3.LUT R3, R2, R0, RZ, 0xfc, !PT ;  /* 0x0000000002037212 */ /* 0x000fc800078efcff */
[----:B------:R-:W-:Y:S02]  /*2c730*/  IADD3 R3, R17, R3, RZ ;  /* 0x0000000311037210 */ /* 0x000fe40007ffe0ff */
[C-C-:B0-----:R-:W-:Y:S02]  /*2c740*/  PRMT R8, R4.reuse, 0x6420, R5.reuse ;  /* 0x0000642004087816 */ /* 0x141fe40000000005 */
[----:B------:R-:W-:Y:S02]  /*2c750*/  PRMT R9, R4, 0x7531, R5 ;  /* 0x0000753104097816 */ /* 0x000fe40000000005 */
[----:B------:R-:W-:Y:S02]  /*2c760*/  LOP3.LUT R4, R14, R12, RZ, 0xfc, !PT ;  /* 0x0000000c0e047212 */ /* 0x000fe400078efcff */
[C-C-:B------:R-:W-:Y:S02]  /*2c770*/  PRMT R10, R6.reuse, 0x6420, R7.reuse ;  /* 0x00006420060a7816 */ /* 0x140fe40000000007 */
[----:B------:R-:W-:Y:S01]  /*2c780*/  PRMT R11, R6, 0x7531, R7 ;  /* 0x00007531060b7816 */ /* 0x000fe20000000007 */
[----:B------:R-:W-:-:S04]  /*2c790*/  IMAD.IADD R6, R18, 0x1, R4 ;  /* 0x0000000112067824 */ /* 0x000fc800078e0204 */
[----:B------:R0:W-:Y:S04]  /*2c7a0*/  STSM.16.M88.4 [R3], R8 ;  /* 0x0000000803007844 */ /* 0x0001e80000000200 */
[----:B------:R-:W2:Y:S01]  /*2c7b0*/  LDSM.16.MT88.4 R4, [R6+0xf200] ;  /* 0x00f200000604783b */ /* 0x000ea20000004200 */
[----:B0-----:R-:W-:Y:S01]  /*2c7c0*/  VIADD R3, R2, 0x800 ;  /* 0x0000080002037836 */ /* 0x001fe20000000000 */
[C-C-:B--2---:R-:W-:Y:S02]  /*2c7d0*/  PRMT R8, R4.reuse, 0x6420, R5.reuse ;  /* 0x0000642004087816 */ /* 0x144fe40000000005 */
[----:B------:R-:W-:Y:S02]  /*2c7e0*/  PRMT R9, R4, 0x7531, R5 ;  /* 0x0000753104097816 */ /* 0x000fe40000000005 */
[----:B------:R-:W-:-:S02]  /*2c7f0*/  LOP3.LUT R4, R3, R0, RZ, 0xfc, !PT ;  /* 0x0000000003047212 */ /* 0x000fc400078efcff */
[-C--:B------:R-:W-:Y:S02]  /*2c800*/  LOP3.LUT R5, R20, R12.reuse, RZ, 0xfc, !PT ;  /* 0x0000000c14057212 */ /* 0x080fe400078efcff */
[C-C-:B------:R-:W-:Y:S01]  /*2c810*/  PRMT R10, R6.reuse, 0x6420, R7.reuse ;  /* 0x00006420060a7816 */ /* 0x140fe20000000007 */
[----:B------:R-:W-:Y:S01]  /*2c820*/  IMAD.IADD R4, R17, 0x1, R4 ;  /* 0x0000000111047824 */ /* 0x000fe200078e0204 */
[----:B------:R-:W-:Y:S01]  /*2c830*/  PRMT R11, R6, 0x7531, R7 ;  /* 0x00007531060b7816 */ /* 0x000fe20000000007 */
[----:B------:R-:W-:Y:S01]  /*2c840*/  IMAD.IADD R5, R18, 0x1, R5 ;  /* 0x0000000112057824 */ /* 0x000fe200078e0205 */
[----:B------:R-:W-:-:S03]  /*2c850*/  LOP3.LUT R3, R3, R12, RZ, 0xfc, !PT ;  /* 0x0000000c03037212 */ /* 0x000fc600078efcff */
[----:B------:R-:W-:Y:S04]  /*2c860*/  STSM.16.M88.4 [R4], R8 ;  /* 0x0000000804007844 */ /* 0x000fe80000000200 */
[----:B------:R-:W0:Y:S02]  /*2c870*/  LDSM.16.MT88.4 R4, [R5+0xf200] ;  /* 0x00f200000504783b */ /* 0x000e240000004200 */
[C-C-:B0-----:R-:W-:Y:S02]  /*2c880*/  PRMT R8, R4.reuse, 0x6420, R5.reuse ;  /* 0x0000642004087816 */ /* 0x141fe40000000005 */
[----:B------:R-:W-:Y:S02]  /*2c890*/  PRMT R9, R4, 0x7531, R5 ;  /* 0x0000753104097816 */ /* 0x000fe40000000005 */
[----:B------:R-:W-:-:S02]  /*2c8a0*/  LOP3.LUT R4, R13, R0, RZ, 0xfc, !PT ;  /* 0x000000000d047212 */ /* 0x000fc400078efcff */
[C-C-:B------:R-:W-:Y:S02]  /*2c8b0*/  PRMT R10, R6.reuse, 0x6420, R7.reuse ;  /* 0x00006420060a7816 */ /* 0x140fe40000000007 */
[----:B------:R-:W-:Y:S01]  /*2c8c0*/  PRMT R11, R6, 0x7531, R7 ;  /* 0x00007531060b7816 */ /* 0x000fe20000000007 */
[----:B------:R-:W-:Y:S01]  /*2c8d0*/  IMAD.IADD R6, R18, 0x1, R3 ;  /* 0x0000000112067824 */ /* 0x000fe200078e0203 */
[----:B------:R-:W-:Y:S02]  /*2c8e0*/  IADD3 R4, R17, R4, RZ ;  /* 0x0000000411047210 */ /* 0x000fe40007ffe0ff */
[----:B------:R-:W-:-:S03]  /*2c8f0*/  LOP3.LUT R3, R15, R0, RZ, 0xfc, !PT ;  /* 0x000000000f037212 */ /* 0x000fc600078efcff */
[----:B------:R-:W-:Y:S02]  /*2c900*/  STSM.16.M88.4 [R4], R8 ;  /* 0x0000000804007844 */ /* 0x000fe40000000200 */
[----:B------:R-:W-:Y:S02]  /*2c910*/  IMAD.IADD R3, R17, 0x1, R3 ;  /* 0x0000000111037824 */ /* 0x000fe400078e0203 */
[----:B------:R-:W0:Y:S02]  /*2c920*/  LDSM.16.MT88.4 R4, [R6+0xf200] ;  /* 0x00f200000604783b */ /* 0x000e240000004200 */
[C-C-:B0-----:R-:W-:Y:S02]  /*2c930*/  PRMT R8, R4.reuse, 0x6420, R5.reuse ;  /* 0x0000642004087816 */ /* 0x141fe40000000005 */
[----:B------:R-:W-:Y:S02]  /*2c940*/  PRMT R9, R4, 0x7531, R5 ;  /* 0x0000753104097816 */ /* 0x000fe40000000005 */
[----:B------:R-:W-:-:S02]  /*2c950*/  PRMT R10, R6, 0x6420, R7 ;  /* 0x00006420060a7816 */ /* 0x000fc40000000007 */
[----:B------:R-:W-:-:S05]  /*2c960*/  PRMT R11, R6, 0x7531, R7 ;  /* 0x00007531060b7816 */ /* 0x000fca0000000007 */
[----:B------:R0:W-:Y:S02]  /*2c970*/  STSM.16.M88.4 [R3], R8 ;  /* 0x0000000803007844 */ /* 0x0001e40000000200 */
[----:B0-----:R-:W-:Y:S02]  /*2c980*/  IMAD.MOV.U32 R11, RZ, RZ, R12 ;  /* 0x000000ffff0b7224 */ /* 0x001fe400078e000c */
[----:B------:R-:W-:-:S05]  /*2c990*/  VIADD R12, R2, 0x3000 ;  /* 0x00003000020c7836 */ /* 0x000fca0000000000 */
[----:B------:R-:W-:-:S05]  /*2c9a0*/  LOP3.LUT R3, R12, R11, RZ, 0xfc, !PT ;  /* 0x0000000b0c037212 */ /* 0x000fca00078efcff */
[----:B------:R-:W-:-:S05]  /*2c9b0*/  IMAD.IADD R3, R18, 0x1, R3 ;  /* 0x0000000112037824 */ /* 0x000fca00078e0203 */
[----:B------:R-:W0:Y:S02]  /*2c9c0*/  LDSM.16.MT88.4 R4, [R3+0xf200] ;  /* 0x00f200000304783b */ /* 0x000e240000004200 */
[C-C-:B0-----:R-:W-:Y:S02]  /*2c9d0*/  PRMT R8, R4.reuse, 0x6420, R5.reuse ;  /* 0x0000642004087816 */ /* 0x141fe40000000005 */
[----:B------:R-:W-:Y:S01]  /*2c9e0*/  PRMT R9, R4, 0x7531, R5 ;  /* 0x0000753104097816 */ /* 0x000fe20000000005 */
[----:B------:R-:W-:Y:S01]  /*2c9f0*/  IMAD.MOV.U32 R4, RZ, RZ, R11 ;  /* 0x000000ffff047224 */ /* 0x000fe200078e000b */
[----:B------:R-:W-:Y:S01]  /*2ca00*/  MOV R5, R18 ;  /* 0x0000001200057202 */ /* 0x000fe20000000f00 */
[----:B------:R-:W-:Y:S01]  /*2ca10*/  VIADD R18, R2, 0x2000 ;  /* 0x0000200002127836 */ /* 0x000fe20000000000 */
[C-C-:B------:R-:W-:Y:S02]  /*2ca20*/  PRMT R10, R6.reuse, 0x6420, R7.reuse ;  /* 0x00006420060a7816 */ /* 0x140fe40000000007 */
[----:B------:R-:W-:-:S02]  /*2ca30*/  PRMT R11, R6, 0x7531, R7 ;  /* 0x00007531060b7816 */ /* 0x000fc40000000007 */
[----:B------:R-:W-:-:S05]  /*2ca40*/  LOP3.LUT R3, R18, R0, RZ, 0xfc, !PT ;  /* 0x0000000012037212 */ /* 0x000fca00078efcff */
[----:B------:R-:W-:-:S05]  /*2ca50*/  IMAD.IADD R3, R17, 0x1, R3 ;  /* 0x0000000111037824 */ /* 0x000fca00078e0203 */
[----:B------:R0:W-:Y:S02]  /*2ca60*/  STSM.16.M88.4 [R3], R8 ;  /* 0x0000000803007844 */ /* 0x0001e40000000200 */
[----:B0-----:R-:W-:Y:S02]  /*2ca70*/  IMAD.MOV.U32 R11, RZ, RZ, R17 ;  /* 0x000000ffff0b7224 */ /* 0x001fe400078e0011 */
[----:B------:R-:W-:Y:S02]  /*2ca80*/  IMAD.MOV.U32 R10, RZ, RZ, R4 ;  /* 0x000000ffff0a7224 */ /* 0x000fe400078e0004 */
[----:B------:R-:W-:-:S05]  /*2ca90*/  VIADD R17, R2, 0x5800 ;  /* 0x0000580002117836 */ /* 0x000fca0000000000 */
[----:B------:R-:W-:-:S05]  /*2caa0*/  LOP3.LUT R3, R17, R10, RZ, 0xfc, !PT ;  /* 0x0000000a11037212 */ /* 0x000fca00078efcff */
[----:B------:R-:W-:-:S05]  /*2cab0*/  IMAD.IADD R3, R5, 0x1, R3 ;  /* 0x0000000105037824 */ /* 0x000fca00078e0203 */
[----:B------:R-:W0:Y:S02]  /*2cac0*/  LDSM.16.MT88.4 R4, [R3+0xf200] ;  /* 0x00f200000304783b */ /* 0x000e240000004200 */
[C-C-:B0-----:R-:W-:Y:S02]  /*2cad0*/  PRMT R8, R4.reuse, 0x6420, R5.reuse ;  /* 0x0000642004087816 */ /* 0x141fe40000000005 */
[----:B------:R-:W-:Y:S01]  /*2cae0*/  PRMT R9, R4, 0x7531, R5 ;  /* 0x0000753104097816 */ /* 0x000fe20000000005 */
[----:B------:R-:W-:Y:S01]  /*2caf0*/  IMAD.MOV.U32 R4, RZ, RZ, R10 ;  /* 0x000000ffff047224 */ /* 0x000fe200078e000a */
[----:B------:R-:W2:Y:S01]  /*2cb00*/  LDL R5, [R1+0x10] ;  /* 0x0000100001057983 */ /* 0x000ea20000100800 */
[----:B------:R-:W-:Y:S02]  /*2cb10*/  LOP3.LUT R3, R14, R0, RZ, 0xfc, !PT ;  /* 0x000000000e037212 */ /* 0x000fe400078efcff */
[----:B------:R-:W-:Y:S02]  /*2cb20*/  MOV R14, R11 ;  /* 0x0000000b000e7202 */ /* 0x000fe40000000f00 */
[----:B------:R-:W-:-:S02]  /*2cb30*/  PRMT R10, R6, 0x6420, R7 ;  /* 0x00006420060a7816 */ /* 0x000fc40000000007 */
[----:B------:R-:W-:Y:S01]  /*2cb40*/  PRMT R11, R6, 0x7531, R7 ;  /* 0x00007531060b7816 */ /* 0x000fe20000000007 */
[----:B------:R-:W-:-:S05]  /*2cb50*/  IMAD.IADD R3, R14, 0x1, R3 ;  /* 0x000000010e037824 */ /* 0x000fca00078e0203 */
[----:B------:R0:W-:Y:S02]  /*2cb60*/  STSM.16.M88.4 [R3], R8 ;  /* 0x0000000803007844 */ /* 0x0001e40000000200 */
[----:B0-----:R-:W-:-:S05]  /*2cb70*/  IMAD.MOV.U32 R11, RZ, RZ, R4 ;  /* 0x000000ffff0b7224 */ /* 0x001fca00078e0004 */
[----:B------:R-:W-:-:S05]  /*2cb80*/  LOP3.LUT R13, R13, R11, RZ, 0xfc, !PT ;  /* 0x0000000b0d0d7212 */ /* 0x000fca00078efcff */
[----:B--2---:R-:W-:Y:S02]  /*2cb90*/  IMAD.IADD R4, R5, 0x1, R13 ;  /* 0x0000000105047824 */ /* 0x004fe400078e020d */
[----:B------:R-:W2:Y:S01]  /*2cba0*/  LDL R13, [R1+0x10] ;  /* 0x00001000010d7983 */ /* 0x000ea20000100800 */
[----:B------:R-:W-:Y:S01]  /*2cbb0*/  LOP3.LUT R3, R12, R0, RZ, 0xfc, !PT ;  /* 0x000000000c037212 */ /* 0x000fe200078efcff */
[----:B------:R-:W-:Y:S02]  /*2cbc0*/  IMAD.MOV.U32 R12, RZ, RZ, R11 ;  /* 0x000000ffff0c7224 */ /* 0x000fe400078e000b */
[----:B------:R-:W0:Y:S02]  /*2cbd0*/  LDSM.16.MT88.4 R4, [R4+0xf200] ;  /* 0x00f200000404783b */ /* 0x000e240000004200 */
[----:B------:R-:W-:Y:S01]  /*2cbe0*/  IMAD.IADD R3, R14, 0x1, R3 ;  /* 0x000000010e037824 */ /* 0x000fe200078e0203 */
[----:B------:R-:W-:Y:S02]  /*2cbf0*/  LOP3.LUT R15, R15, R12, RZ, 0xfc, !PT ;  /* 0x0000000c0f0f7212 */ /* 0x000fe400078efcff */
[----:B0-----:R-:W-:-:S02]  /*2cc00*/  PRMT R8, R4, 0x6420, R5 ;  /* 0x0000642004087816 */ /* 0x001fc40000000005 */
[----:B------:R-:W-:Y:S02]  /*2cc10*/  PRMT R9, R4, 0x7531, R5 ;  /* 0x0000753104097816 */ /* 0x000fe40000000005 */
[C-C-:B------:R-:W-:Y:S02]  /*2cc20*/  PRMT R10, R6.reuse, 0x6420, R7.reuse ;  /* 0x00006420060a7816 */ /* 0x140fe40000000007 */
[----:B------:R-:W-:-:S05]  /*2cc30*/  PRMT R11, R6, 0x7531, R7 ;  /* 0x00007531060b7816 */ /* 0x000fca0000000007 */
[----:B------:R0:W-:Y:S02]  /*2cc40*/  STSM.16.M88.4 [R3], R8 ;  /* 0x0000000803007844 */ /* 0x0001e40000000200 */
[----:B0-----:R-:W-:-:S05]  /*2cc50*/  VIADD R3, R2, 0x3800 ;  /* 0x0000380002037836 */ /* 0x001fca0000000000 */
[C---:B------:R-:W-:Y:S02]  /*2cc60*/  LOP3.LUT R4, R3.reuse, R12, RZ, 0xfc, !PT ;  /* 0x0000000c03047212 */ /* 0x040fe400078efcff */
[----:B------:R-:W-:-:S04]  /*2cc70*/  LOP3.LUT R3, R3, R0, RZ, 0xfc, !PT ;  /* 0x0000000003037212 */ /* 0x000fc800078efcff */
[----:B------:R-:W-:Y:S01]  /*2cc80*/  IADD3 R3, R14, R3, RZ ;  /* 0x000000030e037210 */ /* 0x000fe20007ffe0ff */
[----:B--2---:R-:W-:-:S06]  /*2cc90*/  IMAD.IADD R4, R13, 0x1, R4 ;  /* 0x000000010d047824 */ /* 0x004fcc00078e0204 */
[----:B------:R-:W0:Y:S02]  /*2cca0*/  LDSM.16.MT88.4 R4, [R4+0xf200] ;  /* 0x00f200000404783b */ /* 0x000e240000004200 */
        /* <DEDUP_REMOVED lines=9> */
[----:B------:R0:W2:Y:S02]  /*2cd40*/  LDSM.16.MT88.4 R4, [R3+0xf200] ;  /* 0x00f200000304783b */ /* 0x0000a40000004200 */
[----:B0-----:R-:W-:Y:S01]  /*2cd50*/  VIADD R3, R2, 0x4000 ;  /* 0x0000400002037836 */ /* 0x001fe20000000000 */
[C-C-:B--2---:R-:W-:Y:S02]  /*2cd60*/  PRMT R8, R4.reuse, 0x6420, R5.reuse ;  /* 0x0000642004087816 */ /* 0x144fe40000000005 */
[----:B------:R-:W-:Y:S01]  /*2cd70*/  PRMT R9, R4, 0x7531, R5 ;  /* 0x0000753104097816 */ /* 0x000fe20000000005 */
[----:B------:R-:W-:Y:S01]  /*2cd80*/  IMAD.MOV.U32 R5, RZ, RZ, R11 ;  /* 0x000000ffff057224 */ /* 0x000fe200078e000b */
[----:B------:R-:W-:Y:S02]  /*2cd90*/  LOP3.LUT R4, R3, R0, RZ, 0xfc, !PT ;  /* 0x0000000003047212 */ /* 0x000fe400078efcff */
[C-C-:B------:R-:W-:Y:S02]  /*2cda0*/  PRMT R10, R6.reuse, 0x6420, R7.reuse ;  /* 0x00006420060a7816 */ /* 0x140fe40000000007 */
[----:B------:R-:W-:Y:S01]  /*2cdb0*/  PRMT R11, R6, 0x7531, R7 ;  /* 0x00007531060b7816 */ /* 0x000fe20000000007 */
[----:B------:R-:W-:-:S05]  /*2cdc0*/  IMAD.IADD R4, R5, 0x1, R4 ;  /* 0x0000000105047824 */ /* 0x000fca00078e0204 */
[----:B------:R0:W-:Y:S02]  /*2cdd0*/  STSM.16.M88.4 [R4], R8 ;  /* 0x0000000804007844 */ /* 0x0001e40000000200 */
[----:B0-----:R-:W-:Y:S02]  /*2cde0*/  IMAD.IADD R4, R13, 0x1, R15 ;  /* 0x000000010d047824 */ /* 0x001fe400078e020f */
[----:B------:R-:W2:Y:S04]  /*2cdf0*/  LDL.LU R15, [R1+0x34] ;  /* 0x00003400010f7983 */ /* 0x000ea80000300800 */
[----:B------:R-:W0:Y:S02]  /*2ce00*/  LDSM.16.MT88.4 R4, [R4+0xf200] ;  /* 0x00f200000404783b */ /* 0x000e240000004200 */
[----:B0-----:R-:W-:-:S02]  /*2ce10*/  PRMT R8, R4, 0x6420, R5 ;  /* 0x0000642004087816 */ /* 0x001fc40000000005 */
[----:B------:R-:W-:Y:S02]  /*2ce20*/  PRMT R9, R4, 0x7531, R5 ;  /* 0x0000753104097816 */ /* 0x000fe40000000005 */
[----:B------:R-:W3:Y:S01]  /*2ce30*/  LDL R5, [R1+0x10] ;  /* 0x0000100001057983 */ /* 0x000ee20000100800 */
[----:B------:R-:W-:Y:S02]  /*2ce40*/  IADD3 R13, R2, 0x4800, RZ ;  /* 0x00004800020d7810 */ /* 0x000fe40007ffe0ff */
[----:B------:R-:W-:Y:S02]  /*2ce50*/  LOP3.LUT R3, R3, R12, RZ, 0xfc, !PT ;  /* 0x0000000c03037212 */ /* 0x000fe400078efcff */
[----:B------:R-:W-:Y:S02]  /*2ce60*/  LOP3.LUT R4, R13, R0, RZ, 0xfc, !PT ;  /* 0x000000000d047212 */ /* 0x000fe400078efcff */
[C-C-:B------:R-:W-:Y:S02]  /*2ce70*/  PRMT R10, R6.reuse, 0x6420, R7.reuse ;  /* 0x00006420060a7816 */ /* 0x140fe40000000007 */
[----:B------:R-:W-:Y:S01]  /*2ce80*/  PRMT R11, R6, 0x7531, R7 ;  /* 0x00007531060b7816 */ /* 0x000fe20000000007 */
[----:B--2---:R-:W-:-:S05]  /*2ce90*/  IMAD.IADD R4, R15, 0x1, R4 ;  /* 0x000000010f047824 */ /* 0x004fca00078e0204 */
[----:B------:R-:W-:Y:S01]  /*2cea0*/  STSM.16.M88.4 [R4], R8 ;  /* 0x0000000804007844 */ /* 0x000fe20000000200 */
[----:B---3--:R-:W-:-:S05]  /*2ceb0*/  IMAD.IADD R3, R5, 0x1, R3 ;  /* 0x0000000105037824 */ /* 0x008fca00078e0203 */
[----:B------:R-:W0:Y:S02]  /*2cec0*/  LDSM.16.MT88.4 R4, [R3+0xf200] ;  /* 0x00f200000304783b */ /* 0x000e240000004200 */
[C-C-:B0-----:R-:W-:Y:S02]  /*2ced0*/  PRMT R8, R4.reuse, 0x6420, R5.reuse ;  /* 0x0000642004087816 */ /* 0x141fe40000000005 */
[----:B------:R-:W-:Y:S02]  /*2cee0*/  PRMT R9, R4, 0x7531, R5 ;  /* 0x0000753104097816 */ /* 0x000fe40000000005 */
[----:B------:R-:W2:Y:S01]  /*2cef0*/  LDL R5, [R1+0x10] ;  /* 0x0000100001057983 */ /* 0x000ea20000100800 */
        /* <DEDUP_REMOVED lines=8> */
[----:B--2---:R-:W-:-:S05]  /*2cf80*/  IMAD.IADD R3, R5, 0x1, R3 ;  /* 0x0000000105037824 */ /* 0x004fca00078e0203 */
[----:B------:R0:W2:Y:S02]  /*2cf90*/  LDSM.16.MT88.4 R4, [R3+0xf200] ;  /* 0x00f200000304783b */ /* 0x0000a40000004200 */
[----:B0-----:R-:W-:Y:S02]  /*2cfa0*/  LOP3.LUT R3, R17, R0, RZ, 0xfc, !PT ;  /* 0x0000000011037212 */ /* 0x001fe400078efcff */
[----:B------:R-:W3:Y:S02]  /*2cfb0*/  LDL.LU R17, [R1+0x10] ;  /* 0x0000100001117983 */ /* 0x000ee40000300800 */
[----:B------:R-:W-:Y:S02]  /*2cfc0*/  IADD3 R3, R15, R3, RZ ;  /* 0x000000030f037210 */ /* 0x000fe40007ffe0ff */
[C-C-:B--2---:R-:W-:Y:S02]  /*2cfd0*/  PRMT R8, R4.reuse, 0x6420, R5.reuse ;  /* 0x0000642004087816 */ /* 0x144fe40000000005 */
[----:B------:R-:W-:Y:S01]  /*2cfe0*/  PRMT R9, R4, 0x7531, R5 ;  /* 0x0000753104097816 */ /* 0x000fe20000000005 */
[----:B------:R-:W-:Y:S01]  /*2cff0*/  IMAD.MOV.U32 R5, RZ, RZ, R11 ;  /* 0x000000ffff057224 */ /* 0x000fe200078e000b */
[----:B------:R-:W-:-:S02]  /*2d000*/  PRMT R10, R6, 0x6420, R7 ;  /* 0x00006420060a7816 */ /* 0x000fc40000000007 */
[----:B------:R-:W-:-:S05]  /*2d010*/  PRMT R11, R6, 0x7531, R7 ;  /* 0x00007531060b7816 */ /* 0x000fca0000000007 */
[----:B------:R0:W-:Y:S02]  /*2d020*/  STSM.16.M88.4 [R3], R8 ;  /* 0x0000000803007844 */ /* 0x0001e40000000200 */
[----:B0-----:R-:W-:-:S05]  /*2d030*/  IMAD.MOV.U32 R3, RZ, RZ, R5 ;  /* 0x000000ffff037224 */ /* 0x001fca00078e0005 */
[----:B------:R-:W-:Y:S01]  /*2d040*/  LOP3.LUT R18, R18, R3, RZ, 0xfc, !PT ;  /* 0x0000000312127212 */ /* 0x000fe200078efcff */
[----:B------:R-:W-:-:S04]  /*2d050*/  VIADD R2, R2, 0x7000 ;  /* 0x0000700002027836 */ /* 0x000fc80000000000 */
[----:B---3--:R-:W-:-:S05]  /*2d060*/  IMAD.IADD R18, R17, 0x1, R18 ;  /* 0x0000000111127824 */ /* 0x008fca00078e0212 */
[----:B------:R0:W2:Y:S02]  /*2d070*/  LDSM.16.MT88.4 R4, [R18+0xf200] ;  /* 0x00f200001204783b */ /* 0x0000a40000004200 */
[----:B0-----:R-:W-:Y:S01]  /*2d080*/  IMAD.MOV.U32 R18, RZ, RZ, R3 ;  /* 0x000000ffff127224 */ /* 0x001fe200078e0003 */
[----:B------:R-:W-:-:S04]  /*2d090*/  LOP3.LUT R3, R14, R0, RZ, 0xfc, !PT ;  /* 0x000000000e037212 */ /* 0x000fc800078efcff */
[----:B------:R-:W-:Y:S01]  /*2d0a0*/  LOP3.LUT R13, R13, R18, RZ, 0xfc, !PT ;  /* 0x000000120d0d7212 */ /* 0x000fe200078efcff */
[----:B------:R-:W-:Y:S01]  /*2d0b0*/  IMAD.IADD R3, R15, 0x1, R3 ;  /* 0x000000010f037824 */ /* 0x000fe200078e0203 */
[C-C-:B--2---:R-:W-:Y:S02]  /*2d0c0*/  PRMT R8, R4.reuse, 0x6420, R5.reuse ;  /* 0x0000642004087816 */ /* 0x144fe40000000005 */
[----:B------:R-:W-:Y:S01]  /*2d0d0*/  PRMT R9, R4, 0x7531, R5 ;  /* 0x0000753104097816 */ /* 0x000fe20000000005 */
[----:B------:R-:W-:Y:S01]  /*2d0e0*/  IMAD.IADD R5, R17, 0x1, R13 ;  /* 0x0000000111057824 */ /* 0x000fe200078e020d */
[C-C-:B------:R-:W-:Y:S02]  /*2d0f0*/  PRMT R10, R6.reuse, 0x6420, R7.reuse ;  /* 0x00006420060a7816 */ /* 0x140fe40000000007 */
[----:B------:R-:W-:-:S05]  /*2d100*/  PRMT R11, R6, 0x7531, R7 ;  /* 0x00007531060b7816 */ /* 0x000fca0000000007 */
[----:B------:R0:W-:Y:S04]  /*2d110*/  STSM.16.M88.4 [R3], R8 ;  /* 0x0000000803007844 */ /* 0x0001e80000000200 */
[----:B------:R-:W2:Y:S01]  /*2d120*/  LDSM.16.MT88.4 R4, [R5+0xf200] ;  /* 0x00f200000504783b */ /* 0x000ea20000004200 */
[----:B0-----:R-:W-:Y:S02]  /*2d130*/  LOP3.LUT R3, R12, R0, RZ, 0xfc, !PT ;  /* 0x000000000c037212 */ /* 0x001fe400078efcff */
[C-C-:B--2---:R-:W-:Y:S02]  /*2d140*/  PRMT R8, R4.reuse, 0x6420, R5.reuse ;  /* 0x0000642004087816 */ /* 0x144fe40000000005 */
[----:B------:R-:W-:Y:S02]  /*2d150*/  PRMT R9, R4, 0x7531, R5 ;  /* 0x0000753104097816 */ /* 0x000fe40000000005 */
[----:B------:R-:W-:-:S02]  /*2d160*/  LOP3.LUT R4, R2, R18, RZ, 0xfc, !PT ;  /* 0x0000001202047212 */ /* 0x000fc400078efcff */
[----:B------:R-:W-:Y:S02]  /*2d170*/  LOP3.LUT R2, R2, R0, RZ, 0xfc, !PT ;  /* 0x0000000002027212 */ /* 0x000fe400078efcff */
[----:B------:R0:W5:Y:S01]  /*2d180*/  LDL.LU R0, [R1+0x4c] ;  /* 0x00004c0001007983 */ /* 0x0001620000300800 */
[C---:B------:R-:W-:Y:S01]  /*2d190*/  PRMT R10, R6.reuse, 0x6420, R7 ;  /* 0x00006420060a7816 */ /* 0x040fe20000000007 */
[----:B------:R-:W-:Y:S01]  /*2d1a0*/  IMAD.IADD R3, R15, 0x1, R3 ;  /* 0x000000010f037824 */ /* 0x000fe200078e0203 */
[----:B------:R-:W-:Y:S02]  /*2d1b0*/  PRMT R11, R6, 0x7531, R7 ;  /* 0x00007531060b7816 */ /* 0x000fe40000000007 */
[----:B------:R-:W-:-:S03]  /*2d1c0*/  IADD3 R4, R17, R4, RZ ;  /* 0x0000000411047210 */ /* 0x000fc60007ffe0ff */
        /* <DEDUP_REMOVED lines=16> */
.L_x_5289:
[----:B------:R-:W3:Y:S01]  /*2d2d0*/  LDL.LU R4, [R1+0x8] ;  /* 0x0000080001047983 */ /* 0x000ee20000300800 */
[----:B--2--5:R3:W-:Y:S03]  /*2d2e0*/  SYNCS.ARRIVE.TRANS64.A1T0 RZ, [R0+URZ+0x33450], RZ ;  /* 0x033450ff00ff79a7 */ /* 0x0247e6000810003f */
[----:B------:R-:W2:Y:S01]  /*2d2f0*/  LDL.LU R3, [R1+0x18] ;  /* 0x0000180001037983 */ /* 0x000ea20000300800 */
[----:B0-----:R-:W-:-:S05]  /*2d300*/  @!P1 VIADD R2, R0, 0x33480 ;  /* 0x0003348000029836 */ /* 0x001fca0000000000 */
[----:B------:R-:W-:Y:S01]  /*2d310*/  @!P1 PRMT R2, RZ, 0x654, R2 ;  /* 0x00000654ff029816 */ /* 0x000fe20000000002 */
[----:B------:R-:W-:Y:S06]  /*2d320*/  BAR.SYNC.DEFER_BLOCKING 0x2, 0x80 ;  /* 0x0082000000007b1d */ /* 0x000fec0000010000 */
[----:B------:R0:W-:Y:S01]  /*2d330*/  @!P1 SYNCS.ARRIVE.TRANS64.RED.A1T0 RZ, [R2+URZ], RZ ;  /* 0x000000ff02ff99a7 */ /* 0x0001e2000810043f */
[----:B---3--:R-:W-:-:S05]  /*2d340*/  VIADD R0, R4, 0x1 ;  /* 0x0000000104007836 */ /* 0x008fca0000000000 */
[----:B------:R-:W-:-:S04]  /*2d350*/  ISETP.NE.AND P0, PT, R0, 0x2, PT ;  /* 0x000000020000780c */ /* 0x000fc80003f05270 */
[----:B0-----:R-:W-:Y:S02]  /*2d360*/  SEL R2, RZ, 0x1, P0 ;  /* 0x00000001ff027807 */ /* 0x001fe40000000000 */
[----:B------:R-:W-:Y:S02]  /*2d370*/  SEL R0, R0, RZ, P0 ;  /* 0x000000ff00007207 */ /* 0x000fe40000000000 */
[----:B--2---:R-:W-:-:S03]  /*2d380*/  LOP3.LUT R3, R3, R2, RZ, 0x3c, !PT ;  /* 0x0000000203037212 */ /* 0x004fc600078e3cff */
[----:B------:R0:W-:Y:S04]  /*2d390*/  STL [R1+0x8], R0 ;  /* 0x0000080001007387 */ /* 0x0001e80000100800 */
[----:B------:R0:W-:Y:S02]  /*2d3a0*/  STL [R1+0x18], R3 ;  /* 0x0000180301007387 */ /* 0x0001e40000100800 */
.L_x_5238:
[----:B------:R-:W-:Y:S05]  /*2d3b0*/  BSYNC B6 ;  /* 0x0000000000067941 */ /* 0x000fea0003800000 */
.L_x_5236:
        /* <DEDUP_REMOVED lines=8> */
[----:B------:R-:W0:Y:S01]  /*2d440*/  LDS.128 R16, [UR4+0x334d0] ;  /* 0x0334d004ff107984 */ /* 0x000e220008000c00 */
[----:B------:R-:W-:Y:S06]  /*2d450*/  BAR.ARV 0x4, 0x180 ;  /* 0x0106000000007b1d */ /* 0x000fec0000002000 */
[----:B------:R-:W-:Y:S05]  /*2d460*/  BRA `(.L_x_5291) ;  /* 0x0000000800cc7947 */ /* 0x000fea0003800000 */
.L_x_5290:
[----:B------:R-:W0:Y:S01]  /*2d470*/  S2R R0, SR_TID.X ;  /* 0x0000000000007919 */ /* 0x000e220000002100 */
[----:B------:R-:W-:Y:S01]  /*2d480*/  UMOV UR4, 0xffffffff ;  /* 0xffffffff00047882 */ /* 0x000fe20000000000 */
[----:B0-----:R-:W-:-:S04]  /*2d490*/  LOP3.LUT R8, R0, 0x1f, RZ, 0xc0, !PT ;  /* 0x0000001f00087812 */ /* 0x001fc800078ec0ff */
[----:B------:R-:W-:Y:S01]  /*2d4a0*/  ISETP.NE.AND P0, PT, R8, 0x1f, PT ;  /* 0x0000001f0800780c */ /* 0x000fe20003f05270 */
[----:B------:R-:W-:-:S12]  /*2d4b0*/  BRA.DIV UR4, `(.L_x_5292) ;  /* 0x0000003a04087947 */ /* 0x000fd8000b800000 */
[----:B------:R-:W-:Y:S01]  /*2d4c0*/  IMAD.IADD R5, R19, 0x1, R8 ;  /* 0x0000000113057824 */ /* 0x000fe200078e0208 */
[----:B------:R-:W-:-:S04]  /*2d4d0*/  ULDC UR4, c[0x0][0xc14] ;  /* 0x0003050000047ab9 */ /* 0x000fc80000000800 */
[----:B------:R-:W-:-:S13]  /*2d4e0*/  ISETP.GE.OR P1, PT, R5, UR4, !P0 ;  /* 0x0000000405007c0c */ /* 0x000fda000c726670 */
[----:B------:R-:W0:Y:S02]  /*2d4f0*/  @!P1 LDC.64 R2, c[0x0][0xc58] ;  /* 0x00031600ff029b82 */ /* 0x000e240000000a00 */
[----:B0-----:R-:W-:-:S06]  /*2d500*/  @!P1 IMAD.WIDE R2, R5, 0x4, R2 ;  /* 0x0000000405029825 */ /* 0x001fcc00078e0202 */
[----:B------:R0:W2:Y:S01]  /*2d510*/  @!P1 LDG.E R3, desc[UR54][R2.64] ;  /* 0x0000003602039981 */ /* 0x0000a2000c1e1900 */
[C---:B------:R-:W-:Y:S02]  /*2d520*/  ISETP.GE.U32.AND P2, PT, R8.reuse, 0x2, PT ;  /* 0x000000020800780c */ /* 0x040fe40003f46070 */
[C---:B------:R-:W-:Y:S01]  /*2d530*/  ISETP.GE.U32.AND P3, PT, R8.reuse, 0x4, PT ;  /* 0x000000040800780c */ /* 0x040fe20003f66070 */
[----:B------:R-:W-:Y:S01]  /*2d540*/  SHFL.IDX PT, R0, R16, RZ, 0x1f ;  /* 0x00001fff10007589 */ /* 0x000fe200000e0000 */
[C---:B------:R-:W-:Y:S02]  /*2d550*/  ISETP.GE.U32.AND P4, PT, R8.reuse, 0x8, PT ;  /* 0x000000080800780c */ /* 0x040fe40003f86070 */
[C---:B------:R-:W-:Y:S01]  /*2d560*/  ISETP.GE.U32.AND P5, PT, R8.reuse, 0x10, PT ;  /* 0x000000100800780c */ /* 0x040fe20003fa6070 */
        /* <DEDUP_REMOVED lines=19> */
[----:B------:R0:W2:Y:S02]  /*2d6a0*/  SHFL.IDX PT, R14, R3, 0x1f, 0x1f ;  /* 0x03e01f00030e7f89 */ /* 0x0000a400000e0000 */
.L_x_5434:
[----:B------:R-:W-:Y:S02]  /*2d6b0*/  ULDC UR4, c[0x0][0xc10] ;  /* 0x0003040000047ab9 */ /* 0x000fe40000000800 */
[----:B------:R-:W-:-:S04]  /*2d6c0*/  IMAD.U32 R5, RZ, RZ, UR4 ;  /* 0x00000004ff057e24 */ /* 0x000fc8000f8e00ff */
[----:B--2---:R-:W-:-:S04]  /*2d6d0*/  IMAD R7, R14, R5, RZ ;  /* 0x000000050e077224 */ /* 0x004fc800078e02ff */
[----:B------:R-:W-:-:S05]  /*2d6e0*/  IMAD.IADD R4, R4, 0x1, R7 ;  /* 0x0000000104047824 */ /* 0x000fca00078e0207 */
[----:B------:R-:W-:-:S13]  /*2d6f0*/  ISETP.GT.AND P6, PT, R4, R0, PT ;  /* 0x000000000400720c */ /* 0x000fda0003fc4270 */
[----:B------:R-:W-:Y:S05]  /*2d700*/  @P6 BRA `(.L_x_5293) ;  /* 0x00000000009c6947 */ /* 0x000fea0003800000 */
.L_x_5298:
[----:B------:R-:W2:Y:S01]  /*2d710*/  LDC R6, c[0x0][0xc14] ;  /* 0x00030500ff067b82 */ /* 0x000ea20000000800 */
[----:B------:R-:W-:-:S05]  /*2d720*/  VIADD R19, R19, 0x1f ;  /* 0x0000001f13137836 */ /* 0x000fca0000000000 */
[----:B--2---:R-:W-:-:S13]  /*2d730*/  ISETP.GE.AND P6, PT, R19, R6, PT ;  /* 0x000000061300720c */ /* 0x004fda0003fc6270 */
[----:B------:R-:W-:Y:S05]  /*2d740*/  @P6 BRA `(.L_x_5294) ;  /* 0x0000000400d06947 */ /* 0x000fea0003800000 */
[----:B------:R-:W2:Y:S01]  /*2d750*/  S2R R2, SR_TID.X ;  /* 0x0000000000027919 */ /* 0x000ea20000002100 */
[----:B------:R-:W-:Y:S01]  /*2d760*/  BSSY B0, `(.L_x_5295) ;  /* 0x0000009000007945 */ /* 0x000fe20003800000 */
[----:B--2---:R-:W-:-:S05]  /*2d770*/  LOP3.LUT R2, R2, 0x1f, RZ, 0xc0, !PT ;  /* 0x0000001f02027812 */ /* 0x004fca00078ec0ff */
[----:B------:R-:W-:Y:S01]  /*2d780*/  IMAD.IADD R5, R19, 0x1, R2 ;  /* 0x0000000113057824 */ /* 0x000fe200078e0202 */
[----:B------:R-:W-:-:S04]  /*2d790*/  MOV R2, RZ ;  /* 0x000000ff00027202 */ /* 0x000fc80000000f00 */
[----:B------:R-:W-:-:S13]  /*2d7a0*/  ISETP.GE.OR P6, PT, R5, R6, !P0 ;  /* 0x000000060500720c */ /* 0x000fda00047c6670 */
[----:B------:R-:W-:Y:S05]  /*2d7b0*/  @P6 BRA `(.L_x_5296) ;  /* 0x00000000000c6947 */ /* 0x000fea0003800000 */
[----:B0-----:R-:W0:Y:S02]  /*2d7c0*/  LDC.64 R2, c[0x0][0xc58] ;  /* 0x00031600ff027b82 */ /* 0x001e240000000a00 */
[----:B0-----:R-:W-:-:S06]  /*2d7d0*/  IMAD.WIDE R2, R5, 0x4, R2 ;  /* 0x0000000405027825 */ /* 0x001fcc00078e0202 */
[----:B------:R2:W5:Y:S02]  /*2d7e0*/  LDG.E R2, desc[UR54][R2.64] ;  /* 0x0000003602027981 */ /* 0x000564000c1e1900 */
.L_x_5296:
[----:B------:R-:W-:Y:S05]  /*2d7f0*/  BSYNC B0 ;  /* 0x0000000000007941 */ /* 0x000fea0003800000 */
.L_x_5295:
[----:B------:R-:W-:-:S03]  /*2d800*/  UMOV UR4, 0xffffffff ;  /* 0xffffffff00047882 */ /* 0x000fc60000000000 */
[----:B------:R-:W-:Y:S05]  /*2d810*/  BRA.DIV UR4, `(.L_x_5297) ;  /* 0x0000003a04547947 */ /* 0x000fea000b800000 */
[----:B-----5:R-:W3:Y:S02]  /*2d820*/  SHFL.UP PT, R14, R2, 0x1, RZ ;  /* 0x04200000020e7989 */ /* 0x020ee400000e00ff */
[----:B---3--:R-:W-:-:S05]  /*2d830*/  SEL R13, R14, RZ, P1 ;  /* 0x000000ff0e0d7207 */ /* 0x008fca0000800000 */
[----:B------:R-:W-:-:S05]  /*2d840*/  IMAD.IADD R13, R2, 0x1, R13 ;  /* 0x00000001020d7824 */ /* 0x000fca00078e020d */
[----:B------:R-:W3:Y:S02]  /*2d850*/  SHFL.UP PT, R14, R13, 0x2, RZ ;  /* 0x044000000d0e7989 */ /* 0x000ee400000e00ff */
        /* <DEDUP_REMOVED lines=10> */
[----:B0-2---:R-:W-:-:S05]  /*2d900*/  IMAD.IADD R3, R7, 0x1, R14 ;  /* 0x0000000107037824 */ /* 0x005fca00078e020e */
[----:B------:R0:W2:Y:S02]  /*2d910*/  SHFL.IDX PT, R14, R3, 0x1f, 0x1f ;  /* 0x03e01f00030e7f89 */ /* 0x0000a400000e0000 */
.L_x_5442:
[----:B------:R-:W-:Y:S02]  /*2d920*/  ULDC UR4, c[0x0][0xc10] ;  /* 0x0003040000047ab9 */ /* 0x000fe40000000800 */
[----:B------:R-:W-:-:S04]  /*2d930*/  IMAD.U32 R5, RZ, RZ, UR4 ;  /* 0x00000004ff057e24 */ /* 0x000fc8000f8e00ff */
[----:B--2---:R-:W-:-:S04]  /*2d940*/  IMAD R7, R14, R5, RZ ;  /* 0x000000050e077224 */ /* 0x004fc800078e02ff */
[----:B------:R-:W-:-:S05]  /*2d950*/  IMAD.IADD R4, R7, 0x1, R4 ;  /* 0x0000000107047824 */ /* 0x000fca00078e0204 */
[----:B------:R-:W-:-:S13]  /*2d960*/  ISETP.GT.AND P6, PT, R4, R0, PT ;  /* 0x000000000400720c */ /* 0x000fda0003fc4270 */
[----:B------:R-:W-:Y:S05]  /*2d970*/  @!P6 BRA `(.L_x_5298) ;  /* 0xfffffffc0064e947 */ /* 0x000fea000383ffff */
.L_x_5293:
[----:B------:R-:W-:Y:S01]  /*2d980*/  IADD3 R16, -R7, R4, RZ ;  /* 0x0000000407107210 */ /* 0x000fe20007ffe1ff */
[----:B------:R-:W-:-:S04]  /*2d990*/  UMOV UR4, 0xffffffff ;  /* 0xffffffff00047882 */ /* 0x000fc80000000000 */
[----:B------:R-:W-:-:S05]  /*2d9a0*/  IMAD R7, R3, R5, R16 ;  /* 0x0000000503077224 */ /* 0x000fca00078e0210 */
[----:B------:R-:W-:Y:S01]  /*2d9b0*/  ISETP.GT.AND P6, PT, R7, R0, PT ;  /* 0x000000000700720c */ /* 0x000fe20003fc4270 */
[----:B------:R-:W-:-:S12]  /*2d9c0*/  BRA.DIV UR4, `(.L_x_5299) ;  /* 0x0000003a04a47947 */ /* 0x000fd8000b800000 */
[----:B------:R-:W-:-:S04]  /*2d9d0*/  VOTE.ANY R4, PT, !P6 ;  /* 0x0000000000047806 */ /* 0x000fc800070e0100 */
[----:B------:R-:W2:Y:S02]  /*2d9e0*/  POPC R6, R4 ;  /* 0x0000000400067309 */ /* 0x000ea40000000000 */
[----:B--2---:R2:W3:Y:S02]  /*2d9f0*/  SHFL.IDX PT, R17, R2, R6, 0x1f ;  /* 0x00001f0602117589 */ /* 0x0044e400000e0000 */
.L_x_5446:
[----:B------:R-:W-:Y:S01]  /*2da00*/  ISETP.NE.AND P0, PT, R4, RZ, PT ;  /* 0x000000ff0400720c */ /* 0x000fe20003f05270 */
[----:B------:R-:W-:-:S12]  /*2da10*/  IMAD.MOV.U32 R4, RZ, RZ, RZ ;  /* 0x000000ffff047224 */ /* 0x000fd800078e00ff */
[----:B------:R-:W-:Y:S05]  /*2da20*/  @!P0 BRA `(.L_x_5300) ;  /* 0x0000000000108947 */ /* 0x000fea0003800000 */
[----:B------:R-:W-:Y:S01]  /*2da30*/  UMOV UR4, 0xffffffff ;  /* 0xffffffff00047882 */ /* 0x000fe20000000000 */
[----:B------:R-:W-:Y:S02]  /*2da40*/  VIADD R12, R6, 0xffffffff ;  /* 0xffffffff060c7836 */ /* 0x000fe40000000000 */
[----:B------:R-:W-:Y:S05]  /*2da50*/  BRA.DIV UR4, `(.L_x_5301) ;  /* 0x0000003a04c87947 */ /* 0x000fea000b800000 */
[----:B------:R4:W0:Y:S02]  /*2da60*/  SHFL.IDX PT, R4, R3, R12, 0x1f ;  /* 0x00001f0c03047589 */ /* 0x00082400000e0000 */
.L_x_5300:
[----:B0-2-4-:R-:W0:Y:S01]  /*2da70*/  LDC.64 R2, c[0x0][0xc68] ;  /* 0x00031a00ff027b82 */ /* 0x015e220000000a00 */
[----:B------:R-:W-:-:S04]  /*2da80*/  IMAD.IADD R19, R6, 0x1, R19 ;  /* 0x0000000106137824 */ /* 0x000fc800078e0213 */
[----:B0-----:R-:W-:-:S05]  /*2da90*/  IMAD.WIDE R2, R19, 0x4, R2 ;  /* 0x0000000413027825 */ /* 0x001fca00078e0202 */
[----:B------:R-:W3:Y:S01]  /*2daa0*/  LDG.E R7, desc[UR54][R2.64] ;  /* 0x0000003602077981 */ /* 0x000ee2000c1e1900 */
[----:B------:R-:W-:-:S05]  /*2dab0*/  IMAD R16, R4, R5, R16 ;  /* 0x0000000504107224 */ /* 0x000fca00078e0210 */
[----:B------:R-:W-:Y:S01]  /*2dac0*/  IADD3 R0, R0, -R16, RZ ;  /* 0x8000001000007210 */ /* 0x000fe20007ffe0ff */
[----:B---3--:R-:W-:-:S05]  /*2dad0*/  IMAD R6, R17, R7, RZ ;  /* 0x0000000711067224 */ /* 0x008fca00078e02ff */
[----:B------:R-:W-:-:S04]  /*2dae0*/  IABS R8, R6 ;  /* 0x0000000600087213 */ /* 0x000fc80000000000 */
        /* <DEDUP_REMOVED lines=31> */
[----:B0-----:R-:W-:-:S06]  /*2dce0*/  IADD3 R10, R8, 0xffffffe, RZ ;  /* 0x0ffffffe080a7810 */ /* 0x001fcc0007ffe0ff */
        /* <DEDUP_REMOVED lines=18> */
[----:B------:R-:W-:-:S06]  /*2de10*/  @P0 IADD3 R9, R9, 0x1, RZ ;  /* 0x0000000109090810 */ /* 0x000fcc0007ffe0ff */
[----:B------:R-:W-:Y:S01]  /*2de20*/  @!P2 IMAD.MOV R9, RZ, RZ, -R9 ;  /* 0x000000ffff09a224 */ /* 0x000fe200078e0a09 */
[----:B------:R-:W-:Y:S01]  /*2de30*/  @!P1 LOP3.LUT R9, RZ, R5, RZ, 0x33, !PT ;  /* 0x00000005ff099212 */ /* 0x000fe200078e33ff */
[----:B------:R-:W-:-:S04]  /*2de40*/  IMAD.MOV R5, RZ, RZ, -R5 ;  /* 0x000000ffff057224 */ /* 0x000fc800078e0a05 */
[----:B------:R-:W-:Y:S01]  /*2de50*/  IMAD R18, R9, R5, R0 ;  /* 0x0000000509127224 */ /* 0x000fe200078e0200 */
[----:B------:R-:W-:-:S05]  /*2de60*/  LOP3.LUT R0, RZ, R9, RZ, 0x33, !PT ;  /* 0x00000009ff007212 */ /* 0x000fca00078e33ff */
[----:B------:R-:W-:Y:S01]  /*2de70*/  IMAD.IADD R17, R17, 0x1, R0 ;  /* 0x0000000111117824 */ /* 0x000fe200078e0200 */
[----:B------:R-:W-:Y:S06]  /*2de80*/  BRA `(.L_x_5302) ;  /* 0x00000000001c7947 */ /* 0x000fec0003800000 */
.L_x_5294:
[----:B------:R-:W-:Y:S01]  /*2de90*/  UMOV UR4, URZ ;  /* 0x0000003f00047c82 */ /* 0x000fe20008000000 */
[----:B------:R-:W-:Y:S01]  /*2dea0*/  UMOV UR5, URZ ;  /* 0x0000003f00057c82 */ /* 0x000fe20008000000 */
[----:B------:R-:W-:Y:S01]  /*2deb0*/  ULDC UR6, c[0x0][0xc14] ;  /* 0x0003050000067ab9 */ /* 0x000fe20000000800 */
[----:B------:R-:W-:Y:S01]  /*2dec0*/  IMAD.MOV.U32 R16, RZ, RZ, R0 ;  /* 0x000000ffff107224 */ /* 0x000fe200078e0000 */
[----:B------:R-:W-:Y:S01]  /*2ded0*/  MOV R18, UR5 ;  /* 0x0000000500127c02 */ /* 0x000fe20008000f00 */
[----:B------:R-:W-:Y:S02]  /*2dee0*/  IMAD.U32 R17, RZ, RZ, UR4 ;  /* 0x00000004ff117e24 */ /* 0x000fe4000f8e00ff */
[----:B------:R-:W-:-:S07]  /*2def0*/  IMAD.U32 R19, RZ, RZ, UR6 ;  /* 0x00000006ff137e24 */ /* 0x000fce000f8e00ff */
.L_x_5302:
[----:B------:R-:W2:Y:S01]  /*2df00*/  S2R R0, SR_TID.X ;  /* 0x0000000000007919 */ /* 0x000ea20000002100 */
[----:B------:R-:W-:Y:S05]  /*2df10*/  WARPSYNC.ALL ;  /* 0x0000000000007948 */ /* 0x000fea0003800000 */
[----:B------:R-:W-:Y:S01]  /*2df20*/  BAR.SYNC.DEFER_BLOCKING 0x4, 0x180 ;  /* 0x0106000000007b1d */ /* 0x000fe20000010000 */
[----:B--2---:R-:W-:-:S04]  /*2df30*/  LOP3.LUT R0, R0, 0x1f, RZ, 0xc0, !PT ;  /* 0x0000001f00007812 */ /* 0x004fc800078ec0ff */
[----:B------:R-:W-:-:S13]  /*2df40*/  ISETP.NE.AND P0, PT, R0, RZ, PT ;  /* 0x000000ff0000720c */ /* 0x000fda0003f05270 */
[----:B0-----:R-:W0:Y:S01]  /*2df50*/  @!P0 S2R R3, SR_CgaCtaId ;  /* 0x0000000000038919 */ /* 0x001e220000008800 */
[----:B------:R-:W-:-:S04]  /*2df60*/  @!P0 MOV R0, 0x400 ;  /* 0x0000040000008802 */ /* 0x000fc80000000f00 */
[----:B0-----:R-:W-:-:S05]  /*2df70*/  @!P0 LEA R0, R3, R0, 0x18 ;  /* 0x0000000003008211 */ /* 0x001fca00078ec0ff */
[----:B------:R2:W-:Y:S01]  /*2df80*/  @!P0 STS.128 [R0+0x334d0], R16 ;  /* 0x0334d01000008388 */ /* 0x0005e20000000c00 */
[----:B------:R-:W-:Y:S06]  /*2df90*/  BAR.ARV 0x5, 0x180 ;  /* 0x0146000000007b1d */ /* 0x000fec0000002000 */
.L_x_5291:
[----:B------:R-:W-:Y:S02]  /*2dfa0*/  ULDC UR4, c[0x0][0xc14] ;  /* 0x0003050000047ab9 */ /* 0x000fe40000000800 */
[----:B0-----:R-:W-:-:S13]  /*2dfb0*/  ISETP.GE.AND P0, PT, R19, UR4, PT ;  /* 0x0000000413007c0c */ /* 0x001fda000bf06270 */
[----:B------:R-:W-:Y:S05]  /*2dfc0*/  @!P0 BRA `(.L_x_5303) ;  /* 0xffffff94007c8947 */ /* 0x000fea000383ffff */
[----:B------:R-:W-:Y:S05]  /*2dfd0*/  BSYNC B7 ;  /* 0x0000000000077941 */ /* 0x000fea0003800000 */
.L_x_5192:
[----:B--2---:R-:W2:Y:S01]  /*2dfe0*/  LDL.LU R0, [R1+0x40] ;  /* 0x0000400001007983 */ /* 0x004ea20000300800 */
[----:B------:R-:W-:Y:S01]  /*2dff0*/  BSSY B0, `(.L_x_5304) ;  /* 0x000000b000007945 */ /* 0x000fe20003800000 */
[----:B------:R-:W3:Y:S01]  /*2e000*/  S2R R5, SR_CgaCtaId ;  /* 0x0000000000057919 */ /* 0x000ee20000008800 */
[----:B--2---:R-:W-:-:S05]  /*2e010*/  VIADD R0, R0, 0x1 ;  /* 0x0000000100007836 */ /* 0x004fca0000000000 */
[----:B0-----:R-:W-:-:S04]  /*2e020*/  LEA.HI R2, R0, R0, RZ, 0x1 ;  /* 0x0000000000027211 */ /* 0x001fc800078f08ff */
[----:B------:R-:W-:-:S05]  /*2e030*/  LOP3.LUT R3, R2, 0xfffffffe, RZ, 0xc0, !PT ;  /* 0xfffffffe02037812 */ /* 0x000fca00078ec0ff */
[----:B------:R-:W-:Y:S01]  /*2e040*/  IMAD.IADD R3, R0, 0x1, -R3 ;  /* 0x0000000100037824 */ /* 0x000fe200078e0a03 */
[----:B------:R-:W-:-:S04]  /*2e050*/  MOV R0, 0x400 ;  /* 0x0000040000007802 */ /* 0x000fc80000000f00 */
[----:B---3--:R-:W-:Y:S02]  /*2e060*/  LEA R0, R5, R0, 0x18 ;  /* 0x0000000005007211 */ /* 0x008fe400078ec0ff */
[----:B------:R-:W-:-:S04]  /*2e070*/  SHF.L.U32 R3, R3, 0x1f, RZ ;  /* 0x0000001f03037819 */ /* 0x000fc800000006ff */
[----:B------:R-:W0:Y:S02]  /*2e080*/  SYNCS.PHASECHK.TRANS64.TRYWAIT P0, [R0+URZ+0x33420], R3 ;  /* 0x03342003000075a7 */ /* 0x000e24000800017f */
[----:B0-----:R-:W-:Y:S05]  /*2e090*/  @!P0 BRA `(.L_x_5305) ;  /* 0x0000003400608947 */ /* 0x001fea0003800000 */
.L_x_5449:
[----:B------:R-:W-:Y:S05]  /*2e0a0*/  BSYNC B0 ;  /* 0x0000000000007941 */ /* 0x000fea0003800000 */
.L_x_5304:
[----:B------:R-:W-:-:S03]  /*2e0b0*/  UMOV UR4, 0xffffffff ;  /* 0xffffffff00047882 */ /* 0x000fc60000000000 */
[----:B------:R-:W-:Y:S05]  /*2e0c0*/  BRA.DIV UR4, `(.L_x_5306) ;  /* 0x0000003604687947 */ /* 0x000fea000b800000 */
[----:B------:R-:W2:Y:S02]  /*2e0d0*/  S2R R2, SR_TID.X ;  /* 0x0000000000027919 */ /* 0x000ea40000002100 */
[----:B--2---:R-:W-:-:S04]  /*2e0e0*/  SHF.R.U32.HI R2, RZ, 0x5, R2 ;  /* 0x00000005ff027819 */ /* 0x004fc80000011602 */
[----:B------:R-:W-:-:S05]  /*2e0f0*/  LOP3.LUT R2, R2, 0x3, RZ, 0xc0, !PT ;  /* 0x0000000302027812 */ /* 0x000fca00078ec0ff */
[----:B------:R2:W3:Y:S02]  /*2e100*/  SHFL.IDX PT, R14, R2, RZ, 0x1f ;  /* 0x00001fff020e7589 */ /* 0x0004e400000e0000 */
.L_x_5452:
[----:B---3--:R-:W-:-:S13]  /*2e110*/  ISETP.NE.AND P0, PT, R14, RZ, PT ;  /* 0x000000ff0e00720c */ /* 0x008fda0003f05270 */
[----:B------:R-:W-:Y:S05]  /*2e120*/  @P0 BRA `(.L_x_4977) ;  /* 0x0000000000b00947 */ /* 0x000fea0003800000 */
[----:B------:R-:W-:-:S03]  /*2e130*/  UMOV UR4, 0xffffffff ;  /* 0xffffffff00047882 */ /* 0x000fc60000000000 */
[----:B------:R-:W-:Y:S05]  /*2e140*/  BRA.DIV UR4, `(.L_x_5307) ;  /* 0x00000036047c7947 */ /* 0x000fea000b800000 */
[----:B------:R-:W-:-:S13]  /*2e150*/  ELECT P6, URZ, PT ;  /* 0x00000000003f782f */ /* 0x000fda00038c0000 */
.L_x_5455:
[----:B------:R-:W-:Y:S05]  /*2e160*/  @!P6 BRA `(.L_x_4977) ;  /* 0x0000000000a0e947 */ /* 0x000fea0003800000 */
[----:B------:R-:W-:-:S06]  /*2e170*/  ULOP3.LUT UR4, UR36, 0x2, URZ, 0xfc, !UPT ;  /* 0x0000000224047892 */ /* 0x000fcc000f8efc3f */
[----:B--2---:R-:W-:-:S05]  /*2e180*/  IMAD.U32 R2, RZ, RZ, UR4 ;  /* 0x00000004ff027e24 */ /* 0x004fca000f8e00ff */
[----:B------:R-:W-:-:S13]  /*2e190*/  ISETP.NE.AND P0, PT, R2, 0x3, PT ;  /* 0x000000030200780c */ /* 0x000fda0003f05270 */
[----:B------:R-:W-:Y:S05]  /*2e1a0*/  @!P0 BRA `(.L_x_5308) ;  /* 0x0000000000048947 */ /* 0x000fea0003800000 */
[----:B------:R-:W-:Y:S01]  /*2e1b0*/  BPT.TRAP 0x1 ;  /* 0x000000040000795c */ /* 0x000fe20000300000 */
.L_x_5308:
[----:B0-----:R-:W2:Y:S04]  /*2e1c0*/  LDL R3, [R1+0x8] ;  /* 0x0000080001037983 */ /* 0x001ea80000100800 */
[----:B------:R-:W3:Y:S01]  /*2e1d0*/  LDL.LU R7, [R1+0x18] ;  /* 0x0000180001077983 */ /* 0x000ee20000300800 */
[----:B------:R-:W-:-:S04]  /*2e1e0*/  VIADD R2, R0, 0x33440 ;  /* 0x0003344000027836 */ /* 0x000fc80000000000 */
[C---:B--2---:R-:W-:Y:S01]  /*2e1f0*/  IMAD R6, R3.reuse, 0x8, R2 ;  /* 0x0000000803067824 */ /* 0x044fe200078e0202 */
[----:B------:R-:W-:Y:S02]  /*2e200*/  IADD3 R3, R3, 0x1, RZ ;  /* 0x0000000103037810 */ /* 0x000fe40007ffe0ff */
[----:B---3--:R-:W-:Y:S02]  /*2e210*/  SHF.L.U32 R5, R7, 0x1f, RZ ;  /* 0x0000001f07057819 */ /* 0x008fe400000006ff */
[C---:B------:R-:W-:Y:S02]  /*2e220*/  ISETP.NE.AND P2, PT, R3.reuse, 0x2, PT ;  /* 0x000000020300780c */ /* 0x040fe40003f45270 */
[----:B------:R-:W0:Y:S02]  /*2e230*/  SYNCS.PHASECHK.TRANS64.TRYWAIT P1, [R6+URZ], R5 ;  /* 0x00000005060075a7 */ /* 0x000e24000802017f */
[----:B------:R-:W-:Y:S02]  /*2e240*/  SEL R4, RZ, 0x1, P2 ;  /* 0x00000001ff047807 */ /* 0x000fe40001000000 */
[----:B------:R-:W-:-:S02]  /*2e250*/  SEL R3, R3, RZ, P2 ;  /* 0x000000ff03037207 */ /* 0x000fc40001000000 */
[----:B------:R-:W-:-:S03]  /*2e260*/  LOP3.LUT R4, R7, R4, RZ, 0x3c, !PT ;  /* 0x0000000407047212 */ /* 0x000fc600078e3cff */
[----:B------:R-:W-:Y:S01]  /*2e270*/  IMAD R7, R3, 0x8, R2 ;  /* 0x0000000803077824 */ /* 0x000fe200078e0202 */
[----:B------:R-:W-:Y:S01]  /*2e280*/  SHF.L.U32 R2, R4, 0x1f, RZ ;  /* 0x0000001f04027819 */ /* 0x000fe200000006ff */
[----:B0-----:R-:W-:Y:S06]  /*2e290*/  @!P1 BRA `(.L_x_5309) ;  /* 0x0000003400489947 */ /* 0x001fec0003800000 */
.L_x_5456:
[----:B------:R-:W2:Y:S02]  /*2e2a0*/  SYNCS.PHASECHK.TRANS64.TRYWAIT P1, [R7+URZ], R2 ;  /* 0x00000002070075a7 */ /* 0x000ea4000802017f */
[----:B--2---:R-:W-:Y:S05]  /*2e2b0*/  @!P1 BRA `(.L_x_5310) ;  /* 0x0000003400549947 */ /* 0x004fea0003800000 */
.L_x_5457:
[----:B------:R-:W-:Y:S05]  /*2e2c0*/  @!P0 BRA `(.L_x_5311) ;  /* 0x0000000000048947 */ /* 0x000fea0003800000 */
[----:B------:R-:W-:Y:S01]  /*2e2d0*/  BPT.TRAP 0x1 ;  /* 0x000000040000795c */ /* 0x000fe20000300000 */
.L_x_5311:
[----:B------:R-:W3:Y:S02]  /*2e2e0*/  LDL.LU R4, [R1+0x8] ;  /* 0x0000080001047983 */ /* 0x000ee40000300800 */
[----:B---3--:R-:W-:-:S04]  /*2e2f0*/  IMAD R4, R4, 0x8, R0 ;  /* 0x0000000804047824 */ /* 0x008fc800078e0200 */
[----:B------:R-:W3:Y:S02]  /*2e300*/  SYNCS.PHASECHK.TRANS64.TRYWAIT P1, [R4+URZ+0x33460], R5 ;  /* 0x03346005040075a7 */ /* 0x000ee4000802017f */
[----:B---3--:R-:W-:Y:S05]  /*2e310*/  @!P1 BRA `(.L_x_5312) ;  /* 0x0000003400509947 */ /* 0x008fea0003800000 */
.L_x_5458:
[----:B------:R-:W-:Y:S05]  /*2e320*/  @!P0 BRA `(.L_x_5313) ;  /* 0x0000000000048947 */ /* 0x000fea0003800000 */
[----:B------:R-:W-:Y:S01]  /*2e330*/  BPT.TRAP 0x1 ;  /* 0x000000040000795c */ /* 0x000fe20000300000 */
.L_x_5313:
[----:B------:R-:W-:-:S04]  /*2e340*/  IMAD R3, R3, 0x8, R0 ;  /* 0x0000000803037824 */ /* 0x000fc800078e0200 */
[----:B------:R-:W4:Y:S02]  /*2e350*/  SYNCS.PHASECHK.TRANS64.TRYWAIT P1, [R3+URZ+0x33460], R2 ;  /* 0x03346002030075a7 */ /* 0x000f24000802017f */
[----:B----4-:R-:W-:Y:S05]  /*2e360*/  @!P1 BRA `(.L_x_5314) ;  /* 0x0000003400509947 */ /* 0x010fea0003800000 */
.L_x_5459:
[----:B------:R-:W-:Y:S05]  /*2e370*/  @!P0 BRA `(.L_x_5315) ;  /* 0x0000000000048947 */ /* 0x000fea0003800000 */
[----:B------:R-:W-:Y:S01]  /*2e380*/  BPT.TRAP 0x1 ;  /* 0x000000040000795c */ /* 0x000fe20000300000 */
.L_x_5315:
[----:B------:R-:W5:Y:S02]  /*2e390*/  SYNCS.PHASECHK.TRANS64.TRYWAIT P0, [R4+URZ+0x33480], R5 ;  /* 0x03348005040075a7 */ /* 0x000f64000800017f */
[----:B-----5:R-:W-:Y:S05]  /*2e3a0*/  @!P0 BRA `(.L_x_5316) ;  /* 0x0000003400548947 */ /* 0x020fea0003800000 */
.L_x_5317:
[----:B------:R0:W0:Y:S02]  /*2e3b0*/  SYNCS.PHASECHK.TRANS64.TRYWAIT P0, [R3+URZ+0x33480], R2 ;  /* 0x03348002030075a7 */ /* 0x000024000800017f */
[----:B0-----:R-:W-:Y:S05]  /*2e3c0*/  @!P0 NANOSLEEP.SYNCS 0x989680 ;  /* 0x009896800000895d */ /* 0x001fea0003900000 */
[----:B------:R-:W0:Y:S02]  /*2e3d0*/  @!P0 SYNCS.PHASECHK.TRANS64 P0, [R3+URZ+0x33480], R2 ;  /* 0x03348002030085a7 */ /* 0x000e24000800007f */
[----:B0-----:R-:W-:Y:S05]  /*2e3e0*/  @!P0 BRA `(.L_x_5317) ;  /* 0xfffffffc00f08947 */ /* 0x001fea000383ffff */
.L_x_4977:
[----:B------:R-:W-:Y:S05]  /*2e3f0*/  BSYNC B8 ;  /* 0x0000000000087941 */ /* 0x000fea0003800000 */
.L_x_4974:
[----:B------:R-:W-:Y:S05]  /*2e400*/  EXIT ;  /* 0x000000000000794d */ /* 0x000fea0003800000 */
.L_x_4995:
[----:B0-----:R0:W1:Y:S02]  /*2e410*/  SYNCS.PHASECHK.TRANS64.TRYWAIT P5, [R42+URZ+0x33490], R43 ;  /* 0x0334902b2a0075a7 */ /* 0x00106400080a017f */
[----:B-1----:R-:W-:Y:S05]  /*2e420*/  @!P5 NANOSLEEP.SYNCS 0x989680 ;  /* 0x009896800000d95d */ /* 0x002fea0003900000 */
[----:B------:R-:W1:Y:S02]  /*2e430*/  @!P5 SYNCS.PHASECHK.TRANS64 P5, [R42+URZ+0x33490], R43 ;  /* 0x0334902b2a00d5a7 */ /* 0x000e6400080a007f */
[----:B-1----:R-:W-:Y:S05]  /*2e440*/  @!P5 BRA `(.L_x_4995) ;  /* 0xfffffffc00f0d947 */ /* 0x002fea000383ffff */
[----:B------:R-:W-:Y:S05]  /*2e450*/  BRA `(.L_x_5318) ;  /* 0xfffffd5000347947 */ /* 0x000fea000383ffff */
.L_x_5049:
[----:B-1----:R1:W3:Y:S02]  /*2e460*/  SYNCS.PHASECHK.TRANS64.TRYWAIT P5, [R42+URZ+0x33490], R43 ;  /* 0x0334902b2a0075a7 */ /* 0x0022e400080a017f */
[----:B---3--:R-:W-:Y:S05]  /*2e470*/  @!P5 NANOSLEEP.SYNCS 0x989680 ;  /* 0x009896800000d95d */ /* 0x008fea0003900000 */
[----:B------:R-:W3:Y:S02]  /*2e480*/  @!P5 SYNCS.PHASECHK.TRANS64 P5, [R42+URZ+0x33490], R43 ;  /* 0x0334902b2a00d5a7 */ /* 0x000ee400080a007f */
[----:B---3--:R-:W-:Y:S05]  /*2e490*/  @!P5 BRA `(.L_x_5049) ;  /* 0xfffffffc00f0d947 */ /* 0x008fea000383ffff */
[----:B------:R-:W-:Y:S05]  /*2e4a0*/  BRA `(.L_x_5319) ;  /* 0xfffffdb000507947 */ /* 0x000fea000383ffff */
.L_x_5074:
[----:B0-----:R0:W1:Y:S02]  /*2e4b0*/  SYNCS.PHASECHK.TRANS64.TRYWAIT P3, [R42+URZ+0x33490], R43 ;  /* 0x0334902b2a0075a7 */ /* 0x001064000806017f */
[----:B-1----:R-:W-:Y:S05]  /*2e4c0*/  @!P3 NANOSLEEP.SYNCS 0x989680 ;  /* 0x009896800000b95d */ /* 0x002fea0003900000 */
[----:B------:R-:W1:Y:S02]  /*2e4d0*/  @!P3 SYNCS.PHASECHK.TRANS64 P3, [R42+URZ+0x33490], R43 ;  /* 0x0334902b2a00b5a7 */ /* 0x000e64000806007f */
[----:B-1----:R-:W-:Y:S05]  /*2e4e0*/  @!P3 BRA `(.L_x_5074) ;  /* 0xfffffffc00f0b947 */ /* 0x002fea000383ffff */
[----:B------:R-:W-:Y:S05]  /*2e4f0*/  BRA `(.L_x_5320) ;  /* 0xfffffe10009c7947 */ /* 0x000fea000383ffff */
.L_x_5080:
[----:B-1----:R1:W2:Y:S02]  /*2e500*/  SYNCS.PHASECHK.TRANS64.TRYWAIT P2, [R42+URZ+0x334b0], R43 ;  /* 0x0334b02b2a0075a7 */ /* 0x0022a4000804017f */
[----:B--2---:R-:W-:Y:S05]  /*2e510*/  @!P2 NANOSLEEP.SYNCS 0x989680 ;  /* 0x009896800000a95d */ /* 0x004fea0003900000 */
[----:B------:R-:W2:Y:S02]  /*2e520*/  @!P2 SYNCS.PHASECHK.TRANS64 P2, [R42+URZ+0x334b0], R43 ;  /* 0x0334b02b2a00a5a7 */ /* 0x000ea4000804007f */
[----:B--2---:R-:W-:Y:S05]  /*2e530*/  @!P2 BRA `(.L_x_5080) ;  /* 0xfffffffc00f0a947 */ /* 0x004fea000383ffff */
[----:B------:R-:W-:Y:S05]  /*2e540*/  BRA `(.L_x_5321) ;  /* 0xfffffe1400a07947 */ /* 0x000fea000383ffff */
.L_x_5088:
[----:B------:R-:W0:Y:S01]  /*2e550*/  S2R R47, SR_TID.X ;  /* 0x00000000002f7919 */ /* 0x000e220000002100 */
[----:B------:R-:W-:Y:S01]  /*2e560*/  BSSY B0, `(.L_x_5322) ;  /* 0x000000d000007945 */ /* 0x000fe20003800000 */
[----:B------:R-:W-:Y:S01]  /*2e570*/  MOV R12, RZ ;  /* 0x000000ff000c7202 */ /* 0x000fe20000000f00 */
[----:B------:R-:W-:Y:S02]  /*2e580*/  IMAD.MOV.U32 R11, RZ, RZ, 0x1f ;  /* 0x0000001fff0b7424 */ /* 0x000fe400078e00ff */
[----:B------:R-:W-:Y:S02]  /*2e590*/  IMAD.MOV.U32 R15, RZ, RZ, -0x1 ;  /* 0xffffffffff0f7424 */ /* 0x000fe400078e00ff */
[C---:B0-----:R-:W-:Y:S02]  /*2e5a0*/  VIADD R51, R47.reuse, 0xffffff80 ;  /* 0xffffff802f337836 */ /* 0x041fe40000000000 */
[----:B------:R-:W-:-:S05]  /*2e5b0*/  VIADD R47, R47, 0xffffff80 ;  /* 0xffffff802f2f7836 */ /* 0x000fca0000000000 */
[----:B------:R-:W-:-:S04]  /*2e5c0*/  SHF.R.S32.HI R47, RZ, 0x1f, R47 ;  /* 0x0000001fff2f7819 */ /* 0x000fc8000001142f */
[----:B------:R-:W-:-:S04]  /*2e5d0*/  LEA.HI R47, R47, R51, RZ, 0x7 ;  /* 0x000000332f2f7211 */ /* 0x000fc800078f38ff */
[----:B------:R-:W-:-:S05]  /*2e5e0*/  SHF.R.S32.HI R47, RZ, 0x7, R47 ;  /* 0x00000007ff2f7819 */ /* 0x000fca000001142f */
[----:B------:R-:W-:-:S07]  /*2e5f0*/  IMAD.MOV.U32 R13, RZ, RZ, R47 ;  /* 0x000000ffff0d7224 */ /* 0x000fce00078e002f */
[----:B-----5:R-:W-:Y:S05]  /*2e600*/  WARPSYNC.COLLECTIVE R15, `(.L_x_5323) ;  /* 0x000000000f087348 */ /* 0x020fea0003c00000 */
[----:B------:R0:W1:Y:S02]  /*2e610*/  SHFL.IDX P6, R14, R13, R12, R11 ;  /* 0x0000000c0d0e7389 */ /* 0x00006400000c000b */
[----:B01---5:R-:W-:Y:S01]  /*2e620*/  ENDCOLLECTIVE ;  /* 0x000000000000791b */ /* 0x023fe20003800000 */
.L_x_5323:
[----:B------:R-:W-:Y:S05]  /*2e630*/  BSYNC B0 ;  /* 0x0000000000007941 */ /* 0x000fea0003800000 */
.L_x_5322:
[----:B------:R-:W-:Y:S01]  /*2e640*/  IMAD.MOV.U32 R224, RZ, RZ, R14 ;  /* 0x000000ffffe07224 */ /* 0x000fe200078e000e */
[----:B------:R-:W-:Y:S06]  /*2e650*/  BRA `(.L_x_5324) ;  /* 0xfffffe2000ac7947 */ /* 0x000fec000383ffff */
.L_x_5100:
[----:B------:R-:W-:Y:S01]  /*2e660*/  BSSY B1, `(.L_x_5325) ;  /* 0x0000007000017945 */ /* 0x000fe20003800000 */
[----:B------:R-:W-:Y:S02]  /*2e670*/  IMAD.MOV.U32 R12, RZ, RZ, RZ ;  /* 0x000000ffff0c7224 */ /* 0x000fe400078e00ff */
[----:B------:R-:W-:Y:S02]  /*2e680*/  IMAD.MOV.U32 R11, RZ, RZ, 0x1e1f ;  /* 0x00001e1fff0b7424 */ /* 0x000fe400078e00ff */
[----:B0-----:R-:W-:-:S07]  /*2e690*/  IMAD.MOV.U32 R15, RZ, RZ, -0x1 ;  /* 0xffffffffff0f7424 */ /* 0x001fce00078e00ff */
[----:B-----5:R-:W-:Y:S05]  /*2e6a0*/  WARPSYNC.COLLECTIVE R15, `(.L_x_5326) ;  /* 0x000000000f087348 */ /* 0x020fea0003c00000 */
[----:B------:R0:W1:Y:S02]  /*2e6b0*/  SHFL.IDX P6, R14, R13, R12, R11 ;  /* 0x0000000c0d0e7389 */ /* 0x00006400000c000b */
[----:B01---5:R-:W-:Y:S01]  /*2e6c0*/  ENDCOLLECTIVE ;  /* 0x000000000000791b */ /* 0x023fe20003800000 */
.L_x_5326:
[----:B------:R-:W-:Y:S05]  /*2e6d0*/  BSYNC B1 ;  /* 0x0000000000017941 */ /* 0x000fea0003800000 */
.L_x_5325:
[----:B------:R-:W-:Y:S05]  /*2e6e0*/  BRA `(.L_x_5327) ;  /* 0xfffffe2c00987947 */ /* 0x000fea000383ffff */
.L_x_5101:
[----:B------:R-:W-:Y:S01]  /*2e6f0*/  BSSY B1, `(.L_x_5328) ;  /* 0x0000008000017945 */ /* 0x000fe20003800000 */
[----:B------:R-:W-:Y:S01]  /*2e700*/  MOV R13, R4 ;  /* 0x00000004000d7202 */ /* 0x000fe20000000f00 */
[----:B------:R-:W-:Y:S02]  /*2e710*/  IMAD.MOV.U32 R12, RZ, RZ, RZ ;  /* 0x000000ffff0c7224 */ /* 0x000fe400078e00ff */
[----:B------:R-:W-:Y:S02]  /*2e720*/  IMAD.MOV.U32 R11, RZ, RZ, 0x1e1f ;  /* 0x00001e1fff0b7424 */ /* 0x000fe400078e00ff */
[----:B0-----:R-:W-:-:S07]  /*2e730*/  IMAD.MOV.U32 R15, RZ, RZ, -0x1 ;  /* 0xffffffffff0f7424 */ /* 0x001fce00078e00ff */
[----:B-----5:R-:W-:Y:S05]  /*2e740*/  WARPSYNC.COLLECTIVE R15, `(.L_x_5329) ;  /* 0x000000000f087348 */ /* 0x020fea0003c00000 */
[----:B------:R0:W1:Y:S02]  /*2e750*/  SHFL.IDX P6, R14, R13, R12, R11 ;  /* 0x0000000c0d0e7389 */ /* 0x00006400000c000b */
[----:B01---5:R-:W-:Y:S01]  /*2e760*/  ENDCOLLECTIVE ;  /* 0x000000000000791b */ /* 0x023fe20003800000 */
.L_x_5329:
[----:B------:R-:W-:Y:S05]  /*2e770*/  BSYNC B1 ;  /* 0x0000000000017941 */ /* 0x000fea0003800000 */
.L_x_5328:
[----:B------:R-:W-:Y:S05]  /*2e780*/  BRA `(.L_x_5330) ;  /* 0xfffffe2c00787947 */ /* 0x000fea000383ffff */
.L_x_5102:
[----:B------:R-:W-:Y:S01]  /*2e790*/  BSSY B1, `(.L_x_5331) ;  /* 0x0000008000017945 */ /* 0x000fe20003800000 */
[----:B------:R-:W-:Y:S01]  /*2e7a0*/  IMAD.MOV.U32 R13, RZ, RZ, R3 ;  /* 0x000000ffff0d7224 */ /* 0x000fe200078e0003 */
[----:B0-----:R-:W-:Y:S01]  /*2e7b0*/  MOV R15, 0xffffffff ;  /* 0xffffffff000f7802 */ /* 0x001fe20000000f00 */
[----:B------:R-:W-:Y:S02]  /*2e7c0*/  IMAD.MOV.U32 R12, RZ, RZ, RZ ;  /* 0x000000ffff0c7224 */ /* 0x000fe400078e00ff */
[----:B------:R-:W-:-:S07]  /*2e7d0*/  IMAD.MOV.U32 R11, RZ, RZ, 0x1e1f ;  /* 0x00001e1fff0b7424 */ /* 0x000fce00078e00ff */
[----:B-----5:R-:W-:Y:S05]  /*2e7e0*/  WARPSYNC.COLLECTIVE R15, `(.L_x_5332) ;  /* 0x000000000f087348 */ /* 0x020fea0003c00000 */
[----:B------:R0:W1:Y:S02]  /*2e7f0*/  SHFL.IDX P6, R14, R13, R12, R11 ;  /* 0x0000000c0d0e7389 */ /* 0x00006400000c000b */
[----:B01---5:R-:W-:Y:S01]  /*2e800*/  ENDCOLLECTIVE ;  /* 0x000000000000791b */ /* 0x023fe20003800000 */
.L_x_5332:
[----:B------:R-:W-:Y:S05]  /*2e810*/  BSYNC B1 ;  /* 0x0000000000017941 */ /* 0x000fea0003800000 */
.L_x_5331:
[----:B------:R-:W-:Y:S05]  /*2e820*/  BRA `(.L_x_5333) ;  /* 0xfffffe2c00587947 */ /* 0x000fea000383ffff */
.L_x_5103:
        /* <DEDUP_REMOVED lines=8> */
.L_x_5335:
[----:B------:R-:W-:Y:S05]  /*2e8b0*/  BSYNC B1 ;  /* 0x0000000000017941 */ /* 0x000fea0003800000 */
.L_x_5334:
[----:B------:R-:W-:Y:S05]  /*2e8c0*/  BRA `(.L_x_5336) ;  /* 0xfffffe2c00387947 */ /* 0x000fea000383ffff */
.L_x_5105:
[----:B-1----:R1:W2:Y:S02]  /*2e8d0*/  SYNCS.PHASECHK.TRANS64.TRYWAIT P1, [R16+URZ+0x33400], R3 ;  /* 0x03340003100075a7 */ /* 0x0022a4000802017f */
[----:B--2---:R-:W-:Y:S05]  /*2e8e0*/  @!P1 NANOSLEEP.SYNCS 0x989680 ;  /* 0x009896800000995d */ /* 0x004fea0003900000 */
[----:B------:R-:W2:Y:S02]  /*2e8f0*/  @!P1 SYNCS.PHASECHK.TRANS64 P1, [R16+URZ+0x33400], R3 ;  /* 0x03340003100095a7 */ /* 0x000ea4000802007f */
[----:B--2---:R-:W-:Y:S05]  /*2e900*/  @!P1 BRA `(.L_x_5105) ;  /* 0xfffffffc00f09947 */ /* 0x004fea000383ffff */
[----:B------:R-:W-:Y:S05]  /*2e910*/  BRA `(.L_x_5337) ;  /* 0xfffffe2c00447947 */ /* 0x000fea000383ffff */
.L_x_5119:
[----:B------:R-:W-:Y:S01]  /*2e920*/  BSSY B1, `(.L_x_5338) ;  /* 0x0000007000017945 */ /* 0x000fe20003800000 */
[----:B------:R-:W-:Y:S01]  /*2e930*/  IMAD.MOV.U32 R12, RZ, RZ, RZ ;  /* 0x000000ffff0c7224 */ /* 0x000fe200078e00ff */
[----:B------:R-:W-:Y:S01]  /*2e940*/  MOV R15, 0xffffffff ;  /* 0xffffffff000f7802 */ /* 0x000fe20000000f00 */
[----:B------:R-:W-:-:S07]  /*2e950*/  IMAD.MOV.U32 R11, RZ, RZ, 0x1e1f ;  /* 0x00001e1fff0b7424 */ /* 0x000fce00078e00ff */
[----:B-----5:R-:W-:Y:S05]  /*2e960*/  WARPSYNC.COLLECTIVE R15, `(.L_x_5339) ;  /* 0x000000000f087348 */ /* 0x020fea0003c00000 */
[----:B------:R0:W1:Y:S02]  /*2e970*/  SHFL.IDX P6, R14, R13, R12, R11 ;  /* 0x0000000c0d0e7389 */ /* 0x00006400000c000b */
[----:B01---5:R-:W-:Y:S01]  /*2e980*/  ENDCOLLECTIVE ;  /* 0x000000000000791b */ /* 0x023fe20003800000 */
.L_x_5339:
[----:B------:R-:W-:Y:S05]  /*2e990*/  BSYNC B1 ;  /* 0x0000000000017941 */ /* 0x000fea0003800000 */
.L_x_5338:
[----:B------:R-:W-:Y:S05]  /*2e9a0*/  BRA `(.L_x_5340) ;  /* 0xfffffe6000487947 */ /* 0x000fea000383ffff */
.L_x_5120:
        /* <DEDUP_REMOVED lines=8> */
.L_x_5342:
[----:B------:R-:W-:Y:S05]  /*2ea30*/  BSYNC B1 ;  /* 0x0000000000017941 */ /* 0x000fea0003800000 */
.L_x_5341:
[----:B------:R-:W-:Y:S05]  /*2ea40*/  BRA `(.L_x_5343) ;  /* 0xfffffe6000287947 */ /* 0x000fea000383ffff */
.L_x_5121:
[----:B------:R-:W-:Y:S01]  /*2ea50*/  BSSY B1, `(.L_x_5344) ;  /* 0x0000008000017945 */ /* 0x000fe20003800000 */
[----:B------:R-:W-:Y:S01]  /*2ea60*/  IMAD.MOV.U32 R13, RZ, RZ, R3 ;  /* 0x000000ffff0d7224 */ /* 0x000fe200078e0003 */
[----:B------:R-:W-:Y:S01]  /*2ea70*/  MOV R11, 0x1e1f ;  /* 0x00001e1f000b7802 */ /* 0x000fe20000000f00 */
[----:B------:R-:W-:Y:S02]  /*2ea80*/  IMAD.MOV.U32 R12, RZ, RZ, RZ ;  /* 0x000000ffff0c7224 */ /* 0x000fe400078e00ff */
[----:B------:R-:W-:-:S07]  /*2ea90*/  IMAD.MOV.U32 R15, RZ, RZ, -0x1 ;  /* 0xffffffffff0f7424 */ /* 0x000fce00078e00ff */
[----:B-----5:R-:W-:Y:S05]  /*2eaa0*/  WARPSYNC.COLLECTIVE R15, `(.L_x_5345) ;  /* 0x000000000f087348 */ /* 0x020fea0003c00000 */
[----:B------:R0:W1:Y:S02]  /*2eab0*/  SHFL.IDX P6, R14, R13, R12, R11 ;  /* 0x0000000c0d0e7389 */ /* 0x00006400000c000b */
[----:B01---5:R-:W-:Y:S01]  /*2eac0*/  ENDCOLLECTIVE ;  /* 0x000000000000791b */ /* 0x023fe20003800000 */
.L_x_5345:
[----:B------:R-:W-:Y:S05]  /*2ead0*/  BSYNC B1 ;  /* 0x0000000000017941 */ /* 0x000fea0003800000 */
.L_x_5344:
[----:B------:R-:W-:Y:S05]  /*2eae0*/  BRA `(.L_x_5346) ;  /* 0xfffffe6000087947 */ /* 0x000fea000383ffff */
.L_x_5122:
        /* <DEDUP_REMOVED lines=8> */
.L_x_5348:
[----:B------:R-:W-:Y:S05]  /*2eb70*/  BSYNC B1 ;  /* 0x0000000000017941 */ /* 0x000fea0003800000 */
.L_x_5347:
[----:B------:R-:W-:Y:S05]  /*2eb80*/  BRA `(.L_x_5349) ;  /* 0xfffffe5c00e87947 */ /* 0x000fea000383ffff */
.L_x_5124:
[----:B0-----:R0:W1:Y:S02]  /*2eb90*/  SYNCS.PHASECHK.TRANS64.TRYWAIT P1, [R16+URZ+0x33400], R3 ;  /* 0x03340003100075a7 */ /* 0x001064000802017f */
[----:B-1----:R-:W-:Y:S05]  /*2eba0*/  @!P1 NANOSLEEP.SYNCS 0x989680 ;  /* 0x009896800000995d */ /* 0x002fea0003900000 */
[----:B------:R-:W1:Y:S02]  /*2ebb0*/  @!P1 SYNCS.PHASECHK.TRANS64 P1, [R16+URZ+0x33400], R3 ;  /* 0x03340003100095a7 */ /* 0x000e64000802007f */
[----:B-1----:R-:W-:Y:S05]  /*2ebc0*/  @!P1 BRA `(.L_x_5124) ;  /* 0xfffffffc00f09947 */ /* 0x002fea000383ffff */
[----:B------:R-:W-:Y:S05]  /*2ebd0*/  BRA `(.L_x_5350) ;  /* 0xfffffe5c00f47947 */ /* 0x000fea000383ffff */
.L_x_5132:
[----:B-1----:R1:W2:Y:S02]  /*2ebe0*/  SYNCS.PHASECHK.TRANS64.TRYWAIT P2, [R3+URZ+0x33430], R0 ;  /* 0x03343000030075a7 */ /* 0x0022a4000804017f */
[----:B--2---:R-:W-:Y:S05]  /*2ebf0*/  @!P2 NANOSLEEP.SYNCS 0x989680 ;  /* 0x009896800000a95d */ /* 0x004fea0003900000 */
[----:B------:R-:W2:Y:S02]  /*2ec00*/  @!P2 SYNCS.PHASECHK.TRANS64 P2, [R3+URZ+0x33430], R0 ;  /* 0x033430000300a5a7 */ /* 0x000ea4000804007f */
[----:B--2---:R-:W-:Y:S05]  /*2ec10*/  @!P2 BRA `(.L_x_5132) ;  /* 0xfffffffc00f0a947 */ /* 0x004fea000383ffff */
[----:B------:R-:W-:Y:S05]  /*2ec20*/  BRA `(.L_x_5131) ;  /* 0xfffffe9000447947 */ /* 0x000fea000383ffff */
.L_x_5138:
[----:B-1----:R1:W2:Y:S02]  /*2ec30*/  SYNCS.PHASECHK.TRANS64.TRYWAIT P2, [R13+URZ+0x33430], R0 ;  /* 0x033430000d0075a7 */ /* 0x0022a4000804017f */
[----:B--2---:R-:W-:Y:S05]  /*2ec40*/  @!P2 NANOSLEEP.SYNCS 0x989680 ;  /* 0x009896800000a95d */ /* 0x004fea0003900000 */
[----:B------:R-:W2:Y:S02]  /*2ec50*/  @!P2 SYNCS.PHASECHK.TRANS64 P2, [R13+URZ+0x33430], R0 ;  /* 0x033430000d00a5a7 */ /* 0x000ea4000804007f */
[----:B--2---:R-:W-:Y:S05]  /*2ec60*/  @!P2 BRA `(.L_x_5138) ;  /* 0xfffffffc00f0a947 */ /* 0x004fea000383ffff */
[----:B------:R-:W-:Y:S05]  /*2ec70*/  BRA `(.L_x_5137) ;  /* 0xfffffecc00607947 */ /* 0x000fea000383ffff */
.L_x_5142:
[----:B-1----:R1:W2:Y:S02]  /*2ec80*/  SYNCS.PHASECHK.TRANS64.TRYWAIT P0, [R8+URZ+0x33450], R0 ;  /* 0x03345000080075a7 */ /* 0x0022a4000800017f */
[----:B--2---:R-:W-:Y:S05]  /*2ec90*/  @!P0 NANOSLEEP.SYNCS 0x989680 ;  /* 0x009896800000895d */ /* 0x004fea0003900000 */
[----:B------:R-:W2:Y:S02]  /*2eca0*/  @!P0 SYNCS.PHASECHK.TRANS64 P0, [R8+URZ+0x33450], R0 ;  /* 0x03345000080085a7 */ /* 0x000ea4000800007f */
[----:B--2---:R-:W-:Y:S05]  /*2ecb0*/  @!P0 BRA `(.L_x_5142) ;  /* 0xfffffffc00f08947 */ /* 0x004fea000383ffff */
[----:B------:R-:W-:Y:S05]  /*2ecc0*/  BRA `(.L_x_5139) ;  /* 0xfffffedc009c7947 */ /* 0x000fea000383ffff */
.L_x_5150:
[----:B-1----:R1:W2:Y:S02]  /*2ecd0*/  SYNCS.PHASECHK.TRANS64.TRYWAIT P2, [R13+URZ+0x33430], R0 ;  /* 0x033430000d0075a7 */ /* 0x0022a4000804017f */
[----:B--2---:R-:W-:Y:S05]  /*2ece0*/  @!P2 NANOSLEEP.SYNCS 0x989680 ;  /* 0x009896800000a95d */ /* 0x004fea0003900000 */
[----:B------:R-:W2:Y:S02]  /*2ecf0*/  @!P2 SYNCS.PHASECHK.TRANS64 P2, [R13+URZ+0x33430], R0 ;  /* 0x033430000d00a5a7 */ /* 0x000ea4000804007f */
[----:B--2---:R-:W-:Y:S05]  /*2ed00*/  @!P2 BRA `(.L_x_5150) ;  /* 0xfffffffc00f0a947 */ /* 0x004fea000383ffff */
[----:B------:R-:W-:Y:S05]  /*2ed10*/  BRA `(.L_x_5149) ;  /* 0xffffff0c00147947 */ /* 0x000fea000383ffff */
.L_x_5154:
[----:B-1----:R1:W2:Y:S02]  /*2ed20*/  SYNCS.PHASECHK.TRANS64.TRYWAIT P0, [R8+URZ+0x33450], R0 ;  /* 0x03345000080075a7 */ /* 0x0022a4000800017f */
[----:B--2---:R-:W-:Y:S05]  /*2ed30*/  @!P0 NANOSLEEP.SYNCS 0x989680 ;  /* 0x009896800000895d */ /* 0x004fea0003900000 */
[----:B------:R-:W2:Y:S02]  /*2ed40*/  @!P0 SYNCS.PHASECHK.TRANS64 P0, [R8+URZ+0x33450], R0 ;  /* 0x03345000080085a7 */ /* 0x000ea4000800007f */
[----:B--2---:R-:W-:Y:S05]  /*2ed50*/  @!P0 BRA `(.L_x_5154) ;  /* 0xfffffffc00f08947 */ /* 0x004fea000383ffff */
[----:B------:R-:W-:Y:S05]  /*2ed60*/  BRA `(.L_x_5151) ;  /* 0xffffff1c00507947 */ /* 0x000fea000383ffff */
.L_x_5160:
[----:B-1----:R1:W2:Y:S02]  /*2ed70*/  SYNCS.PHASECHK.TRANS64.TRYWAIT P0, [R20+URZ+0x33450], R5 ;  /* 0x03345005140075a7 */ /* 0x0022a4000800017f */
[----:B--2---:R-:W-:Y:S05]  /*2ed80*/  @!P0 NANOSLEEP.SYNCS 0x989680 ;  /* 0x009896800000895d */ /* 0x004fea0003900000 */
[----:B------:R-:W2:Y:S02]  /*2ed90*/  @!P0 SYNCS.PHASECHK.TRANS64 P0, [R20+URZ+0x33450], R5 ;  /* 0x03345005140085a7 */ /* 0x000ea4000800007f */
[----:B--2---:R-:W-:Y:S05]  /*2eda0*/  @!P0 BRA `(.L_x_5160) ;  /* 0xfffffffc00f08947 */ /* 0x004fea000383ffff */
[----:B------:R-:W-:Y:S05]  /*2edb0*/  BRA `(.L_x_5159) ;  /* 0xffffff3c00e47947 */ /* 0x000fea000383ffff */
.L_x_5164:
[----:B------:R-:W-:Y:S01]  /*2edc0*/  SEL R21, R11, R46, P0 ;  /* 0x0000002e0b157207 */ /* 0x000fe20000000000 */
[----:B------:R-:W-:Y:S01]  /*2edd0*/  IMAD.MOV.U32 R15, RZ, RZ, -0x1 ;  /* 0xffffffffff0f7424 */ /* 0x000fe200078e00ff */
[----:B------:R-:W-:Y:S02]  /*2ede0*/  SEL R24, R46, R11, P0 ;  /* 0x0000000b2e187207 */ /* 0x000fe40000000000 */
[----:B------:R-:W-:Y:S02]  /*2edf0*/  SEL R25, R12, R31, P0 ;  /* 0x0000001f0c197207 */ /* 0x000fe40000000000 */
[----:B------:R-:W-:Y:S01]  /*2ee00*/  SEL R28, R31, R12, P0 ;  /* 0x0000000c1f1c7207 */ /* 0x000fe20000000000 */
[----:B------:R-:W-:Y:S01]  /*2ee10*/  IMAD.MOV.U32 R12, RZ, RZ, R0 ;  /* 0x000000ffff0c7224 */ /* 0x000fe200078e0000 */
[----:B------:R-:W-:Y:S02]  /*2ee20*/  MOV R11, 0x1c1f ;  /* 0x00001c1f000b7802 */ /* 0x000fe40000000f00 */
[----:B------:R-:W-:-:S02]  /*2ee30*/  SEL R7, R122, R27, P0 ;  /* 0x0000001b7a077207 */ /* 0x000fc40000000000 */
[----:B------:R-:W-:-:S07]  /*2ee40*/  SEL R9, R41, R42, P0 ;  /* 0x0000002a29097207 */ /* 0x000fce0000000000 */
[----:B01---5:R-:W-:Y:S05]  /*2ee50*/  WARPSYNC.COLLECTIVE R15, `(.L_x_5351) ;  /* 0x000000000f087348 */ /* 0x023fea0003c00000 */
[----:B------:R2:W3:Y:S02]  /*2ee60*/  SHFL.IDX P6, R14, R13, R12, R11 ;  /* 0x0000000c0d0e7389 */ /* 0x0004e400000c000b */
[----:B0123-5:R-:W-:Y:S01]  /*2ee70*/  ENDCOLLECTIVE ;  /* 0x000000000000791b */ /* 0x02ffe20003800000 */
.L_x_5351:
        /* <DEDUP_REMOVED lines=19> */
.L_x_5352:
        /* <DEDUP_REMOVED lines=18> */
.L_x_5353:
        /* <DEDUP_REMOVED lines=19> */
.L_x_5354:
[----:B------:R-:W-:Y:S02]  /*2f200*/  SEL R63, R78, R97, P0 ;  /* 0x000000614e3f7207 */ /* 0x000fe40000000000 */
        /* <DEDUP_REMOVED lines=9> */
.L_x_5355:
        /* <DEDUP_REMOVED lines=8> */
.L_x_5356:
[----:B------:R-:W-:Y:S02]  /*2f320*/  IMAD.MOV.U32 R13, RZ, RZ, R21 ;  /* 0x000000ffff0d7224 */ /* 0x000fe400078e0015 */
[----:B------:R-:W-:Y:S02]  /*2f330*/  IMAD.MOV.U32 R12, RZ, RZ, R0 ;  /* 0x000000ffff0c7224 */ /* 0x000fe400078e0000 */
[----:B------:R-:W-:-:S07]  /*2f340*/  IMAD.MOV.U32 R9, RZ, RZ, R14 ;  /* 0x000000ffff097224 */ /* 0x000fce00078e000e */
[----:B------:R-:W-:Y:S05]  /*2f350*/  WARPSYNC.COLLECTIVE R15, `(.L_x_5357) ;  /* 0x000000000f087348 */ /* 0x000fea0003c00000 */
[----:B------:R0:W1:Y:S02]  /*2f360*/  SHFL.IDX P6, R14, R13, R12, R11 ;  /* 0x0000000c0d0e7389 */ /* 0x00006400000c000b */
[----:B01----:R-:W-:Y:S01]  /*2f370*/  ENDCOLLECTIVE ;  /* 0x000000000000791b */ /* 0x003fe20003800000 */
.L_x_5357:
        /* <DEDUP_REMOVED lines=8> */
.L_x_5358:
[----:B------:R-:W-:Y:S02]  /*2f400*/  IMAD.MOV.U32 R13, RZ, RZ, R25 ;  /* 0x000000ffff0d7224 */ /* 0x000fe400078e0019 */
[----:B------:R-:W-:Y:S02]  /*2f410*/  IMAD.MOV.U32 R12, RZ, RZ, R0 ;  /* 0x000000ffff0c7224 */ /* 0x000fe400078e0000 */
[----:B------:R-:W-:-:S07]  /*2f420*/  IMAD.MOV.U32 R21, RZ, RZ, R14 ;  /* 0x000000ffff157224 */ /* 0x000fce00078e000e */
[----:B------:R-:W-:Y:S05]  /*2f430*/  WARPSYNC.COLLECTIVE R15, `(.L_x_5359) ;  /* 0x000000000f087348 */ /* 0x000fea0003c00000 */
[----:B------:R0:W1:Y:S02]  /*2f440*/  SHFL.IDX P6, R14, R13, R12, R11 ;  /* 0x0000000c0d0e7389 */ /* 0x00006400000c000b */
[----:B01----:R-:W-:Y:S01]  /*2f450*/  ENDCOLLECTIVE ;  /* 0x000000000000791b */ /* 0x003fe20003800000 */
.L_x_5359:
        /* <DEDUP_REMOVED lines=8> */
.L_x_5360:
[----:B------:R-:W-:Y:S02]  /*2f4e0*/  IMAD.MOV.U32 R13, RZ, RZ, R27 ;  /* 0x000000ffff0d7224 */ /* 0x000fe400078e001b */
[----:B------:R-:W-:Y:S02]  /*2f4f0*/  IMAD.MOV.U32 R12, RZ, RZ, R0 ;  /* 0x000000ffff0c7224 */ /* 0x000fe400078e0000 */
[----:B------:R-:W-:-:S07]  /*2f500*/  IMAD.MOV.U32 R25, RZ, RZ, R14 ;  /* 0x000000ffff197224 */ /* 0x000fce00078e000e */
[----:B------:R-:W-:Y:S05]  /*2f510*/  WARPSYNC.COLLECTIVE R15, `(.L_x_5361) ;  /* 0x000000000f087348 */ /* 0x000fea0003c00000 */
[----:B------:R0:W1:Y:S02]  /*2f520*/  SHFL.IDX P6, R14, R13, R12, R11 ;  /* 0x0000000c0d0e7389 */ /* 0x00006400000c000b */
[----:B01----:R-:W-:Y:S01]  /*2f530*/  ENDCOLLECTIVE ;  /* 0x000000000000791b */ /* 0x003fe20003800000 */
.L_x_5361:
        /* <DEDUP_REMOVED lines=8> */
.L_x_5362:
[----:B------:R-:W-:Y:S02]  /*2f5c0*/  IMAD.MOV.U32 R13, RZ, RZ, R29 ;  /* 0x000000ffff0d7224 */ /* 0x000fe400078e001d */
[----:B------:R-:W-:Y:S01]  /*2f5d0*/  IMAD.MOV.U32 R12, RZ, RZ, R0 ;  /* 0x000000ffff0c7224 */ /* 0x000fe200078e0000 */
[----:B------:R-:W-:-:S07]  /*2f5e0*/  MOV R27, R14 ;  /* 0x0000000e001b7202 */ /* 0x000fce0000000f00 */
[----:B------:R-:W-:Y:S05]  /*2f5f0*/  WARPSYNC.COLLECTIVE R15, `(.L_x_5363) ;  /* 0x000000000f087348 */ /* 0x000fea0003c00000 */
[----:B------:R0:W1:Y:S02]  /*2f600*/  SHFL.IDX P6, R14, R13, R12, R11 ;  /* 0x0000000c0d0e7389 */ /* 0x00006400000c000b */
[----:B01----:R-:W-:Y:S01]  /*2f610*/  ENDCOLLECTIVE ;  /* 0x000000000000791b */ /* 0x003fe20003800000 */
.L_x_5363:
        /* <DEDUP_REMOVED lines=8> */
.L_x_5364:
[----:B------:R-:W-:Y:S01]  /*2f6a0*/  MOV R13, R31 ;  /* 0x0000001f000d7202 */ /* 0x000fe20000000f00 */
[----:B------:R-:W-:Y:S02]  /*2f6b0*/  IMAD.MOV.U32 R12, RZ, RZ, R0 ;  /* 0x000000ffff0c7224 */ /* 0x000fe400078e0000 */
[----:B------:R-:W-:-:S07]  /*2f6c0*/  IMAD.MOV.U32 R40, RZ, RZ, R14 ;  /* 0x000000ffff287224 */ /* 0x000fce00078e000e */
[----:B------:R-:W-:Y:S05]  /*2f6d0*/  WARPSYNC.COLLECTIVE R15, `(.L_x_5365) ;  /* 0x000000000f087348 */ /* 0x000fea0003c00000 */
[----:B------:R0:W1:Y:S02]  /*2f6e0*/  SHFL.IDX P6, R14, R13, R12, R11 ;  /* 0x0000000c0d0e7389 */ /* 0x00006400000c000b */
[----:B01----:R-:W-:Y:S01]  /*2f6f0*/  ENDCOLLECTIVE ;  /* 0x000000000000791b */ /* 0x003fe20003800000 */
.L_x_5365:
[----:B------:R-:W-:Y:S02]  /*2f700*/  IMAD.MOV.U32 R13, RZ, RZ, R42 ;  /* 0x000000ffff0d7224 */ /* 0x000fe400078e002a */
[----:B------:R-:W-:Y:S02]  /*2f710*/  IMAD.MOV.U32 R12, RZ, RZ, R3 ;  /* 0x000000ffff0c7224 */ /* 0x000fe400078e0003 */
[----:B------:R-:W-:-:S07]  /*2f720*/  IMAD.MOV.U32 R31, RZ, RZ, R14 ;  /* 0x000000ffff1f7224 */ /* 0x000fce00078e000e */
[----:B------:R-:W-:Y:S05]  /*2f730*/  WARPSYNC.COLLECTIVE R15, `(.L_x_5366) ;  /* 0x000000000f087348 */ /* 0x000fea0003c00000 */
[----:B------:R0:W1:Y:S02]  /*2f740*/  SHFL.IDX P6, R14, R13, R12, R11 ;  /* 0x0000000c0d0e7389 */ /* 0x00006400000c000b */
[----:B01----:R-:W-:Y:S01]  /*2f750*/  ENDCOLLECTIVE ;  /* 0x000000000000791b */ /* 0x003fe20003800000 */
.L_x_5366:
[----:B------:R-:W-:Y:S01]  /*2f760*/  IMAD.MOV.U32 R13, RZ, RZ, R33 ;  /* 0x000000ffff0d7224 */ /* 0x000fe200078e0021 */
[----:B------:R-:W-:Y:S01]  /*2f770*/  MOV R12, R0 ;  /* 0x00000000000c7202 */ /* 0x000fe20000000f00 */
[----:B------:R-:W-:-:S07]  /*2f780*/  IMAD.MOV.U32 R42, RZ, RZ, R14 ;  /* 0x000000ffff2a7224 */ /* 0x000fce00078e000e */
[----:B------:R-:W-:Y:S05]  /*2f790*/  WARPSYNC.COLLECTIVE R15, `(.L_x_5367) ;  /* 0x000000000f087348 */ /* 0x000fea0003c00000 */
[----:B------:R0:W1:Y:S02]  /*2f7a0*/  SHFL.IDX P6, R14, R13, R12, R11 ;  /* 0x0000000c0d0e7389 */ /* 0x00006400000c000b */
[----:B01----:R-:W-:Y:S01]  /*2f7b0*/  ENDCOLLECTIVE ;  /* 0x000000000000791b */ /* 0x003fe20003800000 */
.L_x_5367:
[----:B------:R-:W-:Y:S02]  /*2f7c0*/  IMAD.MOV.U32 R13, RZ, RZ, R44 ;  /* 0x000000ffff0d7224 */ /* 0x000fe400078e002c */
[----:B------:R-:W-:Y:S02]  /*2f7d0*/  IMAD.MOV.U32 R12, RZ, RZ, R3 ;  /* 0x000000ffff0c7224 */ /* 0x000fe400078e0003 */
[----:B------:R-:W-:-:S07]  /*2f7e0*/  IMAD.MOV.U32 R33, RZ, RZ, R14 ;  /* 0x000000ffff217224 */ /* 0x000fce00078e000e */
[----:B------:R-:W-:Y:S05]  /*2f7f0*/  WARPSYNC.COLLECTIVE R15, `(.L_x_5368) ;  /* 0x000000000f087348 */ /* 0x000fea0003c00000 */
[----:B------:R0:W1:Y:S02]  /*2f800*/  SHFL.IDX P6, R14, R13, R12, R11 ;  /* 0x0000000c0d0e7389 */ /* 0x00006400000c000b */
[----:B01----:R-:W-:Y:S01]  /*2f810*/  ENDCOLLECTIVE ;  /* 0x000000000000791b */ /* 0x003fe20003800000 */
.L_x_5368:
[----:B------:R-:W-:Y:S02]  /*2f820*/  IMAD.MOV.U32 R13, RZ, RZ, R35 ;  /* 0x000000ffff0d7224 */ /* 0x000fe400078e0023 */
[----:B------:R-:W-:Y:S02]  /*2f830*/  IMAD.MOV.U32 R12, RZ, RZ, R0 ;  /* 0x000000ffff0c7224 */ /* 0x000fe400078e0000 */
[----:B------:R-:W-:-:S07]  /*2f840*/  IMAD.MOV.U32 R44, RZ, RZ, R14 ;  /* 0x000000ffff2c7224 */ /* 0x000fce00078e000e */
[----:B------:R-:W-:Y:S05]  /*2f850*/  WARPSYNC.COLLECTIVE R15, `(.L_x_5369) ;  /* 0x000000000f087348 */ /* 0x000fea0003c00000 */
[----:B------:R0:W1:Y:S02]  /*2f860*/  SHFL.IDX P6, R14, R13, R12, R11 ;  /* 0x0000000c0d0e7389 */ /* 0x00006400000c000b */
[----:B01----:R-:W-:Y:S01]  /*2f870*/  ENDCOLLECTIVE ;  /* 0x000000000000791b */ /* 0x003fe20003800000 */
.L_x_5369:
[----:B------:R-:W-:Y:S02]  /*2f880*/  IMAD.MOV.U32 R13, RZ, RZ, R46 ;  /* 0x000000ffff0d7224 */ /* 0x000fe400078e002e */
[----:B------:R-:W-:Y:S01]  /*2f890*/  IMAD.MOV.U32 R12, RZ, RZ, R3 ;  /* 0x000000ffff0c7224 */ /* 0x000fe200078e0003 */
[----:B------:R-:W-:-:S07]  /*2f8a0*/  MOV R35, R14 ;  /* 0x0000000e00237202 */ /* 0x000fce0000000f00 */
[----:B------:R-:W-:Y:S05]  /*2f8b0*/  WARPSYNC.COLLECTIVE R15, `(.L_x_5370) ;  /* 0x000000000f087348 */ /* 0x000fea0003c00000 */
[----:B------:R0:W1:Y:S02]  /*2f8c0*/  SHFL.IDX P6, R14, R13, R12, R11 ;  /* 0x0000000c0d0e7389 */ /* 0x00006400000c000b */
[----:B01----:R-:W-:Y:S01]  /*2f8d0*/  ENDCOLLECTIVE ;  /* 0x000000000000791b */ /* 0x003fe20003800000 */
.L_x_5370:
[----:B------:R-:W-:Y:S02]  /*2f8e0*/  IMAD.MOV.U32 R13, RZ, RZ, R37 ;  /* 0x000000ffff0d7224 */ /* 0x000fe400078e0025 */
[----:B------:R-:W-:Y:S02]  /*2f8f0*/  IMAD.MOV.U32 R12, RZ, RZ, R0 ;  /* 0x000000ffff0c7224 */ /* 0x000fe400078e0000 */
[----:B------:R-:W-:-:S07]  /*2f900*/  IMAD.MOV.U32 R46, RZ, RZ, R14 ;  /* 0x000000ffff2e7224 */ /* 0x000fce00078e000e */
[----:B------:R-:W-:Y:S05]  /*2f910*/  WARPSYNC.COLLECTIVE R15, `(.L_x_5371) ;  /* 0x000000000f087348 */ /* 0x000fea0003c00000 */
[----:B------:R0:W1:Y:S02]  /*2f920*/  SHFL.IDX P6, R14, R13, R12, R11 ;  /* 0x0000000c0d0e7389 */ /* 0x00006400000c000b */
[----:B01----:R-:W-:Y:S01]  /*2f930*/  ENDCOLLECTIVE ;  /* 0x000000000000791b */ /* 0x003fe20003800000 */
.L_x_5371:
[----:B------:R-:W-:Y:S01]  /*2f940*/  MOV R13, R48 ;  /* 0x00000030000d7202 */ /* 0x000fe20000000f00 */
[----:B------:R-:W-:Y:S01]  /*2f950*/  IMAD.MOV.U32 R12, RZ, RZ, R3 ;  /* 0x000000ffff0c7224 */ /* 0x000fe200078e0003 */
[----:B------:R-:W-:Y:S01]  /*2f960*/  SEL R48, R33, R44, P0 ;  /* 0x0000002c21307207 */ /* 0x000fe20000000000 */
[----:B------:R-:W-:-:S07]  /*2f970*/  IMAD.MOV.U32 R37, RZ, RZ, R14 ;  /* 0x000000ffff257224 */ /* 0x000fce00078e000e */
[----:B------:R-:W-:Y:S05]  /*2f980*/  WARPSYNC.COLLECTIVE R15, `(.L_x_5372) ;  /* 0x000000000f087348 */ /* 0x000fea0003c00000 */
[----:B------:R0:W1:Y:S02]  /*2f990*/  SHFL.IDX P6, R14, R13, R12, R11 ;  /* 0x0000000c0d0e7389 */ /* 0x00006400000c000b */
[----:B01----:R-:W-:Y:S01]  /*2f9a0*/  ENDCOLLECTIVE ;  /* 0x000000000000791b */ /* 0x003fe20003800000 */
.L_x_5372:
[----:B------:R-:W-:Y:S02]  /*2f9b0*/  IMAD.MOV.U32 R13, RZ, RZ, R39 ;  /* 0x000000ffff0d7224 */ /* 0x000fe400078e0027 */
[----:B------:R-:W-:Y:S02]  /*2f9c0*/  IMAD.MOV.U32 R12, RZ, RZ, R0 ;  /* 0x000000ffff0c7224 */ /* 0x000fe400078e0000 */
[----:B------:R-:W-:-:S07]  /*2f9d0*/  IMAD.MOV.U32 R58, RZ, RZ, R14 ;  /* 0x000000ffff3a7224 */ /* 0x000fce00078e000e */
[----:B------:R-:W-:Y:S05]  /*2f9e0*/  WARPSYNC.COLLECTIVE R15, `(.L_x_5373) ;  /* 0x000000000f087348 */ /* 0x000fea0003c00000 */
[----:B------:R0:W1:Y:S02]  /*2f9f0*/  SHFL.IDX P6, R14, R13, R12, R11 ;  /* 0x0000000c0d0e7389 */ /* 0x00006400000c000b */
[----:B01----:R-:W-:Y:S01]  /*2fa00*/  ENDCOLLECTIVE ;  /* 0x000000000000791b */ /* 0x003fe20003800000 */
.L_x_5373:
        /* <DEDUP_REMOVED lines=9> */
.L_x_5374:
[----:B------:R-:W-:Y:S02]  /*2faa0*/  IMAD.MOV.U32 R13, RZ, RZ, R41 ;  /* 0x000000ffff0d7224 */ /* 0x000fe400078e0029 */
[----:B------:R-:W-:Y:S02]  /*2fab0*/  IMAD.MOV.U32 R12, RZ, RZ, R0 ;  /* 0x000000ffff0c7224 */ /* 0x000fe400078e0000 */
[----:B------:R-:W-:-:S07]  /*2fac0*/  IMAD.MOV.U32 R39, RZ, RZ, R14 ;  /* 0x000000ffff277224 */ /* 0x000fce00078e000e */
[----:B------:R-:W-:Y:S05]  /*2fad0*/  WARPSYNC.COLLECTIVE R15, `(.L_x_5375) ;  /* 0x000000000f087348 */ /* 0x000fea0003c00000 */
[----:B------:R0:W1:Y:S02]  /*2fae0*/  SHFL.IDX P6, R14, R13, R12, R11 ;  /* 0x0000000c0d0e7389 */ /* 0x00006400000c000b */
[----:B01----:R-:W-:Y:S01]  /*2faf0*/  ENDCOLLECTIVE ;  /* 0x000000000000791b */ /* 0x003fe20003800000 */
.L_x_5375:
[----:B------:R-:W-:Y:S02]  /*2fb00*/  IMAD.MOV.U32 R13, RZ, RZ, R54 ;  /* 0x000000ffff0d7224 */ /* 0x000fe400078e0036 */
[----:B------:R-:W-:Y:S02]  /*2fb10*/  IMAD.MOV.U32 R12, RZ, RZ, R3 ;  /* 0x000000ffff0c7224 */ /* 0x000fe400078e0003 */
[----:B------:R-:W-:-:S07]  /*2fb20*/  IMAD.MOV.U32 R41, RZ, RZ, R14 ;  /* 0x000000ffff297224 */ /* 0x000fce00078e000e */
[----:B------:R-:W-:Y:S05]  /*2fb30*/  WARPSYNC.COLLECTIVE R15, `(.L_x_5376) ;  /* 0x000000000f087348 */ /* 0x000fea0003c00000 */
[----:B------:R0:W1:Y:S02]  /*2fb40*/  SHFL.IDX P6, R14, R13, R12, R11 ;  /* 0x0000000c0d0e7389 */ /* 0x00006400000c000b */
[----:B01----:R-:W-:Y:S01]  /*2fb50*/  ENDCOLLECTIVE ;  /* 0x000000000000791b */ /* 0x003fe20003800000 */
.L_x_5376:
[----:B------:R-:W-:Y:S02]  /*2fb60*/  IMAD.MOV.U32 R13, RZ, RZ, R43 ;  /* 0x000000ffff0d7224 */ /* 0x000fe400078e002b */
[----:B------:R-:W-:Y:S01]  /*2fb70*/  IMAD.MOV.U32 R12, RZ, RZ, R0 ;  /* 0x000000ffff0c7224 */ /* 0x000fe200078e0000 */
[----:B------:R-:W-:-:S07]  /*2fb80*/  MOV R54, R14 ;  /* 0x0000000e00367202 */ /* 0x000fce0000000f00 */
[----:B------:R-:W-:Y:S05]  /*2fb90*/  WARPSYNC.COLLECTIVE R15, `(.L_x_5377) ;  /* 0x000000000f087348 */ /* 0x000fea0003c00000 */
[----:B------:R0:W1:Y:S02]  /*2fba0*/  SHFL.IDX P6, R14, R13, R12, R11 ;  /* 0x0000000c0d0e7389 */ /* 0x00006400000c000b */
[----:B01----:R-:W-:Y:S01]  /*2fbb0*/  ENDCOLLECTIVE ;  /* 0x000000000000791b */ /* 0x003fe20003800000 */
.L_x_5377:
        /* <DEDUP_REMOVED lines=10> */
.L_x_5378:
[----:B------:R-:W-:Y:S01]  /*2fc60*/  MOV R13, R45 ;  /* 0x0000002d000d7202 */ /* 0x000fe20000000f00 */
[----:B------:R-:W-:Y:S02]  /*2fc70*/  IMAD.MOV.U32 R12, RZ, RZ, R0 ;  /* 0x000000ffff0c7224 */ /* 0x000fe400078e0000 */
[----:B------:R-:W-:-:S07]  /*2fc80*/  IMAD.MOV.U32 R2, RZ, RZ, R14 ;  /* 0x000000ffff027224 */ /* 0x000fce00078e000e */
[----:B------:R-:W-:Y:S05]  /*2fc90*/  WARPSYNC.COLLECTIVE R15, `(.L_x_5379) ;  /* 0x000000000f087348 */ /* 0x000fea0003c00000 */
[----:B------:R0:W1:Y:S02]  /*2fca0*/  SHFL.IDX P6, R14, R13, R12, R11 ;  /* 0x0000000c0d0e7389 */ /* 0x00006400000c000b */
[----:B01----:R-:W-:Y:S01]  /*2fcb0*/  ENDCOLLECTIVE ;  /* 0x000000000000791b */ /* 0x003fe20003800000 */
.L_x_5379:
        /* <DEDUP_REMOVED lines=9> */
.L_x_5380:
[----:B------:R-:W-:Y:S01]  /*2fd50*/  IMAD.MOV.U32 R13, RZ, RZ, R47 ;  /* 0x000000ffff0d7224 */ /* 0x000fe200078e002f */
[----:B------:R-:W-:Y:S01]  /*2fd60*/  MOV R12, R0 ;  /* 0x00000000000c7202 */ /* 0x000fe20000000f00 */
[----:B------:R-:W-:-:S07]  /*2fd70*/  IMAD.MOV.U32 R20, RZ, RZ, R14 ;  /* 0x000000ffff147224 */ /* 0x000fce00078e000e */
[----:B------:R-:W-:Y:S05]  /*2fd80*/  WARPSYNC.COLLECTIVE R15, `(.L_x_5381) ;  /* 0x000000000f087348 */ /* 0x000fea0003c00000 */
[----:B------:R0:W1:Y:S02]  /*2fd90*/  SHFL.IDX P6, R14, R13, R12, R11 ;  /* 0x0000000c0d0e7389 */ /* 0x00006400000c000b */
[----:B01----:R-:W-:Y:S01]  /*2fda0*/  ENDCOLLECTIVE ;  /* 0x000000000000791b */ /* 0x003fe20003800000 */
.L_x_5381:
        /* <DEDUP_REMOVED lines=8> */
.L_x_5382:
[----:B------:R-:W-:Y:S02]  /*2fe30*/  IMAD.MOV.U32 R13, RZ, RZ, R49 ;  /* 0x000000ffff0d7224 */ /* 0x000fe400078e0031 */
[----:B------:R-:W-:Y:S02]  /*2fe40*/  IMAD.MOV.U32 R12, RZ, RZ, R0 ;  /* 0x000000ffff0c7224 */ /* 0x000fe400078e0000 */
[----:B------:R-:W-:-:S07]  /*2fe50*/  IMAD.MOV.U32 R64, RZ, RZ, R14 ;  /* 0x000000ffff407224 */ /* 0x000fce00078e000e */
[----:B------:R-:W-:Y:S05]  /*2fe60*/  WARPSYNC.COLLECTIVE R15, `(.L_x_5383) ;  /* 0x000000000f087348 */ /* 0x000fea0003c00000 */
[----:B------:R0:W1:Y:S02]  /*2fe70*/  SHFL.IDX P6, R14, R13, R12, R11 ;  /* 0x0000000c0d0e7389 */ /* 0x00006400000c000b */
[----:B01----:R-:W-:Y:S01]  /*2fe80*/  ENDCOLLECTIVE ;  /* 0x000000000000791b */ /* 0x003fe20003800000 */
.L_x_5383:
[----:B------:R-:W-:Y:S02]  /*2fe90*/  IMAD.MOV.U32 R13, RZ, RZ, R66 ;  /* 0x000000ffff0d7224 */ /* 0x000fe400078e0042 */
[----:B------:R-:W-:Y:S01]  /*2fea0*/  IMAD.MOV.U32 R12, RZ, RZ, R3 ;  /* 0x000000ffff0c7224 */ /* 0x000fe200078e0003 */
[----:B------:R-:W-:-:S07]  /*2feb0*/  MOV R49, R14 ;  /* 0x0000000e00317202 */ /* 0x000fce0000000f00 */
[----:B------:R-:W-:Y:S05]  /*2fec0*/  WARPSYNC.COLLECTIVE R15, `(.L_x_5384) ;  /* 0x000000000f087348 */ /* 0x000fea0003c00000 */
[----:B------:R0:W1:Y:S02]  /*2fed0*/  SHFL.IDX P6, R14, R13, R12, R11 ;  /* 0x0000000c0d0e7389 */ /* 0x00006400000c000b */
[----:B01----:R-:W-:Y:S01]  /*2fee0*/  ENDCOLLECTIVE ;  /* 0x000000000000791b */ /* 0x003fe20003800000 */
.L_x_5384:
[----:B------:R-:W-:Y:S02]  /*2fef0*/  IMAD.MOV.U32 R13, RZ, RZ, R51 ;  /* 0x000000ffff0d7224 */ /* 0x000fe400078e0033 */
[----:B------:R-:W-:Y:S02]  /*2ff00*/  IMAD.MOV.U32 R12, RZ, RZ, R0 ;  /* 0x000000ffff0c7224 */ /* 0x000fe400078e0000 */
[----:B------:R-:W-:-:S07]  /*2ff10*/  IMAD.MOV.U32 R66, RZ, RZ, R14 ;  /* 0x000000ffff427224 */ /* 0x000fce00078e000e */
[----:B------:R-:W-:Y:S05]  /*2ff20*/  WARPSYNC.COLLECTIVE R15, `(.L_x_5385) ;  /* 0x000000000f087348 */ /* 0x000fea0003c00000 */
[----:B------:R0:W1:Y:S02]  /*2ff30*/  SHFL.IDX P6, R14, R13, R12, R11 ;  /* 0x0000000c0d0e7389 */ /* 0x00006400000c000b */
[----:B01----:R-:W-:Y:S01]  /*2ff40*/  ENDCOLLECTIVE ;  /* 0x000000000000791b */ /* 0x003fe20003800000 */
.L_x_5385:
        /* <DEDUP_REMOVED lines=8> */
.L_x_5386:
[----:B------:R-:W-:Y:S02]  /*2ffd0*/  IMAD.MOV.U32 R13, RZ, RZ, R55 ;  /* 0x000000ffff0d7224 */ /* 0x000fe400078e0037 */
[----:B------:R-:W-:Y:S02]  /*2ffe0*/  IMAD.MOV.U32 R12, RZ, RZ, R0 ;  /* 0x000000ffff0c7224 */ /* 0x000fe400078e0000 */
[----:B------:R-:W-:-:S07]  /*2fff0*/  IMAD.MOV.U32 R68, RZ, RZ, R14 ;  /* 0x000000ffff447224 */ /* 0x000fce00078e000e */
[----:B------:R-:W-:Y:S05]  /*30000*/  WARPSYNC.COLLECTIVE R15, `(.L_x_5387) ;  /* 0x000000000f087348 */ /* 0x000fea0003c00000 */
[----:B------:R0:W1:Y:S02]  /*30010*/  SHFL.IDX P6, R14, R13, R12, R11 ;  /* 0x0000000c0d0e7389 */ /* 0x00006400000c000b */
[----:B01----:R-:W-:Y:S01]  /*30020*/  ENDCOLLECTIVE ;  /* 0x000000000000791b */ /* 0x003fe20003800000 */
.L_x_5387:
        /* <DEDUP_REMOVED lines=8> */
.L_x_5388:
[----:B------:R-:W-:Y:S02]  /*300b0*/  IMAD.MOV.U32 R13, RZ, RZ, R57 ;  /* 0x000000ffff0d7224 */ /* 0x000fe400078e0039 */
[----:B------:R-:W-:Y:S02]  /*300c0*/  IMAD.MOV.U32 R12, RZ, RZ, R0 ;  /* 0x000000ffff0c7224 */ /* 0x000fe400078e0000 */
[----:B------:R-:W-:-:S07]  /*300d0*/  IMAD.MOV.U32 R70, RZ, RZ, R14 ;  /* 0x000000ffff467224 */ /* 0x000fce00078e000e */
[----:B------:R-:W-:Y:S05]  /*300e0*/  WARPSYNC.COLLECTIVE R15, `(.L_x_5389) ;  /* 0x000000000f087348 */ /* 0x000fea0003c00000 */
[----:B------:R0:W1:Y:S02]  /*300f0*/  SHFL.IDX P6, R14, R13, R12, R11 ;  /* 0x0000000c0d0e7389 */ /* 0x00006400000c000b */
[----:B01----:R-:W-:Y:S01]  /*30100*/  ENDCOLLECTIVE ;  /* 0x000000000000791b */ /* 0x003fe20003800000 */
.L_x_5389:
[----:B------:R-:W-:Y:S02]  /*30110*/  IMAD.MOV.U32 R13, RZ, RZ, R72 ;  /* 0x000000ffff0d7224 */ /* 0x000fe400078e0048 */
[----:B------:R-:W-:Y:S02]  /*30120*/  IMAD.MOV.U32 R12, RZ, RZ, R3 ;  /* 0x000000ffff0c7224 */ /* 0x000fe400078e0003 */
[----:B------:R-:W-:-:S07]  /*30130*/  IMAD.MOV.U32 R57, RZ, RZ, R14 ;  /* 0x000000ffff397224 */ /* 0x000fce00078e000e */
[----:B------:R-:W-:Y:S05]  /*30140*/  WARPSYNC.COLLECTIVE R15, `(.L_x_5390) ;  /* 0x000000000f087348 */ /* 0x000fea0003c00000 */
[----:B------:R0:W1:Y:S02]  /*30150*/  SHFL.IDX P6, R14, R13, R12, R11 ;  /* 0x0000000c0d0e7389 */ /* 0x00006400000c000b */
[----:B01----:R-:W-:Y:S01]  /*30160*/  ENDCOLLECTIVE ;  /* 0x000000000000791b */ /* 0x003fe20003800000 */
.L_x_5390:
[----:B------:R-:W-:Y:S02]  /*30170*/  IMAD.MOV.U32 R13, RZ, RZ, R59 ;  /* 0x000000ffff0d7224 */ /* 0x000fe400078e003b */
[----:B------:R-:W-:Y:S01]  /*30180*/  IMAD.MOV.U32 R12, RZ, RZ, R0 ;  /* 0x000000ffff0c7224 */ /* 0x000fe200078e0000 */
[----:B------:R-:W-:-:S07]  /*30190*/  MOV R72, R14 ;  /* 0x0000000e00487202 */ /* 0x000fce0000000f00 */
[----:B------:R-:W-:Y:S05]  /*301a0*/  WARPSYNC.COLLECTIVE R15, `(.L_x_5391) ;  /* 0x000000000f087348 */ /* 0x000fea0003c00000 */
[----:B------:R0:W1:Y:S02]  /*301b0*/  SHFL.IDX P6, R14, R13, R12, R11 ;  /* 0x0000000c0d0e7389 */ /* 0x00006400000c000b */
[----:B01----:R-:W-:Y:S01]  /*301c0*/  ENDCOLLECTIVE ;  /* 0x000000000000791b */ /* 0x003fe20003800000 */
.L_x_5391:
[----:B------:R-:W-:Y:S01]  /*301d0*/  SEL R41, R57, R72, P0 ;  /* 0x0000004839297207 */ /* 0x000fe20000000000 */
[----:B------:R-:W-:Y:S02]  /*301e0*/  IMAD.MOV.U32 R13, RZ, RZ, R74 ;  /* 0x000000ffff0d7224 */ /* 0x000fe400078e004a */
[----:B------:R-:W-:Y:S02]  /*301f0*/  IMAD.MOV.U32 R12, RZ, RZ, R3 ;  /* 0x000000ffff0c7224 */ /* 0x000fe400078e0003 */
[----:B------:R-:W-:-:S07]  /*30200*/  IMAD.MOV.U32 R59, RZ, RZ, R14 ;  /* 0x000000ffff3b7224 */ /* 0x000fce00078e000e */
[----:B------:R-:W-:Y:S05]  /*30210*/  WARPSYNC.COLLECTIVE R15, `(.L_x_5392) ;  /* 0x000000000f087348 */ /* 0x000fea0003c00000 */
[----:B------:R0:W1:Y:S02]  /*30220*/  SHFL.IDX P6, R14, R13, R12, R11 ;  /* 0x0000000c0d0e7389 */ /* 0x00006400000c000b */
[----:B01----:R-:W-:Y:S01]  /*30230*/  ENDCOLLECTIVE ;  /* 0x000000000000791b */ /* 0x003fe20003800000 */
.L_x_5392:
[----:B------:R-:W-:Y:S01]  /*30240*/  MOV R13, R61 ;  /* 0x0000003d000d7202 */ /* 0x000fe20000000f00 */
[----:B------:R-:W-:Y:S02]  /*30250*/  IMAD.MOV.U32 R12, RZ, RZ, R0 ;  /* 0x000000ffff0c7224 */ /* 0x000fe400078e0000 */
[----:B------:R-:W-:-:S07]  /*30260*/  IMAD.MOV.U32 R74, RZ, RZ, R14 ;  /* 0x000000ffff4a7224 */ /* 0x000fce00078e000e */
[----:B------:R-:W-:Y:S05]  /*30270*/  WARPSYNC.COLLECTIVE R15, `(.L_x_5393) ;  /* 0x000000000f087348 */ /* 0x000fea0003c00000 */
[----:B------:R0:W1:Y:S02]  /*30280*/  SHFL.IDX P6, R14, R13, R12, R11 ;  /* 0x0000000c0d0e7389 */ /* 0x00006400000c000b */
[----:B01----:R-:W-:Y:S01]  /*30290*/  ENDCOLLECTIVE ;  /* 0x000000000000791b */ /* 0x003fe20003800000 */
.L_x_5393:
        /* <DEDUP_REMOVED lines=8> */
.L_x_5394:
[----:B------:R-:W-:Y:S01]  /*30320*/  IMAD.MOV.U32 R13, RZ, RZ, R63 ;  /* 0x000000ffff0d7224 */ /* 0x000fe200078e003f */
[----:B------:R-:W-:Y:S01]  /*30330*/  MOV R12, R0 ;  /* 0x00000000000c7202 */ /* 0x000fe20000000f00 */
[----:B------:R-:W-:-:S07]  /*30340*/  IMAD.MOV.U32 R76, RZ, RZ, R14 ;  /* 0x000000ffff4c7224 */ /* 0x000fce00078e000e */
[----:B------:R-:W-:Y:S05]  /*30350*/  WARPSYNC.COLLECTIVE R15, `(.L_x_5395) ;  /* 0x000000000f087348 */ /* 0x000fea0003c00000 */
[----:B------:R0:W1:Y:S02]  /*30360*/  SHFL.IDX P6, R14, R13, R12, R11 ;  /* 0x0000000c0d0e7389 */ /* 0x00006400000c000b */
[----:B01----:R-:W-:Y:S01]  /*30370*/  ENDCOLLECTIVE ;  /* 0x000000000000791b */ /* 0x003fe20003800000 */
.L_x_5395:
[----:B------:R-:W-:Y:S01]  /*30380*/  SEL R45, R61, R76, P0 ;  /* 0x0000004c3d2d7207 */ /* 0x000fe20000000000 */
[----:B------:R-:W-:Y:S02]  /*30390*/  IMAD.MOV.U32 R13, RZ, RZ, R78 ;  /* 0x000000ffff0d7224 */ /* 0x000fe400078e004e */
[----:B------:R-:W-:Y:S02]  /*303a0*/  IMAD.MOV.U32 R12, RZ, RZ, R3 ;  /* 0x000000ffff0c7224 */ /* 0x000fe400078e0003 */
[----:B------:R-:W-:-:S07]  /*303b0*/  IMAD.MOV.U32 R63, RZ, RZ, R14 ;  /* 0x000000ffff3f7224 */ /* 0x000fce00078e000e */
[----:B------:R-:W-:Y:S05]  /*303c0*/  WARPSYNC.COLLECTIVE R15, `(.L_x_5396) ;  /* 0x000000000f087348 */ /* 0x000fea0003c00000 */
[----:B------:R0:W1:Y:S02]  /*303d0*/  SHFL.IDX P6, R14, R13, R12, R11 ;  /* 0x0000000c0d0e7389 */ /* 0x00006400000c000b */
[----:B01----:R-:W-:Y:S01]  /*303e0*/  ENDCOLLECTIVE ;  /* 0x000000000000791b */ /* 0x003fe20003800000 */
.L_x_5396:
[----:B------:R-:W-:Y:S02]  /*303f0*/  IMAD.MOV.U32 R13, RZ, RZ, R65 ;  /* 0x000000ffff0d7224 */ /* 0x000fe400078e0041 */
[----:B------:R-:W-:Y:S02]  /*30400*/  IMAD.MOV.U32 R12, RZ, RZ, R0 ;  /* 0x000000ffff0c7224 */ /* 0x000fe400078e0000 */
[----:B------:R-:W-:Y:S02]  /*30410*/  IMAD.MOV.U32 R0, RZ, RZ, RZ ;  /* 0x000000ffff007224 */ /* 0x000fe400078e00ff */
[----:B------:R-:W-:-:S07]  /*30420*/  IMAD.MOV.U32 R78, RZ, RZ, R14 ;  /* 0x000000ffff4e7224 */ /* 0x000fce00078e000e */
[----:B------:R-:W-:Y:S05]  /*30430*/  WARPSYNC.COLLECTIVE R15, `(.L_x_5397) ;  /* 0x000000000f087348 */ /* 0x000fea0003c00000 */
[----:B------:R0:W1:Y:S02]  /*30440*/  SHFL.IDX P6, R14, R13, R12, R11 ;  /* 0x0000000c0d0e7389 */ /* 0x00006400000c000b */
[----:B01----:R-:W-:Y:S01]  /*30450*/  ENDCOLLECTIVE ;  /* 0x000000000000791b */ /* 0x003fe20003800000 */
.L_x_5397:
[----:B------:R-:W-:Y:S01]  /*30460*/  SEL R59, R78, R63, P0 ;  /* 0x0000003f4e3b7207 */ /* 0x000fe20000000000 */
[----:B------:R-:W-:Y:S02]  /*30470*/  IMAD.MOV.U32 R13, RZ, RZ, R80 ;  /* 0x000000ffff0d7224 */ /* 0x000fe400078e0050 */
[----:B------:R-:W-:Y:S01]  /*30480*/  IMAD.MOV.U32 R12, RZ, RZ, R3 ;  /* 0x000000ffff0c7224 */ /* 0x000fe200078e0003 */
[----:B------:R-:W-:-:S07]  /*30490*/  MOV R65, R14 ;  /* 0x0000000e00417202 */ /* 0x000fce0000000f00 */
[----:B------:R-:W-:Y:S05]  /*304a0*/  WARPSYNC.COLLECTIVE R15, `(.L_x_5398) ;  /* 0x000000000f087348 */ /* 0x000fea0003c00000 */
[----:B------:R0:W1:Y:S02]  /*304b0*/  SHFL.IDX P6, R14, R13, R12, R11 ;  /* 0x0000000c0d0e7389 */ /* 0x00006400000c000b */
[----:B01----:R-:W-:Y:S01]  /*304c0*/  ENDCOLLECTIVE ;  /* 0x000000000000791b */ /* 0x003fe20003800000 */
.L_x_5398:
        /* <DEDUP_REMOVED lines=14> */
.L_x_5198:
        /* <DEDUP_REMOVED lines=11> */
.L_x_5401:
[----:B------:R-:W-:Y:S05]  /*30660*/  BSYNC B1 ;  /* 0x0000000000017941 */ /* 0x000fea0003800000 */
.L_x_5400:
[----:B------:R-:W-:Y:S05]  /*30670*/  BRA `(.L_x_5402) ;  /* 0xffffff7400b87947 */ /* 0x000fea000383ffff */
.L_x_5200:
[----:B------:R-:W-:Y:S01]  /*30680*/  BSSY B1, `(.L_x_5403) ;  /* 0x0000006000017945 */ /* 0x000fe20003800000 */
[----:B------:R-:W-:-:S07]  /*30690*/  IMAD.MOV.U32 R15, RZ, RZ, -0x1 ;  /* 0xffffffffff0f7424 */ /* 0x000fce00078e00ff */
[----:B0-----:R-:W-:Y:S05]  /*306a0*/  WARPSYNC.COLLECTIVE R15, `(.L_x_5404) ;  /* 0x000000000f0c7348 */ /* 0x001fea0003c00000 */
[----:B------:R-:W-:Y:S02]  /*306b0*/  ELECT P6, UR62, PT ;  /* 0x00000000003e782f */ /* 0x000fe400038c0000 */
[----:B------:R-:W-:Y:S01]  /*306c0*/  MOV R14, UR62 ;  /* 0x0000003e000e7c02 */ /* 0x000fe20008000f00 */
[----:B0-----:R-:W-:Y:S10]  /*306d0*/  ENDCOLLECTIVE ;  /* 0x000000000000791b */ /* 0x001ff40003800000 */
.L_x_5404:
[----:B------:R-:W-:Y:S05]  /*306e0*/  BSYNC B1 ;  /* 0x0000000000017941 */ /* 0x000fea0003800000 */
.L_x_5403:
[----:B------:R-:W-:Y:S05]  /*306f0*/  BRA `(.L_x_5199) ;  /* 0xffffff7400b07947 */ /* 0x000fea000383ffff */
.L_x_5202:
[----:B0-----:R0:W1:Y:S02]  /*30700*/  SYNCS.PHASECHK.TRANS64.TRYWAIT P0, [R11+URZ+0x33420], R5 ;  /* 0x033420050b0075a7 */ /* 0x001064000800017f */
[----:B-1----:R-:W-:Y:S05]  /*30710*/  @!P0 NANOSLEEP.SYNCS 0x989680 ;  /* 0x009896800000895d */ /* 0x002fea0003900000 */
[----:B------:R-:W1:Y:S02]  /*30720*/  @!P0 SYNCS.PHASECHK.TRANS64 P0, [R11+URZ+0x33420], R5 ;  /* 0x033420050b0085a7 */ /* 0x000e64000800007f */
[----:B-1----:R-:W-:Y:S05]  /*30730*/  @!P0 BRA `(.L_x_5202) ;  /* 0xfffffffc00f08947 */ /* 0x002fea000383ffff */
[----:B------:R-:W-:Y:S05]  /*30740*/  BRA `(.L_x_5405) ;  /* 0xffffff7400cc7947 */ /* 0x000fea000383ffff */
.L_x_5206:
[----:B-1----:R1:W2:Y:S02]  /*30750*/  SYNCS.PHASECHK.TRANS64.TRYWAIT P0, [R7+URZ+0x334a0], R10 ;  /* 0x0334a00a070075a7 */ /* 0x0022a4000800017f */
[----:B--2---:R-:W-:Y:S05]  /*30760*/  @!P0 NANOSLEEP.SYNCS 0x989680 ;  /* 0x009896800000895d */ /* 0x004fea0003900000 */
[----:B------:R-:W2:Y:S02]  /*30770*/  @!P0 SYNCS.PHASECHK.TRANS64 P0, [R7+URZ+0x334a0], R10 ;  /* 0x0334a00a070085a7 */ /* 0x000ea4000800007f */
[----:B--2---:R-:W-:Y:S05]  /*30780*/  @!P0 BRA `(.L_x_5206) ;  /* 0xfffffffc00f08947 */ /* 0x004fea000383ffff */
[----:B------:R-:W-:Y:S05]  /*30790*/  BRA `(.L_x_5406) ;  /* 0xffffff7400ec7947 */ /* 0x000fea000383ffff */
.L_x_5213:
[----:B0-----:R0:W2:Y:S02]  /*307a0*/  SYNCS.PHASECHK.TRANS64.TRYWAIT P0, [R7+URZ+0x334c0], R10 ;  /* 0x0334c00a070075a7 */ /* 0x0010a4000800017f */
[----:B--2---:R-:W-:Y:S05]  /*307b0*/  @!P0 NANOSLEEP.SYNCS 0x989680 ;  /* 0x009896800000895d */ /* 0x004fea0003900000 */
[----:B------:R-:W2:Y:S02]  /*307c0*/  @!P0 SYNCS.PHASECHK.TRANS64 P0, [R7+URZ+0x334c0], R10 ;  /* 0x0334c00a070085a7 */ /* 0x000ea4000800007f */
[----:B--2---:R-:W-:Y:S05]  /*307d0*/  @!P0 BRA `(.L_x_5213) ;  /* 0xfffffffc00f08947 */ /* 0x004fea000383ffff */
[----:B------:R-:W-:Y:S05]  /*307e0*/  BRA `(.L_x_5407) ;  /* 0xffffff7800ec7947 */ /* 0x000fea000383ffff */
.L_x_5222:
[----:B0-----:R0:W1:Y:S02]  /*307f0*/  SYNCS.PHASECHK.TRANS64.TRYWAIT P1, [R7+URZ+0x334a0], R6 ;  /* 0x0334a006070075a7 */ /* 0x001064000802017f */
[----:B-1----:R-:W-:Y:S05]  /*30800*/  @!P1 NANOSLEEP.SYNCS 0x989680 ;  /* 0x009896800000995d */ /* 0x002fea0003900000 */
[----:B------:R-:W1:Y:S02]  /*30810*/  @!P1 SYNCS.PHASECHK.TRANS64 P1, [R7+URZ+0x334a0], R6 ;  /* 0x0334a006070095a7 */ /* 0x000e64000802007f */
[----:B-1----:R-:W-:Y:S05]  /*30820*/  @!P1 BRA `(.L_x_5222) ;  /* 0xfffffffc00f09947 */ /* 0x002fea000383ffff */
[----:B------:R-:W-:Y:S05]  /*30830*/  BRA `(.L_x_5408) ;  /* 0xffffff8000447947 */ /* 0x000fea000383ffff */
.L_x_5229:
[----:B-1----:R1:W2:Y:S02]  /*30840*/  SYNCS.PHASECHK.TRANS64.TRYWAIT P1, [R7+URZ+0x334c0], R6 ;  /* 0x0334c006070075a7 */ /* 0x0022a4000802017f */
[----:B--2---:R-:W-:Y:S05]  /*30850*/  @!P1 NANOSLEEP.SYNCS 0x989680 ;  /* 0x009896800000995d */ /* 0x004fea0003900000 */
[----:B------:R-:W2:Y:S02]  /*30860*/  @!P1 SYNCS.PHASECHK.TRANS64 P1, [R7+URZ+0x334c0], R6 ;  /* 0x0334c006070095a7 */ /* 0x000ea4000802007f */
[----:B--2---:R-:W-:Y:S05]  /*30870*/  @!P1 BRA `(.L_x_5229) ;  /* 0xfffffffc00f09947 */ /* 0x004fea000383ffff */
[----:B------:R-:W-:Y:S05]  /*30880*/  BRA `(.L_x_5409) ;  /* 0xffffff84003c7947 */ /* 0x000fea000383ffff */
.L_x_5246:
        /* <DEDUP_REMOVED lines=11> */
.L_x_5411:
[----:B------:R-:W-:Y:S05]  /*30940*/  BSYNC B0 ;  /* 0x0000000000007941 */ /* 0x000fea0003800000 */
.L_x_5410:
[----:B------:R-:W-:Y:S05]  /*30950*/  BRA `(.L_x_5412) ;  /* 0xffffff94003c7947 */ /* 0x000fea000383ffff */
.L_x_5248:
[----:B------:R-:W-:Y:S01]  /*30960*/  BSSY B0, `(.L_x_5413) ;  /* 0x0000006000007945 */ /* 0x000fe20003800000 */
[----:B------:R-:W-:-:S07]  /*30970*/  MOV R15, 0xffffffff ;  /* 0xffffffff000f7802 */ /* 0x000fce0000000f00 */
[----:B01----:R-:W-:Y:S05]  /*30980*/  WARPSYNC.COLLECTIVE R15, `(.L_x_5414) ;  /* 0x000000000f0c7348 */ /* 0x003fea0003c00000 */
[----:B------:R-:W-:Y:S02]  /*30990*/  ELECT P6, UR62, PT ;  /* 0x00000000003e782f */ /* 0x000fe400038c0000 */
[----:B------:R-:W-:Y:S01]  /*309a0*/  MOV R14, UR62 ;  /* 0x0000003e000e7c02 */ /* 0x000fe20008000f00 */
[----:B01----:R-:W-:Y:S10]  /*309b0*/  ENDCOLLECTIVE ;  /* 0x000000000000791b */ /* 0x003ff40003800000 */
.L_x_5414:
[----:B------:R-:W-:Y:S05]  /*309c0*/  BSYNC B0 ;  /* 0x0000000000007941 */ /* 0x000fea0003800000 */
.L_x_5413:
[----:B------:R-:W-:Y:S05]  /*309d0*/  BRA `(.L_x_5415) ;  /* 0xffffff9400347947 */ /* 0x000fea000383ffff */
.L_x_5251:
[----:B0-----:R0:W1:Y:S02]  /*309e0*/  SYNCS.PHASECHK.TRANS64.TRYWAIT P2, [R4+URZ+0x33480], R7 ;  /* 0x03348007040075a7 */ /* 0x001064000804017f */
[----:B-1----:R-:W-:Y:S05]  /*309f0*/  @!P2 NANOSLEEP.SYNCS 0x989680 ;  /* 0x009896800000a95d */ /* 0x002fea0003900000 */
[----:B------:R-:W1:Y:S02]  /*30a00*/  @!P2 SYNCS.PHASECHK.TRANS64 P2, [R4+URZ+0x33480], R7 ;  /* 0x033480070400a5a7 */ /* 0x000e64000804007f */
[----:B-1----:R-:W-:Y:S05]  /*30a10*/  @!P2 BRA `(.L_x_5251) ;  /* 0xfffffffc00f0a947 */ /* 0x002fea000383ffff */
[----:B------:R-:W-:Y:S05]  /*30a20*/  BRA `(.L_x_5416) ;  /* 0xffffff9400b87947 */ /* 0x000fea000383ffff */
.L_x_5253:
[----:B-1----:R1:W2:Y:S02]  /*30a30*/  SYNCS.PHASECHK.TRANS64.TRYWAIT P2, [R4+URZ+0x33440], R7 ;  /* 0x03344007040075a7 */ /* 0x0022a4000804017f */
[----:B--2---:R-:W-:Y:S05]  /*30a40*/  @!P2 NANOSLEEP.SYNCS 0x989680 ;  /* 0x009896800000a95d */ /* 0x004fea0003900000 */
[----:B------:R-:W2:Y:S02]  /*30a50*/  @!P2 SYNCS.PHASECHK.TRANS64 P2, [R4+URZ+0x33440], R7 ;  /* 0x033440070400a5a7 */ /* 0x000ea4000804007f */
[----:B--2---:R-:W-:Y:S05]  /*30a60*/  @!P2 BRA `(.L_x_5253) ;  /* 0xfffffffc00f0a947 */ /* 0x004fea000383ffff */
[----:B------:R-:W-:Y:S05]  /*30a70*/  BRA `(.L_x_5417) ;  /* 0xffffff9800447947 */ /* 0x000fea000383ffff */
.L_x_5256:
        /* <DEDUP_REMOVED lines=8> */
.L_x_5262:
[----:B--2---:R2:W3:Y:S02]  /*30b00*/  SYNCS.PHASECHK.TRANS64.TRYWAIT P0, [R5+URZ+0x33480], R4 ;  /* 0x03348004050075a7 */ /* 0x0044e4000800017f */
[----:B---3--:R-:W-:Y:S05]  /*30b10*/  @!P0 NANOSLEEP.SYNCS 0x989680 ;  /* 0x009896800000895d */ /* 0x008fea0003900000 */
[----:B------:R-:W3:Y:S02]  /*30b20*/  @!P0 SYNCS.PHASECHK.TRANS64 P0, [R5+URZ+0x33480], R4 ;  /* 0x03348004050085a7 */ /* 0x000ee4000800007f */
[----:B---3--:R-:W-:Y:S05]  /*30b30*/  @!P0 BRA `(.L_x_5262) ;  /* 0xfffffffc00f08947 */ /* 0x008fea000383ffff */
[----:B------:R-:W-:Y:S05]  /*30b40*/  BRA `(.L_x_5419) ;  /* 0xffffffa0002c7947 */ /* 0x000fea000383ffff */
.L_x_5269:
[----:B0-----:R0:W3:Y:S02]  /*30b50*/  SYNCS.PHASECHK.TRANS64.TRYWAIT P0, [R5+URZ+0x33440], R4 ;  /* 0x03344004050075a7 */ /* 0x0010e4000800017f */
[----:B---3--:R-:W-:Y:S05]  /*30b60*/  @!P0 NANOSLEEP.SYNCS 0x989680 ;  /* 0x009896800000895d */ /* 0x008fea0003900000 */
[----:B------:R-:W3:Y:S02]  /*30b70*/  @!P0 SYNCS.PHASECHK.TRANS64 P0, [R5+URZ+0x33440], R4 ;  /* 0x03344004050085a7 */ /* 0x000ee4000800007f */
[----:B---3--:R-:W-:Y:S05]  /*30b80*/  @!P0 BRA `(.L_x_5269) ;  /* 0xfffffffc00f08947 */ /* 0x008fea000383ffff */
[----:B------:R-:W-:Y:S05]  /*30b90*/  BRA `(.L_x_5420) ;  /* 0xffffffa400387947 */ /* 0x000fea000383ffff */
.L_x_5277:
[----:B--2---:R2:W3:Y:S02]  /*30ba0*/  SYNCS.PHASECHK.TRANS64.TRYWAIT P2, [R13+URZ+0x33470], R3 ;  /* 0x033470030d0075a7 */ /* 0x0044e4000804017f */
[----:B---3--:R-:W-:Y:S05]  /*30bb0*/  @!P2 NANOSLEEP.SYNCS 0x989680 ;  /* 0x009896800000a95d */ /* 0x008fea0003900000 */
[----:B------:R-:W3:Y:S02]  /*30bc0*/  @!P2 SYNCS.PHASECHK.TRANS64 P2, [R13+URZ+0x33470], R3 ;  /* 0x033470030d00a5a7 */ /* 0x000ee4000804007f */
[----:B---3--:R-:W-:Y:S05]  /*30bd0*/  @!P2 BRA `(.L_x_5277) ;  /* 0xfffffffc00f0a947 */ /* 0x008fea000383ffff */
[----:B------:R-:W-:Y:S05]  /*30be0*/  BRA `(.L_x_5421) ;  /* 0xffffffa800587947 */ /* 0x000fea000383ffff */
.L_x_5279:
[----:B--2---:R2:W3:Y:S02]  /*30bf0*/  SYNCS.PHASECHK.TRANS64.TRYWAIT P2, [R13+URZ+0x33460], R4 ;  /* 0x033460040d0075a7 */ /* 0x0044e4000804017f */
[----:B---3--:R-:W-:Y:S05]  /*30c00*/  @!P2 NANOSLEEP.SYNCS 0x989680 ;  /* 0x009896800000a95d */ /* 0x008fea0003900000 */
[----:B------:R-:W3:Y:S02]  /*30c10*/  @!P2 SYNCS.PHASECHK.TRANS64 P2, [R13+URZ+0x33460], R4 ;  /* 0x033460040d00a5a7 */ /* 0x000ee4000804007f */
[----:B---3--:R-:W-:Y:S05]  /*30c20*/  @!P2 BRA `(.L_x_5279) ;  /* 0xfffffffc00f0a947 */ /* 0x008fea000383ffff */
[----:B------:R-:W-:Y:S05]  /*30c30*/  BRA `(.L_x_5422) ;  /* 0xffffffa800607947 */ /* 0x000fea000383ffff */
.L_x_5286:
[----:B0-----:R0:W2:Y:S02]  /*30c40*/  SYNCS.PHASECHK.TRANS64.TRYWAIT P0, [R0+URZ+0x33470], R3 ;  /* 0x03347003000075a7 */ /* 0x0010a4000800017f */
[----:B--2---:R-:W-:Y:S05]  /*30c50*/  @!P0 NANOSLEEP.SYNCS 0x989680 ;  /* 0x009896800000895d */ /* 0x004fea0003900000 */
[----:B------:R-:W2:Y:S02]  /*30c60*/  @!P0 SYNCS.PHASECHK.TRANS64 P0, [R0+URZ+0x33470], R3 ;  /* 0x03347003000085a7 */ /* 0x000ea4000800007f */
[----:B--2---:R-:W-:Y:S05]  /*30c70*/  @!P0 BRA `(.L_x_5286) ;  /* 0xfffffffc00f08947 */ /* 0x004fea000383ffff */
[----:B------:R-:W-:Y:S05]  /*30c80*/  BRA `(.L_x_5423) ;  /* 0xffffffb8004c7947 */ /* 0x000fea000383ffff */
.L_x_5288:
[----:B0-----:R0:W2:Y:S02]  /*30c90*/  SYNCS.PHASECHK.TRANS64.TRYWAIT P0, [R0+URZ+0x33460], R3 ;  /* 0x03346003000075a7 */ /* 0x0010a4000800017f */
[----:B--2---:R-:W-:Y:S05]  /*30ca0*/  @!P0 NANOSLEEP.SYNCS 0x989680 ;  /* 0x009896800000895d */ /* 0x004fea0003900000 */
[----:B------:R-:W2:Y:S02]  /*30cb0*/  @!P0 SYNCS.PHASECHK.TRANS64 P0, [R0+URZ+0x33460], R3 ;  /* 0x03346003000085a7 */ /* 0x000ea4000800007f */
[----:B--2---:R-:W-:Y:S05]  /*30cc0*/  @!P0 BRA `(.L_x_5288) ;  /* 0xfffffffc00f08947 */ /* 0x004fea000383ffff */
[----:B------:R-:W-:Y:S05]  /*30cd0*/  BRA `(.L_x_5424) ;  /* 0xffffffb800547947 */ /* 0x000fea000383ffff */
.L_x_5292:
[----:B------:R-:W-:Y:S01]  /*30ce0*/  BSSY B0, `(.L_x_5425) ;  /* 0x0000008000007945 */ /* 0x000fe20003800000 */
[----:B------:R-:W-:Y:S02]  /*30cf0*/  IMAD.MOV.U32 R13, RZ, RZ, R16 ;  /* 0x000000ffff0d7224 */ /* 0x000fe400078e0010 */
[----:B------:R-:W-:Y:S02]  /*30d00*/  IMAD.MOV.U32 R12, RZ, RZ, RZ ;  /* 0x000000ffff0c7224 */ /* 0x000fe400078e00ff */
[----:B------:R-:W-:Y:S02]  /*30d10*/  IMAD.MOV.U32 R11, RZ, RZ, 0x1f ;  /* 0x0000001fff0b7424 */ /* 0x000fe400078e00ff */
[----:B------:R-:W-:-:S07]  /*30d20*/  IMAD.MOV.U32 R15, RZ, RZ, -0x1 ;  /* 0xffffffffff0f7424 */ /* 0x000fce00078e00ff */
[----:B-1----:R-:W-:Y:S05]  /*30d30*/  WARPSYNC.COLLECTIVE R15, `(.L_x_5426) ;  /* 0x000000000f087348 */ /* 0x002fea0003c00000 */
[----:B------:R0:W2:Y:S02]  /*30d40*/  SHFL.IDX P6, R14, R13, R12, R11 ;  /* 0x0000000c0d0e7389 */ /* 0x0000a400000c000b */
[----:B012---:R-:W-:Y:S01]  /*30d50*/  ENDCOLLECTIVE ;  /* 0x000000000000791b */ /* 0x007fe20003800000 */
.L_x_5426:
[----:B------:R-:W-:Y:S05]  /*30d60*/  BSYNC B0 ;  /* 0x0000000000007941 */ /* 0x000fea0003800000 */
.L_x_5425:
[----:B------:R-:W-:Y:S01]  /*30d70*/  IMAD.MOV.U32 R13, RZ, RZ, R16 ;  /* 0x000000ffff0d7224 */ /* 0x000fe200078e0010 */
[----:B------:R-:W-:Y:S01]  /*30d80*/  MOV R12, 0x1 ;  /* 0x00000001000c7802 */ /* 0x000fe20000000f00 */
[----:B------:R-:W-:Y:S02]  /*30d90*/  IMAD.MOV.U32 R11, RZ, RZ, 0x1f ;  /* 0x0000001fff0b7424 */ /* 0x000fe400078e00ff */
[----:B------:R-:W-:Y:S02]  /*30da0*/  IMAD.MOV.U32 R15, RZ, RZ, -0x1 ;  /* 0xffffffffff0f7424 */ /* 0x000fe400078e00ff */
[----:B------:R-:W-:Y:S02]  /*30db0*/  IMAD.IADD R5, R19, 0x1, R8 ;  /* 0x0000000113057824 */ /* 0x000fe400078e0208 */
[----:B------:R-:W-:-:S07]  /*30dc0*/  IMAD.MOV.U32 R0, RZ, RZ, R14 ;  /* 0x000000ffff007224 */ /* 0x000fce00078e000e */
[----:B------:R-:W-:Y:S05]  /*30dd0*/  WARPSYNC.COLLECTIVE R15, `(.L_x_5427) ;  /* 0x000000000f087348 */ /* 0x000fea0003c00000 */
[----:B------:R0:W1:Y:S02]  /*30de0*/  SHFL.IDX P6, R14, R13, R12, R11 ;  /* 0x0000000c0d0e7389 */ /* 0x00006400000c000b */
[----:B01----:R-:W-:Y:S01]  /*30df0*/  ENDCOLLECTIVE ;  /* 0x000000000000791b */ /* 0x003fe20003800000 */
.L_x_5427:
[----:B------:R-:W-:Y:S02]  /*30e00*/  ULDC UR4, c[0x0][0xc14] ;  /* 0x0003050000047ab9 */ /* 0x000fe40000000800 */
[----:B------:R-:W-:-:S13]  /*30e10*/  ISETP.GE.OR P1, PT, R5, UR4, !P0 ;  /* 0x0000000405007c0c */ /* 0x000fda000c726670 */
[----:B------:R-:W0:Y:S01]  /*30e20*/  @!P1 LDC.64 R2, c[0x0][0xc58] ;  /* 0x00031600ff029b82 */ /* 0x000e220000000a00 */
[----:B------:R-:W-:Y:S02]  /*30e30*/  IMAD.MOV.U32 R11, RZ, RZ, RZ ;  /* 0x000000ffff0b7224 */ /* 0x000fe400078e00ff */
[----:B------:R-:W-:Y:S02]  /*30e40*/  IMAD.MOV.U32 R4, RZ, RZ, R14 ;  /* 0x000000ffff047224 */ /* 0x000fe400078e000e */
        /* <DEDUP_REMOVED lines=8> */
[----:B------:R-:W-:-:S04]  /*30ed0*/  ISETP.NE.AND P1, PT, R8, RZ, PT ;  /* 0x000000ff0800720c */ /* 0x000fc80003f25270 */
[----:B------:R-:W-:-:S09]  /*30ee0*/  MOV R13, R2 ;  /* 0x00000002000d7202 */ /* 0x000fd20000000f00 */
[----:B------:R-:W-:Y:S05]  /*30ef0*/  WARPSYNC.COLLECTIVE R15, `(.L_x_5428) ;  /* 0x000000000f087348 */ /* 0x000fea0003c00000 */
[----:B------:R0:W1:Y:S02]  /*30f00*/  SHFL.UP P6, R14, R13, R12, R11 ;  /* 0x0400000c0d0e7389 */ /* 0x00006400000c000b */
[----:B01----:R-:W-:Y:S01]  /*30f10*/  ENDCOLLECTIVE ;  /* 0x000000000000791b */ /* 0x003fe20003800000 */
.L_x_5428:
[----:B------:R-:W-:Y:S01]  /*30f20*/  IMAD.MOV.U32 R12, RZ, RZ, 0x2 ;  /* 0x00000002ff0c7424 */ /* 0x000fe200078e00ff */
[----:B------:R-:W-:-:S05]  /*30f30*/  SEL R5, R14, RZ, P1 ;  /* 0x000000ff0e057207 */ /* 0x000fca0000800000 */
[----:B------:R-:W-:-:S04]  /*30f40*/  IMAD.IADD R5, R2, 0x1, R5 ;  /* 0x0000000102057824 */ /* 0x000fc800078e0205 */
[----:B------:R-:W-:-:S07]  /*30f50*/  IMAD.MOV.U32 R13, RZ, RZ, R5 ;  /* 0x000000ffff0d7224 */ /* 0x000fce00078e0005 */
[----:B------:R-:W-:Y:S05]  /*30f60*/  WARPSYNC.COLLECTIVE R15, `(.L_x_5429) ;  /* 0x000000000f087348 */ /* 0x000fea0003c00000 */
[----:B------:R0:W1:Y:S02]  /*30f70*/  SHFL.UP P6, R14, R13, R12, R11 ;  /* 0x0400000c0d0e7389 */ /* 0x00006400000c000b */
[----:B01----:R-:W-:Y:S01]  /*30f80*/  ENDCOLLECTIVE ;  /* 0x000000000000791b */ /* 0x003fe20003800000 */
.L_x_5429:
[----:B------:R-:W-:Y:S02]  /*30f90*/  MOV R12, 0x4 ;  /* 0x00000004000c7802 */ /* 0x000fe40000000f00 */
[----:B------:R-:W-:-:S05]  /*30fa0*/  SEL R6, R14, RZ, P2 ;  /* 0x000000ff0e067207 */ /* 0x000fca0001000000 */
[----:B------:R-:W-:-:S04]  /*30fb0*/  IMAD.IADD R6, R5, 0x1, R6 ;  /* 0x0000000105067824 */ /* 0x000fc800078e0206 */
[----:B------:R-:W-:-:S07]  /*30fc0*/  IMAD.MOV.U32 R13, RZ, RZ, R6 ;  /* 0x000000ffff0d7224 */ /* 0x000fce00078e0006 */
[----:B------:R-:W-:Y:S05]  /*30fd0*/  WARPSYNC.COLLECTIVE R15, `(.L_x_5430) ;  /* 0x000000000f087348 */ /* 0x000fea0003c00000 */
[----:B------:R0:W1:Y:S02]  /*30fe0*/  SHFL.UP P6, R14, R13, R12, R11 ;  /* 0x0400000c0d0e7389 */ /* 0x00006400000c000b */
[----:B01----:R-:W-:Y:S01]  /*30ff0*/  ENDCOLLECTIVE ;  /* 0x000000000000791b */ /* 0x003fe20003800000 */
.L_x_5430:
[----:B------:R-:W-:Y:S01]  /*31000*/  IMAD.MOV.U32 R12, RZ, RZ, 0x8 ;  /* 0x00000008ff0c7424 */ /* 0x000fe200078e00ff */
[----:B------:R-:W-:-:S05]  /*31010*/  SEL R7, R14, RZ, P3 ;  /* 0x000000ff0e077207 */ /* 0x000fca0001800000 */
[----:B------:R-:W-:-:S04]  /*31020*/  IMAD.IADD R7, R6, 0x1, R7 ;  /* 0x0000000106077824 */ /* 0x000fc800078e0207 */
[----:B------:R-:W-:-:S07]  /*31030*/  IMAD.MOV.U32 R13, RZ, RZ, R7 ;  /* 0x000000ffff0d7224 */ /* 0x000fce00078e0007 */
[----:B------:R-:W-:Y:S05]  /*31040*/  WARPSYNC.COLLECTIVE R15, `(.L_x_5431) ;  /* 0x000000000f087348 */ /* 0x000fea0003c00000 */
[----:B------:R0:W1:Y:S02]  /*31050*/  SHFL.UP P6, R14, R13, R12, R11 ;  /* 0x0400000c0d0e7389 */ /* 0x00006400000c000b */
[----:B01----:R-:W-:Y:S01]  /*31060*/  ENDCOLLECTIVE ;  /* 0x000000000000791b */ /* 0x003fe20003800000 */
.L_x_5431:
[----:B------:R-:W-:Y:S01]  /*31070*/  IMAD.MOV.U32 R12, RZ, RZ, 0x10 ;  /* 0x00000010ff0c7424 */ /* 0x000fe200078e00ff */
[----:B------:R-:W-:-:S05]  /*31080*/  SEL R14, R14, RZ, P4 ;  /* 0x000000ff0e0e7207 */ /* 0x000fca0002000000 */
[----:B------:R-:W-:-:S04]  /*31090*/  IMAD.IADD R5, R7, 0x1, R14 ;  /* 0x0000000107057824 */ /* 0x000fc800078e020e */
[----:B------:R-:W-:-:S07]  /*310a0*/  IMAD.MOV.U32 R13, RZ, RZ, R5 ;  /* 0x000000ffff0d7224 */ /* 0x000fce00078e0005 */
[----:B------:R-:W-:Y:S05]  /*310b0*/  WARPSYNC.COLLECTIVE R15, `(.L_x_5432) ;  /* 0x000000000f087348 */ /* 0x000fea0003c00000 */
[----:B------:R0:W1:Y:S02]  /*310c0*/  SHFL.UP P6, R14, R13, R12, R11 ;  /* 0x0400000c0d0e7389 */ /* 0x00006400000c000b */
[----:B01----:R-:W-:Y:S01]  /*310d0*/  ENDCOLLECTIVE ;  /* 0x000000000000791b */ /* 0x003fe20003800000 */
.L_x_5432:
[----:B------:R-:W-:Y:S02]  /*310e0*/  IMAD.MOV.U32 R12, RZ, RZ, 0x1f ;  /* 0x0000001fff0c7424 */ /* 0x000fe400078e00ff */
[----:B------:R-:W-:Y:S01]  /*310f0*/  IMAD.MOV.U32 R11, RZ, RZ, 0x1f ;  /* 0x0000001fff0b7424 */ /* 0x000fe200078e00ff */
[----:B------:R-:W-:-:S04]  /*31100*/  SEL R14, R14, RZ, P5 ;  /* 0x000000ff0e0e7207 */ /* 0x000fc80002800000 */
[----:B------:R-:W-:-:S05]  /*31110*/  IADD3 R3, R5, R14, RZ ;  /* 0x0000000e05037210 */ /* 0x000fca0007ffe0ff */
[----:B------:R-:W-:-:S07]  /*31120*/  IMAD.MOV.U32 R13, RZ, RZ, R3 ;  /* 0x000000ffff0d7224 */ /* 0x000fce00078e0003 */
[----:B------:R-:W-:Y:S05]  /*31130*/  WARPSYNC.COLLECTIVE R15, `(.L_x_5433) ;  /* 0x000000000f087348 */ /* 0x000fea0003c00000 */
[----:B------:R0:W1:Y:S02]  /*31140*/  SHFL.IDX P6, R14, R13, R12, R11 ;  /* 0x0000000c0d0e7389 */ /* 0x00006400000c000b */
[----:B01----:R-:W-:Y:S01]  /*31150*/  ENDCOLLECTIVE ;  /* 0x000000000000791b */ /* 0x003fe20003800000 */
.L_x_5433:
[----:B------:R-:W-:Y:S05]  /*31160*/  BRA `(.L_x_5434) ;  /* 0xffffffc400507947 */ /* 0x000fea000383ffff */
.L_x_5297:
[----:B------:R-:W-:Y:S01]  /*31170*/  BSSY B0, `(.L_x_5435) ;  /* 0x0000008000007945 */ /* 0x000fe20003800000 */
[----:B-----5:R-:W-:Y:S01]  /*31180*/  IMAD.MOV.U32 R13, RZ, RZ, R2 ;  /* 0x000000ffff0d7224 */ /* 0x020fe200078e0002 */
[----:B------:R-:W-:Y:S01]  /*31190*/  MOV R15, 0xffffffff ;  /* 0xffffffff000f7802 */ /* 0x000fe20000000f00 */
[----:B------:R-:W-:Y:S02]  /*311a0*/  IMAD.MOV.U32 R12, RZ, RZ, 0x1 ;  /* 0x00000001ff0c7424 */ /* 0x000fe400078e00ff */
[----:B------:R-:W-:-:S07]  /*311b0*/  IMAD.MOV.U32 R11, RZ, RZ, RZ ;  /* 0x000000ffff0b7224 */ /* 0x000fce00078e00ff */
[----:B012---:R-:W-:Y:S05]  /*311c0*/  WARPSYNC.COLLECTIVE R15, `(.L_x_5436) ;  /* 0x000000000f087348 */ /* 0x007fea0003c00000 */
[----:B------:R3:W4:Y:S02]  /*311d0*/  SHFL.UP P6, R14, R13, R12, R11 ;  /* 0x0400000c0d0e7389 */ /* 0x00072400000c000b */
[----:B01234-:R-:W-:Y:S01]  /*311e0*/  ENDCOLLECTIVE ;  /* 0x000000000000791b */ /* 0x01ffe20003800000 */
.L_x_5436:
[----:B------:R-:W-:Y:S05]  /*311f0*/  BSYNC B0 ;  /* 0x0000000000007941 */ /* 0x000fea0003800000 */
.L_x_5435:
        /* <DEDUP_REMOVED lines=8> */
.L_x_5437:
[----:B------:R-:W-:Y:S02]  /*31280*/  MOV R12, 0x4 ;  /* 0x00000004000c7802 */ /* 0x000fe40000000f00 */
[----:B------:R-:W-:-:S05]  /*31290*/  SEL R14, R14, RZ, P2 ;  /* 0x000000ff0e0e7207 */ /* 0x000fca0001000000 */
[----:B------:R-:W-:-:S04]  /*312a0*/  IMAD.IADD R5, R13, 0x1, R14 ;  /* 0x000000010d057824 */ /* 0x000fc800078e020e */
[----:B------:R-:W-:-:S07]  /*312b0*/  IMAD.MOV.U32 R13, RZ, RZ, R5 ;  /* 0x000000ffff0d7224 */ /* 0x000fce00078e0005 */
[----:B------:R-:W-:Y:S05]  /*312c0*/  WARPSYNC.COLLECTIVE R15, `(.L_x_5438) ;  /* 0x000000000f087348 */ /* 0x000fea0003c00000 */
[----:B------:R0:W1:Y:S02]  /*312d0*/  SHFL.UP P6, R14, R13, R12, R11 ;  /* 0x0400000c0d0e7389 */ /* 0x00006400000c000b */
[----:B01----:R-:W-:Y:S01]  /*312e0*/  ENDCOLLECTIVE ;  /* 0x000000000000791b */ /* 0x003fe20003800000 */
.L_x_5438:
[----:B------:R-:W-:Y:S01]  /*312f0*/  IMAD.MOV.U32 R12, RZ, RZ, 0x8 ;  /* 0x00000008ff0c7424 */ /* 0x000fe200078e00ff */
[----:B------:R-:W-:-:S05]  /*31300*/  SEL R6, R14, RZ, P3 ;  /* 0x000000ff0e067207 */ /* 0x000fca0001800000 */
[----:B------:R-:W-:-:S04]  /*31310*/  IMAD.IADD R6, R5, 0x1, R6 ;  /* 0x0000000105067824 */ /* 0x000fc800078e0206 */
[----:B------:R-:W-:-:S07]  /*31320*/  IMAD.MOV.U32 R13, RZ, RZ, R6 ;  /* 0x000000ffff0d7224 */ /* 0x000fce00078e0006 */
[----:B------:R-:W-:Y:S05]  /*31330*/  WARPSYNC.COLLECTIVE R15, `(.L_x_5439) ;  /* 0x000000000f087348 */ /* 0x000fea0003c00000 */
[----:B------:R0:W1:Y:S02]  /*31340*/  SHFL.UP P6, R14, R13, R12, R11 ;  /* 0x0400000c0d0e7389 */ /* 0x00006400000c000b */
[----:B01----:R-:W-:Y:S01]  /*31350*/  ENDCOLLECTIVE ;  /* 0x000000000000791b */ /* 0x003fe20003800000 */
.L_x_5439:
[----:B------:R-:W-:Y:S01]  /*31360*/  IMAD.MOV.U32 R12, RZ, RZ, 0x10 ;  /* 0x00000010ff0c7424 */ /* 0x000fe200078e00ff */
[----:B------:R-:W-:-:S05]  /*31370*/  SEL R7, R14, RZ, P4 ;  /* 0x000000ff0e077207 */ /* 0x000fca0002000000 */
[----:B------:R-:W-:-:S04]  /*31380*/  IMAD.IADD R7, R6, 0x1, R7 ;  /* 0x0000000106077824 */ /* 0x000fc800078e0207 */
[----:B------:R-:W-:-:S07]  /*31390*/  IMAD.MOV.U32 R13, RZ, RZ, R7 ;  /* 0x000000ffff0d7224 */ /* 0x000fce00078e0007 */
[----:B------:R-:W-:Y:S05]  /*313a0*/  WARPSYNC.COLLECTIVE R15, `(.L_x_5440) ;  /* 0x000000000f087348 */ /* 0x000fea0003c00000 */
[----:B------:R0:W1:Y:S02]  /*313b0*/  SHFL.UP P6, R14, R13, R12, R11 ;  /* 0x0400000c0d0e7389 */ /* 0x00006400000c000b */
[----:B01----:R-:W-:Y:S01]  /*313c0*/  ENDCOLLECTIVE ;  /* 0x000000000000791b */ /* 0x003fe20003800000 */
.L_x_5440:
        /* <DEDUP_REMOVED lines=8> */
.L_x_5441:
[----:B------:R-:W-:Y:S05]  /*31450*/  BRA `(.L_x_5442) ;  /* 0xffffffc400307947 */ /* 0x000fea000383ffff */
.L_x_5299:
[----:B------:R-:W-:Y:S01]  /*31460*/  BSSY B0, `(.L_x_5443) ;  /* 0x0000006000007945 */ /* 0x000fe20003800000 */
[----:B------:R-:W-:Y:S01]  /*31470*/  PLOP3.LUT P6, PT, P6, PT, PT, 0x8, 0x0 ;  /* 0x000000000000781c */ /* 0x000fe200037ce170 */
[----:B------:R-:W-:-:S12]  /*31480*/  IMAD.MOV.U32 R15, RZ, RZ, -0x1 ;  /* 0xffffffffff0f7424 */ /* 0x000fd800078e00ff */
[----:B01----:R-:W-:Y:S05]  /*31490*/  WARPSYNC.COLLECTIVE R15, `(.L_x_5444) ;  /* 0x000000000f087348 */ /* 0x003fea0003c00000 */
[----:B------:R-:W-:Y:S01]  /*314a0*/  VOTE.ANY R14, PT, P6 ;  /* 0x00000000000e7806 */ /* 0x000fe200030e0100 */
[----:B01----:R-:W-:Y:S06]  /*314b0*/  ENDCOLLECTIVE ;  /* 0x000000000000791b */ /* 0x003fec0003800000 */
.L_x_5444:
[----:B------:R-:W-:Y:S05]  /*314c0*/  BSYNC B0 ;  /* 0x0000000000007941 */ /* 0x000fea0003800000 */
.L_x_5443:
[----:B------:R-:W-:Y:S02]  /*314d0*/  IMAD.MOV.U32 R4, RZ, RZ, R14 ;  /* 0x000000ffff047224 */ /* 0x000fe400078e000e */
[----:B------:R-:W-:Y:S02]  /*314e0*/  IMAD.MOV.U32 R13, RZ, RZ, R2 ;  /* 0x000000ffff0d7224 */ /* 0x000fe400078e0002 */
[----:B------:R-:W0:Y:S01]  /*314f0*/  POPC R6, R4 ;  /* 0x0000000400067309 */ /* 0x000e220000000000 */
[----:B------:R-:W-:Y:S02]  /*31500*/  IMAD.MOV.U32 R11, RZ, RZ, 0x1f ;  /* 0x0000001fff0b7424 */ /* 0x000fe400078e00ff */
[----:B------:R-:W-:Y:S01]  /*31510*/  IMAD.MOV.U32 R15, RZ, RZ, -0x1 ;  /* 0xffffffffff0f7424 */ /* 0x000fe200078e00ff */
[----:B0-----:R-:W-:-:S07]  /*31520*/  MOV R12, R6 ;  /* 0x00000006000c7202 */ /* 0x001fce0000000f00 */
[----:B------:R-:W-:Y:S05]  /*31530*/  WARPSYNC.COLLECTIVE R15, `(.L_x_5445) ;  /* 0x000000000f087348 */ /* 0x000fea0003c00000 */
[----:B------:R0:W1:Y:S02]  /*31540*/  SHFL.IDX P6, R14, R13, R12, R11 ;  /* 0x0000000c0d0e7389 */ /* 0x00006400000c000b */
[----:B01----:R-:W-:Y:S01]  /*31550*/  ENDCOLLECTIVE ;  /* 0x000000000000791b */ /* 0x003fe20003800000 */
.L_x_5445:
[----:B------:R-:W-:Y:S01]  /*31560*/  IMAD.MOV.U32 R17, RZ, RZ, R14 ;  /* 0x000000ffff117224 */ /* 0x000fe200078e000e */
[----:B------:R-:W-:Y:S06]  /*31570*/  BRA `(.L_x_5446) ;  /* 0xffffffc400207947 */ /* 0x000fec000383ffff */
.L_x_5301:
[----:B------:R-:W-:Y:S01]  /*31580*/  BSSY B0, `(.L_x_5447) ;  /* 0x0000007000007945 */ /* 0x000fe20003800000 */
[----:B------:R-:W-:Y:S02]  /*31590*/  IMAD.MOV.U32 R13, RZ, RZ, R3 ;  /* 0x000000ffff0d7224 */ /* 0x000fe400078e0003 */
[----:B------:R-:W-:Y:S02]  /*315a0*/  IMAD.MOV.U32 R11, RZ, RZ, 0x1f ;  /* 0x0000001fff0b7424 */ /* 0x000fe400078e00ff */
[----:B------:R-:W-:-:S07]  /*315b0*/  IMAD.MOV.U32 R15, RZ, RZ, -0x1 ;  /* 0xffffffffff0f7424 */ /* 0x000fce00078e00ff */
[----:B0123--:R-:W-:Y:S05]  /*315c0*/  WARPSYNC.COLLECTIVE R15, `(.L_x_5448) ;  /* 0x000000000f087348 */ /* 0x00ffea0003c00000 */
[----:B------:R4:W0:Y:S02]  /*315d0*/  SHFL.IDX P6, R14, R13, R12, R11 ;  /* 0x0000000c0d0e7389 */ /* 0x00082400000c000b */
[----:B01234-:R-:W-:Y:S01]  /*315e0*/  ENDCOLLECTIVE ;  /* 0x000000000000791b */ /* 0x01ffe20003800000 */
.L_x_5448:
[----:B------:R-:W-:Y:S05]  /*315f0*/  BSYNC B0 ;  /* 0x0000000000007941 */ /* 0x000fea0003800000 */
.L_x_5447:
[----:B------:R-:W-:Y:S01]  /*31600*/  MOV R4, R14 ;  /* 0x0000000e00047202 */ /* 0x000fe20000000f00 */
[----:B------:R-:W-:Y:S06]  /*31610*/  BRA `(.L_x_5300) ;  /* 0xffffffc400147947 */ /* 0x000fec000383ffff */
.L_x_5305:
[----:B0-----:R0:W2:Y:S02]  /*31620*/  SYNCS.PHASECHK.TRANS64.TRYWAIT P0, [R0+URZ+0x33420], R3 ;  /* 0x03342003000075a7 */ /* 0x0010a4000800017f */
[----:B--2---:R-:W-:Y:S05]  /*31630*/  @!P0 NANOSLEEP.SYNCS 0x989680 ;  /* 0x009896800000895d */ /* 0x004fea0003900000 */
[----:B------:R-:W2:Y:S02]  /*31640*/  @!P0 SYNCS.PHASECHK.TRANS64 P0, [R0+URZ+0x33420], R3 ;  /* 0x03342003000085a7 */ /* 0x000ea4000800007f */
[----:B--2---:R-:W-:Y:S05]  /*31650*/  @!P0 BRA `(.L_x_5305) ;  /* 0xfffffffc00f08947 */ /* 0x004fea000383ffff */
[----:B------:R-:W-:Y:S05]  /*31660*/  BRA `(.L_x_5449) ;  /* 0xffffffc8008c7947 */ /* 0x000fea000383ffff */
.L_x_5306:
        /* <DEDUP_REMOVED lines=11> */
.L_x_5451:
[----:B------:R-:W-:Y:S05]  /*31720*/  BSYNC B0 ;  /* 0x0000000000007941 */ /* 0x000fea0003800000 */
.L_x_5450:
[----:B------:R-:W-:Y:S05]  /*31730*/  BRA `(.L_x_5452) ;  /* 0xffffffc800747947 */ /* 0x000fea000383ffff */
.L_x_5307:
[----:B------:R-:W-:Y:S01]  /*31740*/  BSSY B0, `(.L_x_5453) ;  /* 0x0000006000007945 */ /* 0x000fe20003800000 */
[----:B------:R-:W-:-:S07]  /*31750*/  IMAD.MOV.U32 R15, RZ, RZ, -0x1 ;  /* 0xffffffffff0f7424 */ /* 0x000fce00078e00ff */
[----:B012---:R-:W-:Y:S05]  /*31760*/  WARPSYNC.COLLECTIVE R15, `(.L_x_5454) ;  /* 0x000000000f0c7348 */ /* 0x007fea0003c00000 */
[----:B------:R-:W-:Y:S02]  /*31770*/  ELECT P6, UR62, PT ;  /* 0x00000000003e782f */ /* 0x000fe400038c0000 */
[----:B------:R-:W-:Y:S01]  /*31780*/  MOV R14, UR62 ;  /* 0x0000003e000e7c02 */ /* 0x000fe20008000f00 */
[----:B012---:R-:W-:Y:S10]  /*31790*/  ENDCOLLECTIVE ;  /* 0x000000000000791b */ /* 0x007ff40003800000 */
.L_x_5454:
[----:B------:R-:W-:Y:S05]  /*317a0*/  BSYNC B0 ;  /* 0x0000000000007941 */ /* 0x000fea0003800000 */
.L_x_5453:
[----:B------:R-:W-:Y:S05]  /*317b0*/  BRA `(.L_x_5455) ;  /* 0xffffffc800687947 */ /* 0x000fea000383ffff */
.L_x_5309:
[----:B0-----:R0:W2:Y:S02]  /*317c0*/  SYNCS.PHASECHK.TRANS64.TRYWAIT P1, [R6+URZ], R5 ;  /* 0x00000005060075a7 */ /* 0x0010a4000802017f */
[----:B--2---:R-:W-:Y:S05]  /*317d0*/  @!P1 NANOSLEEP.SYNCS 0x989680 ;  /* 0x009896800000995d */ /* 0x004fea0003900000 */
[----:B------:R-:W2:Y:S02]  /*317e0*/  @!P1 SYNCS.PHASECHK.TRANS64 P1, [R6+URZ], R5 ;  /* 0x00000005060095a7 */ /* 0x000ea4000802007f */
[----:B--2---:R-:W-:Y:S05]  /*317f0*/  @!P1 BRA `(.L_x_5309) ;  /* 0xfffffffc00f09947 */ /* 0x004fea000383ffff */
[----:B------:R-:W-:Y:S05]  /*31800*/  BRA `(.L_x_5456) ;  /* 0xffffffc800a47947 */ /* 0x000fea000383ffff */
.L_x_5310:
[----:B--2---:R2:W3:Y:S02]  /*31810*/  SYNCS.PHASECHK.TRANS64.TRYWAIT P1, [R7+URZ], R2 ;  /* 0x00000002070075a7 */ /* 0x0044e4000802017f */
[----:B---3--:R-:W-:Y:S05]  /*31820*/  @!P1 NANOSLEEP.SYNCS 0x989680 ;  /* 0x009896800000995d */ /* 0x008fea0003900000 */
[----:B------:R-:W3:Y:S02]  /*31830*/  @!P1 SYNCS.PHASECHK.TRANS64 P1, [R7+URZ], R2 ;  /* 0x00000002070095a7 */ /* 0x000ee4000802007f */
[----:B---3--:R-:W-:Y:S05]  /*31840*/  @!P1 BRA `(.L_x_5310) ;  /* 0xfffffffc00f09947 */ /* 0x008fea000383ffff */
[----:B------:R-:W-:Y:S05]  /*31850*/  BRA `(.L_x_5457) ;  /* 0xffffffc800987947 */ /* 0x000fea000383ffff */
.L_x_5312:
[----:B---3--:R3:W4:Y:S02]  /*31860*/  SYNCS.PHASECHK.TRANS64.TRYWAIT P1, [R4+URZ+0x33460], R5 ;  /* 0x03346005040075a7 */ /* 0x008724000802017f */
[----:B----4-:R-:W-:Y:S05]  /*31870*/  @!P1 NANOSLEEP.SYNCS 0x989680 ;  /* 0x009896800000995d */ /* 0x010fea0003900000 */
[----:B------:R-:W4:Y:S02]  /*31880*/  @!P1 SYNCS.PHASECHK.TRANS64 P1, [R4+URZ+0x33460], R5 ;  /* 0x03346005040095a7 */ /* 0x000f24000802007f */
[----:B----4-:R-:W-:Y:S05]  /*31890*/  @!P1 BRA `(.L_x_5312) ;  /* 0xfffffffc00f09947 */ /* 0x010fea000383ffff */
[----:B------:R-:W-:Y:S05]  /*318a0*/  BRA `(.L_x_5458) ;  /* 0xffffffc8009c7947 */ /* 0x000fea000383ffff */
.L_x_5314:
[----:B----4-:R4:W0:Y:S02]  /*318b0*/  SYNCS.PHASECHK.TRANS64.TRYWAIT P1, [R3+URZ+0x33460], R2 ;  /* 0x03346002030075a7 */ /* 0x010824000802017f */
[----:B0-----:R-:W-:Y:S05]  /*318c0*/  @!P1 NANOSLEEP.SYNCS 0x989680 ;  /* 0x009896800000995d */ /* 0x001fea0003900000 */
[----:B------:R-:W0:Y:S02]  /*318d0*/  @!P1 SYNCS.PHASECHK.TRANS64 P1, [R3+URZ+0x33460], R2 ;  /* 0x03346002030095a7 */ /* 0x000e24000802007f */
[----:B0-----:R-:W-:Y:S05]  /*318e0*/  @!P1 BRA `(.L_x_5314) ;  /* 0xfffffffc00f09947 */ /* 0x001fea000383ffff */
[----:B------:R-:W-:Y:S05]  /*318f0*/  BRA `(.L_x_5459) ;  /* 0xffffffc8009c7947 */ /* 0x000fea000383ffff */
.L_x_5316:
[----:B------:R0:W0:Y:S02]  /*31900*/  SYNCS.PHASECHK.TRANS64.TRYWAIT P0, [R4+URZ+0x33480], R5 ;  /* 0x03348005040075a7 */ /* 0x000024000800017f */
[----:B0-----:R-:W-:Y:S05]  /*31910*/  @!P0 NANOSLEEP.SYNCS 0x989680 ;  /* 0x009896800000895d */ /* 0x001fea0003900000 */
[----:B------:R-:W0:Y:S02]  /*31920*/  @!P0 SYNCS.PHASECHK.TRANS64 P0, [R4+URZ+0x33480], R5 ;  /* 0x03348005040085a7 */ /* 0x000e24000800007f */
[----:B0-----:R-:W-:Y:S05]  /*31930*/  @!P0 BRA `(.L_x_5316) ;  /* 0xfffffffc00f08947 */ /* 0x001fea000383ffff */
[----:B------:R-:W-:Y:S05]  /*31940*/  BRA `(.L_x_5317) ;  /* 0xffffffc800987947 */ /* 0x000fea000383ffff */
.L_x_5460:
        /* <DEDUP_REMOVED lines=11> */
.L_x_12369:


//--------------------- .text._ZN7cutlass13device_kernelIN5flash11enable_sm90INS1_16FlashAttnFwdSm90INS1_25CollectiveMainloopFwdSm90ILi2EN4cute5tupleIJNS5_1CILi1EEES8_S8_EEENS6_IJNS7_ILi128EEENS7_ILi224EEESA_EEELi128ENS_12float_e4m3_tEfNS_4arch4Sm90ELb0ELb0ELb0ELb0ELb0ELb0ELb0ELb1ELb1ELb0ELb0ELb0EEENS1_21CollectiveEpilogueFwdINS6_IJSA_SA_SB_EEES9_NS_10bfloat16_tESF_Li256ELb0ELb0ELb0ELb1EEENS1_29StaticPersistentTileSchedulerILb0EEEEEEEEEvNT_6ParamsE --------------------------
	.section	.text._ZN7cutlass13device_kernelIN5flash11enable_sm90INS1_16FlashAttnFwdSm90INS1_25CollectiveMainloopFwdSm90ILi2EN4cute5tupleIJNS5_1CILi1EEES8_S8_EEENS6_IJNS7_ILi128EEENS7_ILi224EEESA_EEELi128ENS_12float_e4m3_tEfNS_4arch4Sm90ELb0ELb0ELb0ELb0ELb0ELb0ELb0ELb1ELb1ELb0ELb0ELb0EEENS1_21CollectiveEpilogueFwdINS6_IJSA_SA_SB_EEES9_NS_10bfloat16_tESF_Li256ELb0ELb0ELb0ELb1EEENS1_29StaticPersistentTileSchedulerILb0EEEEEEEEEvNT_6ParamsE,"ax",@progbits
	.align	128
.text._ZN7cutlass13device_kernelIN5flash11enable_sm90INS1_16FlashAttnFwdSm90INS1_25CollectiveMainloopFwdSm90ILi2EN4cute5tupleIJNS5_1CILi1EEES8_S8_EEENS6_IJNS7_ILi128EEENS7_ILi224EEESA_EEELi128ENS_12float_e4m3_tEfNS_4arch4Sm90ELb0ELb0ELb0ELb0ELb0ELb0ELb0ELb1ELb1ELb0ELb0ELb0EEENS1_21CollectiveEpilogueFwdINS6_IJSA_SA_SB_EEES9_NS_10bfloat16_tESF_Li256ELb0ELb0ELb0ELb1EEENS1_29StaticPersistentTileSchedulerILb0EEEEEEEEEvNT_6ParamsE:
        .type           _ZN7cutlass13device_kernelIN5flash11enable_sm90INS1_16FlashAttnFwdSm90INS1_25CollectiveMainloopFwdSm90ILi2EN4cute5tupleIJNS5_1CILi1EEES8_S8_EEENS6_IJNS7_ILi128EEENS7_ILi224EEESA_EEELi128ENS_12float_e4m3_tEfNS_4arch4Sm90ELb0ELb0ELb0ELb0ELb0ELb0ELb0ELb1ELb1ELb0ELb0ELb0EEENS1_21CollectiveEpilogueFwdINS6_IJSA_SA_SB_EEES9_NS_10bfloat16_tESF_Li256ELb0ELb0ELb0ELb1EEENS1_29StaticPersistentTileSchedulerILb0EEEEEEEEEvNT_6ParamsE,@function
        .size           _ZN7cutlass13device_kernelIN5flash11enable_sm90INS1_16FlashAttnFwdSm90INS1_25CollectiveMainloopFwdSm90ILi2EN4cute5tupleIJNS5_1CILi1EEES8_S8_EEENS6_IJNS7_ILi128EEENS7_ILi224EEESA_EEELi128ENS_12float_e4m3_tEfNS_4arch4Sm90ELb0ELb0ELb0ELb0ELb0ELb0ELb0ELb1ELb1ELb0ELb0ELb0EEENS1_21CollectiveEpilogueFwdINS6_IJSA_SA_SB_EEES9_NS_10bfloat16_tESF_Li256ELb0ELb0ELb0ELb1EEENS1_29StaticPersistentTileSchedulerILb0EEEEEEEEEvNT_6ParamsE,(.L_x_12370 - _ZN7cutlass13device_kernelIN5flash11enable_sm90INS1_16FlashAttnFwdSm90INS1_25CollectiveMainloopFwdSm90ILi2EN4cute5tupleIJNS5_1CILi1EEES8_S8_EEENS6_IJNS7_ILi128EEENS7_ILi224EEESA_EEELi128ENS_12float_e4m3_tEfNS_4arch4Sm90ELb0ELb0ELb0ELb0ELb0ELb0ELb0ELb1ELb1ELb0ELb0ELb0EEENS1_21CollectiveEpilogueFwdINS6_IJSA_SA_SB_EEES9_NS_10bfloat16_tESF_Li256ELb0ELb0ELb0ELb1EEENS1_29StaticPersistentTileSchedulerILb0EEEEEEEEEvNT_6ParamsE)
        .other          _ZN7cutlass13device_kernelIN5flash11enable_sm90INS1_16FlashAttnFwdSm90INS1_25CollectiveMainloopFwdSm90ILi2EN4cute5tupleIJNS5_1CILi1EEES8_S8_EEENS6_IJNS7_ILi128EEENS7_ILi224EEESA_EEELi128ENS_12float_e4m3_tEfNS_4arch4Sm90ELb0ELb0ELb0ELb0ELb0ELb0ELb0ELb1ELb1ELb0ELb0ELb0EEENS1_21CollectiveEpilogueFwdINS6_IJSA_SA_SB_EEES9_NS_10bfloat16_tESF_Li256ELb0ELb0ELb0ELb1EEENS1_29StaticPersistentTileSchedulerILb0EEEEEEEEEvNT_6ParamsE,@"STO_CUDA_ENTRY STV_DEFAULT"
_ZN7cutlass13device_kernelIN5flash11enable_sm90INS1_16FlashAttnFwdSm90INS1_25CollectiveMainloopFwdSm90ILi2EN4cute5tupleIJNS5_1CILi1EEES8_S8_EEENS6_IJNS7_ILi128EEENS7_ILi224EEESA_EEELi128ENS_12float_e4m3_tEfNS_4arch4Sm90ELb0ELb0ELb0ELb0ELb0ELb0ELb0ELb1ELb1ELb0ELb0ELb0EEENS1_21CollectiveEpilogueFwdINS6_IJSA_SA_SB_EEES9_NS_10bfloat16_tESF_Li256ELb0ELb0ELb0ELb1EEENS1_29StaticPersistentTileSchedulerILb0EEEEEEEEEvNT_6ParamsE:
        /* <DEDUP_REMOVED lines=24> */
.L_x_5462:
[----:B------:R-:W-:Y:S05]  /*0180*/  BSYNC B0 ;  /* 0x0000000000007941 */ /* 0x000fea0003800000 */
.L_x_5461:
        /* <DEDUP_REMOVED lines=37> */
.L_x_5463:
        /* <DEDUP_REMOVED lines=22> */
.L_x_5464:
        /* <DEDUP_REMOVED lines=18> */
.L_x_5465:
        /* <DEDUP_REMOVED lines=22> */
.L_x_5466:
        /* <DEDUP_REMOVED lines=22> */
.L_x_5467:
[----:B------:R-:W-:Y:S01]  /*0920*/  PLOP3.LUT P0, PT, PT, PT, UP0, 0x80, 0x0 ;  /* 0x000000000000781c */ /* 0x000fe20003f0f008 */
[----:B------:R-:W-:Y:S01]  /*0930*/  UMOV UR46, 0x1 ;  /* 0x00000001002e7882 */ /* 0x000fe20000000000 */
[----:B------:R-:W-:Y:S01]  /*0940*/  NOP ;  /* 0x0000000000007918 */ /* 0x000fe20000000000 */
[----:B------:R-:W-:Y:S01]  /*0950*/  USEL UR46, UR46, 0x2, !UP0 ;  /* 0x000000022e2e7887 */ /* 0x000fe2000c000000 */
[----:B------:R-:W-:Y:S01]  /*0960*/  ULDC.64 UR50, c[0x0][0x208] ;  /* 0x0000820000327ab9 */ /* 0x000fe20000000a00 */
[----:B-123--:R-:W-:Y:S08]  /*0970*/  BAR.SYNC.DEFER_BLOCKING 0x0 ;  /* 0x0000000000007b1d */ /* 0x00eff00000010000 */
[----:B------:R-:W-:Y:S05]  /*0980*/  @!P0 BRA `(.L_x_5468) ;  /* 0x0000009800d88947 */ /* 0x000fea0003800000 */
.L_x_5469:
        /* <DEDUP_REMOVED lines=63> */
.L_x_5494:
        /* <DEDUP_REMOVED lines=75> */
[----:B------:R-:W-:Y:S01]  /*1230*/  UISETP.NE.AND.EX UP0, UPT, UR5, URZ, UPT, UP0 ;  /* 0x0000003f0500728c */ /* 0x000fe2000bf05300 */
[----:B------:R-:W-:Y:S01]  /*1240*/  ULDC UR4, c[0x0][0x2e0] ;  /* 0x0000b80000047ab9 */ /* 0x000fe20000000800 */
[----:B------:R-:W-:Y:S02]  /*1250*/  UMOV UR42, UR43 ;  /* 0x0000002b002a7c82 */ /* 0x000fe40008000000 */
[----:B------:R-:W-:Y:S02]  /*1260*/  USEL UR55, UR55, 0x1, UP0 ;  /* 0x0000000137377887 */ /* 0x000fe40008000000 */
[----:B------:R-:W-:Y:S02]  /*1270*/  ULOP3.LUT UP0, URZ, UR7, 0x9f, URZ, 0xc0, !UPT ;  /* 0x0000009f073f7892 */ /* 0x000fe4000f80c03f */
[----:B------:R-:W-:-:S02]  /*1280*/  UIMAD UR55, UR55, UR4, URZ ;  /* 0x00000004373772a4 */ /* 0x000fc4000f8e023f */
[----:B------:R-:W-:Y:S02]  /*1290*/  ULEA.HI UR4, UR41, UR41, URZ, 0x1 ;  /* 0x0000002929047291 */ /* 0x000fe4000f8f083f */
[----:B------:R-:W-:Y:S01]  /*12a0*/  UIADD3 UR5, UR55, 0xdf, URZ ;  /* 0x000000df37057890 */ /* 0x000fe2000fffe03f */
[----:B------:R-:W-:Y:S01]  /*12b0*/  PLOP3.LUT P0, PT, PT, PT, UP0, 0x80, 0x0 ;  /* 0x000000000000781c */ /* 0x000fe20003f0f008 */
[----:B------:R-:W-:-:S04]  /*12c0*/  ULOP3.LUT UR4, UR4, 0x1e, URZ, 0xc0, !UPT ;  /* 0x0000001e04047892 */ /* 0x000fc8000f8ec03f */
[----:B------:R-:W-:-:S03]  /*12d0*/  UIADD3 UR6, UR41, -UR4, URZ ;  /* 0x8000000429067290 */ /* 0x000fc6000fffe03f */
[----:B------:R-:W-:Y:S01]  /*12e0*/  UMOV UR4, URZ ;  /* 0x0000003f00047c82 */ /* 0x000fe20008000000 */
[----:B------:R-:W-:Y:S02]  /*12f0*/  ULEA UR6, UR6, UR7, 0xd ;  /* 0x0000000706067291 */ /* 0x000fe4000f8e683f */
[----:B------:R-:W-:Y:S02]  /*1300*/  UIMAD.WIDE UR4, UR5, -0x6db6db6d, UR4 ;  /* 0x92492493050478a5 */ /* 0x000fe4000f8e0204 */
[----:B------:R-:W-:-:S04]  /*1310*/  USHF.R.U32.HI UR6, URZ, 0x4, UR6 ;  /* 0x000000043f067899 */ /* 0x000fc80008011606 */
[----:B------:R-:W-:Y:S01]  /*1320*/  ULOP3.LUT UR56, UR6, 0x3fff, URZ, 0xc0, !UPT ;  /* 0x00003fff06387892 */ /* 0x000fe2000f8ec03f */
[----:B------:R-:W-:Y:S01]  /*1330*/  UMOV UR54, UR5 ;  /* 0x0000000500367c82 */ /* 0x000fe20008000000 */
[----:B------:R-:W-:Y:S02]  /*1340*/  UIMAD.WIDE.U32 UR4, UR43, UR8, URZ ;  /* 0x000000082b0472a5 */ /* 0x000fe4000f8e003f */
[----:B------:R-:W-:Y:S02]  /*1350*/  USHF.R.U32.HI UR7, URZ, 0x1f, UR54 ;  /* 0x0000001f3f077899 */ /* 0x000fe40008011636 */
[----:B------:R-:W-:Y:S02]  /*1360*/  @UP2 USHF.R.U32.HI UR42, URZ, UR10, UR5 ;  /* 0x0000000a3f2a2299 */ /* 0x000fe40008011605 */
[----:B------:R-:W-:Y:S01]  /*1370*/  ULEA.HI.SX32 UR54, UR54, UR7, 0x19 ;  /* 0x0000000736367291 */ /* 0x000fe2000f8fca3f */
        /* <DEDUP_REMOVED lines=20> */
.L_x_5470:
[----:B------:R-:W-:Y:S01]  /*14c0*/  ULOP3.LUT UR4, UR39, 0x1, URZ, 0xc0, !UPT ;  /* 0x0000000127047892 */ /* 0x000fe2000f8ec03f */
[----:B------:R-:W-:-:S05]  /*14d0*/  IMAD.U32 R3, RZ, RZ, UR47 ;  /* 0x0000002fff037e24 */ /* 0x000fca000f8e00ff */
[----:B------:R-:W-:Y:S01]  /*14e0*/  IMAD.U32 R0, RZ, RZ, UR4 ;  /* 0x00000004ff007e24 */ /* 0x000fe2000f8e00ff */
[----:B------:R-:W-:-:S04]  /*14f0*/  ISETP.NE.AND P0, PT, R3, 0x3, PT ;  /* 0x000000030300780c */ /* 0x000fc80003f05270 */
[----:B------:R-:W-:-:S04]  /*1500*/  SHF.L.U32 R0, R0, 0x1f, RZ ;  /* 0x0000001f00007819 */ /* 0x000fc800000006ff */
[----:B------:R-:W1:Y:S02]  /*1510*/  SYNCS.PHASECHK.TRANS64.TRYWAIT P1, [UR38+0x2e800], R0 ;  /* 0x02e80000ff0075a7 */ /* 0x000e640008020166 */
[----:B-1----:R-:W-:Y:S05]  /*1520*/  @!P1 BRA `(.L_x_5471) ;  /* 0x000000bc00f49947 */ /* 0x002fea0003800000 */
.L_x_5551:
[----:B------:R-:W-:Y:S05]  /*1530*/  @!P0 BRA `(.L_x_5472) ;  /* 0x0000000000048947 */ /* 0x000fea0003800000 */
[----:B------:R-:W-:Y:S01]  /*1540*/  BPT.TRAP 0x1 ;  /* 0x000000040000795c */ /* 0x000fe20000300000 */
.L_x_5472:
[----:B------:R-:W-:Y:S02]  /*1550*/  IMAD.U32 R4, RZ, RZ, UR49 ;  /* 0x00000031ff047e24 */ /* 0x000fe4000f8e00ff */
[----:B-1----:R-:W-:-:S03]  /*1560*/  IMAD.U32 R3, RZ, RZ, UR36 ;  /* 0x00000024ff037e24 */ /* 0x002fc6000f8e00ff */
[----:B------:R-:W-:Y:S02]  /*1570*/  LEA R4, R4, UR38, 0x3 ;  /* 0x0000002604047c11 */ /* 0x000fe4000f8e18ff */
[----:B------:R-:W-:-:S04]  /*1580*/  SHF.L.U32 R3, R3, 0x1f, RZ ;  /* 0x0000001f03037819 */ /* 0x000fc800000006ff */
[----:B------:R1:W2:Y:S01]  /*1590*/  SYNCS.PHASECHK.TRANS64.TRYWAIT P1, [R4+URZ+0x2e830], R3 ;  /* 0x02e83003040075a7 */ /* 0x0002a2000802017f */
[----:B------:R-:W-:Y:S05]  /*15a0*/  @!P0 BRA `(.L_x_5473) ;  /* 0x0000000000048947 */ /* 0x000fea0003800000 */
[----:B------:R-:W-:Y:S01]  /*15b0*/  BPT.TRAP 0x1 ;  /* 0x000000040000795c */ /* 0x000fe20000300000 */
.L_x_5473:
[----:B--2---:R-:W-:Y:S05]  /*15c0*/  @P1 BRA `(.L_x_5474) ;  /* 0x0000000000081947 */ /* 0x004fea0003800000 */
[----:B------:R-:W2:Y:S02]  /*15d0*/  SYNCS.PHASECHK.TRANS64.TRYWAIT P1, [R4+URZ+0x2e830], R3 ;  /* 0x02e83003040075a7 */ /* 0x000ea4000802017f */
[----:B--2---:R-:W-:Y:S05]  /*15e0*/  @!P1 BRA `(.L_x_5475) ;  /* 0x000000bc00dc9947 */ /* 0x004fea0003800000 */
.L_x_5474:
[----:B------:R-:W3:Y:S01]  /*15f0*/  S2R R152, SR_TID.X ;  /* 0x0000000000987919 */ /* 0x000ee20000002100 */
[----:B------:R-:W-:Y:S01]  /*1600*/  UIADD3 UR4, UR38, 0x20400, URZ ;  /* 0x0002040026047890 */ /* 0x000fe2000fffe03f */
[----:B------:R-:W-:-:S03]  /*1610*/  IMAD.MOV.U32 R87, RZ, RZ, RZ ;  /* 0x000000ffff577224 */ /* 0x000fc600078e00ff */
[----:B------:R-:W-:-:S04]  /*1620*/  USHF.R.U32.HI UR4, URZ, 0x4, UR4 ;  /* 0x000000043f047899 */ /* 0x000fc80008011604 */
[----:B------:R-:W-:-:S06]  /*1630*/  ULOP3.LUT UR4, UR4, 0x3fff, URZ, 0xc0, !UPT ;  /* 0x00003fff04047892 */ /* 0x000fcc000f8ec03f */
[----:B------:R-:W-:Y:S01]  /*1640*/  IMAD.U32 R0, RZ, RZ, UR4 ;  /* 0x00000004ff007e24 */ /* 0x000fe2000f8e00ff */
[----:B------:R-:W-:Y:S05]  /*1650*/  WARPSYNC.ALL ;  /* 0x0000000000007948 */ /* 0x000fea0003800000 */
[----:B------:R-:W-:Y:S02]  /*1660*/  LOP3.LUT R0, R0, 0x10000, RZ, 0xfc, !PT ;  /* 0x0001000000007812 */ /* 0x000fe400078efcff */
[----:B---3--:R-:W-:Y:S02]  /*1670*/  LOP3.LUT P1, RZ, R152, 0x7f, RZ, 0xc0, !PT ;  /* 0x0000007f98ff7812 */ /* 0x008fe4000782c0ff */
[----:B------:R-:W-:Y:S01]  /*1680*/  R2UR UR20, R0 ;  /* 0x00000000001472ca */ /* 0x000fe200000e0000 */
[----:B------:R-:W-:Y:S01]  /*1690*/  ULOP3.LUT UR12, UR56, 0x10000, URZ, 0xfc, !UPT ;  /* 0x00010000380c7892 */ /* 0x000fe2000f8efc3f */
[----:B------:R-:W-:Y:S01]  /*16a0*/  WARPGROUP.ARRIVE ;  /* 0x00000000000079c5 */ /* 0x000fe20000000000 */
[----:B------:R-:W-:Y:S01]  /*16b0*/  UMOV UR17, 0x40000040 ;  /* 0x4000004000117882 */ /* 0x000fe20000000000 */
[----:B------:R-:W-:Y:S01]  /*16c0*/  UMOV UR19, 0x40000040 ;  /* 0x4000004000137882 */ /* 0x000fe20000000000 */
[----:B------:R-:W-:Y:S01]  /*16d0*/  UIADD3 UR7, UR12, 0x2, URZ ;  /* 0x000000020c077890 */ /* 0x000fe2000fffe03f */
[----:B------:R-:W-:Y:S01]  /*16e0*/  VIADD R5, R228, UR55 ;  /* 0x00000037e4057c36 */ /* 0x000fe20008000000 */
[----:B------:R-:W-:Y:S01]  /*16f0*/  UIADD3 UR11, UR12, 0x4, URZ ;  /* 0x000000040c0b7890 */ /* 0x000fe2000fffe03f */
[----:B------:R-:W-:Y:S01]  /*1700*/  IMAD.U32 R6, RZ, RZ, UR54 ;  /* 0x00000036ff067e24 */ /* 0x000fe2000f8e00ff */
[----:B------:R-:W-:Y:S01]  /*1710*/  UMOV UR16, UR12 ;  /* 0x0000000c00107c82 */ /* 0x000fe20008000000 */
[----:B------:R-:W-:Y:S01]  /*1720*/  UIADD3 UR14, UR12, 0x6, URZ ;  /* 0x000000060c0e7890 */ /* 0x000fe2000fffe03f */
[----:B------:R-:W-:Y:S01]  /*1730*/  P2R R7, PR, RZ, 0x1 ;  /* 0x00000001ff077803 */ /* 0x000fe20000000000 */
[----:B------:R-:W-:Y:S01]  /*1740*/  UMOV UR15, 0x40000040 ;  /* 0x40000040000f7882 */ /* 0x000fe20000000000 */
[----:B------:R-:W-:Y:S01]  /*1750*/  UIMAD UR20, UR49, 0x700, UR20 ;  /* 0x00000700311478a4 */ /* 0x000fe2000f8e0214 */
[----:B------:R-:W-:Y:S01]  /*1760*/  IMAD R5, R6, -0xe0, R5 ;  /* 0xffffff2006057824 */ /* 0x000fe200078e0205 */
[----:B------:R-:W-:-:S02]  /*1770*/  UISETP.GE.AND UP0, UPT, UR55, 0xe1, UPT ;  /* 0x000000e13700788c */ /* 0x000fc4000bf06270 */
[----:B------:R-:W-:Y:S02]  /*1780*/  UIADD3 UR4, UR20, 0x300, URZ ;  /* 0x0000030014047890 */ /* 0x000fe4000fffe03f */
[----:B------:R-:W-:Y:S01]  /*1790*/  UIADD3 UR5, UR20, 0x400, URZ ;  /* 0x0000040014057890 */ /* 0x000fe2000fffe03f */
[C---:B------:R-:W-:Y:S01]  /*17a0*/  ISETP.GT.AND P2, PT, R5.reuse, RZ, PT ;  /* 0x000000ff0500720c */ /* 0x040fe20003f44270 */
[----:B------:R-:W-:Y:S01]  /*17b0*/  UMOV UR18, UR20 ;  /* 0x0000001400127c82 */ /* 0x000fe20008000000 */
[----:B------:R-:W-:Y:S01]  /*17c0*/  UIADD3 UR6, UR20, 0x500, URZ ;  /* 0x0000050014067890 */ /* 0x000fe2000fffe03f */
[----:B------:R-:W-:Y:S01]  /*17d0*/  QGMMA.64x32x32.F32.E4M3.E4M3 R136, gdesc[UR16], RZ, !UPT, gsb0 ;  /* 0x00600000108879f3 */ /* 0x000fe2000c0008ff */
[----:B------:R-:W-:Y:S01]  /*17e0*/  UIADD3 UR18, UR20, 0x100, URZ ;  /* 0x0000010014127890 */ /* 0x000fe2000fffe03f */
[C---:B------:R-:W-:Y:S01]  /*17f0*/  ISETP.GT.AND P5, PT, R5.reuse, 0x1, PT ;  /* 0x000000010500780c */ /* 0x040fe20003fa4270 */
[----:B------:R-:W-:Y:S01]  /*1800*/  UMOV UR19, 0x40000040 ;  /* 0x4000004000137882 */ /* 0x000fe20000000000 */
[----:B------:R-:W-:Y:S01]  /*1810*/  UIADD3 UR8, UR20, 0x2, URZ ;  /* 0x0000000214087890 */ /* 0x000fe2000fffe03f */
[C---:B------:R-:W-:Y:S01]  /*1820*/  ISETP.GT.AND P4, PT, R5.reuse, 0x8, PT ;  /* 0x000000080500780c */ /* 0x040fe20003f84270 */
[----:B------:R-:W-:Y:S01]  /*1830*/  UIADD3 UR9, UR20, 0x402, URZ ;  /* 0x0000040214097890 */ /* 0x000fe2000fffe03f */
[C---:B------:R-:W-:Y:S01]  /*1840*/  ISETP.GT.AND P1, PT, R5.reuse, 0x9, PT ;  /* 0x000000090500780c */ /* 0x040fe20003f24270 */
[----:B------:R-:W-:Y:S01]  /*1850*/  UIADD3 UR10, UR20, 0x502, URZ ;  /* 0x00000502140a7890 */ /* 0x000fe2000fffe03f */
[C---:B------:R-:W-:Y:S01]  /*1860*/  ISETP.GT.AND P3, PT, R5.reuse, 0x10, PT ;  /* 0x000000100500780c */ /* 0x040fe20003f64270 */
[----:B------:R-:W-:Y:S01]  /*1870*/  UIADD3 UR13, UR20, 0x4, URZ ;  /* 0x00000004140d7890 */ /* 0x000fe2000fffe03f */
[C---:B------:R-:W-:Y:S01]  /*1880*/  ISETP.GT.AND P0, PT, R5.reuse, 0xb9, PT ;  /* 0x000000b90500780c */ /* 0x040fe20003f04270 */
[----:B------:R-:W-:Y:S01]  /*1890*/  UIADD3 UR12, UR20, 0x504, URZ ;  /* 0x00000504140c7890 */ /* 0x000fe2000fffe03f */
[----:B------:R-:W-:Y:S01]  /*18a0*/  ISETP.GT.AND P6, PT, R5, 0xc0, PT ;  /* 0x000000c00500780c */ /* 0x000fe20003fc4270 */
        /* <DEDUP_REMOVED lines=13> */
[----:B------:R-:W-:Y:S01]  /*1980*/  QGMMA.64x32x32.F32.E4M3.E4M3 R88, gdesc[UR16], RZ, !UPT, gsb0 ;  /* 0x00600000105879f3 */ /* 0x000fe2000c0008ff */
[----:B------:R-:W-:Y:S01]  /*1990*/  UMOV UR18, UR5 ;  /* 0x0000000500127c82 */ /* 0x000fe20008000000 */
[----:B------:R-:W-:Y:S01]  /*19a0*/  UMOV UR19, 0x40000040 ;  /* 0x4000004000137882 */ /* 0x000fe20000000000 */
[----:B------:R-:W-:Y:S01]  /*19b0*/  UMOV UR5, 0x40000040 ;  /* 0x4000004000057882 */ /* 0x000fe20000000000 */
[----:B------:R-:W-:Y:S02]  /*19c0*/  WARPGROUP.DEPBAR.LE gsb0, 0x0 ;  /* 0x00008000000079c5 */ /* 0x000fe40000010000 */
[----:B------:R-:W-:-:S06]  /*19d0*/  WARPGROUP.ARRIVE ;  /* 0x00000000000079c5 */ /* 0x000fcc0000000000 */
[----:B------:R-:W-:Y:S01]  /*19e0*/  QGMMA.64x32x32.F32.E4M3.E4M3 R56, gdesc[UR16], RZ, !UPT, gsb0 ;  /* 0x00600000103879f3 */ /* 0x000fe2000c0008ff */
[----:B------:R-:W-:Y:S01]  /*19f0*/  UMOV UR18, UR6 ;  /* 0x0000000600127c82 */ /* 0x000fe20008000000 */
[----:B------:R-:W-:Y:S01]  /*1a00*/  UMOV UR19, 0x40000040 ;  /* 0x4000004000137882 */ /* 0x000fe20000000000 */
[----:B------:R-:W-:Y:S01]  /*1a10*/  UMOV UR6, UR8 ;  /* 0x0000000800067c82 */ /* 0x000fe20008000000 */
[----:B------:R-:W-:Y:S01]  /*1a20*/  UIADD3 UR8, UR20, 0x302, URZ ;  /* 0x0000030214087890 */ /* 0x000fe2000fffe03f */
[----:B------:R-:W-:Y:S02]  /*1a30*/  WARPGROUP.DEPBAR.LE gsb0, 0x0 ;  /* 0x00008000000079c5 */ /* 0x000fe40000010000 */
[----:B------:R-:W-:-:S06]  /*1a40*/  WARPGROUP.ARRIVE ;  /* 0x00000000000079c5 */ /* 0x000fcc0000000000 */
[----:B------:R-:W-:Y:S01]  /*1a50*/  QGMMA.64x32x32.F32.E4M3.E4M3 R40, gdesc[UR16], RZ, !UPT, gsb0 ;  /* 0x00600000102879f3 */ /* 0x000fe2000c0008ff */
[----:B------:R-:W-:Y:S01]  /*1a60*/  UMOV UR18, UR4 ;  /* 0x0000000400127c82 */ /* 0x000fe20008000000 */
[----:B------:R-:W-:Y:S01]  /*1a70*/  UMOV UR19, 0x40000040 ;  /* 0x4000004000137882 */ /* 0x000fe20000000000 */
[----:B------:R-:W-:Y:S01]  /*1a80*/  UMOV UR4, UR7 ;  /* 0x0000000700047c82 */ /* 0x000fe20008000000 */
[----:B------:R-:W-:Y:S01]  /*1a90*/  UMOV UR7, 0x40000040 ;  /* 0x4000004000077882 */ /* 0x000fe20000000000 */
        /* <DEDUP_REMOVED lines=95> */
[----:B-12---:R-:W-:Y:S01]  /*2090*/  FMNMX.FTZ R3, R136, R137, !PT ;  /* 0x0000008988037209 */ /* 0x006fe20007810000 */
        /* <DEDUP_REMOVED lines=37> */
[----:B------:R-:W-:Y:S01]  /*22f0*/  FMNMX.FTZ R3, R121, R6, !PT ;  /* 0x0000000679037209 */ /* 0x000fe20007810000 */
[----:B------:R-:W-:Y:S01]  /*2300*/  UIADD3 UR20, UR20, 0x606, URZ ;  /* 0x0000060614147890 */ /* 0x000fe2000fffe03f */
        /* <DEDUP_REMOVED lines=33> */
[----:B------:R-:W-:Y:S01]  /*2520*/  UMOV UR14, UR6 ;  /* 0x00000006000e7c82 */ /* 0x000fe20008000000 */
[----:B------:R-:W-:Y:S01]  /*2530*/  UMOV UR15, 0x40000040 ;  /* 0x40000040000f7882 */ /* 0x000fe20000000000 */
[----:B------:R-:W-:-:S02]  /*2540*/  FSEL R108, R108, -INF , P4 ;  /* 0xff8000006c6c7808 */ /* 0x000fc40002000000 */
[----:B------:R-:W-:Y:S02]  /*2550*/  FMNMX.FTZ R3, R105, R6, !PT ;  /* 0x0000000669037209 */ /* 0x000fe40007810000 */
        /* <DEDUP_REMOVED lines=15> */
[----:B------:R-:W-:Y:S02]  /*2650*/  FSEL R117, R117, -INF , P4 ;  /* 0xff80000075757808 */ /* 0x000fe40002000000 */
[----:B------:R-:W-:-:S02]  /*2660*/  ISETP.GT.AND P3, PT, R5, 0x60, PT ;  /* 0x000000600500780c */ /* 0x000fc40003f64270 */
[----:B------:R-:W-:Y:S02]  /*2670*/  FMNMX.FTZ R6, R116, R3, !PT ;  /* 0x0000000374067209 */ /* 0x000fe40007810000 */
[----:B------:R-:W-:Y:S02]  /*2680*/  FSEL R111, R111, -INF , P1 ;  /* 0xff8000006f6f7808 */ /* 0x000fe40000800000 */
[----:B------:R-:W-:Y:S02]  /*2690*/  ISETP.GT.AND P1, PT, R5, 0x61, PT ;  /* 0x000000610500780c */ /* 0x000fe40003f24270 */
[----:B------:R-:W-:Y:S02]  /*26a0*/  FMNMX.FTZ R3, R117, R6, !PT ;  /* 0x0000000675037209 */ /* 0x000fe40007810000 */
[----:B------:R-:W-:Y:S02]  /*26b0*/  FSEL R115, R115, -INF , P2 ;  /* 0xff80000073737808 */ /* 0x000fe40001000000 */
[----:B------:R-:W-:-:S02]  /*26c0*/  ISETP.GT.AND P2, PT, R5, 0x68, PT ;  /* 0x000000680500780c */ /* 0x000fc40003f44270 */
[----:B------:R-:W-:Y:S02]  /*26d0*/  FSEL R118, R118, -INF , P5 ;  /* 0xff80000076767808 */ /* 0x000fe40002800000 */
[----:B------:R-:W-:Y:S02]  /*26e0*/  ISETP.GT.AND P5, PT, R5, 0x69, PT ;  /* 0x000000690500780c */ /* 0x000fe40003fa4270 */
        /* <DEDUP_REMOVED lines=8> */
[----:B------:R-:W-:Y:S01]  /*2770*/  UMOV UR14, UR7 ;  /* 0x00000007000e7c82 */ /* 0x000fe20008000000 */
[----:B------:R-:W-:Y:S01]  /*2780*/  UMOV UR15, 0x40000040 ;  /* 0x40000040000f7882 */ /* 0x000fe20000000000 */
        /* <DEDUP_REMOVED lines=89> */
[----:B------:R-:W-:Y:S02]  /*2d20*/  FMNMX.FTZ R8, R53, R8, !PT ;  /* 0x0000000835087209 */ /* 0x000fe40007810000 */
[----:B------:R-:W-:Y:S02]  /*2d30*/  FSEL R51, R51, -INF , P1 ;  /* 0xff80000033337808 */ /* 0x000fe40000800000 */
[C---:B------:R-:W-:Y:S02]  /*2d40*/  ISETP.GT.AND P1, PT, R5.reuse, 0xc8, PT ;  /* 0x000000c80500780c */ /* 0x040fe40003f24270 */
[----:B------:R-:W-:Y:S02]  /*2d50*/  FSEL R54, R54, -INF , P2 ;  /* 0xff80000036367808 */ /* 0x000fe40001000000 */
[----:B------:R-:W-:-:S02]  /*2d60*/  ISETP.GT.AND P2, PT, R5, 0xc9, PT ;  /* 0x000000c90500780c */ /* 0x000fc40003f44270 */
[----:B------:R-:W-:Y:S02]  /*2d70*/  FSEL R50, R50, -INF , P3 ;  /* 0xff80000032327808 */ /* 0x000fe40001800000 */
[----:B------:R-:W-:Y:S02]  /*2d80*/  ISETP.GT.AND P3, PT, R5, 0xd0, PT ;  /* 0x000000d00500780c */ /* 0x000fe40003f64270 */
[----:B------:R-:W-:Y:S02]  /*2d90*/  FSEL R47, R47, -INF , P4 ;  /* 0xff8000002f2f7808 */ /* 0x000fe40002000000 */
[C---:B------:R-:W-:Y:S02]  /*2da0*/  ISETP.GT.AND P4, PT, R5.reuse, 0xd1, PT ;  /* 0x000000d10500780c */ /* 0x040fe40003f84270 */
[----:B------:R-:W-:Y:S02]  /*2db0*/  FSEL R46, R46, -INF , P5 ;  /* 0xff8000002e2e7808 */ /* 0x000fe40002800000 */
[----:B------:R-:W-:-:S02]  /*2dc0*/  ISETP.GT.AND P5, PT, R5, 0xd8, PT ;  /* 0x000000d80500780c */ /* 0x000fc40003fa4270 */
[----:B------:R-:W-:Y:S02]  /*2dd0*/  P2R R11, PR, RZ, 0x4 ;  /* 0x00000004ff0b7803 */ /* 0x000fe40000000000 */
[----:B------:R-:W-:Y:S01]  /*2de0*/  P2R R12, PR, RZ, 0x2 ;  /* 0x00000002ff0c7803 */ /* 0x000fe20000000000 */
        /* <DEDUP_REMOVED lines=12> */
[----:B------:R-:W-:Y:S02]  /*2eb0*/  FMNMX.FTZ R29, R138, R139, !PT ;  /* 0x0000008b8a1d7209 */ /* 0x000fe40007810000 */
[----:B------:R-:W-:Y:S02]  /*2ec0*/  FSEL R77, R36, -INF , P5 ;  /* 0xff800000244d7808 */ /* 0x000fe40002800000 */
[----:B------:R-:W-:Y:S02]  /*2ed0*/  FMNMX.FTZ R8, R74, R3, !PT ;  /* 0x000000034a087209 */ /* 0x000fe40007810000 */
[----:B------:R-:W-:Y:S02]  /*2ee0*/  ISETP.GT.AND P6, PT, R5, 0xd9, PT ;  /* 0x000000d90500780c */ /* 0x000fe40003fc4270 */
[----:B------:R-:W-:-:S02]  /*2ef0*/  FMNMX.FTZ R36, R142, R29, !PT ;  /* 0x0000001d8e247209 */ /* 0x000fc40007810000 */
[----:B------:R-:W-:Y:S02]  /*2f00*/  FSEL R76, R37, -INF , P6 ;  /* 0xff800000254c7808 */ /* 0x000fe40003000000 */
[----:B------:R-:W-:Y:S02]  /*2f10*/  FMNMX.FTZ R3, R77, R8, !PT ;  /* 0x000000084d037209 */ /* 0x000fe40007810000 */
[----:B------:R-:W-:Y:S02]  /*2f20*/  FMNMX.FTZ R29, R143, R36, !PT ;  /* 0x000000248f1d7209 */ /* 0x000fe40007810000 */
[----:B------:R-:W-:Y:S02]  /*2f30*/  FMNMX.FTZ R8, R76, R3, !PT ;  /* 0x000000034c087209 */ /* 0x000fe40007810000 */
[----:B------:R-:W-:Y:S02]  /*2f40*/  FMNMX.FTZ R36, R146, R29, !PT ;  /* 0x0000001d92247209 */ /* 0x000fe40007810000 */
[----:B------:R-:W-:Y:S01]  /*2f50*/  ISETP.GT.AND P1, PT, R5, 0xb9, PT ;  /* 0x000000b90500780c */ /* 0x000fe20003f24270 */
[----:B------:R-:W1:Y:S01]  /*2f60*/  SHFL.BFLY PT, R3, R8, 0x2, 0x1f ;  /* 0x0c401f0008037f89 */ /* 0x000e6200000e0000 */
[----:B------:R-:W-:-:S02]  /*2f70*/  FMNMX.FTZ R33, R147, R36, !PT ;  /* 0x0000002493217209 */ /* 0x000fc40007810000 */
[----:B------:R-:W-:Y:S02]  /*2f80*/  P2R R13, PR, RZ, 0x1 ;  /* 0x00000001ff0d7803 */ /* 0x000fe40000000000 */
[----:B------:R-:W-:Y:S02]  /*2f90*/  FMNMX.FTZ R40, R150, R33, !PT ;  /* 0x0000002196287209 */ /* 0x000fe40007810000 */
[----:B------:R-:W-:Y:S02]  /*2fa0*/  ISETP.GT.AND P0, PT, R5, 0xc0, PT ;  /* 0x000000c00500780c */ /* 0x000fe40003f04270 */
[----:B------:R-:W-:Y:S02]  /*2fb0*/  FMNMX.FTZ R33, R151, R40, !PT ;  /* 0x0000002897217209 */ /* 0x000fe40007810000 */
[----:B------:R-:W-:Y:S02]  /*2fc0*/  FSEL R55, R55, -INF , P1 ;  /* 0xff80000037377808 */ /* 0x000fe40000800000 */
[----:B------:R-:W-:-:S02]  /*2fd0*/  FMNMX.FTZ R40, R122, R33, !PT ;  /* 0x000000217a287209 */ /* 0x000fc40007810000 */
[----:B------:R-:W-:Y:S02]  /*2fe0*/  FSEL R26, R26, -INF , P0 ;  /* 0xff8000001a1a7808 */ /* 0x000fe40000000000 */
[----:B------:R-:W-:Y:S02]  /*2ff0*/  FMNMX.FTZ R37, R123, R40, !PT ;  /* 0x000000287b257209 */ /* 0x000fe40007810000 */
[----:B------:R-:W-:Y:S02]  /*3000*/  ISETP.NE.AND P0, PT, R13, RZ, PT ;  /* 0x000000ff0d00720c */ /* 0x000fe40003f05270 */
[----:B------:R-:W-:Y:S02]  /*3010*/  FMNMX.FTZ R44, R126, R37, !PT ;  /* 0x000000257e2c7209 */ /* 0x000fe40007810000 */
[----:B------:R-:W-:Y:S02]  /*3020*/  ISETP.NE.AND P1, PT, R12, RZ, PT ;  /* 0x000000ff0c00720c */ /* 0x000fe40003f25270 */
[----:B-1----:R-:W-:-:S02]  /*3030*/  FMNMX.FTZ R9, R8, R3, !PT ;  /* 0x0000000308097209 */ /* 0x002fc40007810000 */
[----:B------:R-:W-:Y:S02]  /*3040*/  FMNMX.FTZ R37, R127, R44, !PT ;  /* 0x0000002c7f257209 */ /* 0x000fe40007810000 */
[----:B------:R-:W-:Y:S01]  /*3050*/  FSEL R27, R27, -INF , P0 ;  /* 0xff8000001b1b7808 */ /* 0x000fe20000000000 */
[----:B------:R-:W1:Y:S01]  /*3060*/  SHFL.BFLY PT, R10, R9, 0x1, 0x1f ;  /* 0x0c201f00090a7f89 */ /* 0x000e6200000e0000 */
[----:B------:R-:W-:Y:S02]  /*3070*/  FMNMX.FTZ R44, R130, R37, !PT ;  /* 0x00000025822c7209 */ /* 0x000fe40007810000 */
[----:B------:R-:W-:Y:S02]  /*3080*/  FSEL R30, R30, -INF , P1 ;  /* 0xff8000001e1e7808 */ /* 0x000fe40000800000 */
[----:B------:R-:W-:Y:S02]  /*3090*/  FMNMX.FTZ R75, R131, R44, !PT ;  /* 0x0000002c834b7209 */ /* 0x000fe40007810000 */
[----:B------:R-:W-:-:S02]  /*30a0*/  ISETP.NE.AND P0, PT, R7, RZ, PT ;  /* 0x000000ff0700720c */ /* 0x000fc40003f05270 */
        /* <DEDUP_REMOVED lines=15> */
[----:B------:R-:W-:-:S01]  /*31a0*/  FFMA.FTZ R105, R88, UR40, -R81 ;  /* 0x0000002858697c23 */ /* 0x000fc20008010851 */
[----:B------:R-:W-:Y:S01]  /*31b0*/  FMNMX.FTZ R88, R118, R83, !PT ;  /* 0x0000005376587209 */ /* 0x000fe20007810000 */
[----:B------:R-:W-:-:S01]  /*31c0*/  FFMA.FTZ R85, R92, UR40, -R81 ;  /* 0x000000285c557c23 */ /* 0x000fc20008010851 */
[--C-:B------:R-:W-:Y:S01]  /*31d0*/  FFMA.FTZ R86, R89, UR40, -R81.reuse ;  /* 0x0000002859567c23 */ /* 0x100fe20008010851 */
        /* <DEDUP_REMOVED lines=10> */
[--C-:B-1----:R-:W-:Y:S01]  /*3280*/  FFMA.FTZ R105, R96, UR40, -R81.reuse ;  /* 0x0000002860697c23 */ /* 0x102fe20008010851 */
[----:B------:R-:W-:-:S01]  /*3290*/  FFMA.FTZ R88, R93, UR40, -R81 ;  /* 0x000000285d587c23 */ /* 0x000fc20008010851 */
[--C-:B------:R-:W-:Y:S01]  /*32a0*/  FFMA.FTZ R12, R141, UR40, -R81.reuse ;  /* 0x000000288d0c7c23 */ /* 0x100fe20008010851 */
[----:B------:R-:W-:Y:S01]  /*32b0*/  FMNMX.FTZ R92, R94, R83, !PT ;  /* 0x000000535e5c7209 */ /* 0x000fe20007810000 */
[--C-:B------:R-:W-:Y:S01]  /*32c0*/  FFMA.FTZ R9, R144, UR40, -R81.reuse ;  /* 0x0000002890097c23 */ /* 0x100fe20008010851 */
[----:B------:R-:W-:-:S01]  /*32d0*/  FFMA.FTZ R10, R145, UR40, -R81 ;  /* 0x00000028910a7c23 */ /* 0x000fc20008010851 */
[----:B------:R1:W-:Y:S01]  /*32e0*/  MUFU.EX2 R29, R104 ;  /* 0x00000068001d7308 */ /* 0x0003e20000000800 */
[----:B------:R-:W-:Y:S01]  /*32f0*/  FMNMX.FTZ R83, R95, R92, !PT ;  /* 0x0000005c5f537209 */ /* 0x000fe20007810000 */
[--C-:B--2---:R-:W-:Y:S01]  /*3300*/  FFMA.FTZ R108, R41, UR40, -R81.reuse ;  /* 0x00000028296c7c23 */ /* 0x104fe20008010851 */
        /* <DEDUP_REMOVED lines=35> */
[----:B-1----:R-:W-:-:S01]  /*3540*/  FFMA.FTZ R104, R117, UR40, -R81 ;  /* 0x0000002875687c23 */ /* 0x002fc20008010851 */
        /* <DEDUP_REMOVED lines=28> */
[----:B------:R-:W-:Y:S01]  /*3710*/  FSEL R93, R31, -INF , P2 ;  /* 0xff8000001f5d7808 */ /* 0x000fe20001000000 */
[--C-:B------:R-:W-:Y:S01]  /*3720*/  FFMA.FTZ R31, R69, UR40, -R81.reuse ;  /* 0x00000028451f7c23 */ /* 0x100fe20008010851 */
[----:B--2---:R-:W-:Y:S01]  /*3730*/  FMNMX.FTZ R97, R27, R100, !PT ;  /* 0x000000641b617209 */ /* 0x004fe20007810000 */
[----:B------:R-:W1:Y:S01]  /*3740*/  MUFU.EX2 R12, R12 ;  /* 0x0000000c000c7308 */ /* 0x000e620000000800 */
[----:B------:R-:W-:Y:S01]  /*3750*/  FSEL R69, R34, -INF , P3 ;  /* 0xff80000022457808 */ /* 0x000fe20001800000 */
[----:B------:R-:W-:Y:S01]  /*3760*/  FFMA.FTZ R34, R6, UR40, -R81 ;  /* 0x0000002806227c23 */ /* 0x000fe20008010851 */
[----:B------:R-:W-:Y:S02]  /*3770*/  FMNMX.FTZ R100, R30, R97, !PT ;  /* 0x000000611e647209 */ /* 0x000fe40007810000 */
[----:B------:R-:W-:-:S02]  /*3780*/  FSEL R97, R35, -INF , P4 ;  /* 0xff80000023617808 */ /* 0x000fc40002000000 */
[----:B------:R-:W-:Y:S01]  /*3790*/  FMNMX.FTZ R100, R93, R100, !PT ;  /* 0x000000645d647209 */ /* 0x000fe20007810000 */
[----:B------:R-:W-:Y:S01]  /*37a0*/  MUFU.EX2 R9, R9 ;  /* 0x0000000900097308 */ /* 0x000fe20000000800 */
[----:B------:R-:W-:Y:S02]  /*37b0*/  LOP3.LUT P2, RZ, R152, 0x7f, RZ, 0xc0, !PT ;  /* 0x0000007f98ff7812 */ /* 0x000fe4000784c0ff */
[----:B------:R-:W-:Y:S02]  /*37c0*/  FMNMX.FTZ R6, R69, R100, !PT ;  /* 0x0000006445067209 */ /* 0x000fe40007810000 */
[----:B------:R-:W-:Y:S01]  /*37d0*/  FSEL R100, R38, -INF , P5 ;  /* 0xff80000026647808 */ /* 0x000fe20002800000 */
[--C-:B------:R-:W-:Y:S01]  /*37e0*/  FFMA.FTZ R38, R72, UR40, -R81.reuse ;  /* 0x0000002848267c23 */ /* 0x100fe20008010851 */
[----:B------:R-:W-:Y:S01]  /*37f0*/  FMNMX.FTZ R35, R97, R6, !PT ;  /* 0x0000000661237209 */ /* 0x000fe20007810000 */
[--C-:B------:R-:W-:Y:S01]  /*3800*/  FFMA.FTZ R72, R78, UR40, -R81.reuse ;  /* 0x000000284e487c23 */ /* 0x100fe20008010851 */
[----:B------:R-:W-:-:S01]  /*3810*/  FFMA.FTZ R78, R82, UR40, -R81 ;  /* 0x00000028524e7c23 */ /* 0x000fc20008010851 */
[----:B------:R-:W-:Y:S01]  /*3820*/  MUFU.EX2 R10, R10 ;  /* 0x0000000a000a7308 */ /* 0x000fe20000000800 */
[----:B------:R-:W-:-:S02]  /*3830*/  FMNMX.FTZ R6, R100, R35, !PT ;  /* 0x0000002364067209 */ /* 0x000fc40007810000 */
[----:B-1----:R-:W-:Y:S01]  /*3840*/  F2FP.SATFINITE.E4M3.F32.PACK_AB_MERGE_C R200, R12, R7, RZ ;  /* 0x000000070cc8723e */ /* 0x002fe200048070ff */
[----:B------:R-:W-:Y:S01]  /*3850*/  @!P2 VIADD R4, R4, 0x2e840 ;  /* 0x0002e8400404a836 */ /* 0x000fe20000000000 */
[----:B------:R-:W-:Y:S02]  /*3860*/  FMNMX.FTZ R6, R101, R6, !PT ;  /* 0x0000000665067209 */ /* 0x000fe40007810000 */
[----:B------:R-:W-:Y:S01]  /*3870*/  F2FP.SATFINITE.E4M3.F32.PACK_AB_MERGE_C R200, R8, R5, R200 ;  /* 0x0000000508c8723e */ /* 0x000fe200048070c8 */
[----:B------:R-:W-:Y:S01]  /*3880*/  MUFU.EX2 R35, R108 ;  /* 0x0000006c00237308 */ /* 0x000fe20000000800 */
[----:B------:R-:W-:Y:S01]  /*3890*/  @!P2 PRMT R4, RZ, 0x654, R4 ;  /* 0x00000654ff04a816 */ /* 0x000fe20000000004 */
[----:B------:R-:W1:Y:S03]  /*38a0*/  SHFL.BFLY PT, R105, R6, 0x2, 0x1f ;  /* 0x0c401f0006697f89 */ /* 0x000e6600000e0000 */
[----:B------:R2:W-:Y:S03]  /*38b0*/  @!P2 SYNCS.ARRIVE.TRANS64.RED.A1T0 RZ, [R4+URZ], RZ ;  /* 0x000000ff04ffa9a7 */ /* 0x0005e6000810043f */
[----:B------:R-:W-:Y:S08]  /*38c0*/  MUFU.EX2 R11, R11 ;  /* 0x0000000b000b7308 */ /* 0x000ff00000000800 */
[----:B------:R-:W3:Y:S08]  /*38d0*/  MUFU.EX2 R20, R20 ;  /* 0x0000001400147308 */ /* 0x000ef00000000800 */
[----:B------:R-:W-:Y:S01]  /*38e0*/  MUFU.EX2 R13, R13 ;  /* 0x0000000d000d7308 */ /* 0x000fe20000000800 */
[----:B-1----:R-:W-:-:S05]  /*38f0*/  FMNMX.FTZ R105, R6, R105, !PT ;  /* 0x0000006906697209 */ /* 0x002fca0007810000 */
[----:B------:R-:W1:Y:S02]  /*3900*/  SHFL.BFLY PT, R6, R105, 0x1, 0x1f ;  /* 0x0c201f0069067f89 */ /* 0x000e6400000e0000 */
[----:B------:R-:W-:Y:S01]  /*3910*/  MUFU.EX2 R14, R14 ;  /* 0x0000000e000e7308 */ /* 0x000fe20000000800 */
[----:B---3--:R-:W-:-:S04]  /*3920*/  F2FP.SATFINITE.E4M3.F32.PACK_AB_MERGE_C R202, R20, R11, RZ ;  /* 0x0000000b14ca723e */ /* 0x008fc800048070ff */
[----:B------:R-:W-:-:S03]  /*3930*/  F2FP.SATFINITE.E4M3.F32.PACK_AB_MERGE_C R202, R10, R9, R202 ;  /* 0x000000090aca723e */ /* 0x000fc600048070ca */
[----:B------:R-:W-:Y:S08]  /*3940*/  MUFU.EX2 R21, R21 ;  /* 0x0000001500157308 */ /* 0x000ff00000000800 */
[----:B------:R-:W3:Y:S01]  /*3950*/  MUFU.EX2 R28, R28 ;  /* 0x0000001c001c7308 */ /* 0x000ee20000000800 */
[----:B-1----:R-:W-:Y:S01]  /*3960*/  FMNMX.FTZ R6, R105, R6, !PT ;  /* 0x0000000669067209 */ /* 0x002fe20007810000 */
[----:B------:R-:W-:-:S06]  /*3970*/  IMAD.U32 R105, RZ, RZ, UR40 ;  /* 0x00000028ff697e24 */ /* 0x000fcc000f8e00ff */
[----:B------:R-:W-:Y:S01]  /*3980*/  MUFU.EX2 R75, R116 ;  /* 0x00000074004b7308 */ /* 0x000fe20000000800 */
[C---:B------:R-:W-:Y:S01]  /*3990*/  FSETP.NEU.FTZ.AND P1, PT, R6.reuse, -INF , PT ;  /* 0xff8000000600780b */ /* 0x040fe20003f3d000 */
[----:B------:R-:W-:-:S05]  /*39a0*/  FFMA.FTZ R108, R6, R105, -8 ;  /* 0xc1000000066c7423 */ /* 0x000fca0000010069 */
[----:B------:R-:W-:Y:S01]  /*39b0*/  FSEL R108, R108, RZ, P1 ;  /* 0x000000ff6c6c7208 */ /* 0x000fe20000800000 */
[----:B------:R-:W-:Y:S01]  /*39c0*/  MUFU.EX2 R15, R15 ;  /* 0x0000000f000f7308 */ /* 0x000fe20000000800 */
[----:B---3--:R-:W-:Y:S02]  /*39d0*/  F2FP.SATFINITE.E4M3.F32.PACK_AB_MERGE_C R204, R28, R21, RZ ;  /* 0x000000151ccc723e */ /* 0x008fe400048070ff */
[----:B------:R-:W-:Y:S01]  /*39e0*/  PLOP3.LUT P1, PT, PT, PT, UP0, 0x80, 0x0 ;  /* 0x000000000000781c */ /* 0x000fe20003f2f008 */
[----:B------:R-:W-:-:S01]  /*39f0*/  FFMA.FTZ R80, R138, UR40, -R108 ;  /* 0x000000288a507c23 */ /* 0x000fc2000801086c */
[--C-:B------:R-:W-:Y:S01]  /*3a00*/  FFMA.FTZ R81, R139, UR40, -R108.reuse ;  /* 0x000000288b517c23 */ /* 0x100fe2000801086c */
[----:B------:R-:W-:-:S01]  /*3a10*/  FFMA.FTZ R112, R142, UR40, -R108 ;  /* 0x000000288e707c23 */ /* 0x000fc2000801086c */
[--C-:B------:R-:W-:Y:S01]  /*3a20*/  FFMA.FTZ R117, R143, UR40, -R108.reuse ;  /* 0x000000288f757c23 */ /* 0x100fe2000801086c */
[----:B------:R-:W-:-:S01]  /*3a30*/  FFMA.FTZ R82, R146, UR40, -R108 ;  /* 0x0000002892527c23 */ /* 0x000fc2000801086c */
[--C-:B------:R-:W-:Y:S01]  /*3a40*/  FFMA.FTZ R84, R122, UR40, -R108.reuse ;  /* 0x000000287a547c23 */ /* 0x100fe2000801086c */
        /* <DEDUP_REMOVED lines=18> */
[----:B------:R-:W-:Y:S01]  /*3b70*/  FFMA.FTZ R95, R99, UR40, -R108 ;  /* 0x00000028635f7c23 */ /* 0x000fe2000801086c */
[----:B------:R-:W-:-:S01]  /*3b80*/  FADD.FTZ R102, R5, R8 ;  /* 0x0000000805667221 */ /* 0x000fc20000010000 */
[--C-:B------:R-:W-:Y:S01]  /*3b90*/  FFMA.FTZ R99, R103, UR40, -R108.reuse ;  /* 0x0000002867637c23 */ /* 0x100fe2000801086c */
[----:B------:R-:W-:-:S01]  /*3ba0*/  FFMA.FTZ R121, R151, UR40, -R108 ;  /* 0x0000002897797c23 */ /* 0x000fc2000801086c */
[----:B------:R-:W-:Y:S01]  /*3bb0*/  FFMA.FTZ R113, R130, UR40, -R108 ;  /* 0x0000002882717c23 */ /* 0x000fe2000801086c */
[----:B------:R-:W-:-:S01]  /*3bc0*/  FADD.FTZ R129, R7, R102 ;  /* 0x0000006607817221 */ /* 0x000fc20000010000 */
[----:B------:R-:W4:Y:S01]  /*3bd0*/  MUFU.EX2 R117, R117 ;  /* 0x0000007500757308 */ /* 0x000f220000000800 */
        /* <DEDUP_REMOVED lines=8> */
[----:B---3--:R-:W-:-:S01]  /*3c60*/  FADD.FTZ R102, R112, R103 ;  /* 0x0000006770667221 */ /* 0x008fc20000010000 */
[----:B------:R-:W-:Y:S01]  /*3c70*/  FFMA.FTZ R107, R107, UR40, -R108 ;  /* 0x000000286b6b7c23 */ /* 0x000fe2000801086c */
[----:B------:R-:W-:-:S01]  /*3c80*/  FADD.FTZ R128, R10, R129 ;  /* 0x000000810a807221 */ /* 0x000fc20000010000 */
[--C-:B------:R-:W-:Y:S01]  /*3c90*/  FFMA.FTZ R67, R67, UR40, -R108.reuse ;  /* 0x0000002843437c23 */ /* 0x100fe2000801086c */
[----:B------:R-:W-:-:S01]  /*3ca0*/  FFMA.FTZ R90, R90, UR40, -R108 ;  /* 0x000000285a5a7c23 */ /* 0x000fc2000801086c */
[----:B------:R-:W-:Y:S01]  /*3cb0*/  FFMA.FTZ R91, R91, UR40, -R108 ;  /* 0x000000285b5b7c23 */ /* 0x000fe2000801086c */
[----:B------:R-:W-:-:S01]  /*3cc0*/  FADD.FTZ R129, R11, R128 ;  /* 0x000000800b817221 */ /* 0x000fc20000010000 */
[----:B------:R-:W3:Y:S01]  /*3cd0*/  MUFU.EX2 R105, R105 ;  /* 0x0000006900697308 */ /* 0x000ee20000000800 */
[----:B----4-:R-:W-:-:S01]  /*3ce0*/  FADD.FTZ R103, R117, R102 ;  /* 0x0000006675677221 */ /* 0x010fc20000010000 */
        /* <DEDUP_REMOVED lines=16> */
[----:B------:R-:W-:Y:S01]  /*3df0*/  FADD.FTZ R102, R20, R129 ;  /* 0x0000008114667221 */ /* 0x000fe20000010000 */
[----:B------:R-:W-:-:S01]  /*3e00*/  FFMA.FTZ R55, R55, UR40, -R108 ;  /* 0x0000002837377c23 */ /* 0x000fc2000801086c */
[--C-:B------:R-:W-:Y:S01]  /*3e10*/  FFMA.FTZ R27, R27, UR40, -R108.reuse ;  /* 0x000000281b1b7c23 */ /* 0x100fe2000801086c */
[----:B------:R-:W-:-:S01]  /*3e20*/  FFMA.FTZ R30, R30, UR40, -R108 ;  /* 0x000000281e1e7c23 */ /* 0x000fc2000801086c */
[----:B------:R-:W-:Y:S01]  /*3e30*/  FADD.FTZ R129, R13, R102 ;  /* 0x000000660d817221 */ /* 0x000fe20000010000 */
[----:B------:R-:W-:-:S01]  /*3e40*/  FFMA.FTZ R93, R93, UR40, -R108 ;  /* 0x000000285d5d7c23 */ /* 0x000fc2000801086c */
[----:B------:R-:W3:Y:S01]  /*3e50*/  MUFU.EX2 R84, R84 ;  /* 0x0000005400547308 */ /* 0x000ee20000000800 */
        /* <DEDUP_REMOVED lines=8> */
[----:B-1----:R-:W-:-:S01]  /*3ee0*/  FADD.FTZ R103, R121, R4 ;  /* 0x0000000479677221 */ /* 0x002fc20000010000 */
[----:B------:R-:W-:Y:S01]  /*3ef0*/  FFMA.FTZ R4, R66, UR40, -R108 ;  /* 0x0000002842047c23 */ /* 0x000fe2000801086c */
[----:B------:R-:W-:-:S01]  /*3f00*/  FADD.FTZ R128, R28, R129 ;  /* 0x000000811c807221 */ /* 0x000fc20000010000 */
[----:B------:R-:W-:Y:S01]  /*3f10*/  F2FP.SATFINITE.E4M3.F32.PACK_AB_MERGE_C R112, R117, R112, RZ ;  /* 0x000000707570723e */ /* 0x000fe200048070ff */
[----:B------:R-:W-:Y:S01]  /*3f20*/  IMAD.MOV.U32 R28, RZ, RZ, R87 ;  /* 0x000000ffff1c7224 */ /* 0x000fe200078e0057 */
[----:B------:R-:W-:-:S02]  /*3f30*/  F2FP.SATFINITE.E4M3.F32.PACK_AB_MERGE_C R120, R121, R120, RZ ;  /* 0x000000787978723e */ /* 0x000fc400048070ff */
[----:B------:R-:W1:Y:S01]  /*3f40*/  MUFU.EX2 R122, R122 ;  /* 0x0000007a007a7308 */ /* 0x000e620000000800 */
[----:B---3--:R-:W-:-:S01]  /*3f50*/  FADD.FTZ R66, R84, R103 ;  /* 0x0000006754427221 */ /* 0x008fc20000010000 */
[----:B------:R-:W-:Y:S01]  /*3f60*/  F2FP.SATFINITE.E4M3.F32.PACK_AB_MERGE_C R201, R81, R80, R112 ;  /* 0x0000005051c9723e */ /* 0x000fe20004807070 */
[--C-:B------:R-:W-:Y:S01]  /*3f70*/  IMAD.MOV.U32 R81, RZ, RZ, R87.reuse ;  /* 0x000000ffff517224 */ /* 0x100fe200078e0057 */
[----:B------:R-:W-:Y:S01]  /*3f80*/  F2FP.SATFINITE.E4M3.F32.PACK_AB_MERGE_C R203, R105, R82, R120 ;  /* 0x0000005269cb723e */ /* 0x000fe20004807078 */
[--C-:B------:R-:W-:Y:S01]  /*3f90*/  IMAD.MOV.U32 R82, RZ, RZ, R87.reuse ;  /* 0x000000ffff527224 */ /* 0x100fe200078e0057 */
[----:B------:R-:W-:Y:S01]  /*3fa0*/  F2FP.SATFINITE.E4M3.F32.PACK_AB_MERGE_C R204, R14, R13, R204 ;  /* 0x0000000d0ecc723e */ /* 0x000fe200048070cc */
[----:B------:R-:W-:Y:S01]  /*3fb0*/  IMAD.MOV.U32 R80, RZ, RZ, R87 ;  /* 0x000000ffff507224 */ /* 0x000fe200078e0057 */
[----:B------:R-:W3:Y:S01]  /*3fc0*/  MUFU.EX2 R123, R123 ;  /* 0x0000007b007b7308 */ /* 0x000ee20000000800 */
[----:B--2---:R-:W-:-:S01]  /*3fd0*/  FADD.FTZ R103, R109, R66 ;  /* 0x000000426d677221 */ /* 0x004fc20000010000 */
[----:B------:R-:W-:Y:S01]  /*3fe0*/  FFMA.FTZ R66, R43, UR40, -R108 ;  /* 0x000000282b427c23 */ /* 0x000fe2000801086c */
[----:B------:R-:W-:-:S05]  /*3ff0*/  FADD.FTZ R43, R15, R128 ;  /* 0x000000800f2b7221 */ /* 0x000fca0000010000 */
[----:B------:R-:W2:Y:S01]  /*4000*/  MUFU.EX2 R113, R113 ;  /* 0x0000007100717308 */ /* 0x000ea20000000800 */
[----:B-1----:R-:W-:-:S07]  /*4010*/  FADD.FTZ R102, R122, R103 ;  /* 0x000000677a667221 */ /* 0x002fce0000010000 */
[----:B------:R-:W1:Y:S01]  /*4020*/  MUFU.EX2 R24, R24 ;  /* 0x0000001800187308 */ /* 0x000e620000000800 */
[----:B---3--:R-:W-:-:S01]  /*4030*/  FADD.FTZ R102, R123, R102 ;  /* 0x000000667b667221 */ /* 0x008fc20000010000 */
[----:B------:R-:W-:-:S04]  /*4040*/  F2FP.SATFINITE.E4M3.F32.PACK_AB_MERGE_C R122, R123, R122, RZ ;  /* 0x0000007a7b7a723e */ /* 0x000fc800048070ff */
[----:B------:R-:W-:Y:S01]  /*4050*/  F2FP.SATFINITE.E4M3.F32.PACK_AB_MERGE_C R205, R109, R84, R122 ;  /* 0x000000546dcd723e */ /* 0x000fe2000480707a */
[----:B------:R-:W-:Y:S01]  /*4060*/  IMAD.MOV.U32 R84, RZ, RZ, R87 ;  /* 0x000000ffff547224 */ /* 0x000fe200078e0057 */
        /* <DEDUP_REMOVED lines=12> */
[----:B------:R-:W-:Y:S01]  /*4130*/  F2FP.SATFINITE.E4M3.F32.PACK_AB_MERGE_C R206, R32, R25, RZ ;  /* 0x0000001920ce723e */ /* 0x000fe200048070ff */
[--C-:B------:R-:W-:Y:S02]  /*4140*/  IMAD.MOV.U32 R32, RZ, RZ, R87.reuse ;  /* 0x000000ffff207224 */ /* 0x100fe400078e0057 */
[----:B------:R-:W-:Y:S01]  /*4150*/  FADD.FTZ R129, R29, R128 ;  /* 0x000000801d817221 */ /* 0x000fe20000010000 */
[----:B------:R-:W-:Y:S01]  /*4160*/  F2FP.SATFINITE.E4M3.F32.PACK_AB_MERGE_C R206, R24, R15, R206 ;  /* 0x0000000f18ce723e */ /* 0x000fe200048070ce */
[----:B------:R-:W-:Y:S01]  /*4170*/  IMAD.MOV.U32 R25, RZ, RZ, R87 ;  /* 0x000000ffff197224 */ /* 0x000fe200078e0057 */
[----:B------:R-:W3:Y:S01]  /*4180*/  MUFU.EX2 R36, R36 ;  /* 0x0000002400247308 */ /* 0x000ee20000000800 */
[----:B--2---:R-:W-:-:S01]  /*4190*/  FADD.FTZ R103, R125, R102 ;  /* 0x000000667d677221 */ /* 0x004fc20000010000 */
[----:B------:R-:W-:Y:S01]  /*41a0*/  FFMA.FTZ R102, R26, UR40, -R108 ;  /* 0x000000281a667c23 */ /* 0x000fe2000801086c */
[----:B------:R-:W-:Y:S01]  /*41b0*/  F2FP.SATFINITE.E4M3.F32.PACK_AB_MERGE_C R124, R125, R124, RZ ;  /* 0x0000007c7d7c723e */ /* 0x000fe200048070ff */
[----:B------:R-:W-:-:S03]  /*41c0*/  IMAD.MOV.U32 R24, RZ, RZ, R87 ;  /* 0x000000ffff187224 */ /* 0x000fc600078e0057 */
[----:B------:R-:W-:Y:S01]  /*41d0*/  F2FP.SATFINITE.E4M3.F32.PACK_AB_MERGE_C R207, R116, R113, R124 ;  /* 0x0000007174cf723e */ /* 0x000fe2000480707c */
[----:B------:R-:W-:Y:S01]  /*41e0*/  MUFU.EX2 R107, R107 ;  /* 0x0000006b006b7308 */ /* 0x000fe20000000800 */
[----:B-1----:R-:W-:-:S07]  /*41f0*/  FADD.FTZ R26, R106, R103 ;  /* 0x000000676a1a7221 */ /* 0x002fce0000010000 */
[----:B------:R-:W-:Y:S01]  /*4200*/  MUFU.EX2 R126, R126 ;  /* 0x0000007e007e7308 */ /* 0x000fe20000000800 */
[----:B---3--:R-:W-:-:S04]  /*4210*/  FADD.FTZ R128, R36, R129 ;  /* 0x0000008124807221 */ /* 0x008fc80000010000 */
[----:B------:R-:W-:-:S03]  /*4220*/  FADD.FTZ R103, R33, R128 ;  /* 0x0000008021677221 */ /* 0x000fc60000010000 */
[----:B------:R-:W1:Y:S08]  /*4230*/  MUFU.EX2 R40, R40 ;  /* 0x0000002800287308 */ /* 0x000e700000000800 */
[----:B------:R-:W-:Y:S08]  /*4240*/  MUFU.EX2 R127, R127 ;  /* 0x0000007f007f7308 */ /* 0x000ff00000000800 */
[----:B------:R-:W-:Y:S01]  /*4250*/  MUFU.EX2 R110, R110 ;  /* 0x0000006e006e7308 */ /* 0x000fe20000000800 */
[----:B-1----:R-:W-:-:S01]  /*4260*/  FADD.FTZ R128, R40, R103 ;  /* 0x0000006728807221 */ /* 0x002fc20000010000 */
[----:B------:R-:W-:Y:S01]  /*4270*/  F2FP.SATFINITE.E4M3.F32.PACK_AB_MERGE_C R208, R40, R33, RZ ;  /* 0x0000002128d0723e */ /* 0x000fe200048070ff */
[----:B------:R-:W-:-:S02]  /*4280*/  IMAD.MOV.U32 R40, RZ, RZ, R87 ;  /* 0x000000ffff287224 */ /* 0x000fc400078e0057 */
[----:B------:R-:W-:Y:S01]  /*4290*/  FADD.FTZ R103, R37, R128 ;  /* 0x0000008025677221 */ /* 0x000fe20000010000 */
[----:B------:R-:W-:Y:S01]  /*42a0*/  F2FP.SATFINITE.E4M3.F32.PACK_AB_MERGE_C R208, R36, R29, R208 ;  /* 0x0000001d24d0723e */ /* 0x000fe200048070d0 */
[--C-:B------:R-:W-:Y:S01]  /*42b0*/  IMAD.MOV.U32 R36, RZ, RZ, R87.reuse ;  /* 0x000000ffff247224 */ /* 0x100fe200078e0057 */
[----:B------:R-:W1:Y:S01]  /*42c0*/  MUFU.EX2 R44, R44 ;  /* 0x0000002c002c7308 */ /* 0x000e620000000800 */
[--C-:B------:R-:W-:Y:S02]  /*42d0*/  IMAD.MOV.U32 R33, RZ, RZ, R87.reuse ;  /* 0x000000ffff217224 */ /* 0x100fe400078e0057 */
[----:B------:R-:W-:-:S05]  /*42e0*/  IMAD.MOV.U32 R29, RZ, RZ, R87 ;  /* 0x000000ffff1d7224 */ /* 0x000fca00078e0057 */
[----:B------:R-:W2:Y:S08]  /*42f0*/  MUFU.EX2 R111, R111 ;  /* 0x0000006f006f7308 */ /* 0x000eb00000000800 */
[----:B------:R3:W-:Y:S01]  /*4300*/  MUFU.EX2 R43, R67 ;  /* 0x00000043002b7308 */ /* 0x0007e20000000800 */
[----:B-1----:R-:W-:-:S04]  /*4310*/  FADD.FTZ R108, R44, R103 ;  /* 0x000000672c6c7221 */ /* 0x002fc80000010000 */
[----:B------:R-:W-:-:S03]  /*4320*/  FADD.FTZ R103, R75, R108 ;  /* 0x0000006c4b677221 */ /* 0x000fc60000010000 */
[----:B------:R-:W1:Y:S01]  /*4330*/  MUFU.EX2 R114, R114 ;  /* 0x0000007200727308 */ /* 0x000e620000000800 */
[----:B---3--:R-:W-:-:S04]  /*4340*/  FADD.FTZ R67, R107, R26 ;  /* 0x0000001a6b437221 */ /* 0x008fc80000010000 */
[----:B------:R-:W-:Y:S01]  /*4350*/  FADD.FTZ R26, R126, R67 ;  /* 0x000000437e1a7221 */ /* 0x000fe20000010000 */
[C---:B------:R-:W-:Y:S02]  /*4360*/  F2FP.SATFINITE.E4M3.F32.PACK_AB_MERGE_C R126, R127.reuse, R126, RZ ;  /* 0x0000007e7f7e723e */ /* 0x040fe400048070ff */
[----:B------:R-:W3:Y:S01]  /*4370*/  MUFU.EX2 R104, R104 ;  /* 0x0000006800687308 */ /* 0x000ee20000000800 */
[----:B------:R-:W-:-:S01]  /*4380*/  FADD.FTZ R67, R127, R26 ;  /* 0x0000001a7f437221 */ /* 0x000fc20000010000 */
[----:B------:R-:W-:-:S03]  /*4390*/  F2FP.SATFINITE.E4M3.F32.PACK_AB_MERGE_C R209, R107, R106, R126 ;  /* 0x0000006a6bd1723e */ /* 0x000fc6000480707e */
[----:B------:R-:W-:-:S03]  /*43a0*/  FADD.FTZ R128, R110, R67 ;  /* 0x000000436e807221 */ /* 0x000fc60000010000 */
[----:B------:R-:W4:Y:S01]  /*43b0*/  MUFU.EX2 R115, R115 ;  /* 0x0000007300737308 */ /* 0x000f220000000800 */
[----:B--2---:R-:W-:-:S04]  /*43c0*/  FADD.FTZ R67, R111, R128 ;  /* 0x000000806f437221 */ /* 0x004fc80000010000 */
[----:B-1----:R-:W-:Y:S01]  /*43d0*/  FADD.FTZ R12, R114, R67 ;  /* 0x00000043720c7221 */ /* 0x002fe20000010000 */
[----:B------:R-:W-:Y:S02]  /*43e0*/  IMAD.MOV.U32 R67, RZ, RZ, R87 ;  /* 0x000000ffff437224 */ /* 0x000fe400078e0057 */
[----:B------:R-:W1:Y:S01]  /*43f0*/  MUFU.EX2 R90, R90 ;  /* 0x0000005a005a7308 */ /* 0x000e620000000800 */
[----:B---3--:R-:W-:-:S01]  /*4400*/  FADD.FTZ R20, R104, R103 ;  /* 0x0000006768147221 */ /* 0x008fc20000010000 */
[----:B------:R-:W-:Y:S01]  /*4410*/  F2FP.SATFINITE.E4M3.F32.PACK_AB_MERGE_C R210, R104, R75, RZ ;  /* 0x0000004b68d2723e */ /* 0x000fe200048070ff */
[--C-:B------:R-:W-:Y:S02]  /*4420*/  IMAD.MOV.U32 R75, RZ, RZ, R87.reuse ;  /* 0x000000ffff4b7224 */ /* 0x100fe400078e0057 */
[----:B------:R-:W-:Y:S01]  /*4430*/  FADD.FTZ R21, R79, R20 ;  /* 0x000000144f157221 */ /* 0x000fe20000010000 */
[----:B------:R-:W-:Y:S01]  /*4440*/  F2FP.SATFINITE.E4M3.F32.PACK_AB_MERGE_C R210, R44, R37, R210 ;  /* 0x000000252cd2723e */ /* 0x000fe200048070d2 */
[----:B------:R-:W-:Y:S01]  /*4450*/  IMAD.MOV.U32 R44, RZ, RZ, R87 ;  /* 0x000000ffff2c7224 */ /* 0x000fe200078e0057 */
[----:B------:R-:W2:Y:S01]  /*4460*/  MUFU.EX2 R86, R86 ;  /* 0x0000005600567308 */ /* 0x000ea20000000800 */
[----:B----4-:R-:W-:-:S01]  /*4470*/  FADD.FTZ R11, R115, R12 ;  /* 0x0000000c730b7221 */ /* 0x010fc20000010000 */
[----:B------:R-:W-:Y:S01]  /*4480*/  F2FP.SATFINITE.E4M3.F32.PACK_AB_MERGE_C R114, R115, R114, RZ ;  /* 0x000000727372723e */ /* 0x000fe200048070ff */
[----:B------:R-:W-:-:S03]  /*4490*/  IMAD.MOV.U32 R37, RZ, RZ, R87 ;  /* 0x000000ffff257224 */ /* 0x000fc600078e0057 */
        /* <DEDUP_REMOVED lines=12> */
[C---:B---3--:R-:W-:Y:S01]  /*4560*/  F2FP.SATFINITE.E4M3.F32.PACK_AB_MERGE_C R212, R88.reuse, R85, RZ ;  /* 0x0000005558d4723e */ /* 0x048fe200048070ff */
[----:B------:R-:W-:Y:S01]  /*4570*/  FADD.FTZ R88, R88, R21 ;  /* 0x0000001558587221 */ /* 0x000fe20000010000 */
[----:B------:R-:W-:Y:S02]  /*4580*/  IMAD.MOV.U32 R85, RZ, RZ, R87 ;  /* 0x000000ffff557224 */ /* 0x000fe400078e0057 */
[----:B------:R-:W-:Y:S01]  /*4590*/  F2FP.SATFINITE.E4M3.F32.PACK_AB_MERGE_C R212, R86, R79, R212 ;  /* 0x0000004f56d4723e */ /* 0x000fe200048070d4 */
[----:B------:R-:W-:-:S01]  /*45a0*/  FADD.FTZ R21, R83, R88 ;  /* 0x0000005853157221 */ /* 0x000fc20000010000 */
[----:B------:R-:W-:Y:S01]  /*45b0*/  IMAD.MOV.U32 R86, RZ, RZ, R87 ;  /* 0x000000ffff567224 */ /* 0x000fe200078e0057 */
[----:B------:R-:W3:Y:S01]  /*45c0*/  MUFU.EX2 R92, R92 ;  /* 0x0000005c005c7308 */ /* 0x000ee20000000800 */
[----:B-1----:R-:W-:-:S01]  /*45d0*/  FADD.FTZ R11, R119, R12 ;  /* 0x0000000c770b7221 */ /* 0x002fc20000010000 */
[----:B------:R-:W-:Y:S01]  /*45e0*/  F2FP.SATFINITE.E4M3.F32.PACK_AB_MERGE_C R118, R119, R118, RZ ;  /* 0x000000767776723e */ /* 0x000fe200048070ff */
[----:B------:R-:W-:-:S03]  /*45f0*/  IMAD.MOV.U32 R79, RZ, RZ, R87 ;  /* 0x000000ffff4f7224 */ /* 0x000fc600078e0057 */
[----:B------:R-:W-:Y:S02]  /*4600*/  F2FP.SATFINITE.E4M3.F32.PACK_AB_MERGE_C R213, R91, R90, R118 ;  /* 0x0000005a5bd5723e */ /* 0x000fe40004807076 */
        /* <DEDUP_REMOVED lines=10> */
[----:B---3--:R-:W-:-:S01]  /*46b0*/  FADD.FTZ R21, R96, R21 ;  /* 0x0000001560157221 */ /* 0x008fc20000010000 */
[----:B------:R-:W-:-:S04]  /*46c0*/  F2FP.SATFINITE.E4M3.F32.PACK_AB_MERGE_C R89, R96, R89, RZ ;  /* 0x000000596059723e */ /* 0x000fc800048070ff */
[----:B------:R-:W-:Y:S01]  /*46d0*/  F2FP.SATFINITE.E4M3.F32.PACK_AB_MERGE_C R214, R92, R83, R89 ;  /* 0x000000535cd6723e */ /* 0x000fe20004807059 */
[----:B------:R-:W-:Y:S01]  /*46e0*/  IMAD.MOV.U32 R83, RZ, RZ, R87 ;  /* 0x000000ffff537224 */ /* 0x000fe200078e0057 */
[----:B------:R-:W3:Y:S01]  /*46f0*/  MUFU.EX2 R58, R58 ;  /* 0x0000003a003a7308 */ /* 0x000ee20000000800 */
[C---:B-1----:R-:W-:Y:S01]  /*4700*/  F2FP.SATFINITE.E4M3.F32.PACK_AB_MERGE_C R98, R99.reuse, R98, RZ ;  /* 0x000000626362723e */ /* 0x042fe200048070ff */
[----:B------:R-:W-:-:S03]  /*4710*/  FADD.FTZ R99, R99, R12 ;  /* 0x0000000c63637221 */ /* 0x000fc60000010000 */
[----:B------:R-:W-:-:S03]  /*4720*/  F2FP.SATFINITE.E4M3.F32.PACK_AB_MERGE_C R215, R95, R94, R98 ;  /* 0x0000005e5fd7723e */ /* 0x000fc60004807062 */
        /* <DEDUP_REMOVED lines=13> */
[C---:B--2---:R-:W-:Y:S01]  /*4800*/  F2FP.SATFINITE.E4M3.F32.PACK_AB_MERGE_C R60, R61.reuse, R60, RZ ;  /* 0x0000003c3d3c723e */ /* 0x044fe200048070ff */
[----:B------:R-:W-:-:S03]  /*4810*/  FADD.FTZ R61, R61, R8 ;  /* 0x000000083d3d7221 */ /* 0x000fc60000010000 */
[----:B------:R-:W-:Y:S01]  /*4820*/  F2FP.SATFINITE.E4M3.F32.PACK_AB_MERGE_C R216, R57, R56, R60 ;  /* 0x0000003839d8723e */ /* 0x000fe2000480703c */
[--C-:B------:R-:W-:Y:S02]  /*4830*/  IMAD.MOV.U32 R60, RZ, RZ, R87.reuse ;  /* 0x000000ffff3c7224 */ /* 0x100fe400078e0057 */
[----:B------:R-:W2:Y:S01]  /*4840*/  MUFU.EX2 R4, R4 ;  /* 0x0000000400047308 */ /* 0x000ea20000000800 */
[C---:B---3--:R-:W-:Y:S01]  /*4850*/  F2FP.SATFINITE.E4M3.F32.PACK_AB_MERGE_C R62, R63.reuse, R62, RZ ;  /* 0x0000003e3f3e723e */ /* 0x048fe200048070ff */
[----:B------:R-:W-:Y:S01]  /*4860*/  FADD.FTZ R63, R63, R10 ;  /* 0x0000000a3f3f7221 */ /* 0x000fe20000010000 */
[--C-:B------:R-:W-:Y:S02]  /*4870*/  IMAD.MOV.U32 R57, RZ, RZ, R87.reuse ;  /* 0x000000ffff397224 */ /* 0x100fe400078e0057 */
[----:B------:R-:W-:Y:S01]  /*4880*/  F2FP.SATFINITE.E4M3.F32.PACK_AB_MERGE_C R217, R59, R58, R62 ;  /* 0x0000003a3bd9723e */ /* 0x000fe2000480703e */
[----:B------:R-:W-:Y:S02]  /*4890*/  IMAD.MOV.U32 R62, RZ, RZ, R87 ;  /* 0x000000ffff3e7224 */ /* 0x000fe400078e0057 */
[----:B------:R-:W3:Y:S01]  /*48a0*/  MUFU.EX2 R65, R65 ;  /* 0x0000004100417308 */ /* 0x000ee20000000800 */
[----:B-1----:R-:W-:-:S01]  /*48b0*/  FADD.FTZ R8, R64, R61 ;  /* 0x0000003d40087221 */ /* 0x002fc20000010000 */
[----:B------:R-:W-:-:S02]  /*48c0*/  IMAD.MOV.U32 R61, RZ, RZ, R87 ;  /* 0x000000ffff3d7224 */ /* 0x000fc400078e0057 */
[--C-:B------:R-:W-:Y:S02]  /*48d0*/  IMAD.MOV.U32 R59, RZ, RZ, R87.reuse ;  /* 0x000000ffff3b7224 */ /* 0x100fe400078e0057 */
[----:B------:R-:W-:Y:S02]  /*48e0*/  IMAD.MOV.U32 R58, RZ, RZ, R87 ;  /* 0x000000ffff3a7224 */ /* 0x000fe400078e0057 */
[----:B------:R-:W1:Y:S01]  /*48f0*/  MUFU.EX2 R68, R68 ;  /* 0x0000004400447308 */ /* 0x000e620000000800 */
[----:B--2---:R-:W-:-:S01]  /*4900*/  FADD.FTZ R10, R4, R63 ;  /* 0x0000003f040a7221 */ /* 0x004fc20000010000 */
[--C-:B------:R-:W-:Y:S02]  /*4910*/  IMAD.MOV.U32 R63, RZ, RZ, R87.reuse ;  /* 0x000000ffff3f7224 */ /* 0x100fe400078e0057 */
[----:B------:R-:W-:Y:S02]  /*4920*/  IMAD.MOV.U32 R56, RZ, RZ, R87 ;  /* 0x000000ffff387224 */ /* 0x000fe400078e0057 */
[----:B------:R-:W-:-:S02]  /*4930*/  FADD.FTZ R9, R43, R10 ;  /* 0x0000000a2b097221 */ /* 0x000fc40000010000 */
        /* <DEDUP_REMOVED lines=8> */
[----:B------:R-:W-:-:S03]  /*49c0*/  FADD.FTZ R31, R31, R8 ;  /* 0x000000081f1f7221 */ /* 0x000fc60000010000 */
[----:B------:R-:W-:Y:S01]  /*49d0*/  F2FP.SATFINITE.E4M3.F32.PACK_AB_MERGE_C R218, R65, R64, R68 ;  /* 0x0000004041da723e */ /* 0x000fe20004807044 */
[--C-:B------:R-:W-:Y:S02]  /*49e0*/  IMAD.MOV.U32 R68, RZ, RZ, R87.reuse ;  /* 0x000000ffff447224 */ /* 0x100fe400078e0057 */
[----:B------:R3:W4:Y:S01]  /*49f0*/  MUFU.EX2 R26, R42 ;  /* 0x0000002a001a7308 */ /* 0x0007220000000800 */
[C---:B-1----:R-:W-:Y:S01]  /*4a00*/  F2FP.SATFINITE.E4M3.F32.PACK_AB_MERGE_C R70, R71.reuse, R70, RZ ;  /* 0x000000464746723e */ /* 0x042fe200048070ff */
[----:B------:R-:W-:Y:S01]  /*4a10*/  FADD.FTZ R71, R71, R10 ;  /* 0x0000000a47477221 */ /* 0x000fe20000010000 */
[--C-:B------:R-:W-:Y:S02]  /*4a20*/  IMAD.MOV.U32 R65, RZ, RZ, R87.reuse ;  /* 0x000000ffff417224 */ /* 0x100fe400078e0057 */
[----:B------:R-:W-:Y:S01]  /*4a30*/  F2FP.SATFINITE.E4M3.F32.PACK_AB_MERGE_C R219, R43, R4, R70 ;  /* 0x000000042bdb723e */ /* 0x000fe20004807046 */
[----:B------:R-:W-:Y:S02]  /*4a40*/  IMAD.MOV.U32 R70, RZ, RZ, R87 ;  /* 0x000000ffff467224 */ /* 0x000fe400078e0057 */
[----:B------:R-:W-:Y:S01]  /*4a50*/  MUFU.EX2 R38, R38 ;  /* 0x0000002600267308 */ /* 0x000fe20000000800 */
[----:B--2---:R-:W-:-:S01]  /*4a60*/  FADD.FTZ R8, R34, R31 ;  /* 0x0000001f22087221 */ /* 0x004fc20000010000 */
[----:B------:R-:W-:-:S02]  /*4a70*/  IMAD.MOV.U32 R64, RZ, RZ, R87 ;  /* 0x000000ffff407224 */ /* 0x000fc400078e0057 */
[--C-:B------:R-:W-:Y:S02]  /*4a80*/  IMAD.MOV.U32 R43, RZ, RZ, R87.reuse ;  /* 0x000000ffff2b7224 */ /* 0x100fe400078e0057 */
[----:B------:R-:W-:Y:S01]  /*4a90*/  FADD.FTZ R5, R35, R8 ;  /* 0x0000000823057221 */ /* 0x000fe20000010000 */
[----:B---3--:R-:W-:Y:S01]  /*4aa0*/  IMAD.MOV.U32 R42, RZ, RZ, R87 ;  /* 0x000000ffff2a7224 */ /* 0x008fe200078e0057 */
[----:B------:R-:W1:Y:S01]  /*4ab0*/  MUFU.EX2 R39, R39 ;  /* 0x0000002700277308 */ /* 0x000e620000000800 */
[----:B----4-:R-:W-:-:S01]  /*4ac0*/  FADD.FTZ R10, R26, R71 ;  /* 0x000000471a0a7221 */ /* 0x010fc20000010000 */
[--C-:B------:R-:W-:Y:S02]  /*4ad0*/  IMAD.MOV.U32 R71, RZ, RZ, R87.reuse ;  /* 0x000000ffff477224 */ /* 0x100fe400078e0057 */
[----:B------:R-:W-:-:S04]  /*4ae0*/  IMAD.MOV.U32 R31, RZ, RZ, R87 ;  /* 0x000000ffff1f7224 */ /* 0x000fc800078e0057 */
[----:B------:R2:W3:Y:S08]  /*4af0*/  MUFU.EX2 R7, R66 ;  /* 0x0000004200077308 */ /* 0x0004f00000000800 */
[----:B------:R-:W4:Y:S01]  /*4b00*/  MUFU.EX2 R46, R46 ;  /* 0x0000002e002e7308 */ /* 0x000f220000000800 */
[----:B-1----:R-:W-:Y:S01]  /*4b10*/  F2FP.SATFINITE.E4M3.F32.PACK_AB_MERGE_C R8, R39, R38, RZ ;  /* 0x000000262708723e */ /* 0x002fe200048070ff */
[----:B------:R-:W-:Y:S01]  /*4b20*/  FADD.FTZ R38, R38, R5 ;  /* 0x0000000526267221 */ /* 0x000fe20000010000 */
[----:B--2---:R-:W-:-:S02]  /*4b30*/  IMAD.MOV.U32 R66, RZ, RZ, R87 ;  /* 0x000000ffff427224 */ /* 0x004fc400078e0057 */
[----:B------:R-:W-:Y:S01]  /*4b40*/  F2FP.SATFINITE.E4M3.F32.PACK_AB_MERGE_C R220, R35, R34, R8 ;  /* 0x0000002223dc723e */ /* 0x000fe20004807008 */
[----:B------:R-:W-:-:S01]  /*4b50*/  FADD.FTZ R38, R39, R38 ;  /* 0x0000002627267221 */ /* 0x000fc20000010000 */
[----:B------:R-:W-:Y:S01]  /*4b60*/  IMAD.MOV.U32 R39, RZ, RZ, R87 ;  /* 0x000000ffff277224 */ /* 0x000fe200078e0057 */
[----:B------:R-:W1:Y:S01]  /*4b70*/  MUFU.EX2 R47, R47 ;  /* 0x0000002f002f7308 */ /* 0x000e620000000800 */
[----:B---3--:R-:W-:-:S01]  /*4b80*/  FADD.FTZ R9, R7, R10 ;  /* 0x0000000a07097221 */ /* 0x008fc20000010000 */
[--C-:B------:R-:W-:Y:S02]  /*4b90*/  IMAD.MOV.U32 R35, RZ, RZ, R87.reuse ;  /* 0x000000ffff237224 */ /* 0x100fe400078e0057 */
[----:B------:R-:W-:-:S04]  /*4ba0*/  IMAD.MOV.U32 R34, RZ, RZ, R87 ;  /* 0x000000ffff227224 */ /* 0x000fc800078e0057 */
[----:B------:R-:W-:Y:S01]  /*4bb0*/  MUFU.EX2 R45, R45 ;  /* 0x0000002d002d7308 */ /* 0x000fe20000000800 */
[----:B----4-:R-:W-:-:S07]  /*4bc0*/  FADD.FTZ R8, R46, R9 ;  /* 0x000000092e087221 */ /* 0x010fce0000010000 */
[----:B------:R-:W2:Y:S01]  /*4bd0*/  MUFU.EX2 R52, R52 ;  /* 0x0000003400347308 */ /* 0x000ea20000000800 */
[C---:B-1----:R-:W-:Y:S01]  /*4be0*/  F2FP.SATFINITE.E4M3.F32.PACK_AB_MERGE_C R46, R47.reuse, R46, RZ ;  /* 0x0000002e2f2e723e */ /* 0x042fe200048070ff */
[----:B------:R-:W-:-:S03]  /*4bf0*/  FADD.FTZ R47, R47, R8 ;  /* 0x000000082f2f7221 */ /* 0x000fc60000010000 */
[----:B------:R-:W-:Y:S01]  /*4c00*/  F2FP.SATFINITE.E4M3.F32.PACK_AB_MERGE_C R221, R7, R26, R46 ;  /* 0x0000001a07dd723e */ /* 0x000fe2000480702e */
[--C-:B------:R-:W-:Y:S02]  /*4c10*/  IMAD.MOV.U32 R46, RZ, RZ, R87.reuse ;  /* 0x000000ffff2e7224 */ /* 0x100fe400078e0057 */
[----:B------:R-:W1:Y:S01]  /*4c20*/  MUFU.EX2 R41, R41 ;  /* 0x0000002900297308 */ /* 0x000e620000000800 */
[----:B------:R-:W-:-:S07]  /*4c30*/  IMAD.MOV.U32 R26, RZ, RZ, R87 ;  /* 0x000000ffff1a7224 */ /* 0x000fce00078e0057 */
        /* <DEDUP_REMOVED lines=8> */
[----:B------:R-:W3:Y:S01]  /*4cc0*/  MUFU.EX2 R54, R54 ;  /* 0x0000003600367308 */ /* 0x000ee20000000800 */
        /* <DEDUP_REMOVED lines=8> */
[----:B------:R-:W-:-:S05]  /*4d50*/  IMAD.MOV.U32 R45, RZ, RZ, R87 ;  /* 0x000000ffff2d7224 */ /* 0x000fca00078e0057 */
[----:B------:R-:W-:Y:S01]  /*4d60*/  MUFU.EX2 R53, R53 ;  /* 0x0000003500357308 */ /* 0x000fe20000000800 */
[----:B---3--:R-:W-:-:S07]  /*4d70*/  FADD.FTZ R10, R54, R5 ;  /* 0x00000005360a7221 */ /* 0x008fce0000010000 */
[----:B------:R-:W1:Y:S01]  /*4d80*/  MUFU.EX2 R78, R78 ;  /* 0x0000004e004e7308 */ /* 0x000e620000000800 */
[C---:B--2---:R-:W-:Y:S01]  /*4d90*/  F2FP.SATFINITE.E4M3.F32.PACK_AB_MERGE_C R54, R55.reuse, R54, RZ ;  /* 0x000000363736723e */ /* 0x044fe200048070ff */
        /* <DEDUP_REMOVED lines=27> */
[----:B-1----:R-:W-:-:S01]  /*4f50*/  FADD.FTZ R10, R93, R10 ;  /* 0x0000000a5d0a7221 */ /* 0x002fc20000010000 */
[----:B------:R-:W-:-:S04]  /*4f60*/  F2FP.SATFINITE.E4M3.F32.PACK_AB_MERGE_C R30, R93, R30, RZ ;  /* 0x0000001e5d1e723e */ /* 0x000fc800048070ff */
[----:B------:R-:W-:Y:S01]  /*4f70*/  F2FP.SATFINITE.E4M3.F32.PACK_AB_MERGE_C R225, R27, R102, R30 ;  /* 0x000000661be1723e */ /* 0x000fe2000480701e */
[--C-:B------:R-:W-:Y:S01]  /*4f80*/  IMAD.MOV.U32 R30, RZ, RZ, R87.reuse ;  /* 0x000000ffff1e7224 */ /* 0x100fe200078e0057 */
        /* <DEDUP_REMOVED lines=8> */
[----:B---3--:R-:W-:-:S07]  /*5010*/  FADD.FTZ R9, R69, R10 ;  /* 0x0000000a45097221 */ /* 0x008fce0000010000 */
        /* <DEDUP_REMOVED lines=10> */
[----:B------:R-:W-:Y:S02]  /*50c0*/  IMAD.MOV.U32 R74, RZ, RZ, R87 ;  /* 0x000000ffff4a7224 */ /* 0x000fe400078e0057 */
[----:B---3--:R-:W-:-:S01]  /*50d0*/  FADD.FTZ R4, R100, R9 ;  /* 0x0000000964047221 */ /* 0x008fc20000010000 */
[----:B--2---:R-:W-:-:S03]  /*50e0*/  F2FP.SATFINITE.E4M3.F32.PACK_AB_MERGE_C R7, R101, R100, RZ ;  /* 0x000000646507723e */ /* 0x004fc600048070ff */
[----:B------:R-:W-:Y:S01]  /*50f0*/  FADD.FTZ R4, R101, R4 ;  /* 0x0000000465047221 */ /* 0x000fe20000010000 */
[----:B------:R-:W-:Y:S01]  /*5100*/  F2FP.SATFINITE.E4M3.F32.PACK_AB_MERGE_C R227, R8, R69, R7 ;  /* 0x0000004508e3723e */ /* 0x000fe20004807007 */
        /* <DEDUP_REMOVED lines=36> */
[----:B------:R-:W-:Y:S01]  /*5350*/  UIADD3 UR54, UR54, -0x2, URZ ;  /* 0xfffffffe36367890 */ /* 0x000fe2000fffe03f */
[----:B------:R-:W-:Y:S01]  /*5360*/  UMOV UR56, UR36 ;  /* 0x0000002400387c82 */ /* 0x000fe20008000000 */
[----:B------:R-:W-:-:S10]  /*5370*/  UMOV UR55, UR49 ;  /* 0x0000003100377c82 */ /* 0x000fd40008000000 */
.L_x_5486:
[----:B------:R-:W-:Y:S01]  /*5380*/  ISETP.NE.AND P2, PT, RZ, UR41, PT ;  /* 0x00000029ff007c0c */ /* 0x000fe2000bf45270 */
[----:B------:R-:W-:-:S04]  /*5390*/  UISETP.NE.AND UP0, UPT, UR55, 0x1, UPT ;  /* 0x000000013700788c */ /* 0x000fc8000bf05270 */
[----:B------:R-:W-:-:S04]  /*53a0*/  USEL UR36, URZ, 0x1, UP0 ;  /* 0x000000013f247887 */ /* 0x000fc80008000000 */
[----:B------:R-:W-:-:S04]  /*53b0*/  ULOP3.LUT UR36, UR56, UR36, URZ, 0x3c, !UPT ;  /* 0x0000002438247292 */ /* 0x000fc8000f8e3c3f */
[----:B------:R-:W-:Y:S08]  /*53c0*/  @P2 BRA `(.L_x_5477) ;  /* 0x0000000000382947 */ /* 0x000ff00003800000 */
[----:B------:R-:W-:Y:S05]  /*53d0*/  @!P0 BRA `(.L_x_5478) ;  /* 0x0000000000048947 */ /* 0x000fea0003800000 */
[----:B------:R-:W-:Y:S01]  /*53e0*/  BPT.TRAP 0x1 ;  /* 0x000000040000795c */ /* 0x000fe20000300000 */
.L_x_5478:
        /* <DEDUP_REMOVED lines=9> */
.L_x_5479:
[----:B--2---:R-:W-:Y:S05]  /*5480*/  @P1 BRA `(.L_x_5477) ;  /* 0x0000000000081947 */ /* 0x004fea0003800000 */
[----:B------:R-:W2:Y:S02]  /*5490*/  SYNCS.PHASECHK.TRANS64.TRYWAIT P1, [UR6+0x2e830], R3 ;  /* 0x02e83003ff0075a7 */ /* 0x000ea40008020146 */
[----:B--2---:R-:W-:Y:S05]  /*54a0*/  @!P1 BRA `(.L_x_5480) ;  /* 0x0000008000409947 */ /* 0x004fea0003800000 */
.L_x_5477:
[----:B-12---:R-:W-:Y:S01]  /*54b0*/  VIADD R3, R18, 0x8 ;  /* 0x0000000812037836 */ /* 0x006fe20000000000 */
[----:B------:R-:W-:Y:S01]  /*54c0*/  R2UR UR57, R0 ;  /* 0x00000000003972ca */ /* 0x000fe200000e0000 */
[----:B------:R-:W-:Y:S01]  /*54d0*/  UIADD3 UR49, UR55, 0x1, URZ ;  /* 0x0000000137317890 */ /* 0x000fe2000fffe03f */
[----:B------:R-:W-:Y:S02]  /*54e0*/  UMOV UR19, 0x40000040 ;  /* 0x4000004000137882 */ /* 0x000fe40000000000 */
[----:B------:R1:W-:Y:S01]  /*54f0*/  BAR.SYNC.DEFER_BLOCKING R3, 0x100 ;  /* 0x000400030000751d */ /* 0x0003e20000010000 */
[----:B------:R-:W-:-:S04]  /*5500*/  UISETP.NE.AND UP0, UPT, UR49, 0x2, UPT ;  /* 0x000000023100788c */ /* 0x000fc8000bf05270 */
[----:B------:R-:W-:Y:S01]  /*5510*/  USEL UR49, UR49, URZ, UP0 ;  /* 0x0000003f31317287 */ /* 0x000fe20008000000 */
[----:B------:R-:W-:Y:S01]  /*5520*/  UMOV UR20, UR16 ;  /* 0x0000001000147c82 */ /* 0x000fe20008000000 */
[----:B------:R-:W-:Y:S02]  /*5530*/  UMOV UR21, UR17 ;  /* 0x0000001100157c82 */ /* 0x000fe40008000000 */
[----:B------:R-:W-:Y:S01]  /*5540*/  UIMAD UR57, UR49, 0x700, UR57 ;  /* 0x00000700313978a4 */ /* 0x000fe2000f8e0239 */
[----:B------:R-:W-:Y:S01]  /*5550*/  UMOV UR23, 0x40000040 ;  /* 0x4000004000177882 */ /* 0x000fe20000000000 */
[----:B------:R-:W-:Y:S02]  /*5560*/  UMOV UR24, UR16 ;  /* 0x0000001000187c82 */ /* 0x000fe40008000000 */
[----:B------:R-:W-:Y:S02]  /*5570*/  UIADD3 UR22, UR57, 0x100, URZ ;  /* 0x0000010039167890 */ /* 0x000fe4000fffe03f */
[----:B------:R-:W-:-:S02]  /*5580*/  UIADD3 UR26, UR57, 0x200, URZ ;  /* 0x00000200391a7890 */ /* 0x000fc4000fffe03f */
[----:B------:R-:W-:Y:S01]  /*5590*/  UMOV UR18, UR57 ;  /* 0x0000003900127c82 */ /* 0x000fe20008000000 */
[----:B------:R-:W-:Y:S01]  /*55a0*/  UMOV UR25, UR17 ;  /* 0x0000001100197c82 */ /* 0x000fe20008000000 */
[----:B------:R-:W-:Y:S01]  /*55b0*/  UMOV UR27, 0x40000040 ;  /* 0x40000040001b7882 */ /* 0x000fe20000000000 */
[----:B------:R-:W-:Y:S01]  /*55c0*/  UIADD3 UR30, UR57, 0x300, URZ ;  /* 0x00000300391e7890 */ /* 0x000fe2000fffe03f */
[----:B------:R-:W-:Y:S01]  /*55d0*/  UMOV UR28, UR16 ;  /* 0x00000010001c7c82 */ /* 0x000fe20008000000 */
[----:B------:R-:W-:Y:S01]  /*55e0*/  UMOV UR29, UR17 ;  /* 0x00000011001d7c82 */ /* 0x000fe20008000000 */
[----:B------:R-:W-:Y:S01]  /*55f0*/  WARPGROUP.ARRIVE ;  /* 0x00000000000079c5 */ /* 0x000fe20000000000 */
[----:B------:R-:W-:Y:S01]  /*5600*/  UMOV UR31, 0x40000040 ;  /* 0x40000040001f7882 */ /* 0x000fe20000000000 */
[----:B------:R-:W-:Y:S01]  /*5610*/  UIADD3 UR34, UR57, 0x400, URZ ;  /* 0x0000040039227890 */ /* 0x000fe2000fffe03f */
[----:B------:R-:W-:Y:S01]  /*5620*/  UMOV UR32, UR16 ;  /* 0x0000001000207c82 */ /* 0x000fe20008000000 */
[----:B------:R-:W-:-:S02]  /*5630*/  UMOV UR33, UR17 ;  /* 0x0000001100217c82 */ /* 0x000fc40008000000 */
[----:B------:R-:W-:Y:S01]  /*5640*/  QGMMA.64x32x32.F32.E4M3.E4M3 R184, gdesc[UR16], RZ, !UPT, gsb0 ;  /* 0x0060000010b879f3 */ /* 0x000fe2000c0008ff */
        /* <DEDUP_REMOVED lines=160> */
.L_x_5482:
[----:B------:R-:W-:Y:S01]  /*6050*/  ULEA UR6, UR55, UR38, 0x3 ;  /* 0x0000002637067291 */ /* 0x000fe2000f8e183f */
[----:B------:R-:W-:-:S05]  /*6060*/  IMAD.U32 R3, RZ, RZ, UR56 ;  /* 0x00000038ff037e24 */ /* 0x000fca000f8e00ff */
[----:B------:R-:W-:-:S04]  /*6070*/  SHF.L.U32 R3, R3, 0x1f, RZ ;  /* 0x0000001f03037819 */ /* 0x000fc800000006ff */
[----:B------:R1:W2:Y:S01]  /*6080*/  SYNCS.PHASECHK.TRANS64.TRYWAIT P1, [UR6+0x2e850], R3 ;  /* 0x02e85003ff0075a7 */ /* 0x0002a20008020146 */
[----:B------:R-:W-:Y:S05]  /*6090*/  @!P0 BRA `(.L_x_5483) ;  /* 0x0000000000048947 */ /* 0x000fea0003800000 */
[----:B------:R-:W-:Y:S01]  /*60a0*/  BPT.TRAP 0x1 ;  /* 0x000000040000795c */ /* 0x000fe20000300000 */
.L_x_5483:
[----:B--2---:R-:W-:Y:S05]  /*60b0*/  @P1 BRA `(.L_x_5481) ;  /* 0x0000000000081947 */ /* 0x004fea0003800000 */
[----:B------:R-:W2:Y:S02]  /*60c0*/  SYNCS.PHASECHK.TRANS64.TRYWAIT P1, [UR6+0x2e850], R3 ;  /* 0x02e85003ff0075a7 */ /* 0x000ea40008020146 */
[----:B--2---:R-:W-:Y:S05]  /*60d0*/  @!P1 BRA `(.L_x_5484) ;  /* 0x00000074004c9947 */ /* 0x004fea0003800000 */
.L_x_5481:
        /* <DEDUP_REMOVED lines=20> */
[----:B------:R-:W-:Y:S01]  /*6220*/  QGMMA.64x128x32.F32.E4M3.E4M3 R24, R200, gdesc[UR4], R24, gsb0 ;  /* 0x01e00004c8187df3 */ /* 0x000fe20008000818 */
        /* <DEDUP_REMOVED lines=71> */
[----:B------:R-:W-:Y:S01]  /*66a0*/  FMNMX.FTZ R6, R104, R3, !PT ;  /* 0x0000000368067209 */ /* 0x000fe20007810000 */
[----:B------:R-:W-:-:S02]  /*66b0*/  WARPGROUP.DEPBAR.LE gsb0, 0x0 ;  /* 0x00008000000079c5 */ /* 0x000fc40000010000 */
[----:B------:R-:W-:Y:S01]  /*66c0*/  WARPGROUP.ARRIVE ;  /* 0x00000000000079c5 */ /* 0x000fe20000000000 */
[----:B------:R-:W-:Y:S02]  /*66d0*/  FMNMX.FTZ R3, R105, R6, !PT ;  /* 0x0000000669037209 */ /* 0x000fe40007810000 */
[----:B------:R-:W-:Y:S02]  /*66e0*/  FMNMX.FTZ R8, R106, R11, !PT ;  /* 0x0000000b6a087209 */ /* 0x000fe40007810000 */
[----:B------:R-:W-:Y:S01]  /*66f0*/  FMNMX.FTZ R6, R108, R3, !PT ;  /* 0x000000036c067209 */ /* 0x000fe20007810000 */
[----:B------:R-:W-:Y:S01]  /*6700*/  QGMMA.64x128x32.F32.E4M3.E4M3 R24, R204, gdesc[UR4], R24, gsb0 ;  /* 0x01e00004cc187df3 */ /* 0x000fe20008000818 */
        /* <DEDUP_REMOVED lines=29> */
[----:B--2---:R-:W-:Y:S01]  /*68e0*/  LOP3.LUT P1, RZ, R229, 0x7f, RZ, 0xc0, !PT ;  /* 0x0000007fe5ff7812 */ /* 0x004fe2000782c0ff */
[----:B------:R-:W1:Y:S01]  /*68f0*/  SHFL.BFLY PT, R3, R6, 0x2, 0x1f ;  /* 0x0c401f0006037f89 */ /* 0x000e6200000e0000 */
[----:B------:R-:W-:-:S05]  /*6900*/  FMNMX.FTZ R8, R103, R8, !PT ;  /* 0x0000000867087209 */ /* 0x000fca0007810000 */
[----:B------:R-:W2:Y:S01]  /*6910*/  SHFL.BFLY PT, R11, R8, 0x2, 0x1f ;  /* 0x0c401f00080b7f89 */ /* 0x000ea200000e0000 */
[----:B-1----:R-:W-:-:S05]  /*6920*/  FMNMX.FTZ R10, R6, R3, !PT ;  /* 0x00000003060a7209 */ /* 0x002fca0007810000 */
[----:B------:R-:W1:Y:S01]  /*6930*/  SHFL.BFLY PT, R3, R10, 0x1, 0x1f ;  /* 0x0c201f000a037f89 */ /* 0x000e6200000e0000 */
[----:B--2---:R-:W-:-:S05]  /*6940*/  FMNMX.FTZ R11, R8, R11, !PT ;  /* 0x0000000b080b7209 */ /* 0x004fca0007810000 */
[----:B------:R-:W2:Y:S01]  /*6950*/  SHFL.BFLY PT, R12, R11, 0x1, 0x1f ;  /* 0x0c201f000b0c7f89 */ /* 0x000ea200000e0000 */
[----:B-1----:R-:W-:Y:S01]  /*6960*/  FMNMX.FTZ R3, R10, R3, !PT ;  /* 0x000000030a037209 */ /* 0x002fe20007810000 */
[----:B------:R-:W-:-:S04]  /*6970*/  IMAD.U32 R10, RZ, RZ, UR40 ;  /* 0x00000028ff0a7e24 */ /* 0x000fc8000f8e00ff */
[----:B------:R-:W-:Y:S01]  /*6980*/  FADD.FTZ R7, -R3, R7 ;  /* 0x0000000703077221 */ /* 0x000fe20000010100 */
[----:B--2---:R-:W-:-:S03]  /*6990*/  FMNMX.FTZ R6, R11, R12, !PT ;  /* 0x0000000c0b067209 */ /* 0x004fc60007810000 */
[----:B------:R-:W-:Y:S02]  /*69a0*/  FMUL.FTZ R8, R7, UR40 ;  /* 0x0000002807087c20 */ /* 0x000fe40008410000 */
        /* <DEDUP_REMOVED lines=19> */
[----:B------:R-:W-:-:S02]  /*6ae0*/  WARPGROUP.DEPBAR.LE gsb0, 0x0 ;  /* 0x00008000000079c5 */ /* 0x000fc40000010000 */
[----:B------:R-:W-:Y:S01]  /*6af0*/  WARPGROUP.ARRIVE ;  /* 0x00000000000079c5 */ /* 0x000fe20000000000 */
[----:B------:R-:W-:-:S01]  /*6b00*/  FFMA.FTZ R181, R181, UR40, -R9 ;  /* 0x00000028b5b57c23 */ /* 0x000fc20008010809 */
[--C-:B------:R-:W-:Y:S01]  /*6b10*/  FFMA.FTZ R152, R152, UR40, -R9.reuse ;  /* 0x0000002898987c23 */ /* 0x100fe20008010809 */
[----:B------:R-:W-:-:S01]  /*6b20*/  FFMA.FTZ R153, R153, UR40, -R9 ;  /* 0x0000002899997c23 */ /* 0x000fc20008010809 */
[--C-:B------:R-:W-:Y:S01]  /*6b30*/  FFMA.FTZ R156, R156, UR40, -R9.reuse ;  /* 0x000000289c9c7c23 */ /* 0x100fe20008010809 */
[----:B------:R-:W-:-:S01]  /*6b40*/  FFMA.FTZ R157, R157, UR40, -R9 ;  /* 0x000000289d9d7c23 */ /* 0x000fc20008010809 */
[----:B------:R-:W-:Y:S01]  /*6b50*/  QGMMA.64x128x32.F32.E4M3.E4M3 R24, R208, gdesc[UR4], R24, gsb0 ;  /* 0x01e00004d0187df3 */ /* 0x000fe20008000818 */
        /* <DEDUP_REMOVED lines=39> */
[----:B------:R-:W-:Y:S03]  /*6dd0*/  MUFU.EX2 R8, R8 ;  /* 0x0000000800087308 */ /* 0x000fe60000000800 */
        /* <DEDUP_REMOVED lines=72> */
[----:B------:R-:W-:Y:S02]  /*7260*/  WARPGROUP.DEPBAR.LE gsb0, 0x0 ;  /* 0x00008000000079c5 */ /* 0x000fe40000010000 */
[----:B------:R-:W-:-:S04]  /*7270*/  WARPGROUP.ARRIVE ;  /* 0x00000000000079c5 */ /* 0x000fc80000000000 */
[----:B------:R-:W1:Y:S01]  /*7280*/  MUFU.EX2 R189, R189 ;  /* 0x000000bd00bd7308 */ /* 0x000e620000000800 */
[----:B---3--:R-:W-:-:S01]  /*7290*/  FADD.FTZ R192, R188, R193 ;  /* 0x000000c1bcc07221 */ /* 0x008fc20000010000 */
[----:B------:R-:W-:Y:S01]  /*72a0*/  QGMMA.64x128x32.F32.E4M3.E4M3 R24, R212, gdesc[UR4], R24, gsb0 ;  /* 0x01e00004d4187df3 */ /* 0x000fe20008000818 */
[----:B------:R-:W-:Y:S01]  /*72b0*/  UIADD3 UR6, UR10, 0x400, URZ ;  /* 0x000004000a067890 */ /* 0x000fe2000fffe03f */
        /* <DEDUP_REMOVED lines=41> */
[----:B------:R-:W-:Y:S01]  /*7550*/  QGMMA.64x128x32.F32.E4M3.E4M3 R24, R216, gdesc[UR4], R24, gsb0 ;  /* 0x01e00004d8187df3 */ /* 0x000fe20008000818 */
[----:B------:R-:W-:Y:S01]  /*7560*/  UIADD3 UR6, UR10, 0x500, URZ ;  /* 0x000005000a067890 */ /* 0x000fe2000fffe03f */
[----:B------:R-:W-:-:S04]  /*7570*/  UMOV UR7, 0xc0000010 ;  /* 0xc000001000077882 */ /* 0x000fc80000000000 */
        /* <DEDUP_REMOVED lines=40> */
[----:B-1----:R-:W-:-:S04]  /*7800*/  FADD.FTZ R193, R167, R192 ;  /* 0x000000c0a7c17221 */ /* 0x002fc80000010000 */
[----:B------:R-:W1:Y:S01]  /*7810*/  MUFU.EX2 R138, R138 ;  /* 0x0000008a008a7308 */ /* 0x000e620000000800 */
[----:B------:R-:W-:-:S07]  /*7820*/  UMOV UR7, 0xc0000010 ;  /* 0xc000001000077882 */ /* 0x000fce0000000000 */
        /* <DEDUP_REMOVED lines=38> */
[----:B------:R-:W-:Y:S06]  /*7a90*/  QGMMA.64x128x32.F32.E4M3.E4M3 R24, R224, gdesc[UR4], R24, gsb0 ;  /* 0x01e00004e0187df3 */ /* 0x000fec0008000818 */
        /* <DEDUP_REMOVED lines=38> */
[----:B------:R-:W-:-:S06]  /*7d00*/  WARPGROUP.DEPBAR.LE gsb0, 0x0 ;  /* 0x00008000000079c5 */ /* 0x000fcc0000010000 */
[----:B------:R-:W2:Y:S01]  /*7d10*/  MUFU.EX2 R109, R109 ;  /* 0x0000006d006d7308 */ /* 0x000ea20000000800 */
[----:B---3--:R-:W-:-:S07]  /*7d20*/  FADD.FTZ R4, R108, R5 ;  /* 0x000000056c047221 */ /* 0x008fce0000010000 */
[----:B------:R-:W3:Y:S01]  /*7d30*/  MUFU.EX2 R111, R111 ;  /* 0x0000006f006f7308 */ /* 0x000ee20000000800 */
[----:B-1----:R-:W-:-:S07]  /*7d40*/  FADD.FTZ R192, R110, R195 ;  /* 0x000000c36ec07221 */ /* 0x002fce0000010000 */
[----:B------:R-:W1:Y:S01]  /*7d50*/  MUFU.EX2 R112, R112 ;  /* 0x0000007000707308 */ /* 0x000e620000000800 */
[----:B--2---:R-:W-:-:S01]  /*7d60*/  FADD.FTZ R5, R109, R4 ;  /* 0x000000046d057221 */ /* 0x004fc20000010000 */
[----:B------:R-:W-:-:S06]  /*7d70*/  IADD3 R4, -R18, 0xb, RZ ;  /* 0x0000000b12047810 */ /* 0x000fcc0007ffe1ff */
        /* <DEDUP_REMOVED lines=8> */
[----:B------:R-:W-:Y:S01]  /*7e00*/  FFMA.FTZ R98, R99, UR40, -R101 ;  /* 0x0000002863627c23 */ /* 0x000fe20008010865 */
[----:B------:R-:W-:-:S05]  /*7e10*/  IMAD.U32 R99, RZ, RZ, UR49 ;  /* 0x00000031ff637e24 */ /* 0x000fca000f8e00ff */
        /* <DEDUP_REMOVED lines=10> */
[----:B------:R-:W-:Y:S01]  /*7ec0*/  @!P1 LEA R194, R99, UR38, 0x3 ;  /* 0x0000002663c29c11 */ /* 0x000fe2000f8e18ff */
[----:B------:R-:W-:-:S01]  /*7ed0*/  FFMA.FTZ R99, R102, UR40, -R101 ;  /* 0x0000002866637c23 */ /* 0x000fc20008010865 */
[----:B------:R2:W-:Y:S06]  /*7ee0*/  BAR.ARV R4, 0x100 ;  /* 0x000400040000751d */ /* 0x0005ec0000002000 */
[----:B------:R-:W4:Y:S01]  /*7ef0*/  MUFU.EX2 R89, R89 ;  /* 0x0000005900597308 */ /* 0x000f220000000800 */
[----:B---3--:R-:W-:-:S01]  /*7f00*/  FADD.FTZ R102, R88, R5 ;  /* 0x0000000558667221 */ /* 0x008fc20000010000 */
[----:B--2---:R-:W-:-:S02]  /*7f10*/  @!P1 VIADD R4, R194, 0x2e840 ;  /* 0x0002e840c2049836 */ /* 0x004fc40000000000 */
[----:B------:R-:W-:-:S01]  /*7f20*/  FFMA.FTZ R101, R103, UR40, -R101 ;  /* 0x0000002867657c23 */ /* 0x000fc20008010865 */
[----:B-1----:R-:W-:-:S03]  /*7f30*/  FADD.FTZ R192, R90, R195 ;  /* 0x000000c35ac07221 */ /* 0x002fc60000010000 */
[----:B------:R-:W1:Y:S01]  /*7f40*/  MUFU.EX2 R91, R91 ;  /* 0x0000005b005b7308 */ /* 0x000e620000000800 */
[----:B------:R-:W-:-:S04]  /*7f50*/  @!P1 PRMT R4, RZ, 0x654, R4 ;  /* 0x00000654ff049816 */ /* 0x000fc80000000004 */
[----:B------:R2:W-:Y:S03]  /*7f60*/  @!P1 SYNCS.ARRIVE.TRANS64.RED.A1T0 RZ, [R4+URZ], RZ ;  /* 0x000000ff04ff99a7 */ /* 0x0005e6000810043f */
[----:B------:R-:W3:Y:S01]  /*7f70*/  MUFU.EX2 R92, R92 ;  /* 0x0000005c005c7308 */ /* 0x000ee20000000800 */
[----:B----4-:R-:W-:-:S07]  /*7f80*/  FADD.FTZ R5, R89, R102 ;  /* 0x0000006659057221 */ /* 0x010fce0000010000 */
[----:B------:R-:W4:Y:S01]  /*7f90*/  MUFU.EX2 R94, R94 ;  /* 0x0000005e005e7308 */ /* 0x000f220000000800 */
[----:B-1----:R-:W-:-:S07]  /*7fa0*/  FADD.FTZ R195, R91, R192 ;  /* 0x000000c05bc37221 */ /* 0x002fce0000010000 */
[----:B------:R-:W1:Y:S01]  /*7fb0*/  MUFU.EX2 R93, R93 ;  /* 0x0000005d005d7308 */ /* 0x000e620000000800 */
[----:B---3--:R-:W-:-:S07]  /*7fc0*/  FADD.FTZ R102, R92, R5 ;  /* 0x000000055c667221 */ /* 0x008fce0000010000 */
[----:B------:R-:W3:Y:S01]  /*7fd0*/  MUFU.EX2 R193, R193 ;  /* 0x000000c100c17308 */ /* 0x000ee20000000800 */
[----:B----4-:R-:W-:-:S07]  /*7fe0*/  FADD.FTZ R192, R94, R195 ;  /* 0x000000c35ec07221 */ /* 0x010fce0000010000 */
        /* <DEDUP_REMOVED lines=16> */
[----:B--2---:R-:W-:-:S03]  /*80f0*/  FADD.FTZ R5, R9, R102 ;  /* 0x0000006609057221 */ /* 0x004fc60000010000 */
[----:B-1----:R-:W-:Y:S01]  /*8100*/  FADD.FTZ R4, R101, R4 ;  /* 0x0000000465047221 */ /* 0x002fe20000010000 */
[----:B------:R-:W-:Y:S06]  /*8110*/  @!P0 BRA `(.L_x_5485) ;  /* 0x0000000000048947 */ /* 0x000fec0003800000 */
[----:B------:R-:W-:Y:S01]  /*8120*/  BPT.TRAP 0x1 ;  /* 0x000000040000795c */ /* 0x000fe20000300000 */
.L_x_5485:
        /* <DEDUP_REMOVED lines=132> */
.L_x_5476:
[----:B------:R-:W-:Y:S06]  /*8970*/  BAR.ARV 0x8, 0x120 ;  /* 0x0204800000007b1d */ /* 0x000fec0000002000 */
[----:B------:R-:W-:Y:S05]  /*8980*/  @!P0 BRA `(.L_x_5487) ;  /* 0x0000000000048947 */ /* 0x000fea0003800000 */
[----:B------:R-:W-:Y:S01]  /*8990*/  BPT.TRAP 0x1 ;  /* 0x000000040000795c */ /* 0x000fe20000300000 */
.L_x_5487:
[----:B------:R-:W-:Y:S01]  /*89a0*/  ULEA UR4, UR49, UR38, 0x3 ;  /* 0x0000002631047291 */ /* 0x000fe2000f8e183f */
[----:B------:R-:W-:-:S05]  /*89b0*/  IMAD.U32 R0, RZ, RZ, UR36 ;  /* 0x00000024ff007e24 */ /* 0x000fca000f8e00ff */
[----:B------:R-:W-:-:S04]  /*89c0*/  SHF.L.U32 R0, R0, 0x1f, RZ ;  /* 0x0000001f00007819 */ /* 0x000fc800000006ff */
[----:B------:R1:W2:Y:S01]  /*89d0*/  SYNCS.PHASECHK.TRANS64.TRYWAIT P1, [UR4+0x2e850], R0 ;  /* 0x02e85000ff0075a7 */ /* 0x0002a20008020144 */
[----:B------:R-:W-:Y:S05]  /*89e0*/  @!P0 BRA `(.L_x_5488) ;  /* 0x0000000000048947 */ /* 0x000fea0003800000 */
[----:B------:R-:W-:Y:S01]  /*89f0*/  BPT.TRAP 0x1 ;  /* 0x000000040000795c */ /* 0x000fe20000300000 */
.L_x_5488:
[----:B--2---:R-:W-:Y:S05]  /*8a00*/  @P1 BRA `(.L_x_5489) ;  /* 0x0000000000081947 */ /* 0x004fea0003800000 */
[----:B------:R-:W2:Y:S02]  /*8a10*/  SYNCS.PHASECHK.TRANS64.TRYWAIT P1, [UR4+0x2e850], R0 ;  /* 0x02e85000ff0075a7 */ /* 0x000ea40008020144 */
[----:B--2---:R-:W-:Y:S05]  /*8a20*/  @!P1 BRA `(.L_x_5490) ;  /* 0x0000004c00109947 */ /* 0x004fea0003800000 */
.L_x_5489:
[----:B------:R-:W-:Y:S01]  /*8a30*/  UIADD3 UR5, UR38, 0x400, URZ ;  /* 0x0000040026057890 */ /* 0x000fe2000fffe03f */
[----:B------:R-:W-:Y:S01]  /*8a40*/  WARPGROUP.ARRIVE ;  /* 0x00000000000079c5 */ /* 0x000fe20000000000 */
[----:B------:R-:W-:Y:S01]  /*8a50*/  UMOV UR7, 0xc0000010 ;  /* 0xc000001000077882 */ /* 0x000fe20000000000 */
[----:B--2---:R-:W-:Y:S01]  /*8a60*/  IMAD.MOV.U32 R7, RZ, RZ, 0x3f800000 ;  /* 0x3f800000ff077424 */ /* 0x004fe200078e00ff */
[----:B------:R-:W-:-:S04]  /*8a70*/  USHF.R.U32.HI UR5, URZ, 0x4, UR5 ;  /* 0x000000043f057899 */ /* 0x000fc80008011605 */
[----:B------:R-:W-:-:S04]  /*8a80*/  ULOP3.LUT UR5, UR5, 0x3fff, URZ, 0xc0, !UPT ;  /* 0x00003fff05057892 */ /* 0x000fc8000f8ec03f */
[----:B------:R-:W-:-:S04]  /*8a90*/  ULOP3.LUT UR5, UR5, 0x10000, URZ, 0xfc, !UPT ;  /* 0x0001000005057892 */ /* 0x000fc8000f8efc3f */
[----:B------:R-:W-:-:S07]  /*8aa0*/  UIMAD UR5, UR49, 0x700, UR5 ;  /* 0x00000700310578a4 */ /* 0x000fce000f8e0205 */
[----:B------:R-:W-:Y:S02]  /*8ab0*/  UMOV UR6, UR5 ;  /* 0x0000000500067c82 */ /* 0x000fe40008000000 */
[----:B------:R-:W-:Y:S01]  /*8ac0*/  QGMMA.64x128x32.F32.E4M3.E4M3 R24, R200, gdesc[UR4], R24, gsb0 ;  /* 0x01e00004c8187df3 */ /* 0x000fe20008000818 */
[----:B------:R-:W-:Y:S01]  /*8ad0*/  UIADD3 UR6, UR5, 0x100, URZ ;  /* 0x0000010005067890 */ /* 0x000fe2000fffe03f */
[----:B------:R-:W-:Y:S01]  /*8ae0*/  UMOV UR7, 0xc0000010 ;  /* 0xc000001000077882 */ /* 0x000fe20000000000 */
[----:B------:R-:W-:Y:S02]  /*8af0*/  WARPGROUP.DEPBAR.LE gsb0, 0x0 ;  /* 0x00008000000079c5 */ /* 0x000fe40000010000 */
[----:B------:R-:W-:-:S07]  /*8b00*/  WARPGROUP.ARRIVE ;  /* 0x00000000000079c5 */ /* 0x000fce0000000000 */
        /* <DEDUP_REMOVED lines=11> */
[----:B------:R-:W-:Y:S02]  /*8bc0*/  ULDC.64 UR6, c[0x0][0x9a0] ;  /* 0x0002680000067ab9 */ /* 0x000fe40000000a00 */
[----:B------:R-:W-:-:S04]  /*8bd0*/  UISETP.NE.U32.AND UP0, UPT, UR6, URZ, UPT ;  /* 0x0000003f0600728c */ /* 0x000fc8000bf05070 */
[----:B------:R-:W-:-:S06]  /*8be0*/  UISETP.NE.AND.EX UP0, UPT, UR7, URZ, UPT, UP0 ;  /* 0x0000003f0700728c */ /* 0x000fcc000bf05300 */
[----:B------:R-:W-:-:S05]  /*8bf0*/  PLOP3.LUT P1, PT, PT, PT, UP0, 0x80, 0x0 ;  /* 0x000000000000781c */ /* 0x000fca0003f2f008 */
[----:B------:R-:W-:Y:S01]  /*8c00*/  @UP0 USHF.R.S32.HI UR10, URZ, 0x1f, UR44 ;  /* 0x0000001f3f0a0899 */ /* 0x000fe2000801142c */
[----:B------:R-:W-:-:S03]  /*8c10*/  @UP0 ULDC.64 UR12, c[0x0][0x9c8] ;  /* 0x00027200000c0ab9 */ /* 0x000fc60000000a00 */
[----:B------:R-:W-:Y:S02]  /*8c20*/  @UP0 UIMAD UR10, UR10, UR12, URZ ;  /* 0x0000000c0a0a02a4 */ /* 0x000fe4000f8e023f */
[----:B------:R-:W-:Y:S02]  /*8c30*/  @UP0 UIMAD.WIDE.U32 UR8, UR44, UR12, URZ ;  /* 0x0000000c2c0802a5 */ /* 0x000fe4000f8e003f */
[----:B------:R-:W-:Y:S02]  /*8c40*/  @UP0 UIMAD UR11, UR44, UR13, UR10 ;  /* 0x0000000d2c0b02a4 */ /* 0x000fe4000f8e020a */
[----:B------:R-:W-:Y:S02]  /*8c50*/  @UP0 USHF.R.S32.HI UR10, URZ, 0x1f, UR42 ;  /* 0x0000001f3f0a0899 */ /* 0x000fe4000801142a */
[----:B------:R-:W-:Y:S01]  /*8c60*/  @UP0 UIADD3 UR9, UR9, UR11, URZ ;  /* 0x0000000b09090290 */ /* 0x000fe2000fffe03f */
[----:B------:R-:W-:Y:S02]  /*8c70*/  @UP0 ULDC.64 UR12, c[0x0][0x9d0] ;  /* 0x00027400000c0ab9 */ /* 0x000fe40000000a00 */
[----:B------:R-:W-:-:S02]  /*8c80*/  @UP0 UIMAD UR10, UR10, UR12, URZ ;  /* 0x0000000c0a0a02a4 */ /* 0x000fc4000f8e023f */
[----:B------:R-:W-:Y:S02]  /*8c90*/  @UP0 UIMAD.WIDE.U32 UR8, UR42, UR12, UR8 ;  /* 0x0000000c2a0802a5 */ /* 0x000fe4000f8e0008 */
[----:B------:R-:W-:Y:S02]  /*8ca0*/  @UP0 UIMAD UR10, UR42, UR13, UR10 ;  /* 0x0000000d2a0a02a4 */ /* 0x000fe4000f8e020a */
[----:B------:R-:W-:Y:S02]  /*8cb0*/  @UP0 ULEA UR6, UP1, UR8, UR6, 0x2 ;  /* 0x0000000608060291 */ /* 0x000fe4000f82103f */
[----:B------:R-:W-:-:S04]  /*8cc0*/  @UP0 UIADD3 UR9, UR9, UR10, URZ ;  /* 0x0000000a09090290 */ /* 0x000fc8000fffe03f */
[----:B------:R-:W-:Y:S01]  /*8cd0*/  IMAD.U32 R8, RZ, RZ, UR6 ;  /* 0x00000006ff087e24 */ /* 0x000fe2000f8e00ff */
[----:B------:R-:W-:Y:S02]  /*8ce0*/  @UP0 ULEA.HI.X UR7, UR8, UR7, UR9, 0x2, UP1 ;  /* 0x0000000708070291 */ /* 0x000fe400088f1409 */
[----:B------:R-:W-:-:S04]  /*8cf0*/  UIADD3 UR6, UR5, 0x400, URZ ;  /* 0x0000040005067890 */ /* 0x000fc8000fffe03f */
[----:B------:R-:W-:Y:S01]  /*8d00*/  IMAD.U32 R9, RZ, RZ, UR7 ;  /* 0x00000007ff097e24 */ /* 0x000fe2000f8e00ff */
[----:B------:R-:W-:-:S04]  /*8d10*/  UMOV UR7, 0xc0000010 ;  /* 0xc000001000077882 */ /* 0x000fc80000000000 */
[----:B------:R2:W3:Y:S01]  /*8d20*/  @P1 LDG.E R7, desc[UR50][R8.64] ;  /* 0x0000003208071981 */ /* 0x0004e2000c1e1900 */
[----:B------:R-:W-:Y:S02]  /*8d30*/  WARPGROUP.DEPBAR.LE gsb0, 0x0 ;  /* 0x00008000000079c5 */ /* 0x000fe40000010000 */
[----:B------:R-:W-:-:S06]  /*8d40*/  WARPGROUP.ARRIVE ;  /* 0x00000000000079c5 */ /* 0x000fcc0000000000 */
[----:B------:R-:W-:Y:S01]  /*8d50*/  QGMMA.64x128x32.F32.E4M3.E4M3 R24, R216, gdesc[UR4], R24, gsb0 ;  /* 0x01e00004d8187df3 */ /* 0x000fe20008000818 */
[----:B------:R-:W-:Y:S01]  /*8d60*/  UIADD3 UR6, UR5, 0x500, URZ ;  /* 0x0000050005067890 */ /* 0x000fe2000fffe03f */
[----:B------:R-:W-:Y:S01]  /*8d70*/  UMOV UR7, 0xc0000010 ;  /* 0xc000001000077882 */ /* 0x000fe20000000000 */
[----:B-1----:R-:W1:Y:S04]  /*8d80*/  SHFL.BFLY PT, R0, R5, 0x2, 0x1f ;  /* 0x0c401f0005007f89 */ /* 0x002e6800000e0000 */
[----:B------:R-:W4:Y:S01]  /*8d90*/  SHFL.BFLY PT, R11, R4, 0x2, 0x1f ;  /* 0x0c401f00040b7f89 */ /* 0x000f2200000e0000 */
[----:B------:R-:W-:Y:S02]  /*8da0*/  WARPGROUP.DEPBAR.LE gsb0, 0x0 ;  /* 0x00008000000079c5 */ /* 0x000fe40000010000 */
[----:B------:R-:W-:-:S06]  /*8db0*/  WARPGROUP.ARRIVE ;  /* 0x00000000000079c5 */ /* 0x000fcc0000000000 */
[----:B------:R-:W-:Y:S01]  /*8dc0*/  QGMMA.64x128x32.F32.E4M3.E4M3 R24, R220, gdesc[UR4], R24, gsb0 ;  /* 0x01e00004dc187df3 */ /* 0x000fe20008000818 */
[----:B------:R-:W-:Y:S01]  /*8dd0*/  UIADD3 UR6, UR5, 0x600, URZ ;  /* 0x0000060005067890 */ /* 0x000fe2000fffe03f */
[----:B------:R-:W-:Y:S01]  /*8de0*/  UMOV UR7, 0xc0000010 ;  /* 0xc000001000077882 */ /* 0x000fe20000000000 */
[----:B-1----:R-:W-:-:S01]  /*8df0*/  FADD.FTZ R0, R0, R5 ;  /* 0x0000000500007221 */ /* 0x002fc20000010000 */
[----:B----4-:R-:W-:-:S04]  /*8e00*/  FADD.FTZ R11, R11, R4 ;  /* 0x000000040b0b7221 */ /* 0x010fc80000010000 */
[----:B--2---:R-:W1:Y:S04]  /*8e10*/  SHFL.BFLY PT, R9, R0, 0x1, 0x1f ;  /* 0x0c201f0000097f89 */ /* 0x004e6800000e0000 */
[----:B------:R-:W2:Y:S01]  /*8e20*/  SHFL.BFLY PT, R8, R11, 0x1, 0x1f ;  /* 0x0c201f000b087f89 */ /* 0x000ea200000e0000 */
[----:B-1----:R-:W-:-:S01]  /*8e30*/  FADD.FTZ R10, R0, R9 ;  /* 0x00000009000a7221 */ /* 0x002fc20000010000 */
[----:B--2---:R-:W-:-:S04]  /*8e40*/  FADD.FTZ R13, R11, R8 ;  /* 0x000000080b0d7221 */ /* 0x004fc80000010000 */
        /* <DEDUP_REMOVED lines=8> */
[----:B------:R-:W-:Y:S01]  /*8ed0*/  IMAD.MOV.U32 R12, RZ, RZ, RZ ;  /* 0x000000ffff0c7224 */ /* 0x000fe200078e00ff */
[----:B------:R-:W-:Y:S02]  /*8ee0*/  WARPGROUP.DEPBAR.LE gsb0, 0x0 ;  /* 0x00008000000079c5 */ /* 0x000fe40000010000 */
[----:B------:R-:W-:-:S06]  /*8ef0*/  WARPGROUP.ARRIVE ;  /* 0x00000000000079c5 */ /* 0x000fcc0000000000 */
[----:B------:R-:W-:Y:S01]  /*8f00*/  QGMMA.64x128x32.F32.E4M3.E4M3 R24, R224, gdesc[UR4], R24, gsb0 ;  /* 0x01e00004e0187df3 */ /* 0x000fe20008000818 */
[----:B------:R-:W1:Y:S08]  /*8f10*/  @P2 MUFU.LG2 R5, R5 ;  /* 0x0000000500052308 */ /* 0x000e700000000c00 */
        /* <DEDUP_REMOVED lines=9> */
[----:B------:R-:W-:Y:S01]  /*8fb0*/  @P2 FFMA.FTZ R4, R10, R3, R5 ;  /* 0x000000030a042223 */ /* 0x000fe20000010005 */
[----:B------:R-:W-:Y:S02]  /*8fc0*/  IMAD.MOV.U32 R0, RZ, RZ, -0x800000 ;  /* 0xff800000ff007424 */ /* 0x000fe400078e00ff */
[----:B------:R-:W-:Y:S01]  /*8fd0*/  @P3 FFMA.FTZ R0, R20, R6, R9 ;  /* 0x0000000614003223 */ /* 0x000fe20000010009 */
[-C--:B---3--:R-:W-:Y:S01]  /*8fe0*/  FMUL.FTZ R11, R8, R7.reuse ;  /* 0x00000007080b7220 */ /* 0x088fe20000410000 */
[----:B----4-:R-:W-:Y:S01]  /*8ff0*/  FMUL.FTZ R88, R12, R7 ;  /* 0x000000070c587220 */ /* 0x010fe20000410000 */
[----:B------:R-:W-:-:S02]  /*9000*/  WARPGROUP.DEPBAR.LE gsb0, 0x0 ;  /* 0x00008000000079c5 */ /* 0x000fc40000010000 */
[----:B------:R-:W-:Y:S05]  /*9010*/  @!P0 BRA `(.L_x_5491) ;  /* 0x0000000000048947 */ /* 0x000fea0003800000 */
[----:B------:R-:W-:Y:S01]  /*9020*/  BPT.TRAP 0x1 ;  /* 0x000000040000795c */ /* 0x000fe20000300000 */
.L_x_5491:
        /* <DEDUP_REMOVED lines=11> */
[----:B------:R-:W-:Y:S01]  /*90e0*/  UIADD3 UR42, -UR45, URZ, URZ ;  /* 0x0000003f2d2a7290 */ /* 0x000fe2000fffe13f */
[----:B------:R-:W-:Y:S01]  /*90f0*/  FMUL.FTZ R12, R27, R88 ;  /* 0x000000581b0c7220 */ /* 0x000fe20000410000 */
[----:B------:R-:W-:Y:S01]  /*9100*/  USHF.R.S32.HI UR5, URZ, 0x1f, UR43 ;  /* 0x0000001f3f057899 */ /* 0x000fe2000801142b */
[----:B------:R-:W2:Y:S01]  /*9110*/  LDC.64 R92, c[0x0][0xb78] ;  /* 0x0002de00ff5c7b82 */ /* 0x000ea20000000a00 */
[----:B------:R-:W-:Y:S01]  /*9120*/  ULDC UR8, c[0x0][0xda8] ;  /* 0x00036a0000087ab9 */ /* 0x000fe20000000800 */
[----:B-1----:R-:W-:-:S05]  /*9130*/  IMAD.SHL.U32 R3, R89, 0x4, RZ ;  /* 0x0000000459037824 */ /* 0x002fca00078e00ff */
[----:B------:R-:W-:-:S04]  /*9140*/  LOP3.LUT R3, R3, 0xc, RZ, 0xc0, !PT ;  /* 0x0000000c03037812 */ /* 0x000fc800078ec0ff */
[----:B------:R-:W-:-:S05]  /*9150*/  IADD3 R6, P0, R3, UR6, RZ ;  /* 0x0000000603067c10 */ /* 0x000fca000ff1e0ff */
[----:B------:R-:W-:Y:S02]  /*9160*/  IMAD.X R7, RZ, RZ, UR7, P0 ;  /* 0x00000007ff077e24 */ /* 0x000fe400080e06ff */
[-C--:B------:R-:W-:Y:S01]  /*9170*/  FMUL.FTZ R24, R33, R11.reuse ;  /* 0x0000000b21187220 */ /* 0x080fe20000410000 */
[-C--:B------:R-:W-:Y:S01]  /*9180*/  FMUL.FTZ R25, R39, R88.reuse ;  /* 0x0000005827197220 */ /* 0x080fe20000410000 */
[-C--:B------:R-:W-:Y:S01]  /*9190*/  FMUL.FTZ R29, R40, R11.reuse ;  /* 0x0000000b281d7220 */ /* 0x080fe20000410000 */
[----:B------:R-:W-:Y:S01]  /*91a0*/  FMUL.FTZ R38, R50, R88 ;  /* 0x0000005832267220 */ /* 0x000fe20000410000 */
[----:B------:R1:W3:Y:S01]  /*91b0*/  LDG.E.CONSTANT R3, desc[UR50][R6.64] ;  /* 0x0000003206037981 */ /* 0x0002e2000c1e9900 */
[-C--:B------:R-:W-:Y:S01]  /*91c0*/  FMUL.FTZ R33, R41, R11.reuse ;  /* 0x0000000b29217220 */ /* 0x080fe20000410000 */
[-C--:B------:R-:W-:Y:S01]  /*91d0*/  FMUL.FTZ R40, R53, R11.reuse ;  /* 0x0000000b35287220 */ /* 0x080fe20000410000 */
[-C--:B------:R-:W-:Y:S01]  /*91e0*/  FMUL.FTZ R41, R49, R11.reuse ;  /* 0x0000000b31297220 */ /* 0x080fe20000410000 */
[----:B------:R-:W-:Y:S01]  /*91f0*/  F2FP.BF16.F32.PACK_AB R13, R13, R14 ;  /* 0x0000000e0d0d723e */ /* 0x000fe200000010ff */
[-C--:B------:R-:W-:Y:S01]  /*9200*/  FMUL.FTZ R32, R45, R11.reuse ;  /* 0x0000000b2d207220 */ /* 0x080fe20000410000 */
[----:B------:R-:W-:Y:S01]  /*9210*/  F2FP.BF16.F32.PACK_AB R24, R21, R24 ;  /* 0x000000181518723e */ /* 0x000fe200000010ff */
[----:B------:R-:W-:Y:S01]  /*9220*/  FMUL.FTZ R37, R48, R11 ;  /* 0x0000000b30257220 */ /* 0x000fe20000410000 */
[----:B------:R-:W-:Y:S01]  /*9230*/  F2FP.BF16.F32.PACK_AB R41, R40, R41 ;  /* 0x000000292829723e */ /* 0x000fe200000010ff */
[-C--:B------:R-:W-:Y:S01]  /*9240*/  FMUL.FTZ R49, R57, R11.reuse ;  /* 0x0000000b39317220 */ /* 0x080fe20000410000 */
[-C--:B-1----:R-:W-:Y:S01]  /*9250*/  FMUL.FTZ R6, R30, R88.reuse ;  /* 0x000000581e067220 */ /* 0x082fe20000410000 */
[-C--:B------:R-:W-:Y:S01]  /*9260*/  FMUL.FTZ R7, R26, R88.reuse ;  /* 0x000000581a077220 */ /* 0x080fe20000410000 */
[-C--:B------:R-:W-:Y:S01]  /*9270*/  FMUL.FTZ R26, R35, R88.reuse ;  /* 0x00000058231a7220 */ /* 0x080fe20000410000 */
[----:B------:R-:W-:Y:S01]  /*9280*/  FMUL.FTZ R35, R54, R88 ;  /* 0x0000005836237220 */ /* 0x000fe20000410000 */
[----:B------:R-:W-:Y:S01]  /*9290*/  F2FP.BF16.F32.PACK_AB R10, R9, R10 ;  /* 0x0000000a090a723e */ /* 0x000fe200000010ff */
[----:B------:R-:W-:Y:S01]  /*92a0*/  FMUL.FTZ R28, R44, R11 ;  /* 0x0000000b2c1c7220 */ /* 0x000fe20000410000 */
[----:B------:R-:W-:Y:S01]  /*92b0*/  F2FP.BF16.F32.PACK_AB R6, R6, R7 ;  /* 0x000000070606723e */ /* 0x000fe200000010ff */
[-C--:B------:R-:W-:Y:S01]  /*92c0*/  FMUL.FTZ R36, R52, R11.reuse ;  /* 0x0000000b34247220 */ /* 0x080fe20000410000 */
[----:B------:R-:W-:Y:S01]  /*92d0*/  LOP3.LUT P0, R7, R89, 0x3, RZ, 0xc0, !PT ;  /* 0x0000000359077812 */ /* 0x000fe2000780c0ff */
[-C--:B------:R-:W-:Y:S01]  /*92e0*/  FMUL.FTZ R45, R56, R11.reuse ;  /* 0x0000000b382d7220 */ /* 0x080fe20000410000 */
[----:B------:R-:W-:Y:S01]  /*92f0*/  F2FP.BF16.F32.PACK_AB R26, R25, R26 ;  /* 0x0000001a191a723e */ /* 0x000fe200000010ff */
[-C--:B------:R-:W-:Y:S01]  /*9300*/  FMUL.FTZ R48, R61, R11.reuse ;  /* 0x0000000b3d307220 */ /* 0x080fe20000410000 */
[----:B------:R-:W-:Y:S01]  /*9310*/  ISETP.EQ.OR P0, PT, R7, 0x3, !P0 ;  /* 0x000000030700780c */ /* 0x000fe20004702670 */
        /* <DEDUP_REMOVED lines=11> */
[----:B------:R-:W-:Y:S01]  /*93d0*/  IADD3 R9, P5, R16, 0x4040, RZ ;  /* 0x0000404010097810 */ /* 0x000fe20007fbe0ff */
[-C--:B------:R-:W-:Y:S01]  /*93e0*/  FMUL.FTZ R65, R73, R11.reuse ;  /* 0x0000000b49417220 */ /* 0x080fe20000410000 */
[-C--:B------:R-:W-:Y:S01]  /*93f0*/  FMUL.FTZ R60, R76, R11.reuse ;  /* 0x0000000b4c3c7220 */ /* 0x080fe20000410000 */
[-C--:B------:R-:W-:Y:S01]  /*9400*/  FMUL.FTZ R64, R77, R11.reuse ;  /* 0x0000000b4d407220 */ /* 0x080fe20000410000 */
[-C--:B------:R-:W-:Y:S01]  /*9410*/  FMUL.FTZ R68, R84, R11.reuse ;  /* 0x0000000b54447220 */ /* 0x080fe20000410000 */
[-C--:B------:R-:W-:Y:S01]  /*9420*/  FMUL.FTZ R69, R80, R11.reuse ;  /* 0x0000000b50457220 */ /* 0x080fe20000410000 */
[-C--:B------:R-:W-:Y:S01]  /*9430*/  FMUL.FTZ R72, R85, R11.reuse ;  /* 0x0000000b55487220 */ /* 0x080fe20000410000 */
[----:B------:R-:W-:Y:S01]  /*9440*/  FMUL.FTZ R73, R81, R11 ;  /* 0x0000000b51497220 */ /* 0x000fe20000410000 */
[----:B------:R-:W-:Y:S01]  /*9450*/  F2FP.BF16.F32.PACK_AB R5, R5, R8 ;  /* 0x000000080505723e */ /* 0x000fe200000010ff */
[-C--:B------:R-:W-:Y:S01]  /*9460*/  FMUL.FTZ R11, R31, R88.reuse ;  /* 0x000000581f0b7220 */ /* 0x080fe20000410000 */
[-C--:B------:R-:W-:Y:S01]  /*9470*/  FMUL.FTZ R27, R46, R88.reuse ;  /* 0x000000582e1b7220 */ /* 0x080fe20000410000 */
[----:B------:R-:W-:Y:S01]  /*9480*/  FMUL.FTZ R30, R42, R88 ;  /* 0x000000582a1e7220 */ /* 0x000fe20000410000 */
[----:B------:R-:W-:Y:S01]  /*9490*/  F2FP.BF16.F32.PACK_AB R15, R15, R20 ;  /* 0x000000140f0f723e */ /* 0x000fe200000010ff */
[----:B------:R-:W-:Y:S01]  /*94a0*/  ULDC.64 UR6, c[0x0][0xb70] ;  /* 0x0002dc0000067ab9 */ /* 0x000fe20000000a00 */
[----:B------:R-:W-:Y:S01]  /*94b0*/  SHF.R.U64 R24, R24, 0x3, RZ ;  /* 0x0000000318187819 */ /* 0x000fe200000012ff */
[----:B------:R-:W-:Y:S01]  /*94c0*/  UIMAD UR42, UR8, UR42, UR48 ;  /* 0x0000002a082a72a4 */ /* 0x000fe2000f8e0230 */
[----:B------:R-:W-:Y:S01]  /*94d0*/  LOP3.LUT R8, R9, 0x380, RZ, 0xc0, !PT ;  /* 0x0000038009087812 */ /* 0x000fe200078ec0ff */
[-C--:B------:R-:W-:Y:S01]  /*94e0*/  FMUL.FTZ R42, R51, R88.reuse ;  /* 0x00000058332a7220 */ /* 0x080fe20000410000 */
[-C--:B------:R-:W-:Y:S01]  /*94f0*/  FMUL.FTZ R46, R58, R88.reuse ;  /* 0x000000583a2e7220 */ /* 0x080fe20000410000 */
[----:B------:R-:W-:Y:S01]  /*9500*/  IADD3 R21, P1, R16, 0x40, RZ ;  /* 0x0000004010157810 */ /* 0x000fe20007f3e0ff */
[-C--:B------:R-:W-:Y:S01]  /*9510*/  FMUL.FTZ R31, R47, R88.reuse ;  /* 0x000000582f1f7220 */ /* 0x080fe20000410000 */
[-C--:B------:R-:W-:Y:S01]  /*9520*/  FMUL.FTZ R34, R43, R88.reuse ;  /* 0x000000582b227220 */ /* 0x080fe20000410000 */
[-C--:B------:R-:W-:Y:S01]  /*9530*/  FMUL.FTZ R50, R59, R88.reuse ;  /* 0x000000583b327220 */ /* 0x080fe20000410000 */
[-C--:B------:R-:W-:Y:S01]  /*9540*/  FMUL.FTZ R51, R70, R88.reuse ;  /* 0x0000005846337220 */ /* 0x080fe20000410000 */
[-C--:B------:R-:W-:Y:S01]  /*9550*/  FMUL.FTZ R58, R67, R88.reuse ;  /* 0x00000058433a7220 */ /* 0x080fe20000410000 */
[----:B------:R-:W-:Y:S01]  /*9560*/  UIMAD UR5, UR5, UR6, URZ ;  /* 0x00000006050572a4 */ /* 0x000fe2000f8e023f */
[-C--:B------:R-:W-:Y:S01]  /*9570*/  FMUL.FTZ R43, R62, R88.reuse ;  /* 0x000000583e2b7220 */ /* 0x080fe20000410000 */
[-C--:B------:R-:W-:Y:S01]  /*9580*/  FMUL.FTZ R47, R63, R88.reuse ;  /* 0x000000583f2f7220 */ /* 0x080fe20000410000 */
[-C--:B------:R-:W-:Y:S01]  /*9590*/  FMUL.FTZ R59, R78, R88.reuse ;  /* 0x000000584e3b7220 */ /* 0x080fe20000410000 */
[-C--:B------:R-:W-:Y:S01]  /*95a0*/  FMUL.FTZ R67, R86, R88.reuse ;  /* 0x0000005856437220 */ /* 0x080fe20000410000 */
[----:B------:R-:W-:Y:S01]  /*95b0*/  FMUL.FTZ R70, R82, R88 ;  /* 0x0000005852467220 */ /* 0x000fe20000410000 */
[----:B------:R-:W-:Y:S01]  /*95c0*/  SEL R76, R15, R26, P0 ;  /* 0x0000001a0f4c7207 */ /* 0x000fe20000000000 */
[----:B------:R-:W-:Y:S01]  /*95d0*/  USHF.L.U32 UR42, UR42, 0x7, URZ ;  /* 0x000000072a2a7899 */ /* 0x000fe2000800063f */
[----:B------:R-:W-:Y:S01]  /*95e0*/  SEL R78, R26, R15, P0 ;  /* 0x0000000f1a4e7207 */ /* 0x000fe20000000000 */
[----:B------:R-:W-:Y:S01]  /*95f0*/  UIMAD.WIDE.U32 UR10, UR43, UR6, URZ ;  /* 0x000000062b0a72a5 */ /* 0x000fe2000f8e003f */
[----:B------:R-:W-:Y:S01]  /*9600*/  LOP3.LUT R24, R24, R25, RZ, 0x3c, !PT ;  /* 0x0000001918187212 */ /* 0x000fe200078e3cff */
[--C-:B------:R-:W-:Y:S01]  /*9610*/  IMAD.X R25, RZ, RZ, R17.reuse, P6 ;  /* 0x000000ffff197224 */ /* 0x100fe200030e0611 */
[----:B------:R-:W-:Y:S01]  /*9620*/  SHF.R.U64 R8, R8, 0x3, RZ ;  /* 0x0000000308087819 */ /* 0x000fe200000012ff */
[----:B------:R-:W-:Y:S01]  /*9630*/  UIMAD UR5, UR43, UR7, UR5 ;  /* 0x000000072b0572a4 */ /* 0x000fe2000f8e0205 */
[----:B------:R-:W-:Y:S01]  /*9640*/  F2FP.BF16.F32.PACK_AB R11, R11, R12 ;  /* 0x0000000c0b0b723e */ /* 0x000fe200000010ff */
[-C--:B------:R-:W-:Y:S01]  /*9650*/  FMUL.FTZ R54, R66, R88.reuse ;  /* 0x0000005842367220 */ /* 0x080fe20000410000 */
[----:B------:R-:W-:Y:S01]  /*9660*/  IADD3 R15, P2, R16, 0x60, RZ ;  /* 0x00000060100f7810 */ /* 0x000fe20007f5e0ff */
[----:B------:R-:W-:Y:S01]  /*9670*/  UIADD3 UR5, UR11, UR5, URZ ;  /* 0x000000050b057290 */ /* 0x000fe2000fffe03f */
[----:B------:R-:W-:Y:S01]  /*9680*/  LOP3.LUT R20, R21, 0x380, RZ, 0xc0, !PT ;  /* 0x0000038015147812 */ /* 0x000fe200078ec0ff */
[-C--:B------:R-:W-:Y:S01]  /*9690*/  FMUL.FTZ R62, R74, R88.reuse ;  /* 0x000000584a3e7220 */ /* 0x080fe20000410000 */
[----:B------:R-:W-:Y:S01]  /*96a0*/  IADD3 R7, P6, R16, 0x4060, RZ ;  /* 0x0000406010077810 */ /* 0x000fe20007fde0ff */
[----:B------:R-:W-:Y:S01]  /*96b0*/  FMUL.FTZ R63, R79, R88 ;  /* 0x000000584f3f7220 */ /* 0x000fe20000410000 */
[----:B------:R-:W-:Y:S01]  /*96c0*/  F2FP.BF16.F32.PACK_AB R43, R43, R46 ;  /* 0x0000002e2b2b723e */ /* 0x000fe200000010ff */
[----:B------:R-:W-:Y:S01]  /*96d0*/  FMUL.FTZ R66, R75, R88 ;  /* 0x000000584b427220 */ /* 0x000fe20000410000 */
[----:B------:R-:W-:Y:S01]  /*96e0*/  F2FP.BF16.F32.PACK_AB R50, R47, R50 ;  /* 0x000000322f32723e */ /* 0x000fe200000010ff */
[----:B------:R-:W-:Y:S01]  /*96f0*/  FMUL.FTZ R39, R55, R88 ;  /* 0x0000005837277220 */ /* 0x000fe20000410000 */
[----:B------:R-:W-:Y:S01]  /*9700*/  F2FP.BF16.F32.PACK_AB R67, R67, R70 ;  /* 0x000000464343723e */ /* 0x000fe200000010ff */
[-C--:B------:R-:W-:Y:S01]  /*9710*/  FMUL.FTZ R55, R71, R88.reuse ;  /* 0x0000005847377220 */ /* 0x080fe20000410000 */
[----:B------:R-:W-:Y:S01]  /*9720*/  F2FP.BF16.F32.PACK_AB R73, R72, R73 ;  /* 0x000000494849723e */ /* 0x000fe200000010ff */
[-C--:B------:R-:W-:Y:S01]  /*9730*/  FMUL.FTZ R71, R87, R88.reuse ;  /* 0x0000005857477220 */ /* 0x080fe20000410000 */
[----:B------:R-:W-:Y:S01]  /*9740*/  LOP3.LUT R8, R8, R9, RZ, 0x3c, !PT ;  /* 0x0000000908087212 */ /* 0x000fe200078e3cff */
[----:B------:R-:W-:Y:S01]  /*9750*/  IMAD.X R9, RZ, RZ, R17, P5 ;  /* 0x000000ffff097224 */ /* 0x000fe200028e0611 */
[----:B------:R-:W-:Y:S01]  /*9760*/  F2FP.BF16.F32.PACK_AB R60, R60, R61 ;  /* 0x0000003d3c3c723e */ /* 0x000fe200000010ff */
[----:B------:R-:W-:Y:S01]  /*9770*/  VIADD R61, R23, UR42 ;  /* 0x0000002a173d7c36 */ /* 0x000fe20008000000 */
[----:B------:R-:W-:Y:S01]  /*9780*/  SEL R70, R6, R11, P0 ;  /* 0x0000000b06467207 */ /* 0x000fe20000000000 */
[----:B------:R-:W-:Y:S01]  /*9790*/  FMUL.FTZ R74, R83, R88 ;  /* 0x00000058534a7220 */ /* 0x000fe20000410000 */
[----:B------:R-:W-:Y:S01]  /*97a0*/  SEL R72, R11, R6, P0 ;  /* 0x000000060b487207 */ /* 0x000fe20000000000 */
[----:B------:R-:W-:Y:S01]  /*97b0*/  UIADD3 UR4, UR4, 0x2e860, URZ ;  /* 0x0002e86004047890 */ /* 0x000fe2000fffe03f */
[----:B------:R-:W-:Y:S01]  /*97c0*/  LOP3.LUT R14, R15, 0x380, RZ, 0xc0, !PT ;  /* 0x000003800f0e7812 */ /* 0x000fe200078ec0ff */
[----:B------:R-:W-:Y:S01]  /*97d0*/  USHF.R.S32.HI UR6, URZ, 0x1f, UR44 ;  /* 0x0000001f3f067899 */ /* 0x000fe2000801142c */
[----:B------:R-:W-:Y:S01]  /*97e0*/  SHF.R.U64 R20, R20, 0x3, RZ ;  /* 0x0000000314147819 */ /* 0x000fe200000012ff */
[----:B------:R-:W-:Y:S01]  /*97f0*/  UPRMT UR4, UR37, 0x654, UR4 ;  /* 0x0000065425047896 */ /* 0x000fe20008000004 */
[----:B------:R-:W-:-:S02]  /*9800*/  LOP3.LUT R6, R7, 0x380, RZ, 0xc0, !PT ;  /* 0x0000038007067812 */ /* 0x000fc400078ec0ff */
[----:B------:R-:W-:Y:S02]  /*9810*/  F2FP.BF16.F32.PACK_AB R27, R27, R30 ;  /* 0x0000001e1b1b723e */ /* 0x000fe400000010ff */
[----:B------:R-:W-:Y:S02]  /*9820*/  F2FP.BF16.F32.PACK_AB R33, R32, R33 ;  /* 0x000000212021723e */ /* 0x000fe400000010ff */
[----:B------:R-:W-:Y:S02]  /*9830*/  SEL R84, R43, R50, P0 ;  /* 0x000000322b547207 */ /* 0x000fe40000000000 */
[----:B------:R-:W-:Y:S01]  /*9840*/  SEL R30, R5, R10, P0 ;  /* 0x0000000a051e7207 */ /* 0x000fe20000000000 */
[----:B------:R-:W-:Y:S01]  /*9850*/  SYNCS.ARRIVE.TRANS64.RED.A1T0 RZ, [UR4], RZ ;  /* 0x000000ffffff79a7 */ /* 0x000fe20008100404 */
[----:B------:R-:W-:Y:S01]  /*9860*/  SEL R32, R10, R5, P0 ;  /* 0x000000050a207207 */ /* 0x000fe20000000000 */
[----:B------:R-:W-:Y:S01]  /*9870*/  VIADD R5, R61, 0x8 ;  /* 0x000000083d057836 */ /* 0x000fe20000000000 */
[----:B------:R-:W-:-:S02]  /*9880*/  SEL R50, R50, R43, P0 ;  /* 0x0000002b32327207 */ /* 0x000fc40000000000 */
[----:B------:R-:W-:Y:S02]  /*9890*/  SHF.R.U64 R14, R14, 0x3, RZ ;  /* 0x000000030e0e7819 */ /* 0x000fe400000012ff */
[----:B------:R-:W-:Y:S01]  /*98a0*/  LOP3.LUT R20, R20, R21, RZ, 0x3c, !PT ;  /* 0x0000001514147212 */ /* 0x000fe200078e3cff */
[----:B------:R-:W-:Y:S01]  /*98b0*/  IMAD.X R21, RZ, RZ, R17, P1 ;  /* 0x000000ffff157224 */ /* 0x000fe200008e0611 */
[C---:B------:R-:W-:Y:S02]  /*98c0*/  IADD3 R11, P4, R16.reuse, 0x4020, RZ ;  /* 0x00004020100b7810 */ /* 0x040fe40007f9e0ff */
[----:B------:R-:W-:Y:S02]  /*98d0*/  IADD3 R13, P3, R16, 0x4000, RZ ;  /* 0x00004000100d7810 */ /* 0x000fe40007f7e0ff */
[----:B------:R-:W-:Y:S02]  /*98e0*/  SHF.R.U64 R6, R6, 0x3, RZ ;  /* 0x0000000306067819 */ /* 0x000fe400000012ff */
[----:B------:R-:W-:Y:S01]  /*98f0*/  MOV R43, R8 ;  /* 0x00000008002b7202 */ /* 0x000fe20000000f00 */
[----:B------:R-:W-:Y:S01]  /*9900*/  IMAD.U32 R9, RZ, RZ, UR11 ;  /* 0x0000000bff097e24 */ /* 0x000fe2000f8e00ff */
[----:B------:R-:W-:Y:S01]  /*9910*/  LOP3.LUT P1, RZ, R2, 0x3, RZ, 0xc0, !PT ;  /* 0x0000000302ff7812 */ /* 0x000fe2000782c0ff */
[----:B------:R-:W-:Y:S01]  /*9920*/  IMAD.U32 R9, RZ, RZ, UR5 ;  /* 0x00000005ff097e24 */ /* 0x000fe2000f8e00ff */
[----:B------:R-:W-:Y:S01]  /*9930*/  F2FP.BF16.F32.PACK_AB R34, R31, R34 ;  /* 0x000000221f22723e */ /* 0x000fe200000010ff */
[----:B------:R-:W-:Y:S01]  /*9940*/  ULDC UR5, c[0x0][0xa88] ;  /* 0x0002a20000057ab9 */ /* 0x000fe20000000800 */
[----:B------:R-:W-:Y:S01]  /*9950*/  F2FP.BF16.F32.PACK_AB R59, R59, R62 ;  /* 0x0000003e3b3b723e */ /* 0x000fe200000010ff */
[----:B------:R-:W-:Y:S01]  /*9960*/  IMAD.U32 R8, RZ, RZ, UR10 ;  /* 0x0000000aff087e24 */ /* 0x000fe2000f8e00ff */
[----:B------:R-:W-:-:S02]  /*9970*/  F2FP.BF16.F32.PACK_AB R66, R63, R66 ;  /* 0x000000423f42723e */ /* 0x000fc400000010ff */
[----:B------:R-:W-:Y:S01]  /*9980*/  LOP3.LUT R14, R14, R15, RZ, 0x3c, !PT ;  /* 0x0000000f0e0e7212 */ /* 0x000fe200078e3cff */
[--C-:B------:R-:W-:Y:S01]  /*9990*/  IMAD.X R15, RZ, RZ, R17.reuse, P2 ;  /* 0x000000ffff0f7224 */ /* 0x100fe200010e0611 */
[----:B------:R-:W-:Y:S02]  /*99a0*/  LOP3.LUT R10, R11, 0x380, RZ, 0xc0, !PT ;  /* 0x000003800b0a7812 */ /* 0x000fe400078ec0ff */
[----:B------:R-:W-:Y:S02]  /*99b0*/  LOP3.LUT R12, R13, 0x380, RZ, 0xc0, !PT ;  /* 0x000003800d0c7812 */ /* 0x000fe400078ec0ff */
[----:B------:R-:W-:Y:S01]  /*99c0*/  LOP3.LUT R6, R6, R7, RZ, 0x3c, !PT ;  /* 0x0000000706067212 */ /* 0x000fe200078e3cff */
[----:B------:R-:W-:Y:S01]  /*99d0*/  IMAD.X R7, RZ, RZ, R17, P6 ;  /* 0x000000ffff077224 */ /* 0x000fe200030e0611 */
[----:B------:R-:W-:Y:S02]  /*99e0*/  ISETP.GE.OR P2, PT, R5, UR5, P1 ;  /* 0x0000000505007c0c */ /* 0x000fe40008f46670 */
[----:B------:R-:W-:-:S02]  /*99f0*/  F2FP.BF16.F32.PACK_AB R44, R44, R45 ;  /* 0x0000002d2c2c723e */ /* 0x000fc400000010ff */
[----:B------:R-:W-:Y:S02]  /*9a00*/  F2FP.BF16.F32.PACK_AB R49, R48, R49 ;  /* 0x000000313031723e */ /* 0x000fe400000010ff */
[----:B------:R-:W-:Y:S02]  /*9a10*/  SEL R80, R27, R34, P0 ;  /* 0x000000221b507207 */ /* 0x000fe40000000000 */
[----:B------:R-:W-:Y:S02]  /*9a20*/  SEL R34, R34, R27, P0 ;  /* 0x0000001b22227207 */ /* 0x000fe40000000000 */
[----:B------:R-:W-:Y:S02]  /*9a30*/  SEL R88, R59, R66, P0 ;  /* 0x000000423b587207 */ /* 0x000fe40000000000 */
[----:B------:R-:W-:Y:S02]  /*9a40*/  SHF.R.U64 R10, R10, 0x3, RZ ;  /* 0x000000030a0a7819 */ /* 0x000fe400000012ff */
[----:B------:R-:W-:-:S02]  /*9a50*/  SEL R66, R66, R59, P0 ;  /* 0x0000003b42427207 */ /* 0x000fc40000000000 */
[----:B------:R-:W-:Y:S02]  /*9a60*/  SHF.R.U64 R12, R12, 0x3, RZ ;  /* 0x000000030c0c7819 */ /* 0x000fe400000012ff */
[----:B------:R-:W-:Y:S02]  /*9a70*/  LOP3.LUT R27, R16, 0x380, RZ, 0xc0, !PT ;  /* 0x00000380101b7812 */ /* 0x000fe400078ec0ff */
[----:B------:R-:W-:Y:S02]  /*9a80*/  F2FP.BF16.F32.PACK_AB R28, R28, R29 ;  /* 0x0000001d1c1c723e */ /* 0x000fe400000010ff */
[----:B------:R-:W-:Y:S02]  /*9a90*/  F2FP.BF16.F32.PACK_AB R51, R51, R54 ;  /* 0x000000363333723e */ /* 0x000fe400000010ff */
[----:B------:R-:W-:Y:S02]  /*9aa0*/  MOV R59, R20 ;  /* 0x00000014003b7202 */ /* 0x000fe40000000f00 */
[----:B------:R-:W-:-:S02]  /*9ab0*/  SEL R54, R44, R49, P0 ;  /* 0x000000312c367207 */ /* 0x000fc40000000000 */
[----:B------:R-:W-:Y:S01]  /*9ac0*/  MOV R20, R6 ;  /* 0x0000000600147202 */ /* 0x000fe20000000f00 */
[----:B--2---:R-:W-:Y:S01]  /*9ad0*/  IMAD R6, R92, UR6, RZ ;  /* 0x000000065c067c24 */ /* 0x004fe2000f8e02ff */
[----:B------:R-:W-:Y:S02]  /*9ae0*/  F2FP.BF16.F32.PACK_AB R36, R36, R37 ;  /* 0x000000252424723e */ /* 0x000fe400000010ff */
[----:B------:R-:W-:Y:S02]  /*9af0*/  F2FP.BF16.F32.PACK_AB R42, R39, R42 ;  /* 0x0000002a272a723e */ /* 0x000fe400000010ff */
[----:B------:R-:W-:Y:S02]  /*9b00*/  SEL R44, R49, R44, P0 ;  /* 0x0000002c312c7207 */ /* 0x000fe40000000000 */
[----:B------:R-:W-:Y:S01]  /*9b10*/  LOP3.LUT R10, R10, R11, RZ, 0x3c, !PT ;  /* 0x0000000b0a0a7212 */ /* 0x000fe200078e3cff */
[----:B------:R-:W-:Y:S01]  /*9b20*/  IMAD.X R11, RZ, RZ, R17, P4 ;  /* 0x000000ffff0b7224 */ /* 0x000fe200020e0611 */
[----:B------:R-:W-:-:S02]  /*9b30*/  F2FP.BF16.F32.PACK_AB R52, R52, R53 ;  /* 0x000000353434723e */ /* 0x000fc400000010ff */
[----:B------:R-:W-:Y:S02]  /*9b40*/  F2FP.BF16.F32.PACK_AB R57, R56, R57 ;  /* 0x000000393839723e */ /* 0x000fe400000010ff */
[----:B------:R-:W-:Y:S02]  /*9b50*/  F2FP.BF16.F32.PACK_AB R58, R55, R58 ;  /* 0x0000003a373a723e */ /* 0x000fe400000010ff */
[----:B------:R-:W-:Y:S02]  /*9b60*/  F2FP.BF16.F32.PACK_AB R65, R64, R65 ;  /* 0x000000414041723e */ /* 0x000fe400000010ff */
[----:B------:R-:W-:Y:S02]  /*9b70*/  F2FP.BF16.F32.PACK_AB R68, R68, R69 ;  /* 0x000000454444723e */ /* 0x000fe400000010ff */
[----:B------:R-:W-:Y:S02]  /*9b80*/  F2FP.BF16.F32.PACK_AB R74, R71, R74 ;  /* 0x0000004a474a723e */ /* 0x000fe400000010ff */
[----:B------:R-:W-:Y:S01]  /*9b90*/  LOP3.LUT R12, R12, R13, RZ, 0x3c, !PT ;  /* 0x0000000d0c0c7212 */ /* 0x000fe200078e3cff */
[----:B------:R-:W-:Y:S01]  /*9ba0*/  IMAD.X R13, RZ, RZ, R17, P3 ;  /* 0x000000ffff0d7224 */ /* 0x000fe200018e0611 */
[----:B------:R-:W-:-:S02]  /*9bb0*/  SHF.R.U64 R27, R27, 0x3, RZ ;  /* 0x000000031b1b7819 */ /* 0x000fc400000012ff */
        /* <DEDUP_REMOVED lines=11> */
[----:B------:R-:W-:Y:S01]  /*9c70*/  LOP3.LUT R26, R27, R16, RZ, 0x3c, !PT ;  /* 0x000000101b1a7212 */ /* 0x000fe200078e3cff */
[----:B------:R-:W-:Y:S01]  /*9c80*/  IMAD.MOV.U32 R27, RZ, RZ, R17 ;  /* 0x000000ffff1b7224 */ /* 0x000fe200078e0011 */
[----:B------:R-:W-:-:S02]  /*9c90*/  SEL R58, R58, R51, P0 ;  /* 0x000000333a3a7207 */ /* 0x000fc40000000000 */
[----:B------:R-:W-:Y:S02]  /*9ca0*/  MOV R49, R10 ;  /* 0x0000000a00317202 */ /* 0x000fe40000000f00 */
[----:B------:R-:W-:Y:S02]  /*9cb0*/  SEL R52, R57, R52, P0 ;  /* 0x0000003439347207 */ /* 0x000fe40000000000 */
[----:B------:R-:W-:Y:S02]  /*9cc0*/  SEL R60, R65, R60, P0 ;  /* 0x0000003c413c7207 */ /* 0x000fe40000000000 */
[----:B------:R-:W-:Y:S01]  /*9cd0*/  MOV R51, R12 ;  /* 0x0000000c00337202 */ /* 0x000fe20000000f00 */
[----:B------:R-:W-:Y:S01]  /*9ce0*/  IMAD R12, R93, UR44, R6 ;  /* 0x0000002c5d0c7c24 */ /* 0x000fe2000f8e0206 */
[----:B------:R-:W-:Y:S02]  /*9cf0*/  SEL R68, R73, R68, P0 ;  /* 0x0000004449447207 */ /* 0x000fe40000000000 */
[----:B------:R-:W-:-:S02]  /*9d00*/  SEL R74, R74, R67, P0 ;  /* 0x000000434a4a7207 */ /* 0x000fc40000000000 */
[----:B------:R-:W-:Y:S02]  /*9d10*/  MOV R57, R14 ;  /* 0x0000000e00397202 */ /* 0x000fe40000000f00 */
[----:B------:R-:W-:Y:S02]  /*9d20*/  MOV R26, R26 ;  /* 0x0000001a001a7202 */ /* 0x000fe40000000f00 */
[----:B------:R-:W-:Y:S02]  /*9d30*/  MOV R24, R24 ;  /* 0x0000001800187202 */ /* 0x000fe40000000f00 */
[----:B------:R-:W-:Y:S01]  /*9d40*/  ISETP.GE.OR P1, PT, R61, UR5, P1 ;  /* 0x000000053d007c0c */ /* 0x000fe20008f26670 */
[----:B------:R-:W-:Y:S01]  /*9d50*/  ULDC.64 UR4, c[0x0][0xb40] ;  /* 0x0002d00000047ab9 */ /* 0x000fe20000000a00 */
[----:B---3--:R-:W-:Y:S01]  /*9d60*/  LOP3.LUT R5, R3, 0x2, RZ, 0x3c, !PT ;  /* 0x0000000203057812 */ /* 0x008fe200078e3cff */
[----:B------:R-:W-:Y:S04]  /*9d70*/  SHFL.IDX PT, R30, R30, R3, 0x1c1f ;  /* 0x001c1f031e1e7589 */ /* 0x000fe800000e0000 */
[----:B------:R-:W-:Y:S04]  /*9d80*/  SHFL.IDX PT, R7, R32, R5, 0x1c1f ;  /* 0x001c1f0520077589 */ /* 0x000fe800000e0000 */
[----:B------:R-:W-:Y:S04]  /*9d90*/  SHFL.IDX PT, R70, R70, R3, 0x1c1f ;  /* 0x001c1f0346467589 */ /* 0x000fe800000e0000 */
[----:B------:R-:W1:Y:S04]  /*9da0*/  SHFL.IDX PT, R31, R72, R5, 0x1c1f ;  /* 0x001c1f05481f7589 */ /* 0x000e6800000e0000 */
[----:B------:R-:W-:Y:S04]  /*9db0*/  SHFL.IDX PT, R54, R54, R3, 0x1c1f ;  /* 0x001c1f0336367589 */ /* 0x000fe800000e0000 */
[----:B------:R-:W-:Y:S04]  /*9dc0*/  SHFL.IDX PT, R21, R44, R5, 0x1c1f ;  /* 0x001c1f052c157589 */ /* 0x000fe800000e0000 */
[----:B------:R-:W-:Y:S04]  /*9dd0*/  SHFL.IDX PT, R38, R38, R3, 0x1c1f ;  /* 0x001c1f0326267589 */ /* 0x000fe800000e0000 */
[----:B------:R-:W-:Y:S04]  /*9de0*/  SHFL.IDX PT, R76, R76, R3, 0x1c1f ;  /* 0x001c1f034c4c7589 */ /* 0x000fe800000e0000 */
[----:B------:R-:W-:Y:S04]  /*9df0*/  SHFL.IDX PT, R11, R40, R5, 0x1c1f ;  /* 0x001c1f05280b7589 */ /* 0x000fe800000e0000 */
[----:B------:R-:W2:Y:S01]  /*9e00*/  SHFL.IDX PT, R39, R78, R5, 0x1c1f ;  /* 0x001c1f054e277589 */ /* 0x000ea200000e0000 */
[----:B-1----:R-:W-:-:S02]  /*9e10*/  SEL R29, R70, R31, P0 ;  /* 0x0000001f461d7207 */ /* 0x002fc40000000000 */
[----:B------:R-:W-:Y:S01]  /*9e20*/  SEL R31, R31, R70, P0 ;  /* 0x000000461f1f7207 */ /* 0x000fe20000000000 */
[----:B------:R-:W-:Y:S04]  /*9e30*/  SHFL.IDX PT, R46, R46, R3, 0x1c1f ;  /* 0x001c1f032e2e7589 */ /* 0x000fe800000e0000 */
[----:B------:R-:W-:Y:S04]  /*9e40*/  SHFL.IDX PT, R80, R80, R3, 0x1c1f ;  /* 0x001c1f0350507589 */ /* 0x000fe800000e0000 */
[----:B------:R1:W3:Y:S04]  /*9e50*/  SHFL.IDX PT, R13, R28, R5, 0x1c1f ;  /* 0x001c1f051c0d7589 */ /* 0x0002e800000e0000 */
[----:B------:R-:W4:Y:S04]  /*9e60*/  SHFL.IDX PT, R47, R34, R5, 0x1c1f ;  /* 0x001c1f05222f7589 */ /* 0x000f2800000e0000 */
[----:B------:R-:W-:Y:S01]  /*9e70*/  SHFL.IDX PT, R48, R48, R3, 0x1c1f ;  /* 0x001c1f0330307589 */ /* 0x000fe200000e0000 */
[----:B-1----:R-:W-:-:S03]  /*9e80*/  SEL R28, R30, R7, P0 ;  /* 0x000000071e1c7207 */ /* 0x002fc60000000000 */
[----:B------:R-:W-:Y:S01]  /*9e90*/  SHFL.IDX PT, R82, R82, R3, 0x1c1f ;  /* 0x001c1f0352527589 */ /* 0x000fe200000e0000 */
[----:B------:R-:W-:Y:S01]  /*9ea0*/  SEL R30, R7, R30, P0 ;  /* 0x0000001e071e7207 */ /* 0x000fe20000000000 */
[----:B------:R-:W-:Y:S01]  /*9eb0*/  IMAD.WIDE.U32 R6, R92, UR44, R8 ;  /* 0x0000002c5c067c25 */ /* 0x000fe2000f8e0008 */
[----:B--2---:R-:W-:Y:S01]  /*9ec0*/  SEL R37, R76, R39, P0 ;  /* 0x000000274c257207 */ /* 0x004fe20000000000 */
[----:B------:R-:W-:Y:S01]  /*9ed0*/  SHFL.IDX PT, R84, R84, R3, 0x1c1f ;  /* 0x001c1f0354547589 */ /* 0x000fe200000e0000 */
[----:B------:R-:W-:-:S03]  /*9ee0*/  SEL R39, R39, R76, P0 ;  /* 0x0000004c27277207 */ /* 0x000fc60000000000 */
[----:B------:R1:W2:Y:S04]  /*9ef0*/  SHFL.IDX PT, R15, R36, R5, 0x1c1f ;  /* 0x001c1f05240f7589 */ /* 0x0002a800000e0000 */
[----:B------:R-:W5:Y:S01]  /*9f00*/  SHFL.IDX PT, R35, R42, R5, 0x1c1f ;  /* 0x001c1f052a237589 */ /* 0x000f6200000e0000 */
[----:B---3--:R-:W-:Y:S02]  /*9f10*/  SEL R44, R46, R13, P0 ;  /* 0x0000000d2e2c7207 */ /* 0x008fe40000000000 */
[----:B------:R-:W-:Y:S01]  /*9f20*/  SEL R46, R13, R46, P0 ;  /* 0x0000002e0d2e7207 */ /* 0x000fe20000000000 */
[----:B------:R-:W3:Y:S01]  /*9f30*/  SHFL.IDX PT, R55, R50, R5, 0x1c1f ;  /* 0x001c1f0532377589 */ /* 0x000ee200000e0000 */
[----:B----4-:R-:W-:Y:S02]  /*9f40*/  SEL R45, R80, R47, P0 ;  /* 0x0000002f502d7207 */ /* 0x010fe40000000000 */
[----:B-1----:R-:W-:Y:S01]  /*9f50*/  SEL R36, R38, R11, P0 ;  /* 0x0000000b26247207 */ /* 0x002fe20000000000 */
[----:B------:R-:W-:Y:S01]  /*9f60*/  BAR.SYNC.DEFER_BLOCKING 0x1, 0x100 ;  /* 0x0044000000007b1d */ /* 0x000fe20000010000 */
[----:B------:R-:W-:-:S02]  /*9f70*/  SEL R38, R11, R38, P0 ;  /* 0x000000260b267207 */ /* 0x000fc40000000000 */
[----:B------:R-:W-:-:S03]  /*9f80*/  SEL R47, R47, R80, P0 ;  /* 0x000000502f2f7207 */ /* 0x000fc60000000000 */
[----:B------:R-:W-:Y:S04]  /*9f90*/  SHFL.IDX PT, R56, R56, R3, 0x1c1f ;  /* 0x001c1f0338387589 */ /* 0x000fe800000e0000 */
[----:B------:R-:W-:Y:S01]  /*9fa0*/  SHFL.IDX PT, R62, R62, R3, 0x1c1f ;  /* 0x001c1f033e3e7589 */ /* 0x000fe200000e0000 */
[----:B--2---:R-:W-:Y:S02]  /*9fb0*/  SEL R8, R48, R15, P0 ;  /* 0x0000000f30087207 */ /* 0x004fe40000000000 */
[----:B------:R-:W-:Y:S01]  /*9fc0*/  SEL R10, R15, R48, P0 ;  /* 0x000000300f0a7207 */ /* 0x000fe20000000000 */
[----:B------:R-:W-:Y:S01]  /*9fd0*/  SHFL.IDX PT, R64, R64, R3, 0x1c1f ;  /* 0x001c1f0340407589 */ /* 0x000fe200000e0000 */
[----:B-----5:R-:W-:Y:S02]  /*9fe0*/  SEL R9, R82, R35, P0 ;  /* 0x0000002352097207 */ /* 0x020fe40000000000 */
[----:B------:R-:W-:Y:S01]  /*9ff0*/  SEL R11, R35, R82, P0 ;  /* 0x00000052230b7207 */ /* 0x000fe20000000000 */
[----:B------:R-:W-:Y:S01]  /*a000*/  SHFL.IDX PT, R86, R86, R3, 0x1c1f ;  /* 0x001c1f0356567589 */ /* 0x000fe200000e0000 */
[----:B---3--:R-:W-:-:S02]  /*a010*/  SEL R53, R84, R55, P0 ;  /* 0x0000003754357207 */ /* 0x008fc40000000000 */
[----:B------:R-:W-:Y:S01]  /*a020*/  SEL R55, R55, R84, P0 ;  /* 0x0000005437377207 */ /* 0x000fe20000000000 */
[----:B------:R-:W-:Y:S04]  /*a030*/  SHFL.IDX PT, R88, R88, R3, 0x1c1f ;  /* 0x001c1f0358587589 */ /* 0x000fe800000e0000 */
[----:B------:R-:W-:Y:S04]  /*a040*/  SHFL.IDX PT, R90, R90, R3, 0x1c1f ;  /* 0x001c1f035a5a7589 */ /* 0x000fe800000e0000 */
[----:B------:R1:W2:Y:S04]  /*a050*/  SHFL.IDX PT, R25, R52, R5, 0x1c1f ;  /* 0x001c1f0534197589 */ /* 0x0002a800000e0000 */
[----:B------:R-:W3:Y:S04]  /*a060*/  SHFL.IDX PT, R27, R60, R5, 0x1c1f ;  /* 0x001c1f053c1b7589 */ /* 0x000ee800000e0000 */
[----:B------:R-:W4:Y:S01]  /*a070*/  SHFL.IDX PT, R3, R58, R5, 0x1c1f ;  /* 0x001c1f053a037589 */ /* 0x000f2200000e0000 */
[----:B-1----:R-:W-:-:S03]  /*a080*/  SEL R52, R54, R21, P0 ;  /* 0x0000001536347207 */ /* 0x002fc60000000000 */
[----:B------:R-:W1:Y:S01]  /*a090*/  SHFL.IDX PT, R63, R66, R5, 0x1c1f ;  /* 0x001c1f05423f7589 */ /* 0x000e6200000e0000 */
[----:B------:R-:W-:Y:S02]  /*a0a0*/  SEL R54, R21, R54, P0 ;  /* 0x0000003615367207 */ /* 0x000fe40000000000 */
[----:B------:R-:W-:Y:S01]  /*a0b0*/  IADD3 R21, P3, R61, R6, RZ ;  /* 0x000000063d157210 */ /* 0x000fe20007f7e0ff */
[----:B------:R-:W5:Y:S04]  /*a0c0*/  SHFL.IDX PT, R33, R68, R5, 0x1c1f ;  /* 0x001c1f0544217589 */ /* 0x000f6800000e0000 */
[----:B------:R4:W5:Y:S04]  /*a0d0*/  SHFL.IDX PT, R41, R74, R5, 0x1c1f ;  /* 0x001c1f054a297589 */ /* 0x00096800000e0000 */
[----:B------:R1:W-:Y:S01]  /*a0e0*/  STSM.16.M88.4 [R26], R28 ;  /* 0x0000001c1a007844 */ /* 0x0003e20000000200 */
[----:B--2---:R-:W-:-:S02]  /*a0f0*/  SEL R14, R25, R56, P0 ;  /* 0x00000038190e7207 */ /* 0x004fc40000000000 */
[----:B---3--:R-:W-:Y:S01]  /*a100*/  SEL R60, R62, R27, P0 ;  /* 0x0000001b3e3c7207 */ /* 0x008fe20000000000 */
[----:B------:R5:W-:Y:S01]  /*a110*/  STSM.16.M88.4 [R24], R36 ;  /* 0x0000002418007844 */ /* 0x000be20000000200 */
[----:B----4-:R-:W-:Y:S02]  /*a120*/  SHF.R.S32.HI R5, RZ, 0x1f, R61 ;  /* 0x0000001fff057819 */ /* 0x010fe4000001143d */
[----:B------:R-:W-:Y:S01]  /*a130*/  SEL R13, R86, R3, P0 ;  /* 0x00000003560d7207 */ /* 0x000fe20000000000 */
[----:B------:R-:W-:Y:S01]  /*a140*/  STSM.16.M88.4 [R59], R44 ;  /* 0x0000002c3b007844 */ /* 0x000fe20000000200 */
[----:B------:R-:W-:Y:S02]  /*a150*/  SEL R15, R3, R86, P0 ;  /* 0x00000056030f7207 */ /* 0x000fe40000000000 */
[----:B-1----:R-:W-:Y:S01]  /*a160*/  SEL R61, R88, R63, P0 ;  /* 0x0000003f583d7207 */ /* 0x002fe20000000000 */
[----:B------:R-:W-:Y:S01]  /*a170*/  STSM.16.M88.4 [R57], R8 ;  /* 0x0000000839007844 */ /* 0x000fe20000000200 */
[----:B------:R-:W-:-:S02]  /*a180*/  SEL R62, R27, R62, P0 ;  /* 0x0000003e1b3e7207 */ /* 0x000fc40000000000 */
[----:B------:R-:W-:Y:S01]  /*a190*/  IADD3.X R28, R5, R7, R12, P3, !PT ;  /* 0x00000007051c7210 */ /* 0x000fe20001ffe40c */
[----:B------:R-:W-:Y:S01]  /*a1a0*/  STSM.16.M88.4 [R51], R52 ;  /* 0x0000003433007844 */ /* 0x000fe20000000200 */
[----:B------:R-:W-:Y:S02]  /*a1b0*/  SEL R12, R56, R25, P0 ;  /* 0x00000019380c7207 */ /* 0x000fe40000000000 */
[----:B------:R-:W-:Y:S01]  /*a1c0*/  SEL R63, R63, R88, P0 ;  /* 0x000000583f3f7207 */ /* 0x000fe20000000000 */
[----:B------:R-:W1:Y:S01]  /*a1d0*/  SHFL.IDX PT, R3, R22, RZ, 0x1f ;  /* 0x00001fff16037589 */ /* 0x000e6200000e0000 */
[----:B-----5:R-:W-:Y:S02]  /*a1e0*/  SEL R24, R64, R33, P0 ;  /* 0x0000002140187207 */ /* 0x020fe40000000000 */
[----:B------:R-:W-:Y:S01]  /*a1f0*/  SEL R26, R33, R64, P0 ;  /* 0x00000040211a7207 */ /* 0x000fe20000000000 */
[----:B------:R2:W-:Y:S01]  /*a200*/  STSM.16.M88.4 [R49], R12 ;  /* 0x0000000c31007844 */ /* 0x0005e20000000200 */
[----:B------:R-:W-:-:S02]  /*a210*/  SEL R25, R90, R41, P0 ;  /* 0x000000295a197207 */ /* 0x000fc40000000000 */
[----:B------:R-:W-:Y:S01]  /*a220*/  SEL R27, R41, R90, P0 ;  /* 0x0000005a291b7207 */ /* 0x000fe20000000000 */
[----:B------:R2:W-:Y:S01]  /*a230*/  STSM.16.M88.4 [R43], R60 ;  /* 0x0000003c2b007844 */ /* 0x0005e20000000200 */
[C---:B------:R-:W-:Y:S01]  /*a240*/  LEA R6, P3, R21.reuse, UR4, 0x2 ;  /* 0x0000000415067c11 */ /* 0x040fe2000f8610ff */
[----:B------:R-:W-:Y:S02]  /*a250*/  ULDC UR4, c[0x0][0xc] ;  /* 0x0000030000047ab9 */ /* 0x000fe40000000800 */
[----:B------:R2:W-:Y:S01]  /*a260*/  STSM.16.M88.4 [R20], R24 ;  /* 0x0000001814007844 */ /* 0x0005e20000000200 */
[----:B------:R-:W-:Y:S01]  /*a270*/  LEA.HI.X R7, R21, UR5, R28, 0x2, P3 ;  /* 0x0000000515077c11 */ /* 0x000fe200098f141c */
[----:B------:R-:W-:Y:S01]  /*a280*/  UIADD3 UR48, UR4, UR48, URZ ;  /* 0x0000003004307290 */ /* 0x000fe2000fffe03f */
        /* <DEDUP_REMOVED lines=27> */
.L_x_5493:
[----:B------:R-:W-:Y:S05]  /*a440*/  BSYNC B0 ;  /* 0x0000000000007941 */ /* 0x000fea0003800000 */
.L_x_5492:
[----:B--2---:R-:W1:Y:S01]  /*a450*/  LDC R0, c[0x0][0xda4] ;  /* 0x00036900ff007b82 */ /* 0x004e620000000800 */
        /* <DEDUP_REMOVED lines=9> */
.L_x_5468:
        /* <DEDUP_REMOVED lines=18> */
[C---:B------:R-:W-:Y:S01]  /*a610*/  LOP3.LUT P0, RZ, R7.reuse, 0x4, RZ, 0xc0, !PT ;  /* 0x0000000407ff7812 */ /* 0x040fe2000780c0ff */
[----:B------:R-:W-:Y:S01]  /*a620*/  IMAD.SHL.U32 R4, R7, 0x20, RZ ;  /* 0x0000002007047824 */ /* 0x000fe200078e00ff */
[----:B--2---:R-:W-:Y:S01]  /*a630*/  LOP3.LUT R3, R3, 0x7f, RZ, 0xc0, !PT ;  /* 0x0000007f03037812 */ /* 0x004fe200078ec0ff */
[----:B------:R-:W-:Y:S01]  /*a640*/  IMAD.SHL.U32 R5, R7, 0x4, RZ ;  /* 0x0000000407057824 */ /* 0x000fe200078e00ff */
[----:B------:R-:W-:-:S02]  /*a650*/  LOP3.LUT R2, R0, 0x380, RZ, 0xc0, !PT ;  /* 0x0000038000027812 */ /* 0x000fc400078ec0ff */
[----:B------:R-:W-:Y:S02]  /*a660*/  SHF.R.U32.HI R3, RZ, 0x5, R3 ;  /* 0x00000005ff037819 */ /* 0x000fe40000011603 */
[----:B------:R-:W-:-:S03]  /*a670*/  LOP3.LUT R6, R4, 0x60, RZ, 0xc0, !PT ;  /* 0x0000006004067812 */ /* 0x000fc600078ec0ff */
[C---:B------:R-:W-:Y:S02]  /*a680*/  IMAD R2, R3.reuse, 0x10, R2 ;  /* 0x0000001003027824 */ /* 0x040fe400078e0202 */
[----:B------:R-:W-:Y:S02]  /*a690*/  IMAD R6, R3, 0x200, R6 ;  /* 0x0000020003067824 */ /* 0x000fe400078e0206 */
[----:B------:R-:W-:-:S05]  /*a6a0*/  IMAD.SHL.U32 R3, R7, 0x10, RZ ;  /* 0x0000001007037824 */ /* 0x000fca00078e00ff */
[----:B------:R-:W-:Y:S02]  /*a6b0*/  LOP3.LUT R3, R2, 0x70, R3, 0x78, !PT ;  /* 0x0000007002037812 */ /* 0x000fe400078e7803 */
[C---:B------:R-:W-:Y:S02]  /*a6c0*/  LOP3.LUT R2, R4.reuse, 0x80, RZ, 0xc0, !PT ;  /* 0x0000008004027812 */ /* 0x040fe400078ec0ff */
[----:B------:R-:W-:Y:S02]  /*a6d0*/  LOP3.LUT R4, R4, 0x100, RZ, 0xc0, !PT ;  /* 0x0000010004047812 */ /* 0x000fe400078ec0ff */
[----:B------:R-:W-:-:S04]  /*a6e0*/  LOP3.LUT R2, R2, 0x10, R7, 0xf8, !PT ;  /* 0x0000001002027812 */ /* 0x000fc800078ef807 */
[----:B------:R-:W-:Y:S02]  /*a6f0*/  LOP3.LUT R5, R2, 0x10, R5, 0x78, !PT ;  /* 0x0000001002057812 */ /* 0x000fe400078e7805 */
[----:B------:R-:W-:Y:S01]  /*a700*/  LOP3.LUT R2, R3, 0xc00, R0, 0xf8, !PT ;  /* 0x00000c0003027812 */ /* 0x000fe200078ef800 */
[----:B------:R-:W-:Y:S01]  /*a710*/  IMAD.MOV.U32 R0, RZ, RZ, 0x40 ;  /* 0x00000040ff007424 */ /* 0x000fe200078e00ff */
[----:B------:R-:W-:Y:S01]  /*a720*/  IADD3 R4, R5, R6, R4 ;  /* 0x0000000605047210 */ /* 0x000fe20007ffe004 */
[----:B------:R-:W-:-:S03]  /*a730*/  IMAD.MOV.U32 R3, RZ, RZ, 0x1 ;  /* 0x00000001ff037424 */ /* 0x000fc600078e00ff */
[----:B------:R-:W-:Y:S01]  /*a740*/  SEL R0, R0, 0xffffffc0, !P0 ;  /* 0xffffffc000007807 */ /* 0x000fe20004000000 */
[----:B------:R-:W-:Y:S04]  /*a750*/  STL [R1+0x1c], R4 ;  /* 0x00001c0401007387 */ /* 0x000fe80000100800 */
[----:B------:R-:W-:Y:S04]  /*a760*/  STL [R1], R2 ;  /* 0x0000000201007387 */ /* 0x000fe80000100800 */
[----:B------:R-:W-:Y:S04]  /*a770*/  STL [R1+0x8], RZ ;  /* 0x000008ff01007387 */ /* 0x000fe80000100800 */
[----:B------:R1:W-:Y:S04]  /*a780*/  STL [R1+0x24], R0 ;  /* 0x0000240001007387 */ /* 0x0003e80000100800 */
[----:B------:R2:W-:Y:S01]  /*a790*/  STL [R1+0xc], R3 ;  /* 0x00000c0301007387 */ /* 0x0005e20000100800 */
[----:B-1----:R-:W-:-:S05]  /*a7a0*/  IMAD.IADD R0, R0, 0x1, R2 ;  /* 0x0000000100007824 */ /* 0x002fca00078e0202 */
[----:B------:R2:W-:Y:S02]  /*a7b0*/  STL [R1+0x20], R0 ;  /* 0x0000200001007387 */ /* 0x0005e40000100800 */
.L_x_5537:
[----:B-1----:R-:W1:Y:S01]  /*a7c0*/  S2UR UR7, SR_CgaCtaId ;  /* 0x00000000000779c3 */ /* 0x002e620000008800 */
[----:B------:R-:W-:Y:S01]  /*a7d0*/  ULDC UR4, c[0x0][0xda8] ;  /* 0x00036a0000047ab9 */ /* 0x000fe20000000800 */
[----:B------:R-:W-:Y:S01]  /*a7e0*/  ULDC.64 UR8, c[0x0][0x3f8] ;  /* 0x0000fe0000087ab9 */ /* 0x000fe20000000a00 */
[----:B------:R-:W-:Y:S02]  /*a7f0*/  UISETP.NE.AND UP1, UPT, UR4, 0x1, UPT ;  /* 0x000000010400788c */ /* 0x000fe4000bf25270 */
[----:B------:R-:W-:Y:S01]  /*a800*/  UISETP.NE.U32.AND UP0, UPT, UR8, URZ, UPT ;  /* 0x0000003f0800728c */ /* 0x000fe2000bf05070 */
[----:B------:R-:W-:Y:S02]  /*a810*/  UMOV UR40, 0x400 ;  /* 0x0000040000287882 */ /* 0x000fe40000000000 */
[----:B------:R-:W-:Y:S01]  /*a820*/  ULDC UR8, c[0x0][0xdb4] ;  /* 0x00036d0000087ab9 */ /* 0x000fe20000000800 */
[----:B------:R-:W-:Y:S01]  /*a830*/  UISETP.NE.AND.EX UP0, UPT, UR9, URZ, UPT, UP0 ;  /* 0x0000003f0900728c */ /* 0x000fe2000bf05300 */
[----:B------:R-:W-:Y:S01]  /*a840*/  ULDC UR6, c[0x0][0x404] ;  /* 0x0001010000067ab9 */ /* 0x000fe20000000800 */
[----:B------:R-:W-:-:S02]  /*a850*/  UISETP.NE.AND UP2, UPT, UR8, 0x1, UPT ;  /* 0x000000010800788c */ /* 0x000fc4000bf45270 */
[----:B------:R-:W-:Y:S01]  /*a860*/  USEL UR6, UR6, 0x1, UP0 ;  /* 0x0000000106067887 */ /* 0x000fe20008000000 */
[----:B------:R-:W-:Y:S01]  /*a870*/  @UP1 ULDC UR4, c[0x0][0xdac] ;  /* 0x00036b0000041ab9 */ /* 0x000fe20000000800 */
[----:B------:R-:W-:Y:S01]  /*a880*/  ULDC UR42, c[0x0][0x2e0] ;  /* 0x0000b800002a7ab9 */ /* 0x000fe20000000800 */
[----:B------:R-:W-:Y:S02]  /*a890*/  UIMAD.WIDE.U32 UR4, UR49, UR4, URZ ;  /* 0x00000004310472a5 */ /* 0x000fe4000f8e003f */
[----:B------:R-:W-:Y:S01]  /*a8a0*/  UIMAD UR42, UR6, UR42, URZ ;  /* 0x0000002a062a72a4 */ /* 0x000fe2000f8e023f */
[----:B------:R-:W-:Y:S02]  /*a8b0*/  UMOV UR45, UR49 ;  /* 0x00000031002d7c82 */ /* 0x000fe40008000000 */
[----:B------:R-:W-:Y:S01]  /*a8c0*/  @UP1 ULDC UR6, c[0x0][0xdb0] ;  /* 0x00036c0000061ab9 */ /* 0x000fe20000000800 */
[----:B-1----:R-:W-:Y:S02]  /*a8d0*/  ULEA UR40, UR7, UR40, 0x18 ;  /* 0x0000002807287291 */ /* 0x002fe4000f8ec03f */
[----:B------:R-:W-:-:S02]  /*a8e0*/  @UP1 USHF.R.U32.HI UR45, URZ, UR6, UR5 ;  /* 0x000000063f2d1299 */ /* 0x000fc40008011605 */
[----:B------:R-:W-:Y:S01]  /*a8f0*/  UIADD3 UR9, UR40, 0x20400, URZ ;  /* 0x0002040028097890 */ /* 0x000fe2000fffe03f */
[----:B------:R-:W-:Y:S01]  /*a900*/  @UP2 ULDC.64 UR10, c[0x0][0xdb8] ;  /* 0x00036e00000a2ab9 */ /* 0x000fe20000000a00 */
[----:B------:R-:W-:Y:S02]  /*a910*/  UIADD3 UR5, UR42, 0xdf, URZ ;  /* 0x000000df2a057890 */ /* 0x000fe4000fffe03f */
[----:B------:R-:W-:Y:S02]  /*a920*/  ULOP3.LUT UP0, URZ, UR9, 0x3ff, URZ, 0xc0, !UPT ;  /* 0x000003ff093f7892 */ /* 0x000fe4000f80c03f */
[----:B------:R-:W-:Y:S01]  /*a930*/  UIMAD.WIDE.U32 UR6, UR45, UR10, URZ ;  /* 0x0000000a2d0672a5 */ /* 0x000fe2000f8e003f */
[----:B------:R-:W-:Y:S01]  /*a940*/  UMOV UR4, URZ ;  /* 0x0000003f00047c82 */ /* 0x000fe20008000000 */
[----:B------:R-:W-:Y:S02]  /*a950*/  UMOV UR39, UR45 ;  /* 0x0000002d00277c82 */ /* 0x000fe40008000000 */
[----:B------:R-:W-:Y:S01]  /*a960*/  PLOP3.LUT P0, PT, PT, PT, UP0, 0x80, 0x0 ;  /* 0x000000000000781c */ /* 0x000fe20003f0f008 */
[----:B------:R-:W-:-:S02]  /*a970*/  UIMAD.WIDE UR4, UR5, -0x6db6db6d, UR4 ;  /* 0x92492493050478a5 */ /* 0x000fc4000f8e0204 */
[----:B------:R-:W-:Y:S02]  /*a980*/  @UP2 USHF.R.U32.HI UR39, URZ, UR11, UR7 ;  /* 0x0000000b3f272299 */ /* 0x000fe40008011607 */
[----:B------:R-:W-:Y:S02]  /*a990*/  USHF.R.U32.HI UR41, URZ, 0x1f, UR5 ;  /* 0x0000001f3f297899 */ /* 0x000fe40008011605 */
[----:B------:R-:W-:Y:S02]  /*a9a0*/  UIADD3 UR38, -UR39, URZ, URZ ;  /* 0x0000003f27267290 */ /* 0x000fe4000fffe13f */
[----:B------:R-:W-:Y:S02]  /*a9b0*/  ULEA.HI.SX32 UR41, UR5, UR41, 0x19 ;  /* 0x0000002905297291 */ /* 0x000fe4000f8fca3f */
[----:B------:R-:W-:Y:S02]  /*a9c0*/  UIMAD UR38, UR8, UR38, UR45 ;  /* 0x00000026082672a4 */ /* 0x000fe4000f8e022d */
[----:B------:R-:W-:Y:S10]  /*a9d0*/  @!P0 BRA `(.L_x_5496) ;  /* 0x0000000000408947 */ /* 0x000ff40003800000 */
[----:B------:R-:W-:Y:S01]  /*a9e0*/  MOV R2, 0x0 ;  /* 0x0000000000027802 */ /* 0x000fe20000000f00 */
[----:B------:R-:W-:Y:S01]  /*a9f0*/  ULDC.64 UR6, c[0x4][0x198] ;  /* 0x0100660000067ab9 */ /* 0x000fe20000000a00 */
[----:B------:R-:W-:Y:S01]  /*aa00*/  ULDC.64 UR8, c[0x4][0x1a0] ;  /* 0x0100680000087ab9 */ /* 0x000fe20000000a00 */
[----:B------:R-:W-:Y:S01]  /*aa10*/  ULDC.64 UR4, c[0x4][0x78] ;  /* 0x01001e0000047ab9 */ /* 0x000fe20000000a00 */
[----:B------:R-:W-:Y:S02]  /*aa20*/  IMAD.U32 R4, RZ, RZ, UR6 ;  /* 0x00000006ff047e24 */ /* 0x000fe4000f8e00ff */
[----:B--2---:R-:W1:Y:S01]  /*aa30*/  LDC.64 R2, c[0x4][R2] ;  /* 0x0100000002027b82 */ /* 0x004e620000000a00 */
        /* <DEDUP_REMOVED lines=10> */
.L_x_5496:
        /* <DEDUP_REMOVED lines=20> */
.L_x_5497:
[----:B--2---:R-:W-:-:S04]  /*ac20*/  IMAD.U32 R0, RZ, RZ, UR40 ;  /* 0x00000028ff007e24 */ /* 0x004fc8000f8e00ff */
        /* <DEDUP_REMOVED lines=19> */
.L_x_5498:
        /* <DEDUP_REMOVED lines=18> */
.L_x_5499:
[----:B------:R-:W-:Y:S01]  /*ae80*/  ULDC.64 UR4, c[0x0][0x9f8] ;  /* 0x00027e0000047ab9 */ /* 0x000fe20000000a00 */
[----:B------:R-:W-:Y:S01]  /*ae90*/  IMAD.U32 R5, RZ, RZ, UR39 ;  /* 0x00000027ff057e24 */ /* 0x000fe2000f8e00ff */
[----:B------:R-:W-:Y:S01]  /*aea0*/  ISETP.NE.U32.AND P0, PT, RZ, UR4, PT ;  /* 0x00000004ff007c0c */ /* 0x000fe2000bf05070 */
[----:B------:R-:W-:Y:S01]  /*aeb0*/  IMAD.U32 R9, RZ, RZ, UR39 ;  /* 0x00000027ff097e24 */ /* 0x000fe2000f8e00ff */
[----:B------:R-:W1:Y:S01]  /*aec0*/  LDC R0, c[0x0][0x428] ;  /* 0x00010a00ff007b82 */ /* 0x000e620000000800 */
[----:B------:R-:W2:Y:S01]  /*aed0*/  S2R R17, SR_TID.X ;  /* 0x0000000000117919 */ /* 0x000ea20000002100 */
[----:B------:R-:W-:-:S06]  /*aee0*/  ISETP.NE.AND.EX P0, PT, RZ, UR5, PT, P0 ;  /* 0x00000005ff007c0c */ /* 0x000fcc000bf05300 */
[----:B------:R-:W3:Y:S08]  /*aef0*/  LDC R4, c[0x0][0xda8] ;  /* 0x00036a00ff047b82 */ /* 0x000ef00000000800 */
[----:B------:R-:W4:Y:S02]  /*af00*/  @P0 LDC.64 R2, c[0x0][0x9f8] ;  /* 0x00027e00ff020b82 */ /* 0x000f240000000a00 */
[----:B----4-:R-:W-:-:S05]  /*af10*/  @P0 IMAD.WIDE R2, R5, 0x4, R2 ;  /* 0x0000000405020825 */ /* 0x010fca00078e0202 */
[----:B------:R4:W5:Y:S01]  /*af20*/  @P0 LDG.E R9, desc[UR50][R2.64] ;  /* 0x0000003202090981 */ /* 0x000962000c1e1900 */
[----:B-1----:R-:W-:Y:S01]  /*af30*/  ISETP.NE.AND P0, PT, R0, 0x1, PT ;  /* 0x000000010000780c */ /* 0x002fe20003f05270 */
[----:B------:R-:W-:Y:S01]  /*af40*/  IMAD R7, RZ, RZ, -UR45 ;  /* 0x8000002dff077e24 */ /* 0x000fe2000f8e02ff */
[----:B--2---:R-:W-:Y:S01]  /*af50*/  LOP3.LUT R16, R17, 0x7f, RZ, 0xc0, !PT ;  /* 0x0000007f11107812 */ /* 0x004fe200078ec0ff */
[----:B------:R-:W-:Y:S01]  /*af60*/  IMAD.U32 R6, RZ, RZ, UR38 ;  /* 0x00000026ff067e24 */ /* 0x000fe2000f8e00ff */
[----:B------:R-:W-:Y:S01]  /*af70*/  UMOV UR36, URZ ;  /* 0x0000003f00247c82 */ /* 0x000fe20008000000 */
[----:B---3--:R-:W-:Y:S01]  /*af80*/  IMAD R7, R4, R7, UR49 ;  /* 0x0000003104077e24 */ /* 0x008fe2000f8e0207 */
[----:B------:R-:W-:Y:S01]  /*af90*/  ISETP.NE.AND P2, PT, R16, RZ, PT ;  /* 0x000000ff1000720c */ /* 0x000fe20003f45270 */
[----:B------:R-:W-:Y:S01]  /*afa0*/  UMOV UR6, 0xffffffff ;  /* 0xffffffff00067882 */ /* 0x000fe20000000000 */
[----:B------:R-:W-:Y:S01]  /*afb0*/  SHF.R.U32.HI R17, RZ, 0x5, R17 ;  /* 0x00000005ff117819 */ /* 0x000fe20000011611 */
[----:B----4-:R-:W1:Y:S01]  /*afc0*/  LDC.64 R2, c[0x0][0x3f8] ;  /* 0x0000fe00ff027b82 */ /* 0x010e620000000a00 */
[----:B------:R-:W-:-:S02]  /*afd0*/  IMAD.SHL.U32 R7, R7, 0x80, RZ ;  /* 0x0000008007077824 */ /* 0x000fc400078e00ff */
[----:B------:R-:W-:-:S03]  /*afe0*/  LOP3.LUT R17, R17, 0x3, RZ, 0xc0, !PT ;  /* 0x0000000311117812 */ /* 0x000fc600078ec0ff */
[----:B------:R-:W-:Y:S02]  /*aff0*/  R2UR UR37, R7 ;  /* 0x00000000072572ca */ /* 0x000fe400000e0000 */
[----:B------:R-:W2:Y:S02]  /*b000*/  @P0 LDC R0, c[0x0][0x42c] ;  /* 0x00010b00ff000b82 */ /* 0x000ea40000000800 */
[----:B------:R-:W-:-:S05]  /*b010*/  VOTEU.ALL UP1, P2 ;  /* 0x00000000003f7886 */ /* 0x000fca0001020000 */
[----:B------:R-:W-:Y:S01]  /*b020*/  @!UP1 UIADD3 UR4, UP0, UR52, 0x270, URZ ;  /* 0x0000027034049890 */ /* 0x000fe2000ff1e03f */
[----:B------:R-:W3:Y:S03]  /*b030*/  @P0 LDC R5, c[0x0][0x430] ;  /* 0x00010c00ff050b82 */ /* 0x000ee60000000800 */
[----:B------:R-:W-:Y:S01]  /*b040*/  @!UP1 UIADD3.X UR5, URZ, UR53, URZ, UP0, !UPT ;  /* 0x000000353f059290 */ /* 0x000fe200087fe43f */
[----:B-1----:R-:W-:-:S04]  /*b050*/  ISETP.NE.U32.AND P1, PT, R2, RZ, PT ;  /* 0x000000ff0200720c */ /* 0x002fc80003f25070 */
[----:B------:R-:W-:-:S04]  /*b060*/  ISETP.NE.AND.EX P1, PT, R3, RZ, PT, P1 ;  /* 0x000000ff0300720c */ /* 0x000fc80003f25310 */
[----:B------:R1:W-:Y:S01]  /*b070*/  @!UP1 UTMAPF.L2.4D [UR36], [UR4] ;  /* 0x00000024040095b8 */ /* 0x0003e20008018000 */
[----:B--2---:R-:W-:-:S05]  /*b080*/  @P0 IMAD.HI.U32 R0, R0, UR38, RZ ;  /* 0x0000002600000c27 */ /* 0x004fca000f8e00ff */
[----:B---3--:R-:W-:-:S05]  /*b090*/  @P0 SHF.R.U32.HI R6, RZ, R5, R0 ;  /* 0x00000005ff060219 */ /* 0x008fca0000011600 */
[----:B------:R1:W-:Y:S01]  /*b0a0*/  STL [R1+0x14], R6 ;  /* 0x0000140601007387 */ /* 0x0003e20000100800 */
[----:B-----5:R-:W-:-:S03]  /*b0b0*/  SHF.R.S32.HI R10, RZ, 0x1f, R9 ;  /* 0x0000001fff0a7819 */ /* 0x020fc60000011409 */
[----:B------:R1:W-:Y:S01]  /*b0c0*/  STL [R1+0x10], R9 ;  /* 0x0000100901007387 */ /* 0x0003e20000100800 */
[----:B------:R-:W-:-:S03]  /*b0d0*/  SEL R0, R9, RZ, !P1 ;  /* 0x000000ff09007207 */ /* 0x000fc60004800000 */
[----:B------:R1:W-:Y:S01]  /*b0e0*/  STL [R1+0x18], R10 ;  /* 0x0000180a01007387 */ /* 0x0003e20000100800 */
[----:B------:R-:W-:Y:S05]  /*b0f0*/  BRA.DIV UR6, `(.L_x_5500) ;  /* 0x0000002606747947 */ /* 0x000fea000b800000 */
[----:B------:R2:W3:Y:S02]  /*b100*/  SHFL.IDX PT, R14, R17, RZ, 0x1f ;  /* 0x00001fff110e7589 */ /* 0x0004e400000e0000 */
.L_x_5553:
        /* <DEDUP_REMOVED lines=8> */
.L_x_5556:
        /* <DEDUP_REMOVED lines=20> */
.L_x_5504:
[----:B-1----:R-:W3:Y:S04]  /*b2d0*/  LDL R3, [R1+0x8] ;  /* 0x0000080001037983 */ /* 0x002ee80000100800 */
[----:B------:R-:W4:Y:S01]  /*b2e0*/  LDL R2, [R1+0xc] ;  /* 0x00000c0001027983 */ /* 0x000f220000100800 */
[----:B------:R-:W-:Y:S02]  /*b2f0*/  ISETP.NE.AND P0, PT, R16, RZ, PT ;  /* 0x000000ff1000720c */ /* 0x000fe40003f05270 */
[----:B---3--:R-:W-:Y:S02]  /*b300*/  LEA R3, R3, UR40, 0x3 ;  /* 0x0000002803037c11 */ /* 0x008fe4000f8e18ff */
[----:B----4-:R-:W-:-:S04]  /*b310*/  SHF.L.U32 R2, R2, 0x1f, RZ ;  /* 0x0000001f02027819 */ /* 0x010fc800000006ff */
[----:B------:R-:W1:Y:S02]  /*b320*/  SYNCS.PHASECHK.TRANS64.TRYWAIT P3, [R3+URZ+0x2e880], R2 ;  /* 0x02e88002030075a7 */ /* 0x000e64000806017f */
[----:B-1----:R-:W-:Y:S05]  /*b330*/  @!P3 BRA `(.L_x_5505) ;  /* 0x000000240024b947 */ /* 0x002fea0003800000 */
.L_x_5557:
        /* <DEDUP_REMOVED lines=8> */
.L_x_5506:
[----:B------:R-:W3:Y:S01]  /*b3c0*/  LDL R4, [R1+0x8] ;  /* 0x0000080001047983 */ /* 0x000ee20000100800 */
[----:B------:R-:W-:-:S03]  /*b3d0*/  IMAD.U32 R8, RZ, RZ, UR40 ;  /* 0x00000028ff087e24 */ /* 0x000fc6000f8e00ff */
[----:B------:R-:W4:Y:S01]  /*b3e0*/  LDL R5, [R1+0x14] ;  /* 0x0000140001057983 */ /* 0x000f220000100800 */
[----:B------:R-:W-:Y:S01]  /*b3f0*/  R2UR UR9, R3 ;  /* 0x00000000030972ca */ /* 0x000fe200000e0000 */
[----:B------:R-:W-:Y:S01]  /*b400*/  IMAD R6, R6, 0xe0, RZ ;  /* 0x000000e006067824 */ /* 0x000fe200078e02ff */
[----:B-----5:R-:W-:Y:S01]  /*b410*/  R2UR UR13, R0 ;  /* 0x00000000000d72ca */ /* 0x020fe200000e0000 */
[----:B------:R-:W-:-:S03]  /*b420*/  UIADD3 UR4, UP0, UR52, 0x470, URZ ;  /* 0x0000047034047890 */ /* 0x000fc6000ff1e03f */
[----:B------:R-:W-:Y:S01]  /*b430*/  R2UR UR11, R6 ;  /* 0x00000000060b72ca */ /* 0x000fe200000e0000 */
[----:B------:R-:W-:-:S06]  /*b440*/  UIADD3.X UR5, URZ, UR53, URZ, UP0, !UPT ;  /* 0x000000353f057290 */ /* 0x000fcc00087fe43f */
[----:B------:R-:W-:Y:S01]  /*b450*/  UIADD3 UR9, UR9, 0x2e870, URZ ;  /* 0x0002e87009097890 */ /* 0x000fe2000fffe03f */
[----:B------:R-:W-:Y:S01]  /*b460*/  UMOV UR6, 0x0 ;  /* 0x0000000000067882 */ /* 0x000fe20000000000 */
[----:B------:R-:W-:Y:S01]  /*b470*/  UMOV UR7, 0x14f00000 ;  /* 0x14f0000000077882 */ /* 0x000fe20000000000 */
[----:B------:R-:W-:Y:S01]  /*b480*/  UMOV UR10, URZ ;  /* 0x0000003f000a7c82 */ /* 0x000fe20008000000 */
[----:B---3--:R-:W-:-:S05]  /*b490*/  IMAD R4, R4, 0x7000, R8 ;  /* 0x0000700004047824 */ /* 0x008fca00078e0208 */
[----:B------:R-:W-:Y:S02]  /*b4a0*/  R2UR UR8, R4 ;  /* 0x00000000040872ca */ /* 0x000fe400000e0000 */
[----:B----4-:R-:W-:-:S11]  /*b4b0*/  R2UR UR12, R5 ;  /* 0x00000000050c72ca */ /* 0x010fd600000e0000 */
[----:B------:R-:W-:-:S09]  /*b4c0*/  UIADD3 UR8, UR8, 0xe400, URZ ;  /* 0x0000e40008087890 */ /* 0x000fd2000fffe03f */
[----:B------:R3:W-:Y:S01]  /*b4d0*/  UTMALDG.4D [UR8], [UR4], desc[UR6] ;  /* 0x00000608040075b4 */ /* 0x0007e20008019000 */
[----:B------:R-:W4:Y:S02]  /*b4e0*/  SYNCS.PHASECHK.TRANS64.TRYWAIT P3, [R3+URZ+0x2e840], R2 ;  /* 0x02e84002030075a7 */ /* 0x000f24000806017f */
[----:B---34-:R-:W-:Y:S05]  /*b4f0*/  @!P3 BRA `(.L_x_5507) ;  /* 0x0000002000c8b947 */ /* 0x018fea0003800000 */
.L_x_5558:
        /* <DEDUP_REMOVED lines=8> */
.L_x_5508:
[----:B-1-3--:R-:W3:Y:S01]  /*b580*/  LDL R2, [R1+0x14] ;  /* 0x0000140001027983 */ /* 0x00aee20000100800 */
[----:B------:R-:W-:Y:S01]  /*b590*/  R2UR UR8, R4 ;  /* 0x00000000040872ca */ /* 0x000fe200000e0000 */
[----:B------:R-:W-:Y:S01]  /*b5a0*/  UIADD3 UR4, UP0, UR52, 0x370, URZ ;  /* 0x0000037034047890 */ /* 0x000fe2000ff1e03f */
[----:B------:R-:W-:Y:S01]  /*b5b0*/  R2UR UR9, R3 ;  /* 0x00000000030972ca */ /* 0x000fe200000e0000 */
[----:B------:R-:W-:Y:S01]  /*b5c0*/  UMOV UR6, 0x0 ;  /* 0x0000000000067882 */ /* 0x000fe20000000000 */
[----:B------:R-:W-:Y:S01]  /*b5d0*/  R2UR UR11, R6 ;  /* 0x00000000060b72ca */ /* 0x000fe200000e0000 */
[----:B------:R-:W-:Y:S01]  /*b5e0*/  UIADD3.X UR5, URZ, UR53, URZ, UP0, !UPT ;  /* 0x000000353f057290 */ /* 0x000fe200087fe43f */
[----:B------:R-:W-:Y:S01]  /*b5f0*/  R2UR UR13, R0 ;  /* 0x00000000000d72ca */ /* 0x000fe200000e0000 */
[----:B------:R-:W-:Y:S01]  /*b600*/  UMOV UR7, 0x14f00000 ;  /* 0x14f0000000077882 */ /* 0x000fe20000000000 */
[----:B------:R-:W-:-:S05]  /*b610*/  UMOV UR10, URZ ;  /* 0x0000003f000a7c82 */ /* 0x000fca0008000000 */
[----:B------:R-:W-:Y:S02]  /*b620*/  UIADD3 UR8, UR8, 0x20400, URZ ;  /* 0x0002040008087890 */ /* 0x000fe4000fffe03f */
[----:B------:R-:W-:Y:S01]  /*b630*/  UIADD3 UR9, UR9, 0x2e830, URZ ;  /* 0x0002e83009097890 */ /* 0x000fe2000fffe03f */
[----:B---3--:R-:W-:-:S13]  /*b640*/  R2UR UR12, R2 ;  /* 0x00000000020c72ca */ /* 0x008fda00000e0000 */
[----:B------:R1:W-:Y:S02]  /*b650*/  UTMALDG.4D [UR8], [UR4], desc[UR6] ;  /* 0x00000608040075b4 */ /* 0x0003e40008019000 */
[----:B-1----:R-:W-:Y:S01]  /*b660*/  NOP ;  /* 0x0000000000007918 */ /* 0x002fe20000000000 */
.L_x_5503:
[----:B------:R-:W-:Y:S05]  /*b670*/  WARPSYNC.ALL ;  /* 0x0000000000007948 */ /* 0x000fea0003800000 */
[----:B------:R-:W-:Y:S01]  /*b680*/  ELECT P0, URZ, PT ;  /* 0x00000000003f782f */ /* 0x000fe20003800000 */
[----:B------:R-:W-:Y:S01]  /*b690*/  BAR.SYNC.DEFER_BLOCKING 0x8, 0x120 ;  /* 0x0204800000007b1d */ /* 0x000fe20000010000 */
[----:B------:R-:W-:Y:S02]  /*b6a0*/  UIADD3 UR4, UP0, UR52, 0x270, URZ ;  /* 0x0000027034047890 */ /* 0x000fe4000ff1e03f */
[----:B------:R-:W-:Y:S02]  /*b6b0*/  UIADD3 UR8, UR40, 0x1c400, URZ ;  /* 0x0001c40028087890 */ /* 0x000fe4000fffe03f */
[----:B------:R-:W-:-:S02]  /*b6c0*/  UIADD3 UR9, UR40, 0x2e800, URZ ;  /* 0x0002e80028097890 */ /* 0x000fc4000fffe03f */
[----:B------:R-:W-:Y:S01]  /*b6d0*/  UIADD3.X UR5, URZ, UR53, URZ, UP0, !UPT ;  /* 0x000000353f057290 */ /* 0x000fe200087fe43f */
[----:B------:R-:W-:Y:S01]  /*b6e0*/  UMOV UR6, 0x0 ;  /* 0x0000000000067882 */ /* 0x000fe20000000000 */
[----:B------:R-:W-:Y:S01]  /*b6f0*/  UMOV UR7, 0x12f00000 ;  /* 0x12f0000000077882 */ /* 0x000fe20000000000 */
[----:B------:R-:W-:Y:S02]  /*b700*/  UMOV UR10, URZ ;  /* 0x0000003f000a7c82 */ /* 0x000fe40008000000 */
[----:B------:R-:W-:Y:S01]  /*b710*/  @P0 R2UR UR11, R7 ;  /* 0x00000000070b02ca */ /* 0x000fe200000e0000 */
[----:B------:R-:W-:Y:S01]  /*b720*/  @P0 IMAD.MOV.U32 R2, RZ, RZ, 0x4000 ;  /* 0x00004000ff020424 */ /* 0x000fe200078e00ff */
[----:B------:R-:W-:Y:S01]  /*b730*/  UMOV UR12, UR38 ;  /* 0x00000026000c7c82 */ /* 0x000fe20008000000 */
[----:B------:R-:W-:Y:S02]  /*b740*/  UMOV UR13, UR39 ;  /* 0x00000027000d7c82 */ /* 0x000fe40008000000 */
[----:B------:R3:W-:Y:S08]  /*b750*/  @P0 SYNCS.ARRIVE.TRANS64 RZ, [UR40+0x2e800], R2 ;  /* 0x02e80002ffff09a7 */ /* 0x0007f00008000028 */
[----:B------:R3:W-:Y:S02]  /*b760*/  UTMALDG.4D [UR8], [UR4], desc[UR6] ;  /* 0x00000608040075b4 */ /* 0x0007e40008019000 */
[----:B---3--:R-:W-:Y:S01]  /*b770*/  NOP ;  /* 0x0000000000007918 */ /* 0x008fe20000000000 */
.L_x_5501:
[----:B-1----:R-:W-:-:S06]  /*b780*/  ULOP3.LUT UR4, UR47, 0x1, URZ, 0xc, !UPT ;  /* 0x000000012f047892 */ /* 0x002fcc000f8e0c3f */
[----:B------:R-:W-:-:S05]  /*b790*/  IMAD.U32 R2, RZ, RZ, UR4 ;  /* 0x00000004ff027e24 */ /* 0x000fca000f8e00ff */
[----:B------:R-:W-:-:S04]  /*b7a0*/  SHF.L.U32 R2, R2, 0x1f, RZ ;  /* 0x0000001f02027819 */ /* 0x000fc800000006ff */
[----:B------:R-:W1:Y:S02]  /*b7b0*/  SYNCS.PHASECHK.TRANS64.TRYWAIT P0, [UR40+0x2e820], R2 ;  /* 0x02e82002ff0075a7 */ /* 0x000e640008000168 */
[----:B-1----:R-:W-:Y:S05]  /*b7c0*/  @!P0 BRA `(.L_x_5509) ;  /* 0x0000002000288947 */ /* 0x002fea0003800000 */
.L_x_5559:
[----:B------:R-:W-:-:S06]  /*b7d0*/  UISETP.GE.AND UP0, UPT, UR42, 0xe1, UPT ;  /* 0x000000e12a00788c */ /* 0x000fcc000bf06270 */
[----:B------:R-:W-:-:S13]  /*b7e0*/  PLOP3.LUT P0, PT, PT, PT, UP0, 0x80, 0x0 ;  /* 0x000000000000781c */ /* 0x000fda0003f0f008 */
[----:B------:R-:W-:Y:S05]  /*b7f0*/  @!P0 BRA `(.L_x_5510) ;  /* 0x00000010001c8947 */ /* 0x000fea0003800000 */
[----:B------:R3:W5:Y:S01]  /*b800*/  LDL.LU R6, [R1+0xc] ;  /* 0x00000c0001067983 */ /* 0x0007620000300800 */
[----:B------:R-:W-:-:S03]  /*b810*/  UIADD3 UR4, UR41, -0x2, URZ ;  /* 0xfffffffe29047890 */ /* 0x000fc6000fffe03f */
[----:B------:R3:W5:Y:S03]  /*b820*/  LDL.LU R7, [R1+0x8] ;  /* 0x0000080001077983 */ /* 0x0007660000300800 */
[----:B------:R-:W-:-:S07]  /*b830*/  IMAD.U32 R21, RZ, RZ, UR4 ;  /* 0x00000004ff157e24 */ /* 0x000fce000f8e00ff */
.L_x_5530:
        /* <DEDUP_REMOVED lines=31> */
.L_x_5513:
        /* <DEDUP_REMOVED lines=8> */
.L_x_5560:
[----:B------:R-:W-:Y:S05]  /*bab0*/  BSYNC B1 ;  /* 0x0000000000017941 */ /* 0x000fea0003800000 */
.L_x_5514:
        /* <DEDUP_REMOVED lines=9> */
.L_x_5517:
[----:B------:R-:W-:Y:S05]  /*bb50*/  BSYNC B1 ;  /* 0x0000000000017941 */ /* 0x000fea0003800000 */
.L_x_5516:
[----:B------:R-:W4:Y:S04]  /*bb60*/  LDL R9, [R1+0x14] ;  /* 0x0000140001097983 */ /* 0x000f280000100800 */
[----:B------:R-:W2:Y:S01]  /*bb70*/  LDL R2, [R1+0x8] ;  /* 0x0000080001027983 */ /* 0x000ea20000100800 */
[----:B------:R-:W-:Y:S01]  /*bb80*/  IMAD.MOV.U32 R3, RZ, RZ, RZ ;  /* 0x000000ffff037224 */ /* 0x000fe200078e00ff */
[----:B------:R-:W-:Y:S01]  /*bb90*/  UIADD3 UR4, UP0, UR52, 0x470, URZ ;  /* 0x0000047034047890 */ /* 0x000fe2000ff1e03f */
[----:B------:R-:W-:Y:S01]  /*bba0*/  PLOP3.LUT P0, PT, PT, PT, PT, 0x80, 0x0 ;  /* 0x000000000000781c */ /* 0x000fe20003f0f070 */
[----:B------:R-:W-:Y:S01]  /*bbb0*/  IMAD R8, R8, 0xe0, RZ ;  /* 0x000000e008087824 */ /* 0x000fe200078e02ff */
[----:B------:R-:W-:Y:S01]  /*bbc0*/  UMOV UR6, 0x0 ;  /* 0x0000000000067882 */ /* 0x000fe20000000000 */
[----:B------:R-:W-:Y:S01]  /*bbd0*/  R2UR UR10, R3 ;  /* 0x00000000030a72ca */ /* 0x000fe200000e0000 */
[----:B------:R-:W-:Y:S01]  /*bbe0*/  UIADD3.X UR5, URZ, UR53, URZ, UP0, !UPT ;  /* 0x000000353f057290 */ /* 0x000fe200087fe43f */
[----:B------:R-:W-:Y:S01]  /*bbf0*/  UMOV UR7, 0x14f00000 ;  /* 0x14f0000000077882 */ /* 0x000fe20000000000 */
[----:B----4-:R-:W-:Y:S01]  /*bc00*/  R2UR UR12, R9 ;  /* 0x00000000090c72ca */ /* 0x010fe200000e0000 */
[----:B------:R-:W-:-:S04]  /*bc10*/  IMAD.U32 R9, RZ, RZ, UR40 ;  /* 0x00000028ff097e24 */ /* 0x000fc8000f8e00ff */
[----:B--2---:R-:W-:Y:S02]  /*bc20*/  IMAD R2, R2, 0x7000, R9 ;  /* 0x0000700002027824 */ /* 0x004fe400078e0209 */
[----:B------:R-:W-:Y:S02]  /*bc30*/  VIADD R9, R5, 0x2e870 ;  /* 0x0002e87005097836 */ /* 0x000fe40000000000 */
[----:B------:R-:W-:-:S07]  /*bc40*/  VIADD R10, R2, 0xe400 ;  /* 0x0000e400020a7836 */ /* 0x000fce0000000000 */
.L_x_5518:
        /* <DEDUP_REMOVED lines=12> */
.L_x_5561:
[----:B------:R-:W-:Y:S05]  /*bd10*/  BSYNC B1 ;  /* 0x0000000000017941 */ /* 0x000fea0003800000 */
.L_x_5519:
        /* <DEDUP_REMOVED lines=11> */
.L_x_5522:
[----:B------:R-:W-:Y:S05]  /*bdd0*/  BSYNC B1 ;  /* 0x0000000000017941 */ /* 0x000fea0003800000 */
.L_x_5521:
[----:B-12---:R-:W2:Y:S01]  /*bde0*/  LDL R4, [R1+0x14] ;  /* 0x0000140001047983 */ /* 0x006ea20000100800 */
[----:B------:R-:W-:Y:S01]  /*bdf0*/  R2UR UR10, R3 ;  /* 0x00000000030a72ca */ /* 0x000fe200000e0000 */
[----:B------:R-:W-:Y:S01]  /*be00*/  UIADD3 UR4, UP0, UR52, 0x370, URZ ;  /* 0x0000037034047890 */ /* 0x000fe2000ff1e03f */
[----:B------:R-:W-:Y:S01]  /*be10*/  R2UR UR6, R10 ;  /* 0x000000000a0672ca */ /* 0x000fe200000e0000 */
[----:B------:R-:W-:Y:S01]  /*be20*/  VIADD R2, R2, 0x20400 ;  /* 0x0002040002027836 */ /* 0x000fe20000000000 */
[----:B------:R-:W-:Y:S01]  /*be30*/  R2UR UR7, R11 ;  /* 0x000000000b0772ca */ /* 0x000fe200000e0000 */
[----:B------:R-:W-:Y:S01]  /*be40*/  VIADD R5, R5, 0x2e830 ;  /* 0x0002e83005057836 */ /* 0x000fe20000000000 */
[----:B------:R-:W-:Y:S01]  /*be50*/  PLOP3.LUT P0, PT, PT, PT, PT, 0x80, 0x0 ;  /* 0x000000000000781c */ /* 0x000fe20003f0f070 */
[----:B------:R-:W-:Y:S01]  /*be60*/  UIADD3.X UR5, URZ, UR53, URZ, UP0, !UPT ;  /* 0x000000353f057290 */ /* 0x000fe200087fe43f */
[----:B--2---:R-:W-:-:S15]  /*be70*/  R2UR UR12, R4 ;  /* 0x00000000040c72ca */ /* 0x004fde00000e0000 */
.L_x_5523:
        /* <DEDUP_REMOVED lines=9> */
.L_x_5512:
[----:B------:R-:W-:Y:S05]  /*bf10*/  BSYNC B0 ;  /* 0x0000000000007941 */ /* 0x000fea0003800000 */
.L_x_5511:
[----:B------:R-:W-:-:S06]  /*bf20*/  UISETP.NE.AND UP0, UPT, UR43, 0x3, UPT ;  /* 0x000000032b00788c */ /* 0x000fcc000bf05270 */
[----:B------:R-:W-:-:S13]  /*bf30*/  PLOP3.LUT P0, PT, PT, PT, UP0, 0x80, 0x0 ;  /* 0x000000000000781c */ /* 0x000fda0003f0f008 */
[----:B------:R-:W-:Y:S05]  /*bf40*/  @!P0 BRA `(.L_x_5524) ;  /* 0x0000000000048947 */ /* 0x000fea0003800000 */
[----:B------:R-:W-:Y:S01]  /*bf50*/  BPT.TRAP 0x1 ;  /* 0x000000040000795c */ /* 0x000fe20000300000 */
.L_x_5524:
        /* <DEDUP_REMOVED lines=9> */
.L_x_5562:
[----:B------:R-:W-:Y:S05]  /*bff0*/  BSYNC B0 ;  /* 0x0000000000007941 */ /* 0x000fea0003800000 */
.L_x_5525:
[----:B------:R-:W-:Y:S05]  /*c000*/  @!P0 BRA `(.L_x_5527) ;  /* 0x0000000000048947 */ /* 0x000fea0003800000 */
[----:B------:R-:W-:Y:S01]  /*c010*/  BPT.TRAP 0x1 ;  /* 0x000000040000795c */ /* 0x000fe20000300000 */
.L_x_5527:
[----:B----4-:R-:W4:Y:S01]  /*c020*/  LDL R3, [R1+0x4] ;  /* 0x0000040001037983 */ /* 0x010f220000100800 */
[----:B------:R-:W-:-:S04]  /*c030*/  SHF.L.U32 R2, R6, 0x1f, RZ ;  /* 0x0000001f06027819 */ /* 0x000fc800000006ff */
[----:B----4-:R4:W5:Y:S02]  /*c040*/  SYNCS.PHASECHK.TRANS64.TRYWAIT P3, [R3+URZ+0x2e860], R2 ;  /* 0x02e86002030075a7 */ /* 0x010964000806017f */
[----:B----4-:R-:W-:Y:S01]  /*c050*/  IMAD R3, R7, 0x7000, RZ ;  /* 0x0000700007037824 */ /* 0x010fe200078e02ff */
[----:B-----5:R-:W-:Y:S06]  /*c060*/  @!P3 BRA `(.L_x_5528) ;  /* 0x000000180058b947 */ /* 0x020fec0003800000 */
.L_x_5563:
[----:B------:R-:W5:Y:S04]  /*c070*/  LDL R13, [R1] ;  /* 0x00000000010d7983 */ /* 0x000f680000100800 */
[----:B------:R-:W2:Y:S04]  /*c080*/  LDL R16, [R1+0x20] ;  /* 0x0000200001107983 */ /* 0x000ea80000100800 */
[----:B------:R-:W3:Y:S01]  /*c090*/  LDL R15, [R1+0x1c] ;  /* 0x00001c00010f7983 */ /* 0x000ee20000100800 */
[----:B------:R-:W-:Y:S05]  /*c0a0*/  WARPSYNC.ALL ;  /* 0x0000000000007948 */ /* 0x000fea0003800000 */
[----:B------:R-:W-:-:S04]  /*c0b0*/  IMAD.U32 R14, RZ, RZ, UR40 ;  /* 0x00000028ff0e7e24 */ /* 0x000fc8000f8e00ff */
[----:B------:R-:W-:Y:S01]  /*c0c0*/  VIADD R14, R14, 0x400 ;  /* 0x000004000e0e7836 */ /* 0x000fe20000000000 */
[----:B-----5:R-:W-:-:S05]  /*c0d0*/  LOP3.LUT R12, R3, R13, RZ, 0xfc, !PT ;  /* 0x0000000d030c7212 */ /* 0x020fca00078efcff */
[----:B----4-:R-:W4:Y:S01]  /*c0e0*/  LDSM.16.MT88.4 R4, [R12+UR40+0xe400] ;  /* 0x00e400280c04783b */ /* 0x010f220008004200 */
[----:B--2---:R-:W-:Y:S02]  /*c0f0*/  IADD3 R20, R16, UR40, R3 ;  /* 0x0000002810147c10 */ /* 0x004fe4000fffe003 */
[----:B---3--:R-:W-:Y:S02]  /*c100*/  IADD3 R2, R14, R3, R15 ;  /* 0x000000030e027210 */ /* 0x008fe40007ffe00f */
[C-C-:B----4-:R-:W-:Y:S02]  /*c110*/  PRMT R8, R4.reuse, 0x6420, R5.reuse ;  /* 0x0000642004087816 */ /* 0x150fe40000000005 */
        /* <DEDUP_REMOVED lines=19> */
[----:B--2---:R-:W-:Y:S01]  /*c250*/  IMAD.MOV.U32 R19, RZ, RZ, R13 ;  /* 0x000000ffff137224 */ /* 0x004fe200078e000d */
        /* <DEDUP_REMOVED lines=52> */
[----:B------:R-:W1:Y:S01]  /*c5a0*/  LDSM.16.MT88.4 R4, [R4+UR40+0xe400] ;  /* 0x00e400280404783b */ /* 0x000e620008004200 */
[----:B------:R-:W-:Y:S01]  /*c5b0*/  VIADD R3, R3, 0x6000 ;  /* 0x0000600003037836 */ /* 0x000fe20000000000 */
[C-C-:B-1----:R-:W-:Y:S02]  /*c5c0*/  PRMT R16, R4.reuse, 0x6420, R5.reuse ;  /* 0x0000642004107816 */ /* 0x142fe40000000005 */
[----:B------:R-:W-:Y:S02]  /*c5d0*/  PRMT R17, R4, 0x7531, R5 ;  /* 0x0000753104117816 */ /* 0x000fe40000000005 */
[----:B------:R-:W-:-:S02]  /*c5e0*/  PRMT R18, R6, 0x6420, R7 ;  /* 0x0000642006127816 */ /* 0x000fc40000000007 */
[----:B------:R-:W-:Y:S02]  /*c5f0*/  PRMT R19, R6, 0x7531, R7 ;  /* 0x0000753106137816 */ /* 0x000fe40000000007 */
[----:B------:R-:W1:Y:S01]  /*c600*/  LDSM.16.MT88.4 R4, [R20+0x13400] ;  /* 0x013400001404783b */ /* 0x000e620000004200 */
[----:B------:R-:W-:-:S03]  /*c610*/  LOP3.LUT R3, R3, R15, RZ, 0xfc, !PT ;  /* 0x0000000f03037212 */ /* 0x000fc600078efcff */
[----:B------:R-:W-:Y:S01]  /*c620*/  STSM.16.M88.4 [R2+0x5000], R16 ;  /* 0x0050001002007844 */ /* 0x000fe20000000200 */
        /* <DEDUP_REMOVED lines=25> */
.L_x_5529:
[----:B------:R-:W1:Y:S01]  /*c7c0*/  LDL.LU R3, [R1+0x4] ;  /* 0x0000040001037983 */ /* 0x000e620000300800 */
[C---:B------:R-:W-:Y:S01]  /*c7d0*/  ISETP.GT.AND P0, PT, R21.reuse, RZ, PT ;  /* 0x000000ff1500720c */ /* 0x040fe20003f04270 */
[----:B------:R-:W-:Y:S02]  /*c7e0*/  VIADD R21, R21, 0xffffffff ;  /* 0xffffffff15157836 */ /* 0x000fe40000000000 */
[----:B------:R4:W5:Y:S04]  /*c7f0*/  LDL R6, [R1+0xc] ;  /* 0x00000c0001067983 */ /* 0x0009680000100800 */
[----:B------:R4:W5:Y:S01]  /*c800*/  LDL R7, [R1+0x8] ;  /* 0x0000080001077983 */ /* 0x0009620000100800 */
[----:B-1----:R4:W-:Y:S01]  /*c810*/  SYNCS.ARRIVE.TRANS64.A1T0 RZ, [R3+URZ+0x2e850], RZ ;  /* 0x02e850ff03ff79a7 */ /* 0x0029e2000810003f */
[----:B--2---:R-:W-:-:S05]  /*c820*/  @!P2 VIADD R2, R3, 0x2e880 ;  /* 0x0002e8800302a836 */ /* 0x004fca0000000000 */
[----:B------:R-:W-:Y:S01]  /*c830*/  @!P2 PRMT R2, RZ, 0x654, R2 ;  /* 0x00000654ff02a816 */ /* 0x000fe20000000002 */
[----:B------:R-:W-:Y:S06]  /*c840*/  BAR.SYNC.DEFER_BLOCKING 0x2, 0x80 ;  /* 0x0082000000007b1d */ /* 0x000fec0000010000 */
[----:B------:R4:W-:Y:S01]  /*c850*/  @!P2 SYNCS.ARRIVE.TRANS64.RED.A1T0 RZ, [R2+URZ], RZ ;  /* 0x000000ff02ffa9a7 */ /* 0x0009e2000810043f */
[----:B------:R-:W-:Y:S05]  /*c860*/  @P0 BRA `(.L_x_5530) ;  /* 0xffffffec00f40947 */ /* 0x000fea000383ffff */
.L_x_5510:
[----:B------:R-:W-:-:S06]  /*c870*/  UISETP.NE.AND UP0, UPT, UR43, 0x3, UPT ;  /* 0x000000032b00788c */ /* 0x000fcc000bf05270 */
[----:B------:R-:W-:-:S13]  /*c880*/  PLOP3.LUT P0, PT, PT, PT, UP0, 0x80, 0x0 ;  /* 0x000000000000781c */ /* 0x000fda0003f0f008 */
[----:B------:R-:W-:Y:S05]  /*c890*/  @!P0 BRA `(.L_x_5531) ;  /* 0x0000000000048947 */ /* 0x000fea0003800000 */
[----:B------:R-:W-:Y:S01]  /*c8a0*/  BPT.TRAP 0x1 ;  /* 0x000000040000795c */ /* 0x000fe20000300000 */
.L_x_5531:
[----:B-1--4-:R-:W3:Y:S04]  /*c8b0*/  LDL R2, [R1+0xc] ;  /* 0x00000c0001027983 */ /* 0x012ee80000100800 */
[----:B------:R-:W4:Y:S01]  /*c8c0*/  LDL R0, [R1+0x8] ;  /* 0x0000080001007983 */ /* 0x000f220000100800 */
        /* <DEDUP_REMOVED lines=8> */
.L_x_5564:
[----:B------:R-:W-:Y:S05]  /*c950*/  BSYNC B0 ;  /* 0x0000000000007941 */ /* 0x000fea0003800000 */
.L_x_5532:
[----:B------:R-:W-:Y:S05]  /*c960*/  @!P1 BRA `(.L_x_5534) ;  /* 0x0000000000049947 */ /* 0x000fea0003800000 */
[----:B------:R-:W-:Y:S01]  /*c970*/  BPT.TRAP 0x1 ;  /* 0x000000040000795c */ /* 0x000fe20000300000 */
.L_x_5534:
[----:B------:R-:W1:Y:S02]  /*c980*/  LDL R0, [R1+0xc] ;  /* 0x00000c0001007983 */ /* 0x000e640000100800 */
[----:B-1----:R-:W-:-:S04]  /*c990*/  SHF.L.U32 R3, R0, 0x1f, RZ ;  /* 0x0000001f00037819 */ /* 0x002fc800000006ff */
[----:B------:R-:W1:Y:S02]  /*c9a0*/  SYNCS.PHASECHK.TRANS64.TRYWAIT P0, [R20+URZ+0x2e860], R3 ;  /* 0x02e86003140075a7 */ /* 0x000e64000800017f */
[----:B-1----:R-:W-:Y:S05]  /*c9b0*/  @!P0 BRA `(.L_x_5535) ;  /* 0x0000001000308947 */ /* 0x002fea0003800000 */
.L_x_5565:
[----:B------:R-:W3:Y:S04]  /*c9c0*/  LDL R0, [R1+0x8] ;  /* 0x0000080001007983 */ /* 0x000ee80000100800 */
[----:B------:R-:W4:Y:S04]  /*c9d0*/  LDL R2, [R1] ;  /* 0x0000000001027983 */ /* 0x000f280000100800 */
[----:B------:R-:W2:Y:S04]  /*c9e0*/  LDL R10, [R1+0x24] ;  /* 0x00002400010a7983 */ /* 0x000ea80000100800 */
[----:B------:R-:W2:Y:S01]  /*c9f0*/  LDL R12, [R1+0x1c] ;  /* 0x00001c00010c7983 */ /* 0x000ea20000100800 */
[----:B------:R-:W-:Y:S05]  /*ca00*/  WARPSYNC.ALL ;  /* 0x0000000000007948 */ /* 0x000fea0003800000 */
[----:B---3--:R-:W-:-:S05]  /*ca10*/  IMAD R0, R0, 0x7000, RZ ;  /* 0x0000700000007824 */ /* 0x008fca00078e02ff */
[----:B----4-:R-:W-:-:S05]  /*ca20*/  LOP3.LUT R2, R0, R2, RZ, 0xfc, !PT ;  /* 0x0000000200027212 */ /* 0x010fca00078efcff */
[----:B-----5:R-:W3:Y:S01]  /*ca30*/  LDSM.16.MT88.4 R4, [R2+UR40+0xe400] ;  /* 0x00e400280204783b */ /* 0x020ee20008004200 */
[----:B-1----:R-:W-:Y:S01]  /*ca40*/  VIADD R3, R2, UR40 ;  /* 0x0000002802037c36 */ /* 0x002fe20008000000 */
[----:B--2---:R-:W-:-:S03]  /*ca50*/  IADD3 R0, R0, UR40, R12 ;  /* 0x0000002800007c10 */ /* 0x004fc6000fffe00c */
[----:B------:R-:W-:Y:S01]  /*ca60*/  IMAD.IADD R3, R10, 0x1, R3 ;  /* 0x000000010a037824 */ /* 0x000fe200078e0203 */
[C-C-:B---3--:R-:W-:Y:S02]  /*ca70*/  PRMT R8, R4.reuse, 0x6420, R5.reuse ;  /* 0x0000642004087816 */ /* 0x148fe40000000005 */
        /* <DEDUP_REMOVED lines=16> */
[----:B------:R-:W-:Y:S01]  /*cb80*/  STSM.16.M88.4 [R0+0x1400], R16 ;  /* 0x0014001000007844 */ /* 0x000fe20000000200 */
[C-C-:B-1----:R-:W-:Y:S02]  /*cb90*/  PRMT R8, R4.reuse, 0x6420, R5.reuse ;  /* 0x0000642004087816 */ /* 0x142fe40000000005 */
[----:B------:R-:W-:Y:S02]  /*cba0*/  PRMT R9, R4, 0x7531, R5 ;  /* 0x0000753104097816 */ /* 0x000fe40000000005 */
[----:B------:R-:W-:-:S02]  /*cbb0*/  PRMT R10, R6, 0x6420, R7 ;  /* 0x00006420060a7816 */ /* 0x000fc40000000007 */
        /* <DEDUP_REMOVED lines=70> */
.L_x_5536:
        /* <DEDUP_REMOVED lines=20> */
.L_x_5495:
[----:B-1----:R-:W1:Y:S01]  /*d160*/  S2R R3, SR_CgaCtaId ;  /* 0x0000000000037919 */ /* 0x002e620000008800 */
[----:B------:R-:W-:-:S04]  /*d170*/  MOV R0, 0x400 ;  /* 0x0000040000007802 */ /* 0x000fc80000000f00 */
[----:B-1----:R-:W-:Y:S01]  /*d180*/  LEA R9, R3, R0, 0x18 ;  /* 0x0000000003097211 */ /* 0x002fe200078ec0ff */
[----:B------:R-:W-:-:S05]  /*d190*/  IMAD.U32 R0, RZ, RZ, UR47 ;  /* 0x0000002fff007e24 */ /* 0x000fca000f8e00ff */
[----:B------:R-:W-:-:S04]  /*d1a0*/  SHF.L.U32 R0, R0, 0x1f, RZ ;  /* 0x0000001f00007819 */ /* 0x000fc800000006ff */
[----:B------:R-:W1:Y:S02]  /*d1b0*/  SYNCS.PHASECHK.TRANS64.TRYWAIT P0, [R9+URZ+0x2e820], R0 ;  /* 0x02e82000090075a7 */ /* 0x000e64000800017f */
[----:B-1----:R-:W-:Y:S05]  /*d1c0*/  @!P0 BRA `(.L_x_5538) ;  /* 0x0000000800408947 */ /* 0x002fea0003800000 */
.L_x_5566:
        /* <DEDUP_REMOVED lines=14> */
.L_x_5541:
        /* <DEDUP_REMOVED lines=14> */
.L_x_5567:
[----:B------:R-:W2:Y:S02]  /*d390*/  SYNCS.PHASECHK.TRANS64.TRYWAIT P1, [R7+URZ], R0 ;  /* 0x00000000070075a7 */ /* 0x000ea4000802017f */
[----:B--2---:R-:W-:Y:S05]  /*d3a0*/  @!P1 BRA `(.L_x_5543) ;  /* 0x0000000400f09947 */ /* 0x004fea0003800000 */
.L_x_5568:
[----:B------:R-:W-:Y:S05]  /*d3b0*/  @!P0 BRA `(.L_x_5544) ;  /* 0x0000000000048947 */ /* 0x000fea0003800000 */
[----:B------:R-:W-:Y:S01]  /*d3c0*/  BPT.TRAP 0x1 ;  /* 0x000000040000795c */ /* 0x000fe20000300000 */
.L_x_5544:
[----:B------:R-:W1:Y:S02]  /*d3d0*/  LDL.LU R2, [R1+0x8] ;  /* 0x0000080001027983 */ /* 0x000e640000300800 */
[----:B-1----:R-:W-:-:S04]  /*d3e0*/  IMAD R5, R2, 0x8, R9 ;  /* 0x0000000802057824 */ /* 0x002fc800078e0209 */
[----:B------:R-:W1:Y:S02]  /*d3f0*/  SYNCS.PHASECHK.TRANS64.TRYWAIT P1, [R5+URZ+0x2e860], R4 ;  /* 0x02e86004050075a7 */ /* 0x000e64000802017f */
[----:B-1----:R-:W-:Y:S05]  /*d400*/  @!P1 BRA `(.L_x_5545) ;  /* 0x0000000400ec9947 */ /* 0x002fea0003800000 */
.L_x_5569:
[----:B------:R-:W-:Y:S05]  /*d410*/  @!P0 BRA `(.L_x_5546) ;  /* 0x0000000000048947 */ /* 0x000fea0003800000 */
[----:B------:R-:W-:Y:S01]  /*d420*/  BPT.TRAP 0x1 ;  /* 0x000000040000795c */ /* 0x000fe20000300000 */
.L_x_5546:
[----:B------:R-:W-:-:S04]  /*d430*/  IMAD R3, R3, 0x8, R9 ;  /* 0x0000000803037824 */ /* 0x000fc800078e0209 */
[----:B------:R-:W3:Y:S02]  /*d440*/  SYNCS.PHASECHK.TRANS64.TRYWAIT P1, [R3+URZ+0x2e860], R0 ;  /* 0x02e86000030075a7 */ /* 0x000ee4000802017f */
[----:B---3--:R-:W-:Y:S05]  /*d450*/  @!P1 BRA `(.L_x_5547) ;  /* 0x0000000400ec9947 */ /* 0x008fea0003800000 */
.L_x_5570:
[----:B------:R-:W-:Y:S05]  /*d460*/  @!P0 BRA `(.L_x_5548) ;  /* 0x0000000000048947 */ /* 0x000fea0003800000 */
[----:B------:R-:W-:Y:S01]  /*d470*/  BPT.TRAP 0x1 ;  /* 0x000000040000795c */ /* 0x000fe20000300000 */
.L_x_5548:
[----:B------:R-:W4:Y:S02]  /*d480*/  SYNCS.PHASECHK.TRANS64.TRYWAIT P0, [R5+URZ+0x2e880], R4 ;  /* 0x02e88004050075a7 */ /* 0x000f24000800017f */
[----:B----4-:R-:W-:Y:S05]  /*d490*/  @!P0 BRA `(.L_x_5549) ;  /* 0x0000000400f08947 */ /* 0x010fea0003800000 */
.L_x_5550:
[----:B------:R1:W1:Y:S02]  /*d4a0*/  SYNCS.PHASECHK.TRANS64.TRYWAIT P0, [R3+URZ+0x2e880], R0 ;  /* 0x02e88000030075a7 */ /* 0x000264000800017f */
[----:B-1----:R-:W-:Y:S05]  /*d4b0*/  @!P0 NANOSLEEP.SYNCS 0x989680 ;  /* 0x009896800000895d */ /* 0x002fea0003900000 */
[----:B------:R-:W1:Y:S02]  /*d4c0*/  @!P0 SYNCS.PHASECHK.TRANS64 P0, [R3+URZ+0x2e880], R0 ;  /* 0x02e88000030085a7 */ /* 0x000e64000800007f */
[----:B-1----:R-:W-:Y:S05]  /*d4d0*/  @!P0 BRA `(.L_x_5550) ;  /* 0xfffffffc00f08947 */ /* 0x002fea000383ffff */
.L_x_5540:
[----:B------:R-:W-:Y:S05]  /*d4e0*/  BSYNC B0 ;  /* 0x0000000000007941 */ /* 0x000fea0003800000 */
.L_x_5539:
[----:B------:R-:W-:Y:S05]  /*d4f0*/  EXIT ;  /* 0x000000000000794d */ /* 0x000fea0003800000 */
.L_x_5471:
[----:B-1----:R-:W-:-:S04]  /*d500*/  IMAD.U32 R3, RZ, RZ, UR38 ;  /* 0x00000026ff037e24 */ /* 0x002fc8000f8e00ff */
[----:B------:R1:W2:Y:S03]  /*d510*/  SYNCS.PHASECHK.TRANS64.TRYWAIT P1, [R3+URZ+0x2e800], R0 ;  /* 0x02e80000030075a7 */ /* 0x0002a6000802017f */
[----:B--2---:R-:W-:Y:S05]  /*d520*/  @!P1 NANOSLEEP.SYNCS 0x989680 ;  /* 0x009896800000995d */ /* 0x004fea0003900000 */
[----:B------:R-:W2:Y:S02]  /*d530*/  @!P1 SYNCS.PHASECHK.TRANS64 P1, [R3+URZ+0x2e800], R0 ;  /* 0x02e80000030095a7 */ /* 0x000ea4000802007f */
[----:B--2---:R-:W-:Y:S05]  /*d540*/  @!P1 BRA `(.L_x_5471) ;  /* 0xfffffffc00ec9947 */ /* 0x004fea000383ffff */
[----:B------:R-:W-:Y:S05]  /*d550*/  BRA `(.L_x_5551) ;  /* 0xffffff3c00f47947 */ /* 0x000fea000383ffff */
.L_x_5475:
[----:B--2---:R2:W3:Y:S02]  /*d560*/  SYNCS.PHASECHK.TRANS64.TRYWAIT P1, [R4+URZ+0x2e830], R3 ;  /* 0x02e83003040075a7 */ /* 0x0044e4000802017f */
[----:B---3--:R-:W-:Y:S05]  /*d570*/  @!P1 NANOSLEEP.SYNCS 0x989680 ;  /* 0x009896800000995d */ /* 0x008fea0003900000 */
[----:B------:R-:W3:Y:S02]  /*d580*/  @!P1 SYNCS.PHASECHK.TRANS64 P1, [R4+URZ+0x2e830], R3 ;  /* 0x02e83003040095a7 */ /* 0x000ee4000802007f */
[----:B---3--:R-:W-:Y:S05]  /*d590*/  @!P1 BRA `(.L_x_5475) ;  /* 0xfffffffc00f09947 */ /* 0x008fea000383ffff */
[----:B------:R-:W-:Y:S05]  /*d5a0*/  BRA `(.L_x_5474) ;  /* 0xffffff4000107947 */ /* 0x000fea000383ffff */
.L_x_5480:
[----:B--2---:R-:W-:-:S04]  /*d5b0*/  IMAD.U32 R6, RZ, RZ, UR6 ;  /* 0x00000006ff067e24 */ /* 0x004fc8000f8e00ff */
[----:B------:R2:W3:Y:S03]  /*d5c0*/  SYNCS.PHASECHK.TRANS64.TRYWAIT P1, [R6+URZ+0x2e830], R3 ;  /* 0x02e83003060075a7 */ /* 0x0004e6000802017f */
[----:B---3--:R-:W-:Y:S05]  /*d5d0*/  @!P1 NANOSLEEP.SYNCS 0x989680 ;  /* 0x009896800000995d */ /* 0x008fea0003900000 */
[----:B------:R-:W3:Y:S02]  /*d5e0*/  @!P1 SYNCS.PHASECHK.TRANS64 P1, [R6+URZ+0x2e830], R3 ;  /* 0x02e83003060095a7 */ /* 0x000ee4000802007f */
[----:B---3--:R-:W-:Y:S05]  /*d5f0*/  @!P1 BRA `(.L_x_5480) ;  /* 0xfffffffc00ec9947 */ /* 0x008fea000383ffff */
[----:B------:R-:W-:Y:S05]  /*d600*/  BRA `(.L_x_5477) ;  /* 0xffffff7c00a87947 */ /* 0x000fea000383ffff */
.L_x_5484:
[----:B--2---:R-:W-:-:S04]  /*d610*/  IMAD.U32 R6, RZ, RZ, UR6 ;  /* 0x00000006ff067e24 */ /* 0x004fc8000f8e00ff */
[----:B------:R2:W3:Y:S03]  /*d620*/  SYNCS.PHASECHK.TRANS64.TRYWAIT P1, [R6+URZ+0x2e850], R3 ;  /* 0x02e85003060075a7 */ /* 0x0004e6000802017f */
[----:B---3--:R-:W-:Y:S05]  /*d630*/  @!P1 NANOSLEEP.SYNCS 0x989680 ;  /* 0x009896800000995d */ /* 0x008fea0003900000 */
[----:B------:R-:W3:Y:S02]  /*d640*/  @!P1 SYNCS.PHASECHK.TRANS64 P1, [R6+URZ+0x2e850], R3 ;  /* 0x02e85003060095a7 */ /* 0x000ee4000802007f */
[----:B---3--:R-:W-:Y:S05]  /*d650*/  @!P1 BRA `(.L_x_5484) ;  /* 0xfffffffc00ec9947 */ /* 0x008fea000383ffff */
[----:B------:R-:W-:Y:S05]  /*d660*/  BRA `(.L_x_5481) ;  /* 0xffffff88009c7947 */ /* 0x000fea000383ffff */
.L_x_5490:
[----:B--2---:R-:W-:-:S04]  /*d670*/  IMAD.U32 R7, RZ, RZ, UR4 ;  /* 0x00000004ff077e24 */ /* 0x004fc8000f8e00ff */
[----:B------:R2:W3:Y:S03]  /*d680*/  SYNCS.PHASECHK.TRANS64.TRYWAIT P1, [R7+URZ+0x2e850], R0 ;  /* 0x02e85000070075a7 */ /* 0x0004e6000802017f */
[----:B---3--:R-:W-:Y:S05]  /*d690*/  @!P1 NANOSLEEP.SYNCS 0x989680 ;  /* 0x009896800000995d */ /* 0x008fea0003900000 */
[----:B------:R-:W3:Y:S02]  /*d6a0*/  @!P1 SYNCS.PHASECHK.TRANS64 P1, [R7+URZ+0x2e850], R0 ;  /* 0x02e85000070095a7 */ /* 0x000ee4000802007f */
[----:B---3--:R-:W-:Y:S05]  /*d6b0*/  @!P1 BRA `(.L_x_5490) ;  /* 0xfffffffc00ec9947 */ /* 0x008fea000383ffff */
[----:B------:R-:W-:Y:S05]  /*d6c0*/  BRA `(.L_x_5489) ;  /* 0xffffffb000d87947 */ /* 0x000fea000383ffff */
.L_x_5500:
[----:B------:R-:W-:Y:S02]  /*d6d0*/  IMAD.MOV.U32 R13, RZ, RZ, R17 ;  /* 0x000000ffff0d7224 */ /* 0x000fe400078e0011 */
[----:B------:R-:W-:Y:S02]  /*d6e0*/  IMAD.MOV.U32 R12, RZ, RZ, RZ ;  /* 0x000000ffff0c7224 */ /* 0x000fe400078e00ff */
[----:B------:R-:W-:Y:S02]  /*d6f0*/  IMAD.MOV.U32 R11, RZ, RZ, 0x1f ;  /* 0x0000001fff0b7424 */ /* 0x000fe400078e00ff */
[----:B------:R-:W-:-:S07]  /*d700*/  IMAD.MOV.U32 R15, RZ, RZ, -0x1 ;  /* 0xffffffffff0f7424 */ /* 0x000fce00078e00ff */
[----:B-1----:R-:W-:Y:S05]  /*d710*/  WARPSYNC.COLLECTIVE R15, `(.L_x_5552) ;  /* 0x000000000f087348 */ /* 0x002fea0003c00000 */
[----:B------:R2:W3:Y:S02]  /*d720*/  SHFL.IDX P6, R14, R13, R12, R11 ;  /* 0x0000000c0d0e7389 */ /* 0x0004e400000c000b */
[----:B-123--:R-:W-:Y:S01]  /*d730*/  ENDCOLLECTIVE ;  /* 0x000000000000791b */ /* 0x00efe20003800000 */
.L_x_5552:
[----:B------:R-:W-:Y:S05]  /*d740*/  BRA `(.L_x_5553) ;  /* 0xffffffd800707947 */ /* 0x000fea000383ffff */
.L_x_5502:
[----:B------:R-:W-:Y:S01]  /*d750*/  BSSY B0, `(.L_x_5554) ;  /* 0x0000006000007945 */ /* 0x000fe20003800000 */
[----:B------:R-:W-:-:S07]  /*d760*/  IMAD.MOV.U32 R15, RZ, RZ, -0x1 ;  /* 0xffffffffff0f7424 */ /* 0x000fce00078e00ff */
[----:B--2---:R-:W-:Y:S05]  /*d770*/  WARPSYNC.COLLECTIVE R15, `(.L_x_5555) ;  /* 0x000000000f0c7348 */ /* 0x004fea0003c00000 */
[----:B------:R-:W-:Y:S02]  /*d780*/  ELECT P6, UR62, PT ;  /* 0x00000000003e782f */ /* 0x000fe400038c0000 */
[----:B------:R-:W-:Y:S01]  /*d790*/  MOV R14, UR62 ;  /* 0x0000003e000e7c02 */ /* 0x000fe20008000f00 */
[----:B--2---:R-:W-:Y:S10]  /*d7a0*/  ENDCOLLECTIVE ;  /* 0x000000000000791b */ /* 0x004ff40003800000 */
.L_x_5555:
[----:B------:R-:W-:Y:S05]  /*d7b0*/  BSYNC B0 ;  /* 0x0000000000007941 */ /* 0x000fea0003800000 */
.L_x_5554:
[----:B------:R-:W-:Y:S05]  /*d7c0*/  BRA `(.L_x_5556) ;  /* 0xffffffd800707947 */ /* 0x000fea000383ffff */
.L_x_5505:
[----:B-1----:R1:W3:Y:S02]  /*d7d0*/  SYNCS.PHASECHK.TRANS64.TRYWAIT P3, [R3+URZ+0x2e880], R2 ;  /* 0x02e88002030075a7 */ /* 0x0022e4000806017f */
[----:B---3--:R-:W-:Y:S05]  /*d7e0*/  @!P3 NANOSLEEP.SYNCS 0x989680 ;  /* 0x009896800000b95d */ /* 0x008fea0003900000 */
[----:B------:R-:W3:Y:S02]  /*d7f0*/  @!P3 SYNCS.PHASECHK.TRANS64 P3, [R3+URZ+0x2e880], R2 ;  /* 0x02e880020300b5a7 */ /* 0x000ee4000806007f */
[----:B---3--:R-:W-:Y:S05]  /*d800*/  @!P3 BRA `(.L_x_5505) ;  /* 0xfffffffc00f0b947 */ /* 0x008fea000383ffff */
[----:B------:R-:W-:Y:S05]  /*d810*/  BRA `(.L_x_5557) ;  /* 0xffffffd800c87947 */ /* 0x000fea000383ffff */
.L_x_5507:
[----:B---3--:R3:W4:Y:S02]  /*d820*/  SYNCS.PHASECHK.TRANS64.TRYWAIT P3, [R3+URZ+0x2e840], R2 ;  /* 0x02e84002030075a7 */ /* 0x008724000806017f */
[----:B----4-:R-:W-:Y:S05]  /*d830*/  @!P3 NANOSLEEP.SYNCS 0x989680 ;  /* 0x009896800000b95d */ /* 0x010fea0003900000 */
[----:B------:R-:W4:Y:S02]  /*d840*/  @!P3 SYNCS.PHASECHK.TRANS64 P3, [R3+URZ+0x2e840], R2 ;  /* 0x02e840020300b5a7 */ /* 0x000f24000806007f */
[----:B----4-:R-:W-:Y:S05]  /*d850*/  @!P3 BRA `(.L_x_5507) ;  /* 0xfffffffc00f0b947 */ /* 0x010fea000383ffff */
[----:B------:R-:W-:Y:S05]  /*d860*/  BRA `(.L_x_5558) ;  /* 0xffffffdc00247947 */ /* 0x000fea000383ffff */
.L_x_5509:
[----:B-1----:R-:W-:-:S04]  /*d870*/  IMAD.U32 R3, RZ, RZ, UR40 ;  /* 0x00000028ff037e24 */ /* 0x002fc8000f8e00ff */
[----:B------:R1:W3:Y:S03]  /*d880*/  SYNCS.PHASECHK.TRANS64.TRYWAIT P0, [R3+URZ+0x2e820], R2 ;  /* 0x02e82002030075a7 */ /* 0x0002e6000800017f */
[----:B---3--:R-:W-:Y:S05]  /*d890*/  @!P0 NANOSLEEP.SYNCS 0x989680 ;  /* 0x009896800000895d */ /* 0x008fea0003900000 */
[----:B------:R-:W3:Y:S02]  /*d8a0*/  @!P0 SYNCS.PHASECHK.TRANS64 P0, [R3+URZ+0x2e820], R2 ;  /* 0x02e82002030085a7 */ /* 0x000ee4000800007f */
[----:B---3--:R-:W-:Y:S05]  /*d8b0*/  @!P0 BRA `(.L_x_5509) ;  /* 0xfffffffc00ec8947 */ /* 0x008fea000383ffff */
[----:B------:R-:W-:Y:S05]  /*d8c0*/  BRA `(.L_x_5559) ;  /* 0xffffffdc00c07947 */ /* 0x000fea000383ffff */
.L_x_5515:
[----:B-1----:R1:W4:Y:S02]  /*d8d0*/  SYNCS.PHASECHK.TRANS64.TRYWAIT P0, [R5+URZ+0x2e880], R4 ;  /* 0x02e88004050075a7 */ /* 0x002324000800017f */
[----:B----4-:R-:W-:Y:S05]  /*d8e0*/  @!P0 NANOSLEEP.SYNCS 0x989680 ;  /* 0x009896800000895d */ /* 0x010fea0003900000 */
[----:B------:R-:W4:Y:S02]  /*d8f0*/  @!P0 SYNCS.PHASECHK.TRANS64 P0, [R5+URZ+0x2e880], R4 ;  /* 0x02e88004050085a7 */ /* 0x000f24000800007f */
[----:B----4-:R-:W-:Y:S05]  /*d900*/  @!P0 BRA `(.L_x_5515) ;  /* 0xfffffffc00f08947 */ /* 0x010fea000383ffff */
[----:B------:R-:W-:Y:S05]  /*d910*/  BRA `(.L_x_5560) ;  /* 0xffffffe000647947 */ /* 0x000fea000383ffff */
.L_x_5520:
[----:B--2---:R2:W4:Y:S02]  /*d920*/  SYNCS.PHASECHK.TRANS64.TRYWAIT P0, [R5+URZ+0x2e840], R4 ;  /* 0x02e84004050075a7 */ /* 0x004524000800017f */
[----:B----4-:R-:W-:Y:S05]  /*d930*/  @!P0 NANOSLEEP.SYNCS 0x989680 ;  /* 0x009896800000895d */ /* 0x010fea0003900000 */
[----:B------:R-:W4:Y:S02]  /*d940*/  @!P0 SYNCS.PHASECHK.TRANS64 P0, [R5+URZ+0x2e840], R4 ;  /* 0x02e84004050085a7 */ /* 0x000f24000800007f */
[----:B----4-:R-:W-:Y:S05]  /*d950*/  @!P0 BRA `(.L_x_5520) ;  /* 0xfffffffc00f08947 */ /* 0x010fea000383ffff */
[----:B------:R-:W-:Y:S05]  /*d960*/  BRA `(.L_x_5561) ;  /* 0xffffffe000e87947 */ /* 0x000fea000383ffff */
.L_x_5526:
[----:B----4-:R-:W4:Y:S02]  /*d970*/  LDL R3, [R1+0x4] ;  /* 0x0000040001037983 */ /* 0x010f240000100800 */
[----:B----4-:R4:W1:Y:S02]  /*d980*/  SYNCS.PHASECHK.TRANS64.TRYWAIT P3, [R3+URZ+0x2e870], R2 ;  /* 0x02e87002030075a7 */ /* 0x010864000806017f */
[----:B-1----:R-:W-:Y:S05]  /*d990*/  @!P3 NANOSLEEP.SYNCS 0x989680 ;  /* 0x009896800000b95d */ /* 0x002fea0003900000 */
[----:B------:R-:W1:Y:S02]  /*d9a0*/  @!P3 SYNCS.PHASECHK.TRANS64 P3, [R3+URZ+0x2e870], R2 ;  /* 0x02e870020300b5a7 */ /* 0x000e64000806007f */
[----:B-1----:R-:W-:Y:S05]  /*d9b0*/  @!P3 BRA `(.L_x_5526) ;  /* 0xfffffffc00ecb947 */ /* 0x002fea000383ffff */
[----:B------:R-:W-:Y:S05]  /*d9c0*/  BRA `(.L_x_5562) ;  /* 0xffffffe400887947 */ /* 0x000fea000383ffff */
.L_x_5528:
[----:B----4-:R-:W4:Y:S02]  /*d9d0*/  LDL R4, [R1+0x4] ;  /* 0x0000040001047983 */ /* 0x010f240000100800 */
[----:B----4-:R4:W1:Y:S02]  /*d9e0*/  SYNCS.PHASECHK.TRANS64.TRYWAIT P3, [R4+URZ+0x2e860], R2 ;  /* 0x02e86002040075a7 */ /* 0x010864000806017f */
[----:B-1----:R-:W-:Y:S05]  /*d9f0*/  @!P3 NANOSLEEP.SYNCS 0x989680 ;  /* 0x009896800000b95d */ /* 0x002fea0003900000 */
[----:B------:R-:W1:Y:S02]  /*da00*/  @!P3 SYNCS.PHASECHK.TRANS64 P3, [R4+URZ+0x2e860], R2 ;  /* 0x02e860020400b5a7 */ /* 0x000e64000806007f */
[----:B-1----:R-:W-:Y:S05]  /*da10*/  @!P3 BRA `(.L_x_5528) ;  /* 0xfffffffc00ecb947 */ /* 0x002fea000383ffff */
[----:B------:R-:W-:Y:S05]  /*da20*/  BRA `(.L_x_5563) ;  /* 0xffffffe400907947 */ /* 0x000fea000383ffff */
.L_x_5533:
[----:B-1----:R1:W3:Y:S02]  /*da30*/  SYNCS.PHASECHK.TRANS64.TRYWAIT P0, [R20+URZ+0x2e870], R3 ;  /* 0x02e87003140075a7 */ /* 0x0022e4000800017f */
[----:B---3--:R-:W-:Y:S05]  /*da40*/  @!P0 NANOSLEEP.SYNCS 0x989680 ;  /* 0x009896800000895d */ /* 0x008fea0003900000 */
[----:B------:R-:W3:Y:S02]  /*da50*/  @!P0 SYNCS.PHASECHK.TRANS64 P0, [R20+URZ+0x2e870], R3 ;  /* 0x02e87003140085a7 */ /* 0x000ee4000800007f */
[----:B---3--:R-:W-:Y:S05]  /*da60*/  @!P0 BRA `(.L_x_5533) ;  /* 0xfffffffc00f08947 */ /* 0x008fea000383ffff */
[----:B------:R-:W-:Y:S05]  /*da70*/  BRA `(.L_x_5564) ;  /* 0xffffffec00b47947 */ /* 0x000fea000383ffff */
.L_x_5535:
[----:B-1----:R1:W3:Y:S02]  /*da80*/  SYNCS.PHASECHK.TRANS64.TRYWAIT P0, [R20+URZ+0x2e860], R3 ;  /* 0x02e86003140075a7 */ /* 0x0022e4000800017f */
[----:B---3--:R-:W-:Y:S05]  /*da90*/  @!P0 NANOSLEEP.SYNCS 0x989680 ;  /* 0x009896800000895d */ /* 0x008fea0003900000 */
[----:B------:R-:W3:Y:S02]  /*daa0*/  @!P0 SYNCS.PHASECHK.TRANS64 P0, [R20+URZ+0x2e860], R3 ;  /* 0x02e86003140085a7 */ /* 0x000ee4000800007f */
[----:B---3--:R-:W-:Y:S05]  /*dab0*/  @!P0 BRA `(.L_x_5535) ;  /* 0xfffffffc00f08947 */ /* 0x008fea000383ffff */
[----:B------:R-:W-:Y:S05]  /*dac0*/  BRA `(.L_x_5565) ;  /* 0xffffffec00bc7947 */ /* 0x000fea000383ffff */
.L_x_5538:
[----:B-1----:R1:W2:Y:S02]  /*dad0*/  SYNCS.PHASECHK.TRANS64.TRYWAIT P0, [R9+URZ+0x2e820], R0 ;  /* 0x02e82000090075a7 */ /* 0x0022a4000800017f */
[----:B--2---:R-:W-:Y:S05]  /*dae0*/  @!P0 NANOSLEEP.SYNCS 0x989680 ;  /* 0x009896800000895d */ /* 0x004fea0003900000 */
[----:B------:R-:W2:Y:S02]  /*daf0*/  @!P0 SYNCS.PHASECHK.TRANS64 P0, [R9+URZ+0x2e820], R0 ;  /* 0x02e82000090085a7 */ /* 0x000ea4000800007f */
[----:B--2---:R-:W-:Y:S05]  /*db00*/  @!P0 BRA `(.L_x_5538) ;  /* 0xfffffffc00f08947 */ /* 0x004fea000383ffff */
[----:B------:R-:W-:Y:S05]  /*db10*/  BRA `(.L_x_5566) ;  /* 0xfffffff400ac7947 */ /* 0x000fea000383ffff */
.L_x_5542:
[----:B-1----:R1:W2:Y:S02]  /*db20*/  SYNCS.PHASECHK.TRANS64.TRYWAIT P1, [R5+URZ], R4 ;  /* 0x00000004050075a7 */ /* 0x0022a4000802017f */
[----:B--2---:R-:W-:Y:S05]  /*db30*/  @!P1 NANOSLEEP.SYNCS 0x989680 ;  /* 0x009896800000995d */ /* 0x004fea0003900000 */
[----:B------:R-:W2:Y:S02]  /*db40*/  @!P1 SYNCS.PHASECHK.TRANS64 P1, [R5+URZ], R4 ;  /* 0x00000004050095a7 */ /* 0x000ea4000802007f */
[----:B--2---:R-:W-:Y:S05]  /*db50*/  @!P1 BRA `(.L_x_5542) ;  /* 0xfffffffc00f09947 */ /* 0x004fea000383ffff */
[----:B------:R-:W-:Y:S05]  /*db60*/  BRA `(.L_x_5567) ;  /* 0xfffffff800087947 */ /* 0x000fea000383ffff */
.L_x_5543:
[----:B--2---:R2:W3:Y:S02]  /*db70*/  SYNCS.PHASECHK.TRANS64.TRYWAIT P1, [R7+URZ], R0 ;  /* 0x00000000070075a7 */ /* 0x0044e4000802017f */
[----:B---3--:R-:W-:Y:S05]  /*db80*/  @!P1 NANOSLEEP.SYNCS 0x989680 ;  /* 0x009896800000995d */ /* 0x008fea0003900000 */
[----:B------:R-:W3:Y:S02]  /*db90*/  @!P1 SYNCS.PHASECHK.TRANS64 P1, [R7+URZ], R0 ;  /* 0x00000000070095a7 */ /* 0x000ee4000802007f */
[----:B---3--:R-:W-:Y:S05]  /*dba0*/  @!P1 BRA `(.L_x_5543) ;  /* 0xfffffffc00f09947 */ /* 0x008fea000383ffff */
[----:B------:R-:W-:Y:S05]  /*dbb0*/  BRA `(.L_x_5568) ;  /* 0xfffffff400fc7947 */ /* 0x000fea000383ffff */
.L_x_5545:
[----:B-1----:R1:W3:Y:S02]  /*dbc0*/  SYNCS.PHASECHK.TRANS64.TRYWAIT P1, [R5+URZ+0x2e860], R4 ;  /* 0x02e86004050075a7 */ /* 0x0022e4000802017f */
[----:B---3--:R-:W-:Y:S05]  /*dbd0*/  @!P1 NANOSLEEP.SYNCS 0x989680 ;  /* 0x009896800000995d */ /* 0x008fea0003900000 */
[----:B------:R-:W3:Y:S02]  /*dbe0*/  @!P1 SYNCS.PHASECHK.TRANS64 P1, [R5+URZ+0x2e860], R4 ;  /* 0x02e86004050095a7 */ /* 0x000ee4000802007f */
[----:B---3--:R-:W-:Y:S05]  /*dbf0*/  @!P1 BRA `(.L_x_5545) ;  /* 0xfffffffc00f09947 */ /* 0x008fea000383ffff */
[----:B------:R-:W-:Y:S05]  /*dc00*/  BRA `(.L_x_5569) ;  /* 0xfffffff800007947 */ /* 0x000fea000383ffff */
.L_x_5547:
[----:B---3--:R3:W4:Y:S02]  /*dc10*/  SYNCS.PHASECHK.TRANS64.TRYWAIT P1, [R3+URZ+0x2e860], R0 ;  /* 0x02e86000030075a7 */ /* 0x008724000802017f */
[----:B----4-:R-:W-:Y:S05]  /*dc20*/  @!P1 NANOSLEEP.SYNCS 0x989680 ;  /* 0x009896800000995d */ /* 0x010fea0003900000 */
[----:B------:R-:W4:Y:S02]  /*dc30*/  @!P1 SYNCS.PHASECHK.TRANS64 P1, [R3+URZ+0x2e860], R0 ;  /* 0x02e86000030095a7 */ /* 0x000f24000802007f */
[----:B----4-:R-:W-:Y:S05]  /*dc40*/  @!P1 BRA `(.L_x_5547) ;  /* 0xfffffffc00f09947 */ /* 0x010fea000383ffff */
[----:B------:R-:W-:Y:S05]  /*dc50*/  BRA `(.L_x_5570) ;  /* 0xfffffff800007947 */ /* 0x000fea000383ffff */
.L_x_5549:
[----:B----4-:R4:W1:Y:S02]  /*dc60*/  SYNCS.PHASECHK.TRANS64.TRYWAIT P0, [R5+URZ+0x2e880], R4 ;  /* 0x02e88004050075a7 */ /* 0x010864000800017f */
[----:B-1----:R-:W-:Y:S05]  /*dc70*/  @!P0 NANOSLEEP.SYNCS 0x989680 ;  /* 0x009896800000895d */ /* 0x002fea0003900000 */
[----:B------:R-:W1:Y:S02]  /*dc80*/  @!P0 SYNCS.PHASECHK.TRANS64 P0, [R5+URZ+0x2e880], R4 ;  /* 0x02e88004050085a7 */ /* 0x000e64000800007f */
[----:B-1----:R-:W-:Y:S05]  /*dc90*/  @!P0 BRA `(.L_x_5549) ;  /* 0xfffffffc00f08947 */ /* 0x002fea000383ffff */
[----:B------:R-:W-:Y:S05]  /*dca0*/  BRA `(.L_x_5550) ;  /* 0xfffffff400fc7947 */ /* 0x000fea000383ffff */
.L_x_5571:
        /* <DEDUP_REMOVED lines=13> */
.L_x_12370:


//--------------------- .text._ZN7cutlass13device_kernelIN5flash11enable_sm90INS1_16FlashAttnFwdSm90INS1_25CollectiveMainloopFwdSm90ILi2EN4cute5tupleIJNS5_1CILi1EEES8_S8_EEENS6_IJNS7_ILi128EEENS7_ILi224EEESA_EEELi128ENS_12float_e4m3_tEfNS_4arch4Sm90ELb0ELb0ELb0ELb1ELb0ELb0ELb0ELb1ELb1ELb0ELb0ELb0EEENS1_21CollectiveEpilogueFwdINS6_IJSA_SA_SB_EEES9_NS_10bfloat16_tESF_Li256ELb1ELb0ELb0ELb1EEENS1_36VarlenDynamicPersistentTileSchedulerILi128ELi224ELi256ELi128ELb0ELb0ELb1ELb0ELb1ELb1EEEEEEEEEvNT_6ParamsE --------------------------
	.section	.text._ZN7cutlass13device_kernelIN5flash11enable_sm90INS1_16FlashAttnFwdSm90INS1_25CollectiveMainloopFwdSm90ILi2EN4cute5tupleIJNS5_1CILi1EEES8_S8_EEENS6_IJNS7_ILi128EEENS7_ILi224EEESA_EEELi128ENS_12float_e4m3_tEfNS_4arch4Sm90ELb0ELb0ELb0ELb1ELb0ELb0ELb0ELb1ELb1ELb0ELb0ELb0EEENS1_21CollectiveEpilogueFwdINS6_IJSA_SA_SB_EEES9_NS_10bfloat16_tESF_Li256ELb1ELb0ELb0ELb1EEENS1_36VarlenDynamicPersistentTileSchedulerILi128ELi224ELi256ELi128ELb0ELb0ELb1ELb0ELb1ELb1EEEEEEEEEvNT_6ParamsE,"ax",@progbits
	.align	128
.text._ZN7cutlass13device_kernelIN5flash11enable_sm90INS1_16FlashAttnFwdSm90INS1_25CollectiveMainloopFwdSm90ILi2EN4cute5tupleIJNS5_1CILi1EEES8_S8_EEENS6_IJNS7_ILi128EEENS7_ILi224EEESA_EEELi128ENS_12float_e4m3_tEfNS_4arch4Sm90ELb0ELb0ELb0ELb1ELb0ELb0ELb0ELb1ELb1ELb0ELb0ELb0EEENS1_21CollectiveEpilogueFwdINS6_IJSA_SA_SB_EEES9_NS_10bfloat16_tESF_Li256ELb1ELb0ELb0ELb1EEENS1_36VarlenDynamicPersistentTileSchedulerILi128ELi224ELi256ELi128ELb0ELb0ELb1ELb0ELb1ELb1EEEEEEEEEvNT_6ParamsE:
        .type           _ZN7cutlass13device_kernelIN5flash11enable_sm90INS1_16FlashAttnFwdSm90INS1_25CollectiveMainloopFwdSm90ILi2EN4cute5tupleIJNS5_1CILi1EEES8_S8_EEENS6_IJNS7_ILi128EEENS7_ILi224EEESA_EEELi128ENS_12float_e4m3_tEfNS_4arch4Sm90ELb0ELb0ELb0ELb1ELb0ELb0ELb0ELb1ELb1ELb0ELb0ELb0EEENS1_21CollectiveEpilogueFwdINS6_IJSA_SA_SB_EEES9_NS_10bfloat16_tESF_Li256ELb1ELb0ELb0ELb1EEENS1_36VarlenDynamicPersistentTileSchedulerILi128ELi224ELi256ELi128ELb0ELb0ELb1ELb0ELb1ELb1EEEEEEEEEvNT_6ParamsE,@function
        .size           _ZN7cutlass13device_kernelIN5flash11enable_sm90INS1_16FlashAttnFwdSm90INS1_25CollectiveMainloopFwdSm90ILi2EN4cute5tupleIJNS5_1CILi1EEES8_S8_EEENS6_IJNS7_ILi128EEENS7_ILi224EEESA_EEELi128ENS_12float_e4m3_tEfNS_4arch4Sm90ELb0ELb0ELb0ELb1ELb0ELb0ELb0ELb1ELb1ELb0ELb0ELb0EEENS1_21CollectiveEpilogueFwdINS6_IJSA_SA_SB_EEES9_NS_10bfloat16_tESF_Li256ELb1ELb0ELb0ELb1EEENS1_36VarlenDynamicPersistentTileSchedulerILi128ELi224ELi256ELi128ELb0ELb0ELb1ELb0ELb1ELb1EEEEEEEEEvNT_6ParamsE,(.L_x_12371 - _ZN7cutlass13device_kernelIN5flash11enable_sm90INS1_16FlashAttnFwdSm90INS1_25CollectiveMainloopFwdSm90ILi2EN4cute5tupleIJNS5_1CILi1EEES8_S8_EEENS6_IJNS7_ILi128EEENS7_ILi224EEESA_EEELi128ENS_12float_e4m3_tEfNS_4arch4Sm90ELb0ELb0ELb0ELb1ELb0ELb0ELb0ELb1ELb1ELb0ELb0ELb0EEENS1_21CollectiveEpilogueFwdINS6_IJSA_SA_SB_EEES9_NS_10bfloat16_tESF_Li256ELb1ELb0ELb0ELb1EEENS1_36VarlenDynamicPersistentTileSchedulerILi128ELi224ELi256ELi128ELb0ELb0ELb1ELb0ELb1ELb1EEEEEEEEEvNT_6ParamsE)
        .other          _ZN7cutlass13device_kernelIN5flash11enable_sm90INS1_16FlashAttnFwdSm90INS1_25CollectiveMainloopFwdSm90ILi2EN4cute5tupleIJNS5_1CILi1EEES8_S8_EEENS6_IJNS7_ILi128EEENS7_ILi224EEESA_EEELi128ENS_12float_e4m3_tEfNS_4arch4Sm90ELb0ELb0ELb0ELb1ELb0ELb0ELb0ELb1ELb1ELb0ELb0ELb0EEENS1_21CollectiveEpilogueFwdINS6_IJSA_SA_SB_EEES9_NS_10bfloat16_tESF_Li256ELb1ELb0ELb0ELb1EEENS1_36VarlenDynamicPersistentTileSchedulerILi128ELi224ELi256ELi128ELb0ELb0ELb1ELb0ELb1ELb1EEEEEEEEEvNT_6ParamsE,@"STO_CUDA_ENTRY STV_DEFAULT"
_ZN7cutlass13device_kernelIN5flash11enable_sm90INS1_16FlashAttnFwdSm90INS1_25CollectiveMainloopFwdSm90ILi2EN4cute5tupleIJNS5_1CILi1EEES8_S8_EEENS6_IJNS7_ILi128EEENS7_ILi224EEESA_EEELi128ENS_12float_e4m3_tEfNS_4arch4Sm90ELb0ELb0ELb0ELb1ELb0ELb0ELb0ELb1ELb1ELb0ELb0ELb0EEENS1_21CollectiveEpilogueFwdINS6_IJSA_SA_SB_EEES9_NS_10bfloat16_tESF_Li256ELb1ELb0ELb0ELb1EEENS1_36VarlenDynamicPersistentTileSchedulerILi128ELi224ELi256ELi128ELb0ELb0ELb1ELb0ELb1ELb1EEEEEEEEEvNT_6ParamsE:
        /* <DEDUP_REMOVED lines=21> */
.L_x_5573:
[----:B------:R-:W-:Y:S05]  /*0150*/  BSYNC B0 ;  /* 0x0000000000007941 */ /* 0x000fea0003800000 */
.L_x_5572:
        /* <DEDUP_REMOVED lines=41> */
.L_x_5574:
        /* <DEDUP_REMOVED lines=22> */
.L_x_5575:
        /* <DEDUP_REMOVED lines=18> */
.L_x_5576:
        /* <DEDUP_REMOVED lines=22> */
.L_x_5577:
        /* <DEDUP_REMOVED lines=22> */
.L_x_5578:
[----:B------:R-:W-:Y:S01]  /*0930*/  PLOP3.LUT P0, PT, PT, PT, UP0, 0x80, 0x0 ;  /* 0x000000000000781c */ /* 0x000fe20003f0f008 */
[----:B------:R-:W-:Y:S01]  /*0940*/  UMOV UR40, 0x1 ;  /* 0x0000000100287882 */ /* 0x000fe20000000000 */
[----:B------:R-:W-:Y:S01]  /*0950*/  NOP ;  /* 0x0000000000007918 */ /* 0x000fe20000000000 */
[----:B------:R-:W-:Y:S01]  /*0960*/  USEL UR40, UR40, 0x2, !UP0 ;  /* 0x0000000228287887 */ /* 0x000fe2000c000000 */
[----:B------:R-:W-:Y:S01]  /*0970*/  ULDC.64 UR46, c[0x0][0x208] ;  /* 0x00008200002e7ab9 */ /* 0x000fe20000000a00 */
[----:B012-4-:R-:W-:Y:S08]  /*0980*/  BAR.SYNC.DEFER_BLOCKING 0x0 ;  /* 0x0000000000007b1d */ /* 0x017ff00000010000 */
[----:B------:R-:W-:Y:S05]  /*0990*/  @!P0 BRA `(.L_x_5579) ;  /* 0x000000b400dc8947 */ /* 0x000fea0003800000 */
.L_x_5580:
        /* <DEDUP_REMOVED lines=64> */
.L_x_5624:
[----:B0-----:R-:W0:Y:S01]  /*0da0*/  LDC.64 R2, c[0x0][0xc60] ;  /* 0x00031800ff027b82 */ /* 0x001e220000000a00 */
[----:B------:R-:W-:Y:S01]  /*0db0*/  ULDC.64 UR8, c[0x0][0x990] ;  /* 0x0002640000087ab9 */ /* 0x000fe20000000a00 */
[----:B------:R-:W-:Y:S01]  /*0dc0*/  ULDC UR4, c[0x0][0x428] ;  /* 0x00010a0000047ab9 */ /* 0x000fe20000000800 */
[----:B0-----:R-:W-:-:S06]  /*0dd0*/  IMAD.WIDE R2, R47, 0x4, R2 ;  /* 0x000000042f027825 */ /* 0x001fcc00078e0202 */
[----:B--2---:R-:W2:Y:S01]  /*0de0*/  LDG.E R2, desc[UR46][R2.64] ;  /* 0x0000002e02027981 */ /* 0x004ea2000c1e1900 */
[----:B------:R-:W-:Y:S01]  /*0df0*/  UISETP.NE.U32.AND UP2, UPT, UR8, URZ, UPT ;  /* 0x0000003f0800728c */ /* 0x000fe2000bf45070 */
[----:B-1---5:R-:W-:Y:S01]  /*0e00*/  IMAD.MOV.U32 R9, RZ, RZ, 0x3f800000 ;  /* 0x3f800000ff097424 */ /* 0x022fe200078e00ff */
[----:B------:R-:W-:Y:S02]  /*0e10*/  UISETP.NE.AND UP3, UPT, UR4, 0x1, UPT ;  /* 0x000000010400788c */ /* 0x000fe4000bf65270 */
[----:B------:R-:W-:Y:S01]  /*0e20*/  UISETP.NE.AND.EX UP2, UPT, UR9, URZ, UPT, UP2 ;  /* 0x0000003f0900728c */ /* 0x000fe2000bf45320 */
[----:B------:R-:W-:Y:S02]  /*0e30*/  ULDC.64 UR4, c[0x0][0x998] ;  /* 0x0002660000047ab9 */ /* 0x000fe40000000a00 */
[----:B------:R-:W-:-:S03]  /*0e40*/  UISETP.NE.U32.AND UP0, UPT, UR4, URZ, UPT ;  /* 0x0000003f0400728c */ /* 0x000fc6000bf05070 */
[----:B------:R-:W-:Y:S01]  /*0e50*/  PLOP3.LUT P0, PT, PT, PT, UP2, 0x80, 0x0 ;  /* 0x000000000000781c */ /* 0x000fe20003f0f028 */
[----:B------:R-:W-:Y:S02]  /*0e60*/  UISETP.NE.AND.EX UP0, UPT, UR5, URZ, UPT, UP0 ;  /* 0x0000003f0500728c */ /* 0x000fe4000bf05300 */
[----:B------:R-:W-:Y:S02]  /*0e70*/  @UP3 ULDC UR10, c[0x0][0x42c] ;  /* 0x00010b00000a3ab9 */ /* 0x000fe40000000800 */
[----:B------:R-:W-:Y:S01]  /*0e80*/  @UP2 ULDC.64 UR14, c[0x0][0x9a8] ;  /* 0x00026a00000e2ab9 */ /* 0x000fe20000000a00 */
[----:B------:R-:W-:Y:S01]  /*0e90*/  UIMAD.WIDE.U32 UR10, UR6, UR10, URZ ;  /* 0x0000000a060a72a5 */ /* 0x000fe2000f8e003f */
[----:B------:R-:W-:Y:S01]  /*0ea0*/  @UP2 ULDC.64 UR18, c[0x0][0x9b0] ;  /* 0x00026c0000122ab9 */ /* 0x000fe20000000a00 */
[----:B------:R-:W-:-:S04]  /*0eb0*/  PLOP3.LUT P2, PT, PT, PT, UP0, 0x80, 0x0 ;  /* 0x000000000000781c */ /* 0x000fc80003f4f008 */
        /* <DEDUP_REMOVED lines=29> */
[----:B---34-:R-:W-:Y:S01]  /*1090*/  IMAD.U32 R4, RZ, RZ, UR8 ;  /* 0x00000008ff047e24 */ /* 0x018fe2000f8e00ff */
        /* <DEDUP_REMOVED lines=20> */
[----:B0-----:R-:W-:-:S02]  /*11e0*/  IMAD.U32 R4, RZ, RZ, UR8 ;  /* 0x00000008ff047e24 */ /* 0x001fc4000f8e00ff */
[----:B------:R-:W-:Y:S01]  /*11f0*/  IMAD.U32 R3, RZ, RZ, UR5 ;  /* 0x00000005ff037e24 */ /* 0x000fe2000f8e00ff */
[----:B------:R-:W-:Y:S01]  /*1200*/  ULDC.64 UR4, c[0x0][0x3f8] ;  /* 0x0000fe0000047ab9 */ /* 0x000fe20000000a00 */
[----:B------:R-:W-:-:S03]  /*1210*/  IMAD.U32 R5, RZ, RZ, UR9 ;  /* 0x00000009ff057e24 */ /* 0x000fc6000f8e00ff */
[----:B------:R0:W3:Y:S04]  /*1220*/  @P0 LDG.E R2, desc[UR46][R2.64] ;  /* 0x0000002e02020981 */ /* 0x0000e8000c1e1900 */
        /* <DEDUP_REMOVED lines=10> */
[----:B-1----:R-:W-:Y:S01]  /*12d0*/  CS2R R6, SRZ ;  /* 0x0000000000067805 */ /* 0x002fe2000001ff00 */
[----:B0-----:R-:W-:Y:S01]  /*12e0*/  IMAD.MOV.U32 R3, RZ, RZ, RZ ;  /* 0x000000ffff037224 */ /* 0x001fe200078e00ff */
        /* <DEDUP_REMOVED lines=23> */
[----:B------:R-:W-:Y:S01]  /*1460*/  CS2R R64, SRZ ;  /* 0x0000000000407805 */ /* 0x000fe2000001ff00 */
[----:B--2---:R-:W-:-:S04]  /*1470*/  FMUL.FTZ R0, R9, R0 ;  /* 0x0000000009007220 */ /* 0x004fc80000410000 */
[----:B------:R-:W-:Y:S01]  /*1480*/  FMUL.FTZ R0, R0, UR7 ;  /* 0x0000000700007c20 */ /* 0x000fe20008410000 */
[----:B------:R-:W-:-:S04]  /*1490*/  CS2R R8, SRZ ;  /* 0x0000000000087805 */ /* 0x000fc8000001ff00 */
[----:B------:R-:W-:Y:S02]  /*14a0*/  R2UR UR38, R0 ;  /* 0x00000000002672ca */ /* 0x000fe400000e0000 */
[----:B---3--:R-:W-:Y:S02]  /*14b0*/  @P0 R2UR UR49, R2 ;  /* 0x00000000023102ca */ /* 0x008fe400000e0000 */
[----:B----4-:R-:W-:Y:S01]  /*14c0*/  @P1 R2UR UR4, R4 ;  /* 0x00000000040412ca */ /* 0x010fe200000e0000 */
[----:B------:R-:W-:Y:S01]  /*14d0*/  IMAD.MOV.U32 R0, RZ, RZ, RZ ;  /* 0x000000ffff007224 */ /* 0x000fe200078e00ff */
[----:B------:R-:W-:Y:S01]  /*14e0*/  PLOP3.LUT P0, PT, PT, PT, PT, 0x80, 0x0 ;  /* 0x000000000000781c */ /* 0x000fe20003f0f070 */
[----:B------:R-:W-:-:S12]  /*14f0*/  @P1 BRA `(.L_x_5581) ;  /* 0x0000000000341947 */ /* 0x000fd80003800000 */
        /* <DEDUP_REMOVED lines=13> */
.L_x_5581:
[----:B------:R-:W-:Y:S01]  /*15d0*/  UIADD3 UR49, -UR49, UR4, URZ ;  /* 0x0000000431317290 */ /* 0x000fe2000fffe13f */
[----:B------:R-:W-:Y:S01]  /*15e0*/  CS2R R94, SRZ ;  /* 0x00000000005e7805 */ /* 0x000fe2000001ff00 */
[----:B------:R-:W-:Y:S01]  /*15f0*/  @UP3 ULDC UR7, c[0x0][0x42c] ;  /* 0x00010b0000073ab9 */ /* 0x000fe20000000800 */
[----:B------:R-:W-:Y:S01]  /*1600*/  UMOV UR4, URZ ;  /* 0x0000003f00047c82 */ /* 0x000fe20008000000 */
[----:B------:R-:W-:Y:S01]  /*1610*/  UISETP.GE.AND UP0, UPT, UR49, 0x1, UPT ;  /* 0x000000013100788c */ /* 0x000fe2000bf06270 */
[----:B------:R-:W-:Y:S01]  /*1620*/  CS2R R68, SRZ ;  /* 0x0000000000447805 */ /* 0x000fe2000001ff00 */
[----:B------:R-:W-:Y:S01]  /*1630*/  UIADD3 UR5, UR49, 0xdf, URZ ;  /* 0x000000df31057890 */ /* 0x000fe2000fffe03f */
[----:B------:R-:W-:Y:S01]  /*1640*/  CS2R R96, SRZ ;  /* 0x0000000000607805 */ /* 0x000fe2000001ff00 */
[----:B------:R-:W-:Y:S01]  /*1650*/  UMOV UR39, UR6 ;  /* 0x0000000600277c82 */ /* 0x000fe20008000000 */
[----:B------:R-:W-:Y:S02]  /*1660*/  CS2R R72, SRZ ;  /* 0x0000000000487805 */ /* 0x000fe4000001ff00 */
[----:B------:R-:W-:Y:S01]  /*1670*/  PLOP3.LUT P1, PT, PT, PT, UP0, 0x80, 0x0 ;  /* 0x000000000000781c */ /* 0x000fe20003f2f008 */
[----:B------:R-:W-:Y:S01]  /*1680*/  UIMAD.WIDE UR8, UR5, -0x6db6db6d, UR4 ;  /* 0x92492493050878a5 */ /* 0x000fe2000f8e0204 */
[----:B------:R-:W-:Y:S01]  /*1690*/  CS2R R98, SRZ ;  /* 0x0000000000627805 */ /* 0x000fe2000001ff00 */
[----:B------:R-:W-:Y:S01]  /*16a0*/  UIMAD.WIDE.U32 UR4, UR6, UR7, URZ ;  /* 0x00000007060472a5 */ /* 0x000fe2000f8e003f */
[----:B------:R-:W-:Y:S01]  /*16b0*/  CS2R R76, SRZ ;  /* 0x00000000004c7805 */ /* 0x000fe2000001ff00 */
[----:B------:R-:W-:Y:S01]  /*16c0*/  USHF.R.U32.HI UR48, URZ, 0x1f, UR9 ;  /* 0x0000001f3f307899 */ /* 0x000fe20008011609 */
[----:B------:R-:W-:Y:S01]  /*16d0*/  CS2R R100, SRZ ;  /* 0x0000000000647805 */ /* 0x000fe2000001ff00 */
[----:B------:R-:W-:-:S02]  /*16e0*/  @UP3 ULDC UR7, c[0x0][0x430] ;  /* 0x00010c0000073ab9 */ /* 0x000fc40000000800 */
[----:B------:R-:W-:Y:S02]  /*16f0*/  @UP3 USHF.R.U32.HI UR42, URZ, UR7, UR5 ;  /* 0x000000073f2a3299 */ /* 0x000fe40008011605 */
[----:B------:R-:W-:Y:S02]  /*1700*/  ULEA.HI.SX32 UR48, UR9, UR48, 0x19 ;  /* 0x0000003009307291 */ /* 0x000fe4000f8fca3f */
[----:B------:R-:W-:Y:S10]  /*1710*/  @!P1 BRA `(.L_x_5582) ;  /* 0x0000008400089947 */ /* 0x000ff40003800000 */
        /* <DEDUP_REMOVED lines=31> */
.L_x_5583:
        /* <DEDUP_REMOVED lines=13> */
.L_x_5709:
[----:B------:R-:W-:Y:S05]  /*19e0*/  @!P0 BRA `(.L_x_5585) ;  /* 0x0000000000048947 */ /* 0x000fea0003800000 */
[----:B------:R-:W-:Y:S01]  /*19f0*/  BPT.TRAP 0x1 ;  /* 0x000000040000795c */ /* 0x000fe20000300000 */
.L_x_5585:
[----:B------:R-:W-:Y:S02]  /*1a00*/  IMAD.U32 R4, RZ, RZ, UR43 ;  /* 0x0000002bff047e24 */ /* 0x000fe4000f8e00ff */
[----:B------:R-:W-:-:S03]  /*1a10*/  IMAD.U32 R5, RZ, RZ, UR50 ;  /* 0x00000032ff057e24 */ /* 0x000fc6000f8e00ff */
[----:B------:R-:W-:Y:S01]  /*1a20*/  SHF.L.U32 R4, R4, 0x1f, RZ ;  /* 0x0000001f04047819 */ /* 0x000fe200000006ff */
[----:B------:R-:W-:-:S04]  /*1a30*/  IMAD R5, R5, 0x8, R0 ;  /* 0x0000000805057824 */ /* 0x000fc800078e0200 */
[----:B------:R1:W2:Y:S01]  /*1a40*/  SYNCS.PHASECHK.TRANS64.TRYWAIT P1, [R5+URZ+0x2e830], R4 ;  /* 0x02e83004050075a7 */ /* 0x0002a2000802017f */
[----:B------:R-:W-:Y:S05]  /*1a50*/  @!P0 BRA `(.L_x_5586) ;  /* 0x0000000000048947 */ /* 0x000fea0003800000 */
[----:B------:R-:W-:Y:S01]  /*1a60*/  BPT.TRAP 0x1 ;  /* 0x000000040000795c */ /* 0x000fe20000300000 */
.L_x_5586:
[----:B------:R-:W3:Y:S01]  /*1a70*/  S2R R6, SR_TID.X ;  /* 0x0000000000067919 */ /* 0x000ee20000002100 */
[----:B0-----:R-:W-:-:S05]  /*1a80*/  VIADD R3, R0, 0x20400 ;  /* 0x0002040000037836 */ /* 0x001fca0000000000 */
[----:B------:R-:W-:-:S04]  /*1a90*/  SHF.R.U32.HI R3, RZ, 0x4, R3 ;  /* 0x00000004ff037819 */ /* 0x000fc80000011603 */
[----:B------:R-:W-:Y:S02]  /*1aa0*/  LOP3.LUT R3, R3, 0x3fff, RZ, 0xc0, !PT ;  /* 0x00003fff03037812 */ /* 0x000fe400078ec0ff */
[----:B---3--:R-:W-:Y:S01]  /*1ab0*/  LOP3.LUT P2, RZ, R6, 0x7f, RZ, 0xc0, !PT ;  /* 0x0000007f06ff7812 */ /* 0x008fe2000784c0ff */
[----:B--2---:R-:W-:-:S12]  /*1ac0*/  @P1 BRA `(.L_x_5587) ;  /* 0x0000000000081947 */ /* 0x004fd80003800000 */
[----:B------:R-:W0:Y:S02]  /*1ad0*/  SYNCS.PHASECHK.TRANS64.TRYWAIT P1, [R5+URZ+0x2e830], R4 ;  /* 0x02e83004050075a7 */ /* 0x000e24000802017f */
[----:B0-----:R-:W-:Y:S05]  /*1ae0*/  @!P1 BRA `(.L_x_5588) ;  /* 0x000000f0005c9947 */ /* 0x001fea0003800000 */
.L_x_5587:
[----:B------:R-:W-:Y:S05]  /*1af0*/  WARPSYNC.ALL ;  /* 0x0000000000007948 */ /* 0x000fea0003800000 */
[----:B------:R-:W-:Y:S01]  /*1b00*/  IMAD.MOV.U32 R87, RZ, RZ, RZ ;  /* 0x000000ffff577224 */ /* 0x000fe200078e00ff */
[----:B------:R-:W-:-:S04]  /*1b10*/  LOP3.LUT R3, R3, 0x10000, RZ, 0xfc, !PT ;  /* 0x0001000003037812 */ /* 0x000fc800078efcff */
        /* <DEDUP_REMOVED lines=15> */
[----:B------:R-:W2:Y:S01]  /*1c10*/  S2R R152, SR_TID.X ;  /* 0x0000000000987919 */ /* 0x000ea20000002100 */
[----:B------:R-:W-:Y:S01]  /*1c20*/  IMAD.U32 R81, RZ, RZ, UR38 ;  /* 0x00000026ff517e24 */ /* 0x000fe2000f8e00ff */
[----:B------:R-:W-:-:S02]  /*1c30*/  UIADD3 UR4, UR20, 0x300, URZ ;  /* 0x0000030014047890 */ /* 0x000fc4000fffe03f */
        /* <DEDUP_REMOVED lines=18> */
[----:B------:R-:W-:Y:S01]  /*1d60*/  UISETP.GE.AND UP0, UPT, UR49, 0xe1, UPT ;  /* 0x000000e13100788c */ /* 0x000fe2000bf06270 */
        /* <DEDUP_REMOVED lines=129> */
[----:B01----:R-:W-:Y:S02]  /*2580*/  FMNMX.FTZ R4, R140, R7, !PT ;  /* 0x000000078c047209 */ /* 0x003fe40007810000 */
        /* <DEDUP_REMOVED lines=92> */
[C---:B------:R-:W-:Y:S02]  /*2b50*/  ISETP.GT.AND P1, PT, R6.reuse, 0x61, PT ;  /* 0x000000610600780c */ /* 0x040fe40003f24270 */
[----:B------:R-:W-:Y:S02]  /*2b60*/  FMNMX.FTZ R7, R117, R4, !PT ;  /* 0x0000000475077209 */ /* 0x000fe40007810000 */
[----:B------:R-:W-:Y:S02]  /*2b70*/  FSEL R115, R115, -INF , P2 ;  /* 0xff80000073737808 */ /* 0x000fe40001000000 */
[----:B------:R-:W-:-:S02]  /*2b80*/  ISETP.GT.AND P2, PT, R6, 0x68, PT ;  /* 0x000000680600780c */ /* 0x000fc40003f44270 */
        /* <DEDUP_REMOVED lines=103> */
[----:B------:R-:W-:Y:S02]  /*3200*/  ISETP.GT.AND P1, PT, R6, 0xc8, PT ;  /* 0x000000c80600780c */ /* 0x000fe40003f24270 */
[----:B------:R-:W-:Y:S02]  /*3210*/  FSEL R54, R54, -INF , P2 ;  /* 0xff80000036367808 */ /* 0x000fe40001000000 */
[----:B------:R-:W-:-:S02]  /*3220*/  ISETP.GT.AND P2, PT, R6, 0xc9, PT ;  /* 0x000000c90600780c */ /* 0x000fc40003f44270 */
[----:B------:R-:W-:Y:S02]  /*3230*/  FSEL R50, R50, -INF , P3 ;  /* 0xff80000032327808 */ /* 0x000fe40001800000 */
[C---:B------:R-:W-:Y:S02]  /*3240*/  ISETP.GT.AND P3, PT, R6.reuse, 0xd0, PT ;  /* 0x000000d00600780c */ /* 0x040fe40003f64270 */
[----:B------:R-:W-:Y:S02]  /*3250*/  FSEL R47, R47, -INF , P4 ;  /* 0xff8000002f2f7808 */ /* 0x000fe40002000000 */
[----:B------:R-:W-:Y:S02]  /*3260*/  ISETP.GT.AND P4, PT, R6, 0xd1, PT ;  /* 0x000000d10600780c */ /* 0x000fe40003f84270 */
        /* <DEDUP_REMOVED lines=21> */
[----:B------:R-:W-:Y:S02]  /*33c0*/  FMNMX.FTZ R33, R138, R139, !PT ;  /* 0x0000008b8a217209 */ /* 0x000fe40007810000 */
[----:B------:R-:W-:Y:S02]  /*33d0*/  FMNMX.FTZ R9, R78, R9, !PT ;  /* 0x000000094e097209 */ /* 0x000fe40007810000 */
[----:B------:R-:W-:Y:S02]  /*33e0*/  FMNMX.FTZ R32, R142, R33, !PT ;  /* 0x000000218e207209 */ /* 0x000fe40007810000 */
[----:B------:R-:W-:Y:S01]  /*33f0*/  ISETP.GT.AND P1, PT, R6, 0xb9, PT ;  /* 0x000000b90600780c */ /* 0x000fe20003f24270 */
[----:B------:R-:W0:Y:S01]  /*3400*/  SHFL.BFLY PT, R4, R9, 0x2, 0x1f ;  /* 0x0c401f0009047f89 */ /* 0x000e2200000e0000 */
[----:B------:R-:W-:Y:S02]  /*3410*/  FMNMX.FTZ R37, R143, R32, !PT ;  /* 0x000000208f257209 */ /* 0x000fe40007810000 */
[----:B------:R-:W-:-:S02]  /*3420*/  P2R R14, PR, RZ, 0x1 ;  /* 0x00000001ff0e7803 */ /* 0x000fc40000000000 */
[----:B------:R-:W-:Y:S02]  /*3430*/  FMNMX.FTZ R36, R146, R37, !PT ;  /* 0x0000002592247209 */ /* 0x000fe40007810000 */
[----:B------:R-:W-:Y:S02]  /*3440*/  ISETP.GT.AND P0, PT, R6, 0xc0, PT ;  /* 0x000000c00600780c */ /* 0x000fe40003f04270 */
[----:B------:R-:W-:Y:S02]  /*3450*/  FMNMX.FTZ R37, R147, R36, !PT ;  /* 0x0000002493257209 */ /* 0x000fe40007810000 */
[----:B------:R-:W-:Y:S02]  /*3460*/  FSEL R55, R55, -INF , P1 ;  /* 0xff80000037377808 */ /* 0x000fe40000800000 */
[----:B------:R-:W-:Y:S02]  /*3470*/  FMNMX.FTZ R36, R150, R37, !PT ;  /* 0x0000002596247209 */ /* 0x000fe40007810000 */
[----:B------:R-:W-:-:S02]  /*3480*/  FSEL R26, R26, -INF , P0 ;  /* 0xff8000001a1a7808 */ /* 0x000fc40000000000 */
[----:B------:R-:W-:Y:S02]  /*3490*/  FMNMX.FTZ R41, R151, R36, !PT ;  /* 0x0000002497297209 */ /* 0x000fe40007810000 */
[----:B------:R-:W-:Y:S02]  /*34a0*/  ISETP.NE.AND P0, PT, R14, RZ, PT ;  /* 0x000000ff0e00720c */ /* 0x000fe40003f05270 */
[----:B------:R-:W-:Y:S02]  /*34b0*/  FMNMX.FTZ R40, R122, R41, !PT ;  /* 0x000000297a287209 */ /* 0x000fe40007810000 */
[----:B------:R-:W-:Y:S02]  /*34c0*/  ISETP.NE.AND P1, PT, R13, RZ, PT ;  /* 0x000000ff0d00720c */ /* 0x000fe40003f25270 */
[----:B0-----:R-:W-:Y:S02]  /*34d0*/  FMNMX.FTZ R10, R9, R4, !PT ;  /* 0x00000004090a7209 */ /* 0x001fe40007810000 */
[----:B------:R-:W-:-:S02]  /*34e0*/  FMNMX.FTZ R41, R123, R40, !PT ;  /* 0x000000287b297209 */ /* 0x000fc40007810000 */
[----:B------:R-:W-:Y:S01]  /*34f0*/  FSEL R27, R27, -INF , P0 ;  /* 0xff8000001b1b7808 */ /* 0x000fe20000000000 */
[----:B------:R-:W0:Y:S01]  /*3500*/  SHFL.BFLY PT, R11, R10, 0x1, 0x1f ;  /* 0x0c201f000a0b7f89 */ /* 0x000e2200000e0000 */
[----:B------:R-:W-:Y:S02]  /*3510*/  FMNMX.FTZ R40, R126, R41, !PT ;  /* 0x000000297e287209 */ /* 0x000fe40007810000 */
[----:B------:R-:W-:Y:S02]  /*3520*/  FSEL R30, R30, -INF , P1 ;  /* 0xff8000001e1e7808 */ /* 0x000fe40000800000 */
[----:B------:R-:W-:Y:S02]  /*3530*/  FMNMX.FTZ R45, R127, R40, !PT ;  /* 0x000000287f2d7209 */ /* 0x000fe40007810000 */
[----:B------:R-:W-:Y:S02]  /*3540*/  ISETP.NE.AND P0, PT, R8, RZ, PT ;  /* 0x000000ff0800720c */ /* 0x000fe40003f05270 */
[----:B0-----:R-:W-:-:S04]  /*3550*/  FMNMX.FTZ R4, R10, R11, !PT ;  /* 0x0000000b0a047209 */ /* 0x001fc80007810000 */
        /* <DEDUP_REMOVED lines=20> */
[----:B0-----:R-:W-:-:S01]  /*36a0*/  FFMA.FTZ R105, R88, UR38, -R81 ;  /* 0x0000002658697c23 */ /* 0x001fc20008010851 */
        /* <DEDUP_REMOVED lines=34> */
[----:B------:R-:W-:Y:S01]  /*38d0*/  FFMA.FTZ R78, R78, UR38, -R81 ;  /* 0x000000264e4e7c23 */ /* 0x000fe20008010851 */
[----:B------:R-:W-:Y:S01]  /*38e0*/  MUFU.EX2 R6, R6 ;  /* 0x0000000600067308 */ /* 0x000fe20000000800 */
[----:B------:R-:W-:-:S04]  /*38f0*/  FMNMX.FTZ R83, R91, R92, !PT ;  /* 0x0000005c5b537209 */ /* 0x000fc80007810000 */
[----:B------:R-:W-:-:S03]  /*3900*/  FMNMX.FTZ R92, R94, R83, !PT ;  /* 0x000000535e5c7209 */ /* 0x000fc60007810000 */
[----:B------:R-:W-:Y:S01]  /*3910*/  MUFU.EX2 R9, R9 ;  /* 0x0000000900097308 */ /* 0x000fe20000000800 */
[----:B------:R-:W-:-:S04]  /*3920*/  FMNMX.FTZ R83, R95, R92, !PT ;  /* 0x0000005c5f537209 */ /* 0x000fc80007810000 */
[----:B------:R-:W-:-:S03]  /*3930*/  FMNMX.FTZ R92, R98, R83, !PT ;  /* 0x00000053625c7209 */ /* 0x000fc60007810000 */
[----:B------:R0:W-:Y:S01]  /*3940*/  MUFU.EX2 R83, R105 ;  /* 0x0000006900537308 */ /* 0x0001e20000000800 */
[----:B------:R-:W-:Y:S01]  /*3950*/  FMNMX.FTZ R89, R99, R92, !PT ;  /* 0x0000005c63597209 */ /* 0x000fe20007810000 */
[--C-:B------:R-:W-:Y:S01]  /*3960*/  FFMA.FTZ R92, R97, UR38, -R81.reuse ;  /* 0x00000026615c7c23 */ /* 0x100fe20008010851 */
[----:B------:R-:W-:-:S02]  /*3970*/  FFMA.FTZ R97, R100, UR38, -R81 ;  /* 0x0000002664617c23 */ /* 0x000fc40008010851 */
[----:B------:R-:W-:-:S03]  /*3980*/  FMNMX.FTZ R96, R102, R89, !PT ;  /* 0x0000005966607209 */ /* 0x000fc60007810000 */
[----:B------:R-:W-:Y:S01]  /*3990*/  MUFU.EX2 R8, R8 ;  /* 0x0000000800087308 */ /* 0x000fe20000000800 */
[----:B------:R-:W-:Y:S01]  /*39a0*/  FMNMX.FTZ R89, R103, R96, !PT ;  /* 0x0000006067597209 */ /* 0x000fe20007810000 */
[----:B0-----:R-:W-:-:S03]  /*39b0*/  FFMA.FTZ R105, R84, UR38, -R81 ;  /* 0x0000002654697c23 */ /* 0x001fc60008010851 */
[----:B------:R-:W-:-:S03]  /*39c0*/  FMNMX.FTZ R96, R58, R89, !PT ;  /* 0x000000593a607209 */ /* 0x000fc60007810000 */
[----:B------:R-:W-:Y:S01]  /*39d0*/  MUFU.EX2 R89, R97 ;  /* 0x0000006100597308 */ /* 0x000fe20000000800 */
[----:B------:R-:W-:Y:S01]  /*39e0*/  FMNMX.FTZ R93, R59, R96, !PT ;  /* 0x000000603b5d7209 */ /* 0x000fe20007810000 */
[--C-:B------:R-:W-:Y:S01]  /*39f0*/  FFMA.FTZ R96, R101, UR38, -R81.reuse ;  /* 0x0000002665607c23 */ /* 0x100fe20008010851 */
[----:B------:R-:W-:-:S02]  /*3a00*/  FFMA.FTZ R101, R61, UR38, -R81 ;  /* 0x000000263d657c23 */ /* 0x000fc40008010851 */
[----:B------:R-:W-:-:S03]  /*3a10*/  FMNMX.FTZ R100, R62, R93, !PT ;  /* 0x0000005d3e647209 */ /* 0x000fc60007810000 */
[----:B------:R-:W0:Y:S01]  /*3a20*/  MUFU.EX2 R13, R13 ;  /* 0x0000000d000d7308 */ /* 0x000e220000000800 */
[----:B------:R-:W-:-:S04]  /*3a30*/  FMNMX.FTZ R93, R63, R100, !PT ;  /* 0x000000643f5d7209 */ /* 0x000fc80007810000 */
[----:B------:R-:W-:-:S03]  /*3a40*/  FMNMX.FTZ R100, R66, R93, !PT ;  /* 0x0000005d42647209 */ /* 0x000fc60007810000 */
[----:B------:R-:W-:Y:S01]  /*3a50*/  MUFU.EX2 R41, R109 ;  /* 0x0000006d00297308 */ /* 0x000fe20000000800 */
[----:B------:R-:W-:-:S04]  /*3a60*/  FMNMX.FTZ R93, R67, R100, !PT ;  /* 0x00000064435d7209 */ /* 0x000fc80007810000 */
[----:B------:R-:W-:-:S03]  /*3a70*/  FMNMX.FTZ R100, R70, R93, !PT ;  /* 0x0000005d46647209 */ /* 0x000fc60007810000 */
[----:B------:R-:W-:Y:S01]  /*3a80*/  MUFU.EX2 R10, R10 ;  /* 0x0000000a000a7308 */ /* 0x000fe20000000800 */
[----:B------:R-:W-:Y:S02]  /*3a90*/  FMNMX.FTZ R93, R71, R100, !PT ;  /* 0x00000064475d7209 */ /* 0x000fe40007810000 */
[----:B0-----:R-:W-:Y:S02]  /*3aa0*/  F2FP.SATFINITE.E4M3.F32.PACK_AB_MERGE_C R200, R13, R8, RZ ;  /* 0x000000080dc8723e */ /* 0x001fe400048070ff */
[----:B------:R-:W-:Y:S02]  /*3ab0*/  FMNMX.FTZ R100, R42, R93, !PT ;  /* 0x0000005d2a647209 */ /* 0x000fe40007810000 */
[----:B------:R-:W-:Y:S01]  /*3ac0*/  F2FP.SATFINITE.E4M3.F32.PACK_AB_MERGE_C R200, R9, R6, R200 ;  /* 0x0000000609c8723e */ /* 0x000fe200048070c8 */
[----:B------:R-:W-:Y:S01]  /*3ad0*/  MUFU.EX2 R11, R11 ;  /* 0x0000000b000b7308 */ /* 0x000fe20000000800 */
[----:B------:R-:W-:-:S04]  /*3ae0*/  FMNMX.FTZ R93, R43, R100, !PT ;  /* 0x000000642b5d7209 */ /* 0x000fc80007810000 */
[----:B------:R-:W-:-:S03]  /*3af0*/  FMNMX.FTZ R100, R46, R93, !PT ;  /* 0x0000005d2e647209 */ /* 0x000fc60007810000 */
[----:B------:R0:W-:Y:S01]  /*3b00*/  MUFU.EX2 R93, R101 ;  /* 0x00000065005d7308 */ /* 0x0001e20000000800 */
[----:B------:R-:W-:Y:S01]  /*3b10*/  FMNMX.FTZ R61, R47, R100, !PT ;  /* 0x000000642f3d7209 */ /* 0x000fe20007810000 */
[----:B------:R-:W-:-:S03]  /*3b20*/  FFMA.FTZ R100, R64, UR38, -R81 ;  /* 0x0000002640647c23 */ /* 0x000fc60008010851 */
[----:B------:R-:W-:-:S03]  /*3b30*/  FMNMX.FTZ R64, R50, R61, !PT ;  /* 0x0000003d32407209 */ /* 0x000fc60007810000 */
[----:B------:R1:W-:Y:S01]  /*3b40*/  MUFU.EX2 R61, R100 ;  /* 0x00000064003d7308 */ /* 0x0003e20000000800 */
[----:B------:R-:W-:Y:S01]  /*3b50*/  FMNMX.FTZ R97, R51, R64, !PT ;  /* 0x0000004033617209 */ /* 0x000fe20007810000 */
[--C-:B------:R-:W-:Y:S01]  /*3b60*/  FFMA.FTZ R64, R72, UR38, -R81.reuse ;  /* 0x0000002648407c23 */ /* 0x100fe20008010851 */
[----:B0-----:R-:W-:-:S01]  /*3b70*/  FFMA.FTZ R101, R65, UR38, -R81 ;  /* 0x0000002641657c23 */ /* 0x001fc20008010851 */
[----:B------:R-:W-:Y:S02]  /*3b80*/  FSEL R65, R38, -INF , P5 ;  /* 0xff80000026417808 */ /* 0x000fe40002800000 */
[----:B------:R-:W-:Y:S02]  /*3b90*/  FMNMX.FTZ R72, R54, R97, !PT ;  /* 0x0000006136487209 */ /* 0x000fe40007810000 */
[----:B------:R-:W-:Y:S02]  /*3ba0*/  MUFU.EX2 R12, R12 ;  /* 0x0000000c000c7308 */ /* 0x000fe40000000800 */
[----:B------:R-:W-:-:S04]  /*3bb0*/  FMNMX.FTZ R97, R55, R72, !PT ;  /* 0x0000004837617209 */ /* 0x000fc80007810000 */
[----:B------:R-:W-:Y:S02]  /*3bc0*/  FMNMX.FTZ R72, R26, R97, !PT ;  /* 0x000000611a487209 */ /* 0x000fe40007810000 */
[----:B------:R-:W0:Y:S02]  /*3bd0*/  MUFU.EX2 R21, R21 ;  /* 0x0000001500157308 */ /* 0x000e240000000800 */
[----:B------:R-:W-:Y:S02]  /*3be0*/  FMNMX.FTZ R97, R27, R72, !PT ;  /* 0x000000481b617209 */ /* 0x000fe40007810000 */
[----:B------:R-:W-:Y:S01]  /*3bf0*/  FSEL R72, R31, -INF , P2 ;  /* 0xff8000001f487808 */ /* 0x000fe20001000000 */
[----:B------:R-:W-:-:S01]  /*3c00*/  FFMA.FTZ R31, R69, UR38, -R81 ;  /* 0x00000026451f7c23 */ /* 0x000fc20008010851 */
[----:B------:R-:W-:Y:S02]  /*3c10*/  FMNMX.FTZ R97, R30, R97, !PT ;  /* 0x000000611e617209 */ /* 0x000fe40007810000 */
[----:B------:R-:W-:Y:S01]  /*3c20*/  FSEL R69, R34, -INF , P3 ;  /* 0xff80000022457808 */ /* 0x000fe20001800000 */
[----:B------:R-:W-:Y:S01]  /*3c30*/  MUFU.EX2 R45, R113 ;  /* 0x00000071002d7308 */ /* 0x000fe20000000800 */
[----:B------:R-:W-:-:S02]  /*3c40*/  FMNMX.FTZ R34, R72, R97, !PT ;  /* 0x0000006148227209 */ /* 0x000fc40007810000 */
[----:B------:R-:W-:Y:S01]  /*3c50*/  FSEL R97, R35, -INF , P4 ;  /* 0xff80000023617808 */ /* 0x000fe20002000000 */
[----:B------:R-:W-:-:S01]  /*3c60*/  FFMA.FTZ R35, R7, UR38, -R81 ;  /* 0x0000002607237c23 */ /* 0x000fc20008010851 */
[----:B-1----:R-:W-:Y:S02]  /*3c70*/  FMNMX.FTZ R100, R69, R34, !PT ;  /* 0x0000002245647209 */ /* 0x002fe40007810000 */
[----:B--2---:R-:W-:Y:S01]  /*3c80*/  LOP3.LUT P2, RZ, R152, 0x7f, RZ, 0xc0, !PT ;  /* 0x0000007f98ff7812 */ /* 0x004fe2000784c0ff */
[----:B------:R1:W-:Y:S01]  /*3c90*/  MUFU.EX2 R34, R101 ;  /* 0x0000006500227308 */ /* 0x0003e20000000800 */
[----:B------:R-:W-:Y:S02]  /*3ca0*/  FMNMX.FTZ R38, R97, R100, !PT ;  /* 0x0000006461267209 */ /* 0x000fe40007810000 */
        /* <DEDUP_REMOVED lines=9> */
[----:B------:R-:W-:-:S01]  /*3d40*/  FFMA.FTZ R48, R52, UR38, -R81 ;  /* 0x0000002634307c23 */ /* 0x000fc20008010851 */
[--C-:B------:R-:W-:Y:S01]  /*3d50*/  FFMA.FTZ R52, R76, UR38, -R81.reuse ;  /* 0x000000264c347c23 */ /* 0x100fe20008010851 */
[----:B------:R-:W2:Y:S01]  /*3d60*/  SHFL.BFLY PT, R112, R7, 0x2, 0x1f ;  /* 0x0c401f0007707f89 */ /* 0x000ea200000e0000 */
[----:B-1----:R-:W-:-:S01]  /*3d70*/  FFMA.FTZ R101, R80, UR38, -R81 ;  /* 0x0000002650657c23 */ /* 0x002fc20008010851 */
[----:B------:R-:W-:Y:S01]  /*3d80*/  FFMA.FTZ R76, R82, UR38, -R81 ;  /* 0x00000026524c7c23 */ /* 0x000fe20008010851 */
[----:B------:R-:W-:Y:S01]  /*3d90*/  MUFU.EX2 R14, R14 ;  /* 0x0000000e000e7308 */ /* 0x000fe20000000800 */
[----:B------:R-:W-:Y:S01]  /*3da0*/  @!P2 VIADD R5, R5, 0x2e840 ;  /* 0x0002e8400505a836 */ /* 0x000fe20000000000 */
[----:B0-----:R-:W-:-:S04]  /*3db0*/  F2FP.SATFINITE.E4M3.F32.PACK_AB_MERGE_C R202, R21, R12, RZ ;  /* 0x0000000c15ca723e */ /* 0x001fc800048070ff */
[----:B------:R-:W-:Y:S02]  /*3dc0*/  F2FP.SATFINITE.E4M3.F32.PACK_AB_MERGE_C R202, R11, R10, R202 ;  /* 0x0000000a0bca723e */ /* 0x000fe400048070ca */
[----:B------:R-:W-:Y:S08]  /*3dd0*/  MUFU.EX2 R53, R116 ;  /* 0x0000007400357308 */ /* 0x000ff00000000800 */
[----:B------:R-:W-:Y:S01]  /*3de0*/  MUFU.EX2 R15, R15 ;  /* 0x0000000f000f7308 */ /* 0x000fe20000000800 */
[----:B--2---:R-:W-:-:S07]  /*3df0*/  FMNMX.FTZ R112, R7, R112, !PT ;  /* 0x0000007007707209 */ /* 0x004fce0007810000 */
[----:B------:R-:W-:Y:S01]  /*3e00*/  MUFU.EX2 R24, R24 ;  /* 0x0000001800187308 */ /* 0x000fe20000000800 */
[----:B------:R-:W0:Y:S07]  /*3e10*/  SHFL.BFLY PT, R7, R112, 0x1, 0x1f ;  /* 0x0c201f0070077f89 */ /* 0x000e2e00000e0000 */
[----:B------:R-:W1:Y:S08]  /*3e20*/  MUFU.EX2 R29, R29 ;  /* 0x0000001d001d7308 */ /* 0x000e700000000800 */
[----:B------:R-:W-:Y:S08]  /*3e30*/  MUFU.EX2 R20, R20 ;  /* 0x0000001400147308 */ /* 0x000ff00000000800 */
[----:B------:R-:W-:Y:S01]  /*3e40*/  MUFU.EX2 R25, R25 ;  /* 0x0000001900197308 */ /* 0x000fe20000000800 */
[----:B-1----:R-:W-:-:S02]  /*3e50*/  F2FP.SATFINITE.E4M3.F32.PACK_AB_MERGE_C R204, R29, R24, RZ ;  /* 0x000000181dcc723e */ /* 0x002fc400048070ff */
[----:B0-----:R-:W-:Y:S02]  /*3e60*/  FMNMX.FTZ R7, R112, R7, !PT ;  /* 0x0000000770077209 */ /* 0x001fe40007810000 */
[----:B------:R-:W-:Y:S02]  /*3e70*/  F2FP.SATFINITE.E4M3.F32.PACK_AB_MERGE_C R204, R15, R14, R204 ;  /* 0x0000000e0fcc723e */ /* 0x000fe400048070cc */
[C---:B------:R-:W-:Y:S01]  /*3e80*/  FSETP.NEU.FTZ.AND P1, PT, R7.reuse, -INF , PT ;  /* 0xff8000000700780b */ /* 0x040fe20003f3d000 */
[----:B------:R-:W-:-:S01]  /*3e90*/  FFMA.FTZ R86, R7, R86, -8 ;  /* 0xc100000007567423 */ /* 0x000fc20000010056 */
[----:B------:R-:W-:Y:S04]  /*3ea0*/  MUFU.EX2 R28, R28 ;  /* 0x0000001c001c7308 */ /* 0x000fe80000000800 */
[----:B------:R-:W-:-:S02]  /*3eb0*/  FSEL R86, R86, RZ, P1 ;  /* 0x000000ff56567208 */ /* 0x000fc40000800000 */
        /* <DEDUP_REMOVED lines=21> */
[----:B------:R-:W-:Y:S01]  /*4010*/  FFMA.FTZ R114, R118, UR38, -R86 ;  /* 0x0000002676727c23 */ /* 0x000fe20008010856 */
[----:B------:R-:W-:-:S01]  /*4020*/  FADD.FTZ R103, R6, R9 ;  /* 0x0000000906677221 */ /* 0x000fc20000010000 */
[--C-:B------:R-:W-:Y:S01]  /*4030*/  FFMA.FTZ R121, R131, UR38, -R86.reuse ;  /* 0x0000002683797c23 */ /* 0x100fe20008010856 */
[----:B------:R-:W-:-:S01]  /*4040*/  FFMA.FTZ R118, R94, UR38, -R86 ;  /* 0x000000265e767c23 */ /* 0x000fc20008010856 */
[----:B------:R-:W1:Y:S01]  /*4050*/  MUFU.EX2 R112, R112 ;  /* 0x0000007000707308 */ /* 0x000e620000000800 */
[----:B------:R-:W-:-:S01]  /*4060*/  FFMA.FTZ R94, R98, UR38, -R86 ;  /* 0x00000026625e7c23 */ /* 0x000fc20008010856 */
[--C-:B------:R-:W-:Y:S01]  /*4070*/  FFMA.FTZ R125, R151, UR38, -R86.reuse ;  /* 0x00000026977d7c23 */ /* 0x100fe20008010856 */
[----:B------:R-:W-:-:S01]  /*4080*/  FFMA.FTZ R98, R102, UR38, -R86 ;  /* 0x0000002666627c23 */ /* 0x000fc20008010856 */
[----:B------:R-:W-:Y:S01]  /*4090*/  FADD.FTZ R102, R8, R103 ;  /* 0x0000006708667221 */ /* 0x000fe20000010000 */
[----:B------:R-:W-:-:S01]  /*40a0*/  FFMA.FTZ R113, R123, UR38, -R86 ;  /* 0x000000267b717c23 */ /* 0x000fc20008010856 */
[--C-:B------:R-:W-:Y:S01]  /*40b0*/  FFMA.FTZ R116, R130, UR38, -R86.reuse ;  /* 0x0000002682747c23 */ /* 0x100fe20008010856 */
[----:B------:R-:W-:-:S01]  /*40c0*/  FFMA.FTZ R123, R127, UR38, -R86 ;  /* 0x000000267f7b7c23 */ /* 0x000fc20008010856 */
[----:B------:R-:W2:Y:S01]  /*40d0*/  MUFU.EX2 R117, R117 ;  /* 0x0000007500757308 */ /* 0x000ea20000000800 */
[----:B0-----:R-:W-:-:S01]  /*40e0*/  FADD.FTZ R131, R80, R81 ;  /* 0x0000005150837221 */ /* 0x001fc20000010000 */
[----:B------:R-:W-:Y:S01]  /*40f0*/  FADD.FTZ R103, R13, R102 ;  /* 0x000000660d677221 */ /* 0x000fe20000010000 */
[----:B------:R-:W-:-:S01]  /*4100*/  FFMA.FTZ R102, R59, UR38, -R86 ;  /* 0x000000263b667c23 */ /* 0x000fc20008010856 */
[----:B------:R-:W-:Y:S01]  /*4110*/  @!P2 PRMT R59, RZ, 0x654, R5 ;  /* 0x00000654ff3ba816 */ /* 0x000fe20000000005 */
[----:B------:R-:W-:-:S01]  /*4120*/  FFMA.FTZ R124, R134, UR38, -R86 ;  /* 0x00000026867c7c23 */ /* 0x000fc20008010856 */
[--C-:B------:R-:W-:Y:S01]  /*4130*/  FFMA.FTZ R127, R135, UR38, -R86.reuse ;  /* 0x00000026877f7c23 */ /* 0x100fe20008010856 */
[----:B------:R-:W-:-:S01]  /*4140*/  FFMA.FTZ R106, R106, UR38, -R86 ;  /* 0x000000266a6a7c23 */ /* 0x000fc20008010856 */
[----:B------:R-:W0:Y:S01]  /*4150*/  MUFU.EX2 R82, R82 ;  /* 0x0000005200527308 */ /* 0x000e220000000800 */
[----:B-1----:R-:W-:-:S01]  /*4160*/  FADD.FTZ R128, R112, R131 ;  /* 0x0000008370807221 */ /* 0x002fc20000010000 */
[----:B------:R1:W-:Y:S01]  /*4170*/  @!P2 SYNCS.ARRIVE.TRANS64.RED.A1T0 RZ, [R59+URZ], RZ ;  /* 0x000000ff3bffa9a7 */ /* 0x0003e2000810043f */
[----:B------:R-:W-:-:S01]  /*4180*/  FFMA.FTZ R107, R107, UR38, -R86 ;  /* 0x000000266b6b7c23 */ /* 0x000fc20008010856 */
[--C-:B------:R-:W-:Y:S01]  /*4190*/  FFMA.FTZ R63, R63, UR38, -R86.reuse ;  /* 0x000000263f3f7c23 */ /* 0x100fe20008010856 */
[----:B------:R-:W-:-:S01]  /*41a0*/  FFMA.FTZ R66, R66, UR38, -R86 ;  /* 0x0000002642427c23 */ /* 0x000fc20008010856 */
[--C-:B------:R-:W-:Y:S01]  /*41b0*/  FFMA.FTZ R67, R67, UR38, -R86.reuse ;  /* 0x0000002643437c23 */ /* 0x100fe20008010856 */
[----:B------:R-:W-:-:S01]  /*41c0*/  FFMA.FTZ R90, R90, UR38, -R86 ;  /* 0x000000265a5a7c23 */ /* 0x000fc20008010856 */
[----:B------:R-:W3:Y:S01]  /*41d0*/  MUFU.EX2 R109, R109 ;  /* 0x0000006d006d7308 */ /* 0x000ee20000000800 */
[----:B--2---:R-:W-:-:S01]  /*41e0*/  FADD.FTZ R131, R117, R128 ;  /* 0x0000008075837221 */ /* 0x004fc20000010000 */
[----:B------:R-:W-:Y:S01]  /*41f0*/  FADD.FTZ R128, R10, R103 ;  /* 0x000000670a807221 */ /* 0x000fe20000010000 */
[----:B-1----:R-:W-:-:S01]  /*4200*/  FFMA.FTZ R59, R62, UR38, -R86 ;  /* 0x000000263e3b7c23 */ /* 0x002fc20008010856 */
[--C-:B------:R-:W-:Y:S01]  /*4210*/  FFMA.FTZ R91, R91, UR38, -R86.reuse ;  /* 0x000000265b5b7c23 */ /* 0x100fe20008010856 */
[----:B------:R-:W-:-:S01]  /*4220*/  FFMA.FTZ R58, R58, UR38, -R86 ;  /* 0x000000263a3a7c23 */ /* 0x000fc20008010856 */
[----:B------:R-:W-:Y:S01]  /*4230*/  FADD.FTZ R103, R11, R128 ;  /* 0x000000800b677221 */ /* 0x000fe20000010000 */
[----:B------:R-:W-:-:S01]  /*4240*/  FFMA.FTZ R70, R70, UR38, -R86 ;  /* 0x0000002646467c23 */ /* 0x000fc20008010856 */
[----:B------:R-:W1:Y:S01]  /*4250*/  MUFU.EX2 R120, R120 ;  /* 0x0000007800787308 */ /* 0x000e620000000800 */
[----:B0-----:R-:W-:-:S01]  /*4260*/  FADD.FTZ R130, R82, R131 ;  /* 0x0000008352827221 */ /* 0x001fc20000010000 */
[----:B------:R-:W-:Y:S01]  /*4270*/  FADD.FTZ R128, R12, R103 ;  /* 0x000000670c807221 */ /* 0x000fe20000010000 */
[----:B------:R-:W-:-:S01]  /*4280*/  FFMA.FTZ R71, R71, UR38, -R86 ;  /* 0x0000002647477c23 */ /* 0x000fc20008010856 */
[--C-:B------:R-:W-:Y:S01]  /*4290*/  FFMA.FTZ R46, R46, UR38, -R86.reuse ;  /* 0x000000262e2e7c23 */ /* 0x100fe20008010856 */
[----:B------:R-:W-:-:S01]  /*42a0*/  FFMA.FTZ R47, R47, UR38, -R86 ;  /* 0x000000262f2f7c23 */ /* 0x000fc20008010856 */
[----:B------:R-:W-:Y:S01]  /*42b0*/  FADD.FTZ R103, R21, R128 ;  /* 0x0000008015677221 */ /* 0x000fe20000010000 */
[----:B------:R-:W-:-:S01]  /*42c0*/  FFMA.FTZ R50, R50, UR38, -R86 ;  /* 0x0000002632327c23 */ /* 0x000fc20008010856 */
[----:B------:R-:W0:Y:S01]  /*42d0*/  MUFU.EX2 R125, R125 ;  /* 0x0000007d007d7308 */ /* 0x000e220000000800 */
[----:B---3--:R-:W-:-:S01]  /*42e0*/  FADD.FTZ R131, R109, R130 ;  /* 0x000000826d837221 */ /* 0x008fc20000010000 */
        /* <DEDUP_REMOVED lines=15> */
[----:B0-----:R-:W-:-:S01]  /*43e0*/  FADD.FTZ R131, R125, R130 ;  /* 0x000000827d837221 */ /* 0x001fc20000010000 */
[----:B------:R-:W-:Y:S01]  /*43f0*/  FFMA.FTZ R65, R65, UR38, -R86 ;  /* 0x0000002641417c23 */ /* 0x000fe20008010856 */
[----:B------:R-:W-:Y:S01]  /*4400*/  F2FP.SATFINITE.E4M3.F32.PACK_AB_MERGE_C R206, R33, R28, RZ ;  /* 0x0000001c21ce723e */ /* 0x000fe200048070ff */
[----:B------:R-:W-:Y:S01]  /*4410*/  IMAD.MOV.U32 R24, RZ, RZ, R87 ;  /* 0x000000ffff187224 */ /* 0x000fe200078e0057 */
[----:B------:R-:W-:-:S02]  /*4420*/  F2FP.SATFINITE.E4M3.F32.PACK_AB_MERGE_C R112, R117, R112, RZ ;  /* 0x000000707570723e */ /* 0x000fc400048070ff */
[----:B------:R-:W-:Y:S01]  /*4430*/  F2FP.SATFINITE.E4M3.F32.PACK_AB_MERGE_C R120, R125, R120, RZ ;  /* 0x000000787d78723e */ /* 0x000fe200048070ff */
[----:B------:R-:W0:Y:S01]  /*4440*/  MUFU.EX2 R122, R122 ;  /* 0x0000007a007a7308 */ /* 0x000e220000000800 */
[----:B------:R-:W-:Y:S02]  /*4450*/  F2FP.SATFINITE.E4M3.F32.PACK_AB_MERGE_C R206, R25, R20, R206 ;  /* 0x0000001419ce723e */ /* 0x000fe400048070ce */
[----:B------:R-:W-:Y:S01]  /*4460*/  F2FP.SATFINITE.E4M3.F32.PACK_AB_MERGE_C R201, R81, R80, R112 ;  /* 0x0000005051c9723e */ /* 0x000fe20004807070 */
[--C-:B------:R-:W-:Y:S01]  /*4470*/  IMAD.MOV.U32 R81, RZ, RZ, R87.reuse ;  /* 0x000000ffff517224 */ /* 0x100fe200078e0057 */
[----:B------:R-:W-:Y:S01]  /*4480*/  F2FP.SATFINITE.E4M3.F32.PACK_AB_MERGE_C R203, R109, R82, R120 ;  /* 0x000000526dcb723e */ /* 0x000fe20004807078 */
[--C-:B------:R-:W-:Y:S02]  /*4490*/  IMAD.MOV.U32 R82, RZ, RZ, R87.reuse ;  /* 0x000000ffff527224 */ /* 0x100fe400078e0057 */
[----:B------:R-:W3:Y:S01]  /*44a0*/  MUFU.EX2 R123, R123 ;  /* 0x0000007b007b7308 */ /* 0x000ee20000000800 */
[----:B------:R-:W-:-:S07]  /*44b0*/  IMAD.MOV.U32 R80, RZ, RZ, R87 ;  /* 0x000000ffff507224 */ /* 0x000fce00078e0057 */
[----:B------:R-:W4:Y:S08]  /*44c0*/  MUFU.EX2 R116, R116 ;  /* 0x0000007400747308 */ /* 0x000f300000000800 */
[----:B------:R2:W-:Y:S08]  /*44d0*/  MUFU.EX2 R5, R102 ;  /* 0x0000006600057308 */ /* 0x0005f00000000800 */
[----:B------:R-:W5:Y:S01]  /*44e0*/  MUFU.EX2 R121, R121 ;  /* 0x0000007900797308 */ /* 0x000f620000000800 */
[----:B--2---:R-:W-:-:S04]  /*44f0*/  FADD.FTZ R102, R84, R131 ;  /* 0x0000008354667221 */ /* 0x004fc80000010000 */
[----:B-1----:R-:W-:Y:S01]  /*4500*/  FADD.FTZ R131, R113, R102 ;  /* 0x0000006671837221 */ /* 0x002fe20000010000 */
[----:B------:R-:W-:-:S02]  /*4510*/  FFMA.FTZ R102, R42, UR38, -R86 ;  /* 0x000000262a667c23 */ /* 0x000fc40008010856 */
[----:B------:R-:W-:Y:S01]  /*4520*/  MUFU.EX2 R124, R124 ;  /* 0x0000007c007c7308 */ /* 0x000fe20000000800 */
[----:B0-----:R-:W-:-:S01]  /*4530*/  FADD.FTZ R130, R122, R131 ;  /* 0x000000837a827221 */ /* 0x001fc20000010000 */
[----:B------:R-:W-:Y:S01]  /*4540*/  FADD.FTZ R131, R29, R128 ;  /* 0x000000801d837221 */ /* 0x000fe20000010000 */
[C---:B---3--:R-:W-:Y:S02]  /*4550*/  F2FP.SATFINITE.E4M3.F32.PACK_AB_MERGE_C R122, R123.reuse, R122, RZ ;  /* 0x0000007a7b7a723e */ /* 0x048fe400048070ff */
[----:B------:R-:W-:Y:S01]  /*4560*/  FADD.FTZ R43, R123, R130 ;  /* 0x000000827b2b7221 */ /* 0x000fe20000010000 */
[----:B------:R-:W-:-:S01]  /*4570*/  FADD.FTZ R128, R20, R131 ;  /* 0x0000008314807221 */ /* 0x000fc20000010000 */
[----:B------:R-:W-:Y:S01]  /*4580*/  F2FP.SATFINITE.E4M3.F32.PACK_AB_MERGE_C R205, R113, R84, R122 ;  /* 0x0000005471cd723e */ /* 0x000fe2000480707a */
[----:B------:R-:W-:Y:S01]  /*4590*/  MUFU.EX2 R127, R127 ;  /* 0x0000007f007f7308 */ /* 0x000fe20000000800 */
[----:B----4-:R-:W-:-:S01]  /*45a0*/  FADD.FTZ R130, R116, R43 ;  /* 0x0000002b74827221 */ /* 0x010fc20000010000 */
[----:B------:R-:W-:-:S03]  /*45b0*/  IMAD.MOV.U32 R84, RZ, RZ, R87 ;  /* 0x000000ffff547224 */ /* 0x000fc600078e0057 */
[----:B-----5:R-:W-:-:S03]  /*45c0*/  FADD.FTZ R131, R121, R130 ;  /* 0x0000008279837221 */ /* 0x020fc60000010000 */
[----:B------:R-:W-:Y:S08]  /*45d0*/  MUFU.EX2 R32, R32 ;  /* 0x0000002000207308 */ /* 0x000ff00000000800 */
[----:B------:R-:W-:Y:S08]  /*45e0*/  MUFU.EX2 R106, R106 ;  /* 0x0000006a006a7308 */ /* 0x000ff00000000800 */
[----:B------:R0:W-:Y:S08]  /*45f0*/  MUFU.EX2 R62, R63 ;  /* 0x0000003f003e7308 */ /* 0x0001f00000000800 */
[----:B------:R-:W-:Y:S01]  /*4600*/  MUFU.EX2 R107, R107 ;  /* 0x0000006b006b7308 */ /* 0x000fe20000000800 */
[----:B0-----:R-:W-:-:S01]  /*4610*/  FADD.FTZ R63, R25, R128 ;  /* 0x00000080193f7221 */ /* 0x001fc20000010000 */
[----:B------:R-:W-:-:S03]  /*4620*/  IMAD.MOV.U32 R25, RZ, RZ, R87 ;  /* 0x000000ffff197224 */ /* 0x000fc600078e0057 */
[----:B------:R-:W-:Y:S01]  /*4630*/  FADD.FTZ R128, R28, R63 ;  /* 0x0000003f1c807221 */ /* 0x000fe20000010000 */
[----:B------:R-:W-:Y:S02]  /*4640*/  IMAD.MOV.U32 R28, RZ, RZ, R87 ;  /* 0x000000ffff1c7224 */ /* 0x000fe400078e0057 */
[----:B------:R-:W0:Y:S01]  /*4650*/  MUFU.EX2 R36, R36 ;  /* 0x0000002400247308 */ /* 0x000e220000000800 */
[----:B------:R-:W-:-:S01]  /*4660*/  FADD.FTZ R63, R33, R128 ;  /* 0x00000080213f7221 */ /* 0x000fc20000010000 */
[----:B------:R-:W-:-:S06]  /*4670*/  IMAD.MOV.U32 R33, RZ, RZ, R87 ;  /* 0x000000ffff217224 */ /* 0x000fcc00078e0057 */
[----:B------:R-:W1:Y:S08]  /*4680*/  MUFU.EX2 R126, R126 ;  /* 0x0000007e007e7308 */ /* 0x000e700000000800 */
[----:B------:R2:W-:Y:S01]  /*4690*/  MUFU.EX2 R42, R66 ;  /* 0x00000042002a7308 */ /* 0x0005e20000000800 */
[----:B0-----:R-:W-:-:S04]  /*46a0*/  F2FP.SATFINITE.E4M3.F32.PACK_AB_MERGE_C R208, R41, R36, RZ ;  /* 0x0000002429d0723e */ /* 0x001fc800048070ff */
[----:B------:R-:W-:-:S03]  /*46b0*/  F2FP.SATFINITE.E4M3.F32.PACK_AB_MERGE_C R208, R37, R32, R208 ;  /* 0x0000002025d0723e */ /* 0x000fc600048070d0 */
[----:B------:R-:W0:Y:S01]  /*46c0*/  MUFU.EX2 R129, R129 ;  /* 0x0000008100817308 */ /* 0x000e220000000800 */
[----:B--2---:R-:W-:-:S01]  /*46d0*/  FADD.FTZ R66, R124, R131 ;  /* 0x000000837c427221 */ /* 0x004fc20000010000 */
[----:B------:R-:W-:-:S03]  /*46e0*/  F2FP.SATFINITE.E4M3.F32.PACK_AB_MERGE_C R124, R127, R124, RZ ;  /* 0x0000007c7f7c723e */ /* 0x000fc600048070ff */
[----:B------:R-:W-:Y:S01]  /*46f0*/  FADD.FTZ R131, R127, R66 ;  /* 0x000000427f837221 */ /* 0x000fe20000010000 */
[----:B------:R-:W-:-:S01]  /*4700*/  FADD.FTZ R66, R32, R63 ;  /* 0x0000003f20427221 */ /* 0x000fc20000010000 */
[----:B------:R-:W-:Y:S01]  /*4710*/  FFMA.FTZ R63, R26, UR38, -R86 ;  /* 0x000000261a3f7c23 */ /* 0x000fe20008010856 */
[----:B------:R-:W-:Y:S01]  /*4720*/  MUFU.EX2 R40, R40 ;  /* 0x0000002800287308 */ /* 0x000fe20000000800 */
[----:B------:R-:W-:-:S01]  /*4730*/  FADD.FTZ R26, R106, R131 ;  /* 0x000000836a1a7221 */ /* 0x000fc20000010000 */
[----:B------:R-:W-:Y:S01]  /*4740*/  FFMA.FTZ R86, R100, UR38, -R86 ;  /* 0x0000002664567c23 */ /* 0x000fe20008010856 */
[----:B------:R-:W-:Y:S01]  /*4750*/  F2FP.SATFINITE.E4M3.F32.PACK_AB_MERGE_C R207, R121, R116, R124 ;  /* 0x0000007479cf723e */ /* 0x000fe2000480707c */
[----:B------:R-:W-:Y:S02]  /*4760*/  IMAD.MOV.U32 R32, RZ, RZ, R87 ;  /* 0x000000ffff207224 */ /* 0x000fe400078e0057 */
[----:B------:R-:W-:-:S02]  /*4770*/  FADD.FTZ R131, R107, R26 ;  /* 0x0000001a6b837221 */ /* 0x000fc40000010000 */
[----:B------:R-:W2:Y:S08]  /*4780*/  MUFU.EX2 R110, R110 ;  /* 0x0000006e006e7308 */ /* 0x000eb00000000800 */
[----:B------:R3:W-:Y:S08]  /*4790*/  MUFU.EX2 R43, R67 ;  /* 0x00000043002b7308 */ /* 0x0007f00000000800 */
[----:B------:R-:W4:Y:S01]  /*47a0*/  MUFU.EX2 R111, R111 ;  /* 0x0000006f006f7308 */ /* 0x000f220000000800 */
[----:B---3--:R-:W-:-:S01]  /*47b0*/  FADD.FTZ R67, R37, R66 ;  /* 0x0000004225437221 */ /* 0x008fc20000010000 */
[----:B-1----:R-:W-:Y:S01]  /*47c0*/  FADD.FTZ R66, R126, R131 ;  /* 0x000000837e427221 */ /* 0x002fe20000010000 */
[----:B0-----:R-:W-:Y:S01]  /*47d0*/  F2FP.SATFINITE.E4M3.F32.PACK_AB_MERGE_C R126, R129, R126, RZ ;  /* 0x0000007e817e723e */ /* 0x001fe200048070ff */
[----:B------:R-:W-:-:S02]  /*47e0*/  IMAD.MOV.U32 R37, RZ, RZ, R87 ;  /* 0x000000ffff257224 */ /* 0x000fc400078e0057 */
[----:B------:R-:W-:-:S01]  /*47f0*/  FADD.FTZ R26, R36, R67 ;  /* 0x00000043241a7221 */ /* 0x000fc20000010000 */
[----:B------:R-:W-:Y:S01]  /*4800*/  FADD.FTZ R131, R129, R66 ;  /* 0x0000004281837221 */ /* 0x000fe20000010000 */
[----:B------:R-:W-:Y:S01]  /*4810*/  F2FP.SATFINITE.E4M3.F32.PACK_AB_MERGE_C R209, R107, R106, R126 ;  /* 0x0000006a6bd1723e */ /* 0x000fe2000480707e */
[----:B------:R-:W0:Y:S01]  /*4820*/  MUFU.EX2 R114, R114 ;  /* 0x0000007200727308 */ /* 0x000e220000000800 */
[----:B------:R-:W-:-:S01]  /*4830*/  FADD.FTZ R67, R41, R26 ;  /* 0x0000001a29437221 */ /* 0x000fc20000010000 */
[----:B--2---:R-:W-:Y:S01]  /*4840*/  FADD.FTZ R128, R110, R131 ;  /* 0x000000836e807221 */ /* 0x004fe20000010000 */
[----:B------:R-:W-:Y:S02]  /*4850*/  IMAD.MOV.U32 R41, RZ, RZ, R87 ;  /* 0x000000ffff297224 */ /* 0x000fe400078e0057 */
[----:B------:R-:W-:Y:S01]  /*4860*/  FADD.FTZ R66, R40, R67 ;  /* 0x0000004328427221 */ /* 0x000fe20000010000 */
[----:B------:R-:W-:Y:S02]  /*4870*/  IMAD.MOV.U32 R36, RZ, RZ, R87 ;  /* 0x000000ffff247224 */ /* 0x000fe400078e0057 */
[----:B------:R-:W1:Y:S01]  /*4880*/  MUFU.EX2 R104, R104 ;  /* 0x0000006800687308 */ /* 0x000e620000000800 */
[----:B------:R-:W-:-:S01]  /*4890*/  FADD.FTZ R66, R45, R66 ;  /* 0x000000422d427221 */ /* 0x000fc20000010000 */
[----:B----4-:R-:W-:-:S03]  /*48a0*/  FADD.FTZ R67, R111, R128 ;  /* 0x000000806f437221 */ /* 0x010fc60000010000 */
[----:B------:R-:W-:Y:S01]  /*48b0*/  FADD.FTZ R131, R53, R66 ;  /* 0x0000004235837221 */ /* 0x000fe20000010000 */
[----:B------:R-:W-:Y:S02]  /*48c0*/  IMAD.MOV.U32 R66, RZ, RZ, R87 ;  /* 0x000000ffff427224 */ /* 0x000fe400078e0057 */
[----:B------:R-:W2:Y:S01]  /*48d0*/  MUFU.EX2 R115, R115 ;  /* 0x0000007300737308 */ /* 0x000ea20000000800 */
[----:B0-----:R-:W-:-:S01]  /*48e0*/  FADD.FTZ R8, R114, R67 ;  /* 0x0000004372087221 */ /* 0x001fc20000010000 */
[----:B------:R-:W-:-:S06]  /*48f0*/  IMAD.MOV.U32 R67, RZ, RZ, R87 ;  /* 0x000000ffff437224 */ /* 0x000fcc00078e0057 */
[----:B------:R-:W0:Y:S01]  /*4900*/  MUFU.EX2 R90, R90 ;  /* 0x0000005a005a7308 */ /* 0x000e220000000800 */
[----:B-1----:R-:W-:-:S01]  /*4910*/  FADD.FTZ R12, R104, R131 ;  /* 0x00000083680c7221 */ /* 0x002fc20000010000 */
[----:B------:R-:W-:Y:S01]  /*4920*/  F2FP.SATFINITE.E4M3.F32.PACK_AB_MERGE_C R210, R104, R53, RZ ;  /* 0x0000003568d2723e */ /* 0x000fe200048070ff */
[--C-:B------:R-:W-:Y:S02]  /*4930*/  IMAD.MOV.U32 R53, RZ, RZ, R87.reuse ;  /* 0x000000ffff357224 */ /* 0x100fe400078e0057 */
[----:B------:R-:W-:Y:S01]  /*4940*/  FADD.FTZ R29, R75, R12 ;  /* 0x0000000c4b1d7221 */ /* 0x000fe20000010000 */
[----:B------:R-:W-:Y:S01]  /*4950*/  F2FP.SATFINITE.E4M3.F32.PACK_AB_MERGE_C R210, R45, R40, R210 ;  /* 0x000000282dd2723e */ /* 0x000fe200048070d2 */
[----:B------:R-:W-:Y:S01]  /*4960*/  IMAD.MOV.U32 R45, RZ, RZ, R87 ;  /* 0x000000ffff2d7224 */ /* 0x000fe200078e0057 */
[----:B------:R-:W1:Y:S01]  /*4970*/  MUFU.EX2 R88, R88 ;  /* 0x0000005800587308 */ /* 0x000e620000000800 */
[----:B--2---:R-:W-:-:S01]  /*4980*/  FADD.FTZ R21, R115, R8 ;  /* 0x0000000873157221 */ /* 0x004fc20000010000 */
[----:B------:R-:W-:Y:S01]  /*4990*/  F2FP.SATFINITE.E4M3.F32.PACK_AB_MERGE_C R114, R115, R114, RZ ;  /* 0x000000727372723e */ /* 0x000fe200048070ff */
[----:B------:R-:W-:-:S03]  /*49a0*/  IMAD.MOV.U32 R40, RZ, RZ, R87 ;  /* 0x000000ffff287224 */ /* 0x000fc600078e0057 */
        /* <DEDUP_REMOVED lines=12> */
[C---:B--2---:R-:W-:Y:S01]  /*4a70*/  F2FP.SATFINITE.E4M3.F32.PACK_AB_MERGE_C R212, R108.reuse, R85, RZ ;  /* 0x000000556cd4723e */ /* 0x044fe200048070ff */
[----:B------:R-:W-:Y:S01]  /*4a80*/  FADD.FTZ R108, R108, R29 ;  /* 0x0000001d6c6c7221 */ /* 0x000fe20000010000 */
[----:B------:R-:W-:Y:S02]  /*4a90*/  IMAD.MOV.U32 R85, RZ, RZ, R87 ;  /* 0x000000ffff557224 */ /* 0x000fe400078e0057 */
[----:B------:R-:W-:Y:S01]  /*4aa0*/  F2FP.SATFINITE.E4M3.F32.PACK_AB_MERGE_C R212, R88, R75, R212 ;  /* 0x0000004b58d4723e */ /* 0x000fe200048070d4 */
[----:B------:R-:W-:-:S01]  /*4ab0*/  FADD.FTZ R29, R83, R108 ;  /* 0x0000006c531d7221 */ /* 0x000fc20000010000 */
[----:B------:R-:W-:Y:S01]  /*4ac0*/  IMAD.MOV.U32 R75, RZ, RZ, R87 ;  /* 0x000000ffff4b7224 */ /* 0x000fe200078e0057 */
[----:B------:R-:W2:Y:S01]  /*4ad0*/  MUFU.EX2 R92, R92 ;  /* 0x0000005c005c7308 */ /* 0x000ea20000000800 */
[----:B0-----:R-:W-:-:S01]  /*4ae0*/  FADD.FTZ R21, R119, R8 ;  /* 0x0000000877157221 */ /* 0x001fc20000010000 */
[----:B------:R-:W-:-:S04]  /*4af0*/  F2FP.SATFINITE.E4M3.F32.PACK_AB_MERGE_C R118, R119, R118, RZ ;  /* 0x000000767776723e */ /* 0x000fc800048070ff */
[----:B------:R-:W-:Y:S02]  /*4b00*/  F2FP.SATFINITE.E4M3.F32.PACK_AB_MERGE_C R213, R91, R90, R118 ;  /* 0x0000005a5bd5723e */ /* 0x000fe40004807076 */
        /* <DEDUP_REMOVED lines=10> */
[----:B--2---:R-:W-:-:S01]  /*4bb0*/  FADD.FTZ R29, R96, R29 ;  /* 0x0000001d601d7221 */ /* 0x004fc20000010000 */
[----:B------:R-:W-:-:S04]  /*4bc0*/  F2FP.SATFINITE.E4M3.F32.PACK_AB_MERGE_C R214, R96, R89, RZ ;  /* 0x0000005960d6723e */ /* 0x000fc800048070ff */
[----:B------:R-:W-:Y:S01]  /*4bd0*/  F2FP.SATFINITE.E4M3.F32.PACK_AB_MERGE_C R214, R92, R83, R214 ;  /* 0x000000535cd6723e */ /* 0x000fe200048070d6 */
[----:B------:R-:W-:Y:S01]  /*4be0*/  IMAD.MOV.U32 R83, RZ, RZ, R87 ;  /* 0x000000ffff537224 */ /* 0x000fe200078e0057 */
[----:B------:R-:W2:Y:S01]  /*4bf0*/  MUFU.EX2 R58, R58 ;  /* 0x0000003a003a7308 */ /* 0x000ea20000000800 */
[C---:B0-----:R-:W-:Y:S01]  /*4c00*/  F2FP.SATFINITE.E4M3.F32.PACK_AB_MERGE_C R98, R99.reuse, R98, RZ ;  /* 0x000000626362723e */ /* 0x041fe200048070ff */
[----:B------:R-:W-:-:S03]  /*4c10*/  FADD.FTZ R99, R99, R8 ;  /* 0x0000000863637221 */ /* 0x000fc60000010000 */
[----:B------:R-:W-:-:S03]  /*4c20*/  F2FP.SATFINITE.E4M3.F32.PACK_AB_MERGE_C R215, R95, R94, R98 ;  /* 0x0000005e5fd7723e */ /* 0x000fc60004807062 */
[----:B------:R-:W0:Y:S01]  /*4c30*/  MUFU.EX2 R57, R57 ;  /* 0x0000003900397308 */ /* 0x000e220000000800 */
[----:B-1----:R-:W-:-:S01]  /*4c40*/  FADD.FTZ R8, R56, R29 ;  /* 0x0000001d38087221 */ /* 0x002fc20000010000 */
[----:B------:R-:W-:-:S06]  /*4c50*/  IMAD.MOV.U32 R29, RZ, RZ, R87 ;  /* 0x000000ffff1d7224 */ /* 0x000fcc00078e0057 */
[----:B------:R-:W1:Y:S01]  /*4c60*/  MUFU.EX2 R60, R60 ;  /* 0x0000003c003c7308 */ /* 0x000e620000000800 */
[----:B--2---:R-:W-:-:S04]  /*4c70*/  FADD.FTZ R6, R58, R99 ;  /* 0x000000633a067221 */ /* 0x004fc80000010000 */
[----:B------:R-:W-:-:S03]  /*4c80*/  FADD.FTZ R6, R5, R6 ;  /* 0x0000000605067221 */ /* 0x000fc60000010000 */
[----:B------:R-:W2:Y:S01]  /*4c90*/  MUFU.EX2 R59, R59 ;  /* 0x0000003b003b7308 */ /* 0x000ea20000000800 */
[----:B0-----:R-:W-:-:S07]  /*4ca0*/  FADD.FTZ R9, R57, R8 ;  /* 0x0000000839097221 */ /* 0x001fce0000010000 */
[----:B------:R-:W0:Y:S01]  /*4cb0*/  MUFU.EX2 R64, R64 ;  /* 0x0000004000407308 */ /* 0x000e220000000800 */
[----:B-1----:R-:W-:-:S01]  /*4cc0*/  FADD.FTZ R8, R60, R9 ;  /* 0x000000093c087221 */ /* 0x002fc20000010000 */
[----:B------:R-:W-:-:S03]  /*4cd0*/  F2FP.SATFINITE.E4M3.F32.PACK_AB_MERGE_C R60, R93, R60, RZ ;  /* 0x0000003c5d3c723e */ /* 0x000fc600048070ff */
[----:B------:R-:W-:Y:S01]  /*4ce0*/  FADD.FTZ R8, R93, R8 ;  /* 0x000000085d087221 */ /* 0x000fe20000010000 */
[----:B------:R-:W-:Y:S01]  /*4cf0*/  F2FP.SATFINITE.E4M3.F32.PACK_AB_MERGE_C R216, R57, R56, R60 ;  /* 0x0000003839d8723e */ /* 0x000fe2000480703c */
[----:B------:R-:W-:Y:S01]  /*4d00*/  IMAD.MOV.U32 R60, RZ, RZ, R87 ;  /* 0x000000ffff3c7224 */ /* 0x000fe200078e0057 */
[----:B------:R-:W1:Y:S01]  /*4d10*/  MUFU.EX2 R68, R68 ;  /* 0x0000004400447308 */ /* 0x000e620000000800 */
[----:B--2---:R-:W-:-:S01]  /*4d20*/  FADD.FTZ R9, R59, R6 ;  /* 0x000000063b097221 */ /* 0x004fc20000010000 */
[----:B------:R-:W-:Y:S01]  /*4d30*/  FADD.FTZ R11, R61, R8 ;  /* 0x000000083d0b7221 */ /* 0x000fe20000010000 */
[C---:B------:R-:W-:Y:S01]  /*4d40*/  F2FP.SATFINITE.E4M3.F32.PACK_AB_MERGE_C R59, R62.reuse, R59, RZ ;  /* 0x0000003b3e3b723e */ /* 0x040fe200048070ff */
[----:B------:R-:W-:Y:S02]  /*4d50*/  IMAD.MOV.U32 R57, RZ, RZ, R87 ;  /* 0x000000ffff397224 */ /* 0x000fe400078e0057 */
[----:B------:R-:W-:-:S01]  /*4d60*/  FADD.FTZ R9, R62, R9 ;  /* 0x000000093e097221 */ /* 0x000fc20000010000 */
[----:B------:R-:W-:Y:S01]  /*4d70*/  IMAD.MOV.U32 R62, RZ, RZ, R87 ;  /* 0x000000ffff3e7224 */ /* 0x000fe200078e0057 */
[----:B------:R-:W-:Y:S01]  /*4d80*/  F2FP.SATFINITE.E4M3.F32.PACK_AB_MERGE_C R217, R5, R58, R59 ;  /* 0x0000003a05d9723e */ /* 0x000fe2000480703b */
[----:B------:R-:W2:Y:S01]  /*4d90*/  MUFU.EX2 R70, R70 ;  /* 0x0000004600467308 */ /* 0x000ea20000000800 */
[----:B------:R-:W-:-:S01]  /*4da0*/  FADD.FTZ R6, R42, R9 ;  /* 0x000000092a067221 */ /* 0x000fc20000010000 */
[----:B0-----:R-:W-:Y:S01]  /*4db0*/  FADD.FTZ R11, R64, R11 ;  /* 0x0000000b400b7221 */ /* 0x001fe20000010000 */
[----:B------:R-:W-:-:S02]  /*4dc0*/  IMAD.MOV.U32 R59, RZ, RZ, R87 ;  /* 0x000000ffff3b7224 */ /* 0x000fc400078e0057 */
[----:B------:R-:W-:Y:S01]  /*4dd0*/  FADD.FTZ R9, R43, R6 ;  /* 0x000000062b097221 */ /* 0x000fe20000010000 */
[----:B------:R-:W-:Y:S02]  /*4de0*/  IMAD.MOV.U32 R58, RZ, RZ, R87 ;  /* 0x000000ffff3a7224 */ /* 0x000fe400078e0057 */
[----:B------:R-:W0:Y:S01]  /*4df0*/  MUFU.EX2 R31, R31 ;  /* 0x0000001f001f7308 */ /* 0x000e220000000800 */
[----:B-1----:R-:W-:-:S01]  /*4e00*/  FADD.FTZ R8, R68, R11 ;  /* 0x0000000b44087221 */ /* 0x002fc20000010000 */
[----:B------:R-:W-:-:S06]  /*4e10*/  IMAD.MOV.U32 R56, RZ, RZ, R87 ;  /* 0x000000ffff387224 */ /* 0x000fcc00078e0057 */
[----:B------:R-:W1:Y:S01]  /*4e20*/  MUFU.EX2 R71, R71 ;  /* 0x0000004700477308 */ /* 0x000e620000000800 */
[----:B--2---:R-:W-:-:S07]  /*4e30*/  FADD.FTZ R10, R70, R9 ;  /* 0x00000009460a7221 */ /* 0x004fce0000010000 */
[----:B------:R-:W2:Y:S01]  /*4e40*/  MUFU.EX2 R26, R102 ;  /* 0x00000066001a7308 */ /* 0x000ea20000000800 */
[C---:B0-----:R-:W-:Y:S01]  /*4e50*/  F2FP.SATFINITE.E4M3.F32.PACK_AB_MERGE_C R68, R31.reuse, R68, RZ ;  /* 0x000000441f44723e */ /* 0x041fe200048070ff */
[----:B------:R-:W-:-:S03]  /*4e60*/  FADD.FTZ R31, R31, R8 ;  /* 0x000000081f1f7221 */ /* 0x000fc60000010000 */
[----:B------:R-:W-:Y:S01]  /*4e70*/  F2FP.SATFINITE.E4M3.F32.PACK_AB_MERGE_C R218, R64, R61, R68 ;  /* 0x0000003d40da723e */ /* 0x000fe20004807044 */
[----:B------:R-:W-:-:S01]  /*4e80*/  FADD.FTZ R8, R34, R31 ;  /* 0x0000001f22087221 */ /* 0x000fc20000010000 */
[--C-:B------:R-:W-:Y:S01]  /*4e90*/  IMAD.MOV.U32 R68, RZ, RZ, R87.reuse ;  /* 0x000000ffff447224 */ /* 0x100fe200078e0057 */
[----:B------:R-:W0:Y:S01]  /*4ea0*/  MUFU.EX2 R35, R35 ;  /* 0x0000002300237308 */ /* 0x000e220000000800 */
        /* <DEDUP_REMOVED lines=9> */
[----:B------:R-:W-:Y:S02]  /*4f40*/  IMAD.MOV.U32 R43, RZ, RZ, R87 ;  /* 0x000000ffff2b7224 */ /* 0x000fe400078e0057 */
[----:B------:R-:W1:Y:S01]  /*4f50*/  MUFU.EX2 R39, R39 ;  /* 0x0000002700277308 */ /* 0x000e620000000800 */
[----:B0-----:R-:W-:-:S01]  /*4f60*/  FADD.FTZ R11, R35, R8 ;  /* 0x00000008230b7221 */ /* 0x001fc20000010000 */
[--C-:B------:R-:W-:Y:S02]  /*4f70*/  IMAD.MOV.U32 R42, RZ, RZ, R87.reuse ;  /* 0x000000ffff2a7224 */ /* 0x100fe400078e0057 */
[----:B------:R-:W-:-:S04]  /*4f80*/  IMAD.MOV.U32 R31, RZ, RZ, R87 ;  /* 0x000000ffff1f7224 */ /* 0x000fc800078e0057 */
[----:B------:R-:W0:Y:S08]  /*4f90*/  MUFU.EX2 R13, R103 ;  /* 0x00000067000d7308 */ /* 0x000e300000000800 */
[----:B------:R-:W2:Y:S01]  /*4fa0*/  MUFU.EX2 R46, R46 ;  /* 0x0000002e002e7308 */ /* 0x000ea20000000800 */
[----:B-1----:R-:W-:Y:S01]  /*4fb0*/  F2FP.SATFINITE.E4M3.F32.PACK_AB_MERGE_C R8, R39, R38, RZ ;  /* 0x000000262708723e */ /* 0x002fe200048070ff */
[----:B------:R-:W-:-:S03]  /*4fc0*/  FADD.FTZ R38, R38, R11 ;  /* 0x0000000b26267221 */ /* 0x000fc60000010000 */
[----:B------:R-:W-:Y:S01]  /*4fd0*/  F2FP.SATFINITE.E4M3.F32.PACK_AB_MERGE_C R220, R35, R34, R8 ;  /* 0x0000002223dc723e */ /* 0x000fe20004807008 */
[----:B------:R-:W-:-:S01]  /*4fe0*/  FADD.FTZ R39, R39, R38 ;  /* 0x0000002627277221 */ /* 0x000fc20000010000 */
[----:B------:R-:W-:Y:S01]  /*4ff0*/  IMAD.MOV.U32 R38, RZ, RZ, R87 ;  /* 0x000000ffff267224 */ /* 0x000fe200078e0057 */
[----:B------:R-:W1:Y:S01]  /*5000*/  MUFU.EX2 R47, R47 ;  /* 0x0000002f002f7308 */ /* 0x000e620000000800 */
[----:B0-----:R-:W-:-:S01]  /*5010*/  FADD.FTZ R15, R13, R10 ;  /* 0x0000000a0d0f7221 */ /* 0x001fc20000010000 */
[--C-:B------:R-:W-:Y:S02]  /*5020*/  IMAD.MOV.U32 R35, RZ, RZ, R87.reuse ;  /* 0x000000ffff237224 */ /* 0x100fe400078e0057 */
[----:B------:R-:W-:-:S04]  /*5030*/  IMAD.MOV.U32 R34, RZ, RZ, R87 ;  /* 0x000000ffff227224 */ /* 0x000fc800078e0057 */
[----:B------:R-:W-:Y:S01]  /*5040*/  MUFU.EX2 R48, R48 ;  /* 0x0000003000307308 */ /* 0x000fe20000000800 */
[----:B--2---:R-:W-:-:S07]  /*5050*/  FADD.FTZ R8, R46, R15 ;  /* 0x0000000f2e087221 */ /* 0x004fce0000010000 */
        /* <DEDUP_REMOVED lines=25> */
[----:B------:R-:W-:Y:S01]  /*51f0*/  MUFU.EX2 R74, R74 ;  /* 0x0000004a004a7308 */ /* 0x000fe20000000800 */
[----:B--2---:R-:W-:-:S07]  /*5200*/  FADD.FTZ R10, R54, R11 ;  /* 0x0000000b360a7221 */ /* 0x004fce0000010000 */
[----:B------:R-:W1:Y:S01]  /*5210*/  MUFU.EX2 R105, R105 ;  /* 0x0000006900697308 */ /* 0x000e620000000800 */
[----:B0-----:R-:W-:-:S01]  /*5220*/  FADD.FTZ R10, R55, R10 ;  /* 0x0000000a370a7221 */ /* 0x001fc20000010000 */
[----:B------:R-:W-:Y:S01]  /*5230*/  F2FP.SATFINITE.E4M3.F32.PACK_AB_MERGE_C R54, R55, R54, RZ ;  /* 0x000000363736723e */ /* 0x000fe200048070ff */
[----:B------:R-:W-:-:S03]  /*5240*/  IMAD.MOV.U32 R55, RZ, RZ, R87 ;  /* 0x000000ffff377224 */ /* 0x000fc600078e0057 */
[----:B------:R-:W-:Y:S01]  /*5250*/  F2FP.SATFINITE.E4M3.F32.PACK_AB_MERGE_C R223, R51, R50, R54 ;  /* 0x0000003233df723e */ /* 0x000fe20004807036 */
[--C-:B------:R-:W-:Y:S01]  /*5260*/  IMAD.MOV.U32 R54, RZ, RZ, R87.reuse ;  /* 0x000000ffff367224 */ /* 0x100fe200078e0057 */
[----:B------:R-:W0:Y:S01]  /*5270*/  MUFU.EX2 R52, R52 ;  /* 0x0000003400347308 */ /* 0x000e220000000800 */
[--C-:B------:R-:W-:Y:S02]  /*5280*/  IMAD.MOV.U32 R51, RZ, RZ, R87.reuse ;  /* 0x000000ffff337224 */ /* 0x100fe400078e0057 */
[----:B------:R-:W-:-:S05]  /*5290*/  IMAD.MOV.U32 R50, RZ, RZ, R87 ;  /* 0x000000ffff327224 */ /* 0x000fca00078e0057 */
[----:B------:R-:W2:Y:S01]  /*52a0*/  MUFU.EX2 R63, R63 ;  /* 0x0000003f003f7308 */ /* 0x000ea20000000800 */
[----:B-1----:R-:W-:-:S07]  /*52b0*/  F2FP.SATFINITE.E4M3.F32.PACK_AB_MERGE_C R14, R105, R74, RZ ;  /* 0x0000004a690e723e */ /* 0x002fce00048070ff */
[----:B------:R-:W1:Y:S01]  /*52c0*/  MUFU.EX2 R101, R101 ;  /* 0x0000006500657308 */ /* 0x000e620000000800 */
[----:B0-----:R-:W-:-:S01]  /*52d0*/  FADD.FTZ R12, R52, R73 ;  /* 0x00000049340c7221 */ /* 0x001fc20000010000 */
[----:B------:R-:W-:-:S06]  /*52e0*/  IMAD.MOV.U32 R73, RZ, RZ, R87 ;  /* 0x000000ffff497224 */ /* 0x000fcc00078e0057 */
[----:B------:R0:W3:Y:S01]  /*52f0*/  MUFU.EX2 R6, R27 ;  /* 0x0000001b00067308 */ /* 0x0000e20000000800 */
[----:B--2---:R-:W-:-:S07]  /*5300*/  FADD.FTZ R11, R63, R10 ;  /* 0x0000000a3f0b7221 */ /* 0x004fce0000010000 */
[----:B------:R-:W2:Y:S01]  /*5310*/  MUFU.EX2 R30, R30 ;  /* 0x0000001e001e7308 */ /* 0x000ea20000000800 */
[C---:B-1----:R-:W-:Y:S01]  /*5320*/  F2FP.SATFINITE.E4M3.F32.PACK_AB_MERGE_C R224, R101.reuse, R52, R14 ;  /* 0x0000003465e0723e */ /* 0x042fe2000480700e */
[----:B------:R-:W-:Y:S01]  /*5330*/  FADD.FTZ R101, R101, R12 ;  /* 0x0000000c65657221 */ /* 0x000fe20000010000 */
[--C-:B------:R-:W-:Y:S02]  /*5340*/  IMAD.MOV.U32 R52, RZ, RZ, R87.reuse ;  /* 0x000000ffff347224 */ /* 0x100fe400078e0057 */
[----:B0-----:R-:W-:Y:S02]  /*5350*/  IMAD.MOV.U32 R27, RZ, RZ, R87 ;  /* 0x000000ffff1b7224 */ /* 0x001fe400078e0057 */
[----:B------:R-:W-:-:S01]  /*5360*/  FADD.FTZ R74, R74, R101 ;  /* 0x000000654a4a7221 */ /* 0x000fc20000010000 */
[----:B------:R0:W1:Y:S01]  /*5370*/  MUFU.EX2 R9, R72 ;  /* 0x0000004800097308 */ /* 0x0000620000000800 */
[----:B---3--:R-:W-:-:S02]  /*5380*/  FADD.FTZ R11, R6, R11 ;  /* 0x0000000b060b7221 */ /* 0x008fc40000010000 */
[----:B------:R-:W-:Y:S01]  /*5390*/  FADD.FTZ R105, R105, R74 ;  /* 0x0000004a69697221 */ /* 0x000fe20000010000 */
[----:B------:R-:W-:-:S04]  /*53a0*/  IMAD.MOV.U32 R74, RZ, RZ, R87 ;  /* 0x000000ffff4a7224 */ /* 0x000fc800078e0057 */
[----:B------:R-:W3:Y:S01]  /*53b0*/  MUFU.EX2 R76, R76 ;  /* 0x0000004c004c7308 */ /* 0x000ee20000000800 */
[----:B--2---:R-:W-:-:S01]  /*53c0*/  FADD.FTZ R10, R30, R11 ;  /* 0x0000000b1e0a7221 */ /* 0x004fc20000010000 */
[----:B0-----:R-:W-:-:S06]  /*53d0*/  IMAD.MOV.U32 R72, RZ, RZ, R87 ;  /* 0x000000ffff487224 */ /* 0x001fcc00078e0057 */
[----:B------:R-:W0:Y:S01]  /*53e0*/  MUFU.EX2 R69, R69 ;  /* 0x0000004500457308 */ /* 0x000e220000000800 */
[----:B-1----:R-:W-:-:S01]  /*53f0*/  FADD.FTZ R10, R9, R10 ;  /* 0x0000000a090a7221 */ /* 0x002fc20000010000 */
[----:B------:R-:W-:-:S04]  /*5400*/  F2FP.SATFINITE.E4M3.F32.PACK_AB_MERGE_C R30, R9, R30, RZ ;  /* 0x0000001e091e723e */ /* 0x000fc800048070ff */
[----:B------:R-:W-:Y:S01]  /*5410*/  F2FP.SATFINITE.E4M3.F32.PACK_AB_MERGE_C R225, R6, R63, R30 ;  /* 0x0000003f06e1723e */ /* 0x000fe2000480701e */
[----:B------:R-:W-:Y:S01]  /*5420*/  IMAD.MOV.U32 R63, RZ, RZ, R87 ;  /* 0x000000ffff3f7224 */ /* 0x000fe200078e0057 */
[----:B------:R-:W-:Y:S01]  /*5430*/  MUFU.EX2 R79, R79 ;  /* 0x0000004f004f7308 */ /* 0x000fe20000000800 */
[----:B---3--:R-:W-:-:S01]  /*5440*/  FADD.FTZ R12, R76, R105 ;  /* 0x000000694c0c7221 */ /* 0x008fc20000010000 */
[----:B------:R-:W-:-:S06]  /*5450*/  IMAD.MOV.U32 R30, RZ, RZ, R87 ;  /* 0x000000ffff1e7224 */ /* 0x000fcc00078e0057 */
[----:B------:R-:W1:Y:S01]  /*5460*/  MUFU.EX2 R78, R78 ;  /* 0x0000004e004e7308 */ /* 0x000e620000000800 */
[----:B0-----:R-:W-:-:S07]  /*5470*/  FADD.FTZ R5, R69, R10 ;  /* 0x0000000a45057221 */ /* 0x001fce0000010000 */
[----:B------:R-:W0:Y:S08]  /*5480*/  MUFU.EX2 R77, R77 ;  /* 0x0000004d004d7308 */ /* 0x000e300000000800 */
[----:B------:R-:W2:Y:S01]  /*5490*/  MUFU.EX2 R8, R97 ;  /* 0x0000006100087308 */ /* 0x000ea20000000800 */
[----:B-1----:R-:W-:-:S07]  /*54a0*/  F2FP.SATFINITE.E4M3.F32.PACK_AB_MERGE_C R9, R78, R79, RZ ;  /* 0x0000004f4e09723e */ /* 0x002fce00048070ff */
[----:B------:R-:W1:Y:S01]  /*54b0*/  MUFU.EX2 R65, R65 ;  /* 0x0000004100417308 */ /* 0x000e620000000800 */
[----:B0-----:R-:W-:-:S01]  /*54c0*/  FADD.FTZ R12, R77, R12 ;  /* 0x0000000c4d0c7221 */ /* 0x001fc20000010000 */
[----:B------:R-:W-:Y:S01]  /*54d0*/  F2FP.SATFINITE.E4M3.F32.PACK_AB_MERGE_C R226, R77, R76, R9 ;  /* 0x0000004c4de2723e */ /* 0x000fe20004807009 */
[--C-:B------:R-:W-:Y:S02]  /*54e0*/  IMAD.MOV.U32 R77, RZ, RZ, R87.reuse ;  /* 0x000000ffff4d7224 */ /* 0x100fe400078e0057 */
[----:B------:R-:W-:Y:S01]  /*54f0*/  FADD.FTZ R79, R79, R12 ;  /* 0x0000000c4f4f7221 */ /* 0x000fe20000010000 */
[----:B------:R-:W-:Y:S02]  /*5500*/  IMAD.MOV.U32 R76, RZ, RZ, R87 ;  /* 0x000000ffff4c7224 */ /* 0x000fe400078e0057 */
[----:B------:R-:W0:Y:S01]  /*5510*/  MUFU.EX2 R86, R86 ;  /* 0x0000005600567308 */ /* 0x000e220000000800 */
[----:B--2---:R-:W-:-:S01]  /*5520*/  FADD.FTZ R10, R8, R5 ;  /* 0x00000005080a7221 */ /* 0x004fc20000010000 */
[----:B------:R-:W-:Y:S01]  /*5530*/  FADD.FTZ R6, R78, R79 ;  /* 0x0000004f4e067221 */ /* 0x000fe20000010000 */
[----:B------:R-:W-:-:S02]  /*5540*/  IMAD.MOV.U32 R79, RZ, RZ, R87 ;  /* 0x000000ffff4f7224 */ /* 0x000fc400078e0057 */
[----:B------:R-:W-:Y:S02]  /*5550*/  IMAD.MOV.U32 R78, RZ, RZ, R87 ;  /* 0x000000ffff4e7224 */ /* 0x000fe400078e0057 */
[----:B-1----:R-:W-:-:S01]  /*5560*/  FADD.FTZ R5, R65, R10 ;  /* 0x0000000a41057221 */ /* 0x002fc20000010000 */
[----:B0-----:R-:W-:-:S03]  /*5570*/  F2FP.SATFINITE.E4M3.F32.PACK_AB_MERGE_C R9, R86, R65, RZ ;  /* 0x000000415609723e */ /* 0x001fc600048070ff */
[----:B------:R-:W-:Y:S01]  /*5580*/  FADD.FTZ R5, R86, R5 ;  /* 0x0000000556057221 */ /* 0x000fe20000010000 */
[----:B------:R-:W-:Y:S01]  /*5590*/  IMAD.MOV.U32 R86, RZ, RZ, R87 ;  /* 0x000000ffff567224 */ /* 0x000fe200078e0057 */
[----:B------:R-:W-:Y:S01]  /*55a0*/  F2FP.SATFINITE.E4M3.F32.PACK_AB_MERGE_C R227, R8, R69, R9 ;  /* 0x0000004508e3723e */ /* 0x000fe20004807009 */
        /* <DEDUP_REMOVED lines=40> */
.L_x_5599:
[----:B------:R-:W-:Y:S01]  /*5830*/  ISETP.NE.AND P2, PT, RZ, UR41, PT ;  /* 0x00000029ff007c0c */ /* 0x000fe2000bf45270 */
[----:B------:R-:W-:-:S04]  /*5840*/  UISETP.NE.AND UP0, UPT, UR49, 0x1, UPT ;  /* 0x000000013100788c */ /* 0x000fc8000bf05270 */
[----:B------:R-:W-:-:S04]  /*5850*/  USEL UR43, URZ, 0x1, UP0 ;  /* 0x000000013f2b7887 */ /* 0x000fc80008000000 */
[----:B------:R-:W-:-:S04]  /*5860*/  ULOP3.LUT UR43, UR51, UR43, URZ, 0x3c, !UPT ;  /* 0x0000002b332b7292 */ /* 0x000fc8000f8e3c3f */
[----:B------:R-:W-:Y:S08]  /*5870*/  @P2 BRA `(.L_x_5590) ;  /* 0x0000000000442947 */ /* 0x000ff00003800000 */
[----:B------:R-:W-:Y:S05]  /*5880*/  @!P0 BRA `(.L_x_5591) ;  /* 0x0000000000048947 */ /* 0x000fea0003800000 */
[----:B------:R-:W-:Y:S01]  /*5890*/  BPT.TRAP 0x1 ;  /* 0x000000040000795c */ /* 0x000fe20000300000 */
.L_x_5591:
        /* <DEDUP_REMOVED lines=12> */
.L_x_5592:
[----:B-1----:R-:W-:Y:S05]  /*5960*/  @P1 BRA `(.L_x_5590) ;  /* 0x0000000000081947 */ /* 0x002fea0003800000 */
[----:B------:R-:W1:Y:S02]  /*5970*/  SYNCS.PHASECHK.TRANS64.TRYWAIT P1, [UR6+0x2e830], R0 ;  /* 0x02e83000ff0075a7 */ /* 0x000e640008020146 */
[----:B-1----:R-:W-:Y:S05]  /*5980*/  @!P1 BRA `(.L_x_5593) ;  /* 0x000000b000c89947 */ /* 0x002fea0003800000 */
.L_x_5590:
[----:B01----:R-:W-:Y:S01]  /*5990*/  VIADD R0, R23, 0x8 ;  /* 0x0000000817007836 */ /* 0x003fe20000000000 */
        /* <DEDUP_REMOVED lines=185> */
.L_x_5595:
        /* <DEDUP_REMOVED lines=9> */
.L_x_5596:
[----:B-1----:R-:W-:Y:S05]  /*65c0*/  @P1 BRA `(.L_x_5594) ;  /* 0x0000000000081947 */ /* 0x002fea0003800000 */
[----:B------:R-:W1:Y:S02]  /*65d0*/  SYNCS.PHASECHK.TRANS64.TRYWAIT P1, [UR6+0x2e850], R0 ;  /* 0x02e85000ff0075a7 */ /* 0x000e640008020146 */
[----:B-1----:R-:W-:Y:S05]  /*65e0*/  @!P1 BRA `(.L_x_5597) ;  /* 0x000000a400c89947 */ /* 0x002fea0003800000 */
.L_x_5594:
[----:B------:R-:W2:Y:S01]  /*65f0*/  S2UR UR6, SR_CgaCtaId ;  /* 0x00000000000679c3 */ /* 0x000ea20000008800 */
[----:B-1----:R-:W-:Y:S01]  /*6600*/  MOV R7, 0x400 ;  /* 0x0000040000077802 */ /* 0x002fe20000000f00 */
[----:B------:R-:W-:Y:S01]  /*6610*/  WARPGROUP.ARRIVE ;  /* 0x00000000000079c5 */ /* 0x000fe20000000000 */
[----:B------:R-:W-:Y:S01]  /*6620*/  UMOV UR7, 0xc0000010 ;  /* 0xc000001000077882 */ /* 0x000fe20000000000 */
[----:B------:R-:W-:-:S04]  /*6630*/  FMNMX.FTZ R4, R184, R9, !PT ;  /* 0x00000009b8047209 */ /* 0x000fc80007810000 */
[----:B------:R-:W1:Y:S01]  /*6640*/  S2R R233, SR_TID.X ;  /* 0x0000000000e97919 */ /* 0x000e620000002100 */
        /* <DEDUP_REMOVED lines=28> */
[----:B------:R-:W-:Y:S01]  /*6810*/  UIMAD UR10, UR49, 0x700, UR6 ;  /* 0x00000700310a78a4 */ /* 0x000fe2000f8e0206 */
[----:B------:R-:W-:-:S02]  /*6820*/  FMNMX.FTZ R7, R169, R4, !PT ;  /* 0x00000004a9077209 */ /* 0x000fc40007810000 */
[----:B------:R-:W-:Y:S02]  /*6830*/  FMNMX.FTZ R11, R179, R10, !PT ;  /* 0x0000000ab30b7209 */ /* 0x000fe40007810000 */
[----:B------:R-:W-:Y:S02]  /*6840*/  FMNMX.FTZ R4, R172, R7, !PT ;  /* 0x00000007ac047209 */ /* 0x000fe40007810000 */
[----:B------:R-:W-:Y:S01]  /*6850*/  UMOV UR6, UR10 ;  /* 0x0000000a00067c82 */ /* 0x000fe20008000000 */
        /* <DEDUP_REMOVED lines=73> */
[----:B------:R-:W-:Y:S01]  /*6cf0*/  FMNMX.FTZ R11, R91, R10, !PT ;  /* 0x0000000a5b0b7209 */ /* 0x000fe20007810000 */
[----:B------:R-:W-:Y:S02]  /*6d00*/  WARPGROUP.DEPBAR.LE gsb0, 0x0 ;  /* 0x00008000000079c5 */ /* 0x000fe40000010000 */
        /* <DEDUP_REMOVED lines=17> */
[----:B-1----:R-:W-:Y:S02]  /*6e20*/  LOP3.LUT P1, RZ, R233, 0x7f, RZ, 0xc0, !PT ;  /* 0x0000007fe9ff7812 */ /* 0x002fe4000782c0ff */
[----:B------:R-:W-:-:S04]  /*6e30*/  FMNMX.FTZ R7, R97, R4, !PT ;  /* 0x0000000461077209 */ /* 0x000fc80007810000 */
[----:B------:R-:W-:Y:S02]  /*6e40*/  FMNMX.FTZ R4, R100, R7, !PT ;  /* 0x0000000764047209 */ /* 0x000fe40007810000 */
[----:B------:R-:W0:Y:S02]  /*6e50*/  SHFL.BFLY PT, R7, R10, 0x2, 0x1f ;  /* 0x0c401f000a077f89 */ /* 0x000e2400000e0000 */
[----:B------:R-:W-:-:S05]  /*6e60*/  FMNMX.FTZ R11, R101, R4, !PT ;  /* 0x00000004650b7209 */ /* 0x000fca0007810000 */
[----:B------:R-:W1:Y:S01]  /*6e70*/  SHFL.BFLY PT, R4, R11, 0x2, 0x1f ;  /* 0x0c401f000b047f89 */ /* 0x000e6200000e0000 */
[----:B0-----:R-:W-:-:S05]  /*6e80*/  FMNMX.FTZ R13, R10, R7, !PT ;  /* 0x000000070a0d7209 */ /* 0x001fca0007810000 */
[----:B------:R-:W-:Y:S01]  /*6e90*/  SHFL.BFLY PT, R14, R13, 0x1, 0x1f ;  /* 0x0c201f000d0e7f89 */ /* 0x000fe200000e0000 */
[----:B-1----:R-:W-:Y:S01]  /*6ea0*/  FMNMX.FTZ R12, R11, R4, !PT ;  /* 0x000000040b0c7209 */ /* 0x002fe20007810000 */
[----:B------:R-:W-:-:S04]  /*6eb0*/  IMAD.U32 R11, RZ, RZ, UR38 ;  /* 0x00000026ff0b7e24 */ /* 0x000fc8000f8e00ff */
[----:B------:R-:W0:Y:S02]  /*6ec0*/  SHFL.BFLY PT, R7, R12, 0x1, 0x1f ;  /* 0x0c201f000c077f89 */ /* 0x000e2400000e0000 */
[----:B0-----:R-:W-:Y:S02]  /*6ed0*/  FMNMX.FTZ R4, R12, R7, !PT ;  /* 0x000000070c047209 */ /* 0x001fe40007810000 */
[----:B------:R-:W-:-:S03]  /*6ee0*/  FMNMX.FTZ R7, R13, R14, !PT ;  /* 0x0000000e0d077209 */ /* 0x000fc60007810000 */
[C---:B------:R-:W-:Y:S01]  /*6ef0*/  FFMA.FTZ R10, R4.reuse, R11, -8 ;  /* 0xc1000000040a7423 */ /* 0x040fe2000001000b */
[----:B------:R-:W-:-:S01]  /*6f00*/  FADD.FTZ R9, -R4, R9 ;  /* 0x0000000904097221 */ /* 0x000fc20000010100 */
[----:B------:R-:W-:Y:S02]  /*6f10*/  FADD.FTZ R8, -R7, R8 ;  /* 0x0000000807087221 */ /* 0x000fe40000010100 */
        /* <DEDUP_REMOVED lines=45> */
[--C-:B------:R-:W-:Y:S01]  /*71f0*/  FFMA.FTZ R108, R108, UR38, -R10.reuse ;  /* 0x000000266c6c7c23 */ /* 0x100fe2000801080a */
[----:B------:R-:W-:-:S01]  /*7200*/  FFMA.FTZ R109, R109, UR38, -R10 ;  /* 0x000000266d6d7c23 */ /* 0x000fc2000801080a */
[--C-:B------:R-:W-:Y:S01]  /*7210*/  FFMA.FTZ R112, R112, UR38, -R10.reuse ;  /* 0x0000002670707c23 */ /* 0x100fe2000801080a */
[----:B------:R-:W-:-:S01]  /*7220*/  FFMA.FTZ R113, R113, UR38, -R10 ;  /* 0x0000002671717c23 */ /* 0x000fc2000801080a */
[--C-:B------:R-:W-:Y:S01]  /*7230*/  FFMA.FTZ R116, R116, UR38, -R10.reuse ;  /* 0x0000002674747c23 */ /* 0x100fe2000801080a */
        /* <DEDUP_REMOVED lines=14> */
[----:B------:R-:W-:Y:S01]  /*7320*/  FMUL.FTZ R8, R8, UR38 ;  /* 0x0000002608087c20 */ /* 0x000fe20008410000 */
        /* <DEDUP_REMOVED lines=71> */
[----:B------:R-:W-:Y:S01]  /*77a0*/  @!P1 IMAD R196, R197, 0x8, R0 ;  /* 0x00000008c5c49824 */ /* 0x000fe200078e0200 */
        /* <DEDUP_REMOVED lines=18> */
[----:B------:R-:W-:Y:S01]  /*78d0*/  QGMMA.64x128x32.F32.E4M3.E4M3 R24, R212, gdesc[UR4], R24, gsb0 ;  /* 0x01e00004d4187df3 */ /* 0x000fe20008000818 */
[----:B------:R-:W-:Y:S01]  /*78e0*/  UIADD3 UR6, UR10, 0x400, URZ ;  /* 0x000004000a067890 */ /* 0x000fe2000fffe03f */
[----:B-1----:R-:W-:Y:S01]  /*78f0*/  FADD.FTZ R193, R191, R194 ;  /* 0x000000c2bfc17221 */ /* 0x002fe20000010000 */
[----:B------:R-:W-:-:S03]  /*7900*/  UMOV UR7, 0xc0000010 ;  /* 0xc000001000077882 */ /* 0x000fc60000000000 */
[----:B------:R-:W1:Y:S08]  /*7910*/  MUFU.EX2 R192, R192 ;  /* 0x000000c000c07308 */ /* 0x000e700000000800 */
        /* <DEDUP_REMOVED lines=38> */
[----:B------:R-:W-:Y:S01]  /*7b80*/  QGMMA.64x128x32.F32.E4M3.E4M3 R24, R216, gdesc[UR4], R24, gsb0 ;  /* 0x01e00004d8187df3 */ /* 0x000fe20008000818 */
[----:B------:R-:W-:Y:S01]  /*7b90*/  UIADD3 UR6, UR10, 0x500, URZ ;  /* 0x000005000a067890 */ /* 0x000fe2000fffe03f */
[----:B------:R-:W-:-:S04]  /*7ba0*/  UMOV UR7, 0xc0000010 ;  /* 0xc000001000077882 */ /* 0x000fc80000000000 */
        /* <DEDUP_REMOVED lines=40> */
[----:B0-----:R-:W-:-:S04]  /*7e30*/  FADD.FTZ R5, R137, R6 ;  /* 0x0000000689057221 */ /* 0x001fc80000010000 */
[----:B------:R-:W0:Y:S01]  /*7e40*/  MUFU.EX2 R140, R140 ;  /* 0x0000008c008c7308 */ /* 0x000e220000000800 */
[----:B------:R-:W-:-:S07]  /*7e50*/  UMOV UR7, 0xc0000010 ;  /* 0xc000001000077882 */ /* 0x000fce0000000000 */
        /* <DEDUP_REMOVED lines=38> */
[----:B------:R-:W-:Y:S06]  /*80c0*/  QGMMA.64x128x32.F32.E4M3.E4M3 R24, R224, gdesc[UR4], R24, gsb0 ;  /* 0x01e00004e0187df3 */ /* 0x000fec0008000818 */
        /* <DEDUP_REMOVED lines=40> */
[----:B0-----:R-:W-:-:S01]  /*8350*/  FADD.FTZ R6, R112, R5 ;  /* 0x0000000570067221 */ /* 0x001fc20000010000 */
[----:B------:R-:W-:-:S05]  /*8360*/  IADD3 R5, -R23, 0xb, RZ ;  /* 0x0000000b17057810 */ /* 0x000fca0007ffe1ff */
[----:B------:R0:W-:Y:S06]  /*8370*/  BAR.ARV R5, 0x100 ;  /* 0x000400050000751d */ /* 0x0001ec0000002000 */
[----:B------:R-:W3:Y:S01]  /*8380*/  MUFU.EX2 R115, R115 ;  /* 0x0000007300737308 */ /* 0x000ee20000000800 */
[----:B--2---:R-:W-:-:S01]  /*8390*/  FADD.FTZ R194, R114, R193 ;  /* 0x000000c172c27221 */ /* 0x004fc20000010000 */
[----:B0-----:R-:W-:Y:S02]  /*83a0*/  @!P1 VIADD R5, R196, 0x2e840 ;  /* 0x0002e840c4059836 */ /* 0x001fe40000000000 */
[----:B-1----:R-:W-:-:S03]  /*83b0*/  FADD.FTZ R193, R113, R6 ;  /* 0x0000000671c17221 */ /* 0x002fc60000010000 */
[----:B------:R-:W-:Y:S01]  /*83c0*/  @!P1 PRMT R5, RZ, 0x654, R5 ;  /* 0x00000654ff059816 */ /* 0x000fe20000000005 */
[----:B------:R-:W0:Y:S03]  /*83d0*/  MUFU.EX2 R116, R116 ;  /* 0x0000007400747308 */ /* 0x000e260000000800 */
[----:B------:R1:W-:Y:S05]  /*83e0*/  @!P1 SYNCS.ARRIVE.TRANS64.RED.A1T0 RZ, [R5+URZ], RZ ;  /* 0x000000ff05ff99a7 */ /* 0x0003ea000810043f */
        /* <DEDUP_REMOVED lines=42> */
.L_x_5598:
[----:B------:R-:W-:Y:S01]  /*8690*/  F2FP.SATFINITE.E4M3.F32.PACK_AB_MERGE_C R13, R14, R13, RZ ;  /* 0x0000000d0e0d723e */ /* 0x000fe200048070ff */
[----:B------:R-:W-:Y:S02]  /*86a0*/  UIADD3 UR6, UR48, -0x1, URZ ;  /* 0xffffffff30067890 */ /* 0x000fe4000fffe03f */
[----:B------:R-:W-:Y:S01]  /*86b0*/  ISETP.LT.AND P1, PT, RZ, UR48, PT ;  /* 0x00000030ff007c0c */ /* 0x000fe2000bf21270 */
[----:B------:R-:W-:Y:S01]  /*86c0*/  UMOV UR51, UR43 ;  /* 0x0000002b00337c82 */ /* 0x000fe20008000000 */
[----:B------:R-:W-:Y:S01]  /*86d0*/  F2FP.SATFINITE.E4M3.F32.PACK_AB_MERGE_C R200, R11, R12, R13 ;  /* 0x0000000c0bc8723e */ /* 0x000fe2000480700d */
[----:B------:R-:W-:Y:S01]  /*86e0*/  IMAD.U32 R11, RZ, RZ, UR49 ;  /* 0x00000031ff0b7e24 */ /* 0x000fe2000f8e00ff */
[----:B------:R-:W-:Y:S01]  /*86f0*/  F2FP.SATFINITE.E4M3.F32.PACK_AB_MERGE_C R187, R188, R187, RZ ;  /* 0x000000bbbcbb723e */ /* 0x000fe200048070ff */
[----:B------:R-:W-:Y:S01]  /*8700*/  UMOV UR49, UR50 ;  /* 0x0000003200317c82 */ /* 0x000fe20008000000 */
[----:B------:R-:W-:Y:S01]  /*8710*/  F2FP.SATFINITE.E4M3.F32.PACK_AB_MERGE_C R21, R184, R21, RZ ;  /* 0x00000015b815723e */ /* 0x000fe200048070ff */
[----:B------:R-:W-:Y:S01]  /*8720*/  IMAD R11, R11, 0x8, R0 ;  /* 0x000000080b0b7824 */ /* 0x000fe200078e0200 */
[----:B------:R-:W-:Y:S01]  /*8730*/  F2FP.SATFINITE.E4M3.F32.PACK_AB_MERGE_C R191, R192, R191, RZ ;  /* 0x000000bfc0bf723e */ /* 0x000fe200048070ff */
[----:B------:R-:W-:Y:S01]  /*8740*/  UMOV UR48, UR6 ;  /* 0x0000000600307c82 */ /* 0x000fe20008000000 */
        /* <DEDUP_REMOVED lines=119> */
[----:B------:R-:W-:Y:S01]  /*8ec0*/  F2FP.SATFINITE.E4M3.F32.PACK_AB_MERGE_C R227, R99, R98, R102 ;  /* 0x0000006263e3723e */ /* 0x000fe20004807066 */
[----:B0-----:R-:W-:Y:S06]  /*8ed0*/  @P1 BRA `(.L_x_5599) ;  /* 0xffffffc800541947 */ /* 0x001fec000383ffff */
.L_x_5589:
[----:B------:R-:W-:Y:S06]  /*8ee0*/  BAR.ARV 0x8, 0x120 ;  /* 0x0204800000007b1d */ /* 0x000fec0000002000 */
[----:B------:R-:W-:Y:S05]  /*8ef0*/  @!P0 BRA `(.L_x_5600) ;  /* 0x0000000000048947 */ /* 0x000fea0003800000 */
[----:B------:R-:W-:Y:S01]  /*8f00*/  BPT.TRAP 0x1 ;  /* 0x000000040000795c */ /* 0x000fe20000300000 */
.L_x_5600:
[----:B------:R-:W-:Y:S02]  /*8f10*/  IMAD.U32 R3, RZ, RZ, UR50 ;  /* 0x00000032ff037e24 */ /* 0x000fe4000f8e00ff */
[----:B------:R-:W-:Y:S02]  /*8f20*/  IMAD.U32 R8, RZ, RZ, UR43 ;  /* 0x0000002bff087e24 */ /* 0x000fe4000f8e00ff */
[----:B------:R-:W-:-:S03]  /*8f30*/  IMAD R20, R3, 0x8, R0 ;  /* 0x0000000803147824 */ /* 0x000fc600078e0200 */
[----:B------:R-:W-:-:S04]  /*8f40*/  SHF.L.U32 R3, R8, 0x1f, RZ ;  /* 0x0000001f08037819 */ /* 0x000fc800000006ff */
[----:B------:R0:W1:Y:S01]  /*8f50*/  SYNCS.PHASECHK.TRANS64.TRYWAIT P1, [R20+URZ+0x2e850], R3 ;  /* 0x02e85003140075a7 */ /* 0x000062000802017f */
[----:B------:R-:W-:Y:S05]  /*8f60*/  @!P0 BRA `(.L_x_5601) ;  /* 0x0000000000048947 */ /* 0x000fea0003800000 */
[----:B------:R-:W-:Y:S01]  /*8f70*/  BPT.TRAP 0x1 ;  /* 0x000000040000795c */ /* 0x000fe20000300000 */
.L_x_5601:
        /* <DEDUP_REMOVED lines=8> */
.L_x_5602:
        /* <DEDUP_REMOVED lines=10> */
[----:B------:R-:W-:-:S03]  /*90a0*/  IMAD.MOV.U32 R14, RZ, RZ, 0x3f800000 ;  /* 0x3f800000ff0e7424 */ /* 0x000fc600078e00ff */
[----:B------:R-:W-:-:S06]  /*90b0*/  UISETP.NE.AND.EX UP0, UPT, UR9, URZ, UPT, UP0 ;  /* 0x0000003f0900728c */ /* 0x000fcc000bf05300 */
[----:B------:R-:W-:Y:S01]  /*90c0*/  PLOP3.LUT P1, PT, PT, PT, UP0, 0x80, 0x0 ;  /* 0x000000000000781c */ /* 0x000fe20003f2f008 */
[----:B------:R-:W-:Y:S01]  /*90d0*/  QGMMA.64x128x32.F32.E4M3.E4M3 R24, R200, gdesc[UR4], R24, gsb0 ;  /* 0x01e00004c8187df3 */ /* 0x000fe20008000818 */
[----:B------:R-:W-:Y:S01]  /*90e0*/  R2UR UR6, R10 ;  /* 0x000000000a0672ca */ /* 0x000fe200000e0000 */
[----:B------:R-:W-:Y:S01]  /*90f0*/  VIADD R10, R8, 0x200 ;  /* 0x00000200080a7836 */ /* 0x000fe20000000000 */
[----:B------:R-:W-:Y:S01]  /*9100*/  R2UR UR7, R11 ;  /* 0x000000000b0772ca */ /* 0x000fe200000e0000 */
[----:B------:R-:W-:Y:S01]  /*9110*/  IMAD.MOV.U32 R11, RZ, RZ, -0x3ffffff0 ;  /* 0xc0000010ff0b7424 */ /* 0x000fe200078e00ff */
[----:B------:R-:W-:Y:S02]  /*9120*/  @UP0 ULDC.64 UR10, c[0x0][0x9c8] ;  /* 0x00027200000a0ab9 */ /* 0x000fe40000000a00 */
[----:B------:R-:W-:Y:S01]  /*9130*/  @UP0 UIMAD.WIDE.U32 UR4, UR36, UR10, URZ ;  /* 0x0000000a240402a5 */ /* 0x000fe2000f8e003f */
[----:B------:R-:W-:Y:S02]  /*9140*/  WARPGROUP.DEPBAR.LE gsb0, 0x0 ;  /* 0x00008000000079c5 */ /* 0x000fe40000010000 */
[----:B------:R-:W-:-:S06]  /*9150*/  WARPGROUP.ARRIVE ;  /* 0x00000000000079c5 */ /* 0x000fcc0000000000 */
[----:B------:R-:W-:Y:S01]  /*9160*/  QGMMA.64x128x32.F32.E4M3.E4M3 R24, R204, gdesc[UR4], R24, gsb0 ;  /* 0x01e00004cc187df3 */ /* 0x000fe20008000818 */
[----:B------:R-:W-:Y:S01]  /*9170*/  R2UR UR6, R10 ;  /* 0x000000000a0672ca */ /* 0x000fe200000e0000 */
[----:B------:R-:W-:Y:S01]  /*9180*/  VIADD R10, R8, 0x300 ;  /* 0x00000300080a7836 */ /* 0x000fe20000000000 */
[----:B------:R-:W-:Y:S01]  /*9190*/  R2UR UR7, R11 ;  /* 0x000000000b0772ca */ /* 0x000fe200000e0000 */
[----:B------:R-:W-:Y:S01]  /*91a0*/  IMAD.MOV.U32 R11, RZ, RZ, -0x3ffffff0 ;  /* 0xc0000010ff0b7424 */ /* 0x000fe200078e00ff */
[----:B------:R-:W-:Y:S02]  /*91b0*/  WARPGROUP.DEPBAR.LE gsb0, 0x0 ;  /* 0x00008000000079c5 */ /* 0x000fe40000010000 */
[----:B------:R-:W-:-:S09]  /*91c0*/  WARPGROUP.ARRIVE ;  /* 0x00000000000079c5 */ /* 0x000fd20000000000 */
        /* <DEDUP_REMOVED lines=17> */
[----:B------:R-:W-:Y:S01]  /*92e0*/  @UP0 ULEA UR6, UP1, UR4, UR8, 0x2 ;  /* 0x0000000804060291 */ /* 0x000fe2000f82103f */
[----:B------:R-:W-:-:S03]  /*92f0*/  R2UR UR7, R11 ;  /* 0x000000000b0772ca */ /* 0x000fc600000e0000 */
[----:B------:R-:W-:-:S03]  /*9300*/  @UP0 ULEA.HI.X UR5, UR4, UR9, UR5, 0x2, UP1 ;  /* 0x0000000904050291 */ /* 0x000fc600088f1405 */
[----:B------:R-:W-:Y:S01]  /*9310*/  @UP0 UMOV UR4, UR6 ;  /* 0x0000000600040c82 */ /* 0x000fe20008000000 */
[----:B------:R-:W-:Y:S01]  /*9320*/  R2UR UR6, R10 ;  /* 0x000000000a0672ca */ /* 0x000fe200000e0000 */
[----:B------:R-:W-:Y:S02]  /*9330*/  IMAD.U32 R12, RZ, RZ, UR4 ;  /* 0x00000004ff0c7e24 */ /* 0x000fe4000f8e00ff */
[----:B------:R-:W-:-:S05]  /*9340*/  IMAD.U32 R13, RZ, RZ, UR5 ;  /* 0x00000005ff0d7e24 */ /* 0x000fca000f8e00ff */
[----:B------:R2:W3:Y:S01]  /*9350*/  @P1 LDG.E R14, desc[UR46][R12.64] ;  /* 0x0000002e0c0e1981 */ /* 0x0004e2000c1e1900 */
[----:B------:R-:W-:Y:S02]  /*9360*/  VIADD R10, R8, 0x500 ;  /* 0x00000500080a7836 */ /* 0x000fe40000000000 */
[----:B------:R-:W-:Y:S01]  /*9370*/  IMAD.MOV.U32 R11, RZ, RZ, -0x3ffffff0 ;  /* 0xc0000010ff0b7424 */ /* 0x000fe200078e00ff */
[----:B------:R-:W-:Y:S02]  /*9380*/  WARPGROUP.DEPBAR.LE gsb0, 0x0 ;  /* 0x00008000000079c5 */ /* 0x000fe40000010000 */
[----:B------:R-:W-:-:S06]  /*9390*/  WARPGROUP.ARRIVE ;  /* 0x00000000000079c5 */ /* 0x000fcc0000000000 */
[----:B------:R-:W-:Y:S01]  /*93a0*/  QGMMA.64x128x32.F32.E4M3.E4M3 R24, R216, gdesc[UR4], R24, gsb0 ;  /* 0x01e00004d8187df3 */ /* 0x000fe20008000818 */
[----:B------:R-:W-:Y:S02]  /*93b0*/  R2UR UR6, R10 ;  /* 0x000000000a0672ca */ /* 0x000fe400000e0000 */
[----:B------:R-:W-:Y:S01]  /*93c0*/  R2UR UR7, R11 ;  /* 0x000000000b0772ca */ /* 0x000fe200000e0000 */
[----:B------:R-:W-:Y:S02]  /*93d0*/  VIADD R8, R8, 0x600 ;  /* 0x0000060008087836 */ /* 0x000fe40000000000 */
[----:B------:R-:W-:Y:S01]  /*93e0*/  IMAD.MOV.U32 R9, RZ, RZ, -0x3ffffff0 ;  /* 0xc0000010ff097424 */ /* 0x000fe200078e00ff */
[----:B01----:R-:W0:Y:S01]  /*93f0*/  SHFL.BFLY PT, R3, R6, 0x2, 0x1f ;  /* 0x0c401f0006037f89 */ /* 0x003e2200000e0000 */
[----:B------:R-:W-:Y:S02]  /*9400*/  WARPGROUP.DEPBAR.LE gsb0, 0x0 ;  /* 0x00008000000079c5 */ /* 0x000fe40000010000 */
[----:B------:R-:W-:-:S06]  /*9410*/  WARPGROUP.ARRIVE ;  /* 0x00000000000079c5 */ /* 0x000fcc0000000000 */
[----:B------:R-:W-:Y:S01]  /*9420*/  QGMMA.64x128x32.F32.E4M3.E4M3 R24, R220, gdesc[UR4], R24, gsb0 ;  /* 0x01e00004dc187df3 */ /* 0x000fe20008000818 */
[----:B------:R-:W-:Y:S02]  /*9430*/  R2UR UR6, R8 ;  /* 0x00000000080672ca */ /* 0x000fe400000e0000 */
[----:B------:R-:W-:Y:S01]  /*9440*/  R2UR UR7, R9 ;  /* 0x00000000090772ca */ /* 0x000fe200000e0000 */
[----:B------:R-:W1:Y:S01]  /*9450*/  SHFL.BFLY PT, R8, R5, 0x2, 0x1f ;  /* 0x0c401f0005087f89 */ /* 0x000e6200000e0000 */
[----:B0-----:R-:W-:-:S05]  /*9460*/  FADD.FTZ R3, R3, R6 ;  /* 0x0000000603037221 */ /* 0x001fca0000010000 */
[----:B------:R-:W0:Y:S01]  /*9470*/  SHFL.BFLY PT, R0, R3, 0x1, 0x1f ;  /* 0x0c201f0003007f89 */ /* 0x000e2200000e0000 */
[----:B-1----:R-:W-:-:S05]  /*9480*/  FADD.FTZ R8, R8, R5 ;  /* 0x0000000508087221 */ /* 0x002fca0000010000 */
[----:B------:R-:W2:Y:S01]  /*9490*/  SHFL.BFLY PT, R9, R8, 0x1, 0x1f ;  /* 0x0c201f0008097f89 */ /* 0x000ea200000e0000 */
[----:B0-----:R-:W-:-:S05]  /*94a0*/  FADD.FTZ R10, R3, R0 ;  /* 0x00000000030a7221 */ /* 0x001fca0000010000 */
[C---:B------:R-:W-:Y:S01]  /*94b0*/  FSETP.NE.FTZ.AND P1, PT, R10.reuse, RZ, PT ;  /* 0x000000ff0a00720b */ /* 0x040fe20003f35000 */
[----:B------:R-:W-:Y:S01]  /*94c0*/  FMUL.FTZ R6, R10, 0.00390625 ;  /* 0x3b8000000a067820 */ /* 0x000fe20000410000 */
[----:B------:R-:W-:-:S04]  /*94d0*/  IMAD.MOV.U32 R5, RZ, RZ, RZ ;  /* 0x000000ffff057224 */ /* 0x000fc800078e00ff */
[----:B------:R-:W-:Y:S01]  /*94e0*/  FSETP.NE.FTZ.AND P2, PT, R6, RZ, PT ;  /* 0x000000ff0600720b */ /* 0x000fe20003f55000 */
[----:B--2---:R-:W-:-:S04]  /*94f0*/  FADD.FTZ R12, R8, R9 ;  /* 0x00000009080c7221 */ /* 0x004fc80000010000 */
[----:B------:R-:W-:Y:S02]  /*9500*/  FMUL.FTZ R13, R12, 0.00390625 ;  /* 0x3b8000000c0d7820 */ /* 0x000fe40000410000 */
[----:B------:R-:W-:Y:S03]  /*9510*/  @P1 MUFU.RCP R5, R10 ;  /* 0x0000000a00051308 */ /* 0x000fe60000001000 */
[----:B------:R-:W-:Y:S01]  /*9520*/  FSETP.NE.FTZ.AND P3, PT, R13, RZ, PT ;  /* 0x000000ff0d00720b */ /* 0x000fe20003f75000 */
[----:B------:R-:W-:Y:S02]  /*9530*/  WARPGROUP.DEPBAR.LE gsb0, 0x0 ;  /* 0x00008000000079c5 */ /* 0x000fe40000010000 */
[----:B------:R-:W-:-:S06]  /*9540*/  WARPGROUP.ARRIVE ;  /* 0x00000000000079c5 */ /* 0x000fcc0000000000 */
[----:B------:R-:W-:Y:S01]  /*9550*/  QGMMA.64x128x32.F32.E4M3.E4M3 R24, R224, gdesc[UR4], R24, gsb0 ;  /* 0x01e00004e0187df3 */ /* 0x000fe20008000818 */
[----:B------:R-:W-:Y:S01]  /*9560*/  FSETP.NE.FTZ.AND P1, PT, R12, RZ, PT ;  /* 0x000000ff0c00720b */ /* 0x000fe20003f35000 */
[----:B------:R-:W-:Y:S01]  /*9570*/  IMAD.MOV.U32 R11, RZ, RZ, RZ ;  /* 0x000000ffff0b7224 */ /* 0x000fe200078e00ff */
[----:B------:R-:W0:Y:S08]  /*9580*/  @P2 MUFU.LG2 R6, R6 ;  /* 0x0000000600062308 */ /* 0x000e300000000c00 */
[----:B------:R-:W1:Y:S08]  /*9590*/  @P3 MUFU.LG2 R8, R13 ;  /* 0x0000000d00083308 */ /* 0x000e700000000c00 */
[----:B------:R-:W2:Y:S01]  /*95a0*/  @P1 MUFU.RCP R11, R12 ;  /* 0x0000000c000b1308 */ /* 0x000ea20000001000 */
        /* <DEDUP_REMOVED lines=10> */
[-C--:B---3--:R-:W-:Y:S01]  /*9650*/  FMUL.FTZ R7, R5, R14.reuse ;  /* 0x0000000e05077220 */ /* 0x088fe20000410000 */
[----:B--2---:R-:W-:Y:S01]  /*9660*/  FMUL.FTZ R4, R11, R14 ;  /* 0x0000000e0b047220 */ /* 0x004fe20000410000 */
[----:B------:R-:W-:-:S02]  /*9670*/  WARPGROUP.DEPBAR.LE gsb0, 0x0 ;  /* 0x00008000000079c5 */ /* 0x000fc40000010000 */
[----:B------:R-:W-:Y:S05]  /*9680*/  @!P0 BRA `(.L_x_5604) ;  /* 0x0000000000048947 */ /* 0x000fea0003800000 */
[----:B------:R-:W-:Y:S01]  /*9690*/  BPT.TRAP 0x1 ;  /* 0x000000040000795c */ /* 0x000fe20000300000 */
.L_x_5604:
        /* <DEDUP_REMOVED lines=74> */
.L_x_5582:
        /* <DEDUP_REMOVED lines=27> */
[----:B0-----:R-:W-:Y:S01]  /*9cf0*/  IMAD.SHL.U32 R4, R51, 0x4, RZ ;  /* 0x0000000433047824 */ /* 0x001fe200078e00ff */
        /* <DEDUP_REMOVED lines=15> */
[----:B------:R-:W-:Y:S01]  /*9df0*/  F2FP.BF16.F32.PACK_AB R33, R33, R36 ;  /* 0x000000242121723e */ /* 0x000fe200000010ff */
[----:B------:R-:W-:Y:S01]  /*9e00*/  USHF.L.U32 UR7, UR36, 0x2, URZ ;  /* 0x0000000224077899 */ /* 0x000fe2000800063f */
[----:B------:R-:W-:Y:S01]  /*9e10*/  LOP3.LUT R4, R4, 0xc, RZ, 0xc0, !PT ;  /* 0x0000000c04047812 */ /* 0x000fe200078ec0ff */
[----:B------:R-:W-:Y:S01]  /*9e20*/  USHF.L.U64.HI UR10, UR36, 0x2, UR37 ;  /* 0x00000002240a7899 */ /* 0x000fe20008010225 */
[----:B------:R-:W-:Y:S01]  /*9e30*/  ULDC.64 UR8, c[0x0][0xbe0] ;  /* 0x0002f80000087ab9 */ /* 0x000fe20000000a00 */
[----:B------:R-:W-:Y:S01]  /*9e40*/  BAR.SYNC.DEFER_BLOCKING 0x1, 0x100 ;  /* 0x0044000000007b1d */ /* 0x000fe20000010000 */
[----:B------:R-:W-:-:S05]  /*9e50*/  IADD3 R4, P0, R4, UR4, RZ ;  /* 0x0000000404047c10 */ /* 0x000fca000ff1e0ff */
[----:B------:R-:W-:Y:S01]  /*9e60*/  IMAD.X R5, RZ, RZ, UR5, P0 ;  /* 0x00000005ff057e24 */ /* 0x000fe200080e06ff */
[----:B------:R-:W-:-:S04]  /*9e70*/  ULDC.64 UR4, c[0x0][0xbd8] ;  /* 0x0002f60000047ab9 */ /* 0x000fc80000000a00 */
[----:B------:R0:W2:Y:S01]  /*9e80*/  LDG.E.CONSTANT R44, desc[UR46][R4.64] ;  /* 0x0000002e042c7981 */ /* 0x0000a2000c1e9900 */
[----:B------:R-:W-:Y:S02]  /*9e90*/  UISETP.NE.U32.AND UP0, UPT, UR4, URZ, UPT ;  /* 0x0000003f0400728c */ /* 0x000fe4000bf05070 */
[----:B------:R-:W-:Y:S02]  /*9ea0*/  UIADD3 UR4, UP1, UR7, UR4, URZ ;  /* 0x0000000407047290 */ /* 0x000fe4000ff3e03f */
[----:B------:R-:W-:Y:S02]  /*9eb0*/  UISETP.NE.AND.EX UP0, UPT, UR5, URZ, UPT, UP0 ;  /* 0x0000003f0500728c */ /* 0x000fe4000bf05300 */
[----:B------:R-:W-:Y:S01]  /*9ec0*/  UIADD3.X UR5, UR10, UR5, URZ, UP1, !UPT ;  /* 0x000000050a057290 */ /* 0x000fe20008ffe43f */
[----:B0-----:R-:W0:Y:S01]  /*9ed0*/  S2R R5, SR_SWINHI ;  /* 0x0000000000057919 */ /* 0x001e220000002f00 */
[----:B------:R-:W-:-:S04]  /*9ee0*/  LOP3.LUT P0, R4, R51, 0x3, RZ, 0xc0, !PT ;  /* 0x0000000333047812 */ /* 0x000fc8000780c0ff */
[----:B------:R-:W-:-:S04]  /*9ef0*/  ISETP.EQ.OR P0, PT, R4, 0x3, !P0 ;  /* 0x000000030400780c */ /* 0x000fc80004702670 */
        /* <DEDUP_REMOVED lines=12> */
[----:B------:R-:W-:Y:S02]  /*9fc0*/  MOV R8, R2 ;  /* 0x0000000200087202 */ /* 0x000fe40000000f00 */
[----:B0-----:R-:W-:Y:S02]  /*9fd0*/  MOV R9, R5 ;  /* 0x0000000500097202 */ /* 0x001fe40000000f00 */
[----:B------:R-:W-:Y:S02]  /*9fe0*/  SEL R79, R30, R27, P0 ;  /* 0x0000001b1e4f7207 */ /* 0x000fe40000000000 */
[----:B------:R-:W-:Y:S01]  /*9ff0*/  SEL R81, R27, R30, P0 ;  /* 0x0000001e1b517207 */ /* 0x000fe20000000000 */
[----:B------:R-:W-:Y:S01]  /*a000*/  IMAD.WIDE R4, R231, 0x2, R8 ;  /* 0x00000002e7047825 */ /* 0x000fe200078e0208 */
[----:B------:R-:W-:Y:S02]  /*a010*/  SEL R67, R76, R73, P0 ;  /* 0x000000494c437207 */ /* 0x000fe40000000000 */
[----:B------:R-:W-:-:S02]  /*a020*/  SEL R31, R96, R95, P0 ;  /* 0x0000005f601f7207 */ /* 0x000fc40000000000 */
[C---:B------:R-:W-:Y:S02]  /*a030*/  IADD3 R93, P6, R4.reuse, 0x20, RZ ;  /* 0x00000020045d7810 */ /* 0x040fe40007fde0ff */
[----:B------:R-:W-:Y:S02]  /*a040*/  IADD3 R97, P1, R4, 0x40, RZ ;  /* 0x0000004004617810 */ /* 0x000fe40007f3e0ff */
[----:B------:R-:W-:Y:S01]  /*a050*/  LOP3.LUT R6, R93, 0x380, RZ, 0xc0, !PT ;  /* 0x000003805d067812 */ /* 0x000fe200078ec0ff */
[--C-:B------:R-:W-:Y:S01]  /*a060*/  IMAD.X R27, RZ, RZ, R5.reuse, P6 ;  /* 0x000000ffff1b7224 */ /* 0x100fe200030e0605 */
[----:B------:R-:W-:Y:S01]  /*a070*/  LOP3.LUT R10, R97, 0x380, RZ, 0xc0, !PT ;  /* 0x00000380610a7812 */ /* 0x000fe200078ec0ff */
[----:B------:R-:W-:Y:S01]  /*a080*/  IMAD.X R25, RZ, RZ, R5, P1 ;  /* 0x000000ffff197224 */ /* 0x000fe200008e0605 */
[----:B------:R-:W-:Y:S02]  /*a090*/  SHF.R.U64 R6, R6, 0x3, RZ ;  /* 0x0000000306067819 */ /* 0x000fe400000012ff */
[----:B------:R-:W-:-:S02]  /*a0a0*/  IADD3 R103, P3, R4, 0x4000, RZ ;  /* 0x0000400004677810 */ /* 0x000fc40007f7e0ff */
[----:B------:R-:W-:Y:S02]  /*a0b0*/  IADD3 R101, P2, R4, 0x60, RZ ;  /* 0x0000006004657810 */ /* 0x000fe40007f5e0ff */
[----:B------:R-:W-:Y:S01]  /*a0c0*/  SHF.R.U64 R10, R10, 0x3, RZ ;  /* 0x000000030a0a7819 */ /* 0x000fe200000012ff */
[--C-:B------:R-:W-:Y:S01]  /*a0d0*/  IMAD.X R15, RZ, RZ, R5.reuse, P3 ;  /* 0x000000ffff0f7224 */ /* 0x100fe200018e0605 */
[----:B------:R-:W-:Y:S01]  /*a0e0*/  IADD3 R105, P4, R4, 0x4020, RZ ;  /* 0x0000402004697810 */ /* 0x000fe20007f9e0ff */
[--C-:B------:R-:W-:Y:S01]  /*a0f0*/  IMAD.X R21, RZ, RZ, R5.reuse, P2 ;  /* 0x000000ffff157224 */ /* 0x100fe200010e0605 */
[----:B------:R-:W-:Y:S02]  /*a100*/  LOP3.LUT R26, R6, R93, RZ, 0x3c, !PT ;  /* 0x0000005d061a7212 */ /* 0x000fe400078e3cff */
[----:B------:R-:W-:Y:S01]  /*a110*/  IADD3 R107, P5, R4, 0x4040, RZ ;  /* 0x00004040046b7810 */ /* 0x000fe20007fbe0ff */
[----:B------:R-:W-:Y:S01]  /*a120*/  IMAD.X R13, RZ, RZ, R5, P4 ;  /* 0x000000ffff0d7224 */ /* 0x000fe200020e0605 */
[----:B------:R-:W-:-:S02]  /*a130*/  LOP3.LUT R6, R103, 0x380, RZ, 0xc0, !PT ;  /* 0x0000038067067812 */ /* 0x000fc400078ec0ff */
[----:B------:R-:W-:Y:S01]  /*a140*/  LOP3.LUT R12, R101, 0x380, RZ, 0xc0, !PT ;  /* 0x00000380650c7812 */ /* 0x000fe200078ec0ff */
[----:B------:R-:W-:Y:S01]  /*a150*/  IMAD.X R11, RZ, RZ, R5, P5 ;  /* 0x000000ffff0b7224 */ /* 0x000fe200028e0605 */
[----:B------:R-:W-:Y:S02]  /*a160*/  LOP3.LUT R24, R10, R97, RZ, 0x3c, !PT ;  /* 0x000000610a187212 */ /* 0x000fe400078e3cff */
[----:B------:R-:W-:Y:S02]  /*a170*/  LOP3.LUT R10, R105, 0x380, RZ, 0xc0, !PT ;  /* 0x00000380690a7812 */ /* 0x000fe400078ec0ff */
[----:B------:R-:W-:Y:S02]  /*a180*/  LOP3.LUT R28, R107, 0x380, RZ, 0xc0, !PT ;  /* 0x000003806b1c7812 */ /* 0x000fe400078ec0ff */
[----:B------:R-:W-:Y:S02]  /*a190*/  SHF.R.U64 R6, R6, 0x3, RZ ;  /* 0x0000000306067819 */ /* 0x000fe400000012ff */
[----:B------:R-:W-:-:S02]  /*a1a0*/  SHF.R.U64 R12, R12, 0x3, RZ ;  /* 0x000000030c0c7819 */ /* 0x000fc400000012ff */
[----:B------:R-:W-:Y:S02]  /*a1b0*/  SHF.R.U64 R10, R10, 0x3, RZ ;  /* 0x000000030a0a7819 */ /* 0x000fe400000012ff */
[----:B------:R-:W-:Y:S02]  /*a1c0*/  SHF.R.U64 R28, R28, 0x3, RZ ;  /* 0x000000031c1c7819 */ /* 0x000fe400000012ff */
[----:B------:R-:W-:Y:S02]  /*a1d0*/  LOP3.LUT R14, R6, R103, RZ, 0x3c, !PT ;  /* 0x00000067060e7212 */ /* 0x000fe400078e3cff */
[----:B------:R-:W-:Y:S02]  /*a1e0*/  LOP3.LUT R20, R12, R101, RZ, 0x3c, !PT ;  /* 0x000000650c147212 */ /* 0x000fe400078e3cff */
[----:B------:R-:W-:Y:S02]  /*a1f0*/  LOP3.LUT R12, R10, R105, RZ, 0x3c, !PT ;  /* 0x000000690a0c7212 */ /* 0x000fe400078e3cff */
[----:B------:R-:W-:-:S02]  /*a200*/  LOP3.LUT R10, R28, R107, RZ, 0x3c, !PT ;  /* 0x0000006b1c0a7212 */ /* 0x000fc400078e3cff */
[----:B------:R-:W-:Y:S02]  /*a210*/  MOV R60, R14 ;  /* 0x0000000e003c7202 */ /* 0x000fe40000000f00 */
[----:B------:R-:W-:Y:S02]  /*a220*/  MOV R62, R20 ;  /* 0x00000014003e7202 */ /* 0x000fe40000000f00 */
[----:B------:R-:W-:Y:S02]  /*a230*/  MOV R21, R10 ;  /* 0x0000000a00157202 */ /* 0x000fe40000000f00 */
[C---:B------:R-:W-:Y:S02]  /*a240*/  IADD3 R109, P6, R4.reuse, 0x4060, RZ ;  /* 0x00004060046d7810 */ /* 0x040fe40007fde0ff */
[----:B------:R-:W-:Y:S02]  /*a250*/  LOP3.LUT R7, R4, 0x380, RZ, 0xc0, !PT ;  /* 0x0000038004077812 */ /* 0x000fe400078ec0ff */
[----:B------:R-:W-:-:S02]  /*a260*/  LOP3.LUT R30, R109, 0x380, RZ, 0xc0, !PT ;  /* 0x000003806d1e7812 */ /* 0x000fc400078ec0ff */
[----:B------:R-:W-:Y:S02]  /*a270*/  SHF.R.U64 R7, R7, 0x3, RZ ;  /* 0x0000000307077819 */ /* 0x000fe400000012ff */
[----:B------:R-:W-:Y:S02]  /*a280*/  SHF.R.U64 R30, R30, 0x3, RZ ;  /* 0x000000031e1e7819 */ /* 0x000fe400000012ff */
[----:B------:R-:W-:Y:S02]  /*a290*/  SEL R73, R73, R76, P0 ;  /* 0x0000004c49497207 */ /* 0x000fe40000000000 */
[----:B------:R-:W-:Y:S02]  /*a2a0*/  SEL R69, R68, R65, P0 ;  /* 0x0000004144457207 */ /* 0x000fe40000000000 */
        /* <DEDUP_REMOVED lines=9> */
[----:B------:R-:W-:Y:S02]  /*a340*/  SEL R53, R33, R32, P0 ;  /* 0x0000002021357207 */ /* 0x000fe40000000000 */
[----:B------:R-:W-:Y:S02]  /*a350*/  SEL R75, R50, R43, P0 ;  /* 0x0000002b324b7207 */ /* 0x000fe40000000000 */
[----:B------:R-:W-:Y:S02]  /*a360*/  SEL R77, R38, R35, P0 ;  /* 0x00000023264d7207 */ /* 0x000fe40000000000 */
[----:B------:R-:W-:Y:S02]  /*a370*/  SEL R43, R43, R50, P0 ;  /* 0x000000322b2b7207 */ /* 0x000fe40000000000 */
[----:B------:R-:W-:Y:S02]  /*a380*/  LOP3.LUT R6, R30, R109, RZ, 0x3c, !PT ;  /* 0x0000006d1e067212 */ /* 0x000fe400078e3cff */
[----:B------:R-:W-:-:S02]  /*a390*/  SEL R41, R40, R41, P0 ;  /* 0x0000002928297207 */ /* 0x000fc40000000000 */
[----:B------:R-:W-:Y:S02]  /*a3a0*/  SEL R33, R32, R33, P0 ;  /* 0x0000002120217207 */ /* 0x000fe40000000000 */
[----:B------:R-:W-:Y:S02]  /*a3b0*/  SEL R35, R35, R38, P0 ;  /* 0x0000002623237207 */ /* 0x000fe40000000000 */
[----:B------:R-:W-:Y:S02]  /*a3c0*/  MOV R64, R24 ;  /* 0x0000001800407202 */ /* 0x000fe40000000f00 */
[----:B------:R-:W-:Y:S02]  /*a3d0*/  MOV R58, R12 ;  /* 0x0000000c003a7202 */ /* 0x000fe40000000f00 */
[----:B------:R-:W-:Y:S02]  /*a3e0*/  MOV R68, R4 ;  /* 0x0000000400447202 */ /* 0x000fe40000000f00 */
[----:B------:R-:W-:-:S02]  /*a3f0*/  MOV R11, R6 ;  /* 0x00000006000b7202 */ /* 0x000fc40000000f00 */
[----:B------:R-:W-:Y:S02]  /*a400*/  MOV R66, R26 ;  /* 0x0000001a00427202 */ /* 0x000fe40000000f00 */
[----:B------:R-:W-:Y:S02]  /*a410*/  PLOP3.LUT P2, PT, PT, PT, UP0, 0x80, 0x0 ;  /* 0x000000000000781c */ /* 0x000fe40003f4f008 */
[----:B--2---:R-:W-:Y:S01]  /*a420*/  LOP3.LUT R14, R44, 0x2, RZ, 0x3c, !PT ;  /* 0x000000022c0e7812 */ /* 0x004fe200078e3cff */
[----:B------:R-:W-:Y:S04]  /*a430*/  SHFL.IDX PT, R29, R29, R44, 0x1c1f ;  /* 0x001c1f2c1d1d7589 */ /* 0x000fe800000e0000 */
[----:B------:R-:W0:Y:S04]  /*a440*/  SHFL.IDX PT, R10, R99, R14, 0x1c1f ;  /* 0x001c1f0e630a7589 */ /* 0x000e2800000e0000 */
[----:B------:R-:W-:Y:S04]  /*a450*/  SHFL.IDX PT, R67, R67, R44, 0x1c1f ;  /* 0x001c1f2c43437589 */ /* 0x000fe800000e0000 */
        /* <DEDUP_REMOVED lines=16> */
[----:B------:R-:W2:Y:S01]  /*a560*/  SHFL.IDX PT, R48, R57, R14, 0x1c1f ;  /* 0x001c1f0e39307589 */ /* 0x000ea200000e0000 */
[----:B---3--:R-:W-:Y:S02]  /*a570*/  SEL R25, R69, R46, P0 ;  /* 0x0000002e45197207 */ /* 0x008fe40000000000 */
[----:B------:R-:W-:Y:S01]  /*a580*/  SEL R27, R46, R69, P0 ;  /* 0x000000452e1b7207 */ /* 0x000fe20000000000 */
[----:B------:R-:W-:Y:S04]  /*a590*/  SHFL.IDX PT, R51, R51, R44, 0x1c1f ;  /* 0x001c1f2c33337589 */ /* 0x000fe800000e0000 */
[----:B------:R-:W-:Y:S04]  /*a5a0*/  SHFL.IDX PT, R53, R53, R44, 0x1c1f ;  /* 0x001c1f2c35357589 */ /* 0x000fe800000e0000 */
[----:B------:R-:W-:Y:S04]  /*a5b0*/  SHFL.IDX PT, R55, R55, R44, 0x1c1f ;  /* 0x001c1f2c37377589 */ /* 0x000fe800000e0000 */
[----:B------:R-:W-:Y:S01]  /*a5c0*/  SHFL.IDX PT, R61, R61, R44, 0x1c1f ;  /* 0x001c1f2c3d3d7589 */ /* 0x000fe200000e0000 */
[----:B0-----:R-:W-:-:S02]  /*a5d0*/  SEL R28, R37, R20, P0 ;  /* 0x00000014251c7207 */ /* 0x001fc40000000000 */
[----:B------:R-:W-:Y:S01]  /*a5e0*/  SEL R30, R20, R37, P0 ;  /* 0x00000025141e7207 */ /* 0x000fe20000000000 */
[----:B------:R-:W-:Y:S01]  /*a5f0*/  SHFL.IDX PT, R75, R75, R44, 0x1c1f ;  /* 0x001c1f2c4b4b7589 */ /* 0x000fe200000e0000 */
[----:B-1----:R-:W-:Y:S02]  /*a600*/  SEL R36, R39, R32, P0 ;  /* 0x0000002027247207 */ /* 0x002fe40000000000 */
[----:B------:R-:W-:Y:S01]  /*a610*/  SEL R38, R32, R39, P0 ;  /* 0x0000002720267207 */ /* 0x000fe20000000000 */
[----:B------:R-:W-:Y:S01]  /*a620*/  SHFL.IDX PT, R77, R77, R44, 0x1c1f ;  /* 0x001c1f2c4d4d7589 */ /* 0x000fe200000e0000 */
[----:B--2---:R-:W-:Y:S02]  /*a630*/  SEL R29, R71, R48, P0 ;  /* 0x00000030471d7207 */ /* 0x004fe40000000000 */
[----:B------:R-:W-:Y:S01]  /*a640*/  SEL R31, R48, R71, P0 ;  /* 0x00000047301f7207 */ /* 0x000fe20000000000 */
[----:B------:R-:W-:Y:S04]  /*a650*/  SHFL.IDX PT, R79, R79, R44, 0x1c1f ;  /* 0x001c1f2c4f4f7589 */ /* 0x000fe800000e0000 */
[----:B------:R-:W-:Y:S04]  /*a660*/  SHFL.IDX PT, R83, R83, R44, 0x1c1f ;  /* 0x001c1f2c53537589 */ /* 0x000fe800000e0000 */
[----:B------:R-:W-:Y:S04]  /*a670*/  SHFL.IDX PT, R89, R89, R44, 0x1c1f ;  /* 0x001c1f2c59597589 */ /* 0x000fe800000e0000 */
[----:B------:R-:W0:Y:S04]  /*a680*/  SHFL.IDX PT, R50, R43, R14, 0x1c1f ;  /* 0x001c1f0e2b327589 */ /* 0x000e2800000e0000 */
[----:B------:R-:W1:Y:S04]  /*a690*/  SHFL.IDX PT, R10, R41, R14, 0x1c1f ;  /* 0x001c1f0e290a7589 */ /* 0x000e6800000e0000 */
[----:B------:R-:W2:Y:S04]  /*a6a0*/  SHFL.IDX PT, R34, R33, R14, 0x1c1f ;  /* 0x001c1f0e21227589 */ /* 0x000ea800000e0000 */
[----:B------:R-:W3:Y:S04]  /*a6b0*/  SHFL.IDX PT, R44, R35, R14, 0x1c1f ;  /* 0x001c1f0e232c7589 */ /* 0x000ee800000e0000 */
[----:B------:R-:W4:Y:S04]  /*a6c0*/  SHFL.IDX PT, R40, R59, R14, 0x1c1f ;  /* 0x001c1f0e3b287589 */ /* 0x000f2800000e0000 */
[----:B------:R-:W4:Y:S04]  /*a6d0*/  SHFL.IDX PT, R52, R81, R14, 0x1c1f ;  /* 0x001c1f0e51347589 */ /* 0x000f2800000e0000 */
[----:B------:R-:W4:Y:S01]  /*a6e0*/  SHFL.IDX PT, R42, R63, R14, 0x1c1f ;  /* 0x001c1f0e3f2a7589 */ /* 0x000f2200000e0000 */
[----:B0-----:R-:W-:-:S02]  /*a6f0*/  SEL R37, R75, R50, P0 ;  /* 0x000000324b257207 */ /* 0x001fc40000000000 */
[----:B------:R-:W-:Y:S01]  /*a700*/  SEL R39, R50, R75, P0 ;  /* 0x0000004b32277207 */ /* 0x000fe20000000000 */
[----:B------:R-:W0:Y:S01]  /*a710*/  SHFL.IDX PT, R54, R85, R14, 0x1c1f ;  /* 0x001c1f0e55367589 */ /* 0x000e2200000e0000 */
[----:B-1----:R-:W-:-:S03]  /*a720*/  SEL R12, R51, R10, P0 ;  /* 0x0000000a330c7207 */ /* 0x002fc60000000000 */
[----:B------:R1:W0:Y:S01]  /*a730*/  SHFL.IDX PT, R56, R87, R14, 0x1c1f ;  /* 0x001c1f0e57387589 */ /* 0x00022200000e0000 */
[----:B--2---:R-:W-:Y:S02]  /*a740*/  SEL R32, R53, R34, P0 ;  /* 0x0000002235207207 */ /* 0x004fe40000000000 */
[----:B------:R-:W-:Y:S01]  /*a750*/  SEL R34, R34, R53, P0 ;  /* 0x0000003522227207 */ /* 0x000fe20000000000 */
[----:B------:R2:W-:Y:S01]  /*a760*/  STSM.16.M88.4 [R68], R4 ;  /* 0x0000000444007844 */ /* 0x0005e20000000200 */
[----:B---3--:R-:W-:Y:S02]  /*a770*/  SEL R13, R77, R44, P0 ;  /* 0x0000002c4d0d7207 */ /* 0x008fe40000000000 */
[----:B------:R-:W-:Y:S01]  /*a780*/  SEL R15, R44, R77, P0 ;  /* 0x0000004d2c0f7207 */ /* 0x000fe20000000000 */
[----:B------:R-:W-:Y:S01]  /*a790*/  STSM.16.M88.4 [R66], R24 ;  /* 0x0000001842007844 */ /* 0x000fe20000000200 */
[----:B----4-:R-:W-:Y:S02]  /*a7a0*/  SEL R48, R55, R40, P0 ;  /* 0x0000002837307207 */ /* 0x010fe40000000000 */
[----:B-1----:R-:W-:Y:S01]  /*a7b0*/  SEL R14, R10, R51, P0 ;  /* 0x000000330a0e7207 */ /* 0x002fe20000000000 */
[----:B------:R1:W-:Y:S01]  /*a7c0*/  STSM.16.M88.4 [R64], R28 ;  /* 0x0000001c40007844 */ /* 0x0003e20000000200 */
[----:B------:R-:W-:-:S02]  /*a7d0*/  SEL R50, R40, R55, P0 ;  /* 0x0000003728327207 */ /* 0x000fc40000000000 */
[----:B------:R-:W-:Y:S01]  /*a7e0*/  SEL R33, R79, R52, P0 ;  /* 0x000000344f217207 */ /* 0x000fe20000000000 */
[----:B------:R3:W-:Y:S01]  /*a7f0*/  STSM.16.M88.4 [R62], R36 ;  /* 0x000000243e007844 */ /* 0x0007e20000000200 */
[----:B------:R-:W-:Y:S02]  /*a800*/  SEL R35, R52, R79, P0 ;  /* 0x0000004f34237207 */ /* 0x000fe40000000000 */
[----:B------:R-:W-:Y:S01]  /*a810*/  SEL R40, R61, R42, P0 ;  /* 0x0000002a3d287207 */ /* 0x000fe20000000000 */
[----:B------:R3:W-:Y:S01]  /*a820*/  STSM.16.M88.4 [R60], R12 ;  /* 0x0000000c3c007844 */ /* 0x0007e20000000200 */
[----:B0-----:R-:W-:Y:S01]  /*a830*/  SEL R49, R83, R54, P0 ;  /* 0x0000003653317207 */ /* 0x001fe20000000000 */
[----:B--2---:R-:W-:Y:S01]  /*a840*/  IMAD.U32 R4, RZ, RZ, UR4 ;  /* 0x00000004ff047e24 */ /* 0x004fe2000f8e00ff */
[----:B------:R-:W-:Y:S01]  /*a850*/  SEL R51, R54, R83, P0 ;  /* 0x0000005336337207 */ /* 0x000fe20000000000 */
[----:B------:R3:W-:Y:S01]  /*a860*/  STSM.16.M88.4 [R58], R32 ;  /* 0x000000203a007844 */ /* 0x0007e20000000200 */
[----:B------:R-:W-:Y:S01]  /*a870*/  SEL R42, R42, R61, P0 ;  /* 0x0000003d2a2a7207 */ /* 0x000fe20000000000 */
[----:B------:R-:W-:Y:S01]  /*a880*/  IMAD.U32 R5, RZ, RZ, UR5 ;  /* 0x00000005ff057e24 */ /* 0x000fe2000f8e00ff */
[----:B------:R-:W-:Y:S01]  /*a890*/  SEL R41, R89, R56, P0 ;  /* 0x0000003859297207 */ /* 0x000fe20000000000 */
[----:B------:R3:W-:Y:S01]  /*a8a0*/  STSM.16.M88.4 [R21], R48 ;  /* 0x0000003015007844 */ /* 0x0007e20000000200 */
[----:B------:R-:W-:-:S05]  /*a8b0*/  SEL R43, R56, R89, P0 ;  /* 0x00000059382b7207 */ /* 0x000fca0000000000 */
[----:B------:R3:W-:Y:S01]  /*a8c0*/  STSM.16.M88.4 [R11], R40 ;  /* 0x000000280b007844 */ /* 0x0007e20000000200 */
[----:B------:R-:W-:Y:S06]  /*a8d0*/  BAR.SYNC.DEFER_BLOCKING 0x1, 0x100 ;  /* 0x0044000000007b1d */ /* 0x000fec0000010000 */
[----:B------:R-:W2:Y:S01]  /*a8e0*/  @P2 LDG.E R6, desc[UR46][R4.64] ;  /* 0x0000002e04062981 */ /* 0x000ea2000c1e1900 */
[----:B------:R-:W-:Y:S01]  /*a8f0*/  UISETP.NE.U32.AND UP1, UPT, UR8, URZ, UPT ;  /* 0x0000003f0800728c */ /* 0x000fe2000bf25070 */
[----:B------:R-:W0:Y:S01]  /*a900*/  LDC R44, c[0x0][0xa88] ;  /* 0x0002a200ff2c7b82 */ /* 0x000e220000000800 */
[----:B------:R-:W-:Y:S01]  /*a910*/  IMAD R7, R18, 0x40, R16 ;  /* 0x0000004012077824 */ /* 0x000fe200078e0210 */
[----:B------:R-:W-:Y:S01]  /*a920*/  UMOV UR4, URZ ;  /* 0x0000003f00047c82 */ /* 0x000fe20008000000 */
[----:B------:R-:W-:-:S02]  /*a930*/  UISETP.NE.AND.EX UP1, UPT, UR9, URZ, UPT, UP1 ;  /* 0x0000003f0900728c */ /* 0x000fc4000bf25310 */
[----:B------:R-:W-:-:S04]  /*a940*/  IMAD.WIDE R8, R7, 0x2, R8 ;  /* 0x0000000207087825 */ /* 0x000fc800078e0208 */
[----:B------:R-:W-:Y:S02]  /*a950*/  PLOP3.LUT P0, PT, PT, PT, UP1, 0x80, 0x0 ;  /* 0x000000000000781c */ /* 0x000fe40003f0f018 */
[----:B-1----:R-:W-:-:S03]  /*a960*/  IADD3 R29, P1, R8, 0x1000, RZ ;  /* 0x00001000081d7810 */ /* 0x002fc60007f3e0ff */
[----:B------:R-:W-:-:S04]  /*a970*/  @UP1 UIADD3 UR8, UP2, UR7, UR8, URZ ;  /* 0x0000000807081290 */ /* 0x000fc8000ff5e03f */
[----:B------:R-:W-:-:S06]  /*a980*/  @UP1 UIADD3.X UR9, UR10, UR9, URZ, UP2, !UPT ;  /* 0x000000090a091290 */ /* 0x000fcc00097fe43f */
[----:B------:R-:W-:Y:S01]  /*a990*/  IMAD.U32 R7, RZ, RZ, UR9 ;  /* 0x00000009ff077e24 */ /* 0x000fe2000f8e00ff */
[----:B--2---:R-:W-:Y:S01]  /*a9a0*/  @P2 R2UR UR4, R6 ;  /* 0x00000000060422ca */ /* 0x004fe200000e0000 */
[----:B------:R-:W-:-:S05]  /*a9b0*/  IMAD.U32 R6, RZ, RZ, UR8 ;  /* 0x00000008ff067e24 */ /* 0x000fca000f8e00ff */
[----:B0-----:R3:W5:Y:S01]  /*a9c0*/  @P0 LDG.E R44, desc[UR46][R6.64] ;  /* 0x0000002e062c0981 */ /* 0x001762000c1e1900 */
[----:B------:R-:W-:Y:S08]  /*a9d0*/  @P0 BRA `(.L_x_5607) ;  /* 0x0000000000100947 */ /* 0x000ff00003800000 */
[----:B------:R-:W-:Y:S05]  /*a9e0*/  @!P2 BRA `(.L_x_5607) ;  /* 0x00000000000ca947 */ /* 0x000fea0003800000 */
[----:B---3--:R-:W2:Y:S04]  /*a9f0*/  LDG.E R7, desc[UR46][R4.64] ;  /* 0x0000002e04077981 */ /* 0x008ea8000c1e1900 */
[----:B-----5:R-:W2:Y:S02]  /*aa00*/  LDG.E R44, desc[UR46][R4.64+0x4] ;  /* 0x0000042e042c7981 */ /* 0x020ea4000c1e1900 */
[----:B--2---:R-:W-:-:S07]  /*aa10*/  IMAD.IADD R44, R44, 0x1, -R7 ;  /* 0x000000012c2c7824 */ /* 0x004fce00078e0a07 */
.L_x_5607:
[----:B------:R-:W-:Y:S01]  /*aa20*/  USHF.R.S32.HI UR12, URZ, 0x1f, UR39 ;  /* 0x0000001f3f0c7899 */ /* 0x000fe20008011427 */
[----:B---3--:R-:W-:Y:S01]  /*aa30*/  IMAD R11, R17, 0x80, R230 ;  /* 0x00000080110b7824 */ /* 0x008fe200078e02e6 */
[----:B------:R-:W-:Y:S01]  /*aa40*/  ULDC.64 UR10, c[0x0][0xb70] ;  /* 0x0002dc00000a7ab9 */ /* 0x000fe20000000a00 */
[----:B------:R-:W-:Y:S01]  /*aa50*/  USHF.R.S32.HI UR5, URZ, 0x1f, UR4 ;  /* 0x0000001f3f057899 */ /* 0x000fe20008011404 */
[C---:B------:R-:W-:Y:S01]  /*aa60*/  IADD3 R13, P2, R8.reuse, 0x2000, RZ ;  /* 0x00002000080d7810 */ /* 0x040fe20007f5e0ff */
[----:B------:R-:W-:Y:S01]  /*aa70*/  UIMAD UR7, UR12, UR10, URZ ;  /* 0x0000000a0c0772a4 */ /* 0x000fe2000f8e023f */
[----:B------:R-:W-:Y:S01]  /*aa80*/  SHF.R.S32.HI R5, RZ, 0x1f, R11 ;  /* 0x0000001fff057819 */ /* 0x000fe2000001140b */
[----:B------:R-:W-:Y:S01]  /*aa90*/  UIMAD.WIDE.U32 UR8, UR39, UR10, UR4 ;  /* 0x0000000a270872a5 */ /* 0x000fe2000f8e0004 */
[----:B------:R-:W-:Y:S01]  /*aaa0*/  IADD3 R7, P6, R8, 0x3000, RZ ;  /* 0x0000300008077810 */ /* 0x000fe20007fde0ff */
[----:B------:R-:W-:Y:S01]  /*aab0*/  UIMAD UR7, UR39, UR11, UR7 ;  /* 0x0000000b270772a4 */ /* 0x000fe2000f8e0207 */
[----:B------:R-:W-:Y:S01]  /*aac0*/  LOP3.LUT R12, R13, 0x380, RZ, 0xc0, !PT ;  /* 0x000003800d0c7812 */ /* 0x000fe200078ec0ff */
[----:B------:R-:W-:Y:S01]  /*aad0*/  USEL UR37, UR37, URZ, !UP0 ;  /* 0x0000003f25257287 */ /* 0x000fe2000c000000 */
[----:B------:R-:W-:Y:S01]  /*aae0*/  LOP3.LUT R4, R7, 0x380, RZ, 0xc0, !PT ;  /* 0x0000038007047812 */ /* 0x000fe200078ec0ff */
[----:B------:R-:W-:Y:S01]  /*aaf0*/  ULDC.64 UR10, c[0x0][0xb78] ;  /* 0x0002de00000a7ab9 */ /* 0x000fe20000000a00 */
[----:B------:R-:W-:Y:S01]  /*ab00*/  UIADD3 UR9, UR9, UR7, URZ ;  /* 0x0000000709097290 */ /* 0x000fe2000fffe03f */
[----:B------:R-:W-:Y:S01]  /*ab10*/  LOP3.LUT R28, R29, 0x380, RZ, 0xc0, !PT ;  /* 0x000003801d1c7812 */ /* 0x000fe200078ec0ff */
[----:B------:R-:W-:Y:S01]  /*ab20*/  USEL UR36, UR36, URZ, !UP0 ;  /* 0x0000003f24247287 */ /* 0x000fe2000c000000 */
[----:B------:R-:W-:Y:S01]  /*ab30*/  SHF.R.U64 R12, R12, 0x3, RZ ;  /* 0x000000030c0c7819 */ /* 0x000fe200000012ff */
[----:B------:R-:W-:Y:S01]  /*ab40*/  UIMAD UR7, UR37, UR10, URZ ;  /* 0x0000000a250772a4 */ /* 0x000fe2000f8e023f */
[----:B------:R-:W-:Y:S01]  /*ab50*/  SHF.R.U64 R4, R4, 0x3, RZ ;  /* 0x0000000304047819 */ /* 0x000fe200000012ff */
[----:B------:R-:W-:Y:S01]  /*ab60*/  UIMAD.WIDE.U32 UR8, UR36, UR10, UR8 ;  /* 0x0000000a240872a5 */ /* 0x000fe2000f8e0008 */
[----:B------:R-:W-:Y:S01]  /*ab70*/  SHF.R.U64 R28, R28, 0x3, RZ ;  /* 0x000000031c1c7819 */ /* 0x000fe200000012ff */
[----:B------:R-:W-:Y:S01]  /*ab80*/  UIMAD UR7, UR36, UR11, UR7 ;  /* 0x0000000b240772a4 */ /* 0x000fe2000f8e0207 */
[----:B------:R-:W-:Y:S01]  /*ab90*/  LOP3.LUT R12, R12, R13, RZ, 0x3c, !PT ;  /* 0x0000000d0c0c7212 */ /* 0x000fe200078e3cff */
[----:B------:R-:W-:Y:S01]  /*aba0*/  IMAD.X R13, RZ, RZ, R9, P2 ;  /* 0x000000ffff0d7224 */ /* 0x000fe200010e0609 */
[----:B------:R-:W-:-:S02]  /*abb0*/  IADD3 R37, P5, R8, 0x4000, RZ ;  /* 0x0000400008257810 */ /* 0x000fc40007fbe0ff */
[----:B------:R-:W-:Y:S01]  /*abc0*/  IADD3 R6, P0, R11, UR8, RZ ;  /* 0x000000080b067c10 */ /* 0x000fe2000ff1e0ff */
[----:B------:R-:W-:Y:S01]  /*abd0*/  IMAD.U32 R10, RZ, RZ, UR7 ;  /* 0x00000007ff0a7e24 */ /* 0x000fe2000f8e00ff */
[----:B------:R-:W-:Y:S02]  /*abe0*/  LOP3.LUT R4, R4, R7, RZ, 0x3c, !PT ;  /* 0x0000000704047212 */ /* 0x000fe400078e3cff */
[C---:B------:R-:W-:Y:S02]  /*abf0*/  IADD3 R41, P4, R8.reuse, 0x5000, RZ ;  /* 0x0000500008297810 */ /* 0x040fe40007f9e0ff */
[----:B------:R-:W-:Y:S01]  /*ac00*/  IADD3.X R5, R5, UR9, R10, P0, !PT ;  /* 0x0000000905057c10 */ /* 0x000fe200087fe40a */
[----:B------:R-:W-:Y:S01]  /*ac10*/  ULDC.64 UR8, c[0x0][0xb40] ;  /* 0x0002d00000087ab9 */ /* 0x000fe20000000a00 */
[----:B------:R-:W-:Y:S02]  /*ac20*/  IADD3 R25, P3, R8, 0x6000, RZ ;  /* 0x0000600008197810 */ /* 0x000fe40007f7e0ff */
[----:B------:R-:W-:-:S02]  /*ac30*/  LEA R48, P0, R6, UR8, 0x2 ;  /* 0x0000000806307c11 */ /* 0x000fc4000f8010ff */
[----:B------:R-:W-:Y:S01]  /*ac40*/  LOP3.LUT R28, R28, R29, RZ, 0x3c, !PT ;  /* 0x0000001d1c1c7212 */ /* 0x000fe200078e3cff */
[----:B------:R-:W-:Y:S01]  /*ac50*/  IMAD.X R29, RZ, RZ, R9, P1 ;  /* 0x000000ffff1d7224 */ /* 0x000fe200008e0609 */
[----:B------:R-:W-:Y:S01]  /*ac60*/  LEA.HI.X R49, R6, UR9, R5, 0x2, P0 ;  /* 0x0000000906317c11 */ /* 0x000fe200080f1405 */
[C---:B------:R-:W-:Y:S01]  /*ac70*/  VIADD R5, R11.reuse, 0x8 ;  /* 0x000000080b057836 */ /* 0x040fe20000000000 */
[----:B------:R-:W-:Y:S01]  /*ac80*/  LOP3.LUT P0, RZ, R22, 0x3, RZ, 0xc0, !PT ;  /* 0x0000000316ff7812 */ /* 0x000fe2000780c0ff */
[----:B------:R-:W-:Y:S01]  /*ac90*/  ULDC.64 UR8, c[0x0][0xaa0] ;  /* 0x0002a80000087ab9 */ /* 0x000fe20000000a00 */
[----:B------:R-:W-:Y:S02]  /*aca0*/  IADD3 R7, P2, R8, 0x7000, RZ ;  /* 0x0000700008077810 */ /* 0x000fe40007f5e0ff */
[----:B-----5:R-:W-:Y:S02]  /*acb0*/  ISETP.GE.OR P1, PT, R11, R44, P0 ;  /* 0x0000002c0b00720c */ /* 0x020fe40000726670 */
[----:B------:R-:W-:Y:S01]  /*acc0*/  LOP3.LUT R36, R37, 0x380, RZ, 0xc0, !PT ;  /* 0x0000038025247812 */ /* 0x000fe200078ec0ff */
[----:B------:R-:W-:Y:S01]  /*acd0*/  IMAD.X R11, RZ, RZ, R9, P2 ;  /* 0x000000ffff0b7224 */ /* 0x000fe200010e0609 */
[----:B------:R-:W-:-:S02]  /*ace0*/  LOP3.LUT R40, R41, 0x380, RZ, 0xc0, !PT ;  /* 0x0000038029287812 */ /* 0x000fc400078ec0ff */
[----:B------:R-:W-:Y:S02]  /*acf0*/  LOP3.LUT R24, R25, 0x380, RZ, 0xc0, !PT ;  /* 0x0000038019187812 */ /* 0x000fe400078ec0ff */
[----:B------:R-:W-:Y:S02]  /*ad00*/  LOP3.LUT R33, R8, 0x380, RZ, 0xc0, !PT ;  /* 0x0000038008217812 */ /* 0x000fe400078ec0ff */
[----:B------:R-:W-:Y:S01]  /*ad10*/  ISETP.GE.OR P0, PT, R5, R44, P0 ;  /* 0x0000002c0500720c */ /* 0x000fe20000706670 */
[----:B------:R-:W-:Y:S01]  /*ad20*/  IMAD.X R5, RZ, RZ, R9, P6 ;  /* 0x000000ffff057224 */ /* 0x000fe200030e0609 */
[----:B------:R-:W-:Y:S01]  /*ad30*/  LOP3.LUT R6, R7, 0x380, RZ, 0xc0, !PT ;  /* 0x0000038007067812 */ /* 0x000fe200078ec0ff */
[----:B------:R-:W-:Y:S01]  /*ad40*/  UIMAD UR5, UR5, UR8, URZ ;  /* 0x00000008050572a4 */ /* 0x000fe2000f8e023f */
[----:B------:R-:W-:Y:S01]  /*ad50*/  SHF.R.U64 R36, R36, 0x3, RZ ;  /* 0x0000000324247819 */ /* 0x000fe200000012ff */
[----:B------:R0:W-:Y:S01]  /*ad60*/  @!P1 STG.E desc[UR46][R48.64], R3 ;  /* 0x0000000330009986 */ /* 0x0001e2000c10192e */
[----:B------:R-:W-:-:S02]  /*ad70*/  SHF.R.U64 R40, R40, 0x3, RZ ;  /* 0x0000000328287819 */ /* 0x000fc400000012ff */
[----:B------:R-:W-:Y:S02]  /*ad80*/  SHF.R.U64 R24, R24, 0x3, RZ ;  /* 0x0000000318187819 */ /* 0x000fe400000012ff */
[----:B------:R-:W-:Y:S02]  /*ad90*/  SHF.R.U64 R33, R33, 0x3, RZ ;  /* 0x0000000321217819 */ /* 0x000fe400000012ff */
[----:B------:R-:W-:Y:S01]  /*ada0*/  SHF.R.U64 R6, R6, 0x3, RZ ;  /* 0x0000000306067819 */ /* 0x000fe200000012ff */
[--C-:B------:R-:W-:Y:S01]  /*adb0*/  IMAD.MOV.U32 R20, RZ, RZ, R16.reuse ;  /* 0x000000ffff147224 */ /* 0x100fe200078e0010 */
        /* <DEDUP_REMOVED lines=9> */
[----:B0-----:R-:W-:Y:S01]  /*ae50*/  IMAD.U32 R3, RZ, RZ, UR8 ;  /* 0x00000008ff037e24 */ /* 0x001fe2000f8e00ff */
[----:B------:R-:W-:Y:S01]  /*ae60*/  SHF.R.S32.HI R21, RZ, 0x1f, R16 ;  /* 0x0000001fff157819 */ /* 0x000fe20000011410 */
[----:B------:R0:W-:Y:S01]  /*ae70*/  @!P0 STG.E desc[UR46][R48.64+0x20], R0 ;  /* 0x0000200030008986 */ /* 0x0001e2000c10192e */
        /* <DEDUP_REMOVED lines=12> */
[----:B------:R-:W-:Y:S01]  /*af40*/  VIADD R21, R21, UR5 ;  /* 0x0000000515157c36 */ /* 0x000fe20008000000 */
[----:B------:R-:W-:Y:S01]  /*af50*/  BSSY B1, `(.L_x_5608) ;  /* 0x000002f000017945 */ /* 0x000fe20003800000 */
[----:B------:R-:W-:Y:S01]  /*af60*/  @!PT LDS RZ, [RZ] ;  /* 0x00000000fffff984 */ /* 0x000fe20000000800 */
[----:B------:R-:W-:Y:S01]  /*af70*/  @!PT LDS RZ, [RZ] ;  /* 0x00000000fffff984 */ /* 0x000fe20000000800 */
[----:B------:R-:W-:Y:S01]  /*af80*/  @!PT LDS RZ, [RZ] ;  /* 0x00000000fffff984 */ /* 0x000fe20000000800 */
[----:B------:R-:W-:Y:S01]  /*af90*/  @!PT LDS RZ, [RZ] ;  /* 0x00000000fffff984 */ /* 0x000fe20000000800 */
[----:B------:R1:W-:Y:S06]  /*afa0*/  MEMBAR.ALL.CTA ;  /* 0x0000000000007992 */ /* 0x0003ec0000008000 */
[----:B-1----:R-:W1:Y:S01]  /*afb0*/  FENCE.VIEW.ASYNC.S ;  /* 0x00000000000073c6 */ /* 0x002e620000000000 */
[----:B0-----:R-:W-:Y:S01]  /*afc0*/  IMAD.U32 R49, RZ, RZ, UR8 ;  /* 0x00000008ff317e24 */ /* 0x001fe2000f8e00ff */
[----:B------:R-:W-:Y:S01]  /*afd0*/  UIMAD UR4, UR39, UR9, UR4 ;  /* 0x00000009270472a4 */ /* 0x000fe2000f8e0204 */
[----:B------:R-:W-:-:S02]  /*afe0*/  IMAD R19, R17, -0x80, R44 ;  /* 0xffffff8011137824 */ /* 0x000fc400078e022c */
[----:B------:R-:W-:Y:S01]  /*aff0*/  IMAD.WIDE.U32 R20, R49, UR39, R20 ;  /* 0x0000002731147c25 */ /* 0x000fe2000f8e0014 */
[----:B------:R-:W-:Y:S02]  /*b000*/  ULDC.64 UR8, c[0x0][0xae8] ;  /* 0x0002ba0000087ab9 */ /* 0x000fe40000000a00 */
[CC--:B------:R-:W-:Y:S01]  /*b010*/  ISETP.GE.AND P2, PT, R18.reuse, R19.reuse, PT ;  /* 0x000000131200720c */ /* 0x0c0fe20003f46270 */
[----:B------:R-:W-:Y:S02]  /*b020*/  VIADD R0, R18, 0x20 ;  /* 0x0000002012007836 */ /* 0x000fe40000000000 */
[----:B------:R-:W-:Y:S01]  /*b030*/  VIADD R21, R21, UR4 ;  /* 0x0000000415157c36 */ /* 0x000fe20008000000 */
[----:B------:R-:W-:Y:S01]  /*b040*/  UIMAD UR4, UR37, UR8, URZ ;  /* 0x00000008250472a4 */ /* 0x000fe2000f8e023f */
[----:B------:R-:W-:Y:S01]  /*b050*/  VIADD R2, R2, 0x2e820 ;  /* 0x0002e82002027836 */ /* 0x000fe20000000000 */
[-C--:B------:R-:W-:Y:S01]  /*b060*/  ISETP.GE.AND P4, PT, R0, R19.reuse, PT ;  /* 0x000000130000720c */ /* 0x080fe20003f86270 */
[C---:B------:R-:W-:Y:S01]  /*b070*/  VIADD R0, R18.reuse, 0x40 ;  /* 0x0000004012007836 */ /* 0x040fe20000000000 */
[----:B------:R-:W-:Y:S01]  /*b080*/  UIMAD UR4, UR36, UR9, UR4 ;  /* 0x00000009240472a4 */ /* 0x000fe2000f8e0204 */
[----:B------:R-:W-:Y:S01]  /*b090*/  VIADD R3, R18, 0x60 ;  /* 0x0000006012037836 */ /* 0x000fe20000000000 */
[----:B------:R-:W-:Y:S01]  /*b0a0*/  PRMT R2, RZ, 0x654, R2 ;  /* 0x00000654ff027816 */ /* 0x000fe20000000002 */
[----:B------:R-:W-:Y:S01]  /*b0b0*/  IMAD.U32 R49, RZ, RZ, UR8 ;  /* 0x00000008ff317e24 */ /* 0x000fe2000f8e00ff */
[----:B------:R-:W-:-:S02]  /*b0c0*/  ISETP.GE.AND P0, PT, R0, R19, PT ;  /* 0x000000130000720c */ /* 0x000fc40003f06270 */
[----:B------:R-:W-:Y:S01]  /*b0d0*/  ISETP.GE.AND P1, PT, R3, R19, PT ;  /* 0x000000130300720c */ /* 0x000fe20003f26270 */
[----:B------:R-:W-:Y:S01]  /*b0e0*/  IMAD.WIDE.U32 R48, R49, UR36, R20 ;  /* 0x0000002431307c25 */ /* 0x000fe2000f8e0014 */
[--C-:B------:R-:W-:Y:S01]  /*b0f0*/  SHF.R.S32.HI R19, RZ, 0x1f, R18.reuse ;  /* 0x0000001fff137819 */ /* 0x100fe20000011412 */
[----:B-1----:R0:W-:Y:S02]  /*b100*/  SYNCS.ARRIVE.TRANS64.RED.A1T0 RZ, [R2+URZ], RZ ;  /* 0x000000ff02ff79a7 */ /* 0x0021e4000810043f */
[----:B------:R-:W-:Y:S02]  /*b110*/  VIADD R53, R49, UR4 ;  /* 0x0000000431357c36 */ /* 0x000fe40008000000 */
[----:B------:R-:W-:Y:S01]  /*b120*/  IMAD.WIDE R20, R17, 0x80, R18 ;  /* 0x0000008011147825 */ /* 0x000fe200078e0212 */
[----:B------:R-:W-:Y:S06]  /*b130*/  @P2 BRA `(.L_x_5609) ;  /* 0x0000000000402947 */ /* 0x000fec0003800000 */
[----:B------:R-:W-:Y:S01]  /*b140*/  ULDC.64 UR4, c[0x0][0xad8] ;  /* 0x0002b60000047ab9 */ /* 0x000fe20000000a00 */
[----:B0-----:R-:W-:Y:S01]  /*b150*/  IMAD.MOV.U32 R2, RZ, RZ, R48 ;  /* 0x000000ffff027224 */ /* 0x001fe200078e0030 */
[----:B------:R-:W-:Y:S01]  /*b160*/  ULDC.64 UR8, c[0x0][0xa80] ;  /* 0x0002a00000087ab9 */ /* 0x000fe20000000a00 */
[----:B------:R-:W-:Y:S02]  /*b170*/  IMAD.MOV.U32 R3, RZ, RZ, R53 ;  /* 0x000000ffff037224 */ /* 0x000fe400078e0035 */
[----:B------:R-:W-:Y:S02]  /*b180*/  IMAD R17, R21, UR4, RZ ;  /* 0x0000000415117c24 */ /* 0x000fe4000f8e02ff */
[----:B------:R-:W-:Y:S02]  /*b190*/  VIADD R0, R16, 0x40 ;  /* 0x0000004010007836 */ /* 0x000fe40000000000 */
[----:B------:R-:W-:Y:S01]  /*b1a0*/  IMAD.WIDE.U32 R2, R20, UR4, R2 ;  /* 0x0000000414027c25 */ /* 0x000fe2000f8e0002 */
[----:B------:R-:W-:-:S02]  /*b1b0*/  ULDC UR4, c[0x0][0xa8c] ;  /* 0x0002a30000047ab9 */ /* 0x000fc40000000800 */
[----:B------:R-:W-:Y:S01]  /*b1c0*/  ISETP.GE.AND P2, PT, R16, UR4, PT ;  /* 0x0000000410007c0c */ /* 0x000fe2000bf46270 */
[----:B------:R-:W-:Y:S01]  /*b1d0*/  IMAD R17, R20, UR5, R17 ;  /* 0x0000000514117c24 */ /* 0x000fe2000f8e0211 */
[----:B------:R-:W-:Y:S02]  /*b1e0*/  ISETP.GE.AND P3, PT, R0, UR4, PT ;  /* 0x0000000400007c0c */ /* 0x000fe4000bf66270 */
[----:B------:R-:W-:Y:S01]  /*b1f0*/  LEA R50, P5, R2, UR8, 0x1 ;  /* 0x0000000802327c11 */ /* 0x000fe2000f8a08ff */
[----:B------:R-:W-:-:S05]  /*b200*/  IMAD.IADD R3, R3, 0x1, R17 ;  /* 0x0000000103037824 */ /* 0x000fca00078e0211 */
[----:B------:R-:W-:-:S05]  /*b210*/  LEA.HI.X R51, R2, UR9, R3, 0x1, P5 ;  /* 0x0000000902337c11 */ /* 0x000fca000a8f0c03 */
[----:B-----5:R1:W-:Y:S04]  /*b220*/  @!P2 STG.E.128 desc[UR46][R50.64], R32 ;  /* 0x000000203200a986 */ /* 0x0203e8000c101d2e */
[----:B------:R1:W-:Y:S02]  /*b230*/  @!P3 STG.E.128 desc[UR46][R50.64+0x80], R36 ;  /* 0x000080243200b986 */ /* 0x0003e4000c101d2e */
.L_x_5609:
[----:B------:R-:W-:Y:S05]  /*b240*/  BSYNC B1 ;  /* 0x0000000000017941 */ /* 0x000fea0003800000 */
.L_x_5608:
[----:B------:R-:W-:Y:S04]  /*b250*/  BSSY B1, `(.L_x_5610) ;  /* 0x0000014000017945 */ /* 0x000fe80003800000 */
[----:B------:R-:W-:Y:S05]  /*b260*/  @P4 BRA `(.L_x_5611) ;  /* 0x0000000000484947 */ /* 0x000fea0003800000 */
[----:B------:R-:W-:Y:S01]  /*b270*/  IADD3 R17, P2, R20, 0x20, RZ ;  /* 0x0000002014117810 */ /* 0x000fe20007f5e0ff */
[----:B------:R-:W-:Y:S01]  /*b280*/  ULDC.64 UR4, c[0x0][0xad8] ;  /* 0x0002b60000047ab9 */ /* 0x000fe20000000a00 */
[----:B0-----:R-:W-:Y:S01]  /*b290*/  IMAD.MOV.U32 R2, RZ, RZ, R48 ;  /* 0x000000ffff027224 */ /* 0x001fe200078e0030 */
[----:B------:R-:W-:Y:S01]  /*b2a0*/  ULDC.64 UR8, c[0x0][0xa80] ;  /* 0x0002a00000087ab9 */ /* 0x000fe20000000a00 */
[----:B------:R-:W-:Y:S02]  /*b2b0*/  IMAD.MOV.U32 R3, RZ, RZ, R53 ;  /* 0x000000ffff037224 */ /* 0x000fe400078e0035 */
[----:B------:R-:W-:Y:S02]  /*b2c0*/  IMAD.X R0, RZ, RZ, R21, P2 ;  /* 0x000000ffff007224 */ /* 0x000fe400010e0615 */
[----:B-1---5:R-:W-:Y:S02]  /*b2d0*/  VIADD R32, R16, 0x40 ;  /* 0x0000004010207836 */ /* 0x022fe40000000000 */
[----:B------:R-:W-:-:S02]  /*b2e0*/  IMAD R0, R0, UR4, RZ ;  /* 0x0000000400007c24 */ /* 0x000fc4000f8e02ff */
[C---:B------:R-:W-:Y:S01]  /*b2f0*/  IMAD.WIDE.U32 R2, R17.reuse, UR4, R2 ;  /* 0x0000000411027c25 */ /* 0x040fe2000f8e0002 */
[----:B------:R-:W-:Y:S02]  /*b300*/  ULDC UR4, c[0x0][0xa8c] ;  /* 0x0002a30000047ab9 */ /* 0x000fe40000000800 */
[----:B------:R-:W-:Y:S01]  /*b310*/  ISETP.GE.AND P3, PT, R16, UR4, PT ;  /* 0x0000000410007c0c */ /* 0x000fe2000bf66270 */
[----:B------:R-:W-:Y:S01]  /*b320*/  IMAD R17, R17, UR5, R0 ;  /* 0x0000000511117c24 */ /* 0x000fe2000f8e0200 */
[----:B------:R-:W-:Y:S02]  /*b330*/  ISETP.GE.AND P4, PT, R32, UR4, PT ;  /* 0x0000000420007c0c */ /* 0x000fe4000bf86270 */
[----:B------:R-:W-:Y:S01]  /*b340*/  LEA R32, P2, R2, UR8, 0x1 ;  /* 0x0000000802207c11 */ /* 0x000fe2000f8408ff */
[----:B------:R-:W-:-:S05]  /*b350*/  IMAD.IADD R3, R3, 0x1, R17 ;  /* 0x0000000103037824 */ /* 0x000fca00078e0211 */
[----:B------:R-:W-:-:S05]  /*b360*/  LEA.HI.X R33, R2, UR9, R3, 0x1, P2 ;  /* 0x0000000902217c11 */ /* 0x000fca00090f0c03 */
[----:B------:R2:W-:Y:S04]  /*b370*/  @!P3 STG.E.128 desc[UR46][R32.64], R28 ;  /* 0x0000001c2000b986 */ /* 0x0005e8000c101d2e */
[----:B------:R2:W-:Y:S02]  /*b380*/  @!P4 STG.E.128 desc[UR46][R32.64+0x80], R40 ;  /* 0x000080282000c986 */ /* 0x0005e4000c101d2e */
.L_x_5611:
[----:B------:R-:W-:Y:S05]  /*b390*/  BSYNC B1 ;  /* 0x0000000000017941 */ /* 0x000fea0003800000 */
.L_x_5610:
        /* <DEDUP_REMOVED lines=8> */
[----:B--2--5:R-:W-:Y:S02]  /*b420*/  VIADD R28, R16, 0x40 ;  /* 0x00000040101c7836 */ /* 0x024fe40000000000 */
        /* <DEDUP_REMOVED lines=11> */
.L_x_5613:
[----:B------:R-:W-:Y:S05]  /*b4e0*/  BSYNC B1 ;  /* 0x0000000000017941 */ /* 0x000fea0003800000 */
.L_x_5612:
[----:B------:R-:W-:Y:S05]  /*b4f0*/  @P1 BRA `(.L_x_5614) ;  /* 0x0000000800f01947 */ /* 0x000fea0003800000 */
[----:B---3-5:R-:W-:Y:S01]  /*b500*/  IADD3 R13, P0, R20, 0x60, RZ ;  /* 0x00000060140d7810 */ /* 0x028fe20007f1e0ff */
[----:B------:R-:W-:Y:S01]  /*b510*/  ULDC.64 UR8, c[0x0][0xad8] ;  /* 0x0002b60000087ab9 */ /* 0x000fe20000000a00 */
[----:B0-----:R-:W-:Y:S01]  /*b520*/  IMAD.MOV.U32 R2, RZ, RZ, R48 ;  /* 0x000000ffff027224 */ /* 0x001fe200078e0030 */
[----:B------:R-:W-:Y:S01]  /*b530*/  ULDC UR4, c[0x0][0xa8c] ;  /* 0x0002a30000047ab9 */ /* 0x000fe20000000800 */
[----:B------:R-:W-:Y:S01]  /*b540*/  IMAD.MOV.U32 R3, RZ, RZ, R53 ;  /* 0x000000ffff037224 */ /* 0x000fe200078e0035 */
[----:B------:R-:W-:Y:S01]  /*b550*/  ISETP.GE.AND P1, PT, R16, UR4, PT ;  /* 0x0000000410007c0c */ /* 0x000fe2000bf26270 */
[----:B------:R-:W-:Y:S02]  /*b560*/  IMAD.X R20, RZ, RZ, R21, P0 ;  /* 0x000000ffff147224 */ /* 0x000fe400000e0615 */
[----:B------:R-:W-:-:S04]  /*b570*/  IMAD.WIDE.U32 R2, R13, UR8, R2 ;  /* 0x000000080d027c25 */ /* 0x000fc8000f8e0002 */
[----:B------:R-:W-:Y:S02]  /*b580*/  IMAD R20, R20, UR8, RZ ;  /* 0x0000000814147c24 */ /* 0x000fe4000f8e02ff */
[----:B------:R-:W-:Y:S02]  /*b590*/  VIADD R0, R16, 0x40 ;  /* 0x0000004010007836 */ /* 0x000fe40000000000 */
[----:B------:R-:W-:Y:S01]  /*b5a0*/  IMAD R13, R13, UR9, R20 ;  /* 0x000000090d0d7c24 */ /* 0x000fe2000f8e0214 */
[----:B------:R-:W-:Y:S02]  /*b5b0*/  ULDC.64 UR8, c[0x0][0xa80] ;  /* 0x0002a00000087ab9 */ /* 0x000fe40000000a00 */
[----:B------:R-:W-:Y:S01]  /*b5c0*/  LEA R12, P0, R2, UR8, 0x1 ;  /* 0x00000008020c7c11 */ /* 0x000fe2000f8008ff */
[----:B------:R-:W-:-:S05]  /*b5d0*/  IMAD.IADD R3, R3, 0x1, R13 ;  /* 0x0000000103037824 */ /* 0x000fca00078e020d */
[----:B------:R-:W-:Y:S02]  /*b5e0*/  LEA.HI.X R13, R2, UR9, R3, 0x1, P0 ;  /* 0x00000009020d7c11 */ /* 0x000fe400080f0c03 */
[----:B------:R-:W-:-:S03]  /*b5f0*/  ISETP.GE.AND P0, PT, R0, UR4, PT ;  /* 0x0000000400007c0c */ /* 0x000fc6000bf06270 */
[----:B------:R4:W-:Y:S10]  /*b600*/  @!P1 STG.E.128 desc[UR46][R12.64], R4 ;  /* 0x000000040c009986 */ /* 0x0009f4000c101d2e */
[----:B------:R-:W-:Y:S05]  /*b610*/  @P0 BRA `(.L_x_5614) ;  /* 0x0000000800a80947 */ /* 0x000fea0003800000 */
[----:B------:R0:W-:Y:S01]  /*b620*/  STG.E.128 desc[UR46][R12.64+0x80], R8 ;  /* 0x000080080c007986 */ /* 0x0001e2000c101d2e */
[----:B------:R-:W-:Y:S05]  /*b630*/  BRA `(.L_x_5614) ;  /* 0x0000000800a07947 */ /* 0x000fea0003800000 */
.L_x_5606:
        /* <DEDUP_REMOVED lines=26> */
.L_x_5615:
        /* <DEDUP_REMOVED lines=31> */
.L_x_5617:
[----:B------:R-:W-:Y:S05]  /*b9d0*/  BSYNC B1 ;  /* 0x0000000000017941 */ /* 0x000fea0003800000 */
.L_x_5616:
        /* <DEDUP_REMOVED lines=14> */
[C---:B------:R-:W-:Y:S01]  /*bac0*/  VIADD R0, R18.reuse, 0x20 ;  /* 0x0000002012007836 */ /* 0x040fe20000000000 */
[----:B------:R-:W-:Y:S01]  /*bad0*/  ISETP.GE.AND P2, PT, R18, R5, PT ;  /* 0x000000051200720c */ /* 0x000fe20003f46270 */
[----:B------:R-:W-:Y:S01]  /*bae0*/  IMAD.WIDE.U32 R2, R7, UR39, R2 ;  /* 0x0000002707027c25 */ /* 0x000fe2000f8e0002 */
[----:B------:R-:W-:-:S02]  /*baf0*/  SHF.R.S32.HI R7, RZ, 0x1f, R18 ;  /* 0x0000001fff077819 */ /* 0x000fc40000011412 */
[-C--:B------:R-:W-:Y:S01]  /*bb00*/  ISETP.GE.AND P3, PT, R0, R5.reuse, PT ;  /* 0x000000050000720c */ /* 0x080fe20003f66270 */
[----:B------:R-:W-:Y:S01]  /*bb10*/  VIADD R3, R3, UR4 ;  /* 0x0000000403037c36 */ /* 0x000fe20008000000 */
[----:B------:R-:W-:Y:S01]  /*bb20*/  UIMAD UR4, UR37, UR8, URZ ;  /* 0x00000008250472a4 */ /* 0x000fe2000f8e023f */
[C---:B------:R-:W-:Y:S02]  /*bb30*/  VIADD R4, R18.reuse, 0x40 ;  /* 0x0000004012047836 */ /* 0x040fe40000000000 */
        /* <DEDUP_REMOVED lines=11> */
[----:B------:R-:W-:Y:S01]  /*bbf0*/  IMAD.MOV.U32 R2, RZ, RZ, R4 ;  /* 0x000000ffff027224 */ /* 0x000fe200078e0004 */
        /* <DEDUP_REMOVED lines=12> */
[----:B------:R0:W-:Y:S04]  /*bcc0*/  @!P4 STG.E.128 desc[UR46][R8.64], RZ ;  /* 0x000000ff0800c986 */ /* 0x0001e8000c101d2e */
[----:B------:R0:W-:Y:S02]  /*bcd0*/  @!P5 STG.E.128 desc[UR46][R8.64+0x80], RZ ;  /* 0x000080ff0800d986 */ /* 0x0001e4000c101d2e */
.L_x_5619:
[----:B------:R-:W-:Y:S05]  /*bce0*/  BSYNC B1 ;  /* 0x0000000000017941 */ /* 0x000fea0003800000 */
.L_x_5618:
[----:B------:R-:W-:Y:S04]  /*bcf0*/  BSSY B1, `(.L_x_5620) ;  /* 0x0000014000017945 */ /* 0x000fe80003800000 */
        /* <DEDUP_REMOVED lines=19> */
.L_x_5621:
[----:B------:R-:W-:Y:S05]  /*be30*/  BSYNC B1 ;  /* 0x0000000000017941 */ /* 0x000fea0003800000 */
.L_x_5620:
[----:B------:R-:W-:Y:S04]  /*be40*/  BSSY B1, `(.L_x_5622) ;  /* 0x0000014000017945 */ /* 0x000fe80003800000 */
[----:B------:R-:W-:Y:S05]  /*be50*/  @P1 BRA `(.L_x_5623) ;  /* 0x0000000000481947 */ /* 0x000fea0003800000 */
[----:B01----:R-:W-:Y:S01]  /*be60*/  IADD3 R9, P1, R6, 0x40, RZ ;  /* 0x0000004006097810 */ /* 0x003fe20007f3e0ff */
        /* <DEDUP_REMOVED lines=17> */
.L_x_5623:
[----:B------:R-:W-:Y:S05]  /*bf80*/  BSYNC B1 ;  /* 0x0000000000017941 */ /* 0x000fea0003800000 */
.L_x_5622:
[----:B------:R-:W-:Y:S05]  /*bf90*/  @P0 BRA `(.L_x_5614) ;  /* 0x0000000000480947 */ /* 0x000fea0003800000 */
[----:B------:R-:W-:Y:S01]  /*bfa0*/  IADD3 R5, P0, R6, 0x60, RZ ;  /* 0x0000006006057810 */ /* 0x000fe20007f1e0ff */
        /* <DEDUP_REMOVED lines=17> */
.L_x_5614:
[----:B------:R-:W-:Y:S05]  /*c0c0*/  BSYNC B0 ;  /* 0x0000000000007941 */ /* 0x000fea0003800000 */
.L_x_5605:
[----:B------:R-:W-:Y:S02]  /*c0d0*/  ULDC UR4, c[0x0][0xc14] ;  /* 0x0003050000047ab9 */ /* 0x000fe40000000800 */
[----:B------:R-:W-:-:S13]  /*c0e0*/  ISETP.GE.AND P0, PT, R47, UR4, PT ;  /* 0x000000042f007c0c */ /* 0x000fda000bf06270 */
[----:B------:R-:W-:Y:S05]  /*c0f0*/  @!P0 BRA `(.L_x_5624) ;  /* 0xffffff4c00288947 */ /* 0x000fea000383ffff */
[----:B------:R-:W-:Y:S05]  /*c100*/  EXIT ;  /* 0x000000000000794d */ /* 0x000fea0003800000 */
.L_x_5579:
        /* <DEDUP_REMOVED lines=22> */
.L_x_5625:
        /* <DEDUP_REMOVED lines=41> */
.L_x_5631:
        /* <DEDUP_REMOVED lines=14> */
.L_x_5630:
[----:B------:R-:W-:Y:S05]  /*c5e0*/  BSYNC B0 ;  /* 0x0000000000007941 */ /* 0x000fea0003800000 */
.L_x_5629:
        /* <DEDUP_REMOVED lines=22> */
.L_x_5627:
        /* <DEDUP_REMOVED lines=17> */
.L_x_5632:
        /* <DEDUP_REMOVED lines=28> */
.L_x_5628:
[----:B------:R0:W-:Y:S01]  /*ca20*/  STL [R1+0x20], R4 ;  /* 0x0000200401007387 */ /* 0x0001e20000100800 */
[----:B------:R-:W-:-:S03]  /*ca30*/  UMOV UR38, URZ ;  /* 0x0000003f00267c82 */ /* 0x000fc60008000000 */
[----:B------:R0:W-:Y:S02]  /*ca40*/  STL [R1+0x24], RZ ;  /* 0x000024ff01007387 */ /* 0x0001e40000100800 */
.L_x_5633:
        /* <DEDUP_REMOVED lines=11> */
.L_x_5626:
        /* <DEDUP_REMOVED lines=18> */
[C---:B------:R-:W-:Y:S01]  /*cc20*/  LOP3.LUT P0, RZ, R7.reuse, 0x4, RZ, 0xc0, !PT ;  /* 0x0000000407ff7812 */ /* 0x040fe2000780c0ff */
[----:B------:R-:W-:Y:S01]  /*cc30*/  IMAD.SHL.U32 R5, R7, 0x4, RZ ;  /* 0x0000000407057824 */ /* 0x000fe200078e00ff */
[----:B------:R-:W-:Y:S02]  /*cc40*/  LOP3.LUT R2, R0, 0x380, RZ, 0xc0, !PT ;  /* 0x0000038000027812 */ /* 0x000fe400078ec0ff */
        /* <DEDUP_REMOVED lines=17> */
[----:B------:R-:W-:Y:S04]  /*cd60*/  STL [R1+0xc], R3 ;  /* 0x00000c0301007387 */ /* 0x000fe80000100800 */
[----:B------:R-:W-:Y:S04]  /*cd70*/  STL [R1+0x34], RZ ;  /* 0x000034ff01007387 */ /* 0x000fe80000100800 */
[----:B------:R0:W-:Y:S02]  /*cd80*/  STL [R1+0x38], R0 ;  /* 0x0000380001007387 */ /* 0x0001e40000100800 */
[----:B0-----:R-:W-:-:S05]  /*cd90*/  IMAD.IADD R0, R0, 0x1, R2 ;  /* 0x0000000100007824 */ /* 0x001fca00078e0202 */
[----:B------:R0:W-:Y:S02]  /*cda0*/  STL [R1+0x2c], R0 ;  /* 0x00002c0001007387 */ /* 0x0001e40000100800 */
.L_x_5692:
[----:B------:R-:W-:Y:S01]  /*cdb0*/  ULDC.64 UR4, c[0x0][0xc60] ;  /* 0x0003180000047ab9 */ /* 0x000fe20000000a00 */
[----:B------:R-:W-:Y:S01]  /*cdc0*/  ULDC.64 UR6, c[0x0][0xa28] ;  /* 0x00028a0000067ab9 */ /* 0x000fe20000000a00 */
[----:B------:R-:W-:Y:S01]  /*cdd0*/  UIMAD.WIDE UR4, UR52, 0x4, UR4 ;  /* 0x00000004340478a5 */ /* 0x000fe2000f8e0204 */
[----:B------:R-:W-:Y:S01]  /*cde0*/  ULDC.64 UR10, c[0x0][0xa20] ;  /* 0x00028800000a7ab9 */ /* 0x000fe20000000a00 */
[----:B------:R-:W-:Y:S01]  /*cdf0*/  IMAD.MOV.U32 R17, RZ, RZ, RZ ;  /* 0x000000ffff117224 */ /* 0x000fe200078e00ff */
[----:B------:R-:W-:-:S03]  /*ce00*/  ULDC UR44, c[0x0][0x2e0] ;  /* 0x0000b800002c7ab9 */ /* 0x000fc60000000800 */
[----:B------:R-:W-:Y:S02]  /*ce10*/  IMAD.U32 R2, RZ, RZ, UR4 ;  /* 0x00000004ff027e24 */ /* 0x000fe4000f8e00ff */
        /* <DEDUP_REMOVED lines=9> */
[----:B-1----:R-:W-:Y:S01]  /*ceb0*/  IMAD.MOV.U32 R4, RZ, RZ, RZ ;  /* 0x000000ffff047224 */ /* 0x002fe200078e00ff */
        /* <DEDUP_REMOVED lines=13> */
[----:B------:R1:W5:Y:S01]  /*cf90*/  @P0 LDG.E R17, desc[UR46][R2.64] ;  /* 0x0000002e02110981 */ /* 0x000362000c1e1900 */
[----:B------:R-:W-:Y:S01]  /*cfa0*/  @UP0 UIADD3 UR6, UP3, UR45, UR10, URZ ;  /* 0x0000000a2d060290 */ /* 0x000fe2000ff7e03f */
[----:B------:R-:W-:-:S03]  /*cfb0*/  ULDC.64 UR8, c[0x0][0xa08] ;  /* 0x0002820000087ab9 */ /* 0x000fc60000000a00 */
[----:B------:R-:W-:Y:S01]  /*cfc0*/  @UP0 UIADD3.X UR7, UR48, UR11, URZ, UP3, !UPT ;  /* 0x0000000b30070290 */ /* 0x000fe20009ffe43f */
[----:B------:R-:W-:Y:S01]  /*cfd0*/  ISETP.NE.U32.AND P0, PT, RZ, UR8, PT ;  /* 0x00000008ff007c0c */ /* 0x000fe2000bf05070 */
[----:B------:R-:W-:Y:S01]  /*cfe0*/  UIADD3 UR8, UP0, UR45, UR8, URZ ;  /* 0x000000082d087290 */ /* 0x000fe2000ff1e03f */
[----:B-1----:R-:W-:Y:S02]  /*cff0*/  IMAD.U32 R2, RZ, RZ, UR4 ;  /* 0x00000004ff027e24 */ /* 0x002fe4000f8e00ff */
[----:B------:R-:W-:Y:S01]  /*d000*/  IMAD.U32 R3, RZ, RZ, UR5 ;  /* 0x00000005ff037e24 */ /* 0x000fe2000f8e00ff */
[----:B------:R-:W-:Y:S01]  /*d010*/  ISETP.NE.AND.EX P0, PT, RZ, UR9, PT, P0 ;  /* 0x00000009ff007c0c */ /* 0x000fe2000bf05300 */
[----:B------:R-:W-:-:S03]  /*d020*/  UIADD3.X UR4, UR48, UR9, URZ, UP0, !UPT ;  /* 0x0000000930047290 */ /* 0x000fc600087fe43f */
        /* <DEDUP_REMOVED lines=23> */
.L_x_5635:
[----:B-----5:R-:W-:Y:S01]  /*d1a0*/  VIADD R0, R4, UR4 ;  /* 0x0000000404007c36 */ /* 0x020fe20008000000 */
[----:B------:R-:W-:Y:S01]  /*d1b0*/  UIADD3 UR44, -UR4, UR44, URZ ;  /* 0x0000002c042c7290 */ /* 0x000fe2000fffe13f */
[----:B------:R-:W-:Y:S01]  /*d1c0*/  BSSY B6, `(.L_x_5636) ;  /* 0x00002bc000067945 */ /* 0x000fe20003800000 */
[----:B------:R-:W-:Y:S02]  /*d1d0*/  UMOV UR6, URZ ;  /* 0x0000003f00067c82 */ /* 0x000fe40008000000 */
[----:B------:R0:W-:Y:S01]  /*d1e0*/  STL [R1+0x1c], R0 ;  /* 0x00001c0001007387 */ /* 0x0001e20000100800 */
[----:B------:R-:W-:Y:S02]  /*d1f0*/  UIADD3 UR7, UR44, 0xdf, URZ ;  /* 0x000000df2c077890 */ /* 0x000fe4000fffe03f */
[----:B------:R-:W-:Y:S02]  /*d200*/  ISETP.LT.AND P0, PT, RZ, UR44, PT ;  /* 0x0000002cff007c0c */ /* 0x000fe4000bf01270 */
[----:B------:R-:W-:-:S04]  /*d210*/  UIMAD.WIDE UR6, UR7, -0x6db6db6d, UR6 ;  /* 0x92492493070678a5 */ /* 0x000fc8000f8e0206 */
        /* <DEDUP_REMOVED lines=21> */
.L_x_5637:
        /* <DEDUP_REMOVED lines=23> */
.L_x_5639:
        /* <DEDUP_REMOVED lines=24> */
.L_x_5640:
        /* <DEDUP_REMOVED lines=20> */
.L_x_5641:
        /* <DEDUP_REMOVED lines=18> */
.L_x_5642:
[----:B------:R-:W1:Y:S01]  /*d8c0*/  LDC R0, c[0x0][0x428] ;  /* 0x00010a00ff007b82 */ /* 0x000e620000000800 */
[----:B------:R-:W-:Y:S01]  /*d8d0*/  ULDC.64 UR4, c[0x0][0x9f8] ;  /* 0x00027e0000047ab9 */ /* 0x000fe20000000a00 */
[----:B0-----:R-:W-:Y:S01]  /*d8e0*/  IMAD.U32 R2, RZ, RZ, UR38 ;  /* 0x00000026ff027e24 */ /* 0x001fe2000f8e00ff */
[----:B------:R-:W2:Y:S01]  /*d8f0*/  LDL.LU R18, [R1+0x24] ;  /* 0x0000240001127983 */ /* 0x000ea20000300800 */
[----:B------:R-:W-:Y:S01]  /*d900*/  UISETP.NE.U32.AND UP0, UPT, UR4, URZ, UPT ;  /* 0x0000003f0400728c */ /* 0x000fe2000bf05070 */
[----:B------:R-:W-:Y:S01]  /*d910*/  IMAD.U32 R10, RZ, RZ, UR49 ;  /* 0x00000031ff0a7e24 */ /* 0x000fe2000f8e00ff */
[----:B------:R-:W-:Y:S01]  /*d920*/  ULDC.64 UR6, c[0x0][0xa08] ;  /* 0x0002820000067ab9 */ /* 0x000fe20000000a00 */
[----:B------:R-:W0:Y:S01]  /*d930*/  S2R R19, SR_TID.X ;  /* 0x0000000000137919 */ /* 0x000e220000002100 */
[----:B------:R-:W-:-:S06]  /*d940*/  UISETP.NE.AND.EX UP0, UPT, UR5, URZ, UPT, UP0 ;  /* 0x0000003f0500728c */ /* 0x000fcc000bf05300 */
[----:B------:R-:W-:-:S05]  /*d950*/  PLOP3.LUT P1, PT, PT, PT, UP0, 0x80, 0x0 ;  /* 0x000000000000781c */ /* 0x000fca0003f2f008 */
[----:B------:R-:W-:-:S04]  /*d960*/  @UP0 UIADD3 UR4, UP1, UR45, UR4, URZ ;  /* 0x000000042d040290 */ /* 0x000fc8000ff3e03f */
[----:B------:R-:W-:Y:S01]  /*d970*/  @UP0 UIADD3.X UR5, UR48, UR5, URZ, UP1, !UPT ;  /* 0x0000000530050290 */ /* 0x000fe20008ffe43f */
[----:B-1----:R-:W-:-:S13]  /*d980*/  ISETP.NE.AND P0, PT, R0, 0x1, PT ;  /* 0x000000010000780c */ /* 0x002fda0003f05270 */
[----:B------:R-:W1:Y:S01]  /*d990*/  @P0 LDC R0, c[0x0][0x42c] ;  /* 0x00010b00ff000b82 */ /* 0x000e620000000800 */
[----:B0-----:R-:W-:-:S07]  /*d9a0*/  LOP3.LUT R16, R19, 0x7f, RZ, 0xc0, !PT ;  /* 0x0000007f13107812 */ /* 0x001fce00078ec0ff */
[----:B------:R-:W0:Y:S01]  /*d9b0*/  @P0 LDC R3, c[0x0][0x430] ;  /* 0x00010c00ff030b82 */ /* 0x000e220000000800 */
[----:B-1----:R-:W-:-:S05]  /*d9c0*/  @P0 IMAD.HI.U32 R0, R0, UR38, RZ ;  /* 0x0000002600000c27 */ /* 0x002fca000f8e00ff */
[----:B0-----:R-:W-:Y:S01]  /*d9d0*/  @P0 SHF.R.U32.HI R2, RZ, R3, R0 ;  /* 0x00000003ff020219 */ /* 0x001fe20000011600 */
[----:B------:R-:W-:-:S04]  /*d9e0*/  IMAD.U32 R3, RZ, RZ, UR5 ;  /* 0x00000005ff037e24 */ /* 0x000fc8000f8e00ff */
[----:B------:R0:W-:Y:S02]  /*d9f0*/  STL [R1+0x14], R2 ;  /* 0x0000140201007387 */ /* 0x0001e40000100800 */
[----:B0-----:R-:W-:Y:S01]  /*da00*/  IMAD.U32 R2, RZ, RZ, UR4 ;  /* 0x00000004ff027e24 */ /* 0x001fe2000f8e00ff */
[----:B------:R-:W-:-:S04]  /*da10*/  ULDC.64 UR4, c[0x0][0xa00] ;  /* 0x0002800000047ab9 */ /* 0x000fc80000000a00 */
[----:B------:R0:W3:Y:S01]  /*da20*/  @P1 LDG.E R10, desc[UR46][R2.64] ;  /* 0x0000002e020a1981 */ /* 0x0000e2000c1e1900 */
[----:B------:R-:W-:Y:S01]  /*da30*/  ISETP.NE.AND P1, PT, R16, RZ, PT ;  /* 0x000000ff1000720c */ /* 0x000fe20003f25270 */
[----:B------:R-:W-:Y:S01]  /*da40*/  UMOV UR36, URZ ;  /* 0x0000003f00247c82 */ /* 0x000fe20008000000 */
[----:B------:R-:W-:Y:S02]  /*da50*/  ISETP.NE.U32.AND P0, PT, RZ, UR4, PT ;  /* 0x00000004ff007c0c */ /* 0x000fe4000bf05070 */
[----:B------:R-:W-:Y:S02]  /*da60*/  SHF.R.U32.HI R4, RZ, 0x5, R19 ;  /* 0x00000005ff047819 */ /* 0x000fe40000011613 */
[----:B------:R-:W-:Y:S02]  /*da70*/  ISETP.NE.AND.EX P0, PT, RZ, UR5, PT, P0 ;  /* 0x00000005ff007c0c */ /* 0x000fe4000bf05300 */
[----:B------:R-:W-:Y:S01]  /*da80*/  LOP3.LUT R4, R4, 0x3, RZ, 0xc0, !PT ;  /* 0x0000000304047812 */ /* 0x000fe200078ec0ff */
[----:B0-----:R-:W0:Y:S01]  /*da90*/  LDC.64 R2, c[0x0][0x3f8] ;  /* 0x0000fe00ff027b82 */ /* 0x001e220000000a00 */
[----:B------:R-:W-:-:S03]  /*daa0*/  SEL R8, RZ, UR49, P0 ;  /* 0x00000031ff087c07 */ /* 0x000fc60008000000 */
[----:B------:R-:W-:Y:S01]  /*dab0*/  VOTEU.ALL UP1, P1 ;  /* 0x00000000003f7886 */ /* 0x000fe20000820000 */
[----:B------:R-:W-:-:S04]  /*dac0*/  R2UR UR39, R8 ;  /* 0x00000000082772ca */ /* 0x000fc800000e0000 */
[----:B------:R-:W-:-:S04]  /*dad0*/  @!UP1 UIADD3 UR4, UP0, UR54, 0x270, URZ ;  /* 0x0000027036049890 */ /* 0x000fc8000ff1e03f */
[----:B------:R-:W-:Y:S01]  /*dae0*/  @!UP1 UIADD3.X UR5, URZ, UR55, URZ, UP0, !UPT ;  /* 0x000000373f059290 */ /* 0x000fe200087fe43f */
[----:B0-----:R-:W-:Y:S01]  /*daf0*/  LOP3.LUT P0, RZ, R2, UR6, RZ, 0xfc, !PT ;  /* 0x0000000602ff7c12 */ /* 0x001fe2000f80fcff */
[----:B------:R-:W-:-:S03]  /*db00*/  UMOV UR6, 0xffffffff ;  /* 0xffffffff00067882 */ /* 0x000fc60000000000 */
[----:B------:R-:W-:Y:S01]  /*db10*/  LOP3.LUT P0, RZ, R3, UR7, RZ, 0xfc, P0 ;  /* 0x0000000703ff7c12 */ /* 0x000fe2000800fcff */
[----:B--2---:R-:W-:-:S05]  /*db20*/  IMAD R7, R18, 0x80, R17 ;  /* 0x0000008012077824 */ /* 0x004fca00078e0211 */
[----:B------:R-:W-:-:S13]  /*db30*/  R2UR UR37, R7 ;  /* 0x00000000072572ca */ /* 0x000fda00000e0000 */
[----:B------:R0:W-:Y:S01]  /*db40*/  @!UP1 UTMAPF.L2.4D [UR36], [UR4] ;  /* 0x00000024040095b8 */ /* 0x0001e20008018000 */
[----:B---3--:R-:W-:Y:S01]  /*db50*/  SHF.R.S32.HI R18, RZ, 0x1f, R10 ;  /* 0x0000001fff127819 */ /* 0x008fe2000001140a */
[----:B------:R0:W-:Y:S01]  /*db60*/  STL [R1+0x10], R10 ;  /* 0x0000100a01007387 */ /* 0x0001e20000100800 */
[----:B------:R-:W-:-:S03]  /*db70*/  SEL R0, R10, RZ, !P0 ;  /* 0x000000ff0a007207 */ /* 0x000fc60004000000 */
[----:B------:R0:W-:Y:S01]  /*db80*/  STL [R1+0x18], R18 ;  /* 0x0000181201007387 */ /* 0x0001e20000100800 */
[----:B------:R-:W-:Y:S05]  /*db90*/  BRA.DIV UR6, `(.L_x_5643) ;  /* 0x0000003206887947 */ /* 0x000fea000b800000 */
[----:B------:R1:W2:Y:S02]  /*dba0*/  SHFL.IDX PT, R14, R4, RZ, 0x1f ;  /* 0x00001fff040e7589 */ /* 0x0002a400000e0000 */
.L_x_5711:
        /* <DEDUP_REMOVED lines=8> */
.L_x_5714:
        /* <DEDUP_REMOVED lines=22> */
.L_x_5647:
[----:B0-----:R-:W1:Y:S04]  /*dd90*/  LDL R3, [R1+0x8] ;  /* 0x0000080001037983 */ /* 0x001e680000100800 */
[----:B------:R-:W2:Y:S01]  /*dda0*/  LDL R2, [R1+0xc] ;  /* 0x00000c0001027983 */ /* 0x000ea20000100800 */
[----:B------:R-:W-:Y:S02]  /*ddb0*/  ISETP.NE.AND P0, PT, R16, RZ, PT ;  /* 0x000000ff1000720c */ /* 0x000fe40003f05270 */
[----:B-1----:R-:W-:Y:S02]  /*ddc0*/  LEA R4, R3, UR41, 0x3 ;  /* 0x0000002903047c11 */ /* 0x002fe4000f8e18ff */
[----:B--2---:R-:W-:-:S04]  /*ddd0*/  SHF.L.U32 R3, R2, 0x1f, RZ ;  /* 0x0000001f02037819 */ /* 0x004fc800000006ff */
[----:B------:R-:W0:Y:S02]  /*dde0*/  SYNCS.PHASECHK.TRANS64.TRYWAIT P2, [R4+URZ+0x2e880], R3 ;  /* 0x02e88003040075a7 */ /* 0x000e24000804017f */
[----:B0-----:R-:W-:Y:S05]  /*ddf0*/  @!P2 BRA `(.L_x_5648) ;  /* 0x000000300030a947 */ /* 0x001fea0003800000 */
.L_x_5715:
        /* <DEDUP_REMOVED lines=8> */
.L_x_5649:
[----:B------:R-:W2:Y:S01]  /*de80*/  LDL R2, [R1+0x8] ;  /* 0x0000080001027983 */ /* 0x000ea20000100800 */
[----:B------:R-:W-:-:S03]  /*de90*/  IMAD.U32 R10, RZ, RZ, UR41 ;  /* 0x00000029ff0a7e24 */ /* 0x000fc6000f8e00ff */
[----:B------:R-:W3:Y:S04]  /*dea0*/  LDL R9, [R1+0x1c] ;  /* 0x00001c0001097983 */ /* 0x000ee80000100800 */
[----:B------:R-:W4:Y:S01]  /*deb0*/  LDL R5, [R1+0x14] ;  /* 0x0000140001057983 */ /* 0x000f220000100800 */
[----:B------:R-:W-:Y:S01]  /*dec0*/  R2UR UR9, R4 ;  /* 0x00000000040972ca */ /* 0x000fe200000e0000 */
[----:B------:R-:W-:Y:S01]  /*ded0*/  UIADD3 UR4, UP0, UR54, 0x470, URZ ;  /* 0x0000047036047890 */ /* 0x000fe2000ff1e03f */
[----:B-----5:R-:W-:-:S03]  /*dee0*/  R2UR UR13, R0 ;  /* 0x00000000000d72ca */ /* 0x020fc600000e0000 */
[----:B------:R-:W-:-:S08]  /*def0*/  UIADD3.X UR5, URZ, UR55, URZ, UP0, !UPT ;  /* 0x000000373f057290 */ /* 0x000fd000087fe43f */
[----:B------:R-:W-:Y:S01]  /*df00*/  UIADD3 UR9, UR9, 0x2e870, URZ ;  /* 0x0002e87009097890 */ /* 0x000fe2000fffe03f */
[----:B------:R-:W-:Y:S01]  /*df10*/  UMOV UR6, 0x0 ;  /* 0x0000000000067882 */ /* 0x000fe20000000000 */
[----:B------:R-:W-:Y:S01]  /*df20*/  UMOV UR7, 0x14f00000 ;  /* 0x14f0000000077882 */ /* 0x000fe20000000000 */
[----:B------:R-:W-:Y:S01]  /*df30*/  UMOV UR10, URZ ;  /* 0x0000003f000a7c82 */ /* 0x000fe20008000000 */
[----:B--2---:R-:W-:-:S05]  /*df40*/  IMAD R2, R2, 0x7000, R10 ;  /* 0x0000700002027824 */ /* 0x004fca00078e020a */
[----:B------:R-:W-:Y:S01]  /*df50*/  R2UR UR8, R2 ;  /* 0x00000000020872ca */ /* 0x000fe200000e0000 */
[----:B---3--:R-:W-:Y:S01]  /*df60*/  IMAD R6, R6, 0xe0, R9 ;  /* 0x000000e006067824 */ /* 0x008fe200078e0209 */
[----:B----4-:R-:W-:-:S04]  /*df70*/  R2UR UR12, R5 ;  /* 0x00000000050c72ca */ /* 0x010fc800000e0000 */
[----:B------:R-:W-:-:S07]  /*df80*/  R2UR UR11, R6 ;  /* 0x00000000060b72ca */ /* 0x000fce00000e0000 */
[----:B------:R-:W-:-:S09]  /*df90*/  UIADD3 UR8, UR8, 0xe400, URZ ;  /* 0x0000e40008087890 */ /* 0x000fd2000fffe03f */
[----:B------:R1:W-:Y:S01]  /*dfa0*/  UTMALDG.4D [UR8], [UR4], desc[UR6] ;  /* 0x00000608040075b4 */ /* 0x0003e20008019000 */
[----:B------:R-:W2:Y:S02]  /*dfb0*/  SYNCS.PHASECHK.TRANS64.TRYWAIT P2, [R4+URZ+0x2e840], R3 ;  /* 0x02e84003040075a7 */ /* 0x000ea4000804017f */
[----:B-12---:R-:W-:Y:S05]  /*dfc0*/  @!P2 BRA `(.L_x_5650) ;  /* 0x0000002c00d0a947 */ /* 0x006fea0003800000 */
.L_x_5716:
        /* <DEDUP_REMOVED lines=8> */
.L_x_5651:
[----:B01----:R-:W2:Y:S01]  /*e050*/  LDL R3, [R1+0x14] ;  /* 0x0000140001037983 */ /* 0x003ea20000100800 */
        /* <DEDUP_REMOVED lines=11> */
[----:B--2---:R-:W-:-:S13]  /*e110*/  R2UR UR12, R3 ;  /* 0x00000000030c72ca */ /* 0x004fda00000e0000 */
[----:B------:R0:W-:Y:S02]  /*e120*/  UTMALDG.4D [UR8], [UR4], desc[UR6] ;  /* 0x00000608040075b4 */ /* 0x0001e40008019000 */
[----:B0-----:R-:W-:Y:S01]  /*e130*/  NOP ;  /* 0x0000000000007918 */ /* 0x001fe20000000000 */
.L_x_5646:
        /* <DEDUP_REMOVED lines=12> */
[----:B------:R-:W-:Y:S01]  /*e200*/  @P0 R2UR UR13, R8 ;  /* 0x00000000080d02ca */ /* 0x000fe200000e0000 */
[----:B------:R-:W-:Y:S02]  /*e210*/  UMOV UR12, UR38 ;  /* 0x00000026000c7c82 */ /* 0x000fe40008000000 */
[----:B------:R2:W-:Y:S10]  /*e220*/  @P0 SYNCS.ARRIVE.TRANS64 RZ, [UR41+0x2e800], R2 ;  /* 0x02e80002ffff09a7 */ /* 0x0005f40008000029 */
[----:B------:R2:W-:Y:S02]  /*e230*/  UTMALDG.4D [UR8], [UR4], desc[UR6] ;  /* 0x00000608040075b4 */ /* 0x0005e40008019000 */
[----:B--2---:R-:W-:Y:S01]  /*e240*/  NOP ;  /* 0x0000000000007918 */ /* 0x004fe20000000000 */
.L_x_5644:
        /* <DEDUP_REMOVED lines=10> */
.L_x_5717:
[----:B0-----:R-:W-:Y:S05]  /*e2f0*/  BSYNC B0 ;  /* 0x0000000000007941 */ /* 0x001fea0003800000 */
.L_x_5652:
[----:B------:R-:W-:-:S06]  /*e300*/  UISETP.GE.AND UP0, UPT, UR44, 0xe1, UPT ;  /* 0x000000e12c00788c */ /* 0x000fcc000bf06270 */
[----:B------:R-:W-:-:S13]  /*e310*/  PLOP3.LUT P0, PT, PT, PT, UP0, 0x80, 0x0 ;  /* 0x000000000000781c */ /* 0x000fda0003f0f008 */
[----:B------:R-:W-:Y:S05]  /*e320*/  @!P0 BRA `(.L_x_5654) ;  /* 0x0000001000308947 */ /* 0x000fea0003800000 */
[----:B------:R0:W5:Y:S01]  /*e330*/  LDL.LU R6, [R1+0xc] ;  /* 0x00000c0001067983 */ /* 0x0001620000300800 */
[----:B------:R-:W-:-:S03]  /*e340*/  UIADD3 UR4, UR43, -0x2, URZ ;  /* 0xfffffffe2b047890 */ /* 0x000fc6000fffe03f */
[----:B------:R0:W5:Y:S03]  /*e350*/  LDL.LU R7, [R1+0x8] ;  /* 0x0000080001077983 */ /* 0x0001660000300800 */
[----:B------:R-:W-:-:S07]  /*e360*/  IMAD.U32 R21, RZ, RZ, UR4 ;  /* 0x00000004ff157e24 */ /* 0x000fce000f8e00ff */
.L_x_5674:
[----:B--2--5:R-:W-:Y:S01]  /*e370*/  VIADD R3, R7, 0x1 ;  /* 0x0000000107037836 */ /* 0x024fe20000000000 */
        /* <DEDUP_REMOVED lines=17> */
[----:B-1----:R-:W2:Y:S01]  /*e490*/  LDL R4, [R1+0x10] ;  /* 0x0000100001047983 */ /* 0x002ea20000100800 */
[----:B----4-:R-:W-:-:S13]  /*e4a0*/  ISETP.NE.AND P0, PT, R8, 0x1, PT ;  /* 0x000000010800780c */ /* 0x010fda0003f05270 */
        /* <DEDUP_REMOVED lines=14> */
.L_x_5657:
        /* <DEDUP_REMOVED lines=8> */
.L_x_5718:
[----:B------:R-:W-:Y:S05]  /*e610*/  BSYNC B1 ;  /* 0x0000000000017941 */ /* 0x000fea0003800000 */
.L_x_5658:
        /* <DEDUP_REMOVED lines=9> */
.L_x_5661:
[----:B------:R-:W-:Y:S05]  /*e6b0*/  BSYNC B1 ;  /* 0x0000000000017941 */ /* 0x000fea0003800000 */
.L_x_5660:
[----:B--2---:R-:W2:Y:S04]  /*e6c0*/  LDL R9, [R1+0x14] ;  /* 0x0000140001097983 */ /* 0x004ea80000100800 */
[----:B------:R-:W3:Y:S04]  /*e6d0*/  LDL R2, [R1+0x8] ;  /* 0x0000080001027983 */ /* 0x000ee80000100800 */
[----:B------:R-:W4:Y:S01]  /*e6e0*/  LDL R5, [R1+0x1c] ;  /* 0x00001c0001057983 */ /* 0x000f220000100800 */
[----:B------:R-:W-:Y:S01]  /*e6f0*/  IMAD.MOV.U32 R10, RZ, RZ, RZ ;  /* 0x000000ffff0a7224 */ /* 0x000fe200078e00ff */
[----:B------:R-:W-:Y:S01]  /*e700*/  UIADD3 UR4, UP0, UR54, 0x470, URZ ;  /* 0x0000047036047890 */ /* 0x000fe2000ff1e03f */
[----:B------:R-:W-:Y:S01]  /*e710*/  PLOP3.LUT P0, PT, PT, PT, PT, 0x80, 0x0 ;  /* 0x000000000000781c */ /* 0x000fe20003f0f070 */
[----:B------:R-:W-:Y:S01]  /*e720*/  UMOV UR6, 0x0 ;  /* 0x0000000000067882 */ /* 0x000fe20000000000 */
[----:B------:R-:W-:Y:S01]  /*e730*/  UMOV UR7, 0x14f00000 ;  /* 0x14f0000000077882 */ /* 0x000fe20000000000 */
[----:B------:R-:W-:Y:S01]  /*e740*/  R2UR UR10, R10 ;  /* 0x000000000a0a72ca */ /* 0x000fe200000e0000 */
[----:B------:R-:W-:Y:S01]  /*e750*/  UIADD3.X UR5, URZ, UR55, URZ, UP0, !UPT ;  /* 0x000000373f057290 */ /* 0x000fe200087fe43f */
[----:B--2---:R-:W-:Y:S01]  /*e760*/  R2UR UR12, R9 ;  /* 0x00000000090c72ca */ /* 0x004fe200000e0000 */
[----:B------:R-:W-:-:S04]  /*e770*/  IMAD.U32 R9, RZ, RZ, UR41 ;  /* 0x00000029ff097e24 */ /* 0x000fc8000f8e00ff */
[----:B---3--:R-:W-:Y:S02]  /*e780*/  IMAD R2, R2, 0x7000, R9 ;  /* 0x0000700002027824 */ /* 0x008fe400078e0209 */
[----:B----4-:R-:W-:Y:S02]  /*e790*/  IMAD R5, R8, 0xe0, R5 ;  /* 0x000000e008057824 */ /* 0x010fe400078e0205 */
[----:B------:R-:W-:Y:S02]  /*e7a0*/  VIADD R8, R4, 0x2e870 ;  /* 0x0002e87004087836 */ /* 0x000fe40000000000 */
[----:B------:R-:W-:-:S07]  /*e7b0*/  VIADD R9, R2, 0xe400 ;  /* 0x0000e40002097836 */ /* 0x000fce0000000000 */
.L_x_5662:
        /* <DEDUP_REMOVED lines=12> */
.L_x_5719:
[----:B------:R-:W-:Y:S05]  /*e880*/  BSYNC B1 ;  /* 0x0000000000017941 */ /* 0x000fea0003800000 */
.L_x_5663:
        /* <DEDUP_REMOVED lines=11> */
.L_x_5666:
[----:B------:R-:W-:Y:S05]  /*e940*/  BSYNC B1 ;  /* 0x0000000000017941 */ /* 0x000fea0003800000 */
.L_x_5665:
        /* <DEDUP_REMOVED lines=10> */
.L_x_5667:
        /* <DEDUP_REMOVED lines=9> */
.L_x_5656:
[----:B------:R-:W-:Y:S05]  /*ea80*/  BSYNC B0 ;  /* 0x0000000000007941 */ /* 0x000fea0003800000 */
.L_x_5655:
[----:B------:R-:W-:-:S06]  /*ea90*/  UISETP.NE.AND UP0, UPT, UR42, 0x3, UPT ;  /* 0x000000032a00788c */ /* 0x000fcc000bf05270 */
[----:B------:R-:W-:-:S13]  /*eaa0*/  PLOP3.LUT P0, PT, PT, PT, UP0, 0x80, 0x0 ;  /* 0x000000000000781c */ /* 0x000fda0003f0f008 */
[----:B------:R-:W-:Y:S05]  /*eab0*/  @!P0 BRA `(.L_x_5668) ;  /* 0x0000000000048947 */ /* 0x000fea0003800000 */
[----:B------:R-:W-:Y:S01]  /*eac0*/  BPT.TRAP 0x1 ;  /* 0x000000040000795c */ /* 0x000fe20000300000 */
.L_x_5668:
        /* <DEDUP_REMOVED lines=9> */
.L_x_5720:
[----:B------:R-:W-:Y:S05]  /*eb60*/  BSYNC B0 ;  /* 0x0000000000007941 */ /* 0x000fea0003800000 */
.L_x_5669:
[----:B------:R-:W-:Y:S05]  /*eb70*/  @!P0 BRA `(.L_x_5671) ;  /* 0x0000000000048947 */ /* 0x000fea0003800000 */
[----:B------:R-:W-:Y:S01]  /*eb80*/  BPT.TRAP 0x1 ;  /* 0x000000040000795c */ /* 0x000fe20000300000 */
.L_x_5671:
[----:B---3--:R-:W3:Y:S01]  /*eb90*/  LDL R3, [R1+0x4] ;  /* 0x0000040001037983 */ /* 0x008ee20000100800 */
[----:B------:R-:W-:-:S04]  /*eba0*/  SHF.L.U32 R2, R6, 0x1f, RZ ;  /* 0x0000001f06027819 */ /* 0x000fc800000006ff */
[----:B---3--:R3:W4:Y:S02]  /*ebb0*/  SYNCS.PHASECHK.TRANS64.TRYWAIT P2, [R3+URZ+0x2e860], R2 ;  /* 0x02e86002030075a7 */ /* 0x008724000804017f */
[----:B---3--:R-:W-:Y:S01]  /*ebc0*/  IMAD R3, R7, 0x7000, RZ ;  /* 0x0000700007037824 */ /* 0x008fe200078e02ff */
[----:B----4-:R-:W-:Y:S06]  /*ebd0*/  @!P2 BRA `(.L_x_5672) ;  /* 0x000000240038a947 */ /* 0x010fec0003800000 */
.L_x_5721:
[----:B------:R-:W1:Y:S04]  /*ebe0*/  LDL R16, [R1] ;  /* 0x0000000001107983 */ /* 0x000e680000100800 */
[----:B------:R-:W3:Y:S04]  /*ebf0*/  LDL R14, [R1+0x2c] ;  /* 0x00002c00010e7983 */ /* 0x000ee80000100800 */
[----:B------:R-:W4:Y:S01]  /*ec00*/  LDL R13, [R1+0x28] ;  /* 0x00002800010d7983 */ /* 0x000f220000100800 */
[----:B------:R-:W-:Y:S05]  /*ec10*/  WARPSYNC.ALL ;  /* 0x0000000000007948 */ /* 0x000fea0003800000 */
[----:B------:R-:W-:-:S04]  /*ec20*/  IMAD.U32 R12, RZ, RZ, UR41 ;  /* 0x00000029ff0c7e24 */ /* 0x000fc8000f8e00ff */
[----:B------:R-:W-:Y:S01]  /*ec30*/  VIADD R12, R12, 0x400 ;  /* 0x000004000c0c7836 */ /* 0x000fe20000000000 */
[----:B-1----:R-:W-:-:S06]  /*ec40*/  LOP3.LUT R4, R3, R16, RZ, 0xfc, !PT ;  /* 0x0000001003047212 */ /* 0x002fcc00078efcff */
[----:B------:R-:W1:Y:S01]  /*ec50*/  LDSM.16.MT88.4 R4, [R4+UR41+0xe400] ;  /* 0x00e400290404783b */ /* 0x000e620008004200 */
[----:B---3--:R-:W-:Y:S02]  /*ec60*/  IADD3 R20, R14, UR41, R3 ;  /* 0x000000290e147c10 */ /* 0x008fe4000fffe003 */
[C-C-:B-1----:R-:W-:Y:S02]  /*ec70*/  PRMT R8, R4.reuse, 0x6420, R5.reuse ;  /* 0x0000642004087816 */ /* 0x142fe40000000005 */
[----:B--2---:R-:W-:Y:S02]  /*ec80*/  PRMT R9, R4, 0x7531, R5 ;  /* 0x0000753104097816 */ /* 0x004fe40000000005 */
[C-C-:B------:R-:W-:Y:S02]  /*ec90*/  PRMT R10, R6.reuse, 0x6420, R7.reuse ;  /* 0x00006420060a7816 */ /* 0x140fe40000000007 */
[----:B------:R-:W-:Y:S02]  /*eca0*/  PRMT R11, R6, 0x7531, R7 ;  /* 0x00007531060b7816 */ /* 0x000fe40000000007 */
[----:B------:R-:W1:Y:S01]  /*ecb0*/  LDSM.16.MT88.4 R4, [R20+0xe400] ;  /* 0x00e400001404783b */ /* 0x000e620000004200 */
[----:B----4-:R-:W-:-:S05]  /*ecc0*/  IADD3 R2, R12, R3, R13 ;  /* 0x000000030c027210 */ /* 0x010fca0007ffe00d */
[----:B------:R-:W-:Y:S01]  /*ecd0*/  STSM.16.M88.4 [R2], R8 ;  /* 0x0000000802007844 */ /* 0x000fe20000000200 */
[C-C-:B-1----:R-:W-:Y:S02]  /*ece0*/  PRMT R12, R4.reuse, 0x6420, R5.reuse ;  /* 0x00006420040c7816 */ /* 0x142fe40000000005 */
[----:B------:R-:W-:Y:S02]  /*ecf0*/  PRMT R13, R4, 0x7531, R5 ;  /* 0x00007531040d7816 */ /* 0x000fe40000000005 */
[C-C-:B------:R-:W-:Y:S02]  /*ed00*/  PRMT R14, R6.reuse, 0x6420, R7.reuse ;  /* 0x00006420060e7816 */ /* 0x140fe40000000007 */
[----:B------:R-:W-:Y:S01]  /*ed10*/  PRMT R15, R6, 0x7531, R7 ;  /* 0x00007531060f7816 */ /* 0x000fe20000000007 */
[----:B------:R-:W-:-:S04]  /*ed20*/  VIADD R4, R3, 0x1000 ;  /* 0x0000100003047836 */ /* 0x000fc80000000000 */
[----:B------:R1:W-:Y:S02]  /*ed30*/  STSM.16.M88.4 [R2+0x800], R12 ;  /* 0x0008000c02007844 */ /* 0x0003e40000000200 */
[----:B-1----:R-:W-:-:S05]  /*ed40*/  IMAD.MOV.U32 R15, RZ, RZ, R16 ;  /* 0x000000ffff0f7224 */ /* 0x002fca00078e0010 */
[----:B------:R-:W-:-:S05]  /*ed50*/  LOP3.LUT R4, R4, R15, RZ, 0xfc, !PT ;  /* 0x0000000f04047212 */ /* 0x000fca00078efcff */
[----:B------:R-:W1:Y:S02]  /*ed60*/  LDSM.16.MT88.4 R8, [R4+UR41+0xe400] ;  /* 0x00e400290408783b */ /* 0x000e640008004200 */
[C-C-:B-1----:R-:W-:Y:S02]  /*ed70*/  PRMT R4, R8.reuse, 0x6420, R9.reuse ;  /* 0x0000642008047816 */ /* 0x142fe40000000009 */
[----:B------:R-:W-:Y:S02]  /*ed80*/  PRMT R5, R8, 0x7531, R9 ;  /* 0x0000753108057816 */ /* 0x000fe40000000009 */
[C-C-:B------:R-:W-:Y:S02]  /*ed90*/  PRMT R6, R10.reuse, 0x6420, R11.reuse ;  /* 0x000064200a067816 */ /* 0x140fe4000000000b */
[----:B------:R-:W-:Y:S02]  /*eda0*/  PRMT R7, R10, 0x7531, R11 ;  /* 0x000075310a077816 */ /* 0x000fe4000000000b */
[----:B------:R-:W1:Y:S04]  /*edb0*/  LDSM.16.MT88.4 R8, [R20+0xf400] ;  /* 0x00f400001408783b */ /* 0x000e680000004200 */
[----:B------:R2:W-:Y:S02]  /*edc0*/  STSM.16.M88.4 [R2+0x1000], R4 ;  /* 0x0010000402007844 */ /* 0x0005e40000000200 */
[----:B--2---:R-:W-:Y:S01]  /*edd0*/  VIADD R4, R3, 0x2000 ;  /* 0x0000200003047836 */ /* 0x004fe20000000000 */
[----:B-1----:R-:W-:-:S02]  /*ede0*/  PRMT R16, R8, 0x6420, R9 ;  /* 0x0000642008107816 */ /* 0x002fc40000000009 */
[----:B------:R-:W-:Y:S02]  /*edf0*/  PRMT R17, R8, 0x7531, R9 ;  /* 0x0000753108117816 */ /* 0x000fe40000000009 */
[C-C-:B------:R-:W-:Y:S02]  /*ee00*/  PRMT R18, R10.reuse, 0x6420, R11.reuse ;  /* 0x000064200a127816 */ /* 0x140fe4000000000b */
[----:B------:R-:W-:-:S05]  /*ee10*/  PRMT R19, R10, 0x7531, R11 ;  /* 0x000075310a137816 */ /* 0x000fca000000000b */
        /* <DEDUP_REMOVED lines=48> */
[----:B------:R-:W1:Y:S01]  /*f120*/  LDSM.16.MT88.4 R8, [R4+UR41+0xe400] ;  /* 0x00e400290408783b */ /* 0x000e620008004200 */
[----:B------:R-:W-:Y:S01]  /*f130*/  VIADD R3, R3, 0x6000 ;  /* 0x0000600003037836 */ /* 0x000fe20000000000 */
[C-C-:B-1----:R-:W-:Y:S02]  /*f140*/  PRMT R4, R8.reuse, 0x6420, R9.reuse ;  /* 0x0000642008047816 */ /* 0x142fe40000000009 */
[----:B------:R-:W-:Y:S02]  /*f150*/  PRMT R5, R8, 0x7531, R9 ;  /* 0x0000753108057816 */ /* 0x000fe40000000009 */
[C-C-:B------:R-:W-:Y:S02]  /*f160*/  PRMT R6, R10.reuse, 0x6420, R11.reuse ;  /* 0x000064200a067816 */ /* 0x140fe4000000000b */
        /* <DEDUP_REMOVED lines=29> */
.L_x_5673:
[----:B-1----:R-:W2:Y:S01]  /*f340*/  LDL.LU R2, [R1+0x4] ;  /* 0x0000040001027983 */ /* 0x002ea20000300800 */
[C---:B------:R-:W-:Y:S01]  /*f350*/  ISETP.GT.AND P0, PT, R21.reuse, RZ, PT ;  /* 0x000000ff1500720c */ /* 0x040fe20003f04270 */
[----:B------:R-:W-:Y:S02]  /*f360*/  VIADD R21, R21, 0xffffffff ;  /* 0xffffffff15157836 */ /* 0x000fe40000000000 */
[----:B------:R3:W5:Y:S04]  /*f370*/  LDL R6, [R1+0xc] ;  /* 0x00000c0001067983 */ /* 0x0007680000100800 */
[----:B------:R3:W5:Y:S01]  /*f380*/  LDL R7, [R1+0x8] ;  /* 0x0000080001077983 */ /* 0x0007620000100800 */
[----:B--2---:R1:W-:Y:S02]  /*f390*/  SYNCS.ARRIVE.TRANS64.A1T0 RZ, [R2+URZ+0x2e850], RZ ;  /* 0x02e850ff02ff79a7 */ /* 0x0043e4000810003f */
[----:B-1----:R-:W-:-:S05]  /*f3a0*/  @!P1 VIADD R2, R2, 0x2e880 ;  /* 0x0002e88002029836 */ /* 0x002fca0000000000 */
[----:B------:R-:W-:Y:S01]  /*f3b0*/  @!P1 PRMT R2, RZ, 0x654, R2 ;  /* 0x00000654ff029816 */ /* 0x000fe20000000002 */
[----:B------:R-:W-:Y:S06]  /*f3c0*/  BAR.SYNC.DEFER_BLOCKING 0x2, 0x80 ;  /* 0x0082000000007b1d */ /* 0x000fec0000010000 */
[----:B------:R3:W-:Y:S01]  /*f3d0*/  @!P1 SYNCS.ARRIVE.TRANS64.RED.A1T0 RZ, [R2+URZ], RZ ;  /* 0x000000ff02ff99a7 */ /* 0x0007e2000810043f */
[----:B------:R-:W-:Y:S05]  /*f3e0*/  @P0 BRA `(.L_x_5674) ;  /* 0xffffffec00e00947 */ /* 0x000fea000383ffff */
.L_x_5654:
        /* <DEDUP_REMOVED lines=15> */
.L_x_5676:
[----:B------:R-:W-:Y:S05]  /*f4e0*/  BSYNC B0 ;  /* 0x0000000000007941 */ /* 0x000fea0003800000 */
.L_x_5675:
[----:B------:R-:W-:-:S06]  /*f4f0*/  UISETP.NE.AND UP0, UPT, UR42, 0x3, UPT ;  /* 0x000000032a00788c */ /* 0x000fcc000bf05270 */
[----:B------:R-:W-:-:S13]  /*f500*/  PLOP3.LUT P0, PT, PT, PT, UP0, 0x80, 0x0 ;  /* 0x000000000000781c */ /* 0x000fda0003f0f008 */
[----:B------:R-:W-:Y:S05]  /*f510*/  @!P0 BRA `(.L_x_5677) ;  /* 0x0000000000048947 */ /* 0x000fea0003800000 */
[----:B------:R-:W-:Y:S01]  /*f520*/  BPT.TRAP 0x1 ;  /* 0x000000040000795c */ /* 0x000fe20000300000 */
.L_x_5677:
[----:B--23--:R-:W2:Y:S04]  /*f530*/  LDL R2, [R1+0xc] ;  /* 0x00000c0001027983 */ /* 0x00cea80000100800 */
[----:B----4-:R-:W3:Y:S01]  /*f540*/  LDL R0, [R1+0x8] ;  /* 0x0000080001007983 */ /* 0x010ee20000100800 */
        /* <DEDUP_REMOVED lines=8> */
.L_x_5722:
[----:B------:R-:W-:Y:S05]  /*f5d0*/  BSYNC B0 ;  /* 0x0000000000007941 */ /* 0x000fea0003800000 */
.L_x_5678:
[----:B------:R-:W-:Y:S05]  /*f5e0*/  @!P2 BRA `(.L_x_5680) ;  /* 0x000000000004a947 */ /* 0x000fea0003800000 */
[----:B------:R-:W-:Y:S01]  /*f5f0*/  BPT.TRAP 0x1 ;  /* 0x000000040000795c */ /* 0x000fe20000300000 */
.L_x_5680:
[----:B------:R-:W2:Y:S02]  /*f600*/  LDL R0, [R1+0xc] ;  /* 0x00000c0001007983 */ /* 0x000ea40000100800 */
[----:B--2---:R-:W-:-:S04]  /*f610*/  SHF.L.U32 R3, R0, 0x1f, RZ ;  /* 0x0000001f00037819 */ /* 0x004fc800000006ff */
[----:B------:R-:W2:Y:S02]  /*f620*/  SYNCS.PHASECHK.TRANS64.TRYWAIT P0, [R20+URZ+0x2e860], R3 ;  /* 0x02e86003140075a7 */ /* 0x000ea4000800017f */
[----:B--2---:R-:W-:Y:S05]  /*f630*/  @!P0 BRA `(.L_x_5681) ;  /* 0x0000001800cc8947 */ /* 0x004fea0003800000 */
.L_x_5723:
[----:B------:R-:W3:Y:S04]  /*f640*/  LDL R0, [R1+0x8] ;  /* 0x0000080001007983 */ /* 0x000ee80000100800 */
[----:B------:R-:W4:Y:S04]  /*f650*/  LDL R2, [R1] ;  /* 0x0000000001027983 */ /* 0x000f280000100800 */
[----:B------:R-:W2:Y:S04]  /*f660*/  LDL R10, [R1+0x38] ;  /* 0x00003800010a7983 */ /* 0x000ea80000100800 */
[----:B------:R-:W2:Y:S01]  /*f670*/  LDL R12, [R1+0x28] ;  /* 0x00002800010c7983 */ /* 0x000ea20000100800 */
[----:B------:R-:W-:Y:S05]  /*f680*/  WARPSYNC.ALL ;  /* 0x0000000000007948 */ /* 0x000fea0003800000 */
[----:B---3--:R-:W-:-:S05]  /*f690*/  IMAD R0, R0, 0x7000, RZ ;  /* 0x0000700000007824 */ /* 0x008fca00078e02ff */
[----:B----4-:R-:W-:-:S05]  /*f6a0*/  LOP3.LUT R2, R0, R2, RZ, 0xfc, !PT ;  /* 0x0000000200027212 */ /* 0x010fca00078efcff */
[----:B-1---5:R-:W1:Y:S01]  /*f6b0*/  LDSM.16.MT88.4 R4, [R2+UR41+0xe400] ;  /* 0x00e400290204783b */ /* 0x022e620008004200 */
[----:B--2---:R-:W-:Y:S01]  /*f6c0*/  VIADD R3, R2, UR41 ;  /* 0x0000002902037c36 */ /* 0x004fe20008000000 */
[----:B------:R-:W-:-:S03]  /*f6d0*/  IADD3 R0, R0, UR41, R12 ;  /* 0x0000002900007c10 */ /* 0x000fc6000fffe00c */
[----:B------:R-:W-:Y:S01]  /*f6e0*/  IMAD.IADD R3, R10, 0x1, R3 ;  /* 0x000000010a037824 */ /* 0x000fe200078e0203 */
[C-C-:B-1----:R-:W-:Y:S02]  /*f6f0*/  PRMT R8, R4.reuse, 0x6420, R5.reuse ;  /* 0x0000642004087816 */ /* 0x142fe40000000005 */
        /* <DEDUP_REMOVED lines=90> */
.L_x_5682:
        /* <DEDUP_REMOVED lines=14> */
.L_x_5638:
[----:B------:R-:W-:Y:S05]  /*fd80*/  BSYNC B6 ;  /* 0x0000000000067941 */ /* 0x000fea0003800000 */
.L_x_5636:
        /* <DEDUP_REMOVED lines=15> */
.L_x_5683:
        /* <DEDUP_REMOVED lines=41> */
.L_x_5689:
        /* <DEDUP_REMOVED lines=14> */
.L_x_5688:
[----:B------:R-:W-:Y:S05]  /*101f0*/  BSYNC B0 ;  /* 0x0000000000007941 */ /* 0x000fea0003800000 */
.L_x_5687:
        /* <DEDUP_REMOVED lines=23> */
.L_x_5685:
        /* <DEDUP_REMOVED lines=8> */
[----:B------:R-:W1:Y:S02]  /*103f0*/  SHFL.IDX PT, R4, R4, R11, 0x1f ;  /* 0x00001f0b04047589 */ /* 0x000e6400000e0000 */
[----:B-1----:R-:W-:-:S04]  /*10400*/  IABS R5, R4 ;  /* 0x0000000400057213 */ /* 0x002fc80000000000 */
[----:B------:R-:W1:Y:S08]  /*10410*/  I2F.RP R9, R5 ;  /* 0x0000000500097306 */ /* 0x000e700000209400 */
[----:B-1----:R-:W1:Y:S02]  /*10420*/  MUFU.RCP R9, R9 ;  /* 0x0000000900097308 */ /* 0x002e640000001000 */
[----:B-1----:R-:W-:-:S06]  /*10430*/  VIADD R7, R9, 0xffffffe ;  /* 0x0ffffffe09077836 */ /* 0x002fcc0000000000 */
[----:B------:R-:W1:Y:S01]  /*10440*/  F2I.FTZ.U32.TRUNC.NTZ R7, R7 ;  /* 0x0000000700077305 */ /* 0x000e62000021f000 */
[----:B------:R-:W-:Y:S05]  /*10450*/  @!P0 BRA `(.L_x_5690) ;  /* 0x00000000000c8947 */ /* 0x000fea0003800000 */
[----:B------:R-:W-:-:S06]  /*10460*/  UIADD3 UR5, UR4, -0x1, URZ ;  /* 0xffffffff04057890 */ /* 0x000fcc000fffe03f */
[----:B------:R-:W-:-:S05]  /*10470*/  IMAD.U32 R9, RZ, RZ, UR5 ;  /* 0x00000005ff097e24 */ /* 0x000fca000f8e00ff */
[----:B------:R2:W3:Y:S02]  /*10480*/  SHFL.IDX PT, R8, R2, R9, 0x1f ;  /* 0x00001f0902087589 */ /* 0x0004e400000e0000 */
.L_x_5690:
[----:B---3--:R-:W-:Y:S01]  /*10490*/  IMAD R8, R8, R3, R6 ;  /* 0x0000000308087224 */ /* 0x008fe200078e0206 */
[----:B------:R-:W-:Y:S01]  /*104a0*/  UIADD3 UR52, UR4, UR52, URZ ;  /* 0x0000003404347290 */ /* 0x000fe2000fffe03f */
[--C-:B-1----:R-:W-:Y:S02]  /*104b0*/  IMAD.MOV R6, RZ, RZ, -R7.reuse ;  /* 0x000000ffff067224 */ /* 0x102fe400078e0a07 */
[----:B--2---:R-:W-:Y:S01]  /*104c0*/  IMAD.MOV.U32 R2, RZ, RZ, RZ ;  /* 0x000000ffff027224 */ /* 0x004fe200078e00ff */
[----:B------:R2:W-:Y:S01]  /*104d0*/  STL [R1+0x20], R8 ;  /* 0x0000200801007387 */ /* 0x0005e20000100800 */
[----:B------:R-:W-:Y:S02]  /*104e0*/  IMAD R6, R6, R5, RZ ;  /* 0x0000000506067224 */ /* 0x000fe400078e02ff */
[----:B------:R-:W-:Y:S02]  /*104f0*/  IMAD.MOV.U32 R3, RZ, RZ, R7 ;  /* 0x000000ffff037224 */ /* 0x000fe400078e0007 */
        /* <DEDUP_REMOVED lines=22> */
.L_x_5686:
[----:B------:R1:W-:Y:S01]  /*10660*/  STL [R1+0x20], R0 ;  /* 0x0000200001007387 */ /* 0x0003e20000100800 */
[----:B------:R-:W-:Y:S01]  /*10670*/  ULDC UR52, c[0x0][0xc14] ;  /* 0x0003050000347ab9 */ /* 0x000fe20000000800 */
[----:B------:R-:W-:Y:S02]  /*10680*/  UMOV UR38, URZ ;  /* 0x0000003f00267c82 */ /* 0x000fe40008000000 */
[----:B------:R1:W-:Y:S03]  /*10690*/  STL [R1+0x24], RZ ;  /* 0x000024ff01007387 */ /* 0x0003e60000100800 */
.L_x_5691:
        /* <DEDUP_REMOVED lines=15> */
.L_x_5684:
[----:B------:R-:W-:Y:S02]  /*10790*/  ULDC UR4, c[0x0][0xc14] ;  /* 0x0003050000047ab9 */ /* 0x000fe40000000800 */
[----:B------:R-:W-:-:S06]  /*107a0*/  UISETP.GE.AND UP0, UPT, UR52, UR4, UPT ;  /* 0x000000043400728c */ /* 0x000fcc000bf06270 */
[----:B------:R-:W-:-:S13]  /*107b0*/  PLOP3.LUT P0, PT, PT, PT, UP0, 0x80, 0x0 ;  /* 0x000000000000781c */ /* 0x000fda0003f0f008 */
[----:B------:R-:W-:Y:S05]  /*107c0*/  @!P0 BRA `(.L_x_5692) ;  /* 0xffffffc400788947 */ /* 0x000fea000383ffff */
.L_x_5634:
        /* <DEDUP_REMOVED lines=12> */
.L_x_5724:
[----:B------:R-:W-:Y:S05]  /*10890*/  BSYNC B0 ;  /* 0x0000000000007941 */ /* 0x000fea0003800000 */
.L_x_5693:
[----:B------:R-:W-:-:S03]  /*108a0*/  UMOV UR4, 0xffffffff ;  /* 0xffffffff00047882 */ /* 0x000fc60000000000 */
[----:B------:R-:W-:Y:S05]  /*108b0*/  BRA.DIV UR4, `(.L_x_5695) ;  /* 0x0000000a04547947 */ /* 0x000fea000b800000 */
[----:B------:R-:W1:Y:S02]  /*108c0*/  S2R R2, SR_TID.X ;  /* 0x0000000000027919 */ /* 0x000e640000002100 */
[----:B-1----:R-:W-:-:S04]  /*108d0*/  SHF.R.U32.HI R2, RZ, 0x5, R2 ;  /* 0x00000005ff027819 */ /* 0x002fc80000011602 */
[----:B------:R-:W-:-:S05]  /*108e0*/  LOP3.LUT R2, R2, 0x3, RZ, 0xc0, !PT ;  /* 0x0000000302027812 */ /* 0x000fca00078ec0ff */
[----:B------:R1:W2:Y:S02]  /*108f0*/  SHFL.IDX PT, R14, R2, RZ, 0x1f ;  /* 0x00001fff020e7589 */ /* 0x0002a400000e0000 */
.L_x_5727:
[----:B--2---:R-:W-:Y:S01]  /*10900*/  ISETP.NE.AND P0, PT, R14, RZ, PT ;  /* 0x000000ff0e00720c */ /* 0x004fe20003f05270 */
[----:B------:R-:W-:-:S12]  /*10910*/  BSSY B0, `(.L_x_5696) ;  /* 0x000002e000007945 */ /* 0x000fd80003800000 */
[----:B------:R-:W-:Y:S05]  /*10920*/  @P0 BRA `(.L_x_5697) ;  /* 0x0000000000b00947 */ /* 0x000fea0003800000 */
[----:B------:R-:W-:-:S03]  /*10930*/  UMOV UR4, 0xffffffff ;  /* 0xffffffff00047882 */ /* 0x000fc60000000000 */
[----:B------:R-:W-:Y:S05]  /*10940*/  BRA.DIV UR4, `(.L_x_5698) ;  /* 0x0000000a04647947 */ /* 0x000fea000b800000 */
[----:B------:R-:W-:-:S13]  /*10950*/  ELECT P6, URZ, PT ;  /* 0x00000000003f782f */ /* 0x000fda00038c0000 */
.L_x_5730:
[----:B------:R-:W-:Y:S05]  /*10960*/  @!P6 BRA `(.L_x_5697) ;  /* 0x0000000000a0e947 */ /* 0x000fea0003800000 */
[----:B------:R-:W-:-:S06]  /*10970*/  ULOP3.LUT UR4, UR40, 0x2, URZ, 0xfc, !UPT ;  /* 0x0000000228047892 */ /* 0x000fcc000f8efc3f */
[----:B-1----:R-:W-:-:S05]  /*10980*/  IMAD.U32 R2, RZ, RZ, UR4 ;  /* 0x00000004ff027e24 */ /* 0x002fca000f8e00ff */
[----:B------:R-:W-:-:S13]  /*10990*/  ISETP.NE.AND P0, PT, R2, 0x3, PT ;  /* 0x000000030200780c */ /* 0x000fda0003f05270 */
[----:B------:R-:W-:Y:S05]  /*109a0*/  @!P0 BRA `(.L_x_5699) ;  /* 0x0000000000048947 */ /* 0x000fea0003800000 */
[----:B------:R-:W-:Y:S01]  /*109b0*/  BPT.TRAP 0x1 ;  /* 0x000000040000795c */ /* 0x000fe20000300000 */
.L_x_5699:
        /* <DEDUP_REMOVED lines=14> */
.L_x_5731:
[----:B------:R-:W1:Y:S02]  /*10aa0*/  SYNCS.PHASECHK.TRANS64.TRYWAIT P1, [R7+URZ], R2 ;  /* 0x00000002070075a7 */ /* 0x000e64000802017f */
[----:B-1----:R-:W-:Y:S05]  /*10ab0*/  @!P1 BRA `(.L_x_5701) ;  /* 0x00000008003c9947 */ /* 0x002fea0003800000 */
.L_x_5732:
[----:B------:R-:W-:Y:S05]  /*10ac0*/  @!P0 BRA `(.L_x_5702) ;  /* 0x0000000000048947 */ /* 0x000fea0003800000 */
[----:B------:R-:W-:Y:S01]  /*10ad0*/  BPT.TRAP 0x1 ;  /* 0x000000040000795c */ /* 0x000fe20000300000 */
.L_x_5702:
[----:B------:R-:W2:Y:S02]  /*10ae0*/  LDL.LU R4, [R1+0x8] ;  /* 0x0000080001047983 */ /* 0x000ea40000300800 */
[----:B--2---:R-:W-:-:S04]  /*10af0*/  IMAD R4, R4, 0x8, R0 ;  /* 0x0000000804047824 */ /* 0x004fc800078e0200 */
[----:B------:R-:W2:Y:S02]  /*10b00*/  SYNCS.PHASECHK.TRANS64.TRYWAIT P1, [R4+URZ+0x2e860], R5 ;  /* 0x02e86005040075a7 */ /* 0x000ea4000802017f */
[----:B--2---:R-:W-:Y:S05]  /*10b10*/  @!P1 BRA `(.L_x_5703) ;  /* 0x0000000800389947 */ /* 0x004fea0003800000 */
.L_x_5733:
[----:B------:R-:W-:Y:S05]  /*10b20*/  @!P0 BRA `(.L_x_5704) ;  /* 0x0000000000048947 */ /* 0x000fea0003800000 */
[----:B------:R-:W-:Y:S01]  /*10b30*/  BPT.TRAP 0x1 ;  /* 0x000000040000795c */ /* 0x000fe20000300000 */
.L_x_5704:
[----:B------:R-:W-:-:S04]  /*10b40*/  IMAD R3, R3, 0x8, R0 ;  /* 0x0000000803037824 */ /* 0x000fc800078e0200 */
[----:B------:R-:W3:Y:S02]  /*10b50*/  SYNCS.PHASECHK.TRANS64.TRYWAIT P1, [R3+URZ+0x2e860], R2 ;  /* 0x02e86002030075a7 */ /* 0x000ee4000802017f */
[----:B---3--:R-:W-:Y:S05]  /*10b60*/  @!P1 BRA `(.L_x_5705) ;  /* 0x0000000800389947 */ /* 0x008fea0003800000 */
.L_x_5734:
[----:B------:R-:W-:Y:S05]  /*10b70*/  @!P0 BRA `(.L_x_5706) ;  /* 0x0000000000048947 */ /* 0x000fea0003800000 */
[----:B------:R-:W-:Y:S01]  /*10b80*/  BPT.TRAP 0x1 ;  /* 0x000000040000795c */ /* 0x000fe20000300000 */
.L_x_5706:
[----:B------:R-:W4:Y:S02]  /*10b90*/  SYNCS.PHASECHK.TRANS64.TRYWAIT P0, [R4+URZ+0x2e880], R5 ;  /* 0x02e88005040075a7 */ /* 0x000f24000800017f */
[----:B----4-:R-:W-:Y:S05]  /*10ba0*/  @!P0 BRA `(.L_x_5707) ;  /* 0x00000008003c8947 */ /* 0x010fea0003800000 */
.L_x_5708:
[----:B------:R0:W0:Y:S02]  /*10bb0*/  SYNCS.PHASECHK.TRANS64.TRYWAIT P0, [R3+URZ+0x2e880], R2 ;  /* 0x02e88002030075a7 */ /* 0x000024000800017f */
[----:B0-----:R-:W-:Y:S05]  /*10bc0*/  @!P0 NANOSLEEP.SYNCS 0x989680 ;  /* 0x009896800000895d */ /* 0x001fea0003900000 */
[----:B------:R-:W0:Y:S02]  /*10bd0*/  @!P0 SYNCS.PHASECHK.TRANS64 P0, [R3+URZ+0x2e880], R2 ;  /* 0x02e88002030085a7 */ /* 0x000e24000800007f */
[----:B0-----:R-:W-:Y:S05]  /*10be0*/  @!P0 BRA `(.L_x_5708) ;  /* 0xfffffffc00f08947 */ /* 0x001fea000383ffff */
.L_x_5697:
[----:B------:R-:W-:Y:S05]  /*10bf0*/  BSYNC B0 ;  /* 0x0000000000007941 */ /* 0x000fea0003800000 */
.L_x_5696:
[----:B------:R-:W-:Y:S05]  /*10c00*/  EXIT ;  /* 0x000000000000794d */ /* 0x000fea0003800000 */
.L_x_5584:
[----:B0-----:R0:W1:Y:S02]  /*10c10*/  SYNCS.PHASECHK.TRANS64.TRYWAIT P1, [R0+URZ+0x2e800], R3 ;  /* 0x02e80003000075a7 */ /* 0x001064000802017f */
[----:B-1----:R-:W-:Y:S05]  /*10c20*/  @!P1 NANOSLEEP.SYNCS 0x989680 ;  /* 0x009896800000995d */ /* 0x002fea0003900000 */
[----:B------:R-:W1:Y:S02]  /*10c30*/  @!P1 SYNCS.PHASECHK.TRANS64 P1, [R0+URZ+0x2e800], R3 ;  /* 0x02e80003000095a7 */ /* 0x000e64000802007f */
[----:B-1----:R-:W-:Y:S05]  /*10c40*/  @!P1 BRA `(.L_x_5584) ;  /* 0xfffffffc00f09947 */ /* 0x002fea000383ffff */
[----:B------:R-:W-:Y:S05]  /*10c50*/  BRA `(.L_x_5709) ;  /* 0xffffff0c00607947 */ /* 0x000fea000383ffff */
.L_x_5588:
[----:B0-----:R0:W2:Y:S02]  /*10c60*/  SYNCS.PHASECHK.TRANS64.TRYWAIT P1, [R5+URZ+0x2e830], R4 ;  /* 0x02e83004050075a7 */ /* 0x0010a4000802017f */
[----:B--2---:R-:W-:Y:S05]  /*10c70*/  @!P1 NANOSLEEP.SYNCS 0x989680 ;  /* 0x009896800000995d */ /* 0x004fea0003900000 */
[----:B------:R-:W2:Y:S02]  /*10c80*/  @!P1 SYNCS.PHASECHK.TRANS64 P1, [R5+URZ+0x2e830], R4 ;  /* 0x02e83004050095a7 */ /* 0x000ea4000802007f */
[----:B--2---:R-:W-:Y:S05]  /*10c90*/  @!P1 BRA `(.L_x_5588) ;  /* 0xfffffffc00f09947 */ /* 0x004fea000383ffff */
[----:B------:R-:W-:Y:S05]  /*10ca0*/  BRA `(.L_x_5587) ;  /* 0xffffff0c00907947 */ /* 0x000fea000383ffff */
.L_x_5593:
[----:B-1----:R-:W-:-:S04]  /*10cb0*/  IMAD.U32 R7, RZ, RZ, UR6 ;  /* 0x00000006ff077e24 */ /* 0x002fc8000f8e00ff */
[----:B------:R1:W2:Y:S03]  /*10cc0*/  SYNCS.PHASECHK.TRANS64.TRYWAIT P1, [R7+URZ+0x2e830], R0 ;  /* 0x02e83000070075a7 */ /* 0x0002a6000802017f */
[----:B--2---:R-:W-:Y:S05]  /*10cd0*/  @!P1 NANOSLEEP.SYNCS 0x989680 ;  /* 0x009896800000995d */ /* 0x004fea0003900000 */
[----:B------:R-:W2:Y:S02]  /*10ce0*/  @!P1 SYNCS.PHASECHK.TRANS64 P1, [R7+URZ+0x2e830], R0 ;  /* 0x02e83000070095a7 */ /* 0x000ea4000802007f */
[----:B--2---:R-:W-:Y:S05]  /*10cf0*/  @!P1 BRA `(.L_x_5593) ;  /* 0xfffffffc00ec9947 */ /* 0x004fea000383ffff */
[----:B------:R-:W-:Y:S05]  /*10d00*/  BRA `(.L_x_5590) ;  /* 0xffffff4c00207947 */ /* 0x000fea000383ffff */
.L_x_5597:
[----:B-1----:R-:W-:-:S04]  /*10d10*/  IMAD.U32 R7, RZ, RZ, UR6 ;  /* 0x00000006ff077e24 */ /* 0x002fc8000f8e00ff */
[----:B------:R1:W2:Y:S03]  /*10d20*/  SYNCS.PHASECHK.TRANS64.TRYWAIT P1, [R7+URZ+0x2e850], R0 ;  /* 0x02e85000070075a7 */ /* 0x0002a6000802017f */
[----:B--2---:R-:W-:Y:S05]  /*10d30*/  @!P1 NANOSLEEP.SYNCS 0x989680 ;  /* 0x009896800000995d */ /* 0x004fea0003900000 */
[----:B------:R-:W2:Y:S02]  /*10d40*/  @!P1 SYNCS.PHASECHK.TRANS64 P1, [R7+URZ+0x2e850], R0 ;  /* 0x02e85000070095a7 */ /* 0x000ea4000802007f */
[----:B--2---:R-:W-:Y:S05]  /*10d50*/  @!P1 BRA `(.L_x_5597) ;  /* 0xfffffffc00ec9947 */ /* 0x004fea000383ffff */
[----:B------:R-:W-:Y:S05]  /*10d60*/  BRA `(.L_x_5594) ;  /* 0xffffff5800207947 */ /* 0x000fea000383ffff */
.L_x_5603:
[----:B-1----:R1:W2:Y:S02]  /*10d70*/  SYNCS.PHASECHK.TRANS64.TRYWAIT P1, [R20+URZ+0x2e850], R3 ;  /* 0x02e85003140075a7 */ /* 0x0022a4000802017f */
[----:B--2---:R-:W-:Y:S05]  /*10d80*/  @!P1 NANOSLEEP.SYNCS 0x989680 ;  /* 0x009896800000995d */ /* 0x004fea0003900000 */
[----:B------:R-:W2:Y:S02]  /*10d90*/  @!P1 SYNCS.PHASECHK.TRANS64 P1, [R20+URZ+0x2e850], R3 ;  /* 0x02e85003140095a7 */ /* 0x000ea4000802007f */
[----:B--2---:R-:W-:Y:S05]  /*10da0*/  @!P1 BRA `(.L_x_5603) ;  /* 0xfffffffc00f09947 */ /* 0x004fea000383ffff */
[----:B------:R-:W-:Y:S05]  /*10db0*/  BRA `(.L_x_5602) ;  /* 0xffffff8000907947 */ /* 0x000fea000383ffff */
.L_x_5643:
[----:B------:R-:W-:Y:S02]  /*10dc0*/  IMAD.MOV.U32 R13, RZ, RZ, R4 ;  /* 0x000000ffff0d7224 */ /* 0x000fe400078e0004 */
[----:B------:R-:W-:Y:S02]  /*10dd0*/  IMAD.MOV.U32 R12, RZ, RZ, RZ ;  /* 0x000000ffff0c7224 */ /* 0x000fe400078e00ff */
[----:B------:R-:W-:Y:S02]  /*10de0*/  IMAD.MOV.U32 R11, RZ, RZ, 0x1f ;  /* 0x0000001fff0b7424 */ /* 0x000fe400078e00ff */
[----:B------:R-:W-:-:S07]  /*10df0*/  IMAD.MOV.U32 R15, RZ, RZ, -0x1 ;  /* 0xffffffffff0f7424 */ /* 0x000fce00078e00ff */
[----:B0-----:R-:W-:Y:S05]  /*10e00*/  WARPSYNC.COLLECTIVE R15, `(.L_x_5710) ;  /* 0x000000000f087348 */ /* 0x001fea0003c00000 */
[----:B------:R1:W2:Y:S02]  /*10e10*/  SHFL.IDX P6, R14, R13, R12, R11 ;  /* 0x0000000c0d0e7389 */ /* 0x0002a400000c000b */
[----:B012---:R-:W-:Y:S01]  /*10e20*/  ENDCOLLECTIVE ;  /* 0x000000000000791b */ /* 0x007fe20003800000 */
.L_x_5710:
[----:B------:R-:W-:Y:S05]  /*10e30*/  BRA `(.L_x_5711) ;  /* 0xffffffcc005c7947 */ /* 0x000fea000383ffff */
.L_x_5645:
[----:B------:R-:W-:Y:S01]  /*10e40*/  BSSY B0, `(.L_x_5712) ;  /* 0x0000006000007945 */ /* 0x000fe20003800000 */
[----:B------:R-:W-:-:S07]  /*10e50*/  IMAD.MOV.U32 R15, RZ, RZ, -0x1 ;  /* 0xffffffffff0f7424 */ /* 0x000fce00078e00ff */
[----:B-1----:R-:W-:Y:S05]  /*10e60*/  WARPSYNC.COLLECTIVE R15, `(.L_x_5713) ;  /* 0x000000000f0c7348 */ /* 0x002fea0003c00000 */
[----:B------:R-:W-:Y:S02]  /*10e70*/  ELECT P6, UR62, PT ;  /* 0x00000000003e782f */ /* 0x000fe400038c0000 */
[----:B------:R-:W-:Y:S01]  /*10e80*/  MOV R14, UR62 ;  /* 0x0000003e000e7c02 */ /* 0x000fe20008000f00 */
[----:B-1----:R-:W-:Y:S10]  /*10e90*/  ENDCOLLECTIVE ;  /* 0x000000000000791b */ /* 0x002ff40003800000 */
.L_x_5713:
[----:B------:R-:W-:Y:S05]  /*10ea0*/  BSYNC B0 ;  /* 0x0000000000007941 */ /* 0x000fea0003800000 */
.L_x_5712:
[----:B------:R-:W-:Y:S05]  /*10eb0*/  BRA `(.L_x_5714) ;  /* 0xffffffcc005c7947 */ /* 0x000fea000383ffff */
.L_x_5648:
[----:B0-----:R0:W1:Y:S02]  /*10ec0*/  SYNCS.PHASECHK.TRANS64.TRYWAIT P2, [R4+URZ+0x2e880], R3 ;  /* 0x02e88003040075a7 */ /* 0x001064000804017f */
[----:B-1----:R-:W-:Y:S05]  /*10ed0*/  @!P2 NANOSLEEP.SYNCS 0x989680 ;  /* 0x009896800000a95d */ /* 0x002fea0003900000 */
[----:B------:R-:W1:Y:S02]  /*10ee0*/  @!P2 SYNCS.PHASECHK.TRANS64 P2, [R4+URZ+0x2e880], R3 ;  /* 0x02e880030400a5a7 */ /* 0x000e64000804007f */
[----:B-1----:R-:W-:Y:S05]  /*10ef0*/  @!P2 BRA `(.L_x_5648) ;  /* 0xfffffffc00f0a947 */ /* 0x002fea000383ffff */
[----:B------:R-:W-:Y:S05]  /*10f00*/  BRA `(.L_x_5715) ;  /* 0xffffffcc00bc7947 */ /* 0x000fea000383ffff */
.L_x_5650:
[----:B-1----:R1:W2:Y:S02]  /*10f10*/  SYNCS.PHASECHK.TRANS64.TRYWAIT P2, [R4+URZ+0x2e840], R3 ;  /* 0x02e84003040075a7 */ /* 0x0022a4000804017f */
[----:B--2---:R-:W-:Y:S05]  /*10f20*/  @!P2 NANOSLEEP.SYNCS 0x989680 ;  /* 0x009896800000a95d */ /* 0x004fea0003900000 */
[----:B------:R-:W2:Y:S02]  /*10f30*/  @!P2 SYNCS.PHASECHK.TRANS64 P2, [R4+URZ+0x2e840], R3 ;  /* 0x02e840030400a5a7 */ /* 0x000ea4000804007f */
[----:B--2---:R-:W-:Y:S05]  /*10f40*/  @!P2 BRA `(.L_x_5650) ;  /* 0xfffffffc00f0a947 */ /* 0x004fea000383ffff */
[----:B------:R-:W-:Y:S05]  /*10f50*/  BRA `(.L_x_5716) ;  /* 0xffffffd0001c7947 */ /* 0x000fea000383ffff */
.L_x_5653:
[----:B--2---:R-:W-:-:S04]  /*10f60*/  IMAD.U32 R3, RZ, RZ, UR41 ;  /* 0x00000029ff037e24 */ /* 0x004fc8000f8e00ff */
[----:B------:R2:W3:Y:S03]  /*10f70*/  SYNCS.PHASECHK.TRANS64.TRYWAIT P0, [R3+URZ+0x2e820], R2 ;  /* 0x02e82002030075a7 */ /* 0x0004e6000800017f */
[----:B---3--:R-:W-:Y:S05]  /*10f80*/  @!P0 NANOSLEEP.SYNCS 0x989680 ;  /* 0x009896800000895d */ /* 0x008fea0003900000 */
[----:B------:R-:W3:Y:S02]  /*10f90*/  @!P0 SYNCS.PHASECHK.TRANS64 P0, [R3+URZ+0x2e820], R2 ;  /* 0x02e82002030085a7 */ /* 0x000ee4000800007f */
[----:B---3--:R-:W-:Y:S05]  /*10fa0*/  @!P0 BRA `(.L_x_5653) ;  /* 0xfffffffc00ec8947 */ /* 0x008fea000383ffff */
[----:B------:R-:W-:Y:S05]  /*10fb0*/  BRA `(.L_x_5717) ;  /* 0xffffffd000cc7947 */ /* 0x000fea000383ffff */
.L_x_5659:
[----:B-1----:R1:W3:Y:S02]  /*10fc0*/  SYNCS.PHASECHK.TRANS64.TRYWAIT P0, [R4+URZ+0x2e880], R3 ;  /* 0x02e88003040075a7 */ /* 0x0022e4000800017f */
[----:B---3--:R-:W-:Y:S05]  /*10fd0*/  @!P0 NANOSLEEP.SYNCS 0x989680 ;  /* 0x009896800000895d */ /* 0x008fea0003900000 */
[----:B------:R-:W3:Y:S02]  /*10fe0*/  @!P0 SYNCS.PHASECHK.TRANS64 P0, [R4+URZ+0x2e880], R3 ;  /* 0x02e88003040085a7 */ /* 0x000ee4000800007f */
[----:B---3--:R-:W-:Y:S05]  /*10ff0*/  @!P0 BRA `(.L_x_5659) ;  /* 0xfffffffc00f08947 */ /* 0x008fea000383ffff */
[----:B------:R-:W-:Y:S05]  /*11000*/  BRA `(.L_x_5718) ;  /* 0xffffffd400807947 */ /* 0x000fea000383ffff */
.L_x_5664:
[----:B--2---:R2:W3:Y:S02]  /*11010*/  SYNCS.PHASECHK.TRANS64.TRYWAIT P0, [R4+URZ+0x2e840], R3 ;  /* 0x02e84003040075a7 */ /* 0x0044e4000800017f */
[----:B---3--:R-:W-:Y:S05]  /*11020*/  @!P0 NANOSLEEP.SYNCS 0x989680 ;  /* 0x009896800000895d */ /* 0x008fea0003900000 */
[----:B------:R-:W3:Y:S02]  /*11030*/  @!P0 SYNCS.PHASECHK.TRANS64 P0, [R4+URZ+0x2e840], R3 ;  /* 0x02e84003040085a7 */ /* 0x000ee4000800007f */
[----:B---3--:R-:W-:Y:S05]  /*11040*/  @!P0 BRA `(.L_x_5664) ;  /* 0xfffffffc00f08947 */ /* 0x008fea000383ffff */
[----:B------:R-:W-:Y:S05]  /*11050*/  BRA `(.L_x_5719) ;  /* 0xffffffd800087947 */ /* 0x000fea000383ffff */
.L_x_5670:
[----:B---3--:R-:W3:Y:S02]  /*11060*/  LDL R3, [R1+0x4] ;  /* 0x0000040001037983 */ /* 0x008ee40000100800 */
[----:B---3--:R3:W4:Y:S02]  /*11070*/  SYNCS.PHASECHK.TRANS64.TRYWAIT P2, [R3+URZ+0x2e870], R2 ;  /* 0x02e87002030075a7 */ /* 0x008724000804017f */
[----:B----4-:R-:W-:Y:S05]  /*11080*/  @!P2 NANOSLEEP.SYNCS 0x989680 ;  /* 0x009896800000a95d */ /* 0x010fea0003900000 */
[----:B------:R-:W4:Y:S02]  /*11090*/  @!P2 SYNCS.PHASECHK.TRANS64 P2, [R3+URZ+0x2e870], R2 ;  /* 0x02e870020300a5a7 */ /* 0x000f24000804007f */
[----:B----4-:R-:W-:Y:S05]  /*110a0*/  @!P2 BRA `(.L_x_5670) ;  /* 0xfffffffc00eca947 */ /* 0x010fea000383ffff */
[----:B------:R-:W-:Y:S05]  /*110b0*/  BRA `(.L_x_5720) ;  /* 0xffffffd800a87947 */ /* 0x000fea000383ffff */
.L_x_5672:
[----:B-1----:R-:W3:Y:S02]  /*110c0*/  LDL R4, [R1+0x4] ;  /* 0x0000040001047983 */ /* 0x002ee40000100800 */
[----:B---3--:R1:W3:Y:S02]  /*110d0*/  SYNCS.PHASECHK.TRANS64.TRYWAIT P2, [R4+URZ+0x2e860], R2 ;  /* 0x02e86002040075a7 */ /* 0x0082e4000804017f */
[----:B---3--:R-:W-:Y:S05]  /*110e0*/  @!P2 NANOSLEEP.SYNCS 0x989680 ;  /* 0x009896800000a95d */ /* 0x008fea0003900000 */
[----:B------:R-:W3:Y:S02]  /*110f0*/  @!P2 SYNCS.PHASECHK.TRANS64 P2, [R4+URZ+0x2e860], R2 ;  /* 0x02e860020400a5a7 */ /* 0x000ee4000804007f */
[----:B---3--:R-:W-:Y:S05]  /*11100*/  @!P2 BRA `(.L_x_5672) ;  /* 0xfffffffc00eca947 */ /* 0x008fea000383ffff */
[----:B------:R-:W-:Y:S05]  /*11110*/  BRA `(.L_x_5721) ;  /* 0xffffffd800b07947 */ /* 0x000fea000383ffff */
.L_x_5679:
[----:B--2---:R2:W3:Y:S02]  /*11120*/  SYNCS.PHASECHK.TRANS64.TRYWAIT P0, [R20+URZ+0x2e870], R3 ;  /* 0x02e87003140075a7 */ /* 0x0044e4000800017f */
[----:B---3--:R-:W-:Y:S05]  /*11130*/  @!P0 NANOSLEEP.SYNCS 0x989680 ;  /* 0x009896800000895d */ /* 0x008fea0003900000 */
[----:B------:R-:W3:Y:S02]  /*11140*/  @!P0 SYNCS.PHASECHK.TRANS64 P0, [R20+URZ+0x2e870], R3 ;  /* 0x02e87003140085a7 */ /* 0x000ee4000800007f */
[----:B---3--:R-:W-:Y:S05]  /*11150*/  @!P0 BRA `(.L_x_5679) ;  /* 0xfffffffc00f08947 */ /* 0x008fea000383ffff */
[----:B------:R-:W-:Y:S05]  /*11160*/  BRA `(.L_x_5722) ;  /* 0xffffffe400187947 */ /* 0x000fea000383ffff */
.L_x_5681:
[----:B--2---:R2:W3:Y:S02]  /*11170*/  SYNCS.PHASECHK.TRANS64.TRYWAIT P0, [R20+URZ+0x2e860], R3 ;  /* 0x02e86003140075a7 */ /* 0x0044e4000800017f */
[----:B---3--:R-:W-:Y:S05]  /*11180*/  @!P0 NANOSLEEP.SYNCS 0x989680 ;  /* 0x009896800000895d */ /* 0x008fea0003900000 */
[----:B------:R-:W3:Y:S02]  /*11190*/  @!P0 SYNCS.PHASECHK.TRANS64 P0, [R20+URZ+0x2e860], R3 ;  /* 0x02e86003140085a7 */ /* 0x000ee4000800007f */
[----:B---3--:R-:W-:Y:S05]  /*111a0*/  @!P0 BRA `(.L_x_5681) ;  /* 0xfffffffc00f08947 */ /* 0x008fea000383ffff */
[----:B------:R-:W-:Y:S05]  /*111b0*/  BRA `(.L_x_5723) ;  /* 0xffffffe400207947 */ /* 0x000fea000383ffff */
.L_x_5694:
[----:B0-----:R0:W1:Y:S02]  /*111c0*/  SYNCS.PHASECHK.TRANS64.TRYWAIT P0, [R0+URZ+0x2e820], R3 ;  /* 0x02e82003000075a7 */ /* 0x001064000800017f */
[----:B-1----:R-:W-:Y:S05]  /*111d0*/  @!P0 NANOSLEEP.SYNCS 0x989680 ;  /* 0x009896800000895d */ /* 0x002fea0003900000 */
[----:B------:R-:W1:Y:S02]  /*111e0*/  @!P0 SYNCS.PHASECHK.TRANS64 P0, [R0+URZ+0x2e820], R3 ;  /* 0x02e82003000085a7 */ /* 0x000e64000800007f */
[----:B-1----:R-:W-:Y:S05]  /*111f0*/  @!P0 BRA `(.L_x_5694) ;  /* 0xfffffffc00f08947 */ /* 0x002fea000383ffff */
[----:B------:R-:W-:Y:S05]  /*11200*/  BRA `(.L_x_5724) ;  /* 0xfffffff400a07947 */ /* 0x000fea000383ffff */
.L_x_5695:
        /* <DEDUP_REMOVED lines=11> */
.L_x_5726:
[----:B------:R-:W-:Y:S05]  /*112c0*/  BSYNC B0 ;  /* 0x0000000000007941 */ /* 0x000fea0003800000 */
.L_x_5725:
[----:B------:R-:W-:Y:S05]  /*112d0*/  BRA `(.L_x_5727) ;  /* 0xfffffff400887947 */ /* 0x000fea000383ffff */
.L_x_5698:
[----:B------:R-:W-:Y:S01]  /*112e0*/  BSSY B1, `(.L_x_5728) ;  /* 0x0000006000017945 */ /* 0x000fe20003800000 */
[----:B------:R-:W-:-:S07]  /*112f0*/  IMAD.MOV.U32 R15, RZ, RZ, -0x1 ;  /* 0xffffffffff0f7424 */ /* 0x000fce00078e00ff */
[----:B01----:R-:W-:Y:S05]  /*11300*/  WARPSYNC.COLLECTIVE R15, `(.L_x_5729) ;  /* 0x000000000f0c7348 */ /* 0x003fea0003c00000 */
[----:B------:R-:W-:Y:S02]  /*11310*/  ELECT P6, UR62, PT ;  /* 0x00000000003e782f */ /* 0x000fe400038c0000 */
[----:B------:R-:W-:Y:S01]  /*11320*/  MOV R14, UR62 ;  /* 0x0000003e000e7c02 */ /* 0x000fe20008000f00 */
[----:B01----:R-:W-:Y:S10]  /*11330*/  ENDCOLLECTIVE ;  /* 0x000000000000791b */ /* 0x003ff40003800000 */
.L_x_5729:
[----:B------:R-:W-:Y:S05]  /*11340*/  BSYNC B1 ;  /* 0x0000000000017941 */ /* 0x000fea0003800000 */
.L_x_5728:
[----:B------:R-:W-:Y:S05]  /*11350*/  BRA `(.L_x_5730) ;  /* 0xfffffff400807947 */ /* 0x000fea000383ffff */
.L_x_5700:
[----:B0-----:R0:W1:Y:S02]  /*11360*/  SYNCS.PHASECHK.TRANS64.TRYWAIT P1, [R6+URZ], R5 ;  /* 0x00000005060075a7 */ /* 0x001064000802017f */
[----:B-1----:R-:W-:Y:S05]  /*11370*/  @!P1 NANOSLEEP.SYNCS 0x989680 ;  /* 0x009896800000995d */ /* 0x002fea0003900000 */
[----:B------:R-:W1:Y:S02]  /*11380*/  @!P1 SYNCS.PHASECHK.TRANS64 P1, [R6+URZ], R5 ;  /* 0x00000005060095a7 */ /* 0x000e64000802007f */
[----:B-1----:R-:W-:Y:S05]  /*11390*/  @!P1 BRA `(.L_x_5700) ;  /* 0xfffffffc00f09947 */ /* 0x002fea000383ffff */
[----:B------:R-:W-:Y:S05]  /*113a0*/  BRA `(.L_x_5731) ;  /* 0xfffffff400bc7947 */ /* 0x000fea000383ffff */
.L_x_5701:
[----:B-1----:R1:W2:Y:S02]  /*113b0*/  SYNCS.PHASECHK.TRANS64.TRYWAIT P1, [R7+URZ], R2 ;  /* 0x00000002070075a7 */ /* 0x0022a4000802017f */
[----:B--2---:R-:W-:Y:S05]  /*113c0*/  @!P1 NANOSLEEP.SYNCS 0x989680 ;  /* 0x009896800000995d */ /* 0x004fea0003900000 */
[----:B------:R-:W2:Y:S02]  /*113d0*/  @!P1 SYNCS.PHASECHK.TRANS64 P1, [R7+URZ], R2 ;  /* 0x00000002070095a7 */ /* 0x000ea4000802007f */
[----:B--2---:R-:W-:Y:S05]  /*113e0*/  @!P1 BRA `(.L_x_5701) ;  /* 0xfffffffc00f09947 */ /* 0x004fea000383ffff */
[----:B------:R-:W-:Y:S05]  /*113f0*/  BRA `(.L_x_5732) ;  /* 0xfffffff400b07947 */ /* 0x000fea000383ffff */
.L_x_5703:
[----:B--2---:R2:W3:Y:S02]  /*11400*/  SYNCS.PHASECHK.TRANS64.TRYWAIT P1, [R4+URZ+0x2e860], R5 ;  /* 0x02e86005040075a7 */ /* 0x0044e4000802017f */
[----:B---3--:R-:W-:Y:S05]  /*11410*/  @!P1 NANOSLEEP.SYNCS 0x989680 ;  /* 0x009896800000995d */ /* 0x008fea0003900000 */
[----:B------:R-:W3:Y:S02]  /*11420*/  @!P1 SYNCS.PHASECHK.TRANS64 P1, [R4+URZ+0x2e860], R5 ;  /* 0x02e86005040095a7 */ /* 0x000ee4000802007f */
[----:B---3--:R-:W-:Y:S05]  /*11430*/  @!P1 BRA `(.L_x_5703) ;  /* 0xfffffffc00f09947 */ /* 0x008fea000383ffff */
[----:B------:R-:W-:Y:S05]  /*11440*/  BRA `(.L_x_5733) ;  /* 0xfffffff400b47947 */ /* 0x000fea000383ffff */
.L_x_5705:
[----:B---3--:R3:W4:Y:S02]  /*11450*/  SYNCS.PHASECHK.TRANS64.TRYWAIT P1, [R3+URZ+0x2e860], R2 ;  /* 0x02e86002030075a7 */ /* 0x008724000802017f */
[----:B----4-:R-:W-:Y:S05]  /*11460*/  @!P1 NANOSLEEP.SYNCS 0x989680 ;  /* 0x009896800000995d */ /* 0x010fea0003900000 */
[----:B------:R-:W4:Y:S02]  /*11470*/  @!P1 SYNCS.PHASECHK.TRANS64 P1, [R3+URZ+0x2e860], R2 ;  /* 0x02e86002030095a7 */ /* 0x000f24000802007f */
[----:B----4-:R-:W-:Y:S05]  /*11480*/  @!P1 BRA `(.L_x_5705) ;  /* 0xfffffffc00f09947 */ /* 0x010fea000383ffff */
[----:B------:R-:W-:Y:S05]  /*11490*/  BRA `(.L_x_5734) ;  /* 0xfffffff400b47947 */ /* 0x000fea000383ffff */
.L_x_5707:
[----:B----4-:R4:W0:Y:S02]  /*114a0*/  SYNCS.PHASECHK.TRANS64.TRYWAIT P0, [R4+URZ+0x2e880], R5 ;  /* 0x02e88005040075a7 */ /* 0x010824000800017f */
[----:B0-----:R-:W-:Y:S05]  /*114b0*/  @!P0 NANOSLEEP.SYNCS 0x989680 ;  /* 0x009896800000895d */ /* 0x001fea0003900000 */
[----:B------:R-:W0:Y:S02]  /*114c0*/  @!P0 SYNCS.PHASECHK.TRANS64 P0, [R4+URZ+0x2e880], R5 ;  /* 0x02e88005040085a7 */ /* 0x000e24000800007f */
[----:B0-----:R-:W-:Y:S05]  /*114d0*/  @!P0 BRA `(.L_x_5707) ;  /* 0xfffffffc00f08947 */ /* 0x001fea000383ffff */
[----:B------:R-:W-:Y:S05]  /*114e0*/  BRA `(.L_x_5708) ;  /* 0xfffffff400b07947 */ /* 0x000fea000383ffff */
.L_x_5735:
        /* <DEDUP_REMOVED lines=9> */
.L_x_12371:


//--------------------- .text._ZN7cutlass13device_kernelIN5flash11enable_sm90INS1_16FlashAttnFwdSm90INS1_25CollectiveMainloopFwdSm90ILi2EN4cute5tupleIJNS5_1CILi1EEES8_S8_EEENS6_IJNS7_ILi128EEENS7_ILi224EEESA_EEELi128ENS_12float_e4m3_tEfNS_4arch4Sm90ELb0ELb0ELb0ELb1ELb0ELb1ELb0ELb1ELb1ELb0ELb0ELb0EEENS1_21CollectiveEpilogueFwdINS6_IJSA_SA_SB_EEES9_NS_10bfloat16_tESF_Li256ELb1ELb0ELb0ELb1EEENS1_36VarlenDynamicPersistentTileSchedulerILi128ELi224ELi256ELi128ELb0ELb0ELb1ELb0ELb1ELb1EEEEEEEEEvNT_6ParamsE --------------------------
	.section	.text._ZN7cutlass13device_kernelIN5flash11enable_sm90INS1_16FlashAttnFwdSm90INS1_25CollectiveMainloopFwdSm90ILi2EN4cute5tupleIJNS5_1CILi1EEES8_S8_EEENS6_IJNS7_ILi128EEENS7_ILi224EEESA_EEELi128ENS_12float_e4m3_tEfNS_4arch4Sm90ELb0ELb0ELb0ELb1ELb0ELb1ELb0ELb1ELb1ELb0ELb0ELb0EEENS1_21CollectiveEpilogueFwdINS6_IJSA_SA_SB_EEES9_NS_10bfloat16_tESF_Li256ELb1ELb0ELb0ELb1EEENS1_36VarlenDynamicPersistentTileSchedulerILi128ELi224ELi256ELi128ELb0ELb0ELb1ELb0ELb1ELb1EEEEEEEEEvNT_6ParamsE,"ax",@progbits
	.align	128
.text._ZN7cutlass13device_kernelIN5flash11enable_sm90INS1_16FlashAttnFwdSm90INS1_25CollectiveMainloopFwdSm90ILi2EN4cute5tupleIJNS5_1CILi1EEES8_S8_EEENS6_IJNS7_ILi128EEENS7_ILi224EEESA_EEELi128ENS_12float_e4m3_tEfNS_4arch4Sm90ELb0ELb0ELb0ELb1ELb0ELb1ELb0ELb1ELb1ELb0ELb0ELb0EEENS1_21CollectiveEpilogueFwdINS6_IJSA_SA_SB_EEES9_NS_10bfloat16_tESF_Li256ELb1ELb0ELb0ELb1EEENS1_36VarlenDynamicPersistentTileSchedulerILi128ELi224ELi256ELi128ELb0ELb0ELb1ELb0ELb1ELb1EEEEEEEEEvNT_6ParamsE:
        .type           _ZN7cutlass13device_kernelIN5flash11enable_sm90INS1_16FlashAttnFwdSm90INS1_25CollectiveMainloopFwdSm90ILi2EN4cute5tupleIJNS5_1CILi1EEES8_S8_EEENS6_IJNS7_ILi128EEENS7_ILi224EEESA_EEELi128ENS_12float_e4m3_tEfNS_4arch4Sm90ELb0ELb0ELb0ELb1ELb0ELb1ELb0ELb1ELb1ELb0ELb0ELb0EEENS1_21CollectiveEpilogueFwdINS6_IJSA_SA_SB_EEES9_NS_10bfloat16_tESF_Li256ELb1ELb0ELb0ELb1EEENS1_36VarlenDynamicPersistentTileSchedulerILi128ELi224ELi256ELi128ELb0ELb0ELb1ELb0ELb1ELb1EEEEEEEEEvNT_6ParamsE,@function
        .size           _ZN7cutlass13device_kernelIN5flash11enable_sm90INS1_16FlashAttnFwdSm90INS1_25CollectiveMainloopFwdSm90ILi2EN4cute5tupleIJNS5_1CILi1EEES8_S8_EEENS6_IJNS7_ILi128EEENS7_ILi224EEESA_EEELi128ENS_12float_e4m3_tEfNS_4arch4Sm90ELb0ELb0ELb0ELb1ELb0ELb1ELb0ELb1ELb1ELb0ELb0ELb0EEENS1_21CollectiveEpilogueFwdINS6_IJSA_SA_SB_EEES9_NS_10bfloat16_tESF_Li256ELb1ELb0ELb0ELb1EEENS1_36VarlenDynamicPersistentTileSchedulerILi128ELi224ELi256ELi128ELb0ELb0ELb1ELb0ELb1ELb1EEEEEEEEEvNT_6ParamsE,(.L_x_12372 - _ZN7cutlass13device_kernelIN5flash11enable_sm90INS1_16FlashAttnFwdSm90INS1_25CollectiveMainloopFwdSm90ILi2EN4cute5tupleIJNS5_1CILi1EEES8_S8_EEENS6_IJNS7_ILi128EEENS7_ILi224EEESA_EEELi128ENS_12float_e4m3_tEfNS_4arch4Sm90ELb0ELb0ELb0ELb1ELb0ELb1ELb0ELb1ELb1ELb0ELb0ELb0EEENS1_21CollectiveEpilogueFwdINS6_IJSA_SA_SB_EEES9_NS_10bfloat16_tESF_Li256ELb1ELb0ELb0ELb1EEENS1_36VarlenDynamicPersistentTileSchedulerILi128ELi224ELi256ELi128ELb0ELb0ELb1ELb0ELb1ELb1EEEEEEEEEvNT_6ParamsE)
        .other          _ZN7cutlass13device_kernelIN5flash11enable_sm90INS1_16FlashAttnFwdSm90INS1_25CollectiveMainloopFwdSm90ILi2EN4cute5tupleIJNS5_1CILi1EEES8_S8_EEENS6_IJNS7_ILi128EEENS7_ILi224EEESA_EEELi128ENS_12float_e4m3_tEfNS_4arch4Sm90ELb0ELb0ELb0ELb1ELb0ELb1ELb0ELb1ELb1ELb0ELb0ELb0EEENS1_21CollectiveEpilogueFwdINS6_IJSA_SA_SB_EEES9_NS_10bfloat16_tESF_Li256ELb1ELb0ELb0ELb1EEENS1_36VarlenDynamicPersistentTileSchedulerILi128ELi224ELi256ELi128ELb0ELb0ELb1ELb0ELb1ELb1EEEEEEEEEvNT_6ParamsE,@"STO_CUDA_ENTRY STV_DEFAULT"
_ZN7cutlass13device_kernelIN5flash11enable_sm90INS1_16FlashAttnFwdSm90INS1_25CollectiveMainloopFwdSm90ILi2EN4cute5tupleIJNS5_1CILi1EEES8_S8_EEENS6_IJNS7_ILi128EEENS7_ILi224EEESA_EEELi128ENS_12float_e4m3_tEfNS_4arch4Sm90ELb0ELb0ELb0ELb1ELb0ELb1ELb0ELb1ELb1ELb0ELb0ELb0EEENS1_21CollectiveEpilogueFwdINS6_IJSA_SA_SB_EEES9_NS_10bfloat16_tESF_Li256ELb1ELb0ELb0ELb1EEENS1_36VarlenDynamicPersistentTileSchedulerILi128ELi224ELi256ELi128ELb0ELb0ELb1ELb0ELb1ELb1EEEEEEEEEvNT_6ParamsE:
        /* <DEDUP_REMOVED lines=27> */
.L_x_5737:
[----:B------:R-:W-:Y:S05]  /*01b0*/  BSYNC B0 ;  /* 0x0000000000007941 */ /* 0x000fea0003800000 */
.L_x_5736:
        /* <DEDUP_REMOVED lines=41> */
.L_x_5738:
        /* <DEDUP_REMOVED lines=22> */
.L_x_5739:
        /* <DEDUP_REMOVED lines=18> */
.L_x_5740:
        /* <DEDUP_REMOVED lines=22> */
.L_x_5741:
        /* <DEDUP_REMOVED lines=22> */
.L_x_5742:
[----:B0-----:R-:W-:Y:S01]  /*0990*/  UMOV UR4, 0x1 ;  /* 0x0000000100047882 */ /* 0x001fe20000000000 */
[----:B------:R-:W-:Y:S01]  /*09a0*/  PLOP3.LUT P0, PT, PT, PT, UP0, 0x80, 0x0 ;  /* 0x000000000000781c */ /* 0x000fe20003f0f008 */
[----:B------:R-:W-:Y:S01]  /*09b0*/  USEL UR4, UR4, 0x2, !UP0 ;  /* 0x0000000204047887 */ /* 0x000fe2000c000000 */
[----:B------:R-:W-:Y:S01]  /*09c0*/  NOP ;  /* 0x0000000000007918 */ /* 0x000fe20000000000 */
[----:B------:R-:W-:Y:S01]  /*09d0*/  ULDC.64 UR60, c[0x0][0x208] ;  /* 0x00008200003c7ab9 */ /* 0x000fe20000000a00 */
[----:B------:R-:W-:Y:S03]  /*09e0*/  BSSY B8, `(.L_x_5743) ;  /* 0x0002231000087945 */ /* 0x000fe60003800000 */
[----:B------:R-:W-:-:S05]  /*09f0*/  IMAD.U32 R2, RZ, RZ, UR4 ;  /* 0x00000004ff027e24 */ /* 0x000fca000f8e00ff */
[----:B------:R0:W-:Y:S01]  /*0a00*/  STL [R1+0xa8], R2 ;  /* 0x0000a80201007387 */ /* 0x0001e20000100800 */
[----:B-12-4-:R-:W-:Y:S06]  /*0a10*/  BAR.SYNC.DEFER_BLOCKING 0x0 ;  /* 0x0000000000007b1d */ /* 0x016fec0000010000 */
[----:B------:R-:W-:Y:S05]  /*0a20*/  @!P0 BRA `(.L_x_5744) ;  /* 0x000001bc00fc8947 */ /* 0x000fea0003800000 */
.L_x_5745:
[----:B------:R-:W-:-:S08]  /*0a30*/  NOP ;  /* 0x0000000000007918 */ /* 0x000fd00000000000 */
[----:B------:R-:W1:Y:S02]  /*0a40*/  USETMAXREG.TRY_ALLOC.CTAPOOL UP0, 0xf0 ;  /* 0x000000f0000079c8 */ /* 0x000e640008000600 */
[----:B-1----:R-:W-:-:S13]  /*0a50*/  PLOP3.LUT P0, PT, PT, PT, UP0, 0x80, 0x0 ;  /* 0x000000000000781c */ /* 0x002fda0003f0f008 */
[----:B------:R-:W-:Y:S05]  /*0a60*/  @!P0 BRA `(.L_x_5745) ;  /* 0xfffffffc00f08947 */ /* 0x000fea000383ffff */
[----:B------:R-:W1:Y:S01]  /*0a70*/  S2R R0, SR_TID.X ;  /* 0x0000000000007919 */ /* 0x000e620000002100 */
[----:B------:R-:W2:Y:S01]  /*0a80*/  S2UR UR5, SR_CgaCtaId ;  /* 0x00000000000579c3 */ /* 0x000ea20000008800 */
[----:B------:R-:W-:-:S07]  /*0a90*/  UMOV UR4, 0x400 ;  /* 0x0000040000047882 */ /* 0x000fce0000000000 */
[----:B------:R-:W-:Y:S06]  /*0aa0*/  BAR.ARV 0x8, 0x120 ;  /* 0x0204800000007b1d */ /* 0x000fec0000002000 */
[----:B--2---:R-:W-:-:S06]  /*0ab0*/  ULEA UR4, UR5, UR4, 0x18 ;  /* 0x0000000405047291 */ /* 0x004fcc000f8ec03f */
[----:B------:R-:W-:Y:S01]  /*0ac0*/  IMAD.U32 R16, RZ, RZ, UR4 ;  /* 0x00000004ff107e24 */ /* 0x000fe2000f8e00ff */
[----:B-1----:R-:W-:Y:S01]  /*0ad0*/  SHF.R.U32.HI R0, RZ, 0x7, R0 ;  /* 0x00000007ff007819 */ /* 0x002fe20000011600 */
[----:B------:R-:W-:-:S03]  /*0ae0*/  ULDC UR4, c[0x0][0xc14] ;  /* 0x0003050000047ab9 */ /* 0x000fc60000000800 */
[----:B------:R-:W-:Y:S01]  /*0af0*/  ISETP.NE.AND P0, PT, R0, 0x1, PT ;  /* 0x000000010000780c */ /* 0x000fe20003f05270 */
[----:B------:R-:W-:-:S05]  /*0b00*/  IMAD.U32 R0, RZ, RZ, UR5 ;  /* 0x00000005ff007e24 */ /* 0x000fca000f8e00ff */
[----:B------:R-:W-:Y:S07]  /*0b10*/  STL [R1+0x74], R0 ;  /* 0x0000740001007387 */ /* 0x000fee0000100800 */
[----:B------:R-:W-:Y:S08]  /*0b20*/  @!P0 BAR.ARV 0x9, 0x100 ;  /* 0x0244000000008b1d */ /* 0x000ff00000002000 */
[----:B------:R-:W-:Y:S06]  /*0b30*/  BAR.SYNC.DEFER_BLOCKING 0x5, 0x180 ;  /* 0x0146000000007b1d */ /* 0x000fec0000010000 */
[----:B------:R-:W1:Y:S02]  /*0b40*/  LDS.128 R120, [R16+0x2e8d0] ;  /* 0x02e8d00010787984 */ /* 0x000e640000000c00 */
[----:B------:R-:W-:Y:S06]  /*0b50*/  BAR.ARV 0x4, 0x180 ;  /* 0x0106000000007b1d */ /* 0x000fec0000002000 */
[----:B-1----:R-:W-:-:S13]  /*0b60*/  ISETP.GE.AND P0, PT, R123, UR4, PT ;  /* 0x000000047b007c0c */ /* 0x002fda000bf06270 */
[----:B------:R-:W-:Y:S05]  /*0b70*/  @P0 BRA `(.L_x_5746) ;  /* 0x00000220005c0947 */ /* 0x000fea0003800000 */
[----:B0-----:R-:W2:Y:S01]  /*0b80*/  LDL R2, [R1+0xa8] ;  /* 0x0000a80001027983 */ /* 0x001ea20000100800 */
[----:B------:R-:W-:Y:S02]  /*0b90*/  IMAD.MOV.U32 R231, RZ, RZ, RZ ;  /* 0x000000ffffe77224 */ /* 0x000fe400078e00ff */
[----:B------:R-:W-:Y:S01]  /*0ba0*/  IMAD.MOV.U32 R17, RZ, RZ, RZ ;  /* 0x000000ffff117224 */ /* 0x000fe200078e00ff */
[----:B------:R-:W0:Y:S01]  /*0bb0*/  S2R R0, SR_TID.X ;  /* 0x0000000000007919 */ /* 0x000e220000002100 */
[----:B------:R-:W-:Y:S02]  /*0bc0*/  IMAD.MOV.U32 R236, RZ, RZ, RZ ;  /* 0x000000ffffec7224 */ /* 0x000fe400078e00ff */
[----:B------:R-:W-:Y:S02]  /*0bd0*/  IMAD.MOV.U32 R233, RZ, RZ, RZ ;  /* 0x000000ffffe97224 */ /* 0x000fe400078e00ff */
[----:B0-----:R-:W-:-:S05]  /*0be0*/  VIADD R11, R0, 0xffffff80 ;  /* 0xffffff80000b7836 */ /* 0x001fca0000000000 */
[----:B------:R-:W-:-:S04]  /*0bf0*/  SHF.R.S32.HI R0, RZ, 0x1f, R11 ;  /* 0x0000001fff007819 */ /* 0x000fc8000001140b */
[----:B------:R-:W-:-:S04]  /*0c00*/  LEA.HI R4, R0, R11, RZ, 0x4 ;  /* 0x0000000b00047211 */ /* 0x000fc800078f20ff */
[----:B------:R-:W-:Y:S02]  /*0c10*/  SHF.R.S32.HI R5, RZ, 0x4, R4 ;  /* 0x00000004ff057819 */ /* 0x000fe40000011404 */
[----:B--2---:R-:W-:Y:S02]  /*0c20*/  R2UR UR4, R2 ;  /* 0x00000000020472ca */ /* 0x004fe400000e0000 */
[----:B------:R-:W-:-:S04]  /*0c30*/  LEA.HI R2, R0, R11, RZ, 0x7 ;  /* 0x0000000b00027211 */ /* 0x000fc800078f38ff */
[----:B------:R-:W-:Y:S02]  /*0c40*/  LOP3.LUT R3, R2, 0xffffff80, RZ, 0xc0, !PT ;  /* 0xffffff8002037812 */ /* 0x000fe400078ec0ff */
[----:B------:R-:W-:-:S03]  /*0c50*/  SHF.R.S32.HI R12, RZ, 0x7, R2 ;  /* 0x00000007ff0c7819 */ /* 0x000fc60000011402 */
[C---:B------:R-:W-:Y:S01]  /*0c60*/  IMAD.IADD R13, R11.reuse, 0x1, -R3 ;  /* 0x000000010b0d7824 */ /* 0x040fe200078e0a03 */
[C---:B------:R-:W-:Y:S01]  /*0c70*/  LEA.HI R3, R4.reuse, R5, RZ, 0x1 ;  /* 0x0000000504037211 */ /* 0x040fe200078f08ff */
[----:B------:R-:W-:Y:S01]  /*0c80*/  ULOP3.LUT UR4, UR4, 0x1, URZ, 0xfc, !UPT ;  /* 0x0000000104047892 */ /* 0x000fe2000f8efc3f */
[----:B------:R-:W-:Y:S02]  /*0c90*/  LOP3.LUT R4, R4, 0x3fffff0, RZ, 0xc0, !PT ;  /* 0x03fffff004047812 */ /* 0x000fe400078ec0ff */
[----:B------:R-:W-:Y:S02]  /*0ca0*/  SHF.R.S32.HI R7, RZ, 0x1f, R13 ;  /* 0x0000001fff077819 */ /* 0x000fe4000001140d */
[----:B------:R-:W-:Y:S01]  /*0cb0*/  LEA.HI R2, R2, R12, RZ, 0x1 ;  /* 0x0000000c02027211 */ /* 0x000fe200078f08ff */
[----:B------:R-:W-:Y:S01]  /*0cc0*/  IMAD.IADD R4, R11, 0x1, -R4 ;  /* 0x000000010b047824 */ /* 0x000fe200078e0a04 */
[CC--:B------:R-:W-:Y:S02]  /*0cd0*/  LEA.HI R8, R7.reuse, R13.reuse, RZ, 0x2 ;  /* 0x0000000d07087211 */ /* 0x0c0fe400078f10ff */
[----:B------:R-:W-:-:S02]  /*0ce0*/  LEA.HI R7, R7, R13, RZ, 0x5 ;  /* 0x0000000d07077211 */ /* 0x000fc400078f28ff */
[--C-:B------:R-:W-:Y:S02]  /*0cf0*/  SHF.R.S32.HI R9, RZ, 0x2, R8.reuse ;  /* 0x00000002ff097819 */ /* 0x100fe40000011408 */
[----:B------:R-:W-:Y:S02]  /*0d00*/  SHF.R.S32.HI R6, RZ, 0x1f, R8 ;  /* 0x0000001fff067819 */ /* 0x000fe40000011408 */
[----:B------:R-:W-:Y:S02]  /*0d10*/  LOP3.LUT R8, R8, 0x7ffffffc, RZ, 0xc0, !PT ;  /* 0x7ffffffc08087812 */ /* 0x000fe400078ec0ff */
[----:B------:R-:W-:Y:S02]  /*0d20*/  LEA.HI R10, R6, R9, RZ, 0x3 ;  /* 0x00000009060a7211 */ /* 0x000fe400078f18ff */
[----:B------:R-:W-:Y:S01]  /*0d30*/  LOP3.LUT R6, R3, 0x1ffffffe, RZ, 0xc0, !PT ;  /* 0x1ffffffe03067812 */ /* 0x000fe200078ec0ff */
[----:B------:R-:W-:Y:S01]  /*0d40*/  IMAD.IADD R8, R13, 0x1, -R8 ;  /* 0x000000010d087824 */ /* 0x000fe200078e0a08 */
[----:B------:R-:W-:-:S02]  /*0d50*/  LEA.HI R3, R0, R11, RZ, 0x5 ;  /* 0x0000000b00037211 */ /* 0x000fc400078f28ff */
[----:B------:R-:W-:Y:S01]  /*0d60*/  LOP3.LUT R10, R10, 0xfffffff8, RZ, 0xc0, !PT ;  /* 0xfffffff80a0a7812 */ /* 0x000fe200078ec0ff */
[----:B------:R-:W-:Y:S01]  /*0d70*/  IMAD.IADD R6, R5, 0x1, -R6 ;  /* 0x0000000105067824 */ /* 0x000fe200078e0a06 */
[----:B------:R-:W-:Y:S01]  /*0d80*/  SHF.R.S32.HI R7, RZ, 0x5, R7 ;  /* 0x00000005ff077819 */ /* 0x000fe20000011407 */
[----:B------:R-:W-:Y:S01]  /*0d90*/  IMAD.SHL.U32 R3, R3, 0x20, RZ ;  /* 0x0000002003037824 */ /* 0x000fe200078e00ff */
[----:B------:R-:W-:Y:S01]  /*0da0*/  IADD3 R10, R9, -R10, RZ ;  /* 0x8000000a090a7210 */ /* 0x000fe20007ffe0ff */
[----:B------:R-:W-:Y:S01]  /*0db0*/  IMAD.MOV.U32 R5, RZ, RZ, -0x2 ;  /* 0xfffffffeff057424 */ /* 0x000fe200078e00ff */
[----:B------:R-:W-:Y:S02]  /*0dc0*/  LOP3.LUT R2, R2, 0x3fffffe, RZ, 0xc0, !PT ;  /* 0x03fffffe02027812 */ /* 0x000fe400078ec0ff */
[----:B------:R-:W-:Y:S01]  /*0dd0*/  LOP3.LUT R14, R3, 0xfffffc00, RZ, 0xc0, !PT ;  /* 0xfffffc00030e7812 */ /* 0x000fe200078ec0ff */
[----:B------:R-:W-:Y:S02]  /*0de0*/  IMAD R7, R7, 0x10, R10 ;  /* 0x0000001007077824 */ /* 0x000fe400078e020a */
[----:B------:R-:W-:-:S02]  /*0df0*/  IMAD.IADD R2, R12, 0x1, -R2 ;  /* 0x000000010c027824 */ /* 0x000fc400078e0a02 */
[----:B------:R-:W-:Y:S02]  /*0e00*/  IMAD R3, R4, 0x40, R14 ;  /* 0x0000004004037824 */ /* 0x000fe400078e020e */
[----:B------:R-:W-:-:S03]  /*0e10*/  IMAD R2, R2, 0x40, R7 ;  /* 0x0000004002027824 */ /* 0x000fc600078e0207 */
[----:B------:R-:W-:Y:S01]  /*0e20*/  LEA R4, R6, R3, 0x3 ;  /* 0x0000000306047211 */ /* 0x000fe200078e18ff */
[----:B------:R-:W-:-:S04]  /*0e30*/  IMAD R3, R8, R5, 0xe0 ;  /* 0x000000e008037424 */ /* 0x000fc800078e0205 */
[----:B------:R0:W-:Y:S04]  /*0e40*/  STL [R1+0xa4], R4 ;  /* 0x0000a40401007387 */ /* 0x0001e80000100800 */
[----:B------:R1:W-:Y:S04]  /*0e50*/  STL [R1+0x9c], R3 ;  /* 0x00009c0301007387 */ /* 0x0003e80000100800 */
[----:B------:R2:W-:Y:S01]  /*0e60*/  STL [R1+0xa0], R2 ;  /* 0x0000a00201007387 */ /* 0x0005e20000100800 */
[----:B0-----:R-:W-:Y:S01]  /*0e70*/  IMAD.U32 R4, RZ, RZ, UR4 ;  /* 0x00000004ff047e24 */ /* 0x001fe2000f8e00ff */
[----:B------:R-:W-:Y:S01]  /*0e80*/  UMOV UR4, URZ ;  /* 0x0000003f00047c82 */ /* 0x000fe20008000000 */
[----:B-1----:R-:W-:-:S03]  /*0e90*/  LEA.HI R3, R0, R11, RZ, 0x2 ;  /* 0x0000000b00037211 */ /* 0x002fc600078f10ff */
[----:B------:R0:W-:Y:S01]  /*0ea0*/  STL [R1+0x44], R4 ;  /* 0x0000440401007387 */ /* 0x0001e20000100800 */
[----:B--2---:R-:W-:Y:S02]  /*0eb0*/  LEA.HI R2, R0, R11, RZ, 0x3 ;  /* 0x0000000b00027211 */ /* 0x004fe400078f18ff */
[--C-:B------:R-:W-:Y:S02]  /*0ec0*/  SHF.R.S32.HI R228, RZ, 0x2, R3.reuse ;  /* 0x00000002ffe47819 */ /* 0x100fe40000011403 */
[----:B------:R-:W-:Y:S02]  /*0ed0*/  LOP3.LUT R0, R2, 0x1ffffff8, RZ, 0xc0, !PT ;  /* 0x1ffffff802007812 */ /* 0x000fe400078ec0ff */
[----:B------:R-:W-:Y:S01]  /*0ee0*/  SHF.R.S32.HI R6, RZ, 0x3, R2 ;  /* 0x00000003ff067819 */ /* 0x000fe20000011402 */
[C---:B------:R-:W-:Y:S01]  /*0ef0*/  VIADD R10, R228.reuse, 0x40 ;  /* 0x00000040e40a7836 */ /* 0x040fe20000000000 */
[----:B0-----:R-:W-:Y:S01]  /*0f00*/  LOP3.LUT R4, R3, 0xfffffffc, RZ, 0xc0, !PT ;  /* 0xfffffffc03047812 */ /* 0x001fe200078ec0ff */
[C---:B------:R-:W-:Y:S01]  /*0f10*/  IMAD.IADD R0, R11.reuse, 0x1, -R0 ;  /* 0x000000010b007824 */ /* 0x040fe200078e0a00 */
[----:B------:R-:W-:Y:S01]  /*0f20*/  SHF.R.S32.HI R3, RZ, 0x1f, R3 ;  /* 0x0000001fff037819 */ /* 0x000fe20000011403 */
[----:B------:R-:W-:Y:S01]  /*0f30*/  VIADD R9, R228, 0x80 ;  /* 0x00000080e4097836 */ /* 0x000fe20000000000 */
[----:B------:R-:W-:Y:S01]  /*0f40*/  SHF.R.S32.HI R2, RZ, 0x1f, R228 ;  /* 0x0000001fff027819 */ /* 0x000fe200000114e4 */
[----:B------:R-:W-:Y:S01]  /*0f50*/  IMAD.SHL.U32 R0, R0, 0x8, RZ ;  /* 0x0000000800007824 */ /* 0x000fe200078e00ff */
[----:B------:R-:W-:Y:S01]  /*0f60*/  SHF.R.S32.HI R2, RZ, 0x1f, R10 ;  /* 0x0000001fff027819 */ /* 0x000fe2000001140a */
[----:B------:R-:W-:Y:S01]  /*0f70*/  VIADD R8, R228, 0xc0 ;  /* 0x000000c0e4087836 */ /* 0x000fe20000000000 */
[----:B------:R-:W-:Y:S01]  /*0f80*/  IADD3 R4, R11, -R4, RZ ;  /* 0x800000040b047210 */ /* 0x000fe20007ffe0ff */
[----:B------:R0:W-:Y:S01]  /*0f90*/  STL [R1+0x58], R6 ;  /* 0x0000580601007387 */ /* 0x0001e20000100800 */
[----:B------:R-:W-:-:S02]  /*0fa0*/  LEA.HI R3, R3, R228, RZ, 0x3 ;  /* 0x000000e403037211 */ /* 0x000fc400078f18ff */
[----:B------:R-:W-:Y:S01]  /*0fb0*/  SHF.R.S32.HI R5, RZ, 0x1f, R9 ;  /* 0x0000001fff057819 */ /* 0x000fe20000011409 */
[----:B------:R1:W-:Y:S01]  /*0fc0*/  STL [R1+0x50], R0 ;  /* 0x0000500001007387 */ /* 0x0003e20000100800 */
[----:B------:R-:W-:Y:S01]  /*0fd0*/  LEA.HI R2, R2, R10, RZ, 0x3 ;  /* 0x0000000a02027211 */ /* 0x000fe200078f18ff */
[C---:B------:R-:W-:Y:S01]  /*0fe0*/  IMAD.SHL.U32 R18, R4.reuse, 0x10, RZ ;  /* 0x0000001004127824 */ /* 0x040fe200078e00ff */
[----:B------:R-:W-:Y:S01]  /*0ff0*/  SHF.R.S32.HI R7, RZ, 0x1f, R8 ;  /* 0x0000001fff077819 */ /* 0x000fe20000011408 */
[----:B------:R-:W-:Y:S01]  /*1000*/  IMAD.SHL.U32 R22, R4, 0x8, RZ ;  /* 0x0000000804167824 */ /* 0x000fe200078e00ff */
[----:B------:R-:W-:Y:S01]  /*1010*/  LOP3.LUT R3, R3, 0xfffffff8, RZ, 0xc0, !PT ;  /* 0xfffffff803037812 */ /* 0x000fe200078ec0ff */
[----:B------:R-:W-:Y:S01]  /*1020*/  IMAD.SHL.U32 R2, R2, 0x80, RZ ;  /* 0x0000008002027824 */ /* 0x000fe200078e00ff */
[----:B------:R-:W-:Y:S01]  /*1030*/  SHF.L.U32 R4, R9, 0x7, RZ ;  /* 0x0000000709047819 */ /* 0x000fe200000006ff */
[----:B0-----:R-:W-:Y:S01]  /*1040*/  IMAD.SHL.U32 R6, R8, 0x80, RZ ;  /* 0x0000008008067824 */ /* 0x001fe200078e00ff */
[----:B------:R-:W-:Y:S01]  /*1050*/  LEA.HI R5, R5, R9, RZ, 0x3 ;  /* 0x0000000905057211 */ /* 0x000fe200078f18ff */
[----:B-1----:R-:W-:Y:S01]  /*1060*/  IMAD.SHL.U32 R0, R10, 0x80, RZ ;  /* 0x000000800a007824 */ /* 0x002fe200078e00ff */
[----:B------:R-:W-:Y:S01]  /*1070*/  LEA.HI R7, R7, R8, RZ, 0x3 ;  /* 0x0000000807077211 */ /* 0x000fe200078f18ff */
[----:B------:R-:W-:Y:S01]  /*1080*/  IMAD.IADD R229, R228, 0x1, -R3 ;  /* 0x00000001e4e57824 */ /* 0x000fe200078e0a03 */
[----:B------:R-:W-:Y:S01]  /*1090*/  LOP3.LUT R3, R4, 0x380, RZ, 0xc0, !PT ;  /* 0x0000038004037812 */ /* 0x000fe200078ec0ff */
[----:B------:R-:W-:Y:S01]  /*10a0*/  IMAD.SHL.U32 R5, R5, 0x80, RZ ;  /* 0x0000008005057824 */ /* 0x000fe200078e00ff */
[----:B------:R-:W-:Y:S01]  /*10b0*/  LOP3.LUT R0, R0, 0x380, RZ, 0xc0, !PT ;  /* 0x0000038000007812 */ /* 0x000fe200078ec0ff */
[----:B------:R-:W-:Y:S01]  /*10c0*/  IMAD.SHL.U32 R7, R7, 0x80, RZ ;  /* 0x0000008007077824 */ /* 0x000fe200078e00ff */
[----:B------:R-:W-:Y:S01]  /*10d0*/  LOP3.LUT R2, R2, 0xfffffc00, RZ, 0xc0, !PT ;  /* 0xfffffc0002027812 */ /* 0x000fe200078ec0ff */
[----:B------:R-:W-:Y:S01]  /*10e0*/  VIADD R230, R22, 0x20 ;  /* 0x0000002016e67836 */ /* 0x000fe20000000000 */
[----:B------:R-:W-:-:S02]  /*10f0*/  SHF.R.U32.HI R3, RZ, 0x3, R0 ;  /* 0x00000003ff037819 */ /* 0x000fc40000011600 */
[--C-:B------:R-:W-:Y:S01]  /*1100*/  LOP3.LUT R0, R0, 0x70, R18.reuse, 0xf8, !PT ;  /* 0x0000007000007812 */ /* 0x100fe200078ef812 */
[----:B------:R0:W-:Y:S01]  /*1110*/  STL [R1+0x68], R2 ;  /* 0x0000680201007387 */ /* 0x0001e20000100800 */
[----:B------:R-:W-:Y:S02]  /*1120*/  LOP3.LUT R4, R6, 0x380, RZ, 0xc0, !PT ;  /* 0x0000038006047812 */ /* 0x000fe400078ec0ff */
[----:B------:R-:W-:Y:S02]  /*1130*/  LOP3.LUT R3, R2, R0, R3, 0xf6, !PT ;  /* 0x0000000002037212 */ /* 0x000fe400078ef603 */
[----:B------:R-:W-:Y:S02]  /*1140*/  LOP3.LUT R4, R5, 0xfffffc00, RZ, 0xc0, !PT ;  /* 0xfffffc0005047812 */ /* 0x000fe400078ec0ff */
[----:B------:R-:W-:Y:S02]  /*1150*/  LOP3.LUT R0, R7, 0xfffffc00, RZ, 0xc0, !PT ;  /* 0xfffffc0007007812 */ /* 0x000fe400078ec0ff */
[----:B------:R-:W-:Y:S01]  /*1160*/  SHF.R.S32.HI R19, RZ, 0x1f, R18 ;  /* 0x0000001fff137819 */ /* 0x000fe20000011412 */
[----:B------:R-:W-:Y:S01]  /*1170*/  STL [R1+0x70], R4 ;  /* 0x0000700401007387 */ /* 0x000fe20000100800 */
[----:B0-----:R-:W-:-:S03]  /*1180*/  IMAD.IADD R2, R16, 0x1, R3 ;  /* 0x0000000110027824 */ /* 0x001fc600078e0203 */
[----:B------:R0:W-:Y:S04]  /*1190*/  STL [R1+0x6c], R0 ;  /* 0x00006c0001007387 */ /* 0x0001e80000100800 */
[----:B------:R1:W-:Y:S01]  /*11a0*/  STL [R1+0x98], R2 ;  /* 0x0000980201007387 */ /* 0x0003e20000100800 */
[----:B0-----:R-:W-:-:S05]  /*11b0*/  MOV R0, UR4 ;  /* 0x0000000400007c02 */ /* 0x001fca0008000f00 */
[----:B------:R1:W-:Y:S02]  /*11c0*/  STL [R1+0x94], R0 ;  /* 0x0000940001007387 */ /* 0x0003e40000100800 */
.L_x_5917:
[----:B01----:R-:W0:Y:S02]  /*11d0*/  LDC.64 R2, c[0x0][0xc60] ;  /* 0x00031800ff027b82 */ /* 0x003e240000000a00 */
[----:B0-----:R-:W-:-:S05]  /*11e0*/  IMAD.WIDE R2, R123, 0x4, R2 ;  /* 0x000000047b027825 */ /* 0x001fca00078e0202 */
[----:B--2---:R0:W2:Y:S01]  /*11f0*/  LDG.E R0, desc[UR60][R2.64] ;  /* 0x0000003c02007981 */ /* 0x0040a2000c1e1900 */
[----:B------:R-:W-:Y:S05]  /*1200*/  YIELD ;  /* 0x0000000000007946 */ /* 0x000fea0003800000 */
[----:B------:R-:W-:Y:S01]  /*1210*/  ULDC.64 UR4, c[0x0][0xa28] ;  /* 0x00028a0000047ab9 */ /* 0x000fe20000000a00 */
[----:B------:R-:W-:Y:S01]  /*1220*/  ULDC.64 UR8, c[0x0][0xa18] ;  /* 0x0002860000087ab9 */ /* 0x000fe20000000a00 */
[----:B------:R-:W-:Y:S01]  /*1230*/  ISETP.NE.U32.AND P1, PT, RZ, UR4, PT ;  /* 0x00000004ff007c0c */ /* 0x000fe2000bf25070 */
[----:B------:R-:W-:Y:S01]  /*1240*/  ULDC.64 UR6, c[0x0][0xa08] ;  /* 0x0002820000067ab9 */ /* 0x000fe20000000a00 */
[----:B0-----:R-:W-:Y:S01]  /*1250*/  IMAD.MOV.U32 R3, RZ, RZ, RZ ;  /* 0x000000ffff037224 */ /* 0x001fe200078e00ff */
[----:B------:R-:W-:Y:S01]  /*1260*/  ISETP.NE.U32.AND P0, PT, RZ, UR6, PT ;  /* 0x00000006ff007c0c */ /* 0x000fe2000bf05070 */
[----:B-----5:R-:W-:Y:S01]  /*1270*/  IMAD.MOV.U32 R29, RZ, RZ, RZ ;  /* 0x000000ffff1d7224 */ /* 0x020fe200078e00ff */
[----:B------:R-:W-:-:S02]  /*1280*/  ISETP.NE.AND.EX P1, PT, RZ, UR5, PT, P1 ;  /* 0x00000005ff007c0c */ /* 0x000fc4000bf25310 */
[----:B------:R-:W-:Y:S02]  /*1290*/  ISETP.NE.AND.EX P0, PT, RZ, UR7, PT, P0 ;  /* 0x00000007ff007c0c */ /* 0x000fe4000bf05300 */
[----:B--2---:R-:W-:Y:S01]  /*12a0*/  SHF.R.S32.HI R6, RZ, 0x1f, R0 ;  /* 0x0000001fff067819 */ /* 0x004fe20000011400 */
[----:B------:R-:W-:-:S08]  /*12b0*/  IMAD.SHL.U32 R30, R0, 0x4, RZ ;  /* 0x00000004001e7824 */ /* 0x000fd000078e00ff */
[C---:B---34-:R-:W-:Y:S01]  /*12c0*/  @P1 LEA R4, P2, R0.reuse, UR4, 0x2 ;  /* 0x0000000400041c11 */ /* 0x058fe2000f8410ff */
        /* <DEDUP_REMOVED lines=11> */
[----:B------:R-:W-:Y:S01]  /*1380*/  ULDC.64 UR4, c[0x0][0x3f8] ;  /* 0x0000fe0000047ab9 */ /* 0x000fe20000000a00 */
[----:B------:R1:W-:Y:S04]  /*1390*/  STL [R1+0x80], R30 ;  /* 0x0000801e01007387 */ /* 0x0003e80000100800 */
[----:B------:R1:W5:Y:S05]  /*13a0*/  @P0 LDG.E R29, desc[UR60][R8.64] ;  /* 0x0000003c081d0981 */ /* 0x00036a000c1e1900 */
[----:B0-----:R-:W-:Y:S01]  /*13b0*/  @P2 IADD3 R6, P1, R30, UR8, RZ ;  /* 0x000000081e062c10 */ /* 0x001fe2000ff3e0ff */
[----:B------:R-:W-:Y:S01]  /*13c0*/  UISETP.NE.U32.AND UP0, UPT, UR4, URZ, UPT ;  /* 0x0000003f0400728c */ /* 0x000fe2000bf05070 */
[----:B------:R1:W-:Y:S02]  /*13d0*/  STL [R1+0x84], R28 ;  /* 0x0000841c01007387 */ /* 0x0003e40000100800 */
[----:B------:R-:W-:Y:S01]  /*13e0*/  @P2 IADD3.X R7, R28, UR9, RZ, P1, !PT ;  /* 0x000000091c072c10 */ /* 0x000fe20008ffe4ff */
[----:B------:R-:W-:-:S04]  /*13f0*/  ULDC UR4, c[0x0][0x404] ;  /* 0x0001010000047ab9 */ /* 0x000fc80000000800 */
[----:B------:R1:W5:Y:S01]  /*1400*/  @P2 LDG.E R138, desc[UR60][R6.64] ;  /* 0x0000003c068a2981 */ /* 0x000362000c1e1900 */
[----:B------:R-:W-:-:S03]  /*1410*/  UISETP.NE.AND.EX UP0, UPT, UR5, URZ, UPT, UP0 ;  /* 0x0000003f0500728c */ /* 0x000fc6000bf05300 */
[----:B------:R-:W-:Y:S01]  /*1420*/  ULDC UR5, c[0x0][0x2e0] ;  /* 0x0000b80000057ab9 */ /* 0x000fe20000000800 */
[----:B------:R-:W-:-:S04]  /*1430*/  USEL UR4, UR4, 0x1, UP0 ;  /* 0x0000000104047887 */ /* 0x000fc80008000000 */
[----:B------:R-:W-:-:S03]  /*1440*/  UIMAD UR4, UR4, UR5, URZ ;  /* 0x00000005040472a4 */ /* 0x000fc6000f8e023f */
[----:B------:R-:W-:Y:S02]  /*1450*/  ULDC UR5, c[0x0][0x338] ;  /* 0x0000ce0000057ab9 */ /* 0x000fe40000000800 */
[----:B------:R-:W-:Y:S02]  /*1460*/  IMAD.U32 R2, RZ, RZ, UR5 ;  /* 0x00000005ff027e24 */ /* 0x000fe4000f8e00ff */
[----:B------:R-:W-:Y:S02]  /*1470*/  IMAD.U32 R26, RZ, RZ, UR4 ;  /* 0x00000004ff1a7e24 */ /* 0x000fe4000f8e00ff */
[----:B------:R-:W-:Y:S01]  /*1480*/  IMAD.MOV.U32 R27, RZ, RZ, R0 ;  /* 0x000000ffff1b7224 */ /* 0x000fe200078e0000 */
        /* <DEDUP_REMOVED lines=10> */
.L_x_5747:
        /* <DEDUP_REMOVED lines=10> */
.L_x_5748:
[----:B------:R-:W-:Y:S05]  /*15d0*/  @!P0 BRA `(.L_x_5749) ;  /* 0x00000000000c8947 */ /* 0x000fea0003800000 */
[----:B------:R-:W2:Y:S04]  /*15e0*/  LDG.E R5, desc[UR60][R8.64] ;  /* 0x0000003c08057981 */ /* 0x000ea8000c1e1900 */
[----:B------:R-:W2:Y:S02]  /*15f0*/  LDG.E R26, desc[UR60][R8.64+0x4] ;  /* 0x0000043c081a7981 */ /* 0x000ea4000c1e1900 */
[----:B--2---:R-:W-:-:S07]  /*1600*/  IMAD.IADD R26, R26, 0x1, -R5 ;  /* 0x000000011a1a7824 */ /* 0x004fce00078e0a05 */
.L_x_5749:
        /* <DEDUP_REMOVED lines=12> */
[----:B0-----:R-:W-:-:S12]  /*16d0*/  IMAD.MOV.U32 R4, RZ, RZ, RZ ;  /* 0x000000ffff047224 */ /* 0x001fd800078e00ff */
[----:B------:R-:W-:-:S04]  /*16e0*/  @P1 IADD3 R6, P2, R30, UR4, RZ ;  /* 0x000000041e061c10 */ /* 0x000fc8000ff5e0ff */
[----:B------:R-:W-:-:S05]  /*16f0*/  @P1 IADD3.X R7, R28, UR5, RZ, P2, !PT ;  /* 0x000000051c071c10 */ /* 0x000fca00097fe4ff */
[----:B------:R0:W5:Y:S01]  /*1700*/  @P1 LDG.E R117, desc[UR60][R6.64] ;  /* 0x0000003c06751981 */ /* 0x000162000c1e1900 */
[----:B--2---:R-:W-:Y:S01]  /*1710*/  @P0 IMAD.IADD R2, R9, 0x1, -R0 ;  /* 0x0000000109020824 */ /* 0x004fe200078e0a00 */
[----:B------:R-:W-:-:S03]  /*1720*/  IADD3 R0, -R11, RZ, RZ ;  /* 0x000000ff0b007210 */ /* 0x000fc60007ffe1ff */
[----:B------:R-:W-:Y:S01]  /*1730*/  IMAD.IADD R139, R11, 0x1, R2 ;  /* 0x000000010b8b7824 */ /* 0x000fe200078e0202 */
[----:B------:R-:W-:-:S03]  /*1740*/  VIMNMX R0, RZ, R0, !PT ;  /* 0x00000000ff007248 */ /* 0x000fc60007fe0100 */
[----:B------:R-:W-:Y:S01]  /*1750*/  VIADD R5, R139, 0xdf ;  /* 0x000000df8b057836 */ /* 0x000fe20000000000 */
[----:B------:R-:W-:-:S03]  /*1760*/  SHF.R.U32.HI R24, RZ, 0x5, R0 ;  /* 0x00000005ff187819 */ /* 0x000fc60000011600 */
[----:B------:R-:W-:-:S04]  /*1770*/  IMAD.HI R4, R5, -0x6db6db6d, R4 ;  /* 0x9249249305047827 */ /* 0x000fc800078e0204 */
[----:B------:R-:W-:Y:S01]  /*1780*/  IMAD.WIDE.U32 R24, R24, 0x24924925, RZ ;  /* 0x2492492518187825 */ /* 0x000fe200078e00ff */
[----:B------:R-:W-:-:S03]  /*1790*/  SHF.R.U32.HI R3, RZ, 0x1f, R4 ;  /* 0x0000001fff037819 */ /* 0x000fc60000011604 */
[----:B------:R-:W-:Y:S01]  /*17a0*/  IMAD.MOV.U32 R24, RZ, RZ, R25 ;  /* 0x000000ffff187224 */ /* 0x000fe200078e0019 */
[----:B------:R-:W-:-:S03]  /*17b0*/  LEA.HI.SX32 R232, R4, R3, 0x19 ;  /* 0x0000000304e87211 */ /* 0x000fc600078fcaff */
[----:B------:R-:W-:Y:S02]  /*17c0*/  IMAD.MOV.U32 R25, RZ, RZ, R24 ;  /* 0x000000ffff197224 */ /* 0x000fe400078e0018 */
[----:B------:R-:W-:-:S05]  /*17d0*/  IMAD R3, R232, 0xe0, -R11 ;  /* 0x000000e0e8037824 */ /* 0x000fca00078e0a0b */
[----:B------:R-:W-:-:S04]  /*17e0*/  VIMNMX R3, R3, R2, PT ;  /* 0x0000000203037248 */ /* 0x000fc80003fe0100 */
[----:B------:R-:W-:-:S13]  /*17f0*/  ISETP.GT.AND P0, PT, R3, R0, PT ;  /* 0x000000000300720c */ /* 0x000fda0003f04270 */
[----:B------:R-:W-:Y:S02]  /*1800*/  @P0 VIADD R5, R3, 0xdf ;  /* 0x000000df03050836 */ /* 0x000fe40000000000 */
[----:B------:R-:W-:-:S04]  /*1810*/  @P0 IMAD.MOV.U32 R4, RZ, RZ, RZ ;  /* 0x000000ffff040224 */ /* 0x000fc800078e00ff */
[----:B------:R-:W-:-:S05]  /*1820*/  @P0 IMAD.HI R4, R5, -0x6db6db6d, R4 ;  /* 0x9249249305040827 */ /* 0x000fca00078e0204 */
        /* <DEDUP_REMOVED lines=25> */
.L_x_5752:
[----:B------:R-:W-:Y:S05]  /*19c0*/  BSYNC B6 ;  /* 0x0000000000067941 */ /* 0x000fea0003800000 */
.L_x_5751:
[----:B------:R-:W-:Y:S01]  /*19d0*/  VIADD R0, R16, 0xe400 ;  /* 0x0000e40010007836 */ /* 0x000fe20000000000 */
[----:B------:R-:W-:Y:S04]  /*19e0*/  BSSY B6, `(.L_x_5753) ;  /* 0x0000013000067945 */ /* 0x000fe80003800000 */
[----:B------:R-:W-:-:S13]  /*19f0*/  LOP3.LUT P0, RZ, R0, 0x3ff, RZ, 0xc0, !PT ;  /* 0x000003ff00ff7812 */ /* 0x000fda000780c0ff */
[----:B------:R-:W-:Y:S05]  /*1a00*/  @!P0 BRA `(.L_x_5754) ;  /* 0x0000000000408947 */ /* 0x000fea0003800000 */
[----:B------:R-:W-:Y:S01]  /*1a10*/  MOV R0, 0x0 ;  /* 0x0000000000007802 */ /* 0x000fe20000000f00 */
[----:B------:R-:W-:Y:S01]  /*1a20*/  ULDC.64 UR4, c[0x4][0x198] ;  /* 0x0100660000047ab9 */ /* 0x000fe20000000a00 */
[----:B------:R-:W-:Y:S01]  /*1a30*/  ULDC.64 UR6, c[0x4][0x90] ;  /* 0x0100240000067ab9 */ /* 0x000fe20000000a00 */
[----:B------:R-:W-:Y:S01]  /*1a40*/  MOV R4, UR4 ;  /* 0x0000000400047c02 */ /* 0x000fe20008000f00 */
[----:B------:R0:W1:Y:S01]  /*1a50*/  LDC.64 R14, c[0x4][R0] ;  /* 0x01000000000e7b82 */ /* 0x0000620000000a00 */
[----:B------:R-:W-:Y:S01]  /*1a60*/  IMAD.U32 R5, RZ, RZ, UR5 ;  /* 0x00000005ff057e24 */ /* 0x000fe2000f8e00ff */
        /* <DEDUP_REMOVED lines=10> */
.L_x_5754:
[----:B------:R-:W-:Y:S05]  /*1b10*/  BSYNC B6 ;  /* 0x0000000000067941 */ /* 0x000fea0003800000 */
.L_x_5753:
[----:B------:R-:W-:Y:S01]  /*1b20*/  ULDC.64 UR4, c[0x0][0x9f8] ;  /* 0x00027e0000047ab9 */ /* 0x000fe20000000a00 */
[----:B------:R-:W2:Y:S01]  /*1b30*/  LDL R55, [R1+0x68] ;  /* 0x0000680001377983 */ /* 0x000ea20000100800 */
[----:B------:R-:W-:Y:S01]  /*1b40*/  ISETP.NE.U32.AND P0, PT, RZ, UR4, PT ;  /* 0x00000004ff007c0c */ /* 0x000fe2000bf05070 */
[----:B------:R-:W0:Y:S08]  /*1b50*/  LDC R0, c[0x0][0x428] ;  /* 0x00010a00ff007b82 */ /* 0x000e300000000800 */
[----:B------:R-:W1:Y:S01]  /*1b60*/  LDC.64 R44, c[0x0][0x2f0] ;  /* 0x0000bc00ff2c7b82 */ /* 0x000e620000000a00 */
[----:B------:R-:W-:Y:S01]  /*1b70*/  ISETP.NE.AND.EX P0, PT, RZ, UR5, PT, P0 ;  /* 0x00000005ff007c0c */ /* 0x000fe2000bf05300 */
[----:B------:R-:W3:Y:S01]  /*1b80*/  LDL R54, [R1+0x70] ;  /* 0x0000700001367983 */ /* 0x000ee20000100800 */
[----:B------:R-:W-:Y:S01]  /*1b90*/  IMAD.IADD R103, R29, 0x1, R26 ;  /* 0x000000011d677824 */ /* 0x000fe200078e021a */
[----:B------:R-:W-:-:S02]  /*1ba0*/  ULDC.64 UR6, c[0x0][0xa08] ;  /* 0x0002820000067ab9 */ /* 0x000fc40000000a00 */
[----:B------:R-:W4:Y:S02]  /*1bb0*/  LDL R52, [R1+0x6c] ;  /* 0x00006c0001347983 */ /* 0x000f240000100800 */
[----:B------:R-:W1:Y:S06]  /*1bc0*/  LDC.64 R38, c[0x0][0x3d8] ;  /* 0x0000f600ff267b82 */ /* 0x000e6c0000000a00 */
[----:B------:R-:W-:Y:S01]  /*1bd0*/  @P0 IADD3 R4, P1, R30, UR4, RZ ;  /* 0x000000041e040c10 */ /* 0x000fe2000ff3e0ff */
[----:B------:R-:W1:Y:S01]  /*1be0*/  S2R R20, SR_TID.X ;  /* 0x0000000000147919 */ /* 0x000e620000002100 */
[----:B------:R-:W1:Y:S02]  /*1bf0*/  LDC R123, c[0x0][0x3d4] ;  /* 0x0000f500ff7b7b82 */ /* 0x000e640000000800 */
[----:B------:R-:W-:Y:S01]  /*1c00*/  @P0 IADD3.X R5, R28, UR5, RZ, P1, !PT ;  /* 0x000000051c050c10 */ /* 0x000fe20008ffe4ff */
[----:B------:R-:W-:-:S04]  /*1c10*/  ULDC.64 UR4, c[0x0][0x2f8] ;  /* 0x0000be0000047ab9 */ /* 0x000fc80000000a00 */
[----:B------:R1:W2:Y:S01]  /*1c20*/  @P0 LDG.E R27, desc[UR60][R4.64] ;  /* 0x0000003c041b0981 */ /* 0x0002a2000c1e1900 */
[----:B0-----:R-:W-:Y:S01]  /*1c30*/  ISETP.NE.AND P0, PT, R0, 0x1, PT ;  /* 0x000000010000780c */ /* 0x001fe20003f05270 */
[C---:B------:R-:W-:Y:S01]  /*1c40*/  VIADD R30, R228.reuse, 0x80 ;  /* 0x00000080e41e7836 */ /* 0x040fe20000000000 */
[----:B------:R-:W-:Y:S01]  /*1c50*/  SHF.R.S32.HI R33, RZ, 0x1f, R103 ;  /* 0x0000001fff217819 */ /* 0x000fe20000011467 */
[----:B------:R-:W-:Y:S01]  /*1c60*/  VIADD R15, R228, 0xc0 ;  /* 0x000000c0e40f7836 */ /* 0x000fe20000000000 */
[----:B------:R-:W-:Y:S01]  /*1c70*/  SHF.R.S32.HI R23, RZ, 0x1f, R22 ;  /* 0x0000001fff177819 */ /* 0x000fe20000011416 */
[C---:B-1----:R-:W-:Y:S01]  /*1c80*/  IMAD.SHL.U32 R106, R44.reuse, 0x40, RZ ;  /* 0x000000402c6a7824 */ /* 0x042fe200078e00ff */
[----:B------:R-:W-:Y:S01]  /*1c90*/  SHF.R.S32.HI R125, RZ, 0x1f, R30 ;  /* 0x0000001fff7d7819 */ /* 0x000fe2000001141e */
[-C--:B------:R-:W-:Y:S01]  /*1ca0*/  IMAD R6, R33, R44.reuse, RZ ;  /* 0x0000002c21067224 */ /* 0x080fe200078e02ff */
[----:B------:R-:W-:Y:S01]  /*1cb0*/  SHF.L.U64.HI R107, R44, 0x6, R45 ;  /* 0x000000062c6b7819 */ /* 0x000fe2000001022d */
[----:B------:R-:W-:Y:S01]  /*1cc0*/  IMAD.WIDE.U32 R4, R103, R44, RZ ;  /* 0x0000002c67047225 */ /* 0x000fe200078e00ff */
[----:B------:R-:W-:-:S02]  /*1cd0*/  SHF.L.U64.HI R12, R38, 0x6, R39 ;  /* 0x00000006260c7819 */ /* 0x000fc40000010227 */
[----:B------:R-:W-:Y:S01]  /*1ce0*/  IADD3 R32, R228, 0x40, RZ ;  /* 0x00000040e4207810 */ /* 0x000fe20007ffe0ff */
[----:B------:R-:W0:Y:S01]  /*1cf0*/  @P0 LDC R3, c[0x0][0x42c] ;  /* 0x00010b00ff030b82 */ /* 0x000e220000000800 */
[----:B------:R-:W-:Y:S01]  /*1d00*/  IMAD.WIDE.U32 R132, R44, 0xe0, RZ ;  /* 0x000000e02c847825 */ /* 0x000fe200078e00ff */
[----:B------:R-:W-:-:S03]  /*1d10*/  ISETP.GE.AND P2, PT, R18, R123, PT ;  /* 0x0000007b1200720c */ /* 0x000fc60003f46270 */
[C---:B------:R-:W-:Y:S02]  /*1d20*/  VIADD R28, R228.reuse, 0x80 ;  /* 0x00000080e41c7836 */ /* 0x040fe40000000000 */
[----:B------:R-:W-:Y:S01]  /*1d30*/  VIADD R57, R228, 0xc0 ;  /* 0x000000c0e4397836 */ /* 0x000fe20000000000 */
[----:B------:R-:W1:Y:S01]  /*1d40*/  @P0 LDC R7, c[0x0][0x430] ;  /* 0x00010c00ff070b82 */ /* 0x000e620000000800 */
[----:B------:R-:W-:Y:S01]  /*1d50*/  IMAD.WIDE.U32 R94, R38, 0xe0, RZ ;  /* 0x000000e0265e7825 */ /* 0x000fe200078e00ff */
[----:B------:R-:W-:Y:S02]  /*1d60*/  SHF.R.U32.HI R13, RZ, 0x7, R20 ;  /* 0x00000007ff0d7819 */ /* 0x000fe40000011614 */
[----:B------:R-:W-:Y:S01]  /*1d70*/  SHF.R.S32.HI R20, RZ, 0x1f, R228 ;  /* 0x0000001fff147819 */ /* 0x000fe200000114e4 */
[----:B------:R-:W1:Y:S01]  /*1d80*/  S2R R30, SR_TID.X ;  /* 0x00000000001e7919 */ /* 0x000e620000002100 */
[C---:B------:R-:W-:Y:S01]  /*1d90*/  ISETP.NE.AND P6, PT, R13.reuse, 0x1, PT ;  /* 0x000000010d00780c */ /* 0x040fe20003fc5270 */
[----:B------:R-:W-:Y:S01]  /*1da0*/  VIADD R140, R13, 0x8 ;  /* 0x000000080d8c7836 */ /* 0x000fe20000000000 */
[----:B------:R-:W-:Y:S01]  /*1db0*/  SHF.R.S32.HI R124, RZ, 0x1f, R15 ;  /* 0x0000001fff7c7819 */ /* 0x000fe2000001140f */
[----:B------:R-:W-:Y:S01]  /*1dc0*/  IMAD R15, R20, R44, RZ ;  /* 0x0000002c140f7224 */ /* 0x000fe200078e02ff */
[----:B------:R-:W-:Y:S01]  /*1dd0*/  SHF.R.S32.HI R126, RZ, 0x1f, R32 ;  /* 0x0000001fff7e7819 */ /* 0x000fe20000011420 */
[----:B------:R-:W-:-:S02]  /*1de0*/  IMAD R13, R45, 0xe0, RZ ;  /* 0x000000e02d0d7824 */ /* 0x000fc400078e02ff */
[C---:B------:R-:W-:Y:S02]  /*1df0*/  IMAD R15, R228.reuse, R45, R15 ;  /* 0x0000002de40f7224 */ /* 0x040fe400078e020f */
[----:B------:R-:W-:-:S04]  /*1e00*/  IMAD.WIDE.U32 R134, R228, R44, R106 ;  /* 0x0000002ce4867225 */ /* 0x000fc800078e006a */
[----:B0-----:R-:W-:-:S04]  /*1e10*/  @P0 IMAD.HI.U32 R0, R122, R3, RZ ;  /* 0x000000037a000227 */ /* 0x001fc800078e00ff */
[----:B------:R-:W-:Y:S01]  /*1e20*/  IMAD.MOV.U32 R3, RZ, RZ, R122 ;  /* 0x000000ffff037224 */ /* 0x000fe200078e007a */
[----:B-1----:R-:W-:Y:S01]  /*1e30*/  @P0 SHF.R.U32.HI R3, RZ, R7, R0 ;  /* 0x00000007ff030219 */ /* 0x002fe20000011600 */
[----:B------:R-:W-:Y:S01]  /*1e40*/  IMAD R7, R103, R45, R6 ;  /* 0x0000002d67077224 */ /* 0x000fe200078e0206 */
[----:B------:R-:W-:Y:S01]  /*1e50*/  ISETP.NE.U32.AND P0, PT, RZ, UR6, PT ;  /* 0x00000006ff007c0c */ /* 0x000fe2000bf05070 */
[----:B------:R-:W-:Y:S01]  /*1e60*/  IMAD.SHL.U32 R28, R28, 0x80, RZ ;  /* 0x000000801c1c7824 */ /* 0x000fe200078e00ff */
[----:B------:R-:W-:Y:S01]  /*1e70*/  SHF.R.S32.HI R6, RZ, 0x1f, R3 ;  /* 0x0000001fff067819 */ /* 0x000fe20000011403 */
[----:B------:R-:W-:Y:S01]  /*1e80*/  IMAD.IADD R5, R5, 0x1, R7 ;  /* 0x0000000105057824 */ /* 0x000fe200078e0207 */
[----:B------:R-:W-:Y:S01]  /*1e90*/  ISETP.NE.AND.EX P0, PT, RZ, UR7, PT, P0 ;  /* 0x00000007ff007c0c */ /* 0x000fe2000bf05300 */
[----:B------:R-:W-:Y:S02]  /*1ea0*/  IMAD.SHL.U32 R57, R57, 0x80, RZ ;  /* 0x0000008039397824 */ /* 0x000fe400078e00ff */
[----:B------:R-:W-:-:S04]  /*1eb0*/  IMAD.WIDE.U32 R104, R228, R44, R18 ;  /* 0x0000002ce4687225 */ /* 0x000fc800078e0012 */
[----:B------:R-:W-:Y:S02]  /*1ec0*/  VIADD R30, R30, 0xffffff80 ;  /* 0xffffff801e1e7836 */ /* 0x000fe40000000000 */
[----:B------:R-:W-:Y:S01]  /*1ed0*/  IMAD.IADD R40, R133, 0x1, R13 ;  /* 0x0000000185287824 */ /* 0x000fe200078e020d */
[----:B------:R-:W-:Y:S01]  /*1ee0*/  IADD3 R42, R15, R135, RZ ;  /* 0x000000870f2a7210 */ /* 0x000fe20007ffe0ff */
[----:B------:R-:W-:Y:S01]  /*1ef0*/  IMAD R0, R6, UR4, RZ ;  /* 0x0000000406007c24 */ /* 0x000fe2000f8e02ff */
[----:B------:R-:W-:Y:S01]  /*1f00*/  LOP3.LUT R28, R28, 0x380, RZ, 0xc0, !PT ;  /* 0x000003801c1c7812 */ /* 0x000fe200078ec0ff */
[----:B------:R-:W-:Y:S01]  /*1f10*/  IMAD.WIDE.U32 R4, R3, UR4, R4 ;  /* 0x0000000403047c25 */ /* 0x000fe2000f8e0004 */
[----:B------:R-:W-:Y:S02]  /*1f20*/  SHF.R.S32.HI R56, RZ, 0x1f, R30 ;  /* 0x0000001fff387819 */ /* 0x000fe4000001141e */
[----:B------:R-:W-:Y:S01]  /*1f30*/  LOP3.LUT R57, R57, 0x380, RZ, 0xc0, !PT ;  /* 0x0000038039397812 */ /* 0x000fe200078ec0ff */
[----:B------:R-:W-:Y:S01]  /*1f40*/  IMAD R7, R3, UR5, R0 ;  /* 0x0000000503077c24 */ /* 0x000fe2000f8e0200 */
[----:B------:R-:W-:Y:S01]  /*1f50*/  ULDC.64 UR4, c[0x0][0x300] ;  /* 0x0000c00000047ab9 */ /* 0x000fe20000000a00 */
[----:B------:R-:W-:-:S02]  /*1f60*/  LEA.HI R56, R56, R30, RZ, 0x5 ;  /* 0x0000001e38387211 */ /* 0x000fc400078f28ff */
[----:B------:R-:W-:Y:S01]  /*1f70*/  IMAD.IADD R5, R5, 0x1, R7 ;  /* 0x0000000105057824 */ /* 0x000fe200078e0207 */
[----:B------:R-:W-:Y:S02]  /*1f80*/  SHF.R.U32.HI R142, RZ, 0x3, R28 ;  /* 0x00000003ff8e7819 */ /* 0x000fe4000001161c */
[----:B------:R-:W-:Y:S01]  /*1f90*/  IMAD.SHL.U32 R56, R56, 0x20, RZ ;  /* 0x0000002038387824 */ /* 0x000fe200078e00ff */
[----:B------:R-:W-:Y:S02]  /*1fa0*/  SHF.R.U32.HI R141, RZ, 0x3, R57 ;  /* 0x00000003ff8d7819 */ /* 0x000fe40000011639 */
[----:B------:R-:W-:Y:S02]  /*1fb0*/  SHF.L.U64.HI R45, R44, 0x7, R45 ;  /* 0x000000072c2d7819 */ /* 0x000fe4000001022d */
[----:B------:R-:W-:Y:S01]  /*1fc0*/  LOP3.LUT R56, R56, 0xfffffc00, RZ, 0xc0, !PT ;  /* 0xfffffc0038387812 */ /* 0x000fe200078ec0ff */
[----:B------:R-:W-:Y:S01]  /*1fd0*/  IMAD.IADD R35, R105, 0x1, R15 ;  /* 0x0000000169237824 */ /* 0x000fe200078e020f */
[----:B--2---:R-:W-:-:S02]  /*1fe0*/  SHF.R.S32.HI R0, RZ, 0x1f, R27 ;  /* 0x0000001fff007819 */ /* 0x004fc4000001141b */
[----:B------:R-:W-:Y:S02]  /*1ff0*/  SEL R7, R27, RZ, !P0 ;  /* 0x000000ff1b077207 */ /* 0x000fe40004000000 */
[----:B------:R-:W0:Y:S01]  /*2000*/  LDC.64 R26, c[0x0][0x3e8] ;  /* 0x0000fa00ff1a7b82 */ /* 0x000e220000000a00 */
[----:B------:R-:W-:Y:S02]  /*2010*/  SEL R8, R0, RZ, !P0 ;  /* 0x000000ff00087207 */ /* 0x000fe40004000000 */
[----:B------:R-:W-:Y:S01]  /*2020*/  IMAD.WIDE.U32 R46, R7, UR4, R4 ;  /* 0x00000004072e7c25 */ /* 0x000fe2000f8e0004 */
[----:B------:R-:W-:-:S03]  /*2030*/  IADD3 R102, P0, R228, R103, RZ ;  /* 0x00000067e4667210 */ /* 0x000fc60007f1e0ff */
[----:B------:R-:W-:Y:S02]  /*2040*/  IMAD R0, R8, UR4, RZ ;  /* 0x0000000408007c24 */ /* 0x000fe4000f8e02ff */
[----:B------:R-:W-:Y:S02]  /*2050*/  IMAD.X R103, R20, 0x1, R33, P0 ;  /* 0x0000000114677824 */ /* 0x000fe400000e0621 */
[----:B------:R-:W-:Y:S01]  /*2060*/  IMAD R21, R7, UR5, R0 ;  /* 0x0000000507157c24 */ /* 0x000fe2000f8e0200 */
[----:B------:R-:W-:Y:S05]  /*2070*/  @!P6 WARPSYNC.ALL ;  /* 0x000000000000e948 */ /* 0x000fea0003800000 */
[----:B------:R-:W-:-:S02]  /*2080*/  ULDC.64 UR4, c[0x0][0x320] ;  /* 0x0000c80000047ab9 */ /* 0x000fc40000000a00 */
[----:B------:R-:W-:Y:S02]  /*2090*/  IMAD R0, R6, UR4, RZ ;  /* 0x0000000406007c24 */ /* 0x000fe4000f8e02ff */
[----:B------:R-:W-:-:S04]  /*20a0*/  IMAD.WIDE.U32 R4, R3, UR4, R18 ;  /* 0x0000000403047c25 */ /* 0x000fc8000f8e0012 */
[----:B------:R-:W-:Y:S01]  /*20b0*/  IMAD R49, R3, UR5, R0 ;  /* 0x0000000503317c24 */ /* 0x000fe2000f8e0200 */
[----:B------:R-:W-:Y:S01]  /*20c0*/  ULDC.64 UR4, c[0x0][0x328] ;  /* 0x0000ca0000047ab9 */ /* 0x000fe20000000a00 */
[----:B------:R-:W-:Y:S02]  /*20d0*/  IMAD R0, R20, R38, RZ ;  /* 0x0000002614007224 */ /* 0x000fe400078e02ff */
[----:B------:R-:W-:Y:S02]  /*20e0*/  IMAD.IADD R49, R5, 0x1, R49 ;  /* 0x0000000105317824 */ /* 0x000fe400078e0231 */
[----:B------:R-:W-:Y:S02]  /*20f0*/  IMAD.MOV.U32 R48, RZ, RZ, R4 ;  /* 0x000000ffff307224 */ /* 0x000fe400078e0004 */
[----:B------:R-:W-:Y:S02]  /*2100*/  IMAD R3, R8, UR4, RZ ;  /* 0x0000000408037c24 */ /* 0x000fe4000f8e02ff */
[----:B------:R-:W-:-:S02]  /*2110*/  IMAD R93, R228, R39, R0 ;  /* 0x00000027e45d7224 */ /* 0x000fc400078e0200 */
[----:B0-----:R-:W-:Y:S02]  /*2120*/  IMAD R0, R20, R26, RZ ;  /* 0x0000001a14007224 */ /* 0x001fe400078e02ff */
[----:B------:R-:W-:Y:S01]  /*2130*/  IMAD R53, R7, UR5, R3 ;  /* 0x0000000507357c24 */ /* 0x000fe2000f8e0203 */
[----:B------:R-:W-:Y:S01]  /*2140*/  SEL R3, R123, RZ, P2 ;  /* 0x000000ff7b037207 */ /* 0x000fe20001000000 */
[----:B------:R-:W-:-:S04]  /*2150*/  IMAD.WIDE.U32 R48, R7, UR4, R48 ;  /* 0x0000000407307c25 */ /* 0x000fc8000f8e0030 */
[----:B------:R-:W-:-:S04]  /*2160*/  IMAD.WIDE.U32 R10, R228, R26, R18 ;  /* 0x0000001ae40a7225 */ /* 0x000fc800078e0012 */
[----:B------:R-:W-:Y:S01]  /*2170*/  IMAD.WIDE.U32 R100, R26, 0xe0, RZ ;  /* 0x000000e01a647825 */ /* 0x000fe200078e00ff */
[----:B------:R-:W-:Y:S01]  /*2180*/  IADD3 R41, P0, R106, R134, RZ ;  /* 0x000000866a297210 */ /* 0x000fe20007f1e0ff */
[----:B------:R-:W-:Y:S02]  /*2190*/  ULDC UR4, c[0x0][0x2e4] ;  /* 0x0000b90000047ab9 */ /* 0x000fe40000000800 */
[----:B------:R-:W-:-:S04]  /*21a0*/  IMAD.WIDE.U32 R6, R228, R26, R22 ;  /* 0x0000001ae4067225 */ /* 0x000fc800078e0016 */
[C---:B------:R-:W-:Y:S01]  /*21b0*/  IMAD R99, R228.reuse, R27, R0 ;  /* 0x0000001be4637224 */ /* 0x040fe200078e0200 */
[----:B------:R-:W-:Y:S01]  /*21c0*/  P2R R0, PR, RZ, 0x4 ;  /* 0x00000004ff007803 */ /* 0x000fe20000000000 */
[----:B------:R-:W-:Y:S02]  /*21d0*/  IMAD.MOV.U32 R96, RZ, RZ, R6 ;  /* 0x000000ffff607224 */ /* 0x000fe400078e0006 */
[----:B------:R-:W-:Y:S01]  /*21e0*/  IMAD.IADD R97, R7, 0x1, R99 ;  /* 0x0000000107617824 */ /* 0x000fe200078e0263 */
[----:B-----5:R-:W-:Y:S01]  /*21f0*/  SHF.R.S32.HI R7, RZ, 0x1f, R117 ;  /* 0x0000001fff077819 */ /* 0x020fe20000011475 */
[----:B------:R-:W-:-:S04]  /*2200*/  IMAD.WIDE.U32 R8, R228, R38, R18 ;  /* 0x00000026e4087225 */ /* 0x000fc800078e0012 */
[----:B------:R-:W-:Y:S02]  /*2210*/  IMAD.IADD R3, R18, 0x1, R3 ;  /* 0x0000000112037824 */ /* 0x000fe400078e0203 */
[-C--:B------:R-:W-:Y:S02]  /*2220*/  IMAD R6, R7, R38.reuse, RZ ;  /* 0x0000002607067224 */ /* 0x080fe400078e02ff */
[----:B------:R-:W-:-:S04]  /*2230*/  IMAD.WIDE.U32 R4, R228, R38, R22 ;  /* 0x00000026e4047225 */ /* 0x000fc800078e0016 */
[----:B------:R-:W-:Y:S01]  /*2240*/  IMAD.MOV.U32 R92, RZ, RZ, R8 ;  /* 0x000000ffff5c7224 */ /* 0x000fe200078e0008 */
[----:B------:R-:W-:Y:S01]  /*2250*/  SHF.R.S32.HI R8, RZ, 0x1f, R3 ;  /* 0x0000001fff087819 */ /* 0x000fe20000011403 */
[----:B------:R-:W-:Y:S02]  /*2260*/  IMAD R31, R117, R39, R6 ;  /* 0x00000027751f7224 */ /* 0x000fe400078e0206 */
[----:B------:R-:W-:Y:S01]  /*2270*/  IMAD.IADD R5, R5, 0x1, R93 ;  /* 0x0000000105057824 */ /* 0x000fe200078e025d */
[----:B------:R-:W-:Y:S01]  /*2280*/  LEA.HI R14, R8, R3, RZ, 0x4 ;  /* 0x00000003080e7211 */ /* 0x000fe200078f20ff */
[----:B------:R-:W-:Y:S01]  /*2290*/  IMAD R6, R7, R26, RZ ;  /* 0x0000001a07067224 */ /* 0x000fe200078e02ff */
[C---:B------:R-:W-:Y:S01]  /*22a0*/  SHF.L.U64.HI R8, R26.reuse, 0x6, R27 ;  /* 0x000000061a087819 */ /* 0x040fe2000001021b */
[----:B------:R-:W-:Y:S01]  /*22b0*/  IMAD.IADD R99, R99, 0x1, R11 ;  /* 0x0000000163637824 */ /* 0x000fe200078e020b */
[----:B------:R-:W-:Y:S01]  /*22c0*/  SHF.L.U64.HI R7, R26, 0x7, R27 ;  /* 0x000000071a077819 */ /* 0x000fe2000001021b */
[----:B------:R-:W-:Y:S01]  /*22d0*/  IMAD.MOV.U32 R98, RZ, RZ, R10 ;  /* 0x000000ffff627224 */ /* 0x000fe200078e000a */
[----:B------:R-:W-:Y:S01]  /*22e0*/  IADD3 R93, R93, R9, RZ ;  /* 0x000000095d5d7210 */ /* 0x000fe20007ffe0ff */
[----:B------:R-:W-:Y:S01]  /*22f0*/  IMAD.WIDE.U32 R50, R117, R38, R4 ;  /* 0x0000002675327225 */ /* 0x000fe200078e0004 */
[----:B------:R-:W-:-:S02]  /*2300*/  SHF.L.U64.HI R11, R38, 0x7, R39 ;  /* 0x00000007260b7819 */ /* 0x000fc40000010227 */
[----:B------:R-:W-:Y:S01]  /*2310*/  SHF.L.U32 R9, R38, 0x7, RZ ;  /* 0x0000000726097819 */ /* 0x000fe200000006ff */
[C---:B------:R-:W-:Y:S02]  /*2320*/  IMAD R29, R117.reuse, R27, R6 ;  /* 0x0000001b751d7224 */ /* 0x040fe400078e0206 */
[C---:B------:R-:W-:Y:S02]  /*2330*/  IMAD.SHL.U32 R6, R26.reuse, 0x40, RZ ;  /* 0x000000401a067824 */ /* 0x040fe400078e00ff */
[----:B------:R-:W-:Y:S02]  /*2340*/  IMAD.SHL.U32 R5, R26, 0x80, RZ ;  /* 0x000000801a057824 */ /* 0x000fe400078e00ff */
[----:B------:R-:W-:-:S04]  /*2350*/  IMAD.WIDE.U32 R96, R117, R26, R96 ;  /* 0x0000001a75607225 */ /* 0x000fc800078e0060 */
[----:B------:R-:W-:-:S04]  /*2360*/  IMAD.WIDE.U32 R98, R117, R26, R98 ;  /* 0x0000001a75627225 */ /* 0x000fc800078e0062 */
[----:B------:R-:W-:Y:S02]  /*2370*/  VIADD R26, R228, 0x40 ;  /* 0x00000040e41a7836 */ /* 0x000fe40000000000 */
[----:B------:R-:W-:Y:S02]  /*2380*/  IMAD.SHL.U32 R3, R229, 0x80, RZ ;  /* 0x00000080e5037824 */ /* 0x000fe400078e00ff */
[----:B------:R-:W-:Y:S02]  /*2390*/  IMAD.SHL.U32 R26, R26, 0x80, RZ ;  /* 0x000000801a1a7824 */ /* 0x000fe400078e00ff */
[----:B------:R-:W-:Y:S01]  /*23a0*/  IMAD.SHL.U32 R10, R38, 0x40, RZ ;  /* 0x00000040260a7824 */ /* 0x000fe200078e00ff */
[----:B------:R-:W-:Y:S01]  /*23b0*/  LOP3.LUT R3, R3, 0x380, RZ, 0xc0, !PT ;  /* 0x0000038003037812 */ /* 0x000fe200078ec0ff */
[----:B------:R-:W-:Y:S01]  /*23c0*/  IMAD.WIDE.U32 R92, R117, R38, R92 ;  /* 0x00000026755c7225 */ /* 0x000fe200078e005c */
[----:B------:R-:W-:Y:S02]  /*23d0*/  LOP3.LUT R26, R26, 0x380, RZ, 0xc0, !PT ;  /* 0x000003801a1a7812 */ /* 0x000fe400078ec0ff */
[----:B------:R-:W-:Y:S01]  /*23e0*/  SHF.R.U32.HI R43, RZ, 0x3, R3 ;  /* 0x00000003ff2b7819 */ /* 0x000fe20000011603 */
[----:B------:R-:W-:Y:S01]  /*23f0*/  IMAD R27, R27, 0xe0, RZ ;  /* 0x000000e01b1b7824 */ /* 0x000fe200078e02ff */
[----:B------:R-:W-:Y:S01]  /*2400*/  LOP3.LUT R13, R26, 0x70, R14, 0xf8, !PT ;  /* 0x000000701a0d7812 */ /* 0x000fe200078ef80e */
[----:B------:R-:W-:Y:S01]  /*2410*/  IMAD.IADD R21, R47, 0x1, R21 ;  /* 0x000000012f157824 */ /* 0x000fe200078e0215 */
[----:B------:R-:W-:Y:S01]  /*2420*/  IADD3 R26, R228, 0x40, RZ ;  /* 0x00000040e41a7810 */ /* 0x000fe20007ffe0ff */
[----:B------:R-:W-:Y:S01]  /*2430*/  VIADD R4, R18, 0x40 ;  /* 0x0000004012047836 */ /* 0x000fe20000000000 */
[----:B------:R-:W-:Y:S01]  /*2440*/  LOP3.LUT R20, R3, 0x30, R18, 0xf8, !PT ;  /* 0x0000003003147812 */ /* 0x000fe200078ef812 */
[----:B------:R-:W-:-:S02]  /*2450*/  IMAD R39, R39, 0xe0, RZ ;  /* 0x000000e027277824 */ /* 0x000fc400078e02ff */
[----:B------:R-:W-:Y:S01]  /*2460*/  IMAD.SHL.U32 R26, R26, 0x80, RZ ;  /* 0x000000801a1a7824 */ /* 0x000fe200078e00ff */
[----:B------:R-:W-:Y:S01]  /*2470*/  LOP3.LUT R20, R20, R43, RZ, 0x3c, !PT ;  /* 0x0000002b14147212 */ /* 0x000fe200078e3cff */
[----:B------:R-:W-:Y:S01]  /*2480*/  IMAD.X R38, R42, 0x1, R107, P0 ;  /* 0x000000012a267824 */ /* 0x000fe200000e066b */
[----:B------:R-:W-:Y:S01]  /*2490*/  IADD3 R37, P0, R41, R106, RZ ;  /* 0x0000006a29257210 */ /* 0x000fe20007f1e0ff */
[----:B------:R-:W-:Y:S01]  /*24a0*/  IMAD.SHL.U32 R123, R123, 0x2, RZ ;  /* 0x000000027b7b7824 */ /* 0x000fe200078e00ff */
[----:B------:R-:W-:Y:S02]  /*24b0*/  IADD3 R34, R56, R20, RZ ;  /* 0x0000001438227210 */ /* 0x000fe40007ffe0ff */
[--C-:B------:R-:W-:Y:S02]  /*24c0*/  LOP3.LUT R20, R3, 0x70, R14.reuse, 0xf8, !PT ;  /* 0x0000007003147812 */ /* 0x100fe400078ef80e */
[----:B------:R-:W-:Y:S01]  /*24d0*/  LOP3.LUT R26, R26, 0x380, RZ, 0xc0, !PT ;  /* 0x000003801a1a7812 */ /* 0x000fe200078ec0ff */
[----:B------:R-:W-:Y:S01]  /*24e0*/  IMAD.IADD R36, R101, 0x1, R27 ;  /* 0x0000000165247824 */ /* 0x000fe200078e021b */
[--C-:B------:R-:W-:Y:S01]  /*24f0*/  LOP3.LUT R15, R28, 0x70, R14.reuse, 0xf8, !PT ;  /* 0x000000701c0f7812 */ /* 0x100fe200078ef80e */
[----:B------:R-:W-:Y:S01]  /*2500*/  IMAD.X R33, R38, 0x1, R107, P0 ;  /* 0x0000000126217824 */ /* 0x000fe200000e066b */
[----:B------:R-:W-:-:S02]  /*2510*/  SHF.R.S32.HI R28, RZ, 0x4, R14 ;  /* 0x00000004ff1c7819 */ /* 0x000fc4000001140e */
[----:B------:R-:W-:Y:S02]  /*2520*/  SHF.R.U32.HI R26, RZ, 0x3, R26 ;  /* 0x00000003ff1a7819 */ /* 0x000fe4000001161a */
[----:B------:R-:W-:Y:S02]  /*2530*/  LOP3.LUT R27, R14, 0xfffffff0, RZ, 0xc0, !PT ;  /* 0xfffffff00e1b7812 */ /* 0x000fe400078ec0ff */
[----:B------:R-:W-:Y:S02]  /*2540*/  LOP3.LUT R116, R20, R43, RZ, 0x3c, !PT ;  /* 0x0000002b14747212 */ /* 0x000fe400078e3cff */
[----:B------:R-:W-:Y:S02]  /*2550*/  LOP3.LUT R14, R57, 0x70, R14, 0xf8, !PT ;  /* 0x00000070390e7812 */ /* 0x000fe400078ef80e */
[----:B------:R-:W-:Y:S02]  /*2560*/  IADD3 R20, P0, R46, R104, RZ ;  /* 0x000000682e147210 */ /* 0x000fe40007f1e0ff */
[----:B------:R-:W-:-:S02]  /*2570*/  LOP3.LUT R115, R13, R26, RZ, 0x3c, !PT ;  /* 0x0000001a0d737212 */ /* 0x000fc400078e3cff */
[----:B------:R-:W-:Y:S02]  /*2580*/  LOP3.LUT R114, R15, R142, RZ, 0x3c, !PT ;  /* 0x0000008e0f727212 */ /* 0x000fe400078e3cff */
[----:B------:R-:W-:Y:S01]  /*2590*/  LOP3.LUT R113, R14, R141, RZ, 0x3c, !PT ;  /* 0x0000008d0e717212 */ /* 0x000fe200078e3cff */
[----:B------:R-:W-:Y:S01]  /*25a0*/  IMAD.X R14, R35, 0x1, R21, P0 ;  /* 0x00000001230e7824 */ /* 0x000fe200000e0615 */
[----:B------:R-:W-:Y:S02]  /*25b0*/  IADD3 R13, P2, R20, 0x40, RZ ;  /* 0x00000040140d7810 */ /* 0x000fe40007f5e0ff */
[----:B------:R-:W-:Y:S01]  /*25c0*/  IADD3 R15, P3, R46, 0x40, RZ ;  /* 0x000000402e0f7810 */ /* 0x000fe20007f7e0ff */
[----:B------:R-:W-:Y:S01]  /*25d0*/  IMAD.IADD R32, R51, 0x1, R31 ;  /* 0x0000000133207824 */ /* 0x000fe200078e021f */
[----:B------:R-:W-:Y:S01]  /*25e0*/  SHF.R.S32.HI R26, RZ, 0x1f, R27 ;  /* 0x0000001fff1a7819 */ /* 0x000fe2000001141b */
[----:B------:R-:W-:Y:S01]  /*25f0*/  IMAD.IADD R30, R97, 0x1, R29 ;  /* 0x00000001611e7824 */ /* 0x000fe200078e021d */
[----:B------:R-:W-:Y:S01]  /*2600*/  ISETP.GE.AND P0, PT, R18, UR4, PT ;  /* 0x0000000412007c0c */ /* 0x000fe2000bf06270 */
[----:B------:R-:W-:Y:S01]  /*2610*/  IMAD.IADD R39, R95, 0x1, R39 ;  /* 0x000000015f277824 */ /* 0x000fe200078e0227 */
[----:B------:R-:W-:Y:S01]  /*2620*/  ISETP.GE.AND P1, PT, R4, UR4, PT ;  /* 0x0000000404007c0c */ /* 0x000fe2000bf26270 */
[----:B------:R-:W-:Y:S01]  /*2630*/  IMAD.IADD R31, R31, 0x1, R93 ;  /* 0x000000011f1f7824 */ /* 0x000fe200078e025d */
[----:B------:R-:W-:Y:S01]  /*2640*/  IADD3.X R108, RZ, R21, RZ, P3, !PT ;  /* 0x00000015ff6c7210 */ /* 0x000fe20001ffe4ff */
[----:B------:R-:W-:-:S02]  /*2650*/  IMAD.IADD R29, R29, 0x1, R99 ;  /* 0x000000011d1d7824 */ /* 0x000fc400078e0263 */
[----:B------:R-:W-:Y:S02]  /*2660*/  IMAD.IADD R116, R56, 0x1, R116 ;  /* 0x0000000138747824 */ /* 0x000fe400078e0274 */
[----:B------:R-:W-:Y:S02]  /*2670*/  IMAD.IADD R115, R55, 0x1, R115 ;  /* 0x0000000137737824 */ /* 0x000fe400078e0273 */
[----:B---3--:R-:W-:Y:S02]  /*2680*/  IMAD.IADD R114, R54, 0x1, R114 ;  /* 0x0000000136727824 */ /* 0x008fe400078e0272 */
[----:B----4-:R-:W-:Y:S02]  /*2690*/  IMAD.IADD R113, R52, 0x1, R113 ;  /* 0x0000000134717824 */ /* 0x010fe400078e0271 */
[----:B------:R-:W-:Y:S02]  /*26a0*/  IMAD.X R109, RZ, RZ, R14, P2 ;  /* 0x000000ffff6d7224 */ /* 0x000fe400010e060e */
[----:B------:R-:W-:Y:S01]  /*26b0*/  IMAD.IADD R110, R49, 0x1, R53 ;  /* 0x00000001316e7824 */ /* 0x000fe200078e0235 */
[----:B------:R-:W-:Y:S06]  /*26c0*/  @!P6 BAR.SYNC.DEFER_BLOCKING 0x9, 0x100 ;  /* 0x024400000000eb1d */ /* 0x000fec0000010000 */
.L_x_5838:
[----:B------:R-:W0:Y:S01]  /*26d0*/  LDC R130, c[0x0][0x3d4] ;  /* 0x0000f500ff827b82 */ /* 0x000e220000000800 */
[----:B------:R-:W-:Y:S01]  /*26e0*/  VIADD R25, R25, 0xffffffff ;  /* 0xffffffff19197836 */ /* 0x000fe20000000000 */
[----:B------:R-:W-:Y:S05]  /*26f0*/  YIELD ;  /* 0x0000000000007946 */ /* 0x000fea0003800000 */
[----:B------:R-:W-:Y:S01]  /*2700*/  IMAD R118, R17, 0x7000, R34 ;  /* 0x0000700011767824 */ /* 0x000fe200078e0222 */
[----:B------:R-:W-:Y:S01]  /*2710*/  ISETP.GT.AND P3, PT, R25, R24, PT ;  /* 0x000000181900720c */ /* 0x000fe20003f64270 */
[----:B------:R-:W-:Y:S02]  /*2720*/  BSSY B0, `(.L_x_5755) ;  /* 0x0000978000007945 */ /* 0x000fe40003800000 */
[----:B------:R-:W-:Y:S01]  /*2730*/  IMAD.IADD R119, R16, 0x1, R118 ;  /* 0x0000000110777824 */ /* 0x000fe200078e0276 */
[----:B------:R-:W-:-:S02]  /*2740*/  P2R R112, PR, RZ, 0x8 ;  /* 0x00000008ff707803 */ /* 0x000fc40000000000 */
[----:B0-----:R-:W-:-:S13]  /*2750*/  ISETP.GE.AND P2, PT, R130, 0x1, PT ;  /* 0x000000018200780c */ /* 0x001fda0003f46270 */
[----:B------:R-:W-:Y:S05]  /*2760*/  @!P2 BRA `(.L_x_5756) ;  /* 0x000000900014a947 */ /* 0x000fea0003800000 */
        /* <DEDUP_REMOVED lines=42> */
.L_x_5759:
[----:B------:R-:W-:Y:S05]  /*2a10*/  BSYNC B1 ;  /* 0x0000000000017941 */ /* 0x000fea0003800000 */
.L_x_5758:
[----:B0-----:R-:W-:Y:S01]  /*2a20*/  IADD3 R56, R228, 0x40, RZ ;  /* 0x00000040e4387810 */ /* 0x001fe20007ffe0ff */
[----:B------:R-:W-:Y:S01]  /*2a30*/  BSSY B1, `(.L_x_5760) ;  /* 0x0000024000017945 */ /* 0x000fe20003800000 */
[----:B------:R-:W-:Y:S02]  /*2a40*/  CS2R R76, SRZ ;  /* 0x00000000004c7805 */ /* 0x000fe4000001ff00 */
[----:B------:R-:W-:Y:S02]  /*2a50*/  CS2R R74, SRZ ;  /* 0x00000000004a7805 */ /* 0x000fe4000001ff00 */
[----:B------:R-:W-:Y:S02]  /*2a60*/  ISETP.GE.AND P3, PT, R56, R120, PT ;  /* 0x000000783800720c */ /* 0x000fe40003f66270 */
        /* <DEDUP_REMOVED lines=32> */
.L_x_5761:
[----:B------:R-:W-:Y:S05]  /*2c70*/  BSYNC B1 ;  /* 0x0000000000017941 */ /* 0x000fea0003800000 */
.L_x_5760:
[----:B0-----:R-:W-:Y:S01]  /*2c80*/  VIADD R88, R228, 0x80 ;  /* 0x00000080e4587836 */ /* 0x001fe20000000000 */
[----:B------:R-:W-:Y:S04]  /*2c90*/  BSSY B1, `(.L_x_5762) ;  /* 0x0000018000017945 */ /* 0x000fe80003800000 */
[----:B------:R-:W-:-:S04]  /*2ca0*/  ISETP.GE.AND P4, PT, R88, R120, PT ;  /* 0x000000785800720c */ /* 0x000fc80003f86270 */
[----:B------:R-:W-:-:S09]  /*2cb0*/  P2R R151, PR, RZ, 0x10 ;  /* 0x00000010ff977803 */ /* 0x000fd20000000000 */
        /* <DEDUP_REMOVED lines=21> */
.L_x_5763:
[----:B------:R-:W-:Y:S05]  /*2e10*/  BSYNC B1 ;  /* 0x0000000000017941 */ /* 0x000fea0003800000 */
.L_x_5762:
[----:B0-----:R-:W-:Y:S01]  /*2e20*/  VIADD R88, R228, 0xc0 ;  /* 0x000000c0e4587836 */ /* 0x001fe20000000000 */
[----:B------:R-:W-:Y:S04]  /*2e30*/  BSSY B1, `(.L_x_5764) ;  /* 0x000001d000017945 */ /* 0x000fe80003800000 */
[----:B------:R-:W-:-:S13]  /*2e40*/  ISETP.GE.AND P4, PT, R88, R120, PT ;  /* 0x000000785800720c */ /* 0x000fda0003f86270 */
[----:B------:R-:W-:Y:S05]  /*2e50*/  @P4 BRA `(.L_x_5765) ;  /* 0x0000000000684947 */ /* 0x000fea0003800000 */
[----:B------:R-:W0:Y:S01]  /*2e60*/  LDC.64 R56, c[0x0][0x3d8] ;  /* 0x0000f600ff387b82 */ /* 0x000e220000000a00 */
[----:B------:R-:W-:Y:S01]  /*2e70*/  IMAD.MOV.U32 R53, RZ, RZ, R127 ;  /* 0x000000ffff357224 */ /* 0x000fe200078e007f */
[----:B------:R-:W-:Y:S01]  /*2e80*/  ULDC.64 UR4, c[0x0][0x3c8] ;  /* 0x0000f20000047ab9 */ /* 0x000fe20000000a00 */
[----:B------:R-:W-:Y:S01]  /*2e90*/  IMAD.MOV.U32 R55, RZ, RZ, R111 ;  /* 0x000000ffff377224 */ /* 0x000fe200078e006f */
[----:B------:R-:W-:Y:S02]  /*2ea0*/  CS2R R60, SRZ ;  /* 0x00000000003c7805 */ /* 0x000fe4000001ff00 */
[----:B------:R-:W-:Y:S01]  /*2eb0*/  CS2R R62, SRZ ;  /* 0x00000000003e7805 */ /* 0x000fe2000001ff00 */
[----:B0-----:R-:W-:Y:S02]  /*2ec0*/  IMAD R57, R57, 0xc0, RZ ;  /* 0x000000c039397824 */ /* 0x001fe400078e02ff */
[----:B------:R-:W-:-:S04]  /*2ed0*/  IMAD.WIDE.U32 R52, R56, 0xc0, R52 ;  /* 0x000000c038347825 */ /* 0x000fc800078e0034 */
[----:B------:R-:W-:Y:S01]  /*2ee0*/  IMAD.IADD R53, R53, 0x1, R57 ;  /* 0x0000000135357824 */ /* 0x000fe200078e0239 */
[----:B------:R-:W-:Y:S01]  /*2ef0*/  IADD3 R52, P5, P6, R50, UR4, R52 ;  /* 0x0000000432347c10 */ /* 0x000fe2000febe034 */
[----:B------:R-:W0:Y:S03]  /*2f00*/  LDC.64 R56, c[0x0][0x3e8] ;  /* 0x0000fa00ff387b82 */ /* 0x000e260000000a00 */
[----:B------:R-:W-:Y:S01]  /*2f10*/  IADD3.X R53, R32, UR5, R53, P5, P6 ;  /* 0x0000000520357c10 */ /* 0x000fe2000afec435 */
[----:B------:R-:W-:Y:S01]  /*2f20*/  ULDC.64 UR4, c[0x0][0x3e0] ;  /* 0x0000f80000047ab9 */ /* 0x000fe20000000a00 */
[----:B0-----:R-:W-:-:S04]  /*2f30*/  IMAD.WIDE.U32 R54, R56, 0xc0, R54 ;  /* 0x000000c038367825 */ /* 0x001fc800078e0036 */
[----:B------:R-:W-:Y:S01]  /*2f40*/  IMAD R57, R57, 0xc0, RZ ;  /* 0x000000c039397824 */ /* 0x000fe200078e02ff */
[----:B------:R-:W-:-:S04]  /*2f50*/  IADD3 R54, P5, P6, R96, UR4, R54 ;  /* 0x0000000460367c10 */ /* 0x000fc8000febe036 */
[----:B------:R-:W-:-:S04]  /*2f60*/  IADD3 R55, R55, R57, RZ ;  /* 0x0000003937377210 */ /* 0x000fc80007ffe0ff */
        /* <DEDUP_REMOVED lines=9> */
.L_x_5765:
[----:B------:R-:W-:Y:S05]  /*3000*/  BSYNC B1 ;  /* 0x0000000000017941 */ /* 0x000fea0003800000 */
.L_x_5764:
[----:B0-----:R-:W2:Y:S01]  /*3010*/  LDL R52, [R1+0x44] ;  /* 0x0000440001347983 */ /* 0x001ea20000100800 */
[----:B------:R-:W-:Y:S01]  /*3020*/  IMAD.MOV.U32 R154, RZ, RZ, R82 ;  /* 0x000000ffff9a7224 */ /* 0x000fe200078e0052 */
[----:B-----5:R-:W-:Y:S01]  /*3030*/  MOV R144, R68 ;  /* 0x0000004400907202 */ /* 0x020fe20000000f00 */
        /* <DEDUP_REMOVED lines=12> */
[----:B--2---:R-:W-:-:S13]  /*3100*/  R2UR UR4, R52 ;  /* 0x00000000340472ca */ /* 0x004fda00000e0000 */
[----:B------:R-:W-:-:S06]  /*3110*/  UISETP.NE.AND UP0, UPT, UR4, 0x3, UPT ;  /* 0x000000030400788c */ /* 0x000fcc000bf05270 */
[----:B------:R-:W-:-:S13]  /*3120*/  PLOP3.LUT P5, PT, PT, PT, UP0, 0x80, 0x0 ;  /* 0x000000000000781c */ /* 0x000fda0003faf008 */
[----:B------:R-:W-:Y:S05]  /*3130*/  @!P5 BRA `(.L_x_5766) ;  /* 0x000000000004d947 */ /* 0x000fea0003800000 */
[----:B------:R-:W-:Y:S01]  /*3140*/  BPT.TRAP 0x1 ;  /* 0x000000040000795c */ /* 0x000fe20000300000 */
.L_x_5766:
[----:B------:R-:W-:Y:S01]  /*3150*/  IMAD R111, R17, 0x8, R16 ;  /* 0x00000008116f7824 */ /* 0x000fe200078e0210 */
[----:B------:R-:W-:Y:S01]  /*3160*/  SHF.L.U32 R127, R231, 0x1f, RZ ;  /* 0x0000001fe77f7819 */ /* 0x000fe200000006ff */
[----:B------:R-:W-:Y:S03]  /*3170*/  BSSY B1, `(.L_x_5767) ;  /* 0x0000003000017945 */ /* 0x000fe60003800000 */
[----:B------:R-:W0:Y:S02]  /*3180*/  SYNCS.PHASECHK.TRANS64.TRYWAIT P6, [R111+URZ+0x2e890], R127 ;  /* 0x02e8907f6f0075a7 */ /* 0x000e2400080c017f */
[----:B0-----:R-:W-:Y:S05]  /*3190*/  @!P6 BRA `(.L_x_5768) ;  /* 0x000001f800dce947 */ /* 0x001fea0003800000 */
.L_x_6037:
[----:B------:R-:W-:Y:S05]  /*31a0*/  BSYNC B1 ;  /* 0x0000000000017941 */ /* 0x000fea0003800000 */
.L_x_5767:
[----:B------:R-:W-:Y:S01]  /*31b0*/  BSSY B1, `(.L_x_5769) ;  /* 0x00000f6000017945 */ /* 0x000fe20003800000 */
[----:B------:R-:W-:-:S03]  /*31c0*/  IMAD R155, R17, 0x7000, R34 ;  /* 0x00007000119b7824 */ /* 0x000fc600078e0222 */
[----:B------:R-:W-:Y:S05]  /*31d0*/  @P2 BRA `(.L_x_5770) ;  /* 0x0000000c00cc2947 */ /* 0x000fea0003800000 */
[----:B------:R-:W-:Y:S01]  /*31e0*/  IADD3 R153, P2, R104, R128, RZ ;  /* 0x0000008068997210 */ /* 0x000fe20007f5e0ff */
[----:B------:R-:W-:Y:S03]  /*31f0*/  BSSY B2, `(.L_x_5771) ;  /* 0x0000077000027945 */ /* 0x000fe60003800000 */
[----:B------:R-:W-:Y:S01]  /*3200*/  IADD3.X R152, R131, R35, RZ, P2, !PT ;  /* 0x0000002383987210 */ /* 0x000fe200017fe4ff */
[----:B------:R-:W-:Y:S08]  /*3210*/  @P0 BRA `(.L_x_5772) ;  /* 0x0000000400d00947 */ /* 0x000ff00003800000 */
        /* <DEDUP_REMOVED lines=37> */
[----:B------:R-:W-:Y:S01]  /*3470*/  FFMA.FTZ R52, R52, R159, -R163 ;  /* 0x0000009f34347223 */ /* 0x000fe200000108a3 */
[----:B------:R-:W-:Y:S02]  /*3480*/  HADD2.F32 R158, -RZ, R158.H1_H1 ;  /* 0x3000009eff9e7230 */ /* 0x000fe40000004100 */
[----:B------:R-:W-:Y:S01]  /*3490*/  FMUL.FTZ R163, R157, R161 ;  /* 0x000000a19da37220 */ /* 0x000fe20000410000 */
[----:B------:R-:W-:Y:S01]  /*34a0*/  FFMA.FTZ R53, R87, R159, R162 ;  /* 0x0000009f57357223 */ /* 0x000fe200000100a2 */
[C---:B------:R-:W-:Y:S01]  /*34b0*/  FMUL.FTZ R164, R156.reuse, R161 ;  /* 0x000000a19ca47220 */ /* 0x040fe20000410000 */
[----:B------:R-:W-:Y:S01]  /*34c0*/  F2FP.F16.E4M3.UNPACK_B R87, R86.H1 ;  /* 0x00000056ff57723e */ /* 0x000fe200030006ff */
        /* <DEDUP_REMOVED lines=23> */
[----:B------:R-:W-:Y:S01]  /*3640*/  F2FP.F16.E4M3.UNPACK_B R161, R84.H1 ;  /* 0x00000054ffa1723e */ /* 0x000fe200030006ff */
[--C-:B------:R-:W-:Y:S01]  /*3650*/  HADD2.F32 R159, -RZ, R158.reuse.H0_H0 ;  /* 0x2000009eff9f7230 */ /* 0x100fe20000004100 */
[----:B------:R-:W-:Y:S01]  /*3660*/  F2FP.SATFINITE.E4M3.F32.PACK_AB_MERGE_C R150, R166, R163, RZ ;  /* 0x000000a3a696723e */ /* 0x000fe200048070ff */
[----:B------:R-:W-:Y:S01]  /*3670*/  HADD2.F32 R158, -RZ, R158.H1_H1 ;  /* 0x3000009eff9e7230 */ /* 0x000fe20000004100 */
[----:B------:R-:W-:Y:S01]  /*3680*/  F2FP.SATFINITE.E4M3.F32.PACK_AB_MERGE_C R156, R157, R156, RZ ;  /* 0x0000009c9d9c723e */ /* 0x000fe200048070ff */
[--C-:B------:R-:W-:Y:S01]  /*3690*/  HADD2.F32 R165, -RZ, R164.reuse.H1_H1 ;  /* 0x300000a4ffa57230 */ /* 0x100fe20000004100 */
[----:B------:R-:W-:Y:S01]  /*36a0*/  F2FP.F16.E4M3.UNPACK_B R157, R54.H1 ;  /* 0x00000036ff9d723e */ /* 0x000fe200030006ff */
[----:B------:R-:W-:Y:S01]  /*36b0*/  HADD2.F32 R162, -RZ, R161.H1_H1 ;  /* 0x300000a1ffa27230 */ /* 0x000fe20000004100 */
[----:B------:R-:W-:Y:S01]  /*36c0*/  F2FP.F16.E4M3.UNPACK_B R163, R85 ;  /* 0x00000055ffa3723e */ /* 0x000fe200020006ff */
[----:B------:R-:W-:-:S02]  /*36d0*/  HADD2.F32 R164, -RZ, R164.H0_H0 ;  /* 0x200000a4ffa47230 */ /* 0x000fc40000004100 */
[-C--:B------:R-:W-:Y:S01]  /*36e0*/  FMUL.FTZ R84, R158, R165.reuse ;  /* 0x000000a59e547220 */ /* 0x080fe20000410000 */
[----:B------:R-:W-:Y:S02]  /*36f0*/  HADD2.F32 R85, -RZ, R157.H1_H1 ;  /* 0x3000009dff557230 */ /* 0x000fe40000004100 */
        /* <DEDUP_REMOVED lines=33> */
.L_x_5774:
[----:B------:R-:W-:Y:S05]  /*3910*/  BSYNC B3 ;  /* 0x0000000000037941 */ /* 0x000fea0003800000 */
.L_x_5773:
[----:B------:R-:W-:Y:S02]  /*3920*/  ULDC.64 UR4, c[0x0][0x2d8] ;  /* 0x0000b60000047ab9 */ /* 0x000fe40000000a00 */
[----:B------:R-:W-:-:S04]  /*3930*/  IADD3 R84, P2, P6, R153, UR4, R46 ;  /* 0x0000000499547c10 */ /* 0x000fc8000fe5e02e */
[----:B------:R-:W-:-:S05]  /*3940*/  IADD3.X R85, R152, UR5, R21, P2, P6 ;  /* 0x0000000598557c10 */ /* 0x000fca00097ec415 */
[----:B--2---:R1:W-:Y:S04]  /*3950*/  STG.E.128 desc[UR60][R84.64], R52 ;  /* 0x0000003454007986 */ /* 0x0043e8000c101d3c */
.L_x_5772:
[----:B------:R-:W-:Y:S05]  /*3960*/  BSYNC B2 ;  /* 0x0000000000027941 */ /* 0x000fea0003800000 */
.L_x_5771:
[----:B------:R-:W-:Y:S05]  /*3970*/  @P1 BRA `(.L_x_5770) ;  /* 0x0000000400e41947 */ /* 0x000fea0003800000 */
[----:B------:R-:W-:Y:S01]  /*3980*/  LOP3.LUT P2, RZ, R229, 0x4, RZ, 0xc0, !PT ;  /* 0x00000004e5ff7812 */ /* 0x000fe2000784c0ff */
[C---:B-1----:R-:W-:Y:S01]  /*3990*/  VIADD R53, R155.reuse, 0x40 ;  /* 0x000000409b357836 */ /* 0x042fe20000000000 */
[----:B------:R-:W-:Y:S11]  /*39a0*/  BSSY B2, `(.L_x_5775) ;  /* 0x0000072000027945 */ /* 0x000ff60003800000 */
[----:B------:R-:W-:Y:S01]  /*39b0*/  @P2 VIADD R53, R155, 0xffffffc0 ;  /* 0xffffffc09b352836 */ /* 0x000fe20000000000 */
[----:B------:R-:W-:-:S04]  /*39c0*/  ISETP.GE.AND P2, PT, R230, R130, PT ;  /* 0x00000082e600720c */ /* 0x000fc80003f46270 */
[----:B------:R-:W-:-:S06]  /*39d0*/  IADD3 R53, R16, R53, RZ ;  /* 0x0000003510357210 */ /* 0x000fcc0007ffe0ff */
[----:B------:R-:W1:Y:S03]  /*39e0*/  LDS.128 R52, [R53+0x20400] ;  /* 0x0204000035347984 */ /* 0x000e660000000c00 */
[----:B------:R-:W-:Y:S05]  /*39f0*/  @P2 BRA `(.L_x_5776) ;  /* 0x0000000400b02947 */ /* 0x000fea0003800000 */
[--C-:B------:R-:W-:Y:S02]  /*3a00*/  SHF.R.U32.HI R82, RZ, 0x8, R81.reuse ;  /* 0x00000008ff527819 */ /* 0x100fe40000011651 */
[--C-:B------:R-:W-:Y:S02]  /*3a10*/  SHF.R.U32.HI R157, RZ, 0x18, R81.reuse ;  /* 0x00000018ff9d7819 */ /* 0x100fe40000011651 */
[----:B------:R-:W-:Y:S02]  /*3a20*/  LOP3.LUT R80, R81, 0xff, RZ, 0xc0, !PT ;  /* 0x000000ff51507812 */ /* 0x000fe400078ec0ff */
[----:B------:R-:W-:Y:S02]  /*3a30*/  SHF.R.U32.HI R87, RZ, 0x10, R81 ;  /* 0x00000010ff577819 */ /* 0x000fe40000011651 */
[--C-:B------:R-:W-:Y:S02]  /*3a40*/  SHF.R.U32.HI R85, RZ, 0x8, R83.reuse ;  /* 0x00000008ff557819 */ /* 0x100fe40000011653 */
[----:B------:R-:W-:-:S02]  /*3a50*/  SHF.R.U32.HI R84, RZ, 0x18, R83 ;  /* 0x00000018ff547819 */ /* 0x000fc40000011653 */
[----:B------:R-:W-:Y:S01]  /*3a60*/  LOP3.LUT R81, R83, 0xff, RZ, 0xc0, !PT ;  /* 0x000000ff53517812 */ /* 0x000fe200078ec0ff */
[----:B------:R-:W-:Y:S01]  /*3a70*/  IMAD.SHL.U32 R85, R85, 0x100, RZ ;  /* 0x0000010055557824 */ /* 0x000fe200078e00ff */
[----:B------:R-:W-:Y:S01]  /*3a80*/  SHF.R.U32.HI R86, RZ, 0x10, R83 ;  /* 0x00000010ff567819 */ /* 0x000fe20000011653 */
[----:B------:R-:W-:Y:S01]  /*3a90*/  IMAD.SHL.U32 R83, R82, 0x100, RZ ;  /* 0x0000010052537824 */ /* 0x000fe200078e00ff */
[----:B------:R-:W-:Y:S01]  /*3aa0*/  PRMT R80, R157, 0x654, R80 ;  /* 0x000006549d507816 */ /* 0x000fe20000000050 */
[----:B-1----:R-:W-:Y:S01]  /*3ab0*/  IMAD.MOV.U32 R82, RZ, RZ, R52 ;  /* 0x000000ffff527224 */ /* 0x002fe200078e0034 */
[----:B------:R-:W-:Y:S01]  /*3ac0*/  PRMT R84, R84, 0x654, R81 ;  /* 0x0000065454547816 */ /* 0x000fe20000000051 */
[----:B------:R-:W-:Y:S01]  /*3ad0*/  IMAD.MOV.U32 R81, RZ, RZ, R53 ;  /* 0x000000ffff517224 */ /* 0x000fe200078e0035 */
        /* <DEDUP_REMOVED lines=38> */
[----:B------:R-:W-:-:S02]  /*3d40*/  HADD2.F32 R82, -RZ, R136.H1_H1 ;  /* 0x30000088ff527230 */ /* 0x000fc40000004100 */
[----:B------:R-:W-:Y:S02]  /*3d50*/  HADD2.F32 R154, -RZ, R154.H0_H0 ;  /* 0x2000009aff9a7230 */ /* 0x000fe40000004100 */
[----:B------:R-:W-:Y:S02]  /*3d60*/  HADD2.F32 R136, -RZ, R136.H0_H0 ;  /* 0x20000088ff887230 */ /* 0x000fe40000004100 */
[-C--:B------:R-:W-:Y:S01]  /*3d70*/  FFMA.FTZ R156, R85, R82.reuse, -R156 ;  /* 0x00000052559c7223 */ /* 0x080fe2000001089c */
        /* <DEDUP_REMOVED lines=8> */
[--C-:B------:R-:W-:Y:S01]  /*3e00*/  HADD2.F32 R86, -RZ, R85.reuse.H0_H0 ;  /* 0x20000055ff567230 */ /* 0x100fe20000004100 */
[-C--:B------:R-:W-:Y:S01]  /*3e10*/  F2FP.F16.E4M3.UNPACK_B R136, R53.reuse.H1 ;  /* 0x00000035ff88723e */ /* 0x080fe200030006ff */
        /* <DEDUP_REMOVED lines=42> */
.L_x_5776:
[----:B------:R-:W-:Y:S05]  /*40c0*/  BSYNC B2 ;  /* 0x0000000000027941 */ /* 0x000fea0003800000 */
.L_x_5775:
[----:B------:R-:W-:Y:S02]  /*40d0*/  ULDC.64 UR4, c[0x0][0x2d8] ;  /* 0x0000b60000047ab9 */ /* 0x000fe40000000a00 */
[----:B------:R-:W-:-:S04]  /*40e0*/  IADD3 R80, P2, P6, R15, UR4, R153 ;  /* 0x000000040f507c10 */ /* 0x000fc8000fe5e099 */
[----:B------:R-:W-:-:S05]  /*40f0*/  IADD3.X R81, R108, UR5, R152, P2, P6 ;  /* 0x000000056c517c10 */ /* 0x000fca00097ec498 */
[----:B-1----:R2:W-:Y:S04]  /*4100*/  STG.E.128 desc[UR60][R80.64], R52 ;  /* 0x0000003450007986 */ /* 0x0025e8000c101d3c */
.L_x_5770:
[----:B------:R-:W-:Y:S05]  /*4110*/  BSYNC B1 ;  /* 0x0000000000017941 */ /* 0x000fea0003800000 */
.L_x_5769:
        /* <DEDUP_REMOVED lines=20> */
[----:B------:R-:W-:Y:S01]  /*4260*/  IMAD.U32 R83, R83, 0x10000, RZ ;  /* 0x0001000053537824 */ /* 0x000fe200078e00ff */
[----:B------:R-:W-:Y:S01]  /*4270*/  PRMT R77, R87, 0x654, R76 ;  /* 0x00000654574d7816 */ /* 0x000fe2000000004c */
[----:B--2---:R-:W-:Y:S01]  /*4280*/  IMAD.MOV.U32 R76, RZ, RZ, R52 ;  /* 0x000000ffff4c7224 */ /* 0x004fe200078e0034 */
[----:B------:R-:W-:Y:S02]  /*4290*/  SHF.L.U32 R82, R82, 0x8, RZ ;  /* 0x0000000852527819 */ /* 0x000fe400000006ff */
        /* <DEDUP_REMOVED lines=93> */
.L_x_5782:
[----:B------:R-:W-:Y:S05]  /*4870*/  BSYNC B3 ;  /* 0x0000000000037941 */ /* 0x000fea0003800000 */
.L_x_5781:
[----:B------:R-:W-:Y:S02]  /*4880*/  ULDC.64 UR4, c[0x0][0x2d8] ;  /* 0x0000b60000047ab9 */ /* 0x000fe40000000a00 */
[----:B------:R-:W-:-:S04]  /*4890*/  IADD3 R76, P2, P3, R81, UR4, R46 ;  /* 0x00000004514c7c10 */ /* 0x000fc8000fb5e02e */
[----:B------:R-:W-:-:S05]  /*48a0*/  IADD3.X R77, R80, UR5, R21, P2, P3 ;  /* 0x00000005504d7c10 */ /* 0x000fca00097e6415 */
[----:B--2---:R2:W-:Y:S04]  /*48b0*/  STG.E.128 desc[UR60][R76.64], R52 ;  /* 0x000000344c007986 */ /* 0x0045e8000c101d3c */
.L_x_5780:
[----:B------:R-:W-:Y:S05]  /*48c0*/  BSYNC B2 ;  /* 0x0000000000027941 */ /* 0x000fea0003800000 */
.L_x_5779:
[----:B------:R-:W-:Y:S05]  /*48d0*/  @P1 BRA `(.L_x_5778) ;  /* 0x0000000400e01947 */ /* 0x000fea0003800000 */
[----:B------:R-:W-:Y:S01]  /*48e0*/  LOP3.LUT P2, RZ, R229, 0x4, RZ, 0xc0, !PT ;  /* 0x00000004e5ff7812 */ /* 0x000fe2000784c0ff */
[C---:B-12---:R-:W-:Y:S01]  /*48f0*/  VIADD R53, R155.reuse, 0x40 ;  /* 0x000000409b357836 */ /* 0x046fe20000000000 */
[----:B------:R-:W-:Y:S11]  /*4900*/  BSSY B2, `(.L_x_5783) ;  /* 0x0000071000027945 */ /* 0x000ff60003800000 */
[----:B------:R-:W-:Y:S01]  /*4910*/  @P2 VIADD R53, R155, 0xffffffc0 ;  /* 0xffffffc09b352836 */ /* 0x000fe20000000000 */
[----:B------:R-:W-:-:S03]  /*4920*/  ISETP.GE.AND P2, PT, R230, R130, PT ;  /* 0x00000082e600720c */ /* 0x000fc60003f46270 */
[----:B------:R-:W-:-:S06]  /*4930*/  IMAD.IADD R53, R16, 0x1, R53 ;  /* 0x0000000110357824 */ /* 0x000fcc00078e0235 */
[----:B------:R-:W1:Y:S04]  /*4940*/  LDS.128 R52, [R53+0x22400] ;  /* 0x0224000035347984 */ /* 0x000e680000000c00 */
[----:B------:R-:W-:Y:S05]  /*4950*/  @P2 BRA `(.L_x_5784) ;  /* 0x0000000400ac2947 */ /* 0x000fea0003800000 */
        /* <DEDUP_REMOVED lines=11> */
[----:B-1----:R-:W-:Y:S01]  /*4a10*/  IMAD.MOV.U32 R72, RZ, RZ, R52 ;  /* 0x000000ffff487224 */ /* 0x002fe200078e0034 */
        /* <DEDUP_REMOVED lines=84> */
[-C--:B------:R-:W-:Y:S01]  /*4f60*/  FMUL.FTZ R74, R54, R83.reuse ;  /* 0x00000053364a7220 */ /* 0x080fe20000410000 */
[----:B------:R-:W-:Y:S01]  /*4f70*/  FMUL.FTZ R83, R55, R83 ;  /* 0x0000005337537220 */ /* 0x000fe20000410000 */
        /* <DEDUP_REMOVED lines=9> */
.L_x_5784:
[----:B------:R-:W-:Y:S05]  /*5010*/  BSYNC B2 ;  /* 0x0000000000027941 */ /* 0x000fea0003800000 */
.L_x_5783:
[----:B------:R-:W-:Y:S02]  /*5020*/  ULDC.64 UR4, c[0x0][0x2d8] ;  /* 0x0000b60000047ab9 */ /* 0x000fe40000000a00 */
[----:B------:R-:W-:-:S04]  /*5030*/  IADD3 R72, P2, P3, R15, UR4, R81 ;  /* 0x000000040f487c10 */ /* 0x000fc8000fb5e051 */
[----:B------:R-:W-:-:S05]  /*5040*/  IADD3.X R73, R108, UR5, R80, P2, P3 ;  /* 0x000000056c497c10 */ /* 0x000fca00097e6450 */
[----:B-1----:R3:W-:Y:S04]  /*5050*/  STG.E.128 desc[UR60][R72.64], R52 ;  /* 0x0000003448007986 */ /* 0x0027e8000c101d3c */
.L_x_5778:
[----:B------:R-:W-:Y:S05]  /*5060*/  BSYNC B1 ;  /* 0x0000000000017941 */ /* 0x000fea0003800000 */
.L_x_5777:
        /* <DEDUP_REMOVED lines=24> */
[----:B------:R-:W-:Y:S02]  /*51f0*/  F2FP.F16.E4M3.UNPACK_B R52, R53 ;  /* 0x00000035ff34723e */ /* 0x000fe400020006ff */
[----:B------:R-:W-:Y:S01]  /*5200*/  LOP3.LUT R70, R70, 0xff00, R69, 0xf8, !PT ;  /* 0x0000ff0046467812 */ /* 0x000fe200078ef845 */
[----:B------:R-:W-:Y:S01]  /*5210*/  IMAD.U32 R69, R79, 0x10000, RZ ;  /* 0x000100004f457824 */ /* 0x000fe200078e00ff */
[----:B------:R-:W-:-:S02]  /*5220*/  LOP3.LUT R75, R74, 0xff00, R71, 0xf8, !PT ;  /* 0x0000ff004a4b7812 */ /* 0x000fc400078ef847 */
[----:B------:R-:W-:Y:S02]  /*5230*/  SHF.L.U32 R74, R76, 0x10, RZ ;  /* 0x000000104c4a7819 */ /* 0x000fe400000006ff */
        /* <DEDUP_REMOVED lines=89> */
.L_x_5790:
[----:B------:R-:W-:Y:S05]  /*57d0*/  BSYNC B3 ;  /* 0x0000000000037941 */ /* 0x000fea0003800000 */
.L_x_5789:
[----:B------:R-:W-:Y:S02]  /*57e0*/  ULDC.64 UR4, c[0x0][0x2d8] ;  /* 0x0000b60000047ab9 */ /* 0x000fe40000000a00 */
[----:B------:R-:W-:-:S04]  /*57f0*/  IADD3 R68, P2, P3, R73, UR4, R46 ;  /* 0x0000000449447c10 */ /* 0x000fc8000fb5e02e */
[----:B------:R-:W-:-:S05]  /*5800*/  IADD3.X R69, R72, UR5, R21, P2, P3 ;  /* 0x0000000548457c10 */ /* 0x000fca00097e6415 */
[----:B--2---:R3:W-:Y:S04]  /*5810*/  STG.E.128 desc[UR60][R68.64], R52 ;  /* 0x0000003444007986 */ /* 0x0047e8000c101d3c */
.L_x_5788:
[----:B------:R-:W-:Y:S05]  /*5820*/  BSYNC B2 ;  /* 0x0000000000027941 */ /* 0x000fea0003800000 */
.L_x_5787:
[----:B------:R-:W-:Y:S05]  /*5830*/  @P1 BRA `(.L_x_5786) ;  /* 0x0000000400e01947 */ /* 0x000fea0003800000 */
[----:B------:R-:W-:Y:S01]  /*5840*/  LOP3.LUT P2, RZ, R229, 0x4, RZ, 0xc0, !PT ;  /* 0x00000004e5ff7812 */ /* 0x000fe2000784c0ff */
[C---:B-123--:R-:W-:Y:S01]  /*5850*/  VIADD R53, R155.reuse, 0x40 ;  /* 0x000000409b357836 */ /* 0x04efe20000000000 */
[----:B------:R-:W-:Y:S11]  /*5860*/  BSSY B2, `(.L_x_5791) ;  /* 0x0000071000027945 */ /* 0x000ff60003800000 */
[----:B------:R-:W-:Y:S01]  /*5870*/  @P2 VIADD R53, R155, 0xffffffc0 ;  /* 0xffffffc09b352836 */ /* 0x000fe20000000000 */
[----:B------:R-:W-:-:S03]  /*5880*/  ISETP.GE.AND P2, PT, R230, R130, PT ;  /* 0x00000082e600720c */ /* 0x000fc60003f46270 */
[----:B------:R-:W-:-:S06]  /*5890*/  IMAD.IADD R53, R16, 0x1, R53 ;  /* 0x0000000110357824 */ /* 0x000fcc00078e0235 */
[----:B------:R-:W1:Y:S04]  /*58a0*/  LDS.128 R52, [R53+0x24400] ;  /* 0x0244000035347984 */ /* 0x000e680000000c00 */
[----:B------:R-:W-:Y:S05]  /*58b0*/  @P2 BRA `(.L_x_5792) ;  /* 0x0000000400ac2947 */ /* 0x000fea0003800000 */
        /* <DEDUP_REMOVED lines=10> */
[----:B------:R-:W-:Y:S02]  /*5960*/  SHF.R.U32.HI R71, RZ, 0x10, R65 ;  /* 0x00000010ff477819 */ /* 0x000fe40000011641 */
[----:B------:R-:W-:Y:S01]  /*5970*/  PRMT R65, R75, 0x654, R64 ;  /* 0x000006544b417816 */ /* 0x000fe20000000040 */
[----:B-1----:R-:W-:Y:S01]  /*5980*/  IMAD.MOV.U32 R64, RZ, RZ, R52 ;  /* 0x000000ffff407224 */ /* 0x002fe200078e0034 */
[----:B------:R-:W-:Y:S02]  /*5990*/  LOP3.LUT R67, R67, 0xff00, R68, 0xf8, !PT ;  /* 0x0000ff0043437812 */ /* 0x000fe400078ef844 */
[----:B------:R-:W-:Y:S01]  /*59a0*/  LOP3.LUT R65, R65, 0xff00, R66, 0xf8, !PT ;  /* 0x0000ff0041417812 */ /* 0x000fe200078ef842 */
[----:B------:R-:W-:Y:S01]  /*59b0*/  IMAD.U32 R66, R71, 0x10000, RZ ;  /* 0x0001000047427824 */ /* 0x000fe200078e00ff */
[----:B------:R-:W-:-:S02]  /*59c0*/  SHF.L.U32 R70, R70, 0x10, RZ ;  /* 0x0000001046467819 */ /* 0x000fc400000006ff */
[----:B------:R-:W-:Y:S02]  /*59d0*/  F2FP.F16.E4M3.UNPACK_B R68, R143.H1 ;  /* 0x0000008fff44723e */ /* 0x000fe400030006ff */
[-C--:B------:R-:W-:Y:S02]  /*59e0*/  F2FP.F16.E4M3.UNPACK_B R52, R53.reuse ;  /* 0x00000035ff34723e */ /* 0x080fe400020006ff */
[----:B------:R-:W-:Y:S01]  /*59f0*/  F2FP.F16.E4M3.UNPACK_B R53, R53.H1 ;  /* 0x00000035ff35723e */ /* 0x000fe200030006ff */
[--C-:B------:R-:W-:Y:S01]  /*5a00*/  HADD2.F32 R71, -RZ, R68.reuse.H1_H1 ;  /* 0x30000044ff477230 */ /* 0x100fe20000004100 */
[----:B------:R-:W-:Y:S01]  /*5a10*/  LOP3.LUT R74, R67, 0xff0000, R70, 0xf8, !PT ;  /* 0x00ff0000434a7812 */ /* 0x000fe200078ef846 */
[----:B------:R-:W-:Y:S01]  /*5a20*/  HADD2.F32 R70, -RZ, R68.H0_H0 ;  /* 0x20000044ff467230 */ /* 0x000fe20000004100 */
[----:B------:R-:W-:Y:S01]  /*5a30*/  LOP3.LUT R69, R65, 0xff0000, R66, 0xf8, !PT ;  /* 0x00ff000041457812 */ /* 0x000fe200078ef842 */
[--C-:B------:R-:W-:Y:S01]  /*5a40*/  HADD2.F32 R65, -RZ, R52.reuse.H1_H1 ;  /* 0x30000034ff417230 */ /* 0x100fe20000004100 */
[----:B------:R-:W-:Y:S01]  /*5a50*/  F2FP.F16.E4M3.UNPACK_B R67, R137.H1 ;  /* 0x00000089ff43723e */ /* 0x000fe200030006ff */
[----:B------:R-:W-:Y:S01]  /*5a60*/  HADD2.F32 R66, -RZ, R53.H1_H1 ;  /* 0x30000035ff427230 */ /* 0x000fe20000004100 */
[----:B------:R-:W-:Y:S01]  /*5a70*/  F2FP.F16.E4M3.UNPACK_B R143, R143 ;  /* 0x0000008fff8f723e */ /* 0x000fe200020006ff */
[----:B------:R-:W-:-:S02]  /*5a80*/  HADD2.F32 R52, -RZ, R52.H0_H0 ;  /* 0x20000034ff347230 */ /* 0x000fc40000004100 */
[-C--:B------:R-:W-:Y:S01]  /*5a90*/  FMUL.FTZ R75, R65, R70.reuse ;  /* 0x00000046414b7220 */ /* 0x080fe20000410000 */
[----:B------:R-:W-:Y:S02]  /*5aa0*/  HADD2.F32 R68, -RZ, R67.H0_H0 ;  /* 0x20000043ff447230 */ /* 0x000fe40000004100 */
[----:B------:R-:W-:Y:S01]  /*5ab0*/  FMUL.FTZ R76, R66, R71 ;  /* 0x00000047424c7220 */ /* 0x000fe20000410000 */
[----:B------:R-:W-:Y:S02]  /*5ac0*/  HADD2.F32 R53, -RZ, R53.H0_H0 ;  /* 0x20000035ff357230 */ /* 0x000fe40000004100 */
[C---:B------:R-:W-:Y:S01]  /*5ad0*/  FMUL.FTZ R70, R52.reuse, R70 ;  /* 0x0000004634467220 */ /* 0x040fe20000410000 */
[----:B------:R-:W-:Y:S02]  /*5ae0*/  HADD2.F32 R67, -RZ, R67.H1_H1 ;  /* 0x30000043ff437230 */ /* 0x000fe40000004100 */
[-C--:B------:R-:W-:Y:S01]  /*5af0*/  FFMA.FTZ R52, R52, R68.reuse, -R75 ;  /* 0x0000004434347223 */ /* 0x080fe2000001084b */
[----:B------:R-:W-:Y:S01]  /*5b00*/  F2FP.F16.E4M3.UNPACK_B R137, R137 ;  /* 0x00000089ff89723e */ /* 0x000fe200020006ff */
[----:B------:R-:W-:Y:S01]  /*5b10*/  FMUL.FTZ R71, R53, R71 ;  /* 0x0000004735477220 */ /* 0x000fe20000410000 */
[----:B------:R-:W-:Y:S01]  /*5b20*/  FFMA.FTZ R77, R65, R68, R70 ;  /* 0x00000044414d7223 */ /* 0x000fe20000010046 */
        /* <DEDUP_REMOVED lines=68> */
.L_x_5792:
[----:B------:R-:W-:Y:S05]  /*5f70*/  BSYNC B2 ;  /* 0x0000000000027941 */ /* 0x000fea0003800000 */
.L_x_5791:
[----:B------:R-:W-:Y:S02]  /*5f80*/  ULDC.64 UR4, c[0x0][0x2d8] ;  /* 0x0000b60000047ab9 */ /* 0x000fe40000000a00 */
[----:B------:R-:W-:-:S04]  /*5f90*/  IADD3 R64, P2, P3, R15, UR4, R73 ;  /* 0x000000040f407c10 */ /* 0x000fc8000fb5e049 */
[----:B------:R-:W-:-:S05]  /*5fa0*/  IADD3.X R65, R108, UR5, R72, P2, P3 ;  /* 0x000000056c417c10 */ /* 0x000fca00097e6448 */
[----:B-1----:R4:W-:Y:S04]  /*5fb0*/  STG.E.128 desc[UR60][R64.64], R52 ;  /* 0x0000003440007986 */ /* 0x0029e8000c101d3c */
.L_x_5786:
[----:B------:R-:W-:Y:S05]  /*5fc0*/  BSYNC B1 ;  /* 0x0000000000017941 */ /* 0x000fea0003800000 */
.L_x_5785:
        /* <DEDUP_REMOVED lines=12> */
[----:B------:R-:W-:Y:S01]  /*6090*/  LOP3.LUT R60, R61, 0xff, RZ, 0xc0, !PT ;  /* 0x000000ff3d3c7812 */ /* 0x000fe200078ec0ff */
[----:B------:R-:W-:Y:S01]  /*60a0*/  IMAD.SHL.U32 R64, R64, 0x100, RZ ;  /* 0x0000010040407824 */ /* 0x000fe200078e00ff */
[--C-:B------:R-:W-:Y:S02]  /*60b0*/  SHF.R.U32.HI R67, RZ, 0x8, R61.reuse ;  /* 0x00000008ff437819 */ /* 0x100fe4000001163d */
[----:B------:R-:W-:Y:S02]  /*60c0*/  SHF.R.U32.HI R65, RZ, 0x10, R61 ;  /* 0x00000010ff417819 */ /* 0x000fe4000001163d */
[----:B------:R-:W-:Y:S01]  /*60d0*/  SHF.R.U32.HI R68, RZ, 0x18, R63 ;  /* 0x00000018ff447819 */ /* 0x000fe2000001163f */
[----:B------:R-:W-:Y:S01]  /*60e0*/  IMAD.SHL.U32 R55, R67, 0x100, RZ ;  /* 0x0000010043377824 */ /* 0x000fe200078e00ff */
[----:B------:R-:W-:-:S02]  /*60f0*/  LOP3.LUT R61, R63, 0xff, RZ, 0xc0, !PT ;  /* 0x000000ff3f3d7812 */ /* 0x000fc400078ec0ff */
[----:B------:R-:W-:Y:S02]  /*6100*/  SHF.R.U32.HI R66, RZ, 0x10, R63 ;  /* 0x00000010ff427819 */ /* 0x000fe4000001163f */
[----:B------:R-:W-:Y:S02]  /*6110*/  PRMT R61, R68, 0x654, R61 ;  /* 0x00000654443d7816 */ /* 0x000fe4000000003d */
[----:B------:R-:W-:Y:S01]  /*6120*/  PRMT R60, R69, 0x654, R60 ;  /* 0x00000654453c7816 */ /* 0x000fe2000000003c */
[----:B------:R-:W-:Y:S01]  /*6130*/  IMAD.U32 R66, R66, 0x10000, RZ ;  /* 0x0001000042427824 */ /* 0x000fe200078e00ff */
[----:B------:R-:W-:Y:S01]  /*6140*/  LOP3.LUT R63, R61, 0xff00, R64, 0xf8, !PT ;  /* 0x0000ff003d3f7812 */ /* 0x000fe200078ef840 */
[----:B------:R-:W-:Y:S01]  /*6150*/  IMAD.U32 R61, R65, 0x10000, RZ ;  /* 0x00010000413d7824 */ /* 0x000fe200078e00ff */
[----:B------:R-:W-:Y:S02]  /*6160*/  LOP3.LUT R60, R60, 0xff00, R55, 0xf8, !PT ;  /* 0x0000ff003c3c7812 */ /* 0x000fe400078ef837 */
        /* <DEDUP_REMOVED lines=90> */
.L_x_5797:
[----:B------:R-:W-:Y:S05]  /*6710*/  BSYNC B2 ;  /* 0x0000000000027941 */ /* 0x000fea0003800000 */
.L_x_5796:
[----:B------:R-:W-:Y:S02]  /*6720*/  ULDC.64 UR4, c[0x0][0x2d8] ;  /* 0x0000b60000047ab9 */ /* 0x000fe40000000a00 */
[----:B------:R-:W-:-:S04]  /*6730*/  IADD3 R60, P2, P3, R128, UR4, R46 ;  /* 0x00000004803c7c10 */ /* 0x000fc8000fb5e02e */
[----:B------:R-:W-:-:S05]  /*6740*/  IADD3.X R61, R131, UR5, R21, P2, P3 ;  /* 0x00000005833d7c10 */ /* 0x000fca00097e6415 */
[----:B--2---:R1:W-:Y:S04]  /*6750*/  STG.E.128 desc[UR60][R60.64], R52 ;  /* 0x000000343c007986 */ /* 0x0043e8000c101d3c */
.L_x_5795:
[----:B------:R-:W-:Y:S05]  /*6760*/  BSYNC B1 ;  /* 0x0000000000017941 */ /* 0x000fea0003800000 */
.L_x_5794:
[----:B------:R-:W-:Y:S05]  /*6770*/  @P1 BRA `(.L_x_5793) ;  /* 0x0000005400c81947 */ /* 0x000fea0003800000 */
[----:B------:R-:W-:Y:S01]  /*6780*/  LOP3.LUT P2, RZ, R229, 0x4, RZ, 0xc0, !PT ;  /* 0x00000004e5ff7812 */ /* 0x000fe2000784c0ff */
[C---:B-1234-:R-:W-:Y:S01]  /*6790*/  VIADD R53, R155.reuse, 0x40 ;  /* 0x000000409b357836 */ /* 0x05efe20000000000 */
[----:B------:R-:W-:Y:S11]  /*67a0*/  BSSY B1, `(.L_x_5798) ;  /* 0x0000071000017945 */ /* 0x000ff60003800000 */
[----:B------:R-:W-:Y:S01]  /*67b0*/  @P2 VIADD R53, R155, 0xffffffc0 ;  /* 0xffffffc09b352836 */ /* 0x000fe20000000000 */
[----:B------:R-:W-:-:S04]  /*67c0*/  ISETP.GE.AND P2, PT, R230, R130, PT ;  /* 0x00000082e600720c */ /* 0x000fc80003f46270 */
[----:B------:R-:W-:-:S06]  /*67d0*/  IADD3 R53, R16, R53, RZ ;  /* 0x0000003510357210 */ /* 0x000fcc0007ffe0ff */
[----:B------:R-:W1:Y:S03]  /*67e0*/  LDS.128 R52, [R53+0x26400] ;  /* 0x0264000035347984 */ /* 0x000e660000000c00 */
[----:B------:R-:W-:Y:S05]  /*67f0*/  @P2 BRA `(.L_x_5799) ;  /* 0x0000000400ac2947 */ /* 0x000fea0003800000 */
[----:B------:R-:W-:Y:S01]  /*6800*/  SHF.R.U32.HI R61, RZ, 0x8, R59 ;  /* 0x00000008ff3d7819 */ /* 0x000fe2000001163b */
[----:B-1----:R-:W-:Y:S01]  /*6810*/  IMAD.MOV.U32 R58, RZ, RZ, R55 ;  /* 0x000000ffff3a7224 */ /* 0x002fe200078e0037 */
[--C-:B------:R-:W-:Y:S02]  /*6820*/  SHF.R.U32.HI R62, RZ, 0x8, R57.reuse ;  /* 0x00000008ff3e7819 */ /* 0x100fe40000011639 */
[----:B------:R-:W-:Y:S02]  /*6830*/  LOP3.LUT R56, R57, 0xff, RZ, 0xc0, !PT ;  /* 0x000000ff39387812 */ /* 0x000fe400078ec0ff */
[--C-:B------:R-:W-:Y:S02]  /*6840*/  SHF.R.U32.HI R65, RZ, 0x18, R57.reuse ;  /* 0x00000018ff417819 */ /* 0x100fe40000011639 */
[----:B------:R-:W-:Y:S01]  /*6850*/  SHF.R.U32.HI R64, RZ, 0x10, R57 ;  /* 0x00000010ff407819 */ /* 0x000fe20000011639 */
[----:B------:R-:W-:Y:S01]  /*6860*/  IMAD.MOV.U32 R57, RZ, RZ, R54 ;  /* 0x000000ffff397224 */ /* 0x000fe200078e0036 */
[----:B------:R-:W-:Y:S01]  /*6870*/  SHF.R.U32.HI R63, RZ, 0x10, R59 ;  /* 0x00000010ff3f7819 */ /* 0x000fe2000001163b */
[----:B------:R-:W-:Y:S01]  /*6880*/  IMAD.SHL.U32 R54, R62, 0x100, RZ ;  /* 0x000001003e367824 */ /* 0x000fe200078e00ff */
[----:B------:R-:W-:Y:S01]  /*6890*/  LOP3.LUT R60, R59, 0xff0000ff, RZ, 0xc0, !PT ;  /* 0xff0000ff3b3c7812 */ /* 0x000fe200078ec0ff */
[----:B------:R-:W-:Y:S01]  /*68a0*/  IMAD.SHL.U32 R59, R61, 0x100, RZ ;  /* 0x000001003d3b7824 */ /* 0x000fe200078e00ff */
[----:B------:R-:W-:-:S04]  /*68b0*/  PRMT R55, R65, 0x654, R56 ;  /* 0x0000065441377816 */ /* 0x000fc80000000038 */
[----:B------:R-:W-:Y:S01]  /*68c0*/  LOP3.LUT R62, R60, 0xff00, R59, 0xf8, !PT ;  /* 0x0000ff003c3e7812 */ /* 0x000fe200078ef83b */
[----:B------:R-:W-:Y:S01]  /*68d0*/  IMAD.U32 R59, R63, 0x10000, RZ ;  /* 0x000100003f3b7824 */ /* 0x000fe200078e00ff */
[----:B------:R-:W-:Y:S01]  /*68e0*/  LOP3.LUT R56, R55, 0xff00, R54, 0xf8, !PT ;  /* 0x0000ff0037387812 */ /* 0x000fe200078ef836 */
[----:B------:R-:W-:Y:S01]  /*68f0*/  IMAD.U32 R55, R64, 0x10000, RZ ;  /* 0x0001000040377824 */ /* 0x000fe200078e00ff */
        /* <DEDUP_REMOVED lines=91> */
.L_x_5799:
[----:B------:R-:W-:Y:S05]  /*6eb0*/  BSYNC B1 ;  /* 0x0000000000017941 */ /* 0x000fea0003800000 */
.L_x_5798:
[----:B------:R-:W-:Y:S02]  /*6ec0*/  ULDC.64 UR4, c[0x0][0x2d8] ;  /* 0x0000b60000047ab9 */ /* 0x000fe40000000a00 */
[----:B------:R-:W-:-:S04]  /*6ed0*/  IADD3 R56, P2, P3, R15, UR4, R128 ;  /* 0x000000040f387c10 */ /* 0x000fc8000fb5e080 */
[----:B------:R-:W-:-:S05]  /*6ee0*/  IADD3.X R57, R108, UR5, R131, P2, P3 ;  /* 0x000000056c397c10 */ /* 0x000fca00097e6483 */
[----:B-1----:R1:W-:Y:S01]  /*6ef0*/  STG.E.128 desc[UR60][R56.64], R52 ;  /* 0x0000003438007986 */ /* 0x0023e2000c101d3c */
[----:B------:R-:W-:Y:S05]  /*6f00*/  BRA `(.L_x_5793) ;  /* 0x0000004c00e47947 */ /* 0x000fea0003800000 */
.L_x_5757:
[----:B------:R-:W2:Y:S01]  /*6f10*/  LDL R56, [R1+0x44] ;  /* 0x0000440001387983 */ /* 0x000ea20000100800 */
[C---:B------:R-:W-:Y:S01]  /*6f20*/  ISETP.GE.AND P5, PT, R228.reuse, R120, PT ;  /* 0x00000078e400720c */ /* 0x040fe20003fa6270 */
[C---:B------:R-:W-:Y:S01]  /*6f30*/  VIADD R64, R228.reuse, 0x40 ;  /* 0x00000040e4407836 */ /* 0x040fe20000000000 */
[----:B------:R-:W-:Y:S01]  /*6f40*/  P2R R65, PR, RZ, 0x1 ;  /* 0x00000001ff417803 */ /* 0x000fe20000000000 */
[----:B------:R-:W-:Y:S01]  /*6f50*/  VIADD R66, R228, 0x80 ;  /* 0x00000080e4427836 */ /* 0x000fe20000000000 */
[----:B------:R-:W-:-:S13]  /*6f60*/  ISETP.GE.OR P5, PT, R18, R130, P5 ;  /* 0x000000821200720c */ /* 0x000fda0002fa6670 */
[----:B------:R-:W0:Y:S08]  /*6f70*/  @!P5 LDC.64 R60, c[0x0][0x3c8] ;  /* 0x0000f200ff3cdb82 */ /* 0x000e300000000a00 */
[----:B------:R-:W1:Y:S01]  /*6f80*/  @!P5 LDC.64 R62, c[0x0][0x3e0] ;  /* 0x0000f800ff3edb82 */ /* 0x000e620000000a00 */
[----:B0-----:R-:W-:-:S04]  /*6f90*/  @!P5 IADD3 R60, P2, P3, R92, R60, R52 ;  /* 0x0000003c5c3cd210 */ /* 0x001fc80007b5e034 */
[----:B------:R-:W-:Y:S02]  /*6fa0*/  @!P5 IADD3.X R61, R31, R61, R127, P2, P3 ;  /* 0x0000003d1f3dd210 */ /* 0x000fe400017e647f */
[----:B------:R-:W-:Y:S02]  /*6fb0*/  CS2R R74, SRZ ;  /* 0x00000000004a7805 */ /* 0x000fe4000001ff00 */
[----:B------:R-:W-:Y:S02]  /*6fc0*/  CS2R R78, SRZ ;  /* 0x00000000004e7805 */ /* 0x000fe4000001ff00 */
[----:B------:R-:W-:Y:S02]  /*6fd0*/  CS2R R76, SRZ ;  /* 0x00000000004c7805 */ /* 0x000fe4000001ff00 */
[----:B------:R-:W-:Y:S02]  /*6fe0*/  CS2R R82, SRZ ;  /* 0x0000000000527805 */ /* 0x000fe4000001ff00 */
[----:B------:R-:W-:-:S02]  /*6ff0*/  CS2R R80, SRZ ;  /* 0x0000000000507805 */ /* 0x000fc4000001ff00 */
[----:B--2---:R-:W-:Y:S02]  /*7000*/  R2UR UR4, R56 ;  /* 0x00000000380472ca */ /* 0x004fe400000e0000 */
[----:B------:R-:W-:-:S04]  /*7010*/  IADD3 R56, R228, 0xc0, RZ ;  /* 0x000000c0e4387810 */ /* 0x000fc80007ffe0ff */
        /* <DEDUP_REMOVED lines=12> */
[----:B------:R-:W0:Y:S03]  /*70e0*/  @!P2 LDC.64 R56, c[0x0][0x3e8] ;  /* 0x0000fa00ff38ab82 */ /* 0x000e260000000a00 */
[----:B------:R-:W2:Y:S01]  /*70f0*/  @!P2 LDG.E.128 R76, desc[UR60][R84.64] ;  /* 0x0000003c544ca981 */ /* 0x000ea2000c1e1d00 */
[----:B0-----:R-:W-:-:S04]  /*7100*/  @!P2 IMAD.WIDE.U32 R58, R56, 0xc0, R54 ;  /* 0x000000c0383aa825 */ /* 0x001fc800078e0036 */
[----:B------:R-:W-:Y:S01]  /*7110*/  @!P2 IMAD R57, R57, 0xc0, RZ ;  /* 0x000000c03939a824 */ /* 0x000fe200078e02ff */
[----:B---3--:R-:W-:-:S03]  /*7120*/  @!P2 IADD3 R86, P3, P4, R98, R86, R58 ;  /* 0x000000566256a210 */ /* 0x008fc60007c7e03a */
[----:B------:R-:W-:-:S05]  /*7130*/  @!P2 IMAD.IADD R56, R59, 0x1, R57 ;  /* 0x000000013b38a824 */ /* 0x000fca00078e0239 */
[----:B------:R-:W-:Y:S02]  /*7140*/  @!P2 IADD3.X R87, R29, R87, R56, P3, P4 ;  /* 0x000000571d57a210 */ /* 0x000fe40001fe8438 */
[----:B-1----:R-:W-:-:S03]  /*7150*/  @!P5 IADD3 R62, P3, P4, R98, R62, R54 ;  /* 0x0000003e623ed210 */ /* 0x002fc60007c7e036 */
[----:B------:R-:W3:Y:S01]  /*7160*/  @!P2 LDG.E.128 R80, desc[UR60][R86.64] ;  /* 0x0000003c5650a981 */ /* 0x000ee2000c1e1d00 */
        /* <DEDUP_REMOVED lines=10> */
[----:B------:R-:W4:Y:S03]  /*7210*/  @!P3 LDC.64 R72, c[0x0][0x3c8] ;  /* 0x0000f200ff48bb82 */ /* 0x000f260000000a00 */
[----:B------:R-:W-:Y:S02]  /*7220*/  @!P3 IADD3.X R56, R31, R11, R127, P0, P6 ;  /* 0x0000000b1f38b210 */ /* 0x000fe400007ec47f */
[----:B------:R-:W-:-:S03]  /*7230*/  @!P4 IADD3 R57, P0, P6, R98, R54, R6 ;  /* 0x000000366239c210 */ /* 0x000fc60007e1e006 */
[----:B------:R-:W5:Y:S01]  /*7240*/  @!P3 LDC.64 R88, c[0x0][0x3e0] ;  /* 0x0000f800ff58bb82 */ /* 0x000f620000000a00 */
        /* <DEDUP_REMOVED lines=10> */
[----:B----4-:R-:W-:-:S05]  /*72f0*/  @!P3 IADD3 R72, P6, R53, R72, RZ ;  /* 0x000000483548b210 */ /* 0x010fca0007fde0ff */
[----:B------:R-:W-:Y:S01]  /*7300*/  @!P3 IMAD.X R73, R56, 0x1, R73, P6 ;  /* 0x000000013849b824 */ /* 0x000fe200030e0649 */
[----:B-----5:R-:W-:Y:S02]  /*7310*/  @!P3 IADD3 R88, P6, R55, R88, RZ ;  /* 0x000000583758b210 */ /* 0x020fe40007fde0ff */
[----:B------:R-:W-:Y:S02]  /*7320*/  CS2R R54, SRZ ;  /* 0x0000000000367805 */ /* 0x000fe4000001ff00 */
[----:B------:R-:W-:Y:S01]  /*7330*/  CS2R R56, SRZ ;  /* 0x0000000000387805 */ /* 0x000fe2000001ff00 */
[----:B------:R-:W-:Y:S01]  /*7340*/  @!P3 IMAD.X R89, R52, 0x1, R89, P6 ;  /* 0x000000013459b824 */ /* 0x000fe200030e0659 */
[----:B------:R-:W-:Y:S02]  /*7350*/  CS2R R52, SRZ ;  /* 0x0000000000347805 */ /* 0x000fe4000001ff00 */
[----:B------:R-:W-:Y:S02]  /*7360*/  CS2R R64, SRZ ;  /* 0x0000000000407805 */ /* 0x000fe4000001ff00 */
[----:B------:R0:W4:Y:S04]  /*7370*/  @!P5 LDG.E.128 R56, desc[UR60][R62.64] ;  /* 0x0000003c3e38d981 */ /* 0x000128000c1e1d00 */
[----:B------:R1:W5:Y:S04]  /*7380*/  @!P5 LDG.E.128 R52, desc[UR60][R60.64] ;  /* 0x0000003c3c34d981 */ /* 0x000368000c1e1d00 */
[----:B------:R1:W5:Y:S01]  /*7390*/  @!P4 LDG.E.128 R64, desc[UR60][R70.64] ;  /* 0x0000003c4640c981 */ /* 0x000362000c1e1d00 */
[----:B0-----:R-:W-:-:S02]  /*73a0*/  CS2R R62, SRZ ;  /* 0x00000000003e7805 */ /* 0x001fc4000001ff00 */
[----:B-1----:R-:W-:Y:S02]  /*73b0*/  CS2R R60, SRZ ;  /* 0x00000000003c7805 */ /* 0x002fe4000001ff00 */
[----:B------:R-:W-:-:S04]  /*73c0*/  CS2R R70, SRZ ;  /* 0x0000000000467805 */ /* 0x000fc8000001ff00 */
[----:B------:R0:W5:Y:S02]  /*73d0*/  @!P4 LDG.E.128 R60, desc[UR60][R68.64] ;  /* 0x0000003c443cc981 */ /* 0x000164000c1e1d00 */
[----:B0-----:R-:W-:-:S06]  /*73e0*/  CS2R R68, SRZ ;  /* 0x0000000000447805 */ /* 0x001fcc000001ff00 */
[----:B------:R0:W5:Y:S02]  /*73f0*/  @!P3 LDG.E.128 R68, desc[UR60][R72.64] ;  /* 0x0000003c4844b981 */ /* 0x000164000c1e1d00 */
[----:B0-----:R-:W-:-:S06]  /*7400*/  CS2R R72, SRZ ;  /* 0x0000000000487805 */ /* 0x001fcc000001ff00 */
[----:B------:R-:W5:Y:S01]  /*7410*/  @!P3 LDG.E.128 R72, desc[UR60][R88.64] ;  /* 0x0000003c5848b981 */ /* 0x000f62000c1e1d00 */
[----:B------:R-:W-:-:S06]  /*7420*/  UISETP.NE.AND UP0, UPT, UR4, 0x3, UPT ;  /* 0x000000030400788c */ /* 0x000fcc000bf05270 */
[----:B------:R-:W-:Y:S02]  /*7430*/  PLOP3.LUT P5, PT, PT, PT, UP0, 0x80, 0x0 ;  /* 0x000000000000781c */ /* 0x000fe40003faf008 */
[----:B------:R-:W-:Y:S01]  /*7440*/  ISETP.GE.AND P2, PT, R18, R130, PT ;  /* 0x000000821200720c */ /* 0x000fe20003f46270 */
[----:B--2---:R-:W-:Y:S01]  /*7450*/  IMAD.MOV.U32 R143, RZ, RZ, R78 ;  /* 0x000000ffff8f7224 */ /* 0x004fe200078e004e */
[----:B------:R-:W-:Y:S01]  /*7460*/  MOV R144, R76 ;  /* 0x0000004c00907202 */ /* 0x000fe20000000f00 */
[----:B---3--:R-:W-:Y:S02]  /*7470*/  IMAD.MOV.U32 R145, RZ, RZ, R82 ;  /* 0x000000ffff917224 */ /* 0x008fe400078e0052 */
[----:B------:R-:W-:Y:S02]  /*7480*/  IMAD.MOV.U32 R146, RZ, RZ, R80 ;  /* 0x000000ffff927224 */ /* 0x000fe400078e0050 */
[----:B----4-:R-:W-:Y:S02]  /*7490*/  IMAD.MOV.U32 R161, RZ, RZ, R58 ;  /* 0x000000ffffa17224 */ /* 0x010fe400078e003a */
[----:B------:R-:W-:-:S02]  /*74a0*/  IMAD.MOV.U32 R163, RZ, RZ, R56 ;  /* 0x000000ffffa37224 */ /* 0x000fc400078e0038 */
[----:B-----5:R-:W-:Y:S02]  /*74b0*/  IMAD.MOV.U32 R160, RZ, RZ, R54 ;  /* 0x000000ffffa07224 */ /* 0x020fe400078e0036 */
        /* <DEDUP_REMOVED lines=11> */
.L_x_5800:
[----:B------:R-:W-:Y:S01]  /*7570*/  IMAD R111, R17, 0x8, R16 ;  /* 0x00000008116f7824 */ /* 0x000fe200078e0210 */
[----:B------:R-:W-:Y:S01]  /*7580*/  SHF.L.U32 R127, R231, 0x1f, RZ ;  /* 0x0000001fe77f7819 */ /* 0x000fe200000006ff */
[----:B------:R-:W0:Y:S01]  /*7590*/  LDC R147, c[0x0][0x2e4] ;  /* 0x0000b900ff937b82 */ /* 0x000e220000000800 */
[----:B------:R-:W-:Y:S01]  /*75a0*/  IMAD.MOV.U32 R129, RZ, RZ, R131 ;  /* 0x000000ffff817224 */ /* 0x000fe200078e0083 */
[----:B------:R-:W-:Y:S01]  /*75b0*/  BSSY B1, `(.L_x_5801) ;  /* 0x0000005000017945 */ /* 0x000fe20003800000 */
[----:B------:R-:W1:Y:S05]  /*75c0*/  SYNCS.PHASECHK.TRANS64.TRYWAIT P3, [R111+URZ+0x2e890], R127 ;  /* 0x02e8907f6f0075a7 */ /* 0x000e6a000806017f */
[----:B------:R-:W2:Y:S01]  /*75d0*/  LDC.64 R130, c[0x0][0x2f0] ;  /* 0x0000bc00ff827b82 */ /* 0x000ea20000000a00 */
[----:B0-----:R-:W-:Y:S01]  /*75e0*/  IMAD.IADD R148, R147, 0x1, -R123 ;  /* 0x0000000193947824 */ /* 0x001fe200078e0a7b */
[----:B-1----:R-:W-:Y:S06]  /*75f0*/  @!P3 BRA `(.L_x_5802) ;  /* 0x000001b400d8b947 */ /* 0x002fec0003800000 */
.L_x_6038:
[----:B------:R-:W-:Y:S05]  /*7600*/  BSYNC B1 ;  /* 0x0000000000017941 */ /* 0x000fea0003800000 */
.L_x_5801:
[----:B------:R-:W-:Y:S01]  /*7610*/  ISETP.GE.OR P3, PT, R228, R120, P0 ;  /* 0x00000078e400720c */ /* 0x000fe20000766670 */
[----:B------:R-:W-:-:S12]  /*7620*/  BSSY B1, `(.L_x_5803) ;  /* 0x0000100000017945 */ /* 0x000fd80003800000 */
[----:B------:R-:W-:Y:S05]  /*7630*/  @P3 BRA `(.L_x_5804) ;  /* 0x0000000c00f83947 */ /* 0x000fea0003800000 */
[----:B------:R-:W1:Y:S01]  /*7640*/  S2R R86, SR_TID.X ;  /* 0x0000000000567919 */ /* 0x000e620000002100 */
        /* <DEDUP_REMOVED lines=12> */
[----:B------:R-:W-:-:S05]  /*7710*/  LEA.HI.SX32 R85, R85, R28, 0x1b ;  /* 0x0000001c55557211 */ /* 0x000fca00078fdaff */
[----:B------:R-:W-:Y:S02]  /*7720*/  IMAD.SHL.U32 R159, R85, 0x10, RZ ;  /* 0x00000010559f7824 */ /* 0x000fe400078e00ff */
[----:B------:R-:W-:Y:S02]  /*7730*/  IMAD R85, R17, 0x7000, R116 ;  /* 0x0000700011557824 */ /* 0x000fe400078e0274 */
[----:B-1----:R-:W-:Y:S01]  /*7740*/  VIADD R87, R86, 0xffffff80 ;  /* 0xffffff8056577836 */ /* 0x002fe20000000000 */
[----:B------:R-:W-:Y:S01]  /*7750*/  LOP3.LUT R84, R3, 0x70, R159, 0xf8, !PT ;  /* 0x0000007003547812 */ /* 0x000fe200078ef89f */
[----:B------:R-:W-:-:S03]  /*7760*/  IMAD.IADD R85, R16, 0x1, R85 ;  /* 0x0000000110557824 */ /* 0x000fc600078e0255 */
[----:B------:R-:W-:Y:S02]  /*7770*/  SHF.R.S32.HI R86, RZ, 0x1f, R87 ;  /* 0x0000001fff567819 */ /* 0x000fe40000011457 */
[----:B------:R-:W-:Y:S02]  /*7780*/  LOP3.LUT R84, R84, R43, RZ, 0x3c, !PT ;  /* 0x0000002b54547212 */ /* 0x000fe400078e3cff */
[----:B------:R-:W-:-:S04]  /*7790*/  LEA.HI R86, R86, R87, RZ, 0x5 ;  /* 0x0000005756567211 */ /* 0x000fc800078f28ff */
[----:B------:R-:W-:-:S04]  /*77a0*/  SHF.L.U32 R86, R86, 0x5, RZ ;  /* 0x0000000556567819 */ /* 0x000fc800000006ff */
[----:B------:R-:W-:-:S05]  /*77b0*/  LOP3.LUT R86, R86, 0xfffffc00, RZ, 0xc0, !PT ;  /* 0xfffffc0056567812 */ /* 0x000fca00078ec0ff */
[----:B------:R-:W-:-:S04]  /*77c0*/  IMAD.IADD R84, R86, 0x1, R84 ;  /* 0x0000000156547824 */ /* 0x000fc800078e0254 */
        /* <DEDUP_REMOVED lines=14> */
[----:B------:R-:W-:Y:S02]  /*78b0*/  PRMT R54, R175, 0x654, R54 ;  /* 0x00000654af367816 */ /* 0x000fe40000000036 */
[----:B------:R-:W-:Y:S02]  /*78c0*/  SHF.R.U32.HI R170, RZ, 0x8, R55 ;  /* 0x00000008ffaa7819 */ /* 0x000fe40000011637 */
[----:B------:R-:W-:Y:S02]  /*78d0*/  SHF.R.U32.HI R166, RZ, 0x18, R59 ;  /* 0x00000018ffa67819 */ /* 0x000fe4000001163b */
[----:B------:R-:W-:-:S02]  /*78e0*/  LOP3.LUT R165, R59, 0xff, RZ, 0xc0, !PT ;  /* 0x000000ff3ba57812 */ /* 0x000fc400078ec0ff */
[--C-:B------:R-:W-:Y:S02]  /*78f0*/  SHF.R.U32.HI R171, RZ, 0x18, R55.reuse ;  /* 0x00000018ffab7819 */ /* 0x100fe40000011637 */
[----:B------:R-:W-:Y:S02]  /*7900*/  LOP3.LUT R56, R55, 0xff, RZ, 0xc0, !PT ;  /* 0x000000ff37387812 */ /* 0x000fe400078ec0ff */
[----:B------:R-:W-:Y:S02]  /*7910*/  SHF.R.U32.HI R52, RZ, 0x10, R55 ;  /* 0x00000010ff347819 */ /* 0x000fe40000011637 */
[----:B------:R-:W-:Y:S01]  /*7920*/  LOP3.LUT R54, R54, 0xff00, R57, 0xf8, !PT ;  /* 0x0000ff0036367812 */ /* 0x000fe200078ef839 */
[----:B------:R-:W-:Y:S01]  /*7930*/  IMAD.U32 R57, R172, 0x10000, RZ ;  /* 0x00010000ac397824 */ /* 0x000fe200078e00ff */
[--C-:B------:R-:W-:Y:S02]  /*7940*/  SHF.R.U32.HI R167, RZ, 0x8, R59.reuse ;  /* 0x00000008ffa77819 */ /* 0x100fe4000001163b */
        /* <DEDUP_REMOVED lines=8> */
[----:B------:R-:W-:Y:S01]  /*79d0*/  LOP3.LUT R54, R54, 0xff0000, R57, 0xf8, !PT ;  /* 0x00ff000036367812 */ /* 0x000fe200078ef839 */
[----:B------:R-:W-:Y:S01]  /*79e0*/  IMAD.U32 R57, R52, 0x10000, RZ ;  /* 0x0001000034397824 */ /* 0x000fe200078e00ff */
[----:B------:R-:W-:-:S02]  /*79f0*/  LOP3.LUT R56, R56, 0xff00, R59, 0xf8, !PT ;  /* 0x0000ff0038387812 */ /* 0x000fc400078ef83b */
[----:B------:R-:W-:Y:S02]  /*7a00*/  LOP3.LUT R169, R58, 0xff00, R165, 0xf8, !PT ;  /* 0x0000ff003aa97812 */ /* 0x000fe400078ef8a5 */
[----:B------:R-:W-:Y:S02]  /*7a10*/  SHF.L.U32 R167, R167, 0x8, RZ ;  /* 0x00000008a7a77819 */ /* 0x000fe400000006ff */
[----:B------:R-:W-:Y:S02]  /*7a20*/  F2FP.F16.E4M3.UNPACK_B R168, R163.H1 ;  /* 0x000000a3ffa8723e */ /* 0x000fe400030006ff */
[----:B--2---:R-:W-:Y:S02]  /*7a30*/  F2FP.F16.E4M3.UNPACK_B R59, R88.H1 ;  /* 0x00000058ff3b723e */ /* 0x004fe400030006ff */
[----:B-1----:R-:W-:Y:S02]  /*7a40*/  F2FP.F16.E4M3.UNPACK_B R58, R84.H1 ;  /* 0x00000054ff3a723e */ /* 0x002fe400030006ff */
[----:B------:R-:W-:Y:S01]  /*7a50*/  LOP3.LUT R171, R166, 0xff00, R167, 0xf8, !PT ;  /* 0x0000ff00a6ab7812 */ /* 0x000fe200078ef8a7 */
[----:B------:R-:W-:Y:S01]  /*7a60*/  HADD2.F32 R167, -RZ, R168.H0_H0 ;  /* 0x200000a8ffa77230 */ /* 0x000fe20000004100 */
[----:B------:R-:W-:Y:S01]  /*7a70*/  LOP3.LUT R52, R56, 0xff0000, R57, 0xf8, !PT ;  /* 0x00ff000038347812 */ /* 0x000fe200078ef839 */
[----:B------:R-:W-:Y:S01]  /*7a80*/  HADD2.F32 R57, -RZ, R59.H0_H0 ;  /* 0x2000003bff397230 */ /* 0x000fe20000004100 */
[----:B------:R-:W-:Y:S01]  /*7a90*/  F2FP.F16.E4M3.UNPACK_B R165, R162.H1 ;  /* 0x000000a2ffa5723e */ /* 0x000fe200030006ff */
[----:B------:R-:W-:Y:S01]  /*7aa0*/  HADD2.F32 R56, -RZ, R58.H0_H0 ;  /* 0x2000003aff387230 */ /* 0x000fe20000004100 */
[----:B------:R-:W-:Y:S01]  /*7ab0*/  LOP3.LUT R55, R169, 0xff0000, R170, 0xf8, !PT ;  /* 0x00ff0000a9377812 */ /* 0x000fe200078ef8aa */
[----:B------:R-:W-:-:S02]  /*7ac0*/  HADD2.F32 R170, -RZ, R168.H1_H1 ;  /* 0x300000a8ffaa7230 */ /* 0x000fc40000004100 */
[CC--:B------:R-:W-:Y:S01]  /*7ad0*/  FMUL.FTZ R173, R57.reuse, R167.reuse ;  /* 0x000000a739ad7220 */ /* 0x0c0fe20000410000 */
[--C-:B------:R-:W-:Y:S02]  /*7ae0*/  HADD2.F32 R166, -RZ, R165.reuse.H0_H0 ;  /* 0x200000a5ffa67230 */ /* 0x100fe40000004100 */
[C---:B------:R-:W-:Y:S01]  /*7af0*/  FMUL.FTZ R174, R56.reuse, R167 ;  /* 0x000000a738ae7220 */ /* 0x040fe20000410000 */
[----:B------:R-:W-:Y:S01]  /*7b00*/  HADD2.F32 R167, -RZ, R165.H1_H1 ;  /* 0x300000a5ffa77230 */ /* 0x000fe20000004100 */
[----:B------:R-:W-:Y:S01]  /*7b10*/  F2FP.F16.E4M3.UNPACK_B R168, R163 ;  /* 0x000000a3ffa8723e */ /* 0x000fe200020006ff */
[----:B------:R-:W-:Y:S02]  /*7b20*/  HADD2.F32 R165, -RZ, R59.H1_H1 ;  /* 0x3000003bffa57230 */ /* 0x000fe40000004100 */
[-C--:B------:R-:W-:Y:S01]  /*7b30*/  FFMA.FTZ R56, R56, R166.reuse, -R173 ;  /* 0x000000a638387223 */ /* 0x080fe200000108ad */
[----:B------:R-:W-:Y:S01]  /*7b40*/  FFMA.FTZ R57, R57, R166, R174 ;  /* 0x000000a639397223 */ /* 0x000fe200000100ae */
[----:B------:R-:W-:Y:S01]  /*7b50*/  HADD2.F32 R58, -RZ, R58.H1_H1 ;  /* 0x3000003aff3a7230 */ /* 0x000fe20000004100 */
[----:B------:R-:W-:Y:S01]  /*7b60*/  F2FP.F16.E4M3.UNPACK_B R166, R162 ;  /* 0x000000a2ffa6723e */ /* 0x000fe200020006ff */
[----:B------:R-:W-:Y:S01]  /*7b70*/  FMUL.FTZ R59, R165, R170 ;  /* 0x000000aaa53b7220 */ /* 0x000fe20000410000 */
[----:B------:R-:W-:Y:S01]  /*7b80*/  F2FP.F16.E4M3.UNPACK_B R162, R84 ;  /* 0x00000054ffa2723e */ /* 0x000fe200020006ff */
[----:B------:R-:W-:Y:S01]  /*7b90*/  HADD2.F32 R169, -RZ, R168.H0_H0 ;  /* 0x200000a8ffa97230 */ /* 0x000fe20000004100 */
[----:B------:R-:W-:Y:S01]  /*7ba0*/  F2FP.F16.E4M3.UNPACK_B R88, R88 ;  /* 0x00000058ff58723e */ /* 0x000fe200020006ff */
[C---:B------:R-:W-:Y:S01]  /*7bb0*/  FMUL.FTZ R170, R58.reuse, R170 ;  /* 0x000000aa3aaa7220 */ /* 0x040fe20000410000 */
[-C--:B------:R-:W-:Y:S01]  /*7bc0*/  FFMA.FTZ R59, R58, R167.reuse, -R59 ;  /* 0x000000a73a3b7223 */ /* 0x080fe2000001083b */
[----:B------:R-:W-:Y:S01]  /*7bd0*/  HADD2.F32 R84, -RZ, R162.H0_H0 ;  /* 0x200000a2ff547230 */ /* 0x000fe20000004100 */
[----:B------:R-:W-:Y:S01]  /*7be0*/  LOP3.LUT R53, R171, 0xff0000, R172, 0xf8, !PT ;  /* 0x00ff0000ab357812 */ /* 0x000fe200078ef8ac */
[----:B------:R-:W-:Y:S01]  /*7bf0*/  FFMA.FTZ R58, R165, R167, R170 ;  /* 0x000000a7a53a7223 */ /* 0x000fe200000100aa */
[----:B------:R-:W-:Y:S01]  /*7c00*/  HADD2.F32 R163, -RZ, R88.H0_H0 ;  /* 0x20000058ffa37230 */ /* 0x000fe20000004100 */
[----:B------:R-:W-:Y:S01]  /*7c10*/  F2FP.SATFINITE.E4M3.F32.PACK_AB_MERGE_C R56, R59, R56, RZ ;  /* 0x000000383b38723e */ /* 0x000fe200048070ff */
[----:B------:R-:W-:-:S02]  /*7c20*/  HADD2.F32 R167, -RZ, R166.H0_H0 ;  /* 0x200000a6ffa77230 */ /* 0x000fc40000004100 */
        /* <DEDUP_REMOVED lines=12> */
[----:B------:R-:W-:Y:S01]  /*7cf0*/  FFMA.FTZ R163, R162, R166, -R163 ;  /* 0x000000a6a2a37223 */ /* 0x000fe200000108a3 */
        /* <DEDUP_REMOVED lines=8> */
[-C--:B------:R-:W-:Y:S01]  /*7d80*/  FMUL.FTZ R175, R168, R173.reuse ;  /* 0x000000ada8af7220 */ /* 0x080fe20000410000 */
[----:B------:R-:W-:Y:S02]  /*7d90*/  HADD2.F32 R172, -RZ, R169.H1_H1 ;  /* 0x300000a9ffac7230 */ /* 0x000fe40000004100 */
[----:B------:R-:W-:Y:S01]  /*7da0*/  FMUL.FTZ R173, R166, R173 ;  /* 0x000000ada6ad7220 */ /* 0x000fe20000410000 */
[----:B------:R-:W-:Y:S01]  /*7db0*/  HADD2.F32 R169, -RZ, R167.H1_H1 ;  /* 0x300000a7ffa97230 */ /* 0x000fe20000004100 */
[----:B------:R-:W-:Y:S01]  /*7dc0*/  F2FP.SATFINITE.E4M3.F32.PACK_AB_MERGE_C R57, R58, R57, RZ ;  /* 0x000000393a39723e */ /* 0x000fe200048070ff */
[----:B------:R-:W-:Y:S02]  /*7dd0*/  HADD2.F32 R167, -RZ, R162.H1_H1 ;  /* 0x300000a2ffa77230 */ /* 0x000fe40000004100 */
[-C--:B------:R-:W-:Y:S01]  /*7de0*/  FFMA.FTZ R162, R166, R171.reuse, -R175 ;  /* 0x000000aba6a27223 */ /* 0x080fe200000108af */
[----:B------:R-:W-:Y:S02]  /*7df0*/  HADD2.F32 R170, -RZ, R170.H1_H1 ;  /* 0x300000aaffaa7230 */ /* 0x000fe40000004100 */
[----:B------:R-:W-:Y:S01]  /*7e00*/  FFMA.FTZ R166, R168, R171, R173 ;  /* 0x000000aba8a67223 */ /* 0x000fe200000100ad */
[-C--:B------:R-:W-:Y:S01]  /*7e10*/  FMUL.FTZ R174, R169, R172.reuse ;  /* 0x000000aca9ae7220 */ /* 0x080fe20000410000 */
[----:B------:R-:W-:Y:S01]  /*7e20*/  F2FP.F16.E4M3.UNPACK_B R168, R161 ;  /* 0x000000a1ffa8723e */ /* 0x000fe200020006ff */
[C---:B------:R-:W-:Y:S01]  /*7e30*/  FMUL.FTZ R172, R167.reuse, R172 ;  /* 0x000000aca7ac7220 */ /* 0x040fe20000410000 */
[----:B------:R-:W-:Y:S01]  /*7e40*/  F2FP.F16.E4M3.UNPACK_B R161, R90 ;  /* 0x0000005affa1723e */ /* 0x000fe200020006ff */
[----:B------:R-:W-:Y:S01]  /*7e50*/  FFMA.FTZ R177, R167, R170, -R174 ;  /* 0x000000aaa7b17223 */ /* 0x000fe200000108ae */
[----:B------:R-:W-:Y:S01]  /*7e60*/  F2FP.F16.E4M3.UNPACK_B R167, R160 ;  /* 0x000000a0ffa7723e */ /* 0x000fe200020006ff */
[----:B------:R-:W-:-:S02]  /*7e70*/  HADD2.F32 R171, -RZ, R168.H0_H0 ;  /* 0x200000a8ffab7230 */ /* 0x000fc40000004100 */
[----:B------:R-:W-:Y:S01]  /*7e80*/  FFMA.FTZ R179, R169, R170, R172 ;  /* 0x000000aaa9b37223 */ /* 0x000fe200000100ac */
[--C-:B------:R-:W-:Y:S01]  /*7e90*/  HADD2.F32 R160, -RZ, R161.reuse.H0_H0 ;  /* 0x200000a1ffa07230 */ /* 0x100fe20000004100 */
[----:B------:R-:W-:Y:S01]  /*7ea0*/  F2FP.F16.E4M3.UNPACK_B R58, R89 ;  /* 0x00000059ff3a723e */ /* 0x000fe200020006ff */
[----:B------:R-:W-:Y:S01]  /*7eb0*/  HADD2.F32 R168, -RZ, R168.H1_H1 ;  /* 0x300000a8ffa87230 */ /* 0x000fe20000004100 */
[----:B------:R-:W-:Y:S01]  /*7ec0*/  F2FP.F16.E4M3.UNPACK_B R59, R55 ;  /* 0x00000037ff3b723e */ /* 0x000fe200020006ff */
[--C-:B------:R-:W-:Y:S02]  /*7ed0*/  HADD2.F32 R90, -RZ, R86.reuse.H0_H0 ;  /* 0x20000056ff5a7230 */ /* 0x100fe40000004100 */
[----:B------:R-:W-:Y:S01]  /*7ee0*/  FMUL.FTZ R173, R160, R171 ;  /* 0x000000aba0ad7220 */ /* 0x000fe20000410000 */
[----:B------:R-:W-:Y:S01]  /*7ef0*/  HADD2.F32 R161, -RZ, R161.H1_H1 ;  /* 0x300000a1ffa17230 */ /* 0x000fe20000004100 */
[----:B------:R-:W-:Y:S01]  /*7f00*/  F2FP.SATFINITE.E4M3.F32.PACK_AB_MERGE_C R88, R165, R88, R57 ;  /* 0x00000058a558723e */ /* 0x000fe20004807039 */
[----:B------:R-:W-:-:S02]  /*7f10*/  HADD2.F32 R86, -RZ, R86.H1_H1 ;  /* 0x30000056ff567230 */ /* 0x000fc40000004100 */
[----:B------:R-:W-:Y:S01]  /*7f20*/  FMUL.FTZ R171, R90, R171 ;  /* 0x000000ab5aab7220 */ /* 0x000fe20000410000 */
[--C-:B------:R-:W-:Y:S02]  /*7f30*/  HADD2.F32 R169, -RZ, R167.reuse.H0_H0 ;  /* 0x200000a7ffa97230 */ /* 0x100fe40000004100 */
[CC--:B------:R-:W-:Y:S01]  /*7f40*/  FMUL.FTZ R175, R161.reuse, R168.reuse ;  /* 0x000000a8a1af7220 */ /* 0x0c0fe20000410000 */
[----:B------:R-:W-:Y:S02]  /*7f50*/  HADD2.F32 R167, -RZ, R167.H1_H1 ;  /* 0x300000a7ffa77230 */ /* 0x000fe40000004100 */
[----:B------:R-:W-:Y:S01]  /*7f60*/  FMUL.FTZ R168, R86, R168 ;  /* 0x000000a856a87220 */ /* 0x000fe20000410000 */
[----:B------:R-:W-:Y:S01]  /*7f70*/  F2FP.F16.E4M3.UNPACK_B R57, R85 ;  /* 0x00000055ff39723e */ /* 0x000fe200020006ff */
[-C--:B------:R-:W-:Y:S01]  /*7f80*/  FFMA.FTZ R173, R90, R169.reuse, -R173 ;  /* 0x000000a95aad7223 */ /* 0x080fe200000108ad */
[----:B------:R-:W-:Y:S01]  /*7f90*/  FFMA.FTZ R90, R160, R169, R171 ;  /* 0x000000a9a05a7223 */ /* 0x000fe200000100ab */
[-C--:B------:R-:W-:Y:S01]  /*7fa0*/  FFMA.FTZ R86, R86, R167.reuse, -R175 ;  /* 0x000000a756567223 */ /* 0x080fe200000108af */
[----:B------:R-:W-:Y:S01]  /*7fb0*/  FFMA.FTZ R167, R161, R167, R168 ;  /* 0x000000a7a1a77223 */ /* 0x000fe200000100a8 */
[----:B------:R-:W-:Y:S01]  /*7fc0*/  F2FP.SATFINITE.E4M3.F32.PACK_AB_MERGE_C R162, R177, R162, RZ ;  /* 0x000000a2b1a2723e */ /* 0x000fe200048070ff */
[--C-:B------:R-:W-:Y:S01]  /*7fd0*/  HADD2.F32 R160, -RZ, R58.reuse.H0_H0 ;  /* 0x2000003affa07230 */ /* 0x100fe20000004100 */
[----:B------:R-:W-:Y:S01]  /*7fe0*/  F2FP.SATFINITE.E4M3.F32.PACK_AB_MERGE_C R166, R179, R166, RZ ;  /* 0x000000a6b3a6723e */ /* 0x000fe200048070ff */
[----:B------:R-:W-:Y:S01]  /*7ff0*/  HADD2.F32 R165, -RZ, R59.H0_H0 ;  /* 0x2000003bffa57230 */ /* 0x000fe20000004100 */
[----:B------:R-:W-:Y:S01]  /*8000*/  F2FP.SATFINITE.E4M3.F32.PACK_AB_MERGE_C R84, R163, R84, R56 ;  /* 0x00000054a354723e */ /* 0x000fe20004807038 */
[----:B------:R-:W-:Y:S01]  /*8010*/  HADD2.F32 R56, -RZ, R57.H0_H0 ;  /* 0x20000039ff387230 */ /* 0x000fe20000004100 */
[----:B------:R-:W-:Y:S01]  /*8020*/  F2FP.F16.E4M3.UNPACK_B R161, R54 ;  /* 0x00000036ffa1723e */ /* 0x000fe200020006ff */
[----:B------:R-:W-:Y:S01]  /*8030*/  HADD2.F32 R58, -RZ, R58.H1_H1 ;  /* 0x3000003aff3a7230 */ /* 0x000fe20000004100 */
[----:B------:R-:W-:Y:S01]  /*8040*/  F2FP.SATFINITE.E4M3.F32.PACK_AB_MERGE_C R86, R86, R173, R162 ;  /* 0x000000ad5656723e */ /* 0x000fe200048070a2 */
[----:B------:R-:W-:Y:S01]  /*8050*/  HADD2.F32 R162, -RZ, R59.H1_H1 ;  /* 0x3000003bffa27230 */ /* 0x000fe20000004100 */
[----:B------:R-:W-:Y:S01]  /*8060*/  F2FP.SATFINITE.E4M3.F32.PACK_AB_MERGE_C R90, R167, R90, R166 ;  /* 0x0000005aa75a723e */ /* 0x000fe200048070a6 */
[----:B------:R-:W-:-:S02]  /*8070*/  HADD2.F32 R163, -RZ, R161.H0_H0 ;  /* 0x200000a1ffa37230 */ /* 0x000fc40000004100 */
[-C--:B------:R-:W-:Y:S01]  /*8080*/  FMUL.FTZ R167, R160, R165.reuse ;  /* 0x000000a5a0a77220 */ /* 0x080fe20000410000 */
[C---:B------:R-:W-:Y:S01]  /*8090*/  FMUL.FTZ R165, R56.reuse, R165 ;  /* 0x000000a538a57220 */ /* 0x040fe20000410000 */
[----:B------:R-:W-:Y:S01]  /*80a0*/  HADD2.F32 R59, -RZ, R57.H1_H1 ;  /* 0x30000039ff3b7230 */ /* 0x000fe20000004100 */
[----:B------:R-:W-:Y:S01]  /*80b0*/  F2FP.F16.E4M3.UNPACK_B R89, R89.H1 ;  /* 0x00000059ff59723e */ /* 0x000fe200030006ff */
[-C--:B------:R-:W-:Y:S01]  /*80c0*/  FFMA.FTZ R56, R56, R163.reuse, -R167 ;  /* 0x000000a338387223 */ /* 0x080fe200000108a7 */
[----:B------:R-:W-:Y:S01]  /*80d0*/  FFMA.FTZ R57, R160, R163, R165 ;  /* 0x000000a3a0397223 */ /* 0x000fe200000100a5 */
[----:B------:R-:W-:Y:S02]  /*80e0*/  HADD2.F32 R161, -RZ, R161.H1_H1 ;  /* 0x300000a1ffa17230 */ /* 0x000fe40000004100 */
[-C--:B------:R-:W-:Y:S01]  /*80f0*/  FMUL.FTZ R160, R58, R162.reuse ;  /* 0x000000a23aa07220 */ /* 0x080fe20000410000 */
[----:B------:R-:W-:Y:S01]  /*8100*/  FMUL.FTZ R163, R59, R162 ;  /* 0x000000a23ba37220 */ /* 0x000fe20000410000 */
[----:B------:R-:W-:-:S02]  /*8110*/  F2FP.F16.E4M3.UNPACK_B R162, R55.H1 ;  /* 0x00000037ffa2723e */ /* 0x000fc400030006ff */
[----:B------:R-:W-:Y:S01]  /*8120*/  F2FP.F16.E4M3.UNPACK_B R85, R85.H1 ;  /* 0x00000055ff55723e */ /* 0x000fe200030006ff */
[-C--:B------:R-:W-:Y:S01]  /*8130*/  FFMA.FTZ R59, R59, R161.reuse, -R160 ;  /* 0x000000a13b3b7223 */ /* 0x080fe200000108a0 */
[----:B------:R-:W-:Y:S01]  /*8140*/  FFMA.FTZ R58, R58, R161, R163 ;  /* 0x000000a13a3a7223 */ /* 0x000fe200000100a3 */
[----:B------:R-:W-:Y:S01]  /*8150*/  F2FP.F16.E4M3.UNPACK_B R54, R54.H1 ;  /* 0x00000036ff36723e */ /* 0x000fe200030006ff */
[----:B------:R-:W-:Y:S01]  /*8160*/  HADD2.F32 R160, -RZ, R89.H0_H0 ;  /* 0x20000059ffa07230 */ /* 0x000fe20000004100 */
[-C--:B------:R-:W-:Y:S01]  /*8170*/  F2FP.F16.E4M3.UNPACK_B R171, R53.reuse ;  /* 0x00000035ffab723e */ /* 0x080fe200020006ff */
[----:B------:R-:W-:Y:S01]  /*8180*/  HADD2.F32 R163, -RZ, R162.H0_H0 ;  /* 0x200000a2ffa37230 */ /* 0x000fe20000004100 */
[----:B------:R-:W-:Y:S01]  /*8190*/  F2FP.F16.E4M3.UNPACK_B R172, R53.H1 ;  /* 0x00000035ffac723e */ /* 0x000fe200030006ff */
[----:B------:R-:W-:Y:S01]  /*81a0*/  HADD2.F32 R55, -RZ, R85.H0_H0 ;  /* 0x20000055ff377230 */ /* 0x000fe20000004100 */
[----:B------:R-:W-:Y:S01]  /*81b0*/  F2FP.F16.E4M3.UNPACK_B R167, R52 ;  /* 0x00000034ffa7723e */ /* 0x000fe200020006ff */
[----:B------:R-:W-:-:S02]  /*81c0*/  HADD2.F32 R161, -RZ, R89.H1_H1 ;  /* 0x30000059ffa17230 */ /* 0x000fc40000004100 */
[CC--:B------:R-:W-:Y:S01]  /*81d0*/  FMUL.FTZ R168, R160.reuse, R163.reuse ;  /* 0x000000a3a0a87220 */ /* 0x0c0fe20000410000 */
[----:B------:R-:W-:Y:S02]  /*81e0*/  HADD2.F32 R89, -RZ, R54.H0_H0 ;  /* 0x20000036ff597230 */ /* 0x000fe40000004100 */
[C---:B------:R-:W-:Y:S01]  /*81f0*/  FMUL.FTZ R163, R55.reuse, R163 ;  /* 0x000000a337a37220 */ /* 0x040fe20000410000 */
[----:B------:R-:W-:Y:S02]  /*8200*/  HADD2.F32 R85, -RZ, R85.H1_H1 ;  /* 0x30000055ff557230 */ /* 0x000fe40000004100 */
[----:B------:R-:W-:Y:S02]  /*8210*/  HADD2.F32 R162, -RZ, R162.H1_H1 ;  /* 0x300000a2ffa27230 */ /* 0x000fe40000004100 */
[----:B------:R-:W-:Y:S02]  /*8220*/  HADD2.F32 R166, -RZ, R54.H1_H1 ;  /* 0x30000036ffa67230 */ /* 0x000fe40000004100 */
[-C--:B------:R-:W-:Y:S01]  /*8230*/  FFMA.FTZ R54, R55, R89.reuse, -R168 ;  /* 0x0000005937367223 */ /* 0x080fe200000108a8 */
[----:B------:R-:W-:Y:S01]  /*8240*/  FFMA.FTZ R55, R160, R89, R163 ;  /* 0x00000059a0377223 */ /* 0x000fe200000100a3 */
[-C--:B------:R-:W-:Y:S01]  /*8250*/  FMUL.FTZ R170, R161, R162.reuse ;  /* 0x000000a2a1aa7220 */ /* 0x080fe20000410000 */
[C---:B------:R-:W-:Y:S01]  /*8260*/  FMUL.FTZ R160, R85.reuse, R162 ;  /* 0x000000a255a07220 */ /* 0x040fe20000410000 */
[----:B------:R-:W-:Y:S01]  /*8270*/  F2FP.F16.E4M3.UNPACK_B R89, R87 ;  /* 0x00000057ff59723e */ /* 0x000fe200020006ff */
[----:B------:R-:W-:Y:S01]  /*8280*/  HADD2.F32 R53, -RZ, R172.H0_H0 ;  /* 0x200000acff357230 */ /* 0x000fe20000004100 */
[----:B------:R-:W-:Y:S01]  /*8290*/  F2FP.F16.E4M3.UNPACK_B R162, R91 ;  /* 0x0000005bffa2723e */ /* 0x000fe200020006ff */
[-C--:B------:R-:W-:Y:S01]  /*82a0*/  FFMA.FTZ R85, R85, R166.reuse, -R170 ;  /* 0x000000a655557223 */ /* 0x080fe200000108aa */
[----:B------:R-:W-:Y:S01]  /*82b0*/  F2FP.F16.E4M3.UNPACK_B R87, R87.H1 ;  /* 0x00000057ff57723e */ /* 0x000fe200030006ff */
[----:B------:R-:W-:Y:S01]  /*82c0*/  FFMA.FTZ R160, R161, R166, R160 ;  /* 0x000000a6a1a07223 */ /* 0x000fe200000100a0 */
[----:B------:R-:W-:Y:S01]  /*82d0*/  F2FP.F16.E4M3.UNPACK_B R163, R91.H1 ;  /* 0x0000005bffa3723e */ /* 0x000fe200030006ff */
[----:B------:R-:W-:Y:S01]  /*82e0*/  HADD2.F32 R91, -RZ, R89.H0_H0 ;  /* 0x20000059ff5b7230 */ /* 0x000fe20000004100 */
[----:B------:R-:W-:Y:S01]  /*82f0*/  F2FP.F16.E4M3.UNPACK_B R168, R52.H1 ;  /* 0x00000034ffa8723e */ /* 0x000fe200030006ff */
[----:B------:R-:W-:Y:S01]  /*8300*/  HADD2.F32 R165, -RZ, R162.H0_H0 ;  /* 0x200000a2ffa57230 */ /* 0x000fe20000004100 */
[----:B------:R-:W-:Y:S01]  /*8310*/  F2FP.SATFINITE.E4M3.F32.PACK_AB_MERGE_C R54, R85, R54, RZ ;  /* 0x000000365536723e */ /* 0x000fe200048070ff */
[----:B------:R-:W-:Y:S01]  /*8320*/  HADD2.F32 R52, -RZ, R171.H0_H0 ;  /* 0x200000abff347230 */ /* 0x000fe20000004100 */
[----:B------:R-:W-:Y:S01]  /*8330*/  F2FP.SATFINITE.E4M3.F32.PACK_AB_MERGE_C R55, R160, R55, RZ ;  /* 0x00000037a037723e */ /* 0x000fe200048070ff */
[----:B------:R-:W-:Y:S01]  /*8340*/  HADD2.F32 R161, -RZ, R87.H0_H0 ;  /* 0x20000057ffa17230 */ /* 0x000fe20000004100 */
[----:B------:R-:W-:Y:S01]  /*8350*/  F2FP.SATFINITE.E4M3.F32.PACK_AB_MERGE_C R85, R59, R56, R54 ;  /* 0x000000383b55723e */ /* 0x000fe20004807036 */
[----:B------:R-:W-:-:S02]  /*8360*/  HADD2.F32 R166, -RZ, R163.H0_H0 ;  /* 0x200000a3ffa67230 */ /* 0x000fc40000004100 */
[-C--:B------:R-:W-:Y:S01]  /*8370*/  FMUL.FTZ R174, R165, R52.reuse ;  /* 0x00000034a5ae7220 */ /* 0x080fe20000410000 */
[----:B------:R-:W-:Y:S02]  /*8380*/  HADD2.F32 R170, -RZ, R167.H0_H0 ;  /* 0x200000a7ffaa7230 */ /* 0x000fe40000004100 */
[----:B------:R-:W-:Y:S01]  /*8390*/  FMUL.FTZ R176, R91, R52 ;  /* 0x000000345bb07220 */ /* 0x000fe20000410000 */
[----:B------:R-:W-:Y:S02]  /*83a0*/  HADD2.F32 R163, -RZ, R163.H1_H1 ;  /* 0x300000a3ffa37230 */ /* 0x000fe40000004100 */
[-C--:B------:R-:W-:Y:S01]  /*83b0*/  FMUL.FTZ R178, R166, R53.reuse ;  /* 0x00000035a6b27220 */ /* 0x080fe20000410000 */
[----:B------:R-:W-:Y:S02]  /*83c0*/  HADD2.F32 R172, -RZ, R172.H1_H1 ;  /* 0x300000acffac7230 */ /* 0x000fe40000004100 */
[----:B------:R-:W-:Y:S01]  /*83d0*/  FMUL.FTZ R173, R161, R53 ;  /* 0x00000035a1ad7220 */ /* 0x000fe20000410000 */
[----:B------:R-:W-:-:S02]  /*83e0*/  HADD2.F32 R87, -RZ, R87.H1_H1 ;  /* 0x30000057ff577230 */ /* 0x000fc40000004100 */
[-C--:B------:R-:W-:Y:S01]  /*83f0*/  FFMA.FTZ R52, R91, R170.reuse, -R174 ;  /* 0x000000aa5b347223 */ /* 0x080fe200000108ae */
[----:B------:R-:W-:Y:S02]  /*8400*/  HADD2.F32 R169, -RZ, R168.H0_H0 ;  /* 0x200000a8ffa97230 */ /* 0x000fe40000004100 */
[----:B------:R-:W-:Y:S01]  /*8410*/  FFMA.FTZ R53, R165, R170, R176 ;  /* 0x000000aaa5357223 */ /* 0x000fe200000100b0 */
[----:B------:R-:W-:Y:S02]  /*8420*/  HADD2.F32 R162, -RZ, R162.H1_H1 ;  /* 0x300000a2ffa27230 */ /* 0x000fe40000004100 */
        /* <DEDUP_REMOVED lines=9> */
[-C--:B------:R-:W-:Y:S01]  /*84c0*/  FFMA.FTZ R87, R87, R168.reuse, -R170 ;  /* 0x000000a857577223 */ /* 0x080fe200000108aa */
[----:B------:R-:W-:Y:S01]  /*84d0*/  FMUL.FTZ R171, R89, R171 ;  /* 0x000000ab59ab7220 */ /* 0x000fe20000410000 */
[----:B------:R-:W-:Y:S01]  /*84e0*/  FFMA.FTZ R172, R163, R168, R172 ;  /* 0x000000a8a3ac7223 */ /* 0x000fe200000100ac */
[----:B------:R-:W-:-:S02]  /*84f0*/  FFMA.FTZ R89, R89, R167, -R166 ;  /* 0x000000a759597223 */ /* 0x000fc400000108a6 */
[----:B------:R-:W-:Y:S01]  /*8500*/  FFMA.FTZ R162, R162, R167, R171 ;  /* 0x000000a7a2a27223 */ /* 0x000fe200000100ab */
[----:B------:R-:W-:Y:S02]  /*8510*/  F2FP.SATFINITE.E4M3.F32.PACK_AB_MERGE_C R87, R87, R178, RZ ;  /* 0x000000b25757723e */ /* 0x000fe400048070ff */
[----:B------:R-:W-:Y:S02]  /*8520*/  F2FP.SATFINITE.E4M3.F32.PACK_AB_MERGE_C R172, R172, R173, RZ ;  /* 0x000000adacac723e */ /* 0x000fe400048070ff */
[----:B------:R-:W-:Y:S02]  /*8530*/  F2FP.SATFINITE.E4M3.F32.PACK_AB_MERGE_C R87, R89, R52, R87 ;  /* 0x000000345957723e */ /* 0x000fe40004807057 */
[----:B------:R-:W-:Y:S02]  /*8540*/  F2FP.SATFINITE.E4M3.F32.PACK_AB_MERGE_C R89, R58, R57, R55 ;  /* 0x000000393a59723e */ /* 0x000fe40004807037 */
[----:B------:R-:W-:-:S07]  /*8550*/  F2FP.SATFINITE.E4M3.F32.PACK_AB_MERGE_C R91, R162, R53, R172 ;  /* 0x00000035a25b723e */ /* 0x000fce00048070ac */
.L_x_5806:
[----:B------:R-:W-:Y:S05]  /*8560*/  BSYNC B2 ;  /* 0x0000000000027941 */ /* 0x000fea0003800000 */
.L_x_5805:
        /* <DEDUP_REMOVED lines=11> */
.L_x_5804:
[----:B------:R-:W-:Y:S05]  /*8620*/  BSYNC B1 ;  /* 0x0000000000017941 */ /* 0x000fea0003800000 */
.L_x_5803:
[----:B-1----:R-:W-:Y:S01]  /*8630*/  VIADD R53, R228, 0x40 ;  /* 0x00000040e4357836 */ /* 0x002fe20000000000 */
[----:B------:R-:W-:Y:S04]  /*8640*/  BSSY B1, `(.L_x_5807) ;  /* 0x0000109000017945 */ /* 0x000fe80003800000 */
[----:B------:R-:W-:-:S13]  /*8650*/  ISETP.GE.OR P3, PT, R53, R120, P0 ;  /* 0x000000783500720c */ /* 0x000fda0000766670 */
[----:B------:R-:W-:Y:S05]  /*8660*/  @P3 BRA `(.L_x_5808) ;  /* 0x0000001000183947 */ /* 0x000fea0003800000 */
[----:B------:R-:W3:Y:S01]  /*8670*/  LDL R54, [R1+0x68] ;  /* 0x0000680001367983 */ /* 0x000ee20000100800 */
[-C--:B--2---:R-:W-:Y:S01]  /*8680*/  IMAD R52, R126, R130.reuse, RZ ;  /* 0x000000827e347224 */ /* 0x084fe200078e02ff */
[----:B------:R-:W-:Y:S01]  /*8690*/  ISETP.NE.AND P6, PT, R0, RZ, PT ;  /* 0x000000ff0000720c */ /* 0x000fe20003fc5270 */
[C---:B------:R-:W-:Y:S01]  /*86a0*/  IMAD.WIDE.U32 R84, R53.reuse, R130, R128 ;  /* 0x0000008235547225 */ /* 0x040fe200078e0080 */
[----:B------:R-:W-:Y:S03]  /*86b0*/  BSSY B2, `(.L_x_5809) ;  /* 0x00000f6000027945 */ /* 0x000fe60003800000 */
[----:B------:R-:W-:Y:S01]  /*86c0*/  IMAD R53, R53, R131, R52 ;  /* 0x0000008335357224 */ /* 0x000fe200078e0234 */
[----:B------:R-:W-:Y:S01]  /*86d0*/  SEL R52, R123, R148, !P6 ;  /* 0x000000947b347207 */ /* 0x000fe20007000000 */
[----:B------:R-:W-:Y:S01]  /*86e0*/  VIADD R55, R228, 0x40 ;  /* 0x00000040e4377836 */ /* 0x000fe20000000000 */
[----:B------:R-:W-:Y:S01]  /*86f0*/  IADD3 R87, P3, P4, R46, R84, R27 ;  /* 0x000000542e577210 */ /* 0x000fe20007c7e01b */
[----:B------:R-:W-:Y:S01]  /*8700*/  IMAD.IADD R86, R85, 0x1, R53 ;  /* 0x0000000155567824 */ /* 0x000fe200078e0235 */
[----:B------:R-:W-:Y:S01]  /*8710*/  SHF.R.S32.HI R53, RZ, 0x1f, R52 ;  /* 0x0000001fff357819 */ /* 0x000fe20000011434 */
[----:B------:R-:W-:Y:S01]  /*8720*/  VIADD R56, R228, 0x40 ;  /* 0x00000040e4387836 */ /* 0x000fe20000000000 */
[----:B------:R-:W-:-:S02]  /*8730*/  SHF.L.U32 R55, R55, 0x7, RZ ;  /* 0x0000000737377819 */ /* 0x000fc400000006ff */
[----:B------:R-:W-:Y:S01]  /*8740*/  LEA.HI R53, R53, R52, RZ, 0x5 ;  /* 0x0000003435357211 */ /* 0x000fe200078f28ff */
[----:B------:R-:W-:Y:S01]  /*8750*/  IMAD.SHL.U32 R56, R56, 0x80, RZ ;  /* 0x0000008038387824 */ /* 0x000fe200078e00ff */
[----:B------:R-:W-:Y:S02]  /*8760*/  LOP3.LUT R55, R55, 0x380, RZ, 0xc0, !PT ;  /* 0x0000038037377812 */ /* 0x000fe400078ec0ff */
[----:B------:R-:W-:Y:S02]  /*8770*/  LEA.HI.SX32 R53, R53, R28, 0x1b ;  /* 0x0000001c35357211 */ /* 0x000fe400078fdaff */
[----:B------:R-:W-:Y:S02]  /*8780*/  LOP3.LUT R56, R56, 0x380, RZ, 0xc0, !PT ;  /* 0x0000038038387812 */ /* 0x000fe400078ec0ff */
[----:B------:R-:W-:Y:S01]  /*8790*/  SHF.R.U32.HI R55, RZ, 0x3, R55 ;  /* 0x00000003ff377819 */ /* 0x000fe20000011637 */
[----:B------:R-:W-:Y:S01]  /*87a0*/  IMAD.SHL.U32 R89, R53, 0x10, RZ ;  /* 0x0000001035597824 */ /* 0x000fe200078e00ff */
[----:B------:R-:W-:Y:S01]  /*87b0*/  IADD3.X R90, R21, R86, R26, P3, P4 ;  /* 0x00000056155a7210 */ /* 0x000fe20001fe841a */
[----:B------:R-:W-:-:S03]  /*87c0*/  IMAD R53, R17, 0x7000, R115 ;  /* 0x0000700011357824 */ /* 0x000fc600078e0273 */
[----:B------:R-:W-:Y:S01]  /*87d0*/  LOP3.LUT R52, R56, 0x70, R89, 0xf8, !PT ;  /* 0x0000007038347812 */ /* 0x000fe200078ef859 */
[----:B------:R-:W-:-:S03]  /*87e0*/  IMAD.IADD R53, R16, 0x1, R53 ;  /* 0x0000000110357824 */ /* 0x000fc600078e0235 */
[----:B------:R-:W-:-:S05]  /*87f0*/  LOP3.LUT R52, R52, R55, RZ, 0x3c, !PT ;  /* 0x0000003734347212 */ /* 0x000fca00078e3cff */
[----:B---3--:R-:W-:-:S04]  /*8800*/  IMAD.IADD R52, R54, 0x1, R52 ;  /* 0x0000000136347824 */ /* 0x008fc800078e0234 */
[----:B------:R-:W-:-:S04]  /*8810*/  IMAD R55, R17, 0x7000, R52 ;  /* 0x0000700011377824 */ /* 0x000fc800078e0234 */
[----:B------:R-:W-:Y:S02]  /*8820*/  IMAD.IADD R56, R16, 0x1, R55 ;  /* 0x0000000110387824 */ /* 0x000fe400078e0237 */
        /* <DEDUP_REMOVED lines=11> */
[--C-:B------:R-:W-:Y:S02]  /*88e0*/  SHF.R.U32.HI R162, RZ, 0x10, R63.reuse ;  /* 0x00000010ffa27819 */ /* 0x100fe4000001163f */
[----:B------:R-:W-:Y:S02]  /*88f0*/  LOP3.LUT R66, R63, 0xff, RZ, 0xc0, !PT ;  /* 0x000000ff3f427812 */ /* 0x000fe400078ec0ff */
[----:B------:R-:W-:Y:S02]  /*8900*/  SHF.R.U32.HI R63, RZ, 0x18, R63 ;  /* 0x00000018ff3f7819 */ /* 0x000fe4000001163f */
[----:B------:R-:W-:Y:S02]  /*8910*/  SHF.R.U32.HI R158, RZ, 0x8, R65 ;  /* 0x00000008ff9e7819 */ /* 0x000fe40000011641 */
[----:B------:R-:W-:Y:S01]  /*8920*/  LOP3.LUT R53, R53, 0xff00, R52, 0xf8, !PT ;  /* 0x0000ff0035357812 */ /* 0x000fe200078ef834 */
[----:B------:R-:W-:Y:S01]  /*8930*/  IMAD.SHL.U32 R52, R161, 0x100, RZ ;  /* 0x00000100a1347824 */ /* 0x000fe200078e00ff */
[----:B------:R-:W-:Y:S01]  /*8940*/  SHF.R.U32.HI R165, RZ, 0x10, R61 ;  /* 0x00000010ffa57819 */ /* 0x000fe2000001163d */
[----:B------:R-:W-:Y:S01]  /*8950*/  IMAD.MOV.U32 R61, RZ, RZ, R54 ;  /* 0x000000ffff3d7224 */ /* 0x000fe200078e0036 */
[----:B------:R-:W-:-:S02]  /*8960*/  SHF.R.U32.HI R160, RZ, 0x10, R65 ;  /* 0x00000010ffa07819 */ /* 0x000fc40000011641 */
[----:B------:R-:W-:Y:S01]  /*8970*/  LOP3.LUT R88, R65, 0xff, RZ, 0xc0, !PT ;  /* 0x000000ff41587812 */ /* 0x000fe200078ec0ff */
[----:B------:R-:W-:Y:S01]  /*8980*/  IMAD.U32 R54, R165, 0x10000, RZ ;  /* 0x00010000a5367824 */ /* 0x000fe200078e00ff */
[----:B------:R-:W-:Y:S01]  /*8990*/  SHF.R.U32.HI R159, RZ, 0x18, R65 ;  /* 0x00000018ff9f7819 */ /* 0x000fe20000011641 */
[----:B--2---:R-:W-:Y:S01]  /*89a0*/  IMAD.MOV.U32 R65, RZ, RZ, R56 ;  /* 0x000000ffff417224 */ /* 0x004fe200078e0038 */
[--C-:B------:R-:W-:Y:S01]  /*89b0*/  SHF.R.U32.HI R137, RZ, 0x8, R67.reuse ;  /* 0x00000008ff897819 */ /* 0x100fe20000011643 */
[----:B------:R-:W-:Y:S01]  /*89c0*/  IMAD.SHL.U32 R56, R158, 0x100, RZ ;  /* 0x000001009e387824 */ /* 0x000fe200078e00ff */
[----:B------:R-:W-:Y:S02]  /*89d0*/  LOP3.LUT R91, R67, 0xff, RZ, 0xc0, !PT ;  /* 0x000000ff435b7812 */ /* 0x000fe400078ec0ff */
[----:B------:R-:W-:Y:S01]  /*89e0*/  SHF.R.U32.HI R136, RZ, 0x18, R67 ;  /* 0x00000018ff887819 */ /* 0x000fe20000011643 */
[----:B------:R-:W-:Y:S01]  /*89f0*/  IMAD.SHL.U32 R62, R137, 0x100, RZ ;  /* 0x00000100893e7824 */ /* 0x000fe200078e00ff */
[----:B------:R-:W-:-:S02]  /*8a00*/  PRMT R63, R63, 0x654, R66 ;  /* 0x000006543f3f7816 */ /* 0x000fc40000000042 */
[----:B------:R-:W-:Y:S02]  /*8a10*/  SHF.R.U32.HI R157, RZ, 0x10, R67 ;  /* 0x00000010ff9d7819 */ /* 0x000fe40000011643 */
[----:B------:R-:W-:Y:S02]  /*8a20*/  PRMT R67, R159, 0x654, R88 ;  /* 0x000006549f437816 */ /* 0x000fe40000000058 */
[----:B------:R-:W-:Y:S01]  /*8a30*/  PRMT R91, R136, 0x654, R91 ;  /* 0x00000654885b7816 */ /* 0x000fe2000000005b */
[----:B------:R-:W-:Y:S01]  /*8a40*/  IMAD.U32 R157, R157, 0x10000, RZ ;  /* 0x000100009d9d7824 */ /* 0x000fe200078e00ff */
[----:B------:R-:W-:Y:S02]  /*8a50*/  LOP3.LUT R63, R63, 0xff00, R52, 0xf8, !PT ;  /* 0x0000ff003f3f7812 */ /* 0x000fe400078ef834 */
[----:B------:R-:W-:Y:S02]  /*8a60*/  SHF.L.U32 R52, R162, 0x10, RZ ;  /* 0x00000010a2347819 */ /* 0x000fe400000006ff */
[----:B------:R-:W-:-:S02]  /*8a70*/  F2FP.F16.E4M3.UNPACK_B R136, R156.H1 ;  /* 0x0000009cff88723e */ /* 0x000fc400030006ff */
        /* <DEDUP_REMOVED lines=8> */
[----:B------:R-:W-:Y:S01]  /*8b00*/  LOP3.LUT R52, R63, 0xff0000, R52, 0xf8, !PT ;  /* 0x00ff00003f347812 */ /* 0x000fe200078ef834 */
[----:B------:R-:W-:Y:S01]  /*8b10*/  HADD2.F32 R63, -RZ, R88.H0_H0 ;  /* 0x20000058ff3f7230 */ /* 0x000fe20000004100 */
[----:B------:R-:W-:Y:S01]  /*8b20*/  F2FP.F16.E4M3.UNPACK_B R67, R154.H1 ;  /* 0x0000009aff43723e */ /* 0x000fe200030006ff */
[----:B------:R-:W-:-:S02]  /*8b30*/  HADD2.F32 R136, -RZ, R136.H1_H1 ;  /* 0x30000088ff887230 */ /* 0x000fc40000004100 */
[-C--:B------:R-:W-:Y:S01]  /*8b40*/  FMUL.FTZ R160, R62, R53.reuse ;  /* 0x000000353ea07220 */ /* 0x080fe20000410000 */
[----:B------:R-:W-:Y:S01]  /*8b50*/  LOP3.LUT R56, R137, 0xff0000, R56, 0xf8, !PT ;  /* 0x00ff000089387812 */ /* 0x000fe200078ef838 */
[C---:B------:R-:W-:Y:S01]  /*8b60*/  FMUL.FTZ R159, R63.reuse, R53 ;  /* 0x000000353f9f7220 */ /* 0x040fe20000410000 */
[--C-:B------:R-:W-:Y:S01]  /*8b70*/  HADD2.F32 R91, -RZ, R67.reuse.H0_H0 ;  /* 0x20000043ff5b7230 */ /* 0x100fe20000004100 */
[----:B------:R-:W-:Y:S01]  /*8b80*/  LOP3.LUT R53, R158, 0xff0000, R157, 0xf8, !PT ;  /* 0x00ff00009e357812 */ /* 0x000fe200078ef89d */
        /* <DEDUP_REMOVED lines=11> */
[----:B------:R-:W-:Y:S01]  /*8c40*/  FMUL.FTZ R64, R137, R136 ;  /* 0x0000008889407220 */ /* 0x000fe20000410000 */
[----:B------:R-:W-:-:S02]  /*8c50*/  HADD2.F32 R136, -RZ, R91.H0_H0 ;  /* 0x2000005bff887230 */ /* 0x000fc40000004100 */
[----:B------:R-:W-:Y:S02]  /*8c60*/  HADD2.F32 R66, -RZ, R88.H0_H0 ;  /* 0x20000058ff427230 */ /* 0x000fe40000004100 */
[-C--:B------:R-:W-:Y:S01]  /*8c70*/  FFMA.FTZ R65, R67, R158.reuse, -R64 ;  /* 0x0000009e43417223 */ /* 0x080fe20000010840 */
[----:B------:R-:W-:Y:S02]  /*8c80*/  HADD2.F32 R67, -RZ, R154.H0_H0 ;  /* 0x2000009aff437230 */ /* 0x000fe40000004100 */
[-C--:B------:R-:W-:Y:S01]  /*8c90*/  FMUL.FTZ R159, R136, R157.reuse ;  /* 0x0000009d889f7220 */ /* 0x080fe20000410000 */
[----:B------:R-:W-:Y:S01]  /*8ca0*/  FFMA.FTZ R64, R137, R158, R160 ;  /* 0x0000009e89407223 */ /* 0x000fe200000100a0 */
[C---:B------:R-:W-:Y:S01]  /*8cb0*/  FMUL.FTZ R157, R66.reuse, R157 ;  /* 0x0000009d429d7220 */ /* 0x040fe20000410000 */
[----:B------:R-:W-:Y:S02]  /*8cc0*/  HADD2.F32 R156, -RZ, R156.H1_H1 ;  /* 0x3000009cff9c7230 */ /* 0x000fe40000004100 */
[----:B------:R-:W-:Y:S01]  /*8cd0*/  FFMA.FTZ R66, R66, R67, -R159 ;  /* 0x0000004342427223 */ /* 0x000fe2000001089f */
[----:B------:R-:W-:-:S02]  /*8ce0*/  HADD2.F32 R137, -RZ, R91.H1_H1 ;  /* 0x3000005bff897230 */ /* 0x000fc40000004100 */
[----:B------:R-:W-:Y:S01]  /*8cf0*/  FFMA.FTZ R67, R136, R67, R157 ;  /* 0x0000004388437223 */ /* 0x000fe2000001009d */
[----:B------:R-:W-:Y:S01]  /*8d00*/  HADD2.F32 R88, -RZ, R88.H1_H1 ;  /* 0x30000058ff587230 */ /* 0x000fe20000004100 */
[----:B------:R-:W-:Y:S01]  /*8d10*/  F2FP.F16.E4M3.UNPACK_B R159, R155.H1 ;  /* 0x0000009bff9f723e */ /* 0x000fe200030006ff */
[----:B------:R-:W-:Y:S01]  /*8d20*/  HADD2.F32 R157, -RZ, R154.H1_H1 ;  /* 0x3000009aff9d7230 */ /* 0x000fe20000004100 */
[----:B------:R-:W-:Y:S01]  /*8d30*/  F2FP.F16.E4M3.UNPACK_B R154, R58.H1 ;  /* 0x0000003aff9a723e */ /* 0x000fe200030006ff */
[-C--:B------:R-:W-:Y:S01]  /*8d40*/  FMUL.FTZ R91, R137, R156.reuse ;  /* 0x0000009c895b7220 */ /* 0x080fe20000410000 */
[----:B------:R-:W-:Y:S01]  /*8d50*/  FMUL.FTZ R162, R88, R156 ;  /* 0x0000009c58a27220 */ /* 0x000fe20000410000 */
[----:B------:R-:W-:Y:S01]  /*8d60*/  F2FP.F16.E4M3.UNPACK_B R158, R153.H1 ;  /* 0x00000099ff9e723e */ /* 0x000fe200030006ff */
[----:B------:R-:W-:Y:S01]  /*8d70*/  HADD2.F32 R160, -RZ, R159.H0_H0 ;  /* 0x2000009fffa07230 */ /* 0x000fe20000004100 */
[----:B------:R-:W-:Y:S01]  /*8d80*/  F2FP.F16.E4M3.UNPACK_B R136, R61.H1 ;  /* 0x0000003dff88723e */ /* 0x000fe200030006ff */
[----:B------:R-:W-:-:S02]  /*8d90*/  HADD2.F32 R156, -RZ, R154.H0_H0 ;  /* 0x2000009aff9c7230 */ /* 0x000fc40000004100 */
[-C--:B------:R-:W-:Y:S01]  /*8da0*/  FFMA.FTZ R91, R88, R157.reuse, -R91 ;  /* 0x0000009d585b7223 */ /* 0x080fe2000001085b */
[----:B------:R-:W-:Y:S01]  /*8db0*/  FFMA.FTZ R88, R137, R157, R162 ;  /* 0x0000009d89587223 */ /* 0x000fe200000100a2 */
[----:B------:R-:W-:Y:S01]  /*8dc0*/  HADD2.F32 R157, -RZ, R158.H0_H0 ;  /* 0x2000009eff9d7230 */ /* 0x000fe20000004100 */
[----:B------:R-:W-:Y:S01]  /*8dd0*/  F2FP.F16.E4M3.UNPACK_B R155, R155 ;  /* 0x0000009bff9b723e */ /* 0x000fe200020006ff */
[----:B------:R-:W-:Y:S02]  /*8de0*/  HADD2.F32 R137, -RZ, R136.H0_H0 ;  /* 0x20000088ff897230 */ /* 0x000fe40000004100 */
[-C--:B------:R-:W-:Y:S01]  /*8df0*/  FMUL.FTZ R162, R156, R160.reuse ;  /* 0x000000a09ca27220 */ /* 0x080fe20000410000 */
[----:B------:R-:W-:Y:S01]  /*8e00*/  HADD2.F32 R159, -RZ, R159.H1_H1 ;  /* 0x3000009fff9f7230 */ /* 0x000fe20000004100 */
[----:B------:R-:W-:Y:S01]  /*8e10*/  F2FP.F16.E4M3.UNPACK_B R61, R61 ;  /* 0x0000003dff3d723e */ /* 0x000fe200020006ff */
[----:B------:R-:W-:Y:S02]  /*8e20*/  HADD2.F32 R154, -RZ, R154.H1_H1 ;  /* 0x3000009aff9a7230 */ /* 0x000fe40000004100 */
[C---:B------:R-:W-:Y:S01]  /*8e30*/  FMUL.FTZ R161, R137.reuse, R160 ;  /* 0x000000a089a17220 */ /* 0x040fe20000410000 */
[----:B------:R-:W-:Y:S01]  /*8e40*/  FFMA.FTZ R162, R137, R157, -R162 ;  /* 0x0000009d89a27223 */ /* 0x000fe200000108a2 */
[----:B------:R-:W-:Y:S01]  /*8e50*/  HADD2.F32 R136, -RZ, R136.H1_H1 ;  /* 0x30000088ff887230 */ /* 0x000fe20000004100 */
[----:B------:R-:W-:Y:S01]  /*8e60*/  F2FP.F16.E4M3.UNPACK_B R153, R153 ;  /* 0x00000099ff99723e */ /* 0x000fe200020006ff */
[----:B------:R-:W-:-:S02]  /*8e70*/  HADD2.F32 R137, -RZ, R158.H1_H1 ;  /* 0x3000009eff897230 */ /* 0x000fc40000004100 */
[----:B------:R-:W-:Y:S01]  /*8e80*/  FMUL.FTZ R163, R154, R159 ;  /* 0x0000009f9aa37220 */ /* 0x000fe20000410000 */
[----:B------:R-:W-:Y:S01]  /*8e90*/  FFMA.FTZ R161, R156, R157, R161 ;  /* 0x0000009d9ca17223 */ /* 0x000fe200000100a1 */
[C---:B------:R-:W-:Y:S01]  /*8ea0*/  FMUL.FTZ R159, R136.reuse, R159 ;  /* 0x0000009f889f7220 */ /* 0x040fe20000410000 */
[--C-:B------:R-:W-:Y:S02]  /*8eb0*/  HADD2.F32 R156, -RZ, R155.reuse.H0_H0 ;  /* 0x2000009bff9c7230 */ /* 0x100fe40000004100 */
[-C--:B------:R-:W-:Y:S01]  /*8ec0*/  FFMA.FTZ R163, R136, R137.reuse, -R163 ;  /* 0x0000008988a37223 */ /* 0x080fe200000108a3 */
[----:B------:R-:W-:Y:S01]  /*8ed0*/  F2FP.F16.E4M3.UNPACK_B R136, R58 ;  /* 0x0000003aff88723e */ /* 0x000fe200020006ff */
[----:B------:R-:W-:Y:S01]  /*8ee0*/  FFMA.FTZ R160, R154, R137, R159 ;  /* 0x000000899aa07223 */ /* 0x000fe2000001009f */
[----:B------:R-:W-:Y:S01]  /*8ef0*/  HADD2.F32 R155, -RZ, R155.H1_H1 ;  /* 0x3000009bff9b7230 */ /* 0x000fe20000004100 */
[----:B------:R-:W-:Y:S01]  /*8f00*/  F2FP.SATFINITE.E4M3.F32.PACK_AB_MERGE_C R62, R65, R62, RZ ;  /* 0x0000003e413e723e */ /* 0x000fe200048070ff */
[--C-:B------:R-:W-:Y:S01]  /*8f10*/  HADD2.F32 R58, -RZ, R61.reuse.H0_H0 ;  /* 0x2000003dff3a7230 */ /* 0x100fe20000004100 */
[----:B------:R-:W-:Y:S01]  /*8f20*/  F2FP.SATFINITE.E4M3.F32.PACK_AB_MERGE_C R64, R64, R63, RZ ;  /* 0x0000003f4040723e */ /* 0x000fe200048070ff */
[--C-:B------:R-:W-:Y:S01]  /*8f30*/  HADD2.F32 R137, -RZ, R136.reuse.H0_H0 ;  /* 0x20000088ff897230 */ /* 0x100fe20000004100 */
[----:B------:R-:W-:Y:S01]  /*8f40*/  F2FP.SATFINITE.E4M3.F32.PACK_AB_MERGE_C R63, R91, R66, R62 ;  /* 0x000000425b3f723e */ /* 0x000fe2000480703e */
[----:B------:R-:W-:Y:S01]  /*8f50*/  HADD2.F32 R136, -RZ, R136.H1_H1 ;  /* 0x30000088ff887230 */ /* 0x000fe20000004100 */
[----:B------:R-:W-:Y:S01]  /*8f60*/  F2FP.F16.E4M3.UNPACK_B R66, R56 ;  /* 0x00000038ff42723e */ /* 0x000fe200020006ff */
[----:B------:R-:W-:-:S02]  /*8f70*/  HADD2.F32 R61, -RZ, R61.H1_H1 ;  /* 0x3000003dff3d7230 */ /* 0x000fc40000004100 */
[-C--:B------:R-:W-:Y:S01]  /*8f80*/  FMUL.FTZ R157, R137, R156.reuse ;  /* 0x0000009c899d7220 */ /* 0x080fe20000410000 */
[--C-:B------:R-:W-:Y:S02]  /*8f90*/  HADD2.F32 R154, -RZ, R153.reuse.H0_H0 ;  /* 0x20000099ff9a7230 */ /* 0x100fe40000004100 */
[-C--:B------:R-:W-:Y:S01]  /*8fa0*/  FMUL.FTZ R158, R136, R155.reuse ;  /* 0x0000009b889e7220 */ /* 0x080fe20000410000 */
[----:B------:R-:W-:Y:S02]  /*8fb0*/  HADD2.F32 R153, -RZ, R153.H1_H1 ;  /* 0x30000099ff997230 */ /* 0x000fe40000004100 */
[----:B------:R-:W-:Y:S01]  /*8fc0*/  FMUL.FTZ R155, R61, R155 ;  /* 0x0000009b3d9b7220 */ /* 0x000fe20000410000 */
[C---:B------:R-:W-:Y:S01]  /*8fd0*/  FMUL.FTZ R156, R58.reuse, R156 ;  /* 0x0000009c3a9c7220 */ /* 0x040fe20000410000 */
[----:B------:R-:W-:Y:S01]  /*8fe0*/  F2FP.F16.E4M3.UNPACK_B R65, R60 ;  /* 0x0000003cff41723e */ /* 0x000fe200020006ff */
[-C--:B------:R-:W-:Y:S01]  /*8ff0*/  FFMA.FTZ R157, R58, R154.reuse, -R157 ;  /* 0x0000009a3a9d7223 */ /* 0x080fe2000001089d */
[----:B------:R-:W-:Y:S01]  /*9000*/  FFMA.FTZ R155, R136, R153, R155 ;  /* 0x00000099889b7223 */ /* 0x000fe2000001009b */
[----:B------:R-:W-:Y:S01]  /*9010*/  F2FP.F16.E4M3.UNPACK_B R136, R57 ;  /* 0x00000039ff88723e */ /* 0x000fe200020006ff */
[----:B------:R-:W-:Y:S01]  /*9020*/  FFMA.FTZ R58, R137, R154, R156 ;  /* 0x0000009a893a7223 */ /* 0x000fe2000001009c */
[----:B------:R-:W-:Y:S01]  /*9030*/  F2FP.SATFINITE.E4M3.F32.PACK_AB_MERGE_C R62, R88, R67, R64 ;  /* 0x00000043583e723e */ /* 0x000fe20004807040 */
[----:B------:R-:W-:Y:S01]  /*9040*/  HADD2.F32 R137, -RZ, R66.H0_H0 ;  /* 0x20000042ff897230 */ /* 0x000fe20000004100 */
[----:B------:R-:W-:Y:S01]  /*9050*/  F2FP.F16.E4M3.UNPACK_B R88, R54 ;  /* 0x00000036ff58723e */ /* 0x000fe200020006ff */
[----:B------:R-:W-:-:S02]  /*9060*/  HADD2.F32 R67, -RZ, R136.H0_H0 ;  /* 0x20000088ff437230 */ /* 0x000fc40000004100 */
[----:B------:R-:W-:Y:S01]  /*9070*/  FFMA.FTZ R158, R61, R153, -R158 ;  /* 0x000000993d9e7223 */ /* 0x000fe2000001089e */
[--C-:B------:R-:W-:Y:S01]  /*9080*/  HADD2.F32 R64, -RZ, R65.reuse.H0_H0 ;  /* 0x20000041ff407230 */ /* 0x100fe20000004100 */
        /* <DEDUP_REMOVED lines=17> */
[----:B------:R-:W-:Y:S01]  /*91a0*/  HADD2.F32 R91, -RZ, R88.H0_H0 ;  /* 0x20000058ff5b7230 */ /* 0x000fe20000004100 */
[----:B------:R-:W-:Y:S01]  /*91b0*/  F2FP.SATFINITE.E4M3.F32.PACK_AB_MERGE_C R160, R160, R161, RZ ;  /* 0x000000a1a0a0723e */ /* 0x000fe200048070ff */
[----:B------:R-:W-:Y:S01]  /*91c0*/  HADD2.F32 R136, -RZ, R137.H0_H0 ;  /* 0x20000089ff887230 */ /* 0x000fe20000004100 */
[----:B------:R-:W-:Y:S01]  /*91d0*/  F2FP.SATFINITE.E4M3.F32.PACK_AB_MERGE_C R61, R163, R162, RZ ;  /* 0x000000a2a33d723e */ /* 0x000fe200048070ff */
[----:B------:R-:W-:Y:S01]  /*91e0*/  HADD2.F32 R66, -RZ, R60.H0_H0 ;  /* 0x2000003cff427230 */ /* 0x000fe20000004100 */
[----:B------:R-:W-:Y:S01]  /*91f0*/  F2FP.SATFINITE.E4M3.F32.PACK_AB_MERGE_C R58, R155, R58, R160 ;  /* 0x0000003a9b3a723e */ /* 0x000fe200048070a0 */
[----:B------:R-:W-:-:S02]  /*9200*/  HADD2.F32 R88, -RZ, R88.H1_H1 ;  /* 0x30000058ff587230 */ /* 0x000fc40000004100 */
[-C--:B------:R-:W-:Y:S01]  /*9210*/  FMUL.FTZ R153, R91, R136.reuse ;  /* 0x000000885b997220 */ /* 0x080fe20000410000 */
[----:B------:R-:W-:Y:S02]  /*9220*/  HADD2.F32 R137, -RZ, R137.H1_H1 ;  /* 0x30000089ff897230 */ /* 0x000fe40000004100 */
[----:B------:R-:W-:Y:S01]  /*9230*/  FMUL.FTZ R154, R66, R136 ;  /* 0x00000088429a7220 */ /* 0x000fe20000410000 */
[----:B------:R-:W-:Y:S01]  /*9240*/  HADD2.F32 R67, -RZ, R60.H1_H1 ;  /* 0x3000003cff437230 */ /* 0x000fe20000004100 */
[----:B------:R-:W-:Y:S01]  /*9250*/  F2FP.F16.E4M3.UNPACK_B R155, R53 ;  /* 0x00000035ff9b723e */ /* 0x000fe200020006ff */
[--C-:B------:R-:W-:Y:S02]  /*9260*/  HADD2.F32 R60, -RZ, R54.reuse.H0_H0 ;  /* 0x20000036ff3c7230 */ /* 0x100fe40000004100 */
[-C--:B------:R-:W-:Y:S01]  /*9270*/  FMUL.FTZ R156, R88, R137.reuse ;  /* 0x00000089589c7220 */ /* 0x080fe20000410000 */
[----:B------:R-:W-:Y:S02]  /*9280*/  HADD2.F32 R136, -RZ, R54.H1_H1 ;  /* 0x30000036ff887230 */ /* 0x000fe40000004100 */
[----:B------:R-:W-:Y:S01]  /*9290*/  FMUL.FTZ R137, R67, R137 ;  /* 0x0000008943897220 */ /* 0x000fe20000410000 */
[----:B------:R-:W-:Y:S01]  /*92a0*/  F2FP.SATFINITE.E4M3.F32.PACK_AB_MERGE_C R61, R158, R157, R61 ;  /* 0x0000009d9e3d723e */ /* 0x000fe2000480703d */
[-C--:B------:R-:W-:Y:S01]  /*92b0*/  FFMA.FTZ R54, R66, R60.reuse, -R153 ;  /* 0x0000003c42367223 */ /* 0x080fe20000010899 */
[----:B------:R-:W-:Y:S01]  /*92c0*/  FFMA.FTZ R60, R91, R60, R154 ;  /* 0x0000003c5b3c7223 */ /* 0x000fe2000001009a */
[----:B------:R-:W-:Y:S01]  /*92d0*/  F2FP.F16.E4M3.UNPACK_B R91, R59 ;  /* 0x0000003bff5b723e */ /* 0x000fe200020006ff */
[-C--:B------:R-:W-:Y:S01]  /*92e0*/  FFMA.FTZ R159, R67, R136.reuse, -R156 ;  /* 0x00000088439f7223 */ /* 0x080fe2000001089c */
[----:B------:R-:W-:Y:S01]  /*92f0*/  F2FP.F16.E4M3.UNPACK_B R66, R55 ;  /* 0x00000037ff42723e */ /* 0x000fe200020006ff */
        /* <DEDUP_REMOVED lines=13> */
[----:B------:R-:W-:Y:S01]  /*93d0*/  FMUL.FTZ R157, R59, R157 ;  /* 0x0000009d3b9d7220 */ /* 0x000fe20000410000 */
[----:B------:R-:W-:Y:S02]  /*93e0*/  HADD2.F32 R67, -RZ, R55.H0_H0 ;  /* 0x20000037ff437230 */ /* 0x000fe40000004100 */
[----:B------:R-:W-:Y:S01]  /*93f0*/  FMUL.FTZ R162, R52, R158 ;  /* 0x0000009e34a27220 */ /* 0x000fe20000410000 */
[----:B------:R-:W-:Y:S02]  /*9400*/  HADD2.F32 R154, -RZ, R137.H0_H0 ;  /* 0x20000089ff9a7230 */ /* 0x000fe40000004100 */
[----:B------:R-:W-:Y:S01]  /*9410*/  FFMA.FTZ R157, R136, R153, R157 ;  /* 0x00000099889d7223 */ /* 0x000fe2000001009d */
[----:B------:R-:W-:-:S02]  /*9420*/  HADD2.F32 R88, -RZ, R88.H1_H1 ;  /* 0x30000058ff587230 */ /* 0x000fc40000004100 */
[C---:B------:R-:W-:Y:S01]  /*9430*/  FMUL.FTZ R163, R67.reuse, R158 ;  /* 0x0000009e43a37220 */ /* 0x040fe20000410000 */
        /* <DEDUP_REMOVED lines=15> */
[C---:B------:R-:W-:Y:S01]  /*9530*/  FMUL.FTZ R52, R66.reuse, R155 ;  /* 0x0000009b42347220 */ /* 0x040fe20000410000 */
[----:B------:R-:W-:Y:S01]  /*9540*/  F2FP.SATFINITE.E4M3.F32.PACK_AB_MERGE_C R54, R159, R54, RZ ;  /* 0x000000369f36723e */ /* 0x000fe200048070ff */
[-C--:B------:R-:W-:Y:S01]  /*9550*/  FFMA.FTZ R59, R66, R53.reuse, -R59 ;  /* 0x00000035423b7223 */ /* 0x080fe2000001083b */
[----:B------:R-:W-:Y:S01]  /*9560*/  F2FP.SATFINITE.E4M3.F32.PACK_AB_MERGE_C R55, R55, R162, RZ ;  /* 0x000000a23737723e */ /* 0x000fe200048070ff */
[----:B------:R-:W-:Y:S01]  /*9570*/  FFMA.FTZ R52, R91, R53, R52 ;  /* 0x000000355b347223 */ /* 0x000fe20000010034 */
[----:B------:R-:W-:-:S02]  /*9580*/  F2FP.SATFINITE.E4M3.F32.PACK_AB_MERGE_C R60, R161, R60, RZ ;  /* 0x0000003ca13c723e */ /* 0x000fc400048070ff */
[----:B------:R-:W-:Y:S02]  /*9590*/  F2FP.SATFINITE.E4M3.F32.PACK_AB_MERGE_C R88, R88, R163, RZ ;  /* 0x000000a35858723e */ /* 0x000fe400048070ff */
[----:B------:R-:W-:Y:S01]  /*95a0*/  F2FP.SATFINITE.E4M3.F32.PACK_AB_MERGE_C R53, R57, R64, R54 ;  /* 0x000000403935723e */ /* 0x000fe20004807036 */
[----:B------:R-:W-:Y:S01]  /*95b0*/  IMAD.MOV.U32 R54, RZ, RZ, R61 ;  /* 0x000000ffff367224 */ /* 0x000fe200078e003d */
[----:B------:R-:W-:Y:S02]  /*95c0*/  F2FP.SATFINITE.E4M3.F32.PACK_AB_MERGE_C R55, R59, R160, R55 ;  /* 0x000000a03b37723e */ /* 0x000fe40004807037 */
[----:B------:R-:W-:Y:S01]  /*95d0*/  F2FP.SATFINITE.E4M3.F32.PACK_AB_MERGE_C R57, R56, R65, R60 ;  /* 0x000000413839723e */ /* 0x000fe2000480703c */
[----:B------:R-:W-:Y:S01]  /*95e0*/  IMAD.MOV.U32 R56, RZ, RZ, R62 ;  /* 0x000000ffff387224 */ /* 0x000fe200078e003e */
[----:B------:R-:W-:Y:S01]  /*95f0*/  F2FP.SATFINITE.E4M3.F32.PACK_AB_MERGE_C R59, R52, R157, R88 ;  /* 0x0000009d343b723e */ /* 0x000fe20004807058 */
[----:B------:R-:W-:-:S07]  /*9600*/  IMAD.MOV.U32 R52, RZ, RZ, R63 ;  /* 0x000000ffff347224 */ /* 0x000fce00078e003f */
.L_x_5810:
[----:B------:R-:W-:Y:S05]  /*9610*/  BSYNC B2 ;  /* 0x0000000000027941 */ /* 0x000fea0003800000 */
.L_x_5809:
        /* <DEDUP_REMOVED lines=11> */
.L_x_5808:
[----:B------:R-:W-:Y:S05]  /*96d0*/  BSYNC B1 ;  /* 0x0000000000017941 */ /* 0x000fea0003800000 */
.L_x_5807:
        /* <DEDUP_REMOVED lines=8> */
[----:B------:R-:W-:Y:S01]  /*9760*/  IADD3 R55, R228, 0x80, RZ ;  /* 0x00000080e4377810 */ /* 0x000fe20007ffe0ff */
[----:B------:R-:W-:Y:S02]  /*9770*/  BSSY B2, `(.L_x_5813) ;  /* 0x00000f2000027945 */ /* 0x000fe40003800000 */
[----:B------:R-:W-:Y:S01]  /*9780*/  IMAD R53, R53, R131, R52 ;  /* 0x0000008335357224 */ /* 0x000fe200078e0234 */
[----:B------:R-:W-:Y:S01]  /*9790*/  SEL R52, R123, R148, !P6 ;  /* 0x000000947b347207 */ /* 0x000fe20007000000 */
[----:B------:R-:W-:Y:S01]  /*97a0*/  IMAD.SHL.U32 R55, R55, 0x80, RZ ;  /* 0x0000008037377824 */ /* 0x000fe200078e00ff */
[----:B------:R-:W-:Y:S01]  /*97b0*/  IADD3 R63, P3, P4, R46, R60, R27 ;  /* 0x0000003c2e3f7210 */ /* 0x000fe20007c7e01b */
[----:B------:R-:W-:Y:S01]  /*97c0*/  IMAD.IADD R62, R61, 0x1, R53 ;  /* 0x000000013d3e7824 */ /* 0x000fe200078e0235 */
[----:B------:R-:W-:-:S02]  /*97d0*/  SHF.R.S32.HI R53, RZ, 0x1f, R52 ;  /* 0x0000001fff357819 */ /* 0x000fc40000011434 */
[----:B------:R-:W-:Y:S02]  /*97e0*/  LOP3.LUT R55, R55, 0x380, RZ, 0xc0, !PT ;  /* 0x0000038037377812 */ /* 0x000fe400078ec0ff */
[----:B------:R-:W-:Y:S02]  /*97f0*/  LEA.HI R53, R53, R52, RZ, 0x5 ;  /* 0x0000003435357211 */ /* 0x000fe400078f28ff */
[----:B------:R-:W-:Y:S02]  /*9800*/  IADD3.X R84, R21, R62, R26, P3, P4 ;  /* 0x0000003e15547210 */ /* 0x000fe40001fe841a */
[----:B------:R-:W-:-:S05]  /*9810*/  LEA.HI.SX32 R53, R53, R28, 0x1b ;  /* 0x0000001c35357211 */ /* 0x000fca00078fdaff */
[----:B------:R-:W-:-:S05]  /*9820*/  IMAD.SHL.U32 R65, R53, 0x10, RZ ;  /* 0x0000001035417824 */ /* 0x000fca00078e00ff */
[----:B------:R-:W-:-:S04]  /*9830*/  LOP3.LUT R53, R55, 0x70, R65, 0xf8, !PT ;  /* 0x0000007037357812 */ /* 0x000fc800078ef841 */
[----:B------:R-:W-:-:S05]  /*9840*/  LOP3.LUT R53, R53, R142, RZ, 0x3c, !PT ;  /* 0x0000008e35357212 */ /* 0x000fca00078e3cff */
[----:B---3--:R-:W-:Y:S02]  /*9850*/  IMAD.IADD R52, R54, 0x1, R53 ;  /* 0x0000000136347824 */ /* 0x008fe400078e0235 */
[C---:B------:R-:W-:Y:S02]  /*9860*/  IMAD R53, R17.reuse, 0x7000, R114 ;  /* 0x0000700011357824 */ /* 0x040fe400078e0272 */
        /* <DEDUP_REMOVED lines=8> */
[--C-:B------:R-:W-:Y:S01]  /*98f0*/  SHF.R.U32.HI R154, RZ, 0x18, R69.reuse ;  /* 0x00000018ff9a7819 */ /* 0x100fe20000011645 */
[----:B------:R-:W-:Y:S01]  /*9900*/  IMAD.MOV.U32 R66, RZ, RZ, R54 ;  /* 0x000000ffff427224 */ /* 0x000fe200078e0036 */
[----:B------:R-:W-:Y:S02]  /*9910*/  LOP3.LUT R67, R69, 0xff, RZ, 0xc0, !PT ;  /* 0x000000ff45437812 */ /* 0x000fe400078ec0ff */
[----:B------:R-:W-:Y:S01]  /*9920*/  SHF.R.U32.HI R136, RZ, 0x10, R69 ;  /* 0x00000010ff887819 */ /* 0x000fe20000011645 */
[----:B------:R-:W-:Y:S01]  /*9930*/  IMAD.MOV.U32 R69, RZ, RZ, R52 ;  /* 0x000000ffff457224 */ /* 0x000fe200078e0034 */
[--C-:B------:R-:W-:Y:S01]  /*9940*/  SHF.R.U32.HI R89, RZ, 0x18, R73.reuse ;  /* 0x00000018ff597819 */ /* 0x100fe20000011649 */
[----:B------:R-:W-:Y:S01]  /*9950*/  IMAD.SHL.U32 R52, R137, 0x100, RZ ;  /* 0x0000010089347824 */ /* 0x000fe200078e00ff */
[----:B------:R-:W-:Y:S01]  /*9960*/  LOP3.LUT R70, R73, 0xff, RZ, 0xc0, !PT ;  /* 0x000000ff49467812 */ /* 0x000fe200078ec0ff */
[----:B------:R-:W-:Y:S01]  /*9970*/  IMAD.U32 R53, R136, 0x10000, RZ ;  /* 0x0001000088357824 */ /* 0x000fe200078e00ff */
[----:B------:R-:W-:-:S02]  /*9980*/  SHF.R.U32.HI R86, RZ, 0x8, R73 ;  /* 0x00000008ff567819 */ /* 0x000fc40000011649 */
[----:B------:R-:W-:Y:S02]  /*9990*/  SHF.R.U32.HI R85, RZ, 0x10, R73 ;  /* 0x00000010ff557819 */ /* 0x000fe40000011649 */
[--C-:B------:R-:W-:Y:S02]  /*99a0*/  SHF.R.U32.HI R73, RZ, 0x18, R75.reuse ;  /* 0x00000018ff497819 */ /* 0x100fe4000001164b */
[----:B------:R-:W-:Y:S02]  /*99b0*/  LOP3.LUT R72, R75, 0xff, RZ, 0xc0, !PT ;  /* 0x000000ff4b487812 */ /* 0x000fe400078ec0ff */
[----:B------:R-:W-:Y:S02]  /*99c0*/  SHF.R.U32.HI R74, RZ, 0x8, R75 ;  /* 0x00000008ff4a7819 */ /* 0x000fe4000001164b */
[----:B------:R-:W-:Y:S02]  /*99d0*/  SHF.R.U32.HI R90, RZ, 0x8, R71 ;  /* 0x00000008ff5a7819 */ /* 0x000fe40000011647 */
[----:B------:R-:W-:-:S02]  /*99e0*/  PRMT R67, R154, 0x654, R67 ;  /* 0x000006549a437816 */ /* 0x000fc40000000043 */
[----:B------:R-:W-:Y:S02]  /*99f0*/  SHF.R.U32.HI R91, RZ, 0x18, R71 ;  /* 0x00000018ff5b7819 */ /* 0x000fe40000011647 */
[----:B------:R-:W-:Y:S02]  /*9a00*/  LOP3.LUT R68, R71, 0xff, RZ, 0xc0, !PT ;  /* 0x000000ff47447812 */ /* 0x000fe400078ec0ff */
[----:B------:R-:W-:Y:S01]  /*9a10*/  SHF.R.U32.HI R87, RZ, 0x10, R75 ;  /* 0x00000010ff577819 */ /* 0x000fe2000001164b */
[----:B------:R-:W-:Y:S01]  /*9a20*/  IMAD.SHL.U32 R75, R74, 0x100, RZ ;  /* 0x000001004a4b7824 */ /* 0x000fe200078e00ff */
[----:B------:R-:W-:Y:S01]  /*9a30*/  PRMT R72, R73, 0x654, R72 ;  /* 0x0000065449487816 */ /* 0x000fe20000000048 */
[----:B------:R-:W-:Y:S01]  /*9a40*/  IMAD.SHL.U32 R73, R86, 0x100, RZ ;  /* 0x0000010056497824 */ /* 0x000fe200078e00ff */
[----:B------:R-:W-:Y:S01]  /*9a50*/  SHF.R.U32.HI R88, RZ, 0x10, R71 ;  /* 0x00000010ff587819 */ /* 0x000fe20000011647 */
[----:B------:R-:W-:Y:S01]  /*9a60*/  IMAD.U32 R87, R87, 0x10000, RZ ;  /* 0x0001000057577824 */ /* 0x000fe200078e00ff */
[----:B------:R-:W-:Y:S01]  /*9a70*/  LOP3.LUT R52, R67, 0xff00, R52, 0xf8, !PT ;  /* 0x0000ff0043347812 */ /* 0x000fe200078ef834 */
[----:B------:R-:W-:Y:S01]  /*9a80*/  IMAD.SHL.U32 R67, R90, 0x100, RZ ;  /* 0x000001005a437824 */ /* 0x000fe200078e00ff */
[----:B------:R-:W-:-:S02]  /*9a90*/  PRMT R70, R89, 0x654, R70 ;  /* 0x0000065459467816 */ /* 0x000fc40000000046 */
[----:B--2---:R-:W-:Y:S02]  /*9aa0*/  MOV R71, R56 ;  /* 0x0000003800477202 */ /* 0x004fe40000000f00 */
[----:B------:R-:W-:Y:S02]  /*9ab0*/  PRMT R68, R91, 0x654, R68 ;  /* 0x000006545b447816 */ /* 0x000fe40000000044 */
[----:B------:R-:W-:Y:S01]  /*9ac0*/  LOP3.LUT R54, R52, 0xff0000, R53, 0xf8, !PT ;  /* 0x00ff000034367812 */ /* 0x000fe200078ef835 */
[----:B------:R-:W-:Y:S01]  /*9ad0*/  IMAD.U32 R52, R88, 0x10000, RZ ;  /* 0x0001000058347824 */ /* 0x000fe200078e00ff */
[----:B------:R-:W-:Y:S02]  /*9ae0*/  LOP3.LUT R56, R70, 0xff00, R73, 0xf8, !PT ;  /* 0x0000ff0046387812 */ /* 0x000fe400078ef849 */
[----:B------:R-:W-:Y:S02]  /*9af0*/  LOP3.LUT R86, R72, 0xff00, R75, 0xf8, !PT ;  /* 0x0000ff0048567812 */ /* 0x000fe400078ef84b */
[----:B------:R-:W-:-:S02]  /*9b00*/  LOP3.LUT R67, R68, 0xff00, R67, 0xf8, !PT ;  /* 0x0000ff0044437812 */ /* 0x000fc400078ef843 */
[----:B------:R-:W-:Y:S02]  /*9b10*/  F2FP.F16.E4M3.UNPACK_B R75, R152.H1 ;  /* 0x00000098ff4b723e */ /* 0x000fe400030006ff */
[----:B------:R-:W-:Y:S02]  /*9b20*/  F2FP.F16.E4M3.UNPACK_B R72, R71.H1 ;  /* 0x00000047ff48723e */ /* 0x000fe400030006ff */
[----:B------:R-:W-:Y:S01]  /*9b30*/  F2FP.F16.E4M3.UNPACK_B R70, R69.H1 ;  /* 0x00000045ff46723e */ /* 0x000fe200030006ff */
[----:B------:R-:W-:Y:S01]  /*9b40*/  HADD2.F32 R53, -RZ, R75.H0_H0 ;  /* 0x2000004bff357230 */ /* 0x000fe20000004100 */
[----:B------:R-:W-:Y:S01]  /*9b50*/  LOP3.LUT R52, R67, 0xff0000, R52, 0xf8, !PT ;  /* 0x00ff000043347812 */ /* 0x000fe200078ef834 */
[----:B------:R-:W-:Y:S01]  /*9b60*/  HADD2.F32 R68, -RZ, R72.H0_H0 ;  /* 0x20000048ff447230 */ /* 0x000fe20000004100 */
[----:B------:R-:W-:Y:S01]  /*9b70*/  F2FP.F16.E4M3.UNPACK_B R73, R150.H1 ;  /* 0x00000096ff49723e */ /* 0x000fe200030006ff */
[--C-:B------:R-:W-:Y:S01]  /*9b80*/  HADD2.F32 R67, -RZ, R70.reuse.H0_H0 ;  /* 0x20000046ff437230 */ /* 0x100fe20000004100 */
[----:B------:R-:W-:Y:S01]  /*9b90*/  SHF.L.U32 R85, R85, 0x10, RZ ;  /* 0x0000001055557819 */ /* 0x000fe200000006ff */
[----:B------:R-:W-:-:S02]  /*9ba0*/  HADD2.F32 R70, -RZ, R70.H1_H1 ;  /* 0x30000046ff467230 */ /* 0x000fc40000004100 */
[-C--:B------:R-:W-:Y:S01]  /*9bb0*/  FMUL.FTZ R88, R68, R53.reuse ;  /* 0x0000003544587220 */ /* 0x080fe20000410000 */
[--C-:B------:R-:W-:Y:S02]  /*9bc0*/  HADD2.F32 R74, -RZ, R73.reuse.H0_H0 ;  /* 0x20000049ff4a7230 */ /* 0x100fe40000004100 */
[C---:B------:R-:W-:Y:S01]  /*9bd0*/  FMUL.FTZ R89, R67.reuse, R53 ;  /* 0x0000003543597220 */ /* 0x040fe20000410000 */
        /* <DEDUP_REMOVED lines=8> */
[----:B------:R-:W-:-:S02]  /*9c60*/  F2FP.F16.E4M3.UNPACK_B R72, R69 ;  /* 0x00000045ff48723e */ /* 0x000fc400020006ff */
[----:B------:R-:W-:Y:S01]  /*9c70*/  LOP3.LUT R53, R86, 0xff0000, R87, 0xf8, !PT ;  /* 0x00ff000056357812 */ /* 0x000fe200078ef857 */
[CC--:B------:R-:W-:Y:S01]  /*9c80*/  FMUL.FTZ R88, R70.reuse, R74.reuse ;  /* 0x0000004a46587220 */ /* 0x0c0fe20000410000 */
[C---:B------:R-:W-:Y:S01]  /*9c90*/  FMUL.FTZ R69, R75.reuse, R74 ;  /* 0x0000004a4b457220 */ /* 0x040fe20000410000 */
[----:B------:R-:W-:Y:S01]  /*9ca0*/  F2FP.F16.E4M3.UNPACK_B R150, R150 ;  /* 0x00000096ff96723e */ /* 0x000fe200020006ff */
[----:B------:R-:W-:Y:S02]  /*9cb0*/  HADD2.F32 R86, -RZ, R152.H0_H0 ;  /* 0x20000098ff567230 */ /* 0x000fe40000004100 */
[----:B------:R-:W-:Y:S02]  /*9cc0*/  HADD2.F32 R74, -RZ, R73.H0_H0 ;  /* 0x20000049ff4a7230 */ /* 0x000fe40000004100 */
[-C--:B------:R-:W-:Y:S01]  /*9cd0*/  FFMA.FTZ R70, R70, R85.reuse, -R69 ;  /* 0x0000005546467223 */ /* 0x080fe20000010845 */
[----:B------:R-:W-:Y:S02]  /*9ce0*/  HADD2.F32 R71, -RZ, R72.H0_H0 ;  /* 0x20000048ff477230 */ /* 0x000fe40000004100 */
[----:B------:R-:W-:Y:S01]  /*9cf0*/  FFMA.FTZ R69, R75, R85, R88 ;  /* 0x000000554b457223 */ /* 0x000fe20000010058 */
        /* <DEDUP_REMOVED lines=28> */
[-C--:B------:R-:W-:Y:S01]  /*9ec0*/  FFMA.FTZ R136, R73, R86.reuse, -R136 ;  /* 0x0000005649887223 */ /* 0x080fe20000010888 */
[----:B------:R-:W-:Y:S02]  /*9ed0*/  HADD2.F32 R85, -RZ, R85.H1_H1 ;  /* 0x30000055ff557230 */ /* 0x000fe40000004100 */
[-C--:B------:R-:W-:Y:S01]  /*9ee0*/  FMUL.FTZ R73, R74, R87.reuse ;  /* 0x000000574a497220 */ /* 0x080fe20000410000 */
[----:B------:R-:W-:Y:S01]  /*9ef0*/  FFMA.FTZ R88, R75, R86, R88 ;  /* 0x000000564b587223 */ /* 0x000fe20000010058 */
[----:B------:R-:W-:Y:S01]  /*9f00*/  FMUL.FTZ R91, R72, R87 ;  /* 0x00000057485b7220 */ /* 0x000fe20000410000 */
[----:B------:R-:W-:-:S02]  /*9f10*/  HADD2.F32 R75, -RZ, R151.H0_H0 ;  /* 0x20000097ff4b7230 */ /* 0x000fc40000004100 */
[----:B------:R-:W-:Y:S01]  /*9f20*/  FFMA.FTZ R87, R72, R85, -R73 ;  /* 0x0000005548577223 */ /* 0x000fe20000010849 */
[----:B------:R-:W-:Y:S01]  /*9f30*/  F2FP.F16.E4M3.UNPACK_B R72, R58 ;  /* 0x0000003aff48723e */ /* 0x000fe200020006ff */
[----:B------:R-:W-:Y:S01]  /*9f40*/  HADD2.F32 R58, -RZ, R66.H0_H0 ;  /* 0x20000042ff3a7230 */ /* 0x000fe20000004100 */
[----:B------:R-:W-:Y:S01]  /*9f50*/  F2FP.F16.E4M3.UNPACK_B R149, R149 ;  /* 0x00000095ff95723e */ /* 0x000fe200020006ff */
[----:B------:R-:W-:Y:S02]  /*9f60*/  HADD2.F32 R151, -RZ, R151.H1_H1 ;  /* 0x30000097ff977230 */ /* 0x000fe40000004100 */
[----:B------:R-:W-:Y:S01]  /*9f70*/  FFMA.FTZ R91, R74, R85, R91 ;  /* 0x000000554a5b7223 */ /* 0x000fe2000001005b */
[--C-:B------:R-:W-:Y:S02]  /*9f80*/  HADD2.F32 R73, -RZ, R72.reuse.H0_H0 ;  /* 0x20000048ff497230 */ /* 0x100fe40000004100 */
[----:B------:R-:W-:Y:S01]  /*9f90*/  FMUL.FTZ R86, R58, R75 ;  /* 0x0000004b3a567220 */ /* 0x000fe20000410000 */
[----:B------:R-:W-:Y:S01]  /*9fa0*/  HADD2.F32 R72, -RZ, R72.H1_H1 ;  /* 0x30000048ff487230 */ /* 0x000fe20000004100 */
[----:B------:R-:W-:Y:S01]  /*9fb0*/  F2FP.SATFINITE.E4M3.F32.PACK_AB_MERGE_C R67, R70, R67, RZ ;  /* 0x000000434643723e */ /* 0x000fe200048070ff */
[----:B------:R-:W-:-:S02]  /*9fc0*/  HADD2.F32 R66, -RZ, R66.H1_H1 ;  /* 0x30000042ff427230 */ /* 0x000fc40000004100 */
[----:B------:R-:W-:Y:S01]  /*9fd0*/  FMUL.FTZ R85, R73, R75 ;  /* 0x0000004b49557220 */ /* 0x000fe20000410000 */
[--C-:B------:R-:W-:Y:S02]  /*9fe0*/  HADD2.F32 R74, -RZ, R149.reuse.H0_H0 ;  /* 0x20000095ff4a7230 */ /* 0x100fe40000004100 */
[-C--:B------:R-:W-:Y:S01]  /*9ff0*/  FMUL.FTZ R75, R72, R151.reuse ;  /* 0x00000097484b7220 */ /* 0x080fe20000410000 */
[----:B------:R-:W-:Y:S02]  /*a000*/  HADD2.F32 R149, -RZ, R149.H1_H1 ;  /* 0x30000095ff957230 */ /* 0x000fe40000004100 */
[----:B------:R-:W-:Y:S01]  /*a010*/  FMUL.FTZ R151, R66, R151 ;  /* 0x0000009742977220 */ /* 0x000fe20000410000 */
[----:B------:R-:W-:Y:S01]  /*a020*/  F2FP.SATFINITE.E4M3.F32.PACK_AB_MERGE_C R69, R69, R68, RZ ;  /* 0x000000444545723e */ /* 0x000fe200048070ff */
[----:B------:R-:W-:Y:S01]  /*a030*/  FFMA.FTZ R85, R58, R74, -R85 ;  /* 0x0000004a3a557223 */ /* 0x000fe20000010855 */
[----:B------:R-:W-:Y:S01]  /*a040*/  F2FP.F16.E4M3.UNPACK_B R70, R64 ;  /* 0x00000040ff46723e */ /* 0x000fe200020006ff */
[-C--:B------:R-:W-:Y:S01]  /*a050*/  FFMA.FTZ R66, R66, R149.reuse, -R75 ;  /* 0x0000009542427223 */ /* 0x080fe2000001084b */
[----:B------:R-:W-:Y:S01]  /*a060*/  FFMA.FTZ R151, R72, R149, R151 ;  /* 0x0000009548977223 */ /* 0x000fe20000010097 */
[----:B------:R-:W-:Y:S01]  /*a070*/  F2FP.F16.E4M3.UNPACK_B R72, R57 ;  /* 0x00000039ff48723e */ /* 0x000fe200020006ff */
[----:B------:R-:W-:Y:S01]  /*a080*/  FFMA.FTZ R58, R73, R74, R86 ;  /* 0x0000004a493a7223 */ /* 0x000fe20000010056 */
[----:B------:R-:W-:-:S02]  /*a090*/  F2FP.F16.E4M3.UNPACK_B R75, R56 ;  /* 0x00000038ff4b723e */ /* 0x000fc400020006ff */
[----:B------:R-:W-:Y:S01]  /*a0a0*/  F2FP.SATFINITE.E4M3.F32.PACK_AB_MERGE_C R87, R87, R136, RZ ;  /* 0x000000885757723e */ /* 0x000fe200048070ff */
[--C-:B------:R-:W-:Y:S01]  /*a0b0*/  HADD2.F32 R74, -RZ, R72.reuse.H1_H1 ;  /* 0x30000048ff4a7230 */ /* 0x100fe20000004100 */
[----:B------:R-:W-:Y:S01]  /*a0c0*/  F2FP.SATFINITE.E4M3.F32.PACK_AB_MERGE_C R91, R91, R88, RZ ;  /* 0x000000585b5b723e */ /* 0x000fe200048070ff */
[--C-:B------:R-:W-:Y:S01]  /*a0d0*/  HADD2.F32 R88, -RZ, R75.reuse.H0_H0 ;  /* 0x2000004bff587230 */ /* 0x100fe20000004100 */
[----:B------:R-:W-:Y:S01]  /*a0e0*/  F2FP.SATFINITE.E4M3.F32.PACK_AB_MERGE_C R68, R90, R71, R67 ;  /* 0x000000475a44723e */ /* 0x000fe20004807043 */
[----:B------:R-:W-:Y:S01]  /*a0f0*/  HADD2.F32 R71, -RZ, R72.H0_H0 ;  /* 0x20000048ff477230 */ /* 0x000fe20000004100 */
[----:B------:R-:W-:Y:S01]  /*a100*/  F2FP.SATFINITE.E4M3.F32.PACK_AB_MERGE_C R67, R152, R89, R69 ;  /* 0x000000599843723e */ /* 0x000fe20004807045 */
[--C-:B------:R-:W-:Y:S01]  /*a110*/  HADD2.F32 R69, -RZ, R70.reuse.H0_H0 ;  /* 0x20000046ff457230 */ /* 0x100fe20000004100 */
[----:B------:R-:W-:Y:S01]  /*a120*/  F2FP.F16.E4M3.UNPACK_B R73, R54 ;  /* 0x00000036ff49723e */ /* 0x000fe200020006ff */
[----:B------:R-:W-:Y:S01]  /*a130*/  HADD2.F32 R72, -RZ, R70.H1_H1 ;  /* 0x30000046ff487230 */ /* 0x000fe20000004100 */
[----:B------:R-:W-:Y:S01]  /*a140*/  F2FP.SATFINITE.E4M3.F32.PACK_AB_MERGE_C R66, R66, R85, R87 ;  /* 0x000000554242723e */ /* 0x000fe20004807057 */
[----:B------:R-:W-:-:S02]  /*a150*/  HADD2.F32 R85, -RZ, R75.H1_H1 ;  /* 0x3000004bff557230 */ /* 0x000fc40000004100 */
[-C--:B------:R-:W-:Y:S01]  /*a160*/  FMUL.FTZ R90, R71, R88.reuse ;  /* 0x00000058475a7220 */ /* 0x080fe20000410000 */
[--C-:B------:R-:W-:Y:S02]  /*a170*/  HADD2.F32 R86, -RZ, R73.reuse.H0_H0 ;  /* 0x20000049ff567230 */ /* 0x100fe40000004100 */
[----:B------:R-:W-:Y:S01]  /*a180*/  FMUL.FTZ R88, R69, R88 ;  /* 0x0000005845587220 */ /* 0x000fe20000410000 */
[----:B------:R-:W-:Y:S02]  /*a190*/  HADD2.F32 R75, -RZ, R73.H1_H1 ;  /* 0x30000049ff4b7230 */ /* 0x000fe40000004100 */
[-C--:B------:R-:W-:Y:S01]  /*a1a0*/  FMUL.FTZ R87, R74, R85.reuse ;  /* 0x000000554a577220 */ /* 0x080fe20000410000 */
[----:B------:R-:W-:Y:S01]  /*a1b0*/  FMUL.FTZ R89, R72, R85 ;  /* 0x0000005548597220 */ /* 0x000fe20000410000 */
[-C--:B------:R-:W-:Y:S01]  /*a1c0*/  FFMA.FTZ R70, R71, R86.reuse, R88 ;  /* 0x0000005647467223 */ /* 0x080fe20000010058 */
[----:B------:R-:W-:Y:S01]  /*a1d0*/  F2FP.F16.E4M3.UNPACK_B R73, R57.H1 ;  /* 0x00000039ff49723e */ /* 0x000fe200030006ff */
[----:B------:R-:W-:Y:S01]  /*a1e0*/  FFMA.FTZ R69, R69, R86, -R90 ;  /* 0x0000005645457223 */ /* 0x000fe2000001085a */
[----:B------:R-:W-:Y:S01]  /*a1f0*/  F2FP.F16.E4M3.UNPACK_B R85, R56.H1 ;  /* 0x00000038ff55723e */ /* 0x000fe200030006ff */
[-C--:B------:R-:W-:Y:S01]  /*a200*/  FFMA.FTZ R57, R74, R75.reuse, R89 ;  /* 0x0000004b4a397223 */ /* 0x080fe20000010059 */
[----:B------:R-:W-:Y:S01]  /*a210*/  F2FP.F16.E4M3.UNPACK_B R71, R64.H1 ;  /* 0x00000040ff47723e */ /* 0x000fe200030006ff */
[----:B------:R-:W-:Y:S01]  /*a220*/  FFMA.FTZ R64, R72, R75, -R87 ;  /* 0x0000004b48407223 */ /* 0x000fe20000010857 */
[----:B------:R-:W-:Y:S01]  /*a230*/  HADD2.F32 R72, -RZ, R73.H0_H0 ;  /* 0x20000049ff487230 */ /* 0x000fe20000004100 */
[----:B------:R-:W-:Y:S01]  /*a240*/  F2FP.F16.E4M3.UNPACK_B R54, R54.H1 ;  /* 0x00000036ff36723e */ /* 0x000fe200030006ff */
[----:B------:R-:W-:Y:S01]  /*a250*/  HADD2.F32 R87, -RZ, R85.H0_H0 ;  /* 0x20000055ff577230 */ /* 0x000fe20000004100 */
[----:B------:R-:W-:Y:S01]  /*a260*/  F2FP.SATFINITE.E4M3.F32.PACK_AB_MERGE_C R58, R151, R58, R91 ;  /* 0x0000003a973a723e */ /* 0x000fe2000480705b */
[----:B------:R-:W-:-:S02]  /*a270*/  HADD2.F32 R56, -RZ, R71.H0_H0 ;  /* 0x20000047ff387230 */ /* 0x000fc40000004100 */
[----:B------:R-:W-:Y:S02]  /*a280*/  HADD2.F32 R73, -RZ, R73.H1_H1 ;  /* 0x30000049ff497230 */ /* 0x000fe40000004100 */
[----:B------:R-:W-:Y:S02]  /*a290*/  HADD2.F32 R86, -RZ, R85.H1_H1 ;  /* 0x30000055ff567230 */ /* 0x000fe40000004100 */
[-C--:B------:R-:W-:Y:S01]  /*a2a0*/  FMUL.FTZ R85, R72, R87.reuse ;  /* 0x0000005748557220 */ /* 0x080fe20000410000 */
[----:B------:R-:W-:Y:S02]  /*a2b0*/  HADD2.F32 R71, -RZ, R71.H1_H1 ;  /* 0x30000047ff477230 */ /* 0x000fe40000004100 */
[----:B------:R-:W-:Y:S01]  /*a2c0*/  FMUL.FTZ R87, R56, R87 ;  /* 0x0000005738577220 */ /* 0x000fe20000410000 */
[--C-:B------:R-:W-:Y:S02]  /*a2d0*/  HADD2.F32 R75, -RZ, R54.reuse.H0_H0 ;  /* 0x20000036ff4b7230 */ /* 0x100fe40000004100 */
[----:B------:R-:W-:-:S02]  /*a2e0*/  HADD2.F32 R74, -RZ, R54.H1_H1 ;  /* 0x30000036ff4a7230 */ /* 0x000fc40000004100 */
[-C--:B------:R-:W-:Y:S01]  /*a2f0*/  FMUL.FTZ R54, R73, R86.reuse ;  /* 0x0000005649367220 */ /* 0x080fe20000410000 */
[C---:B------:R-:W-:Y:S01]  /*a300*/  FMUL.FTZ R86, R71.reuse, R86 ;  /* 0x0000005647567220 */ /* 0x040fe20000410000 */
[----:B------:R-:W-:Y:S01]  /*a310*/  FFMA.FTZ R91, R72, R75, R87 ;  /* 0x0000004b485b7223 */ /* 0x000fe20000010057 */
[----:B------:R-:W-:Y:S01]  /*a320*/  F2FP.F16.E4M3.UNPACK_B R72, R59.H1 ;  /* 0x0000003bff48723e */ /* 0x000fe200030006ff */
[-C--:B------:R-:W-:Y:S01]  /*a330*/  FFMA.FTZ R137, R71, R74.reuse, -R54 ;  /* 0x0000004a47897223 */ /* 0x080fe20000010836 */
[----:B------:R-:W-:Y:S01]  /*a340*/  F2FP.F16.E4M3.UNPACK_B R54, R55 ;  /* 0x00000037ff36723e */ /* 0x000fe200020006ff */
[----:B------:R-:W-:Y:S01]  /*a350*/  FFMA.FTZ R136, R73, R74, R86 ;  /* 0x0000004a49887223 */ /* 0x000fe20000010056 */
[----:B------:R-:W-:Y:S01]  /*a360*/  F2FP.F16.E4M3.UNPACK_B R87, R53.H1 ;  /* 0x00000035ff57723e */ /* 0x000fe200030006ff */
[----:B------:R-:W-:Y:S01]  /*a370*/  FFMA.FTZ R90, R56, R75, -R85 ;  /* 0x0000004b385a7223 */ /* 0x000fe20000010855 */
[----:B------:R-:W-:Y:S01]  /*a380*/  F2FP.F16.E4M3.UNPACK_B R55, R55.H1 ;  /* 0x00000037ff37723e */ /* 0x000fe200030006ff */
[----:B------:R-:W-:Y:S01]  /*a390*/  HADD2.F32 R56, -RZ, R54.H0_H0 ;  /* 0x20000036ff387230 */ /* 0x000fe20000004100 */
[----:B------:R-:W-:Y:S01]  /*a3a0*/  F2FP.F16.E4M3.UNPACK_B R86, R53 ;  /* 0x00000035ff56723e */ /* 0x000fe200020006ff */
[--C-:B------:R-:W-:Y:S01]  /*a3b0*/  HADD2.F32 R89, -RZ, R87.reuse.H0_H0 ;  /* 0x20000057ff597230 */ /* 0x100fe20000004100 */
[-C--:B------:R-:W-:Y:S01]  /*a3c0*/  F2FP.F16.E4M3.UNPACK_B R53, R52.reuse ;  /* 0x00000034ff35723e */ /* 0x080fe200020006ff */
[----:B------:R-:W-:Y:S01]  /*a3d0*/  HADD2.F32 R87, -RZ, R87.H1_H1 ;  /* 0x30000057ff577230 */ /* 0x000fe20000004100 */
[----:B------:R-:W-:Y:S01]  /*a3e0*/  F2FP.F16.E4M3.UNPACK_B R74, R52.H1 ;  /* 0x00000034ff4a723e */ /* 0x000fe200030006ff */
[----:B------:R-:W-:Y:S01]  /*a3f0*/  HADD2.F32 R52, -RZ, R72.H0_H0 ;  /* 0x20000048ff347230 */ /* 0x000fe20000004100 */
[----:B------:R-:W-:Y:S01]  /*a400*/  F2FP.F16.E4M3.UNPACK_B R71, R59 ;  /* 0x0000003bff47723e */ /* 0x000fe200020006ff */
[----:B------:R-:W-:Y:S01]  /*a410*/  HADD2.F32 R59, -RZ, R55.H0_H0 ;  /* 0x20000037ff3b7230 */ /* 0x000fe20000004100 */
[----:B------:R-:W-:Y:S01]  /*a420*/  F2FP.SATFINITE.E4M3.F32.PACK_AB_MERGE_C R90, R137, R90, RZ ;  /* 0x0000005a895a723e */ /* 0x000fe200048070ff */
[----:B------:R-:W-:-:S02]  /*a430*/  HADD2.F32 R85, -RZ, R74.H0_H0 ;  /* 0x2000004aff557230 */ /* 0x000fc40000004100 */
[CC--:B------:R-:W-:Y:S01]  /*a440*/  FMUL.FTZ R150, R52.reuse, R89.reuse ;  /* 0x0000005934967220 */ /* 0x0c0fe20000410000 */
[----:B------:R-:W-:Y:S02]  /*a450*/  HADD2.F32 R72, -RZ, R72.H1_H1 ;  /* 0x30000048ff487230 */ /* 0x000fe40000004100 */
[C---:B------:R-:W-:Y:S01]  /*a460*/  FMUL.FTZ R89, R59.reuse, R89 ;  /* 0x000000593b597220 */ /* 0x040fe20000410000 */
[----:B------:R-:W-:Y:S02]  /*a470*/  HADD2.F32 R55, -RZ, R55.H1_H1 ;  /* 0x30000037ff377230 */ /* 0x000fe40000004100 */
[-C--:B------:R-:W-:Y:S01]  /*a480*/  FFMA.FTZ R150, R59, R85.reuse, -R150 ;  /* 0x000000553b967223 */ /* 0x080fe20000010896 */
[----:B------:R-:W-:Y:S02]  /*a490*/  HADD2.F32 R73, -RZ, R71.H0_H0 ;  /* 0x20000047ff497230 */ /* 0x000fe40000004100 */
[----:B------:R-:W-:Y:S01]  /*a4a0*/  FFMA.FTZ R89, R52, R85, R89 ;  /* 0x0000005534597223 */ /* 0x000fe20000010059 */
[----:B------:R-:W-:-:S02]  /*a4b0*/  HADD2.F32 R88, -RZ, R86.H0_H0 ;  /* 0x20000056ff587230 */ /* 0x000fc40000004100 */
[-C--:B------:R-:W-:Y:S01]  /*a4c0*/  FMUL.FTZ R52, R72, R87.reuse ;  /* 0x0000005748347220 */ /* 0x080fe20000410000 */
[----:B------:R-:W-:Y:S02]  /*a4d0*/  HADD2.F32 R71, -RZ, R71.H1_H1 ;  /* 0x30000047ff477230 */ /* 0x000fe40000004100 */
[----:B------:R-:W-:Y:S01]  /*a4e0*/  FMUL.FTZ R87, R55, R87 ;  /* 0x0000005737577220 */ /* 0x000fe20000410000 */
[----:B------:R-:W-:Y:S02]  /*a4f0*/  HADD2.F32 R86, -RZ, R86.H1_H1 ;  /* 0x30000056ff567230 */ /* 0x000fe40000004100 */
[-C--:B------:R-:W-:Y:S01]  /*a500*/  FMUL.FTZ R149, R73, R88.reuse ;  /* 0x0000005849957220 */ /* 0x080fe20000410000 */
[----:B------:R-:W-:Y:S02]  /*a510*/  HADD2.F32 R54, -RZ, R54.H1_H1 ;  /* 0x30000036ff367230 */ /* 0x000fe40000004100 */
[----:B------:R-:W-:Y:S01]  /*a520*/  FMUL.FTZ R88, R56, R88 ;  /* 0x0000005838587220 */ /* 0x000fe20000410000 */
[----:B------:R-:W-:-:S02]  /*a530*/  HADD2.F32 R74, -RZ, R74.H1_H1 ;  /* 0x3000004aff4a7230 */ /* 0x000fc40000004100 */
[-C--:B------:R-:W-:Y:S01]  /*a540*/  FMUL.FTZ R59, R71, R86.reuse ;  /* 0x00000056473b7220 */ /* 0x080fe20000410000 */
[--C-:B------:R-:W-:Y:S02]  /*a550*/  HADD2.F32 R75, -RZ, R53.reuse.H0_H0 ;  /* 0x20000035ff4b7230 */ /* 0x100fe40000004100 */
[----:B------:R-:W-:Y:S01]  /*a560*/  FMUL.FTZ R86, R54, R86 ;  /* 0x0000005636567220 */ /* 0x000fe20000410000 */
[----:B------:R-:W-:Y:S02]  /*a570*/  HADD2.F32 R53, -RZ, R53.H1_H1 ;  /* 0x30000035ff357230 */ /* 0x000fe40000004100 */
[-C--:B------:R-:W-:Y:S01]  /*a580*/  FFMA.FTZ R55, R55, R74.reuse, -R52 ;  /* 0x0000004a37377223 */ /* 0x080fe20000010834 */
[----:B------:R-:W-:Y:S01]  /*a590*/  FFMA.FTZ R72, R72, R74, R87 ;  /* 0x0000004a48487223 */ /* 0x000fe20000010057 */
        /* <DEDUP_REMOVED lines=8> */
[----:B------:R-:W-:-:S02]  /*a620*/  F2FP.SATFINITE.E4M3.F32.PACK_AB_MERGE_C R69, R64, R69, R90 ;  /* 0x000000454045723e */ /* 0x000fc4000480705a */
[----:B------:R-:W-:Y:S02]  /*a630*/  F2FP.SATFINITE.E4M3.F32.PACK_AB_MERGE_C R91, R136, R91, RZ ;  /* 0x0000005b885b723e */ /* 0x000fe400048070ff */
[----:B------:R-:W-:Y:S01]  /*a640*/  F2FP.SATFINITE.E4M3.F32.PACK_AB_MERGE_C R55, R54, R149, R55 ;  /* 0x000000953637723e */ /* 0x000fe20004807037 */
[----:B------:R-:W-:Y:S01]  /*a650*/  IMAD.MOV.U32 R54, RZ, RZ, R66 ;  /* 0x000000ffff367224 */ /* 0x000fe200078e0042 */
[----:B------:R-:W-:Y:S01]  /*a660*/  F2FP.SATFINITE.E4M3.F32.PACK_AB_MERGE_C R59, R53, R88, R72 ;  /* 0x00000058353b723e */ /* 0x000fe20004807048 */
[----:B------:R-:W-:Y:S01]  /*a670*/  IMAD.MOV.U32 R53, RZ, RZ, R69 ;  /* 0x000000ffff357224 */ /* 0x000fe200078e0045 */
[----:B------:R-:W-:-:S07]  /*a680*/  F2FP.SATFINITE.E4M3.F32.PACK_AB_MERGE_C R57, R57, R70, R91 ;  /* 0x000000463939723e */ /* 0x000fce000480705b */
.L_x_5814:
[----:B------:R-:W-:Y:S05]  /*a690*/  BSYNC B2 ;  /* 0x0000000000027941 */ /* 0x000fea0003800000 */
.L_x_5813:
        /* <DEDUP_REMOVED lines=11> */
.L_x_5812:
[----:B------:R-:W-:Y:S05]  /*a750*/  BSYNC B1 ;  /* 0x0000000000017941 */ /* 0x000fea0003800000 */
.L_x_5811:
[----:B-1----:R-:W-:Y:S02]  /*a760*/  VIADD R53, R228, 0xc0 ;  /* 0x000000c0e4357836 */ /* 0x002fe40000000000 */
[-C--:B--2---:R-:W-:Y:S02]  /*a770*/  IMAD R52, R124, R130.reuse, RZ ;  /* 0x000000827c347224 */ /* 0x084fe400078e02ff */
[C---:B------:R-:W-:Y:S01]  /*a780*/  IMAD.WIDE.U32 R128, R53.reuse, R130, R128 ;  /* 0x0000008235807225 */ /* 0x040fe200078e0080 */
[----:B------:R-:W-:-:S03]  /*a790*/  ISETP.GE.OR P3, PT, R53, R120, P0 ;  /* 0x000000783500720c */ /* 0x000fc60000766670 */
[----:B------:R-:W-:-:S10]  /*a7a0*/  IMAD R131, R53, R131, R52 ;  /* 0x0000008335837224 */ /* 0x000fd400078e0234 */
[----:B------:R-:W-:Y:S05]  /*a7b0*/  @P3 BRA `(.L_x_5793) ;  /* 0x0000001400b83947 */ /* 0x000fea0003800000 */
[----:B------:R-:W2:Y:S01]  /*a7c0*/  LDL R54, [R1+0x6c] ;  /* 0x00006c0001367983 */ /* 0x000ea20000100800 */
[----:B------:R-:W1:Y:S01]  /*a7d0*/  LDC.64 R60, c[0x0][0x2d8] ;  /* 0x0000b600ff3c7b82 */ /* 0x000e620000000a00 */
[----:B------:R-:W-:Y:S01]  /*a7e0*/  ISETP.NE.AND P6, PT, R0, RZ, PT ;  /* 0x000000ff0000720c */ /* 0x000fe20003fc5270 */
[----:B------:R-:W-:Y:S01]  /*a7f0*/  VIADD R55, R228, 0xc0 ;  /* 0x000000c0e4377836 */ /* 0x000fe20000000000 */
[----:B------:R-:W-:Y:S01]  /*a800*/  IADD3 R63, P3, P4, R46, R128, R27 ;  /* 0x000000802e3f7210 */ /* 0x000fe20007c7e01b */
[----:B------:R-:W-:Y:S01]  /*a810*/  IMAD.IADD R64, R129, 0x1, R131 ;  /* 0x0000000181407824 */ /* 0x000fe200078e0283 */
[----:B------:R-:W-:Y:S01]  /*a820*/  SEL R148, R123, R148, !P6 ;  /* 0x000000947b947207 */ /* 0x000fe20007000000 */
[----:B------:R-:W-:Y:S01]  /*a830*/  IMAD.SHL.U32 R55, R55, 0x80, RZ ;  /* 0x0000008037377824 */ /* 0x000fe200078e00ff */
[----:B------:R-:W-:Y:S02]  /*a840*/  BSSY B1, `(.L_x_5815) ;  /* 0x00000ed000017945 */ /* 0x000fe40003800000 */
[----:B------:R-:W-:-:S02]  /*a850*/  SHF.R.S32.HI R53, RZ, 0x1f, R148 ;  /* 0x0000001fff357819 */ /* 0x000fc40000011494 */
[----:B------:R-:W-:Y:S02]  /*a860*/  IADD3.X R52, R21, R64, R26, P3, P4 ;  /* 0x0000004015347210 */ /* 0x000fe40001fe841a */
[----:B------:R-:W-:Y:S02]  /*a870*/  LEA.HI R53, R53, R148, RZ, 0x5 ;  /* 0x0000009435357211 */ /* 0x000fe400078f28ff */
[----:B------:R-:W-:Y:S02]  /*a880*/  LOP3.LUT R55, R55, 0x380, RZ, 0xc0, !PT ;  /* 0x0000038037377812 */ /* 0x000fe400078ec0ff */
[----:B------:R-:W-:-:S05]  /*a890*/  LEA.HI.SX32 R53, R53, R28, 0x1b ;  /* 0x0000001c35357211 */ /* 0x000fca00078fdaff */
[----:B------:R-:W-:Y:S01]  /*a8a0*/  IMAD.SHL.U32 R65, R53, 0x10, RZ ;  /* 0x0000001035417824 */ /* 0x000fe200078e00ff */
[----:B-1----:R-:W-:Y:S01]  /*a8b0*/  IADD3 R62, P3, R63, R60, RZ ;  /* 0x0000003c3f3e7210 */ /* 0x002fe20007f7e0ff */
[----:B------:R-:W-:-:S03]  /*a8c0*/  IMAD R53, R17, 0x7000, R113 ;  /* 0x0000700011357824 */ /* 0x000fc600078e0271 */
[----:B------:R-:W-:Y:S01]  /*a8d0*/  IADD3.X R63, R52, R61, RZ, P3, !PT ;  /* 0x0000003d343f7210 */ /* 0x000fe20001ffe4ff */
[----:B------:R-:W-:Y:S01]  /*a8e0*/  IMAD.IADD R53, R16, 0x1, R53 ;  /* 0x0000000110357824 */ /* 0x000fe200078e0235 */
[----:B------:R-:W-:-:S04]  /*a8f0*/  LOP3.LUT R52, R55, 0x70, R65, 0xf8, !PT ;  /* 0x0000007037347812 */ /* 0x000fc800078ef841 */
[----:B------:R-:W-:-:S05]  /*a900*/  LOP3.LUT R52, R52, R141, RZ, 0x3c, !PT ;  /* 0x0000008d34347212 */ /* 0x000fca00078e3cff */
[----:B--2---:R-:W-:-:S04]  /*a910*/  IMAD.IADD R52, R54, 0x1, R52 ;  /* 0x0000000136347824 */ /* 0x004fc800078e0234 */
[----:B------:R-:W-:-:S04]  /*a920*/  IMAD R55, R17, 0x7000, R52 ;  /* 0x0000700011377824 */ /* 0x000fc800078e0234 */
        /* <DEDUP_REMOVED lines=8> */
[----:B------:R-:W-:Y:S01]  /*a9b0*/  SHF.R.U32.HI R84, RZ, 0x18, R77 ;  /* 0x00000018ff547819 */ /* 0x000fe2000001164d */
[----:B------:R-:W-:Y:S01]  /*a9c0*/  IMAD.SHL.U32 R52, R85, 0x100, RZ ;  /* 0x0000010055347824 */ /* 0x000fe200078e00ff */
[----:B------:R-:W-:Y:S02]  /*a9d0*/  SHF.R.U32.HI R80, RZ, 0x8, R79 ;  /* 0x00000008ff507819 */ /* 0x000fe4000001164f */
[----:B------:R-:W-:Y:S02]  /*a9e0*/  SHF.R.U32.HI R75, RZ, 0x8, R81 ;  /* 0x00000008ff4b7819 */ /* 0x000fe40000011651 */
[----:B------:R-:W-:Y:S01]  /*a9f0*/  PRMT R69, R84, 0x654, R67 ;  /* 0x0000065454457816 */ /* 0x000fe20000000043 */
[----:B--2---:R-:W-:Y:S01]  /*aa00*/  IMAD.MOV.U32 R67, RZ, RZ, R58 ;  /* 0x000000ffff437224 */ /* 0x004fe200078e003a */
[----:B------:R-:W-:Y:S01]  /*aa10*/  SHF.R.U32.HI R86, RZ, 0x10, R77 ;  /* 0x00000010ff567819 */ /* 0x000fe2000001164d */
[----:B------:R-:W-:Y:S01]  /*aa20*/  IMAD.SHL.U32 R54, R75, 0x100, RZ ;  /* 0x000001004b367824 */ /* 0x000fe200078e00ff */
[----:B------:R-:W-:-:S02]  /*aa30*/  LOP3.LUT R68, R79, 0xff, RZ, 0xc0, !PT ;  /* 0x000000ff4f447812 */ /* 0x000fc400078ec0ff */
[----:B------:R-:W-:Y:S02]  /*aa40*/  SHF.R.U32.HI R71, RZ, 0x18, R79 ;  /* 0x00000018ff477819 */ /* 0x000fe4000001164f */
[----:B------:R-:W-:Y:S02]  /*aa50*/  LOP3.LUT R72, R81, 0xff, RZ, 0xc0, !PT ;  /* 0x000000ff51487812 */ /* 0x000fe400078ec0ff */
[----:B------:R-:W-:Y:S02]  /*aa60*/  SHF.R.U32.HI R77, RZ, 0x18, R81 ;  /* 0x00000018ff4d7819 */ /* 0x000fe40000011651 */
[----:B------:R-:W-:Y:S01]  /*aa70*/  LOP3.LUT R69, R69, 0xff00, R52, 0xf8, !PT ;  /* 0x0000ff0045457812 */ /* 0x000fe200078ef834 */
[----:B------:R-:W-:Y:S01]  /*aa80*/  IMAD.SHL.U32 R52, R80, 0x100, RZ ;  /* 0x0000010050347824 */ /* 0x000fe200078e00ff */
[----:B------:R-:W-:Y:S02]  /*aa90*/  SHF.R.U32.HI R74, RZ, 0x8, R83 ;  /* 0x00000008ff4a7819 */ /* 0x000fe40000011653 */
[----:B------:R-:W-:-:S02]  /*aaa0*/  PRMT R71, R71, 0x654, R68 ;  /* 0x0000065447477816 */ /* 0x000fc40000000044 */
[----:B------:R-:W-:Y:S01]  /*aab0*/  PRMT R77, R77, 0x654, R72 ;  /* 0x000006544d4d7816 */ /* 0x000fe20000000048 */
[----:B------:R-:W-:Y:S01]  /*aac0*/  IMAD.SHL.U32 R58, R74, 0x100, RZ ;  /* 0x000001004a3a7824 */ /* 0x000fe200078e00ff */
[----:B------:R-:W-:Y:S01]  /*aad0*/  MOV R73, R56 ;  /* 0x0000003800497202 */ /* 0x000fe20000000f00 */
[----:B------:R-:W-:Y:S01]  /*aae0*/  IMAD.U32 R56, R86, 0x10000, RZ ;  /* 0x0001000056387824 */ /* 0x000fe200078e00ff */
[----:B------:R-:W-:Y:S02]  /*aaf0*/  SHF.R.U32.HI R82, RZ, 0x10, R79 ;  /* 0x00000010ff527819 */ /* 0x000fe4000001164f */
[----:B------:R-:W-:Y:S02]  /*ab00*/  LOP3.LUT R75, R71, 0xff00, R52, 0xf8, !PT ;  /* 0x0000ff00474b7812 */ /* 0x000fe400078ef834 */
[----:B------:R-:W-:Y:S02]  /*ab10*/  LOP3.LUT R79, R77, 0xff00, R54, 0xf8, !PT ;  /* 0x0000ff004d4f7812 */ /* 0x000fe400078ef836 */
[----:B------:R-:W-:-:S02]  /*ab20*/  F2FP.F16.E4M3.UNPACK_B R77, R146.H1 ;  /* 0x00000092ff4d723e */ /* 0x000fc400030006ff */
[----:B------:R-:W-:Y:S02]  /*ab30*/  F2FP.F16.E4M3.UNPACK_B R74, R73.H1 ;  /* 0x00000049ff4a723e */ /* 0x000fe400030006ff */
[----:B------:R-:W-:Y:S01]  /*ab40*/  F2FP.F16.E4M3.UNPACK_B R71, R70.H1 ;  /* 0x00000046ff47723e */ /* 0x000fe200030006ff */
[----:B------:R-:W-:Y:S01]  /*ab50*/  HADD2.F32 R54, -RZ, R77.H0_H0 ;  /* 0x2000004dff367230 */ /* 0x000fe20000004100 */
[----:B------:R-:W-:Y:S02]  /*ab60*/  SHF.R.U32.HI R78, RZ, 0x10, R81 ;  /* 0x00000010ff4e7819 */ /* 0x000fe40000011651 */
[----:B------:R-:W-:Y:S01]  /*ab70*/  SHF.R.U32.HI R76, RZ, 0x10, R83 ;  /* 0x00000010ff4c7819 */ /* 0x000fe20000011653 */
[----:B------:R-:W-:Y:S01]  /*ab80*/  HADD2.F32 R68, -RZ, R71.H0_H0 ;  /* 0x20000047ff447230 */ /* 0x000fe20000004100 */
[----:B------:R-:W-:Y:S02]  /*ab90*/  LOP3.LUT R81, R83, 0xff0000ff, RZ, 0xc0, !PT ;  /* 0xff0000ff53517812 */ /* 0x000fe400078ec0ff */
[----:B------:R-:W-:Y:S01]  /*aba0*/  LOP3.LUT R56, R69, 0xff0000, R56, 0xf8, !PT ;  /* 0x00ff000045387812 */ /* 0x000fe200078ef838 */
[----:B------:R-:W-:Y:S01]  /*abb0*/  HADD2.F32 R69, -RZ, R74.H0_H0 ;  /* 0x2000004aff457230 */ /* 0x000fe20000004100 */
[----:B------:R-:W-:Y:S01]  /*abc0*/  SHF.L.U32 R52, R82, 0x10, RZ ;  /* 0x0000001052347819 */ /* 0x000fe200000006ff */
[----:B------:R-:W-:Y:S01]  /*abd0*/  IMAD.U32 R76, R76, 0x10000, RZ ;  /* 0x000100004c4c7824 */ /* 0x000fe200078e00ff */
[----:B------:R-:W-:-:S02]  /*abe0*/  F2FP.F16.E4M3.UNPACK_B R72, R144.H1 ;  /* 0x00000090ff48723e */ /* 0x000fc400030006ff */
[----:B------:R-:W-:Y:S01]  /*abf0*/  LOP3.LUT R81, R81, 0xff00, R58, 0xf8, !PT ;  /* 0x0000ff0051517812 */ /* 0x000fe200078ef83a */
[----:B------:R-:W-:Y:S01]  /*ac00*/  IMAD.U32 R58, R78, 0x10000, RZ ;  /* 0x000100004e3a7824 */ /* 0x000fe200078e00ff */
[----:B------:R-:W-:Y:S01]  /*ac10*/  LOP3.LUT R52, R75, 0xff0000, R52, 0xf8, !PT ;  /* 0x00ff00004b347812 */ /* 0x000fe200078ef834 */
[--C-:B------:R-:W-:Y:S02]  /*ac20*/  HADD2.F32 R75, -RZ, R72.reuse.H0_H0 ;  /* 0x20000048ff4b7230 */ /* 0x100fe40000004100 */
[-C--:B------:R-:W-:Y:S01]  /*ac30*/  FMUL.FTZ R83, R69, R54.reuse ;  /* 0x0000003645537220 */ /* 0x080fe20000410000 */
[C---:B------:R-:W-:Y:S01]  /*ac40*/  FMUL.FTZ R78, R68.reuse, R54 ;  /* 0x00000036444e7220 */ /* 0x040fe20000410000 */
        /* <DEDUP_REMOVED lines=62> */
[----:B------:R-:W-:Y:S01]  /*b030*/  HADD2.F32 R72, -RZ, R143.H0_H0 ;  /* 0x2000008fff487230 */ /* 0x000fe20000004100 */
[----:B------:R-:W-:Y:S01]  /*b040*/  F2FP.F16.E4M3.UNPACK_B R77, R58 ;  /* 0x0000003aff4d723e */ /* 0x000fe200020006ff */
[----:B------:R-:W-:-:S02]  /*b050*/  HADD2.F32 R70, -RZ, R70.H1_H1 ;  /* 0x30000046ff467230 */ /* 0x000fc40000004100 */
[-C--:B------:R-:W-:Y:S01]  /*b060*/  FMUL.FTZ R76, R71, R74.reuse ;  /* 0x0000004a474c7220 */ /* 0x080fe20000410000 */
[C---:B------:R-:W-:Y:S01]  /*b070*/  FMUL.FTZ R74, R67.reuse, R74 ;  /* 0x0000004a434a7220 */ /* 0x040fe20000410000 */
[----:B------:R-:W-:Y:S01]  /*b080*/  HADD2.F32 R66, -RZ, R66.H1_H1 ;  /* 0x30000042ff427230 */ /* 0x000fe20000004100 */
[----:B------:R-:W-:Y:S01]  /*b090*/  F2FP.SATFINITE.E4M3.F32.PACK_AB_MERGE_C R80, R80, R69, RZ ;  /* 0x000000455050723e */ /* 0x000fe200048070ff */
[----:B------:R-:W-:Y:S02]  /*b0a0*/  HADD2.F32 R143, -RZ, R143.H1_H1 ;  /* 0x3000008fff8f7230 */ /* 0x000fe40000004100 */
[-C--:B------:R-:W-:Y:S01]  /*b0b0*/  FFMA.FTZ R67, R67, R72.reuse, -R76 ;  /* 0x0000004843437223 */ /* 0x080fe2000001084c */
[----:B------:R-:W-:Y:S01]  /*b0c0*/  FFMA.FTZ R74, R71, R72, R74 ;  /* 0x00000048474a7223 */ /* 0x000fe2000001004a */
[----:B------:R-:W-:Y:S01]  /*b0d0*/  FMUL.FTZ R73, R70, R145 ;  /* 0x0000009146497220 */ /* 0x000fe20000410000 */
[----:B------:R-:W-:Y:S01]  /*b0e0*/  F2FP.F16.E4M3.UNPACK_B R72, R57 ;  /* 0x00000039ff48723e */ /* 0x000fe200020006ff */
[C---:B------:R-:W-:Y:S01]  /*b0f0*/  FMUL.FTZ R145, R66.reuse, R145 ;  /* 0x0000009142917220 */ /* 0x040fe20000410000 */
[----:B------:R-:W-:Y:S01]  /*b100*/  F2FP.F16.E4M3.UNPACK_B R71, R53 ;  /* 0x00000035ff47723e */ /* 0x000fe200020006ff */
[-C--:B------:R-:W-:Y:S01]  /*b110*/  FFMA.FTZ R66, R66, R143.reuse, -R73 ;  /* 0x0000008f42427223 */ /* 0x080fe20000010849 */
[----:B------:R-:W-:Y:S01]  /*b120*/  F2FP.SATFINITE.E4M3.F32.PACK_AB_MERGE_C R69, R81, R78, R68 ;  /* 0x0000004e5145723e */ /* 0x000fe20004807044 */
[----:B------:R-:W-:Y:S01]  /*b130*/  FFMA.FTZ R145, R70, R143, R145 ;  /* 0x0000008f46917223 */ /* 0x000fe20000010091 */
[----:B------:R-:W-:Y:S01]  /*b140*/  F2FP.F16.E4M3.UNPACK_B R75, R56 ;  /* 0x00000038ff4b723e */ /* 0x000fe200020006ff */
[--C-:B------:R-:W-:Y:S01]  /*b150*/  HADD2.F32 R73, -RZ, R72.reuse.H0_H0 ;  /* 0x20000048ff497230 */ /* 0x100fe20000004100 */
[----:B------:R-:W-:Y:S01]  /*b160*/  F2FP.SATFINITE.E4M3.F32.PACK_AB_MERGE_C R84, R84, R85, RZ ;  /* 0x000000555454723e */ /* 0x000fe200048070ff */
[----:B------:R-:W-:Y:S01]  /*b170*/  HADD2.F32 R78, -RZ, R77.H0_H0 ;  /* 0x2000004dff4e7230 */ /* 0x000fe20000004100 */
[----:B------:R-:W-:Y:S01]  /*b180*/  F2FP.SATFINITE.E4M3.F32.PACK_AB_MERGE_C R68, R146, R79, R80 ;  /* 0x0000004f9244723e */ /* 0x000fe20004807050 */
        /* <DEDUP_REMOVED lines=23> */
[----:B------:R-:W-:Y:S01]  /*b300*/  F2FP.F16.E4M3.UNPACK_B R75, R54 ;  /* 0x00000036ff4b723e */ /* 0x000fe200020006ff */
        /* <DEDUP_REMOVED lines=9> */
[----:B------:R-:W-:Y:S01]  /*b3a0*/  F2FP.F16.E4M3.UNPACK_B R58, R59 ;  /* 0x0000003bff3a723e */ /* 0x000fe200020006ff */
[----:B------:R-:W-:Y:S01]  /*b3b0*/  FFMA.FTZ R82, R57, R71, -R76 ;  /* 0x0000004739527223 */ /* 0x000fe2000001084c */
        /* <DEDUP_REMOVED lines=49> */
[----:B------:R-:W-:Y:S01]  /*b6d0*/  F2FP.SATFINITE.E4M3.F32.PACK_AB_MERGE_C R53, R81, R70, R82 ;  /* 0x000000465135723e */ /* 0x000fe20004807052 */
[----:B------:R-:W-:Y:S01]  /*b6e0*/  IMAD.MOV.U32 R58, RZ, RZ, R66 ;  /* 0x000000ffff3a7224 */ /* 0x000fe200078e0042 */
[----:B------:R-:W-:-:S02]  /*b6f0*/  F2FP.SATFINITE.E4M3.F32.PACK_AB_MERGE_C R57, R80, R79, R83 ;  /* 0x0000004f5039723e */ /* 0x000fc40004807053 */
[----:B------:R-:W-:-:S07]  /*b700*/  F2FP.SATFINITE.E4M3.F32.PACK_AB_MERGE_C R59, R75, R86, R76 ;  /* 0x000000564b3b723e */ /* 0x000fce000480704c */
.L_x_5816:
[----:B------:R-:W-:Y:S05]  /*b710*/  BSYNC B1 ;  /* 0x0000000000017941 */ /* 0x000fea0003800000 */
.L_x_5815:
[----:B-1----:R3:W-:Y:S01]  /*b720*/  STG.E.128 desc[UR60][R62.64], R52 ;  /* 0x000000343e007986 */ /* 0x0027e2000c101d3c */
[----:B------:R-:W-:-:S13]  /*b730*/  ISETP.GE.AND P2, PT, R65, R147, PT ;  /* 0x000000934100720c */ /* 0x000fda0003f46270 */
[----:B------:R-:W-:Y:S05]  /*b740*/  @P2 BRA `(.L_x_5793) ;  /* 0x0000000400d42947 */ /* 0x000fea0003800000 */
[--C-:B---3--:R-:W-:Y:S02]  /*b750*/  SHF.R.S32.HI R52, RZ, 0x1f, R65.reuse ;  /* 0x0000001fff347819 */ /* 0x108fe40000011441 */
[----:B------:R-:W-:-:S04]  /*b760*/  IADD3 R65, P2, P3, R46, R128, R65 ;  /* 0x000000802e417210 */ /* 0x000fc80007b5e041 */
[----:B------:R-:W-:Y:S02]  /*b770*/  IADD3.X R64, R21, R64, R52, P2, P3 ;  /* 0x0000004015407210 */ /* 0x000fe400017e6434 */
[----:B------:R-:W-:-:S05]  /*b780*/  IADD3 R60, P2, R65, R60, RZ ;  /* 0x0000003c413c7210 */ /* 0x000fca0007f5e0ff */
[----:B------:R-:W-:-:S05]  /*b790*/  IMAD.X R61, R64, 0x1, R61, P2 ;  /* 0x00000001403d7824 */ /* 0x000fca00010e063d */
[----:B--2---:R4:W-:Y:S01]  /*b7a0*/  STG.E.128 desc[UR60][R60.64], R56 ;  /* 0x000000383c007986 */ /* 0x0049e2000c101d3c */
[----:B------:R-:W-:Y:S05]  /*b7b0*/  BRA `(.L_x_5793) ;  /* 0x0000000400b87947 */ /* 0x000fea0003800000 */
.L_x_5756:
[----:B------:R-:W2:Y:S02]  /*b7c0*/  LDL R52, [R1+0x44] ;  /* 0x0000440001347983 */ /* 0x000ea40000100800 */
[----:B--2---:R-:W-:-:S13]  /*b7d0*/  R2UR UR4, R52 ;  /* 0x00000000340472ca */ /* 0x004fda00000e0000 */
[----:B------:R-:W-:-:S06]  /*b7e0*/  UISETP.NE.AND UP0, UPT, UR4, 0x3, UPT ;  /* 0x000000030400788c */ /* 0x000fcc000bf05270 */
[----:B------:R-:W-:-:S13]  /*b7f0*/  PLOP3.LUT P5, PT, PT, PT, UP0, 0x80, 0x0 ;  /* 0x000000000000781c */ /* 0x000fda0003faf008 */
[----:B------:R-:W-:Y:S05]  /*b800*/  @!P5 BRA `(.L_x_5817) ;  /* 0x000000000004d947 */ /* 0x000fea0003800000 */
[----:B------:R-:W-:Y:S01]  /*b810*/  BPT.TRAP 0x1 ;  /* 0x000000040000795c */ /* 0x000fe20000300000 */
.L_x_5817:
        /* <DEDUP_REMOVED lines=9> */
.L_x_6039:
[----:B------:R-:W-:Y:S05]  /*b8b0*/  BSYNC B1 ;  /* 0x0000000000017941 */ /* 0x000fea0003800000 */
.L_x_5818:
[----:B------:R-:W-:Y:S01]  /*b8c0*/  ISETP.GE.AND P2, PT, R228, R120, PT ;  /* 0x00000078e400720c */ /* 0x000fe20003f46270 */
[----:B------:R-:W-:Y:S01]  /*b8d0*/  IMAD R53, R53, R132, R52 ;  /* 0x0000008435357224 */ /* 0x000fe200078e0234 */
[----:B------:R-:W-:Y:S01]  /*b8e0*/  BSSY B1, `(.L_x_5820) ;  /* 0x0000014000017945 */ /* 0x000fe20003800000 */
[----:B------:R-:W-:-:S04]  /*b8f0*/  IMAD.WIDE.U32 R56, R132, R25, RZ ;  /* 0x0000001984387225 */ /* 0x000fc800078e00ff */
[----:B------:R-:W-:-:S06]  /*b900*/  IMAD.IADD R60, R53, 0x1, R57 ;  /* 0x00000001353c7824 */ /* 0x000fcc00078e0239 */
[----:B------:R-:W-:Y:S05]  /*b910*/  @P2 BRA `(.L_x_5821) ;  /* 0x0000000000402947 */ /* 0x000fea0003800000 */
[----:B------:R-:W1:Y:S01]  /*b920*/  @!P0 LDS.128 R52, [R119+0x20400] ;  /* 0x0204000077348984 */ /* 0x000e620000000c00 */
[----:B------:R-:W2:Y:S02]  /*b930*/  @!P0 LDC.64 R58, c[0x0][0x2d8] ;  /* 0x0000b600ff3a8b82 */ /* 0x000ea40000000a00 */
[----:B--2---:R-:W-:-:S04]  /*b940*/  @!P0 IADD3 R58, P2, P3, R56, R58, R20 ;  /* 0x0000003a383a8210 */ /* 0x004fc80007b5e014 */
[----:B------:R-:W-:-:S05]  /*b950*/  @!P0 IADD3.X R59, R60, R59, R14, P2, P3 ;  /* 0x0000003b3c3b8210 */ /* 0x000fca00017e640e */
[----:B-1----:R1:W-:Y:S01]  /*b960*/  @!P0 STG.E.128 desc[UR60][R58.64], R52 ;  /* 0x000000343a008986 */ /* 0x0023e2000c101d3c */
[----:B------:R-:W-:Y:S05]  /*b970*/  @P1 BRA `(.L_x_5821) ;  /* 0x0000000000281947 */ /* 0x000fea0003800000 */
[----:B------:R-:W-:Y:S01]  /*b980*/  ULDC.64 UR4, c[0x0][0x2d8] ;  /* 0x0000b60000047ab9 */ /* 0x000fe20000000a00 */
[----:B-1----:R-:W-:Y:S01]  /*b990*/  VIADD R52, R34, 0x40 ;  /* 0x0000004022347836 */ /* 0x002fe20000000000 */
[----:B------:R-:W-:-:S04]  /*b9a0*/  IADD3 R58, P2, P3, R13, UR4, R56 ;  /* 0x000000040d3a7c10 */ /* 0x000fc8000fb5e038 */
[----:B------:R-:W-:Y:S02]  /*b9b0*/  IADD3.X R59, R109, UR5, R60, P2, P3 ;  /* 0x000000056d3b7c10 */ /* 0x000fe400097e643c */
[----:B------:R-:W-:-:S13]  /*b9c0*/  LOP3.LUT P2, RZ, R229, 0x4, RZ, 0xc0, !PT ;  /* 0x00000004e5ff7812 */ /* 0x000fda000784c0ff */
[----:B------:R-:W-:-:S04]  /*b9d0*/  @P2 VIADD R52, R34, 0xffffffc0 ;  /* 0xffffffc022342836 */ /* 0x000fc80000000000 */
[----:B------:R-:W-:-:S04]  /*b9e0*/  IMAD R53, R17, 0x7000, R52 ;  /* 0x0000700011357824 */ /* 0x000fc800078e0234 */
[----:B------:R-:W-:-:S06]  /*b9f0*/  IMAD.IADD R53, R16, 0x1, R53 ;  /* 0x0000000110357824 */ /* 0x000fcc00078e0235 */
[----:B------:R-:W1:Y:S04]  /*ba00*/  LDS.128 R52, [R53+0x20400] ;  /* 0x0204000035347984 */ /* 0x000e680000000c00 */
[----:B-1----:R2:W-:Y:S02]  /*ba10*/  STG.E.128 desc[UR60][R58.64], R52 ;  /* 0x000000343a007986 */ /* 0x0025e4000c101d3c */
.L_x_5821:
[----:B------:R-:W-:Y:S05]  /*ba20*/  BSYNC B1 ;  /* 0x0000000000017941 */ /* 0x000fea0003800000 */
.L_x_5820:
[----:B-12---:R-:W-:Y:S01]  /*ba30*/  VIADD R52, R228, 0x40 ;  /* 0x00000040e4347836 */ /* 0x006fe20000000000 */
[----:B------:R-:W-:Y:S04]  /*ba40*/  BSSY B1, `(.L_x_5822) ;  /* 0x0000015000017945 */ /* 0x000fe80003800000 */
[----:B------:R-:W-:-:S13]  /*ba50*/  ISETP.GE.AND P2, PT, R52, R120, PT ;  /* 0x000000783400720c */ /* 0x000fda0003f46270 */
[----:B------:R-:W-:Y:S05]  /*ba60*/  @P2 BRA `(.L_x_5823) ;  /* 0x0000000000482947 */ /* 0x000fea0003800000 */
[----:B------:R-:W1:Y:S01]  /*ba70*/  @!P0 LDS.128 R52, [R119+0x22400] ;  /* 0x0224000077348984 */ /* 0x000e620000000c00 */
[----:B------:R-:W2:Y:S01]  /*ba80*/  @!P0 LDC.64 R58, c[0x0][0x2d8] ;  /* 0x0000b600ff3a8b82 */ /* 0x000ea20000000a00 */
[----:B------:R-:W-:-:S05]  /*ba90*/  IADD3 R61, P2, R106, R56, RZ ;  /* 0x000000386a3d7210 */ /* 0x000fca0007f5e0ff */
[----:B------:R-:W-:Y:S01]  /*baa0*/  IMAD.X R62, R60, 0x1, R107, P2 ;  /* 0x000000013c3e7824 */ /* 0x000fe200010e066b */
        /* <DEDUP_REMOVED lines=9> */
[----:B------:R-:W-:-:S05]  /*bb40*/  @P2 IADD3 R52, R34, -0x40, RZ ;  /* 0xffffffc022342810 */ /* 0x000fca0007ffe0ff */
[----:B------:R-:W-:-:S04]  /*bb50*/  IMAD R53, R17, 0x7000, R52 ;  /* 0x0000700011357824 */ /* 0x000fc800078e0234 */
[----:B------:R-:W-:-:S06]  /*bb60*/  IMAD.IADD R53, R16, 0x1, R53 ;  /* 0x0000000110357824 */ /* 0x000fcc00078e0235 */
[----:B------:R-:W1:Y:S04]  /*bb70*/  LDS.128 R52, [R53+0x22400] ;  /* 0x0224000035347984 */ /* 0x000e680000000c00 */
[----:B-1----:R2:W-:Y:S02]  /*bb80*/  STG.E.128 desc[UR60][R58.64], R52 ;  /* 0x000000343a007986 */ /* 0x0025e4000c101d3c */
.L_x_5823:
[----:B------:R-:W-:Y:S05]  /*bb90*/  BSYNC B1 ;  /* 0x0000000000017941 */ /* 0x000fea0003800000 */
.L_x_5822:
[----:B-12---:R-:W-:Y:S01]  /*bba0*/  VIADD R52, R228, 0x80 ;  /* 0x00000080e4347836 */ /* 0x006fe20000000000 */
[----:B------:R-:W-:Y:S04]  /*bbb0*/  BSSY B1, `(.L_x_5824) ;  /* 0x0000015000017945 */ /* 0x000fe80003800000 */
[----:B------:R-:W-:-:S13]  /*bbc0*/  ISETP.GE.AND P2, PT, R52, R120, PT ;  /* 0x000000783400720c */ /* 0x000fda0003f46270 */
[----:B------:R-:W-:Y:S05]  /*bbd0*/  @P2 BRA `(.L_x_5825) ;  /* 0x0000000000482947 */ /* 0x000fea0003800000 */
[----:B------:R-:W1:Y:S01]  /*bbe0*/  @!P0 LDS.128 R52, [R119+0x24400] ;  /* 0x0244000077348984 */ /* 0x000e620000000c00 */
[----:B------:R-:W2:Y:S01]  /*bbf0*/  @!P0 LDC.64 R58, c[0x0][0x2d8] ;  /* 0x0000b600ff3a8b82 */ /* 0x000ea20000000a00 */
[----:B------:R-:W-:-:S05]  /*bc00*/  LEA R61, P2, R44, R56, 0x7 ;  /* 0x000000382c3d7211 */ /* 0x000fca00078438ff */
        /* <DEDUP_REMOVED lines=15> */
.L_x_5825:
[----:B------:R-:W-:Y:S05]  /*bd00*/  BSYNC B1 ;  /* 0x0000000000017941 */ /* 0x000fea0003800000 */
.L_x_5824:
[----:B-12---:R-:W-:-:S05]  /*bd10*/  VIADD R52, R228, 0xc0 ;  /* 0x000000c0e4347836 */ /* 0x006fca0000000000 */
[----:B------:R-:W-:-:S13]  /*bd20*/  ISETP.GE.AND P2, PT, R52, R120, PT ;  /* 0x000000783400720c */ /* 0x000fda0003f46270 */
[----:B------:R-:W-:Y:S05]  /*bd30*/  @P2 BRA `(.L_x_5793) ;  /* 0x0000000000582947 */ /* 0x000fea0003800000 */
[----:B------:R-:W1:Y:S01]  /*bd40*/  LDC.64 R54, c[0x0][0x2f0] ;  /* 0x0000bc00ff367b82 */ /* 0x000e620000000a00 */
[----:B------:R-:W-:Y:S01]  /*bd50*/  MOV R58, R56 ;  /* 0x00000038003a7202 */ /* 0x000fe20000000f00 */
[----:B------:R-:W-:-:S06]  /*bd60*/  IMAD.MOV.U32 R59, RZ, RZ, R60 ;  /* 0x000000ffff3b7224 */ /* 0x000fcc00078e003c */
[----:B------:R-:W2:Y:S01]  /*bd70*/  @!P0 LDC.64 R52, c[0x0][0x2d8] ;  /* 0x0000b600ff348b82 */ /* 0x000ea20000000a00 */
[----:B-1----:R-:W-:-:S04]  /*bd80*/  IMAD.WIDE.U32 R58, R54, 0xc0, R58 ;  /* 0x000000c0363a7825 */ /* 0x002fc800078e003a */
[----:B------:R-:W-:-:S04]  /*bd90*/  IMAD R55, R55, 0xc0, RZ ;  /* 0x000000c037377824 */ /* 0x000fc800078e02ff */
[----:B------:R-:W-:Y:S01]  /*bda0*/  IMAD.IADD R60, R59, 0x1, R55 ;  /* 0x000000013b3c7824 */ /* 0x000fe200078e0237 */
[----:B--2---:R-:W-:-:S04]  /*bdb0*/  @!P0 IADD3 R56, P2, P3, R58, R52, R20 ;  /* 0x000000343a388210 */ /* 0x004fc80007b5e014 */
[----:B------:R-:W-:Y:S02]  /*bdc0*/  @!P0 IADD3.X R57, R60, R53, R14, P2, P3 ;  /* 0x000000353c398210 */ /* 0x000fe400017e640e */
[----:B------:R-:W1:Y:S04]  /*bdd0*/  @!P0 LDS.128 R52, [R119+0x26400] ;  /* 0x0264000077348984 */ /* 0x000e680000000c00 */
        /* <DEDUP_REMOVED lines=12> */
.L_x_5793:
[----:B------:R-:W-:Y:S05]  /*bea0*/  BSYNC B0 ;  /* 0x0000000000007941 */ /* 0x000fea0003800000 */
.L_x_5755:
        /* <DEDUP_REMOVED lines=17> */
.L_x_5827:
[----:B------:R-:W-:Y:S05]  /*bfc0*/  BSYNC B0 ;  /* 0x0000000000007941 */ /* 0x000fea0003800000 */
.L_x_5826:
[----:B------:R-:W2:Y:S01]  /*bfd0*/  SYNCS.PHASECHK.TRANS64.TRYWAIT P3, [R111+URZ+0x2e8b0], R127 ;  /* 0x02e8b07f6f0075a7 */ /* 0x000ea2000806017f */
[----:B------:R-:W-:Y:S01]  /*bfe0*/  ULDC.64 UR38, c[0x0][0x318] ;  /* 0x0000c60000267ab9 */ /* 0x000fe20000000a00 */
[----:B------:R-:W-:Y:S01]  /*bff0*/  ULDC.64 UR36, c[0x0][0x308] ;  /* 0x0000c20000247ab9 */ /* 0x000fe20000000a00 */
[----:B------:R-:W-:Y:S04]  /*c000*/  BSSY B0, `(.L_x_5828) ;  /* 0x0000002000007945 */ /* 0x000fe80003800000 */
[----:B--2---:R-:W-:Y:S05]  /*c010*/  @!P3 BRA `(.L_x_5829) ;  /* 0x0000016c0078b947 */ /* 0x004fea0003800000 */
.L_x_6040:
[----:B------:R-:W-:Y:S05]  /*c020*/  BSYNC B0 ;  /* 0x0000000000007941 */ /* 0x000fea0003800000 */
.L_x_5828:
[----:B------:R-:W-:Y:S01]  /*c030*/  ISETP.GE.AND P3, PT, R228, R120, PT ;  /* 0x00000078e400720c */ /* 0x000fe20003f66270 */
[----:B------:R-:W-:Y:S01]  /*c040*/  BSSY B0, `(.L_x_5830) ;  /* 0x0000017000007945 */ /* 0x000fe20003800000 */
[----:B------:R-:W-:-:S11]  /*c050*/  IMAD.WIDE R56, R25, 0xe0, R102 ;  /* 0x000000e019387825 */ /* 0x000fd600078e0266 */
[----:B------:R-:W-:Y:S05]  /*c060*/  @P3 BRA `(.L_x_5831) ;  /* 0x0000000000503947 */ /* 0x000fea0003800000 */
[----:B------:R-:W-:Y:S01]  /*c070*/  ULDC UR4, c[0x0][0x2e4] ;  /* 0x0000b90000047ab9 */ /* 0x000fe20000000800 */
[----:B------:R-:W-:Y:S01]  /*c080*/  PLOP3.LUT P4, PT, PT, PT, PT, 0x8, 0x0 ;  /* 0x000000000000781c */ /* 0x000fe20003f8e170 */
[----:B-1----:R-:W-:Y:S01]  /*c090*/  IMAD.MOV.U32 R52, RZ, RZ, R48 ;  /* 0x000000ffff347224 */ /* 0x002fe200078e0030 */
[----:B------:R-:W-:Y:S01]  /*c0a0*/  ISETP.GE.AND P3, PT, R4, UR4, PT ;  /* 0x0000000404007c0c */ /* 0x000fe2000bf66270 */
[----:B------:R-:W-:Y:S01]  /*c0b0*/  IMAD R55, R57, UR38, RZ ;  /* 0x0000002639377c24 */ /* 0x000fe2000f8e02ff */
[----:B------:R-:W-:-:S03]  /*c0c0*/  MOV R53, R110 ;  /* 0x0000006e00357202 */ /* 0x000fc60000000f00 */
[C---:B------:R-:W-:Y:S02]  /*c0d0*/  IMAD R55, R56.reuse, UR39, R55 ;  /* 0x0000002738377c24 */ /* 0x040fe4000f8e0237 */
[----:B------:R-:W-:-:S06]  /*c0e0*/  IMAD.WIDE.U32 R52, R56, UR38, R52 ;  /* 0x0000002638347c25 */ /* 0x000fcc000f8e0034 */
[----:B------:R-:W-:Y:S01]  /*c0f0*/  @!P3 LOP3.LUT P5, RZ, R229, 0x4, RZ, 0xc0, !PT ;  /* 0x00000004e5ffb812 */ /* 0x000fe200078ac0ff */
[----:B------:R-:W-:-:S03]  /*c100*/  @!P3 VIADD R60, R118, 0x40 ;  /* 0x00000040763cb836 */ /* 0x000fc60000000000 */
[----:B------:R-:W-:Y:S02]  /*c110*/  @!P3 PLOP3.LUT P4, PT, P5, PT, PT, 0x80, 0x0 ;  /* 0x000000000000b81c */ /* 0x000fe40002f8f070 */
[----:B------:R-:W-:-:S04]  /*c120*/  IADD3 R58, P5, R52, UR36, RZ ;  /* 0x00000024343a7c10 */ /* 0x000fc8000ffbe0ff */
[----:B------:R-:W-:-:S07]  /*c130*/  IADD3.X R59, R53, UR37, R55, P5, !PT ;  /* 0x00000025353b7c10 */ /* 0x000fce000affe437 */
[----:B------:R-:W-:Y:S01]  /*c140*/  @P4 VIADD R60, R118, 0xffffffc0 ;  /* 0xffffffc0763c4836 */ /* 0x000fe20000000000 */
[----:B------:R-:W-:-:S03]  /*c150*/  ISETP.GE.AND P4, PT, R18, UR4, PT ;  /* 0x0000000412007c0c */ /* 0x000fc6000bf86270 */
[----:B------:R-:W-:-:S10]  /*c160*/  @!P3 IMAD.IADD R60, R16, 0x1, R60 ;  /* 0x00000001103cb824 */ /* 0x000fd400078e023c */
[----:B------:R-:W1:Y:S04]  /*c170*/  @!P4 LDS.128 R52, [R119+0xe400] ;  /* 0x00e400007734c984 */ /* 0x000e680000000c00 */
[----:B-1----:R-:W-:Y:S04]  /*c180*/  @!P4 STG.E.128 desc[UR60][R58.64], R52 ;  /* 0x000000343a00c986 */ /* 0x002fe8000c101d3c */
[----:B------:R-:W1:Y:S04]  /*c190*/  @!P3 LDS.128 R52, [R60+0xe400] ;  /* 0x00e400003c34b984 */ /* 0x000e680000000c00 */
[----:B-1----:R3:W-:Y:S02]  /*c1a0*/  @!P3 STG.E.128 desc[UR60][R58.64+0x40], R52 ;  /* 0x000040343a00b986 */ /* 0x0027e4000c101d3c */
.L_x_5831:
[----:B------:R-:W-:Y:S05]  /*c1b0*/  BSYNC B0 ;  /* 0x0000000000007941 */ /* 0x000fea0003800000 */
.L_x_5830:
[----:B-1-3--:R-:W-:Y:S01]  /*c1c0*/  VIADD R52, R228, 0x40 ;  /* 0x00000040e4347836 */ /* 0x00afe20000000000 */
[----:B------:R-:W-:Y:S04]  /*c1d0*/  BSSY B0, `(.L_x_5832) ;  /* 0x0000019000007945 */ /* 0x000fe80003800000 */
[----:B------:R-:W-:-:S13]  /*c1e0*/  ISETP.GE.AND P3, PT, R52, R120, PT ;  /* 0x000000783400720c */ /* 0x000fda0003f66270 */
[----:B------:R-:W-:Y:S05]  /*c1f0*/  @P3 BRA `(.L_x_5833) ;  /* 0x0000000000583947 */ /* 0x000fea0003800000 */
[----:B------:R-:W-:Y:S01]  /*c200*/  ULDC UR4, c[0x0][0x2e4] ;  /* 0x0000b90000047ab9 */ /* 0x000fe20000000800 */
[----:B------:R-:W-:Y:S01]  /*c210*/  PLOP3.LUT P4, PT, PT, PT, PT, 0x8, 0x0 ;  /* 0x000000000000781c */ /* 0x000fe20003f8e170 */
[----:B------:R-:W-:Y:S01]  /*c220*/  IMAD.MOV.U32 R53, RZ, RZ, R110 ;  /* 0x000000ffff357224 */ /* 0x000fe200078e006e */
[----:B------:R-:W-:Y:S02]  /*c230*/  ISETP.GE.AND P3, PT, R4, UR4, PT ;  /* 0x0000000404007c0c */ /* 0x000fe4000bf66270 */
[----:B------:R-:W-:-:S11]  /*c240*/  MOV R52, R48 ;  /* 0x0000003000347202 */ /* 0x000fd60000000f00 */
[----:B------:R-:W-:Y:S01]  /*c250*/  @!P3 LOP3.LUT P5, RZ, R229, 0x4, RZ, 0xc0, !PT ;  /* 0x00000004e5ffb812 */ /* 0x000fe200078ac0ff */
[----:B------:R-:W-:-:S03]  /*c260*/  @!P3 VIADD R60, R118, 0x40 ;  /* 0x00000040763cb836 */ /* 0x000fc60000000000 */
[----:B------:R-:W-:Y:S02]  /*c270*/  @!P3 PLOP3.LUT P4, PT, P5, PT, PT, 0x80, 0x0 ;  /* 0x000000000000b81c */ /* 0x000fe40002f8f070 */
[----:B------:R-:W-:-:S05]  /*c280*/  IADD3 R55, P5, R56, 0x40, RZ ;  /* 0x0000004038377810 */ /* 0x000fca0007fbe0ff */
[----:B------:R-:W-:Y:S02]  /*c290*/  IMAD.X R54, RZ, RZ, R57, P5 ;  /* 0x000000ffff367224 */ /* 0x000fe400028e0639 */
[----:B------:R-:W-:-:S04]  /*c2a0*/  IMAD.WIDE.U32 R52, R55, UR38, R52 ;  /* 0x0000002637347c25 */ /* 0x000fc8000f8e0034 */
[----:B------:R-:W-:Y:S02]  /*c2b0*/  IMAD R54, R54, UR38, RZ ;  /* 0x0000002636367c24 */ /* 0x000fe4000f8e02ff */
[----:B------:R-:W-:Y:S01]  /*c2c0*/  @P4 VIADD R60, R118, 0xffffffc0 ;  /* 0xffffffc0763c4836 */ /* 0x000fe20000000000 */
[----:B------:R-:W-:Y:S01]  /*c2d0*/  IADD3 R58, P4, R52, UR36, RZ ;  /* 0x00000024343a7c10 */ /* 0x000fe2000ff9e0ff */
[----:B------:R-:W-:Y:S02]  /*c2e0*/  IMAD R55, R55, UR39, R54 ;  /* 0x0000002737377c24 */ /* 0x000fe4000f8e0236 */
[----:B------:R-:W-:-:S03]  /*c2f0*/  @!P3 IMAD.IADD R60, R16, 0x1, R60 ;  /* 0x00000001103cb824 */ /* 0x000fc600078e023c */
[----:B------:R-:W-:Y:S02]  /*c300*/  IADD3.X R59, R53, UR37, R55, P4, !PT ;  /* 0x00000025353b7c10 */ /* 0x000fe4000a7fe437 */
[----:B------:R-:W-:-:S13]  /*c310*/  ISETP.GE.AND P4, PT, R18, UR4, PT ;  /* 0x0000000412007c0c */ /* 0x000fda000bf86270 */
[----:B------:R-:W1:Y:S04]  /*c320*/  @!P4 LDS.128 R52, [R119+0x10400] ;  /* 0x010400007734c984 */ /* 0x000e680000000c00 */
[----:B-1----:R-:W-:Y:S04]  /*c330*/  @!P4 STG.E.128 desc[UR60][R58.64], R52 ;  /* 0x000000343a00c986 */ /* 0x002fe8000c101d3c */
[----:B------:R-:W1:Y:S04]  /*c340*/  @!P3 LDS.128 R52, [R60+0x10400] ;  /* 0x010400003c34b984 */ /* 0x000e680000000c00 */
[----:B-1----:R1:W-:Y:S02]  /*c350*/  @!P3 STG.E.128 desc[UR60][R58.64+0x40], R52 ;  /* 0x000040343a00b986 */ /* 0x0023e4000c101d3c */
.L_x_5833:
[----:B------:R-:W-:Y:S05]  /*c360*/  BSYNC B0 ;  /* 0x0000000000007941 */ /* 0x000fea0003800000 */
.L_x_5832:
[----:B-1----:R-:W-:Y:S01]  /*c370*/  VIADD R52, R228, 0x80 ;  /* 0x00000080e4347836 */ /* 0x002fe20000000000 */
        /* <DEDUP_REMOVED lines=25> */
.L_x_5835:
[----:B------:R-:W-:Y:S05]  /*c510*/  BSYNC B0 ;  /* 0x0000000000007941 */ /* 0x000fea0003800000 */
.L_x_5834:
[----:B-1----:R-:W-:Y:S01]  /*c520*/  VIADD R52, R228, 0xc0 ;  /* 0x000000c0e4347836 */ /* 0x002fe20000000000 */
[----:B------:R-:W-:Y:S04]  /*c530*/  BSSY B0, `(.L_x_5836) ;  /* 0x0000019000007945 */ /* 0x000fe80003800000 */
[----:B------:R-:W-:-:S13]  /*c540*/  ISETP.GE.AND P3, PT, R52, R120, PT ;  /* 0x000000783400720c */ /* 0x000fda0003f66270 */
[----:B------:R-:W-:Y:S05]  /*c550*/  @P3 BRA `(.L_x_5837) ;  /* 0x0000000000583947 */ /* 0x000fea0003800000 */
[----:B------:R-:W-:Y:S01]  /*c560*/  ULDC UR4, c[0x0][0x2e4] ;  /* 0x0000b90000047ab9 */ /* 0x000fe20000000800 */
[----:B------:R-:W-:Y:S01]  /*c570*/  PLOP3.LUT P4, PT, PT, PT, PT, 0x8, 0x0 ;  /* 0x000000000000781c */ /* 0x000fe20003f8e170 */
[----:B------:R-:W-:Y:S01]  /*c580*/  IMAD.MOV.U32 R52, RZ, RZ, R48 ;  /* 0x000000ffff347224 */ /* 0x000fe200078e0030 */
[----:B------:R-:W-:Y:S01]  /*c590*/  ISETP.GE.AND P3, PT, R4, UR4, PT ;  /* 0x0000000404007c0c */ /* 0x000fe2000bf66270 */
[----:B------:R-:W-:-:S12]  /*c5a0*/  IMAD.MOV.U32 R53, RZ, RZ, R110 ;  /* 0x000000ffff357224 */ /* 0x000fd800078e006e */
[----:B------:R-:W-:Y:S01]  /*c5b0*/  @!P3 LOP3.LUT P5, RZ, R229, 0x4, RZ, 0xc0, !PT ;  /* 0x00000004e5ffb812 */ /* 0x000fe200078ac0ff */
[----:B------:R-:W-:-:S03]  /*c5c0*/  @!P3 VIADD R58, R118, 0x40 ;  /* 0x00000040763ab836 */ /* 0x000fc60000000000 */
[----:B------:R-:W-:Y:S02]  /*c5d0*/  @!P3 PLOP3.LUT P4, PT, P5, PT, PT, 0x80, 0x0 ;  /* 0x000000000000b81c */ /* 0x000fe40002f8f070 */
[----:B------:R-:W-:-:S05]  /*c5e0*/  IADD3 R55, P5, R56, 0xc0, RZ ;  /* 0x000000c038377810 */ /* 0x000fca0007fbe0ff */
[----:B------:R-:W-:Y:S02]  /*c5f0*/  IMAD.X R56, RZ, RZ, R57, P5 ;  /* 0x000000ffff387224 */ /* 0x000fe400028e0639 */
[----:B------:R-:W-:-:S04]  /*c600*/  IMAD.WIDE.U32 R52, R55, UR38, R52 ;  /* 0x0000002637347c25 */ /* 0x000fc8000f8e0034 */
[----:B------:R-:W-:Y:S02]  /*c610*/  IMAD R56, R56, UR38, RZ ;  /* 0x0000002638387c24 */ /* 0x000fe4000f8e02ff */
[----:B------:R-:W-:Y:S02]  /*c620*/  @P4 VIADD R58, R118, 0xffffffc0 ;  /* 0xffffffc0763a4836 */ /* 0x000fe40000000000 */
[----:B------:R-:W-:Y:S01]  /*c630*/  IMAD R55, R55, UR39, R56 ;  /* 0x0000002737377c24 */ /* 0x000fe2000f8e0238 */
[----:B------:R-:W-:Y:S02]  /*c640*/  IADD3 R56, P4, R52, UR36, RZ ;  /* 0x0000002434387c10 */ /* 0x000fe4000ff9e0ff */
[----:B------:R-:W-:Y:S02]  /*c650*/  @!P3 IADD3 R58, R16, R58, RZ ;  /* 0x0000003a103ab210 */ /* 0x000fe40007ffe0ff */
[----:B------:R-:W-:Y:S02]  /*c660*/  IADD3.X R57, R53, UR37, R55, P4, !PT ;  /* 0x0000002535397c10 */ /* 0x000fe4000a7fe437 */
[----:B------:R-:W-:-:S13]  /*c670*/  ISETP.GE.AND P4, PT, R18, UR4, PT ;  /* 0x0000000412007c0c */ /* 0x000fda000bf86270 */
[----:B------:R-:W1:Y:S04]  /*c680*/  @!P4 LDS.128 R52, [R119+0x14400] ;  /* 0x014400007734c984 */ /* 0x000e680000000c00 */
[----:B-1----:R-:W-:Y:S04]  /*c690*/  @!P4 STG.E.128 desc[UR60][R56.64], R52 ;  /* 0x000000343800c986 */ /* 0x002fe8000c101d3c */
[----:B------:R-:W1:Y:S04]  /*c6a0*/  @!P3 LDS.128 R52, [R58+0x14400] ;  /* 0x014400003a34b984 */ /* 0x000e680000000c00 */
[----:B-1----:R1:W-:Y:S02]  /*c6b0*/  @!P3 STG.E.128 desc[UR60][R56.64+0x40], R52 ;  /* 0x000040343800b986 */ /* 0x0023e4000c101d3c */
.L_x_5837:
[----:B------:R-:W-:Y:S05]  /*c6c0*/  BSYNC B0 ;  /* 0x0000000000007941 */ /* 0x000fea0003800000 */
.L_x_5836:
[----:B------:R-:W-:Y:S01]  /*c6d0*/  @!PT LDS RZ, [RZ] ;  /* 0x00000000fffff984 */ /* 0x000fe20000000800 */
[----:B------:R-:W-:Y:S01]  /*c6e0*/  @!PT LDS RZ, [RZ] ;  /* 0x00000000fffff984 */ /* 0x000fe20000000800 */
[----:B------:R-:W-:Y:S01]  /*c6f0*/  @!PT LDS RZ, [RZ] ;  /* 0x00000000fffff984 */ /* 0x000fe20000000800 */
[----:B------:R-:W-:Y:S01]  /*c700*/  @!PT LDS RZ, [RZ] ;  /* 0x00000000fffff984 */ /* 0x000fe20000000800 */
[----:B------:R3:W-:Y:S06]  /*c710*/  MEMBAR.ALL.CTA ;  /* 0x0000000000007992 */ /* 0x0007ec0000008000 */
[----:B---3--:R-:W3:Y:S01]  /*c720*/  FENCE.VIEW.ASYNC.S ;  /* 0x00000000000073c6 */ /* 0x008ee20000000000 */
[----:B0-2---:R-:W-:Y:S01]  /*c730*/  @!P2 VIADD R111, R111, 0x2e8c0 ;  /* 0x0002e8c06f6fa836 */ /* 0x005fe20000000000 */
[----:B---3--:R0:W-:Y:S01]  /*c740*/  BAR.SYNC.DEFER_BLOCKING R140, 0x80 ;  /* 0x0002008c0000751d */ /* 0x0081e20000010000 */
[----:B------:R-:W-:Y:S01]  /*c750*/  ISETP.NE.AND P3, PT, R112, RZ, PT ;  /* 0x000000ff7000720c */ /* 0x000fe20003f65270 */
[----:B------:R-:W-:-:S02]  /*c760*/  VIADD R17, R17, 0x1 ;  /* 0x0000000111117836 */ /* 0x000fc40000000000 */
[----:B------:R-:W-:-:S04]  /*c770*/  @!P2 PRMT R111, RZ, 0x654, R111 ;  /* 0x00000654ff6fa816 */ /* 0x000fc8000000006f */
[----:B------:R0:W-:Y:S01]  /*c780*/  @!P2 SYNCS.ARRIVE.TRANS64.RED.A1T0 RZ, [R111+URZ], RZ ;  /* 0x000000ff6fffa9a7 */ /* 0x0001e2000810043f */
[----:B------:R-:W-:-:S04]  /*c790*/  ISETP.NE.AND P2, PT, R17, 0x2, PT ;  /* 0x000000021100780c */ /* 0x000fc80003f45270 */
[----:B-1----:R-:W-:Y:S02]  /*c7a0*/  SEL R52, RZ, 0x1, P2 ;  /* 0x00000001ff347807 */ /* 0x002fe40001000000 */
        /* <DEDUP_REMOVED lines=8> */
.L_x_5750:
[----:B------:R-:W0:Y:S01]  /*c830*/  LDC R0, c[0x0][0x428] ;  /* 0x00010a00ff007b82 */ /* 0x000e220000000800 */
[----:B------:R-:W-:Y:S05]  /*c840*/  @P0 BRA `(.L_x_5839) ;  /* 0x00000000000c0947 */ /* 0x000fea0003800000 */
[----:B------:R-:W1:Y:S01]  /*c850*/  FENCE.VIEW.ASYNC.G ;  /* 0x00000000000073c6 */ /* 0x000e620000000100 */
[----:B------:R-:W-:Y:S05]  /*c860*/  WARPSYNC.ALL ;  /* 0x0000000000007948 */ /* 0x000fea0003800000 */
[----:B-1----:R-:W-:Y:S06]  /*c870*/  BAR.ARV 0xc, 0x180 ;  /* 0x0306000000007b1d */ /* 0x002fec0000002000 */
.L_x_5839:
[----:B------:R-:W2:Y:S01]  /*c880*/  LDL R4, [R1+0x88] ;  /* 0x0000880001047983 */ /* 0x000ea20000100800 */
[----:B------:R-:W-:-:S03]  /*c890*/  ULDC.64 UR4, c[0x0][0x990] ;  /* 0x0002640000047ab9 */ /* 0x000fc60000000a00 */
[----:B------:R-:W3:Y:S01]  /*c8a0*/  LDL R5, [R1+0x78] ;  /* 0x0000780001057983 */ /* 0x000ee20000100800 */
[----:B------:R-:W-:Y:S01]  /*c8b0*/  ISETP.NE.U32.AND P0, PT, RZ, UR4, PT ;  /* 0x00000004ff007c0c */ /* 0x000fe2000bf05070 */
[----:B------:R-:W-:Y:S01]  /*c8c0*/  ULDC.64 UR6, c[0x0][0x998] ;  /* 0x0002660000067ab9 */ /* 0x000fe20000000a00 */
[----:B0-----:R-:W-:Y:S01]  /*c8d0*/  ISETP.NE.AND P2, PT, R0, 0x1, PT ;  /* 0x000000010000780c */ /* 0x001fe20003f45270 */
[----:B------:R-:W-:Y:S01]  /*c8e0*/  IMAD.MOV.U32 R7, RZ, RZ, R122 ;  /* 0x000000ffff077224 */ /* 0x000fe200078e007a */
[----:B------:R-:W-:Y:S02]  /*c8f0*/  ISETP.NE.AND.EX P0, PT, RZ, UR5, PT, P0 ;  /* 0x00000005ff007c0c */ /* 0x000fe4000bf05300 */
[----:B------:R-:W-:-:S04]  /*c900*/  ISETP.NE.U32.AND P1, PT, RZ, UR6, PT ;  /* 0x00000006ff007c0c */ /* 0x000fc8000bf25070 */
        /* <DEDUP_REMOVED lines=33> */
[----:B------:R-:W-:-:S02]  /*cb20*/  @P1 LEA.HI.X R9, R6, UR7, R3, 0x2, P4 ;  /* 0x0000000706091c11 */ /* 0x000fc4000a0f1403 */
[----:B------:R-:W-:-:S03]  /*cb30*/  MOV R3, 0x3f800000 ;  /* 0x3f80000000037802 */ /* 0x000fc60000000f00 */
        /* <DEDUP_REMOVED lines=8> */
[----:B-1----:R-:W-:-:S02]  /*cbc0*/  CS2R R8, SRZ ;  /* 0x0000000000087805 */ /* 0x002fc4000001ff00 */
[----:B---3--:R-:W-:Y:S01]  /*cbd0*/  @P2 SHF.R.U32.HI R10, RZ, R2, R7 ;  /* 0x00000002ff0a2219 */ /* 0x008fe20000011607 */
[----:B------:R-:W-:Y:S01]  /*cbe0*/  IMAD.MOV.U32 R87, RZ, RZ, RZ ;  /* 0x000000ffff577224 */ /* 0x000fe200078e00ff */
[----:B------:R-:W-:Y:S02]  /*cbf0*/  CS2R R6, SRZ ;  /* 0x0000000000067805 */ /* 0x000fe4000001ff00 */
[----:B----4-:R-:W-:Y:S02]  /*cc00*/  CS2R R4, SRZ ;  /* 0x0000000000047805 */ /* 0x010fe4000001ff00 */
[----:B------:R-:W-:Y:S01]  /*cc10*/  CS2R R12, SRZ ;  /* 0x00000000000c7805 */ /* 0x000fe2000001ff00 */
[----:B------:R0:W-:Y:S01]  /*cc20*/  STL [R1+0x90], R10 ;  /* 0x0000900a01007387 */ /* 0x0001e20000100800 */
        /* <DEDUP_REMOVED lines=27> */
[----:B------:R-:W-:-:S02]  /*cde0*/  IMAD.MOV.U32 R72, RZ, RZ, RZ ;  /* 0x000000ffff487224 */ /* 0x000fc400078e00ff */
[----:B------:R-:W-:Y:S02]  /*cdf0*/  IMAD.MOV.U32 R103, RZ, RZ, RZ ;  /* 0x000000ffff677224 */ /* 0x000fe400078e00ff */
        /* <DEDUP_REMOVED lines=9> */
[----:B------:R-:W-:-:S06]  /*ce90*/  SHF.R.S32.HI R0, RZ, 0x7, R0 ;  /* 0x00000007ff007819 */ /* 0x000fcc0000011400 */
[----:B------:R-:W0:Y:S04]  /*cea0*/  SHFL.IDX PT, R0, R0, RZ, 0x1f ;  /* 0x00001fff00007589 */ /* 0x000e2800000e0000 */
[----:B0-----:R1:W-:Y:S02]  /*ceb0*/  STL [R1+0x48], R0 ;  /* 0x0000480001007387 */ /* 0x0013e40000100800 */
.L_x_6043:
[----:B------:R-:W1:Y:S01]  /*cec0*/  LDL R3, [R1+0x48] ;  /* 0x0000480001037983 */ /* 0x000e620000100800 */
[----:B------:R-:W-:Y:S01]  /*ced0*/  IADD3 R27, R16, 0x1c400, RZ ;  /* 0x0001c400101b7810 */ /* 0x000fe20007ffe0ff */
[----:B------:R-:W-:Y:S03]  /*cee0*/  BSSY B6, `(.L_x_5842) ;  /* 0x0000019000067945 */ /* 0x000fe60003800000 */
[----:B------:R-:W-:Y:S02]  /*cef0*/  LOP3.LUT P0, RZ, R27, 0x9f, RZ, 0xc0, !PT ;  /* 0x0000009f1bff7812 */ /* 0x000fe4000780c0ff */
[----:B-1----:R-:W-:-:S04]  /*cf00*/  LEA.HI R0, R3, R3, RZ, 0x1 ;  /* 0x0000000303007211 */ /* 0x002fc800078f08ff */
[----:B------:R-:W-:-:S05]  /*cf10*/  LOP3.LUT R0, R0, 0x1e, RZ, 0xc0, !PT ;  /* 0x0000001e00007812 */ /* 0x000fca00078ec0ff */
[----:B------:R-:W-:-:S04]  /*cf20*/  IMAD.IADD R0, R3, 0x1, -R0 ;  /* 0x0000000103007824 */ /* 0x000fc800078e0a00 */
[----:B------:R-:W-:-:S05]  /*cf30*/  IMAD R0, R0, 0x2000, R27 ;  /* 0x0000200000007824 */ /* 0x000fca00078e021b */
[----:B------:R-:W-:-:S04]  /*cf40*/  SHF.R.U32.HI R0, RZ, 0x4, R0 ;  /* 0x00000004ff007819 */ /* 0x000fc80000011600 */
[----:B------:R-:W-:Y:S01]  /*cf50*/  LOP3.LUT R30, R0, 0x3fff, RZ, 0xc0, !PT ;  /* 0x00003fff001e7812 */ /* 0x000fe200078ec0ff */
[----:B------:R-:W-:Y:S06]  /*cf60*/  @!P0 BRA `(.L_x_5843) ;  /* 0x0000000000408947 */ /* 0x000fec0003800000 */
[----:B------:R-:W-:Y:S01]  /*cf70*/  MOV R0, 0x0 ;  /* 0x0000000000007802 */ /* 0x000fe20000000f00 */
[----:B------:R-:W-:Y:S01]  /*cf80*/  ULDC.64 UR4, c[0x4][0x198] ;  /* 0x0100660000047ab9 */ /* 0x000fe20000000a00 */
[----:B------:R-:W-:Y:S01]  /*cf90*/  ULDC.64 UR6, c[0x4][0x1a0] ;  /* 0x0100680000067ab9 */ /* 0x000fe20000000a00 */
[----:B------:R-:W-:Y:S01]  /*cfa0*/  IMAD.U32 R4, RZ, RZ, UR4 ;  /* 0x00000004ff047e24 */ /* 0x000fe2000f8e00ff */
[----:B0-----:R0:W1:Y:S01]  /*cfb0*/  LDC.64 R14, c[0x4][R0] ;  /* 0x01000000000e7b82 */ /* 0x0010620000000a00 */
        /* <DEDUP_REMOVED lines=11> */
.L_x_5843:
[----:B------:R-:W-:Y:S05]  /*d070*/  BSYNC B6 ;  /* 0x0000000000067941 */ /* 0x000fea0003800000 */
.L_x_5842:
[----:B------:R-:W-:Y:S02]  /*d080*/  ULDC UR4, c[0x0][0x3d4] ;  /* 0x0000f50000047ab9 */ /* 0x000fe40000000800 */
[----:B------:R-:W-:-:S13]  /*d090*/  ISETP.LT.AND P0, PT, RZ, UR4, PT ;  /* 0x00000004ff007c0c */ /* 0x000fda000bf01270 */
[----:B------:R-:W-:Y:S05]  /*d0a0*/  @P0 BRA `(.L_x_5844) ;  /* 0x0000000000480947 */ /* 0x000fea0003800000 */
[----:B------:R-:W2:Y:S02]  /*d0b0*/  LDL R20, [R1+0x94] ;  /* 0x0000940001147983 */ /* 0x000ea40000100800 */
[----:B--2---:R-:W-:-:S13]  /*d0c0*/  R2UR UR5, R20 ;  /* 0x00000000140572ca */ /* 0x004fda00000e0000 */
        /* <DEDUP_REMOVED lines=10> */
.L_x_5847:
[----:B--2---:R2:W3:Y:S02]  /*d170*/  SYNCS.PHASECHK.TRANS64.TRYWAIT P0, [R16+URZ+0x2e800], R3 ;  /* 0x02e80003100075a7 */ /* 0x0044e4000800017f */
[----:B---3--:R-:W-:Y:S05]  /*d180*/  @!P0 NANOSLEEP.SYNCS 0x989680 ;  /* 0x009896800000895d */ /* 0x008fea0003900000 */
[----:B------:R-:W3:Y:S02]  /*d190*/  @!P0 SYNCS.PHASECHK.TRANS64 P0, [R16+URZ+0x2e800], R3 ;  /* 0x02e80003100085a7 */ /* 0x000ee4000800007f */
[----:B---3--:R-:W-:Y:S05]  /*d1a0*/  @!P0 BRA `(.L_x_5847) ;  /* 0xfffffffc00f08947 */ /* 0x008fea000383ffff */
.L_x_5846:
[----:B------:R-:W-:Y:S05]  /*d1b0*/  BSYNC B0 ;  /* 0x0000000000007941 */ /* 0x000fea0003800000 */
.L_x_5845:
[----:B------:R-:W-:Y:S05]  /*d1c0*/  BRA `(.L_x_5848) ;  /* 0x0000004000307947 */ /* 0x000fea0003800000 */
.L_x_5844:
[----:B------:R-:W1:Y:S01]  /*d1d0*/  LDC.64 R24, c[0x0][0x3c8] ;  /* 0x0000f200ff187b82 */ /* 0x000e620000000a00 */
        /* <DEDUP_REMOVED lines=9> */
[----:B------:R-:W-:Y:S01]  /*d270*/  LOP3.LUT P0, RZ, R27, 0x3ff, RZ, 0xc0, !PT ;  /* 0x000003ff1bff7812 */ /* 0x000fe2000780c0ff */
[----:B------:R-:W-:Y:S01]  /*d280*/  ULDC.64 UR6, c[0x0][0x3e8] ;  /* 0x0000fa0000067ab9 */ /* 0x000fe20000000a00 */
[----:B------:R-:W-:Y:S01]  /*d290*/  BSSY B6, `(.L_x_5849) ;  /* 0x0000026000067945 */ /* 0x000fe20003800000 */
[----:B------:R-:W-:Y:S01]  /*d2a0*/  IMAD R3, R117, UR5, R6 ;  /* 0x0000000575037c24 */ /* 0x000fe2000f8e0206 */
[----:B------:R-:W-:Y:S01]  /*d2b0*/  IADD3 R36, P1, R4, UR8, RZ ;  /* 0x0000000804247c10 */ /* 0x000fe2000ff3e0ff */
[----:B------:R-:W-:-:S02]  /*d2c0*/  IMAD.MOV.U32 R6, RZ, RZ, R22 ;  /* 0x000000ffff067224 */ /* 0x000fc400078e0016 */
[----:B------:R-:W-:Y:S01]  /*d2d0*/  IMAD R0, R0, UR6, RZ ;  /* 0x0000000600007c24 */ /* 0x000fe2000f8e02ff */
[----:B------:R-:W-:Y:S01]  /*d2e0*/  IADD3.X R37, R3, UR9, R5, P1, !PT ;  /* 0x0000000903257c10 */ /* 0x000fe20008ffe405 */
[----:B------:R-:W-:-:S04]  /*d2f0*/  IMAD.WIDE.U32 R4, R117, UR4, R6 ;  /* 0x0000000475047c25 */ /* 0x000fc8000f8e0006 */
[----:B------:R-:W-:Y:S01]  /*d300*/  IMAD.WIDE.U32 R6, R117, UR6, R6 ;  /* 0x0000000675067c25 */ /* 0x000fe2000f8e0006 */
[----:B------:R-:W-:-:S03]  /*d310*/  IADD3 R34, P1, R4, UR8, RZ ;  /* 0x0000000804227c10 */ /* 0x000fc6000ff3e0ff */
[----:B------:R-:W-:Y:S01]  /*d320*/  IMAD.WIDE.U32 R8, R117, UR6, R8 ;  /* 0x0000000675087c25 */ /* 0x000fe2000f8e0008 */
[----:B------:R-:W-:-:S03]  /*d330*/  IADD3.X R35, R3, UR9, R5, P1, !PT ;  /* 0x0000000903237c10 */ /* 0x000fc60008ffe405 */
[C---:B-1----:R-:W-:Y:S01]  /*d340*/  IMAD.WIDE.U32 R24, R117.reuse, UR4, R24 ;  /* 0x0000000475187c25 */ /* 0x042fe2000f8e0018 */
[----:B------:R-:W-:Y:S02]  /*d350*/  ULDC.64 UR4, c[0x0][0x3e0] ;  /* 0x0000f80000047ab9 */ /* 0x000fe40000000a00 */
[----:B------:R-:W-:Y:S01]  /*d360*/  IADD3 R38, P2, R6, UR4, RZ ;  /* 0x0000000406267c10 */ /* 0x000fe2000ff5e0ff */
[C---:B------:R-:W-:Y:S01]  /*d370*/  IMAD R27, R117.reuse, UR7, R0 ;  /* 0x00000007751b7c24 */ /* 0x040fe2000f8e0200 */
[----:B------:R-:W-:Y:S01]  /*d380*/  IADD3 R40, P3, R8, UR4, RZ ;  /* 0x0000000408287c10 */ /* 0x000fe2000ff7e0ff */
[----:B--2---:R-:W-:Y:S01]  /*d390*/  IMAD.WIDE.U32 R28, R117, UR6, R28 ;  /* 0x00000006751c7c25 */ /* 0x004fe2000f8e001c */
[----:B------:R-:W-:Y:S02]  /*d3a0*/  IADD3 R26, R3, R25, RZ ;  /* 0x00000019031a7210 */ /* 0x000fe40007ffe0ff */
[C---:B------:R-:W-:Y:S02]  /*d3b0*/  IADD3.X R39, R27.reuse, UR5, R7, P2, !PT ;  /* 0x000000051b277c10 */ /* 0x040fe400097fe407 */
[C---:B------:R-:W-:Y:S01]  /*d3c0*/  IADD3.X R41, R27.reuse, UR5, R9, P3, !PT ;  /* 0x000000051b297c10 */ /* 0x040fe20009ffe409 */
[----:B------:R-:W-:Y:S01]  /*d3d0*/  IMAD.IADD R27, R27, 0x1, R29 ;  /* 0x000000011b1b7824 */ /* 0x000fe200078e021d */
        /* <DEDUP_REMOVED lines=16> */
[----:B-1----:R-:W-:Y:S05]  /*d4e0*/  CALL.ABS.NOINC R14 ;  /* 0x000000000e007343 */ /* 0x002fea0003c00000 */
.L_x_5850:
[----:B------:R-:W-:Y:S05]  /*d4f0*/  BSYNC B6 ;  /* 0x0000000000067941 */ /* 0x000fea0003800000 */
.L_x_5849:
[----:B------:R-:W-:Y:S01]  /*d500*/  ULDC.U8 UR4, c[0x0][0x3f0] ;  /* 0x0000fc0000047ab9 */ /* 0x000fe20000000000 */
[----:B------:R-:W-:Y:S01]  /*d510*/  IMAD R3, R121, -0x80, R138 ;  /* 0xffffff8079037824 */ /* 0x000fe200078e028a */
[----:B------:R-:W-:Y:S01]  /*d520*/  ISETP.NE.AND P0, PT, RZ, UR4, PT ;  /* 0x00000004ff007c0c */ /* 0x000fe2000bf05270 */
[----:B------:R-:W-:Y:S03]  /*d530*/  BSSY B0, `(.L_x_5851) ;  /* 0x00003cd000007945 */ /* 0x000fe60003800000 */
[----:B------:R-:W-:-:S09]  /*d540*/  VIMNMX R3, R3, 0x80, PT ;  /* 0x0000008003037848 */ /* 0x000fd20003fe0100 */
[----:B------:R-:W-:Y:S05]  /*d550*/  @!P0 BRA `(.L_x_5852) ;  /* 0x0000001c00a48947 */ /* 0x000fea0003800000 */
[C---:B------:R-:W-:Y:S01]  /*d560*/  IMAD.SHL.U32 R0, R229.reuse, 0x80, RZ ;  /* 0x00000080e5007824 */ /* 0x040fe200078e00ff */
[----:B------:R-:W-:Y:S01]  /*d570*/  ISETP.GE.AND P0, PT, R228, R3, PT ;  /* 0x00000003e400720c */ /* 0x000fe20003f06270 */
[----:B------:R-:W-:Y:S01]  /*d580*/  BSSY B1, `(.L_x_5853) ;  /* 0x0000014000017945 */ /* 0x000fe20003800000 */
[----:B------:R-:W-:Y:S02]  /*d590*/  LOP3.LUT P3, RZ, R229, 0x4, RZ, 0xc0, !PT ;  /* 0x00000004e5ff7812 */ /* 0x000fe4000786c0ff */
[----:B------:R-:W-:Y:S02]  /*d5a0*/  CS2R R6, SRZ ;  /* 0x0000000000067805 */ /* 0x000fe4000001ff00 */
[----:B------:R-:W-:Y:S02]  /*d5b0*/  LOP3.LUT R5, R0, 0x380, RZ, 0xc0, !PT ;  /* 0x0000038000057812 */ /* 0x000fe400078ec0ff */
[----:B------:R-:W-:Y:S02]  /*d5c0*/  CS2R R32, SRZ ;  /* 0x0000000000207805 */ /* 0x000fe4000001ff00 */
[----:B------:R-:W-:-:S02]  /*d5d0*/  CS2R R20, SRZ ;  /* 0x0000000000147805 */ /* 0x000fc4000001ff00 */
[----:B------:R-:W-:Y:S02]  /*d5e0*/  LOP3.LUT R0, R5, 0x30, R18, 0xf8, !PT ;  /* 0x0000003005007812 */ /* 0x000fe400078ef812 */
[----:B------:R-:W-:-:S04]  /*d5f0*/  SHF.R.U32.HI R5, RZ, 0x3, R5 ;  /* 0x00000003ff057819 */ /* 0x000fc80000011605 */
[----:B------:R-:W-:Y:S02]  /*d600*/  LOP3.LUT R9, R0, R5, RZ, 0x3c, !PT ;  /* 0x0000000500097212 */ /* 0x000fe400078e3cff */
[----:B------:R-:W-:Y:S01]  /*d610*/  CS2R R4, SRZ ;  /* 0x0000000000047805 */ /* 0x000fe2000001ff00 */
[----:B------:R-:W-:Y:S06]  /*d620*/  @P0 BRA `(.L_x_5854) ;  /* 0x0000000000240947 */ /* 0x000fec0003800000 */
        /* <DEDUP_REMOVED lines=9> */
.L_x_5854:
[----:B------:R-:W-:Y:S05]  /*d6c0*/  BSYNC B1 ;  /* 0x0000000000017941 */ /* 0x000fea0003800000 */
.L_x_5853:
[----:B------:R-:W2:Y:S01]  /*d6d0*/  S2R R0, SR_TID.X ;  /* 0x0000000000007919 */ /* 0x000ea20000002100 */
[----:B------:R-:W-:Y:S01]  /*d6e0*/  UMOV UR4, 0xffffffff ;  /* 0xffffffff00047882 */ /* 0x000fe20000000000 */
[----:B--2---:R-:W-:-:S05]  /*d6f0*/  VIADD R8, R0, 0xffffff80 ;  /* 0xffffff8000087836 */ /* 0x004fca0000000000 */
[----:B------:R-:W-:-:S04]  /*d700*/  SHF.R.S32.HI R0, RZ, 0x1f, R8 ;  /* 0x0000001fff007819 */ /* 0x000fc80000011408 */
[----:B------:R-:W-:-:S05]  /*d710*/  LEA.HI R0, R0, R8, RZ, 0x5 ;  /* 0x0000000800007211 */ /* 0x000fca00078f28ff */
[----:B------:R-:W-:-:S05]  /*d720*/  IMAD.SHL.U32 R0, R0, 0x20, RZ ;  /* 0x0000002000007824 */ /* 0x000fca00078e00ff */
[----:B------:R-:W-:-:S04]  /*d730*/  LOP3.LUT R0, R0, 0xfffffc00, RZ, 0xc0, !PT ;  /* 0xfffffc0000007812 */ /* 0x000fc800078ec0ff */
[----:B------:R-:W-:Y:S01]  /*d740*/  IADD3 R0, R16, R9, R0 ;  /* 0x0000000910007210 */ /* 0x000fe20007ffe000 */
[----:B------:R-:W-:Y:S06]  /*d750*/  BRA.DIV UR4, `(.L_x_5855) ;  /* 0x0000015604fc7947 */ /* 0x000fec000b800000 */
.L_x_6046:
[----:B------:R-:W-:-:S03]  /*d760*/  UMOV UR4, 0xffffffff ;  /* 0xffffffff00047882 */ /* 0x000fc60000000000 */
[----:B------:R-:W-:Y:S05]  /*d770*/  BRA.DIV UR4, `(.L_x_5856) ;  /* 0x0000015a041c7947 */ /* 0x000fea000b800000 */
.L_x_6049:
[----:B------:R-:W-:-:S03]  /*d780*/  UMOV UR4, 0xffffffff ;  /* 0xffffffff00047882 */ /* 0x000fc60000000000 */
[----:B------:R-:W-:Y:S05]  /*d790*/  BRA.DIV UR4, `(.L_x_5857) ;  /* 0x0000015a043c7947 */ /* 0x000fea000b800000 */
.L_x_6052:
[----:B------:R-:W-:Y:S01]  /*d7a0*/  UMOV UR4, 0xffffffff ;  /* 0xffffffff00047882 */ /* 0x000fe20000000000 */
[----:B-----5:R-:W-:Y:S02]  /*d7b0*/  SHF.R.U32.HI R8, RZ, 0x8, R33 ;  /* 0x00000008ff087819 */ /* 0x020fe40000011621 */
[----:B------:R-:W-:Y:S05]  /*d7c0*/  BRA.DIV UR4, `(.L_x_5858) ;  /* 0x0000015a04587947 */ /* 0x000fea000b800000 */
.L_x_6055:
[----:B------:R-:W2:Y:S01]  /*d7d0*/  LDL R9, [R1+0x94] ;  /* 0x0000940001097983 */ /* 0x000ea20000100800 */
[----:B------:R-:W-:Y:S01]  /*d7e0*/  VIADD R12, R0, 0x1c400 ;  /* 0x0001c400000c7836 */ /* 0x000fe20000000000 */
[----:B------:R-:W-:Y:S01]  /*d7f0*/  LOP3.LUT R11, R8, 0xff, RZ, 0xc0, !PT ;  /* 0x000000ff080b7812 */ /* 0x000fe200078ec0ff */
[----:B------:R-:W-:Y:S01]  /*d800*/  VIADD R8, R0, 0x1c440 ;  /* 0x0001c44000087836 */ /* 0x000fe20000000000 */
[----:B------:R-:W-:Y:S01]  /*d810*/  LOP3.LUT R10, R33, 0xff, RZ, 0xc0, !PT ;  /* 0x000000ff210a7812 */ /* 0x000fe200078ec0ff */
[----:B------:R-:W-:Y:S01]  /*d820*/  BSSY B1, `(.L_x_5859) ;  /* 0x000003d000017945 */ /* 0x000fe20003800000 */
[----:B------:R-:W-:Y:S02]  /*d830*/  @P3 IADD3 R8, R12, -0x40, RZ ;  /* 0xffffffc00c083810 */ /* 0x000fe40007ffe0ff */
[----:B------:R-:W-:Y:S02]  /*d840*/  PRMT R12, R11, 0x7604, R10 ;  /* 0x000076040b0c7816 */ /* 0x000fe4000000000a */
[----:B------:R-:W-:-:S02]  /*d850*/  LOP3.LUT R10, R32, 0xff, RZ, 0xc0, !PT ;  /* 0x000000ff200a7812 */ /* 0x000fc400078ec0ff */
[----:B0-----:R-:W-:Y:S02]  /*d860*/  SHF.R.U32.HI R14, RZ, 0x8, R7 ;  /* 0x00000008ff0e7819 */ /* 0x001fe40000011607 */
[----:B------:R-:W-:Y:S02]  /*d870*/  LOP3.LUT R13, R7, 0xff, RZ, 0xc0, !PT ;  /* 0x000000ff070d7812 */ /* 0x000fe400078ec0ff */
[----:B------:R-:W-:Y:S02]  /*d880*/  LOP3.LUT R14, R14, 0xff, RZ, 0xc0, !PT ;  /* 0x000000ff0e0e7812 */ /* 0x000fe400078ec0ff */
[----:B------:R-:W-:Y:S02]  /*d890*/  SHF.R.U32.HI R15, RZ, 0x8, R21 ;  /* 0x00000008ff0f7819 */ /* 0x000fe40000011615 */
[----:B------:R-:W-:Y:S02]  /*d8a0*/  PRMT R14, R14, 0x7604, R13 ;  /* 0x000076040e0e7816 */ /* 0x000fe4000000000d */
[----:B------:R-:W-:-:S02]  /*d8b0*/  LOP3.LUT R15, R15, 0xff, RZ, 0xc0, !PT ;  /* 0x000000ff0f0f7812 */ /* 0x000fc400078ec0ff */
[--C-:B------:R-:W-:Y:S02]  /*d8c0*/  SHF.R.U32.HI R28, RZ, 0x8, R5.reuse ;  /* 0x00000008ff1c7819 */ /* 0x100fe40000011605 */
[----:B------:R-:W-:Y:S02]  /*d8d0*/  LOP3.LUT R27, R5, 0xff, RZ, 0xc0, !PT ;  /* 0x000000ff051b7812 */ /* 0x000fe400078ec0ff */
[----:B------:R-:W-:Y:S02]  /*d8e0*/  LOP3.LUT R28, R28, 0xff, RZ, 0xc0, !PT ;  /* 0x000000ff1c1c7812 */ /* 0x000fe400078ec0ff */
[----:B------:R-:W-:Y:S02]  /*d8f0*/  SHF.R.U32.HI R31, RZ, 0x10, R5 ;  /* 0x00000010ff1f7819 */ /* 0x000fe40000011605 */
[----:B------:R-:W-:Y:S02]  /*d900*/  PRMT R28, R28, 0x7604, R27 ;  /* 0x000076041c1c7816 */ /* 0x000fe4000000001b */
[----:B------:R-:W-:Y:S01]  /*d910*/  SHF.R.U32.HI R27, RZ, 0x10, R21 ;  /* 0x00000010ff1b7819 */ /* 0x000fe20000011615 */
[----:B------:R-:W-:-:S04]  /*d920*/  IMAD.U32 R31, R31, 0x10000, RZ ;  /* 0x000100001f1f7824 */ /* 0x000fc800078e00ff */
[----:B------:R-:W-:Y:S01]  /*d930*/  IMAD.U32 R27, R27, 0x10000, RZ ;  /* 0x000100001b1b7824 */ /* 0x000fe200078e00ff */
[----:B------:R-:W-:Y:S02]  /*d940*/  LOP3.LUT R31, R28, 0xff0000, R31, 0xf8, !PT ;  /* 0x00ff00001c1f7812 */ /* 0x000fe400078ef81f */
[----:B--2---:R-:W-:Y:S02]  /*d950*/  R2UR UR5, R9 ;  /* 0x00000000090572ca */ /* 0x004fe400000e0000 */
[----:B------:R-:W-:-:S04]  /*d960*/  SHF.R.U32.HI R9, RZ, 0x8, R32 ;  /* 0x00000008ff097819 */ /* 0x000fc80000011620 */
[----:B------:R-:W-:Y:S02]  /*d970*/  LOP3.LUT R11, R9, 0xff, RZ, 0xc0, !PT ;  /* 0x000000ff090b7812 */ /* 0x000fe400078ec0ff */
[----:B------:R-:W-:Y:S02]  /*d980*/  SHF.R.U32.HI R9, RZ, 0x8, R6 ;  /* 0x00000008ff097819 */ /* 0x000fe40000011606 */
[----:B------:R-:W-:Y:S02]  /*d990*/  PRMT R11, R11, 0x7604, R10 ;  /* 0x000076040b0b7816 */ /* 0x000fe4000000000a */
[----:B------:R-:W-:Y:S01]  /*d9a0*/  LOP3.LUT R10, R9, 0xff, RZ, 0xc0, !PT ;  /* 0x000000ff090a7812 */ /* 0x000fe200078ec0ff */
[----:B------:R-:W-:Y:S01]  /*d9b0*/  ULEA.HI UR4, UR5, UR5, URZ, 0x1 ;  /* 0x0000000505047291 */ /* 0x000fe2000f8f083f */
[----:B------:R-:W-:Y:S02]  /*d9c0*/  LOP3.LUT R9, R6, 0xff, RZ, 0xc0, !PT ;  /* 0x000000ff06097812 */ /* 0x000fe400078ec0ff */
[----:B------:R-:W-:Y:S01]  /*d9d0*/  LOP3.LUT R11, R11, 0xff0000, R32, 0xf8, !PT ;  /* 0x00ff00000b0b7812 */ /* 0x000fe200078ef820 */
[----:B------:R-:W-:Y:S01]  /*d9e0*/  ULOP3.LUT UR4, UR4, 0xfffffffe, URZ, 0xc0, !UPT ;  /* 0xfffffffe04047892 */ /* 0x000fe2000f8ec03f */
[----:B------:R-:W-:-:S02]  /*d9f0*/  PRMT R13, R10, 0x7604, R9 ;  /* 0x000076040a0d7816 */ /* 0x000fc40000000009 */
[----:B------:R-:W-:Y:S01]  /*da00*/  LOP3.LUT R10, R21, 0xff, RZ, 0xc0, !PT ;  /* 0x000000ff150a7812 */ /* 0x000fe200078ec0ff */
[----:B------:R-:W-:Y:S01]  /*da10*/  UIADD3 UR4, UR5, -UR4, URZ ;  /* 0x8000000405047290 */ /* 0x000fe2000fffe03f */
[----:B------:R-:W-:Y:S02]  /*da20*/  SHF.R.U32.HI R9, RZ, 0x8, R20 ;  /* 0x00000008ff097819 */ /* 0x000fe40000011614 */
[----:B------:R-:W-:Y:S02]  /*da30*/  PRMT R26, R15, 0x7604, R10 ;  /* 0x000076040f1a7816 */ /* 0x000fe4000000000a */
[----:B------:R-:W-:Y:S01]  /*da40*/  SHF.R.U32.HI R10, RZ, 0x8, R4 ;  /* 0x00000008ff0a7819 */ /* 0x000fe20000011604 */
[----:B-1----:R-:W-:Y:S01]  /*da50*/  IMAD.U32 R35, RZ, RZ, UR4 ;  /* 0x00000004ff237e24 */ /* 0x002fe2000f8e00ff */
[----:B------:R-:W-:Y:S02]  /*da60*/  LOP3.LUT R24, R9, 0xff, RZ, 0xc0, !PT ;  /* 0x000000ff09187812 */ /* 0x000fe400078ec0ff */
[----:B------:R-:W-:-:S02]  /*da70*/  LOP3.LUT R9, R20, 0xff, RZ, 0xc0, !PT ;  /* 0x000000ff14097812 */ /* 0x000fc400078ec0ff */
[----:B------:R-:W-:Y:S02]  /*da80*/  SHF.L.U32 R35, R35, 0x1f, RZ ;  /* 0x0000001f23237819 */ /* 0x000fe400000006ff */
[----:B------:R-:W-:Y:S02]  /*da90*/  LOP3.LUT R15, R10, 0xff, RZ, 0xc0, !PT ;  /* 0x000000ff0a0f7812 */ /* 0x000fe400078ec0ff */
[----:B------:R-:W0:Y:S01]  /*daa0*/  SYNCS.PHASECHK.TRANS64.TRYWAIT P1, [R16+URZ+0x2e800], R35 ;  /* 0x02e80023100075a7 */ /* 0x000e22000802017f */
[----:B------:R-:W-:Y:S02]  /*dab0*/  LOP3.LUT R10, R4, 0xff, RZ, 0xc0, !PT ;  /* 0x000000ff040a7812 */ /* 0x000fe400078ec0ff */
[----:B------:R-:W-:Y:S02]  /*dac0*/  PRMT R25, R24, 0x7604, R9 ;  /* 0x0000760418197816 */ /* 0x000fe40000000009 */
        /* <DEDUP_REMOVED lines=16> */
[----:B------:R-:W-:Y:S01]  /*dbd0*/  LOP3.LUT R13, R29, 0xff0000, R4, 0xf8, !PT ;  /* 0x00ff00001d0d7812 */ /* 0x000fe200078ef804 */
[----:B0-----:R-:W-:Y:S06]  /*dbe0*/  @!P1 BRA `(.L_x_5860) ;  /* 0x0000015400789947 */ /* 0x001fec0003800000 */
.L_x_6056:
[----:B------:R-:W-:Y:S05]  /*dbf0*/  BSYNC B1 ;  /* 0x0000000000017941 */ /* 0x000fea0003800000 */
.L_x_5859:
[----:B------:R-:W-:Y:S01]  /*dc00*/  BSSY B1, `(.L_x_5861) ;  /* 0x00000bf000017945 */ /* 0x000fe20003800000 */
[----:B------:R-:W-:Y:S02]  /*dc10*/  LOP3.LUT R13, R13, 0xff000000, R4, 0xf8, !PT ;  /* 0xff0000000d0d7812 */ /* 0x000fe400078ef804 */
[----:B------:R-:W-:Y:S01]  /*dc20*/  LOP3.LUT R15, R31, 0xff000000, R5, 0xf8, !PT ;  /* 0xff0000001f0f7812 */ /* 0x000fe200078ef805 */
[----:B------:R-:W-:Y:S06]  /*dc30*/  @P0 BRA `(.L_x_5862) ;  /* 0x0000000800ec0947 */ /* 0x000fec0003800000 */
[----:B------:R-:W1:Y:S01]  /*dc40*/  LDC R5, c[0x0][0x3d4] ;  /* 0x0000f500ff057b82 */ /* 0x000e620000000800 */
[----:B------:R-:W-:Y:S01]  /*dc50*/  BSSY B2, `(.L_x_5863) ;  /* 0x000005e000027945 */ /* 0x000fe20003800000 */
[-C--:B-1----:R-:W-:Y:S02]  /*dc60*/  ISETP.GE.AND P0, PT, R22, R5.reuse, PT ;  /* 0x000000051600720c */ /* 0x082fe40003f06270 */
[----:B------:R-:W-:-:S11]  /*dc70*/  ISETP.GE.AND P1, PT, R230, R5, PT ;  /* 0x00000005e600720c */ /* 0x000fd60003f26270 */
[----:B------:R-:W-:Y:S05]  /*dc80*/  @P0 BRA `(.L_x_5864) ;  /* 0x0000000400680947 */ /* 0x000fea0003800000 */
[----:B------:R-:W1:Y:S01]  /*dc90*/  LDS.128 R4, [R0+0x1c400] ;  /* 0x01c4000000047984 */ /* 0x000e620000000c00 */
[----:B------:R-:W-:Y:S02]  /*dca0*/  F2FP.F16.E4M3.UNPACK_B R31, R14 ;  /* 0x0000000eff1f723e */ /* 0x000fe400020006ff */
[----:B------:R-:W-:-:S03]  /*dcb0*/  F2FP.F16.E4M3.UNPACK_B R28, R11 ;  /* 0x0000000bff1c723e */ /* 0x000fc600020006ff */
[--C-:B------:R-:W-:Y:S02]  /*dcc0*/  HADD2.F32 R32, -RZ, R31.reuse.H1_H1 ;  /* 0x3000001fff207230 */ /* 0x100fe40000004100 */
[--C-:B------:R-:W-:Y:S02]  /*dcd0*/  HADD2.F32 R29, -RZ, R28.reuse.H1_H1 ;  /* 0x3000001cff1d7230 */ /* 0x100fe40000004100 */
        /* <DEDUP_REMOVED lines=32> */
[C---:B------:R-:W-:Y:S01]  /*dee0*/  FFMA.FTZ R37, R26.reuse, R28, -R31 ;  /* 0x0000001c1a257223 */ /* 0x040fe2000001081f */
[----:B------:R-:W-:Y:S01]  /*def0*/  HADD2.F32 R24, -RZ, R24.H0_H0 ;  /* 0x20000018ff187230 */ /* 0x000fe20000004100 */
[----:B------:R-:W-:Y:S01]  /*df00*/  F2FP.F16.E4M3.UNPACK_B R28, R20 ;  /* 0x00000014ff1c723e */ /* 0x000fe200020006ff */
[----:B------:R-:W-:Y:S02]  /*df10*/  HADD2.F32 R25, -RZ, R25.H0_H0 ;  /* 0x20000019ff197230 */ /* 0x000fe40000004100 */
[----:B------:R-:W-:Y:S01]  /*df20*/  FFMA.FTZ R32, R26, R32, R5 ;  /* 0x000000201a207223 */ /* 0x000fe20000010005 */
[C---:B------:R-:W-:Y:S01]  /*df30*/  FMUL.FTZ R38, R4.reuse, R29 ;  /* 0x0000001d04267220 */ /* 0x040fe20000410000 */
[----:B------:R-:W-:Y:S01]  /*df40*/  F2FP.F16.E4M3.UNPACK_B R26, R12 ;  /* 0x0000000cff1a723e */ /* 0x000fe200020006ff */
[-C--:B------:R-:W-:Y:S01]  /*df50*/  FMUL.FTZ R4, R4, R24.reuse ;  /* 0x0000001804047220 */ /* 0x080fe20000410000 */
[----:B------:R-:W-:Y:S02]  /*df60*/  HADD2.F32 R31, -RZ, R28.H1_H1 ;  /* 0x3000001cff1f7230 */ /* 0x000fe40000004100 */
[----:B------:R-:W-:Y:S01]  /*df70*/  FFMA.FTZ R38, R25, R24, -R38 ;  /* 0x0000001819267223 */ /* 0x000fe20000010826 */
[----:B------:R-:W-:-:S02]  /*df80*/  HADD2.F32 R5, -RZ, R6.H1_H1 ;  /* 0x30000006ff057230 */ /* 0x000fc40000004100 */
[----:B------:R-:W-:Y:S01]  /*df90*/  FFMA.FTZ R29, R25, R29, R4 ;  /* 0x0000001d191d7223 */ /* 0x000fe20000010004 */
[----:B------:R-:W-:Y:S01]  /*dfa0*/  HADD2.F32 R24, -RZ, R26.H1_H1 ;  /* 0x3000001aff187230 */ /* 0x000fe20000004100 */
[----:B------:R-:W-:Y:S01]  /*dfb0*/  F2FP.SATFINITE.E4M3.F32.PACK_AB_MERGE_C R32, R32, R37, RZ ;  /* 0x000000252020723e */ /* 0x000fe200048070ff */
        /* <DEDUP_REMOVED lines=39> */
.L_x_5864:
[----:B------:R-:W-:Y:S05]  /*e230*/  BSYNC B2 ;  /* 0x0000000000027941 */ /* 0x000fea0003800000 */
.L_x_5863:
[----:B------:R-:W-:Y:S05]  /*e240*/  @P1 BRA `(.L_x_5862) ;  /* 0x0000000400681947 */ /* 0x000fea0003800000 */
[----:B-1----:R-:W1:Y:S01]  /*e250*/  LDS.128 R4, [R8] ;  /* 0x0000000008047984 */ /* 0x002e620000000c00 */
        /* <DEDUP_REMOVED lines=14> */
[CC--:B------:R-:W-:Y:S01]  /*e340*/  FMUL.FTZ R5, R21.reuse, R32.reuse ;  /* 0x0000002015057220 */ /* 0x0c0fe20000410000 */
        /* <DEDUP_REMOVED lines=73> */
[----:B------:R2:W-:Y:S02]  /*e7e0*/  STS.128 [R8], R4 ;  /* 0x0000000408007388 */ /* 0x0005e40000000c00 */
.L_x_5862:
[----:B------:R-:W-:Y:S05]  /*e7f0*/  BSYNC B1 ;  /* 0x0000000000017941 */ /* 0x000fea0003800000 */
.L_x_5861:
[----:B-12---:R-:W-:-:S05]  /*e800*/  VIADD R4, R228, 0x40 ;  /* 0x00000040e4047836 */ /* 0x006fca0000000000 */
[----:B------:R-:W-:-:S13]  /*e810*/  ISETP.GE.AND P0, PT, R4, R3, PT ;  /* 0x000000030400720c */ /* 0x000fda0003f06270 */
[----:B------:R-:W-:Y:S05]  /*e820*/  @P0 BRA `(.L_x_5865) ;  /* 0x0000002800740947 */ /* 0x000fea0003800000 */
        /* <DEDUP_REMOVED lines=8> */
[----:B0-----:R-:W-:Y:S02]  /*e8b0*/  HADD2.F32 R35, -RZ, R33.H1_H1 ;  /* 0x30000021ff237230 */ /* 0x001fe40000004100 */
[----:B------:R-:W-:Y:S02]  /*e8c0*/  HADD2.F32 R31, -RZ, R29.H1_H1 ;  /* 0x3000001dff1f7230 */ /* 0x000fe40000004100 */
[----:B------:R-:W-:Y:S01]  /*e8d0*/  HADD2.F32 R34, -RZ, R33.H0_H0 ;  /* 0x20000021ff227230 */ /* 0x000fe20000004100 */
[----:B------:R-:W-:Y:S02]  /*e8e0*/  F2FP.F16.E4M3.UNPACK_B R33, R14.H1 ;  /* 0x0000000eff21723e */ /* 0x000fe400030006ff */
[----:B-1----:R-:W-:Y:S02]  /*e8f0*/  F2FP.F16.E4M3.UNPACK_B R3, R4.H1 ;  /* 0x00000004ff03723e */ /* 0x002fe400030006ff */
[-C--:B------:R-:W-:Y:S02]  /*e900*/  F2FP.F16.E4M3.UNPACK_B R25, R6.reuse ;  /* 0x00000006ff19723e */ /* 0x080fe400020006ff */
[----:B------:R-:W-:Y:S01]  /*e910*/  F2FP.F16.E4M3.UNPACK_B R26, R6.H1 ;  /* 0x00000006ff1a723e */ /* 0x000fe200030006ff */
[--C-:B------:R-:W-:Y:S01]  /*e920*/  HADD2.F32 R21, -RZ, R3.reuse.H0_H0 ;  /* 0x20000003ff157230 */ /* 0x100fe20000004100 */
[----:B------:R-:W-:Y:S01]  /*e930*/  F2FP.F16.E4M3.UNPACK_B R4, R4 ;  /* 0x00000004ff04723e */ /* 0x000fe200020006ff */
[----:B------:R-:W-:Y:S01]  /*e940*/  HADD2.F32 R3, -RZ, R3.H1_H1 ;  /* 0x30000003ff037230 */ /* 0x000fe20000004100 */
[----:B------:R-:W-:-:S02]  /*e950*/  F2FP.F16.E4M3.UNPACK_B R24, R5 ;  /* 0x00000005ff18723e */ /* 0x000fc400020006ff */
[----:B------:R-:W-:Y:S02]  /*e960*/  F2FP.F16.E4M3.UNPACK_B R5, R5.H1 ;  /* 0x00000005ff05723e */ /* 0x000fe400030006ff */
[-C--:B------:R-:W-:Y:S01]  /*e970*/  FMUL.FTZ R6, R35, R3.reuse ;  /* 0x0000000323067220 */ /* 0x080fe20000410000 */
[C---:B------:R-:W-:Y:S01]  /*e980*/  FMUL.FTZ R32, R31.reuse, R3 ;  /* 0x000000031f207220 */ /* 0x040fe20000410000 */
[--C-:B------:R-:W-:Y:S01]  /*e990*/  HADD2.F32 R3, -RZ, R4.reuse.H1_H1 ;  /* 0x30000004ff037230 */ /* 0x100fe20000004100 */
[----:B------:R-:W-:Y:S01]  /*e9a0*/  F2FP.F16.E4M3.UNPACK_B R27, R7 ;  /* 0x00000007ff1b723e */ /* 0x000fe200020006ff */
[-C--:B------:R-:W-:Y:S01]  /*e9b0*/  FFMA.FTZ R28, R31, R21.reuse, -R6 ;  /* 0x000000151f1c7223 */ /* 0x080fe20000010806 */
        /* <DEDUP_REMOVED lines=11> */
[----:B------:R-:W-:-:S02]  /*ea70*/  HADD2.F32 R5, -RZ, R5.H0_H0 ;  /* 0x20000005ff057230 */ /* 0x000fc40000004100 */
[-C--:B------:R-:W-:Y:S01]  /*ea80*/  FMUL.FTZ R4, R35, R6.reuse ;  /* 0x0000000623047220 */ /* 0x080fe20000410000 */
[----:B------:R-:W-:Y:S02]  /*ea90*/  HADD2.F32 R34, -RZ, R33.H0_H0 ;  /* 0x20000021ff227230 */ /* 0x000fe40000004100 */
[C---:B------:R-:W-:Y:S01]  /*eaa0*/  FMUL.FTZ R32, R31.reuse, R6 ;  /* 0x000000061f207220 */ /* 0x040fe20000410000 */
[--C-:B------:R-:W-:Y:S02]  /*eab0*/  HADD2.F32 R3, -RZ, R24.reuse.H1_H1 ;  /* 0x30000018ff037230 */ /* 0x100fe40000004100 */
[----:B------:R-:W-:Y:S01]  /*eac0*/  FFMA.FTZ R6, R31, R5, -R4 ;  /* 0x000000051f067223 */ /* 0x000fe20000010804 */
[----:B------:R-:W-:Y:S01]  /*ead0*/  HADD2.F32 R4, -RZ, R29.H0_H0 ;  /* 0x2000001dff047230 */ /* 0x000fe20000004100 */
[----:B------:R-:W-:Y:S01]  /*eae0*/  F2FP.F16.E4M3.UNPACK_B R33, R20 ;  /* 0x00000014ff21723e */ /* 0x000fe200020006ff */
[----:B------:R-:W-:Y:S02]  /*eaf0*/  HADD2.F32 R24, -RZ, R24.H0_H0 ;  /* 0x20000018ff187230 */ /* 0x000fe40000004100 */
[----:B------:R-:W-:Y:S01]  /*eb00*/  FMUL.FTZ R29, R34, R3 ;  /* 0x00000003221d7220 */ /* 0x000fe20000410000 */
[----:B------:R-:W-:Y:S01]  /*eb10*/  FFMA.FTZ R31, R35, R5, R32 ;  /* 0x00000005231f7223 */ /* 0x000fe20000010020 */
[----:B------:R-:W-:Y:S01]  /*eb20*/  F2FP.F16.E4M3.UNPACK_B R32, R12 ;  /* 0x0000000cff20723e */ /* 0x000fe200020006ff */
        /* <DEDUP_REMOVED lines=12> */
[--C-:B------:R-:W-:Y:S02]  /*ebf0*/  HADD2.F32 R3, -RZ, R25.reuse.H1_H1 ;  /* 0x30000019ff037230 */ /* 0x100fe40000004100 */
[----:B------:R-:W-:Y:S01]  /*ec00*/  FFMA.FTZ R29, R34, R26, -R29 ;  /* 0x0000001a221d7223 */ /* 0x000fe2000001081d */
[----:B------:R-:W-:Y:S01]  /*ec10*/  HADD2.F32 R35, -RZ, R32.H0_H0 ;  /* 0x20000020ff237230 */ /* 0x000fe20000004100 */
[----:B------:R-:W-:Y:S01]  /*ec20*/  F2FP.F16.E4M3.UNPACK_B R34, R12.H1 ;  /* 0x0000000cff22723e */ /* 0x000fe200030006ff */
[----:B------:R-:W-:-:S02]  /*ec30*/  HADD2.F32 R25, -RZ, R25.H0_H0 ;  /* 0x20000019ff197230 */ /* 0x000fc40000004100 */
[-C--:B------:R-:W-:Y:S01]  /*ec40*/  FMUL.FTZ R4, R37, R3.reuse ;  /* 0x0000000325047220 */ /* 0x080fe20000410000 */
[----:B------:R-:W-:Y:S02]  /*ec50*/  HADD2.F32 R39, -RZ, R20.H1_H1 ;  /* 0x30000014ff277230 */ /* 0x000fe40000004100 */
[C---:B------:R-:W-:Y:S01]  /*ec60*/  FMUL.FTZ R32, R35.reuse, R3 ;  /* 0x0000000323207220 */ /* 0x040fe20000410000 */
[----:B------:R-:W-:Y:S01]  /*ec70*/  FFMA.FTZ R26, R36, R26, R33 ;  /* 0x0000001a241a7223 */ /* 0x000fe20000010021 */
[-C--:B------:R-:W-:Y:S01]  /*ec80*/  FFMA.FTZ R12, R35, R25.reuse, -R4 ;  /* 0x00000019230c7223 */ /* 0x080fe20000010804 */
[--C-:B------:R-:W-:Y:S02]  /*ec90*/  HADD2.F32 R35, -RZ, R34.reuse.H1_H1 ;  /* 0x30000022ff237230 */ /* 0x100fe40000004100 */
[----:B------:R-:W-:Y:S01]  /*eca0*/  FFMA.FTZ R25, R37, R25, R32 ;  /* 0x0000001925197223 */ /* 0x000fe20000010020 */
[----:B------:R-:W-:Y:S01]  /*ecb0*/  HADD2.F32 R4, -RZ, R7.H1_H1 ;  /* 0x30000007ff047230 */ /* 0x000fe20000004100 */
[----:B------:R-:W-:Y:S01]  /*ecc0*/  F2FP.SATFINITE.E4M3.F32.PACK_AB_MERGE_C R6, R31, R6, RZ ;  /* 0x000000061f06723e */ /* 0x000fe200048070ff */
[----:B------:R-:W-:Y:S01]  /*ecd0*/  HADD2.F32 R33, -RZ, R34.H0_H0 ;  /* 0x20000022ff217230 */ /* 0x000fe20000004100 */
[----:B------:R-:W-:Y:S01]  /*ece0*/  F2FP.SATFINITE.E4M3.F32.PACK_AB_MERGE_C R26, R26, R29, RZ ;  /* 0x0000001d1a1a723e */ /* 0x000fe200048070ff */
[----:B------:R-:W-:-:S02]  /*ecf0*/  HADD2.F32 R37, -RZ, R20.H0_H0 ;  /* 0x20000014ff257230 */ /* 0x000fc40000004100 */
[-C--:B------:R-:W-:Y:S01]  /*ed00*/  FMUL.FTZ R32, R39, R4.reuse ;  /* 0x0000000427207220 */ /* 0x080fe20000410000 */
[----:B------:R-:W-:Y:S02]  /*ed10*/  HADD2.F32 R3, -RZ, R27.H1_H1 ;  /* 0x3000001bff037230 */ /* 0x000fe40000004100 */
[----:B------:R-:W-:Y:S01]  /*ed20*/  FMUL.FTZ R34, R35, R4 ;  /* 0x0000000423227220 */ /* 0x000fe20000410000 */
[----:B------:R-:W-:Y:S01]  /*ed30*/  HADD2.F32 R7, -RZ, R7.H0_H0 ;  /* 0x20000007ff077230 */ /* 0x000fe20000004100 */
[----:B------:R-:W-:Y:S01]  /*ed40*/  F2FP.SATFINITE.E4M3.F32.PACK_AB_MERGE_C R5, R24, R5, R6 ;  /* 0x000000051805723e */ /* 0x000fe20004807006 */
        /* <DEDUP_REMOVED lines=11> */
[----:B------:R-:W-:-:S05]  /*ee00*/  F2FP.SATFINITE.E4M3.F32.PACK_AB_MERGE_C R7, R20, R7, R3 ;  /* 0x000000071407723e */ /* 0x000fca0004807003 */
[----:B------:R1:W-:Y:S02]  /*ee10*/  STS.128 [R0+0x1e400], R4 ;  /* 0x01e4000400007388 */ /* 0x0003e40000000c00 */
.L_x_5867:
[----:B------:R-:W-:Y:S05]  /*ee20*/  BSYNC B1 ;  /* 0x0000000000017941 */ /* 0x000fea0003800000 */
.L_x_5866:
[----:B------:R-:W-:Y:S05]  /*ee30*/  @P1 BRA `(.L_x_5865) ;  /* 0x0000002000f01947 */ /* 0x000fea0003800000 */
[----:B-1----:R-:W1:Y:S01]  /*ee40*/  LDS.128 R4, [R8+0x2000] ;  /* 0x0020000008047984 */ /* 0x002e620000000c00 */
[----:B------:R-:W-:Y:S02]  /*ee50*/  F2FP.F16.E4M3.UNPACK_B R25, R13 ;  /* 0x0000000dff19723e */ /* 0x000fe400020006ff */
[----:B------:R-:W-:Y:S02]  /*ee60*/  F2FP.F16.E4M3.UNPACK_B R24, R9 ;  /* 0x00000009ff18723e */ /* 0x000fe400020006ff */
[----:B------:R-:W-:Y:S01]  /*ee70*/  F2FP.F16.E4M3.UNPACK_B R26, R13.H1 ;  /* 0x0000000dff1a723e */ /* 0x000fe200030006ff */
[--C-:B------:R-:W-:Y:S01]  /*ee80*/  HADD2.F32 R27, -RZ, R25.reuse.H1_H1 ;  /* 0x30000019ff1b7230 */ /* 0x100fe20000004100 */
[-C--:B------:R-:W-:Y:S01]  /*ee90*/  F2FP.F16.E4M3.UNPACK_B R31, R15.reuse ;  /* 0x0000000fff1f723e */ /* 0x080fe200020006ff */
[--C-:B------:R-:W-:Y:S01]  /*eea0*/  HADD2.F32 R21, -RZ, R24.reuse.H1_H1 ;  /* 0x30000018ff157230 */ /* 0x100fe20000004100 */
[----:B------:R-:W-:Y:S01]  /*eeb0*/  F2FP.F16.E4M3.UNPACK_B R15, R15.H1 ;  /* 0x0000000fff0f723e */ /* 0x000fe200030006ff */
[----:B------:R-:W-:Y:S01]  /*eec0*/  HADD2.F32 R28, -RZ, R25.H0_H0 ;  /* 0x20000019ff1c7230 */ /* 0x000fe20000004100 */
[----:B------:R-:W-:Y:S01]  /*eed0*/  F2FP.F16.E4M3.UNPACK_B R25, R9.H1 ;  /* 0x00000009ff19723e */ /* 0x000fe200030006ff */
[----:B------:R-:W-:-:S02]  /*eee0*/  HADD2.F32 R24, -RZ, R24.H0_H0 ;  /* 0x20000018ff187230 */ /* 0x000fc40000004100 */
[----:B------:R-:W-:Y:S02]  /*eef0*/  HADD2.F32 R29, -RZ, R26.H0_H0 ;  /* 0x2000001aff1d7230 */ /* 0x000fe40000004100 */
[--C-:B------:R-:W-:Y:S02]  /*ef00*/  HADD2.F32 R36, -RZ, R31.reuse.H1_H1 ;  /* 0x3000001fff247230 */ /* 0x100fe40000004100 */
[----:B------:R-:W-:Y:S01]  /*ef10*/  HADD2.F32 R34, -RZ, R31.H0_H0 ;  /* 0x2000001fff227230 */ /* 0x000fe20000004100 */
[-C--:B-1----:R-:W-:Y:S02]  /*ef20*/  F2FP.F16.E4M3.UNPACK_B R0, R4.reuse.H1 ;  /* 0x00000004ff00723e */ /* 0x082fe400030006ff */
        /* <DEDUP_REMOVED lines=15> */
[----:B------:R-:W-:Y:S02]  /*f020*/  HADD2.F32 R27, -RZ, R26.H1_H1 ;  /* 0x3000001aff1b7230 */ /* 0x000fe40000004100 */
[-C--:B------:R-:W-:Y:S01]  /*f030*/  FMUL.FTZ R9, R28, R0.reuse ;  /* 0x000000001c097220 */ /* 0x080fe20000410000 */
[C---:B------:R-:W-:Y:S01]  /*f040*/  FMUL.FTZ R13, R24.reuse, R0 ;  /* 0x00000000180d7220 */ /* 0x040fe20000410000 */
[----:B------:R-:W-:Y:S01]  /*f050*/  HADD2.F32 R3, -RZ, R5.H1_H1 ;  /* 0x30000005ff037230 */ /* 0x000fe20000004100 */
[----:B------:R-:W-:Y:S01]  /*f060*/  F2FP.SATFINITE.E4M3.F32.PACK_AB_MERGE_C R20, R21, R20, RZ ;  /* 0x000000141514723e */ /* 0x000fe200048070ff */
[-C--:B------:R-:W-:Y:S01]  /*f070*/  FFMA.FTZ R9, R24, R4.reuse, -R9 ;  /* 0x0000000418097223 */ /* 0x080fe20000010809 */
[----:B------:R-:W-:Y:S01]  /*f080*/  FFMA.FTZ R4, R28, R4, R13 ;  /* 0x000000041c047223 */ /* 0x000fe2000001000d */
[----:B------:R-:W-:Y:S02]  /*f090*/  HADD2.F32 R13, -RZ, R25.H1_H1 ;  /* 0x30000019ff0d7230 */ /* 0x000fe40000004100 */
[----:B------:R-:W-:Y:S01]  /*f0a0*/  FMUL.FTZ R24, R27, R3 ;  /* 0x000000031b187220 */ /* 0x000fe20000410000 */
[----:B------:R-:W-:-:S02]  /*f0b0*/  HADD2.F32 R5, -RZ, R5.H0_H0 ;  /* 0x20000005ff057230 */ /* 0x000fc40000004100 */
[----:B------:R-:W-:Y:S02]  /*f0c0*/  HADD2.F32 R0, -RZ, R11.H1_H1 ;  /* 0x3000000bff007230 */ /* 0x000fe40000004100 */
[C---:B------:R-:W-:Y:S01]  /*f0d0*/  FMUL.FTZ R26, R13.reuse, R3 ;  /* 0x000000030d1a7220 */ /* 0x040fe20000410000 */
[----:B------:R-:W-:Y:S02]  /*f0e0*/  HADD2.F32 R25, -RZ, R25.H0_H0 ;  /* 0x20000019ff197230 */ /* 0x000fe40000004100 */
[-C--:B------:R-:W-:Y:S01]  /*f0f0*/  FFMA.FTZ R13, R13, R5.reuse, -R24 ;  /* 0x000000050d0d7223 */ /* 0x080fe20000010818 */
[----:B------:R-:W-:Y:S02]  /*f100*/  HADD2.F32 R11, -RZ, R11.H0_H0 ;  /* 0x2000000bff0b7230 */ /* 0x000fe40000004100 */
[----:B------:R-:W-:Y:S01]  /*f110*/  FFMA.FTZ R26, R27, R5, R26 ;  /* 0x000000051b1a7223 */ /* 0x000fe2000001001a */
[----:B------:R-:W-:Y:S01]  /*f120*/  FMUL.FTZ R24, R29, R0 ;  /* 0x000000001d187220 */ /* 0x000fe20000410000 */
[----:B------:R-:W-:Y:S01]  /*f130*/  F2FP.F16.E4M3.UNPACK_B R27, R10 ;  /* 0x0000000aff1b723e */ /* 0x000fe200020006ff */
[----:B------:R-:W-:Y:S01]  /*f140*/  FMUL.FTZ R0, R25, R0 ;  /* 0x0000000019007220 */ /* 0x000fe20000410000 */
[----:B------:R-:W-:-:S02]  /*f150*/  HADD2.F32 R3, -RZ, R6.H1_H1 ;  /* 0x30000006ff037230 */ /* 0x000fc40000004100 */
[-C--:B------:R-:W-:Y:S01]  /*f160*/  FFMA.FTZ R5, R25, R11.reuse, -R24 ;  /* 0x0000000b19057223 */ /* 0x080fe20000010818 */
[----:B------:R-:W-:Y:S02]  /*f170*/  HADD2.F32 R6, -RZ, R6.H0_H0 ;  /* 0x20000006ff067230 */ /* 0x000fe40000004100 */
[----:B------:R-:W-:Y:S01]  /*f180*/  FFMA.FTZ R24, R29, R11, R0 ;  /* 0x0000000b1d187223 */ /* 0x000fe20000010000 */
[--C-:B------:R-:W-:Y:S02]  /*f190*/  HADD2.F32 R28, -RZ, R27.reuse.H1_H1 ;  /* 0x3000001bff1c7230 */ /* 0x100fe40000004100 */
[----:B------:R-:W-:Y:S01]  /*f1a0*/  FMUL.FTZ R11, R36, R3 ;  /* 0x00000003240b7220 */ /* 0x000fe20000410000 */
[--C-:B------:R-:W-:Y:S01]  /*f1b0*/  HADD2.F32 R0, -RZ, R12.reuse.H1_H1 ;  /* 0x3000000cff007230 */ /* 0x100fe20000004100 */
[----:B------:R-:W-:Y:S01]  /*f1c0*/  F2FP.SATFINITE.E4M3.F32.PACK_AB_MERGE_C R13, R26, R13, RZ ;  /* 0x0000000d1a0d723e */ /* 0x000fe200048070ff */
[----:B------:R-:W-:Y:S02]  /*f1d0*/  HADD2.F32 R32, -RZ, R27.H0_H0 ;  /* 0x2000001bff207230 */ /* 0x000fe40000004100 */
[----:B------:R-:W-:Y:S01]  /*f1e0*/  FMUL.FTZ R27, R28, R3 ;  /* 0x000000031c1b7220 */ /* 0x000fe20000410000 */
[----:B------:R-:W-:-:S02]  /*f1f0*/  HADD2.F32 R12, -RZ, R12.H0_H0 ;  /* 0x2000000cff0c7230 */ /* 0x000fc40000004100 */
[----:B------:R-:W-:Y:S01]  /*f200*/  FFMA.FTZ R25, R28, R6, -R11 ;  /* 0x000000061c197223 */ /* 0x000fe2000001080b */
[----:B------:R-:W-:Y:S01]  /*f210*/  FMUL.FTZ R3, R34, R0 ;  /* 0x0000000022037220 */ /* 0x000fe20000410000 */
[----:B------:R-:W-:Y:S01]  /*f220*/  F2FP.F16.E4M3.UNPACK_B R28, R10.H1 ;  /* 0x0000000aff1c723e */ /* 0x000fe200030006ff */
[----:B------:R-:W-:Y:S01]  /*f230*/  FFMA.FTZ R10, R36, R6, R27 ;  /* 0x00000006240a7223 */ /* 0x000fe2000001001b */
[C---:B------:R-:W-:Y:S01]  /*f240*/  FMUL.FTZ R11, R32.reuse, R0 ;  /* 0x00000000200b7220 */ /* 0x040fe20000410000 */
[-C--:B------:R-:W-:Y:S01]  /*f250*/  FFMA.FTZ R6, R32, R12.reuse, -R3 ;  /* 0x0000000c20067223 */ /* 0x080fe20000010803 */
[----:B------:R-:W-:Y:S01]  /*f260*/  HADD2.F32 R29, -RZ, R15.H1_H1 ;  /* 0x3000000fff1d7230 */ /* 0x000fe20000004100 */
[----:B------:R-:W-:Y:S01]  /*f270*/  F2FP.SATFINITE.E4M3.F32.PACK_AB_MERGE_C R4, R4, R9, R20 ;  /* 0x000000090404723e */ /* 0x000fe20004807014 */
[----:B------:R-:W-:Y:S02]  /*f280*/  HADD2.F32 R3, -RZ, R7.H1_H1 ;  /* 0x30000007ff037230 */ /* 0x000fe40000004100 */
[----:B------:R-:W-:Y:S01]  /*f290*/  FFMA.FTZ R11, R34, R12, R11 ;  /* 0x0000000c220b7223 */ /* 0x000fe2000001000b */
[----:B------:R-:W-:Y:S01]  /*f2a0*/  HADD2.F32 R27, -RZ, R28.H1_H1 ;  /* 0x3000001cff1b7230 */ /* 0x000fe20000004100 */
[----:B------:R-:W-:Y:S01]  /*f2b0*/  F2FP.SATFINITE.E4M3.F32.PACK_AB_MERGE_C R10, R10, R25, RZ ;  /* 0x000000190a0a723e */ /* 0x000fe200048070ff */
[----:B------:R-:W-:-:S02]  /*f2c0*/  HADD2.F32 R34, -RZ, R15.H0_H0 ;  /* 0x2000000fff227230 */ /* 0x000fc40000004100 */
[----:B------:R-:W-:Y:S01]  /*f2d0*/  FMUL.FTZ R12, R29, R3 ;  /* 0x000000031d0c7220 */ /* 0x000fe20000410000 */
[----:B------:R-:W-:Y:S01]  /*f2e0*/  HADD2.F32 R0, -RZ, R14.H1_H1 ;  /* 0x3000000eff007230 */ /* 0x000fe20000004100 */
[----:B------:R-:W-:Y:S01]  /*f2f0*/  F2FP.SATFINITE.E4M3.F32.PACK_AB_MERGE_C R5, R24, R5, R13 ;  /* 0x000000051805723e */ /* 0x000fe2000480700d */
[----:B------:R-:W-:Y:S01]  /*f300*/  HADD2.F32 R7, -RZ, R7.H0_H0 ;  /* 0x20000007ff077230 */ /* 0x000fe20000004100 */
[----:B------:R-:W-:Y:S01]  /*f310*/  F2FP.SATFINITE.E4M3.F32.PACK_AB_MERGE_C R6, R11, R6, R10 ;  /* 0x000000060b06723e */ /* 0x000fe2000480700a */
[----:B------:R-:W-:Y:S02]  /*f320*/  HADD2.F32 R32, -RZ, R28.H0_H0 ;  /* 0x2000001cff207230 */ /* 0x000fe40000004100 */
[C---:B------:R-:W-:Y:S01]  /*f330*/  FMUL.FTZ R28, R27.reuse, R3 ;  /* 0x000000031b1c7220 */ /* 0x040fe20000410000 */
[----:B------:R-:W-:Y:S02]  /*f340*/  HADD2.F32 R14, -RZ, R14.H0_H0 ;  /* 0x2000000eff0e7230 */ /* 0x000fe40000004100 */
[-C--:B------:R-:W-:Y:S01]  /*f350*/  FMUL.FTZ R3, R34, R0.reuse ;  /* 0x0000000022037220 */ /* 0x080fe20000410000 */
[-C--:B------:R-:W-:Y:S01]  /*f360*/  FFMA.FTZ R12, R27, R7.reuse, -R12 ;  /* 0x000000071b0c7223 */ /* 0x080fe2000001080c */
[C---:B------:R-:W-:Y:S01]  /*f370*/  FMUL.FTZ R15, R32.reuse, R0 ;  /* 0x00000000200f7220 */ /* 0x040fe20000410000 */
[----:B------:R-:W-:Y:S01]  /*f380*/  FFMA.FTZ R7, R29, R7, R28 ;  /* 0x000000071d077223 */ /* 0x000fe2000001001c */
[----:B------:R-:W-:-:S02]  /*f390*/  FFMA.FTZ R3, R32, R14, -R3 ;  /* 0x0000000e20037223 */ /* 0x000fc40000010803 */
[----:B------:R-:W-:Y:S02]  /*f3a0*/  FFMA.FTZ R14, R34, R14, R15 ;  /* 0x0000000e220e7223 */ /* 0x000fe4000001000f */
[----:B------:R-:W-:-:S04]  /*f3b0*/  F2FP.SATFINITE.E4M3.F32.PACK_AB_MERGE_C R7, R7, R12, RZ ;  /* 0x0000000c0707723e */ /* 0x000fc800048070ff */
[----:B------:R-:W-:-:S05]  /*f3c0*/  F2FP.SATFINITE.E4M3.F32.PACK_AB_MERGE_C R7, R14, R3, R7 ;  /* 0x000000030e07723e */ /* 0x000fca0004807007 */
[----:B------:R2:W-:Y:S01]  /*f3d0*/  STS.128 [R8+0x2000], R4 ;  /* 0x0020000408007388 */ /* 0x0005e20000000c00 */
[----:B------:R-:W-:Y:S05]  /*f3e0*/  BRA `(.L_x_5865) ;  /* 0x0000001c00847947 */ /* 0x000fea0003800000 */
.L_x_5852:
[----:B------:R-:W1:Y:S01]  /*f3f0*/  LDC R21, c[0x0][0x3d4] ;  /* 0x0000f500ff157b82 */ /* 0x000e620000000800 */
[----:B------:R-:W-:Y:S02]  /*f400*/  ISETP.GE.AND P0, PT, R228, R3, PT ;  /* 0x00000003e400720c */ /* 0x000fe40003f06270 */
[----:B------:R-:W-:Y:S02]  /*f410*/  CS2R R4, SRZ ;  /* 0x0000000000047805 */ /* 0x000fe4000001ff00 */
[----:B------:R-:W-:Y:S02]  /*f420*/  CS2R R6, SRZ ;  /* 0x0000000000067805 */ /* 0x000fe4000001ff00 */
[----:B------:R-:W-:Y:S02]  /*f430*/  CS2R R32, SRZ ;  /* 0x0000000000207805 */ /* 0x000fe4000001ff00 */
[----:B------:R-:W-:Y:S01]  /*f440*/  CS2R R34, SRZ ;  /* 0x0000000000227805 */ /* 0x000fe2000001ff00 */
[----:B------:R-:W-:Y:S01]  /*f450*/  UMOV UR4, 0xffffffff ;  /* 0xffffffff00047882 */ /* 0x000fe20000000000 */
[----:B-1----:R-:W-:-:S13]  /*f460*/  ISETP.GE.OR P0, PT, R18, R21, P0 ;  /* 0x000000151200720c */ /* 0x002fda0000706670 */
[----:B------:R1:W5:Y:S04]  /*f470*/  @!P0 LDG.E.128 R4, desc[UR60][R36.64] ;  /* 0x0000003c24048981 */ /* 0x000368000c1e1d00 */
[----:B------:R1:W5:Y:S01]  /*f480*/  @!P0 LDG.E.128 R32, desc[UR60][R40.64] ;  /* 0x0000003c28208981 */ /* 0x000362000c1e1d00 */
[----:B------:R-:W-:Y:S01]  /*f490*/  ISETP.GE.AND P0, PT, R18, R21, PT ;  /* 0x000000151200720c */ /* 0x000fe20003f06270 */
[----:B------:R-:W-:-:S12]  /*f4a0*/  BRA.DIV UR4, `(.L_x_5868) ;  /* 0x0000013e045c7947 */ /* 0x000fd8000b800000 */
.L_x_6059:
[----:B------:R-:W-:-:S03]  /*f4b0*/  UMOV UR4, 0xffffffff ;  /* 0xffffffff00047882 */ /* 0x000fc60000000000 */
[----:B------:R-:W-:Y:S05]  /*f4c0*/  BRA.DIV UR4, `(.L_x_5869) ;  /* 0x0000013e047c7947 */ /* 0x000fea000b800000 */
.L_x_6062:
[----:B------:R-:W-:Y:S01]  /*f4d0*/  UMOV UR4, 0xffffffff ;  /* 0xffffffff00047882 */ /* 0x000fe20000000000 */
[----:B-----5:R-:W-:Y:S02]  /*f4e0*/  SHF.R.U32.HI R9, RZ, 0x8, R5 ;  /* 0x00000008ff097819 */ /* 0x020fe40000011605 */
[----:B------:R-:W-:Y:S05]  /*f4f0*/  BRA.DIV UR4, `(.L_x_5870) ;  /* 0x0000013e04987947 */ /* 0x000fea000b800000 */
.L_x_6065:
[----:B------:R-:W-:Y:S01]  /*f500*/  UMOV UR4, 0xffffffff ;  /* 0xffffffff00047882 */ /* 0x000fe20000000000 */
[----:B------:R-:W-:Y:S02]  /*f510*/  LOP3.LUT R0, R5, 0xff, RZ, 0xc0, !PT ;  /* 0x000000ff05007812 */ /* 0x000fe400078ec0ff */
[----:B------:R-:W-:Y:S01]  /*f520*/  LOP3.LUT R9, R9, 0xff, RZ, 0xc0, !PT ;  /* 0x000000ff09097812 */ /* 0x000fe200078ec0ff */
[----:B------:R-:W-:Y:S06]  /*f530*/  BRA.DIV UR4, `(.L_x_5871) ;  /* 0x0000013e04b07947 */ /* 0x000fec000b800000 */
.L_x_6068:
[----:B------:R-:W2:Y:S01]  /*f540*/  LDL R10, [R1+0x94] ;  /* 0x00009400010a7983 */ /* 0x000ea20000100800 */
[C---:B------:R-:W-:Y:S01]  /*f550*/  VIADD R8, R228.reuse, 0x40 ;  /* 0x00000040e4087836 */ /* 0x040fe20000000000 */
[----:B------:R-:W-:Y:S01]  /*f560*/  PRMT R9, R9, 0x7604, R0 ;  /* 0x0000760409097816 */ /* 0x000fe20000000000 */
[----:B------:R-:W-:Y:S01]  /*f570*/  BSSY B1, `(.L_x_5872) ;  /* 0x000003f000017945 */ /* 0x000fe20003800000 */
[----:B------:R-:W-:Y:S02]  /*f580*/  SHF.R.U32.HI R0, RZ, 0x8, R4 ;  /* 0x00000008ff007819 */ /* 0x000fe40000011604 */
[----:B------:R-:W-:Y:S02]  /*f590*/  SHF.R.U32.HI R11, RZ, 0x8, R7 ;  /* 0x00000008ff0b7819 */ /* 0x000fe40000011607 */
[-C--:B------:R-:W-:Y:S02]  /*f5a0*/  ISETP.GE.OR P2, PT, R228, R3.reuse, P0 ;  /* 0x00000003e400720c */ /* 0x080fe40000746670 */
[----:B------:R-:W-:-:S02]  /*f5b0*/  ISETP.GE.OR P0, PT, R8, R3, P0 ;  /* 0x000000030800720c */ /* 0x000fc40000706670 */
[----:B------:R-:W-:Y:S02]  /*f5c0*/  LOP3.LUT R8, R0, 0xff, RZ, 0xc0, !PT ;  /* 0x000000ff00087812 */ /* 0x000fe400078ec0ff */
[----:B------:R-:W-:Y:S02]  /*f5d0*/  LOP3.LUT R11, R11, 0xff, RZ, 0xc0, !PT ;  /* 0x000000ff0b0b7812 */ /* 0x000fe400078ec0ff */
[----:B------:R-:W-:Y:S02]  /*f5e0*/  SHF.R.U32.HI R0, RZ, 0x8, R6 ;  /* 0x00000008ff007819 */ /* 0x000fe40000011606 */
[----:B------:R-:W-:Y:S02]  /*f5f0*/  LOP3.LUT R3, R4, 0xff, RZ, 0xc0, !PT ;  /* 0x000000ff04037812 */ /* 0x000fe400078ec0ff */
[----:B------:R-:W-:Y:S02]  /*f600*/  SHF.R.U32.HI R13, RZ, 0x10, R7 ;  /* 0x00000010ff0d7819 */ /* 0x000fe40000011607 */
[----:B------:R-:W-:-:S02]  /*f610*/  PRMT R3, R8, 0x7604, R3 ;  /* 0x0000760408037816 */ /* 0x000fc40000000003 */
[----:B------:R-:W-:Y:S01]  /*f620*/  LOP3.LUT R8, R6, 0xff, RZ, 0xc0, !PT ;  /* 0x000000ff06087812 */ /* 0x000fe200078ec0ff */
[----:B------:R-:W-:Y:S01]  /*f630*/  IMAD.U32 R13, R13, 0x10000, RZ ;  /* 0x000100000d0d7824 */ /* 0x000fe200078e00ff */
[----:B------:R-:W-:Y:S02]  /*f640*/  LOP3.LUT R3, R3, 0xff0000, R4, 0xf8, !PT ;  /* 0x00ff000003037812 */ /* 0x000fe400078ef804 */
[----:B--2---:R-:W-:Y:S02]  /*f650*/  R2UR UR5, R10 ;  /* 0x000000000a0572ca */ /* 0x004fe400000e0000 */
[----:B------:R-:W-:-:S04]  /*f660*/  LOP3.LUT R10, R7, 0xff, RZ, 0xc0, !PT ;  /* 0x000000ff070a7812 */ /* 0x000fc800078ec0ff */
[----:B------:R-:W-:Y:S02]  /*f670*/  PRMT R10, R11, 0x7604, R10 ;  /* 0x000076040b0a7816 */ /* 0x000fe4000000000a */
[----:B------:R-:W-:Y:S02]  /*f680*/  LOP3.LUT R11, R0, 0xff, RZ, 0xc0, !PT ;  /* 0x000000ff000b7812 */ /* 0x000fe400078ec0ff */
[----:B------:R-:W-:Y:S02]  /*f690*/  SHF.R.U32.HI R0, RZ, 0x10, R5 ;  /* 0x00000010ff007819 */ /* 0x000fe40000011605 */
[----:B------:R-:W-:Y:S01]  /*f6a0*/  PRMT R11, R11, 0x7604, R8 ;  /* 0x000076040b0b7816 */ /* 0x000fe20000000008 */
[----:B------:R-:W-:Y:S01]  /*f6b0*/  ULEA.HI UR4, UR5, UR5, URZ, 0x1 ;  /* 0x0000000505047291 */ /* 0x000fe2000f8f083f */
[----:B------:R-:W-:Y:S01]  /*f6c0*/  LOP3.LUT R13, R10, 0xff0000, R13, 0xf8, !PT ;  /* 0x00ff00000a0d7812 */ /* 0x000fe200078ef80d */
[----:B------:R-:W-:Y:S01]  /*f6d0*/  IMAD.U32 R0, R0, 0x10000, RZ ;  /* 0x0001000000007824 */ /* 0x000fe200078e00ff */
[----:B------:R-:W-:Y:S01]  /*f6e0*/  LOP3.LUT R8, R33, 0xff, RZ, 0xc0, !PT ;  /* 0x000000ff21087812 */ /* 0x000fe200078ec0ff */
[----:B------:R-:W-:Y:S01]  /*f6f0*/  ULOP3.LUT UR4, UR4, 0xfffffffe, URZ, 0xc0, !UPT ;  /* 0xfffffffe04047892 */ /* 0x000fe2000f8ec03f */
[----:B------:R-:W-:-:S02]  /*f700*/  LOP3.LUT R11, R11, 0xff0000, R6, 0xf8, !PT ;  /* 0x00ff00000b0b7812 */ /* 0x000fc400078ef806 */
[----:B------:R-:W-:Y:S01]  /*f710*/  LOP3.LUT R9, R9, 0xff0000, R0, 0xf8, !PT ;  /* 0x00ff000009097812 */ /* 0x000fe200078ef800 */
[----:B------:R-:W-:Y:S01]  /*f720*/  UIADD3 UR4, UR5, -UR4, URZ ;  /* 0x8000000405047290 */ /* 0x000fe2000fffe03f */
[----:B------:R-:W-:Y:S02]  /*f730*/  LOP3.LUT R0, R3, 0xff000000, R4, 0xf8, !PT ;  /* 0xff00000003007812 */ /* 0x000fe400078ef804 */
[----:B------:R-:W-:Y:S02]  /*f740*/  SHF.R.U32.HI R4, RZ, 0x8, R32 ;  /* 0x00000008ff047819 */ /* 0x000fe40000011620 */
[----:B------:R-:W-:Y:S02]  /*f750*/  LOP3.LUT R3, R9, 0xff000000, R5, 0xf8, !PT ;  /* 0xff00000009037812 */ /* 0x000fe400078ef805 */
[----:B------:R-:W-:Y:S02]  /*f760*/  MOV R25, UR4 ;  /* 0x0000000400197c02 */ /* 0x000fe40008000f00 */
[----:B------:R-:W-:-:S02]  /*f770*/  SHF.R.U32.HI R9, RZ, 0x8, R33 ;  /* 0x00000008ff097819 */ /* 0x000fc40000011621 */
[----:B------:R-:W-:Y:S02]  /*f780*/  SHF.L.U32 R25, R25, 0x1f, RZ ;  /* 0x0000001f19197819 */ /* 0x000fe400000006ff */
[----:B------:R-:W-:Y:S02]  /*f790*/  LOP3.LUT R5, R32, 0xff, RZ, 0xc0, !PT ;  /* 0x000000ff20057812 */ /* 0x000fe400078ec0ff */
[----:B------:R-:W2:Y:S01]  /*f7a0*/  SYNCS.PHASECHK.TRANS64.TRYWAIT P1, [R16+URZ+0x2e800], R25 ;  /* 0x02e80019100075a7 */ /* 0x000ea2000802017f */
[----:B------:R-:W-:Y:S02]  /*f7b0*/  LOP3.LUT R4, R4, 0xff, RZ, 0xc0, !PT ;  /* 0x000000ff04047812 */ /* 0x000fe400078ec0ff */
[----:B------:R-:W-:Y:S02]  /*f7c0*/  LOP3.LUT R9, R9, 0xff, RZ, 0xc0, !PT ;  /* 0x000000ff09097812 */ /* 0x000fe400078ec0ff */
[----:B------:R-:W-:Y:S02]  /*f7d0*/  PRMT R5, R4, 0x7604, R5 ;  /* 0x0000760404057816 */ /* 0x000fe40000000005 */
[----:B------:R-:W-:-:S02]  /*f7e0*/  SHF.R.U32.HI R10, RZ, 0x8, R35 ;  /* 0x00000008ff0a7819 */ /* 0x000fc40000011623 */
[----:B------:R-:W-:Y:S02]  /*f7f0*/  SHF.R.U32.HI R4, RZ, 0x8, R34 ;  /* 0x00000008ff047819 */ /* 0x000fe40000011622 */
[----:B------:R-:W-:Y:S02]  /*f800*/  LOP3.LUT R12, R11, 0xff000000, R6, 0xf8, !PT ;  /* 0xff0000000b0c7812 */ /* 0x000fe400078ef806 */
[----:B------:R-:W-:Y:S02]  /*f810*/  LOP3.LUT R13, R13, 0xff000000, R7, 0xf8, !PT ;  /* 0xff0000000d0d7812 */ /* 0x000fe400078ef807 */
[----:B------:R-:W-:Y:S02]  /*f820*/  PRMT R8, R9, 0x7604, R8 ;  /* 0x0000760409087816 */ /* 0x000fe40000000008 */
[----:B------:R-:W-:Y:S02]  /*f830*/  SHF.R.U32.HI R11, RZ, 0x10, R33 ;  /* 0x00000010ff0b7819 */ /* 0x000fe40000011621 */
[----:B------:R-:W-:-:S02]  /*f840*/  LOP3.LUT R7, R35, 0xff, RZ, 0xc0, !PT ;  /* 0x000000ff23077812 */ /* 0x000fc400078ec0ff */
[----:B------:R-:W-:Y:S02]  /*f850*/  LOP3.LUT R10, R10, 0xff, RZ, 0xc0, !PT ;  /* 0x000000ff0a0a7812 */ /* 0x000fe400078ec0ff */
[----:B------:R-:W-:Y:S02]  /*f860*/  LOP3.LUT R9, R4, 0xff, RZ, 0xc0, !PT ;  /* 0x000000ff04097812 */ /* 0x000fe400078ec0ff */
[----:B------:R-:W-:Y:S02]  /*f870*/  SHF.R.U32.HI R4, RZ, 0x10, R35 ;  /* 0x00000010ff047819 */ /* 0x000fe40000011623 */
[----:B------:R-:W-:Y:S02]  /*f880*/  LOP3.LUT R6, R34, 0xff, RZ, 0xc0, !PT ;  /* 0x000000ff22067812 */ /* 0x000fe400078ec0ff */
[----:B------:R-:W-:Y:S01]  /*f890*/  PRMT R10, R10, 0x7604, R7 ;  /* 0x000076040a0a7816 */ /* 0x000fe20000000007 */
[----:B------:R-:W-:Y:S01]  /*f8a0*/  IMAD.U32 R7, R11, 0x10000, RZ ;  /* 0x000100000b077824 */ /* 0x000fe200078e00ff */
[----:B------:R-:W-:Y:S01]  /*f8b0*/  PRMT R9, R9, 0x7604, R6 ;  /* 0x0000760409097816 */ /* 0x000fe20000000006 */
[----:B------:R-:W-:Y:S01]  /*f8c0*/  IMAD.U32 R11, R4, 0x10000, RZ ;  /* 0x00010000040b7824 */ /* 0x000fe200078e00ff */
[----:B------:R-:W-:-:S02]  /*f8d0*/  LOP3.LUT R5, R5, 0xff0000, R32, 0xf8, !PT ;  /* 0x00ff000005057812 */ /* 0x000fc400078ef820 */
[----:B------:R-:W-:Y:S02]  /*f8e0*/  LOP3.LUT R9, R9, 0xff0000, R34, 0xf8, !PT ;  /* 0x00ff000009097812 */ /* 0x000fe400078ef822 */
[----:B------:R-:W-:Y:S02]  /*f8f0*/  LOP3.LUT R7, R8, 0xff0000, R7, 0xf8, !PT ;  /* 0x00ff000008077812 */ /* 0x000fe400078ef807 */
[----:B------:R-:W-:Y:S02]  /*f900*/  LOP3.LUT R11, R10, 0xff0000, R11, 0xf8, !PT ;  /* 0x00ff00000a0b7812 */ /* 0x000fe400078ef80b */
[----:B0-----:R-:W-:Y:S02]  /*f910*/  LOP3.LUT R14, R5, 0xff000000, R32, 0xf8, !PT ;  /* 0xff000000050e7812 */ /* 0x001fe400078ef820 */
[----:B------:R-:W-:Y:S02]  /*f920*/  LOP3.LUT R15, R9, 0xff000000, R34, 0xf8, !PT ;  /* 0xff000000090f7812 */ /* 0x000fe400078ef822 */
[----:B------:R-:W-:-:S02]  /*f930*/  LOP3.LUT R32, R7, 0xff000000, R33, 0xf8, !PT ;  /* 0xff00000007207812 */ /* 0x000fc400078ef821 */
[----:B------:R-:W-:Y:S01]  /*f940*/  LOP3.LUT R34, R11, 0xff000000, R35, 0xf8, !PT ;  /* 0xff0000000b227812 */ /* 0x000fe200078ef823 */
[----:B--2---:R-:W-:Y:S06]  /*f950*/  @!P1 BRA `(.L_x_5873) ;  /* 0x0000013800d09947 */ /* 0x004fec0003800000 */
.L_x_6069:
[----:B------:R-:W-:Y:S05]  /*f960*/  BSYNC B1 ;  /* 0x0000000000017941 */ /* 0x000fea0003800000 */
.L_x_5872:
[----:B------:R-:W-:Y:S04]  /*f970*/  BSSY B1, `(.L_x_5874) ;  /* 0x00000c6000017945 */ /* 0x000fe80003800000 */
[----:B------:R-:W-:Y:S05]  /*f980*/  @P2 BRA `(.L_x_5875) ;  /* 0x0000000c00102947 */ /* 0x000fea0003800000 */
[----:B------:R-:W2:Y:S01]  /*f990*/  S2R R5, SR_TID.X ;  /* 0x0000000000057919 */ /* 0x000ea20000002100 */
[----:B------:R-:W-:Y:S01]  /*f9a0*/  IMAD.SHL.U32 R4, R229, 0x80, RZ ;  /* 0x00000080e5047824 */ /* 0x000fe200078e00ff */
[----:B------:R-:W-:Y:S02]  /*f9b0*/  IADD3 R6, R18, R21, RZ ;  /* 0x0000001512067210 */ /* 0x000fe40007ffe0ff */
[----:B------:R-:W-:Y:S02]  /*f9c0*/  F2FP.F16.E4M3.UNPACK_B R39, R14.H1 ;  /* 0x0000000eff27723e */ /* 0x000fe400030006ff */
[----:B------:R-:W-:Y:S02]  /*f9d0*/  LOP3.LUT R7, R4, 0x380, RZ, 0xc0, !PT ;  /* 0x0000038004077812 */ /* 0x000fe400078ec0ff */
[----:B------:R-:W-:Y:S01]  /*f9e0*/  F2FP.F16.E4M3.UNPACK_B R38, R0.H1 ;  /* 0x00000000ff26723e */ /* 0x000fe200030006ff */
[----:B------:R-:W-:Y:S01]  /*f9f0*/  HADD2.F32 R42, -RZ, R39.H0_H0 ;  /* 0x20000027ff2a7230 */ /* 0x000fe20000004100 */
[----:B------:R-:W-:-:S02]  /*fa00*/  LOP3.LUT R4, R7, 0x70, R18, 0xf8, !PT ;  /* 0x0000007007047812 */ /* 0x000fc400078ef812 */
[----:B------:R-:W-:Y:S01]  /*fa10*/  SHF.R.U32.HI R9, RZ, 0x3, R7 ;  /* 0x00000003ff097819 */ /* 0x000fe20000011607 */
[----:B-1----:R-:W-:Y:S01]  /*fa20*/  HADD2.F32 R40, -RZ, R38.H0_H0 ;  /* 0x20000026ff287230 */ /* 0x002fe20000004100 */
[----:B------:R-:W-:Y:S02]  /*fa30*/  LOP3.LUT R6, R7, 0x70, R6, 0xf8, !PT ;  /* 0x0000007007067812 */ /* 0x000fe400078ef806 */
[----:B------:R-:W-:Y:S01]  /*fa40*/  F2FP.F16.E4M3.UNPACK_B R41, R14 ;  /* 0x0000000eff29723e */ /* 0x000fe200020006ff */
[----:B--2---:R-:W-:-:S05]  /*fa50*/  VIADD R5, R5, 0xffffff80 ;  /* 0xffffff8005057836 */ /* 0x004fca0000000000 */
[----:B------:R-:W-:-:S04]  /*fa60*/  SHF.R.S32.HI R8, RZ, 0x1f, R5 ;  /* 0x0000001fff087819 */ /* 0x000fc80000011405 */
[----:B------:R-:W-:Y:S02]  /*fa70*/  LEA.HI R8, R8, R5, RZ, 0x5 ;  /* 0x0000000508087211 */ /* 0x000fe400078f28ff */
[-C--:B------:R-:W-:Y:S02]  /*fa80*/  LOP3.LUT R5, R4, R9.reuse, RZ, 0x3c, !PT ;  /* 0x0000000904057212 */ /* 0x080fe400078e3cff */
[----:B------:R-:W-:Y:S01]  /*fa90*/  LOP3.LUT R9, R6, R9, RZ, 0x3c, !PT ;  /* 0x0000000906097212 */ /* 0x000fe200078e3cff */
[----:B------:R-:W-:-:S05]  /*faa0*/  IMAD.SHL.U32 R8, R8, 0x20, RZ ;  /* 0x0000002008087824 */ /* 0x000fca00078e00ff */
[----:B------:R-:W-:-:S04]  /*fab0*/  LOP3.LUT R8, R8, 0xfffffc00, RZ, 0xc0, !PT ;  /* 0xfffffc0008087812 */ /* 0x000fc800078ec0ff */
[C-C-:B------:R-:W-:Y:S02]  /*fac0*/  IADD3 R24, R16.reuse, R9, R8.reuse ;  /* 0x0000000910187210 */ /* 0x140fe40007ffe008 */
[----:B------:R-:W-:-:S03]  /*fad0*/  IADD3 R20, R16, R5, R8 ;  /* 0x0000000510147210 */ /* 0x000fc60007ffe008 */
[----:B------:R-:W1:Y:S04]  /*fae0*/  LDS.128 R8, [R24+0x1c400] ;  /* 0x01c4000018087984 */ /* 0x000e680000000c00 */
[----:B------:R-:W0:Y:S01]  /*faf0*/  LDS.128 R4, [R20+0x1c400] ;  /* 0x01c4000014047984 */ /* 0x000e220000000c00 */
[----:B-1----:R-:W-:Y:S02]  /*fb00*/  F2FP.F16.E4M3.UNPACK_B R31, R8.H1 ;  /* 0x00000008ff1f723e */ /* 0x002fe400030006ff */
[----:B------:R-:W-:Y:S02]  /*fb10*/  F2FP.F16.E4M3.UNPACK_B R35, R9 ;  /* 0x00000009ff23723e */ /* 0x000fe400020006ff */
[-C--:B0-----:R-:W-:Y:S01]  /*fb20*/  F2FP.F16.E4M3.UNPACK_B R25, R4.reuse ;  /* 0x00000004ff19723e */ /* 0x081fe200020006ff */
[--C-:B------:R-:W-:Y:S01]  /*fb30*/  HADD2.F32 R33, -RZ, R31.reuse.H0_H0 ;  /* 0x2000001fff217230 */ /* 0x100fe20000004100 */
[----:B------:R-:W-:Y:S01]  /*fb40*/  F2FP.F16.E4M3.UNPACK_B R4, R4.H1 ;  /* 0x00000004ff04723e */ /* 0x000fe200030006ff */
[----:B------:R-:W-:Y:S01]  /*fb50*/  HADD2.F32 R31, -RZ, R31.H1_H1 ;  /* 0x3000001fff1f7230 */ /* 0x000fe20000004100 */
[----:B------:R-:W-:-:S02]  /*fb60*/  F2FP.F16.E4M3.UNPACK_B R26, R5 ;  /* 0x00000005ff1a723e */ /* 0x000fc400020006ff */
[----:B------:R-:W-:Y:S01]  /*fb70*/  F2FP.F16.E4M3.UNPACK_B R27, R5.H1 ;  /* 0x00000005ff1b723e */ /* 0x000fe200030006ff */
[----:B------:R-:W-:Y:S02]  /*fb80*/  HADD2.F32 R5, -RZ, R4.H0_H0 ;  /* 0x20000004ff057230 */ /* 0x000fe40000004100 */
[C---:B------:R-:W-:Y:S01]  /*fb90*/  FMUL.FTZ R44, R33.reuse, R42 ;  /* 0x0000002a212c7220 */ /* 0x040fe20000410000 */
[----:B------:R-:W-:Y:S01]  /*fba0*/  F2FP.F16.E4M3.UNPACK_B R36, R9.H1 ;  /* 0x00000009ff24723e */ /* 0x000fe200030006ff */
[----:B------:R-:W-:Y:S01]  /*fbb0*/  FMUL.FTZ R9, R33, R40 ;  /* 0x0000002821097220 */ /* 0x000fe20000410000 */
[----:B------:R-:W-:Y:S01]  /*fbc0*/  F2FP.F16.E4M3.UNPACK_B R8, R8 ;  /* 0x00000008ff08723e */ /* 0x000fe200020006ff */
[C---:B------:R-:W-:Y:S01]  /*fbd0*/  FFMA.FTZ R45, R5.reuse, R40, -R44 ;  /* 0x00000028052d7223 */ /* 0x040fe2000001082c */
[----:B------:R-:W-:Y:S02]  /*fbe0*/  HADD2.F32 R40, -RZ, R38.H1_H1 ;  /* 0x30000026ff287230 */ /* 0x000fe40000004100 */
[----:B------:R-:W-:Y:S01]  /*fbf0*/  FFMA.FTZ R46, R5, R42, R9 ;  /* 0x0000002a052e7223 */ /* 0x000fe20000010009 */
[----:B------:R-:W-:Y:S01]  /*fc00*/  HADD2.F32 R44, -RZ, R39.H1_H1 ;  /* 0x30000027ff2c7230 */ /* 0x000fe20000004100 */
[----:B------:R-:W-:Y:S01]  /*fc10*/  F2FP.F16.E4M3.UNPACK_B R38, R0 ;  /* 0x00000000ff26723e */ /* 0x000fe200020006ff */
[----:B------:R-:W-:-:S02]  /*fc20*/  HADD2.F32 R42, -RZ, R41.H0_H0 ;  /* 0x20000029ff2a7230 */ /* 0x000fc40000004100 */
[C---:B------:R-:W-:Y:S01]  /*fc30*/  FMUL.FTZ R43, R31.reuse, R40 ;  /* 0x000000281f2b7220 */ /* 0x040fe20000410000 */
[----:B------:R-:W-:Y:S02]  /*fc40*/  HADD2.F32 R9, -RZ, R8.H0_H0 ;  /* 0x20000008ff097230 */ /* 0x000fe40000004100 */
[----:B------:R-:W-:Y:S01]  /*fc50*/  FMUL.FTZ R48, R31, R44 ;  /* 0x0000002c1f307220 */ /* 0x000fe20000410000 */
[----:B------:R-:W-:Y:S01]  /*fc60*/  HADD2.F32 R5, -RZ, R4.H1_H1 ;  /* 0x30000004ff057230 */ /* 0x000fe20000004100 */
[----:B------:R-:W-:Y:S01]  /*fc70*/  F2FP.F16.E4M3.UNPACK_B R37, R10 ;  /* 0x0000000aff25723e */ /* 0x000fe200020006ff */
[----:B------:R-:W-:Y:S02]  /*fc80*/  HADD2.F32 R39, -RZ, R38.H0_H0 ;  /* 0x20000026ff277230 */ /* 0x000fe40000004100 */
[----:B------:R-:W-:Y:S01]  /*fc90*/  FMUL.FTZ R31, R9, R42 ;  /* 0x0000002a091f7220 */ /* 0x000fe20000410000 */
[----:B------:R-:W-:Y:S02]  /*fca0*/  HADD2.F32 R4, -RZ, R25.H0_H0 ;  /* 0x20000019ff047230 */ /* 0x000fe40000004100 */
[C---:B------:R-:W-:Y:S01]  /*fcb0*/  FFMA.FTZ R47, R5.reuse, R44, R43 ;  /* 0x0000002c052f7223 */ /* 0x040fe2000001002b */
[----:B------:R-:W-:Y:S01]  /*fcc0*/  FFMA.FTZ R48, R5, R40, -R48 ;  /* 0x0000002805307223 */ /* 0x000fe20000010830 */
[----:B------:R-:W-:Y:S01]  /*fcd0*/  FMUL.FTZ R9, R9, R39 ;  /* 0x0000002709097220 */ /* 0x000fe20000410000 */
[----:B------:R-:W-:-:S02]  /*fce0*/  HADD2.F32 R5, -RZ, R36.H0_H0 ;  /* 0x20000024ff057230 */ /* 0x000fc40000004100 */
[C---:B------:R-:W-:Y:S01]  /*fcf0*/  FFMA.FTZ R43, R4.reuse, R39, -R31 ;  /* 0x00000027042b7223 */ /* 0x040fe2000001081f */
[----:B------:R-:W-:Y:S01]  /*fd00*/  F2FP.F16.E4M3.UNPACK_B R39, R32.H1 ;  /* 0x00000020ff27723e */ /* 0x000fe200030006ff */
[----:B------:R-:W-:Y:S01]  /*fd10*/  FFMA.FTZ R42, R4, R42, R9 ;  /* 0x0000002a042a7223 */ /* 0x000fe20000010009 */
[----:B------:R-:W-:Y:S01]  /*fd20*/  F2FP.F16.E4M3.UNPACK_B R9, R3.H1 ;  /* 0x00000003ff09723e */ /* 0x000fe200030006ff */
[----:B------:R-:W-:Y:S01]  /*fd30*/  HADD2.F32 R41, -RZ, R41.H1_H1 ;  /* 0x30000029ff297230 */ /* 0x000fe20000004100 */
[----:B------:R-:W-:Y:S01]  /*fd40*/  F2FP.F16.E4M3.UNPACK_B R10, R10.H1 ;  /* 0x0000000aff0a723e */ /* 0x000fe200030006ff */
[----:B------:R-:W-:Y:S01]  /*fd50*/  HADD2.F32 R40, -RZ, R39.H0_H0 ;  /* 0x20000027ff287230 */ /* 0x000fe20000004100 */
[-C--:B------:R-:W-:Y:S01]  /*fd60*/  F2FP.F16.E4M3.UNPACK_B R28, R6.reuse ;  /* 0x00000006ff1c723e */ /* 0x080fe200020006ff */
[----:B------:R-:W-:Y:S01]  /*fd70*/  HADD2.F32 R8, -RZ, R8.H1_H1 ;  /* 0x30000008ff087230 */ /* 0x000fe20000004100 */
[----:B------:R-:W-:Y:S01]  /*fd80*/  F2FP.F16.E4M3.UNPACK_B R6, R6.H1 ;  /* 0x00000006ff06723e */ /* 0x000fe200030006ff */
        /* <DEDUP_REMOVED lines=10> */
[----:B------:R-:W-:Y:S01]  /*fe30*/  F2FP.F16.E4M3.UNPACK_B R31, R32 ;  /* 0x00000020ff1f723e */ /* 0x000fe200020006ff */
[C---:B------:R-:W-:Y:S01]  /*fe40*/  FFMA.FTZ R44, R25.reuse, R38, -R44 ;  /* 0x00000026192c7223 */ /* 0x040fe2000001082c */
[----:B------:R-:W-:Y:S01]  /*fe50*/  FFMA.FTZ R41, R25, R41, R8 ;  /* 0x0000002919297223 */ /* 0x000fe20000010008 */
[----:B------:R-:W-:Y:S01]  /*fe60*/  HADD2.F32 R36, -RZ, R36.H1_H1 ;  /* 0x30000024ff247230 */ /* 0x000fe20000004100 */
[----:B------:R-:W-:Y:S01]  /*fe70*/  F2FP.F16.E4M3.UNPACK_B R8, R3 ;  /* 0x00000003ff08723e */ /* 0x000fe200020006ff */
[----:B------:R-:W-:Y:S02]  /*fe80*/  HADD2.F32 R25, -RZ, R9.H1_H1 ;  /* 0x30000009ff197230 */ /* 0x000fe40000004100 */
[----:B------:R-:W-:Y:S01]  /*fe90*/  FFMA.FTZ R52, R4, R40, R5 ;  /* 0x0000002804347223 */ /* 0x000fe20000010005 */
[----:B------:R-:W-:Y:S02]  /*fea0*/  HADD2.F32 R38, -RZ, R31.H0_H0 ;  /* 0x2000001fff267230 */ /* 0x000fe40000004100 */
[----:B------:R-:W-:Y:S01]  /*feb0*/  FMUL.FTZ R40, R36, R39 ;  /* 0x0000002724287220 */ /* 0x000fe20000410000 */
[----:B------:R-:W-:-:S02]  /*fec0*/  HADD2.F32 R5, -RZ, R35.H0_H0 ;  /* 0x20000023ff057230 */ /* 0x000fc40000004100 */
[----:B------:R-:W-:Y:S01]  /*fed0*/  FMUL.FTZ R36, R36, R25 ;  /* 0x0000001924247220 */ /* 0x000fe20000410000 */
[----:B------:R-:W-:Y:S01]  /*fee0*/  HADD2.F32 R27, -RZ, R27.H1_H1 ;  /* 0x3000001bff1b7230 */ /* 0x000fe20000004100 */
[----:B------:R-:W-:Y:S01]  /*fef0*/  F2FP.F16.E4M3.UNPACK_B R33, R11 ;  /* 0x0000000bff21723e */ /* 0x000fe200020006ff */
[----:B------:R-:W-:Y:S02]  /*ff00*/  HADD2.F32 R9, -RZ, R8.H0_H0 ;  /* 0x20000008ff097230 */ /* 0x000fe40000004100 */
[----:B------:R-:W-:Y:S01]  /*ff10*/  FMUL.FTZ R49, R5, R38 ;  /* 0x0000002605317220 */ /* 0x000fe20000410000 */
[----:B------:R-:W-:Y:S02]  /*ff20*/  HADD2.F32 R4, -RZ, R26.H0_H0 ;  /* 0x2000001aff047230 */ /* 0x000fe40000004100 */
[C---:B------:R-:W-:Y:S01]  /*ff30*/  FFMA.FTZ R54, R27.reuse, R25, -R40 ;  /* 0x000000191b367223 */ /* 0x040fe20000010828 */
[----:B------:R-:W-:Y:S01]  /*ff40*/  FFMA.FTZ R53, R27, R39, R36 ;  /* 0x000000271b357223 */ /* 0x000fe20000010024 */
[----:B------:R-:W-:Y:S01]  /*ff50*/  FMUL.FTZ R5, R5, R9 ;  /* 0x0000000905057220 */ /* 0x000fe20000410000 */
[----:B------:R-:W-:Y:S01]  /*ff60*/  F2FP.F16.E4M3.UNPACK_B R27, R15.H1 ;  /* 0x0000000fff1b723e */ /* 0x000fe200030006ff */
[C---:B------:R-:W-:Y:S01]  /*ff70*/  FFMA.FTZ R49, R4.reuse, R9, -R49 ;  /* 0x0000000904317223 */ /* 0x040fe20000010831 */
[----:B------:R-:W-:Y:S01]  /*ff80*/  F2FP.F16.E4M3.UNPACK_B R9, R12.H1 ;  /* 0x0000000cff09723e */ /* 0x000fe200030006ff */
[----:B------:R-:W-:Y:S01]  /*ff90*/  FFMA.FTZ R38, R4, R38, R5 ;  /* 0x0000002604267223 */ /* 0x000fe20000010005 */
[----:B------:R-:W-:Y:S01]  /*ffa0*/  HADD2.F32 R8, -RZ, R8.H1_H1 ;  /* 0x30000008ff087230 */ /* 0x000fe20000004100 */
[----:B------:R-:W-:Y:S01]  /*ffb0*/  F2FP.F16.E4M3.UNPACK_B R11, R11.H1 ;  /* 0x0000000bff0b723e */ /* 0x000fe200030006ff */
[----:B------:R-:W-:Y:S01]  /*ffc0*/  HADD2.F32 R31, -RZ, R31.H1_H1 ;  /* 0x3000001fff1f7230 */ /* 0x000fe20000004100 */
[-C--:B------:R-:W-:Y:S01]  /*ffd0*/  F2FP.F16.E4M3.UNPACK_B R29, R7.reuse ;  /* 0x00000007ff1d723e */ /* 0x080fe200020006ff */
[----:B------:R-:W-:Y:S01]  /*ffe0*/  HADD2.F32 R35, -RZ, R35.H1_H1 ;  /* 0x30000023ff237230 */ /* 0x000fe20000004100 */
[----:B------:R-:W-:Y:S01]  /*fff0*/  F2FP.F16.E4M3.UNPACK_B R7, R7.H1 ;  /* 0x00000007ff07723e */ /* 0x000fe200030006ff */
[----:B------:R-:W-:-:S02]  /*10000*/  HADD2.F32 R36, -RZ, R27.H0_H0 ;  /* 0x2000001bff247230 */ /* 0x000fc40000004100 */
[----:B------:R-:W-:Y:S02]  /*10010*/  HADD2.F32 R5, -RZ, R10.H0_H0 ;  /* 0x2000000aff057230 */ /* 0x000fe40000004100 */
        /* <DEDUP_REMOVED lines=8> */
[----:B------:R-:W-:Y:S01]  /*100a0*/  FFMA.FTZ R31, R26, R31, R50 ;  /* 0x0000001f1a1f7223 */ /* 0x000fe20000010032 */
[----:B------:R-:W-:Y:S02]  /*100b0*/  HADD2.F32 R10, -RZ, R10.H1_H1 ;  /* 0x3000000aff0a7230 */ /* 0x000fe40000004100 */
[----:B------:R-:W-:Y:S01]  /*100c0*/  FFMA.FTZ R50, R4, R25, -R35 ;  /* 0x0000001904327223 */ /* 0x000fe20000010823 */
[----:B------:R-:W-:Y:S01]  /*100d0*/  HADD2.F32 R9, -RZ, R9.H1_H1 ;  /* 0x30000009ff097230 */ /* 0x000fe20000004100 */
[----:B------:R-:W-:Y:S01]  /*100e0*/  F2FP.F16.E4M3.UNPACK_B R25, R15 ;  /* 0x0000000fff19723e */ /* 0x000fe200020006ff */
[----:B------:R-:W-:Y:S01]  /*100f0*/  FFMA.FTZ R40, R26, R8, -R39 ;  /* 0x000000081a287223 */ /* 0x000fe20000010827 */
[----:B------:R-:W-:Y:S01]  /*10100*/  FFMA.FTZ R55, R4, R36, R5 ;  /* 0x0000002404377223 */ /* 0x000fe20000010005 */
[----:B------:R-:W-:Y:S01]  /*10110*/  HADD2.F32 R6, -RZ, R6.H1_H1 ;  /* 0x30000006ff067230 */ /* 0x000fe20000004100 */
[----:B------:R-:W-:Y:S01]  /*10120*/  F2FP.F16.E4M3.UNPACK_B R8, R12 ;  /* 0x0000000cff08723e */ /* 0x000fe200020006ff */
[C---:B------:R-:W-:Y:S01]  /*10130*/  FMUL.FTZ R35, R10.reuse, R27 ;  /* 0x0000001b0a237220 */ /* 0x040fe20000410000 */
[----:B------:R-:W-:Y:S01]  /*10140*/  FMUL.FTZ R4, R10, R9 ;  /* 0x000000090a047220 */ /* 0x000fe20000410000 */
[----:B------:R-:W-:-:S02]  /*10150*/  HADD2.F32 R10, -RZ, R25.H0_H0 ;  /* 0x20000019ff0a7230 */ /* 0x000fc40000004100 */
[----:B------:R-:W-:Y:S02]  /*10160*/  HADD2.F32 R5, -RZ, R37.H0_H0 ;  /* 0x20000025ff057230 */ /* 0x000fe40000004100 */
[C---:B------:R-:W-:Y:S01]  /*10170*/  FFMA.FTZ R57, R6.reuse, R9, -R35 ;  /* 0x0000000906397223 */ /* 0x040fe20000010823 */
[----:B------:R-:W-:Y:S01]  /*10180*/  FFMA.FTZ R56, R6, R27, R4 ;  /* 0x0000001b06387223 */ /* 0x000fe20000010004 */
[----:B------:R-:W-:Y:S02]  /*10190*/  HADD2.F32 R6, -RZ, R8.H0_H0 ;  /* 0x20000008ff067230 */ /* 0x000fe40000004100 */
        /* <DEDUP_REMOVED lines=29> */
[----:B------:R-:W-:Y:S01]  /*10370*/  FMUL.FTZ R11, R11, R8 ;  /* 0x000000080b0b7220 */ /* 0x000fe20000410000 */
[----:B------:R-:W-:Y:S02]  /*10380*/  F2FP.F16.E4M3.UNPACK_B R4, R34 ;  /* 0x00000022ff04723e */ /* 0x000fe400020006ff */
[----:B------:R-:W-:Y:S01]  /*10390*/  FFMA.FTZ R60, R7, R8, -R6 ;  /* 0x00000008073c7223 */ /* 0x000fe20000010806 */
[----:B------:R-:W-:-:S02]  /*103a0*/  HADD2.F32 R6, -RZ, R5.H0_H0 ;  /* 0x20000005ff067230 */ /* 0x000fc40000004100 */
[----:B------:R-:W-:Y:S01]  /*103b0*/  FFMA.FTZ R62, R7, R26, R11 ;  /* 0x0000001a073e7223 */ /* 0x000fe2000001000b */
[----:B------:R-:W-:Y:S02]  /*103c0*/  HADD2.F32 R8, -RZ, R5.H1_H1 ;  /* 0x30000005ff087230 */ /* 0x000fe40000004100 */
[--C-:B------:R-:W-:Y:S02]  /*103d0*/  HADD2.F32 R5, -RZ, R33.reuse.H0_H0 ;  /* 0x20000021ff057230 */ /* 0x100fe40000004100 */
        /* <DEDUP_REMOVED lines=31> */
.L_x_5875:
[----:B------:R-:W-:Y:S05]  /*105d0*/  BSYNC B1 ;  /* 0x0000000000017941 */ /* 0x000fea0003800000 */
.L_x_5874:
[----:B------:R-:W-:Y:S05]  /*105e0*/  @P0 BRA `(.L_x_5865) ;  /* 0x0000000c00040947 */ /* 0x000fea0003800000 */
[----:B--2---:R-:W2:Y:S01]  /*105f0*/  LDL R8, [R1+0x68] ;  /* 0x0000680001087983 */ /* 0x004ea20000100800 */
[C---:B------:R-:W-:Y:S02]  /*10600*/  VIADD R5, R228.reuse, 0x40 ;  /* 0x00000040e4057836 */ /* 0x040fe40000000000 */
[----:B------:R-:W-:Y:S01]  /*10610*/  VIADD R6, R228, 0x40 ;  /* 0x00000040e4067836 */ /* 0x000fe20000000000 */
[----:B------:R-:W3:Y:S01]  /*10620*/  LDL R50, [R1+0x98] ;  /* 0x0000980001327983 */ /* 0x000ee20000100800 */
[----:B------:R-:W-:Y:S02]  /*10630*/  IMAD.SHL.U32 R5, R5, 0x80, RZ ;  /* 0x0000008005057824 */ /* 0x000fe400078e00ff */
[----:B------:R-:W-:Y:S02]  /*10640*/  IMAD.SHL.U32 R6, R6, 0x80, RZ ;  /* 0x0000008006067824 */ /* 0x000fe400078e00ff */
[----:B------:R-:W-:Y:S01]  /*10650*/  IMAD.IADD R4, R18, 0x1, R21 ;  /* 0x0000000112047824 */ /* 0x000fe200078e0215 */
[----:B------:R-:W-:-:S02]  /*10660*/  LOP3.LUT R5, R5, 0x380, RZ, 0xc0, !PT ;  /* 0x0000038005057812 */ /* 0x000fc400078ec0ff */
[----:B------:R-:W-:Y:S02]  /*10670*/  LOP3.LUT R6, R6, 0x380, RZ, 0xc0, !PT ;  /* 0x0000038006067812 */ /* 0x000fe400078ec0ff */
[----:B------:R-:W-:Y:S02]  /*10680*/  SHF.R.U32.HI R5, RZ, 0x3, R5 ;  /* 0x00000003ff057819 */ /* 0x000fe40000011605 */
[----:B------:R-:W-:-:S04]  /*10690*/  LOP3.LUT R4, R6, 0x70, R4, 0xf8, !PT ;  /* 0x0000007006047812 */ /* 0x000fc800078ef804 */
[----:B------:R-:W-:Y:S02]  /*106a0*/  LOP3.LUT R9, R4, R5, RZ, 0x3c, !PT ;  /* 0x0000000504097212 */ /* 0x000fe400078e3cff */
[----:B------:R-:W-:Y:S02]  /*106b0*/  F2FP.F16.E4M3.UNPACK_B R35, R0.H1 ;  /* 0x00000000ff23723e */ /* 0x000fe400030006ff */
[----:B------:R-:W-:-:S03]  /*106c0*/  F2FP.F16.E4M3.UNPACK_B R39, R14.H1 ;  /* 0x0000000eff27723e */ /* 0x000fc600030006ff */
[----:B-1----:R-:W-:Y:S02]  /*106d0*/  HADD2.F32 R37, -RZ, R35.H0_H0 ;  /* 0x20000023ff257230 */ /* 0x002fe40000004100 */
[----:B------:R-:W-:Y:S02]  /*106e0*/  HADD2.F32 R41, -RZ, R39.H0_H0 ;  /* 0x20000027ff297230 */ /* 0x000fe40000004100 */
[----:B------:R-:W-:Y:S02]  /*106f0*/  HADD2.F32 R42, -RZ, R35.H1_H1 ;  /* 0x30000023ff2a7230 */ /* 0x000fe40000004100 */
[----:B------:R-:W-:Y:S01]  /*10700*/  HADD2.F32 R46, -RZ, R39.H1_H1 ;  /* 0x30000027ff2e7230 */ /* 0x000fe20000004100 */
[----:B--2---:R-:W-:Y:S01]  /*10710*/  IADD3 R20, R16, R9, R8 ;  /* 0x0000000910147210 */ /* 0x004fe20007ffe008 */
[----:B---3--:R-:W1:Y:S04]  /*10720*/  LDS.128 R4, [R50+0x1c400] ;  /* 0x01c4000032047984 */ /* 0x008e680000000c00 */
[----:B------:R-:W2:Y:S01]  /*10730*/  LDS.128 R8, [R20+0x1c400] ;  /* 0x01c4000014087984 */ /* 0x000ea20000000c00 */
[----:B-1----:R-:W-:-:S02]  /*10740*/  F2FP.F16.E4M3.UNPACK_B R21, R4 ;  /* 0x00000004ff15723e */ /* 0x002fc400020006ff */
[----:B--2---:R-:W-:Y:S02]  /*10750*/  F2FP.F16.E4M3.UNPACK_B R28, R8.H1 ;  /* 0x00000008ff1c723e */ /* 0x004fe400030006ff */
[----:B------:R-:W-:-:S03]  /*10760*/  F2FP.F16.E4M3.UNPACK_B R4, R4.H1 ;  /* 0x00000004ff04723e */ /* 0x000fc600030006ff */
[----:B------:R-:W-:Y:S01]  /*10770*/  HADD2.F32 R29, -RZ, R28.H0_H0 ;  /* 0x2000001cff1d7230 */ /* 0x000fe20000004100 */
[-C--:B------:R-:W-:Y:S02]  /*10780*/  F2FP.F16.E4M3.UNPACK_B R24, R5.reuse ;  /* 0x00000005ff18723e */ /* 0x080fe400020006ff */
[----:B0-----:R-:W-:Y:S01]  /*10790*/  F2FP.F16.E4M3.UNPACK_B R25, R5.H1 ;  /* 0x00000005ff19723e */ /* 0x001fe200030006ff */
[----:B------:R-:W-:Y:S02]  /*107a0*/  HADD2.F32 R5, -RZ, R4.H0_H0 ;  /* 0x20000004ff057230 */ /* 0x000fe40000004100 */
[-C--:B------:R-:W-:Y:S01]  /*107b0*/  FMUL.FTZ R38, R37, R29.reuse ;  /* 0x0000001d25267220 */ /* 0x080fe20000410000 */
[C---:B------:R-:W-:Y:S01]  /*107c0*/  FMUL.FTZ R36, R41.reuse, R29 ;  /* 0x0000001d29247220 */ /* 0x040fe20000410000 */
[----:B------:R-:W-:Y:S02]  /*107d0*/  F2FP.F16.E4M3.UNPACK_B R8, R8 ;  /* 0x00000008ff08723e */ /* 0x000fe400020006ff */
[-C--:B------:R-:W-:Y:S01]  /*107e0*/  FFMA.FTZ R38, R41, R5.reuse, R38 ;  /* 0x0000000529267223 */ /* 0x080fe20000010026 */
[----:B------:R-:W-:Y:S01]  /*107f0*/  F2FP.F16.E4M3.UNPACK_B R41, R14 ;  /* 0x0000000eff29723e */ /* 0x000fe200020006ff */
[----:B------:R-:W-:Y:S01]  /*10800*/  FFMA.FTZ R36, R37, R5, -R36 ;  /* 0x0000000525247223 */ /* 0x000fe20000010824 */
[----:B------:R-:W-:Y:S01]  /*10810*/  F2FP.F16.E4M3.UNPACK_B R14, R0 ;  /* 0x00000000ff0e723e */ /* 0x000fe200020006ff */
[----:B------:R-:W-:-:S02]  /*10820*/  HADD2.F32 R28, -RZ, R28.H1_H1 ;  /* 0x3000001cff1c7230 */ /* 0x000fc40000004100 */
[----:B------:R-:W-:Y:S02]  /*10830*/  HADD2.F32 R44, -RZ, R41.H0_H0 ;  /* 0x20000029ff2c7230 */ /* 0x000fe40000004100 */
[----:B------:R-:W-:Y:S01]  /*10840*/  HADD2.F32 R5, -RZ, R8.H0_H0 ;  /* 0x20000008ff057230 */ /* 0x000fe20000004100 */
[-C--:B------:R-:W-:Y:S01]  /*10850*/  F2FP.F16.E4M3.UNPACK_B R31, R9.reuse ;  /* 0x00000009ff1f723e */ /* 0x080fe200020006ff */
[----:B------:R-:W-:Y:S02]  /*10860*/  HADD2.F32 R4, -RZ, R4.H1_H1 ;  /* 0x30000004ff047230 */ /* 0x000fe40000004100 */
[-C--:B------:R-:W-:Y:S01]  /*10870*/  FMUL.FTZ R37, R46, R28.reuse ;  /* 0x0000001c2e257220 */ /* 0x080fe20000410000 */
[----:B------:R-:W-:Y:S02]  /*10880*/  HADD2.F32 R40, -RZ, R14.H0_H0 ;  /* 0x2000000eff287230 */ /* 0x000fe40000004100 */
[----:B------:R-:W-:Y:S01]  /*10890*/  FMUL.FTZ R39, R42, R28 ;  /* 0x0000001c2a277220 */ /* 0x000fe20000410000 */
[----:B------:R-:W-:Y:S01]  /*108a0*/  HADD2.F32 R0, -RZ, R21.H0_H0 ;  /* 0x20000015ff007230 */ /* 0x000fe20000004100 */
[----:B------:R-:W-:Y:S01]  /*108b0*/  F2FP.F16.E4M3.UNPACK_B R9, R9.H1 ;  /* 0x00000009ff09723e */ /* 0x000fe200030006ff */
[----:B------:R-:W-:Y:S01]  /*108c0*/  FMUL.FTZ R35, R44, R5 ;  /* 0x000000052c237220 */ /* 0x000fe20000410000 */
[----:B------:R-:W-:Y:S01]  /*108d0*/  F2FP.F16.E4M3.UNPACK_B R28, R3.H1 ;  /* 0x00000003ff1c723e */ /* 0x000fe200030006ff */
[-C--:B------:R-:W-:Y:S01]  /*108e0*/  FFMA.FTZ R37, R42, R4.reuse, -R37 ;  /* 0x000000042a257223 */ /* 0x080fe20000010825 */
[----:B------:R-:W-:Y:S01]  /*108f0*/  FMUL.FTZ R5, R40, R5 ;  /* 0x0000000528057220 */ /* 0x000fe20000410000 */
[----:B------:R-:W-:Y:S01]  /*10900*/  FFMA.FTZ R39, R46, R4, R39 ;  /* 0x000000042e277223 */ /* 0x000fe20000010027 */
[----:B------:R-:W-:Y:S01]  /*10910*/  FFMA.FTZ R35, R40, R0, -R35 ;  /* 0x0000000028237223 */ /* 0x000fe20000010823 */
[----:B------:R-:W-:Y:S01]  /*10920*/  F2FP.F16.E4M3.UNPACK_B R42, R32.H1 ;  /* 0x00000020ff2a723e */ /* 0x000fe200030006ff */
[----:B------:R-:W-:-:S02]  /*10930*/  HADD2.F32 R4, -RZ, R9.H0_H0 ;  /* 0x20000009ff047230 */ /* 0x000fc40000004100 */
[----:B------:R-:W-:Y:S02]  /*10940*/  HADD2.F32 R40, -RZ, R28.H0_H0 ;  /* 0x2000001cff287230 */ /* 0x000fe40000004100 */
[----:B------:R-:W-:Y:S01]  /*10950*/  FFMA.FTZ R5, R44, R0, R5 ;  /* 0x000000002c057223 */ /* 0x000fe20000010005 */
[----:B------:R-:W-:Y:S02]  /*10960*/  HADD2.F32 R47, -RZ, R41.H1_H1 ;  /* 0x30000029ff2f7230 */ /* 0x000fe40000004100 */
[----:B------:R-:W-:Y:S02]  /*10970*/  HADD2.F32 R8, -RZ, R8.H1_H1 ;  /* 0x30000008ff087230 */ /* 0x000fe40000004100 */
[----:B------:R-:W-:Y:S01]  /*10980*/  FMUL.FTZ R43, R40, R4 ;  /* 0x00000004282b7220 */ /* 0x000fe20000410000 */
[----:B------:R-:W-:Y:S02]  /*10990*/  HADD2.F32 R45, -RZ, R14.H1_H1 ;  /* 0x3000000eff2d7230 */ /* 0x000fe40000004100 */
[----:B------:R-:W-:-:S02]  /*109a0*/  HADD2.F32 R44, -RZ, R42.H0_H0 ;  /* 0x2000002aff2c7230 */ /* 0x000fc40000004100 */
[----:B------:R-:W-:Y:S02]  /*109b0*/  HADD2.F32 R0, -RZ, R25.H0_H0 ;  /* 0x20000019ff007230 */ /* 0x000fe40000004100 */
[-C--:B------:R-:W-:Y:S01]  /*109c0*/  FMUL.FTZ R14, R47, R8.reuse ;  /* 0x000000082f0e7220 */ /* 0x080fe20000410000 */
[----:B------:R-:W-:Y:S02]  /*109d0*/  HADD2.F32 R21, -RZ, R21.H1_H1 ;  /* 0x30000015ff157230 */ /* 0x000fe40000004100 */
[C---:B------:R-:W-:Y:S01]  /*109e0*/  FMUL.FTZ R8, R45.reuse, R8 ;  /* 0x000000082d087220 */ /* 0x040fe20000410000 */
[C---:B------:R-:W-:Y:S01]  /*109f0*/  FMUL.FTZ R41, R44.reuse, R4 ;  /* 0x000000042c297220 */ /* 0x040fe20000410000 */
[----:B------:R-:W-:Y:S01]  /*10a00*/  FFMA.FTZ R43, R44, R0, R43 ;  /* 0x000000002c2b7223 */ /* 0x000fe2000001002b */
[----:B------:R-:W-:Y:S01]  /*10a10*/  F2FP.F16.E4M3.UNPACK_B R44, R32 ;  /* 0x00000020ff2c723e */ /* 0x000fe200020006ff */
[-C--:B------:R-:W-:Y:S01]  /*10a20*/  FFMA.FTZ R4, R45, R21.reuse, -R14 ;  /* 0x000000152d047223 */ /* 0x080fe2000001080e */
[----:B------:R-:W-:Y:S01]  /*10a30*/  FFMA.FTZ R8, R47, R21, R8 ;  /* 0x000000152f087223 */ /* 0x000fe20000010008 */
[----:B------:R-:W-:Y:S01]  /*10a40*/  HADD2.F32 R45, -RZ, R28.H1_H1 ;  /* 0x3000001cff2d7230 */ /* 0x000fe20000004100 */
[----:B------:R-:W-:Y:S01]  /*10a50*/  F2FP.F16.E4M3.UNPACK_B R21, R3 ;  /* 0x00000003ff15723e */ /* 0x000fe200020006ff */
[----:B------:R-:W-:-:S02]  /*10a60*/  HADD2.F32 R47, -RZ, R42.H1_H1 ;  /* 0x3000002aff2f7230 */ /* 0x000fc40000004100 */
[----:B------:R-:W-:Y:S02]  /*10a70*/  HADD2.F32 R9, -RZ, R9.H1_H1 ;  /* 0x30000009ff097230 */ /* 0x000fe40000004100 */
[----:B------:R-:W-:Y:S02]  /*10a80*/  HADD2.F32 R46, -RZ, R44.H0_H0 ;  /* 0x2000002cff2e7230 */ /* 0x000fe40000004100 */
[----:B------:R-:W-:Y:S02]  /*10a90*/  HADD2.F32 R3, -RZ, R31.H0_H0 ;  /* 0x2000001fff037230 */ /* 0x000fe40000004100 */
[----:B------:R-:W-:Y:S01]  /*10aa0*/  FFMA.FTZ R41, R40, R0, -R41 ;  /* 0x0000000028297223 */ /* 0x000fe20000010829 */
[----:B------:R-:W-:Y:S02]  /*10ab0*/  HADD2.F32 R25, -RZ, R25.H1_H1 ;  /* 0x30000019ff197230 */ /* 0x000fe40000004100 */
[----:B------:R-:W-:Y:S01]  /*10ac0*/  FMUL.FTZ R14, R47, R9 ;  /* 0x000000092f0e7220 */ /* 0x000fe20000410000 */
[----:B------:R-:W-:-:S02]  /*10ad0*/  HADD2.F32 R42, -RZ, R21.H0_H0 ;  /* 0x20000015ff2a7230 */ /* 0x000fc40000004100 */
[C---:B------:R-:W-:Y:S01]  /*10ae0*/  FMUL.FTZ R28, R45.reuse, R9 ;  /* 0x000000092d1c7220 */ /* 0x040fe20000410000 */
[----:B------:R-:W-:Y:S02]  /*10af0*/  HADD2.F32 R0, -RZ, R24.H0_H0 ;  /* 0x20000018ff007230 */ /* 0x000fe40000004100 */
[----:B------:R-:W-:Y:S01]  /*10b00*/  FMUL.FTZ R9, R46, R3 ;  /* 0x000000032e097220 */ /* 0x000fe20000410000 */
[-C--:B------:R-:W-:Y:S01]  /*10b10*/  F2FP.F16.E4M3.UNPACK_B R33, R10.reuse ;  /* 0x0000000aff21723e */ /* 0x080fe200020006ff */
[----:B------:R-:W-:Y:S01]  /*10b20*/  FFMA.FTZ R32, R45, R25, -R14 ;  /* 0x000000192d207223 */ /* 0x000fe2000001080e */
[----:B------:R-:W-:Y:S01]  /*10b30*/  F2FP.F16.E4M3.UNPACK_B R10, R10.H1 ;  /* 0x0000000aff0a723e */ /* 0x000fe200030006ff */
[C---:B------:R-:W-:Y:S01]  /*10b40*/  FMUL.FTZ R3, R42.reuse, R3 ;  /* 0x000000032a037220 */ /* 0x040fe20000410000 */
[----:B------:R-:W-:Y:S01]  /*10b50*/  FFMA.FTZ R9, R42, R0, -R9 ;  /* 0x000000002a097223 */ /* 0x000fe20000010809 */
[----:B------:R-:W-:Y:S02]  /*10b60*/  F2FP.F16.E4M3.UNPACK_B R45, R15.H1 ;  /* 0x0000000fff2d723e */ /* 0x000fe400030006ff */
[----:B------:R-:W-:Y:S01]  /*10b70*/  F2FP.F16.E4M3.UNPACK_B R42, R12.H1 ;  /* 0x0000000cff2a723e */ /* 0x000fe200030006ff */
[----:B------:R-:W-:Y:S01]  /*10b80*/  FFMA.FTZ R14, R46, R0, R3 ;  /* 0x000000002e0e7223 */ /* 0x000fe20000010003 */
[-C--:B------:R-:W-:Y:S01]  /*10b90*/  F2FP.F16.E4M3.UNPACK_B R26, R6.reuse ;  /* 0x00000006ff1a723e */ /* 0x080fe200020006ff */
[----:B------:R-:W-:Y:S01]  /*10ba0*/  FFMA.FTZ R40, R47, R25, R28 ;  /* 0x000000192f287223 */ /* 0x000fe2000001001c */
[----:B------:R-:W-:Y:S01]  /*10bb0*/  F2FP.F16.E4M3.UNPACK_B R6, R6.H1 ;  /* 0x00000006ff06723e */ /* 0x000fe200030006ff */
[----:B------:R-:W-:-:S02]  /*10bc0*/  HADD2.F32 R46, -RZ, R44.H1_H1 ;  /* 0x3000002cff2e7230 */ /* 0x000fc40000004100 */
[----:B------:R-:W-:Y:S02]  /*10bd0*/  HADD2.F32 R31, -RZ, R31.H1_H1 ;  /* 0x3000001fff1f7230 */ /* 0x000fe40000004100 */
[----:B------:R-:W-:Y:S02]  /*10be0*/  HADD2.F32 R48, -RZ, R45.H0_H0 ;  /* 0x2000002dff307230 */ /* 0x000fe40000004100 */
[----:B------:R-:W-:Y:S02]  /*10bf0*/  HADD2.F32 R3, -RZ, R10.H0_H0 ;  /* 0x2000000aff037230 */ /* 0x000fe40000004100 */
[----:B------:R-:W-:Y:S02]  /*10c00*/  HADD2.F32 R28, -RZ, R21.H1_H1 ;  /* 0x30000015ff1c7230 */ /* 0x000fe40000004100 */
[----:B------:R-:W-:Y:S02]  /*10c10*/  HADD2.F32 R44, -RZ, R42.H0_H0 ;  /* 0x2000002aff2c7230 */ /* 0x000fe40000004100 */
[----:B------:R-:W-:Y:S01]  /*10c20*/  FMUL.FTZ R21, R46, R31 ;  /* 0x0000001f2e157220 */ /* 0x000fe20000410000 */
[----:B------:R-:W-:-:S02]  /*10c30*/  HADD2.F32 R24, -RZ, R24.H1_H1 ;  /* 0x30000018ff187230 */ /* 0x000fc40000004100 */
[----:B------:R-:W-:Y:S01]  /*10c40*/  FMUL.FTZ R25, R48, R3 ;  /* 0x0000000330197220 */ /* 0x000fe20000410000 */
[----:B------:R-:W-:Y:S02]  /*10c50*/  HADD2.F32 R0, -RZ, R6.H0_H0 ;  /* 0x20000006ff007230 */ /* 0x000fe40000004100 */
[----:B------:R-:W-:Y:S01]  /*10c60*/  FMUL.FTZ R31, R28, R31 ;  /* 0x0000001f1c1f7220 */ /* 0x000fe20000410000 */
[----:B------:R-:W-:Y:S01]  /*10c70*/  FMUL.FTZ R3, R44, R3 ;  /* 0x000000032c037220 */ /* 0x000fe20000410000 */
[-C--:B------:R-:W-:Y:S01]  /*10c80*/  FFMA.FTZ R28, R28, R24.reuse, -R21 ;  /* 0x000000181c1c7223 */ /* 0x080fe20000010815 */
[----:B------:R-:W-:Y:S02]  /*10c90*/  HADD2.F32 R10, -RZ, R10.H1_H1 ;  /* 0x3000000aff0a7230 */ /* 0x000fe40000004100 */
[----:B------:R-:W-:Y:S01]  /*10ca0*/  FFMA.FTZ R31, R46, R24, R31 ;  /* 0x000000182e1f7223 */ /* 0x000fe2000001001f */
[-C--:B------:R-:W-:Y:S01]  /*10cb0*/  FFMA.FTZ R25, R44, R0.reuse, -R25 ;  /* 0x000000002c197223 */ /* 0x080fe20000010819 */
[----:B------:R-:W-:Y:S01]  /*10cc0*/  FFMA.FTZ R21, R48, R0, R3 ;  /* 0x0000000030157223 */ /* 0x000fe20000010003 */
[----:B------:R-:W-:-:S02]  /*10cd0*/  HADD2.F32 R24, -RZ, R45.H1_H1 ;  /* 0x3000002dff187230 */ /* 0x000fc40000004100 */
[----:B------:R-:W-:Y:S01]  /*10ce0*/  HADD2.F32 R0, -RZ, R42.H1_H1 ;  /* 0x3000002aff007230 */ /* 0x000fe20000004100 */
[----:B------:R-:W-:Y:S01]  /*10cf0*/  F2FP.F16.E4M3.UNPACK_B R44, R15 ;  /* 0x0000000fff2c723e */ /* 0x000fe200020006ff */
[----:B------:R-:W-:Y:S01]  /*10d00*/  HADD2.F32 R6, -RZ, R6.H1_H1 ;  /* 0x30000006ff067230 */ /* 0x000fe20000004100 */
[----:B------:R-:W-:Y:S01]  /*10d10*/  F2FP.F16.E4M3.UNPACK_B R42, R12 ;  /* 0x0000000cff2a723e */ /* 0x000fe200020006ff */
[-C--:B------:R-:W-:Y:S01]  /*10d20*/  FMUL.FTZ R15, R24, R10.reuse ;  /* 0x0000000a180f7220 */ /* 0x080fe20000410000 */
[C---:B------:R-:W-:Y:S01]  /*10d30*/  FMUL.FTZ R45, R0.reuse, R10 ;  /* 0x0000000a002d7220 */ /* 0x040fe20000410000 */
[----:B------:R-:W-:Y:S02]  /*10d40*/  HADD2.F32 R10, -RZ, R44.H0_H0 ;  /* 0x2000002cff0a7230 */ /* 0x000fe40000004100 */
[----:B------:R-:W-:Y:S02]  /*10d50*/  HADD2.F32 R3, -RZ, R33.H0_H0 ;  /* 0x20000021ff037230 */ /* 0x000fe40000004100 */
[-C--:B------:R-:W-:Y:S01]  /*10d60*/  FFMA.FTZ R12, R0, R6.reuse, -R15 ;  /* 0x00000006000c7223 */ /* 0x080fe2000001080f */
[----:B------:R-:W-:Y:S01]  /*10d70*/  FFMA.FTZ R24, R24, R6, R45 ;  /* 0x0000000618187223 */ /* 0x000fe2000001002d */
[----:B------:R-:W-:-:S02]  /*10d80*/  HADD2.F32 R6, -RZ, R42.H0_H0 ;  /* 0x2000002aff067230 */ /* 0x000fc40000004100 */
[----:B------:R-:W-:Y:S02]  /*10d90*/  HADD2.F32 R0, -RZ, R26.H0_H0 ;  /* 0x2000001aff007230 */ /* 0x000fe40000004100 */
[-C--:B------:R-:W-:Y:S01]  /*10da0*/  FMUL.FTZ R15, R10, R3.reuse ;  /* 0x000000030a0f7220 */ /* 0x080fe20000410000 */
[----:B------:R-:W-:Y:S02]  /*10db0*/  HADD2.F32 R44, -RZ, R44.H1_H1 ;  /* 0x3000002cff2c7230 */ /* 0x000fe40000004100 */
[----:B------:R-:W-:Y:S02]  /*10dc0*/  HADD2.F32 R33, -RZ, R33.H1_H1 ;  /* 0x30000021ff217230 */ /* 0x000fe40000004100 */
[C---:B------:R-:W-:Y:S01]  /*10dd0*/  FMUL.FTZ R3, R6.reuse, R3 ;  /* 0x0000000306037220 */ /* 0x040fe20000410000 */
[----:B------:R-:W-:Y:S01]  /*10de0*/  HADD2.F32 R42, -RZ, R42.H1_H1 ;  /* 0x3000002aff2a7230 */ /* 0x000fe20000004100 */
[-C--:B------:R-:W-:Y:S01]  /*10df0*/  F2FP.F16.E4M3.UNPACK_B R29, R11.reuse ;  /* 0x0000000bff1d723e */ /* 0x080fe200020006ff */
[----:B------:R-:W-:Y:S01]  /*10e00*/  FFMA.FTZ R6, R6, R0, -R15 ;  /* 0x0000000006067223 */ /* 0x000fe2000001080f */
[----:B------:R-:W-:Y:S01]  /*10e10*/  HADD2.F32 R26, -RZ, R26.H1_H1 ;  /* 0x3000001aff1a7230 */ /* 0x000fe20000004100 */
[----:B------:R-:W-:Y:S01]  /*10e20*/  F2FP.F16.E4M3.UNPACK_B R11, R11.H1 ;  /* 0x0000000bff0b723e */ /* 0x000fe200030006ff */
[----:B------:R-:W-:Y:S01]  /*10e30*/  FMUL.FTZ R15, R44, R33 ;  /* 0x000000212c0f7220 */ /* 0x000fe20000410000 */
[----:B------:R-:W-:Y:S01]  /*10e40*/  F2FP.F16.E4M3.UNPACK_B R46, R34.H1 ;  /* 0x00000022ff2e723e */ /* 0x000fe200030006ff */
[----:B------:R-:W-:Y:S01]  /*10e50*/  FFMA.FTZ R10, R10, R0, R3 ;  /* 0x000000000a0a7223 */ /* 0x000fe20000010003 */
[----:B------:R-:W-:Y:S01]  /*10e60*/  F2FP.F16.E4M3.UNPACK_B R27, R7 ;  /* 0x00000007ff1b723e */ /* 0x000fe200020006ff */
[C---:B------:R-:W-:Y:S01]  /*10e70*/  FMUL.FTZ R33, R42.reuse, R33 ;  /* 0x000000212a217220 */ /* 0x040fe20000410000 */
[----:B------:R-:W-:Y:S01]  /*10e80*/  F2FP.F16.E4M3.UNPACK_B R0, R13.H1 ;  /* 0x0000000dff00723e */ /* 0x000fe200030006ff */
[----:B------:R-:W-:Y:S01]  /*10e90*/  FFMA.FTZ R15, R42, R26, -R15 ;  /* 0x0000001a2a0f7223 */ /* 0x000fe2000001080f */
[----:B------:R-:W-:Y:S01]  /*10ea0*/  F2FP.F16.E4M3.UNPACK_B R7, R7.H1 ;  /* 0x00000007ff07723e */ /* 0x000fe200030006ff */
        /* <DEDUP_REMOVED lines=8> */
[----:B------:R-:W-:Y:S02]  /*10f30*/  HADD2.F32 R11, -RZ, R11.H1_H1 ;  /* 0x3000000bff0b7230 */ /* 0x000fe40000004100 */
[C---:B------:R-:W-:Y:S01]  /*10f40*/  FMUL.FTZ R3, R26.reuse, R3 ;  /* 0x000000031a037220 */ /* 0x040fe20000410000 */
[----:B------:R-:W-:Y:S01]  /*10f50*/  FFMA.FTZ R45, R26, R0, -R45 ;  /* 0x000000001a2d7223 */ /* 0x000fe2000001082d */
[----:B------:R-:W-:Y:S01]  /*10f60*/  HADD2.F32 R7, -RZ, R7.H1_H1 ;  /* 0x30000007ff077230 */ /* 0x000fe20000004100 */
[----:B------:R-:W-:Y:S01]  /*10f70*/  F2FP.F16.E4M3.UNPACK_B R13, R13 ;  /* 0x0000000dff0d723e */ /* 0x000fe200020006ff */
[-C--:B------:R-:W-:Y:S01]  /*10f80*/  FMUL.FTZ R26, R49, R11.reuse ;  /* 0x0000000b311a7220 */ /* 0x080fe20000410000 */
[----:B------:R-:W-:Y:S01]  /*10f90*/  F2FP.F16.E4M3.UNPACK_B R34, R34 ;  /* 0x00000022ff22723e */ /* 0x000fe200020006ff */
[C---:B------:R-:W-:Y:S01]  /*10fa0*/  FMUL.FTZ R44, R47.reuse, R11 ;  /* 0x0000000b2f2c7220 */ /* 0x040fe20000410000 */
[----:B------:R-:W-:Y:S01]  /*10fb0*/  FFMA.FTZ R11, R42, R0, R3 ;  /* 0x000000002a0b7223 */ /* 0x000fe20000010003 */
[----:B------:R-:W-:Y:S01]  /*10fc0*/  FFMA.FTZ R42, R47, R7, -R26 ;  /* 0x000000072f2a7223 */ /* 0x000fe2000001081a */
[----:B------:R-:W-:-:S02]  /*10fd0*/  HADD2.F32 R3, -RZ, R29.H0_H0 ;  /* 0x2000001dff037230 */ /* 0x000fc40000004100 */
[----:B------:R-:W-:Y:S02]  /*10fe0*/  HADD2.F32 R46, -RZ, R13.H0_H0 ;  /* 0x2000000dff2e7230 */ /* 0x000fe40000004100 */
[--C-:B------:R-:W-:Y:S02]  /*10ff0*/  HADD2.F32 R48, -RZ, R34.reuse.H0_H0 ;  /* 0x20000022ff307230 */ /* 0x100fe40000004100 */
[----:B------:R-:W-:Y:S02]  /*11000*/  HADD2.F32 R47, -RZ, R34.H1_H1 ;  /* 0x30000022ff2f7230 */ /* 0x000fe40000004100 */
[----:B------:R-:W-:Y:S02]  /*11010*/  HADD2.F32 R29, -RZ, R29.H1_H1 ;  /* 0x3000001dff1d7230 */ /* 0x000fe40000004100 */
[----:B------:R-:W-:Y:S02]  /*11020*/  HADD2.F32 R13, -RZ, R13.H1_H1 ;  /* 0x3000000dff0d7230 */ /* 0x000fe40000004100 */
[----:B------:R-:W-:Y:S01]  /*11030*/  FFMA.FTZ R44, R49, R7, R44 ;  /* 0x00000007312c7223 */ /* 0x000fe2000001002c */
[----:B------:R-:W-:-:S02]  /*11040*/  HADD2.F32 R0, -RZ, R27.H0_H0 ;  /* 0x2000001bff007230 */ /* 0x000fc40000004100 */
[----:B------:R-:W-:Y:S01]  /*11050*/  FMUL.FTZ R7, R48, R3 ;  /* 0x0000000330077220 */ /* 0x000fe20000410000 */
[----:B------:R-:W-:Y:S02]  /*11060*/  HADD2.F32 R27, -RZ, R27.H1_H1 ;  /* 0x3000001bff1b7230 */ /* 0x000fe40000004100 */
[----:B------:R-:W-:Y:S01]  /*11070*/  FMUL.FTZ R26, R47, R29 ;  /* 0x0000001d2f1a7220 */ /* 0x000fe20000410000 */
[C---:B------:R-:W-:Y:S01]  /*11080*/  FMUL.FTZ R3, R46.reuse, R3 ;  /* 0x000000032e037220 */ /* 0x040fe20000410000 */
[C---:B------:R-:W-:Y:S01]  /*11090*/  FMUL.FTZ R34, R13.reuse, R29 ;  /* 0x0000001d0d227220 */ /* 0x040fe20000410000 */
[----:B------:R-:W-:Y:S01]  /*110a0*/  FFMA.FTZ R7, R46, R0, -R7 ;  /* 0x000000002e077223 */ /* 0x000fe20000010807 */
[-C--:B------:R-:W-:Y:S01]  /*110b0*/  FFMA.FTZ R26, R13, R27.reuse, -R26 ;  /* 0x0000001b0d1a7223 */ /* 0x080fe2000001081a */
[----:B------:R-:W-:Y:S01]  /*110c0*/  F2FP.SATFINITE.E4M3.F32.PACK_AB_MERGE_C R38, R39, R38, RZ ;  /* 0x000000262726723e */ /* 0x000fe200048070ff */
[----:B------:R-:W-:Y:S01]  /*110d0*/  FFMA.FTZ R3, R48, R0, R3 ;  /* 0x0000000030037223 */ /* 0x000fe20000010003 */
        /* <DEDUP_REMOVED lines=18> */
.L_x_5865:
[----:B------:R-:W-:Y:S05]  /*11200*/  BSYNC B0 ;  /* 0x0000000000007941 */ /* 0x000fea0003800000 */
.L_x_5851:
[----:B------:R-:W-:Y:S01]  /*11210*/  @!PT LDS RZ, [RZ] ;  /* 0x00000000fffff984 */ /* 0x000fe20000000800 */
[----:B------:R-:W-:Y:S01]  /*11220*/  @!PT LDS RZ, [RZ] ;  /* 0x00000000fffff984 */ /* 0x000fe20000000800 */
[----:B------:R-:W-:Y:S01]  /*11230*/  @!PT LDS RZ, [RZ] ;  /* 0x00000000fffff984 */ /* 0x000fe20000000800 */
[----:B------:R-:W-:Y:S01]  /*11240*/  @!PT LDS RZ, [RZ] ;  /* 0x00000000fffff984 */ /* 0x000fe20000000800 */
[----:B------:R4:W-:Y:S06]  /*11250*/  MEMBAR.ALL.CTA ;  /* 0x0000000000007992 */ /* 0x0009ec0000008000 */
[----:B----4-:R-:W4:Y:S01]  /*11260*/  FENCE.VIEW.ASYNC.S ;  /* 0x00000000000073c6 */ /* 0x010f220000000000 */
[----:B------:R-:W-:Y:S05]  /*11270*/  WARPSYNC.ALL ;  /* 0x0000000000007948 */ /* 0x000fea0003800000 */
[----:B----4-:R-:W-:Y:S06]  /*11280*/  BAR.SYNC.DEFER_BLOCKING 0xd, 0x100 ;  /* 0x0344000000007b1d */ /* 0x010fec0000010000 */
.L_x_5848:
[----:B-1----:R-:W4:Y:S02]  /*11290*/  LDL R0, [R1+0x44] ;  /* 0x0000440001007983 */ /* 0x002f240000100800 */
[----:B----4-:R-:W-:-:S13]  /*112a0*/  R2UR UR4, R0 ;  /* 0x00000000000472ca */ /* 0x010fda00000e0000 */
[----:B------:R-:W-:-:S05]  /*112b0*/  IMAD.U32 R0, RZ, RZ, UR4 ;  /* 0x00000004ff007e24 */ /* 0x000fca000f8e00ff */
[----:B------:R-:W-:-:S13]  /*112c0*/  ISETP.NE.AND P0, PT, R0, 0x3, PT ;  /* 0x000000030000780c */ /* 0x000fda0003f05270 */
[----:B------:R-:W-:Y:S05]  /*112d0*/  @!P0 BRA `(.L_x_5876) ;  /* 0x0000000000048947 */ /* 0x000fea0003800000 */
[----:B------:R-:W-:Y:S01]  /*112e0*/  BPT.TRAP 0x1 ;  /* 0x000000040000795c */ /* 0x000fe20000300000 */
.L_x_5876:
[----:B--2---:R-:W-:Y:S01]  /*112f0*/  IMAD R3, R233, 0x8, R16 ;  /* 0x00000008e9037824 */ /* 0x004fe200078e0210 */
[----:B---3--:R-:W-:-:S04]  /*11300*/  SHF.L.U32 R6, R236, 0x1f, RZ ;  /* 0x0000001fec067819 */ /* 0x008fc800000006ff */
[----:B------:R1:W2:Y:S01]  /*11310*/  SYNCS.PHASECHK.TRANS64.TRYWAIT P1, [R3+URZ+0x2e830], R6 ;  /* 0x02e83006030075a7 */ /* 0x0002a2000802017f */
[----:B------:R-:W-:Y:S05]  /*11320*/  @!P0 BRA `(.L_x_5877) ;  /* 0x0000000000048947 */ /* 0x000fea0003800000 */
[----:B------:R-:W-:Y:S01]  /*11330*/  BPT.TRAP 0x1 ;  /* 0x000000040000795c */ /* 0x000fe20000300000 */
.L_x_5877:
[----:B------:R-:W-:Y:S01]  /*11340*/  IADD3 R0, R16, 0x20400, RZ ;  /* 0x0002040010007810 */ /* 0x000fe20007ffe0ff */
[----:B------:R-:W-:Y:S01]  /*11350*/  IMAD.MOV.U32 R5, RZ, RZ, 0x40000040 ;  /* 0x40000040ff057424 */ /* 0x000fe200078e00ff */
[----:B------:R-:W-:Y:S02]  /*11360*/  LOP3.LUT R4, R30, 0x10000, RZ, 0xfc, !PT ;  /* 0x000100001e047812 */ /* 0x000fe400078efcff */
[----:B------:R-:W-:-:S04]  /*11370*/  SHF.R.U32.HI R0, RZ, 0x4, R0 ;  /* 0x00000004ff007819 */ /* 0x000fc80000011600 */
[----:B------:R-:W-:-:S04]  /*11380*/  LOP3.LUT R0, R0, 0x3fff, RZ, 0xc0, !PT ;  /* 0x00003fff00007812 */ /* 0x000fc800078ec0ff */
[----:B------:R-:W-:-:S05]  /*11390*/  LOP3.LUT R0, R0, 0x10000, RZ, 0xfc, !PT ;  /* 0x0001000000007812 */ /* 0x000fca00078efcff */
[----:B------:R3:W-:Y:S01]  /*113a0*/  STL [R1+0x4c], R0 ;  /* 0x00004c0001007387 */ /* 0x0007e20000100800 */
[----:B--2---:R-:W-:Y:S05]  /*113b0*/  @P1 BRA `(.L_x_5878) ;  /* 0x0000000000081947 */ /* 0x004fea0003800000 */
[----:B------:R-:W2:Y:S02]  /*113c0*/  SYNCS.PHASECHK.TRANS64.TRYWAIT P1, [R3+URZ+0x2e830], R6 ;  /* 0x02e83006030075a7 */ /* 0x000ea4000802017f */
[----:B--2---:R-:W-:Y:S05]  /*113d0*/  @!P1 BRA `(.L_x_5879) ;  /* 0x0000012000449947 */ /* 0x004fea0003800000 */
.L_x_5878:
[----:B---3--:R-:W3:Y:S01]  /*113e0*/  LDL R0, [R1+0x4c] ;  /* 0x00004c0001007983 */ /* 0x008ee20000100800 */
[----:B------:R-:W-:Y:S01]  /*113f0*/  IMAD.MOV.U32 R13, RZ, RZ, 0x40000040 ;  /* 0x40000040ff0d7424 */ /* 0x000fe200078e00ff */
[----:B------:R-:W-:Y:S05]  /*11400*/  WARPSYNC.ALL ;  /* 0x0000000000007948 */ /* 0x000fea0003800000 */
[C---:B------:R-:W-:Y:S02]  /*11410*/  R2UR UR4, R4.reuse ;  /* 0x00000000040472ca */ /* 0x040fe400000e0000 */
[----:B------:R-:W-:Y:S02]  /*11420*/  R2UR UR5, R5 ;  /* 0x00000000050572ca */ /* 0x000fe400000e0000 */
[----:B------:R-:W-:Y:S01]  /*11430*/  R2UR UR7, R13 ;  /* 0x000000000d0772ca */ /* 0x000fe200000e0000 */
[----:B------:R-:W-:Y:S01]  /*11440*/  WARPGROUP.ARRIVE ;  /* 0x00000000000079c5 */ /* 0x000fe20000000000 */
[----:B------:R-:W-:Y:S01]  /*11450*/  IMAD.MOV.U32 R7, RZ, RZ, 0x40000040 ;  /* 0x40000040ff077424 */ /* 0x000fe200078e00ff */
[----:B------:R-:W-:-:S02]  /*11460*/  R2UR UR16, R4 ;  /* 0x00000000041072ca */ /* 0x000fc400000e0000 */
[----:B------:R-:W-:Y:S02]  /*11470*/  R2UR UR17, R5 ;  /* 0x00000000051172ca */ /* 0x000fe400000e0000 */
[----:B------:R-:W-:Y:S02]  /*11480*/  R2UR UR19, R7 ;  /* 0x00000000071372ca */ /* 0x000fe400000e0000 */
[----:B------:R-:W-:Y:S02]  /*11490*/  MOV R7, 0x40000040 ;  /* 0x4000004000077802 */ /* 0x000fe40000000f00 */
[C---:B------:R-:W-:Y:S02]  /*114a0*/  R2UR UR12, R4.reuse ;  /* 0x00000000040c72ca */ /* 0x040fe400000e0000 */
[----:B------:R-:W-:Y:S02]  /*114b0*/  R2UR UR15, R7 ;  /* 0x00000000070f72ca */ /* 0x000fe400000e0000 */
[----:B------:R-:W-:Y:S01]  /*114c0*/  R2UR UR13, R5 ;  /* 0x00000000050d72ca */ /* 0x000fe200000e0000 */
[----:B------:R-:W-:Y:S01]  /*114d0*/  IMAD.MOV.U32 R9, RZ, RZ, 0x40000040 ;  /* 0x40000040ff097424 */ /* 0x000fe200078e00ff */
[----:B------:R-:W-:-:S02]  /*114e0*/  R2UR UR8, R4 ;  /* 0x00000000040872ca */ /* 0x000fc400000e0000 */
[----:B------:R-:W-:Y:S02]  /*114f0*/  R2UR UR9, R5 ;  /* 0x00000000050972ca */ /* 0x000fe400000e0000 */
[----:B------:R-:W-:Y:S02]  /*11500*/  R2UR UR11, R9 ;  /* 0x00000000090b72ca */ /* 0x000fe400000e0000 */
[----:B------:R-:W-:Y:S01]  /*11510*/  P2R R136, PR, RZ, 0x1 ;  /* 0x00000001ff887803 */ /* 0x000fe20000000000 */
[----:B---3--:R-:W-:Y:S02]  /*11520*/  IMAD R12, R233, 0x700, R0 ;  /* 0x00000700e90c7824 */ /* 0x008fe400078e0200 */
[----:B------:R-:W-:Y:S02]  /*11530*/  IMAD.MOV.U32 R11, RZ, RZ, 0x40000040 ;  /* 0x40000040ff0b7424 */ /* 0x000fe400078e00ff */
[----:B------:R-:W-:Y:S01]  /*11540*/  IMAD.MOV.U32 R7, RZ, RZ, 0x40000040 ;  /* 0x40000040ff077424 */ /* 0x000fe200078e00ff */
[----:B------:R-:W-:Y:S01]  /*11550*/  R2UR UR6, R12 ;  /* 0x000000000c0672ca */ /* 0x000fe200000e0000 */
[----:B------:R-:W-:Y:S01]  /*11560*/  IMAD.MOV.U32 R15, RZ, RZ, 0x40000040 ;  /* 0x40000040ff0f7424 */ /* 0x000fe200078e00ff */
[----:B------:R-:W-:Y:S01]  /*11570*/  MOV R9, 0x40000040 ;  /* 0x4000004000097802 */ /* 0x000fe20000000f00 */
[----:B------:R-:W-:Y:S01]  /*11580*/  IMAD.MOV.U32 R21, RZ, RZ, 0x40000040 ;  /* 0x40000040ff157424 */ /* 0x000fe200078e00ff */
[----:B------:R-:W-:Y:S01]  /*11590*/  R2UR UR20, R4 ;  /* 0x00000000041472ca */ /* 0x000fe200000e0000 */
[----:B------:R-:W3:Y:S01]  /*115a0*/  LDL R0, [R1+0x9c] ;  /* 0x00009c0001007983 */ /* 0x000ee20000100800 */
[C---:B-12---:R-:W-:Y:S01]  /*115b0*/  VIADD R6, R12.reuse, 0x100 ;  /* 0x000001000c067836 */ /* 0x046fe20000000000 */
[----:B------:R-:W-:Y:S01]  /*115c0*/  R2UR UR23, R9 ;  /* 0x00000000091772ca */ /* 0x000fe200000e0000 */
[C---:B------:R-:W-:Y:S01]  /*115d0*/  VIADD R8, R12.reuse, 0x300 ;  /* 0x000003000c087836 */ /* 0x040fe20000000000 */
[----:B------:R-:W-:Y:S01]  /*115e0*/  R2UR UR21, R5 ;  /* 0x00000000051572ca */ /* 0x000fe200000e0000 */
[----:B------:R-:W-:Y:S01]  /*115f0*/  VIADD R10, R12, 0x400 ;  /* 0x000004000c0a7836 */ /* 0x000fe20000000000 */
[----:B------:R-:W-:Y:S01]  /*11600*/  R2UR UR18, R6 ;  /* 0x00000000061272ca */ /* 0x000fe200000e0000 */
[----:B------:R-:W-:Y:S01]  /*11610*/  VIADD R6, R12, 0x200 ;  /* 0x000002000c067836 */ /* 0x000fe20000000000 */
[----:B------:R-:W-:Y:S01]  /*11620*/  QGMMA.64x32x32.F32.E4M3.E4M3 R120, gdesc[UR4], RZ, !UPT, gsb0 ;  /* 0x00600000047879f3 */ /* 0x000fe2000c0008ff */
[----:B------:R-:W-:Y:S01]  /*11630*/  R2UR UR10, R8 ;  /* 0x00000000080a72ca */ /* 0x000fe200000e0000 */
[----:B------:R-:W-:Y:S01]  /*11640*/  VIADD R8, R12, 0x600 ;  /* 0x000006000c087836 */ /* 0x000fe20000000000 */
[----:B------:R-:W-:Y:S01]  /*11650*/  R2UR UR6, R10 ;  /* 0x000000000a0672ca */ /* 0x000fe200000e0000 */
[----:B0-----:R-:W-:Y:S01]  /*11660*/  VIADD R14, R12, 0x2 ;  /* 0x000000020c0e7836 */ /* 0x001fe20000000000 */
[----:B------:R-:W-:Y:S01]  /*11670*/  R2UR UR14, R6 ;  /* 0x00000000060e72ca */ /* 0x000fe200000e0000 */
[----:B------:R-:W-:Y:S01]  /*11680*/  VIADD R6, R12, 0x500 ;  /* 0x000005000c067836 */ /* 0x000fe20000000000 */
[----:B------:R-:W-:Y:S01]  /*11690*/  R2UR UR7, R11 ;  /* 0x000000000b0772ca */ /* 0x000fe200000e0000 */
        /* <DEDUP_REMOVED lines=8> */
[----:B------:R-:W-:Y:S01]  /*11720*/  VIADD R14, R12, 0x402 ;  /* 0x000004020c0e7836 */ /* 0x000fe20000000000 */
[----:B------:R-:W-:Y:S01]  /*11730*/  R2UR UR27, R15 ;  /* 0x000000000f1b72ca */ /* 0x000fe200000e0000 */
[----:B------:R-:W-:Y:S01]  /*11740*/  IMAD.MOV.U32 R15, RZ, RZ, 0x40000040 ;  /* 0x40000040ff0f7424 */ /* 0x000fe200078e00ff */
[----:B------:R-:W-:Y:S01]  /*11750*/  R2UR UR24, R10 ;  /* 0x000000000a1872ca */ /* 0x000fe200000e0000 */
[----:B------:R-:W-:Y:S01]  /*11760*/  VIADD R20, R12, 0x4 ;  /* 0x000000040c147836 */ /* 0x000fe20000000000 */
[----:B------:R-:W-:Y:S01]  /*11770*/  R2UR UR25, R11 ;  /* 0x000000000b1972ca */ /* 0x000fe200000e0000 */
[----:B------:R-:W0:Y:S02]  /*11780*/  S2R R138, SR_TID.X ;  /* 0x00000000008a7919 */ /* 0x000e240000002100 */
[----:B0-----:R-:W-:Y:S01]  /*11790*/  LOP3.LUT R138, R138, 0x7f, RZ, 0xc0, !PT ;  /* 0x0000007f8a8a7812 */ /* 0x001fe200078ec0ff */
[----:B------:R-:W-:-:S02]  /*117a0*/  WARPGROUP.DEPBAR.LE gsb0, 0x0 ;  /* 0x00008000000079c5 */ /* 0x000fc40000010000 */
[----:B-----5:R-:W-:-:S06]  /*117b0*/  WARPGROUP.ARRIVE ;  /* 0x00000000000079c5 */ /* 0x020fcc0000000000 */
[----:B------:R-:W-:Y:S01]  /*117c0*/  QGMMA.64x32x32.F32.E4M3.E4M3 R104, gdesc[UR16], RZ, !UPT, gsb0 ;  /* 0x00600000106879f3 */ /* 0x000fe2000c0008ff */
[----:B------:R-:W-:Y:S01]  /*117d0*/  R2UR UR18, R6 ;  /* 0x00000000061272ca */ /* 0x000fe200000e0000 */
[----:B------:R-:W-:Y:S01]  /*117e0*/  VIADD R6, R12, 0x102 ;  /* 0x000001020c067836 */ /* 0x000fe20000000000 */
[----:B------:R-:W-:Y:S01]  /*117f0*/  R2UR UR19, R7 ;  /* 0x00000000071372ca */ /* 0x000fe200000e0000 */
[----:B------:R-:W-:Y:S01]  /*11800*/  IMAD.MOV.U32 R7, RZ, RZ, 0x40000040 ;  /* 0x40000040ff077424 */ /* 0x000fe200078e00ff */
[----:B------:R-:W-:Y:S02]  /*11810*/  R2UR UR16, R4 ;  /* 0x00000000041072ca */ /* 0x000fe400000e0000 */
[----:B------:R-:W-:Y:S01]  /*11820*/  R2UR UR17, R5 ;  /* 0x00000000051172ca */ /* 0x000fe200000e0000 */
[----:B------:R-:W-:Y:S02]  /*11830*/  WARPGROUP.DEPBAR.LE gsb0, 0x0 ;  /* 0x00008000000079c5 */ /* 0x000fe40000010000 */
[----:B------:R-:W-:-:S06]  /*11840*/  WARPGROUP.ARRIVE ;  /* 0x00000000000079c5 */ /* 0x000fcc0000000000 */
[----:B------:R-:W-:Y:S01]  /*11850*/  QGMMA.64x32x32.F32.E4M3.E4M3 R88, gdesc[UR12], RZ, !UPT, gsb0 ;  /* 0x006000000c5879f3 */ /* 0x000fe2000c0008ff */
[----:B------:R-:W-:Y:S02]  /*11860*/  R2UR UR12, R10 ;  /* 0x000000000a0c72ca */ /* 0x000fe400000e0000 */
[----:B------:R-:W-:Y:S01]  /*11870*/  R2UR UR13, R11 ;  /* 0x000000000b0d72ca */ /* 0x000fe200000e0000 */
[----:B------:R-:W-:Y:S02]  /*11880*/  WARPGROUP.DEPBAR.LE gsb0, 0x0 ;  /* 0x00008000000079c5 */ /* 0x000fe40000010000 */
[----:B------:R-:W-:-:S06]  /*11890*/  WARPGROUP.ARRIVE ;  /* 0x00000000000079c5 */ /* 0x000fcc0000000000 */
        /* <DEDUP_REMOVED lines=10> */
[----:B------:R-:W-:Y:S01]  /*11940*/  R2UR UR6, R14 ;  /* 0x000000000e0672ca */ /* 0x000fe200000e0000 */
[----:B------:R-:W-:Y:S01]  /*11950*/  VIADD R14, R12, 0x602 ;  /* 0x000006020c0e7836 */ /* 0x000fe20000000000 */
[----:B------:R-:W-:Y:S02]  /*11960*/  R2UR UR7, R15 ;  /* 0x000000000f0772ca */ /* 0x000fe400000e0000 */
[----:B------:R-:W-:Y:S02]  /*11970*/  R2UR UR4, R10 ;  /* 0x000000000a0472ca */ /* 0x000fe400000e0000 */
[----:B------:R-:W-:Y:S02]  /*11980*/  R2UR UR5, R11 ;  /* 0x000000000b0572ca */ /* 0x000fe400000e0000 */
[----:B------:R-:W-:Y:S01]  /*11990*/  MOV R15, 0x40000040 ;  /* 0x40000040000f7802 */ /* 0x000fe20000000f00 */
[----:B---3--:R-:W-:Y:S01]  /*119a0*/  IMAD.IADD R13, R0, 0x1, R139 ;  /* 0x00000001000d7824 */ /* 0x008fe200078e028b */
[----:B------:R-:W-:-:S02]  /*119b0*/  WARPGROUP.DEPBAR.LE gsb0, 0x0 ;  /* 0x00008000000079c5 */ /* 0x000fc40000010000 */
[----:B------:R-:W-:-:S06]  /*119c0*/  WARPGROUP.ARRIVE ;  /* 0x00000000000079c5 */ /* 0x000fcc0000000000 */
[----:B------:R-:W-:Y:S01]  /*119d0*/  QGMMA.64x32x32.F32.E4M3.E4M3 R40, gdesc[UR16], RZ, !UPT, gsb0 ;  /* 0x00600000102879f3 */ /* 0x000fe2000c0008ff */
[----:B------:R-:W-:Y:S02]  /*119e0*/  R2UR UR16, R10 ;  /* 0x000000000a1072ca */ /* 0x000fe400000e0000 */
[----:B------:R-:W-:Y:S02]  /*119f0*/  R2UR UR17, R11 ;  /* 0x000000000b1172ca */ /* 0x000fe400000e0000 */
[----:B------:R-:W-:Y:S01]  /*11a00*/  R2UR UR18, R6 ;  /* 0x00000000061272ca */ /* 0x000fe200000e0000 */
[----:B------:R-:W-:Y:S01]  /*11a10*/  VIADD R6, R12, 0x202 ;  /* 0x000002020c067836 */ /* 0x000fe20000000000 */
[----:B------:R-:W-:Y:S02]  /*11a20*/  R2UR UR19, R7 ;  /* 0x00000000071372ca */ /* 0x000fe400000e0000 */
[----:B------:R-:W-:Y:S02]  /*11a30*/  MOV R7, 0x40000040 ;  /* 0x4000004000077802 */ /* 0x000fe40000000f00 */
[----:B------:R-:W-:Y:S01]  /*11a40*/  R2UR UR14, R6 ;  /* 0x00000000060e72ca */ /* 0x000fe200000e0000 */
[----:B------:R-:W-:Y:S01]  /*11a50*/  VIADD R6, R12, 0x502 ;  /* 0x000005020c067836 */ /* 0x000fe20000000000 */
[----:B------:R-:W-:Y:S01]  /*11a60*/  R2UR UR15, R7 ;  /* 0x00000000070f72ca */ /* 0x000fe200000e0000 */
[----:B------:R-:W-:Y:S01]  /*11a70*/  IMAD.MOV.U32 R7, RZ, RZ, 0x40000040 ;  /* 0x40000040ff077424 */ /* 0x000fe200078e00ff */
[----:B------:R-:W-:-:S02]  /*11a80*/  WARPGROUP.DEPBAR.LE gsb0, 0x0 ;  /* 0x00008000000079c5 */ /* 0x000fc40000010000 */
        /* <DEDUP_REMOVED lines=10> */
[----:B------:R-:W-:Y:S01]  /*11b30*/  QGMMA.64x32x32.F32.E4M3.E4M3 R120, gdesc[UR24], R120, gsb0 ;  /* 0x00600000187879f3 */ /* 0x000fe20008000878 */
        /* <DEDUP_REMOVED lines=18> */
[----:B------:R-:W-:Y:S02]  /*11c60*/  R2UR UR12, R8 ;  /* 0x00000000080c72ca */ /* 0x000fe400000e0000 */
[----:B------:R-:W-:Y:S01]  /*11c70*/  R2UR UR13, R9 ;  /* 0x00000000090d72ca */ /* 0x000fe200000e0000 */
[----:B------:R-:W-:Y:S02]  /*11c80*/  WARPGROUP.DEPBAR.LE gsb0, 0x0 ;  /* 0x00008000000079c5 */ /* 0x000fe40000010000 */
[----:B------:R-:W-:-:S06]  /*11c90*/  WARPGROUP.ARRIVE ;  /* 0x00000000000079c5 */ /* 0x000fcc0000000000 */
[----:B------:R-:W-:Y:S01]  /*11ca0*/  QGMMA.64x32x32.F32.E4M3.E4M3 R72, gdesc[UR8], R72, gsb0 ;  /* 0x00600000084879f3 */ /* 0x000fe20008000848 */
[----:B------:R-:W-:Y:S01]  /*11cb0*/  R2UR UR10, R14 ;  /* 0x000000000e0a72ca */ /* 0x000fe200000e0000 */
[----:B------:R-:W-:Y:S01]  /*11cc0*/  VIADD R14, R12, 0x604 ;  /* 0x000006040c0e7836 */ /* 0x000fe20000000000 */
[----:B------:R-:W-:Y:S02]  /*11cd0*/  R2UR UR11, R15 ;  /* 0x000000000f0b72ca */ /* 0x000fe400000e0000 */
[----:B------:R-:W-:Y:S02]  /*11ce0*/  R2UR UR8, R8 ;  /* 0x00000000080872ca */ /* 0x000fe400000e0000 */
[----:B------:R-:W-:Y:S02]  /*11cf0*/  R2UR UR9, R9 ;  /* 0x00000000090972ca */ /* 0x000fe400000e0000 */
[----:B------:R-:W-:Y:S01]  /*11d00*/  MOV R15, 0x40000040 ;  /* 0x40000040000f7802 */ /* 0x000fe20000000f00 */
[----:B------:R-:W-:-:S02]  /*11d10*/  WARPGROUP.DEPBAR.LE gsb0, 0x0 ;  /* 0x00008000000079c5 */ /* 0x000fc40000010000 */
        /* <DEDUP_REMOVED lines=45> */
[----:B------:R-:W-:Y:S02]  /*11ff0*/  R2UR UR17, R9 ;  /* 0x00000000091172ca */ /* 0x000fe400000e0000 */
[----:B------:R-:W-:Y:S02]  /*12000*/  R2UR UR24, R6 ;  /* 0x00000000061872ca */ /* 0x000fe400000e0000 */
[----:B------:R-:W-:Y:S01]  /*12010*/  R2UR UR25, R7 ;  /* 0x00000000071972ca */ /* 0x000fe200000e0000 */
[----:B------:R-:W-:-:S02]  /*12020*/  WARPGROUP.DEPBAR.LE gsb0, 0x0 ;  /* 0x00008000000079c5 */ /* 0x000fc40000010000 */
[----:B------:R-:W-:-:S06]  /*12030*/  WARPGROUP.ARRIVE ;  /* 0x00000000000079c5 */ /* 0x000fcc0000000000 */
[----:B------:R-:W-:Y:S03]  /*12040*/  QGMMA.64x32x32.F32.E4M3.E4M3 R88, gdesc[UR12], R88, gsb0 ;  /* 0x006000000c5879f3 */ /* 0x000fe60008000858 */
        /* <DEDUP_REMOVED lines=11> */
[----:B------:R-:W-:Y:S01]  /*12100*/  IMAD R14, R232, -0xe0, R13 ;  /* 0xffffff20e80e7824 */ /* 0x000fe200078e020d */
[----:B------:R-:W-:Y:S01]  /*12110*/  R2UR UR7, R15 ;  /* 0x000000000f0772ca */ /* 0x000fe200000e0000 */
[----:B------:R-:W-:-:S03]  /*12120*/  IMAD.MOV.U32 R13, RZ, RZ, 0x40000040 ;  /* 0x40000040ff0d7424 */ /* 0x000fc600078e00ff */
[C---:B------:R-:W-:Y:S02]  /*12130*/  ISETP.GT.AND P1, PT, R14.reuse, 0x9, PT ;  /* 0x000000090e00780c */ /* 0x040fe40003f24270 */
[C---:B------:R-:W-:Y:S02]  /*12140*/  ISETP.GT.AND P4, PT, R14.reuse, 0x8, PT ;  /* 0x000000080e00780c */ /* 0x040fe40003f84270 */
[C---:B------:R-:W-:Y:S02]  /*12150*/  ISETP.GT.AND P2, PT, R14.reuse, RZ, PT ;  /* 0x000000ff0e00720c */ /* 0x040fe40003f44270 */
[C---:B------:R-:W-:Y:S02]  /*12160*/  ISETP.GT.AND P5, PT, R14.reuse, 0x1, PT ;  /* 0x000000010e00780c */ /* 0x040fe40003fa4270 */
[C---:B------:R-:W-:Y:S02]  /*12170*/  ISETP.GT.AND P3, PT, R14.reuse, 0x10, PT ;  /* 0x000000100e00780c */ /* 0x040fe40003f64270 */
[----:B------:R-:W-:-:S02]  /*12180*/  ISETP.GT.AND P0, PT, R14, 0xb9, PT ;  /* 0x000000b90e00780c */ /* 0x000fc40003f04270 */
[----:B------:R-:W-:Y:S01]  /*12190*/  ISETP.GT.AND P6, PT, R14, 0xc0, PT ;  /* 0x000000c00e00780c */ /* 0x000fe20003fc4270 */
        /* <DEDUP_REMOVED lines=10> */
[----:B------:R-:W-:Y:S01]  /*12240*/  WARPGROUP.ARRIVE ;  /* 0x00000000000079c5 */ /* 0x000fe20000000000 */
[----:B------:R-:W-:Y:S01]  /*12250*/  FSEL R141, R125, -INF , P1 ;  /* 0xff8000007d8d7808 */ /* 0x000fe20000800000 */
[----:B------:R-:W-:Y:S01]  /*12260*/  IMAD.MOV.U32 R125, RZ, RZ, 0x40000040 ;  /* 0x40000040ff7d7424 */ /* 0x000fe200078e00ff */
[----:B------:R-:W-:Y:S02]  /*12270*/  FSEL R137, R124, -INF , P4 ;  /* 0xff8000007c897808 */ /* 0x000fe40002000000 */
[----:B------:R-:W-:Y:S01]  /*12280*/  IADD3 R124, R12, 0x306, RZ ;  /* 0x000003060c7c7810 */ /* 0x000fe20007ffe0ff */
[----:B------:R-:W-:Y:S01]  /*12290*/  QGMMA.64x32x32.F32.E4M3.E4M3 R104, gdesc[UR4], R104, gsb0 ;  /* 0x00600000046879f3 */ /* 0x000fe20008000868 */
[----:B------:R-:W-:-:S02]  /*122a0*/  R2UR UR6, R20 ;  /* 0x00000000140672ca */ /* 0x000fc400000e0000 */
[----:B------:R-:W-:Y:S02]  /*122b0*/  R2UR UR7, R21 ;  /* 0x00000000150772ca */ /* 0x000fe400000e0000 */
[----:B------:R-:W-:Y:S02]  /*122c0*/  R2UR UR4, R6 ;  /* 0x00000000060472ca */ /* 0x000fe400000e0000 */
[----:B------:R-:W-:Y:S02]  /*122d0*/  R2UR UR5, R7 ;  /* 0x00000000070572ca */ /* 0x000fe400000e0000 */
[----:B------:R-:W-:Y:S02]  /*122e0*/  FSEL R15, R122, -INF , P2 ;  /* 0xff8000007a0f7808 */ /* 0x000fe40001000000 */
[----:B------:R-:W-:Y:S02]  /*122f0*/  FSEL R21, R120, -INF , P2 ;  /* 0xff80000078157808 */ /* 0x000fe40001000000 */
[----:B------:R-:W-:-:S02]  /*12300*/  ISETP.GT.AND P2, PT, R14, 0x11, PT ;  /* 0x000000110e00780c */ /* 0x000fc40003f44270 */
[----:B------:R-:W-:Y:S02]  /*12310*/  FSEL R123, R123, -INF , P5 ;  /* 0xff8000007b7b7808 */ /* 0x000fe40002800000 */
[----:B------:R-:W-:Y:S02]  /*12320*/  FSEL R20, R121, -INF , P5 ;  /* 0xff80000079147808 */ /* 0x000fe40002800000 */
[----:B------:R-:W-:Y:S02]  /*12330*/  ISETP.GT.AND P5, PT, R14, 0x18, PT ;  /* 0x000000180e00780c */ /* 0x000fe40003fa4270 */
[----:B------:R-:W-:Y:S02]  /*12340*/  FSEL R147, R129, -INF , P2 ;  /* 0xff80000081937808 */ /* 0x000fe40001000000 */
[----:B------:R-:W-:Y:S02]  /*12350*/  FSEL R131, R131, -INF , P2 ;  /* 0xff80000083837808 */ /* 0x000fe40001000000 */
[----:B------:R-:W-:-:S02]  /*12360*/  FSEL R129, R134, -INF , P5 ;  /* 0xff80000086817808 */ /* 0x000fc40002800000 */
[----:B------:R-:W-:Y:S02]  /*12370*/  FSEL R149, R132, -INF , P5 ;  /* 0xff80000084957808 */ /* 0x000fe40002800000 */
[C---:B------:R-:W-:Y:S02]  /*12380*/  ISETP.GT.AND P2, PT, R14.reuse, 0x20, PT ;  /* 0x000000200e00780c */ /* 0x040fe40003f44270 */
[----:B------:R-:W-:Y:S02]  /*12390*/  ISETP.GT.AND P5, PT, R14, 0x21, PT ;  /* 0x000000210e00780c */ /* 0x000fe40003fa4270 */
[----:B------:R-:W-:Y:S02]  /*123a0*/  FMNMX.FTZ R0, R21, R20, !PT ;  /* 0x0000001415007209 */ /* 0x000fe40007810000 */
[----:B------:R-:W-:Y:S02]  /*123b0*/  FSEL R145, R128, -INF , P3 ;  /* 0xff80000080917808 */ /* 0x000fe40001800000 */
[----:B------:R-:W-:-:S02]  /*123c0*/  FMNMX.FTZ R0, R137, R0, !PT ;  /* 0x0000000089007209 */ /* 0x000fc40007810000 */
[----:B------:R-:W-:Y:S02]  /*123d0*/  FSEL R121, R126, -INF , P4 ;  /* 0xff8000007e797808 */ /* 0x000fe40002000000 */
[----:B------:R-:W-:Y:S02]  /*123e0*/  FMNMX.FTZ R0, R141, R0, !PT ;  /* 0x000000008d007209 */ /* 0x000fe40007810000 */
        /* <DEDUP_REMOVED lines=8> */
[----:B------:R-:W-:Y:S01]  /*12470*/  FSEL R127, R127, -INF , P1 ;  /* 0xff8000007f7f7808 */ /* 0x000fe20000800000 */
[----:B------:R-:W-:Y:S02]  /*12480*/  WARPGROUP.DEPBAR.LE gsb0, 0x0 ;  /* 0x00008000000079c5 */ /* 0x000fe40000010000 */
[----:B------:R-:W-:Y:S01]  /*12490*/  WARPGROUP.ARRIVE ;  /* 0x00000000000079c5 */ /* 0x000fe20000000000 */
[----:B------:R-:W-:Y:S01]  /*124a0*/  FSEL R153, R104, -INF , P2 ;  /* 0xff80000068997808 */ /* 0x000fe20001000000 */
[----:B------:R-:W-:Y:S01]  /*124b0*/  VIADD R104, R12, 0x406 ;  /* 0x000004060c687836 */ /* 0x000fe20000000000 */
[----:B------:R-:W-:Y:S01]  /*124c0*/  FSEL R157, R105, -INF , P5 ;  /* 0xff800000699d7808 */ /* 0x000fe20002800000 */
[----:B------:R-:W-:Y:S01]  /*124d0*/  IMAD.MOV.U32 R105, RZ, RZ, 0x40000040 ;  /* 0x40000040ff697424 */ /* 0x000fe200078e00ff */
[----:B------:R-:W-:Y:S01]  /*124e0*/  FMNMX.FTZ R0, R153, R0, !PT ;  /* 0x0000000099007209 */ /* 0x000fe20007810000 */
[----:B------:R-:W-:Y:S01]  /*124f0*/  QGMMA.64x32x32.F32.E4M3.E4M3 R88, gdesc[UR4], R88, gsb0 ;  /* 0x00600000045879f3 */ /* 0x000fe20008000858 */
[----:B------:R-:W-:-:S02]  /*12500*/  R2UR UR6, R124 ;  /* 0x000000007c0672ca */ /* 0x000fc400000e0000 */
[----:B------:R-:W-:Y:S02]  /*12510*/  R2UR UR7, R125 ;  /* 0x000000007d0772ca */ /* 0x000fe400000e0000 */
[----:B------:R-:W-:Y:S02]  /*12520*/  R2UR UR4, R6 ;  /* 0x00000000060472ca */ /* 0x000fe400000e0000 */
[----:B------:R-:W-:Y:S02]  /*12530*/  R2UR UR5, R7 ;  /* 0x00000000070572ca */ /* 0x000fe400000e0000 */
[----:B------:R-:W-:Y:S02]  /*12540*/  ISETP.GT.AND P1, PT, R14, 0x29, PT ;  /* 0x000000290e00780c */ /* 0x000fe40003f24270 */
[----:B------:R-:W-:Y:S02]  /*12550*/  FSEL R159, R108, -INF , P4 ;  /* 0xff8000006c9f7808 */ /* 0x000fe40002000000 */
[----:B------:R-:W-:-:S02]  /*12560*/  FMNMX.FTZ R0, R157, R0, !PT ;  /* 0x000000009d007209 */ /* 0x000fc40007810000 */
[----:B------:R-:W-:Y:S02]  /*12570*/  FSEL R143, R130, -INF , P3 ;  /* 0xff800000828f7808 */ /* 0x000fe40001800000 */
[----:B------:R-:W-:Y:S02]  /*12580*/  ISETP.GT.AND P3, PT, R14, 0x30, PT ;  /* 0x000000300e00780c */ /* 0x000fe40003f64270 */
[----:B------:R-:W-:Y:S02]  /*12590*/  FSEL R109, R109, -INF , P1 ;  /* 0xff8000006d6d7808 */ /* 0x000fe40000800000 */
[----:B------:R-:W-:Y:S02]  /*125a0*/  FMNMX.FTZ R0, R159, R0, !PT ;  /* 0x000000009f007209 */ /* 0x000fe40007810000 */
[----:B------:R-:W-:Y:S01]  /*125b0*/  FSEL R125, R106, -INF , P2 ;  /* 0xff8000006a7d7808 */ /* 0x000fe20001000000 */
[----:B------:R-:W-:Y:S01]  /*125c0*/  VIADD R106, R12, 0x506 ;  /* 0x000005060c6a7836 */ /* 0x000fe20000000000 */
[----:B------:R-:W-:Y:S01]  /*125d0*/  FSEL R151, R107, -INF , P5 ;  /* 0xff8000006b977808 */ /* 0x000fe20002800000 */
[----:B------:R-:W-:Y:S01]  /*125e0*/  IMAD.MOV.U32 R107, RZ, RZ, 0x40000040 ;  /* 0x40000040ff6b7424 */ /* 0x000fe200078e00ff */
[----:B------:R-:W-:Y:S01]  /*125f0*/  ISETP.GT.AND P2, PT, R14, 0x31, PT ;  /* 0x000000310e00780c */ /* 0x000fe20003f44270 */
[----:B------:R-:W-:Y:S01]  /*12600*/  VIADD R12, R12, 0x606 ;  /* 0x000006060c0c7836 */ /* 0x000fe20000000000 */
[----:B------:R-:W-:-:S02]  /*12610*/  FSEL R163, R112, -INF , P3 ;  /* 0xff80000070a37808 */ /* 0x000fc40001800000 */
[----:B------:R-:W-:Y:S02]  /*12620*/  FMNMX.FTZ R0, R109, R0, !PT ;  /* 0x000000006d007209 */ /* 0x000fe40007810000 */
[----:B------:R-:W-:Y:S02]  /*12630*/  ISETP.GT.AND P5, PT, R14, 0x38, PT ;  /* 0x000000380e00780c */ /* 0x000fe40003fa4270 */
[----:B------:R-:W-:Y:S02]  /*12640*/  FSEL R165, R113, -INF , P2 ;  /* 0xff80000071a57808 */ /* 0x000fe40001000000 */
[----:B------:R-:W-:Y:S02]  /*12650*/  R2UR UR10, R106 ;  /* 0x000000006a0a72ca */ /* 0x000fe400000e0000 */
[----:B------:R-:W-:Y:S02]  /*12660*/  R2UR UR11, R107 ;  /* 0x000000006b0b72ca */ /* 0x000fe400000e0000 */
[----:B------:R-:W-:-:S02]  /*12670*/  FMNMX.FTZ R0, R163, R0, !PT ;  /* 0x00000000a3007209 */ /* 0x000fc40007810000 */
[----:B------:R-:W-:Y:S02]  /*12680*/  FSEL R155, R110, -INF , P4 ;  /* 0xff8000006e9b7808 */ /* 0x000fe40002000000 */
[----:B------:R-:W-:Y:S02]  /*12690*/  ISETP.GT.AND P4, PT, R14, 0x39, PT ;  /* 0x000000390e00780c */ /* 0x000fe40003f84270 */
[----:B------:R-:W-:Y:S02]  /*126a0*/  FSEL R167, R116, -INF , P5 ;  /* 0xff80000074a77808 */ /* 0x000fe40002800000 */
[----:B------:R-:W-:Y:S02]  /*126b0*/  FMNMX.FTZ R0, R165, R0, !PT ;  /* 0x00000000a5007209 */ /* 0x000fe40007810000 */
[----:B------:R-:W-:Y:S02]  /*126c0*/  FSEL R115, R115, -INF , P2 ;  /* 0xff80000073737808 */ /* 0x000fe40001000000 */
[----:B------:R-:W-:-:S02]  /*126d0*/  FSEL R117, R117, -INF , P4 ;  /* 0xff80000075757808 */ /* 0x000fc40002000000 */
[----:B------:R-:W-:Y:S02]  /*126e0*/  ISETP.GT.AND P2, PT, R14, 0x40, PT ;  /* 0x000000400e00780c */ /* 0x000fe40003f44270 */
[----:B------:R-:W-:Y:S02]  /*126f0*/  FMNMX.FTZ R0, R167, R0, !PT ;  /* 0x00000000a7007209 */ /* 0x000fe40007810000 */
[----:B------:R-:W-:Y:S01]  /*12700*/  FSEL R113, R118, -INF , P5 ;  /* 0xff80000076717808 */ /* 0x000fe20002800000 */
[----:B------:R-:W-:Y:S02]  /*12710*/  WARPGROUP.DEPBAR.LE gsb0, 0x0 ;  /* 0x00008000000079c5 */ /* 0x000fe40000010000 */
[----:B------:R-:W-:Y:S01]  /*12720*/  WARPGROUP.ARRIVE ;  /* 0x00000000000079c5 */ /* 0x000fe20000000000 */
[----:B------:R-:W-:Y:S02]  /*12730*/  ISETP.GT.AND P5, PT, R14, 0x41, PT ;  /* 0x000000410e00780c */ /* 0x000fe40003fa4270 */
[----:B------:R-:W-:-:S02]  /*12740*/  FSEL R107, R88, -INF , P2 ;  /* 0xff800000586b7808 */ /* 0x000fc40001000000 */
[----:B------:R-:W-:Y:S01]  /*12750*/  FMNMX.FTZ R0, R117, R0, !PT ;  /* 0x0000000075007209 */ /* 0x000fe20007810000 */
[----:B------:R-:W-:Y:S01]  /*12760*/  QGMMA.64x32x32.F32.E4M3.E4M3 R72, gdesc[UR4], R72, gsb0 ;  /* 0x00600000044879f3 */ /* 0x000fe20008000848 */
[----:B------:R-:W-:Y:S02]  /*12770*/  R2UR UR6, R104 ;  /* 0x00000000680672ca */ /* 0x000fe400000e0000 */
[----:B------:R-:W-:Y:S02]  /*12780*/  R2UR UR7, R105 ;  /* 0x00000000690772ca */ /* 0x000fe400000e0000 */
[----:B------:R-:W-:Y:S02]  /*12790*/  R2UR UR4, R6 ;  /* 0x00000000060472ca */ /* 0x000fe400000e0000 */
[----:B------:R-:W-:Y:S02]  /*127a0*/  R2UR UR5, R7 ;  /* 0x00000000070572ca */ /* 0x000fe400000e0000 */
[----:B------:R-:W-:-:S02]  /*127b0*/  FSEL R119, R119, -INF , P4 ;  /* 0xff80000077777808 */ /* 0x000fc40002000000 */
[C---:B------:R-:W-:Y:S02]  /*127c0*/  ISETP.GT.AND P4, PT, R14.reuse, 0x48, PT ;  /* 0x000000480e00780c */ /* 0x040fe40003f84270 */
        /* <DEDUP_REMOVED lines=23> */
[----:B------:R-:W-:Y:S01]  /*12940*/  FSEL R101, R101, -INF , P4 ;  /* 0xff80000065657808 */ /* 0x000fe20002000000 */
[----:B------:R-:W-:Y:S02]  /*12950*/  WARPGROUP.DEPBAR.LE gsb0, 0x0 ;  /* 0x00008000000079c5 */ /* 0x000fe40000010000 */
[----:B------:R-:W-:Y:S01]  /*12960*/  WARPGROUP.ARRIVE ;  /* 0x00000000000079c5 */ /* 0x000fe20000000000 */
[----:B------:R-:W-:Y:S02]  /*12970*/  ISETP.GT.AND P3, PT, R14, 0x60, PT ;  /* 0x000000600e00780c */ /* 0x000fe40003f64270 */
[----:B------:R-:W-:Y:S02]  /*12980*/  FMNMX.FTZ R0, R179, R0, !PT ;  /* 0x00000000b3007209 */ /* 0x000fe40007810000 */
[----:B------:R-:W-:Y:S01]  /*12990*/  FSEL R95, R95, -INF , P1 ;  /* 0xff8000005f5f7808 */ /* 0x000fe20000800000 */
[----:B------:R-:W-:Y:S01]  /*129a0*/  QGMMA.64x32x32.F32.E4M3.E4M3 R56, gdesc[UR4], R56, gsb0 ;  /* 0x00600000043879f3 */ /* 0x000fe20008000838 */
[----:B------:R-:W-:-:S02]  /*129b0*/  R2UR UR7, R13 ;  /* 0x000000000d0772ca */ /* 0x000fc400000e0000 */
        /* <DEDUP_REMOVED lines=23> */
[----:B------:R-:W-:-:S02]  /*12b30*/  R2UR UR6, R12 ;  /* 0x000000000c0672ca */ /* 0x000fc400000e0000 */
[----:B------:R-:W-:Y:S02]  /*12b40*/  FSEL R185, R78, -INF , P2 ;  /* 0xff8000004eb97808 */ /* 0x000fe40001000000 */
[----:B------:R-:W-:Y:S02]  /*12b50*/  R2UR UR4, R6 ;  /* 0x00000000060472ca */ /* 0x000fe400000e0000 */
[----:B------:R-:W-:Y:S02]  /*12b60*/  R2UR UR5, R7 ;  /* 0x00000000070572ca */ /* 0x000fe400000e0000 */
[----:B------:R-:W-:Y:S02]  /*12b70*/  ISETP.GT.AND P2, PT, R14, 0x79, PT ;  /* 0x000000790e00780c */ /* 0x000fe40003f44270 */
[----:B------:R-:W-:Y:S01]  /*12b80*/  FSEL R189, R84, -INF , P1 ;  /* 0xff80000054bd7808 */ /* 0x000fe20000800000 */
[----:B------:R-:W-:Y:S02]  /*12b90*/  WARPGROUP.DEPBAR.LE gsb0, 0x0 ;  /* 0x00008000000079c5 */ /* 0x000fe40000010000 */
[----:B------:R-:W-:Y:S01]  /*12ba0*/  WARPGROUP.ARRIVE ;  /* 0x00000000000079c5 */ /* 0x000fe20000000000 */
[----:B------:R-:W-:-:S02]  /*12bb0*/  FMNMX.FTZ R0, R81, R0, !PT ;  /* 0x0000000051007209 */ /* 0x000fc40007810000 */
[----:B------:R-:W-:Y:S02]  /*12bc0*/  FSEL R79, R79, -INF , P5 ;  /* 0xff8000004f4f7808 */ /* 0x000fe40002800000 */
[----:B------:R-:W-:Y:S01]  /*12bd0*/  ISETP.GT.AND P5, PT, R14, 0x80, PT ;  /* 0x000000800e00780c */ /* 0x000fe20003fa4270 */
        /* <DEDUP_REMOVED lines=30> */
[----:B------:R-:W-:Y:S01]  /*12dc0*/  FMNMX.FTZ R0, R203, R0, !PT ;  /* 0x00000000cb007209 */ /* 0x000fe20007810000 */
[----:B------:R-:W-:Y:S02]  /*12dd0*/  WARPGROUP.DEPBAR.LE gsb0, 0x0 ;  /* 0x00008000000079c5 */ /* 0x000fe40000010000 */
[----:B------:R-:W-:Y:S01]  /*12de0*/  WARPGROUP.ARRIVE ;  /* 0x00000000000079c5 */ /* 0x000fe20000000000 */
[----:B------:R-:W-:Y:S02]  /*12df0*/  FSEL R63, R63, -INF , P1 ;  /* 0xff8000003f3f7808 */ /* 0x000fe40000800000 */
[----:B------:R-:W-:Y:S02]  /*12e00*/  ISETP.GT.AND P1, PT, R14, 0xa0, PT ;  /* 0x000000a00e00780c */ /* 0x000fe40003f24270 */
[----:B------:R-:W-:Y:S01]  /*12e10*/  FSEL R207, R69, -INF , P3 ;  /* 0xff80000045cf7808 */ /* 0x000fe20001800000 */
[----:B------:R-:W-:Y:S01]  /*12e20*/  QGMMA.64x32x32.F32.E4M3.E4M3 R24, gdesc[UR4], R24, gsb0 ;  /* 0x00600000041879f3 */ /* 0x000fe20008000818 */
        /* <DEDUP_REMOVED lines=29> */
[----:B------:R-:W-:Y:S01]  /*13000*/  ISETP.GT.AND P0, PT, R14, 0xc1, PT ;  /* 0x000000c10e00780c */ /* 0x000fe20003f04270 */
[----:B------:R-:W-:Y:S02]  /*13010*/  WARPGROUP.DEPBAR.LE gsb0, 0x0 ;  /* 0x00008000000079c5 */ /* 0x000fe40000010000 */
        /* <DEDUP_REMOVED lines=18> */
[----:B------:R-:W-:-:S02]  /*13140*/  FSEL R49, R46, -INF , P5 ;  /* 0xff8000002e317808 */ /* 0x000fc40002800000 */
[----:B------:R-:W-:Y:S02]  /*13150*/  FSEL R12, R33, -INF , P4 ;  /* 0xff800000210c7808 */ /* 0x000fe40002000000 */
[----:B------:R-:W-:Y:S02]  /*13160*/  FMNMX.FTZ R0, R237, R0, !PT ;  /* 0x00000000ed007209 */ /* 0x000fe40007810000 */
[----:B------:R-:W-:Y:S02]  /*13170*/  ISETP.GT.AND P5, PT, R14, 0xd8, PT ;  /* 0x000000d80e00780c */ /* 0x000fe40003fa4270 */
[----:B------:R-:W-:Y:S02]  /*13180*/  FMNMX.FTZ R0, R12, R0, !PT ;  /* 0x000000000c007209 */ /* 0x000fe40007810000 */
[----:B------:R-:W-:Y:S02]  /*13190*/  FSEL R33, R36, -INF , P5 ;  /* 0xff80000024217808 */ /* 0x000fe40002800000 */
[----:B------:R-:W-:-:S02]  /*131a0*/  ISETP.GT.AND P6, PT, R14, 0xd9, PT ;  /* 0x000000d90e00780c */ /* 0x000fc40003fc4270 */
[----:B------:R-:W-:Y:S02]  /*131b0*/  FMNMX.FTZ R0, R33, R0, !PT ;  /* 0x0000000021007209 */ /* 0x000fe40007810000 */
[----:B------:R-:W-:Y:S02]  /*131c0*/  FSEL R37, R37, -INF , P6 ;  /* 0xff80000025257808 */ /* 0x000fe40003000000 */
[----:B------:R-:W-:Y:S02]  /*131d0*/  FMNMX.FTZ R46, R15, R123, !PT ;  /* 0x0000007b0f2e7209 */ /* 0x000fe40007810000 */
[----:B------:R-:W-:Y:S02]  /*131e0*/  FMNMX.FTZ R24, R37, R0, !PT ;  /* 0x0000000025187209 */ /* 0x000fe40007810000 */
[----:B------:R-:W-:Y:S02]  /*131f0*/  FMNMX.FTZ R46, R121, R46, !PT ;  /* 0x0000002e792e7209 */ /* 0x000fe40007810000 */
[----:B------:R-:W-:Y:S01]  /*13200*/  P2R R40, PR, RZ, 0x4 ;  /* 0x00000004ff287803 */ /* 0x000fe20000000000 */
[----:B------:R-:W0:Y:S01]  /*13210*/  SHFL.BFLY PT, R0, R24, 0x2, 0x1f ;  /* 0x0c401f0018007f89 */ /* 0x000e2200000e0000 */
[----:B------:R-:W-:-:S02]  /*13220*/  FMNMX.FTZ R48, R127, R46, !PT ;  /* 0x0000002e7f307209 */ /* 0x000fc40007810000 */
[----:B------:R-:W-:Y:S02]  /*13230*/  P2R R44, PR, RZ, 0x1 ;  /* 0x00000001ff2c7803 */ /* 0x000fe40000000000 */
[----:B------:R-:W-:Y:S02]  /*13240*/  FMNMX.FTZ R48, R143, R48, !PT ;  /* 0x000000308f307209 */ /* 0x000fe40007810000 */
[----:B------:R-:W-:Y:S02]  /*13250*/  P2R R42, PR, RZ, 0x2 ;  /* 0x00000002ff2a7803 */ /* 0x000fe40000000000 */
[----:B------:R-:W-:Y:S02]  /*13260*/  FMNMX.FTZ R48, R131, R48, !PT ;  /* 0x0000003083307209 */ /* 0x000fe40007810000 */
[----:B------:R-:W-:Y:S02]  /*13270*/  ISETP.GT.AND P1, PT, R14, 0xb9, PT ;  /* 0x000000b90e00780c */ /* 0x000fe40003f24270 */
[----:B------:R-:W-:-:S02]  /*13280*/  FMNMX.FTZ R48, R129, R48, !PT ;  /* 0x0000003081307209 */ /* 0x000fc40007810000 */
[----:B------:R-:W-:Y:S02]  /*13290*/  ISETP.GT.AND P0, PT, R14, 0xc0, PT ;  /* 0x000000c00e00780c */ /* 0x000fe40003f04270 */
[----:B------:R-:W-:Y:S02]  /*132a0*/  FMNMX.FTZ R50, R135, R48, !PT ;  /* 0x0000003087327209 */ /* 0x000fe40007810000 */
[----:B------:R-:W-:Y:S02]  /*132b0*/  FSEL R55, R55, -INF , P1 ;  /* 0xff80000037377808 */ /* 0x000fe40000800000 */
[----:B------:R-:W-:Y:S02]  /*132c0*/  FMNMX.FTZ R50, R125, R50, !PT ;  /* 0x000000327d327209 */ /* 0x000fe40007810000 */
[----:B------:R-:W-:Y:S02]  /*132d0*/  FSEL R26, R26, -INF , P0 ;  /* 0xff8000001a1a7808 */ /* 0x000fe40000000000 */
[----:B0-----:R-:W-:-:S02]  /*132e0*/  FMNMX.FTZ R28, R24, R0, !PT ;  /* 0x00000000181c7209 */ /* 0x001fc40007810000 */
[----:B------:R-:W-:Y:S02]  /*132f0*/  FMNMX.FTZ R50, R151, R50, !PT ;  /* 0x0000003297327209 */ /* 0x000fe40007810000 */
[----:B------:R-:W-:Y:S01]  /*13300*/  ISETP.NE.AND P0, PT, R44, RZ, PT ;  /* 0x000000ff2c00720c */ /* 0x000fe20003f05270 */
[----:B------:R-:W0:Y:S01]  /*13310*/  SHFL.BFLY PT, R0, R28, 0x1, 0x1f ;  /* 0x0c201f001c007f89 */ /* 0x000e2200000e0000 */
[----:B------:R-:W-:Y:S02]  /*13320*/  FMNMX.FTZ R50, R155, R50, !PT ;  /* 0x000000329b327209 */ /* 0x000fe40007810000 */
[----:B------:R-:W-:Y:S02]  /*13330*/  ISETP.NE.AND P1, PT, R42, RZ, PT ;  /* 0x000000ff2a00720c */ /* 0x000fe40003f25270 */
[----:B------:R-:W-:Y:S02]  /*13340*/  FSEL R27, R27, -INF , P0 ;  /* 0xff8000001b1b7808 */ /* 0x000fe40000000000 */
[----:B------:R-:W-:-:S02]  /*13350*/  FSEL R30, R30, -INF , P1 ;  /* 0xff8000001e1e7808 */ /* 0x000fc40000800000 */
[----:B------:R-:W-:Y:S02]  /*13360*/  ISETP.NE.AND P0, PT, R136, RZ, PT ;  /* 0x000000ff8800720c */ /* 0x000fe40003f05270 */
[----:B0-----:R-:W-:-:S04]  /*13370*/  FMNMX.FTZ R0, R28, R0, !PT ;  /* 0x000000001c007209 */ /* 0x001fc80007810000 */
[----:B------:R-:W-:Y:S01]  /*13380*/  FSETP.NEU.FTZ.AND P2, PT, R0, -INF , PT ;  /* 0xff8000000000780b */ /* 0x000fe20003f5d000 */
[----:B------:R-:W-:-:S05]  /*13390*/  FFMA.FTZ R32, R2, R0, -8 ;  /* 0xc100000002207423 */ /* 0x000fca0000010000 */
[----:B------:R-:W-:Y:S02]  /*133a0*/  FSEL R14, R32, RZ, P2 ;  /* 0x000000ff200e7208 */ /* 0x000fe40001000000 */
[----:B------:R-:W-:-:S03]  /*133b0*/  ISETP.NE.AND P2, PT, R40, RZ, PT ;  /* 0x000000ff2800720c */ /* 0x000fc60003f45270 */
[C-C-:B------:R-:W-:Y:S01]  /*133c0*/  FFMA.FTZ R52, R2.reuse, R107, -R14.reuse ;  /* 0x0000006b02347223 */ /* 0x140fe2000001080e */
[----:B------:R-:W-:-:S01]  /*133d0*/  FFMA.FTZ R13, R2, R13, -R14 ;  /* 0x0000000d020d7223 */ /* 0x000fc2000001080e */
[C-C-:B------:R-:W-:Y:S01]  /*133e0*/  FFMA.FTZ R24, R2.reuse, R137, -R14.reuse ;  /* 0x0000008902187223 */ /* 0x140fe2000001080e */
[----:B------:R-:W-:-:S01]  /*133f0*/  FFMA.FTZ R137, R2, R141, -R14 ;  /* 0x0000008d02897223 */ /* 0x000fc2000001080e */
[----:B------:R0:W-:Y:S01]  /*13400*/  MUFU.EX2 R46, R52 ;  /* 0x00000034002e7308 */ /* 0x0001e20000000800 */
[----:B------:R-:W-:-:S01]  /*13410*/  FFMA.FTZ R141, R2, R147, -R14 ;  /* 0x00000093028d7223 */ /* 0x000fc2000001080e */
[C-C-:B------:R-:W-:Y:S01]  /*13420*/  FFMA.FTZ R147, R2.reuse, R165, -R14.reuse ;  /* 0x000000a502937223 */ /* 0x140fe2000001080e */
[----:B------:R-:W-:Y:S01]  /*13430*/  FSEL R165, R31, -INF , P2 ;  /* 0xff8000001fa57808 */ /* 0x000fe20001000000 */
[--C-:B------:R-:W-:Y:S01]  /*13440*/  FFMA.FTZ R42, R2, R163, -R14.reuse ;  /* 0x000000a3022a7223 */ /* 0x100fe2000001080e */
[----:B------:R-:W-:Y:S01]  /*13450*/  FSEL R163, R34, -INF , P3 ;  /* 0xff80000022a37808 */ /* 0x000fe20001800000 */
[C-C-:B------:R-:W-:Y:S01]  /*13460*/  FFMA.FTZ R44, R2.reuse, R167, -R14.reuse ;  /* 0x000000a7022c7223 */ /* 0x140fe2000001080e */
[----:B------:R-:W-:Y:S01]  /*13470*/  FSEL R167, R35, -INF , P4 ;  /* 0xff80000023a77808 */ /* 0x000fe20002000000 */
[C-C-:B------:R-:W-:Y:S01]  /*13480*/  FFMA.FTZ R107, R2.reuse, R169, -R14.reuse ;  /* 0x000000a9026b7223 */ /* 0x140fe2000001080e */
[----:B0-----:R-:W-:Y:S01]  /*13490*/  FMNMX.FTZ R52, R111, R50, !PT ;  /* 0x000000326f347209 */ /* 0x001fe20007810000 */
[--C-:B------:R-:W-:Y:S01]  /*134a0*/  FFMA.FTZ R171, R2, R171, -R14.reuse ;  /* 0x000000ab02ab7223 */ /* 0x100fe2000001080e */
[----:B------:R-:W-:Y:S01]  /*134b0*/  FSEL R169, R38, -INF , P5 ;  /* 0xff80000026a97808 */ /* 0x000fe20002800000 */
[C-C-:B------:R-:W-:Y:S01]  /*134c0*/  FFMA.FTZ R179, R2.reuse, R179, -R14.reuse ;  /* 0x000000b302b37223 */ /* 0x140fe2000001080e */
[----:B------:R-:W-:Y:S01]  /*134d0*/  FMNMX.FTZ R52, R161, R52, !PT ;  /* 0x00000034a1347209 */ /* 0x000fe20007810000 */
[----:B------:R0:W-:Y:S01]  /*134e0*/  MUFU.EX2 R48, R171 ;  /* 0x000000ab00307308 */ /* 0x0001e20000000800 */
        /* <DEDUP_REMOVED lines=8> */
[----:B0-----:R-:W-:Y:S01]  /*13570*/  FSEL R171, R39, -INF , P6 ;  /* 0xff80000027ab7808 */ /* 0x001fe20003000000 */
        /* <DEDUP_REMOVED lines=19> */
[----:B------:R-:W-:Y:S01]  /*136b0*/  MUFU.EX2 R54, R13 ;  /* 0x0000000d00367308 */ /* 0x000fe20000000800 */
        /* <DEDUP_REMOVED lines=34> */
[----:B------:R-:W-:Y:S01]  /*138e0*/  MUFU.EX2 R21, R21 ;  /* 0x0000001500157308 */ /* 0x000fe20000000800 */
[----:B------:R-:W-:-:S02]  /*138f0*/  ISETP.NE.AND P2, PT, R138, RZ, PT ;  /* 0x000000ff8a00720c */ /* 0x000fc40003f45270 */
        /* <DEDUP_REMOVED lines=8> */
[----:B------:R-:W0:Y:S03]  /*13980*/  MUFU.EX2 R137, R137 ;  /* 0x0000008900897308 */ /* 0x000e260000000800 */
[----:B------:R-:W-:-:S04]  /*13990*/  FMNMX.FTZ R64, R63, R62, !PT ;  /* 0x0000003e3f407209 */ /* 0x000fc80007810000 */
[----:B------:R-:W-:Y:S01]  /*139a0*/  FMNMX.FTZ R64, R69, R64, !PT ;  /* 0x0000004045407209 */ /* 0x000fe20007810000 */
[----:B------:R-:W-:Y:S03]  /*139b0*/  MUFU.EX2 R28, R28 ;  /* 0x0000001c001c7308 */ /* 0x000fe60000000800 */
[----:B------:R-:W-:-:S04]  /*139c0*/  FMNMX.FTZ R64, R67, R64, !PT ;  /* 0x0000004043407209 */ /* 0x000fc80007810000 */
[----:B------:R-:W-:Y:S01]  /*139d0*/  FMNMX.FTZ R64, R41, R64, !PT ;  /* 0x0000004029407209 */ /* 0x000fe20007810000 */
[----:B------:R-:W-:Y:S01]  /*139e0*/  MUFU.EX2 R141, R141 ;  /* 0x0000008d008d7308 */ /* 0x000fe20000000800 */
[----:B0-----:R-:W-:Y:S02]  /*139f0*/  F2FP.SATFINITE.E4M3.F32.PACK_AB_MERGE_C R224, R137, R24, RZ ;  /* 0x0000001889e0723e */ /* 0x001fe400048070ff */
[----:B------:R-:W-:Y:S02]  /*13a00*/  FMNMX.FTZ R66, R71, R64, !PT ;  /* 0x0000004047427209 */ /* 0x000fe40007810000 */
[----:B------:R-:W-:Y:S02]  /*13a10*/  F2FP.SATFINITE.E4M3.F32.PACK_AB_MERGE_C R224, R20, R21, R224 ;  /* 0x0000001514e0723e */ /* 0x000fe400048070e0 */
        /* <DEDUP_REMOVED lines=26> */
[----:B------:R-:W-:Y:S01]  /*13bc0*/  FMNMX.FTZ R13, R171, R70, !PT ;  /* 0x00000046ab0d7209 */ /* 0x000fe20007810000 */
[----:B------:R-:W-:-:S01]  /*13bd0*/  FFMA.FTZ R70, R2, R217, -R14 ;  /* 0x000000d902467223 */ /* 0x000fc2000001080e */
[----:B------:R-:W-:-:S03]  /*13be0*/  F2FP.SATFINITE.E4M3.F32.PACK_AB_MERGE_C R220, R145, R36, R220 ;  /* 0x0000002491dc723e */ /* 0x000fc600048070dc */
[----:B------:R-:W0:Y:S01]  /*13bf0*/  SHFL.BFLY PT, R74, R13, 0x2, 0x1f ;  /* 0x0c401f000d4a7f89 */ /* 0x000e2200000e0000 */
[----:B------:R-:W-:Y:S08]  /*13c00*/  MUFU.EX2 R44, R44 ;  /* 0x0000002c002c7308 */ /* 0x000ff00000000800 */
[----:B------:R-:W1:Y:S08]  /*13c10*/  MUFU.EX2 R117, R117 ;  /* 0x0000007500757308 */ /* 0x000e700000000800 */
[----:B------:R-:W-:Y:S01]  /*13c20*/  MUFU.EX2 R107, R107 ;  /* 0x0000006b006b7308 */ /* 0x000fe20000000800 */
[----:B0-----:R-:W-:Y:S01]  /*13c30*/  FMNMX.FTZ R80, R13, R74, !PT ;  /* 0x0000004a0d507209 */ /* 0x001fe20007810000 */
[----:B------:R-:W-:-:S06]  /*13c40*/  FFMA.FTZ R74, R2, R225, -R14 ;  /* 0x000000e1024a7223 */ /* 0x000fcc000001080e */
[----:B------:R-:W0:Y:S01]  /*13c50*/  MUFU.EX2 R93, R93 ;  /* 0x0000005d005d7308 */ /* 0x000e220000000800 */
[----:B-1----:R-:W-:Y:S01]  /*13c60*/  F2FP.SATFINITE.E4M3.F32.PACK_AB_MERGE_C R222, R117, R44, RZ ;  /* 0x0000002c75de723e */ /* 0x002fe200048070ff */
[----:B------:R-:W1:Y:S03]  /*13c70*/  SHFL.BFLY PT, R13, R80, 0x1, 0x1f ;  /* 0x0c201f00500d7f89 */ /* 0x000e6600000e0000 */
[----:B------:R-:W-:-:S03]  /*13c80*/  F2FP.SATFINITE.E4M3.F32.PACK_AB_MERGE_C R222, R147, R42, R222 ;  /* 0x0000002a93de723e */ /* 0x000fc600048070de */
[----:B------:R-:W-:Y:S08]  /*13c90*/  MUFU.EX2 R149, R149 ;  /* 0x0000009500957308 */ /* 0x000ff00000000800 */
[----:B------:R-:W2:Y:S01]  /*13ca0*/  MUFU.EX2 R101, R101 ;  /* 0x0000006500657308 */ /* 0x000ea20000000800 */
[----:B0-----:R-:W-:-:S04]  /*13cb0*/  F2FP.SATFINITE.E4M3.F32.PACK_AB_MERGE_C R200, R93, R48, RZ ;  /* 0x000000305dc8723e */ /* 0x001fc800048070ff */
[----:B------:R-:W-:-:S03]  /*13cc0*/  F2FP.SATFINITE.E4M3.F32.PACK_AB_MERGE_C R200, R107, R46, R200 ;  /* 0x0000002e6bc8723e */ /* 0x000fc600048070c8 */
[----:B------:R-:W-:Y:S01]  /*13cd0*/  MUFU.EX2 R73, R73 ;  /* 0x0000004900497308 */ /* 0x000fe20000000800 */
[----:B-1----:R-:W-:-:S04]  /*13ce0*/  FMNMX.FTZ R13, R80, R13, !PT ;  /* 0x0000000d500d7209 */ /* 0x002fc80007810000 */
[----:B------:R-:W-:Y:S01]  /*13cf0*/  FSETP.NEU.FTZ.AND P1, PT, R13, -INF , PT ;  /* 0xff8000000d00780b */ /* 0x000fe20003f3d000 */
[----:B------:R-:W-:-:S02]  /*13d00*/  FFMA.FTZ R88, R2, R13, -8 ;  /* 0xc100000002587423 */ /* 0x000fc4000001000d */
[----:B------:R-:W-:Y:S01]  /*13d10*/  MUFU.EX2 R56, R181 ;  /* 0x000000b500387308 */ /* 0x000fe20000000800 */
[----:B--2---:R-:W-:Y:S02]  /*13d20*/  F2FP.SATFINITE.E4M3.F32.PACK_AB_MERGE_C R202, R101, R52, RZ ;  /* 0x0000003465ca723e */ /* 0x004fe400048070ff */
[----:B------:R-:W-:Y:S02]  /*13d30*/  FSEL R88, R88, RZ, P1 ;  /* 0x000000ff58587208 */ /* 0x000fe40000800000 */
[----:B------:R-:W-:-:S03]  /*13d40*/  ISETP.GE.AND P1, PT, R139, 0xe1, PT ;  /* 0x000000e18b00780c */ /* 0x000fc60003f26270 */
        /* <DEDUP_REMOVED lines=10> */
[----:B------:R-:W-:Y:S01]  /*13df0*/  FFMA.FTZ R104, R2, R83, -R88 ;  /* 0x0000005302687223 */ /* 0x000fe20000010858 */
[----:B------:R-:W-:-:S01]  /*13e00*/  FADD.FTZ R79, R21, R20 ;  /* 0x00000014154f7221 */ /* 0x000fc20000010000 */
[C-C-:B------:R-:W-:Y:S01]  /*13e10*/  FFMA.FTZ R127, R2.reuse, R135, -R88.reuse ;  /* 0x00000087027f7223 */ /* 0x140fe20000010858 */
[----:B------:R-:W-:-:S01]  /*13e20*/  FFMA.FTZ R82, R2, R125, -R88 ;  /* 0x0000007d02527223 */ /* 0x000fc20000010858 */
[----:B------:R-:W-:Y:S01]  /*13e30*/  FFMA.FTZ R121, R2, R151, -R88 ;  /* 0x0000009702797223 */ /* 0x000fe20000010858 */
[----:B------:R-:W-:-:S01]  /*13e40*/  FADD.FTZ R106, R24, R79 ;  /* 0x0000004f186a7221 */ /* 0x000fc20000010000 */
[----:B------:R-:W0:Y:S01]  /*13e50*/  MUFU.EX2 R15, R15 ;  /* 0x0000000f000f7308 */ /* 0x000e220000000800 */
[----:B------:R-:W-:-:S01]  /*13e60*/  FFMA.FTZ R94, R2, R155, -R88 ;  /* 0x0000009b025e7223 */ /* 0x000fc20000010858 */
[C-C-:B------:R-:W-:Y:S01]  /*13e70*/  FFMA.FTZ R79, R2.reuse, R61, -R88.reuse ;  /* 0x0000003d024f7223 */ /* 0x140fe20000010858 */
[----:B------:R-:W-:Y:S01]  /*13e80*/  @!P2 IADD3 R61, R3, 0x2e840, RZ ;  /* 0x0002e840033da810 */ /* 0x000fe20007ffe0ff */
[C-C-:B------:R-:W-:Y:S01]  /*13e90*/  FFMA.FTZ R125, R2.reuse, R111, -R88.reuse ;  /* 0x0000006f027d7223 */ /* 0x140fe20000010858 */
[----:B------:R-:W-:-:S01]  /*13ea0*/  FFMA.FTZ R84, R2, R161, -R88 ;  /* 0x000000a102547223 */ /* 0x000fc20000010858 */
[C-C-:B------:R-:W-:Y:S01]  /*13eb0*/  FFMA.FTZ R111, R2.reuse, R115, -R88.reuse ;  /* 0x00000073026f7223 */ /* 0x140fe20000010858 */
[----:B------:R-:W-:Y:S01]  /*13ec0*/  @!P2 PRMT R61, RZ, 0x654, R61 ;  /* 0x00000654ff3da816 */ /* 0x000fe2000000003d */
[----:B------:R-:W1:Y:S01]  /*13ed0*/  MUFU.EX2 R90, R90 ;  /* 0x0000005a005a7308 */ /* 0x000e620000000800 */
[----:B------:R-:W-:-:S01]  /*13ee0*/  FFMA.FTZ R98, R2, R113, -R88 ;  /* 0x0000007102627223 */ /* 0x000fc20000010858 */
[C-C-:B------:R-:W-:Y:S01]  /*13ef0*/  FFMA.FTZ R113, R2.reuse, R119, -R88.reuse ;  /* 0x0000007702717223 */ /* 0x140fe20000010858 */
[----:B------:R2:W-:Y:S01]  /*13f00*/  @!P2 SYNCS.ARRIVE.TRANS64.RED.A1T0 RZ, [R61+URZ], RZ ;  /* 0x000000ff3dffa9a7 */ /* 0x0005e2000810043f */
[----:B------:R-:W-:-:S01]  /*13f10*/  FFMA.FTZ R86, R2, R105, -R88 ;  /* 0x0000006902567223 */ /* 0x000fc20000010858 */
[C-C-:B------:R-:W-:Y:S01]  /*13f20*/  FFMA.FTZ R91, R2.reuse, R91, -R88.reuse ;  /* 0x0000005b025b7223 */ /* 0x140fe20000010858 */
[----:B------:R-:W-:-:S01]  /*13f30*/  FFMA.FTZ R102, R2, R89, -R88 ;  /* 0x0000005902667223 */ /* 0x000fc20000010858 */
[----:B------:R-:W-:Y:S01]  /*13f40*/  FFMA.FTZ R105, R2, R95, -R88 ;  /* 0x0000005f02697223 */ /* 0x000fe20000010858 */
[----:B------:R-:W3:Y:S01]  /*13f50*/  MUFU.EX2 R123, R123 ;  /* 0x0000007b007b7308 */ /* 0x000ee20000000800 */
        /* <DEDUP_REMOVED lines=21> */
[----:B------:R-:W-:Y:S01]  /*140b0*/  F2FP.SATFINITE.E4M3.F32.PACK_AB_MERGE_C R204, R77, R56, RZ ;  /* 0x000000384dcc723e */ /* 0x000fe200048070ff */
[----:B------:R-:W-:-:S01]  /*140c0*/  FFMA.FTZ R53, R2, R53, -R88 ;  /* 0x0000003502357223 */ /* 0x000fc20000010858 */
[----:B------:R-:W3:Y:S01]  /*140d0*/  MUFU.EX2 R92, R92 ;  /* 0x0000005c005c7308 */ /* 0x000ee20000000800 */
[----:B0-----:R-:W-:-:S01]  /*140e0*/  FADD.FTZ R83, R37, R114 ;  /* 0x0000007225537221 */ /* 0x001fc20000010000 */
[----:B------:R-:W-:Y:S01]  /*140f0*/  FADD.FTZ R114, R32, R59 ;  /* 0x0000003b20727221 */ /* 0x000fe20000010000 */
[----:B------:R-:W-:-:S01]  /*14100*/  FFMA.FTZ R59, R2, R65, -R88 ;  /* 0x00000041023b7223 */ /* 0x000fc20000010858 */
[C-C-:B------:R-:W-:Y:S01]  /*14110*/  FFMA.FTZ R71, R2.reuse, R71, -R88.reuse ;  /* 0x0000004702477223 */ /* 0x140fe20000010858 */
[----:B------:R-:W-:-:S01]  /*14120*/  FFMA.FTZ R51, R2, R51, -R88 ;  /* 0x0000003302337223 */ /* 0x000fc20000010858 */
[----:B--2---:R-:W-:Y:S01]  /*14130*/  FADD.FTZ R61, R133, R114 ;  /* 0x00000072853d7221 */ /* 0x004fe20000010000 */
[----:B------:R-:W-:-:S01]  /*14140*/  FFMA.FTZ R114, R2, R67, -R88 ;  /* 0x0000004302727223 */ /* 0x000fc20000010858 */
[----:B------:R-:W0:Y:S01]  /*14150*/  MUFU.EX2 R127, R127 ;  /* 0x0000007f007f7308 */ /* 0x000e220000000800 */
[----:B-1----:R-:W-:-:S01]  /*14160*/  FADD.FTZ R83, R80, R83 ;  /* 0x0000005350537221 */ /* 0x002fc20000010000 */
[C-C-:B------:R-:W-:Y:S01]  /*14170*/  FFMA.FTZ R67, R2.reuse, R49, -R88.reuse ;  /* 0x0000003102437223 */ /* 0x140fe20000010858 */
[----:B------:R-:W-:-:S01]  /*14180*/  FFMA.FTZ R49, R2, R47, -R88 ;  /* 0x0000002f02317223 */ /* 0x000fc20000010858 */
[C-C-:B------:R-:W-:Y:S01]  /*14190*/  FFMA.FTZ R227, R2.reuse, R227, -R88.reuse ;  /* 0x000000e302e37223 */ /* 0x140fe20000010858 */
[----:B------:R-:W-:Y:S01]  /*141a0*/  F2FP.SATFINITE.E4M3.F32.PACK_AB_MERGE_C R225, R123, R90, RZ ;  /* 0x0000005a7be1723e */ /* 0x000fe200048070ff */
[C-C-:B------:R-:W-:Y:S01]  /*141b0*/  FFMA.FTZ R55, R2.reuse, R55, -R88.reuse ;  /* 0x0000003702377223 */ /* 0x140fe20000010858 */
[----:B------:R-:W-:-:S01]  /*141c0*/  FFMA.FTZ R30, R2, R30, -R88 ;  /* 0x0000001e021e7223 */ /* 0x000fc20000010858 */
[----:B------:R-:W1:Y:S01]  /*141d0*/  MUFU.EX2 R82, R82 ;  /* 0x0000005200527308 */ /* 0x000e620000000800 */
[----:B---3--:R-:W-:-:S01]  /*141e0*/  FADD.FTZ R118, R92, R83 ;  /* 0x000000535c767221 */ /* 0x008fc20000010000 */
[----:B------:R-:W-:Y:S01]  /*141f0*/  F2FP.SATFINITE.E4M3.F32.PACK_AB_MERGE_C R225, R15, R14, R225 ;  /* 0x0000000e0fe1723e */ /* 0x000fe200048070e1 */
[----:B------:R-:W-:-:S01]  /*14200*/  FFMA.FTZ R165, R2, R165, -R88 ;  /* 0x000000a502a57223 */ /* 0x000fc20000010858 */
[C-C-:B------:R-:W-:Y:S01]  /*14210*/  FFMA.FTZ R163, R2.reuse, R163, -R88.reuse ;  /* 0x000000a302a37223 */ /* 0x140fe20000010858 */
[----:B------:R-:W-:-:S01]  /*14220*/  FFMA.FTZ R167, R2, R167, -R88 ;  /* 0x000000a702a77223 */ /* 0x000fc20000010858 */
[----:B------:R-:W-:Y:S01]  /*14230*/  FFMA.FTZ R169, R2, R169, -R88 ;  /* 0x000000a902a97223 */ /* 0x000fe20000010858 */
[----:B------:R-:W-:Y:S01]  /*14240*/  IMAD.MOV.U32 R87, RZ, RZ, RZ ;  /* 0x000000ffff577224 */ /* 0x000fe200078e00ff */
[----:B------:R-:W2:Y:S01]  /*14250*/  MUFU.EX2 R121, R121 ;  /* 0x0000007900797308 */ /* 0x000ea20000000800 */
[----:B0-----:R-:W-:-:S01]  /*14260*/  FADD.FTZ R63, R127, R118 ;  /* 0x000000767f3f7221 */ /* 0x001fc20000010000 */
[----:B------:R-:W-:Y:S01]  /*14270*/  FADD.FTZ R118, R36, R61 ;  /* 0x0000003d24767221 */ /* 0x000fe20000010000 */
[----:B------:R-:W-:-:S01]  /*14280*/  FFMA.FTZ R61, R2, R41, -R88 ;  /* 0x00000029023d7223 */ /* 0x000fc20000010858 */
[----:B------:R-:W-:Y:S01]  /*14290*/  F2FP.SATFINITE.E4M3.F32.PACK_AB_MERGE_C R92, R127, R92, RZ ;  /* 0x0000005c7f5c723e */ /* 0x000fe200048070ff */
[----:B------:R-:W-:-:S02]  /*142a0*/  IMAD.MOV.U32 R83, RZ, RZ, R87 ;  /* 0x000000ffff537224 */ /* 0x000fc400078e0057 */
[----:B------:R-:W-:Y:S01]  /*142b0*/  FADD.FTZ R41, R145, R118 ;  /* 0x0000007691297221 */ /* 0x000fe20000010000 */
[----:B------:R-:W-:Y:S01]  /*142c0*/  F2FP.SATFINITE.E4M3.F32.PACK_AB_MERGE_C R202, R149, R50, R202 ;  /* 0x0000003295ca723e */ /* 0x000fe200048070ca */
[----:B------:R-:W0:Y:S01]  /*142d0*/  MUFU.EX2 R94, R94 ;  /* 0x0000005e005e7308 */ /* 0x000e220000000800 */
[----:B-1----:R-:W-:-:S01]  /*142e0*/  FADD.FTZ R120, R82, R63 ;  /* 0x0000003f52787221 */ /* 0x002fc20000010000 */
[----:B------:R-:W-:Y:S01]  /*142f0*/  FADD.FTZ R118, R40, R41 ;  /* 0x0000002928767221 */ /* 0x000fe20000010000 */
[----:B------:R-:W-:-:S01]  /*14300*/  FFMA.FTZ R63, R2, R45, -R88 ;  /* 0x0000002d023f7223 */ /* 0x000fc20000010858 */
[----:B------:R-:W-:-:S04]  /*14310*/  F2FP.SATFINITE.E4M3.F32.PACK_AB_MERGE_C R204, R73, R54, R204 ;  /* 0x0000003649cc723e */ /* 0x000fc800048070cc */
[----:B------:R-:W1:Y:S01]  /*14320*/  MUFU.EX2 R125, R125 ;  /* 0x0000007d007d7308 */ /* 0x000e620000000800 */
[----:B--2---:R-:W-:-:S07]  /*14330*/  FADD.FTZ R65, R121, R120 ;  /* 0x0000007879417221 */ /* 0x004fce0000010000 */
[----:B------:R-:W2:Y:S01]  /*14340*/  MUFU.EX2 R84, R84 ;  /* 0x0000005400547308 */ /* 0x000ea20000000800 */
[----:B0-----:R-:W-:-:S01]  /*14350*/  FADD.FTZ R120, R94, R65 ;  /* 0x000000415e787221 */ /* 0x001fc20000010000 */
[----:B------:R-:W-:Y:S01]  /*14360*/  FFMA.FTZ R65, R2, R43, -R88 ;  /* 0x0000002b02417223 */ /* 0x000fe20000010858 */
[----:B------:R-:W-:-:S04]  /*14370*/  FADD.FTZ R43, R109, R118 ;  /* 0x000000766d2b7221 */ /* 0x000fc80000010000 */
[----:B------:R-:W-:Y:S01]  /*14380*/  FADD.FTZ R118, R42, R43 ;  /* 0x0000002b2a767221 */ /* 0x000fe20000010000 */
[----:B------:R-:W0:Y:S01]  /*14390*/  MUFU.EX2 R111, R111 ;  /* 0x0000006f006f7308 */ /* 0x000e220000000800 */
[----:B-1----:R-:W-:-:S01]  /*143a0*/  FADD.FTZ R45, R125, R120 ;  /* 0x000000787d2d7221 */ /* 0x002fc20000010000 */
[----:B------:R-:W-:Y:S01]  /*143b0*/  F2FP.SATFINITE.E4M3.F32.PACK_AB_MERGE_C R221, R125, R94, RZ ;  /* 0x0000005e7ddd723e */ /* 0x000fe200048070ff */
[----:B------:R-:W-:-:S03]  /*143c0*/  FADD.FTZ R43, R147, R118 ;  /* 0x00000076932b7221 */ /* 0x000fc60000010000 */
[----:B------:R-:W-:Y:S01]  /*143d0*/  F2FP.SATFINITE.E4M3.F32.PACK_AB_MERGE_C R221, R121, R82, R221 ;  /* 0x0000005279dd723e */ /* 0x000fe200048070dd */
[----:B------:R-:W-:-:S01]  /*143e0*/  FADD.FTZ R118, R44, R43 ;  /* 0x0000002b2c767221 */ /* 0x000fc20000010000 */
[----:B------:R-:W1:Y:S01]  /*143f0*/  MUFU.EX2 R98, R98 ;  /* 0x0000006200627308 */ /* 0x000e620000000800 */
[----:B--2---:R-:W-:-:S01]  /*14400*/  FADD.FTZ R120, R84, R45 ;  /* 0x0000002d54787221 */ /* 0x004fc20000010000 */
[----:B------:R-:W-:Y:S01]  /*14410*/  FFMA.FTZ R43, R2, R26, -R88 ;  /* 0x0000001a022b7223 */ /* 0x000fe20000010858 */
[----:B------:R-:W-:-:S05]  /*14420*/  IMAD.MOV.U32 R82, RZ, RZ, R87 ;  /* 0x000000ffff527224 */ /* 0x000fca00078e0057 */
[----:B------:R-:W2:Y:S01]  /*14430*/  MUFU.EX2 R113, R113 ;  /* 0x0000007100717308 */ /* 0x000ea20000000800 */
[----:B0-----:R-:W-:-:S07]  /*14440*/  FADD.FTZ R45, R111, R120 ;  /* 0x000000786f2d7221 */ /* 0x001fce0000010000 */
[----:B------:R-:W0:Y:S01]  /*14450*/  MUFU.EX2 R86, R86 ;  /* 0x0000005600567308 */ /* 0x000e220000000800 */
[----:B-1----:R-:W-:-:S01]  /*14460*/  FADD.FTZ R120, R98, R45 ;  /* 0x0000002d62787221 */ /* 0x002fc20000010000 */
[----:B------:R-:W-:-:S04]  /*14470*/  FADD.FTZ R45, R117, R118 ;  /* 0x00000076752d7221 */ /* 0x000fc80000010000 */
[----:B------:R-:W-:Y:S01]  /*14480*/  FADD.FTZ R118, R46, R45 ;  /* 0x0000002d2e767221 */ /* 0x000fe20000010000 */
[----:B------:R-:W-:-:S01]  /*14490*/  FFMA.FTZ R45, R2, R27, -R88 ;  /* 0x0000001b022d7223 */ /* 0x000fc20000010858 */
[----:B------:R-:W1:Y:S01]  /*144a0*/  MUFU.EX2 R91, R91 ;  /* 0x0000005b005b7308 */ /* 0x000e620000000800 */
[----:B--2---:R-:W-:-:S01]  /*144b0*/  FADD.FTZ R47, R113, R120 ;  /* 0x00000078712f7221 */ /* 0x004fc20000010000 */
[----:B------:R-:W-:Y:S01]  /*144c0*/  FADD.FTZ R27, R107, R118 ;  /* 0x000000766b1b7221 */ /* 0x000fe20000010000 */
[----:B------:R-:W-:-:S01]  /*144d0*/  FFMA.FTZ R88, R2, R171, -R88 ;  /* 0x000000ab02587223 */ /* 0x000fc20000010858 */
[----:B------:R-:W-:Y:S01]  /*144e0*/  F2FP.SATFINITE.E4M3.F32.PACK_AB_MERGE_C R223, R113, R98, RZ ;  /* 0x0000006271df723e */ /* 0x000fe200048070ff */
[----:B------:R-:W-:Y:S02]  /*144f0*/  IMAD.MOV.U32 R46, RZ, RZ, R87 ;  /* 0x000000ffff2e7224 */ /* 0x000fe400078e0057 */
[----:B------:R-:W-:Y:S01]  /*14500*/  FADD.FTZ R118, R48, R27 ;  /* 0x0000001b30767221 */ /* 0x000fe20000010000 */
[----:B------:R-:W2:Y:S01]  /*14510*/  MUFU.EX2 R102, R102 ;  /* 0x0000006600667308 */ /* 0x000ea20000000800 */
[----:B0-----:R-:W-:-:S01]  /*14520*/  FADD.FTZ R120, R86, R47 ;  /* 0x0000002f56787221 */ /* 0x001fc20000010000 */
[----:B------:R-:W-:Y:S01]  /*14530*/  F2FP.SATFINITE.E4M3.F32.PACK_AB_MERGE_C R223, R111, R84, R223 ;  /* 0x000000546fdf723e */ /* 0x000fe200048070df */
[----:B------:R-:W-:-:S05]  /*14540*/  IMAD.MOV.U32 R84, RZ, RZ, R87 ;  /* 0x000000ffff547224 */ /* 0x000fca00078e0057 */
[----:B------:R-:W0:Y:S08]  /*14550*/  MUFU.EX2 R105, R105 ;  /* 0x0000006900697308 */ /* 0x000e300000000800 */
[----:B------:R-:W3:Y:S08]  /*14560*/  MUFU.EX2 R89, R89 ;  /* 0x0000005900597308 */ /* 0x000ef00000000800 */
[----:B------:R-:W4:Y:S08]  /*14570*/  MUFU.EX2 R96, R96 ;  /* 0x0000006000607308 */ /* 0x000f300000000800 */
[----:B------:R1:W-:Y:S08]  /*14580*/  MUFU.EX2 R41, R69 ;  /* 0x0000004500297308 */ /* 0x0003f00000000800 */
[----:B------:R-:W4:Y:S01]  /*14590*/  MUFU.EX2 R97, R97 ;  /* 0x0000006100617308 */ /* 0x000f220000000800 */
[----:B-1----:R-:W-:-:S04]  /*145a0*/  FADD.FTZ R69, R91, R120 ;  /* 0x000000785b457221 */ /* 0x002fc80000010000 */
[----:B--2---:R-:W-:-:S03]  /*145b0*/  FADD.FTZ R120, R102, R69 ;  /* 0x0000004566787221 */ /* 0x004fc60000010000 */
[----:B------:R1:W-:Y:S01]  /*145c0*/  MUFU.EX2 R26, R61 ;  /* 0x0000003d001a7308 */ /* 0x0003e20000000800 */
[----:B0-----:R-:W-:-:S07]  /*145d0*/  FADD.FTZ R120, R105, R120 ;  /* 0x0000007869787221 */ /* 0x001fce0000010000 */
[----:B------:R-:W0:Y:S01]  /*145e0*/  MUFU.EX2 R108, R108 ;  /* 0x0000006c006c7308 */ /* 0x000e220000000800 */
[----:B-1----:R-:W-:-:S04]  /*145f0*/  FADD.FTZ R61, R93, R118 ;  /* 0x000000765d3d7221 */ /* 0x002fc80000010000 */
[----:B------:R-:W-:Y:S01]  /*14600*/  FADD.FTZ R118, R50, R61 ;  /* 0x0000003d32767221 */ /* 0x000fe20000010000 */
[----:B---3--:R-:W-:-:S01]  /*14610*/  FADD.FTZ R61, R89, R120 ;  /* 0x00000078593d7221 */ /* 0x008fc20000010000 */
[----:B------:R-:W-:Y:S01]  /*14620*/  IMAD.MOV.U32 R50, RZ, RZ, R87 ;  /* 0x000000ffff327224 */ /* 0x000fe200078e0057 */
[----:B------:R-:W1:Y:S01]  /*14630*/  MUFU.EX2 R95, R95 ;  /* 0x0000005f005f7308 */ /* 0x000e620000000800 */
[----:B------:R-:W-:-:S01]  /*14640*/  FADD.FTZ R69, R149, R118 ;  /* 0x0000007695457221 */ /* 0x000fc20000010000 */
[----:B----4-:R-:W-:-:S03]  /*14650*/  FADD.FTZ R32, R96, R61 ;  /* 0x0000003d60207221 */ /* 0x010fc60000010000 */
[----:B------:R-:W-:Y:S01]  /*14660*/  FADD.FTZ R118, R52, R69 ;  /* 0x0000004534767221 */ /* 0x000fe20000010000 */
[----:B------:R-:W-:-:S01]  /*14670*/  FADD.FTZ R61, R97, R32 ;  /* 0x00000020613d7221 */ /* 0x000fc20000010000 */
[----:B------:R-:W-:Y:S01]  /*14680*/  IMAD.MOV.U32 R69, RZ, RZ, R87 ;  /* 0x000000ffff457224 */ /* 0x000fe200078e0057 */
[----:B------:R-:W2:Y:S01]  /*14690*/  MUFU.EX2 R100, R100 ;  /* 0x0000006400647308 */ /* 0x000ea20000000800 */
[C---:B0-----:R-:W-:Y:S01]  /*146a0*/  F2FP.SATFINITE.E4M3.F32.PACK_AB_MERGE_C R97, R108.reuse, R97, RZ ;  /* 0x000000616c61723e */ /* 0x041fe200048070ff */
[----:B------:R-:W-:Y:S01]  /*146b0*/  FADD.FTZ R32, R108, R61 ;  /* 0x0000003d6c207221 */ /* 0x000fe20000010000 */
[----:B------:R-:W-:Y:S02]  /*146c0*/  IMAD.MOV.U32 R52, RZ, RZ, R87 ;  /* 0x000000ffff347224 */ /* 0x000fe400078e0057 */
[----:B------:R-:W-:-:S03]  /*146d0*/  F2FP.SATFINITE.E4M3.F32.PACK_AB_MERGE_C R203, R96, R89, R97 ;  /* 0x0000005960cb723e */ /* 0x000fc60004807061 */
[----:B------:R-:W0:Y:S01]  /*146e0*/  MUFU.EX2 R99, R99 ;  /* 0x0000006300637308 */ /* 0x000e220000000800 */
[----:B-1----:R-:W-:-:S07]  /*146f0*/  FADD.FTZ R61, R95, R32 ;  /* 0x000000205f3d7221 */ /* 0x002fce0000010000 */
[----:B------:R1:W-:Y:S01]  /*14700*/  MUFU.EX2 R27, R63 ;  /* 0x0000003f001b7308 */ /* 0x0003e20000000800 */
[----:B--2---:R-:W-:-:S07]  /*14710*/  FADD.FTZ R32, R100, R61 ;  /* 0x0000003d64207221 */ /* 0x004fce0000010000 */
[----:B------:R-:W2:Y:S01]  /*14720*/  MUFU.EX2 R110, R110 ;  /* 0x0000006e006e7308 */ /* 0x000ea20000000800 */
[----:B-1----:R-:W-:-:S01]  /*14730*/  FADD.FTZ R63, R101, R118 ;  /* 0x00000076653f7221 */ /* 0x002fc20000010000 */
[----:B0-----:R-:W-:-:S03]  /*14740*/  FADD.FTZ R61, R99, R32 ;  /* 0x00000020633d7221 */ /* 0x001fc60000010000 */
[----:B------:R-:W-:Y:S01]  /*14750*/  FADD.FTZ R44, R54, R63 ;  /* 0x0000003f362c7221 */ /* 0x000fe20000010000 */
[----:B------:R-:W-:Y:S02]  /*14760*/  IMAD.MOV.U32 R54, RZ, RZ, R87 ;  /* 0x000000ffff367224 */ /* 0x000fe400078e0057 */
[----:B------:R-:W0:Y:S01]  /*14770*/  MUFU.EX2 R58, R187 ;  /* 0x000000bb003a7308 */ /* 0x000e220000000800 */
[----:B------:R-:W-:-:S01]  /*14780*/  FADD.FTZ R63, R73, R44 ;  /* 0x0000002c493f7221 */ /* 0x000fc20000010000 */
[----:B------:R-:W-:-:S03]  /*14790*/  IMAD.MOV.U32 R73, RZ, RZ, R87 ;  /* 0x000000ffff497224 */ /* 0x000fc600078e0057 */
[----:B------:R-:W-:Y:S01]  /*147a0*/  FADD.FTZ R44, R56, R63 ;  /* 0x0000003f382c7221 */ /* 0x000fe20000010000 */
[----:B------:R-:W-:Y:S02]  /*147b0*/  MOV R56, R87 ;  /* 0x0000005700387202 */ /* 0x000fe40000000f00 */
[----:B------:R-:W1:Y:S01]  /*147c0*/  MUFU.EX2 R75, R75 ;  /* 0x0000004b004b7308 */ /* 0x000e620000000800 */
[----:B------:R-:W-:-:S01]  /*147d0*/  FADD.FTZ R77, R77, R44 ;  /* 0x0000002c4d4d7221 */ /* 0x000fc20000010000 */
[C---:B--2---:R-:W-:Y:S01]  /*147e0*/  FADD.FTZ R44, R110.reuse, R61 ;  /* 0x0000003d6e2c7221 */ /* 0x044fe20000010000 */
[----:B------:R-:W-:-:S05]  /*147f0*/  F2FP.SATFINITE.E4M3.F32.PACK_AB_MERGE_C R99, R110, R99, RZ ;  /* 0x000000636e63723e */ /* 0x000fca00048070ff */
[----:B------:R-:W2:Y:S01]  /*14800*/  MUFU.EX2 R81, R81 ;  /* 0x0000005100517308 */ /* 0x000ea20000000800 */
[----:B0-----:R-:W-:-:S01]  /*14810*/  FADD.FTZ R48, R58, R77 ;  /* 0x0000004d3a307221 */ /* 0x001fc20000010000 */
[----:B------:R-:W-:-:S06]  /*14820*/  IMAD.MOV.U32 R77, RZ, RZ, R87 ;  /* 0x000000ffff4d7224 */ /* 0x000fcc00078e0057 */
[----:B------:R-:W0:Y:S01]  /*14830*/  MUFU.EX2 R104, R104 ;  /* 0x0000006800687308 */ /* 0x000e220000000800 */
[----:B-1----:R-:W-:-:S07]  /*14840*/  FADD.FTZ R61, R75, R44 ;  /* 0x0000002c4b3d7221 */ /* 0x002fce0000010000 */
[----:B------:R-:W1:Y:S01]  /*14850*/  MUFU.EX2 R60, R189 ;  /* 0x000000bd003c7308 */ /* 0x000e620000000800 */
[----:B--2---:R-:W-:-:S07]  /*14860*/  FADD.FTZ R63, R81, R48 ;  /* 0x00000030513f7221 */ /* 0x004fce0000010000 */
[----:B------:R-:W2:Y:S01]  /*14870*/  MUFU.EX2 R57, R57 ;  /* 0x0000003900397308 */ /* 0x000ea20000000800 */
[----:B0-----:R-:W-:-:S01]  /*14880*/  FADD.FTZ R44, R104, R61 ;  /* 0x0000003d682c7221 */ /* 0x001fc20000010000 */
[----:B------:R-:W-:-:S06]  /*14890*/  IMAD.MOV.U32 R61, RZ, RZ, R87 ;  /* 0x000000ffff3d7224 */ /* 0x000fcc00078e0057 */
[----:B------:R-:W0:Y:S01]  /*148a0*/  MUFU.EX2 R85, R85 ;  /* 0x0000005500557308 */ /* 0x000e220000000800 */
[----:B-1----:R-:W-:-:S01]  /*148b0*/  FADD.FTZ R48, R60, R63 ;  /* 0x0000003f3c307221 */ /* 0x002fc20000010000 */
[----:B------:R-:W-:-:S06]  /*148c0*/  IMAD.MOV.U32 R63, RZ, RZ, R87 ;  /* 0x000000ffff3f7224 */ /* 0x000fcc00078e0057 */
[----:B------:R-:W1:Y:S01]  /*148d0*/  MUFU.EX2 R112, R112 ;  /* 0x0000007000707308 */ /* 0x000e620000000800 */
[----:B--2---:R-:W-:-:S07]  /*148e0*/  FADD.FTZ R21, R57, R44 ;  /* 0x0000002c39157221 */ /* 0x004fce0000010000 */
[----:B------:R-:W2:Y:S01]  /*148f0*/  MUFU.EX2 R62, R193 ;  /* 0x000000c1003e7308 */ /* 0x000ea20000000800 */
[C---:B0-----:R-:W-:Y:S01]  /*14900*/  F2FP.SATFINITE.E4M3.F32.PACK_AB_MERGE_C R206, R85.reuse, R60, RZ ;  /* 0x0000003c55ce723e */ /* 0x041fe200048070ff */
[----:B------:R-:W-:Y:S01]  /*14910*/  FADD.FTZ R85, R85, R48 ;  /* 0x0000003055557221 */ /* 0x000fe20000010000 */
[--C-:B------:R-:W-:Y:S01]  /*14920*/  IMAD.MOV.U32 R60, RZ, RZ, R87.reuse ;  /* 0x000000ffff3c7224 */ /* 0x100fe200078e0057 */
[----:B------:R-:W-:Y:S02]  /*14930*/  MOV R48, R87 ;  /* 0x0000005700307202 */ /* 0x000fe40000000f00 */
[----:B------:R-:W-:Y:S01]  /*14940*/  F2FP.SATFINITE.E4M3.F32.PACK_AB_MERGE_C R206, R81, R58, R206 ;  /* 0x0000003a51ce723e */ /* 0x000fe200048070ce */
[----:B------:R-:W-:Y:S01]  /*14950*/  IMAD.MOV.U32 R81, RZ, RZ, R87 ;  /* 0x000000ffff517224 */ /* 0x000fe200078e0057 */
[----:B------:R0:W3:Y:S01]  /*14960*/  MUFU.EX2 R3, R79 ;  /* 0x0000004f00037308 */ /* 0x0000e20000000800 */
[C---:B-1----:R-:W-:Y:S01]  /*14970*/  F2FP.SATFINITE.E4M3.F32.PACK_AB_MERGE_C R57, R112.reuse, R57, RZ ;  /* 0x000000397039723e */ /* 0x042fe200048070ff */
[----:B------:R-:W-:Y:S01]  /*14980*/  FADD.FTZ R112, R112, R21 ;  /* 0x0000001570707221 */ /* 0x000fe20000010000 */
[----:B------:R-:W-:-:S05]  /*14990*/  IMAD.MOV.U32 R58, RZ, RZ, R87 ;  /* 0x000000ffff3a7224 */ /* 0x000fca00078e0057 */
[----:B------:R-:W-:Y:S01]  /*149a0*/  MUFU.EX2 R153, R153 ;  /* 0x0000009900997308 */ /* 0x000fe20000000800 */
[----:B--2---:R-:W-:-:S01]  /*149b0*/  FADD.FTZ R44, R62, R85 ;  /* 0x000000553e2c7221 */ /* 0x004fc20000010000 */
[--C-:B------:R-:W-:Y:S02]  /*149c0*/  IMAD.MOV.U32 R85, RZ, RZ, R87.reuse ;  /* 0x000000ffff557224 */ /* 0x100fe400078e0057 */
[----:B0-----:R-:W-:-:S04]  /*149d0*/  IMAD.MOV.U32 R79, RZ, RZ, R87 ;  /* 0x000000ffff4f7224 */ /* 0x001fc800078e0057 */
[----:B------:R-:W0:Y:S01]  /*149e0*/  MUFU.EX2 R106, R106 ;  /* 0x0000006a006a7308 */ /* 0x000e220000000800 */
[----:B---3--:R-:W-:-:S07]  /*149f0*/  FADD.FTZ R21, R3, R112 ;  /* 0x0000007003157221 */ /* 0x008fce0000010000 */
[----:B------:R-:W-:Y:S08]  /*14a00*/  MUFU.EX2 R64, R197 ;  /* 0x000000c500407308 */ /* 0x000ff00000000800 */
[----:B------:R-:W1:Y:S01]  /*14a10*/  MUFU.EX2 R59, R59 ;  /* 0x0000003b003b7308 */ /* 0x000e620000000800 */
[----:B0-----:R-:W-:-:S07]  /*14a20*/  FADD.FTZ R28, R106, R21 ;  /* 0x000000156a1c7221 */ /* 0x001fce0000010000 */
[----:B------:R-:W0:Y:S08]  /*14a30*/  MUFU.EX2 R157, R157 ;  /* 0x0000009d009d7308 */ /* 0x000e300000000800 */
[----:B------:R-:W2:Y:S01]  /*14a40*/  MUFU.EX2 R116, R116 ;  /* 0x0000007400747308 */ /* 0x000ea20000000800 */
[----:B-1----:R-:W-:-:S07]  /*14a50*/  FADD.FTZ R21, R59, R28 ;  /* 0x0000001c3b157221 */ /* 0x002fce0000010000 */
[----:B------:R1:W3:Y:S01]  /*14a60*/  MUFU.EX2 R66, R201 ;  /* 0x000000c900427308 */ /* 0x0002e20000000800 */
[----:B0-----:R-:W-:-:S04]  /*14a70*/  F2FP.SATFINITE.E4M3.F32.PACK_AB_MERGE_C R208, R157, R64, RZ ;  /* 0x000000409dd0723e */ /* 0x001fc800048070ff */
[----:B------:R-:W-:Y:S01]  /*14a80*/  F2FP.SATFINITE.E4M3.F32.PACK_AB_MERGE_C R208, R153, R62, R208 ;  /* 0x0000003e99d0723e */ /* 0x000fe200048070d0 */
[----:B------:R-:W-:Y:S02]  /*14a90*/  IMAD.MOV.U32 R62, RZ, RZ, R87 ;  /* 0x000000ffff3e7224 */ /* 0x000fe400078e0057 */
[----:B------:R-:W0:Y:S01]  /*14aa0*/  MUFU.EX2 R159, R159 ;  /* 0x0000009f009f7308 */ /* 0x000e220000000800 */
[C---:B--2---:R-:W-:Y:S01]  /*14ab0*/  F2FP.SATFINITE.E4M3.F32.PACK_AB_MERGE_C R59, R116.reuse, R59, RZ ;  /* 0x0000003b743b723e */ /* 0x044fe200048070ff */
[----:B------:R-:W-:Y:S01]  /*14ac0*/  FADD.FTZ R116, R116, R21 ;  /* 0x0000001574747221 */ /* 0x000fe20000010000 */
[----:B-1----:R-:W-:Y:S02]  /*14ad0*/  F2FP.SATFINITE.E4M3.F32.PACK_AB_MERGE_C R201, R105, R102, RZ ;  /* 0x0000006669c9723e */ /* 0x002fe400048070ff */
[----:B------:R-:W-:Y:S01]  /*14ae0*/  F2FP.SATFINITE.E4M3.F32.PACK_AB_MERGE_C R209, R106, R3, R59 ;  /* 0x000000036ad1723e */ /* 0x000fe2000480703b */
[----:B------:R-:W-:-:S01]  /*14af0*/  FADD.FTZ R21, R41, R116 ;  /* 0x0000007429157221 */ /* 0x000fc20000010000 */
[----:B------:R-:W-:Y:S01]  /*14b00*/  F2FP.SATFINITE.E4M3.F32.PACK_AB_MERGE_C R201, R91, R86, R201 ;  /* 0x000000565bc9723e */ /* 0x000fe200048070c9 */
[----:B------:R1:W-:Y:S01]  /*14b10*/  MUFU.EX2 R32, R53 ;  /* 0x0000003500207308 */ /* 0x0003e20000000800 */
[----:B------:R-:W-:-:S02]  /*14b20*/  IMAD.MOV.U32 R86, RZ, RZ, R87 ;  /* 0x000000ffff567224 */ /* 0x000fc400078e0057 */
[----:B------:R-:W-:-:S05]  /*14b30*/  IMAD.MOV.U32 R59, RZ, RZ, R87 ;  /* 0x000000ffff3b7224 */ /* 0x000fca00078e0057 */
[----:B------:R-:W2:Y:S01]  /*14b40*/  MUFU.EX2 R114, R114 ;  /* 0x0000007200727308 */ /* 0x000ea20000000800 */
[----:B-1----:R-:W-:-:S01]  /*14b50*/  FADD.FTZ R53, R153, R44 ;  /* 0x0000002c99357221 */ /* 0x002fc20000010000 */
[----:B------:R-:W-:-:S03]  /*14b60*/  IMAD.MOV.U32 R44, RZ, RZ, R87 ;  /* 0x000000ffff2c7224 */ /* 0x000fc600078e0057 */
[----:B------:R-:W-:Y:S01]  /*14b70*/  FADD.FTZ R36, R64, R53 ;  /* 0x0000003540247221 */ /* 0x000fe20000010000 */
[----:B------:R-:W-:Y:S02]  /*14b80*/  MOV R64, R87 ;  /* 0x0000005700407202 */ /* 0x000fe40000000f00 */
[----:B------:R1:W4:Y:S01]  /*14b90*/  MUFU.EX2 R68, R205 ;  /* 0x000000cd00447308 */ /* 0x0003220000000800 */
[----:B------:R-:W-:-:S04]  /*14ba0*/  FADD.FTZ R157, R157, R36 ;  /* 0x000000249d9d7221 */ /* 0x000fc80000010000 */
[----:B---3--:R-:W-:-:S03]  /*14bb0*/  FADD.FTZ R28, R66, R157 ;  /* 0x0000009d421c7221 */ /* 0x008fc60000010000 */
[----:B------:R3:W3:Y:S01]  /*14bc0*/  MUFU.EX2 R31, R207 ;  /* 0x000000cf001f7308 */ /* 0x0006e20000000800 */
[----:B0-----:R-:W-:-:S01]  /*14bd0*/  FADD.FTZ R53, R159, R28 ;  /* 0x0000001c9f357221 */ /* 0x001fc20000010000 */
[----:B--2---:R-:W-:Y:S01]  /*14be0*/  FADD.FTZ R21, R114, R21 ;  /* 0x0000001572157221 */ /* 0x004fe20000010000 */
[----:B-1----:R-:W-:-:S03]  /*14bf0*/  F2FP.SATFINITE.E4M3.F32.PACK_AB_MERGE_C R205, R100, R95, R99 ;  /* 0x0000005f64cd723e */ /* 0x002fc60004807063 */
[----:B------:R-:W-:Y:S02]  /*14c00*/  FADD.FTZ R42, R26, R21 ;  /* 0x000000151a2a7221 */ /* 0x000fe40000010000 */
[----:B------:R0:W1:Y:S01]  /*14c10*/  MUFU.EX2 R47, R71 ;  /* 0x00000047002f7308 */ /* 0x0000620000000800 */
[----:B----4-:R-:W-:-:S01]  /*14c20*/  FADD.FTZ R36, R68, R53 ;  /* 0x0000003544247221 */ /* 0x010fc20000010000 */
[----:B---3--:R-:W-:Y:S01]  /*14c30*/  F2FP.SATFINITE.E4M3.F32.PACK_AB_MERGE_C R207, R104, R75, R57 ;  /* 0x0000004b68cf723e */ /* 0x008fe20004807039 */
[--C-:B------:R-:W-:Y:S02]  /*14c40*/  IMAD.MOV.U32 R75, RZ, RZ, R87.reuse ;  /* 0x000000ffff4b7224 */ /* 0x100fe400078e0057 */
[--C-:B------:R-:W-:Y:S02]  /*14c50*/  IMAD.MOV.U32 R57, RZ, RZ, R87.reuse ;  /* 0x000000ffff397224 */ /* 0x100fe400078e0057 */
[--C-:B------:R-:W-:Y:S01]  /*14c60*/  IMAD.MOV.U32 R53, RZ, RZ, R87.reuse ;  /* 0x000000ffff357224 */ /* 0x100fe200078e0057 */
[----:B------:R-:W2:Y:S01]  /*14c70*/  MUFU.EX2 R34, R34 ;  /* 0x0000002200227308 */ /* 0x000ea20000000800 */
[C---:B------:R-:W-:Y:S01]  /*14c80*/  F2FP.SATFINITE.E4M3.F32.PACK_AB_MERGE_C R210, R31.reuse, R68, RZ ;  /* 0x000000441fd2723e */ /* 0x040fe200048070ff */
[----:B------:R-:W-:Y:S01]  /*14c90*/  FADD.FTZ R31, R31, R36 ;  /* 0x000000241f1f7221 */ /* 0x000fe20000010000 */
[----:B0-----:R-:W-:-:S02]  /*14ca0*/  IMAD.MOV.U32 R71, RZ, RZ, R87 ;  /* 0x000000ffff477224 */ /* 0x001fc400078e0057 */
[----:B------:R-:W-:Y:S01]  /*14cb0*/  F2FP.SATFINITE.E4M3.F32.PACK_AB_MERGE_C R210, R159, R66, R210 ;  /* 0x000000429fd2723e */ /* 0x000fe200048070d2 */
[----:B------:R-:W-:Y:S02]  /*14cc0*/  IMAD.MOV.U32 R68, RZ, RZ, R87 ;  /* 0x000000ffff447224 */ /* 0x000fe400078e0057 */
[----:B------:R-:W0:Y:S01]  /*14cd0*/  MUFU.EX2 R35, R35 ;  /* 0x0000002300237308 */ /* 0x000e220000000800 */
[----:B-1----:R-:W-:-:S01]  /*14ce0*/  FADD.FTZ R42, R47, R42 ;  /* 0x0000002a2f2a7221 */ /* 0x002fc20000010000 */
[----:B------:R-:W-:Y:S01]  /*14cf0*/  F2FP.SATFINITE.E4M3.F32.PACK_AB_MERGE_C R36, R47, R26, RZ ;  /* 0x0000001a2f24723e */ /* 0x000fe200048070ff */
[--C-:B------:R-:W-:Y:S02]  /*14d00*/  IMAD.MOV.U32 R66, RZ, RZ, R87.reuse ;  /* 0x000000ffff427224 */ /* 0x100fe400078e0057 */
[----:B------:R-:W-:Y:S01]  /*14d10*/  FADD.FTZ R21, R27, R42 ;  /* 0x0000002a1b157221 */ /* 0x000fe20000010000 */
[----:B------:R-:W-:Y:S01]  /*14d20*/  F2FP.SATFINITE.E4M3.F32.PACK_AB_MERGE_C R211, R114, R41, R36 ;  /* 0x0000002972d3723e */ /* 0x000fe20004807024 */
[----:B------:R-:W-:Y:S01]  /*14d30*/  IMAD.MOV.U32 R47, RZ, RZ, R87 ;  /* 0x000000ffff2f7224 */ /* 0x000fe200078e0057 */
[----:B------:R1:W3:Y:S01]  /*14d40*/  MUFU.EX2 R24, R65 ;  /* 0x0000004100187308 */ /* 0x0002e20000000800 */
[----:B--2---:R-:W-:-:S01]  /*14d50*/  FADD.FTZ R26, R34, R31 ;  /* 0x0000001f221a7221 */ /* 0x004fc20000010000 */
[----:B------:R-:W-:-:S02]  /*14d60*/  IMAD.MOV.U32 R42, RZ, RZ, R87 ;  /* 0x000000ffff2a7224 */ /* 0x000fc400078e0057 */
[--C-:B------:R-:W-:Y:S02]  /*14d70*/  IMAD.MOV.U32 R41, RZ, RZ, R87.reuse ;  /* 0x000000ffff297224 */ /* 0x100fe400078e0057 */
[----:B------:R-:W-:Y:S02]  /*14d80*/  IMAD.MOV.U32 R36, RZ, RZ, R87 ;  /* 0x000000ffff247224 */ /* 0x000fe400078e0057 */
[----:B------:R-:W-:Y:S01]  /*14d90*/  MUFU.EX2 R38, R38 ;  /* 0x0000002600267308 */ /* 0x000fe20000000800 */
[----:B0-----:R-:W-:-:S01]  /*14da0*/  FADD.FTZ R31, R35, R26 ;  /* 0x0000001a231f7221 */ /* 0x001fc20000010000 */
[----:B-1----:R-:W-:-:S06]  /*14db0*/  IMAD.MOV.U32 R65, RZ, RZ, R87 ;  /* 0x000000ffff417224 */ /* 0x002fcc00078e0057 */
[----:B------:R-:W0:Y:S01]  /*14dc0*/  MUFU.EX2 R39, R39 ;  /* 0x0000002700277308 */ /* 0x000e220000000800 */
[----:B---3--:R-:W-:-:S07]  /*14dd0*/  FADD.FTZ R21, R24, R21 ;  /* 0x0000001518157221 */ /* 0x008fce0000010000 */
[----:B------:R1:W2:Y:S08]  /*14de0*/  MUFU.EX2 R40, R67 ;  /* 0x0000004300287308 */ /* 0x0002b00000000800 */
[----:B------:R-:W3:Y:S01]  /*14df0*/  MUFU.EX2 R49, R49 ;  /* 0x0000003100317308 */ /* 0x000ee20000000800 */
[----:B0-----:R-:W-:Y:S01]  /*14e00*/  F2FP.SATFINITE.E4M3.F32.PACK_AB_MERGE_C R212, R39, R38, RZ ;  /* 0x0000002627d4723e */ /* 0x001fe200048070ff */
[----:B------:R-:W-:Y:S01]  /*14e10*/  FADD.FTZ R38, R38, R31 ;  /* 0x0000001f26267221 */ /* 0x000fe20000010000 */
[----:B-1----:R-:W-:-:S02]  /*14e20*/  IMAD.MOV.U32 R67, RZ, RZ, R87 ;  /* 0x000000ffff437224 */ /* 0x002fc400078e0057 */
[----:B------:R-:W-:Y:S01]  /*14e30*/  F2FP.SATFINITE.E4M3.F32.PACK_AB_MERGE_C R212, R35, R34, R212 ;  /* 0x0000002223d4723e */ /* 0x000fe200048070d4 */
[----:B------:R-:W-:-:S01]  /*14e40*/  FADD.FTZ R39, R39, R38 ;  /* 0x0000002627277221 */ /* 0x000fc20000010000 */
[----:B------:R-:W-:Y:S01]  /*14e50*/  IMAD.MOV.U32 R38, RZ, RZ, R87 ;  /* 0x000000ffff267224 */ /* 0x000fe200078e0057 */
[----:B------:R-:W-:Y:S01]  /*14e60*/  MUFU.EX2 R72, R72 ;  /* 0x0000004800487308 */ /* 0x000fe20000000800 */
[----:B--2---:R-:W-:-:S01]  /*14e70*/  FADD.FTZ R14, R40, R21 ;  /* 0x00000015280e7221 */ /* 0x004fc20000010000 */
[--C-:B------:R-:W-:Y:S02]  /*14e80*/  IMAD.MOV.U32 R35, RZ, RZ, R87.reuse ;  /* 0x000000ffff237224 */ /* 0x100fe400078e0057 */
[----:B------:R-:W-:-:S04]  /*14e90*/  IMAD.MOV.U32 R34, RZ, RZ, R87 ;  /* 0x000000ffff227224 */ /* 0x000fc800078e0057 */
[----:B------:R-:W0:Y:S01]  /*14ea0*/  MUFU.EX2 R177, R177 ;  /* 0x000000b100b17308 */ /* 0x000e220000000800 */
[C---:B---3--:R-:W-:Y:S01]  /*14eb0*/  F2FP.SATFINITE.E4M3.F32.PACK_AB_MERGE_C R40, R49.reuse, R40, RZ ;  /* 0x000000283128723e */ /* 0x048fe200048070ff */
[----:B------:R-:W-:-:S03]  /*14ec0*/  FADD.FTZ R49, R49, R14 ;  /* 0x0000000e31317221 */ /* 0x000fc60000010000 */
[----:B------:R-:W-:Y:S01]  /*14ed0*/  F2FP.SATFINITE.E4M3.F32.PACK_AB_MERGE_C R213, R24, R27, R40 ;  /* 0x0000001b18d5723e */ /* 0x000fe20004807028 */
[----:B------:R-:W-:-:S01]  /*14ee0*/  FADD.FTZ R26, R32, R49 ;  /* 0x00000031201a7221 */ /* 0x000fc20000010000 */
[--C-:B------:R-:W-:Y:S01]  /*14ef0*/  IMAD.MOV.U32 R49, RZ, RZ, R87.reuse ;  /* 0x000000ffff317224 */ /* 0x100fe200078e0057 */
[----:B------:R-:W1:Y:S01]  /*14f00*/  MUFU.EX2 R70, R70 ;  /* 0x0000004600467308 */ /* 0x000e620000000800 */
[----:B------:R-:W-:Y:S01]  /*14f10*/  MOV R40, R87 ;  /* 0x0000005700287202 */ /* 0x000fe20000000f00 */
[----:B------:R-:W-:-:S06]  /*14f20*/  IMAD.MOV.U32 R27, RZ, RZ, R87 ;  /* 0x000000ffff1b7224 */ /* 0x000fcc00078e0057 */
[----:B------:R-:W2:Y:S01]  /*14f30*/  MUFU.EX2 R173, R173 ;  /* 0x000000ad00ad7308 */ /* 0x000ea20000000800 */
[----:B0-----:R-:W-:-:S07]  /*14f40*/  F2FP.SATFINITE.E4M3.F32.PACK_AB_MERGE_C R214, R177, R72, RZ ;  /* 0x00000048b1d6723e */ /* 0x001fce00048070ff */
[----:B------:R-:W0:Y:S01]  /*14f50*/  MUFU.EX2 R51, R51 ;  /* 0x0000003300337308 */ /* 0x000e220000000800 */
[----:B-1----:R-:W-:-:S01]  /*14f60*/  FADD.FTZ R14, R70, R39 ;  /* 0x00000027460e7221 */ /* 0x002fc20000010000 */
[----:B------:R-:W-:-:S06]  /*14f70*/  IMAD.MOV.U32 R39, RZ, RZ, R87 ;  /* 0x000000ffff277224 */ /* 0x000fcc00078e0057 */
[----:B------:R1:W3:Y:S01]  /*14f80*/  MUFU.EX2 R20, R227 ;  /* 0x000000e300147308 */ /* 0x0002e20000000800 */
[C---:B--2---:R-:W-:Y:S01]  /*14f90*/  F2FP.SATFINITE.E4M3.F32.PACK_AB_MERGE_C R214, R173.reuse, R70, R214 ;  /* 0x00000046add6723e */ /* 0x044fe200048070d6 */
[----:B------:R-:W-:Y:S01]  /*14fa0*/  FADD.FTZ R173, R173, R14 ;  /* 0x0000000eadad7221 */ /* 0x000fe20000010000 */
[----:B------:R-:W-:-:S03]  /*14fb0*/  IMAD.MOV.U32 R70, RZ, RZ, R87 ;  /* 0x000000ffff467224 */ /* 0x000fc600078e0057 */
[----:B------:R-:W-:Y:S02]  /*14fc0*/  FADD.FTZ R72, R72, R173 ;  /* 0x000000ad48487221 */ /* 0x000fe40000010000 */
[----:B------:R-:W2:Y:S01]  /*14fd0*/  MUFU.EX2 R55, R55 ;  /* 0x0000003700377308 */ /* 0x000ea20000000800 */
[----:B0-----:R-:W-:-:S01]  /*14fe0*/  FADD.FTZ R15, R51, R26 ;  /* 0x0000001a330f7221 */ /* 0x001fc20000010000 */
[----:B------:R-:W-:Y:S01]  /*14ff0*/  FADD.FTZ R177, R177, R72 ;  /* 0x00000048b1b17221 */ /* 0x000fe20000010000 */
[----:B-1----:R-:W-:Y:S01]  /*15000*/  F2FP.SATFINITE.E4M3.F32.PACK_AB_MERGE_C R227, R80, R37, R92 ;  /* 0x0000002550e3723e */ /* 0x002fe2000480705c */
[----:B------:R-:W-:Y:S01]  /*15010*/  IMAD.MOV.U32 R37, RZ, RZ, R87 ;  /* 0x000000ffff257224 */ /* 0x000fe200078e0057 */
[-C--:B------:R-:W-:Y:S02]  /*15020*/  MOV R80, R87.reuse ;  /* 0x0000005700507202 */ /* 0x080fe40000000f00 */
[----:B------:R-:W-:Y:S01]  /*15030*/  MOV R72, R87 ;  /* 0x0000005700487202 */ /* 0x000fe20000000f00 */
[----:B------:R-:W-:Y:S01]  /*15040*/  MUFU.EX2 R76, R76 ;  /* 0x0000004c004c7308 */ /* 0x000fe20000000800 */
[----:B---3--:R-:W-:-:S07]  /*15050*/  FADD.FTZ R26, R20, R15 ;  /* 0x0000000f141a7221 */ /* 0x008fce0000010000 */
[----:B------:R-:W0:Y:S01]  /*15060*/  MUFU.EX2 R29, R29 ;  /* 0x0000001d001d7308 */ /* 0x000e220000000800 */
[----:B--2---:R-:W-:-:S01]  /*15070*/  FADD.FTZ R26, R55, R26 ;  /* 0x0000001a371a7221 */ /* 0x004fc20000010000 */
[----:B------:R-:W-:Y:S01]  /*15080*/  F2FP.SATFINITE.E4M3.F32.PACK_AB_MERGE_C R21, R55, R20, RZ ;  /* 0x000000143715723e */ /* 0x000fe200048070ff */
[----:B------:R-:W-:-:S03]  /*15090*/  IMAD.MOV.U32 R55, RZ, RZ, R87 ;  /* 0x000000ffff377224 */ /* 0x000fc600078e0057 */
[----:B------:R-:W-:Y:S01]  /*150a0*/  F2FP.SATFINITE.E4M3.F32.PACK_AB_MERGE_C R215, R51, R32, R21 ;  /* 0x0000002033d7723e */ /* 0x000fe20004807015 */
[----:B------:R-:W-:Y:S01]  /*150b0*/  IMAD.MOV.U32 R51, RZ, RZ, R87 ;  /* 0x000000ffff337224 */ /* 0x000fe200078e0057 */
[----:B------:R-:W1:Y:S01]  /*150c0*/  MUFU.EX2 R74, R74 ;  /* 0x0000004a004a7308 */ /* 0x000e620000000800 */
[----:B------:R-:W-:-:S07]  /*150d0*/  MOV R32, R87 ;  /* 0x0000005700207202 */ /* 0x000fce0000000f00 */
[----:B------:R-:W2:Y:S01]  /*150e0*/  MUFU.EX2 R43, R43 ;  /* 0x0000002b002b7308 */ /* 0x000ea20000000800 */
[----:B0-----:R-:W-:-:S07]  /*150f0*/  F2FP.SATFINITE.E4M3.F32.PACK_AB_MERGE_C R31, R29, R76, RZ ;  /* 0x0000004c1d1f723e */ /* 0x001fce00048070ff */
[----:B------:R-:W0:Y:S01]  /*15100*/  MUFU.EX2 R25, R25 ;  /* 0x0000001900197308 */ /* 0x000e220000000800 */
[----:B-1----:R-:W-:-:S07]  /*15110*/  FADD.FTZ R20, R74, R177 ;  /* 0x000000b14a147221 */ /* 0x002fce0000010000 */
[----:B------:R1:W3:Y:S01]  /*15120*/  MUFU.EX2 R28, R45 ;  /* 0x0000002d001c7308 */ /* 0x0002e20000000800 */
[----:B--2---:R-:W-:-:S01]  /*15130*/  FADD.FTZ R15, R43, R26 ;  /* 0x0000001a2b0f7221 */ /* 0x004fc20000010000 */
[----:B------:R-:W-:-:S06]  /*15140*/  IMAD.MOV.U32 R26, RZ, RZ, R87 ;  /* 0x000000ffff1a7224 */ /* 0x000fcc00078e0057 */
[----:B------:R-:W2:Y:S01]  /*15150*/  MUFU.EX2 R30, R30 ;  /* 0x0000001e001e7308 */ /* 0x000ea20000000800 */
[C---:B0-----:R-:W-:Y:S01]  /*15160*/  F2FP.SATFINITE.E4M3.F32.PACK_AB_MERGE_C R216, R25.reuse, R74, R31 ;  /* 0x0000004a19d8723e */ /* 0x041fe2000480701f */
[----:B------:R-:W-:Y:S01]  /*15170*/  FADD.FTZ R25, R25, R20 ;  /* 0x0000001419197221 */ /* 0x000fe20000010000 */
[--C-:B------:R-:W-:Y:S02]  /*15180*/  IMAD.MOV.U32 R74, RZ, RZ, R87.reuse ;  /* 0x000000ffff4a7224 */ /* 0x100fe400078e0057 */
[----:B-1----:R-:W-:Y:S02]  /*15190*/  IMAD.MOV.U32 R45, RZ, RZ, R87 ;  /* 0x000000ffff2d7224 */ /* 0x002fe400078e0057 */
[----:B------:R-:W-:-:S01]  /*151a0*/  FADD.FTZ R76, R76, R25 ;  /* 0x000000194c4c7221 */ /* 0x000fc20000010000 */
[----:B------:R-:W-:Y:S01]  /*151b0*/  IMAD.MOV.U32 R31, RZ, RZ, R87 ;  /* 0x000000ffff1f7224 */ /* 0x000fe200078e0057 */
[----:B------:R-:W0:Y:S01]  /*151c0*/  MUFU.EX2 R165, R165 ;  /* 0x000000a500a57308 */ /* 0x000e220000000800 */
[----:B---3--:R-:W-:-:S01]  /*151d0*/  FADD.FTZ R15, R28, R15 ;  /* 0x0000000f1c0f7221 */ /* 0x008fc20000010000 */
[----:B------:R-:W-:Y:S01]  /*151e0*/  FADD.FTZ R29, R29, R76 ;  /* 0x0000004c1d1d7221 */ /* 0x000fe20000010000 */
[----:B------:R-:W-:-:S02]  /*151f0*/  IMAD.MOV.U32 R76, RZ, RZ, R87 ;  /* 0x000000ffff4c7224 */ /* 0x000fc400078e0057 */
[----:B------:R-:W-:-:S03]  /*15200*/  IMAD.MOV.U32 R25, RZ, RZ, R87 ;  /* 0x000000ffff197224 */ /* 0x000fc600078e0057 */
[----:B------:R-:W-:Y:S01]  /*15210*/  MUFU.EX2 R12, R12 ;  /* 0x0000000c000c7308 */ /* 0x000fe20000000800 */
[----:B--2---:R-:W-:-:S07]  /*15220*/  FADD.FTZ R20, R30, R15 ;  /* 0x0000000f1e147221 */ /* 0x004fce0000010000 */
[----:B------:R-:W1:Y:S01]  /*15230*/  MUFU.EX2 R33, R33 ;  /* 0x0000002100217308 */ /* 0x000e620000000800 */
[----:B0-----:R-:W-:-:S01]  /*15240*/  FADD.FTZ R20, R165, R20 ;  /* 0x00000014a5147221 */ /* 0x001fc20000010000 */
[----:B------:R-:W-:-:S04]  /*15250*/  F2FP.SATFINITE.E4M3.F32.PACK_AB_MERGE_C R30, R165, R30, RZ ;  /* 0x0000001ea51e723e */ /* 0x000fc800048070ff */
        /* <DEDUP_REMOVED lines=10> */
[----:B------:R-:W0:Y:S01]  /*15300*/  MUFU.EX2 R14, R167 ;  /* 0x000000a7000e7308 */ /* 0x000e220000000800 */
[----:B--2---:R-:W-:-:S07]  /*15310*/  FADD.FTZ R3, R163, R20 ;  /* 0x00000014a3037221 */ /* 0x004fce0000010000 */
[----:B------:R-:W-:Y:S01]  /*15320*/  MUFU.EX2 R169, R169 ;  /* 0x000000a900a97308 */ /* 0x000fe20000000800 */
[C---:B-1----:R-:W-:Y:S01]  /*15330*/  F2FP.SATFINITE.E4M3.F32.PACK_AB_MERGE_C R218, R179.reuse, R78, R15 ;  /* 0x0000004eb3da723e */ /* 0x042fe2000480700f */
[----:B------:R-:W-:Y:S01]  /*15340*/  FADD.FTZ R179, R179, R24 ;  /* 0x00000018b3b37221 */ /* 0x000fe20000010000 */
[----:B------:R-:W-:Y:S01]  /*15350*/  IMAD.MOV.U32 R78, RZ, RZ, R87 ;  /* 0x000000ffff4e7224 */ /* 0x000fe200078e0057 */
[----:B------:R-:W-:Y:S02]  /*15360*/  MOV R24, R87 ;  /* 0x0000005700187202 */ /* 0x000fe40000000f00 */
[----:B------:R-:W-:-:S02]  /*15370*/  FADD.FTZ R12, R12, R179 ;  /* 0x000000b30c0c7221 */ /* 0x000fc40000010000 */
[----:B------:R-:W1:Y:S01]  /*15380*/  MUFU.EX2 R88, R88 ;  /* 0x0000005800587308 */ /* 0x000e620000000800 */
[----:B0-----:R-:W-:-:S01]  /*15390*/  FADD.FTZ R20, R14, R3 ;  /* 0x000000030e147221 */ /* 0x001fc20000010000 */
[----:B------:R-:W-:Y:S01]  /*153a0*/  FADD.FTZ R15, R33, R12 ;  /* 0x0000000c210f7221 */ /* 0x000fe20000010000 */
[----:B------:R-:W-:Y:S01]  /*153b0*/  IMAD.MOV.U32 R33, RZ, RZ, R87 ;  /* 0x000000ffff217224 */ /* 0x000fe200078e0057 */
[----:B-1----:R-:W-:Y:S01]  /*153c0*/  F2FP.SATFINITE.E4M3.F32.PACK_AB_MERGE_C R3, R88, R169, RZ ;  /* 0x000000a95803723e */ /* 0x002fe200048070ff */
[----:B------:R-:W-:-:S03]  /*153d0*/  FADD.FTZ R169, R169, R20 ;  /* 0x00000014a9a97221 */ /* 0x000fc60000010000 */
[----:B------:R-:W-:Y:S01]  /*153e0*/  F2FP.SATFINITE.E4M3.F32.PACK_AB_MERGE_C R219, R14, R163, R3 ;  /* 0x000000a30edb723e */ /* 0x000fe20004807003 */
[----:B------:R-:W-:-:S01]  /*153f0*/  FADD.FTZ R14, R88, R169 ;  /* 0x000000a9580e7221 */ /* 0x000fc20000010000 */
[----:B------:R-:W-:Y:S06]  /*15400*/  @!P1 BRA `(.L_x_5880) ;  /* 0x0000004000b89947 */ /* 0x000fec0003800000 */
[----:B------:R-:W-:Y:S01]  /*15410*/  VIADD R232, R232, 0xfffffffe ;  /* 0xfffffffee8e87836 */ /* 0x000fe20000000000 */
        /* <DEDUP_REMOVED lines=34> */
[----:B------:R-:W-:-:S07]  /*15640*/  CS2R R24, SRZ ;  /* 0x0000000000187805 */ /* 0x000fce000001ff00 */
.L_x_5891:
[----:B------:R-:W2:Y:S01]  /*15650*/  LDL R0, [R1+0x48] ;  /* 0x0000480001007983 */ /* 0x000ea20000100800 */
[----:B------:R-:W-:Y:S01]  /*15660*/  ISETP.NE.AND P1, PT, R233, 0x1, PT ;  /* 0x00000001e900780c */ /* 0x000fe20003f25270 */
[----:B------:R-:W-:Y:S05]  /*15670*/  YIELD ;  /* 0x0000000000007946 */ /* 0x000fea0003800000 */
[----:B------:R-:W-:-:S04]  /*15680*/  SEL R13, RZ, 0x1, P1 ;  /* 0x00000001ff0d7807 */ /* 0x000fc80000800000 */
[----:B------:R-:W-:Y:S02]  /*15690*/  LOP3.LUT R236, R12, R13, RZ, 0x3c, !PT ;  /* 0x0000000d0cec7212 */ /* 0x000fe400078e3cff */
[----:B--2---:R-:W-:-:S13]  /*156a0*/  ISETP.NE.AND P1, PT, R0, RZ, PT ;  /* 0x000000ff0000720c */ /* 0x004fda0003f25270 */
[----:B0-----:R-:W-:Y:S05]  /*156b0*/  @P1 BRA `(.L_x_5881) ;  /* 0x00000000003c1947 */ /* 0x001fea0003800000 */
[----:B------:R-:W-:Y:S05]  /*156c0*/  @!P0 BRA `(.L_x_5882) ;  /* 0x0000000000048947 */ /* 0x000fea0003800000 */
[----:B------:R-:W-:Y:S01]  /*156d0*/  BPT.TRAP 0x1 ;  /* 0x000000040000795c */ /* 0x000fe20000300000 */
.L_x_5882:
        /* <DEDUP_REMOVED lines=8> */
.L_x_5883:
[----:B------:R-:W-:Y:S04]  /*15760*/  BSSY B0, `(.L_x_5881) ;  /* 0x0000004000007945 */ /* 0x000fe80003800000 */
[----:B-1----:R-:W-:Y:S05]  /*15770*/  @P2 BRA `(.L_x_5884) ;  /* 0x0000000000082947 */ /* 0x002fea0003800000 */
[----:B------:R-:W1:Y:S02]  /*15780*/  SYNCS.PHASECHK.TRANS64.TRYWAIT P2, [R13+URZ+0x2e830], R0 ;  /* 0x02e830000d0075a7 */ /* 0x000e64000804017f */
[----:B-1----:R-:W-:Y:S05]  /*15790*/  @!P2 BRA `(.L_x_5885) ;  /* 0x000000dc0068a947 */ /* 0x002fea0003800000 */
.L_x_5884:
[----:B------:R-:W-:Y:S05]  /*157a0*/  BSYNC B0 ;  /* 0x0000000000007941 */ /* 0x000fea0003800000 */
.L_x_5881:
[----:B01----:R-:W2:Y:S01]  /*157b0*/  LDL R0, [R1+0x4c] ;  /* 0x00004c0001007983 */ /* 0x003ea20000100800 */
[----:B------:R-:W-:Y:S01]  /*157c0*/  VIADD R234, R233, 0x1 ;  /* 0x00000001e9ea7836 */ /* 0x000fe20000000000 */
[----:B------:R-:W-:Y:S05]  /*157d0*/  WARPSYNC.ALL ;  /* 0x0000000000007948 */ /* 0x000fea0003800000 */
[C---:B------:R-:W-:Y:S01]  /*157e0*/  ISETP.NE.AND P2, PT, R234.reuse, 0x2, PT ;  /* 0x00000002ea00780c */ /* 0x040fe20003f45270 */
[----:B------:R-:W0:Y:S01]  /*157f0*/  S2R R13, SR_TID.X ;  /* 0x00000000000d7919 */ /* 0x000e220000002100 */
[----:B------:R-:W-:Y:S01]  /*15800*/  IMAD.MOV.U32 R89, RZ, RZ, 0x40000040 ;  /* 0x40000040ff597424 */ /* 0x000fe200078e00ff */
[----:B------:R-:W-:Y:S01]  /*15810*/  MOV R93, 0x40000040 ;  /* 0x40000040005d7802 */ /* 0x000fe20000000f00 */
[----:B------:R-:W-:Y:S01]  /*15820*/  IMAD.MOV.U32 R21, RZ, RZ, 0x40000040 ;  /* 0x40000040ff157424 */ /* 0x000fe200078e00ff */
[----:B------:R-:W-:Y:S01]  /*15830*/  SEL R234, R234, RZ, P2 ;  /* 0x000000ffeaea7207 */ /* 0x000fe20001000000 */
[----:B------:R-:W-:Y:S01]  /*15840*/  STL [R1+0xe4], R27 ;  /* 0x0000e41b01007387 */ /* 0x000fe20000100800 */
[----:B------:R-:W-:Y:S01]  /*15850*/  R2UR UR35, R89 ;  /* 0x00000000592372ca */ /* 0x000fe200000e0000 */
[----:B------:R-:W-:Y:S01]  /*15860*/  IMAD.MOV.U32 R91, RZ, RZ, 0x40000040 ;  /* 0x40000040ff5b7424 */ /* 0x000fe200078e00ff */
[----:B------:R-:W-:Y:S01]  /*15870*/  R2UR UR17, R93 ;  /* 0x000000005d1172ca */ /* 0x000fe200000e0000 */
[----:B------:R-:W-:Y:S01]  /*15880*/  STL [R1+0xe0], R26 ;  /* 0x0000e01a01007387 */ /* 0x000fe20000100800 */
[----:B------:R-:W-:Y:S01]  /*15890*/  R2UR UR19, R21 ;  /* 0x00000000151372ca */ /* 0x000fe200000e0000 */
[----:B------:R-:W-:Y:S01]  /*158a0*/  IMAD.MOV.U32 R95, RZ, RZ, 0x40000040 ;  /* 0x40000040ff5f7424 */ /* 0x000fe200078e00ff */
[C---:B------:R-:W-:Y:S01]  /*158b0*/  R2UR UR43, R91.reuse ;  /* 0x000000005b2b72ca */ /* 0x040fe200000e0000 */
[----:B------:R-:W-:Y:S01]  /*158c0*/  STL [R1+0xdc], R25 ;  /* 0x0000dc1901007387 */ /* 0x000fe20000100800 */
[----:B------:R-:W-:-:S02]  /*158d0*/  R2UR UR25, R91 ;  /* 0x000000005b1972ca */ /* 0x000fc400000e0000 */
[C---:B------:R-:W-:Y:S01]  /*158e0*/  R2UR UR5, R89.reuse ;  /* 0x00000000590572ca */ /* 0x040fe200000e0000 */
[----:B------:R-:W-:Y:S01]  /*158f0*/  STL [R1+0xd8], R24 ;  /* 0x0000d81801007387 */ /* 0x000fe20000100800 */
[----:B------:R-:W-:Y:S02]  /*15900*/  R2UR UR7, R89 ;  /* 0x00000000590772ca */ /* 0x000fe400000e0000 */
[----:B------:R-:W-:Y:S01]  /*15910*/  R2UR UR9, R93 ;  /* 0x000000005d0972ca */ /* 0x000fe200000e0000 */
[----:B------:R-:W-:Y:S01]  /*15920*/  STL [R1+0xd4], R23 ;  /* 0x0000d41701007387 */ /* 0x000fe20000100800 */
[C---:B------:R-:W-:Y:S02]  /*15930*/  R2UR UR11, R91.reuse ;  /* 0x000000005b0b72ca */ /* 0x040fe400000e0000 */
[----:B------:R-:W-:Y:S01]  /*15940*/  R2UR UR59, R91 ;  /* 0x000000005b3b72ca */ /* 0x000fe200000e0000 */
[----:B------:R-:W-:Y:S01]  /*15950*/  STL [R1+0xd0], R22 ;  /* 0x0000d01601007387 */ /* 0x000fe20000100800 */
[----:B------:R-:W-:-:S02]  /*15960*/  R2UR UR29, R89 ;  /* 0x00000000591d72ca */ /* 0x000fc400000e0000 */
[----:B------:R-:W-:Y:S01]  /*15970*/  R2UR UR13, R91 ;  /* 0x000000005b0d72ca */ /* 0x000fe200000e0000 */
[----:B------:R1:W-:Y:S01]  /*15980*/  STL [R1+0xcc], R19 ;  /* 0x0000cc1301007387 */ /* 0x0003e20000100800 */
[----:B------:R-:W-:Y:S02]  /*15990*/  R2UR UR15, R93 ;  /* 0x000000005d0f72ca */ /* 0x000fe400000e0000 */
[----:B0-----:R-:W-:Y:S01]  /*159a0*/  SHF.R.U32.HI R13, RZ, 0x7, R13 ;  /* 0x00000007ff0d7819 */ /* 0x001fe2000001160d */
[----:B------:R-:W-:Y:S01]  /*159b0*/  STL [R1+0xc8], R18 ;  /* 0x0000c81201007387 */ /* 0x000fe20000100800 */
[----:B------:R-:W-:Y:S02]  /*159c0*/  MOV R237, UR38 ;  /* 0x0000002600ed7c02 */ /* 0x000fe40008000f00 */
[----:B------:R-:W-:Y:S01]  /*159d0*/  IADD3 R94, R13, 0x8, RZ ;  /* 0x000000080d5e7810 */ /* 0x000fe20007ffe0ff */
[----:B------:R0:W-:Y:S01]  /*159e0*/  STL [R1+0xc4], R17 ;  /* 0x0000c41101007387 */ /* 0x0001e20000100800 */
[----:B------:R-:W-:-:S02]  /*159f0*/  R2UR UR31, R93 ;  /* 0x000000005d1f72ca */ /* 0x000fc400000e0000 */
[----:B-1----:R-:W-:Y:S01]  /*15a00*/  MOV R19, UR43 ;  /* 0x0000002b00137c02 */ /* 0x002fe20008000f00 */
[----:B------:R1:W-:Y:S01]  /*15a10*/  BAR.SYNC.DEFER_BLOCKING R94, 0x100 ;  /* 0x0004005e0000751d */ /* 0x0003e20000010000 */
[C---:B------:R-:W-:Y:S02]  /*15a20*/  R2UR UR21, R89.reuse ;  /* 0x00000000591572ca */ /* 0x040fe400000e0000 */
[----:B------:R-:W-:Y:S02]  /*15a30*/  R2UR UR23, R89 ;  /* 0x00000000591772ca */ /* 0x000fe400000e0000 */
[----:B------:R-:W-:Y:S01]  /*15a40*/  R2UR UR27, R91 ;  /* 0x000000005b1b72ca */ /* 0x000fe200000e0000 */
[----:B------:R-:W-:Y:S01]  /*15a50*/  UMOV UR43, UR25 ;  /* 0x00000019002b7c82 */ /* 0x000fe20008000000 */
[----:B0-----:R-:W-:Y:S01]  /*15a60*/  MOV R17, UR35 ;  /* 0x0000002300117c02 */ /* 0x001fe20008000f00 */
[----:B------:R-:W-:Y:S01]  /*15a70*/  STL [R1+0xc0], R16 ;  /* 0x0000c01001007387 */ /* 0x000fe20000100800 */
[----:B------:R-:W-:Y:S01]  /*15a80*/  UMOV UR35, UR17 ;  /* 0x0000001100237c82 */ /* 0x000fe20008000000 */
[----:B------:R-:W-:-:S02]  /*15a90*/  R2UR UR17, R5 ;  /* 0x00000000051172ca */ /* 0x000fc400000e0000 */
[----:B------:R-:W-:Y:S01]  /*15aa0*/  MOV R97, UR43 ;  /* 0x0000002b00617c02 */ /* 0x000fe20008000f00 */
[----:B------:R-:W-:Y:S01]  /*15ab0*/  UMOV UR43, UR5 ;  /* 0x00000005002b7c82 */ /* 0x000fe20008000000 */
[C---:B------:R-:W-:Y:S01]  /*15ac0*/  R2UR UR5, R5.reuse ;  /* 0x00000000050572ca */ /* 0x040fe200000e0000 */
[----:B------:R0:W-:Y:S01]  /*15ad0*/  STL [R1+0xbc], R15 ;  /* 0x0000bc0f01007387 */ /* 0x0001e20000100800 */
[----:B------:R-:W-:Y:S01]  /*15ae0*/  MOV R27, UR35 ;  /* 0x00000023001b7c02 */ /* 0x000fe20008000f00 */
[----:B------:R-:W-:Y:S01]  /*15af0*/  UMOV UR35, UR9 ;  /* 0x0000000900237c82 */ /* 0x000fe20008000000 */
[C---:B------:R-:W-:Y:S01]  /*15b00*/  R2UR UR9, R5.reuse ;  /* 0x00000000050972ca */ /* 0x040fe200000e0000 */
[----:B------:R-:W-:Y:S01]  /*15b10*/  STL [R1+0xb8], R14 ;  /* 0x0000b80e01007387 */ /* 0x000fe20000100800 */
[----:B------:R-:W-:Y:S02]  /*15b20*/  R2UR UR25, R5 ;  /* 0x00000000051972ca */ /* 0x000fe400000e0000 */
[----:B------:R-:W-:Y:S01]  /*15b30*/  R2UR UR47, R89 ;  /* 0x00000000592f72ca */ /* 0x000fe200000e0000 */
[----:B------:R-:W-:Y:S01]  /*15b40*/  STL [R1+0xb4], R12 ;  /* 0x0000b40c01007387 */ /* 0x000fe20000100800 */
[----:B------:R-:W-:Y:S01]  /*15b50*/  WARPGROUP.ARRIVE ;  /* 0x00000000000079c5 */ /* 0x000fe20000000000 */
[----:B0-----:R-:W-:Y:S01]  /*15b60*/  MOV R15, UR59 ;  /* 0x0000003b000f7c02 */ /* 0x001fe20008000f00 */
[----:B------:R-:W-:Y:S01]  /*15b70*/  UMOV UR59, UR29 ;  /* 0x0000001d003b7c82 */ /* 0x000fe20008000000 */
[----:B------:R-:W-:Y:S01]  /*15b80*/  STL [R1+0xb0], R3 ;  /* 0x0000b00301007387 */ /* 0x000fe20000100800 */
[----:B------:R-:W-:Y:S01]  /*15b90*/  MOV R25, UR59 ;  /* 0x0000003b00197c02 */ /* 0x000fe20008000f00 */
[----:B------:R-:W-:Y:S01]  /*15ba0*/  UMOV UR59, UR13 ;  /* 0x0000000d003b7c82 */ /* 0x000fe20008000000 */
[----:B------:R-:W-:Y:S01]  /*15bb0*/  R2UR UR13, R5 ;  /* 0x00000000050d72ca */ /* 0x000fe200000e0000 */
[----:B------:R0:W-:Y:S01]  /*15bc0*/  STL [R1+0xac], R2 ;  /* 0x0000ac0201007387 */ /* 0x0001e20000100800 */
[----:B------:R-:W-:Y:S01]  /*15bd0*/  R2UR UR55, R89 ;  /* 0x00000000593772ca */ /* 0x000fe200000e0000 */
[----:B------:R-:W-:Y:S01]  /*15be0*/  IMAD.MOV.U32 R89, RZ, RZ, 0x40000040 ;  /* 0x40000040ff597424 */ /* 0x000fe200078e00ff */
[----:B------:R-:W-:Y:S01]  /*15bf0*/  R2UR UR51, R91 ;  /* 0x000000005b3372ca */ /* 0x000fe200000e0000 */
[----:B------:R-:W-:Y:S01]  /*15c00*/  IMAD.MOV.U32 R91, RZ, RZ, 0x40000040 ;  /* 0x40000040ff5b7424 */ /* 0x000fe200078e00ff */
[----:B------:R-:W-:-:S02]  /*15c10*/  R2UR UR40, R4 ;  /* 0x00000000042872ca */ /* 0x000fc400000e0000 */
[----:B------:R-:W-:Y:S02]  /*15c20*/  R2UR UR41, R5 ;  /* 0x00000000052972ca */ /* 0x000fe400000e0000 */
[----:B------:R-:W-:Y:S02]  /*15c30*/  MOV R21, 0x40000040 ;  /* 0x4000004000157802 */ /* 0x000fe40000000f00 */
[----:B0-----:R-:W-:Y:S02]  /*15c40*/  MOV R2, UR39 ;  /* 0x0000002700027c02 */ /* 0x001fe40008000f00 */
[----:B------:R-:W-:Y:S02]  /*15c50*/  R2UR UR39, R95 ;  /* 0x000000005f2772ca */ /* 0x000fe400000e0000 */
[----:B------:R-:W-:Y:S02]  /*15c60*/  R2UR UR32, R10 ;  /* 0x000000000a2072ca */ /* 0x000fe400000e0000 */
[----:B------:R-:W-:-:S02]  /*15c70*/  R2UR UR33, R11 ;  /* 0x000000000b2172ca */ /* 0x000fc400000e0000 */
[----:B------:R-:W-:Y:S02]  /*15c80*/  R2UR UR56, R10 ;  /* 0x000000000a3872ca */ /* 0x000fe400000e0000 */
[----:B------:R-:W-:Y:S02]  /*15c90*/  R2UR UR57, R11 ;  /* 0x000000000b3972ca */ /* 0x000fe400000e0000 */
[----:B------:R-:W-:-:S03]  /*15ca0*/  MOV R13, UR37 ;  /* 0x00000025000d7c02 */ /* 0x000fc60008000f00 */
[----:B------:R-:W-:Y:S01]  /*15cb0*/  MOV R12, UR39 ;  /* 0x00000027000c7c02 */ /* 0x000fe20008000f00 */
[----:B------:R-:W-:Y:S01]  /*15cc0*/  UMOV UR39, UR31 ;  /* 0x0000001f00277c82 */ /* 0x000fe20008000000 */
[----:B------:R-:W-:Y:S02]  /*15cd0*/  R2UR UR31, R21 ;  /* 0x00000000151f72ca */ /* 0x000fe400000e0000 */
[----:B------:R-:W-:Y:S01]  /*15ce0*/  MOV R23, UR39 ;  /* 0x0000002700177c02 */ /* 0x000fe20008000f00 */
[----:B------:R-:W-:Y:S01]  /*15cf0*/  UMOV UR39, UR21 ;  /* 0x0000001500277c82 */ /* 0x000fe20008000000 */
[----:B------:R-:W-:Y:S01]  /*15d00*/  R2UR UR21, R5 ;  /* 0x00000000051572ca */ /* 0x000fe200000e0000 */
[----:B--2---:R-:W-:Y:S01]  /*15d10*/  IMAD R20, R234, 0x700, R0 ;  /* 0x00000700ea147824 */ /* 0x004fe200078e0200 */
[----:B------:R-:W-:-:S03]  /*15d20*/  MOV R0, UR36 ;  /* 0x0000002400007c02 */ /* 0x000fc60008000f00 */
[C---:B------:R-:W-:Y:S01]  /*15d30*/  VIADD R88, R20.reuse, 0x100 ;  /* 0x0000010014587836 */ /* 0x040fe20000000000 */
[C---:B------:R-:W-:Y:S01]  /*15d40*/  R2UR UR18, R20.reuse ;  /* 0x00000000141272ca */ /* 0x040fe200000e0000 */
[C---:B------:R-:W-:Y:S02]  /*15d50*/  VIADD R92, R20.reuse, 0x300 ;  /* 0x00000300145c7836 */ /* 0x040fe40000000000 */
        /* <DEDUP_REMOVED lines=16> */
[----:B-1----:R-:W-:Y:S01]  /*15e60*/  VIADD R94, R20, 0x4 ;  /* 0x00000004145e7836 */ /* 0x002fe20000000000 */
[----:B------:R-:W-:Y:S01]  /*15e70*/  R2UR UR12, R90 ;  /* 0x000000005a0c72ca */ /* 0x000fe200000e0000 */
[----:B------:R-:W-:Y:S01]  /*15e80*/  VIADD R90, R20, 0x302 ;  /* 0x00000302145a7836 */ /* 0x000fe20000000000 */
[----:B------:R-:W-:Y:S01]  /*15e90*/  R2UR UR20, R88 ;  /* 0x00000000581472ca */ /* 0x000fe200000e0000 */
[C---:B------:R-:W-:Y:S01]  /*15ea0*/  VIADD R92, R20.reuse, 0x602 ;  /* 0x00000602145c7836 */ /* 0x040fe20000000000 */
[----:B------:R-:W-:-:S02]  /*15eb0*/  IADD3 R88, R20, 0x502, RZ ;  /* 0x0000050214587810 */ /* 0x000fc40007ffe0ff */
[----:B------:R-:W-:Y:S01]  /*15ec0*/  R2UR UR24, R90 ;  /* 0x000000005a1872ca */ /* 0x000fe200000e0000 */
[----:B------:R-:W-:Y:S01]  /*15ed0*/  VIADD R90, R20, 0x104 ;  /* 0x00000104145a7836 */ /* 0x000fe20000000000 */
[----:B------:R-:W-:Y:S01]  /*15ee0*/  R2UR UR28, R88 ;  /* 0x00000000581c72ca */ /* 0x000fe200000e0000 */
[----:B------:R-:W-:Y:S01]  /*15ef0*/  VIADD R88, R20, 0x204 ;  /* 0x0000020414587836 */ /* 0x000fe20000000000 */
[----:B------:R-:W-:Y:S02]  /*15f00*/  R2UR UR38, R94 ;  /* 0x000000005e2672ca */ /* 0x000fe400000e0000 */
[----:B------:R-:W-:Y:S01]  /*15f10*/  R2UR UR58, R90 ;  /* 0x000000005a3a72ca */ /* 0x000fe200000e0000 */
[----:B------:R-:W-:Y:S01]  /*15f20*/  VIADD R90, R20, 0x304 ;  /* 0x00000304145a7836 */ /* 0x000fe20000000000 */
[----:B------:R-:W-:Y:S01]  /*15f30*/  R2UR UR34, R88 ;  /* 0x00000000582272ca */ /* 0x000fe200000e0000 */
[----:B------:R-:W-:Y:S01]  /*15f40*/  VIADD R88, R20, 0x404 ;  /* 0x0000040414587836 */ /* 0x000fe20000000000 */
[----:B------:R-:W-:-:S02]  /*15f50*/  R2UR UR30, R92 ;  /* 0x000000005c1e72ca */ /* 0x000fc400000e0000 */
[----:B------:R-:W-:Y:S02]  /*15f60*/  R2UR UR42, R90 ;  /* 0x000000005a2a72ca */ /* 0x000fe400000e0000 */
[----:B------:R-:W-:Y:S01]  /*15f70*/  R2UR UR46, R88 ;  /* 0x00000000582e72ca */ /* 0x000fe200000e0000 */
[C---:B------:R-:W-:Y:S01]  /*15f80*/  VIADD R88, R20.reuse, 0x604 ;  /* 0x0000060414587836 */ /* 0x040fe20000000000 */
[----:B------:R-:W-:Y:S02]  /*15f90*/  IADD3 R90, R20, 0x504, RZ ;  /* 0x00000504145a7810 */ /* 0x000fe40007ffe0ff */
[----:B------:R-:W-:Y:S02]  /*15fa0*/  MOV R3, UR38 ;  /* 0x0000002600037c02 */ /* 0x000fe40008000f00 */
[----:B------:R-:W-:Y:S01]  /*15fb0*/  MOV R14, UR58 ;  /* 0x0000003a000e7c02 */ /* 0x000fe20008000f00 */
[----:B------:R-:W-:Y:S01]  /*15fc0*/  UMOV UR58, UR28 ;  /* 0x0000001c003a7c82 */ /* 0x000fe20008000000 */
[----:B------:R-:W-:Y:S01]  /*15fd0*/  MOV R16, UR34 ;  /* 0x0000002200107c02 */ /* 0x000fe20008000f00 */
[----:B------:R-:W-:Y:S01]  /*15fe0*/  UMOV UR34, UR16 ;  /* 0x0000001000227c82 */ /* 0x000fe20008000000 */
[C---:B------:R-:W-:Y:S01]  /*15ff0*/  R2UR UR16, R4.reuse ;  /* 0x00000000041072ca */ /* 0x040fe200000e0000 */
[----:B------:R-:W-:Y:S01]  /*16000*/  UMOV UR38, UR30 ;  /* 0x0000001e00267c82 */ /* 0x000fe20008000000 */
[----:B------:R-:W-:Y:S01]  /*16010*/  MOV R18, UR42 ;  /* 0x0000002a00127c02 */ /* 0x000fe20008000f00 */
[----:B------:R-:W-:Y:S01]  /*16020*/  UMOV UR42, UR24 ;  /* 0x00000018002a7c82 */ /* 0x000fe20008000000 */
[----:B------:R-:W-:Y:S01]  /*16030*/  MOV R26, UR34 ;  /* 0x00000022001a7c02 */ /* 0x000fe20008000f00 */
[----:B------:R-:W-:Y:S01]  /*16040*/  UMOV UR34, UR8 ;  /* 0x0000000800227c82 */ /* 0x000fe20008000000 */
[----:B------:R-:W-:Y:S01]  /*16050*/  MOV R96, UR42 ;  /* 0x0000002a00607c02 */ /* 0x000fe20008000f00 */
[----:B------:R-:W-:Y:S01]  /*16060*/  UMOV UR42, UR4 ;  /* 0x00000004002a7c82 */ /* 0x000fe20008000000 */
[----:B------:R-:W-:-:S02]  /*16070*/  R2UR UR4, R4 ;  /* 0x00000000040472ca */ /* 0x000fc400000e0000 */
[C---:B------:R-:W-:Y:S01]  /*16080*/  R2UR UR8, R4.reuse ;  /* 0x00000000040872ca */ /* 0x040fe200000e0000 */
[----:B------:R-:W-:Y:S01]  /*16090*/  IMAD.MOV.U32 R21, RZ, RZ, R96 ;  /* 0x000000ffff157224 */ /* 0x000fe200078e0060 */
[----:B------:R-:W-:Y:S01]  /*160a0*/  MOV R24, UR58 ;  /* 0x0000003a00187c02 */ /* 0x000fe20008000f00 */
[----:B------:R-:W-:Y:S01]  /*160b0*/  QGMMA.64x32x32.F32.E4M3.E4M3 R184, gdesc[UR16], RZ, !UPT, gsb0 ;  /* 0x0060000010b879f3 */ /* 0x000fe2000c0008ff */
[----:B------:R-:W-:Y:S01]  /*160c0*/  UMOV UR58, UR12 ;  /* 0x0000000c003a7c82 */ /* 0x000fe20008000000 */
[C---:B------:R-:W-:Y:S02]  /*160d0*/  R2UR UR12, R4.reuse ;  /* 0x00000000040c72ca */ /* 0x040fe400000e0000 */
[----:B------:R-:W-:Y:S01]  /*160e0*/  MOV R22, UR38 ;  /* 0x0000002600167c02 */ /* 0x000fe20008000f00 */
[----:B------:R-:W-:Y:S01]  /*160f0*/  UMOV UR38, UR20 ;  /* 0x0000001400267c82 */ /* 0x000fe20008000000 */
[C---:B------:R-:W-:Y:S02]  /*16100*/  R2UR UR20, R4.reuse ;  /* 0x00000000041472ca */ /* 0x040fe400000e0000 */
[----:B------:R-:W-:-:S02]  /*16110*/  R2UR UR24, R4 ;  /* 0x00000000041872ca */ /* 0x000fc400000e0000 */
[----:B------:R-:W-:Y:S01]  /*16120*/  R2UR UR50, R90 ;  /* 0x000000005a3272ca */ /* 0x000fe200000e0000 */
[----:B------:R-:W-:Y:S01]  /*16130*/  VIADD R90, R20, 0x6 ;  /* 0x00000006145a7836 */ /* 0x000fe20000000000 */
[----:B------:R-:W-:Y:S01]  /*16140*/  R2UR UR54, R88 ;  /* 0x00000000583672ca */ /* 0x000fe200000e0000 */
[----:B------:R-:W-:Y:S01]  /*16150*/  VIADD R88, R20, 0x106 ;  /* 0x0000010614587836 */ /* 0x000fe20000000000 */
[----:B------:R-:W-:Y:S02]  /*16160*/  WARPGROUP.DEPBAR.LE gsb0, 0x0 ;  /* 0x00008000000079c5 */ /* 0x000fe40000010000 */
[----:B------:R-:W-:-:S06]  /*16170*/  WARPGROUP.ARRIVE ;  /* 0x00000000000079c5 */ /* 0x000fcc0000000000 */
[----:B------:R-:W-:Y:S01]  /*16180*/  QGMMA.64x32x32.F32.E4M3.E4M3 R168, gdesc[UR4], RZ, !UPT, gsb0 ;  /* 0x0060000004a879f3 */ /* 0x000fe2000c0008ff */
[----:B------:R-:W-:Y:S01]  /*16190*/  R2UR UR6, R90 ;  /* 0x000000005a0672ca */ /* 0x000fe200000e0000 */
[----:B------:R-:W-:Y:S01]  /*161a0*/  VIADD R90, R20, 0x206 ;  /* 0x00000206145a7836 */ /* 0x000fe20000000000 */
[----:B------:R-:W-:Y:S02]  /*161b0*/  R2UR UR7, R91 ;  /* 0x000000005b0772ca */ /* 0x000fe400000e0000 */
[----:B------:R-:W-:Y:S01]  /*161c0*/  MOV R91, 0x40000040 ;  /* 0x40000040005b7802 */ /* 0x000fe20000000f00 */
[----:B------:R-:W-:Y:S02]  /*161d0*/  WARPGROUP.DEPBAR.LE gsb0, 0x0 ;  /* 0x00008000000079c5 */ /* 0x000fe40000010000 */
[----:B------:R-:W-:-:S06]  /*161e0*/  WARPGROUP.ARRIVE ;  /* 0x00000000000079c5 */ /* 0x000fcc0000000000 */
[----:B------:R-:W-:Y:S01]  /*161f0*/  QGMMA.64x32x32.F32.E4M3.E4M3 R152, gdesc[UR8], RZ, !UPT, gsb0 ;  /* 0x00600000089879f3 */ /* 0x000fe2000c0008ff */
[----:B------:R-:W-:Y:S01]  /*16200*/  R2UR UR10, R88 ;  /* 0x00000000580a72ca */ /* 0x000fe200000e0000 */
[----:B------:R-:W-:Y:S01]  /*16210*/  VIADD R88, R20, 0x306 ;  /* 0x0000030614587836 */ /* 0x000fe20000000000 */
[----:B------:R-:W-:Y:S01]  /*16220*/  R2UR UR11, R89 ;  /* 0x00000000590b72ca */ /* 0x000fe200000e0000 */
[----:B------:R-:W-:-:S03]  /*16230*/  IMAD.MOV.U32 R89, RZ, RZ, 0x40000040 ;  /* 0x40000040ff597424 */ /* 0x000fc600078e00ff */
[----:B------:R-:W-:Y:S01]  /*16240*/  R2UR UR18, R88 ;  /* 0x00000000581272ca */ /* 0x000fe200000e0000 */
[----:B------:R-:W-:Y:S01]  /*16250*/  VIADD R88, R20, 0x506 ;  /* 0x0000050614587836 */ /* 0x000fe20000000000 */
[----:B------:R-:W-:Y:S01]  /*16260*/  R2UR UR19, R89 ;  /* 0x00000000591372ca */ /* 0x000fe200000e0000 */
[----:B------:R-:W-:Y:S01]  /*16270*/  IMAD.MOV.U32 R89, RZ, RZ, 0x40000040 ;  /* 0x40000040ff597424 */ /* 0x000fe200078e00ff */
[----:B------:R-:W-:Y:S02]  /*16280*/  WARPGROUP.DEPBAR.LE gsb0, 0x0 ;  /* 0x00008000000079c5 */ /* 0x000fe40000010000 */
[----:B------:R-:W-:-:S06]  /*16290*/  WARPGROUP.ARRIVE ;  /* 0x00000000000079c5 */ /* 0x000fcc0000000000 */
[----:B------:R-:W-:Y:S01]  /*162a0*/  QGMMA.64x32x32.F32.E4M3.E4M3 R136, gdesc[UR12], RZ, !UPT, gsb0 ;  /* 0x006000000c8879f3 */ /* 0x000fe2000c0008ff */
[----:B------:R-:W-:Y:S01]  /*162b0*/  R2UR UR14, R90 ;  /* 0x000000005a0e72ca */ /* 0x000fe200000e0000 */
[C---:B------:R-:W-:Y:S01]  /*162c0*/  VIADD R90, R20.reuse, 0x406 ;  /* 0x00000406145a7836 */ /* 0x040fe20000000000 */
[----:B------:R-:W-:Y:S01]  /*162d0*/  R2UR UR15, R91 ;  /* 0x000000005b0f72ca */ /* 0x000fe200000e0000 */
[----:B------:R-:W-:Y:S02]  /*162e0*/  VIADD R20, R20, 0x606 ;  /* 0x0000060614147836 */ /* 0x000fe40000000000 */
[----:B------:R-:W-:-:S03]  /*162f0*/  IMAD.MOV.U32 R91, RZ, RZ, 0x40000040 ;  /* 0x40000040ff5b7424 */ /* 0x000fc600078e00ff */
[----:B------:R-:W-:Y:S01]  /*16300*/  R2UR UR30, R20 ;  /* 0x00000000141e72ca */ /* 0x000fe200000e0000 */
[----:B------:R-:W-:Y:S01]  /*16310*/  IMAD.MOV.U32 R20, RZ, RZ, R97 ;  /* 0x000000ffff147224 */ /* 0x000fe200078e0061 */
        /* <DEDUP_REMOVED lines=14> */
[----:B------:R-:W-:Y:S02]  /*16400*/  R2UR UR37, R11 ;  /* 0x000000000b2572ca */ /* 0x000fe400000e0000 */
[----:B------:R-:W-:Y:S02]  /*16410*/  R2UR UR43, R20 ;  /* 0x00000000142b72ca */ /* 0x000fe400000e0000 */
[----:B------:R-:W-:Y:S01]  /*16420*/  R2UR UR42, R21 ;  /* 0x00000000152a72ca */ /* 0x000fe200000e0000 */
[----:B------:R-:W-:Y:S02]  /*16430*/  WARPGROUP.DEPBAR.LE gsb0, 0x0 ;  /* 0x00008000000079c5 */ /* 0x000fe40000010000 */
[----:B------:R-:W-:-:S06]  /*16440*/  WARPGROUP.ARRIVE ;  /* 0x00000000000079c5 */ /* 0x000fcc0000000000 */
[----:B------:R-:W-:Y:S01]  /*16450*/  QGMMA.64x32x32.F32.E4M3.E4M3 R184, gdesc[UR32], R184, gsb0 ;  /* 0x0060000020b879f3 */ /* 0x000fe200080008b8 */
[----:B------:R-:W-:Y:S02]  /*16460*/  R2UR UR40, R10 ;  /* 0x000000000a2872ca */ /* 0x000fe400000e0000 */
[----:B------:R-:W-:Y:S02]  /*16470*/  R2UR UR41, R11 ;  /* 0x000000000b2972ca */ /* 0x000fe400000e0000 */
[----:B------:R-:W-:Y:S02]  /*16480*/  R2UR UR35, R27 ;  /* 0x000000001b2372ca */ /* 0x000fe400000e0000 */
[----:B------:R-:W-:Y:S01]  /*16490*/  R2UR UR34, R26 ;  /* 0x000000001a2272ca */ /* 0x000fe200000e0000 */
[----:B------:R0:W5:Y:S01]  /*164a0*/  LDL.LU R27, [R1+0xe4] ;  /* 0x0000e400011b7983 */ /* 0x0001620000300800 */
[----:B------:R-:W-:Y:S02]  /*164b0*/  R2UR UR32, R10 ;  /* 0x000000000a2072ca */ /* 0x000fe400000e0000 */
[----:B------:R-:W-:Y:S01]  /*164c0*/  R2UR UR33, R11 ;  /* 0x000000000b2172ca */ /* 0x000fe200000e0000 */
[----:B------:R0:W5:Y:S01]  /*164d0*/  LDL.LU R26, [R1+0xe0] ;  /* 0x0000e000011a7983 */ /* 0x0001620000300800 */
[----:B------:R-:W-:-:S02]  /*164e0*/  WARPGROUP.DEPBAR.LE gsb0, 0x0 ;  /* 0x00008000000079c5 */ /* 0x000fc40000010000 */
        /* <DEDUP_REMOVED lines=11> */
[----:B------:R-:W-:Y:S02]  /*165a0*/  R2UR UR59, R25 ;  /* 0x00000000193b72ca */ /* 0x000fe400000e0000 */
[----:B------:R-:W-:Y:S01]  /*165b0*/  R2UR UR58, R24 ;  /* 0x00000000183a72ca */ /* 0x000fe200000e0000 */
[----:B------:R0:W5:Y:S01]  /*165c0*/  LDL.LU R25, [R1+0xdc] ;  /* 0x0000dc0001197983 */ /* 0x0001620000300800 */
[----:B------:R-:W-:Y:S02]  /*165d0*/  R2UR UR56, R10 ;  /* 0x000000000a3872ca */ /* 0x000fe400000e0000 */
[----:B------:R-:W-:Y:S01]  /*165e0*/  R2UR UR57, R11 ;  /* 0x000000000b3972ca */ /* 0x000fe200000e0000 */
[----:B------:R0:W5:Y:S01]  /*165f0*/  LDL.LU R24, [R1+0xd8] ;  /* 0x0000d80001187983 */ /* 0x0001620000300800 */
[----:B------:R-:W-:Y:S02]  /*16600*/  WARPGROUP.DEPBAR.LE gsb0, 0x0 ;  /* 0x00008000000079c5 */ /* 0x000fe40000010000 */
[----:B------:R-:W-:-:S09]  /*16610*/  WARPGROUP.ARRIVE ;  /* 0x00000000000079c5 */ /* 0x000fd20000000000 */
        /* <DEDUP_REMOVED lines=11> */
[----:B------:R-:W-:Y:S02]  /*166d0*/  R2UR UR38, R3 ;  /* 0x00000000032672ca */ /* 0x000fe400000e0000 */
[----:B------:R-:W-:Y:S02]  /*166e0*/  R2UR UR36, R8 ;  /* 0x00000000082472ca */ /* 0x000fe400000e0000 */
[----:B------:R-:W-:Y:S01]  /*166f0*/  R2UR UR37, R9 ;  /* 0x00000000092572ca */ /* 0x000fe200000e0000 */
[----:B------:R-:W-:Y:S02]  /*16700*/  WARPGROUP.DEPBAR.LE gsb0, 0x0 ;  /* 0x00008000000079c5 */ /* 0x000fe40000010000 */
[----:B------:R-:W-:-:S10]  /*16710*/  WARPGROUP.ARRIVE ;  /* 0x00000000000079c5 */ /* 0x000fd40000000000 */
        /* <DEDUP_REMOVED lines=16> */
[----:B------:R-:W-:Y:S01]  /*16820*/  R2UR UR42, R18 ;  /* 0x00000000122a72ca */ /* 0x000fe200000e0000 */
[----:B------:R0:W5:Y:S01]  /*16830*/  LDL.LU R19, [R1+0xcc] ;  /* 0x0000cc0001137983 */ /* 0x0001620000300800 */
[C---:B------:R-:W-:Y:S02]  /*16840*/  R2UR UR40, R8.reuse ;  /* 0x00000000082872ca */ /* 0x040fe400000e0000 */
[C---:B------:R-:W-:Y:S01]  /*16850*/  R2UR UR41, R9.reuse ;  /* 0x00000000092972ca */ /* 0x040fe200000e0000 */
[----:B------:R0:W5:Y:S01]  /*16860*/  LDL.LU R18, [R1+0xc8] ;  /* 0x0000c80001127983 */ /* 0x0001620000300800 */
[C---:B------:R-:W-:Y:S02]  /*16870*/  R2UR UR44, R8.reuse ;  /* 0x00000000082c72ca */ /* 0x040fe400000e0000 */
[----:B------:R-:W-:Y:S01]  /*16880*/  R2UR UR45, R9 ;  /* 0x00000000092d72ca */ /* 0x000fe200000e0000 */
[----:B------:R0:W5:Y:S01]  /*16890*/  LDL.LU R17, [R1+0xc4] ;  /* 0x0000c40001117983 */ /* 0x0001620000300800 */
[----:B------:R-:W-:-:S02]  /*168a0*/  R2UR UR48, R8 ;  /* 0x00000000083072ca */ /* 0x000fc400000e0000 */
[C---:B------:R-:W-:Y:S01]  /*168b0*/  R2UR UR49, R9.reuse ;  /* 0x00000000093172ca */ /* 0x040fe200000e0000 */
[----:B------:R0:W5:Y:S01]  /*168c0*/  LDL.LU R16, [R1+0xc0] ;  /* 0x0000c00001107983 */ /* 0x0001620000300800 */
[----:B------:R-:W-:Y:S02]  /*168d0*/  R2UR UR52, R8 ;  /* 0x00000000083472ca */ /* 0x000fe400000e0000 */
[----:B------:R-:W-:Y:S01]  /*168e0*/  R2UR UR53, R9 ;  /* 0x00000000093572ca */ /* 0x000fe200000e0000 */
        /* <DEDUP_REMOVED lines=29> */
[----:B------:R0:W5:Y:S01]  /*16ac0*/  LDL.LU R2, [R1+0xac] ;  /* 0x0000ac0001027983 */ /* 0x0001620000300800 */
[----:B------:R-:W-:Y:S02]  /*16ad0*/  WARPGROUP.DEPBAR.LE gsb0, 0x0 ;  /* 0x00008000000079c5 */ /* 0x000fe40000010000 */
[----:B------:R-:W-:-:S06]  /*16ae0*/  WARPGROUP.ARRIVE ;  /* 0x00000000000079c5 */ /* 0x000fcc0000000000 */
[----:B------:R-:W-:Y:S01]  /*16af0*/  QGMMA.64x32x32.F32.E4M3.E4M3 R152, gdesc[UR12], R152, gsb0 ;  /* 0x006000000c9879f3 */ /* 0x000fe20008000898 */
[----:B------:R-:W-:Y:S02]  /*16b00*/  R2UR UR16, R6 ;  /* 0x00000000061072ca */ /* 0x000fe400000e0000 */
[----:B------:R-:W-:Y:S01]  /*16b10*/  R2UR UR17, R7 ;  /* 0x00000000071172ca */ /* 0x000fe200000e0000 */
[----:B------:R-:W-:Y:S02]  /*16b20*/  WARPGROUP.DEPBAR.LE gsb0, 0x0 ;  /* 0x00008000000079c5 */ /* 0x000fe40000010000 */
[----:B------:R-:W-:-:S10]  /*16b30*/  WARPGROUP.ARRIVE ;  /* 0x00000000000079c5 */ /* 0x000fd40000000000 */
        /* <DEDUP_REMOVED lines=17> */
[----:B------:R-:W-:Y:S02]  /*16c50*/  R2UR UR37, R13 ;  /* 0x000000000d2572ca */ /* 0x000fe400000e0000 */
[----:B------:R-:W-:Y:S01]  /*16c60*/  R2UR UR36, R0 ;  /* 0x00000000002472ca */ /* 0x000fe200000e0000 */
[----:B------:R-:W-:Y:S02]  /*16c70*/  WARPGROUP.DEPBAR.LE gsb0, 0x0 ;  /* 0x00008000000079c5 */ /* 0x000fe40000010000 */
[----:B0-----:R-:W-:-:S12]  /*16c80*/  @P1 BRA `(.L_x_5886) ;  /* 0x0000000000281947 */ /* 0x001fd80003800000 */
[----:B------:R-:W-:Y:S05]  /*16c90*/  @!P0 BRA `(.L_x_5887) ;  /* 0x0000000000048947 */ /* 0x000fea0003800000 */
[----:B------:R-:W-:Y:S01]  /*16ca0*/  BPT.TRAP 0x1 ;  /* 0x000000040000795c */ /* 0x000fe20000300000 */
.L_x_5887:
[----:B-----5:R-:W-:Y:S01]  /*16cb0*/  SHF.L.U32 R0, R12, 0x1f, RZ ;  /* 0x0000001f0c007819 */ /* 0x020fe200000006ff */
[----:B------:R-:W-:-:S04]  /*16cc0*/  IMAD R12, R233, 0x8, R16 ;  /* 0x00000008e90c7824 */ /* 0x000fc800078e0210 */
[----:B------:R0:W1:Y:S01]  /*16cd0*/  SYNCS.PHASECHK.TRANS64.TRYWAIT P1, [R12+URZ+0x2e850], R0 ;  /* 0x02e850000c0075a7 */ /* 0x000062000802017f */
[----:B------:R-:W-:Y:S05]  /*16ce0*/  @!P0 BRA `(.L_x_5888) ;  /* 0x0000000000048947 */ /* 0x000fea0003800000 */
[----:B------:R-:W-:Y:S01]  /*16cf0*/  BPT.TRAP 0x1 ;  /* 0x000000040000795c */ /* 0x000fe20000300000 */
.L_x_5888:
[----:B-1----:R-:W-:Y:S05]  /*16d00*/  @P1 BRA `(.L_x_5886) ;  /* 0x0000000000081947 */ /* 0x002fea0003800000 */
[----:B------:R-:W1:Y:S02]  /*16d10*/  SYNCS.PHASECHK.TRANS64.TRYWAIT P1, [R12+URZ+0x2e850], R0 ;  /* 0x02e850000c0075a7 */ /* 0x000e64000802017f */
[----:B-1----:R-:W-:Y:S05]  /*16d20*/  @!P1 BRA `(.L_x_5889) ;  /* 0x000000c800189947 */ /* 0x002fea0003800000 */
.L_x_5886:
[----:B01---5:R-:W-:Y:S01]  /*16d30*/  VIADD R0, R16, 0x400 ;  /* 0x0000040010007836 */ /* 0x023fe20000000000 */
[----:B------:R-:W-:Y:S05]  /*16d40*/  WARPSYNC.ALL ;  /* 0x0000000000007948 */ /* 0x000fea0003800000 */
[----:B------:R-:W-:Y:S01]  /*16d50*/  SHF.R.U32.HI R0, RZ, 0x4, R0 ;  /* 0x00000004ff007819 */ /* 0x000fe20000011600 */
[----:B------:R-:W-:Y:S01]  /*16d60*/  IMAD.MOV.U32 R13, RZ, RZ, -0x3ffffff0 ;  /* 0xc0000010ff0d7424 */ /* 0x000fe200078e00ff */
[----:B------:R-:W-:Y:S01]  /*16d70*/  WARPGROUP.ARRIVE ;  /* 0x00000000000079c5 */ /* 0x000fe20000000000 */
[----:B------:R-:W-:Y:S02]  /*16d80*/  MOV R21, 0xc0000010 ;  /* 0xc000001000157802 */ /* 0x000fe40000000f00 */
[----:B------:R-:W-:-:S02]  /*16d90*/  LOP3.LUT R0, R0, 0x3fff, RZ, 0xc0, !PT ;  /* 0x00003fff00007812 */ /* 0x000fc400078ec0ff */
[----:B------:R-:W-:Y:S02]  /*16da0*/  R2UR UR7, R13 ;  /* 0x000000000d0772ca */ /* 0x000fe400000e0000 */
        /* <DEDUP_REMOVED lines=13> */
[----:B------:R-:W-:Y:S01]  /*16e80*/  QGMMA.64x128x32.F32.E4M3.E4M3 R24, R224, gdesc[UR4], R24, gsb0 ;  /* 0x01e00004e0187df3 */ /* 0x000fe20008000818 */
[----:B------:R-:W-:Y:S01]  /*16e90*/  R2UR UR6, R20 ;  /* 0x00000000140672ca */ /* 0x000fe200000e0000 */
[----:B------:R-:W-:Y:S01]  /*16ea0*/  VIADD R20, R12, 0x200 ;  /* 0x000002000c147836 */ /* 0x000fe20000000000 */
[----:B------:R-:W-:Y:S01]  /*16eb0*/  R2UR UR7, R21 ;  /* 0x00000000150772ca */ /* 0x000fe200000e0000 */
[----:B------:R-:W-:Y:S01]  /*16ec0*/  IMAD.MOV.U32 R21, RZ, RZ, -0x3ffffff0 ;  /* 0xc0000010ff157424 */ /* 0x000fe200078e00ff */
        /* <DEDUP_REMOVED lines=71> */
[----:B------:R-:W-:-:S05]  /*17340*/  FMNMX.FTZ R0, R133, R0, !PT ;  /* 0x0000000085007209 */ /* 0x000fca0007810000 */
[----:B------:R-:W0:Y:S01]  /*17350*/  S2R R227, SR_TID.X ;  /* 0x0000000000e37919 */ /* 0x000e220000002100 */
[----:B------:R-:W-:Y:S02]  /*17360*/  FMNMX.FTZ R13, R135, R13, !PT ;  /* 0x0000000d870d7209 */ /* 0x000fe40007810000 */
[----:B------:R-:W-:Y:S01]  /*17370*/  FMNMX.FTZ R0, R104, R0, !PT ;  /* 0x0000000068007209 */ /* 0x000fe20007810000 */
[----:B------:R-:W-:Y:S01]  /*17380*/  QGMMA.64x128x32.F32.E4M3.E4M3 R24, R220, gdesc[UR4], R24, gsb0 ;  /* 0x01e00004dc187df3 */ /* 0x000fe20008000818 */
[----:B------:R-:W-:Y:S01]  /*17390*/  R2UR UR6, R20 ;  /* 0x00000000140672ca */ /* 0x000fe200000e0000 */
[----:B------:R-:W-:Y:S01]  /*173a0*/  VIADD R20, R12, 0x300 ;  /* 0x000003000c147836 */ /* 0x000fe20000000000 */
[----:B------:R-:W-:Y:S01]  /*173b0*/  R2UR UR7, R21 ;  /* 0x00000000150772ca */ /* 0x000fe200000e0000 */
[----:B------:R-:W-:Y:S01]  /*173c0*/  IMAD.MOV.U32 R21, RZ, RZ, -0x3ffffff0 ;  /* 0xc0000010ff157424 */ /* 0x000fe200078e00ff */
        /* <DEDUP_REMOVED lines=30> */
[----:B0-----:R-:W-:Y:S02]  /*175b0*/  LOP3.LUT R227, R227, 0x7f, RZ, 0xc0, !PT ;  /* 0x0000007fe3e37812 */ /* 0x001fe400078ec0ff */
[----:B------:R-:W-:-:S02]  /*175c0*/  FMNMX.FTZ R13, R103, R13, !PT ;  /* 0x0000000d670d7209 */ /* 0x000fc40007810000 */
[----:B------:R-:W-:Y:S02]  /*175d0*/  ISETP.NE.AND P1, PT, R227, RZ, PT ;  /* 0x000000ffe300720c */ /* 0x000fe40003f25270 */
[----:B------:R-:W0:Y:S02]  /*175e0*/  S2R R227, SR_TID.X ;  /* 0x0000000000e37919 */ /* 0x000e240000002100 */
[----:B0-----:R-:W-:Y:S01]  /*175f0*/  SHF.R.U32.HI R227, RZ, 0x7, R227 ;  /* 0x00000007ffe37819 */ /* 0x001fe200000116e3 */
[----:B------:R-:W-:Y:S02]  /*17600*/  WARPGROUP.DEPBAR.LE gsb0, 0x0 ;  /* 0x00008000000079c5 */ /* 0x000fe40000010000 */
[----:B------:R-:W-:-:S06]  /*17610*/  WARPGROUP.ARRIVE ;  /* 0x00000000000079c5 */ /* 0x000fcc0000000000 */
[----:B------:R-:W-:Y:S01]  /*17620*/  QGMMA.64x128x32.F32.E4M3.E4M3 R24, R200, gdesc[UR4], R24, gsb0 ;  /* 0x01e00004c8187df3 */ /* 0x000fe20008000818 */
[----:B------:R-:W-:Y:S02]  /*17630*/  R2UR UR6, R20 ;  /* 0x00000000140672ca */ /* 0x000fe400000e0000 */
[----:B------:R-:W-:Y:S01]  /*17640*/  R2UR UR7, R21 ;  /* 0x00000000150772ca */ /* 0x000fe200000e0000 */
[----:B------:R-:W0:Y:S01]  /*17650*/  SHFL.BFLY PT, R20, R0, 0x2, 0x1f ;  /* 0x0c401f0000147f89 */ /* 0x000e2200000e0000 */
[----:B------:R-:W-:Y:S01]  /*17660*/  IMAD.MOV.U32 R21, RZ, RZ, -0x3ffffff0 ;  /* 0xc0000010ff157424 */ /* 0x000fe200078e00ff */
[----:B0-----:R-:W-:Y:S01]  /*17670*/  FMNMX.FTZ R0, R0, R20, !PT ;  /* 0x0000001400007209 */ /* 0x001fe20007810000 */
[----:B------:R-:W-:Y:S01]  /*17680*/  VIADD R20, R12, 0x400 ;  /* 0x000004000c147836 */ /* 0x000fe20000000000 */
[----:B------:R-:W-:Y:S02]  /*17690*/  WARPGROUP.DEPBAR.LE gsb0, 0x0 ;  /* 0x00008000000079c5 */ /* 0x000fe40000010000 */
[----:B------:R-:W-:Y:S01]  /*176a0*/  WARPGROUP.ARRIVE ;  /* 0x00000000000079c5 */ /* 0x000fe20000000000 */
[----:B------:R-:W0:Y:S05]  /*176b0*/  SHFL.BFLY PT, R200, R13, 0x2, 0x1f ;  /* 0x0c401f000dc87f89 */ /* 0x000e2a00000e0000 */
[----:B------:R-:W-:Y:S01]  /*176c0*/  QGMMA.64x128x32.F32.E4M3.E4M3 R24, R204, gdesc[UR4], R24, gsb0 ;  /* 0x01e00004cc187df3 */ /* 0x000fe20008000818 */
[----:B------:R-:W-:-:S02]  /*176d0*/  R2UR UR6, R20 ;  /* 0x00000000140672ca */ /* 0x000fc400000e0000 */
[----:B------:R-:W-:Y:S02]  /*176e0*/  R2UR UR7, R21 ;  /* 0x00000000150772ca */ /* 0x000fe400000e0000 */
[----:B------:R-:W1:Y:S01]  /*176f0*/  SHFL.BFLY PT, R21, R0, 0x1, 0x1f ;  /* 0x0c201f0000157f89 */ /* 0x000e6200000e0000 */
[----:B0-----:R-:W-:-:S05]  /*17700*/  FMNMX.FTZ R13, R13, R200, !PT ;  /* 0x000000c80d0d7209 */ /* 0x001fca0007810000 */
[----:B------:R-:W0:Y:S01]  /*17710*/  SHFL.BFLY PT, R20, R13, 0x1, 0x1f ;  /* 0x0c201f000d147f89 */ /* 0x000e2200000e0000 */
[----:B-1----:R-:W-:-:S05]  /*17720*/  FMNMX.FTZ R0, R0, R21, !PT ;  /* 0x0000001500007209 */ /* 0x002fca0007810000 */
[----:B------:R-:W-:-:S04]  /*17730*/  FFMA.FTZ R21, R2, R0, -8 ;  /* 0xc100000002157423 */ /* 0x000fc80000010000 */
[C-C-:B------:R-:W-:Y:S01]  /*17740*/  FFMA.FTZ R201, R2.reuse, R89, -R21.reuse ;  /* 0x0000005902c97223 */ /* 0x140fe20000010815 */
[----:B------:R-:W-:Y:S02]  /*17750*/  IMAD.MOV.U32 R89, RZ, RZ, -0x3ffffff0 ;  /* 0xc0000010ff597424 */ /* 0x000fe400078e00ff */
[C-C-:B------:R-:W-:Y:S01]  /*17760*/  FFMA.FTZ R184, R2.reuse, R184, -R21.reuse ;  /* 0x000000b802b87223 */ /* 0x140fe20000010815 */
[----:B------:R-:W-:-:S01]  /*17770*/  FFMA.FTZ R100, R2, R100, -R21 ;  /* 0x0000006402647223 */ /* 0x000fc20000010815 */
[--C-:B------:R-:W-:Y:S01]  /*17780*/  FFMA.FTZ R200, R2, R88, -R21.reuse ;  /* 0x0000005802c87223 */ /* 0x100fe20000010815 */
[----:B------:R-:W-:Y:S01]  /*17790*/  IADD3 R88, R12, 0x500, RZ ;  /* 0x000005000c587810 */ /* 0x000fe20007ffe0ff */
[C-C-:B------:R-:W-:Y:S01]  /*177a0*/  FFMA.FTZ R185, R2.reuse, R185, -R21.reuse ;  /* 0x000000b902b97223 */ /* 0x140fe20000010815 */
[----:B------:R-:W-:-:S01]  /*177b0*/  FFMA.FTZ R188, R2, R188, -R21 ;  /* 0x000000bc02bc7223 */ /* 0x000fc20000010815 */
[C-C-:B------:R-:W-:Y:S01]  /*177c0*/  FFMA.FTZ R189, R2.reuse, R189, -R21.reuse ;  /* 0x000000bd02bd7223 */ /* 0x140fe20000010815 */
[----:B------:R-:W-:-:S01]  /*177d0*/  FFMA.FTZ R192, R2, R192, -R21 ;  /* 0x000000c002c07223 */ /* 0x000fc20000010815 */
[----:B0-----:R-:W-:Y:S01]  /*177e0*/  FMNMX.FTZ R13, R13, R20, !PT ;  /* 0x000000140d0d7209 */ /* 0x001fe20007810000 */
[----:B------:R-:W-:-:S01]  /*177f0*/  FADD.FTZ R20, -R0, R3 ;  /* 0x0000000300147221 */ /* 0x000fc20000010100 */
[C-C-:B------:R-:W-:Y:S01]  /*17800*/  FFMA.FTZ R193, R2.reuse, R193, -R21.reuse ;  /* 0x000000c102c17223 */ /* 0x140fe20000010815 */
[----:B------:R-:W-:-:S01]  /*17810*/  FFMA.FTZ R196, R2, R196, -R21 ;  /* 0x000000c402c47223 */ /* 0x000fc20000010815 */
[C---:B------:R-:W-:Y:S01]  /*17820*/  FFMA.FTZ R197, R2.reuse, R197, -R21 ;  /* 0x000000c502c57223 */ /* 0x040fe20000010815 */
[C---:B------:R-:W-:Y:S01]  /*17830*/  FMUL.FTZ R20, R2.reuse, R20 ;  /* 0x0000001402147220 */ /* 0x040fe20000410000 */
[----:B------:R-:W-:Y:S01]  /*17840*/  FADD.FTZ R3, -R13, R235 ;  /* 0x000000eb0d037221 */ /* 0x000fe20000010100 */
        /* <DEDUP_REMOVED lines=47> */
[----:B------:R-:W-:Y:S08]  /*17b40*/  MUFU.EX2 R20, R20 ;  /* 0x0000001400147308 */ /* 0x000ff00000000800 */
[----:B------:R-:W0:Y:S08]  /*17b50*/  MUFU.EX2 R184, R184 ;  /* 0x000000b800b87308 */ /* 0x000e300000000800 */
[----:B------:R-:W1:Y:S08]  /*17b60*/  MUFU.EX2 R185, R185 ;  /* 0x000000b900b97308 */ /* 0x000e700000000800 */
[----:B------:R-:W-:Y:S01]  /*17b70*/  MUFU.EX2 R3, R3 ;  /* 0x0000000300037308 */ /* 0x000fe20000000800 */
[----:B0-----:R-:W-:-:S07]  /*17b80*/  FFMA.FTZ R15, R20, R15, R184 ;  /* 0x0000000f140f7223 */ /* 0x001fce00000100b8 */
[----:B------:R-:W0:Y:S01]  /*17b90*/  MUFU.EX2 R188, R188 ;  /* 0x000000bc00bc7308 */ /* 0x000e220000000800 */
[----:B------:R-:W-:Y:S02]  /*17ba0*/  WARPGROUP.DEPBAR.LE gsb0, 0x0 ;  /* 0x00008000000079c5 */ /* 0x000fe40000010000 */
[----:B------:R-:W-:Y:S01]  /*17bb0*/  WARPGROUP.ARRIVE ;  /* 0x00000000000079c5 */ /* 0x000fe20000000000 */
[----:B-1----:R-:W-:-:S04]  /*17bc0*/  FADD.FTZ R15, R185, R15 ;  /* 0x0000000fb90f7221 */ /* 0x002fc80000010000 */
[----:B------:R-:W1:Y:S01]  /*17bd0*/  MUFU.EX2 R189, R189 ;  /* 0x000000bd00bd7308 */ /* 0x000e620000000800 */
[----:B------:R-:W-:Y:S01]  /*17be0*/  QGMMA.64x128x32.F32.E4M3.E4M3 R24, R208, gdesc[UR4], R24, gsb0 ;  /* 0x01e00004d0187df3 */ /* 0x000fe20008000818 */
[----:B------:R-:W-:Y:S01]  /*17bf0*/  R2UR UR7, R89 ;  /* 0x00000000590772ca */ /* 0x000fe200000e0000 */
[----:B------:R-:W-:Y:S01]  /*17c00*/  FFMA.FTZ R89, R2, R13, -8 ;  /* 0xc100000002597423 */ /* 0x000fe2000001000d */
[----:B------:R-:W-:-:S03]  /*17c10*/  R2UR UR6, R88 ;  /* 0x00000000580672ca */ /* 0x000fc600000e0000 */
[C-C-:B------:R-:W-:Y:S01]  /*17c20*/  FFMA.FTZ R100, R2.reuse, R186, -R89.reuse ;  /* 0x000000ba02647223 */ /* 0x140fe20000010859 */
[----:B------:R2:W-:Y:S01]  /*17c30*/  MUFU.EX2 R88, R101 ;  /* 0x0000006500587308 */ /* 0x0005e20000000800 */
[----:B------:R-:W-:-:S01]  /*17c40*/  FFMA.FTZ R186, R2, R190, -R89 ;  /* 0x000000be02ba7223 */ /* 0x000fc20000010859 */
[C-C-:B------:R-:W-:Y:S01]  /*17c50*/  FFMA.FTZ R190, R2.reuse, R194, -R89.reuse ;  /* 0x000000c202be7223 */ /* 0x140fe20000010859 */
[----:B------:R-:W-:-:S01]  /*17c60*/  FFMA.FTZ R194, R2, R198, -R89 ;  /* 0x000000c602c27223 */ /* 0x000fc20000010859 */
[----:B0-----:R-:W-:Y:S01]  /*17c70*/  FADD.FTZ R15, R188, R15 ;  /* 0x0000000fbc0f7221 */ /* 0x001fe20000010000 */
[----:B------:R-:W-:-:S01]  /*17c80*/  FFMA.FTZ R170, R2, R170, -R89 ;  /* 0x000000aa02aa7223 */ /* 0x000fc20000010859 */
[C-C-:B------:R-:W-:Y:S01]  /*17c90*/  FFMA.FTZ R171, R2.reuse, R171, -R89.reuse ;  /* 0x000000ab02ab7223 */ /* 0x140fe20000010859 */
[----:B------:R-:W-:-:S01]  /*17ca0*/  FFMA.FTZ R174, R2, R174, -R89 ;  /* 0x000000ae02ae7223 */ /* 0x000fc20000010859 */
[----:B------:R-:W0:Y:S01]  /*17cb0*/  MUFU.EX2 R100, R100 ;  /* 0x0000006400647308 */ /* 0x000e220000000800 */
[----:B--2---:R-:W-:-:S01]  /*17cc0*/  FFMA.FTZ R101, R2, R187, -R89 ;  /* 0x000000bb02657223 */ /* 0x004fc20000010859 */
[C-C-:B------:R-:W-:Y:S01]  /*17cd0*/  FFMA.FTZ R187, R2.reuse, R191, -R89.reuse ;  /* 0x000000bf02bb7223 */ /* 0x140fe20000010859 */
[----:B------:R-:W-:-:S01]  /*17ce0*/  FFMA.FTZ R191, R2, R195, -R89 ;  /* 0x000000c302bf7223 */ /* 0x000fc20000010859 */
[----:B------:R-:W-:Y:S01]  /*17cf0*/  FFMA.FTZ R195, R2, R199, -R89 ;  /* 0x000000c702c37223 */ /* 0x000fe20000010859 */
[----:B-1----:R-:W-:-:S01]  /*17d00*/  FADD.FTZ R15, R189, R15 ;  /* 0x0000000fbd0f7221 */ /* 0x002fc20000010000 */
        /* <DEDUP_REMOVED lines=29> */
[----:B------:R-:W-:-:S01]  /*17ee0*/  FFMA.FTZ R123, R2, R123, -R89 ;  /* 0x0000007b027b7223 */ /* 0x000fc20000010859 */
[C-C-:B------:R-:W-:Y:S01]  /*17ef0*/  FFMA.FTZ R126, R2.reuse, R126, -R89.reuse ;  /* 0x0000007e027e7223 */ /* 0x140fe20000010859 */
[----:B------:R-:W-:-:S01]  /*17f00*/  FFMA.FTZ R127, R2, R127, -R89 ;  /* 0x0000007f027f7223 */ /* 0x000fc20000010859 */
[C-C-:B------:R-:W-:Y:S01]  /*17f10*/  FFMA.FTZ R130, R2.reuse, R130, -R89.reuse ;  /* 0x0000008202827223 */ /* 0x140fe20000010859 */
[----:B------:R-:W-:-:S01]  /*17f20*/  FFMA.FTZ R131, R2, R131, -R89 ;  /* 0x0000008302837223 */ /* 0x000fc20000010859 */
[----:B------:R-:W2:Y:S01]  /*17f30*/  MUFU.EX2 R193, R193 ;  /* 0x000000c100c17308 */ /* 0x000ea20000000800 */
        /* <DEDUP_REMOVED lines=19> */
[----:B------:R-:W-:-:S04]  /*18070*/  FFMA.FTZ R99, R2, R99, -R89 ;  /* 0x0000006302637223 */ /* 0x000fc80000010859 */
        /* <DEDUP_REMOVED lines=16> */
[----:B------:R-:W-:-:S06]  /*18180*/  WARPGROUP.DEPBAR.LE gsb0, 0x0 ;  /* 0x00008000000079c5 */ /* 0x000fcc0000010000 */
[----:B------:R-:W1:Y:S01]  /*18190*/  MUFU.EX2 R171, R171 ;  /* 0x000000ab00ab7308 */ /* 0x000e620000000800 */
[----:B------:R-:W-:Y:S01]  /*181a0*/  WARPGROUP.ARRIVE ;  /* 0x00000000000079c5 */ /* 0x000fe20000000000 */
[----:B--2---:R-:W-:-:S05]  /*181b0*/  FADD.FTZ R14, R170, R14 ;  /* 0x0000000eaa0e7221 */ /* 0x004fca0000010000 */
[----:B------:R-:W-:Y:S01]  /*181c0*/  QGMMA.64x128x32.F32.E4M3.E4M3 R24, R212, gdesc[UR4], R24, gsb0 ;  /* 0x01e00004d4187df3 */ /* 0x000fe20008000818 */
        /* <DEDUP_REMOVED lines=82> */
[----:B------:R-:W-:Y:S02]  /*186f0*/  VIADD R14, R12, 0x600 ;  /* 0x000006000c0e7836 */ /* 0x000fe40000000000 */
[----:B------:R-:W-:-:S03]  /*18700*/  FFMA.FTZ R12, R2, R114, -R89 ;  /* 0x00000072020c7223 */ /* 0x000fc60000010859 */
[----:B------:R-:W-:Y:S01]  /*18710*/  R2UR UR6, R14 ;  /* 0x000000000e0672ca */ /* 0x000fe200000e0000 */
[----:B------:R-:W0:Y:S01]  /*18720*/  MUFU.EX2 R150, R150 ;  /* 0x0000009600967308 */ /* 0x000e220000000800 */
[----:B-1----:R-:W-:-:S01]  /*18730*/  FADD.FTZ R114, R148, R15 ;  /* 0x0000000f94727221 */ /* 0x002fc20000010000 */
[----:B------:R-:W-:-:S05]  /*18740*/  IMAD.MOV.U32 R15, RZ, RZ, -0x3ffffff0 ;  /* 0xc0000010ff0f7424 */ /* 0x000fca00078e00ff */
[----:B------:R-:W-:Y:S01]  /*18750*/  R2UR UR7, R15 ;  /* 0x000000000f0772ca */ /* 0x000fe200000e0000 */
[----:B------:R-:W1:Y:S01]  /*18760*/  MUFU.EX2 R149, R149 ;  /* 0x0000009500957308 */ /* 0x000e620000000800 */
[----:B--2---:R-:W-:-:S01]  /*18770*/  FADD.FTZ R198, R147, R198 ;  /* 0x000000c693c67221 */ /* 0x004fc20000010000 */
[C-C-:B------:R-:W-:Y:S01]  /*18780*/  FFMA.FTZ R15, R2.reuse, R102, -R89.reuse ;  /* 0x00000066020f7223 */ /* 0x140fe20000010859 */
[----:B------:R-:W-:-:S05]  /*18790*/  FFMA.FTZ R102, R2, R103, -R89 ;  /* 0x0000006702667223 */ /* 0x000fca0000010859 */
[----:B------:R-:W2:Y:S01]  /*187a0*/  MUFU.EX2 R151, R151 ;  /* 0x0000009700977308 */ /* 0x000ea20000000800 */
[----:B0-----:R-:W-:-:S03]  /*187b0*/  FADD.FTZ R198, R150, R198 ;  /* 0x000000c696c67221 */ /* 0x001fc60000010000 */
[----:B------:R-:W-:Y:S04]  /*187c0*/  QGMMA.64x128x32.F32.E4M3.E4M3 R24, R216, gdesc[UR4], R24, gsb0 ;  /* 0x01e00004d8187df3 */ /* 0x000fe80008000818 */
        /* <DEDUP_REMOVED lines=36> */
[----:B------:R-:W-:-:S06]  /*18a10*/  WARPGROUP.DEPBAR.LE gsb0, 0x0 ;  /* 0x00008000000079c5 */ /* 0x000fcc0000010000 */
        /* <DEDUP_REMOVED lines=22> */
[----:B------:R2:W3:Y:S01]  /*18b80*/  MUFU.EX2 R114, R118 ;  /* 0x0000007600727308 */ /* 0x0004e20000000800 */
[----:B0-----:R-:W-:-:S07]  /*18b90*/  FADD.FTZ R198, R115, R198 ;  /* 0x000000c673c67221 */ /* 0x001fce0000010000 */
[----:B------:R-:W0:Y:S01]  /*18ba0*/  MUFU.EX2 R117, R117 ;  /* 0x0000007500757308 */ /* 0x000e220000000800 */
[----:B-1----:R-:W-:-:S01]  /*18bb0*/  FADD.FTZ R14, R116, R14 ;  /* 0x0000000e740e7221 */ /* 0x002fc20000010000 */
[----:B--2---:R-:W-:-:S04]  /*18bc0*/  @!P1 IMAD R118, R234, 0x8, R16 ;  /* 0x00000008ea769824 */ /* 0x004fc800078e0210 */
[----:B------:R-:W-:Y:S02]  /*18bd0*/  @!P1 VIADD R118, R118, 0x2e840 ;  /* 0x0002e84076769836 */ /* 0x000fe40000000000 */
[----:B------:R-:W1:Y:S01]  /*18be0*/  MUFU.EX2 R119, R119 ;  /* 0x0000007700777308 */ /* 0x000e620000000800 */
[----:B---3--:R-:W-:-:S02]  /*18bf0*/  FADD.FTZ R198, R114, R198 ;  /* 0x000000c672c67221 */ /* 0x008fc40000010000 */
[----:B------:R-:W-:-:S05]  /*18c00*/  @!P1 PRMT R118, RZ, 0x654, R118 ;  /* 0x00000654ff769816 */ /* 0x000fca0000000076 */
        /* <DEDUP_REMOVED lines=8> */
[----:B------:R-:W-:Y:S01]  /*18c90*/  MUFU.EX2 R92, R92 ;  /* 0x0000005c005c7308 */ /* 0x000fe20000000800 */
[----:B-1----:R-:W-:-:S07]  /*18ca0*/  FADD.FTZ R14, R201, R14 ;  /* 0x0000000ec90e7221 */ /* 0x002fce0000010000 */
        /* <DEDUP_REMOVED lines=14> */
[----:B------:R-:W-:Y:S01]  /*18d90*/  IADD3 R14, -R227, 0xb, RZ ;  /* 0x0000000be30e7810 */ /* 0x000fe20007ffe1ff */
[----:B-1----:R-:W-:-:S02]  /*18da0*/  FADD.FTZ R103, R99, R103 ;  /* 0x0000006763677221 */ /* 0x002fc40000010000 */
[----:B------:R-:W-:Y:S02]  /*18db0*/  FADD.FTZ R15, R93, R15 ;  /* 0x0000000f5d0f7221 */ /* 0x000fe40000010000 */
[----:B------:R3:W-:Y:S06]  /*18dc0*/  BAR.ARV R14, 0x100 ;  /* 0x0004000e0000751d */ /* 0x0007ec0000002000 */
[----:B------:R-:W-:-:S01]  /*18dd0*/  FADD.FTZ R15, R96, R15 ;  /* 0x0000000f600f7221 */ /* 0x000fc20000010000 */
[----:B--2---:R-:W-:Y:S01]  /*18de0*/  FADD.FTZ R103, R89, R103 ;  /* 0x0000006759677221 */ /* 0x004fe20000010000 */
[----:B------:R0:W-:Y:S02]  /*18df0*/  @!P1 SYNCS.ARRIVE.TRANS64.RED.A1T0 RZ, [R118+URZ], RZ ;  /* 0x000000ff76ff99a7 */ /* 0x0001e4000810043f */
[----:B------:R-:W-:-:S01]  /*18e00*/  FADD.FTZ R15, R97, R15 ;  /* 0x0000000f610f7221 */ /* 0x000fc20000010000 */
[----:B---3--:R-:W-:-:S03]  /*18e10*/  FADD.FTZ R14, R102, R103 ;  /* 0x00000067660e7221 */ /* 0x008fc60000010000 */
[----:B------:R-:W-:-:S04]  /*18e20*/  FADD.FTZ R15, R21, R15 ;  /* 0x0000000f150f7221 */ /* 0x000fc80000010000 */
[----:B------:R-:W-:Y:S01]  /*18e30*/  FADD.FTZ R15, R88, R15 ;  /* 0x0000000f580f7221 */ /* 0x000fe20000010000 */
[----:B0-----:R-:W-:Y:S06]  /*18e40*/  @!P0 BRA `(.L_x_5890) ;  /* 0x0000000000048947 */ /* 0x001fec0003800000 */
[----:B------:R-:W-:Y:S01]  /*18e50*/  BPT.TRAP 0x1 ;  /* 0x000000040000795c */ /* 0x000fe20000300000 */
.L_x_5890:
[----:B------:R-:W2:Y:S01]  /*18e60*/  LDL R103, [R1+0x74] ;  /* 0x0000740001677983 */ /* 0x000ea20000100800 */
[----:B------:R-:W-:Y:S01]  /*18e70*/  ISETP.GT.AND P1, PT, R232, RZ, PT ;  /* 0x000000ffe800720c */ /* 0x000fe20003f24270 */
        /* <DEDUP_REMOVED lines=56> */
[----:B------:R-:W-:Y:S01]  /*19200*/  FMUL.FTZ R82, R82, R3 ;  /* 0x0000000352527220 */ /* 0x000fe20000410000 */
        /* <DEDUP_REMOVED lines=67> */
[----:B------:R-:W-:Y:S02]  /*19640*/  IMAD.MOV.U32 R12, RZ, RZ, R236 ;  /* 0x000000ffff0c7224 */ /* 0x000fe400078e00ec */
[----:B------:R-:W-:Y:S01]  /*19650*/  IMAD.MOV.U32 R201, RZ, RZ, R158 ;  /* 0x000000ffffc97224 */ /* 0x000fe200078e009e */
[----:B--2---:R-:W-:Y:S01]  /*19660*/  R2UR UR4, R103 ;  /* 0x00000000670472ca */ /* 0x004fe200000e0000 */
[----:B------:R-:W-:Y:S02]  /*19670*/  IMAD R103, R233, 0x8, R16 ;  /* 0x00000008e9677824 */ /* 0x000fe400078e0210 */
[----:B------:R-:W-:-:S03]  /*19680*/  IMAD.MOV.U32 R233, RZ, RZ, R234 ;  /* 0x000000ffffe97224 */ /* 0x000fc600078e00ea */
[----:B------:R-:W-:-:S07]  /*19690*/  IADD3 R103, R103, 0x2e860, RZ ;  /* 0x0002e86067677810 */ /* 0x000fce0007ffe0ff */
[----:B------:R-:W-:-:S05]  /*196a0*/  IMAD.U32 R118, RZ, RZ, UR4 ;  /* 0x00000004ff767e24 */ /* 0x000fca000f8e00ff */
[----:B------:R-:W-:-:S04]  /*196b0*/  PRMT R103, R118, 0x654, R103 ;  /* 0x0000065476677816 */ /* 0x000fc80000000067 */
[----:B------:R0:W-:Y:S01]  /*196c0*/  SYNCS.ARRIVE.TRANS64.RED.A1T0 RZ, [R103+URZ], RZ ;  /* 0x000000ff67ff79a7 */ /* 0x0001e2000810043f */
[----:B------:R-:W-:Y:S05]  /*196d0*/  @P1 BRA `(.L_x_5891) ;  /* 0xffffffbc00dc1947 */ /* 0x000fea000383ffff */
[----:B------:R-:W-:-:S07]  /*196e0*/  IMAD.MOV.U32 R233, RZ, RZ, R234 ;  /* 0x000000ffffe97224 */ /* 0x000fce00078e00ea */
.L_x_5880:
[----:B------:R-:W-:Y:S05]  /*196f0*/  WARPSYNC.ALL ;  /* 0x0000000000007948 */ /* 0x000fea0003800000 */
[----:B------:R-:W-:Y:S06]  /*19700*/  BAR.ARV 0x8, 0x120 ;  /* 0x0204800000007b1d */ /* 0x000fec0000002000 */
[----:B------:R-:W-:Y:S05]  /*19710*/  @!P0 BRA `(.L_x_5892) ;  /* 0x0000000000048947 */ /* 0x000fea0003800000 */
[----:B------:R-:W-:Y:S01]  /*19720*/  BPT.TRAP 0x1 ;  /* 0x000000040000795c */ /* 0x000fe20000300000 */
.L_x_5892:
[----:B------:R-:W-:Y:S01]  /*19730*/  IMAD R12, R233, 0x8, R16 ;  /* 0x00000008e90c7824 */ /* 0x000fe200078e0210 */
[----:B------:R-:W-:-:S04]  /*19740*/  SHF.L.U32 R3, R236, 0x1f, RZ ;  /* 0x0000001fec037819 */ /* 0x000fc800000006ff */
[----:B------:R1:W2:Y:S01]  /*19750*/  SYNCS.PHASECHK.TRANS64.TRYWAIT P1, [R12+URZ+0x2e850], R3 ;  /* 0x02e850030c0075a7 */ /* 0x0002a2000802017f */
[----:B------:R-:W-:Y:S05]  /*19760*/  @!P0 BRA `(.L_x_5893) ;  /* 0x0000000000048947 */ /* 0x000fea0003800000 */
[----:B------:R-:W-:Y:S01]  /*19770*/  BPT.TRAP 0x1 ;  /* 0x000000040000795c */ /* 0x000fe20000300000 */
.L_x_5893:
[----:B------:R-:W-:-:S05]  /*19780*/  VIADD R16, R16, 0x400 ;  /* 0x0000040010107836 */ /* 0x000fca0000000000 */
[----:B------:R-:W-:-:S04]  /*19790*/  SHF.R.U32.HI R16, RZ, 0x4, R16 ;  /* 0x00000004ff107819 */ /* 0x000fc80000011610 */
[----:B------:R-:W-:-:S04]  /*197a0*/  LOP3.LUT R16, R16, 0x3fff, RZ, 0xc0, !PT ;  /* 0x00003fff10107812 */ /* 0x000fc800078ec0ff */
[----:B------:R-:W-:Y:S01]  /*197b0*/  LOP3.LUT R16, R16, 0x10000, RZ, 0xfc, !PT ;  /* 0x0001000010107812 */ /* 0x000fe200078efcff */
[----:B--2---:R-:W-:Y:S06]  /*197c0*/  @P1 BRA `(.L_x_5894) ;  /* 0x0000000000081947 */ /* 0x004fec0003800000 */
[----:B------:R-:W2:Y:S02]  /*197d0*/  SYNCS.PHASECHK.TRANS64.TRYWAIT P1, [R12+URZ+0x2e850], R3 ;  /* 0x02e850030c0075a7 */ /* 0x000ea4000802017f */
[----:B--2---:R-:W-:Y:S05]  /*197e0*/  @!P1 BRA `(.L_x_5895) ;  /* 0x0000009c007c9947 */ /* 0x004fea0003800000 */
.L_x_5894:
[----:B------:R-:W-:Y:S01]  /*197f0*/  IMAD R4, R233, 0x700, R16 ;  /* 0x00000700e9047824 */ /* 0x000fe200078e0210 */
[----:B------:R-:W3:Y:S01]  /*19800*/  LDL R88, [R1+0x88] ;  /* 0x0000880001587983 */ /* 0x000ee20000100800 */
[----:B------:R-:W-:Y:S01]  /*19810*/  IMAD.MOV.U32 R5, RZ, RZ, -0x3ffffff0 ;  /* 0xc0000010ff057424 */ /* 0x000fe200078e00ff */
[----:B------:R-:W-:Y:S05]  /*19820*/  WARPSYNC.ALL ;  /* 0x0000000000007948 */ /* 0x000fea0003800000 */
[C---:B------:R-:W-:Y:S01]  /*19830*/  R2UR UR6, R4.reuse ;  /* 0x00000000040672ca */ /* 0x040fe200000e0000 */
[----:B------:R-:W-:Y:S01]  /*19840*/  VIADD R6, R4, 0x100 ;  /* 0x0000010004067836 */ /* 0x000fe20000000000 */
[----:B------:R-:W-:Y:S01]  /*19850*/  R2UR UR7, R5 ;  /* 0x00000000050772ca */ /* 0x000fe200000e0000 */
[----:B------:R-:W-:Y:S01]  /*19860*/  WARPGROUP.ARRIVE ;  /* 0x00000000000079c5 */ /* 0x000fe20000000000 */
[----:B------:R-:W-:Y:S01]  /*19870*/  MOV R7, 0xc0000010 ;  /* 0xc000001000077802 */ /* 0x000fe20000000f00 */
[----:B------:R-:W4:Y:S01]  /*19880*/  LDL R21, [R1+0x78] ;  /* 0x0000780001157983 */ /* 0x000f220000100800 */
[----:B------:R-:W-:-:S03]  /*19890*/  ULDC.64 UR4, c[0x0][0x9a0] ;  /* 0x0002680000047ab9 */ /* 0x000fc60000000a00 */
[----:B------:R-:W1:Y:S01]  /*198a0*/  LDL.LU R20, [R1+0x90] ;  /* 0x0000900001147983 */ /* 0x000e620000300800 */
[----:B------:R-:W-:-:S04]  /*198b0*/  ISETP.NE.U32.AND P1, PT, RZ, UR4, PT ;  /* 0x00000004ff007c0c */ /* 0x000fc8000bf25070 */
[----:B------:R-:W-:Y:S01]  /*198c0*/  ISETP.NE.AND.EX P1, PT, RZ, UR5, PT, P1 ;  /* 0x00000005ff007c0c */ /* 0x000fe2000bf25310 */
[----:B------:R-:W-:Y:S01]  /*198d0*/  QGMMA.64x128x32.F32.E4M3.E4M3 R24, R224, gdesc[UR4], R24, gsb0 ;  /* 0x01e00004e0187df3 */ /* 0x000fe20008000818 */
[----:B------:R-:W-:Y:S01]  /*198e0*/  R2UR UR6, R6 ;  /* 0x00000000060672ca */ /* 0x000fe200000e0000 */
[----:B------:R-:W-:Y:S01]  /*198f0*/  VIADD R6, R4, 0x200 ;  /* 0x0000020004067836 */ /* 0x000fe20000000000 */
[----:B------:R-:W-:Y:S01]  /*19900*/  R2UR UR7, R7 ;  /* 0x00000000070772ca */ /* 0x000fe200000e0000 */
[----:B------:R-:W-:-:S08]  /*19910*/  IMAD.MOV.U32 R7, RZ, RZ, -0x3ffffff0 ;  /* 0xc0000010ff077424 */ /* 0x000fd000078e00ff */
[----:B------:R-:W3:Y:S08]  /*19920*/  @P1 LDC.64 R8, c[0x0][0x9c8] ;  /* 0x00027200ff081b82 */ /* 0x000ef00000000a00 */
[----:B------:R-:W5:Y:S01]  /*19930*/  @P1 LDC.64 R10, c[0x0][0x9d0] ;  /* 0x00027400ff0a1b82 */ /* 0x000f620000000a00 */
        /* <DEDUP_REMOVED lines=8> */
[----:B------:R-:W-:Y:S01]  /*199c0*/  WARPGROUP.ARRIVE ;  /* 0x00000000000079c5 */ /* 0x000fe20000000000 */
[----:B-12---:R-:W-:-:S08]  /*199d0*/  @P1 SHF.R.S32.HI R3, RZ, 0x1f, R20 ;  /* 0x0000001fff031819 */ /* 0x006fd00000011414 */
[----:B------:R-:W-:Y:S01]  /*199e0*/  QGMMA.64x128x32.F32.E4M3.E4M3 R24, R200, gdesc[UR4], R24, gsb0 ;  /* 0x01e00004c8187df3 */ /* 0x000fe20008000818 */
[----:B------:R-:W-:Y:S01]  /*199f0*/  R2UR UR6, R6 ;  /* 0x00000000060672ca */ /* 0x000fe200000e0000 */
[----:B---3--:R-:W-:Y:S01]  /*19a00*/  @P1 IMAD R6, R88, R8, RZ ;  /* 0x0000000858061224 */ /* 0x008fe200078e02ff */
[----:B------:R-:W-:-:S03]  /*19a10*/  R2UR UR7, R7 ;  /* 0x00000000070772ca */ /* 0x000fc600000e0000 */
[C---:B----4-:R-:W-:Y:S02]  /*19a20*/  @P1 IMAD R5, R21.reuse, R9, R6 ;  /* 0x0000000915051224 */ /* 0x050fe400078e0206 */
[----:B------:R-:W-:-:S04]  /*19a30*/  @P1 IMAD.WIDE.U32 R6, R21, R8, RZ ;  /* 0x0000000815061225 */ /* 0x000fc800078e00ff */
[-C--:B-----5:R-:W-:Y:S02]  /*19a40*/  @P1 IMAD R8, R3, R10.reuse, RZ ;  /* 0x0000000a03081224 */ /* 0x0a0fe400078e02ff */
[----:B------:R-:W-:Y:S02]  /*19a50*/  @P1 IMAD.IADD R7, R7, 0x1, R5 ;  /* 0x0000000107071824 */ /* 0x000fe400078e0205 */
[C---:B------:R-:W-:Y:S02]  /*19a60*/  @P1 IMAD R3, R20.reuse, R11, R8 ;  /* 0x0000000b14031224 */ /* 0x040fe400078e0208 */
[----:B------:R-:W-:Y:S01]  /*19a70*/  @P1 IMAD.WIDE.U32 R6, R20, R10, R6 ;  /* 0x0000000a14061225 */ /* 0x000fe200078e0006 */
[----:B------:R-:W-:-:S03]  /*19a80*/  IADD3 R10, R4, 0x400, RZ ;  /* 0x00000400040a7810 */ /* 0x000fc60007ffe0ff */
[----:B------:R-:W-:Y:S01]  /*19a90*/  IMAD.MOV.U32 R11, RZ, RZ, -0x3ffffff0 ;  /* 0xc0000010ff0b7424 */ /* 0x000fe200078e00ff */
[----:B------:R-:W-:Y:S01]  /*19aa0*/  @P1 LEA R8, P2, R6, UR4, 0x2 ;  /* 0x0000000406081c11 */ /* 0x000fe2000f8410ff */
[----:B------:R-:W-:-:S05]  /*19ab0*/  @P1 IMAD.IADD R3, R7, 0x1, R3 ;  /* 0x0000000107031824 */ /* 0x000fca00078e0203 */
[----:B------:R-:W-:Y:S01]  /*19ac0*/  @P1 LEA.HI.X R9, R6, UR5, R3, 0x2, P2 ;  /* 0x0000000506091c11 */ /* 0x000fe200090f1403 */
[----:B------:R-:W-:-:S06]  /*19ad0*/  IMAD.MOV.U32 R3, RZ, RZ, 0x3f800000 ;  /* 0x3f800000ff037424 */ /* 0x000fcc00078e00ff */
[----:B------:R1:W2:Y:S01]  /*19ae0*/  @P1 LDG.E R3, desc[UR60][R8.64] ;  /* 0x0000003c08031981 */ /* 0x0002a2000c1e1900 */
[----:B------:R-:W-:Y:S02]  /*19af0*/  WARPGROUP.DEPBAR.LE gsb0, 0x0 ;  /* 0x00008000000079c5 */ /* 0x000fe40000010000 */
[----:B------:R-:W-:-:S06]  /*19b00*/  WARPGROUP.ARRIVE ;  /* 0x00000000000079c5 */ /* 0x000fcc0000000000 */
[----:B------:R-:W-:Y:S01]  /*19b10*/  QGMMA.64x128x32.F32.E4M3.E4M3 R24, R204, gdesc[UR4], R24, gsb0 ;  /* 0x01e00004cc187df3 */ /* 0x000fe20008000818 */
[----:B------:R-:W-:Y:S02]  /*19b20*/  R2UR UR6, R10 ;  /* 0x000000000a0672ca */ /* 0x000fe400000e0000 */
[----:B------:R-:W-:Y:S01]  /*19b30*/  R2UR UR7, R11 ;  /* 0x000000000b0772ca */ /* 0x000fe200000e0000 */
[----:B------:R-:W-:Y:S02]  /*19b40*/  VIADD R6, R4, 0x500 ;  /* 0x0000050004067836 */ /* 0x000fe40000000000 */
[----:B------:R-:W-:Y:S01]  /*19b50*/  IMAD.MOV.U32 R7, RZ, RZ, -0x3ffffff0 ;  /* 0xc0000010ff077424 */ /* 0x000fe200078e00ff */
[----:B------:R-:W-:Y:S02]  /*19b60*/  WARPGROUP.DEPBAR.LE gsb0, 0x0 ;  /* 0x00008000000079c5 */ /* 0x000fe40000010000 */
[----:B------:R-:W-:-:S07]  /*19b70*/  WARPGROUP.ARRIVE ;  /* 0x00000000000079c5 */ /* 0x000fce0000000000 */
[----:B------:R-:W-:Y:S01]  /*19b80*/  QGMMA.64x128x32.F32.E4M3.E4M3 R24, R208, gdesc[UR4], R24, gsb0 ;  /* 0x01e00004d0187df3 */ /* 0x000fe20008000818 */
[----:B------:R-:W-:Y:S02]  /*19b90*/  R2UR UR6, R6 ;  /* 0x00000000060672ca */ /* 0x000fe400000e0000 */
[----:B------:R-:W-:Y:S01]  /*19ba0*/  R2UR UR7, R7 ;  /* 0x00000000070772ca */ /* 0x000fe200000e0000 */
[----:B------:R-:W-:Y:S02]  /*19bb0*/  VIADD R4, R4, 0x600 ;  /* 0x0000060004047836 */ /* 0x000fe40000000000 */
[----:B------:R-:W-:Y:S01]  /*19bc0*/  IMAD.MOV.U32 R5, RZ, RZ, -0x3ffffff0 ;  /* 0xc0000010ff057424 */ /* 0x000fe200078e00ff */
[----:B------:R-:W3:Y:S04]  /*19bd0*/  SHFL.BFLY PT, R6, R15, 0x2, 0x1f ;  /* 0x0c401f000f067f89 */ /* 0x000ee800000e0000 */
[----:B------:R-:W4:Y:S01]  /*19be0*/  SHFL.BFLY PT, R7, R14, 0x2, 0x1f ;  /* 0x0c401f000e077f89 */ /* 0x000f2200000e0000 */
[----:B------:R-:W-:-:S02]  /*19bf0*/  WARPGROUP.DEPBAR.LE gsb0, 0x0 ;  /* 0x00008000000079c5 */ /* 0x000fc40000010000 */
[----:B------:R-:W-:-:S06]  /*19c00*/  WARPGROUP.ARRIVE ;  /* 0x00000000000079c5 */ /* 0x000fcc0000000000 */
[----:B------:R-:W-:Y:S01]  /*19c10*/  QGMMA.64x128x32.F32.E4M3.E4M3 R24, R212, gdesc[UR4], R24, gsb0 ;  /* 0x01e00004d4187df3 */ /* 0x000fe20008000818 */
[----:B------:R-:W-:Y:S02]  /*19c20*/  R2UR UR6, R4 ;  /* 0x00000000040672ca */ /* 0x000fe400000e0000 */
[----:B------:R-:W-:Y:S01]  /*19c30*/  R2UR UR7, R5 ;  /* 0x00000000050772ca */ /* 0x000fe200000e0000 */
[----:B---3--:R-:W-:-:S01]  /*19c40*/  FADD.FTZ R6, R6, R15 ;  /* 0x0000000f06067221 */ /* 0x008fc20000010000 */
[----:B----4-:R-:W-:-:S04]  /*19c50*/  FADD.FTZ R7, R7, R14 ;  /* 0x0000000e07077221 */ /* 0x010fc80000010000 */
[----:B------:R-:W1:Y:S04]  /*19c60*/  SHFL.BFLY PT, R5, R6, 0x1, 0x1f ;  /* 0x0c201f0006057f89 */ /* 0x000e6800000e0000 */
[----:B------:R-:W3:Y:S01]  /*19c70*/  SHFL.BFLY PT, R4, R7, 0x1, 0x1f ;  /* 0x0c201f0007047f89 */ /* 0x000ee200000e0000 */
[----:B-1----:R-:W-:-:S01]  /*19c80*/  FADD.FTZ R9, R6, R5 ;  /* 0x0000000506097221 */ /* 0x002fc20000010000 */
[----:B---3--:R-:W-:-:S04]  /*19c90*/  FADD.FTZ R10, R7, R4 ;  /* 0x00000004070a7221 */ /* 0x008fc80000010000 */
[C---:B------:R-:W-:Y:S01]  /*19ca0*/  FSETP.NE.FTZ.AND P1, PT, R9.reuse, RZ, PT ;  /* 0x000000ff0900720b */ /* 0x040fe20003f35000 */
[----:B------:R-:W-:Y:S01]  /*19cb0*/  FMUL.FTZ R11, R9, 0.00390625 ;  /* 0x3b800000090b7820 */ /* 0x000fe20000410000 */
[----:B------:R-:W-:Y:S01]  /*19cc0*/  FMUL.FTZ R14, R10, 0.00390625 ;  /* 0x3b8000000a0e7820 */ /* 0x000fe20000410000 */
[----:B------:R-:W-:-:S03]  /*19cd0*/  MOV R4, RZ ;  /* 0x000000ff00047202 */ /* 0x000fc60000000f00 */
        /* <DEDUP_REMOVED lines=9> */
[----:B------:R-:W3:Y:S08]  /*19d70*/  @P2 MUFU.LG2 R6, R11 ;  /* 0x0000000b00062308 */ /* 0x000ef00000000c00 */
[----:B------:R-:W4:Y:S01]  /*19d80*/  @P1 MUFU.RCP R8, R10 ;  /* 0x0000000a00081308 */ /* 0x000f220000001000 */
[C---:B------:R-:W-:Y:S01]  /*19d90*/  @P2 FMUL.FTZ R5, R2.reuse, 0.69314718246459960938 ;  /* 0x3f31721802052820 */ /* 0x040fe20000410000 */
[----:B------:R-:W-:Y:S01]  /*19da0*/  @P3 FMUL.FTZ R15, R2, 0.69314718246459960938 ;  /* 0x3f317218020f3820 */ /* 0x000fe20000410000 */
[----:B-1----:R-:W-:Y:S01]  /*19db0*/  @P3 FMUL.FTZ R2, R7, 0.69314718246459960938 ;  /* 0x3f31721807023820 */ /* 0x002fe20000410000 */
[----:B------:R-:W-:-:S02]  /*19dc0*/  IMAD.MOV.U32 R88, RZ, RZ, -0x800000 ;  /* 0xff800000ff587424 */ /* 0x000fc400078e00ff */
[----:B--2---:R-:W-:Y:S01]  /*19dd0*/  FMUL.FTZ R7, R4, R3 ;  /* 0x0000000304077220 */ /* 0x004fe20000410000 */
[----:B------:R-:W-:Y:S02]  /*19de0*/  IMAD.MOV.U32 R89, RZ, RZ, -0x800000 ;  /* 0xff800000ff597424 */ /* 0x000fe400078e00ff */
[----:B---3--:R-:W-:Y:S01]  /*19df0*/  @P2 FMUL.FTZ R6, R6, 0.69314718246459960938 ;  /* 0x3f31721806062820 */ /* 0x008fe20000410000 */
[----:B------:R-:W-:-:S03]  /*19e00*/  @P3 FFMA.FTZ R88, R15, R13, R2 ;  /* 0x0000000d0f583223 */ /* 0x000fc60000010002 */
[----:B------:R-:W-:Y:S01]  /*19e10*/  @P2 FFMA.FTZ R89, R5, R0, R6 ;  /* 0x0000000005592223 */ /* 0x000fe20000010006 */
[----:B----4-:R-:W-:Y:S01]  /*19e20*/  FMUL.FTZ R2, R8, R3 ;  /* 0x0000000308027220 */ /* 0x010fe20000410000 */
[----:B------:R-:W-:Y:S02]  /*19e30*/  WARPGROUP.DEPBAR.LE gsb0, 0x0 ;  /* 0x00008000000079c5 */ /* 0x000fe40000010000 */
[----:B------:R-:W-:Y:S05]  /*19e40*/  @!P0 BRA `(.L_x_5896) ;  /* 0x0000000000048947 */ /* 0x000fea0003800000 */
[----:B------:R-:W-:Y:S01]  /*19e50*/  BPT.TRAP 0x1 ;  /* 0x000000040000795c */ /* 0x000fe20000300000 */
.L_x_5896:
[----:B------:R-:W2:Y:S04]  /*19e60*/  LDL R0, [R1+0x74] ;  /* 0x0000740001007983 */ /* 0x000ea80000100800 */
[----:B------:R-:W3:Y:S01]  /*19e70*/  LDL.LU R4, [R1+0x94] ;  /* 0x0000940001047983 */ /* 0x000ee20000300800 */
[----:B------:R-:W-:Y:S02]  /*19e80*/  VIADD R233, R233, 0x1 ;  /* 0x00000001e9e97836 */ /* 0x000fe40000000000 */
[-C--:B0-----:R-:W-:Y:S01]  /*19e90*/  FMUL.FTZ R103, R24, R7.reuse ;  /* 0x0000000718677220 */ /* 0x081fe20000410000 */
        /* <DEDUP_REMOVED lines=62> */
[----:B------:R-:W-:-:S02]  /*1a280*/  SEL R233, R233, RZ, P1 ;  /* 0x000000ffe9e97207 */ /* 0x000fc40000800000 */
[----:B--2---:R-:W-:Y:S01]  /*1a290*/  R2UR UR4, R0 ;  /* 0x00000000000472ca */ /* 0x004fe200000e0000 */
[----:B------:R-:W-:Y:S02]  /*1a2a0*/  VIADD R0, R12, 0x2e860 ;  /* 0x0002e8600c007836 */ /* 0x000fe40000000000 */
[----:B------:R-:W-:-:S10]  /*1a2b0*/  FMUL.FTZ R12, R75, R2 ;  /* 0x000000024b0c7220 */ /* 0x000fd40000410000 */
[----:B------:R-:W-:Y:S01]  /*1a2c0*/  IMAD.U32 R3, RZ, RZ, UR4 ;  /* 0x00000004ff037e24 */ /* 0x000fe2000f8e00ff */
[----:B---3--:R-:W-:Y:S01]  /*1a2d0*/  R2UR UR4, R4 ;  /* 0x00000000040472ca */ /* 0x008fe200000e0000 */
[-C--:B------:R-:W-:Y:S01]  /*1a2e0*/  FMUL.FTZ R4, R84, R7.reuse ;  /* 0x0000000754047220 */ /* 0x080fe20000410000 */
[----:B------:R-:W-:Y:S02]  /*1a2f0*/  FMUL.FTZ R7, R85, R7 ;  /* 0x0000000755077220 */ /* 0x000fe40000410000 */
[----:B------:R-:W-:Y:S02]  /*1a300*/  PRMT R0, R3, 0x654, R0 ;  /* 0x0000065403007816 */ /* 0x000fe40000000000 */
[----:B------:R-:W-:Y:S02]  /*1a310*/  SEL R3, RZ, 0x1, P1 ;  /* 0x00000001ff037807 */ /* 0x000fe40000800000 */
[----:B------:R0:W-:Y:S02]  /*1a320*/  SYNCS.ARRIVE.TRANS64.RED.A1T0 RZ, [R0+URZ], RZ ;  /* 0x000000ff00ff79a7 */ /* 0x0001e4000810043f */
[----:B------:R-:W-:-:S03]  /*1a330*/  LOP3.LUT R236, R236, R3, RZ, 0x3c, !PT ;  /* 0x00000003ecec7212 */ /* 0x000fc600078e3cff */
[----:B------:R-:W-:-:S06]  /*1a340*/  UIADD3 UR4, UR4, 0x1, URZ ;  /* 0x0000000104047890 */ /* 0x000fcc000fffe03f */
[----:B0-----:R-:W-:-:S05]  /*1a350*/  MOV R0, UR4 ;  /* 0x0000000400007c02 */ /* 0x001fca0008000f00 */
[----:B------:R0:W-:Y:S02]  /*1a360*/  STL [R1+0x94], R0 ;  /* 0x0000940001007387 */ /* 0x0001e40000100800 */
.L_x_5840:
[----:B------:R-:W-:Y:S05]  /*1a370*/  WARPSYNC.ALL ;  /* 0x0000000000007948 */ /* 0x000fea0003800000 */
[----:B------:R-:W0:Y:S08]  /*1a380*/  S2UR UR5, SR_CgaCtaId ;  /* 0x00000000000579c3 */ /* 0x000e300000008800 */
[----:B------:R-:W-:Y:S06]  /*1a390*/  BAR.SYNC.DEFER_BLOCKING 0x5, 0x180 ;  /* 0x0146000000007b1d */ /* 0x000fec0000010000 */
[----:B------:R-:W-:Y:S01]  /*1a3a0*/  UMOV UR4, 0x400 ;  /* 0x0000040000047882 */ /* 0x000fe20000000000 */
[----:B------:R-:W-:Y:S01]  /*1a3b0*/  BSSY B0, `(.L_x_5897) ;  /* 0x0000262000007945 */ /* 0x000fe20003800000 */
[----:B0-----:R-:W-:Y:S01]  /*1a3c0*/  IMAD.U32 R0, RZ, RZ, UR5 ;  /* 0x00000005ff007e24 */ /* 0x001fe2000f8e00ff */
[----:B------:R-:W-:-:S04]  /*1a3d0*/  ULEA UR4, UR5, UR4, 0x18 ;  /* 0x0000000405047291 */ /* 0x000fc8000f8ec03f */
[----:B------:R0:W-:Y:S02]  /*1a3e0*/  STL [R1+0x74], R0 ;  /* 0x0000740001007387 */ /* 0x0001e40000100800 */
[----:B------:R-:W-:-:S05]  /*1a3f0*/  IMAD.U32 R16, RZ, RZ, UR4 ;  /* 0x00000004ff107e24 */ /* 0x000fca000f8e00ff */
[----:B------:R0:W1:Y:S01]  /*1a400*/  LDS.128 R120, [R16+0x2e8d0] ;  /* 0x02e8d00010787984 */ /* 0x0000620000000c00 */
[----:B------:R-:W-:Y:S06]  /*1a410*/  BAR.ARV 0x4, 0x180 ;  /* 0x0106000000007b1d */ /* 0x000fec0000002000 */
[----:B------:R-:W-:Y:S05]  /*1a420*/  @P0 BRA `(.L_x_5898) ;  /* 0x0000001800c40947 */ /* 0x000fea0003800000 */
        /* <DEDUP_REMOVED lines=8> */
[----:B------:R-:W-:Y:S01]  /*1a4b0*/  F2FP.BF16.F32.PACK_AB R68, R61, R68 ;  /* 0x000000443d44723e */ /* 0x000fe200000010ff */
[----:B------:R-:W-:Y:S01]  /*1a4c0*/  UMOV UR4, 0xffffffff ;  /* 0xffffffff00047882 */ /* 0x000fe20000000000 */
[----:B------:R-:W-:Y:S01]  /*1a4d0*/  F2FP.BF16.F32.PACK_AB R50, R53, R60 ;  /* 0x0000003c3532723e */ /* 0x000fe200000010ff */
[----:B------:R-:W4:Y:S01]  /*1a4e0*/  S2R R63, SR_SWINHI ;  /* 0x00000000003f7919 */ /* 0x000f220000002f00 */
        /* <DEDUP_REMOVED lines=17> */
[----:B----4-:R-:W-:Y:S02]  /*1a600*/  MOV R61, R63 ;  /* 0x0000003f003d7202 */ /* 0x010fe40000000f00 */
[----:B0-----:R-:W-:Y:S02]  /*1a610*/  LOP3.LUT P0, R2, R58, 0x3, RZ, 0xc0, !PT ;  /* 0x000000033a027812 */ /* 0x001fe4000780c0ff */
        /* <DEDUP_REMOVED lines=17> */
[----:B--2---:R-:W-:-:S03]  /*1a730*/  IMAD.WIDE R4, R54, 0x2, R60 ;  /* 0x0000000236047825 */ /* 0x004fc600078e023c */
[C---:B------:R-:W-:Y:S02]  /*1a740*/  IADD3 R7, P5, R4.reuse, 0x4060, RZ ;  /* 0x0000406004077810 */ /* 0x040fe40007fbe0ff */
[C---:B------:R-:W-:Y:S02]  /*1a750*/  IADD3 R9, P1, R4.reuse, 0x4040, RZ ;  /* 0x0000404004097810 */ /* 0x040fe40007f3e0ff */
[----:B------:R-:W-:Y:S02]  /*1a760*/  LOP3.LUT R6, R7, 0x380, RZ, 0xc0, !PT ;  /* 0x0000038007067812 */ /* 0x000fe400078ec0ff */
[----:B------:R-:W-:Y:S02]  /*1a770*/  LOP3.LUT R8, R9, 0x380, RZ, 0xc0, !PT ;  /* 0x0000038009087812 */ /* 0x000fe400078ec0ff */
[----:B------:R-:W-:Y:S02]  /*1a780*/  IADD3 R15, P3, R4, 0x4000, RZ ;  /* 0x00004000040f7810 */ /* 0x000fe40007f7e0ff */
[----:B------:R-:W-:-:S02]  /*1a790*/  SHF.R.U64 R6, R6, 0x3, RZ ;  /* 0x0000000306067819 */ /* 0x000fc400000012ff */
[----:B------:R-:W-:Y:S02]  /*1a7a0*/  SHF.R.U64 R8, R8, 0x3, RZ ;  /* 0x0000000308087819 */ /* 0x000fe400000012ff */
[----:B------:R-:W-:Y:S02]  /*1a7b0*/  LOP3.LUT R14, R15, 0x380, RZ, 0xc0, !PT ;  /* 0x000003800f0e7812 */ /* 0x000fe400078ec0ff */
[----:B------:R-:W-:Y:S01]  /*1a7c0*/  LOP3.LUT R6, R6, R7, RZ, 0x3c, !PT ;  /* 0x0000000706067212 */ /* 0x000fe200078e3cff */
[--C-:B------:R-:W-:Y:S01]  /*1a7d0*/  IMAD.X R7, RZ, RZ, R5.reuse, P5 ;  /* 0x000000ffff077224 */ /* 0x100fe200028e0605 */
[----:B------:R-:W-:Y:S01]  /*1a7e0*/  LOP3.LUT R8, R8, R9, RZ, 0x3c, !PT ;  /* 0x0000000908087212 */ /* 0x000fe200078e3cff */
[----:B------:R-:W-:Y:S01]  /*1a7f0*/  IMAD.X R9, RZ, RZ, R5, P1 ;  /* 0x000000ffff097224 */ /* 0x000fe200008e0605 */
[----:B------:R-:W-:Y:S02]  /*1a800*/  SHF.R.U64 R14, R14, 0x3, RZ ;  /* 0x000000030e0e7819 */ /* 0x000fe400000012ff */
[----:B------:R-:W-:-:S02]  /*1a810*/  IADD3 R21, P4, R4, 0x60, RZ ;  /* 0x0000006004157810 */ /* 0x000fc40007f9e0ff */
[C---:B------:R-:W-:Y:S02]  /*1a820*/  IADD3 R25, P5, R4.reuse, 0x40, RZ ;  /* 0x0000004004197810 */ /* 0x040fe40007fbe0ff */
[C---:B------:R-:W-:Y:S02]  /*1a830*/  IADD3 R27, P1, R4.reuse, 0x20, RZ ;  /* 0x00000020041b7810 */ /* 0x040fe40007f3e0ff */
[----:B------:R-:W-:Y:S02]  /*1a840*/  IADD3 R11, P2, R4, 0x4020, RZ ;  /* 0x00004020040b7810 */ /* 0x000fe40007f5e0ff */
[----:B------:R-:W-:Y:S02]  /*1a850*/  LOP3.LUT R14, R14, R15, RZ, 0x3c, !PT ;  /* 0x0000000f0e0e7212 */ /* 0x000fe400078e3cff */
        /* <DEDUP_REMOVED lines=19> */
[-C--:B------:R-:W-:Y:S02]  /*1a990*/  IADD3.X R11, RZ, R5.reuse, RZ, P2, !PT ;  /* 0x00000005ff0b7210 */ /* 0x080fe400017fe4ff */
        /* <DEDUP_REMOVED lines=8> */
[----:B---3--:R-:W-:Y:S01]  /*1aa20*/  LOP3.LUT R2, R0, 0x2, RZ, 0x3c, !PT ;  /* 0x0000000200027812 */ /* 0x008fe200078e3cff */
[----:B------:R-:W-:Y:S06]  /*1aa30*/  BRA.DIV UR4, `(.L_x_5899) ;  /* 0x0000008a04fc7947 */ /* 0x000fec000b800000 */
        /* <DEDUP_REMOVED lines=19> */
[----:B------:R-:W0:Y:S01]  /*1ab70*/  SHFL.IDX PT, R10, R5, R0, 0x1c1f ;  /* 0x001c1f00050a7589 */ /* 0x000e2200000e0000 */
[----:B------:R-:W-:Y:S02]  /*1ab80*/  SEL R63, R38, R67, P0 ;  /* 0x00000043263f7207 */ /* 0x000fe40000000000 */
[----:B------:R-:W-:Y:S01]  /*1ab90*/  SEL R65, R67, R38, P0 ;  /* 0x0000002643417207 */ /* 0x000fe20000000000 */
[----:B------:R-:W-:Y:S01]  /*1aba0*/  SHFL.IDX PT, R21, R21, R2, 0x1c1f ;  /* 0x001c1f0215157589 */ /* 0x000fe200000e0000 */
[----:B------:R-:W-:Y:S02]  /*1abb0*/  SEL R9, R92, R93, P0 ;  /* 0x0000005d5c097207 */ /* 0x000fe40000000000 */
[----:B------:R-:W-:Y:S01]  /*1abc0*/  SEL R39, R28, R39, P0 ;  /* 0x000000271c277207 */ /* 0x000fe20000000000 */
[----:B------:R-:W2:Y:S01]  /*1abd0*/  SHFL.IDX PT, R38, R33, R0, 0x1c1f ;  /* 0x001c1f0021267589 */ /* 0x000ea200000e0000 */
        /* <DEDUP_REMOVED lines=11> */
[----:B------:R-:W-:Y:S01]  /*1ac90*/  SHFL.IDX PT, R49, R49, R0, 0x1c1f ;  /* 0x001c1f0031317589 */ /* 0x000fe200000e0000 */
[----:B------:R-:W-:Y:S02]  /*1aca0*/  SEL R59, R59, R46, P0 ;  /* 0x0000002e3b3b7207 */ /* 0x000fe40000000000 */
[----:B------:R-:W-:Y:S01]  /*1acb0*/  SEL R69, R69, R30, P0 ;  /* 0x0000001e45457207 */ /* 0x000fe20000000000 */
[----:B------:R-:W1:Y:S01]  /*1acc0*/  SHFL.IDX PT, R48, R51, R2, 0x1c1f ;  /* 0x001c1f0233307589 */ /* 0x000e6200000e0000 */
[----:B------:R-:W-:Y:S02]  /*1acd0*/  SEL R73, R34, R73, P0 ;  /* 0x0000004922497207 */ /* 0x000fe40000000000 */
[----:B------:R-:W-:Y:S01]  /*1ace0*/  SEL R75, R77, R42, P0 ;  /* 0x0000002a4d4b7207 */ /* 0x000fe20000000000 */
[----:B------:R-:W1:Y:S01]  /*1acf0*/  SHFL.IDX PT, R30, R25, R0, 0x1c1f ;  /* 0x001c1f00191e7589 */ /* 0x000e6200000e0000 */
[----:B------:R-:W-:-:S02]  /*1ad00*/  SEL R77, R42, R77, P0 ;  /* 0x0000004d2a4d7207 */ /* 0x000fc40000000000 */
[----:B0-----:R-:W-:Y:S01]  /*1ad10*/  SEL R8, R10, R7, P0 ;  /* 0x000000070a087207 */ /* 0x001fe20000000000 */
[----:B------:R-:W0:Y:S01]  /*1ad20*/  SHFL.IDX PT, R34, R29, R0, 0x1c1f ;  /* 0x001c1f001d227589 */ /* 0x000e2200000e0000 */
[----:B--2---:R-:W-:Y:S02]  /*1ad30*/  SEL R36, R38, R35, P0 ;  /* 0x0000002326247207 */ /* 0x004fe40000000000 */
[----:B------:R-:W-:Y:S01]  /*1ad40*/  SEL R4, R6, R3, P0 ;  /* 0x0000000306047207 */ /* 0x000fe20000000000 */
[----:B------:R-:W-:Y:S01]  /*1ad50*/  SHFL.IDX PT, R41, R41, R0, 0x1c1f ;  /* 0x001c1f0029297589 */ /* 0x000fe200000e0000 */
[----:B------:R-:W-:Y:S02]  /*1ad60*/  SEL R10, R7, R10, P0 ;  /* 0x0000000a070a7207 */ /* 0x000fe40000000000 */
[----:B---3--:R-:W-:Y:S01]  /*1ad70*/  SEL R24, R26, R21, P0 ;  /* 0x000000151a187207 */ /* 0x008fe20000000000 */
[----:B------:R-:W2:Y:S01]  /*1ad80*/  SHFL.IDX PT, R40, R43, R2, 0x1c1f ;  /* 0x001c1f022b287589 */ /* 0x000ea200000e0000 */
[----:B------:R-:W-:-:S02]  /*1ad90*/  SEL R38, R35, R38, P0 ;  /* 0x0000002623267207 */ /* 0x000fc40000000000 */
[----:B----4-:R-:W-:Y:S01]  /*1ada0*/  SEL R12, R37, R20, P0 ;  /* 0x00000014250c7207 */ /* 0x010fe20000000000 */
[----:B------:R-:W-:Y:S01]  /*1adb0*/  SHFL.IDX PT, R45, R45, R0, 0x1c1f ;  /* 0x001c1f002d2d7589 */ /* 0x000fe200000e0000 */
[----:B------:R-:W-:Y:S02]  /*1adc0*/  SEL R14, R20, R37, P0 ;  /* 0x00000025140e7207 */ /* 0x000fe40000000000 */
[----:B------:R-:W-:Y:S01]  /*1add0*/  SEL R6, R3, R6, P0 ;  /* 0x0000000603067207 */ /* 0x000fe20000000000 */
[----:B------:R-:W-:Y:S01]  /*1ade0*/  SHFL.IDX PT, R53, R53, R0, 0x1c1f ;  /* 0x001c1f0035357589 */ /* 0x000fe200000e0000 */
[----:B-1----:R-:W-:Y:S02]  /*1adf0*/  SEL R9, R49, R48, P0 ;  /* 0x0000003031097207 */ /* 0x002fe40000000000 */
[----:B------:R-:W-:Y:S01]  /*1ae00*/  SEL R11, R48, R49, P0 ;  /* 0x00000031300b7207 */ /* 0x000fe20000000000 */
[----:B------:R-:W-:Y:S01]  /*1ae10*/  SHFL.IDX PT, R57, R57, R0, 0x1c1f ;  /* 0x001c1f0039397589 */ /* 0x000fe200000e0000 */
[----:B------:R-:W-:Y:S01]  /*1ae20*/  SEL R28, R30, R27, P0 ;  /* 0x0000001b1e1c7207 */ /* 0x000fe20000000000 */
[----:B------:R-:W-:Y:S01]  /*1ae30*/  IMAD.MOV.U32 R49, RZ, RZ, RZ ;  /* 0x000000ffff317224 */ /* 0x000fe200078e00ff */
[----:B------:R-:W-:Y:S01]  /*1ae40*/  SEL R30, R27, R30, P0 ;  /* 0x0000001e1b1e7207 */ /* 0x000fe20000000000 */
[----:B------:R-:W-:Y:S01]  /*1ae50*/  SHFL.IDX PT, R63, R63, R0, 0x1c1f ;  /* 0x001c1f003f3f7589 */ /* 0x000fe200000e0000 */
[----:B0-----:R-:W-:-:S02]  /*1ae60*/  SEL R32, R34, R31, P0 ;  /* 0x0000001f22207207 */ /* 0x001fc40000000000 */
[----:B------:R-:W-:Y:S01]  /*1ae70*/  SEL R34, R31, R34, P0 ;  /* 0x000000221f227207 */ /* 0x000fe20000000000 */
[----:B------:R-:W-:Y:S01]  /*1ae80*/  SHFL.IDX PT, R67, R67, R0, 0x1c1f ;  /* 0x001c1f0043437589 */ /* 0x000fe200000e0000 */
[----:B------:R-:W-:-:S03]  /*1ae90*/  SEL R26, R21, R26, P0 ;  /* 0x0000001a151a7207 */ /* 0x000fc60000000000 */
[----:B------:R-:W-:Y:S01]  /*1aea0*/  SHFL.IDX PT, R71, R71, R0, 0x1c1f ;  /* 0x001c1f0047477589 */ /* 0x000fe200000e0000 */
[----:B--2---:R-:W-:Y:S02]  /*1aeb0*/  SEL R44, R41, R40, P0 ;  /* 0x00000028292c7207 */ /* 0x004fe40000000000 */
[----:B------:R-:W-:Y:S01]  /*1aec0*/  SEL R46, R40, R41, P0 ;  /* 0x00000029282e7207 */ /* 0x000fe20000000000 */
[----:B------:R-:W0:Y:S04]  /*1aed0*/  SHFL.IDX PT, R42, R47, R2, 0x1c1f ;  /* 0x001c1f022f2a7589 */ /* 0x000e2800000e0000 */
[----:B------:R-:W1:Y:S04]  /*1aee0*/  SHFL.IDX PT, R50, R55, R2, 0x1c1f ;  /* 0x001c1f0237327589 */ /* 0x000e6800000e0000 */
[----:B------:R-:W2:Y:S04]  /*1aef0*/  SHFL.IDX PT, R52, R59, R2, 0x1c1f ;  /* 0x001c1f023b347589 */ /* 0x000ea800000e0000 */
[----:B------:R-:W3:Y:S04]  /*1af00*/  SHFL.IDX PT, R54, R65, R2, 0x1c1f ;  /* 0x001c1f0241367589 */ /* 0x000ee800000e0000 */
[----:B------:R-:W4:Y:S04]  /*1af10*/  SHFL.IDX PT, R56, R69, R2, 0x1c1f ;  /* 0x001c1f0245387589 */ /* 0x000f2800000e0000 */
[----:B------:R-:W4:Y:S04]  /*1af20*/  SHFL.IDX PT, R58, R73, R2, 0x1c1f ;  /* 0x001c1f02493a7589 */ /* 0x000f2800000e0000 */
[----:B------:R3:W4:Y:S01]  /*1af30*/  SHFL.IDX PT, R75, R75, R0, 0x1c1f ;  /* 0x001c1f004b4b7589 */ /* 0x00072200000e0000 */
[----:B0-----:R-:W-:-:S02]  /*1af40*/  SEL R5, R45, R42, P0 ;  /* 0x0000002a2d057207 */ /* 0x001fc40000000000 */
[----:B------:R-:W-:Y:S01]  /*1af50*/  SEL R7, R42, R45, P0 ;  /* 0x0000002d2a077207 */ /* 0x000fe20000000000 */
[----:B------:R0:W0:Y:S01]  /*1af60*/  SHFL.IDX PT, R62, R77, R2, 0x1c1f ;  /* 0x001c1f024d3e7589 */ /* 0x00002200000e0000 */
[----:B-1----:R-:W-:Y:S02]  /*1af70*/  SEL R25, R53, R50, P0 ;  /* 0x0000003235197207 */ /* 0x002fe40000000000 */
[----:B------:R-:W-:Y:S02]  /*1af80*/  SEL R27, R50, R53, P0 ;  /* 0x00000035321b7207 */ /* 0x000fe40000000000 */
[----:B--2---:R-:W-:Y:S02]  /*1af90*/  SEL R29, R57, R52, P0 ;  /* 0x00000034391d7207 */ /* 0x004fe40000000000 */
[----:B------:R-:W-:Y:S02]  /*1afa0*/  SEL R31, R52, R57, P0 ;  /* 0x00000039341f7207 */ /* 0x000fe40000000000 */
[----:B---3--:R-:W-:-:S02]  /*1afb0*/  SEL R33, R63, R54, P0 ;  /* 0x000000363f217207 */ /* 0x008fc40000000000 */
[----:B------:R-:W-:Y:S02]  /*1afc0*/  SEL R35, R54, R63, P0 ;  /* 0x0000003f36237207 */ /* 0x000fe40000000000 */
[----:B----4-:R-:W-:Y:S02]  /*1afd0*/  SEL R37, R67, R56, P0 ;  /* 0x0000003843257207 */ /* 0x010fe40000000000 */
[----:B------:R-:W-:Y:S02]  /*1afe0*/  SEL R39, R56, R67, P0 ;  /* 0x0000004338277207 */ /* 0x000fe40000000000 */
[----:B------:R-:W-:Y:S02]  /*1aff0*/  SEL R13, R71, R58, P0 ;  /* 0x0000003a470d7207 */ /* 0x000fe40000000000 */
[----:B------:R-:W-:-:S07]  /*1b000*/  SEL R15, R58, R71, P0 ;  /* 0x000000473a0f7207 */ /* 0x000fce0000000000 */
.L_x_6102:
[----:B0-----:R-:W2:Y:S04]  /*1b010*/  LDL.LU R2, [R1+0x80] ;  /* 0x0000800001027983 */ /* 0x001ea80000300800 */
[----:B------:R-:W3:Y:S04]  /*1b020*/  LDL.64 R40, [R1+0x58] ;  /* 0x0000580001287983 */ /* 0x000ee80000100a00 */
[----:B------:R-:W4:Y:S01]  /*1b030*/  LDL.LU R0, [R1+0x84] ;  /* 0x0000840001007983 */ /* 0x000f220000300800 */
[----:B------:R-:W-:Y:S05]  /*1b040*/  WARPSYNC.ALL ;  /* 0x0000000000007948 */ /* 0x000fea0003800000 */
[----:B------:R-:W-:Y:S06]  /*1b050*/  BAR.SYNC.DEFER_BLOCKING 0x1, 0x100 ;  /* 0x0044000000007b1d */ /* 0x000fec0000010000 */
[----:B------:R-:W-:-:S02]  /*1b060*/  ULDC.64 UR4, c[0x0][0xbd8] ;  /* 0x0002f60000047ab9 */ /* 0x000fc40000000a00 */
[----:B------:R-:W-:Y:S01]  /*1b070*/  ISETP.NE.U32.AND P2, PT, RZ, UR4, PT ;  /* 0x00000004ff007c0c */ /* 0x000fe2000bf45070 */
[----:B------:R0:W3:Y:S01]  /*1b080*/  LDL.64 R52, [R1+0x58] ;  /* 0x0000580001347983 */ /* 0x0000e20000100a00 */
[----:B------:R-:W-:Y:S02]  /*1b090*/  SEL R45, R75, R62, P0 ;  /* 0x0000003e4b2d7207 */ /* 0x000fe40000000000 */
[----:B------:R-:W-:Y:S01]  /*1b0a0*/  ISETP.NE.AND.EX P2, PT, RZ, UR5, PT, P2 ;  /* 0x00000005ff007c0c */ /* 0x000fe2000bf45320 */
[----:B------:R-:W3:Y:S01]  /*1b0b0*/  LDL R48, [R1+0x50] ;  /* 0x0000500001307983 */ /* 0x000ee20000100800 */
[----:B------:R-:W-:-:S03]  /*1b0c0*/  SEL R47, R62, R75, P0 ;  /* 0x0000004b3e2f7207 */ /* 0x000fc60000000000 */
[----:B------:R1:W-:Y:S04]  /*1b0d0*/  STSM.16.M88.4 [R79], R4 ;  /* 0x000000044f007844 */ /* 0x0003e80000000200 */
[----:B------:R0:W-:Y:S04]  /*1b0e0*/  STSM.16.M88.4 [R78], R8 ;  /* 0x000000084e007844 */ /* 0x0001e80000000200 */
[----:B------:R0:W-:Y:S04]  /*1b0f0*/  STSM.16.M88.4 [R76], R24 ;  /* 0x000000184c007844 */ /* 0x0001e80000000200 */
[----:B------:R0:W-:Y:S04]  /*1b100*/  STSM.16.M88.4 [R74], R28 ;  /* 0x0000001c4a007844 */ /* 0x0001e80000000200 */
[----:B------:R0:W-:Y:S04]  /*1b110*/  STSM.16.M88.4 [R72], R32 ;  /* 0x0000002048007844 */ /* 0x0001e80000000200 */
[----:B------:R0:W-:Y:S04]  /*1b120*/  STSM.16.M88.4 [R70], R36 ;  /* 0x0000002446007844 */ /* 0x0001e80000000200 */
[----:B------:R0:W-:Y:S04]  /*1b130*/  STSM.16.M88.4 [R66], R12 ;  /* 0x0000000c42007844 */ /* 0x0001e80000000200 */
[----:B------:R0:W-:Y:S01]  /*1b140*/  STSM.16.M88.4 [R64], R44 ;  /* 0x0000002c40007844 */ /* 0x0001e20000000200 */
[----:B------:R-:W-:Y:S01]  /*1b150*/  BAR.SYNC.DEFER_BLOCKING 0x1, 0x100 ;  /* 0x0044000000007b1d */ /* 0x000fe20000010000 */
[----:B--2---:R-:W-:-:S04]  /*1b160*/  IADD3 R20, P1, R2, UR4, RZ ;  /* 0x0000000402147c10 */ /* 0x004fc8000ff3e0ff */
[----:B----4-:R-:W-:Y:S01]  /*1b170*/  IADD3.X R21, R0, UR5, RZ, P1, !PT ;  /* 0x0000000500157c10 */ /* 0x010fe20008ffe4ff */
[----:B------:R-:W-:Y:S02]  /*1b180*/  ULDC.64 UR4, c[0x0][0xbe0] ;  /* 0x0002f80000047ab9 */ /* 0x000fe40000000a00 */
[----:B------:R-:W-:Y:S02]  /*1b190*/  ISETP.NE.U32.AND P0, PT, RZ, UR4, PT ;  /* 0x00000004ff007c0c */ /* 0x000fe4000bf05070 */
[----:B------:R0:W5:Y:S02]  /*1b1a0*/  @P2 LDG.E R49, desc[UR60][R20.64] ;  /* 0x0000003c14312981 */ /* 0x000164000c1e1900 */
[----:B------:R-:W-:Y:S01]  /*1b1b0*/  ISETP.NE.AND.EX P0, PT, RZ, UR5, PT, P0 ;  /* 0x00000005ff007c0c */ /* 0x000fe2000bf05300 */
[----:B---3--:R-:W-:-:S12]  /*1b1c0*/  IMAD.MOV.U32 R52, RZ, RZ, R40 ;  /* 0x000000ffff347224 */ /* 0x008fd800078e0028 */
[----:B------:R-:W-:Y:S01]  /*1b1d0*/  @P0 IADD3 R2, P1, R2, UR4, RZ ;  /* 0x0000000402020c10 */ /* 0x000fe2000ff3e0ff */
[----:B------:R-:W-:Y:S01]  /*1b1e0*/  ULDC UR4, c[0x0][0xa88] ;  /* 0x0002a20000047ab9 */ /* 0x000fe20000000800 */
[----:B-1----:R-:W-:Y:S02]  /*1b1f0*/  LEA R5, R52, R48, 0x6 ;  /* 0x0000003034057211 */ /* 0x002fe400078e30ff */
[----:B------:R-:W-:Y:S01]  /*1b200*/  @P0 IADD3.X R3, R0, UR5, RZ, P1, !PT ;  /* 0x0000000500030c10 */ /* 0x000fe20008ffe4ff */
[----:B------:R-:W-:Y:S02]  /*1b210*/  IMAD.U32 R0, RZ, RZ, UR4 ;  /* 0x00000004ff007e24 */ /* 0x000fe4000f8e00ff */
[----:B------:R-:W-:-:S04]  /*1b220*/  IMAD.WIDE R60, R5, 0x2, R60 ;  /* 0x00000002053c7825 */ /* 0x000fc800078e023c */
[----:B------:R0:W5:Y:S01]  /*1b230*/  @P0 LDG.E R0, desc[UR60][R2.64] ;  /* 0x0000003c02000981 */ /* 0x000162000c1e1900 */
[----:B------:R-:W-:Y:S05]  /*1b240*/  @P0 BRA `(.L_x_5900) ;  /* 0x0000000000100947 */ /* 0x000fea0003800000 */
[----:B------:R-:W-:Y:S05]  /*1b250*/  @!P2 BRA `(.L_x_5900) ;  /* 0x00000000000ca947 */ /* 0x000fea0003800000 */
[----:B0-----:R-:W2:Y:S04]  /*1b260*/  LDG.E R3, desc[UR60][R20.64] ;  /* 0x0000003c14037981 */ /* 0x001ea8000c1e1900 */
[----:B-----5:R-:W2:Y:S02]  /*1b270*/  LDG.E R0, desc[UR60][R20.64+0x4] ;  /* 0x0000043c14007981 */ /* 0x020ea4000c1e1900 */
[----:B--2---:R-:W-:-:S07]  /*1b280*/  IMAD.IADD R0, R0, 0x1, -R3 ;  /* 0x0000000100007824 */ /* 0x004fce00078e0a03 */
.L_x_5900:
[----:B0-----:R-:W2:Y:S01]  /*1b290*/  LDL.LU R10, [R1+0x88] ;  /* 0x00008800010a7983 */ /* 0x001ea20000300800 */
[----:B------:R-:W-:-:S03]  /*1b2a0*/  ULDC.64 UR4, c[0x0][0xb70] ;  /* 0x0002dc0000047ab9 */ /* 0x000fc60000000a00 */
[----:B------:R-:W3:Y:S04]  /*1b2b0*/  LDL.LU R7, [R1+0x78] ;  /* 0x0000780001077983 */ /* 0x000ee80000300800 */
[----:B------:R-:W4:Y:S04]  /*1b2c0*/  LDL R6, [R1+0xa0] ;  /* 0x0000a00001067983 */ /* 0x000f280000100800 */
[----:B------:R-:W4:Y:S04]  /*1b2d0*/  LDL.LU R54, [R1+0x7c] ;  /* 0x00007c0001367983 */ /* 0x000f280000300800 */
[----:B------:R-:W4:Y:S01]  /*1b2e0*/  LDL.LU R50, [R1+0x8c] ;  /* 0x00008c0001327983 */ /* 0x000f220000300800 */
[--C-:B-----5:R-:W-:Y:S01]  /*1b2f0*/  SHF.R.S32.HI R21, RZ, 0x1f, R49.reuse ;  /* 0x0000001fff157819 */ /* 0x120fe20000011431 */
[----:B------:R-:W-:Y:S01]  /*1b300*/  IMAD.MOV.U32 R20, RZ, RZ, R49 ;  /* 0x000000ffff147224 */ /* 0x000fe200078e0031 */
[----:B------:R-:W-:-:S02]  /*1b310*/  IADD3 R9, P0, R60, 0x1000, RZ ;  /* 0x000010003c097810 */ /* 0x000fc40007f1e0ff */
[----:B------:R-:W-:Y:S02]  /*1b320*/  IADD3 R13, P1, R60, 0x2000, RZ ;  /* 0x000020003c0d7810 */ /* 0x000fe40007f3e0ff */
[----:B------:R-:W-:Y:S02]  /*1b330*/  LOP3.LUT R8, R9, 0x380, RZ, 0xc0, !PT ;  /* 0x0000038009087812 */ /* 0x000fe400078ec0ff */
[----:B------:R-:W-:Y:S02]  /*1b340*/  LOP3.LUT R12, R13, 0x380, RZ, 0xc0, !PT ;  /* 0x000003800d0c7812 */ /* 0x000fe400078ec0ff */
[----:B------:R-:W-:Y:S02]  /*1b350*/  SHF.R.U64 R8, R8, 0x3, RZ ;  /* 0x0000000308087819 */ /* 0x000fe400000012ff */
[----:B------:R-:W-:Y:S02]  /*1b360*/  SHF.R.U64 R12, R12, 0x3, RZ ;  /* 0x000000030c0c7819 */ /* 0x000fe400000012ff */
[----:B------:R-:W-:Y:S01]  /*1b370*/  LOP3.LUT R8, R8, R9, RZ, 0x3c, !PT ;  /* 0x0000000908087212 */ /* 0x000fe200078e3cff */
[----:B------:R-:W-:Y:S01]  /*1b380*/  IMAD.X R9, RZ, RZ, R61, P0 ;  /* 0x000000ffff097224 */ /* 0x000fe200000e063d */
[----:B------:R-:W-:-:S02]  /*1b390*/  IADD3 R29, P3, R60, 0x4000, RZ ;  /* 0x000040003c1d7810 */ /* 0x000fc40007f7e0ff */
[----:B------:R-:W-:Y:S01]  /*1b3a0*/  LOP3.LUT R12, R12, R13, RZ, 0x3c, !PT ;  /* 0x0000000d0c0c7212 */ /* 0x000fe200078e3cff */
[----:B------:R-:W-:Y:S01]  /*1b3b0*/  IMAD.X R13, RZ, RZ, R61, P1 ;  /* 0x000000ffff0d7224 */ /* 0x000fe200008e063d */
[----:B------:R-:W-:-:S04]  /*1b3c0*/  LOP3.LUT R28, R29, 0x380, RZ, 0xc0, !PT ;  /* 0x000003801d1c7812 */ /* 0x000fc800078ec0ff */
[----:B------:R-:W-:-:S04]  /*1b3d0*/  SHF.R.U64 R28, R28, 0x3, RZ ;  /* 0x000000031c1c7819 */ /* 0x000fc800000012ff */
[----:B------:R-:W-:Y:S01]  /*1b3e0*/  LOP3.LUT R28, R28, R29, RZ, 0x3c, !PT ;  /* 0x0000001d1c1c7212 */ /* 0x000fe200078e3cff */
[----:B------:R-:W-:Y:S01]  /*1b3f0*/  IMAD.X R29, RZ, RZ, R61, P3 ;  /* 0x000000ffff1d7224 */ /* 0x000fe200018e063d */
[----:B------:R-:W-:-:S05]  /*1b400*/  SHF.R.S32.HI R53, RZ, 0x1f, R52 ;  /* 0x0000001fff357819 */ /* 0x000fca0000011434 */
[----:B------:R-:W-:Y:S01]  /*1b410*/  STL [R1+0x5c], R53 ;  /* 0x00005c3501007387 */ /* 0x000fe20000100800 */
[----:B------:R-:W-:Y:S01]  /*1b420*/  BSSY B1, `(.L_x_5901) ;  /* 0x0000072000017945 */ /* 0x000fe20003800000 */
[----:B--2---:R-:W-:Y:S02]  /*1b430*/  SEL R47, R10, RZ, !P2 ;  /* 0x000000ff0a2f7207 */ /* 0x004fe40005000000 */
[----:B---3--:R-:W-:Y:S02]  /*1b440*/  SEL R51, R7, RZ, !P2 ;  /* 0x000000ff07337207 */ /* 0x008fe40005000000 */
[----:B------:R-:W-:-:S04]  /*1b450*/  IADD3 R25, P2, R60, 0x3000, RZ ;  /* 0x000030003c197810 */ /* 0x000fc80007f5e0ff */
[----:B------:R-:W-:Y:S02]  /*1b460*/  LOP3.LUT R24, R25, 0x380, RZ, 0xc0, !PT ;  /* 0x0000038019187812 */ /* 0x000fe400078ec0ff */
[----:B----4-:R-:W-:Y:S01]  /*1b470*/  SHF.R.S32.HI R46, RZ, 0x1f, R54 ;  /* 0x0000001fff2e7819 */ /* 0x010fe20000011436 */
[----:B------:R-:W-:Y:S01]  /*1b480*/  IMAD.WIDE.U32 R2, R54, UR4, R20 ;  /* 0x0000000436027c25 */ /* 0x000fe2000f8e0014 */
[----:B------:R-:W-:-:S03]  /*1b490*/  SHF.R.U64 R24, R24, 0x3, RZ ;  /* 0x0000000318187819 */ /* 0x000fc600000012ff */
[----:B------:R-:W-:Y:S01]  /*1b4a0*/  IMAD R7, R50, 0x80, R6 ;  /* 0x0000008032077824 */ /* 0x000fe200078e0206 */
[----:B------:R-:W-:Y:S01]  /*1b4b0*/  LOP3.LUT R24, R24, R25, RZ, 0x3c, !PT ;  /* 0x0000001918187212 */ /* 0x000fe200078e3cff */
[----:B------:R-:W0:Y:S01]  /*1b4c0*/  S2R R6, SR_TID.X ;  /* 0x0000000000067919 */ /* 0x000e220000002100 */
[----:B------:R-:W-:Y:S02]  /*1b4d0*/  IMAD R4, R46, UR4, RZ ;  /* 0x000000042e047c24 */ /* 0x000fe4000f8e02ff */
[----:B------:R-:W-:Y:S02]  /*1b4e0*/  IMAD.X R25, RZ, RZ, R61, P2 ;  /* 0x000000ffff197224 */ /* 0x000fe400010e063d */
[----:B------:R-:W-:Y:S01]  /*1b4f0*/  IMAD R5, R54, UR5, R4 ;  /* 0x0000000536057c24 */ /* 0x000fe2000f8e0204 */
[----:B------:R-:W-:Y:S02]  /*1b500*/  ULDC.64 UR4, c[0x0][0xb78] ;  /* 0x0002de0000047ab9 */ /* 0x000fe40000000a00 */
[----:B------:R-:W-:-:S02]  /*1b510*/  IMAD R4, R47, UR4, RZ ;  /* 0x000000042f047c24 */ /* 0x000fc4000f8e02ff */
[----:B------:R-:W-:Y:S01]  /*1b520*/  IMAD.IADD R3, R3, 0x1, R5 ;  /* 0x0000000103037824 */ /* 0x000fe200078e0205 */
[----:B------:R-:W-:Y:S01]  /*1b530*/  SHF.R.S32.HI R5, RZ, 0x1f, R7 ;  /* 0x0000001fff057819 */ /* 0x000fe20000011407 */
[C---:B------:R-:W-:Y:S02]  /*1b540*/  IMAD R4, R51.reuse, UR5, R4 ;  /* 0x0000000533047c24 */ /* 0x040fe4000f8e0204 */
[----:B------:R-:W-:Y:S01]  /*1b550*/  IMAD.WIDE.U32 R2, R51, UR4, R2 ;  /* 0x0000000433027c25 */ /* 0x000fe2000f8e0002 */
[----:B------:R-:W-:Y:S02]  /*1b560*/  ULDC.64 UR4, c[0x0][0xb40] ;  /* 0x0002d00000047ab9 */ /* 0x000fe40000000a00 */
[----:B------:R-:W-:-:S04]  /*1b570*/  IADD3 R2, P4, R7, R2, RZ ;  /* 0x0000000207027210 */ /* 0x000fc80007f9e0ff */
[----:B------:R-:W-:Y:S01]  /*1b580*/  IADD3.X R5, R5, R3, R4, P4, !PT ;  /* 0x0000000305057210 */ /* 0x000fe200027fe404 */
[----:B------:R-:W-:Y:S01]  /*1b590*/  VIADD R3, R7, 0x8 ;  /* 0x0000000807037836 */ /* 0x000fe20000000000 */
[----:B------:R-:W-:Y:S02]  /*1b5a0*/  LEA R44, P5, R2, UR4, 0x2 ;  /* 0x00000004022c7c11 */ /* 0x000fe4000f8a10ff */
[----:B------:R-:W-:Y:S02]  /*1b5b0*/  IADD3 R33, P4, R60, 0x5000, RZ ;  /* 0x000050003c217810 */ /* 0x000fe40007f9e0ff */
[----:B------:R-:W-:Y:S01]  /*1b5c0*/  LEA.HI.X R45, R2, UR5, R5, 0x2, P5 ;  /* 0x00000005022d7c11 */ /* 0x000fe2000a8f1405 */
[----:B------:R-:W-:Y:S01]  /*1b5d0*/  ULDC.64 UR4, c[0x0][0xaa0] ;  /* 0x0002a80000047ab9 */ /* 0x000fe20000000a00 */
[----:B------:R-:W-:Y:S01]  /*1b5e0*/  IADD3 R37, P5, R60, 0x6000, RZ ;  /* 0x000060003c257810 */ /* 0x000fe20007fbe0ff */
[----:B0-----:R-:W-:Y:S01]  /*1b5f0*/  VIADD R10, R6, 0xffffff80 ;  /* 0xffffff80060a7836 */ /* 0x001fe20000000000 */
[----:B------:R-:W-:-:S02]  /*1b600*/  LOP3.LUT R2, R60, 0x380, RZ, 0xc0, !PT ;  /* 0x000003803c027812 */ /* 0x000fc400078ec0ff */
[----:B------:R-:W-:Y:S02]  /*1b610*/  IADD3 R5, P2, R60, 0x7000, RZ ;  /* 0x000070003c057810 */ /* 0x000fe40007f5e0ff */
[----:B------:R-:W-:Y:S02]  /*1b620*/  SHF.R.S32.HI R6, RZ, 0x1f, R10 ;  /* 0x0000001fff067819 */ /* 0x000fe4000001140a */
[----:B------:R-:W-:Y:S01]  /*1b630*/  LOP3.LUT R32, R33, 0x380, RZ, 0xc0, !PT ;  /* 0x0000038021207812 */ /* 0x000fe200078ec0ff */
[----:B------:R-:W-:Y:S01]  /*1b640*/  IMAD.X R41, RZ, RZ, R61, P2 ;  /* 0x000000ffff297224 */ /* 0x000fe200010e063d */
[----:B------:R-:W-:Y:S02]  /*1b650*/  LEA.HI R6, R6, R10, RZ, 0x7 ;  /* 0x0000000a06067211 */ /* 0x000fe400078f38ff */
[----:B------:R-:W-:Y:S02]  /*1b660*/  LOP3.LUT R36, R37, 0x380, RZ, 0xc0, !PT ;  /* 0x0000038025247812 */ /* 0x000fe400078ec0ff */
[----:B------:R-:W-:-:S02]  /*1b670*/  LOP3.LUT R6, R6, 0xffffff80, RZ, 0xc0, !PT ;  /* 0xffffff8006067812 */ /* 0x000fc400078ec0ff */
[----:B------:R-:W-:Y:S02]  /*1b680*/  SHF.R.U64 R32, R32, 0x3, RZ ;  /* 0x0000000320207819 */ /* 0x000fe400000012ff */
[----:B------:R-:W-:Y:S02]  /*1b690*/  IADD3 R6, R10, -R6, RZ ;  /* 0x800000060a067210 */ /* 0x000fe40007ffe0ff */
[----:B------:R-:W-:Y:S02]  /*1b6a0*/  SHF.R.U64 R36, R36, 0x3, RZ ;  /* 0x0000000324247819 */ /* 0x000fe400000012ff */
[----:B------:R-:W-:Y:S02]  /*1b6b0*/  LOP3.LUT P0, RZ, R6, 0x3, RZ, 0xc0, !PT ;  /* 0x0000000306ff7812 */ /* 0x000fe4000780c0ff */
[----:B------:R-:W-:Y:S01]  /*1b6c0*/  LOP3.LUT R32, R32, R33, RZ, 0x3c, !PT ;  /* 0x0000002120207212 */ /* 0x000fe200078e3cff */
[----:B------:R-:W-:Y:S01]  /*1b6d0*/  IMAD.X R33, RZ, RZ, R61, P4 ;  /* 0x000000ffff217224 */ /* 0x000fe200020e063d */
[----:B------:R-:W-:-:S02]  /*1b6e0*/  ISETP.GE.OR P1, PT, R7, R0, P0 ;  /* 0x000000000700720c */ /* 0x000fc40000726670 */
[----:B------:R-:W-:Y:S02]  /*1b6f0*/  ISETP.GE.OR P0, PT, R3, R0, P0 ;  /* 0x000000000300720c */ /* 0x000fe40000706670 */
[----:B------:R-:W-:Y:S02]  /*1b700*/  SHF.R.U64 R3, R2, 0x3, RZ ;  /* 0x0000000302037819 */ /* 0x000fe400000012ff */
[----:B------:R-:W-:Y:S02]  /*1b710*/  LOP3.LUT R2, R5, 0x380, RZ, 0xc0, !PT ;  /* 0x0000038005027812 */ /* 0x000fe400078ec0ff */
[----:B------:R-:W-:Y:S02]  /*1b720*/  LOP3.LUT R36, R36, R37, RZ, 0x3c, !PT ;  /* 0x0000002524247212 */ /* 0x000fe400078e3cff */
[----:B------:R-:W-:Y:S02]  /*1b730*/  SHF.R.U64 R2, R2, 0x3, RZ ;  /* 0x0000000302027819 */ /* 0x000fe400000012ff */
[----:B------:R-:W-:Y:S01]  /*1b740*/  IADD3.X R37, RZ, R61, RZ, P5, !PT ;  /* 0x0000003dff257210 */ /* 0x000fe20002ffe4ff */
[----:B------:R-:W-:Y:S01]  /*1b750*/  @!P1 STG.E desc[UR60][R44.64], R89 ;  /* 0x000000592c009986 */ /* 0x000fe2000c10193c */
[----:B------:R-:W-:-:S02]  /*1b760*/  LOP3.LUT R40, R2, R5, RZ, 0x3c, !PT ;  /* 0x0000000502287212 */ /* 0x000fc400078e3cff */
[----:B------:R-:W-:Y:S01]  /*1b770*/  LOP3.LUT R60, R3, R60, RZ, 0x3c, !PT ;  /* 0x0000003c033c7212 */ /* 0x000fe200078e3cff */
[--C-:B------:R-:W-:Y:S01]  /*1b780*/  IMAD.MOV.U32 R2, RZ, RZ, R48.reuse ;  /* 0x000000ffff027224 */ /* 0x100fe200078e0030 */
[----:B------:R-:W-:Y:S01]  /*1b790*/  SHF.R.S32.HI R3, RZ, 0x1f, R48 ;  /* 0x0000001fff037819 */ /* 0x000fe20000011430 */
[----:B------:R0:W-:Y:S01]  /*1b7a0*/  @!P0 STG.E desc[UR60][R44.64+0x20], R88 ;  /* 0x000020582c008986 */ /* 0x0001e2000c10193c */
[----:B------:R-:W-:-:S03]  /*1b7b0*/  IMAD R20, R21, UR4, RZ ;  /* 0x0000000415147c24 */ /* 0x000fc6000f8e02ff */
[----:B------:R1:W5:Y:S01]  /*1b7c0*/  LD.E.128 R4, desc[UR60][R60.64] ;  /* 0x0000003c3c047980 */ /* 0x000362000c101d00 */
[----:B------:R-:W-:-:S03]  /*1b7d0*/  IMAD.WIDE.U32 R2, R49, UR4, R2 ;  /* 0x0000000431027c25 */ /* 0x000fc6000f8e0002 */
[----:B------:R-:W5:Y:S01]  /*1b7e0*/  LD.E.128 R8, desc[UR60][R8.64] ;  /* 0x0000003c08087980 */ /* 0x000f62000c101d00 */
[----:B------:R-:W-:Y:S01]  /*1b7f0*/  IMAD R49, R49, UR5, R20 ;  /* 0x0000000531317c24 */ /* 0x000fe2000f8e0214 */
[----:B------:R-:W-:Y:S02]  /*1b800*/  ULDC.64 UR4, c[0x0][0xae0] ;  /* 0x0002b80000047ab9 */ /* 0x000fe40000000a00 */
[----:B------:R-:W5:Y:S04]  /*1b810*/  LD.E.128 R12, desc[UR60][R12.64] ;  /* 0x0000003c0c0c7980 */ /* 0x000f68000c101d00 */
[----:B------:R-:W5:Y:S04]  /*1b820*/  LD.E.128 R24, desc[UR60][R24.64] ;  /* 0x0000003c18187980 */ /* 0x000f68000c101d00 */
[----:B------:R-:W5:Y:S04]  /*1b830*/  LD.E.128 R28, desc[UR60][R28.64] ;  /* 0x0000003c1c1c7980 */ /* 0x000f68000c101d00 */
[----:B------:R-:W5:Y:S04]  /*1b840*/  LD.E.128 R32, desc[UR60][R32.64] ;  /* 0x0000003c20207980 */ /* 0x000f68000c101d00 */
[----:B------:R-:W5:Y:S04]  /*1b850*/  LD.E.128 R36, desc[UR60][R36.64] ;  /* 0x0000003c24247980 */ /* 0x000f68000c101d00 */
[----:B------:R-:W5:Y:S01]  /*1b860*/  LD.E.128 R40, desc[UR60][R40.64] ;  /* 0x0000003c28287980 */ /* 0x000f62000c101d00 */
[----:B------:R-:W-:-:S02]  /*1b870*/  IMAD.IADD R3, R3, 0x1, R49 ;  /* 0x0000000103037824 */ /* 0x000fc400078e0231 */
[----:B------:R-:W-:Y:S01]  /*1b880*/  IMAD R49, R50, -0x80, R0 ;  /* 0xffffff8032317824 */ /* 0x000fe200078e0200 */
[----:B------:R-:W-:Y:S01]  /*1b890*/  @!PT LDS RZ, [RZ] ;  /* 0x00000000fffff984 */ /* 0x000fe20000000800 */
[----:B------:R-:W-:Y:S01]  /*1b8a0*/  @!PT LDS RZ, [RZ] ;  /* 0x00000000fffff984 */ /* 0x000fe20000000800 */
[----:B------:R-:W-:Y:S01]  /*1b8b0*/  @!PT LDS RZ, [RZ] ;  /* 0x00000000fffff984 */ /* 0x000fe20000000800 */
[----:B------:R-:W-:Y:S01]  /*1b8c0*/  @!PT LDS RZ, [RZ] ;  /* 0x00000000fffff984 */ /* 0x000fe20000000800 */
[----:B------:R2:W-:Y:S06]  /*1b8d0*/  MEMBAR.ALL.CTA ;  /* 0x0000000000007992 */ /* 0x0005ec0000008000 */
[----:B--2---:R-:W2:Y:S01]  /*1b8e0*/  FENCE.VIEW.ASYNC.S ;  /* 0x00000000000073c6 */ /* 0x004ea20000000000 */
[----:B0-----:R-:W-:Y:S02]  /*1b8f0*/  IMAD R44, R46, UR4, RZ ;  /* 0x000000042e2c7c24 */ /* 0x001fe4000f8e02ff */
[C---:B------:R-:W-:Y:S01]  /*1b900*/  VIADD R0, R52.reuse, 0x40 ;  /* 0x0000004034007836 */ /* 0x040fe20000000000 */
[C---:B------:R-:W-:Y:S01]  /*1b910*/  ISETP.GE.AND P3, PT, R52.reuse, R49, PT ;  /* 0x000000313400720c */ /* 0x040fe20003f66270 */
[----:B------:R-:W-:-:S02]  /*1b920*/  VIADD R20, R52, 0x20 ;  /* 0x0000002034147836 */ /* 0x000fc40000000000 */
[----:B------:R-:W-:Y:S01]  /*1b930*/  IMAD R45, R54, UR5, R44 ;  /* 0x00000005362d7c24 */ /* 0x000fe2000f8e022c */
[-C--:B------:R-:W-:Y:S01]  /*1b940*/  ISETP.GE.AND P1, PT, R0, R49.reuse, PT ;  /* 0x000000310000720c */ /* 0x080fe20003f26270 */
[----:B------:R-:W-:Y:S01]  /*1b950*/  IMAD.WIDE.U32 R2, R54, UR4, R2 ;  /* 0x0000000436027c25 */ /* 0x000fe2000f8e0002 */
[----:B------:R-:W-:Y:S01]  /*1b960*/  ULDC.64 UR4, c[0x0][0xae8] ;  /* 0x0002ba0000047ab9 */ /* 0x000fe20000000a00 */
[----:B------:R-:W-:Y:S02]  /*1b970*/  ISETP.GE.AND P0, PT, R20, R49, PT ;  /* 0x000000311400720c */ /* 0x000fe40003f06270 */
[----:B------:R-:W-:Y:S01]  /*1b980*/  VIADD R0, R16, 0x2e820 ;  /* 0x0002e82010007836 */ /* 0x000fe20000000000 */
[----:B------:R-:W-:Y:S01]  /*1b990*/  IADD3 R3, R3, R45, RZ ;  /* 0x0000002d03037210 */ /* 0x000fe20007ffe0ff */
[----:B------:R-:W-:Y:S02]  /*1b9a0*/  IMAD R20, R47, UR4, RZ ;  /* 0x000000042f147c24 */ /* 0x000fe4000f8e02ff */
[----:B------:R-:W-:Y:S01]  /*1b9b0*/  VIADD R21, R52, 0x60 ;  /* 0x0000006034157836 */ /* 0x000fe20000000000 */
[----:B------:R-:W-:Y:S01]  /*1b9c0*/  PRMT R0, RZ, 0x654, R0 ;  /* 0x00000654ff007816 */ /* 0x000fe20000000000 */
[----:B------:R-:W-:-:S02]  /*1b9d0*/  IMAD R47, R51, UR5, R20 ;  /* 0x00000005332f7c24 */ /* 0x000fc4000f8e0214 */
[----:B------:R-:W-:Y:S01]  /*1b9e0*/  IMAD.WIDE.U32 R44, R51, UR4, R2 ;  /* 0x00000004332c7c25 */ /* 0x000fe2000f8e0002 */
[----:B------:R-:W-:Y:S01]  /*1b9f0*/  ISETP.GE.AND P2, PT, R21, R49, PT ;  /* 0x000000311500720c */ /* 0x000fe20003f46270 */
[----:B--2---:R1:W-:Y:S02]  /*1ba00*/  SYNCS.ARRIVE.TRANS64.RED.A1T0 RZ, [R0+URZ], RZ ;  /* 0x000000ff00ff79a7 */ /* 0x0043e4000810043f */
[----:B------:R-:W-:-:S04]  /*1ba10*/  IMAD.WIDE R20, R50, 0x80, R52 ;  /* 0x0000008032147825 */ /* 0x000fc800078e0234 */
[----:B------:R-:W-:Y:S01]  /*1ba20*/  IMAD.IADD R49, R45, 0x1, R47 ;  /* 0x000000012d317824 */ /* 0x000fe200078e022f */
[----:B------:R-:W-:Y:S06]  /*1ba30*/  @P3 BRA `(.L_x_5902) ;  /* 0x0000000000403947 */ /* 0x000fec0003800000 */
[----:B------:R-:W-:Y:S01]  /*1ba40*/  ULDC.64 UR4, c[0x0][0xad8] ;  /* 0x0002b60000047ab9 */ /* 0x000fe20000000a00 */
[----:B------:R-:W-:Y:S01]  /*1ba50*/  IMAD.MOV.U32 R2, RZ, RZ, R44 ;  /* 0x000000ffff027224 */ /* 0x000fe200078e002c */
[----:B------:R-:W-:Y:S01]  /*1ba60*/  ULDC.64 UR6, c[0x0][0xa80] ;  /* 0x0002a00000067ab9 */ /* 0x000fe20000000a00 */
[----:B------:R-:W-:Y:S02]  /*1ba70*/  IMAD.MOV.U32 R3, RZ, RZ, R49 ;  /* 0x000000ffff037224 */ /* 0x000fe400078e0031 */
[----:B------:R-:W-:Y:S02]  /*1ba80*/  IMAD R47, R21, UR4, RZ ;  /* 0x00000004152f7c24 */ /* 0x000fe4000f8e02ff */
[----:B-1----:R-:W-:Y:S02]  /*1ba90*/  VIADD R0, R48, 0x40 ;  /* 0x0000004030007836 */ /* 0x002fe40000000000 */
        /* <DEDUP_REMOVED lines=10> */
.L_x_5902:
[----:B------:R-:W-:Y:S05]  /*1bb40*/  BSYNC B1 ;  /* 0x0000000000017941 */ /* 0x000fea0003800000 */
.L_x_5901:
[----:B------:R-:W-:Y:S04]  /*1bb50*/  BSSY B1, `(.L_x_5903) ;  /* 0x0000014000017945 */ /* 0x000fe80003800000 */
[----:B------:R-:W-:Y:S05]  /*1bb60*/  @P0 BRA `(.L_x_5904) ;  /* 0x0000000000480947 */ /* 0x000fea0003800000 */
[----:B0----5:R-:W-:Y:S01]  /*1bb70*/  IADD3 R5, P0, R20, 0x20, RZ ;  /* 0x0000002014057810 */ /* 0x021fe20007f1e0ff */
[----:B------:R-:W-:Y:S01]  /*1bb80*/  ULDC.64 UR4, c[0x0][0xad8] ;  /* 0x0002b60000047ab9 */ /* 0x000fe20000000a00 */
[----:B------:R-:W-:Y:S01]  /*1bb90*/  IMAD.MOV.U32 R2, RZ, RZ, R44 ;  /* 0x000000ffff027224 */ /* 0x000fe200078e002c */
[----:B------:R-:W-:Y:S01]  /*1bba0*/  ULDC.64 UR6, c[0x0][0xa80] ;  /* 0x0002a00000067ab9 */ /* 0x000fe20000000a00 */
[----:B-1----:R-:W-:Y:S01]  /*1bbb0*/  IADD3.X R0, RZ, R21, RZ, P0, !PT ;  /* 0x00000015ff007210 */ /* 0x002fe200007fe4ff */
[----:B------:R-:W-:Y:S02]  /*1bbc0*/  IMAD.MOV.U32 R3, RZ, RZ, R49 ;  /* 0x000000ffff037224 */ /* 0x000fe400078e0031 */
[----:B------:R-:W-:Y:S02]  /*1bbd0*/  VIADD R4, R48, 0x40 ;  /* 0x0000004030047836 */ /* 0x000fe40000000000 */
[----:B------:R-:W-:Y:S02]  /*1bbe0*/  IMAD R0, R0, UR4, RZ ;  /* 0x0000000400007c24 */ /* 0x000fe4000f8e02ff */
        /* <DEDUP_REMOVED lines=10> */
.L_x_5904:
[----:B------:R-:W-:Y:S05]  /*1bc90*/  BSYNC B1 ;  /* 0x0000000000017941 */ /* 0x000fea0003800000 */
.L_x_5903:
[----:B------:R-:W-:Y:S04]  /*1bca0*/  BSSY B1, `(.L_x_5905) ;  /* 0x0000014000017945 */ /* 0x000fe80003800000 */
[----:B------:R-:W-:Y:S05]  /*1bcb0*/  @P1 BRA `(.L_x_5906) ;  /* 0x0000000000481947 */ /* 0x000fea0003800000 */
[----:B0-2--5:R-:W-:Y:S01]  /*1bcc0*/  IADD3 R5, P0, R20, 0x40, RZ ;  /* 0x0000004014057810 */ /* 0x025fe20007f1e0ff */
        /* <DEDUP_REMOVED lines=17> */
.L_x_5906:
[----:B------:R-:W-:Y:S05]  /*1bde0*/  BSYNC B1 ;  /* 0x0000000000017941 */ /* 0x000fea0003800000 */
.L_x_5905:
        /* <DEDUP_REMOVED lines=8> */
[----:B-1----:R-:W-:Y:S01]  /*1be70*/  IADD3 R0, R48, 0x40, RZ ;  /* 0x0000004030007810 */ /* 0x002fe20007ffe0ff */
[----:B------:R-:W-:-:S04]  /*1be80*/  IMAD.WIDE.U32 R2, R5, UR6, R2 ;  /* 0x0000000605027c25 */ /* 0x000fc8000f8e0002 */
[----:B------:R-:W-:-:S04]  /*1be90*/  IMAD R20, R20, UR6, RZ ;  /* 0x0000000614147c24 */ /* 0x000fc8000f8e02ff */
        /* <DEDUP_REMOVED lines=10> */
.L_x_5898:
[----:B------:R-:W2:Y:S01]  /*1bf40*/  LDL.LU R4, [R1+0x80] ;  /* 0x0000800001047983 */ /* 0x000ea20000300800 */
[----:B------:R-:W-:-:S03]  /*1bf50*/  ULDC.64 UR4, c[0x0][0xbd8] ;  /* 0x0002f60000047ab9 */ /* 0x000fc60000000a00 */
[----:B0-----:R-:W3:Y:S01]  /*1bf60*/  LDL.LU R0, [R1+0x84] ;  /* 0x0000840001007983 */ /* 0x001ee20000300800 */
        /* <DEDUP_REMOVED lines=16> */
[----:B------:R-:W-:Y:S01]  /*1c070*/  ISETP.GE.AND P2, PT, R6, 0x80, PT ;  /* 0x000000800600780c */ /* 0x000fe20003f46270 */
[----:B0-----:R-:W-:-:S12]  /*1c080*/  @P1 BRA `(.L_x_5908) ;  /* 0x0000000000101947 */ /* 0x001fd80003800000 */
[----:B------:R-:W-:Y:S05]  /*1c090*/  @!P0 BRA `(.L_x_5908) ;  /* 0x00000000000c8947 */ /* 0x000fea0003800000 */
[----:B------:R-:W2:Y:S04]  /*1c0a0*/  LDG.E R5, desc[UR60][R2.64] ;  /* 0x0000003c02057981 */ /* 0x000ea8000c1e1900 */
[----:B-----5:R-:W2:Y:S02]  /*1c0b0*/  LDG.E R0, desc[UR60][R2.64+0x4] ;  /* 0x0000043c02007981 */ /* 0x020ea4000c1e1900 */
[----:B--2---:R-:W-:-:S07]  /*1c0c0*/  IMAD.IADD R0, R0, 0x1, -R5 ;  /* 0x0000000100007824 */ /* 0x004fce00078e0a05 */
.L_x_5908:
[----:B------:R-:W2:Y:S04]  /*1c0d0*/  LDL.LU R3, [R1+0x78] ;  /* 0x0000780001037983 */ /* 0x000ea80000300800 */
[----:B------:R-:W3:Y:S04]  /*1c0e0*/  LDL.LU R2, [R1+0x88] ;  /* 0x0000880001027983 */ /* 0x000ee80000300800 */
[----:B------:R-:W4:Y:S04]  /*1c0f0*/  LDL R13, [R1+0x7c] ;  /* 0x00007c00010d7983 */ /* 0x000f280000100800 */
[----:B------:R-:W4:Y:S04]  /*1c100*/  LDL R12, [R1+0x50] ;  /* 0x00005000010c7983 */ /* 0x000f280000100800 */
[----:B------:R0:W5:Y:S01]  /*1c110*/  LDL R14, [R1+0x8c] ;  /* 0x00008c00010e7983 */ /* 0x0001620000100800 */
[----:B------:R-:W-:Y:S01]  /*1c120*/  BSSY B1, `(.L_x_5909) ;  /* 0x000001d000017945 */ /* 0x000fe20003800000 */
[----:B-----5:R-:W-:-:S02]  /*1c130*/  SHF.R.S32.HI R6, RZ, 0x1f, R7 ;  /* 0x0000001fff067819 */ /* 0x020fc40000011407 */
[----:B--2---:R-:W-:Y:S02]  /*1c140*/  SEL R11, R3, RZ, !P0 ;  /* 0x000000ff030b7207 */ /* 0x004fe40004000000 */
[----:B---3--:R-:W-:Y:S02]  /*1c150*/  SEL R9, R2, RZ, !P0 ;  /* 0x000000ff02097207 */ /* 0x008fe40004000000 */
[----:B----4-:R-:W-:Y:S02]  /*1c160*/  SHF.R.S32.HI R8, RZ, 0x1f, R13 ;  /* 0x0000001fff087819 */ /* 0x010fe4000001140d */
[----:B------:R-:W-:Y:S01]  /*1c170*/  SHF.R.S32.HI R10, RZ, 0x1f, R12 ;  /* 0x0000001fff0a7819 */ /* 0x000fe2000001140c */
[----:B0-----:R-:W-:Y:S06]  /*1c180*/  @P2 BRA `(.L_x_5910) ;  /* 0x0000000000582947 */ /* 0x001fec0003800000 */
[----:B------:R-:W0:Y:S02]  /*1c190*/  S2R R2, SR_TID.X ;  /* 0x0000000000027919 */ /* 0x000e240000002100 */
[----:B0-----:R-:W-:-:S04]  /*1c1a0*/  IMAD R2, R14, 0x80, R2 ;  /* 0x000000800e027824 */ /* 0x001fc800078e0202 */
        /* <DEDUP_REMOVED lines=10> */
[----:B------:R-:W-:Y:S01]  /*1c250*/  IMAD R4, R9, UR4, RZ ;  /* 0x0000000409047c24 */ /* 0x000fe2000f8e02ff */
[----:B------:R-:W-:-:S03]  /*1c260*/  IADD3 R3, R3, R5, RZ ;  /* 0x0000000503037210 */ /* 0x000fc60007ffe0ff */
        /* <DEDUP_REMOVED lines=8> */
.L_x_5910:
[----:B------:R-:W-:Y:S05]  /*1c2f0*/  BSYNC B1 ;  /* 0x0000000000017941 */ /* 0x000fea0003800000 */
.L_x_5909:
[----:B------:R-:W2:Y:S01]  /*1c300*/  LDL.64 R20, [R1+0x58] ;  /* 0x0000580001147983 */ /* 0x000ea20000100a00 */
[----:B------:R-:W-:Y:S01]  /*1c310*/  ULDC.64 UR4, c[0x0][0xaa0] ;  /* 0x0002a80000047ab9 */ /* 0x000fe20000000a00 */
[----:B------:R-:W-:Y:S01]  /*1c320*/  IMAD.MOV.U32 R2, RZ, RZ, R12 ;  /* 0x000000ffff027224 */ /* 0x000fe200078e000c */
[----:B------:R-:W-:Y:S01]  /*1c330*/  BSSY B1, `(.L_x_5911) ;  /* 0x000002c000017945 */ /* 0x000fe20003800000 */
[----:B0-----:R-:W-:Y:S02]  /*1c340*/  IMAD.MOV.U32 R3, RZ, RZ, R10 ;  /* 0x000000ffff037224 */ /* 0x001fe400078e000a */
[----:B------:R-:W-:Y:S02]  /*1c350*/  IMAD R4, R6, UR4, RZ ;  /* 0x0000000406047c24 */ /* 0x000fe4000f8e02ff */
[----:B------:R-:W-:-:S04]  /*1c360*/  IMAD.WIDE.U32 R2, R7, UR4, R2 ;  /* 0x0000000407027c25 */ /* 0x000fc8000f8e0002 */
[----:B------:R-:W-:Y:S01]  /*1c370*/  IMAD R7, R7, UR5, R4 ;  /* 0x0000000507077c24 */ /* 0x000fe2000f8e0204 */
[----:B------:R-:W-:Y:S01]  /*1c380*/  ULDC.64 UR4, c[0x0][0xae0] ;  /* 0x0002b80000047ab9 */ /* 0x000fe20000000a00 */
[----:B------:R-:W-:Y:S02]  /*1c390*/  IMAD R6, R14, -0x80, R0 ;  /* 0xffffff800e067824 */ /* 0x000fe400078e0200 */
[----:B------:R-:W-:Y:S02]  /*1c3a0*/  IMAD.IADD R3, R3, 0x1, R7 ;  /* 0x0000000103037824 */ /* 0x000fe400078e0207 */
[----:B------:R-:W-:Y:S02]  /*1c3b0*/  IMAD R4, R8, UR4, RZ ;  /* 0x0000000408047c24 */ /* 0x000fe4000f8e02ff */
[----:B------:R-:W-:-:S04]  /*1c3c0*/  IMAD.WIDE.U32 R2, R13, UR4, R2 ;  /* 0x000000040d027c25 */ /* 0x000fc8000f8e0002 */
[----:B------:R-:W-:Y:S01]  /*1c3d0*/  IMAD R5, R13, UR5, R4 ;  /* 0x000000050d057c24 */ /* 0x000fe2000f8e0204 */
[----:B------:R-:W-:Y:S02]  /*1c3e0*/  ULDC.64 UR4, c[0x0][0xae8] ;  /* 0x0002ba0000047ab9 */ /* 0x000fe40000000a00 */
[----:B------:R-:W-:Y:S02]  /*1c3f0*/  IMAD R0, R9, UR4, RZ ;  /* 0x0000000409007c24 */ /* 0x000fe4000f8e02ff */
[----:B------:R-:W-:Y:S02]  /*1c400*/  IMAD.IADD R3, R3, 0x1, R5 ;  /* 0x0000000103037824 */ /* 0x000fe400078e0205 */
[C---:B------:R-:W-:Y:S02]  /*1c410*/  IMAD R9, R11.reuse, UR5, R0 ;  /* 0x000000050b097c24 */ /* 0x040fe4000f8e0200 */
[----:B------:R-:W-:-:S04]  /*1c420*/  IMAD.WIDE.U32 R4, R11, UR4, R2 ;  /* 0x000000040b047c25 */ /* 0x000fc8000f8e0002 */
[----:B------:R-:W-:Y:S02]  /*1c430*/  IMAD.IADD R11, R5, 0x1, R9 ;  /* 0x00000001050b7824 */ /* 0x000fe400078e0209 */
[C---:B--2---:R-:W-:Y:S01]  /*1c440*/  VIADD R7, R20.reuse, 0x20 ;  /* 0x0000002014077836 */ /* 0x044fe20000000000 */
[CC--:B------:R-:W-:Y:S02]  /*1c450*/  ISETP.GE.AND P3, PT, R20.reuse, R6.reuse, PT ;  /* 0x000000061400720c */ /* 0x0c0fe40003f66270 */
[C---:B------:R-:W-:Y:S02]  /*1c460*/  IADD3 R13, R20.reuse, 0x40, RZ ;  /* 0x00000040140d7810 */ /* 0x040fe40007ffe0ff */
[-C--:B------:R-:W-:Y:S01]  /*1c470*/  ISETP.GE.AND P2, PT, R7, R6.reuse, PT ;  /* 0x000000060700720c */ /* 0x080fe20003f46270 */
[----:B------:R-:W-:Y:S01]  /*1c480*/  VIADD R7, R20, 0x60 ;  /* 0x0000006014077836 */ /* 0x000fe20000000000 */
[----:B------:R-:W-:-:S04]  /*1c490*/  ISETP.GE.AND P0, PT, R13, R6, PT ;  /* 0x000000060d00720c */ /* 0x000fc80003f06270 */
[----:B------:R-:W-:Y:S01]  /*1c4a0*/  ISETP.GE.AND P1, PT, R7, R6, PT ;  /* 0x000000060700720c */ /* 0x000fe20003f26270 */
[--C-:B------:R-:W-:Y:S01]  /*1c4b0*/  IMAD.MOV.U32 R6, RZ, RZ, R20.reuse ;  /* 0x000000ffff067224 */ /* 0x100fe200078e0014 */
[----:B------:R-:W-:-:S03]  /*1c4c0*/  SHF.R.S32.HI R7, RZ, 0x1f, R20 ;  /* 0x0000001fff077819 */ /* 0x000fc60000011414 */
[----:B------:R-:W-:Y:S01]  /*1c4d0*/  IMAD.WIDE R6, R14, 0x80, R6 ;  /* 0x000000800e067825 */ /* 0x000fe200078e0206 */
[----:B------:R-:W-:Y:S07]  /*1c4e0*/  @P3 BRA `(.L_x_5912) ;  /* 0x0000000000403947 */ /* 0x000fee0003800000 */
[----:B------:R-:W-:Y:S01]  /*1c4f0*/  MOV R3, R11 ;  /* 0x0000000b00037202 */ /* 0x000fe20000000f00 */
[----:B------:R-:W-:Y:S01]  /*1c500*/  ULDC.64 UR4, c[0x0][0xad8] ;  /* 0x0002b60000047ab9 */ /* 0x000fe20000000a00 */
[----:B------:R-:W-:Y:S01]  /*1c510*/  IMAD.MOV.U32 R2, RZ, RZ, R4 ;  /* 0x000000ffff027224 */ /* 0x000fe200078e0004 */
[----:B------:R-:W-:Y:S01]  /*1c520*/  ULDC.64 UR6, c[0x0][0xa80] ;  /* 0x0002a00000067ab9 */ /* 0x000fe20000000a00 */
[----:B------:R-:W-:Y:S02]  /*1c530*/  IMAD R9, R7, UR4, RZ ;  /* 0x0000000407097c24 */ /* 0x000fe4000f8e02ff */
[----:B------:R-:W-:Y:S02]  /*1c540*/  VIADD R0, R12, 0x40 ;  /* 0x000000400c007836 */ /* 0x000fe40000000000 */
[----:B------:R-:W-:Y:S01]  /*1c550*/  IMAD.WIDE.U32 R2, R6, UR4, R2 ;  /* 0x0000000406027c25 */ /* 0x000fe2000f8e0002 */
[----:B------:R-:W-:Y:S02]  /*1c560*/  ULDC UR4, c[0x0][0xa8c] ;  /* 0x0002a30000047ab9 */ /* 0x000fe40000000800 */
[----:B------:R-:W-:Y:S01]  /*1c570*/  ISETP.GE.AND P4, PT, R12, UR4, PT ;  /* 0x000000040c007c0c */ /* 0x000fe2000bf86270 */
[----:B------:R-:W-:Y:S01]  /*1c580*/  IMAD R9, R6, UR5, R9 ;  /* 0x0000000506097c24 */ /* 0x000fe2000f8e0209 */
[----:B------:R-:W-:-:S02]  /*1c590*/  ISETP.GE.AND P5, PT, R0, UR4, PT ;  /* 0x0000000400007c0c */ /* 0x000fc4000bfa6270 */
[----:B------:R-:W-:Y:S01]  /*1c5a0*/  LEA R8, P3, R2, UR6, 0x1 ;  /* 0x0000000602087c11 */ /* 0x000fe2000f8608ff */
[----:B------:R-:W-:-:S05]  /*1c5b0*/  IMAD.IADD R3, R3, 0x1, R9 ;  /* 0x0000000103037824 */ /* 0x000fca00078e0209 */
[----:B------:R-:W-:-:S05]  /*1c5c0*/  LEA.HI.X R9, R2, UR7, R3, 0x1, P3 ;  /* 0x0000000702097c11 */ /* 0x000fca00098f0c03 */
[----:B------:R0:W-:Y:S04]  /*1c5d0*/  @!P4 STG.E.128 desc[UR60][R8.64], RZ ;  /* 0x000000ff0800c986 */ /* 0x0001e8000c101d3c */
[----:B------:R0:W-:Y:S02]  /*1c5e0*/  @!P5 STG.E.128 desc[UR60][R8.64+0x80], RZ ;  /* 0x000080ff0800d986 */ /* 0x0001e4000c101d3c */
.L_x_5912:
[----:B------:R-:W-:Y:S05]  /*1c5f0*/  BSYNC B1 ;  /* 0x0000000000017941 */ /* 0x000fea0003800000 */
.L_x_5911:
        /* <DEDUP_REMOVED lines=20> */
.L_x_5914:
[----:B------:R-:W-:Y:S05]  /*1c740*/  BSYNC B1 ;  /* 0x0000000000017941 */ /* 0x000fea0003800000 */
.L_x_5913:
[----:B------:R-:W-:Y:S04]  /*1c750*/  BSSY B1, `(.L_x_5915) ;  /* 0x0000014000017945 */ /* 0x000fe80003800000 */
[----:B------:R-:W-:Y:S05]  /*1c760*/  @P0 BRA `(.L_x_5916) ;  /* 0x0000000000480947 */ /* 0x000fea0003800000 */
[----:B0-2---:R-:W-:Y:S01]  /*1c770*/  IADD3 R9, P0, R6, 0x40, RZ ;  /* 0x0000004006097810 */ /* 0x005fe20007f1e0ff */
        /* <DEDUP_REMOVED lines=17> */
.L_x_5916:
[----:B------:R-:W-:Y:S05]  /*1c890*/  BSYNC B1 ;  /* 0x0000000000017941 */ /* 0x000fea0003800000 */
.L_x_5915:
[----:B------:R-:W-:Y:S05]  /*1c8a0*/  @P1 BRA `(.L_x_5907) ;  /* 0x0000000000481947 */ /* 0x000fea0003800000 */
[----:B------:R-:W-:Y:S01]  /*1c8b0*/  IADD3 R5, P0, R6, 0x60, RZ ;  /* 0x0000006006057810 */ /* 0x000fe20007f1e0ff */
        /* <DEDUP_REMOVED lines=17> */
.L_x_5907:
[----:B------:R-:W-:Y:S05]  /*1c9d0*/  BSYNC B0 ;  /* 0x0000000000007941 */ /* 0x000fea0003800000 */
.L_x_5897:
[----:B------:R-:W-:Y:S02]  /*1c9e0*/  ULDC UR4, c[0x0][0xc14] ;  /* 0x0003050000047ab9 */ /* 0x000fe40000000800 */
[----:B-1----:R-:W-:-:S13]  /*1c9f0*/  ISETP.GE.AND P0, PT, R123, UR4, PT ;  /* 0x000000047b007c0c */ /* 0x002fda000bf06270 */
[----:B------:R-:W-:Y:S05]  /*1ca00*/  @!P0 BRA `(.L_x_5917) ;  /* 0xfffffe4400f08947 */ /* 0x000fea000383ffff */
[----:B------:R-:W-:Y:S05]  /*1ca10*/  BRA `(.L_x_5746) ;  /* 0x0000006000b47947 */ /* 0x000fea0003800000 */
.L_x_5744:
[----:B------:R-:W-:-:S08]  /*1ca20*/  NOP ;  /* 0x0000000000007918 */ /* 0x000fd00000000000 */
[----:B0-----:R-:W0:-:S00]  /*1ca30*/  USETMAXREG.DEALLOC.CTAPOOL 0x18 ;  /* 0x00000018000079c8 */ /* 0x001e0000080e0500 */
        /* <DEDUP_REMOVED lines=16> */
.L_x_5918:
        /* <DEDUP_REMOVED lines=12> */
[C---:B------:R-:W-:Y:S01]  /*1cc00*/  ISETP.GE.U32.AND P2, PT, R5.reuse, 0x2, PT ;  /* 0x000000020500780c */ /* 0x040fe20003f46070 */
[----:B------:R-:W-:Y:S01]  /*1cc10*/  IMAD.MOV.U32 R16, RZ, RZ, RZ ;  /* 0x000000ffff107224 */ /* 0x000fe200078e00ff */
        /* <DEDUP_REMOVED lines=28> */
.L_x_5924:
        /* <DEDUP_REMOVED lines=12> */
.L_x_5923:
[----:B------:R-:W-:Y:S05]  /*1cea0*/  BSYNC B0 ;  /* 0x0000000000007941 */ /* 0x000fea0003800000 */
.L_x_5922:
        /* <DEDUP_REMOVED lines=22> */
.L_x_5920:
        /* <DEDUP_REMOVED lines=12> */
[----:B0-----:R-:W-:Y:S01]  /*1d0d0*/  IMAD.MOV R11, RZ, RZ, -R3 ;  /* 0x000000ffff0b7224 */ /* 0x001fe200078e0a03 */
[----:B------:R-:W-:Y:S06]  /*1d0e0*/  @!P0 BRA `(.L_x_5925) ;  /* 0x0000000000088947 */ /* 0x000fec0003800000 */
[----:B------:R-:W-:-:S05]  /*1d0f0*/  VIADD R9, R19, 0xffffffff ;  /* 0xffffffff13097836 */ /* 0x000fca0000000000 */
[----:B------:R0:W1:Y:S02]  /*1d100*/  SHFL.IDX PT, R16, R2, R9, 0x1f ;  /* 0x00001f0902107589 */ /* 0x00006400000e0000 */
.L_x_5925:
[----:B-1----:R-:W-:Y:S01]  /*1d110*/  IMAD R16, R16, UR5, R7 ;  /* 0x0000000510107c24 */ /* 0x002fe2000f8e0207 */
[----:B------:R-:W-:Y:S01]  /*1d120*/  IABS R6, R0 ;  /* 0x0000000000067213 */ /* 0x000fe20000000000 */
[----:B------:R-:W-:Y:S02]  /*1d130*/  IMAD R7, R11, R4, RZ ;  /* 0x000000040b077224 */ /* 0x000fe400078e02ff */
[----:B0-----:R-:W-:Y:S01]  /*1d140*/  IMAD.MOV.U32 R2, RZ, RZ, RZ ;  /* 0x000000ffff027224 */ /* 0x001fe200078e00ff */
[----:B------:R-:W-:Y:S01]  /*1d150*/  IADD3 R17, -R16, UR6, RZ ;  /* 0x0000000610117c10 */ /* 0x000fe2000fffe1ff */
[----:B------:R-:W-:Y:S01]  /*1d160*/  VIADD R19, R19, UR4 ;  /* 0x0000000413137c36 */ /* 0x000fe20008000000 */
[----:B------:R-:W-:Y:S01]  /*1d170*/  IADD3 R6, RZ, -R6, RZ ;  /* 0x80000006ff067210 */ /* 0x000fe20007ffe0ff */
        /* <DEDUP_REMOVED lines=14> */
[----:B------:R-:W-:Y:S01]  /*1d260*/  MOV R18, R2 ;  /* 0x0000000200127202 */ /* 0x000fe20000000f00 */
[----:B------:R-:W-:-:S04]  /*1d270*/  IMAD.MOV R3, RZ, RZ, -R2 ;  /* 0x000000ffff037224 */ /* 0x000fc800078e0a02 */
[----:B------:R-:W-:Y:S01]  /*1d280*/  IMAD R17, R0, R3, R17 ;  /* 0x0000000300117224 */ /* 0x000fe200078e0211 */
[----:B------:R-:W-:Y:S06]  /*1d290*/  BRA `(.L_x_5926) ;  /* 0x00000000000c7947 */ /* 0x000fec0003800000 */
.L_x_5921:
[----:B------:R-:W-:Y:S02]  /*1d2a0*/  IMAD.MOV.U32 R17, RZ, RZ, RZ ;  /* 0x000000ffff117224 */ /* 0x000fe400078e00ff */
[----:B------:R-:W-:Y:S02]  /*1d2b0*/  IMAD.U32 R16, RZ, RZ, UR6 ;  /* 0x00000006ff107e24 */ /* 0x000fe4000f8e00ff */
[----:B------:R-:W-:-:S07]  /*1d2c0*/  IMAD.MOV.U32 R18, RZ, RZ, RZ ;  /* 0x000000ffff127224 */ /* 0x000fce00078e00ff */
.L_x_5926:
[----:B------:R-:W-:-:S13]  /*1d2d0*/  ISETP.NE.AND P0, PT, R5, RZ, PT ;  /* 0x000000ff0500720c */ /* 0x000fda0003f05270 */
[----:B------:R-:W0:Y:S01]  /*1d2e0*/  @!P0 S2R R3, SR_CgaCtaId ;  /* 0x0000000000038919 */ /* 0x000e220000008800 */
[----:B------:R-:W-:-:S04]  /*1d2f0*/  @!P0 MOV R0, 0x400 ;  /* 0x0000040000008802 */ /* 0x000fc80000000f00 */
[----:B0-----:R-:W-:-:S05]  /*1d300*/  @!P0 LEA R0, R3, R0, 0x18 ;  /* 0x0000000003008211 */ /* 0x001fca00078ec0ff */
[----:B------:R2:W-:Y:S01]  /*1d310*/  @!P0 STS.128 [R0+0x2e8d0], R16 ;  /* 0x02e8d01000008388 */ /* 0x0005e20000000c00 */
[----:B------:R-:W-:Y:S06]  /*1d320*/  BAR.ARV 0x5, 0x180 ;  /* 0x0146000000007b1d */ /* 0x000fec0000002000 */
.L_x_5919:
[----:B--2---:R-:W-:Y:S01]  /*1d330*/  IMAD.MOV.U32 R0, RZ, RZ, 0x1 ;  /* 0x00000001ff007424 */ /* 0x004fe200078e00ff */
[----:B------:R2:W-:Y:S01]  /*1d340*/  STL [R1+0x8], RZ ;  /* 0x000008ff01007387 */ /* 0x0005e20000100800 */
[----:B------:R-:W-:Y:S02]  /*1d350*/  ULDC UR4, c[0x0][0xc14] ;  /* 0x0003050000047ab9 */ /* 0x000fe40000000800 */
[----:B-1----:R-:W-:Y:S01]  /*1d360*/  ISETP.GE.AND P0, PT, R19, UR4, PT ;  /* 0x0000000413007c0c */ /* 0x002fe2000bf06270 */
[----:B------:R2:W-:Y:S04]  /*1d370*/  STL [R1+0x10], R0 ;  /* 0x0000100001007387 */ /* 0x0005e80000100800 */
[----:B------:R2:W-:Y:S08]  /*1d380*/  STL [R1+0x60], RZ ;  /* 0x000060ff01007387 */ /* 0x0005f00000100800 */
[----:B--2---:R-:W-:Y:S05]  /*1d390*/  @P0 BRA `(.L_x_5927) ;  /* 0x0000005400480947 */ /* 0x004fea0003800000 */
[----:B0-----:R-:W2:Y:S01]  /*1d3a0*/  LDL R2, [R1+0xa8] ;  /* 0x0000a80001027983 */ /* 0x001ea20000100800 */
[----:B------:R-:W0:Y:S01]  /*1d3b0*/  S2R R0, SR_TID.X ;  /* 0x0000000000007919 */ /* 0x000e220000002100 */
[----:B------:R-:W1:Y:S01]  /*1d3c0*/  S2R R6, SR_TID.X ;  /* 0x0000000000067919 */ /* 0x000e620000002100 */
[----:B0-----:R-:W-:-:S05]  /*1d3d0*/  LOP3.LUT R0, R0, 0x7f, RZ, 0xc0, !PT ;  /* 0x0000007f00007812 */ /* 0x001fca00078ec0ff */
[----:B------:R-:W-:Y:S02]  /*1d3e0*/  IMAD.SHL.U32 R0, R0, 0x10, RZ ;  /* 0x0000001000007824 */ /* 0x000fe400078e00ff */
[----:B-1----:R-:W-:-:S03]  /*1d3f0*/  IMAD.SHL.U32 R4, R6, 0x20, RZ ;  /* 0x0000002006047824 */ /* 0x002fc600078e00ff */
[----:B------:R-:W-:Y:S02]  /*1d400*/  LOP3.LUT R3, R0, 0x600, RZ, 0xc0, !PT ;  /* 0x0000060000037812 */ /* 0x000fe400078ec0ff */
[----:B------:R-:W-:Y:S02]  /*1d410*/  SHF.L.U32 R0, R6, 0x7, RZ ;  /* 0x0000000706007819 */ /* 0x000fe400000006ff */
[----:B------:R-:W-:Y:S02]  /*1d420*/  LOP3.LUT R5, R3, 0x60, R4, 0xf8, !PT ;  /* 0x0000006003057812 */ /* 0x000fe400078ef804 */
[----:B------:R-:W-:Y:S02]  /*1d430*/  SHF.R.U32.HI R3, RZ, 0x1, R6 ;  /* 0x00000001ff037819 */ /* 0x000fe40000011606 */
[----:B------:R-:W-:Y:S02]  /*1d440*/  LOP3.LUT R5, R5, 0x100, R4, 0xf8, !PT ;  /* 0x0000010005057812 */ /* 0x000fe400078ef804 */
[----:B------:R-:W-:-:S02]  /*1d450*/  LOP3.LUT R4, R4, 0x80, RZ, 0xc0, !PT ;  /* 0x0000008004047812 */ /* 0x000fc400078ec0ff */
[C---:B------:R-:W-:Y:S01]  /*1d460*/  LOP3.LUT P0, RZ, R6.reuse, 0x4, RZ, 0xc0, !PT ;  /* 0x0000000406ff7812 */ /* 0x040fe2000780c0ff */
[----:B------:R-:W-:Y:S01]  /*1d470*/  IMAD.SHL.U32 R7, R6, 0x4, RZ ;  /* 0x0000000406077824 */ /* 0x000fe200078e00ff */
[----:B------:R-:W-:-:S04]  /*1d480*/  LOP3.LUT R4, R4, 0x10, R6, 0xf8, !PT ;  /* 0x0000001004047812 */ /* 0x000fc800078ef806 */
[----:B------:R-:W-:Y:S01]  /*1d490*/  LOP3.LUT R4, R4, 0x10, R7, 0x78, !PT ;  /* 0x0000001004047812 */ /* 0x000fe200078e7807 */
[----:B------:R-:W-:Y:S01]  /*1d4a0*/  BSSY B7, `(.L_x_5927) ;  /* 0x0000541000077945 */ /* 0x000fe20003800000 */
[----:B------:R-:W-:Y:S01]  /*1d4b0*/  ULDC UR40, c[0x0][0xc] ;  /* 0x0000030000287ab9 */ /* 0x000fe20000000800 */
[----:B------:R-:W-:Y:S01]  /*1d4c0*/  ULDC.64 UR36, c[0x0][0x198] ;  /* 0x0000660000247ab9 */ /* 0x000fe20000000a00 */
[----:B--2---:R-:W-:Y:S02]  /*1d4d0*/  R2UR UR4, R2 ;  /* 0x00000000020472ca */ /* 0x004fe400000e0000 */
[----:B------:R-:W-:-:S04]  /*1d4e0*/  LOP3.LUT R2, R0, 0x380, RZ, 0xc0, !PT ;  /* 0x0000038000027812 */ /* 0x000fc800078ec0ff */
[----:B------:R-:W-:Y:S01]  /*1d4f0*/  LOP3.LUT R2, R2, 0x30, R3, 0xf8, !PT ;  /* 0x0000003002027812 */ /* 0x000fe200078ef803 */
[----:B------:R-:W-:-:S05]  /*1d500*/  IMAD.SHL.U32 R3, R6, 0x10, RZ ;  /* 0x0000001006037824 */ /* 0x000fca00078e00ff */
[----:B------:R-:W-:-:S04]  /*1d510*/  LOP3.LUT R3, R2, 0x70, R3, 0x78, !PT ;  /* 0x0000007002037812 */ /* 0x000fc800078e7803 */
[----:B------:R-:W-:Y:S02]  /*1d520*/  LOP3.LUT R8, R3, 0xc00, R0, 0xf8, !PT ;  /* 0x00000c0003087812 */ /* 0x000fe400078ef800 */
[----:B------:R-:W-:Y:S01]  /*1d530*/  LOP3.LUT R6, R5, R4, RZ, 0xfc, !PT ;  /* 0x0000000405067212 */ /* 0x000fe200078efcff */
[----:B------:R-:W-:Y:S02]  /*1d540*/  IMAD.MOV.U32 R0, RZ, RZ, 0x1 ;  /* 0x00000001ff007424 */ /* 0x000fe400078e00ff */
[C---:B------:R-:W-:Y:S02]  /*1d550*/  VIADD R2, R8.reuse, 0x40 ;  /* 0x0000004008027836 */ /* 0x040fe40000000000 */
[----:B------:R-:W-:Y:S01]  /*1d560*/  @P0 VIADD R2, R8, 0xffffffc0 ;  /* 0xffffffc008020836 */ /* 0x000fe20000000000 */
[----:B------:R-:W-:Y:S04]  /*1d570*/  STL [R1+0x4], R8 ;  /* 0x0000040801007387 */ /* 0x000fe80000100800 */
[----:B------:R-:W-:Y:S04]  /*1d580*/  STL [R1], R6 ;  /* 0x0000000601007387 */ /* 0x000fe80000100800 */
[----:B------:R-:W-:Y:S01]  /*1d590*/  STL [R1+0x60], RZ ;  /* 0x000060ff01007387 */ /* 0x000fe20000100800 */
[----:B------:R-:W-:-:S03]  /*1d5a0*/  LOP3.LUT R3, R6, 0x1800, RZ, 0xfc, !PT ;  /* 0x0000180006037812 */ /* 0x000fc600078efcff */
[----:B------:R0:W-:Y:S04]  /*1d5b0*/  STL [R1+0x24], R2 ;  /* 0x0000240201007387 */ /* 0x0001e80000100800 */
[----:B------:R-:W-:Y:S04]  /*1d5c0*/  STL [R1+0x18], R0 ;  /* 0x0000180001007387 */ /* 0x000fe80000100800 */
[----:B------:R-:W-:Y:S01]  /*1d5d0*/  STL [R1+0xc], RZ ;  /* 0x00000cff01007387 */ /* 0x000fe20000100800 */
[----:B0-----:R-:W-:-:S03]  /*1d5e0*/  LOP3.LUT R2, R6, 0x2800, RZ, 0xfc, !PT ;  /* 0x0000280006027812 */ /* 0x001fc600078efcff */
[----:B------:R-:W-:Y:S04]  /*1d5f0*/  STL [R1+0x8], RZ ;  /* 0x000008ff01007387 */ /* 0x000fe80000100800 */
[----:B------:R0:W-:Y:S04]  /*1d600*/  STL [R1+0x10], R0 ;  /* 0x0000100001007387 */ /* 0x0001e80000100800 */
[----:B------:R1:W-:Y:S01]  /*1d610*/  STL [R1+0x3c], R3 ;  /* 0x00003c0301007387 */ /* 0x0003e20000100800 */
[----:B0-----:R-:W-:-:S03]  /*1d620*/  LOP3.LUT R0, R6, 0x3800, RZ, 0xfc, !PT ;  /* 0x0000380006007812 */ /* 0x001fc600078efcff */
[----:B------:R0:W-:Y:S01]  /*1d630*/  STL [R1+0x38], R2 ;  /* 0x0000380201007387 */ /* 0x0001e20000100800 */
[----:B-1----:R-:W-:-:S03]  /*1d640*/  LOP3.LUT R3, R6, 0x4800, RZ, 0xfc, !PT ;  /* 0x0000480006037812 */ /* 0x002fc600078efcff */
[----:B------:R1:W-:Y:S01]  /*1d650*/  STL [R1+0x34], R0 ;  /* 0x0000340001007387 */ /* 0x0003e20000100800 */
[----:B0-----:R-:W-:-:S03]  /*1d660*/  LOP3.LUT R2, R6, 0x5800, RZ, 0xfc, !PT ;  /* 0x0000580006027812 */ /* 0x001fc600078efcff */
[----:B------:R0:W-:Y:S01]  /*1d670*/  STL [R1+0x30], R3 ;  /* 0x0000300301007387 */ /* 0x0001e20000100800 */
[----:B-1----:R-:W-:-:S03]  /*1d680*/  LOP3.LUT R0, R6, 0x6800, RZ, 0xfc, !PT ;  /* 0x0000680006007812 */ /* 0x002fc600078efcff */
[----:B------:R0:W-:Y:S04]  /*1d690*/  STL [R1+0x2c], R2 ;  /* 0x00002c0201007387 */ /* 0x0001e80000100800 */
[----:B------:R0:W-:Y:S01]  /*1d6a0*/  STL [R1+0x28], R0 ;  /* 0x0000280001007387 */ /* 0x0001e20000100800 */
[----:B------:R-:W-:Y:S02]  /*1d6b0*/  ULOP3.LUT UR38, UR4, 0x1, URZ, 0xfc, !UPT ;  /* 0x0000000104267892 */ /* 0x000fe4000f8efc3f */
[----:B------:R-:W-:-:S12]  /*1d6c0*/  ULOP3.LUT UR39, UR4, 0x2, URZ, 0xfc, !UPT ;  /* 0x0000000204277892 */ /* 0x000fd8000f8efc3f */
.L_x_6022:
[----:B0-----:R-:W0:Y:S02]  /*1d6d0*/  LDC.64 R2, c[0x0][0xc60] ;  /* 0x00031800ff027b82 */ /* 0x001e240000000a00 */
[----:B0-----:R-:W-:-:S05]  /*1d6e0*/  IMAD.WIDE R2, R19, 0x4, R2 ;  /* 0x0000000413027825 */ /* 0x001fca00078e0202 */
[----:B--2---:R-:W2:Y:S01]  /*1d6f0*/  LDG.E R12, desc[UR60][R2.64] ;  /* 0x0000003c020c7981 */ /* 0x004ea2000c1e1900 */
[----:B------:R-:W-:Y:S05]  /*1d700*/  YIELD ;  /* 0x0000000000007946 */ /* 0x000fea0003800000 */
[----:B------:R-:W-:Y:S01]  /*1d710*/  ULDC.64 UR4, c[0x0][0xa28] ;  /* 0x00028a0000047ab9 */ /* 0x000fe20000000a00 */
[----:B------:R-:W-:Y:S01]  /*1d720*/  ULDC.64 UR6, c[0x0][0xa00] ;  /* 0x0002800000067ab9 */ /* 0x000fe20000000a00 */
[----:B------:R-:W-:Y:S02]  /*1d730*/  ISETP.NE.U32.AND P0, PT, RZ, UR4, PT ;  /* 0x00000004ff007c0c */ /* 0x000fe4000bf05070 */
[----:B------:R-:W-:-:S02]  /*1d740*/  CS2R R4, SRZ ;  /* 0x0000000000047805 */ /* 0x000fc4000001ff00 */
[----:B------:R-:W-:Y:S02]  /*1d750*/  ISETP.NE.U32.AND P1, PT, RZ, UR6, PT ;  /* 0x00000006ff007c0c */ /* 0x000fe4000bf25070 */
[----:B------:R-:W-:Y:S02]  /*1d760*/  ISETP.NE.AND.EX P0, PT, RZ, UR5, PT, P0 ;  /* 0x00000005ff007c0c */ /* 0x000fe4000bf05300 */
[----:B------:R-:W-:Y:S02]  /*1d770*/  ISETP.NE.AND.EX P1, PT, RZ, UR7, PT, P1 ;  /* 0x00000007ff007c0c */ /* 0x000fe4000bf25310 */
[----:B--2---:R-:W-:Y:S01]  /*1d780*/  SHF.R.S32.HI R0, RZ, 0x1f, R12 ;  /* 0x0000001fff007819 */ /* 0x004fe2000001140c */
[----:B------:R-:W-:Y:S08]  /*1d790*/  STL [R1+0x1c], R12 ;  /* 0x00001c0c01007387 */ /* 0x000ff00000100800 */
[----:B------:R-:W-:-:S04]  /*1d7a0*/  @P0 LEA R2, P2, R12, UR4, 0x2 ;  /* 0x000000040c020c11 */ /* 0x000fc8000f8410ff */
[C---:B------:R-:W-:Y:S02]  /*1d7b0*/  @P0 LEA.HI.X R3, R12.reuse, UR5, R0, 0x2, P2 ;  /* 0x000000050c030c11 */ /* 0x040fe400090f1400 */
[----:B------:R-:W-:Y:S01]  /*1d7c0*/  CS2R R8, SRZ ;  /* 0x0000000000087805 */ /* 0x000fe2000001ff00 */
[----:B------:R-:W-:Y:S02]  /*1d7d0*/  ULDC.64 UR4, c[0x0][0xa08] ;  /* 0x0002820000047ab9 */ /* 0x000fe40000000a00 */
[----:B------:R0:W5:Y:S02]  /*1d7e0*/  @P0 LDG.E R5, desc[UR60][R2.64] ;  /* 0x0000003c02050981 */ /* 0x000164000c1e1900 */
[----:B0-----:R-:W-:-:S04]  /*1d7f0*/  @P1 LEA R2, P0, R12, UR6, 0x2 ;  /* 0x000000060c021c11 */ /* 0x001fc8000f8010ff */
[----:B------:R-:W-:Y:S01]  /*1d800*/  @P1 LEA.HI.X R3, R12, UR7, R0, 0x2, P0 ;  /* 0x000000070c031c11 */ /* 0x000fe200080f1400 */
[----:B------:R-:W-:-:S04]  /*1d810*/  ULDC.64 UR6, c[0x0][0xa10] ;  /* 0x0002840000067ab9 */ /* 0x000fc80000000a00 */
[----:B------:R-:W2:Y:S01]  /*1d820*/  @P1 LDG.E R4, desc[UR60][R2.64] ;  /* 0x0000003c02041981 */ /* 0x000ea2000c1e1900 */
[----:B------:R-:W-:Y:S02]  /*1d830*/  ISETP.NE.U32.AND P1, PT, RZ, UR6, PT ;  /* 0x00000006ff007c0c */ /* 0x000fe4000bf25070 */
[C---:B------:R-:W-:Y:S02]  /*1d840*/  SHF.L.U64.HI R0, R12.reuse, 0x2, R0 ;  /* 0x000000020c007819 */ /* 0x040fe40000010200 */
[----:B------:R-:W-:Y:S01]  /*1d850*/  ISETP.NE.AND.EX P1, PT, RZ, UR7, PT, P1 ;  /* 0x00000007ff007c0c */ /* 0x000fe2000bf25310 */
[----:B--2---:R0:W-:Y:S02]  /*1d860*/  STL [R1+0x58], R4 ;  /* 0x0000580401007387 */ /* 0x0041e40000100800 */
[----:B0-----:R-:W-:-:S05]  /*1d870*/  IMAD.SHL.U32 R4, R12, 0x4, RZ ;  /* 0x000000040c047824 */ /* 0x001fca00078e00ff */
[----:B------:R-:W-:Y:S01]  /*1d880*/  IADD3 R2, P0, R4, UR6, RZ ;  /* 0x0000000604027c10 */ /* 0x000fe2000ff1e0ff */
[----:B------:R-:W-:Y:S03]  /*1d890*/  STL [R1+0x40], R4 ;  /* 0x0000400401007387 */ /* 0x000fe60000100800 */
[----:B------:R-:W-:Y:S01]  /*1d8a0*/  IADD3.X R3, R0, UR7, RZ, P0, !PT ;  /* 0x0000000700037c10 */ /* 0x000fe200087fe4ff */
[----:B------:R-:W-:Y:S01]  /*1d8b0*/  ULDC.64 UR6, c[0x0][0xa20] ;  /* 0x0002880000067ab9 */ /* 0x000fe20000000a00 */
[----:B------:R-:W-:Y:S01]  /*1d8c0*/  ISETP.NE.U32.AND P0, PT, RZ, UR4, PT ;  /* 0x00000004ff007c0c */ /* 0x000fe2000bf05070 */
[----:B------:R0:W-:Y:S04]  /*1d8d0*/  STL [R1+0x44], R0 ;  /* 0x0000440001007387 */ /* 0x0001e80000100800 */
[----:B------:R-:W5:Y:S04]  /*1d8e0*/  @P1 LDG.E R9, desc[UR60][R2.64] ;  /* 0x0000003c02091981 */ /* 0x000f68000c1e1900 */
[----:B------:R-:W5:Y:S04]  /*1d8f0*/  @P1 LDG.E R11, desc[UR60][R2.64] ;  /* 0x0000003c020b1981 */ /* 0x000f68000c1e1900 */
[----:B------:R1:W5:Y:S01]  /*1d900*/  @P1 LDG.E R10, desc[UR60][R2.64+0x4] ;  /* 0x0000043c020a1981 */ /* 0x000362000c1e1900 */
[----:B------:R-:W-:-:S02]  /*1d910*/  ISETP.NE.AND.EX P0, PT, RZ, UR5, PT, P0 ;  /* 0x00000005ff007c0c */ /* 0x000fc4000bf05300 */
[----:B-1----:R-:W-:-:S04]  /*1d920*/  IADD3 R2, P2, R4, UR4, RZ ;  /* 0x0000000404027c10 */ /* 0x002fc8000ff5e0ff */
        /* <DEDUP_REMOVED lines=11> */
[----:B------:R-:W-:-:S04]  /*1d9e0*/  @P2 IADD3 R6, P3, R4, UR6, RZ ;  /* 0x0000000604062c10 */ /* 0x000fc8000ff7e0ff */
[----:B------:R-:W-:Y:S02]  /*1d9f0*/  @P2 IADD3.X R7, R0, UR7, RZ, P3, !PT ;  /* 0x0000000700072c10 */ /* 0x000fe40009ffe4ff */
[----:B0-----:R-:W-:-:S06]  /*1da00*/  MOV R0, UR4 ;  /* 0x0000000400007c02 */ /* 0x001fcc0008000f00 */
[----:B------:R1:W5:Y:S01]  /*1da10*/  @P2 LDG.E R0, desc[UR60][R6.64] ;  /* 0x0000003c06002981 */ /* 0x000362000c1e1900 */
[----:B------:R-:W-:Y:S02]  /*1da20*/  ULDC UR4, c[0x0][0x338] ;  /* 0x0000ce0000047ab9 */ /* 0x000fe40000000800 */
[----:B------:R-:W-:Y:S01]  /*1da30*/  IMAD.U32 R4, RZ, RZ, UR4 ;  /* 0x00000004ff047e24 */ /* 0x000fe2000f8e00ff */
[----:B------:R-:W-:Y:S06]  /*1da40*/  @P2 BRA `(.L_x_5928) ;  /* 0x0000000000102947 */ /* 0x000fec0003800000 */
[----:B------:R-:W-:Y:S05]  /*1da50*/  @!P0 BRA `(.L_x_5928) ;  /* 0x00000000000c8947 */ /* 0x000fea0003800000 */
[----:B-1----:R-:W2:Y:S04]  /*1da60*/  LDG.E R6, desc[UR60][R2.64] ;  /* 0x0000003c02067981 */ /* 0x002ea8000c1e1900 */
[----:B-----5:R-:W2:Y:S02]  /*1da70*/  LDG.E R0, desc[UR60][R2.64+0x4] ;  /* 0x0000043c02007981 */ /* 0x020ea4000c1e1900 */
[----:B--2---:R-:W-:-:S07]  /*1da80*/  IMAD.IADD R0, R0, 0x1, -R6 ;  /* 0x0000000100007824 */ /* 0x004fce00078e0a06 */
.L_x_5928:
[----:B-----5:R-:W-:Y:S01]  /*1da90*/  @P1 IMAD.IADD R4, R10, 0x1, -R11 ;  /* 0x000000010a041824 */ /* 0x020fe200078e0a0b */
[----:B-1----:R-:W-:Y:S01]  /*1daa0*/  MOV R2, RZ ;  /* 0x000000ff00027202 */ /* 0x002fe20000000f00 */
[----:B------:R-:W-:Y:S01]  /*1dab0*/  IMAD.IADD R0, R0, 0x1, -R5 ;  /* 0x0000000100007824 */ /* 0x000fe200078e0a05 */
[----:B------:R-:W-:Y:S03]  /*1dac0*/  BSSY B0, `(.L_x_5929) ;  /* 0x00000fa000007945 */ /* 0x000fe60003800000 */
[----:B------:R-:W-:-:S05]  /*1dad0*/  IMAD.IADD R3, R0, 0x1, R4 ;  /* 0x0000000100037824 */ /* 0x000fca00078e0204 */
[----:B------:R0:W-:Y:S02]  /*1dae0*/  STL [R1+0x4c], R3 ;  /* 0x00004c0301007387 */ /* 0x0001e40000100800 */
[----:B0-----:R-:W-:-:S04]  /*1daf0*/  VIADD R3, R3, 0xdf ;  /* 0x000000df03037836 */ /* 0x001fc80000000000 */
[----:B------:R-:W-:-:S05]  /*1db00*/  IMAD.HI R2, R3, -0x6db6db6d, R2 ;  /* 0x9249249303027827 */ /* 0x000fca00078e0202 */
[----:B------:R-:W-:-:S04]  /*1db10*/  SHF.R.U32.HI R3, RZ, 0x1f, R2 ;  /* 0x0000001fff037819 */ /* 0x000fc80000011602 */
[----:B------:R-:W-:-:S05]  /*1db20*/  LEA.HI.SX32 R6, R2, R3, 0x19 ;  /* 0x0000000302067211 */ /* 0x000fca00078fcaff */
[--C-:B------:R-:W-:Y:S01]  /*1db30*/  IMAD R2, R6, 0xe0, -R0.reuse ;  /* 0x000000e006027824 */ /* 0x100fe200078e0a00 */
[----:B------:R0:W-:Y:S01]  /*1db40*/  STL [R1+0x50], R6 ;  /* 0x0000500601007387 */ /* 0x0001e20000100800 */
[----:B------:R-:W-:-:S03]  /*1db50*/  IMAD.MOV R0, RZ, RZ, -R0 ;  /* 0x000000ffff007224 */ /* 0x000fc600078e0a00 */
[----:B------:R-:W-:Y:S02]  /*1db60*/  VIMNMX R2, R2, R4, PT ;  /* 0x0000000402027248 */ /* 0x000fe40003fe0100 */
[----:B------:R-:W-:-:S04]  /*1db70*/  VIMNMX R0, RZ, R0, !PT ;  /* 0x00000000ff007248 */ /* 0x000fc80007fe0100 */
[----:B------:R-:W-:Y:S02]  /*1db80*/  ISETP.GT.AND P0, PT, R2, R0, PT ;  /* 0x000000000200720c */ /* 0x000fe40003f04270 */
[----:B0-----:R-:W-:-:S05]  /*1db90*/  SHF.R.U32.HI R6, RZ, 0x5, R0 ;  /* 0x00000005ff067819 */ /* 0x001fca0000011600 */
[----:B------:R-:W-:-:S06]  /*1dba0*/  IMAD.WIDE.U32 R6, R6, 0x24924925, RZ ;  /* 0x2492492506067825 */ /* 0x000fcc00078e00ff */
[----:B------:R-:W-:Y:S02]  /*1dbb0*/  @P0 VIADD R3, R2, 0xdf ;  /* 0x000000df02030836 */ /* 0x000fe40000000000 */
[----:B------:R-:W-:-:S04]  /*1dbc0*/  @P0 IMAD.MOV.U32 R2, RZ, RZ, RZ ;  /* 0x000000ffff020224 */ /* 0x000fc800078e00ff */
[----:B------:R-:W-:-:S04]  /*1dbd0*/  @P0 IMAD.HI R2, R3, -0x6db6db6d, R2 ;  /* 0x9249249303020827 */ /* 0x000fc800078e0202 */
[----:B------:R-:W-:Y:S01]  /*1dbe0*/  IMAD.MOV.U32 R3, RZ, RZ, R7 ;  /* 0x000000ffff037224 */ /* 0x000fe200078e0007 */
[----:B------:R-:W-:-:S03]  /*1dbf0*/  @P0 SHF.R.U32.HI R0, RZ, 0x1f, R2 ;  /* 0x0000001fff000819 */ /* 0x000fc60000011602 */
[----:B------:R-:W-:Y:S01]  /*1dc00*/  IMAD.MOV.U32 R4, RZ, RZ, R3 ;  /* 0x000000ffff047224 */ /* 0x000fe200078e0003 */
[----:B------:R-:W-:Y:S01]  /*1dc10*/  @P0 LEA.HI.SX32 R4, R2, R0, 0x19 ;  /* 0x0000000002040211 */ /* 0x000fe200078fcaff */
[----:B------:R-:W-:Y:S01]  /*1dc20*/  IMAD.IADD R0, R8, 0x1, R5 ;  /* 0x0000000108007824 */ /* 0x000fe200078e0205 */
[----:B------:R-:W-:Y:S02]  /*1dc30*/  PLOP3.LUT P0, PT, PT, PT, PT, 0x80, 0x0 ;  /* 0x000000000000781c */ /* 0x000fe40003f0f070 */
[----:B------:R-:W-:Y:S02]  /*1dc40*/  ISETP.GT.AND P2, PT, R4, R3, PT ;  /* 0x000000030400720c */ /* 0x000fe40003f44270 */
[----:B------:R0:W-:Y:S11]  /*1dc50*/  STL [R1+0x20], R0 ;  /* 0x0000200001007387 */ /* 0x0001f60000100800 */
[----:B0-----:R-:W-:Y:S05]  /*1dc60*/  @!P2 BRA `(.L_x_5930) ;  /* 0x0000000c007ca947 */ /* 0x001fea0003800000 */
[----:B------:R-:W0:Y:S01]  /*1dc70*/  LDC R0, c[0x0][0x428] ;  /* 0x00010a00ff007b82 */ /* 0x000e220000000800 */
[----:B------:R-:W-:Y:S01]  /*1dc80*/  UMOV UR4, 0xffffffff ;  /* 0xffffffff00047882 */ /* 0x000fe20000000000 */
[----:B------:R-:W-:Y:S02]  /*1dc90*/  MOV R2, R18 ;  /* 0x0000001200027202 */ /* 0x000fe40000000f00 */
        /* <DEDUP_REMOVED lines=11> */
.L_x_6105:
[----:B-1----:R-:W-:Y:S02]  /*1dd50*/  ISETP.NE.AND P0, PT, R14, RZ, PT ;  /* 0x000000ff0e00720c */ /* 0x002fe40003f05270 */
[----:B------:R-:W-:-:S11]  /*1dd60*/  PLOP3.LUT P6, PT, PT, PT, PT, 0x8, 0x0 ;  /* 0x000000000000781c */ /* 0x000fd60003fce170 */
[----:B------:R-:W-:Y:S05]  /*1dd70*/  @P0 BRA `(.L_x_5932) ;  /* 0x00000000000c0947 */ /* 0x000fea0003800000 */
[----:B------:R-:W-:-:S03]  /*1dd80*/  UMOV UR4, 0xffffffff ;  /* 0xffffffff00047882 */ /* 0x000fc60000000000 */
[----:B------:R-:W-:Y:S05]  /*1dd90*/  BRA.DIV UR4, `(.L_x_5933) ;  /* 0x0000006a04547947 */ /* 0x000fea000b800000 */
[----:B------:R-:W-:-:S13]  /*1dda0*/  ELECT P6, URZ, PT ;  /* 0x00000000003f782f */ /* 0x000fda00038c0000 */
.L_x_5932:
        /* <DEDUP_REMOVED lines=12> */
.L_x_6108:
[----:B------:R-:W-:Y:S05]  /*1de70*/  BSYNC B1 ;  /* 0x0000000000017941 */ /* 0x000fea0003800000 */
.L_x_5934:
        /* <DEDUP_REMOVED lines=12> */
.L_x_6109:
[----:B------:R-:W-:Y:S05]  /*1df40*/  BSYNC B2 ;  /* 0x0000000000027941 */ /* 0x000fea0003800000 */
.L_x_5938:
        /* <DEDUP_REMOVED lines=9> */
.L_x_5941:
[----:B------:R-:W-:Y:S05]  /*1dfe0*/  BSYNC B2 ;  /* 0x0000000000027941 */ /* 0x000fea0003800000 */
.L_x_5940:
[----:B------:R-:W2:Y:S01]  /*1dff0*/  LDL R6, [R1+0xc] ;  /* 0x00000c0001067983 */ /* 0x000ea20000100800 */
[----:B------:R-:W-:Y:S01]  /*1e000*/  IMAD.MOV.U32 R13, RZ, RZ, RZ ;  /* 0x000000ffff0d7224 */ /* 0x000fe200078e00ff */
[----:B------:R-:W-:Y:S01]  /*1e010*/  UIADD3 UR4, UP0, UR36, 0x570, URZ ;  /* 0x0000057024047890 */ /* 0x000fe2000ff1e03f */
[----:B0-----:R-:W-:Y:S01]  /*1e020*/  IMAD R5, R4, 0xe0, R9 ;  /* 0x000000e004057824 */ /* 0x001fe200078e0209 */
[----:B------:R-:W-:Y:S01]  /*1e030*/  PLOP3.LUT P0, PT, PT, PT, PT, 0x80, 0x0 ;  /* 0x000000000000781c */ /* 0x000fe20003f0f070 */
[----:B------:R-:W-:Y:S01]  /*1e040*/  UMOV UR6, 0x0 ;  /* 0x0000000000067882 */ /* 0x000fe20000000000 */
[----:B------:R-:W-:Y:S01]  /*1e050*/  R2UR UR10, R13 ;  /* 0x000000000d0a72ca */ /* 0x000fe200000e0000 */
[----:B------:R-:W-:Y:S01]  /*1e060*/  VIADD R5, R5, 0xffffff20 ;  /* 0xffffff2005057836 */ /* 0x000fe20000000000 */
[----:B------:R-:W-:Y:S01]  /*1e070*/  UIADD3.X UR5, URZ, UR37, URZ, UP0, !UPT ;  /* 0x000000253f057290 */ /* 0x000fe200087fe43f */
[----:B------:R-:W-:Y:S01]  /*1e080*/  UMOV UR7, 0x12f00000 ;  /* 0x12f0000000077882 */ /* 0x000fe20000000000 */
[----:B--2---:R-:W-:Y:S01]  /*1e090*/  IMAD R12, R6, 0x7000, R11 ;  /* 0x00007000060c7824 */ /* 0x004fe200078e020b */
[----:B------:R-:W-:-:S03]  /*1e0a0*/  IADD3 R6, R8, 0x2e890, RZ ;  /* 0x0002e89008067810 */ /* 0x000fc60007ffe0ff */
[----:B------:R-:W-:-:S07]  /*1e0b0*/  VIADD R7, R12, 0x20400 ;  /* 0x000204000c077836 */ /* 0x000fce0000000000 */
.L_x_5942:
        /* <DEDUP_REMOVED lines=13> */
.L_x_6110:
[----:B------:R-:W-:Y:S05]  /*1e190*/  BSYNC B2 ;  /* 0x0000000000027941 */ /* 0x000fea0003800000 */
.L_x_5943:
        /* <DEDUP_REMOVED lines=11> */
.L_x_5946:
[----:B------:R-:W-:Y:S05]  /*1e250*/  BSYNC B2 ;  /* 0x0000000000027941 */ /* 0x000fea0003800000 */
.L_x_5945:
        /* <DEDUP_REMOVED lines=8> */
.L_x_5947:
        /* <DEDUP_REMOVED lines=10> */
.L_x_5937:
[----:B------:R-:W-:Y:S05]  /*1e380*/  BSYNC B1 ;  /* 0x0000000000017941 */ /* 0x000fea0003800000 */
.L_x_5936:
[----:B01----:R-:W2:Y:S04]  /*1e390*/  LDL.LU R10, [R1+0xc] ;  /* 0x00000c00010a7983 */ /* 0x003ea80000300800 */
[----:B------:R-:W3:Y:S01]  /*1e3a0*/  LDL.LU R8, [R1+0x18] ;  /* 0x0000180001087983 */ /* 0x000ee20000300800 */
[----:B------:R-:W-:Y:S02]  /*1e3b0*/  PLOP3.LUT P0, PT, PT, PT, PT, 0x8, 0x0 ;  /* 0x000000000000781c */ /* 0x000fe40003f0e170 */
[----:B--2---:R-:W-:-:S04]  /*1e3c0*/  IADD3 R5, R10, 0x1, RZ ;  /* 0x000000010a057810 */ /* 0x004fc80007ffe0ff */
        /* <DEDUP_REMOVED lines=12> */
.L_x_5960:
        /* <DEDUP_REMOVED lines=13> */
.L_x_6111:
[----:B------:R-:W-:Y:S05]  /*1e560*/  BSYNC B2 ;  /* 0x0000000000027941 */ /* 0x000fea0003800000 */
.L_x_5950:
        /* <DEDUP_REMOVED lines=9> */
.L_x_5953:
[----:B------:R-:W-:Y:S05]  /*1e600*/  BSYNC B2 ;  /* 0x0000000000027941 */ /* 0x000fea0003800000 */
.L_x_5952:
[----:B------:R-:W2:Y:S01]  /*1e610*/  LDL R8, [R1+0xc] ;  /* 0x00000c0001087983 */ /* 0x000ea20000100800 */
[----:B------:R-:W-:Y:S01]  /*1e620*/  IMAD.MOV.U32 R12, RZ, RZ, RZ ;  /* 0x000000ffff0c7224 */ /* 0x000fe200078e00ff */
[----:B------:R-:W-:Y:S01]  /*1e630*/  UIADD3 UR4, UP0, UR36, 0x570, URZ ;  /* 0x0000057024047890 */ /* 0x000fe2000ff1e03f */
[----:B------:R-:W-:Y:S01]  /*1e640*/  PLOP3.LUT P1, PT, PT, PT, PT, 0x80, 0x0 ;  /* 0x000000000000781c */ /* 0x000fe20003f2f070 */
[----:B------:R-:W-:Y:S01]  /*1e650*/  UMOV UR6, 0x0 ;  /* 0x0000000000067882 */ /* 0x000fe20000000000 */
[----:B------:R-:W-:Y:S01]  /*1e660*/  IADD3 R9, R6, 0x2e890, RZ ;  /* 0x0002e89006097810 */ /* 0x000fe20007ffe0ff */
[----:B------:R-:W-:Y:S01]  /*1e670*/  UIADD3.X UR5, URZ, UR37, URZ, UP0, !UPT ;  /* 0x000000253f057290 */ /* 0x000fe200087fe43f */
[----:B------:R-:W-:Y:S01]  /*1e680*/  R2UR UR10, R12 ;  /* 0x000000000c0a72ca */ /* 0x000fe200000e0000 */
[----:B------:R-:W-:Y:S01]  /*1e690*/  UMOV UR7, 0x12f00000 ;  /* 0x12f0000000077882 */ /* 0x000fe20000000000 */
[----:B--2---:R-:W-:-:S04]  /*1e6a0*/  IMAD R8, R8, 0x7000, R11 ;  /* 0x0000700008087824 */ /* 0x004fc800078e020b */
[----:B------:R-:W-:-:S09]  /*1e6b0*/  VIADD R10, R8, 0x20400 ;  /* 0x00020400080a7836 */ /* 0x000fd20000000000 */
.L_x_5954:
        /* <DEDUP_REMOVED lines=13> */
.L_x_6112:
[----:B------:R-:W-:Y:S05]  /*1e790*/  BSYNC B2 ;  /* 0x0000000000027941 */ /* 0x000fea0003800000 */
.L_x_5955:
        /* <DEDUP_REMOVED lines=11> */
.L_x_5958:
[----:B------:R-:W-:Y:S05]  /*1e850*/  BSYNC B2 ;  /* 0x0000000000027941 */ /* 0x000fea0003800000 */
.L_x_5957:
[----:B------:R-:W-:Y:S01]  /*1e860*/  R2UR UR10, R12 ;  /* 0x000000000c0a72ca */ /* 0x000fe200000e0000 */
[----:B------:R-:W-:Y:S01]  /*1e870*/  UIADD3 UR4, UP0, UR36, 0x670, URZ ;  /* 0x0000067024047890 */ /* 0x000fe2000ff1e03f */
[----:B------:R-:W-:Y:S01]  /*1e880*/  R2UR UR6, R14 ;  /* 0x000000000e0672ca */ /* 0x000fe200000e0000 */
[----:B------:R-:W-:Y:S01]  /*1e890*/  VIADD R8, R8, 0xe400 ;  /* 0x0000e40008087836 */ /* 0x000fe20000000000 */
[----:B------:R-:W-:Y:S01]  /*1e8a0*/  R2UR UR7, R15 ;  /* 0x000000000f0772ca */ /* 0x000fe200000e0000 */
[----:B01----:R-:W-:Y:S01]  /*1e8b0*/  VIADD R6, R6, 0x2e8b0 ;  /* 0x0002e8b006067836 */ /* 0x003fe20000000000 */
[----:B------:R-:W-:Y:S01]  /*1e8c0*/  PLOP3.LUT P1, PT, PT, PT, PT, 0x80, 0x0 ;  /* 0x000000000000781c */ /* 0x000fe20003f2f070 */
[----:B------:R-:W-:-:S12]  /*1e8d0*/  UIADD3.X UR5, URZ, UR37, URZ, UP0, !UPT ;  /* 0x000000253f057290 */ /* 0x000fd800087fe43f */
.L_x_5959:
        /* <DEDUP_REMOVED lines=10> */
.L_x_5949:
[----:B------:R-:W-:Y:S05]  /*1e980*/  BSYNC B1 ;  /* 0x0000000000017941 */ /* 0x000fea0003800000 */
.L_x_5948:
[----:B------:R-:W2:Y:S04]  /*1e990*/  LDL.LU R7, [R1+0xc] ;  /* 0x00000c0001077983 */ /* 0x000ea80000300800 */
[----:B------:R-:W3:Y:S01]  /*1e9a0*/  LDL.LU R9, [R1+0x18] ;  /* 0x0000180001097983 */ /* 0x000ee20000300800 */
[----:B------:R-:W-:Y:S02]  /*1e9b0*/  VIADD R4, R4, 0xffffffff ;  /* 0xffffffff04047836 */ /* 0x000fe40000000000 */
[----:B------:R-:W-:-:S03]  /*1e9c0*/  VIADD R5, R5, 0xffffff20 ;  /* 0xffffff2005057836 */ /* 0x000fc60000000000 */
[----:B------:R-:W-:Y:S02]  /*1e9d0*/  ISETP.GT.AND P2, PT, R4, R3, PT ;  /* 0x000000030400720c */ /* 0x000fe40003f44270 */
[----:B--2---:R-:W-:-:S04]  /*1e9e0*/  IADD3 R6, R7, 0x1, RZ ;  /* 0x0000000107067810 */ /* 0x004fc80007ffe0ff */
[----:B------:R-:W-:-:S04]  /*1e9f0*/  ISETP.NE.AND P1, PT, R6, 0x2, PT ;  /* 0x000000020600780c */ /* 0x000fc80003f25270 */
[----:B------:R-:W-:Y:S02]  /*1ea00*/  SEL R7, RZ, 0x1, P1 ;  /* 0x00000001ff077807 */ /* 0x000fe40000800000 */
[----:B------:R-:W-:Y:S02]  /*1ea10*/  SEL R6, R6, RZ, P1 ;  /* 0x000000ff06067207 */ /* 0x000fe40000800000 */
[----:B---3--:R-:W-:-:S03]  /*1ea20*/  LOP3.LUT R9, R9, R7, RZ, 0x3c, !PT ;  /* 0x0000000709097212 */ /* 0x008fc600078e3cff */
[----:B------:R0:W-:Y:S04]  /*1ea30*/  STL [R1+0xc], R6 ;  /* 0x00000c0601007387 */ /* 0x0001e80000100800 */
[----:B------:R0:W-:Y:S01]  /*1ea40*/  STL [R1+0x18], R9 ;  /* 0x0000180901007387 */ /* 0x0001e20000100800 */
[----:B------:R-:W-:Y:S05]  /*1ea50*/  @P2 BRA `(.L_x_5960) ;  /* 0xfffffff8008c2947 */ /* 0x000fea000383ffff */
.L_x_5930:
[----:B------:R-:W-:Y:S05]  /*1ea60*/  BSYNC B0 ;  /* 0x0000000000007941 */ /* 0x000fea0003800000 */
.L_x_5929:
        /* <DEDUP_REMOVED lines=16> */
[----:B-1----:R-:W2:Y:S04]  /*1eb70*/  @P0 ATOMG.E.ADD.STRONG.GPU PT, R2, desc[UR60][R4.64], R2 ;  /* 0x00000002040209a8 */ /* 0x002ea800081ee1fc */
[----:B--2---:R0:W1:Y:S02]  /*1eb80*/  SHFL.IDX PT, R2, R2, R0, 0x1f ;  /* 0x00001f0002027589 */ /* 0x00406400000e0000 */
[----:B0-----:R-:W0:Y:S02]  /*1eb90*/  S2R R0, SR_LTMASK ;  /* 0x0000000000007919 */ /* 0x001e240000003900 */
[----:B0-----:R-:W-:-:S06]  /*1eba0*/  LOP3.LUT R0, R0, UR4, RZ, 0xc0, !PT ;  /* 0x0000000400007c12 */ /* 0x001fcc000f8ec0ff */
[----:B------:R-:W1:Y:S02]  /*1ebb0*/  POPC R0, R0 ;  /* 0x0000000000007309 */ /* 0x000e640000000000 */
[----:B-1----:R-:W-:Y:S01]  /*1ebc0*/  IADD3 R16, R2, UR40, R0 ;  /* 0x0000002802107c10 */ /* 0x002fe2000fffe000 */
[----:B------:R-:W-:Y:S06]  /*1ebd0*/  BRA `(.L_x_5963) ;  /* 0x0000003000ac7947 */ /* 0x000fec0003800000 */
.L_x_5962:
        /* <DEDUP_REMOVED lines=23> */
.L_x_5964:
        /* <DEDUP_REMOVED lines=27> */
.L_x_5965:
        /* <DEDUP_REMOVED lines=21> */
.L_x_5966:
        /* <DEDUP_REMOVED lines=19> */
.L_x_5967:
[----:B------:R-:W2:Y:S01]  /*1f180*/  LDL.LU R2, [R1+0x40] ;  /* 0x0000400001027983 */ /* 0x000ea20000300800 */
[----:B------:R-:W-:-:S03]  /*1f190*/  ULDC.64 UR4, c[0x0][0x9f8] ;  /* 0x00027e0000047ab9 */ /* 0x000fc60000000a00 */
[----:B------:R-:W3:Y:S04]  /*1f1a0*/  LDL.LU R5, [R1+0x44] ;  /* 0x0000440001057983 */ /* 0x000ee80000300800 */
[----:B------:R-:W4:Y:S04]  /*1f1b0*/  LDL.LU R0, [R1+0x58] ;  /* 0x0000580001007983 */ /* 0x000f280000300800 */
[----:B------:R-:W4:Y:S01]  /*1f1c0*/  LDL.LU R4, [R1+0x1c] ;  /* 0x00001c0001047983 */ /* 0x000f220000300800 */
[----:B------:R-:W-:-:S04]  /*1f1d0*/  ISETP.NE.U32.AND P0, PT, RZ, UR4, PT ;  /* 0x00000004ff007c0c */ /* 0x000fc8000bf05070 */
[----:B------:R-:W-:-:S13]  /*1f1e0*/  ISETP.NE.AND.EX P0, PT, RZ, UR5, PT, P0 ;  /* 0x00000005ff007c0c */ /* 0x000fda000bf05300 */
[----:B--2---:R-:W-:-:S04]  /*1f1f0*/  @P0 IADD3 R2, P1, R2, UR4, RZ ;  /* 0x0000000402020c10 */ /* 0x004fc8000ff3e0ff */
[----:B---3--:R-:W-:Y:S01]  /*1f200*/  @P0 IADD3.X R3, R5, UR5, RZ, P1, !PT ;  /* 0x0000000505030c10 */ /* 0x008fe20008ffe4ff */
[----:B------:R-:W-:Y:S01]  /*1f210*/  ULDC.64 UR4, c[0x0][0xa00] ;  /* 0x0002800000047ab9 */ /* 0x000fe20000000a00 */
[----:B----4-:R-:W-:Y:S02]  /*1f220*/  IMAD R17, R17, 0x80, R0 ;  /* 0x0000008011117824 */ /* 0x010fe400078e0200 */
[----:B------:R-:W0:Y:S01]  /*1f230*/  LDC R0, c[0x0][0x428] ;  /* 0x00010a00ff007b82 */ /* 0x000e220000000800 */
[----:B------:R-:W1:Y:S01]  /*1f240*/  S2R R5, SR_TID.X ;  /* 0x0000000000057919 */ /* 0x000e620000002100 */
[----:B------:R-:W-:-:S06]  /*1f250*/  MOV R21, R4 ;  /* 0x0000000400157202 */ /* 0x000fcc0000000f00 */
[----:B------:R2:W5:Y:S01]  /*1f260*/  @P0 LDG.E R21, desc[UR60][R2.64] ;  /* 0x0000003c02150981 */ /* 0x000562000c1e1900 */
[----:B0-----:R-:W-:Y:S01]  /*1f270*/  ISETP.NE.AND P0, PT, R0, 0x1, PT ;  /* 0x000000010000780c */ /* 0x001fe20003f05270 */
[----:B------:R-:W-:Y:S01]  /*1f280*/  IMAD.MOV.U32 R0, RZ, RZ, R18 ;  /* 0x000000ffff007224 */ /* 0x000fe200078e0012 */
[----:B-1----:R-:W-:-:S11]  /*1f290*/  LOP3.LUT R5, R5, 0x7f, RZ, 0xc0, !PT ;  /* 0x0000007f05057812 */ /* 0x002fd600078ec0ff */
[----:B--2---:R-:W0:Y:S01]  /*1f2a0*/  @P0 LDC R2, c[0x0][0x42c] ;  /* 0x00010b00ff020b82 */ /* 0x004e220000000800 */
[----:B------:R-:W-:-:S04]  /*1f2b0*/  ISETP.NE.AND P1, PT, R5, RZ, PT ;  /* 0x000000ff0500720c */ /* 0x000fc80003f25270 */
[----:B------:R-:W-:-:S03]  /*1f2c0*/  PLOP3.LUT P3, PT, P1, PT, PT, 0x8, 0x0 ;  /* 0x000000000000781c */ /* 0x000fc60000f6e170 */
[----:B------:R-:W1:Y:S06]  /*1f2d0*/  @P0 LDC R3, c[0x0][0x430] ;  /* 0x00010c00ff030b82 */ /* 0x000e6c0000000800 */
[----:B------:R-:W-:-:S05]  /*1f2e0*/  VOTEU.ALL UP1, P1 ;  /* 0x00000000003f7886 */ /* 0x000fca0000820000 */
[----:B------:R-:W-:-:S04]  /*1f2f0*/  @!UP1 UIADD3 UR8, UP0, UR36, 0x270, URZ ;  /* 0x0000027024089890 */ /* 0x000fc8000ff1e03f */
[----:B------:R-:W-:Y:S01]  /*1f300*/  @!UP1 UIADD3.X UR9, URZ, UR37, URZ, UP0, !UPT ;  /* 0x000000253f099290 */ /* 0x000fe200087fe43f */
[----:B0-----:R-:W-:Y:S02]  /*1f310*/  @P0 IMAD.HI.U32 R2, R18, R2, RZ ;  /* 0x0000000212020227 */ /* 0x001fe400078e00ff */
[----:B------:R-:W-:-:S03]  /*1f320*/  VOTEU.ALL UP0, P1 ;  /* 0x00000000003f7886 */ /* 0x000fc60000800000 */
[----:B-1----:R-:W-:Y:S02]  /*1f330*/  @P0 SHF.R.U32.HI R0, RZ, R3, R2 ;  /* 0x00000003ff000219 */ /* 0x002fe40000011602 */
[----:B------:R-:W-:-:S04]  /*1f340*/  ISETP.NE.U32.AND P0, PT, RZ, UR4, PT ;  /* 0x00000004ff007c0c */ /* 0x000fc8000bf05070 */
[----:B------:R-:W-:-:S04]  /*1f350*/  ISETP.NE.AND.EX P2, PT, RZ, UR5, PT, P0 ;  /* 0x00000005ff007c0c */ /* 0x000fc8000bf45300 */
[----:B------:R-:W-:-:S09]  /*1f360*/  SEL R3, R4, RZ, !P2 ;  /* 0x000000ff04037207 */ /* 0x000fd20005000000 */
.L_x_5968:
        /* <DEDUP_REMOVED lines=10> */
[----:B------:R-:W0:Y:S01]  /*1f410*/  LDC.64 R4, c[0x0][0x3f8] ;  /* 0x0000fe00ff047b82 */ /* 0x000e220000000a00 */
[----:B-----5:R-:W-:Y:S01]  /*1f420*/  SHF.R.S32.HI R7, RZ, 0x1f, R21 ;  /* 0x0000001fff077819 */ /* 0x020fe20000011415 */
[----:B------:R-:W-:-:S04]  /*1f430*/  ULDC.64 UR4, c[0x0][0xa08] ;  /* 0x0002820000047ab9 */ /* 0x000fc80000000a00 */
[----:B------:R1:W-:Y:S01]  /*1f440*/  STL [R1+0x1c], R7 ;  /* 0x00001c0701007387 */ /* 0x0003e20000100800 */
[----:B0-----:R-:W-:Y:S01]  /*1f450*/  LOP3.LUT P0, RZ, R4, UR4, RZ, 0xfc, !PT ;  /* 0x0000000404ff7c12 */ /* 0x001fe2000f80fcff */
[----:B------:R-:W-:-:S03]  /*1f460*/  UMOV UR4, 0xffffffff ;  /* 0xffffffff00047882 */ /* 0x000fc60000000000 */
[----:B------:R-:W-:-:S04]  /*1f470*/  LOP3.LUT P0, RZ, R5, UR5, RZ, 0xfc, P0 ;  /* 0x0000000505ff7c12 */ /* 0x000fc8000800fcff */
[----:B------:R-:W-:Y:S01]  /*1f480*/  SEL R2, R21, RZ, !P0 ;  /* 0x000000ff15027207 */ /* 0x000fe20004000000 */
[----:B-1----:R-:W-:Y:S08]  /*1f490*/  BRA.DIV UR4, `(.L_x_5969) ;  /* 0x0000005604187947 */ /* 0x002ff0000b800000 */
[----:B------:R-:W0:Y:S02]  /*1f4a0*/  S2R R6, SR_TID.X ;  /* 0x0000000000067919 */ /* 0x000e240000002100 */
[----:B0-----:R-:W-:-:S04]  /*1f4b0*/  SHF.R.U32.HI R6, RZ, 0x5, R6 ;  /* 0x00000005ff067819 */ /* 0x001fc80000011606 */
[----:B------:R-:W-:-:S05]  /*1f4c0*/  LOP3.LUT R6, R6, 0x3, RZ, 0xc0, !PT ;  /* 0x0000000306067812 */ /* 0x000fca00078ec0ff */
[----:B------:R0:W1:Y:S02]  /*1f4d0*/  SHFL.IDX PT, R14, R6, RZ, 0x1f ;  /* 0x00001fff060e7589 */ /* 0x00006400000e0000 */
.L_x_6115:
[----:B-1----:R-:W-:Y:S02]  /*1f4e0*/  ISETP.NE.AND P0, PT, R14, RZ, PT ;  /* 0x000000ff0e00720c */ /* 0x002fe40003f05270 */
[----:B------:R-:W-:-:S11]  /*1f4f0*/  PLOP3.LUT P6, PT, PT, PT, PT, 0x8, 0x0 ;  /* 0x000000000000781c */ /* 0x000fd60003fce170 */
[----:B------:R-:W-:Y:S05]  /*1f500*/  @P0 BRA `(.L_x_5970) ;  /* 0x0000000400c40947 */ /* 0x000fea0003800000 */
[----:B------:R-:W-:-:S03]  /*1f510*/  UMOV UR4, 0xffffffff ;  /* 0xffffffff00047882 */ /* 0x000fc60000000000 */
[----:B------:R-:W-:Y:S05]  /*1f520*/  BRA.DIV UR4, `(.L_x_5971) ;  /* 0x0000005604287947 */ /* 0x000fea000b800000 */
[----:B------:R-:W-:-:S13]  /*1f530*/  ELECT P6, URZ, PT ;  /* 0x00000000003f782f */ /* 0x000fda00038c0000 */
.L_x_6118:
[----:B------:R-:W-:Y:S05]  /*1f540*/  @!P6 BRA `(.L_x_5972) ;  /* 0x000000040060e947 */ /* 0x000fea0003800000 */
[----:B0-----:R-:W2:Y:S01]  /*1f550*/  LDL R6, [R1+0x50] ;  /* 0x0000500001067983 */ /* 0x001ea20000100800 */
[----:B------:R-:W-:-:S04]  /*1f560*/  ISETP.NE.U32.AND P0, PT, R4, RZ, PT ;  /* 0x000000ff0400720c */ /* 0x000fc80003f05070 */
[----:B------:R-:W-:Y:S01]  /*1f570*/  ISETP.NE.AND.EX P0, PT, R5, RZ, PT, P0 ;  /* 0x000000ff0500720c */ /* 0x000fe20003f05300 */
[----:B--2---:R-:W-:-:S12]  /*1f580*/  VIADD R6, R6, 0xffffffff ;  /* 0xffffffff06067836 */ /* 0x004fd80000000000 */
[----:B------:R-:W-:Y:S05]  /*1f590*/  @!P0 BRA `(.L_x_5973) ;  /* 0x00000000004c8947 */ /* 0x000fea0003800000 */
[----:B------:R-:W0:Y:S01]  /*1f5a0*/  LDC R10, c[0x0][0x41c] ;  /* 0x00010700ff0a7b82 */ /* 0x000e220000000800 */
[----:B------:R-:W-:Y:S01]  /*1f5b0*/  IMAD.MOV.U32 R2, RZ, RZ, R6 ;  /* 0x000000ffff027224 */ /* 0x000fe200078e0006 */
[----:B------:R-:W-:Y:S01]  /*1f5c0*/  ULDC.64 UR4, c[0x0][0x408] ;  /* 0x0001020000047ab9 */ /* 0x000fe20000000a00 */
[----:B------:R-:W-:Y:S01]  /*1f5d0*/  IMAD.MOV.U32 R11, RZ, RZ, R7 ;  /* 0x000000ffff0b7224 */ /* 0x000fe200078e0007 */
[----:B0-----:R-:W-:-:S13]  /*1f5e0*/  ISETP.NE.AND P0, PT, R10, 0x1, PT ;  /* 0x000000010a00780c */ /* 0x001fda0003f05270 */
[----:B------:R-:W0:Y:S02]  /*1f5f0*/  @P0 LDC.64 R8, c[0x0][0x420] ;  /* 0x00010800ff080b82 */ /* 0x000e240000000a00 */
[----:B0-----:R-:W-:-:S05]  /*1f600*/  @P0 IMAD.HI.U32 R8, R6, R8, RZ ;  /* 0x0000000806080227 */ /* 0x001fca00078e00ff */
[----:B------:R-:W-:-:S04]  /*1f610*/  @P0 SHF.R.U32.HI R2, RZ, R9, R8 ;  /* 0x00000009ff020219 */ /* 0x000fc80000011608 */
[--C-:B------:R-:W-:Y:S01]  /*1f620*/  SHF.R.S32.HI R9, RZ, 0x1f, R2.reuse ;  /* 0x0000001fff097819 */ /* 0x100fe20000011402 */
[----:B------:R-:W-:Y:S01]  /*1f630*/  IMAD.MOV R7, RZ, RZ, -R2 ;  /* 0x000000ffff077224 */ /* 0x000fe200078e0a02 */
[----:B------:R-:W-:-:S03]  /*1f640*/  MOV R8, R2 ;  /* 0x0000000200087202 */ /* 0x000fc60000000f00 */
        /* <DEDUP_REMOVED lines=8> */
.L_x_5973:
[----:B0-----:R-:W2:Y:S01]  /*1f6d0*/  LDL R4, [R1+0x8] ;  /* 0x0000080001047983 */ /* 0x001ea20000100800 */
[----:B------:R-:W-:-:S03]  /*1f6e0*/  MOV R8, 0x400 ;  /* 0x0000040000087802 */ /* 0x000fc60000000f00 */
[----:B------:R-:W3:Y:S01]  /*1f6f0*/  LDL R7, [R1+0x10] ;  /* 0x0000100001077983 */ /* 0x000ee20000100800 */
        /* <DEDUP_REMOVED lines=9> */
.L_x_6119:
        /* <DEDUP_REMOVED lines=8> */
.L_x_5975:
        /* <DEDUP_REMOVED lines=11> */
[----:B------:R-:W-:Y:S01]  /*1f8c0*/  UMOV UR6, 0x0 ;  /* 0x0000000000067882 */ /* 0x000fe20000000000 */
[----:B------:R-:W-:Y:S01]  /*1f8d0*/  UMOV UR7, 0x14f00000 ;  /* 0x14f0000000077882 */ /* 0x000fe20000000000 */
[----:B------:R-:W-:Y:S01]  /*1f8e0*/  UMOV UR10, URZ ;  /* 0x0000003f000a7c82 */ /* 0x000fe20008000000 */
[----:B--2---:R-:W-:-:S05]  /*1f8f0*/  IMAD R5, R5, 0x7000, R9 ;  /* 0x0000700005057824 */ /* 0x004fca00078e0209 */
[----:B------:R-:W-:Y:S01]  /*1f900*/  R2UR UR8, R5 ;  /* 0x00000000050872ca */ /* 0x000fe200000e0000 */
[----:B---3--:R-:W-:-:S05]  /*1f910*/  IMAD R6, R6, 0xe0, R8 ;  /* 0x000000e006067824 */ /* 0x008fca00078e0208 */
[----:B------:R-:W-:-:S07]  /*1f920*/  R2UR UR11, R6 ;  /* 0x00000000060b72ca */ /* 0x000fce00000e0000 */
[----:B------:R-:W-:-:S09]  /*1f930*/  UIADD3 UR8, UR8, 0xe400, URZ ;  /* 0x0000e40008087890 */ /* 0x000fd2000fffe03f */
[----:B------:R1:W-:Y:S01]  /*1f940*/  UTMALDG.4D [UR8], [UR4], desc[UR6] ;  /* 0x00000608040075b4 */ /* 0x0003e20008019000 */
[----:B------:R-:W2:Y:S02]  /*1f950*/  SYNCS.PHASECHK.TRANS64.TRYWAIT P2, [R4+URZ+0x2e840], R7 ;  /* 0x02e84007040075a7 */ /* 0x000ea4000804017f */
[----:B-12---:R-:W-:Y:S05]  /*1f960*/  @!P2 BRA `(.L_x_5976) ;  /* 0x00000050004ca947 */ /* 0x006fea0003800000 */
.L_x_6120:
        /* <DEDUP_REMOVED lines=8> */
.L_x_5977:
        /* <DEDUP_REMOVED lines=8> */
[----:B------:R-:W-:Y:S01]  /*1fa70*/  R2UR UR13, R2 ;  /* 0x00000000020d72ca */ /* 0x000fe200000e0000 */
[----:B------:R-:W-:-:S04]  /*1fa80*/  UMOV UR10, URZ ;  /* 0x0000003f000a7c82 */ /* 0x000fc80008000000 */
[----:B------:R-:W-:Y:S02]  /*1fa90*/  UIADD3 UR8, UR8, 0x20400, URZ ;  /* 0x0002040008087890 */ /* 0x000fe4000fffe03f */
[----:B------:R-:W-:-:S09]  /*1faa0*/  UIADD3 UR9, UR9, 0x2e830, URZ ;  /* 0x0002e83009097890 */ /* 0x000fd2000fffe03f */
[----:B------:R2:W-:Y:S02]  /*1fab0*/  UTMALDG.4D [UR8], [UR4], desc[UR6] ;  /* 0x00000608040075b4 */ /* 0x0005e40008019000 */
[----:B--2---:R-:W-:Y:S01]  /*1fac0*/  NOP ;  /* 0x0000000000007918 */ /* 0x004fe20000000000 */
.L_x_5972:
[----:B0-----:R-:W0:Y:S01]  /*1fad0*/  S2R R6, SR_CgaCtaId ;  /* 0x0000000000067919 */ /* 0x001e220000008800 */
[----:B------:R-:W-:Y:S01]  /*1fae0*/  MOV R5, 0x400 ;  /* 0x0000040000057802 */ /* 0x000fe20000000f00 */
[----:B------:R-:W-:Y:S05]  /*1faf0*/  WARPSYNC.ALL ;  /* 0x0000000000007948 */ /* 0x000fea0003800000 */
[----:B------:R-:W-:Y:S01]  /*1fb00*/  BAR.SYNC.DEFER_BLOCKING 0x8, 0x120 ;  /* 0x0204800000007b1d */ /* 0x000fe20000010000 */
[----:B------:R-:W-:-:S13]  /*1fb10*/  ELECT P0, URZ, PT ;  /* 0x00000000003f782f */ /* 0x000fda0003800000 */
[----:B------:R-:W-:Y:S01]  /*1fb20*/  @P0 R2UR UR13, R3 ;  /* 0x00000000030d02ca */ /* 0x000fe200000e0000 */
[----:B------:R-:W-:Y:S01]  /*1fb30*/  UIADD3 UR4, UP0, UR36, 0x270, URZ ;  /* 0x0000027024047890 */ /* 0x000fe2000ff1e03f */
[----:B------:R-:W-:Y:S02]  /*1fb40*/  @P0 R2UR UR12, R18 ;  /* 0x00000000120c02ca */ /* 0x000fe400000e0000 */
[----:B------:R-:W-:Y:S01]  /*1fb50*/  @P0 R2UR UR11, R17 ;  /* 0x00000000110b02ca */ /* 0x000fe200000e0000 */
[----:B------:R-:W-:Y:S01]  /*1fb60*/  UIADD3.X UR5, URZ, UR37, URZ, UP0, !UPT ;  /* 0x000000253f057290 */ /* 0x000fe200087fe43f */
[----:B------:R-:W-:Y:S01]  /*1fb70*/  UMOV UR6, 0x0 ;  /* 0x0000000000067882 */ /* 0x000fe20000000000 */
[----:B------:R-:W-:Y:S01]  /*1fb80*/  UMOV UR7, 0x12f00000 ;  /* 0x12f0000000077882 */ /* 0x000fe20000000000 */
[----:B------:R-:W-:Y:S01]  /*1fb90*/  UMOV UR10, URZ ;  /* 0x0000003f000a7c82 */ /* 0x000fe20008000000 */
[----:B-1----:R-:W-:Y:S01]  /*1fba0*/  @P0 IMAD.MOV.U32 R4, RZ, RZ, 0x4000 ;  /* 0x00004000ff040424 */ /* 0x002fe200078e00ff */
[----:B0-----:R-:W-:-:S04]  /*1fbb0*/  LEA R5, R6, R5, 0x18 ;  /* 0x0000000506057211 */ /* 0x001fc800078ec0ff */
[----:B------:R-:W-:Y:S01]  /*1fbc0*/  R2UR UR9, R5 ;  /* 0x00000000050972ca */ /* 0x000fe200000e0000 */
[----:B------:R1:W-:-:S12]  /*1fbd0*/  @P0 SYNCS.ARRIVE.TRANS64 RZ, [R5+URZ+0x2e800], R4 ;  /* 0x02e8000405ff09a7 */ /* 0x0003d8000800003f */
[----:B------:R-:W-:Y:S02]  /*1fbe0*/  UIADD3 UR8, UR9, 0x1c400, URZ ;  /* 0x0001c40009087890 */ /* 0x000fe4000fffe03f */
[----:B------:R-:W-:-:S09]  /*1fbf0*/  UIADD3 UR9, UR9, 0x2e800, URZ ;  /* 0x0002e80009097890 */ /* 0x000fd2000fffe03f */
[----:B------:R1:W-:Y:S02]  /*1fc00*/  UTMALDG.4D [UR8], [UR4], desc[UR6] ;  /* 0x00000608040075b4 */ /* 0x0003e40008019000 */
[----:B-1----:R-:W-:Y:S01]  /*1fc10*/  NOP ;  /* 0x0000000000007918 */ /* 0x002fe20000000000 */
.L_x_5970:
[----:B0-----:R-:W2:Y:S01]  /*1fc20*/  LDL.LU R6, [R1+0x60] ;  /* 0x0000600001067983 */ /* 0x001ea20000300800 */
[----:B------:R-:W-:Y:S01]  /*1fc30*/  MOV R4, 0x400 ;  /* 0x0000040000047802 */ /* 0x000fe20000000f00 */
[----:B------:R-:W-:Y:S01]  /*1fc40*/  BSSY B0, `(.L_x_5978) ;  /* 0x000000b000007945 */ /* 0x000fe20003800000 */
[----:B------:R-:W0:Y:S02]  /*1fc50*/  S2R R5, SR_CgaCtaId ;  /* 0x0000000000057919 */ /* 0x000e240000008800 */
[----:B0-----:R-:W-:Y:S01]  /*1fc60*/  LEA R4, R5, R4, 0x18 ;  /* 0x0000000405047211 */ /* 0x001fe200078ec0ff */
[----:B--2---:R-:W-:-:S05]  /*1fc70*/  VIADD R6, R6, 0x1 ;  /* 0x0000000106067836 */ /* 0x004fca0000000000 */
[----:B------:R-:W-:Y:S01]  /*1fc80*/  LEA.HI R3, R6, R6, RZ, 0x1 ;  /* 0x0000000606037211 */ /* 0x000fe200078f08ff */
[----:B------:R0:W-:Y:S03]  /*1fc90*/  STL [R1+0x60], R6 ;  /* 0x0000600601007387 */ /* 0x0001e60000100800 */
[----:B------:R-:W-:-:S04]  /*1fca0*/  LOP3.LUT R3, R3, 0xfffffffe, RZ, 0xc0, !PT ;  /* 0xfffffffe03037812 */ /* 0x000fc800078ec0ff */
[----:B------:R-:W-:-:S04]  /*1fcb0*/  IADD3 R3, R6, -R3, RZ ;  /* 0x8000000306037210 */ /* 0x000fc80007ffe0ff */
[----:B------:R-:W-:-:S04]  /*1fcc0*/  SHF.L.U32 R3, R3, 0x1f, RZ ;  /* 0x0000001f03037819 */ /* 0x000fc800000006ff */
[----:B------:R-:W1:Y:S02]  /*1fcd0*/  SYNCS.PHASECHK.TRANS64.TRYWAIT P0, [R4+URZ+0x2e820], R3 ;  /* 0x02e82003040075a7 */ /* 0x000e64000800017f */
[----:B01----:R-:W-:Y:S05]  /*1fce0*/  @!P0 BRA `(.L_x_5979) ;  /* 0x0000004c00808947 */ /* 0x003fea0003800000 */
.L_x_6121:
[----:B------:R-:W-:Y:S05]  /*1fcf0*/  BSYNC B0 ;  /* 0x0000000000007941 */ /* 0x000fea0003800000 */
.L_x_5978:
[----:B0-----:R-:W2:Y:S02]  /*1fd00*/  LDL.LU R4, [R1+0x4c] ;  /* 0x00004c0001047983 */ /* 0x001ea40000300800 */
[----:B--2---:R-:W-:-:S13]  /*1fd10*/  ISETP.GE.AND P0, PT, R4, 0xe1, PT ;  /* 0x000000e10400780c */ /* 0x004fda0003f06270 */
[----:B------:R-:W-:Y:S05]  /*1fd20*/  @!P0 BRA `(.L_x_5980) ;  /* 0x0000001400088947 */ /* 0x000fea0003800000 */
[----:B------:R-:W2:Y:S04]  /*1fd30*/  LDL.LU R4, [R1+0x50] ;  /* 0x0000500001047983 */ /* 0x000ea80000300800 */
[----:B------:R0:W5:Y:S04]  /*1fd40*/  LDL.LU R6, [R1+0x8] ;  /* 0x0000080001067983 */ /* 0x0001680000300800 */
[----:B------:R0:W5:Y:S02]  /*1fd50*/  LDL.LU R7, [R1+0x10] ;  /* 0x0000100001077983 */ /* 0x0001640000300800 */
[----:B0-2---:R-:W-:-:S07]  /*1fd60*/  VIADD R17, R4, 0xfffffffe ;  /* 0xfffffffe04117836 */ /* 0x005fce0000000000 */
.L_x_6000:
        /* <DEDUP_REMOVED lines=24> */
[--C-:B------:R-:W-:Y:S02]  /*1fef0*/  IMAD.MOV R8, RZ, RZ, -R2.reuse ;  /* 0x000000ffff087224 */ /* 0x100fe400078e0a02 */
[----:B------:R-:W-:-:S04]  /*1ff00*/  IMAD.WIDE.U32 R2, R21, UR6, R2 ;  /* 0x0000000615027c25 */ /* 0x000fc8000f8e0002 */
[----:B------:R-:W-:Y:S02]  /*1ff10*/  IMAD R8, R5, R8, R17 ;  /* 0x0000000805087224 */ /* 0x000fe400078e0211 */
[----:B--2---:R-:W-:-:S04]  /*1ff20*/  IMAD R4, R11, UR6, RZ ;  /* 0x000000060b047c24 */ /* 0x004fc8000f8e02ff */
[----:B------:R-:W-:-:S04]  /*1ff30*/  IMAD R4, R21, UR7, R4 ;  /* 0x0000000715047c24 */ /* 0x000fc8000f8e0204 */
[----:B------:R-:W-:Y:S01]  /*1ff40*/  IMAD.IADD R3, R4, 0x1, R3 ;  /* 0x0000000104037824 */ /* 0x000fe200078e0203 */
[----:B------:R-:W-:-:S04]  /*1ff50*/  LEA R4, P0, R2, UR4, 0x2 ;  /* 0x0000000402047c11 */ /* 0x000fc8000f8010ff */
[----:B------:R-:W-:-:S05]  /*1ff60*/  LEA.HI.X R5, R2, UR5, R3, 0x2, P0 ;  /* 0x0000000502057c11 */ /* 0x000fca00080f1403 */
[----:B------:R1:W5:Y:S04]  /*1ff70*/  LDG.E R2, desc[UR60][R4.64] ;  /* 0x0000003c04027981 */ /* 0x000368000c1e1900 */
.L_x_5983:
[----:B-1----:R-:W1:Y:S01]  /*1ff80*/  S2R R5, SR_CgaCtaId ;  /* 0x0000000000057919 */ /* 0x002e620000008800 */
[----:B------:R-:W-:Y:S01]  /*1ff90*/  MOV R4, 0x400 ;  /* 0x0000040000047802 */ /* 0x000fe20000000f00 */
[----:B------:R-:W-:Y:S01]  /*1ffa0*/  BSSY B1, `(.L_x_5984) ;  /* 0x0000009000017945 */ /* 0x000fe20003800000 */
[----:B------:R-:W2:Y:S02]  /*1ffb0*/  S2R R3, SR_TID.X ;  /* 0x0000000000037919 */ /* 0x000ea40000002100 */
[----:B-1----:R-:W-:-:S04]  /*1ffc0*/  LEA R4, R5, R4, 0x18 ;  /* 0x0000000405047211 */ /* 0x002fc800078ec0ff */
[----:B------:R-:W-:Y:S02]  /*1ffd0*/  LEA R5, R10, R4, 0x3 ;  /* 0x000000040a057211 */ /* 0x000fe400078e18ff */
[----:B------:R-:W-:Y:S02]  /*1ffe0*/  SHF.L.U32 R4, R9, 0x1f, RZ ;  /* 0x0000001f09047819 */ /* 0x000fe400000006ff */
[----:B--2---:R-:W-:Y:S02]  /*1fff0*/  LOP3.LUT R3, R3, 0x7f, RZ, 0xc0, !PT ;  /* 0x0000007f03037812 */ /* 0x004fe400078ec0ff */
[----:B------:R-:W1:Y:S02]  /*20000*/  SYNCS.PHASECHK.TRANS64.TRYWAIT P0, [R5+URZ+0x2e880], R4 ;  /* 0x02e88004050075a7 */ /* 0x000e64000800017f */
[----:B------:R-:W-:Y:S01]  /*20010*/  ISETP.NE.AND P2, PT, R3, RZ, PT ;  /* 0x000000ff0300720c */ /* 0x000fe20003f45270 */
[----:B-1----:R-:W-:-:S12]  /*20020*/  @!P0 BRA `(.L_x_5985) ;  /* 0x0000004800d08947 */ /* 0x002fd80003800000 */
.L_x_6122:
[----:B------:R-:W-:Y:S05]  /*20030*/  BSYNC B1 ;  /* 0x0000000000017941 */ /* 0x000fea0003800000 */
.L_x_5984:
        /* <DEDUP_REMOVED lines=9> */
.L_x_5987:
[----:B------:R-:W-:Y:S05]  /*200d0*/  BSYNC B1 ;  /* 0x0000000000017941 */ /* 0x000fea0003800000 */
.L_x_5986:
[----:B------:R-:W2:Y:S04]  /*200e0*/  LDL R3, [R1+0x8] ;  /* 0x0000080001037983 */ /* 0x000ea80000100800 */
[----:B0-----:R-:W3:Y:S01]  /*200f0*/  LDL R9, [R1+0x20] ;  /* 0x0000200001097983 */ /* 0x001ee20000100800 */
        /* <DEDUP_REMOVED lines=10> */
[----:B--2---:R-:W-:Y:S02]  /*201a0*/  IMAD R3, R3, 0x7000, R10 ;  /* 0x0000700003037824 */ /* 0x004fe400078e020a */
[----:B---3--:R-:W-:Y:S02]  /*201b0*/  IMAD R8, R8, 0xe0, R9 ;  /* 0x000000e008087824 */ /* 0x008fe400078e0209 */
[----:B------:R-:W-:Y:S02]  /*201c0*/  VIADD R9, R5, 0x2e870 ;  /* 0x0002e87005097836 */ /* 0x000fe40000000000 */
[----:B------:R-:W-:-:S07]  /*201d0*/  VIADD R10, R3, 0xe400 ;  /* 0x0000e400030a7836 */ /* 0x000fce0000000000 */
.L_x_5988:
        /* <DEDUP_REMOVED lines=13> */
.L_x_6123:
[----:B------:R-:W-:Y:S05]  /*202b0*/  BSYNC B1 ;  /* 0x0000000000017941 */ /* 0x000fea0003800000 */
.L_x_5989:
        /* <DEDUP_REMOVED lines=11> */
.L_x_5992:
[----:B------:R-:W-:Y:S05]  /*20370*/  BSYNC B1 ;  /* 0x0000000000017941 */ /* 0x000fea0003800000 */
.L_x_5991:
        /* <DEDUP_REMOVED lines=8> */
.L_x_5993:
        /* <DEDUP_REMOVED lines=10> */
.L_x_5982:
[----:B------:R-:W-:Y:S05]  /*204a0*/  BSYNC B0 ;  /* 0x0000000000007941 */ /* 0x000fea0003800000 */
.L_x_5981:
[----:B------:R-:W-:-:S06]  /*204b0*/  UISETP.NE.AND UP0, UPT, UR38, 0x3, UPT ;  /* 0x000000032600788c */ /* 0x000fcc000bf05270 */
[----:B------:R-:W-:-:S13]  /*204c0*/  PLOP3.LUT P0, PT, PT, PT, UP0, 0x80, 0x0 ;  /* 0x000000000000781c */ /* 0x000fda0003f0f008 */
[----:B------:R-:W-:Y:S05]  /*204d0*/  @!P0 BRA `(.L_x_5994) ;  /* 0x0000000000048947 */ /* 0x000fea0003800000 */
[----:B------:R-:W-:Y:S01]  /*204e0*/  BPT.TRAP 0x1 ;  /* 0x000000040000795c */ /* 0x000fe20000300000 */
.L_x_5994:
[----:B------:R-:W1:Y:S01]  /*204f0*/  S2R R5, SR_CgaCtaId ;  /* 0x0000000000057919 */ /* 0x000e620000008800 */
[----:B------:R-:W-:Y:S01]  /*20500*/  IMAD.U32 R3, RZ, RZ, UR39 ;  /* 0x00000027ff037e24 */ /* 0x000fe2000f8e00ff */
[----:B------:R-:W-:Y:S01]  /*20510*/  MOV R4, 0x400 ;  /* 0x0000040000047802 */ /* 0x000fe20000000f00 */
[----:B------:R-:W-:Y:S03]  /*20520*/  BSSY B0, `(.L_x_5995) ;  /* 0x0000008000007945 */ /* 0x000fe60003800000 */
[----:B------:R-:W-:Y:S02]  /*20530*/  ISETP.NE.AND P0, PT, R3, 0x3, PT ;  /* 0x000000030300780c */ /* 0x000fe40003f05270 */
[----:B------:R-:W-:-:S04]  /*20540*/  LOP3.LUT R3, R7, 0x1, RZ, 0x3c, !PT ;  /* 0x0000000107037812 */ /* 0x000fc800078e3cff */
[----:B------:R-:W-:Y:S02]  /*20550*/  SHF.L.U32 R3, R3, 0x1f, RZ ;  /* 0x0000001f03037819 */ /* 0x000fe400000006ff */
[----:B-1----:R-:W-:-:S05]  /*20560*/  LEA R4, R5, R4, 0x18 ;  /* 0x0000000405047211 */ /* 0x002fca00078ec0ff */
[----:B------:R-:W-:-:S04]  /*20570*/  IMAD R18, R6, 0x8, R4 ;  /* 0x0000000806127824 */ /* 0x000fc800078e0204 */
[----:B------:R-:W1:Y:S02]  /*20580*/  SYNCS.PHASECHK.TRANS64.TRYWAIT P2, [R18+URZ+0x2e870], R3 ;  /* 0x02e87003120075a7 */ /* 0x000e64000804017f */
[----:B-1----:R-:W-:Y:S05]  /*20590*/  @!P2 BRA `(.L_x_5996) ;  /* 0x00000044009ca947 */ /* 0x002fea0003800000 */
.L_x_6124:
[----:B------:R-:W-:Y:S05]  /*205a0*/  BSYNC B0 ;  /* 0x0000000000007941 */ /* 0x000fea0003800000 */
.L_x_5995:
[----:B------:R-:W-:Y:S05]  /*205b0*/  @!P0 BRA `(.L_x_5997) ;  /* 0x0000000000048947 */ /* 0x000fea0003800000 */
[----:B------:R-:W-:Y:S01]  /*205c0*/  BPT.TRAP 0x1 ;  /* 0x000000040000795c */ /* 0x000fe20000300000 */
.L_x_5997:
[----:B------:R-:W-:Y:S01]  /*205d0*/  SHF.L.U32 R4, R7, 0x1f, RZ ;  /* 0x0000001f07047819 */ /* 0x000fe200000006ff */
[----:B-1----:R-:W-:-:S03]  /*205e0*/  IMAD R3, R6, 0x7000, RZ ;  /* 0x0000700006037824 */ /* 0x002fc600078e02ff */
[----:B------:R-:W1:Y:S02]  /*205f0*/  SYNCS.PHASECHK.TRANS64.TRYWAIT P2, [R18+URZ+0x2e860], R4 ;  /* 0x02e86004120075a7 */ /* 0x000e64000804017f */
[----:B-1----:R-:W-:Y:S05]  /*20600*/  @!P2 BRA `(.L_x_5998) ;  /* 0x000000440094a947 */ /* 0x002fea0003800000 */
.L_x_6125:
[----:B------:R-:W2:Y:S04]  /*20610*/  LDL R12, [R1+0x24] ;  /* 0x00002400010c7983 */ /* 0x000ea80000100800 */
[----:B------:R-:W3:Y:S04]  /*20620*/  LDL R15, [R1+0x48] ;  /* 0x00004800010f7983 */ /* 0x000ee80000100800 */
[----:B------:R4:W-:Y:S04]  /*20630*/  STL [R1+0xb0], R2 ;  /* 0x0000b00201007387 */ /* 0x0009e80000100800 */
[----:B----4-:R-:W1:Y:S01]  /*20640*/  LDL R2, [R1+0x4] ;  /* 0x0000040001027983 */ /* 0x010e620000100800 */
[----:B------:R-:W-:-:S03]  /*20650*/  MOV R13, 0x400 ;  /* 0x00000400000d7802 */ /* 0x000fc60000000f00 */
[----:B------:R4:W-:Y:S01]  /*20660*/  STL [R1+0xac], R0 ;  /* 0x0000ac0001007387 */ /* 0x0009e20000100800 */
[----:B------:R-:W0:Y:S03]  /*20670*/  S2R R14, SR_CgaCtaId ;  /* 0x00000000000e7919 */ /* 0x000e260000008800 */
[----:B----4-:R-:W4:Y:S01]  /*20680*/  LDL R0, [R1] ;  /* 0x0000000001007983 */ /* 0x010f220000100800 */
[----:B------:R-:W-:Y:S05]  /*20690*/  WARPSYNC.ALL ;  /* 0x0000000000007948 */ /* 0x000fea0003800000 */
[----:B0-----:R-:W-:-:S02]  /*206a0*/  LEA R13, R14, R13, 0x18 ;  /* 0x0000000d0e0d7211 */ /* 0x001fc400078ec0ff */
[----:B-1----:R-:W-:-:S05]  /*206b0*/  LOP3.LUT R4, R3, R2, RZ, 0xfc, !PT ;  /* 0x0000000203047212 */ /* 0x002fca00078efcff */
[----:B------:R-:W-:-:S06]  /*206c0*/  IMAD.IADD R4, R13, 0x1, R4 ;  /* 0x000000010d047824 */ /* 0x000fcc00078e0204 */
[----:B------:R-:W0:Y:S01]  /*206d0*/  LDSM.16.MT88.4 R4, [R4+0xe400] ;  /* 0x00e400000404783b */ /* 0x000e220000004200 */
[----:B--2---:R-:W-:Y:S02]  /*206e0*/  IADD3 R20, R13, R12, R3 ;  /* 0x0000000c0d147210 */ /* 0x004fe40007ffe003 */
[----:B----4-:R-:W-:Y:S02]  /*206f0*/  LOP3.LUT R12, R3, R0, RZ, 0xfc, !PT ;  /* 0x00000000030c7212 */ /* 0x010fe400078efcff */
[C-C-:B0-----:R-:W-:Y:S02]  /*20700*/  PRMT R8, R4.reuse, 0x6420, R5.reuse ;  /* 0x0000642004087816 */ /* 0x141fe40000000005 */
[----:B------:R-:W-:Y:S02]  /*20710*/  PRMT R9, R4, 0x7531, R5 ;  /* 0x0000753104097816 */ /* 0x000fe40000000005 */
[C-C-:B------:R-:W-:Y:S02]  /*20720*/  PRMT R10, R6.reuse, 0x6420, R7.reuse ;  /* 0x00006420060a7816 */ /* 0x140fe40000000007 */
[----:B------:R-:W-:-:S02]  /*20730*/  PRMT R11, R6, 0x7531, R7 ;  /* 0x00007531060b7816 */ /* 0x000fc40000000007 */
[----:B------:R-:W0:Y:S01]  /*20740*/  LDSM.16.MT88.4 R4, [R20+0xe400] ;  /* 0x00e400001404783b */ /* 0x000e220000004200 */
[----:B---3--:R-:W-:-:S05]  /*20750*/  IMAD.IADD R12, R15, 0x1, R12 ;  /* 0x000000010f0c7824 */ /* 0x008fca00078e020c */
[----:B------:R0:W-:Y:S02]  /*20760*/  STSM.16.M88.4 [R12], R8 ;  /* 0x000000080c007844 */ /* 0x0001e40000000200 */
[C-C-:B0-----:R-:W-:Y:S02]  /*20770*/  PRMT R8, R4.reuse, 0x6420, R5.reuse ;  /* 0x0000642004087816 */ /* 0x141fe40000000005 */
[----:B------:R-:W-:Y:S02]  /*20780*/  PRMT R9, R4, 0x7531, R5 ;  /* 0x0000753104097816 */ /* 0x000fe40000000005 */
[----:B------:R-:W-:Y:S02]  /*20790*/  LOP3.LUT R4, R3, 0x800, R0, 0xfe, !PT ;  /* 0x0000080003047812 */ /* 0x000fe400078efe00 */
[C-C-:B------:R-:W-:Y:S02]  /*207a0*/  PRMT R10, R6.reuse, 0x6420, R7.reuse ;  /* 0x00006420060a7816 */ /* 0x140fe40000000007 */
[----:B------:R-:W-:-:S02]  /*207b0*/  PRMT R11, R6, 0x7531, R7 ;  /* 0x00007531060b7816 */ /* 0x000fc40000000007 */
[----:B------:R-:W-:-:S05]  /*207c0*/  IADD3 R4, R15, R4, RZ ;  /* 0x000000040f047210 */ /* 0x000fca0007ffe0ff */
[----:B------:R0:W-:Y:S02]  /*207d0*/  STSM.16.M88.4 [R4], R8 ;  /* 0x0000000804007844 */ /* 0x0001e40000000200 */
[----:B0-----:R-:W-:-:S05]  /*207e0*/  VIADD R8, R3, 0x1000 ;  /* 0x0000100003087836 */ /* 0x001fca0000000000 */
[----:B------:R-:W-:-:S05]  /*207f0*/  LOP3.LUT R4, R8, R2, RZ, 0xfc, !PT ;  /* 0x0000000208047212 */ /* 0x000fca00078efcff */
[----:B------:R-:W-:-:S06]  /*20800*/  IMAD.IADD R4, R13, 0x1, R4 ;  /* 0x000000010d047824 */ /* 0x000fcc00078e0204 */
[----:B------:R-:W0:Y:S01]  /*20810*/  LDSM.16.MT88.4 R4, [R4+0xe400] ;  /* 0x00e400000404783b */ /* 0x000e220000004200 */
[----:B------:R-:W-:Y:S01]  /*20820*/  LOP3.LUT R8, R8, R0, RZ, 0xfc, !PT ;  /* 0x0000000008087212 */ /* 0x000fe200078efcff */
[----:B------:R-:W-:-:S04]  /*20830*/  IMAD.MOV.U32 R11, RZ, RZ, R15 ;  /* 0x000000ffff0b7224 */ /* 0x000fc800078e000f */
        /* <DEDUP_REMOVED lines=9> */
[----:B------:R-:W-:Y:S01]  /*208d0*/  IMAD.MOV.U32 R14, RZ, RZ, R11 ;  /* 0x000000ffff0e7224 */ /* 0x000fe200078e000b */
[----:B0-----:R-:W-:-:S02]  /*208e0*/  PRMT R8, R4, 0x6420, R5 ;  /* 0x0000642004087816 */ /* 0x001fc40000000005 */
[----:B------:R-:W-:Y:S02]  /*208f0*/  PRMT R9, R4, 0x7531, R5 ;  /* 0x0000753104097816 */ /* 0x000fe40000000005 */
[C-C-:B------:R-:W-:Y:S02]  /*20900*/  PRMT R10, R6.reuse, 0x6420, R7.reuse ;  /* 0x00006420060a7816 */ /* 0x140fe40000000007 */
[----:B------:R-:W-:Y:S02]  /*20910*/  PRMT R11, R6, 0x7531, R7 ;  /* 0x00007531060b7816 */ /* 0x000fe40000000007 */
[----:B--2---:R-:W-:-:S05]  /*20920*/  IADD3 R4, R14, R13, R3 ;  /* 0x0000000d0e047210 */ /* 0x004fca0007ffe003 */
[----:B------:R0:W-:Y:S02]  /*20930*/  STSM.16.M88.4 [R4], R8 ;  /* 0x0000000804007844 */ /* 0x0001e40000000200 */
[----:B0-----:R-:W-:-:S04]  /*20940*/  IADD3 R8, R3, 0x2000, RZ ;  /* 0x0000200003087810 */ /* 0x001fc80007ffe0ff */
[----:B------:R-:W-:-:S05]  /*20950*/  LOP3.LUT R4, R8, R2, RZ, 0xfc, !PT ;  /* 0x0000000208047212 */ /* 0x000fca00078efcff */
[----:B---3--:R-:W-:-:S06]  /*20960*/  IMAD.IADD R4, R15, 0x1, R4 ;  /* 0x000000010f047824 */ /* 0x008fcc00078e0204 */
        /* <DEDUP_REMOVED lines=19> */
[----:B0-----:R-:W-:-:S05]  /*20aa0*/  VIADD R8, R3, 0x3000 ;  /* 0x0000300003087836 */ /* 0x001fca0000000000 */
[----:B------:R-:W-:-:S05]  /*20ab0*/  LOP3.LUT R4, R8, R2, RZ, 0xfc, !PT ;  /* 0x0000000208047212 */ /* 0x000fca00078efcff */
[----:B---3--:R-:W-:-:S06]  /*20ac0*/  IMAD.IADD R4, R15, 0x1, R4 ;  /* 0x000000010f047824 */ /* 0x008fcc00078e0204 */
[----:B------:R-:W0:Y:S01]  /*20ad0*/  LDSM.16.MT88.4 R4, [R4+0xe400] ;  /* 0x00e400000404783b */ /* 0x000e220000004200 */
[----:B------:R-:W-:Y:S01]  /*20ae0*/  IMAD.MOV.U32 R11, RZ, RZ, R14 ;  /* 0x000000ffff0b7224 */ /* 0x000fe200078e000e */
[----:B------:R-:W-:-:S04]  /*20af0*/  LOP3.LUT R8, R8, R0, RZ, 0xfc, !PT ;  /* 0x0000000008087212 */ /* 0x000fc800078efcff */
[----:B------:R-:W-:Y:S02]  /*20b00*/  IADD3 R8, R11, R8, RZ ;  /* 0x000000080b087210 */ /* 0x000fe40007ffe0ff */
        /* <DEDUP_REMOVED lines=41> */
[----:B------:R-:W-:Y:S02]  /*20da0*/  MOV R11, R14 ;  /* 0x0000000e000b7202 */ /* 0x000fe40000000f00 */
        /* <DEDUP_REMOVED lines=18> */
[C---:B------:R-:W-:Y:S01]  /*20ed0*/  LOP3.LUT R4, R8.reuse, R2, RZ, 0xfc, !PT ;  /* 0x0000000208047212 */ /* 0x040fe200078efcff */
[----:B------:R-:W-:Y:S01]  /*20ee0*/  IMAD.MOV.U32 R11, RZ, RZ, R14 ;  /* 0x000000ffff0b7224 */ /* 0x000fe200078e000e */
[----:B------:R-:W-:Y:S01]  /*20ef0*/  LOP3.LUT R8, R8, R0, RZ, 0xfc, !PT ;  /* 0x0000000008087212 */ /* 0x000fe200078efcff */
[----:B------:R0:W5:Y:S01]  /*20f00*/  LDL.LU R2, [R1+0xb0] ;  /* 0x0000b00001027983 */ /* 0x0001620000300800 */
[----:B---3--:R-:W-:-:S03]  /*20f10*/  IADD3 R4, R15, R4, RZ ;  /* 0x000000040f047210 */ /* 0x008fc60007ffe0ff */
[----:B------:R-:W-:Y:S01]  /*20f20*/  IMAD.IADD R8, R11, 0x1, R8 ;  /* 0x000000010b087824 */ /* 0x000fe200078e0208 */
[----:B------:R0:W5:Y:S04]  /*20f30*/  LDL.LU R0, [R1+0xac] ;  /* 0x0000ac0001007983 */ /* 0x0001680000300800 */
[----:B------:R-:W1:Y:S02]  /*20f40*/  LDSM.16.MT88.4 R4, [R4+0xe400] ;  /* 0x00e400000404783b */ /* 0x000e640000004200 */
[C-C-:B-1----:R-:W-:Y:S02]  /*20f50*/  PRMT R12, R4.reuse, 0x6420, R5.reuse ;  /* 0x00006420040c7816 */ /* 0x142fe40000000005 */
[----:B------:R-:W-:Y:S02]  /*20f60*/  PRMT R13, R4, 0x7531, R5 ;  /* 0x00007531040d7816 */ /* 0x000fe40000000005 */
[----:B------:R-:W-:-:S02]  /*20f70*/  PRMT R14, R6, 0x6420, R7 ;  /* 0x00006420060e7816 */ /* 0x000fc40000000007 */
[----:B------:R-:W-:Y:S02]  /*20f80*/  PRMT R15, R6, 0x7531, R7 ;  /* 0x00007531060f7816 */ /* 0x000fe40000000007 */
[----:B------:R-:W1:Y:S04]  /*20f90*/  LDSM.16.MT88.4 R4, [R20+0x14400] ;  /* 0x014400001404783b */ /* 0x000e680000004200 */
[----:B------:R2:W-:Y:S04]  /*20fa0*/  STSM.16.M88.4 [R8], R12 ;  /* 0x0000000c08007844 */ /* 0x0005e80000000200 */
[----:B--2---:R-:W2:Y:S01]  /*20fb0*/  LDL R14, [R1+0x28] ;  /* 0x00002800010e7983 */ /* 0x004ea20000100800 */
[----:B------:R-:W-:Y:S01]  /*20fc0*/  IMAD.MOV.U32 R15, RZ, RZ, R11 ;  /* 0x000000ffff0f7224 */ /* 0x000fe200078e000b */
[----:B-1----:R-:W-:-:S02]  /*20fd0*/  PRMT R8, R4, 0x6420, R5 ;  /* 0x0000642004087816 */ /* 0x002fc40000000005 */
[----:B------:R-:W-:Y:S02]  /*20fe0*/  PRMT R9, R4, 0x7531, R5 ;  /* 0x0000753104097816 */ /* 0x000fe40000000005 */
[C-C-:B------:R-:W-:Y:S02]  /*20ff0*/  PRMT R10, R6.reuse, 0x6420, R7.reuse ;  /* 0x00006420060a7816 */ /* 0x140fe40000000007 */
[----:B------:R-:W-:Y:S02]  /*21000*/  PRMT R11, R6, 0x7531, R7 ;  /* 0x00007531060b7816 */ /* 0x000fe40000000007 */
[----:B--2---:R-:W-:-:S05]  /*21010*/  IADD3 R3, R15, R14, R3 ;  /* 0x0000000e0f037210 */ /* 0x004fca0007ffe003 */
        /* <DEDUP_REMOVED lines=9> */
.L_x_5999:
[----:B------:R2:W5:Y:S01]  /*210b0*/  LDL R6, [R1+0x8] ;  /* 0x0000080001067983 */ /* 0x0005620000100800 */
[----:B-1----:R1:W-:Y:S01]  /*210c0*/  SYNCS.ARRIVE.TRANS64.A1T0 RZ, [R18+URZ+0x2e850], RZ ;  /* 0x02e850ff12ff79a7 */ /* 0x0023e2000810003f */
[----:B------:R-:W-:Y:S01]  /*210d0*/  BAR.SYNC.DEFER_BLOCKING 0x2, 0x80 ;  /* 0x0082000000007b1d */ /* 0x000fe20000010000 */
[C---:B------:R-:W-:Y:S01]  /*210e0*/  ISETP.GT.AND P0, PT, R17.reuse, RZ, PT ;  /* 0x000000ff1100720c */ /* 0x040fe20003f04270 */
[----:B------:R-:W-:Y:S02]  /*210f0*/  VIADD R17, R17, 0xffffffff ;  /* 0xffffffff11117836 */ /* 0x000fe40000000000 */
[----:B-1----:R-:W-:Y:S02]  /*21100*/  @!P1 VIADD R18, R18, 0x2e880 ;  /* 0x0002e88012129836 */ /* 0x002fe40000000000 */
[----:B------:R2:W5:Y:S03]  /*21110*/  LDL R7, [R1+0x10] ;  /* 0x0000100001077983 */ /* 0x0005660000100800 */
[----:B------:R-:W-:-:S04]  /*21120*/  @!P1 PRMT R18, RZ, 0x654, R18 ;  /* 0x00000654ff129816 */ /* 0x000fc80000000012 */
[----:B------:R2:W-:Y:S01]  /*21130*/  @!P1 SYNCS.ARRIVE.TRANS64.RED.A1T0 RZ, [R18+URZ], RZ ;  /* 0x000000ff12ff99a7 */ /* 0x0005e2000810043f */
[----:B------:R-:W-:Y:S05]  /*21140*/  @P0 BRA `(.L_x_6000) ;  /* 0xffffffec00080947 */ /* 0x000fea000383ffff */
.L_x_5980:
[----:B------:R-:W-:Y:S04]  /*21150*/  BSSY B0, `(.L_x_6001) ;  /* 0x000000e000007945 */ /* 0x000fe80003800000 */
[----:B------:R-:W-:Y:S05]  /*21160*/  @P1 BRA `(.L_x_6002) ;  /* 0x0000000000301947 */ /* 0x000fea0003800000 */
[----:B-----5:R-:W1:Y:S01]  /*21170*/  S2R R2, SR_LANEID ;  /* 0x0000000000027919 */ /* 0x020e620000000000 */
[----:B------:R-:W-:Y:S01]  /*21180*/  VOTEU.ANY UR4, UPT, PT ;  /* 0x0000000000047886 */ /* 0x000fe200038e0100 */
[----:B------:R-:W3:Y:S01]  /*21190*/  LDC.64 R4, c[0x0][0xc38] ;  /* 0x00030e00ff047b82 */ /* 0x000ee20000000a00 */
[----:B------:R-:W1:Y:S02]  /*211a0*/  FLO.U32 R0, UR4 ;  /* 0x0000000400007d00 */ /* 0x000e6400080e0000 */
[----:B-1----:R-:W-:-:S06]  /*211b0*/  ISETP.EQ.U32.AND P0, PT, R0, R2, PT ;  /* 0x000000020000720c */ /* 0x002fcc0003f02070 */
[----:B------:R-:W3:Y:S07]  /*211c0*/  POPC R2, UR4 ;  /* 0x0000000400027d09 */ /* 0x000eee0008000000 */
[----:B---3--:R-:W3:Y:S04]  /*211d0*/  @P0 ATOMG.E.ADD.STRONG.GPU PT, R2, desc[UR60][R4.64], R2 ;  /* 0x00000002040209a8 */ /* 0x008ee800081ee1fc */
[----:B---3--:R1:W3:Y:S02]  /*211e0*/  SHFL.IDX PT, R2, R2, R0, 0x1f ;  /* 0x00001f0002027589 */ /* 0x0082e400000e0000 */
[----:B-1----:R-:W1:Y:S02]  /*211f0*/  S2R R0, SR_LTMASK ;  /* 0x0000000000007919 */ /* 0x002e640000003900 */
[----:B-1----:R-:W-:-:S06]  /*21200*/  LOP3.LUT R0, R0, UR4, RZ, 0xc0, !PT ;  /* 0x0000000400007c12 */ /* 0x002fcc000f8ec0ff */
[----:B------:R-:W3:Y:S02]  /*21210*/  POPC R0, R0 ;  /* 0x0000000000007309 */ /* 0x000ee40000000000 */
[----:B---3--:R-:W-:-:S07]  /*21220*/  IADD3 R16, R2, UR40, R0 ;  /* 0x0000002802107c10 */ /* 0x008fce000fffe000 */
.L_x_6002:
[----:B------:R-:W-:Y:S05]  /*21230*/  BSYNC B0 ;  /* 0x0000000000007941 */ /* 0x000fea0003800000 */
.L_x_6001:
[----:B------:R-:W-:-:S06]  /*21240*/  UISETP.NE.AND UP0, UPT, UR38, 0x3, UPT ;  /* 0x000000032600788c */ /* 0x000fcc000bf05270 */
[----:B------:R-:W-:-:S13]  /*21250*/  PLOP3.LUT P0, PT, PT, PT, UP0, 0x80, 0x0 ;  /* 0x000000000000781c */ /* 0x000fda0003f0f008 */
[----:B------:R-:W-:Y:S05]  /*21260*/  @!P0 BRA `(.L_x_6003) ;  /* 0x0000000000048947 */ /* 0x000fea0003800000 */
[----:B------:R-:W-:Y:S01]  /*21270*/  BPT.TRAP 0x1 ;  /* 0x000000040000795c */ /* 0x000fe20000300000 */
.L_x_6003:
[----:B-----5:R-:W3:Y:S04]  /*21280*/  LDL R2, [R1+0x10] ;  /* 0x0000100001027983 */ /* 0x020ee80000100800 */
[----:B0-----:R-:W4:Y:S01]  /*21290*/  LDL R3, [R1+0x8] ;  /* 0x0000080001037983 */ /* 0x001f220000100800 */
[----:B------:R-:W-:Y:S01]  /*212a0*/  MOV R4, 0x400 ;  /* 0x0000040000047802 */ /* 0x000fe20000000f00 */
[----:B------:R-:W-:Y:S01]  /*212b0*/  IMAD.U32 R0, RZ, RZ, UR39 ;  /* 0x00000027ff007e24 */ /* 0x000fe2000f8e00ff */
[----:B------:R-:W-:Y:S01]  /*212c0*/  BSSY B0, `(.L_x_6004) ;  /* 0x0000009000007945 */ /* 0x000fe20003800000 */
[----:B------:R-:W0:Y:S03]  /*212d0*/  S2R R5, SR_CgaCtaId ;  /* 0x0000000000057919 */ /* 0x000e260000008800 */
[----:B------:R-:W-:-:S02]  /*212e0*/  ISETP.NE.AND P2, PT, R0, 0x3, PT ;  /* 0x000000030000780c */ /* 0x000fc40003f45270 */
[----:B0-----:R-:W-:Y:S02]  /*212f0*/  LEA R4, R5, R4, 0x18 ;  /* 0x0000000405047211 */ /* 0x001fe400078ec0ff */
[----:B---3--:R-:W-:-:S04]  /*21300*/  LOP3.LUT R2, R2, 0x1, RZ, 0x3c, !PT ;  /* 0x0000000102027812 */ /* 0x008fc800078e3cff */
[----:B------:R-:W-:Y:S01]  /*21310*/  SHF.L.U32 R2, R2, 0x1f, RZ ;  /* 0x0000001f02027819 */ /* 0x000fe200000006ff */
[----:B----4-:R-:W-:-:S04]  /*21320*/  IMAD R0, R3, 0x8, R4 ;  /* 0x0000000803007824 */ /* 0x010fc800078e0204 */
[----:B------:R-:W0:Y:S02]  /*21330*/  SYNCS.PHASECHK.TRANS64.TRYWAIT P0, [R0+URZ+0x2e870], R2 ;  /* 0x02e87002000075a7 */ /* 0x000e24000800017f */
[----:B0-----:R-:W-:Y:S05]  /*21340*/  @!P0 BRA `(.L_x_6005) ;  /* 0x0000003800588947 */ /* 0x001fea0003800000 */
.L_x_6126:
[----:B------:R-:W-:Y:S05]  /*21350*/  BSYNC B0 ;  /* 0x0000000000007941 */ /* 0x000fea0003800000 */
.L_x_6004:
[----:B------:R-:W-:Y:S05]  /*21360*/  @!P2 BRA `(.L_x_6006) ;  /* 0x000000000004a947 */ /* 0x000fea0003800000 */
[----:B------:R-:W-:Y:S01]  /*21370*/  BPT.TRAP 0x1 ;  /* 0x000000040000795c */ /* 0x000fe20000300000 */
.L_x_6006:
[----:B0-----:R-:W3:Y:S02]  /*21380*/  LDL R2, [R1+0x10] ;  /* 0x0000100001027983 */ /* 0x001ee40000100800 */
[----:B---3--:R-:W-:-:S04]  /*21390*/  SHF.L.U32 R2, R2, 0x1f, RZ ;  /* 0x0000001f02027819 */ /* 0x008fc800000006ff */
[----:B------:R-:W0:Y:S02]  /*213a0*/  SYNCS.PHASECHK.TRANS64.TRYWAIT P0, [R0+URZ+0x2e860], R2 ;  /* 0x02e86002000075a7 */ /* 0x000e24000800017f */
[----:B0-----:R-:W-:Y:S05]  /*213b0*/  @!P0 BRA `(.L_x_6007) ;  /* 0x0000003800508947 */ /* 0x001fea0003800000 */
.L_x_6127:
[----:B------:R-:W3:Y:S04]  /*213c0*/  LDL R12, [R1+0x24] ;  /* 0x00002400010c7983 */ /* 0x000ee80000100800 */
[----:B------:R1:W-:Y:S04]  /*213d0*/  STL [R1+0xb0], R16 ;  /* 0x0000b01001007387 */ /* 0x0003e80000100800 */
[----:B-1----:R-:W4:Y:S04]  /*213e0*/  LDL R16, [R1+0x4] ;  /* 0x0000040001107983 */ /* 0x002f280000100800 */
[----:B------:R0:W-:Y:S04]  /*213f0*/  STL [R1+0xac], R0 ;  /* 0x0000ac0001007387 */ /* 0x0001e80000100800 */
[----:B0-----:R-:W3:Y:S04]  /*21400*/  LDL R0, [R1] ;  /* 0x0000000001007983 */ /* 0x001ee80000100800 */
[----:B--2---:R-:W2:Y:S01]  /*21410*/  LDL.LU R18, [R1+0x48] ;  /* 0x0000480001127983 */ /* 0x004ea20000300800 */
[----:B------:R-:W-:-:S03]  /*21420*/  MOV R13, 0x400 ;  /* 0x00000400000d7802 */ /* 0x000fc60000000f00 */
[----:B------:R-:W4:Y:S01]  /*21430*/  LDL R17, [R1+0x8] ;  /* 0x0000080001117983 */ /* 0x000f220000100800 */
[----:B------:R-:W0:Y:S01]  /*21440*/  S2R R14, SR_CgaCtaId ;  /* 0x00000000000e7919 */ /* 0x000e220000008800 */
[----:B------:R-:W-:Y:S05]  /*21450*/  WARPSYNC.ALL ;  /* 0x0000000000007948 */ /* 0x000fea0003800000 */
[----:B0-----:R-:W-:Y:S01]  /*21460*/  LEA R13, R14, R13, 0x18 ;  /* 0x0000000d0e0d7211 */ /* 0x001fe200078ec0ff */
[----:B----4-:R-:W-:-:S05]  /*21470*/  IMAD R3, R17, 0x7000, RZ ;  /* 0x0000700011037824 */ /* 0x010fca00078e02ff */
[----:B------:R-:W-:-:S04]  /*21480*/  LOP3.LUT R2, R3, R16, RZ, 0xfc, !PT ;  /* 0x0000001003027212 */ /* 0x000fc800078efcff */
[----:B------:R-:W-:-:S05]  /*21490*/  IADD3 R2, R13, R2, RZ ;  /* 0x000000020d027210 */ /* 0x000fca0007ffe0ff */
[----:B------:R3:W0:Y:S02]  /*214a0*/  LDSM.16.MT88.4 R4, [R2+0xe400] ;  /* 0x00e400000204783b */ /* 0x0006240000004200 */
[----:B---3--:R-:W-:Y:S02]  /*214b0*/  IADD3 R2, R13, R12, R3 ;  /* 0x0000000c0d027210 */ /* 0x008fe40007ffe003 */
[----:B------:R-:W-:Y:S02]  /*214c0*/  LOP3.LUT R12, R3, R0, RZ, 0xfc, !PT ;  /* 0x00000000030c7212 */ /* 0x000fe400078efcff */
[C-C-:B0-----:R-:W-:Y:S02]  /*214d0*/  PRMT R8, R4.reuse, 0x6420, R5.reuse ;  /* 0x0000642004087816 */ /* 0x141fe40000000005 */
[----:B------:R-:W-:Y:S02]  /*214e0*/  PRMT R9, R4, 0x7531, R5 ;  /* 0x0000753104097816 */ /* 0x000fe40000000005 */
[----:B------:R-:W-:-:S02]  /*214f0*/  PRMT R10, R6, 0x6420, R7 ;  /* 0x00006420060a7816 */ /* 0x000fc40000000007 */
[----:B------:R-:W-:Y:S02]  /*21500*/  PRMT R11, R6, 0x7531, R7 ;  /* 0x00007531060b7816 */ /* 0x000fe40000000007 */
[----:B------:R-:W0:Y:S01]  /*21510*/  LDSM.16.MT88.4 R4, [R2+0xe400] ;  /* 0x00e400000204783b */ /* 0x000e220000004200 */
[----:B--2---:R-:W-:-:S05]  /*21520*/  IMAD.IADD R12, R18, 0x1, R12 ;  /* 0x00000001120c7824 */ /* 0x004fca00078e020c */
[----:B------:R0:W-:Y:S02]  /*21530*/  STSM.16.M88.4 [R12], R8 ;  /* 0x000000080c007844 */ /* 0x0001e40000000200 */
[C-C-:B0-----:R-:W-:Y:S02]  /*21540*/  PRMT R8, R4.reuse, 0x6420, R5.reuse ;  /* 0x0000642004087816 */ /* 0x141fe40000000005 */
[----:B------:R-:W-:Y:S02]  /*21550*/  PRMT R9, R4, 0x7531, R5 ;  /* 0x0000753104097816 */ /* 0x000fe40000000005 */
[----:B------:R-:W-:Y:S02]  /*21560*/  LOP3.LUT R4, R3, 0x800, R0, 0xfe, !PT ;  /* 0x0000080003047812 */ /* 0x000fe400078efe00 */
        /* <DEDUP_REMOVED lines=18> */
[----:B0-----:R-:W-:-:S02]  /*21690*/  PRMT R8, R4, 0x6420, R5 ;  /* 0x0000642004087816 */ /* 0x001fc40000000005 */
[----:B------:R-:W-:Y:S02]  /*216a0*/  PRMT R9, R4, 0x7531, R5 ;  /* 0x0000753104097816 */ /* 0x000fe40000000005 */
[C-C-:B------:R-:W-:Y:S02]  /*216b0*/  PRMT R10, R6.reuse, 0x6420, R7.reuse ;  /* 0x00006420060a7816 */ /* 0x140fe40000000007 */
[----:B------:R-:W-:Y:S02]  /*216c0*/  PRMT R11, R6, 0x7531, R7 ;  /* 0x00007531060b7816 */ /* 0x000fe40000000007 */
[----:B--2---:R-:W-:-:S05]  /*216d0*/  IADD3 R4, R18, R14, R3 ;  /* 0x0000000e12047210 */ /* 0x004fca0007ffe003 */
[----:B------:R0:W-:Y:S02]  /*216e0*/  STSM.16.M88.4 [R4], R8 ;  /* 0x0000000804007844 */ /* 0x0001e40000000200 */
[----:B0-----:R-:W-:-:S05]  /*216f0*/  VIADD R8, R3, 0x2000 ;  /* 0x0000200003087836 */ /* 0x001fca0000000000 */
[----:B------:R-:W-:-:S04]  /*21700*/  LOP3.LUT R4, R8, R16, RZ, 0xfc, !PT ;  /* 0x0000001008047212 */ /* 0x000fc800078efcff */
[----:B---3--:R-:W-:-:S06]  /*21710*/  IADD3 R4, R15, R4, RZ ;  /* 0x000000040f047210 */ /* 0x008fcc0007ffe0ff */
        /* <DEDUP_REMOVED lines=70> */
[----:B------:R-:W3:Y:S04]  /*21b80*/  LDL.LU R14, [R1+0x14] ;  /* 0x00001400010e7983 */ /* 0x000ee80000300800 */
[----:B------:R-:W4:Y:S01]  /*21b90*/  LDL R15, [R1+0x28] ;  /* 0x00002800010f7983 */ /* 0x000f220000100800 */
[----:B0-----:R-:W-:-:S02]  /*21ba0*/  PRMT R8, R4, 0x6420, R5 ;  /* 0x0000642004087816 */ /* 0x001fc40000000005 */
[----:B------:R-:W-:Y:S02]  /*21bb0*/  PRMT R9, R4, 0x7531, R5 ;  /* 0x0000753104097816 */ /* 0x000fe40000000005 */
[C-C-:B------:R-:W-:Y:S02]  /*21bc0*/  PRMT R10, R6.reuse, 0x6420, R7.reuse ;  /* 0x00006420060a7816 */ /* 0x140fe40000000007 */
[----:B------:R-:W-:Y:S02]  /*21bd0*/  PRMT R11, R6, 0x7531, R7 ;  /* 0x00007531060b7816 */ /* 0x000fe40000000007 */
[----:B--2---:R-:W-:-:S05]  /*21be0*/  IADD3 R4, R18, R13, R3 ;  /* 0x0000000d12047210 */ /* 0x004fca0007ffe003 */
[----:B------:R0:W-:Y:S02]  /*21bf0*/  STSM.16.M88.4 [R4], R8 ;  /* 0x0000000804007844 */ /* 0x0001e40000000200 */
[----:B0-----:R-:W-:-:S05]  /*21c00*/  VIADD R8, R3, 0x6000 ;  /* 0x0000600003087836 */ /* 0x001fca0000000000 */
[C---:B------:R-:W-:Y:S02]  /*21c10*/  LOP3.LUT R4, R8.reuse, R16, RZ, 0xfc, !PT ;  /* 0x0000001008047212 */ /* 0x040fe400078efcff */
[----:B------:R0:W5:Y:S01]  /*21c20*/  LDL.LU R16, [R1+0xb0] ;  /* 0x0000b00001107983 */ /* 0x0001620000300800 */
[----:B------:R-:W-:-:S03]  /*21c30*/  LOP3.LUT R8, R8, R0, RZ, 0xfc, !PT ;  /* 0x0000000008087212 */ /* 0x000fc600078efcff */
[----:B------:R0:W5:Y:S01]  /*21c40*/  LDL.LU R0, [R1+0xac] ;  /* 0x0000ac0001007983 */ /* 0x0001620000300800 */
[----:B---3--:R-:W-:-:S06]  /*21c50*/  IMAD.IADD R4, R14, 0x1, R4 ;  /* 0x000000010e047824 */ /* 0x008fcc00078e0204 */
[----:B------:R-:W1:Y:S01]  /*21c60*/  LDSM.16.MT88.4 R4, [R4+0xe400] ;  /* 0x00e400000404783b */ /* 0x000e620000004200 */
[C---:B----4-:R-:W-:Y:S01]  /*21c70*/  IADD3 R12, R18.reuse, R15, R3 ;  /* 0x0000000f120c7210 */ /* 0x050fe20007ffe003 */
[----:B------:R-:W-:Y:S01]  /*21c80*/  IMAD.IADD R3, R18, 0x1, R8 ;  /* 0x0000000112037824 */ /* 0x000fe200078e0208 */
[C-C-:B-1----:R-:W-:Y:S02]  /*21c90*/  PRMT R8, R4.reuse, 0x6420, R5.reuse ;  /* 0x0000642004087816 */ /* 0x142fe40000000005 */
[----:B------:R-:W-:Y:S02]  /*21ca0*/  PRMT R9, R4, 0x7531, R5 ;  /* 0x0000753104097816 */ /* 0x000fe40000000005 */
[C-C-:B------:R-:W-:Y:S02]  /*21cb0*/  PRMT R10, R6.reuse, 0x6420, R7.reuse ;  /* 0x00006420060a7816 */ /* 0x140fe40000000007 */
[----:B------:R-:W-:Y:S02]  /*21cc0*/  PRMT R11, R6, 0x7531, R7 ;  /* 0x00007531060b7816 */ /* 0x000fe40000000007 */
[----:B------:R-:W1:Y:S04]  /*21cd0*/  LDSM.16.MT88.4 R4, [R2+0x14400] ;  /* 0x014400000204783b */ /* 0x000e680000004200 */
[----:B------:R1:W-:Y:S02]  /*21ce0*/  STSM.16.M88.4 [R3], R8 ;  /* 0x0000000803007844 */ /* 0x0003e40000000200 */
        /* <DEDUP_REMOVED lines=13> */
.L_x_6008:
[----:B------:R-:W2:Y:S01]  /*21dc0*/  LDL.LU R3, [R1+0x10] ;  /* 0x0000100001037983 */ /* 0x000ea20000300800 */
[----:B-1---5:R1:W-:Y:S02]  /*21dd0*/  SYNCS.ARRIVE.TRANS64.A1T0 RZ, [R0+URZ+0x2e850], RZ ;  /* 0x02e850ff00ff79a7 */ /* 0x0223e4000810003f */
[----:B-1----:R-:W-:-:S04]  /*21de0*/  @!P1 IADD3 R0, R0, 0x2e880, RZ ;  /* 0x0002e88000009810 */ /* 0x002fc80007ffe0ff */
[----:B------:R-:W-:Y:S01]  /*21df0*/  @!P1 PRMT R0, RZ, 0x654, R0 ;  /* 0x00000654ff009816 */ /* 0x000fe20000000000 */
[----:B------:R-:W-:Y:S06]  /*21e00*/  BAR.SYNC.DEFER_BLOCKING 0x2, 0x80 ;  /* 0x0082000000007b1d */ /* 0x000fec0000010000 */
[----:B------:R1:W-:Y:S02]  /*21e10*/  @!P1 SYNCS.ARRIVE.TRANS64.RED.A1T0 RZ, [R0+URZ], RZ ;  /* 0x000000ff00ff99a7 */ /* 0x0003e4000810043f */
[----:B-1----:R-:W-:-:S05]  /*21e20*/  VIADD R0, R17, 0x1 ;  /* 0x0000000111007836 */ /* 0x002fca0000000000 */
[----:B------:R-:W-:-:S04]  /*21e30*/  ISETP.NE.AND P0, PT, R0, 0x2, PT ;  /* 0x000000020000780c */ /* 0x000fc80003f05270 */
[----:B------:R-:W-:Y:S02]  /*21e40*/  SEL R2, RZ, 0x1, P0 ;  /* 0x00000001ff027807 */ /* 0x000fe40000000000 */
[----:B------:R-:W-:-:S05]  /*21e50*/  SEL R0, R0, RZ, P0 ;  /* 0x000000ff00007207 */ /* 0x000fca0000000000 */
[----:B------:R1:W-:Y:S01]  /*21e60*/  STL [R1+0x8], R0 ;  /* 0x0000080001007387 */ /* 0x0003e20000100800 */
[----:B--2---:R-:W-:-:S05]  /*21e70*/  LOP3.LUT R3, R3, R2, RZ, 0x3c, !PT ;  /* 0x0000000203037212 */ /* 0x004fca00078e3cff */
[----:B------:R1:W-:Y:S02]  /*21e80*/  STL [R1+0x10], R3 ;  /* 0x0000100301007387 */ /* 0x0003e40000100800 */
.L_x_5963:
[----:B------:R-:W-:Y:S05]  /*21e90*/  BSYNC B6 ;  /* 0x0000000000067941 */ /* 0x000fea0003800000 */
.L_x_5961:
[----:B-1----:R-:W2:Y:S02]  /*21ea0*/  LDL R0, [R1+0x5c] ;  /* 0x00005c0001007983 */ /* 0x002ea40000100800 */
[----:B--2---:R-:W-:-:S13]  /*21eb0*/  LOP3.LUT P0, RZ, R0, 0x2, RZ, 0xc0, !PT ;  /* 0x0000000200ff7812 */ /* 0x004fda000780c0ff */
[----:B------:R-:W-:Y:S05]  /*21ec0*/  @!P0 BRA `(.L_x_6009) ;  /* 0x0000000000208947 */ /* 0x000fea0003800000 */
[----:B------:R-:W-:Y:S05]  /*21ed0*/  WARPSYNC.ALL ;  /* 0x0000000000007948 */ /* 0x000fea0003800000 */
[----:B------:R-:W1:Y:S08]  /*21ee0*/  S2UR UR5, SR_CgaCtaId ;  /* 0x00000000000579c3 */ /* 0x000e700000008800 */
[----:B------:R-:W-:Y:S06]  /*21ef0*/  BAR.SYNC.DEFER_BLOCKING 0x5, 0x180 ;  /* 0x0146000000007b1d */ /* 0x000fec0000010000 */
[----:B------:R-:W-:-:S02]  /*21f00*/  UMOV UR4, 0x400 ;  /* 0x0000040000047882 */ /* 0x000fc40000000000 */
[----:B-1----:R-:W-:-:S09]  /*21f10*/  ULEA UR4, UR5, UR4, 0x18 ;  /* 0x0000000405047291 */ /* 0x002fd2000f8ec03f */
[----:B------:R-:W1:Y:S01]  /*21f20*/  LDS.128 R16, [UR4+0x2e8d0] ;  /* 0x02e8d004ff107984 */ /* 0x000e620008000c00 */
[----:B------:R-:W-:Y:S06]  /*21f30*/  BAR.ARV 0x4, 0x180 ;  /* 0x0106000000007b1d */ /* 0x000fec0000002000 */
[----:B------:R-:W-:Y:S05]  /*21f40*/  BRA `(.L_x_6010) ;  /* 0x00000008004c7947 */ /* 0x000fea0003800000 */
.L_x_6009:
[----:B------:R-:W1:Y:S01]  /*21f50*/  S2R R0, SR_TID.X ;  /* 0x0000000000007919 */ /* 0x000e620000002100 */
[----:B------:R-:W-:Y:S01]  /*21f60*/  UMOV UR4, 0xffffffff ;  /* 0xffffffff00047882 */ /* 0x000fe20000000000 */
[----:B-1----:R-:W-:-:S04]  /*21f70*/  LOP3.LUT R7, R0, 0x1f, RZ, 0xc0, !PT ;  /* 0x0000001f00077812 */ /* 0x002fc800078ec0ff */
[----:B------:R-:W-:Y:S01]  /*21f80*/  ISETP.NE.AND P0, PT, R7, 0x1f, PT ;  /* 0x0000001f0700780c */ /* 0x000fe20003f05270 */
[----:B------:R-:W-:-:S12]  /*21f90*/  BRA.DIV UR4, `(.L_x_6011) ;  /* 0x0000002e046c7947 */ /* 0x000fd8000b800000 */
[----:B------:R-:W-:Y:S01]  /*21fa0*/  IMAD.IADD R0, R19, 0x1, R7 ;  /* 0x0000000113007824 */ /* 0x000fe200078e0207 */
[----:B------:R-:W-:-:S04]  /*21fb0*/  ULDC UR4, c[0x0][0xc14] ;  /* 0x0003050000047ab9 */ /* 0x000fc80000000800 */
[----:B------:R-:W-:-:S13]  /*21fc0*/  ISETP.GE.OR P1, PT, R0, UR4, !P0 ;  /* 0x0000000400007c0c */ /* 0x000fda000c726670 */
[----:B------:R-:W1:Y:S02]  /*21fd0*/  @!P1 LDC.64 R2, c[0x0][0xc58] ;  /* 0x00031600ff029b82 */ /* 0x000e640000000a00 */
[----:B-1----:R-:W-:-:S06]  /*21fe0*/  @!P1 IMAD.WIDE R2, R0, 0x4, R2 ;  /* 0x0000000400029825 */ /* 0x002fcc00078e0202 */
[----:B------:R1:W2:Y:S01]  /*21ff0*/  @!P1 LDG.E R3, desc[UR60][R2.64] ;  /* 0x0000003c02039981 */ /* 0x0002a2000c1e1900 */
[C---:B------:R-:W-:Y:S02]  /*22000*/  ISETP.GE.U32.AND P2, PT, R7.reuse, 0x2, PT ;  /* 0x000000020700780c */ /* 0x040fe40003f46070 */
[C---:B------:R-:W-:Y:S01]  /*22010*/  ISETP.GE.U32.AND P3, PT, R7.reuse, 0x4, PT ;  /* 0x000000040700780c */ /* 0x040fe20003f66070 */
[----:B------:R-:W-:Y:S01]  /*22020*/  SHFL.IDX PT, R0, R16, RZ, 0x1f ;  /* 0x00001fff10007589 */ /* 0x000fe200000e0000 */
[C---:B------:R-:W-:Y:S02]  /*22030*/  ISETP.GE.U32.AND P4, PT, R7.reuse, 0x8, PT ;  /* 0x000000080700780c */ /* 0x040fe40003f86070 */
[C---:B------:R-:W-:Y:S01]  /*22040*/  ISETP.GE.U32.AND P5, PT, R7.reuse, 0x10, PT ;  /* 0x000000100700780c */ /* 0x040fe20003fa6070 */
[----:B------:R-:W-:Y:S01]  /*22050*/  SHFL.IDX PT, R4, R16, 0x1, 0x1f ;  /* 0x00201f0010047f89 */ /* 0x000fe200000e0000 */
[----:B-1----:R-:W-:Y:S02]  /*22060*/  IMAD.MOV.U32 R2, RZ, RZ, RZ ;  /* 0x000000ffff027224 */ /* 0x002fe400078e00ff */
[----:B--2---:R-:W-:Y:S01]  /*22070*/  @!P1 IMAD.MOV.U32 R2, RZ, RZ, R3 ;  /* 0x000000ffff029224 */ /* 0x004fe200078e0003 */
[----:B------:R-:W-:-:S04]  /*22080*/  ISETP.NE.AND P1, PT, R7, RZ, PT ;  /* 0x000000ff0700720c */ /* 0x000fc80003f25270 */
        /* <DEDUP_REMOVED lines=11> */
[----:B------:R-:W-:-:S05]  /*22140*/  IMAD.IADD R3, R3, 0x1, R5 ;  /* 0x0000000103037824 */ /* 0x000fca00078e0205 */
[----:B------:R-:W1:Y:S02]  /*22150*/  SHFL.UP PT, R5, R3, 0x10, RZ ;  /* 0x0600000003057989 */ /* 0x000e6400000e00ff */
[----:B-1----:R-:W-:-:S05]  /*22160*/  SEL R5, R5, RZ, P5 ;  /* 0x000000ff05057207 */ /* 0x002fca0002800000 */
[----:B------:R-:W-:-:S05]  /*22170*/  IMAD.IADD R3, R3, 0x1, R5 ;  /* 0x0000000103037824 */ /* 0x000fca00078e0205 */
[----:B------:R1:W2:Y:S02]  /*22180*/  SHFL.IDX PT, R6, R3, 0x1f, 0x1f ;  /* 0x03e01f0003067f89 */ /* 0x0002a400000e0000 */
.L_x_6137:
[----:B------:R-:W-:Y:S01]  /*22190*/  ULDC UR4, c[0x0][0xc10] ;  /* 0x0003040000047ab9 */ /* 0x000fe20000000800 */
[----:B------:R-:W-:Y:S02]  /*221a0*/  IMAD.MOV.U32 R5, RZ, RZ, R3 ;  /* 0x000000ffff057224 */ /* 0x000fe400078e0003 */
[----:B------:R-:W-:-:S04]  /*221b0*/  IMAD.U32 R16, RZ, RZ, UR4 ;  /* 0x00000004ff107e24 */ /* 0x000fc8000f8e00ff */
[----:B--2---:R-:W-:-:S04]  /*221c0*/  IMAD R6, R6, R16, RZ ;  /* 0x0000001006067224 */ /* 0x004fc800078e02ff */
[----:B------:R-:W-:-:S05]  /*221d0*/  IMAD.IADD R4, R4, 0x1, R6 ;  /* 0x0000000104047824 */ /* 0x000fca00078e0206 */
[----:B------:R-:W-:-:S13]  /*221e0*/  ISETP.GT.AND P6, PT, R4, R0, PT ;  /* 0x000000000400720c */ /* 0x000fda0003fc4270 */
[----:B------:R-:W-:Y:S05]  /*221f0*/  @P6 BRA `(.L_x_6012) ;  /* 0x0000000000a06947 */ /* 0x000fea0003800000 */
.L_x_6017:
[----:B------:R-:W2:Y:S01]  /*22200*/  LDC R2, c[0x0][0xc14] ;  /* 0x00030500ff027b82 */ /* 0x000ea20000000800 */
[----:B------:R-:W-:-:S05]  /*22210*/  VIADD R19, R19, 0x1f ;  /* 0x0000001f13137836 */ /* 0x000fca0000000000 */
[----:B--2---:R-:W-:-:S13]  /*22220*/  ISETP.GE.AND P6, PT, R19, R2, PT ;  /* 0x000000021300720c */ /* 0x004fda0003fc6270 */
[----:B------:R-:W-:Y:S05]  /*22230*/  @P6 BRA `(.L_x_6013) ;  /* 0x00000004004c6947 */ /* 0x000fea0003800000 */
[----:B-1----:R-:W1:Y:S01]  /*22240*/  S2R R3, SR_TID.X ;  /* 0x0000000000037919 */ /* 0x002e620000002100 */
[----:B------:R-:W-:Y:S01]  /*22250*/  BSSY B0, `(.L_x_6014) ;  /* 0x0000009000007945 */ /* 0x000fe20003800000 */
[----:B-1----:R-:W-:-:S04]  /*22260*/  LOP3.LUT R3, R3, 0x1f, RZ, 0xc0, !PT ;  /* 0x0000001f03037812 */ /* 0x002fc800078ec0ff */
[----:B------:R-:W-:-:S04]  /*22270*/  IADD3 R3, R19, R3, RZ ;  /* 0x0000000313037210 */ /* 0x000fc80007ffe0ff */
[----:B------:R-:W-:Y:S01]  /*22280*/  ISETP.GE.OR P6, PT, R3, R2, !P0 ;  /* 0x000000020300720c */ /* 0x000fe200047c6670 */
[----:B------:R-:W-:-:S12]  /*22290*/  IMAD.MOV.U32 R2, RZ, RZ, RZ ;  /* 0x000000ffff027224 */ /* 0x000fd800078e00ff */
[----:B------:R-:W-:Y:S05]  /*222a0*/  @P6 BRA `(.L_x_6015) ;  /* 0x00000000000c6947 */ /* 0x000fea0003800000 */
[----:B------:R-:W1:Y:S02]  /*222b0*/  LDC.64 R6, c[0x0][0xc58] ;  /* 0x00031600ff067b82 */ /* 0x000e640000000a00 */
[----:B-1----:R-:W-:-:S06]  /*222c0*/  IMAD.WIDE R2, R3, 0x4, R6 ;  /* 0x0000000403027825 */ /* 0x002fcc00078e0206 */
[----:B------:R1:W5:Y:S02]  /*222d0*/  LDG.E R2, desc[UR60][R2.64] ;  /* 0x0000003c02027981 */ /* 0x000364000c1e1900 */
.L_x_6015:
[----:B------:R-:W-:Y:S05]  /*222e0*/  BSYNC B0 ;  /* 0x0000000000007941 */ /* 0x000fea0003800000 */
.L_x_6014:
[----:B------:R-:W-:-:S03]  /*222f0*/  UMOV UR4, 0xffffffff ;  /* 0xffffffff00047882 */ /* 0x000fc60000000000 */
[----:B------:R-:W-:Y:S05]  /*22300*/  BRA.DIV UR4, `(.L_x_6016) ;  /* 0x0000002e04cc7947 */ /* 0x000fea000b800000 */
        /* <DEDUP_REMOVED lines=15> */
[----:B------:R1:W2:Y:S02]  /*22400*/  SHFL.IDX PT, R6, R3, 0x1f, 0x1f ;  /* 0x03e01f0003067f89 */ /* 0x0002a400000e0000 */
.L_x_6145:
[----:B------:R-:W-:Y:S02]  /*22410*/  ULDC UR4, c[0x0][0xc10] ;  /* 0x0003040000047ab9 */ /* 0x000fe40000000800 */
[----:B------:R-:W-:-:S05]  /*22420*/  MOV R16, UR4 ;  /* 0x0000000400107c02 */ /* 0x000fca0008000f00 */
[----:B--2---:R-:W-:-:S04]  /*22430*/  IMAD R6, R6, R16, RZ ;  /* 0x0000001006067224 */ /* 0x004fc800078e02ff */
[----:B------:R-:W-:-:S05]  /*22440*/  IMAD.IADD R4, R6, 0x1, R4 ;  /* 0x0000000106047824 */ /* 0x000fca00078e0204 */
[----:B------:R-:W-:-:S13]  /*22450*/  ISETP.GT.AND P6, PT, R4, R0, PT ;  /* 0x000000000400720c */ /* 0x000fda0003fc4270 */
[----:B------:R-:W-:Y:S05]  /*22460*/  @!P6 BRA `(.L_x_6017) ;  /* 0xfffffffc0064e947 */ /* 0x000fea000383ffff */
[----:B------:R-:W-:-:S07]  /*22470*/  IMAD.MOV.U32 R5, RZ, RZ, R3 ;  /* 0x000000ffff057224 */ /* 0x000fce00078e0003 */
.L_x_6012:
[----:B------:R-:W-:Y:S01]  /*22480*/  IMAD.IADD R6, R4, 0x1, -R6 ;  /* 0x0000000104067824 */ /* 0x000fe200078e0a06 */
[----:B------:R-:W-:-:S03]  /*22490*/  UMOV UR4, 0xffffffff ;  /* 0xffffffff00047882 */ /* 0x000fc60000000000 */
[----:B-1----:R-:W-:-:S05]  /*224a0*/  IMAD R3, R5, R16, R6 ;  /* 0x0000001005037224 */ /* 0x002fca00078e0206 */
[----:B------:R-:W-:Y:S01]  /*224b0*/  ISETP.GT.AND P6, PT, R3, R0, PT ;  /* 0x000000000300720c */ /* 0x000fe20003fc4270 */
[----:B------:R-:W-:-:S12]  /*224c0*/  BRA.DIV UR4, `(.L_x_6018) ;  /* 0x0000003204347947 */ /* 0x000fd8000b800000 */
[----:B------:R-:W-:-:S04]  /*224d0*/  VOTE.ANY R4, PT, !P6 ;  /* 0x0000000000047806 */ /* 0x000fc800070e0100 */
[----:B------:R-:W1:Y:S02]  /*224e0*/  POPC R3, R4 ;  /* 0x0000000400037309 */ /* 0x000e640000000000 */
[----:B-1----:R1:W2:Y:S02]  /*224f0*/  SHFL.IDX PT, R2, R2, R3, 0x1f ;  /* 0x00001f0302027589 */ /* 0x0022a400000e0000 */
.L_x_6149:
[----:B------:R-:W-:Y:S01]  /*22500*/  ISETP.NE.AND P0, PT, R4, RZ, PT ;  /* 0x000000ff0400720c */ /* 0x000fe20003f05270 */
[----:B------:R-:W-:-:S12]  /*22510*/  IMAD.MOV.U32 R4, RZ, RZ, RZ ;  /* 0x000000ffff047224 */ /* 0x000fd800078e00ff */
[----:B------:R-:W-:Y:S05]  /*22520*/  @!P0 BRA `(.L_x_6019) ;  /* 0x0000000000108947 */ /* 0x000fea0003800000 */
[----:B------:R-:W-:Y:S01]  /*22530*/  UMOV UR4, 0xffffffff ;  /* 0xffffffff00047882 */ /* 0x000fe20000000000 */
[----:B0-----:R-:W-:Y:S02]  /*22540*/  VIADD R12, R3, 0xffffffff ;  /* 0xffffffff030c7836 */ /* 0x001fe40000000000 */
[----:B------:R-:W-:Y:S05]  /*22550*/  BRA.DIV UR4, `(.L_x_6020) ;  /* 0x0000003204587947 */ /* 0x000fea000b800000 */
[----:B------:R3:W4:Y:S02]  /*22560*/  SHFL.IDX PT, R4, R5, R12, 0x1f ;  /* 0x00001f0c05047589 */ /* 0x00072400000e0000 */
.L_x_6019:
[----:B----4-:R-:W-:Y:S01]  /*22570*/  IMAD R16, R4, R16, R6 ;  /* 0x0000001004107224 */ /* 0x010fe200078e0206 */
[-C--:B--2---:R-:W-:Y:S01]  /*22580*/  IABS R6, R2.reuse ;  /* 0x0000000200067213 */ /* 0x084fe20000000000 */
[----:B------:R-:W-:Y:S02]  /*22590*/  IMAD.IADD R19, R3, 0x1, R19 ;  /* 0x0000000103137824 */ /* 0x000fe400078e0213 */
[----:B------:R-:W-:Y:S01]  /*225a0*/  IMAD.IADD R17, R0, 0x1, -R16 ;  /* 0x0000000100117824 */ /* 0x000fe200078e0a10 */
[----:B------:R-:W2:Y:S01]  /*225b0*/  I2F.RP R4, R6 ;  /* 0x0000000600047306 */ /* 0x000ea20000209400 */
[----:B------:R-:W-:-:S05]  /*225c0*/  IABS R0, R2 ;  /* 0x0000000200007213 */ /* 0x000fca0000000000 */
[----:B------:R-:W-:Y:S02]  /*225d0*/  IMAD.MOV R0, RZ, RZ, -R0 ;  /* 0x000000ffff007224 */ /* 0x000fe400078e0a00 */
[----:B--2---:R-:W2:Y:S02]  /*225e0*/  MUFU.RCP R4, R4 ;  /* 0x0000000400047308 */ /* 0x004ea40000001000 */
[----:B--2---:R-:W-:-:S06]  /*225f0*/  VIADD R4, R4, 0xffffffe ;  /* 0x0ffffffe04047836 */ /* 0x004fcc0000000000 */
[----:B---3--:R-:W2:Y:S02]  /*22600*/  F2I.FTZ.U32.TRUNC.NTZ R5, R4 ;  /* 0x0000000400057305 */ /* 0x008ea4000021f000 */
[----:B--2---:R-:W-:-:S05]  /*22610*/  IADD3 R4, RZ, -R5, RZ ;  /* 0x80000005ff047210 */ /* 0x004fca0007ffe0ff */
[----:B------:R-:W-:Y:S02]  /*22620*/  IMAD R7, R4, R6, RZ ;  /* 0x0000000604077224 */ /* 0x000fe400078e02ff */
[----:B------:R-:W-:-:S04]  /*22630*/  IMAD.MOV.U32 R4, RZ, RZ, RZ ;  /* 0x000000ffff047224 */ /* 0x000fc800078e00ff */
[----:B------:R-:W-:Y:S01]  /*22640*/  IMAD.HI.U32 R7, R5, R7, R4 ;  /* 0x0000000705077227 */ /* 0x000fe200078e0004 */
[----:B------:R-:W-:-:S03]  /*22650*/  IABS R4, R17 ;  /* 0x0000001100047213 */ /* 0x000fc60000000000 */
        /* <DEDUP_REMOVED lines=13> */
[--C-:B------:R-:W-:Y:S02]  /*22730*/  IMAD.MOV R4, RZ, RZ, -R0.reuse ;  /* 0x000000ffff047224 */ /* 0x100fe400078e0a00 */
[----:B------:R-:W-:Y:S02]  /*22740*/  IMAD.MOV.U32 R18, RZ, RZ, R0 ;  /* 0x000000ffff127224 */ /* 0x000fe400078e0000 */
[----:B------:R-:W-:Y:S01]  /*22750*/  IMAD R17, R2, R4, R17 ;  /* 0x0000000402117224 */ /* 0x000fe200078e0211 */
[----:B------:R-:W-:Y:S06]  /*22760*/  BRA `(.L_x_6021) ;  /* 0x00000000001c7947 */ /* 0x000fec0003800000 */
.L_x_6013:
[----:B------:R-:W-:Y:S01]  /*22770*/  UMOV UR4, URZ ;  /* 0x0000003f00047c82 */ /* 0x000fe20008000000 */
[----:B------:R-:W-:Y:S01]  /*22780*/  UMOV UR5, URZ ;  /* 0x0000003f00057c82 */ /* 0x000fe20008000000 */
[----:B------:R-:W-:Y:S01]  /*22790*/  ULDC UR6, c[0x0][0xc14] ;  /* 0x0003050000067ab9 */ /* 0x000fe20000000800 */
[----:B------:R-:W-:Y:S01]  /*227a0*/  IMAD.MOV.U32 R16, RZ, RZ, R0 ;  /* 0x000000ffff107224 */ /* 0x000fe200078e0000 */
[----:B------:R-:W-:Y:S01]  /*227b0*/  MOV R18, UR5 ;  /* 0x0000000500127c02 */ /* 0x000fe20008000f00 */
[----:B------:R-:W-:Y:S02]  /*227c0*/  IMAD.U32 R17, RZ, RZ, UR4 ;  /* 0x00000004ff117e24 */ /* 0x000fe4000f8e00ff */
[----:B------:R-:W-:-:S07]  /*227d0*/  IMAD.U32 R19, RZ, RZ, UR6 ;  /* 0x00000006ff137e24 */ /* 0x000fce000f8e00ff */
.L_x_6021:
[----:B------:R-:W2:Y:S01]  /*227e0*/  S2R R0, SR_TID.X ;  /* 0x0000000000007919 */ /* 0x000ea20000002100 */
[----:B------:R-:W-:Y:S05]  /*227f0*/  WARPSYNC.ALL ;  /* 0x0000000000007948 */ /* 0x000fea0003800000 */
[----:B------:R-:W-:Y:S01]  /*22800*/  BAR.SYNC.DEFER_BLOCKING 0x4, 0x180 ;  /* 0x0106000000007b1d */ /* 0x000fe20000010000 */
[----:B--2---:R-:W-:-:S04]  /*22810*/  LOP3.LUT R0, R0, 0x1f, RZ, 0xc0, !PT ;  /* 0x0000001f00007812 */ /* 0x004fc800078ec0ff */
[----:B------:R-:W-:-:S13]  /*22820*/  ISETP.NE.AND P0, PT, R0, RZ, PT ;  /* 0x000000ff0000720c */ /* 0x000fda0003f05270 */
[----:B------:R-:W2:Y:S01]  /*22830*/  @!P0 S2R R0, SR_CgaCtaId ;  /* 0x0000000000008919 */ /* 0x000ea20000008800 */
[----:B------:R-:W-:-:S04]  /*22840*/  @!P0 MOV R2, 0x400 ;  /* 0x0000040000028802 */ /* 0x000fc80000000f00 */
[----:B--2---:R-:W-:-:S05]  /*22850*/  @!P0 LEA R0, R0, R2, 0x18 ;  /* 0x0000000200008211 */ /* 0x004fca00078ec0ff */
[----:B------:R2:W-:Y:S01]  /*22860*/  @!P0 STS.128 [R0+0x2e8d0], R16 ;  /* 0x02e8d01000008388 */ /* 0x0005e20000000c00 */
[----:B------:R-:W-:Y:S06]  /*22870*/  BAR.ARV 0x5, 0x180 ;  /* 0x0146000000007b1d */ /* 0x000fec0000002000 */
.L_x_6010:
[----:B------:R-:W-:Y:S02]  /*22880*/  ULDC UR4, c[0x0][0xc14] ;  /* 0x0003050000047ab9 */ /* 0x000fe40000000800 */
[----:B-1----:R-:W-:-:S13]  /*22890*/  ISETP.GE.AND P0, PT, R19, UR4, PT ;  /* 0x0000000413007c0c */ /* 0x002fda000bf06270 */
[----:B------:R-:W-:Y:S05]  /*228a0*/  @!P0 BRA `(.L_x_6022) ;  /* 0xffffffac00888947 */ /* 0x000fea000383ffff */
[----:B------:R-:W-:Y:S05]  /*228b0*/  BSYNC B7 ;  /* 0x0000000000077941 */ /* 0x000fea0003800000 */
.L_x_5927:
[----:B--2---:R-:W2:Y:S01]  /*228c0*/  LDL.LU R0, [R1+0x60] ;  /* 0x0000600001007983 */ /* 0x004ea20000300800 */
[----:B------:R-:W-:Y:S01]  /*228d0*/  BSSY B0, `(.L_x_6023) ;  /* 0x000000b000007945 */ /* 0x000fe20003800000 */
[----:B------:R-:W1:Y:S01]  /*228e0*/  S2R R5, SR_CgaCtaId ;  /* 0x0000000000057919 */ /* 0x000e620000008800 */
        /* <DEDUP_REMOVED lines=9> */
.L_x_6152:
[----:B------:R-:W-:Y:S05]  /*22980*/  BSYNC B0 ;  /* 0x0000000000007941 */ /* 0x000fea0003800000 */
.L_x_6023:
[----:B------:R-:W-:-:S03]  /*22990*/  UMOV UR4, 0xffffffff ;  /* 0xffffffff00047882 */ /* 0x000fc60000000000 */
[----:B------:R-:W-:Y:S05]  /*229a0*/  BRA.DIV UR4, `(.L_x_6025) ;  /* 0x0000002e04807947 */ /* 0x000fea000b800000 */
[----:B------:R-:W1:Y:S02]  /*229b0*/  S2R R2, SR_TID.X ;  /* 0x0000000000027919 */ /* 0x000e640000002100 */
[----:B-1----:R-:W-:-:S04]  /*229c0*/  SHF.R.U32.HI R2, RZ, 0x5, R2 ;  /* 0x00000005ff027819 */ /* 0x002fc80000011602 */
[----:B------:R-:W-:-:S05]  /*229d0*/  LOP3.LUT R2, R2, 0x3, RZ, 0xc0, !PT ;  /* 0x0000000302027812 */ /* 0x000fca00078ec0ff */
[----:B------:R1:W2:Y:S02]  /*229e0*/  SHFL.IDX PT, R14, R2, RZ, 0x1f ;  /* 0x00001fff020e7589 */ /* 0x0002a400000e0000 */
.L_x_6155:
[----:B--2---:R-:W-:-:S13]  /*229f0*/  ISETP.NE.AND P0, PT, R14, RZ, PT ;  /* 0x000000ff0e00720c */ /* 0x004fda0003f05270 */
[----:B------:R-:W-:Y:S05]  /*22a00*/  @P0 BRA `(.L_x_5746) ;  /* 0x0000000000b80947 */ /* 0x000fea0003800000 */
[----:B------:R-:W-:-:S03]  /*22a10*/  UMOV UR4, 0xffffffff ;  /* 0xffffffff00047882 */ /* 0x000fc60000000000 */
[----:B------:R-:W-:Y:S05]  /*22a20*/  BRA.DIV UR4, `(.L_x_6026) ;  /* 0x0000002e04947947 */ /* 0x000fea000b800000 */
[----:B------:R-:W-:-:S13]  /*22a30*/  ELECT P6, URZ, PT ;  /* 0x00000000003f782f */ /* 0x000fda00038c0000 */
.L_x_6158:
[----:B------:R-:W-:Y:S05]  /*22a40*/  @!P6 BRA `(.L_x_5746) ;  /* 0x0000000000a8e947 */ /* 0x000fea0003800000 */
[----:B-1----:R-:W2:Y:S02]  /*22a50*/  LDL R2, [R1+0xa8] ;  /* 0x0000a80001027983 */ /* 0x002ea40000100800 */
[----:B--2---:R-:W-:-:S13]  /*22a60*/  R2UR UR4, R2 ;  /* 0x00000000020472ca */ /* 0x004fda00000e0000 */
[----:B------:R-:W-:-:S06]  /*22a70*/  ULOP3.LUT UR4, UR4, 0x2, URZ, 0xfc, !UPT ;  /* 0x0000000204047892 */ /* 0x000fcc000f8efc3f */
[----:B------:R-:W-:-:S05]  /*22a80*/  IMAD.U32 R2, RZ, RZ, UR4 ;  /* 0x00000004ff027e24 */ /* 0x000fca000f8e00ff */
[----:B------:R-:W-:-:S13]  /*22a90*/  ISETP.NE.AND P0, PT, R2, 0x3, PT ;  /* 0x000000030200780c */ /* 0x000fda0003f05270 */
[----:B------:R-:W-:Y:S05]  /*22aa0*/  @!P0 BRA `(.L_x_6027) ;  /* 0x0000000000048947 */ /* 0x000fea0003800000 */
[----:B------:R-:W-:Y:S01]  /*22ab0*/  BPT.TRAP 0x1 ;  /* 0x000000040000795c */ /* 0x000fe20000300000 */
.L_x_6027:
        /* <DEDUP_REMOVED lines=14> */
.L_x_6159:
[----:B------:R-:W1:Y:S02]  /*22ba0*/  SYNCS.PHASECHK.TRANS64.TRYWAIT P1, [R7+URZ], R2 ;  /* 0x00000002070075a7 */ /* 0x000e64000802017f */
[----:B-1----:R-:W-:Y:S05]  /*22bb0*/  @!P1 BRA `(.L_x_6029) ;  /* 0x0000002c00649947 */ /* 0x002fea0003800000 */
.L_x_6160:
[----:B------:R-:W-:Y:S05]  /*22bc0*/  @!P0 BRA `(.L_x_6030) ;  /* 0x0000000000048947 */ /* 0x000fea0003800000 */
[----:B------:R-:W-:Y:S01]  /*22bd0*/  BPT.TRAP 0x1 ;  /* 0x000000040000795c */ /* 0x000fe20000300000 */
.L_x_6030:
[----:B------:R-:W2:Y:S02]  /*22be0*/  LDL.LU R4, [R1+0x8] ;  /* 0x0000080001047983 */ /* 0x000ea40000300800 */
[----:B--2---:R-:W-:-:S04]  /*22bf0*/  IMAD R4, R4, 0x8, R0 ;  /* 0x0000000804047824 */ /* 0x004fc800078e0200 */
[----:B------:R-:W2:Y:S02]  /*22c00*/  SYNCS.PHASECHK.TRANS64.TRYWAIT P1, [R4+URZ+0x2e860], R5 ;  /* 0x02e86005040075a7 */ /* 0x000ea4000802017f */
[----:B--2---:R-:W-:Y:S05]  /*22c10*/  @!P1 BRA `(.L_x_6031) ;  /* 0x0000002c00609947 */ /* 0x004fea0003800000 */
.L_x_6161:
[----:B------:R-:W-:Y:S05]  /*22c20*/  @!P0 BRA `(.L_x_6032) ;  /* 0x0000000000048947 */ /* 0x000fea0003800000 */
[----:B------:R-:W-:Y:S01]  /*22c30*/  BPT.TRAP 0x1 ;  /* 0x000000040000795c */ /* 0x000fe20000300000 */
.L_x_6032:
[----:B------:R-:W-:-:S04]  /*22c40*/  IMAD R3, R3, 0x8, R0 ;  /* 0x0000000803037824 */ /* 0x000fc800078e0200 */
[----:B------:R-:W3:Y:S02]  /*22c50*/  SYNCS.PHASECHK.TRANS64.TRYWAIT P1, [R3+URZ+0x2e860], R2 ;  /* 0x02e86002030075a7 */ /* 0x000ee4000802017f */
[----:B---3--:R-:W-:Y:S05]  /*22c60*/  @!P1 BRA `(.L_x_6033) ;  /* 0x0000002c00609947 */ /* 0x008fea0003800000 */
.L_x_6162:
[----:B------:R-:W-:Y:S05]  /*22c70*/  @!P0 BRA `(.L_x_6034) ;  /* 0x0000000000048947 */ /* 0x000fea0003800000 */
[----:B------:R-:W-:Y:S01]  /*22c80*/  BPT.TRAP 0x1 ;  /* 0x000000040000795c */ /* 0x000fe20000300000 */
.L_x_6034:
[----:B------:R-:W4:Y:S02]  /*22c90*/  SYNCS.PHASECHK.TRANS64.TRYWAIT P0, [R4+URZ+0x2e880], R5 ;  /* 0x02e88005040075a7 */ /* 0x000f24000800017f */
[----:B----4-:R-:W-:Y:S05]  /*22ca0*/  @!P0 BRA `(.L_x_6035) ;  /* 0x0000002c00648947 */ /* 0x010fea0003800000 */
.L_x_6036:
[----:B------:R0:W0:Y:S02]  /*22cb0*/  SYNCS.PHASECHK.TRANS64.TRYWAIT P0, [R3+URZ+0x2e880], R2 ;  /* 0x02e88002030075a7 */ /* 0x000024000800017f */
[----:B0-----:R-:W-:Y:S05]  /*22cc0*/  @!P0 NANOSLEEP.SYNCS 0x989680 ;  /* 0x009896800000895d */ /* 0x001fea0003900000 */
[----:B------:R-:W0:Y:S02]  /*22cd0*/  @!P0 SYNCS.PHASECHK.TRANS64 P0, [R3+URZ+0x2e880], R2 ;  /* 0x02e88002030085a7 */ /* 0x000e24000800007f */
[----:B0-----:R-:W-:Y:S05]  /*22ce0*/  @!P0 BRA `(.L_x_6036) ;  /* 0xfffffffc00f08947 */ /* 0x001fea000383ffff */
.L_x_5746:
[----:B------:R-:W-:Y:S05]  /*22cf0*/  BSYNC B8 ;  /* 0x0000000000087941 */ /* 0x000fea0003800000 */
.L_x_5743:
[----:B------:R-:W-:Y:S05]  /*22d00*/  EXIT ;  /* 0x000000000000794d */ /* 0x000fea0003800000 */
.L_x_5768:
[----:B0-----:R0:W1:Y:S02]  /*22d10*/  SYNCS.PHASECHK.TRANS64.TRYWAIT P6, [R111+URZ+0x2e890], R127 ;  /* 0x02e8907f6f0075a7 */ /* 0x00106400080c017f */
[----:B-1----:R-:W-:Y:S05]  /*22d20*/  @!P6 NANOSLEEP.SYNCS 0x989680 ;  /* 0x009896800000e95d */ /* 0x002fea0003900000 */
[----:B------:R-:W1:Y:S02]  /*22d30*/  @!P6 SYNCS.PHASECHK.TRANS64 P6, [R111+URZ+0x2e890], R127 ;  /* 0x02e8907f6f00e5a7 */ /* 0x000e6400080c007f */
[----:B-1----:R-:W-:Y:S05]  /*22d40*/  @!P6 BRA `(.L_x_5768) ;  /* 0xfffffffc00f0e947 */ /* 0x002fea000383ffff */
[----:B------:R-:W-:Y:S05]  /*22d50*/  BRA `(.L_x_6037) ;  /* 0xfffffe0400107947 */ /* 0x000fea000383ffff */
.L_x_5802:
[----:B0-----:R0:W1:Y:S02]  /*22d60*/  SYNCS.PHASECHK.TRANS64.TRYWAIT P3, [R111+URZ+0x2e890], R127 ;  /* 0x02e8907f6f0075a7 */ /* 0x001064000806017f */
[----:B-1----:R-:W-:Y:S05]  /*22d70*/  @!P3 NANOSLEEP.SYNCS 0x989680 ;  /* 0x009896800000b95d */ /* 0x002fea0003900000 */
[----:B------:R-:W1:Y:S02]  /*22d80*/  @!P3 SYNCS.PHASECHK.TRANS64 P3, [R111+URZ+0x2e890], R127 ;  /* 0x02e8907f6f00b5a7 */ /* 0x000e64000806007f */
[----:B-1----:R-:W-:Y:S05]  /*22d90*/  @!P3 BRA `(.L_x_5802) ;  /* 0xfffffffc00f0b947 */ /* 0x002fea000383ffff */
[----:B------:R-:W-:Y:S05]  /*22da0*/  BRA `(.L_x_6038) ;  /* 0xfffffe4800147947 */ /* 0x000fea000383ffff */
.L_x_5819:
[----:B0-----:R0:W1:Y:S02]  /*22db0*/  SYNCS.PHASECHK.TRANS64.TRYWAIT P2, [R111+URZ+0x2e890], R127 ;  /* 0x02e8907f6f0075a7 */ /* 0x001064000804017f */
[----:B-1----:R-:W-:Y:S05]  /*22dc0*/  @!P2 NANOSLEEP.SYNCS 0x989680 ;  /* 0x009896800000a95d */ /* 0x002fea0003900000 */
[----:B------:R-:W1:Y:S02]  /*22dd0*/  @!P2 SYNCS.PHASECHK.TRANS64 P2, [R111+URZ+0x2e890], R127 ;  /* 0x02e8907f6f00a5a7 */ /* 0x000e64000804007f */
[----:B-1----:R-:W-:Y:S05]  /*22de0*/  @!P2 BRA `(.L_x_5819) ;  /* 0xfffffffc00f0a947 */ /* 0x002fea000383ffff */
[----:B------:R-:W-:Y:S05]  /*22df0*/  BRA `(.L_x_6039) ;  /* 0xfffffe8800ac7947 */ /* 0x000fea000383ffff */
.L_x_5829:
[----:B--2---:R2:W3:Y:S02]  /*22e00*/  SYNCS.PHASECHK.TRANS64.TRYWAIT P3, [R111+URZ+0x2e8b0], R127 ;  /* 0x02e8b07f6f0075a7 */ /* 0x0044e4000806017f */
[----:B---3--:R-:W-:Y:S05]  /*22e10*/  @!P3 NANOSLEEP.SYNCS 0x989680 ;  /* 0x009896800000b95d */ /* 0x008fea0003900000 */
[----:B------:R-:W3:Y:S02]  /*22e20*/  @!P3 SYNCS.PHASECHK.TRANS64 P3, [R111+URZ+0x2e8b0], R127 ;  /* 0x02e8b07f6f00b5a7 */ /* 0x000ee4000806007f */
[----:B---3--:R-:W-:Y:S05]  /*22e30*/  @!P3 BRA `(.L_x_5829) ;  /* 0xfffffffc00f0b947 */ /* 0x008fea000383ffff */
[----:B------:R-:W-:Y:S05]  /*22e40*/  BRA `(.L_x_6040) ;  /* 0xfffffe9000747947 */ /* 0x000fea000383ffff */
.L_x_5841:
[----:B------:R-:W0:Y:S01]  /*22e50*/  S2R R50, SR_TID.X ;  /* 0x0000000000327919 */ /* 0x000e220000002100 */
[----:B------:R-:W-:Y:S01]  /*22e60*/  BSSY B0, `(.L_x_6041) ;  /* 0x000000c000007945 */ /* 0x000fe20003800000 */
[----:B------:R-:W-:Y:S01]  /*22e70*/  IMAD.MOV.U32 R12, RZ, RZ, RZ ;  /* 0x000000ffff0c7224 */ /* 0x000fe200078e00ff */
[----:B------:R-:W-:Y:S01]  /*22e80*/  MOV R11, 0x1f ;  /* 0x0000001f000b7802 */ /* 0x000fe20000000f00 */
[----:B------:R-:W-:Y:S02]  /*22e90*/  IMAD.MOV.U32 R15, RZ, RZ, -0x1 ;  /* 0xffffffffff0f7424 */ /* 0x000fe400078e00ff */
        /* <DEDUP_REMOVED lines=8> */
.L_x_6042:
[----:B------:R-:W-:Y:S05]  /*22f20*/  BSYNC B0 ;  /* 0x0000000000007941 */ /* 0x000fea0003800000 */
.L_x_6041:
[----:B------:R0:W-:Y:S01]  /*22f30*/  STL [R1+0x48], R14 ;  /* 0x0000480e01007387 */ /* 0x0001e20000100800 */
[----:B------:R-:W-:Y:S05]  /*22f40*/  BRA `(.L_x_6043) ;  /* 0xfffffe9c00dc7947 */ /* 0x000fea000383ffff */
.L_x_5855:
[----:B------:R-:W-:Y:S01]  /*22f50*/  BSSY B1, `(.L_x_6044) ;  /* 0x0000008000017945 */ /* 0x000fe20003800000 */
[----:B------:R-:W-:Y:S02]  /*22f60*/  IMAD.MOV.U32 R13, RZ, RZ, R26 ;  /* 0x000000ffff0d7224 */ /* 0x000fe400078e001a */
[----:B------:R-:W-:Y:S02]  /*22f70*/  IMAD.MOV.U32 R12, RZ, RZ, RZ ;  /* 0x000000ffff0c7224 */ /* 0x000fe400078e00ff */
[----:B------:R-:W-:Y:S02]  /*22f80*/  IMAD.MOV.U32 R11, RZ, RZ, 0x1c1f ;  /* 0x00001c1fff0b7424 */ /* 0x000fe400078e00ff */
[----:B------:R-:W-:-:S07]  /*22f90*/  IMAD.MOV.U32 R15, RZ, RZ, -0x1 ;  /* 0xffffffffff0f7424 */ /* 0x000fce00078e00ff */
[----:B01---5:R-:W-:Y:S05]  /*22fa0*/  WARPSYNC.COLLECTIVE R15, `(.L_x_6045) ;  /* 0x000000000f087348 */ /* 0x023fea0003c00000 */
[----:B0-----:R0:W2:Y:S02]  /*22fb0*/  SHFL.IDX P6, R14, R13, R12, R11 ;  /* 0x0000000c0d0e7389 */ /* 0x0010a400000c000b */
[----:B012--5:R-:W-:Y:S01]  /*22fc0*/  ENDCOLLECTIVE ;  /* 0x000000000000791b */ /* 0x027fe20003800000 */
.L_x_6045:
[----:B------:R-:W-:Y:S05]  /*22fd0*/  BSYNC B1 ;  /* 0x0000000000017941 */ /* 0x000fea0003800000 */
.L_x_6044:
[----:B------:R-:W-:Y:S05]  /*22fe0*/  BRA `(.L_x_6046) ;  /* 0xfffffea400dc7947 */ /* 0x000fea000383ffff */
.L_x_5856:
[----:B------:R-:W-:Y:S01]  /*22ff0*/  BSSY B1, `(.L_x_6047) ;  /* 0x0000008000017945 */ /* 0x000fe20003800000 */
[----:B------:R-:W-:Y:S01]  /*23000*/  IMAD.MOV.U32 R13, RZ, RZ, R24 ;  /* 0x000000ffff0d7224 */ /* 0x000fe200078e0018 */
[----:B------:R-:W-:Y:S01]  /*23010*/  MOV R12, RZ ;  /* 0x000000ff000c7202 */ /* 0x000fe20000000f00 */
[----:B------:R-:W-:Y:S02]  /*23020*/  IMAD.MOV.U32 R11, RZ, RZ, 0x1c1f ;  /* 0x00001c1fff0b7424 */ /* 0x000fe400078e00ff */
[----:B------:R-:W-:-:S07]  /*23030*/  IMAD.MOV.U32 R15, RZ, RZ, -0x1 ;  /* 0xffffffffff0f7424 */ /* 0x000fce00078e00ff */
[----:B01---5:R-:W-:Y:S05]  /*23040*/  WARPSYNC.COLLECTIVE R15, `(.L_x_6048) ;  /* 0x000000000f087348 */ /* 0x023fea0003c00000 */
[----:B0-----:R0:W2:Y:S02]  /*23050*/  SHFL.IDX P6, R14, R13, R12, R11 ;  /* 0x0000000c0d0e7389 */ /* 0x0010a400000c000b */
[----:B012--5:R-:W-:Y:S01]  /*23060*/  ENDCOLLECTIVE ;  /* 0x000000000000791b */ /* 0x027fe20003800000 */
.L_x_6048:
[----:B------:R-:W-:Y:S05]  /*23070*/  BSYNC B1 ;  /* 0x0000000000017941 */ /* 0x000fea0003800000 */
.L_x_6047:
[----:B------:R-:W-:Y:S05]  /*23080*/  BRA `(.L_x_6049) ;  /* 0xfffffea400bc7947 */ /* 0x000fea000383ffff */
.L_x_5857:
        /* <DEDUP_REMOVED lines=8> */
.L_x_6051:
[----:B------:R-:W-:Y:S05]  /*23110*/  BSYNC B1 ;  /* 0x0000000000017941 */ /* 0x000fea0003800000 */
.L_x_6050:
[----:B------:R-:W-:Y:S05]  /*23120*/  BRA `(.L_x_6052) ;  /* 0xfffffea4009c7947 */ /* 0x000fea000383ffff */
.L_x_5858:
[----:B------:R-:W-:Y:S01]  /*23130*/  BSSY B1, `(.L_x_6053) ;  /* 0x0000008000017945 */ /* 0x000fe20003800000 */
[----:B------:R-:W-:Y:S01]  /*23140*/  MOV R13, R28 ;  /* 0x0000001c000d7202 */ /* 0x000fe20000000f00 */
[----:B------:R-:W-:Y:S02]  /*23150*/  IMAD.MOV.U32 R12, RZ, RZ, RZ ;  /* 0x000000ffff0c7224 */ /* 0x000fe400078e00ff */
[----:B------:R-:W-:Y:S02]  /*23160*/  IMAD.MOV.U32 R11, RZ, RZ, 0x1c1f ;  /* 0x00001c1fff0b7424 */ /* 0x000fe400078e00ff */
[----:B------:R-:W-:-:S07]  /*23170*/  IMAD.MOV.U32 R15, RZ, RZ, -0x1 ;  /* 0xffffffffff0f7424 */ /* 0x000fce00078e00ff */
[----:B01----:R-:W-:Y:S05]  /*23180*/  WARPSYNC.COLLECTIVE R15, `(.L_x_6054) ;  /* 0x000000000f087348 */ /* 0x003fea0003c00000 */
[----:B0-----:R0:W2:Y:S02]  /*23190*/  SHFL.IDX P6, R14, R13, R12, R11 ;  /* 0x0000000c0d0e7389 */ /* 0x0010a400000c000b */
[----:B012---:R-:W-:Y:S01]  /*231a0*/  ENDCOLLECTIVE ;  /* 0x000000000000791b */ /* 0x007fe20003800000 */
.L_x_6054:
[----:B------:R-:W-:Y:S05]  /*231b0*/  BSYNC B1 ;  /* 0x0000000000017941 */ /* 0x000fea0003800000 */
.L_x_6053:
[----:B------:R-:W-:Y:S05]  /*231c0*/  BRA `(.L_x_6055) ;  /* 0xfffffea400807947 */ /* 0x000fea000383ffff */
.L_x_5860:
[----:B0-----:R0:W1:Y:S02]  /*231d0*/  SYNCS.PHASECHK.TRANS64.TRYWAIT P1, [R16+URZ+0x2e800], R35 ;  /* 0x02e80023100075a7 */ /* 0x001064000802017f */
[----:B-1----:R-:W-:Y:S05]  /*231e0*/  @!P1 NANOSLEEP.SYNCS 0x989680 ;  /* 0x009896800000995d */ /* 0x002fea0003900000 */
[----:B------:R-:W1:Y:S02]  /*231f0*/  @!P1 SYNCS.PHASECHK.TRANS64 P1, [R16+URZ+0x2e800], R35 ;  /* 0x02e80023100095a7 */ /* 0x000e64000802007f */
[----:B-1----:R-:W-:Y:S05]  /*23200*/  @!P1 BRA `(.L_x_5860) ;  /* 0xfffffffc00f09947 */ /* 0x002fea000383ffff */
[----:B------:R-:W-:Y:S05]  /*23210*/  BRA `(.L_x_6056) ;  /* 0xfffffea800747947 */ /* 0x000fea000383ffff */
.L_x_5868:
[----:B------:R-:W-:Y:S01]  /*23220*/  BSSY B1, `(.L_x_6057) ;  /* 0x0000008000017945 */ /* 0x000fe20003800000 */
[----:B------:R-:W-:Y:S01]  /*23230*/  IMAD.MOV.U32 R13, RZ, RZ, R26 ;  /* 0x000000ffff0d7224 */ /* 0x000fe200078e001a */
[----:B------:R-:W-:Y:S01]  /*23240*/  MOV R15, 0xffffffff ;  /* 0xffffffff000f7802 */ /* 0x000fe20000000f00 */
[----:B------:R-:W-:Y:S02]  /*23250*/  IMAD.MOV.U32 R12, RZ, RZ, RZ ;  /* 0x000000ffff0c7224 */ /* 0x000fe400078e00ff */
[----:B------:R-:W-:-:S07]  /*23260*/  IMAD.MOV.U32 R11, RZ, RZ, 0x1c1f ;  /* 0x00001c1fff0b7424 */ /* 0x000fce00078e00ff */
[----:B01---5:R-:W-:Y:S05]  /*23270*/  WARPSYNC.COLLECTIVE R15, `(.L_x_6058) ;  /* 0x000000000f087348 */ /* 0x023fea0003c00000 */
[----:B0-----:R0:W2:Y:S02]  /*23280*/  SHFL.IDX P6, R14, R13, R12, R11 ;  /* 0x0000000c0d0e7389 */ /* 0x0010a400000c000b */
[----:B012--5:R-:W-:Y:S01]  /*23290*/  ENDCOLLECTIVE ;  /* 0x000000000000791b */ /* 0x027fe20003800000 */
.L_x_6058:
[----:B------:R-:W-:Y:S05]  /*232a0*/  BSYNC B1 ;  /* 0x0000000000017941 */ /* 0x000fea0003800000 */
.L_x_6057:
[----:B------:R-:W-:Y:S05]  /*232b0*/  BRA `(.L_x_6059) ;  /* 0xfffffec0007c7947 */ /* 0x000fea000383ffff */
.L_x_5869:
        /* <DEDUP_REMOVED lines=8> */
.L_x_6061:
[----:B------:R-:W-:Y:S05]  /*23340*/  BSYNC B1 ;  /* 0x0000000000017941 */ /* 0x000fea0003800000 */
.L_x_6060:
[----:B------:R-:W-:Y:S05]  /*23350*/  BRA `(.L_x_6062) ;  /* 0xfffffec0005c7947 */ /* 0x000fea000383ffff */
.L_x_5870:
[----:B------:R-:W-:Y:S01]  /*23360*/  BSSY B1, `(.L_x_6063) ;  /* 0x0000008000017945 */ /* 0x000fe20003800000 */
[----:B------:R-:W-:Y:S01]  /*23370*/  IMAD.MOV.U32 R13, RZ, RZ, R27 ;  /* 0x000000ffff0d7224 */ /* 0x000fe200078e001b */
[----:B------:R-:W-:Y:S01]  /*23380*/  MOV R11, 0x1c1f ;  /* 0x00001c1f000b7802 */ /* 0x000fe20000000f00 */
[----:B------:R-:W-:Y:S02]  /*23390*/  IMAD.MOV.U32 R12, RZ, RZ, RZ ;  /* 0x000000ffff0c7224 */ /* 0x000fe400078e00ff */
[----:B------:R-:W-:-:S07]  /*233a0*/  IMAD.MOV.U32 R15, RZ, RZ, -0x1 ;  /* 0xffffffffff0f7424 */ /* 0x000fce00078e00ff */
[----:B01----:R-:W-:Y:S05]  /*233b0*/  WARPSYNC.COLLECTIVE R15, `(.L_x_6064) ;  /* 0x000000000f087348 */ /* 0x003fea0003c00000 */
[----:B0-----:R0:W2:Y:S02]  /*233c0*/  SHFL.IDX P6, R14, R13, R12, R11 ;  /* 0x0000000c0d0e7389 */ /* 0x0010a400000c000b */
[----:B012---:R-:W-:Y:S01]  /*233d0*/  ENDCOLLECTIVE ;  /* 0x000000000000791b */ /* 0x007fe20003800000 */
.L_x_6064:
[----:B------:R-:W-:Y:S05]  /*233e0*/  BSYNC B1 ;  /* 0x0000000000017941 */ /* 0x000fea0003800000 */
.L_x_6063:
[----:B------:R-:W-:Y:S05]  /*233f0*/  BRA `(.L_x_6065) ;  /* 0xfffffec000407947 */ /* 0x000fea000383ffff */
.L_x_5871:
[----:B------:R-:W-:Y:S01]  /*23400*/  BSSY B1, `(.L_x_6066) ;  /* 0x0000008000017945 */ /* 0x000fe20003800000 */
[----:B------:R-:W-:Y:S02]  /*23410*/  IMAD.MOV.U32 R13, RZ, RZ, R28 ;  /* 0x000000ffff0d7224 */ /* 0x000fe400078e001c */
[----:B------:R-:W-:Y:S02]  /*23420*/  IMAD.MOV.U32 R12, RZ, RZ, RZ ;  /* 0x000000ffff0c7224 */ /* 0x000fe400078e00ff */
[----:B------:R-:W-:Y:S02]  /*23430*/  IMAD.MOV.U32 R11, RZ, RZ, 0x1c1f ;  /* 0x00001c1fff0b7424 */ /* 0x000fe400078e00ff */
[----:B------:R-:W-:-:S07]  /*23440*/  IMAD.MOV.U32 R15, RZ, RZ, -0x1 ;  /* 0xffffffffff0f7424 */ /* 0x000fce00078e00ff */
[----:B01----:R-:W-:Y:S05]  /*23450*/  WARPSYNC.COLLECTIVE R15, `(.L_x_6067) ;  /* 0x000000000f087348 */ /* 0x003fea0003c00000 */
[----:B0-----:R0:W2:Y:S02]  /*23460*/  SHFL.IDX P6, R14, R13, R12, R11 ;  /* 0x0000000c0d0e7389 */ /* 0x0010a400000c000b */
[----:B012---:R-:W-:Y:S01]  /*23470*/  ENDCOLLECTIVE ;  /* 0x000000000000791b */ /* 0x007fe20003800000 */
.L_x_6067:
[----:B------:R-:W-:Y:S05]  /*23480*/  BSYNC B1 ;  /* 0x0000000000017941 */ /* 0x000fea0003800000 */
.L_x_6066:
[----:B------:R-:W-:Y:S05]  /*23490*/  BRA `(.L_x_6068) ;  /* 0xfffffec000287947 */ /* 0x000fea000383ffff */
.L_x_5873:
[----:B0-----:R0:W2:Y:S02]  /*234a0*/  SYNCS.PHASECHK.TRANS64.TRYWAIT P1, [R16+URZ+0x2e800], R25 ;  /* 0x02e80019100075a7 */ /* 0x0010a4000802017f */
[----:B--2---:R-:W-:Y:S05]  /*234b0*/  @!P1 NANOSLEEP.SYNCS 0x989680 ;  /* 0x009896800000995d */ /* 0x004fea0003900000 */
[----:B------:R-:W2:Y:S02]  /*234c0*/  @!P1 SYNCS.PHASECHK.TRANS64 P1, [R16+URZ+0x2e800], R25 ;  /* 0x02e80019100095a7 */ /* 0x000ea4000802007f */
[----:B--2---:R-:W-:Y:S05]  /*234d0*/  @!P1 BRA `(.L_x_5873) ;  /* 0xfffffffc00f09947 */ /* 0x004fea000383ffff */
[----:B------:R-:W-:Y:S05]  /*234e0*/  BRA `(.L_x_6069) ;  /* 0xfffffec4001c7947 */ /* 0x000fea000383ffff */
.L_x_5879:
[----:B--2---:R2:W4:Y:S02]  /*234f0*/  SYNCS.PHASECHK.TRANS64.TRYWAIT P1, [R3+URZ+0x2e830], R6 ;  /* 0x02e83006030075a7 */ /* 0x004524000802017f */
[----:B----4-:R-:W-:Y:S05]  /*23500*/  @!P1 NANOSLEEP.SYNCS 0x989680 ;  /* 0x009896800000995d */ /* 0x010fea0003900000 */
[----:B------:R-:W4:Y:S02]  /*23510*/  @!P1 SYNCS.PHASECHK.TRANS64 P1, [R3+URZ+0x2e830], R6 ;  /* 0x02e83006030095a7 */ /* 0x000f24000802007f */
[----:B----4-:R-:W-:Y:S05]  /*23520*/  @!P1 BRA `(.L_x_5879) ;  /* 0xfffffffc00f09947 */ /* 0x010fea000383ffff */
[----:B------:R-:W-:Y:S05]  /*23530*/  BRA `(.L_x_5878) ;  /* 0xfffffedc00a87947 */ /* 0x000fea000383ffff */
.L_x_5885:
[----:B-1----:R1:W2:Y:S02]  /*23540*/  SYNCS.PHASECHK.TRANS64.TRYWAIT P2, [R13+URZ+0x2e830], R0 ;  /* 0x02e830000d0075a7 */ /* 0x0022a4000804017f */
[----:B--2---:R-:W-:Y:S05]  /*23550*/  @!P2 NANOSLEEP.SYNCS 0x989680 ;  /* 0x009896800000a95d */ /* 0x004fea0003900000 */
[----:B------:R-:W2:Y:S02]  /*23560*/  @!P2 SYNCS.PHASECHK.TRANS64 P2, [R13+URZ+0x2e830], R0 ;  /* 0x02e830000d00a5a7 */ /* 0x000ea4000804007f */
[----:B--2---:R-:W-:Y:S05]  /*23570*/  @!P2 BRA `(.L_x_5885) ;  /* 0xfffffffc00f0a947 */ /* 0x004fea000383ffff */
[----:B------:R-:W-:Y:S05]  /*23580*/  BRA `(.L_x_5884) ;  /* 0xffffff2000847947 */ /* 0x000fea000383ffff */
.L_x_5889:
[----:B-1----:R1:W2:Y:S02]  /*23590*/  SYNCS.PHASECHK.TRANS64.TRYWAIT P1, [R12+URZ+0x2e850], R0 ;  /* 0x02e850000c0075a7 */ /* 0x0022a4000802017f */
[----:B--2---:R-:W-:Y:S05]  /*235a0*/  @!P1 NANOSLEEP.SYNCS 0x989680 ;  /* 0x009896800000995d */ /* 0x004fea0003900000 */
[----:B------:R-:W2:Y:S02]  /*235b0*/  @!P1 SYNCS.PHASECHK.TRANS64 P1, [R12+URZ+0x2e850], R0 ;  /* 0x02e850000c0095a7 */ /* 0x000ea4000802007f */
[----:B--2---:R-:W-:Y:S05]  /*235c0*/  @!P1 BRA `(.L_x_5889) ;  /* 0xfffffffc00f09947 */ /* 0x004fea000383ffff */
[----:B------:R-:W-:Y:S05]  /*235d0*/  BRA `(.L_x_5886) ;  /* 0xffffff3400d47947 */ /* 0x000fea000383ffff */
.L_x_5895:
[----:B--2---:R2:W3:Y:S02]  /*235e0*/  SYNCS.PHASECHK.TRANS64.TRYWAIT P1, [R12+URZ+0x2e850], R3 ;  /* 0x02e850030c0075a7 */ /* 0x0044e4000802017f */
[----:B---3--:R-:W-:Y:S05]  /*235f0*/  @!P1 NANOSLEEP.SYNCS 0x989680 ;  /* 0x009896800000995d */ /* 0x008fea0003900000 */
[----:B------:R-:W3:Y:S02]  /*23600*/  @!P1 SYNCS.PHASECHK.TRANS64 P1, [R12+URZ+0x2e850], R3 ;  /* 0x02e850030c0095a7 */ /* 0x000ee4000802007f */
[----:B---3--:R-:W-:Y:S05]  /*23610*/  @!P1 BRA `(.L_x_5895) ;  /* 0xfffffffc00f09947 */ /* 0x008fea000383ffff */
[----:B------:R-:W-:Y:S05]  /*23620*/  BRA `(.L_x_5894) ;  /* 0xffffff6000707947 */ /* 0x000fea000383ffff */
.L_x_5899:
[----:B------:R-:W-:Y:S01]  /*23630*/  IMAD.MOV.U32 R12, RZ, RZ, R0 ;  /* 0x000000ffff0c7224 */ /* 0x000fe200078e0000 */
[----:B------:R-:W-:Y:S01]  /*23640*/  MOV R11, 0x1c1f ;  /* 0x00001c1f000b7802 */ /* 0x000fe20000000f00 */
[----:B------:R-:W-:Y:S01]  /*23650*/  IMAD.MOV.U32 R15, RZ, RZ, -0x1 ;  /* 0xffffffffff0f7424 */ /* 0x000fe200078e00ff */
[----:B------:R-:W-:Y:S02]  /*23660*/  SEL R5, R96, R97, P0 ;  /* 0x0000006160057207 */ /* 0x000fe40000000000 */
[----:B------:R-:W-:-:S07]  /*23670*/  SEL R7, R97, R96, P0 ;  /* 0x0000006061077207 */ /* 0x000fce0000000000 */
[----:B-1---5:R-:W-:Y:S05]  /*23680*/  WARPSYNC.COLLECTIVE R15, `(.L_x_6070) ;  /* 0x000000000f087348 */ /* 0x022fea0003c00000 */
[----:B------:R0:W2:Y:S02]  /*23690*/  SHFL.IDX P6, R14, R13, R12, R11 ;  /* 0x0000000c0d0e7389 */ /* 0x0000a400000c000b */
[----:B012--5:R-:W-:Y:S01]  /*236a0*/  ENDCOLLECTIVE ;  /* 0x000000000000791b */ /* 0x027fe20003800000 */
.L_x_6070:
        /* <DEDUP_REMOVED lines=19> */
.L_x_6071:
        /* <DEDUP_REMOVED lines=18> */
.L_x_6072:
[----:B------:R-:W-:Y:S02]  /*23900*/  SEL R55, R52, R55, P0 ;  /* 0x0000003734377207 */ /* 0x000fe40000000000 */
[----:B------:R-:W-:Y:S02]  /*23910*/  SEL R57, R46, R59, P0 ;  /* 0x0000003b2e397207 */ /* 0x000fe40000000000 */
[----:B------:R-:W-:Y:S02]  /*23920*/  SEL R59, R59, R46, P0 ;  /* 0x0000002e3b3b7207 */ /* 0x000fe40000000000 */
[----:B------:R-:W-:Y:S02]  /*23930*/  SEL R4, R6, R3, P0 ;  /* 0x0000000306047207 */ /* 0x000fe40000000000 */
[----:B------:R-:W-:Y:S01]  /*23940*/  SEL R6, R3, R6, P0 ;  /* 0x0000000603067207 */ /* 0x000fe20000000000 */
[----:B------:R-:W-:Y:S02]  /*23950*/  IMAD.MOV.U32 R13, RZ, RZ, R7 ;  /* 0x000000ffff0d7224 */ /* 0x000fe400078e0007 */
[----:B------:R-:W-:-:S02]  /*23960*/  IMAD.MOV.U32 R12, RZ, RZ, R2 ;  /* 0x000000ffff0c7224 */ /* 0x000fc400078e0002 */
[----:B------:R-:W-:-:S07]  /*23970*/  IMAD.MOV.U32 R10, RZ, RZ, R14 ;  /* 0x000000ffff0a7224 */ /* 0x000fce00078e000e */
[----:B------:R-:W-:Y:S05]  /*23980*/  WARPSYNC.COLLECTIVE R15, `(.L_x_6073) ;  /* 0x000000000f087348 */ /* 0x000fea0003c00000 */
[----:B------:R0:W1:Y:S02]  /*23990*/  SHFL.IDX P6, R14, R13, R12, R11 ;  /* 0x0000000c0d0e7389 */ /* 0x00006400000c000b */
[----:B01----:R-:W-:Y:S01]  /*239a0*/  ENDCOLLECTIVE ;  /* 0x000000000000791b */ /* 0x003fe20003800000 */
.L_x_6073:
[----:B------:R-:W-:Y:S02]  /*239b0*/  IMAD.MOV.U32 R13, RZ, RZ, R9 ;  /* 0x000000ffff0d7224 */ /* 0x000fe400078e0009 */
[----:B------:R-:W-:Y:S02]  /*239c0*/  IMAD.MOV.U32 R12, RZ, RZ, R0 ;  /* 0x000000ffff0c7224 */ /* 0x000fe400078e0000 */
[----:B------:R-:W-:-:S07]  /*239d0*/  IMAD.MOV.U32 R7, RZ, RZ, R14 ;  /* 0x000000ffff077224 */ /* 0x000fce00078e000e */
[----:B------:R-:W-:Y:S05]  /*239e0*/  WARPSYNC.COLLECTIVE R15, `(.L_x_6074) ;  /* 0x000000000f087348 */ /* 0x000fea0003c00000 */
[----:B------:R0:W1:Y:S02]  /*239f0*/  SHFL.IDX P6, R14, R13, R12, R11 ;  /* 0x0000000c0d0e7389 */ /* 0x00006400000c000b */
[----:B01----:R-:W-:Y:S01]  /*23a00*/  ENDCOLLECTIVE ;  /* 0x000000000000791b */ /* 0x003fe20003800000 */
.L_x_6074:
        /* <DEDUP_REMOVED lines=8> */
.L_x_6075:
[----:B------:R-:W-:Y:S02]  /*23a90*/  IMAD.MOV.U32 R13, RZ, RZ, R25 ;  /* 0x000000ffff0d7224 */ /* 0x000fe400078e0019 */
[----:B------:R-:W-:Y:S02]  /*23aa0*/  IMAD.MOV.U32 R12, RZ, RZ, R0 ;  /* 0x000000ffff0c7224 */ /* 0x000fe400078e0000 */
[----:B------:R-:W-:-:S07]  /*23ab0*/  IMAD.MOV.U32 R21, RZ, RZ, R14 ;  /* 0x000000ffff157224 */ /* 0x000fce00078e000e */
[----:B------:R-:W-:Y:S05]  /*23ac0*/  WARPSYNC.COLLECTIVE R15, `(.L_x_6076) ;  /* 0x000000000f087348 */ /* 0x000fea0003c00000 */
[----:B------:R0:W1:Y:S02]  /*23ad0*/  SHFL.IDX P6, R14, R13, R12, R11 ;  /* 0x0000000c0d0e7389 */ /* 0x00006400000c000b */
[----:B01----:R-:W-:Y:S01]  /*23ae0*/  ENDCOLLECTIVE ;  /* 0x000000000000791b */ /* 0x003fe20003800000 */
.L_x_6076:
        /* <DEDUP_REMOVED lines=8> */
.L_x_6077:
[----:B------:R-:W-:Y:S02]  /*23b70*/  IMAD.MOV.U32 R13, RZ, RZ, R29 ;  /* 0x000000ffff0d7224 */ /* 0x000fe400078e001d */
[----:B------:R-:W-:Y:S02]  /*23b80*/  IMAD.MOV.U32 R12, RZ, RZ, R0 ;  /* 0x000000ffff0c7224 */ /* 0x000fe400078e0000 */
[----:B------:R-:W-:-:S07]  /*23b90*/  IMAD.MOV.U32 R27, RZ, RZ, R14 ;  /* 0x000000ffff1b7224 */ /* 0x000fce00078e000e */
[----:B------:R-:W-:Y:S05]  /*23ba0*/  WARPSYNC.COLLECTIVE R15, `(.L_x_6078) ;  /* 0x000000000f087348 */ /* 0x000fea0003c00000 */
[----:B------:R0:W1:Y:S02]  /*23bb0*/  SHFL.IDX P6, R14, R13, R12, R11 ;  /* 0x0000000c0d0e7389 */ /* 0x00006400000c000b */
[----:B01----:R-:W-:Y:S01]  /*23bc0*/  ENDCOLLECTIVE ;  /* 0x000000000000791b */ /* 0x003fe20003800000 */
.L_x_6078:
        /* <DEDUP_REMOVED lines=8> */
.L_x_6079:
[----:B------:R-:W-:Y:S02]  /*23c50*/  IMAD.MOV.U32 R13, RZ, RZ, R33 ;  /* 0x000000ffff0d7224 */ /* 0x000fe400078e0021 */
[----:B------:R-:W-:Y:S02]  /*23c60*/  IMAD.MOV.U32 R12, RZ, RZ, R0 ;  /* 0x000000ffff0c7224 */ /* 0x000fe400078e0000 */
[----:B------:R-:W-:-:S07]  /*23c70*/  IMAD.MOV.U32 R31, RZ, RZ, R14 ;  /* 0x000000ffff1f7224 */ /* 0x000fce00078e000e */
[----:B------:R-:W-:Y:S05]  /*23c80*/  WARPSYNC.COLLECTIVE R15, `(.L_x_6080) ;  /* 0x000000000f087348 */ /* 0x000fea0003c00000 */
[----:B------:R0:W1:Y:S02]  /*23c90*/  SHFL.IDX P6, R14, R13, R12, R11 ;  /* 0x0000000c0d0e7389 */ /* 0x00006400000c000b */
[----:B01----:R-:W-:Y:S01]  /*23ca0*/  ENDCOLLECTIVE ;  /* 0x000000000000791b */ /* 0x003fe20003800000 */
.L_x_6080:
        /* <DEDUP_REMOVED lines=8> */
.L_x_6081:
[----:B------:R-:W-:Y:S02]  /*23d30*/  IMAD.MOV.U32 R13, RZ, RZ, R37 ;  /* 0x000000ffff0d7224 */ /* 0x000fe400078e0025 */
[----:B------:R-:W-:Y:S01]  /*23d40*/  IMAD.MOV.U32 R12, RZ, RZ, R0 ;  /* 0x000000ffff0c7224 */ /* 0x000fe200078e0000 */
[----:B------:R-:W-:-:S07]  /*23d50*/  MOV R35, R14 ;  /* 0x0000000e00237202 */ /* 0x000fce0000000f00 */
[----:B------:R-:W-:Y:S05]  /*23d60*/  WARPSYNC.COLLECTIVE R15, `(.L_x_6082) ;  /* 0x000000000f087348 */ /* 0x000fea0003c00000 */
[----:B------:R0:W1:Y:S02]  /*23d70*/  SHFL.IDX P6, R14, R13, R12, R11 ;  /* 0x0000000c0d0e7389 */ /* 0x00006400000c000b */
[----:B01----:R-:W-:Y:S01]  /*23d80*/  ENDCOLLECTIVE ;  /* 0x000000000000791b */ /* 0x003fe20003800000 */
.L_x_6082:
        /* <DEDUP_REMOVED lines=8> */
.L_x_6083:
[----:B------:R-:W-:Y:S01]  /*23e10*/  MOV R13, R41 ;  /* 0x00000029000d7202 */ /* 0x000fe20000000f00 */
[----:B------:R-:W-:Y:S02]  /*23e20*/  IMAD.MOV.U32 R12, RZ, RZ, R0 ;  /* 0x000000ffff0c7224 */ /* 0x000fe400078e0000 */
[----:B------:R-:W-:-:S07]  /*23e30*/  IMAD.MOV.U32 R20, RZ, RZ, R14 ;  /* 0x000000ffff147224 */ /* 0x000fce00078e000e */
[----:B------:R-:W-:Y:S05]  /*23e40*/  WARPSYNC.COLLECTIVE R15, `(.L_x_6084) ;  /* 0x000000000f087348 */ /* 0x000fea0003c00000 */
[----:B------:R0:W1:Y:S02]  /*23e50*/  SHFL.IDX P6, R14, R13, R12, R11 ;  /* 0x0000000c0d0e7389 */ /* 0x00006400000c000b */
[----:B01----:R-:W-:Y:S01]  /*23e60*/  ENDCOLLECTIVE ;  /* 0x000000000000791b */ /* 0x003fe20003800000 */
.L_x_6084:
[----:B------:R-:W-:Y:S02]  /*23e70*/  IMAD.MOV.U32 R13, RZ, RZ, R43 ;  /* 0x000000ffff0d7224 */ /* 0x000fe400078e002b */
[----:B------:R-:W-:Y:S02]  /*23e80*/  IMAD.MOV.U32 R12, RZ, RZ, R2 ;  /* 0x000000ffff0c7224 */ /* 0x000fe400078e0002 */
[----:B------:R-:W-:-:S07]  /*23e90*/  IMAD.MOV.U32 R41, RZ, RZ, R14 ;  /* 0x000000ffff297224 */ /* 0x000fce00078e000e */
[----:B------:R-:W-:Y:S05]  /*23ea0*/  WARPSYNC.COLLECTIVE R15, `(.L_x_6085) ;  /* 0x000000000f087348 */ /* 0x000fea0003c00000 */
[----:B------:R0:W1:Y:S02]  /*23eb0*/  SHFL.IDX P6, R14, R13, R12, R11 ;  /* 0x0000000c0d0e7389 */ /* 0x00006400000c000b */
[----:B01----:R-:W-:Y:S01]  /*23ec0*/  ENDCOLLECTIVE ;  /* 0x000000000000791b */ /* 0x003fe20003800000 */
.L_x_6085:
[----:B------:R-:W-:Y:S01]  /*23ed0*/  IMAD.MOV.U32 R13, RZ, RZ, R45 ;  /* 0x000000ffff0d7224 */ /* 0x000fe200078e002d */
[----:B------:R-:W-:Y:S01]  /*23ee0*/  MOV R12, R0 ;  /* 0x00000000000c7202 */ /* 0x000fe20000000f00 */
[----:B------:R-:W-:-:S07]  /*23ef0*/  IMAD.MOV.U32 R40, RZ, RZ, R14 ;  /* 0x000000ffff287224 */ /* 0x000fce00078e000e */
[----:B------:R-:W-:Y:S05]  /*23f00*/  WARPSYNC.COLLECTIVE R15, `(.L_x_6086) ;  /* 0x000000000f087348 */ /* 0x000fea0003c00000 */
[----:B------:R0:W1:Y:S02]  /*23f10*/  SHFL.IDX P6, R14, R13, R12, R11 ;  /* 0x0000000c0d0e7389 */ /* 0x00006400000c000b */
[----:B01----:R-:W-:Y:S01]  /*23f20*/  ENDCOLLECTIVE ;  /* 0x000000000000791b */ /* 0x003fe20003800000 */
.L_x_6086:
        /* <DEDUP_REMOVED lines=8> */
.L_x_6087:
[----:B------:R-:W-:Y:S02]  /*23fb0*/  IMAD.MOV.U32 R13, RZ, RZ, R49 ;  /* 0x000000ffff0d7224 */ /* 0x000fe400078e0031 */
[----:B------:R-:W-:Y:S02]  /*23fc0*/  IMAD.MOV.U32 R12, RZ, RZ, R0 ;  /* 0x000000ffff0c7224 */ /* 0x000fe400078e0000 */
[----:B------:R-:W-:-:S07]  /*23fd0*/  IMAD.MOV.U32 R42, RZ, RZ, R14 ;  /* 0x000000ffff2a7224 */ /* 0x000fce00078e000e */
[----:B------:R-:W-:Y:S05]  /*23fe0*/  WARPSYNC.COLLECTIVE R15, `(.L_x_6088) ;  /* 0x000000000f087348 */ /* 0x000fea0003c00000 */
[----:B------:R0:W1:Y:S02]  /*23ff0*/  SHFL.IDX P6, R14, R13, R12, R11 ;  /* 0x0000000c0d0e7389 */ /* 0x00006400000c000b */
[----:B01----:R-:W-:Y:S01]  /*24000*/  ENDCOLLECTIVE ;  /* 0x000000000000791b */ /* 0x003fe20003800000 */
.L_x_6088:
        /* <DEDUP_REMOVED lines=8> */
.L_x_6089:
[----:B------:R-:W-:Y:S02]  /*24090*/  IMAD.MOV.U32 R13, RZ, RZ, R53 ;  /* 0x000000ffff0d7224 */ /* 0x000fe400078e0035 */
[----:B------:R-:W-:Y:S02]  /*240a0*/  IMAD.MOV.U32 R12, RZ, RZ, R0 ;  /* 0x000000ffff0c7224 */ /* 0x000fe400078e0000 */
[----:B------:R-:W-:-:S07]  /*240b0*/  IMAD.MOV.U32 R48, RZ, RZ, R14 ;  /* 0x000000ffff307224 */ /* 0x000fce00078e000e */
[----:B------:R-:W-:Y:S05]  /*240c0*/  WARPSYNC.COLLECTIVE R15, `(.L_x_6090) ;  /* 0x000000000f087348 */ /* 0x000fea0003c00000 */
[----:B------:R0:W1:Y:S02]  /*240d0*/  SHFL.IDX P6, R14, R13, R12, R11 ;  /* 0x0000000c0d0e7389 */ /* 0x00006400000c000b */
[----:B01----:R-:W-:Y:S01]  /*240e0*/  ENDCOLLECTIVE ;  /* 0x000000000000791b */ /* 0x003fe20003800000 */
.L_x_6090:
[----:B------:R-:W-:Y:S02]  /*240f0*/  SEL R9, R49, R48, P0 ;  /* 0x0000003031097207 */ /* 0x000fe40000000000 */
[----:B------:R-:W-:Y:S01]  /*24100*/  MOV R13, R55 ;  /* 0x00000037000d7202 */ /* 0x000fe20000000f00 */
[----:B------:R-:W-:Y:S02]  /*24110*/  IMAD.MOV.U32 R12, RZ, RZ, R2 ;  /* 0x000000ffff0c7224 */ /* 0x000fe400078e0002 */
[----:B------:R-:W-:-:S07]  /*24120*/  IMAD.MOV.U32 R53, RZ, RZ, R14 ;  /* 0x000000ffff357224 */ /* 0x000fce00078e000e */
[----:B------:R-:W-:Y:S05]  /*24130*/  WARPSYNC.COLLECTIVE R15, `(.L_x_6091) ;  /* 0x000000000f087348 */ /* 0x000fea0003c00000 */
[----:B------:R0:W1:Y:S02]  /*24140*/  SHFL.IDX P6, R14, R13, R12, R11 ;  /* 0x0000000c0d0e7389 */ /* 0x00006400000c000b */
[----:B01----:R-:W-:Y:S01]  /*24150*/  ENDCOLLECTIVE ;  /* 0x000000000000791b */ /* 0x003fe20003800000 */
.L_x_6091:
[----:B------:R-:W-:Y:S02]  /*24160*/  IMAD.MOV.U32 R13, RZ, RZ, R57 ;  /* 0x000000ffff0d7224 */ /* 0x000fe400078e0039 */
[----:B------:R-:W-:Y:S02]  /*24170*/  IMAD.MOV.U32 R12, RZ, RZ, R0 ;  /* 0x000000ffff0c7224 */ /* 0x000fe400078e0000 */
[----:B------:R-:W-:-:S07]  /*24180*/  IMAD.MOV.U32 R50, RZ, RZ, R14 ;  /* 0x000000ffff327224 */ /* 0x000fce00078e000e */
[----:B------:R-:W-:Y:S05]  /*24190*/  WARPSYNC.COLLECTIVE R15, `(.L_x_6092) ;  /* 0x000000000f087348 */ /* 0x000fea0003c00000 */
[----:B------:R0:W1:Y:S02]  /*241a0*/  SHFL.IDX P6, R14, R13, R12, R11 ;  /* 0x0000000c0d0e7389 */ /* 0x00006400000c000b */
[----:B01----:R-:W-:Y:S01]  /*241b0*/  ENDCOLLECTIVE ;  /* 0x000000000000791b */ /* 0x003fe20003800000 */
.L_x_6092:
        /* <DEDUP_REMOVED lines=8> */
.L_x_6093:
[----:B------:R-:W-:Y:S02]  /*24240*/  IMAD.MOV.U32 R13, RZ, RZ, R63 ;  /* 0x000000ffff0d7224 */ /* 0x000fe400078e003f */
[----:B------:R-:W-:Y:S02]  /*24250*/  IMAD.MOV.U32 R12, RZ, RZ, R0 ;  /* 0x000000ffff0c7224 */ /* 0x000fe400078e0000 */
[----:B------:R-:W-:-:S07]  /*24260*/  IMAD.MOV.U32 R52, RZ, RZ, R14 ;  /* 0x000000ffff347224 */ /* 0x000fce00078e000e */
[----:B------:R-:W-:Y:S05]  /*24270*/  WARPSYNC.COLLECTIVE R15, `(.L_x_6094) ;  /* 0x000000000f087348 */ /* 0x000fea0003c00000 */
[----:B------:R0:W1:Y:S02]  /*24280*/  SHFL.IDX P6, R14, R13, R12, R11 ;  /* 0x0000000c0d0e7389 */ /* 0x00006400000c000b */
[----:B01----:R-:W-:Y:S01]  /*24290*/  ENDCOLLECTIVE ;  /* 0x000000000000791b */ /* 0x003fe20003800000 */
.L_x_6094:
        /* <DEDUP_REMOVED lines=8> */
.L_x_6095:
[----:B------:R-:W-:Y:S02]  /*24320*/  IMAD.MOV.U32 R13, RZ, RZ, R67 ;  /* 0x000000ffff0d7224 */ /* 0x000fe400078e0043 */
[----:B------:R-:W-:Y:S01]  /*24330*/  IMAD.MOV.U32 R12, RZ, RZ, R0 ;  /* 0x000000ffff0c7224 */ /* 0x000fe200078e0000 */
[----:B------:R-:W-:-:S07]  /*24340*/  MOV R54, R14 ;  /* 0x0000000e00367202 */ /* 0x000fce0000000f00 */
[----:B------:R-:W-:Y:S05]  /*24350*/  WARPSYNC.COLLECTIVE R15, `(.L_x_6096) ;  /* 0x000000000f087348 */ /* 0x000fea0003c00000 */
[----:B------:R0:W1:Y:S02]  /*24360*/  SHFL.IDX P6, R14, R13, R12, R11 ;  /* 0x0000000c0d0e7389 */ /* 0x00006400000c000b */
[----:B01----:R-:W-:Y:S01]  /*24370*/  ENDCOLLECTIVE ;  /* 0x000000000000791b */ /* 0x003fe20003800000 */
.L_x_6096:
        /* <DEDUP_REMOVED lines=8> */
.L_x_6097:
[----:B------:R-:W-:Y:S01]  /*24400*/  MOV R13, R71 ;  /* 0x00000047000d7202 */ /* 0x000fe20000000f00 */
[----:B------:R-:W-:Y:S02]  /*24410*/  IMAD.MOV.U32 R12, RZ, RZ, R0 ;  /* 0x000000ffff0c7224 */ /* 0x000fe400078e0000 */
[----:B------:R-:W-:-:S07]  /*24420*/  IMAD.MOV.U32 R56, RZ, RZ, R14 ;  /* 0x000000ffff387224 */ /* 0x000fce00078e000e */
[----:B------:R-:W-:Y:S05]  /*24430*/  WARPSYNC.COLLECTIVE R15, `(.L_x_6098) ;  /* 0x000000000f087348 */ /* 0x000fea0003c00000 */
[----:B------:R0:W1:Y:S02]  /*24440*/  SHFL.IDX P6, R14, R13, R12, R11 ;  /* 0x0000000c0d0e7389 */ /* 0x00006400000c000b */
[----:B01----:R-:W-:Y:S01]  /*24450*/  ENDCOLLECTIVE ;  /* 0x000000000000791b */ /* 0x003fe20003800000 */
.L_x_6098:
[----:B------:R-:W-:Y:S01]  /*24460*/  SEL R39, R56, R67, P0 ;  /* 0x0000004338277207 */ /* 0x000fe20000000000 */
[----:B------:R-:W-:Y:S02]  /*24470*/  IMAD.MOV.U32 R13, RZ, RZ, R73 ;  /* 0x000000ffff0d7224 */ /* 0x000fe400078e0049 */
[----:B------:R-:W-:Y:S02]  /*24480*/  IMAD.MOV.U32 R12, RZ, RZ, R2 ;  /* 0x000000ffff0c7224 */ /* 0x000fe400078e0002 */
[----:B------:R-:W-:-:S07]  /*24490*/  IMAD.MOV.U32 R71, RZ, RZ, R14 ;  /* 0x000000ffff477224 */ /* 0x000fce00078e000e */
[----:B------:R-:W-:Y:S05]  /*244a0*/  WARPSYNC.COLLECTIVE R15, `(.L_x_6099) ;  /* 0x000000000f087348 */ /* 0x000fea0003c00000 */
[----:B------:R0:W1:Y:S02]  /*244b0*/  SHFL.IDX P6, R14, R13, R12, R11 ;  /* 0x0000000c0d0e7389 */ /* 0x00006400000c000b */
[----:B01----:R-:W-:Y:S01]  /*244c0*/  ENDCOLLECTIVE ;  /* 0x000000000000791b */ /* 0x003fe20003800000 */
.L_x_6099:
[----:B------:R-:W-:Y:S01]  /*244d0*/  IMAD.MOV.U32 R13, RZ, RZ, R75 ;  /* 0x000000ffff0d7224 */ /* 0x000fe200078e004b */
[----:B------:R-:W-:Y:S01]  /*244e0*/  MOV R12, R0 ;  /* 0x00000000000c7202 */ /* 0x000fe20000000f00 */
[----:B------:R-:W-:-:S07]  /*244f0*/  IMAD.MOV.U32 R58, RZ, RZ, R14 ;  /* 0x000000ffff3a7224 */ /* 0x000fce00078e000e */
[----:B------:R-:W-:Y:S05]  /*24500*/  WARPSYNC.COLLECTIVE R15, `(.L_x_6100) ;  /* 0x000000000f087348 */ /* 0x000fea0003c00000 */
[----:B------:R0:W1:Y:S02]  /*24510*/  SHFL.IDX P6, R14, R13, R12, R11 ;  /* 0x0000000c0d0e7389 */ /* 0x00006400000c000b */
[----:B01----:R-:W-:Y:S01]  /*24520*/  ENDCOLLECTIVE ;  /* 0x000000000000791b */ /* 0x003fe20003800000 */
.L_x_6100:
[----:B------:R-:W-:Y:S02]  /*24530*/  IMAD.MOV.U32 R13, RZ, RZ, R77 ;  /* 0x000000ffff0d7224 */ /* 0x000fe400078e004d */
[----:B------:R-:W-:Y:S02]  /*24540*/  IMAD.MOV.U32 R12, RZ, RZ, R2 ;  /* 0x000000ffff0c7224 */ /* 0x000fe400078e0002 */
[----:B------:R-:W-:-:S07]  /*24550*/  IMAD.MOV.U32 R75, RZ, RZ, R14 ;  /* 0x000000ffff4b7224 */ /* 0x000fce00078e000e */
[----:B------:R-:W-:Y:S05]  /*24560*/  WARPSYNC.COLLECTIVE R15, `(.L_x_6101) ;  /* 0x000000000f087348 */ /* 0x000fea0003c00000 */
[----:B------:R0:W1:Y:S02]  /*24570*/  SHFL.IDX P6, R14, R13, R12, R11 ;  /* 0x0000000c0d0e7389 */ /* 0x00006400000c000b */
[----:B01----:R-:W-:Y:S01]  /*24580*/  ENDCOLLECTIVE ;  /* 0x000000000000791b */ /* 0x003fe20003800000 */
.L_x_6101:
[----:B------:R-:W-:Y:S02]  /*24590*/  SEL R12, R37, R20, P0 ;  /* 0x00000014250c7207 */ /* 0x000fe40000000000 */
[----:B------:R-:W-:Y:S01]  /*245a0*/  SEL R11, R48, R49, P0 ;  /* 0x00000031300b7207 */ /* 0x000fe20000000000 */
[----:B------:R-:W-:Y:S01]  /*245b0*/  IMAD.MOV.U32 R49, RZ, RZ, RZ ;  /* 0x000000ffff317224 */ /* 0x000fe200078e00ff */
[----:B------:R-:W-:Y:S02]  /*245c0*/  SEL R13, R71, R58, P0 ;  /* 0x0000003a470d7207 */ /* 0x000fe40000000000 */
[----:B------:R-:W-:Y:S01]  /*245d0*/  SEL R15, R58, R71, P0 ;  /* 0x000000473a0f7207 */ /* 0x000fe20000000000 */
[----:B------:R-:W-:Y:S01]  /*245e0*/  IMAD.MOV.U32 R62, RZ, RZ, R14 ;  /* 0x000000ffff3e7224 */ /* 0x000fe200078e000e */
[----:B------:R-:W-:Y:S02]  /*245f0*/  SEL R14, R20, R37, P0 ;  /* 0x00000025140e7207 */ /* 0x000fe40000000000 */
[----:B------:R-:W-:Y:S01]  /*24600*/  SEL R37, R67, R56, P0 ;  /* 0x0000003843257207 */ /* 0x000fe20000000000 */
[----:B------:R-:W-:Y:S06]  /*24610*/  BRA `(.L_x_6102) ;  /* 0xffffff68007c7947 */ /* 0x000fec000383ffff */
.L_x_5931:
[----:B------:R-:W0:Y:S01]  /*24620*/  S2R R12, SR_TID.X ;  /* 0x00000000000c7919 */ /* 0x000e220000002100 */
[----:B------:R-:W-:Y:S01]  /*24630*/  BSSY B1, `(.L_x_6103) ;  /* 0x000000a000017945 */ /* 0x000fe20003800000 */
[----:B------:R-:W-:Y:S02]  /*24640*/  IMAD.MOV.U32 R11, RZ, RZ, 0x1f ;  /* 0x0000001fff0b7424 */ /* 0x000fe400078e00ff */
[----:B------:R-:W-:Y:S01]  /*24650*/  IMAD.MOV.U32 R15, RZ, RZ, -0x1 ;  /* 0xffffffffff0f7424 */ /* 0x000fe200078e00ff */
[----:B0-----:R-:W-:Y:S02]  /*24660*/  SHF.R.U32.HI R10, RZ, 0x5, R12 ;  /* 0x00000005ff0a7819 */ /* 0x001fe4000001160c */
[----:B------:R-:W-:Y:S02]  /*24670*/  MOV R12, RZ ;  /* 0x000000ff000c7202 */ /* 0x000fe40000000f00 */
[----:B------:R-:W-:-:S05]  /*24680*/  LOP3.LUT R10, R10, 0x3, RZ, 0xc0, !PT ;  /* 0x000000030a0a7812 */ /* 0x000fca00078ec0ff */
[----:B------:R-:W-:-:S07]  /*24690*/  IMAD.MOV.U32 R13, RZ, RZ, R10 ;  /* 0x000000ffff0d7224 */ /* 0x000fce00078e000a */
[----:B------:R-:W-:Y:S05]  /*246a0*/  WARPSYNC.COLLECTIVE R15, `(.L_x_6104) ;  /* 0x000000000f087348 */ /* 0x000fea0003c00000 */
[----:B------:R0:W1:Y:S02]  /*246b0*/  SHFL.IDX P6, R14, R13, R12, R11 ;  /* 0x0000000c0d0e7389 */ /* 0x00006400000c000b */
[----:B01----:R-:W-:Y:S01]  /*246c0*/  ENDCOLLECTIVE ;  /* 0x000000000000791b */ /* 0x003fe20003800000 */
.L_x_6104:
[----:B------:R-:W-:Y:S05]  /*246d0*/  BSYNC B1 ;  /* 0x0000000000017941 */ /* 0x000fea0003800000 */
.L_x_6103:
[----:B------:R-:W-:Y:S05]  /*246e0*/  BRA `(.L_x_6105) ;  /* 0xffffff9400987947 */ /* 0x000fea000383ffff */
.L_x_5933:
[----:B------:R-:W-:Y:S01]  /*246f0*/  BSSY B1, `(.L_x_6106) ;  /* 0x0000006000017945 */ /* 0x000fe20003800000 */
[----:B------:R-:W-:-:S07]  /*24700*/  IMAD.MOV.U32 R15, RZ, RZ, -0x1 ;  /* 0xffffffffff0f7424 */ /* 0x000fce00078e00ff */
[----:B0-----:R-:W-:Y:S05]  /*24710*/  WARPSYNC.COLLECTIVE R15, `(.L_x_6107) ;  /* 0x000000000f0c7348 */ /* 0x001fea0003c00000 */
[----:B------:R-:W-:Y:S02]  /*24720*/  ELECT P6, UR62, PT ;  /* 0x00000000003e782f */ /* 0x000fe400038c0000 */
[----:B------:R-:W-:Y:S01]  /*24730*/  MOV R14, UR62 ;  /* 0x0000003e000e7c02 */ /* 0x000fe20008000f00 */
[----:B0-----:R-:W-:Y:S10]  /*24740*/  ENDCOLLECTIVE ;  /* 0x000000000000791b */ /* 0x001ff40003800000 */
.L_x_6107:
[----:B------:R-:W-:Y:S05]  /*24750*/  BSYNC B1 ;  /* 0x0000000000017941 */ /* 0x000fea0003800000 */
.L_x_6106:
[----:B------:R-:W-:Y:S05]  /*24760*/  BRA `(.L_x_5932) ;  /* 0xffffff9400907947 */ /* 0x000fea000383ffff */
.L_x_5935:
[----:B0-----:R0:W1:Y:S02]  /*24770*/  SYNCS.PHASECHK.TRANS64.TRYWAIT P0, [R11+URZ+0x2e820], R5 ;  /* 0x02e820050b0075a7 */ /* 0x001064000800017f */
[----:B-1----:R-:W-:Y:S05]  /*24780*/  @!P0 NANOSLEEP.SYNCS 0x989680 ;  /* 0x009896800000895d */ /* 0x002fea0003900000 */
[----:B------:R-:W1:Y:S02]  /*24790*/  @!P0 SYNCS.PHASECHK.TRANS64 P0, [R11+URZ+0x2e820], R5 ;  /* 0x02e820050b0085a7 */ /* 0x000e64000800007f */
[----:B-1----:R-:W-:Y:S05]  /*247a0*/  @!P0 BRA `(.L_x_5935) ;  /* 0xfffffffc00f08947 */ /* 0x002fea000383ffff */
[----:B------:R-:W-:Y:S05]  /*247b0*/  BRA `(.L_x_6108) ;  /* 0xffffff9400ac7947 */ /* 0x000fea000383ffff */
.L_x_5939:
[----:B-1----:R1:W2:Y:S02]  /*247c0*/  SYNCS.PHASECHK.TRANS64.TRYWAIT P0, [R8+URZ+0x2e8a0], R10 ;  /* 0x02e8a00a080075a7 */ /* 0x0022a4000800017f */
[----:B--2---:R-:W-:Y:S05]  /*247d0*/  @!P0 NANOSLEEP.SYNCS 0x989680 ;  /* 0x009896800000895d */ /* 0x004fea0003900000 */
[----:B------:R-:W2:Y:S02]  /*247e0*/  @!P0 SYNCS.PHASECHK.TRANS64 P0, [R8+URZ+0x2e8a0], R10 ;  /* 0x02e8a00a080085a7 */ /* 0x000ea4000800007f */
[----:B--2---:R-:W-:Y:S05]  /*247f0*/  @!P0 BRA `(.L_x_5939) ;  /* 0xfffffffc00f08947 */ /* 0x004fea000383ffff */
[----:B------:R-:W-:Y:S05]  /*24800*/  BRA `(.L_x_6109) ;  /* 0xffffff9400cc7947 */ /* 0x000fea000383ffff */
.L_x_5944:
[----:B0-----:R0:W2:Y:S02]  /*24810*/  SYNCS.PHASECHK.TRANS64.TRYWAIT P0, [R8+URZ+0x2e8c0], R10 ;  /* 0x02e8c00a080075a7 */ /* 0x0010a4000800017f */
[----:B--2---:R-:W-:Y:S05]  /*24820*/  @!P0 NANOSLEEP.SYNCS 0x989680 ;  /* 0x009896800000895d */ /* 0x004fea0003900000 */
[----:B------:R-:W2:Y:S02]  /*24830*/  @!P0 SYNCS.PHASECHK.TRANS64 P0, [R8+URZ+0x2e8c0], R10 ;  /* 0x02e8c00a080085a7 */ /* 0x000ea4000800007f */
[----:B--2---:R-:W-:Y:S05]  /*24840*/  @!P0 BRA `(.L_x_5944) ;  /* 0xfffffffc00f08947 */ /* 0x004fea000383ffff */
[----:B------:R-:W-:Y:S05]  /*24850*/  BRA `(.L_x_6110) ;  /* 0xffffff98004c7947 */ /* 0x000fea000383ffff */
.L_x_5951:
[----:B0-----:R0:W1:Y:S02]  /*24860*/  SYNCS.PHASECHK.TRANS64.TRYWAIT P1, [R6+URZ+0x2e8a0], R7 ;  /* 0x02e8a007060075a7 */ /* 0x001064000802017f */
[----:B-1----:R-:W-:Y:S05]  /*24870*/  @!P1 NANOSLEEP.SYNCS 0x989680 ;  /* 0x009896800000995d */ /* 0x002fea0003900000 */
[----:B------:R-:W1:Y:S02]  /*24880*/  @!P1 SYNCS.PHASECHK.TRANS64 P1, [R6+URZ+0x2e8a0], R7 ;  /* 0x02e8a007060095a7 */ /* 0x000e64000802007f */
[----:B-1----:R-:W-:Y:S05]  /*24890*/  @!P1 BRA `(.L_x_5951) ;  /* 0xfffffffc00f09947 */ /* 0x002fea000383ffff */
[----:B------:R-:W-:Y:S05]  /*248a0*/  BRA `(.L_x_6111) ;  /* 0xffffff9c002c7947 */ /* 0x000fea000383ffff */
.L_x_5956:
[----:B-1----:R1:W2:Y:S02]  /*248b0*/  SYNCS.PHASECHK.TRANS64.TRYWAIT P1, [R6+URZ+0x2e8c0], R7 ;  /* 0x02e8c007060075a7 */ /* 0x0022a4000802017f */
[----:B--2---:R-:W-:Y:S05]  /*248c0*/  @!P1 NANOSLEEP.SYNCS 0x989680 ;  /* 0x009896800000995d */ /* 0x004fea0003900000 */
[----:B------:R-:W2:Y:S02]  /*248d0*/  @!P1 SYNCS.PHASECHK.TRANS64 P1, [R6+URZ+0x2e8c0], R7 ;  /* 0x02e8c007060095a7 */ /* 0x000ea4000802007f */
[----:B--2---:R-:W-:Y:S05]  /*248e0*/  @!P1 BRA `(.L_x_5956) ;  /* 0xfffffffc00f09947 */ /* 0x004fea000383ffff */
[----:B------:R-:W-:Y:S05]  /*248f0*/  BRA `(.L_x_6112) ;  /* 0xffffff9c00a47947 */ /* 0x000fea000383ffff */
.L_x_5969:
        /* <DEDUP_REMOVED lines=11> */
.L_x_6114:
[----:B------:R-:W-:Y:S05]  /*249b0*/  BSYNC B0 ;  /* 0x0000000000007941 */ /* 0x000fea0003800000 */
.L_x_6113:
[----:B------:R-:W-:Y:S05]  /*249c0*/  BRA `(.L_x_6115) ;  /* 0xffffffa800c47947 */ /* 0x000fea000383ffff */
.L_x_5971:
[----:B------:R-:W-:Y:S01]  /*249d0*/  BSSY B0, `(.L_x_6116) ;  /* 0x0000006000007945 */ /* 0x000fe20003800000 */
[----:B------:R-:W-:-:S07]  /*249e0*/  IMAD.MOV.U32 R15, RZ, RZ, -0x1 ;  /* 0xffffffffff0f7424 */ /* 0x000fce00078e00ff */
[----:B0-----:R-:W-:Y:S05]  /*249f0*/  WARPSYNC.COLLECTIVE R15, `(.L_x_6117) ;  /* 0x000000000f0c7348 */ /* 0x001fea0003c00000 */
[----:B------:R-:W-:Y:S02]  /*24a00*/  ELECT P6, UR62, PT ;  /* 0x00000000003e782f */ /* 0x000fe400038c0000 */
[----:B------:R-:W-:Y:S01]  /*24a10*/  MOV R14, UR62 ;  /* 0x0000003e000e7c02 */ /* 0x000fe20008000f00 */
[----:B0-----:R-:W-:Y:S10]  /*24a20*/  ENDCOLLECTIVE ;  /* 0x000000000000791b */ /* 0x001ff40003800000 */
.L_x_6117:
[----:B------:R-:W-:Y:S05]  /*24a30*/  BSYNC B0 ;  /* 0x0000000000007941 */ /* 0x000fea0003800000 */
.L_x_6116:
[----:B------:R-:W-:Y:S05]  /*24a40*/  BRA `(.L_x_6118) ;  /* 0xffffffa800bc7947 */ /* 0x000fea000383ffff */
.L_x_5974:
[----:B0-----:R0:W1:Y:S02]  /*24a50*/  SYNCS.PHASECHK.TRANS64.TRYWAIT P2, [R4+URZ+0x2e880], R7 ;  /* 0x02e88007040075a7 */ /* 0x001064000804017f */
[----:B-1----:R-:W-:Y:S05]  /*24a60*/  @!P2 NANOSLEEP.SYNCS 0x989680 ;  /* 0x009896800000a95d */ /* 0x002fea0003900000 */
[----:B------:R-:W1:Y:S02]  /*24a70*/  @!P2 SYNCS.PHASECHK.TRANS64 P2, [R4+URZ+0x2e880], R7 ;  /* 0x02e880070400a5a7 */ /* 0x000e64000804007f */
[----:B-1----:R-:W-:Y:S05]  /*24a80*/  @!P2 BRA `(.L_x_5974) ;  /* 0xfffffffc00f0a947 */ /* 0x002fea000383ffff */
[----:B------:R-:W-:Y:S05]  /*24a90*/  BRA `(.L_x_6119) ;  /* 0xffffffac003c7947 */ /* 0x000fea000383ffff */
.L_x_5976:
[----:B-1----:R1:W2:Y:S02]  /*24aa0*/  SYNCS.PHASECHK.TRANS64.TRYWAIT P2, [R4+URZ+0x2e840], R7 ;  /* 0x02e84007040075a7 */ /* 0x0022a4000804017f */
[----:B--2---:R-:W-:Y:S05]  /*24ab0*/  @!P2 NANOSLEEP.SYNCS 0x989680 ;  /* 0x009896800000a95d */ /* 0x004fea0003900000 */
[----:B------:R-:W2:Y:S02]  /*24ac0*/  @!P2 SYNCS.PHASECHK.TRANS64 P2, [R4+URZ+0x2e840], R7 ;  /* 0x02e840070400a5a7 */ /* 0x000ea4000804007f */
[----:B--2---:R-:W-:Y:S05]  /*24ad0*/  @!P2 BRA `(.L_x_5976) ;  /* 0xfffffffc00f0a947 */ /* 0x004fea000383ffff */
[----:B------:R-:W-:Y:S05]  /*24ae0*/  BRA `(.L_x_6120) ;  /* 0xffffffac00a07947 */ /* 0x000fea000383ffff */
.L_x_5979:
        /* <DEDUP_REMOVED lines=8> */
.L_x_5985:
[----:B-1----:R1:W2:Y:S02]  /*24b70*/  SYNCS.PHASECHK.TRANS64.TRYWAIT P0, [R5+URZ+0x2e880], R4 ;  /* 0x02e88004050075a7 */ /* 0x0022a4000800017f */
[----:B--2---:R-:W-:Y:S05]  /*24b80*/  @!P0 NANOSLEEP.SYNCS 0x989680 ;  /* 0x009896800000895d */ /* 0x004fea0003900000 */
[----:B------:R-:W2:Y:S02]  /*24b90*/  @!P0 SYNCS.PHASECHK.TRANS64 P0, [R5+URZ+0x2e880], R4 ;  /* 0x02e88004050085a7 */ /* 0x000ea4000800007f */
[----:B--2---:R-:W-:Y:S05]  /*24ba0*/  @!P0 BRA `(.L_x_5985) ;  /* 0xfffffffc00f08947 */ /* 0x004fea000383ffff */
[----:B------:R-:W-:Y:S05]  /*24bb0*/  BRA `(.L_x_6122) ;  /* 0xffffffb4001c7947 */ /* 0x000fea000383ffff */
.L_x_5990:
[----:B0-----:R0:W2:Y:S02]  /*24bc0*/  SYNCS.PHASECHK.TRANS64.TRYWAIT P0, [R5+URZ+0x2e840], R4 ;  /* 0x02e84004050075a7 */ /* 0x0010a4000800017f */
[----:B--2---:R-:W-:Y:S05]  /*24bd0*/  @!P0 NANOSLEEP.SYNCS 0x989680 ;  /* 0x009896800000895d */ /* 0x004fea0003900000 */
[----:B------:R-:W2:Y:S02]  /*24be0*/  @!P0 SYNCS.PHASECHK.TRANS64 P0, [R5+URZ+0x2e840], R4 ;  /* 0x02e84004050085a7 */ /* 0x000ea4000800007f */
[----:B--2---:R-:W-:Y:S05]  /*24bf0*/  @!P0 BRA `(.L_x_5990) ;  /* 0xfffffffc00f08947 */ /* 0x004fea000383ffff */
[----:B------:R-:W-:Y:S05]  /*24c00*/  BRA `(.L_x_6123) ;  /* 0xffffffb400a87947 */ /* 0x000fea000383ffff */
.L_x_5996:
[----:B-1----:R1:W2:Y:S02]  /*24c10*/  SYNCS.PHASECHK.TRANS64.TRYWAIT P2, [R18+URZ+0x2e870], R3 ;  /* 0x02e87003120075a7 */ /* 0x0022a4000804017f */
[----:B--2---:R-:W-:Y:S05]  /*24c20*/  @!P2 NANOSLEEP.SYNCS 0x989680 ;  /* 0x009896800000a95d */ /* 0x004fea0003900000 */
[----:B------:R-:W2:Y:S02]  /*24c30*/  @!P2 SYNCS.PHASECHK.TRANS64 P2, [R18+URZ+0x2e870], R3 ;  /* 0x02e870031200a5a7 */ /* 0x000ea4000804007f */
[----:B--2---:R-:W-:Y:S05]  /*24c40*/  @!P2 BRA `(.L_x_5996) ;  /* 0xfffffffc00f0a947 */ /* 0x004fea000383ffff */
[----:B------:R-:W-:Y:S05]  /*24c50*/  BRA `(.L_x_6124) ;  /* 0xffffffb800507947 */ /* 0x000fea000383ffff */
.L_x_5998:
[----:B-1----:R1:W2:Y:S02]  /*24c60*/  SYNCS.PHASECHK.TRANS64.TRYWAIT P2, [R18+URZ+0x2e860], R4 ;  /* 0x02e86004120075a7 */ /* 0x0022a4000804017f */
[----:B--2---:R-:W-:Y:S05]  /*24c70*/  @!P2 NANOSLEEP.SYNCS 0x989680 ;  /* 0x009896800000a95d */ /* 0x004fea0003900000 */
[----:B------:R-:W2:Y:S02]  /*24c80*/  @!P2 SYNCS.PHASECHK.TRANS64 P2, [R18+URZ+0x2e860], R4 ;  /* 0x02e860041200a5a7 */ /* 0x000ea4000804007f */
[----:B--2---:R-:W-:Y:S05]  /*24c90*/  @!P2 BRA `(.L_x_5998) ;  /* 0xfffffffc00f0a947 */ /* 0x004fea000383ffff */
[----:B------:R-:W-:Y:S05]  /*24ca0*/  BRA `(.L_x_6125) ;  /* 0xffffffb800587947 */ /* 0x000fea000383ffff */
.L_x_6005:
[----:B0-----:R0:W1:Y:S02]  /*24cb0*/  SYNCS.PHASECHK.TRANS64.TRYWAIT P0, [R0+URZ+0x2e870], R2 ;  /* 0x02e87002000075a7 */ /* 0x001064000800017f */
[----:B-1----:R-:W-:Y:S05]  /*24cc0*/  @!P0 NANOSLEEP.SYNCS 0x989680 ;  /* 0x009896800000895d */ /* 0x002fea0003900000 */
[----:B------:R-:W1:Y:S02]  /*24cd0*/  @!P0 SYNCS.PHASECHK.TRANS64 P0, [R0+URZ+0x2e870], R2 ;  /* 0x02e87002000085a7 */ /* 0x000e64000800007f */
[----:B-1----:R-:W-:Y:S05]  /*24ce0*/  @!P0 BRA `(.L_x_6005) ;  /* 0xfffffffc00f08947 */ /* 0x002fea000383ffff */
[----:B------:R-:W-:Y:S05]  /*24cf0*/  BRA `(.L_x_6126) ;  /* 0xffffffc400947947 */ /* 0x000fea000383ffff */
.L_x_6007:
[----:B0-----:R0:W1:Y:S02]  /*24d00*/  SYNCS.PHASECHK.TRANS64.TRYWAIT P0, [R0+URZ+0x2e860], R2 ;  /* 0x02e86002000075a7 */ /* 0x001064000800017f */
[----:B-1----:R-:W-:Y:S05]  /*24d10*/  @!P0 NANOSLEEP.SYNCS 0x989680 ;  /* 0x009896800000895d */ /* 0x002fea0003900000 */
[----:B------:R-:W1:Y:S02]  /*24d20*/  @!P0 SYNCS.PHASECHK.TRANS64 P0, [R0+URZ+0x2e860], R2 ;  /* 0x02e86002000085a7 */ /* 0x000e64000800007f */
[----:B-1----:R-:W-:Y:S05]  /*24d30*/  @!P0 BRA `(.L_x_6007) ;  /* 0xfffffffc00f08947 */ /* 0x002fea000383ffff */
[----:B------:R-:W-:Y:S05]  /*24d40*/  BRA `(.L_x_6127) ;  /* 0xffffffc4009c7947 */ /* 0x000fea000383ffff */
.L_x_6011:
[----:B------:R-:W-:Y:S01]  /*24d50*/  BSSY B0, `(.L_x_6128) ;  /* 0x0000008000007945 */ /* 0x000fe20003800000 */
[----:B------:R-:W-:Y:S02]  /*24d60*/  IMAD.MOV.U32 R13, RZ, RZ, R16 ;  /* 0x000000ffff0d7224 */ /* 0x000fe400078e0010 */
[----:B0-----:R-:W-:Y:S02]  /*24d70*/  IMAD.MOV.U32 R12, RZ, RZ, RZ ;  /* 0x000000ffff0c7224 */ /* 0x001fe400078e00ff */
[----:B------:R-:W-:Y:S02]  /*24d80*/  IMAD.MOV.U32 R11, RZ, RZ, 0x1f ;  /* 0x0000001fff0b7424 */ /* 0x000fe400078e00ff */
[----:B------:R-:W-:-:S07]  /*24d90*/  IMAD.MOV.U32 R15, RZ, RZ, -0x1 ;  /* 0xffffffffff0f7424 */ /* 0x000fce00078e00ff */
[----:B------:R-:W-:Y:S05]  /*24da0*/  WARPSYNC.COLLECTIVE R15, `(.L_x_6129) ;  /* 0x000000000f087348 */ /* 0x000fea0003c00000 */
[----:B------:R0:W1:Y:S02]  /*24db0*/  SHFL.IDX P6, R14, R13, R12, R11 ;  /* 0x0000000c0d0e7389 */ /* 0x00006400000c000b */
[----:B01----:R-:W-:Y:S01]  /*24dc0*/  ENDCOLLECTIVE ;  /* 0x000000000000791b */ /* 0x003fe20003800000 */
.L_x_6129:
[----:B------:R-:W-:Y:S05]  /*24dd0*/  BSYNC B0 ;  /* 0x0000000000007941 */ /* 0x000fea0003800000 */
.L_x_6128:
[----:B------:R-:W-:Y:S01]  /*24de0*/  MOV R13, R16 ;  /* 0x00000010000d7202 */ /* 0x000fe20000000f00 */
[----:B------:R-:W-:Y:S02]  /*24df0*/  IMAD.MOV.U32 R12, RZ, RZ, 0x1 ;  /* 0x00000001ff0c7424 */ /* 0x000fe400078e00ff */
[----:B------:R-:W-:Y:S02]  /*24e00*/  IMAD.MOV.U32 R11, RZ, RZ, 0x1f ;  /* 0x0000001fff0b7424 */ /* 0x000fe400078e00ff */
[----:B------:R-:W-:Y:S02]  /*24e10*/  IMAD.MOV.U32 R15, RZ, RZ, -0x1 ;  /* 0xffffffffff0f7424 */ /* 0x000fe400078e00ff */
[----:B------:R-:W-:Y:S02]  /*24e20*/  IMAD.IADD R5, R19, 0x1, R7 ;  /* 0x0000000113057824 */ /* 0x000fe400078e0207 */
[----:B------:R-:W-:-:S07]  /*24e30*/  IMAD.MOV.U32 R0, RZ, RZ, R14 ;  /* 0x000000ffff007224 */ /* 0x000fce00078e000e */
[----:B------:R-:W-:Y:S05]  /*24e40*/  WARPSYNC.COLLECTIVE R15, `(.L_x_6130) ;  /* 0x000000000f087348 */ /* 0x000fea0003c00000 */
[----:B------:R0:W1:Y:S02]  /*24e50*/  SHFL.IDX P6, R14, R13, R12, R11 ;  /* 0x0000000c0d0e7389 */ /* 0x00006400000c000b */
[----:B01----:R-:W-:Y:S01]  /*24e60*/  ENDCOLLECTIVE ;  /* 0x000000000000791b */ /* 0x003fe20003800000 */
.L_x_6130:
        /* <DEDUP_REMOVED lines=18> */
.L_x_6131:
        /* <DEDUP_REMOVED lines=8> */
.L_x_6132:
[----:B------:R-:W-:Y:S01]  /*25010*/  IMAD.MOV.U32 R12, RZ, RZ, 0x4 ;  /* 0x00000004ff0c7424 */ /* 0x000fe200078e00ff */
[----:B------:R-:W-:-:S04]  /*25020*/  MOV R5, R14 ;  /* 0x0000000e00057202 */ /* 0x000fc80000000f00 */
[----:B------:R-:W-:-:S05]  /*25030*/  SEL R5, R5, RZ, P2 ;  /* 0x000000ff05057207 */ /* 0x000fca0001000000 */
[----:B------:R-:W-:-:S04]  /*25040*/  IMAD.IADD R3, R3, 0x1, R5 ;  /* 0x0000000103037824 */ /* 0x000fc800078e0205 */
[----:B------:R-:W-:-:S07]  /*25050*/  IMAD.MOV.U32 R13, RZ, RZ, R3 ;  /* 0x000000ffff0d7224 */ /* 0x000fce00078e0003 */
[----:B------:R-:W-:Y:S05]  /*25060*/  WARPSYNC.COLLECTIVE R15, `(.L_x_6133) ;  /* 0x000000000f087348 */ /* 0x000fea0003c00000 */
[----:B------:R0:W1:Y:S02]  /*25070*/  SHFL.UP P6, R14, R13, R12, R11 ;  /* 0x0400000c0d0e7389 */ /* 0x00006400000c000b */
[----:B01----:R-:W-:Y:S01]  /*25080*/  ENDCOLLECTIVE ;  /* 0x000000000000791b */ /* 0x003fe20003800000 */
.L_x_6133:
        /* <DEDUP_REMOVED lines=8> */
.L_x_6134:
        /* <DEDUP_REMOVED lines=8> */
.L_x_6135:
        /* <DEDUP_REMOVED lines=9> */
.L_x_6136:
[----:B------:R-:W-:Y:S01]  /*25220*/  IMAD.MOV.U32 R6, RZ, RZ, R14 ;  /* 0x000000ffff067224 */ /* 0x000fe200078e000e */
[----:B------:R-:W-:Y:S06]  /*25230*/  BRA `(.L_x_6137) ;  /* 0xffffffcc00d47947 */ /* 0x000fec000383ffff */
.L_x_6016:
[----:B------:R-:W-:Y:S01]  /*25240*/  BSSY B0, `(.L_x_6138) ;  /* 0x0000008000007945 */ /* 0x000fe20003800000 */
[----:B-----5:R-:W-:Y:S01]  /*25250*/  IMAD.MOV.U32 R13, RZ, RZ, R2 ;  /* 0x000000ffff0d7224 */ /* 0x020fe200078e0002 */
[----:B------:R-:W-:Y:S01]  /*25260*/  MOV R15, 0xffffffff ;  /* 0xffffffff000f7802 */ /* 0x000fe20000000f00 */
[----:B0-----:R-:W-:Y:S02]  /*25270*/  IMAD.MOV.U32 R12, RZ, RZ, 0x1 ;  /* 0x00000001ff0c7424 */ /* 0x001fe400078e00ff */
[----:B------:R-:W-:-:S07]  /*25280*/  IMAD.MOV.U32 R11, RZ, RZ, RZ ;  /* 0x000000ffff0b7224 */ /* 0x000fce00078e00ff */
[----:B-1----:R-:W-:Y:S05]  /*25290*/  WARPSYNC.COLLECTIVE R15, `(.L_x_6139) ;  /* 0x000000000f087348 */ /* 0x002fea0003c00000 */
[----:B------:R0:W2:Y:S02]  /*252a0*/  SHFL.UP P6, R14, R13, R12, R11 ;  /* 0x0400000c0d0e7389 */ /* 0x0000a400000c000b */
[----:B012---:R-:W-:Y:S01]  /*252b0*/  ENDCOLLECTIVE ;  /* 0x000000000000791b */ /* 0x007fe20003800000 */
.L_x_6139:
[----:B------:R-:W-:Y:S05]  /*252c0*/  BSYNC B0 ;  /* 0x0000000000007941 */ /* 0x000fea0003800000 */
.L_x_6138:
[----:B------:R-:W-:Y:S02]  /*252d0*/  IMAD.MOV.U32 R3, RZ, RZ, R14 ;  /* 0x000000ffff037224 */ /* 0x000fe400078e000e */
[----:B------:R-:W-:Y:S02]  /*252e0*/  IMAD.MOV.U32 R12, RZ, RZ, 0x2 ;  /* 0x00000002ff0c7424 */ /* 0x000fe400078e00ff */
[----:B------:R-:W-:Y:S01]  /*252f0*/  IMAD.MOV.U32 R11, RZ, RZ, RZ ;  /* 0x000000ffff0b7224 */ /* 0x000fe200078e00ff */
[----:B------:R-:W-:Y:S01]  /*25300*/  SEL R3, R3, RZ, P1 ;  /* 0x000000ff03037207 */ /* 0x000fe20000800000 */
[----:B------:R-:W-:-:S04]  /*25310*/  IMAD.MOV.U32 R15, RZ, RZ, -0x1 ;  /* 0xffffffffff0f7424 */ /* 0x000fc800078e00ff */
[----:B------:R-:W-:-:S04]  /*25320*/  IMAD.IADD R3, R2, 0x1, R3 ;  /* 0x0000000102037824 */ /* 0x000fc800078e0203 */
[----:B------:R-:W-:-:S07]  /*25330*/  IMAD.MOV.U32 R13, RZ, RZ, R3 ;  /* 0x000000ffff0d7224 */ /* 0x000fce00078e0003 */
[----:B------:R-:W-:Y:S05]  /*25340*/  WARPSYNC.COLLECTIVE R15, `(.L_x_6140) ;  /* 0x000000000f087348 */ /* 0x000fea0003c00000 */
[----:B------:R0:W1:Y:S02]  /*25350*/  SHFL.UP P6, R14, R13, R12, R11 ;  /* 0x0400000c0d0e7389 */ /* 0x00006400000c000b */
[----:B01----:R-:W-:Y:S01]  /*25360*/  ENDCOLLECTIVE ;  /* 0x000000000000791b */ /* 0x003fe20003800000 */
.L_x_6140:
        /* <DEDUP_REMOVED lines=8> */
.L_x_6141:
        /* <DEDUP_REMOVED lines=8> */
.L_x_6142:
        /* <DEDUP_REMOVED lines=8> */
.L_x_6143:
        /* <DEDUP_REMOVED lines=9> */
.L_x_6144:
[----:B------:R-:W-:Y:S01]  /*25580*/  IMAD.MOV.U32 R6, RZ, RZ, R14 ;  /* 0x000000ffff067224 */ /* 0x000fe200078e000e */
[----:B------:R-:W-:Y:S06]  /*25590*/  BRA `(.L_x_6145) ;  /* 0xffffffcc009c7947 */ /* 0x000fec000383ffff */
.L_x_6018:
[----:B------:R-:W-:Y:S01]  /*255a0*/  BSSY B0, `(.L_x_6146) ;  /* 0x0000006000007945 */ /* 0x000fe20003800000 */
[----:B------:R-:W-:Y:S01]  /*255b0*/  PLOP3.LUT P6, PT, P6, PT, PT, 0x8, 0x0 ;  /* 0x000000000000781c */ /* 0x000fe200037ce170 */
[----:B------:R-:W-:-:S12]  /*255c0*/  IMAD.MOV.U32 R15, RZ, RZ, -0x1 ;  /* 0xffffffffff0f7424 */ /* 0x000fd800078e00ff */
[----:B0-----:R-:W-:Y:S05]  /*255d0*/  WARPSYNC.COLLECTIVE R15, `(.L_x_6147) ;  /* 0x000000000f087348 */ /* 0x001fea0003c00000 */
[----:B------:R-:W-:Y:S01]  /*255e0*/  VOTE.ANY R14, PT, P6 ;  /* 0x00000000000e7806 */ /* 0x000fe200030e0100 */
[----:B0-----:R-:W-:Y:S06]  /*255f0*/  ENDCOLLECTIVE ;  /* 0x000000000000791b */ /* 0x001fec0003800000 */
.L_x_6147:
[----:B------:R-:W-:Y:S05]  /*25600*/  BSYNC B0 ;  /* 0x0000000000007941 */ /* 0x000fea0003800000 */
.L_x_6146:
        /* <DEDUP_REMOVED lines=9> */
.L_x_6148:
[----:B------:R-:W-:Y:S01]  /*256a0*/  IMAD.MOV.U32 R2, RZ, RZ, R14 ;  /* 0x000000ffff027224 */ /* 0x000fe200078e000e */
[----:B------:R-:W-:Y:S06]  /*256b0*/  BRA `(.L_x_6149) ;  /* 0xffffffcc00907947 */ /* 0x000fec000383ffff */
.L_x_6020:
[----:B------:R-:W-:Y:S01]  /*256c0*/  BSSY B0, `(.L_x_6150) ;  /* 0x0000007000007945 */ /* 0x000fe20003800000 */
[----:B------:R-:W-:Y:S02]  /*256d0*/  IMAD.MOV.U32 R13, RZ, RZ, R5 ;  /* 0x000000ffff0d7224 */ /* 0x000fe400078e0005 */
[----:B------:R-:W-:Y:S02]  /*256e0*/  IMAD.MOV.U32 R11, RZ, RZ, 0x1f ;  /* 0x0000001fff0b7424 */ /* 0x000fe400078e00ff */
[----:B------:R-:W-:-:S07]  /*256f0*/  IMAD.MOV.U32 R15, RZ, RZ, -0x1 ;  /* 0xffffffffff0f7424 */ /* 0x000fce00078e00ff */
[----:B-12---:R-:W-:Y:S05]  /*25700*/  WARPSYNC.COLLECTIVE R15, `(.L_x_6151) ;  /* 0x000000000f087348 */ /* 0x006fea0003c00000 */
[----:B------:R0:W3:Y:S02]  /*25710*/  SHFL.IDX P6, R14, R13, R12, R11 ;  /* 0x0000000c0d0e7389 */ /* 0x0000e400000c000b */
[----:B0123--:R-:W-:Y:S01]  /*25720*/  ENDCOLLECTIVE ;  /* 0x000000000000791b */ /* 0x00ffe20003800000 */
.L_x_6151:
[----:B------:R-:W-:Y:S05]  /*25730*/  BSYNC B0 ;  /* 0x0000000000007941 */ /* 0x000fea0003800000 */
.L_x_6150:
[----:B------:R-:W-:Y:S01]  /*25740*/  MOV R4, R14 ;  /* 0x0000000e00047202 */ /* 0x000fe20000000f00 */
[----:B------:R-:W-:Y:S06]  /*25750*/  BRA `(.L_x_6019) ;  /* 0xffffffcc00847947 */ /* 0x000fec000383ffff */
.L_x_6024:
[----:B0-----:R0:W1:Y:S02]  /*25760*/  SYNCS.PHASECHK.TRANS64.TRYWAIT P0, [R0+URZ+0x2e820], R3 ;  /* 0x02e82003000075a7 */ /* 0x001064000800017f */
[----:B-1----:R-:W-:Y:S05]  /*25770*/  @!P0 NANOSLEEP.SYNCS 0x989680 ;  /* 0x009896800000895d */ /* 0x002fea0003900000 */
[----:B------:R-:W1:Y:S02]  /*25780*/  @!P0 SYNCS.PHASECHK.TRANS64 P0, [R0+URZ+0x2e820], R3 ;  /* 0x02e82003000085a7 */ /* 0x000e64000800007f */
[----:B-1----:R-:W-:Y:S05]  /*25790*/  @!P0 BRA `(.L_x_6024) ;  /* 0xfffffffc00f08947 */ /* 0x002fea000383ffff */
[----:B------:R-:W-:Y:S05]  /*257a0*/  BRA `(.L_x_6152) ;  /* 0xffffffd000747947 */ /* 0x000fea000383ffff */
.L_x_6025:
        /* <DEDUP_REMOVED lines=11> */
.L_x_6154:
[----:B------:R-:W-:Y:S05]  /*25860*/  BSYNC B0 ;  /* 0x0000000000007941 */ /* 0x000fea0003800000 */
.L_x_6153:
[----:B------:R-:W-:Y:S05]  /*25870*/  BRA `(.L_x_6155) ;  /* 0xffffffd0005c7947 */ /* 0x000fea000383ffff */
.L_x_6026:
[----:B------:R-:W-:Y:S01]  /*25880*/  BSSY B0, `(.L_x_6156) ;  /* 0x0000006000007945 */ /* 0x000fe20003800000 */
[----:B------:R-:W-:-:S07]  /*25890*/  IMAD.MOV.U32 R15, RZ, RZ, -0x1 ;  /* 0xffffffffff0f7424 */ /* 0x000fce00078e00ff */
[----:B01----:R-:W-:Y:S05]  /*258a0*/  WARPSYNC.COLLECTIVE R15, `(.L_x_6157) ;  /* 0x000000000f0c7348 */ /* 0x003fea0003c00000 */
[----:B------:R-:W-:Y:S02]  /*258b0*/  ELECT P6, UR62, PT ;  /* 0x00000000003e782f */ /* 0x000fe400038c0000 */
[----:B------:R-:W-:Y:S01]  /*258c0*/  MOV R14, UR62 ;  /* 0x0000003e000e7c02 */ /* 0x000fe20008000f00 */
[----:B01----:R-:W-:Y:S10]  /*258d0*/  ENDCOLLECTIVE ;  /* 0x000000000000791b */ /* 0x003ff40003800000 */
.L_x_6157:
[----:B------:R-:W-:Y:S05]  /*258e0*/  BSYNC B0 ;  /* 0x0000000000007941 */ /* 0x000fea0003800000 */
.L_x_6156:
[----:B------:R-:W-:Y:S05]  /*258f0*/  BRA `(.L_x_6158) ;  /* 0xffffffd000507947 */ /* 0x000fea000383ffff */
.L_x_6028:
[----:B0-----:R0:W1:Y:S02]  /*25900*/  SYNCS.PHASECHK.TRANS64.TRYWAIT P1, [R6+URZ], R5 ;  /* 0x00000005060075a7 */ /* 0x001064000802017f */
[----:B-1----:R-:W-:Y:S05]  /*25910*/  @!P1 NANOSLEEP.SYNCS 0x989680 ;  /* 0x009896800000995d */ /* 0x002fea0003900000 */
[----:B------:R-:W1:Y:S02]  /*25920*/  @!P1 SYNCS.PHASECHK.TRANS64 P1, [R6+URZ], R5 ;  /* 0x00000005060095a7 */ /* 0x000e64000802007f */
[----:B-1----:R-:W-:Y:S05]  /*25930*/  @!P1 BRA `(.L_x_6028) ;  /* 0xfffffffc00f09947 */ /* 0x002fea000383ffff */
[----:B------:R-:W-:Y:S05]  /*25940*/  BRA `(.L_x_6159) ;  /* 0xffffffd000947947 */ /* 0x000fea000383ffff */
.L_x_6029:
[----:B-1----:R1:W2:Y:S02]  /*25950*/  SYNCS.PHASECHK.TRANS64.TRYWAIT P1, [R7+URZ], R2 ;  /* 0x00000002070075a7 */ /* 0x0022a4000802017f */
[----:B--2---:R-:W-:Y:S05]  /*25960*/  @!P1 NANOSLEEP.SYNCS 0x989680 ;  /* 0x009896800000995d */ /* 0x004fea0003900000 */
[----:B------:R-:W2:Y:S02]  /*25970*/  @!P1 SYNCS.PHASECHK.TRANS64 P1, [R7+URZ], R2 ;  /* 0x00000002070095a7 */ /* 0x000ea4000802007f */
[----:B--2---:R-:W-:Y:S05]  /*25980*/  @!P1 BRA `(.L_x_6029) ;  /* 0xfffffffc00f09947 */ /* 0x004fea000383ffff */
[----:B------:R-:W-:Y:S05]  /*25990*/  BRA `(.L_x_6160) ;  /* 0xffffffd000887947 */ /* 0x000fea000383ffff */
.L_x_6031:
[----:B--2---:R2:W3:Y:S02]  /*259a0*/  SYNCS.PHASECHK.TRANS64.TRYWAIT P1, [R4+URZ+0x2e860], R5 ;  /* 0x02e86005040075a7 */ /* 0x0044e4000802017f */
[----:B---3--:R-:W-:Y:S05]  /*259b0*/  @!P1 NANOSLEEP.SYNCS 0x989680 ;  /* 0x009896800000995d */ /* 0x008fea0003900000 */
[----:B------:R-:W3:Y:S02]  /*259c0*/  @!P1 SYNCS.PHASECHK.TRANS64 P1, [R4+URZ+0x2e860], R5 ;  /* 0x02e86005040095a7 */ /* 0x000ee4000802007f */
[----:B---3--:R-:W-:Y:S05]  /*259d0*/  @!P1 BRA `(.L_x_6031) ;  /* 0xfffffffc00f09947 */ /* 0x008fea000383ffff */
[----:B------:R-:W-:Y:S05]  /*259e0*/  BRA `(.L_x_6161) ;  /* 0xffffffd0008c7947 */ /* 0x000fea000383ffff */
.L_x_6033:
[----:B---3--:R3:W4:Y:S02]  /*259f0*/  SYNCS.PHASECHK.TRANS64.TRYWAIT P1, [R3+URZ+0x2e860], R2 ;  /* 0x02e86002030075a7 */ /* 0x008724000802017f */
[----:B----4-:R-:W-:Y:S05]  /*25a00*/  @!P1 NANOSLEEP.SYNCS 0x989680 ;  /* 0x009896800000995d */ /* 0x010fea0003900000 */
[----:B------:R-:W4:Y:S02]  /*25a10*/  @!P1 SYNCS.PHASECHK.TRANS64 P1, [R3+URZ+0x2e860], R2 ;  /* 0x02e86002030095a7 */ /* 0x000f24000802007f */
[----:B----4-:R-:W-:Y:S05]  /*25a20*/  @!P1 BRA `(.L_x_6033) ;  /* 0xfffffffc00f09947 */ /* 0x010fea000383ffff */
[----:B------:R-:W-:Y:S05]  /*25a30*/  BRA `(.L_x_6162) ;  /* 0xffffffd0008c7947 */ /* 0x000fea000383ffff */
.L_x_6035:
[----:B----4-:R4:W0:Y:S02]  /*25a40*/  SYNCS.PHASECHK.TRANS64.TRYWAIT P0, [R4+URZ+0x2e880], R5 ;  /* 0x02e88005040075a7 */ /* 0x010824000800017f */
[----:B0-----:R-:W-:Y:S05]  /*25a50*/  @!P0 NANOSLEEP.SYNCS 0x989680 ;  /* 0x009896800000895d */ /* 0x001fea0003900000 */
[----:B------:R-:W0:Y:S02]  /*25a60*/  @!P0 SYNCS.PHASECHK.TRANS64 P0, [R4+URZ+0x2e880], R5 ;  /* 0x02e88005040085a7 */ /* 0x000e24000800007f */
[----:B0-----:R-:W-:Y:S05]  /*25a70*/  @!P0 BRA `(.L_x_6035) ;  /* 0xfffffffc00f08947 */ /* 0x001fea000383ffff */
[----:B------:R-:W-:Y:S05]  /*25a80*/  BRA `(.L_x_6036) ;  /* 0xffffffd000887947 */ /* 0x000fea000383ffff */
.L_x_6163:
        /* <DEDUP_REMOVED lines=15> */
.L_x_12372:


//--------------------- .text._ZN7cutlass13device_kernelIN5flash11enable_sm90INS1_16FlashAttnFwdSm90INS1_25CollectiveMainloopFwdSm90ILi2EN4cute5tupleIJNS5_1CILi1EEES8_S8_EEENS6_IJNS7_ILi128EEENS7_ILi224EEESA_EEELi128ENS_12float_e4m3_tEfNS_4arch4Sm90ELb0ELb1ELb0ELb0ELb0ELb0ELb0ELb1ELb1ELb0ELb0ELb0EEENS1_21CollectiveEpilogueFwdINS6_IJSA_SA_SB_EEES9_NS_10bfloat16_tESF_Li256ELb0ELb0ELb0ELb1EEENS1_30DynamicPersistentTileSchedulerILi256ELi128ELb0ELb0ELb1EEEEEEEEEvNT_6ParamsE --------------------------
	.section	.text._ZN7cutlass13device_kernelIN5flash11enable_sm90INS1_16FlashAttnFwdSm90INS1_25CollectiveMainloopFwdSm90ILi2EN4cute5tupleIJNS5_1CILi1EEES8_S8_EEENS6_IJNS7_ILi128EEENS7_ILi224EEESA_EEELi128ENS_12float_e4m3_tEfNS_4arch4Sm90ELb0ELb1ELb0ELb0ELb0ELb0ELb0ELb1ELb1ELb0ELb0ELb0EEENS1_21CollectiveEpilogueFwdINS6_IJSA_SA_SB_EEES9_NS_10bfloat16_tESF_Li256ELb0ELb0ELb0ELb1EEENS1_30DynamicPersistentTileSchedulerILi256ELi128ELb0ELb0ELb1EEEEEEEEEvNT_6ParamsE,"ax",@progbits
	.align	128
.text._ZN7cutlass13device_kernelIN5flash11enable_sm90INS1_16FlashAttnFwdSm90INS1_25CollectiveMainloopFwdSm90ILi2EN4cute5tupleIJNS5_1CILi1EEES8_S8_EEENS6_IJNS7_ILi128EEENS7_ILi224EEESA_EEELi128ENS_12float_e4m3_tEfNS_4arch4Sm90ELb0ELb1ELb0ELb0ELb0ELb0ELb0ELb1ELb1ELb0ELb0ELb0EEENS1_21CollectiveEpilogueFwdINS6_IJSA_SA_SB_EEES9_NS_10bfloat16_tESF_Li256ELb0ELb0ELb0ELb1EEENS1_30DynamicPersistentTileSchedulerILi256ELi128ELb0ELb0ELb1EEEEEEEEEvNT_6ParamsE:
        .type           _ZN7cutlass13device_kernelIN5flash11enable_sm90INS1_16FlashAttnFwdSm90INS1_25CollectiveMainloopFwdSm90ILi2EN4cute5tupleIJNS5_1CILi1EEES8_S8_EEENS6_IJNS7_ILi128EEENS7_ILi224EEESA_EEELi128ENS_12float_e4m3_tEfNS_4arch4Sm90ELb0ELb1ELb0ELb0ELb0ELb0ELb0ELb1ELb1ELb0ELb0ELb0EEENS1_21CollectiveEpilogueFwdINS6_IJSA_SA_SB_EEES9_NS_10bfloat16_tESF_Li256ELb0ELb0ELb0ELb1EEENS1_30DynamicPersistentTileSchedulerILi256ELi128ELb0ELb0ELb1EEEEEEEEEvNT_6ParamsE,@function
        .size           _ZN7cutlass13device_kernelIN5flash11enable_sm90INS1_16FlashAttnFwdSm90INS1_25CollectiveMainloopFwdSm90ILi2EN4cute5tupleIJNS5_1CILi1EEES8_S8_EEENS6_IJNS7_ILi128EEENS7_ILi224EEESA_EEELi128ENS_12float_e4m3_tEfNS_4arch4Sm90ELb0ELb1ELb0ELb0ELb0ELb0ELb0ELb1ELb1ELb0ELb0ELb0EEENS1_21CollectiveEpilogueFwdINS6_IJSA_SA_SB_EEES9_NS_10bfloat16_tESF_Li256ELb0ELb0ELb0ELb1EEENS1_30DynamicPersistentTileSchedulerILi256ELi128ELb0ELb0ELb1EEEEEEEEEvNT_6ParamsE,(.L_x_12373 - _ZN7cutlass13device_kernelIN5flash11enable_sm90INS1_16FlashAttnFwdSm90INS1_25CollectiveMainloopFwdSm90ILi2EN4cute5tupleIJNS5_1CILi1EEES8_S8_EEENS6_IJNS7_ILi128EEENS7_ILi224EEESA_EEELi128ENS_12float_e4m3_tEfNS_4arch4Sm90ELb0ELb1ELb0ELb0ELb0ELb0ELb0ELb1ELb1ELb0ELb0ELb0EEENS1_21CollectiveEpilogueFwdINS6_IJSA_SA_SB_EEES9_NS_10bfloat16_tESF_Li256ELb0ELb0ELb0ELb1EEENS1_30DynamicPersistentTileSchedulerILi256ELi128ELb0ELb0ELb1EEEEEEEEEvNT_6ParamsE)
        .other          _ZN7cutlass13device_kernelIN5flash11enable_sm90INS1_16FlashAttnFwdSm90INS1_25CollectiveMainloopFwdSm90ILi2EN4cute5tupleIJNS5_1CILi1EEES8_S8_EEENS6_IJNS7_ILi128EEENS7_ILi224EEESA_EEELi128ENS_12float_e4m3_tEfNS_4arch4Sm90ELb0ELb1ELb0ELb0ELb0ELb0ELb0ELb1ELb1ELb0ELb0ELb0EEENS1_21CollectiveEpilogueFwdINS6_IJSA_SA_SB_EEES9_NS_10bfloat16_tESF_Li256ELb0ELb0ELb0ELb1EEENS1_30DynamicPersistentTileSchedulerILi256ELi128ELb0ELb0ELb1EEEEEEEEEvNT_6ParamsE,@"STO_CUDA_ENTRY STV_DEFAULT"
_ZN7cutlass13device_kernelIN5flash11enable_sm90INS1_16FlashAttnFwdSm90INS1_25CollectiveMainloopFwdSm90ILi2EN4cute5tupleIJNS5_1CILi1EEES8_S8_EEENS6_IJNS7_ILi128EEENS7_ILi224EEESA_EEELi128ENS_12float_e4m3_tEfNS_4arch4Sm90ELb0ELb1ELb0ELb0ELb0ELb0ELb0ELb1ELb1ELb0ELb0ELb0EEENS1_21CollectiveEpilogueFwdINS6_IJSA_SA_SB_EEES9_NS_10bfloat16_tESF_Li256ELb0ELb0ELb0ELb1EEENS1_30DynamicPersistentTileSchedulerILi256ELi128ELb0ELb0ELb1EEEEEEEEEvNT_6ParamsE:
        /* <DEDUP_REMOVED lines=23> */
.L_x_6165:
[----:B------:R-:W-:Y:S05]  /*0170*/  BSYNC B0 ;  /* 0x0000000000007941 */ /* 0x000fea0003800000 */
.L_x_6164:
        /* <DEDUP_REMOVED lines=36> */
.L_x_6166:
        /* <DEDUP_REMOVED lines=22> */
.L_x_6167:
        /* <DEDUP_REMOVED lines=18> */
.L_x_6168:
        /* <DEDUP_REMOVED lines=22> */
.L_x_6169:
        /* <DEDUP_REMOVED lines=22> */
.L_x_6170:
        /* <DEDUP_REMOVED lines=8> */
.L_x_6172:
        /* <DEDUP_REMOVED lines=15> */
[----:B------:R-:W-:-:S05]  /*0a70*/  VIADD R0, R2, 0xffffff80 ;  /* 0xffffff8002007836 */ /* 0x000fca0000000000 */
[----:B------:R-:W-:-:S04]  /*0a80*/  SHF.R.S32.HI R3, RZ, 0x1f, R0 ;  /* 0x0000001fff037819 */ /* 0x000fc80000011400 */
[----:B------:R-:W-:Y:S01]  /*0a90*/  LEA.HI R2, R3, R0, RZ, 0x7 ;  /* 0x0000000003027211 */ /* 0x000fe200078f38ff */
[----:B------:R-:W1:Y:S03]  /*0aa0*/  S2UR UR36, SR_CgaCtaId ;  /* 0x00000000002479c3 */ /* 0x000e660000008800 */
[----:B------:R-:W-:-:S05]  /*0ab0*/  LOP3.LUT R5, R2, 0xffffff80, RZ, 0xc0, !PT ;  /* 0xffffff8002057812 */ /* 0x000fca00078ec0ff */
[----:B------:R-:W-:Y:S01]  /*0ac0*/  IMAD.IADD R19, R0, 0x1, -R5 ;  /* 0x0000000100137824 */ /* 0x000fe200078e0a05 */
[----:B------:R-:W3:Y:S01]  /*0ad0*/  S2UR UR6, SR_SWINHI ;  /* 0x00000000000679c3 */ /* 0x000ee20000002f00 */
[----:B------:R-:W-:-:S03]  /*0ae0*/  LEA.HI R4, R3, R0, RZ, 0x4 ;  /* 0x0000000003047211 */ /* 0x000fc600078f20ff */
[----:B------:R-:W-:Y:S02]  /*0af0*/  SHF.R.S32.HI R6, RZ, 0x1f, R19 ;  /* 0x0000001fff067819 */ /* 0x000fe40000011413 */
[----:B------:R-:W-:Y:S02]  /*0b00*/  SHF.R.S32.HI R7, RZ, 0x4, R4 ;  /* 0x00000004ff077819 */ /* 0x000fe40000011404 */
[----:B------:R-:W-:Y:S02]  /*0b10*/  LEA.HI R8, R6, R19, RZ, 0x2 ;  /* 0x0000001306087211 */ /* 0x000fe400078f10ff */
[C---:B------:R-:W-:Y:S02]  /*0b20*/  LOP3.LUT R5, R4.reuse, 0x3fffff0, RZ, 0xc0, !PT ;  /* 0x03fffff004057812 */ /* 0x040fe400078ec0ff */
[----:B------:R-:W-:Y:S02]  /*0b30*/  LEA.HI R3, R3, R0, RZ, 0x5 ;  /* 0x0000000003037211 */ /* 0x000fe400078f28ff */
[----:B------:R-:W-:-:S02]  /*0b40*/  LEA.HI R4, R4, R7, RZ, 0x1 ;  /* 0x0000000704047211 */ /* 0x000fc400078f08ff */
[--C-:B------:R-:W-:Y:S02]  /*0b50*/  SHF.R.S32.HI R9, RZ, 0x2, R8.reuse ;  /* 0x00000002ff097819 */ /* 0x100fe40000011408 */
[----:B------:R-:W-:Y:S01]  /*0b60*/  SHF.R.S32.HI R10, RZ, 0x1f, R8 ;  /* 0x0000001fff0a7819 */ /* 0x000fe20000011408 */
[----:B------:R-:W-:Y:S01]  /*0b70*/  IMAD.IADD R5, R0, 0x1, -R5 ;  /* 0x0000000100057824 */ /* 0x000fe200078e0a05 */
[----:B------:R-:W-:Y:S02]  /*0b80*/  SHF.R.S32.HI R0, RZ, 0x5, R3 ;  /* 0x00000005ff007819 */ /* 0x000fe40000011403 */
[----:B------:R-:W-:Y:S02]  /*0b90*/  LOP3.LUT R4, R4, 0x1ffffffe, RZ, 0xc0, !PT ;  /* 0x1ffffffe04047812 */ /* 0x000fe400078ec0ff */
[----:B------:R-:W-:Y:S02]  /*0ba0*/  LEA.HI R10, R10, R9, RZ, 0x3 ;  /* 0x000000090a0a7211 */ /* 0x000fe400078f18ff */
[----:B------:R-:W-:Y:S01]  /*0bb0*/  SHF.R.S32.HI R3, RZ, 0x7, R2 ;  /* 0x00000007ff037819 */ /* 0x000fe20000011402 */
[----:B------:R-:W-:Y:S01]  /*0bc0*/  UMOV UR37, 0x400 ;  /* 0x0000040000257882 */ /* 0x000fe20000000000 */
[----:B------:R-:W-:Y:S01]  /*0bd0*/  LOP3.LUT R10, R10, 0xfffffff8, RZ, 0xc0, !PT ;  /* 0xfffffff80a0a7812 */ /* 0x000fe200078ec0ff */
[----:B-1----:R-:W-:Y:S01]  /*0be0*/  ULEA UR37, UR36, UR37, 0x18 ;  /* 0x0000002524257291 */ /* 0x002fe2000f8ec03f */
[----:B------:R-:W-:Y:S01]  /*0bf0*/  LEA.HI R2, R2, R3, RZ, 0x1 ;  /* 0x0000000302027211 */ /* 0x000fe200078f08ff */
[----:B------:R-:W-:Y:S01]  /*0c00*/  IMAD R5, R0, 0x10, R5 ;  /* 0x0000001000057824 */ /* 0x000fe200078e0205 */
[----:B------:R-:W-:Y:S01]  /*0c10*/  LEA.HI R6, R6, R19, RZ, 0x5 ;  /* 0x0000001306067211 */ /* 0x000fe200078f28ff */
[----:B------:R-:W-:Y:S01]  /*0c20*/  IMAD.IADD R4, R7, 0x1, -R4 ;  /* 0x0000000107047824 */ /* 0x000fe200078e0a04 */
[----:B------:R-:W-:Y:S01]  /*0c30*/  LOP3.LUT R2, R2, 0x3fffffe, RZ, 0xc0, !PT ;  /* 0x03fffffe02027812 */ /* 0x000fe200078ec0ff */
[----:B------:R-:W-:Y:S01]  /*0c40*/  IMAD.IADD R9, R9, 0x1, -R10 ;  /* 0x0000000109097824 */ /* 0x000fe200078e0a0a */
[----:B------:R-:W-:Y:S01]  /*0c50*/  SHF.R.S32.HI R6, RZ, 0x5, R6 ;  /* 0x00000005ff067819 */ /* 0x000fe20000011406 */
[----:B------:R-:W-:Y:S01]  /*0c60*/  IMAD R5, R5, 0x8, R4 ;  /* 0x0000000805057824 */ /* 0x000fe200078e0204 */
[----:B------:R-:W-:Y:S01]  /*0c70*/  UMOV UR4, UR37 ;  /* 0x0000002500047c82 */ /* 0x000fe20008000000 */
[----:B---3--:R-:W-:Y:S01]  /*0c80*/  UMOV UR5, UR6 ;  /* 0x0000000600057c82 */ /* 0x008fe20008000000 */
[----:B------:R-:W-:Y:S01]  /*0c90*/  LOP3.LUT R8, R8, 0x7ffffffc, RZ, 0xc0, !PT ;  /* 0x7ffffffc08087812 */ /* 0x000fe200078ec0ff */
[----:B------:R-:W-:-:S02]  /*0ca0*/  IMAD.U32 R228, RZ, RZ, UR4 ;  /* 0x00000004ffe47e24 */ /* 0x000fc4000f8e00ff */
[----:B------:R-:W-:Y:S02]  /*0cb0*/  IMAD.U32 R229, RZ, RZ, UR5 ;  /* 0x00000005ffe57e24 */ /* 0x000fe4000f8e00ff */
[----:B------:R-:W-:Y:S02]  /*0cc0*/  IMAD.SHL.U32 R5, R5, 0x8, RZ ;  /* 0x0000000805057824 */ /* 0x000fe400078e00ff */
[----:B------:R-:W-:Y:S02]  /*0cd0*/  IMAD.IADD R2, R3, 0x1, -R2 ;  /* 0x0000000103027824 */ /* 0x000fe400078e0a02 */
[----:B------:R-:W-:Y:S02]  /*0ce0*/  IMAD R9, R6, 0x10, R9 ;  /* 0x0000001006097824 */ /* 0x000fe400078e0209 */
[----:B------:R-:W-:Y:S02]  /*0cf0*/  IMAD.IADD R19, R19, 0x1, -R8 ;  /* 0x0000000113137824 */ /* 0x000fe400078e0a08 */
[----:B------:R-:W-:Y:S01]  /*0d00*/  IMAD.WIDE R228, R5, 0x2, R228 ;  /* 0x0000000205e47825 */ /* 0x000fe200078e02e4 */
[----:B------:R-:W-:-:S03]  /*0d10*/  UMOV UR4, UR7 ;  /* 0x0000000700047c82 */ /* 0x000fc60008000000 */
[----:B------:R-:W-:Y:S02]  /*0d20*/  IMAD R235, R2, 0x40, R9 ;  /* 0x0000004002eb7824 */ /* 0x000fe400078e0209 */
[----:B------:R-:W-:Y:S02]  /*0d30*/  IMAD.MOV.U32 R234, RZ, RZ, RZ ;  /* 0x000000ffffea7224 */ /* 0x000fe400078e00ff */
[----:B------:R-:W-:Y:S01]  /*0d40*/  IMAD.MOV.U32 R18, RZ, RZ, RZ ;  /* 0x000000ffff127224 */ /* 0x000fe200078e00ff */
[----:B------:R-:W-:Y:S01]  /*0d50*/  UMOV UR48, URZ ;  /* 0x0000003f00307c82 */ /* 0x000fe20008000000 */
[----:B--2---:R-:W-:-:S07]  /*0d60*/  LOP3.LUT R23, R11, 0x1, RZ, 0xfc, !PT ;  /* 0x000000010b177812 */ /* 0x004fce00078efcff */
.L_x_6269:
        /* <DEDUP_REMOVED lines=20> */
.L_x_6173:
[----:B------:R-:W-:Y:S01]  /*0eb0*/  ULDC UR6, c[0x0][0xdc4] ;  /* 0x0003710000067ab9 */ /* 0x000fe20000000800 */
[----:B------:R-:W-:Y:S01]  /*0ec0*/  UMOV UR38, UR7 ;  /* 0x0000000700267c82 */ /* 0x000fe20008000000 */
[----:B------:R-:W-:-:S11]  /*0ed0*/  UISETP.NE.AND UP0, UPT, UR6, 0x1, UPT ;  /* 0x000000010600788c */ /* 0x000fd6000bf05270 */
[----:B------:R-:W-:Y:S02]  /*0ee0*/  @UP0 ULDC.64 UR10, c[0x0][0xdc8] ;  /* 0x00037200000a0ab9 */ /* 0x000fe40000000a00 */
[----:B------:R-:W-:-:S04]  /*0ef0*/  UIMAD.WIDE.U32 UR4, UR7, UR10, URZ ;  /* 0x0000000a070472a5 */ /* 0x000fc8000f8e003f */
[----:B------:R-:W-:-:S04]  /*0f00*/  @UP0 USHF.R.U32.HI UR38, URZ, UR11, UR5 ;  /* 0x0000000b3f260299 */ /* 0x000fc80008011605 */
[----:B------:R-:W-:-:S12]  /*0f10*/  UIMAD UR4, UR38, UR6, URZ ;  /* 0x00000006260472a4 */ /* 0x000fd8000f8e023f */
.L_x_6174:
        /* <DEDUP_REMOVED lines=19> */
[----:B--2---:R-:W-:Y:S02]  /*1050*/  ISETP.NE.AND P2, PT, R0, 0x1, PT ;  /* 0x000000010000780c */ /* 0x004fe40003f45270 */
[----:B------:R-:W-:Y:S02]  /*1060*/  ULDC.64 UR4, c[0x0][0x3f8] ;  /* 0x0000fe0000047ab9 */ /* 0x000fe40000000a00 */
[----:B------:R-:W2:Y:S01]  /*1070*/  LDC R22, c[0x0][0x404] ;  /* 0x00010100ff167b82 */ /* 0x000ea20000000800 */
[----:B------:R-:W-:Y:S01]  /*1080*/  IMAD.U32 R9, RZ, RZ, UR43 ;  /* 0x0000002bff097e24 */ /* 0x000fe2000f8e00ff */
[----:B---3--:R-:W-:-:S06]  /*1090*/  ISETP.NE.U32.AND P1, PT, R24, RZ, PT ;  /* 0x000000ff1800720c */ /* 0x008fcc0003f25070 */
[----:B------:R-:W3:Y:S01]  /*10a0*/  @P0 LDC.64 R10, c[0x0][0x9a8] ;  /* 0x00026a00ff0a0b82 */ /* 0x000ee20000000a00 */
[----:B------:R-:W-:Y:S02]  /*10b0*/  @P0 SHF.R.S32.HI R3, RZ, 0x1f, R7 ;  /* 0x0000001fff030819 */ /* 0x000fe40000011407 */
[----:B------:R-:W-:-:S05]  /*10c0*/  ISETP.NE.AND.EX P1, PT, R25, RZ, PT, P1 ;  /* 0x000000ff1900720c */ /* 0x000fca0003f25310 */
[----:B------:R-:W4:Y:S08]  /*10d0*/  @P2 LDC R0, c[0x0][0x42c] ;  /* 0x00010b00ff002b82 */ /* 0x000f300000000800 */
[----:B------:R-:W5:Y:S01]  /*10e0*/  @P2 LDC R5, c[0x0][0x430] ;  /* 0x00010c00ff052b82 */ /* 0x000f620000000800 */
[----:B------:R-:W-:-:S07]  /*10f0*/  @P1 SHF.R.S32.HI R7, RZ, 0x1f, R7 ;  /* 0x0000001fff071819 */ /* 0x000fce0000011407 */
[----:B------:R-:W1:Y:S01]  /*1100*/  @P1 LDC.64 R12, c[0x0][0x9b8] ;  /* 0x00026e00ff0c1b82 */ /* 0x000e620000000a00 */
[----:B---3--:R-:W-:-:S04]  /*1110*/  @P0 IMAD R2, R3, R10, RZ ;  /* 0x0000000a03020224 */ /* 0x008fc800078e02ff */
[----:B------:R-:W-:Y:S02]  /*1120*/  @P0 IMAD R11, R11, UR44, R2 ;  /* 0x0000002c0b0b0c24 */ /* 0x000fe4000f8e0202 */
[----:B------:R-:W-:Y:S01]  /*1130*/  @P0 IMAD.WIDE.U32 R2, R10, UR44, RZ ;  /* 0x0000002c0a020c25 */ /* 0x000fe2000f8e00ff */
[----:B------:R-:W3:Y:S03]  /*1140*/  @P0 LDC.64 R20, c[0x0][0x9b0] ;  /* 0x00026c00ff140b82 */ /* 0x000ee60000000a00 */
[----:B----4-:R-:W-:-:S04]  /*1150*/  @P2 IMAD.HI.U32 R0, R0, UR43, RZ ;  /* 0x0000002b00002c27 */ /* 0x010fc8000f8e00ff */
[----:B------:R-:W-:Y:S01]  /*1160*/  @P0 IMAD.IADD R3, R3, 0x1, R11 ;  /* 0x0000000103030824 */ /* 0x000fe200078e020b */
[----:B------:R-:W4:Y:S01]  /*1170*/  @P1 LDC.64 R26, c[0x0][0x9c0] ;  /* 0x00027000ff1a1b82 */ /* 0x000f220000000a00 */
[----:B-----5:R-:W-:-:S04]  /*1180*/  @P2 SHF.R.U32.HI R9, RZ, R5, R0 ;  /* 0x00000005ff092219 */ /* 0x020fc80000011600 */
[--C-:B------:R-:W-:Y:S01]  /*1190*/  @P1 SHF.R.S32.HI R11, RZ, 0x1f, R9.reuse ;  /* 0x0000001fff0b1819 */ /* 0x100fe20000011409 */
[----:B-1----:R-:W-:Y:S01]  /*11a0*/  @P1 IMAD R4, R7, R12, RZ ;  /* 0x0000000c07041224 */ /* 0x002fe200078e02ff */
[----:B------:R-:W-:-:S03]  /*11b0*/  @P0 SHF.R.S32.HI R7, RZ, 0x1f, R9 ;  /* 0x0000001fff070819 */ /* 0x000fc60000011409 */
[----:B------:R-:W-:Y:S02]  /*11c0*/  @P1 IMAD R13, R13, UR44, R4 ;  /* 0x0000002c0d0d1c24 */ /* 0x000fe4000f8e0204 */
[----:B------:R-:W-:-:S04]  /*11d0*/  @P1 IMAD.WIDE.U32 R4, R12, UR44, RZ ;  /* 0x0000002c0c041c25 */ /* 0x000fc8000f8e00ff */
[----:B------:R-:W-:Y:S02]  /*11e0*/  @P1 IMAD.IADD R5, R5, 0x1, R13 ;  /* 0x0000000105051824 */ /* 0x000fe400078e020d */
[-C--:B---3--:R-:W-:Y:S01]  /*11f0*/  @P0 IMAD R0, R7, R20.reuse, RZ ;  /* 0x0000001407000224 */ /* 0x088fe200078e02ff */
[----:B------:R-:W1:Y:S01]  /*1200*/  LDC.64 R12, c[0x0][0x9e0] ;  /* 0x00027800ff0c7b82 */ /* 0x000e620000000a00 */
[----:B------:R-:W-:-:S04]  /*1210*/  @P0 IMAD.WIDE.U32 R2, R9, R20, R2 ;  /* 0x0000001409020225 */ /* 0x000fc800078e0002 */
[-C--:B----4-:R-:W-:Y:S02]  /*1220*/  @P1 IMAD R8, R11, R26.reuse, RZ ;  /* 0x0000001a0b081224 */ /* 0x090fe400078e02ff */
[C---:B------:R-:W-:Y:S02]  /*1230*/  @P0 IMAD R11, R9.reuse, R21, R0 ;  /* 0x00000015090b0224 */ /* 0x040fe400078e0200 */
[----:B------:R-:W-:Y:S01]  /*1240*/  @P1 IMAD.WIDE.U32 R6, R9, R26, R4 ;  /* 0x0000001a09061225 */ /* 0x000fe200078e0004 */
[----:B------:R-:W-:-:S03]  /*1250*/  @P0 LEA R4, P3, R2, R14, 0x2 ;  /* 0x0000000e02040211 */ /* 0x000fc600078610ff */
[----:B------:R-:W-:Y:S01]  /*1260*/  @P1 IMAD R9, R9, R27, R8 ;  /* 0x0000001b09091224 */ /* 0x000fe200078e0208 */
[----:B------:R-:W-:Y:S01]  /*1270*/  @P1 LEA R8, P4, R6, R24, 0x2 ;  /* 0x0000001806081211 */ /* 0x000fe200078810ff */
[----:B------:R-:W-:Y:S02]  /*1280*/  @P0 IMAD.IADD R3, R3, 0x1, R11 ;  /* 0x0000000103030824 */ /* 0x000fe400078e020b */
[----:B------:R-:W-:Y:S01]  /*1290*/  @P1 IMAD.IADD R0, R7, 0x1, R9 ;  /* 0x0000000107001824 */ /* 0x000fe200078e0209 */
[----:B------:R-:W3:Y:S02]  /*12a0*/  LDC R11, c[0x0][0x2e0] ;  /* 0x0000b800ff0b7b82 */ /* 0x000ee40000000800 */
[----:B------:R-:W-:Y:S01]  /*12b0*/  @P0 LEA.HI.X R5, R2, R15, R3, 0x2, P3 ;  /* 0x0000000f02050211 */ /* 0x000fe200018f1403 */
[----:B------:R-:W-:Y:S01]  /*12c0*/  IMAD.MOV.U32 R3, RZ, RZ, 0x3f800000 ;  /* 0x3f800000ff037424 */ /* 0x000fe200078e00ff */
[----:B------:R-:W-:Y:S01]  /*12d0*/  @P1 LEA.HI.X R9, R6, R25, R0, 0x2, P4 ;  /* 0x0000001906091211 */ /* 0x000fe200020f1400 */
[----:B------:R-:W-:-:S03]  /*12e0*/  IMAD.MOV.U32 R0, RZ, RZ, 0x3f800000 ;  /* 0x3f800000ff007424 */ /* 0x000fc600078e00ff */
[----:B------:R-:W4:Y:S01]  /*12f0*/  @P2 LDC R2, c[0x0][0x42c] ;  /* 0x00010b00ff022b82 */ /* 0x000f220000000800 */
[----:B------:R5:W4:Y:S04]  /*1300*/  @P0 LDG.E R3, desc[UR46][R4.64] ;  /* 0x0000002e04030981 */ /* 0x000b28000c1e1900 */
[----:B------:R-:W4:Y:S01]  /*1310*/  @P1 LDG.E R0, desc[UR46][R8.64] ;  /* 0x0000002e08001981 */ /* 0x000f22000c1e1900 */
[----:B------:R-:W-:Y:S01]  /*1320*/  ISETP.NE.U32.AND P0, PT, RZ, UR4, PT ;  /* 0x00000004ff007c0c */ /* 0x000fe2000bf05070 */
[----:B------:R-:W-:Y:S01]  /*1330*/  ULOP3.LUT UR4, URZ, UR38, URZ, 0x33, !UPT ;  /* 0x000000263f047292 */ /* 0x000fe2000f8e333f */
[----:B------:R-:W4:Y:S01]  /*1340*/  @P2 LDC R7, c[0x0][0x430] ;  /* 0x00010c00ff072b82 */ /* 0x000f220000000800 */
[----:B-1----:R-:W-:Y:S01]  /*1350*/  ISETP.GE.AND P1, PT, R13, 0x1, PT ;  /* 0x000000010d00780c */ /* 0x002fe20003f26270 */
[----:B------:R-:W-:Y:S01]  /*1360*/  IMAD.U32 R233, RZ, RZ, UR43 ;  /* 0x0000002bffe97e24 */ /* 0x000fe2000f8e00ff */
[----:B------:R-:W-:Y:S01]  /*1370*/  ISETP.NE.AND.EX P0, PT, RZ, UR5, PT, P0 ;  /* 0x00000005ff007c0c */ /* 0x000fe2000bf05300 */
[----:B------:R-:W-:Y:S01]  /*1380*/  ULDC UR5, c[0x0][0xdac] ;  /* 0x00036b0000057ab9 */ /* 0x000fe20000000800 */
[----:B-----5:R-:W-:Y:S01]  /*1390*/  IADD3 R5, -R232, 0x80, RZ ;  /* 0x00000080e8057810 */ /* 0x020fe20007ffe1ff */
[----:B------:R-:W-:Y:S01]  /*13a0*/  UIADD3 UR4, UR4, UR5, URZ ;  /* 0x0000000504047290 */ /* 0x000fe2000fffe03f */
[----:B--2---:R-:W-:-:S03]  /*13b0*/  SEL R22, R22, 0x1, P0 ;  /* 0x0000000116167807 */ /* 0x004fc60000000000 */
[----:B------:R-:W-:Y:S02]  /*13c0*/  USHF.L.U32 UR42, UR4, 0x7, URZ ;  /* 0x00000007042a7899 */ /* 0x000fe4000800063f */
[CC--:B---3--:R-:W-:Y:S01]  /*13d0*/  IMAD R5, R22.reuse, R11.reuse, R5 ;  /* 0x0000000b16057224 */ /* 0x0c8fe200078e0205 */
[----:B------:R-:W-:Y:S01]  /*13e0*/  ULDC UR4, c[0x0][0x988] ;  /* 0x0002620000047ab9 */ /* 0x000fe20000000800 */
[----:B------:R-:W-:Y:S02]  /*13f0*/  IMAD R136, R22, R11, RZ ;  /* 0x0000000b16887224 */ /* 0x000fe400078e02ff */
[----:B----4-:R-:W-:-:S04]  /*1400*/  @P2 IMAD.HI.U32 R2, R2, UR43, RZ ;  /* 0x0000002b02022c27 */ /* 0x010fc8000f8e00ff */
[----:B------:R-:W-:Y:S01]  /*1410*/  VIADD R231, R5, UR42 ;  /* 0x0000002a05e77c36 */ /* 0x000fe20008000000 */
[----:B------:R-:W-:-:S03]  /*1420*/  @P2 SHF.R.U32.HI R233, RZ, R7, R2 ;  /* 0x00000007ffe92219 */ /* 0x000fc60000011602 */
[----:B------:R-:W-:Y:S02]  /*1430*/  IMAD.IADD R6, R231, 0x1, R12 ;  /* 0x00000001e7067824 */ /* 0x000fe400078e020c */
[----:B------:R-:W-:-:S04]  /*1440*/  FMUL.FTZ R0, R3, R0 ;  /* 0x0000000003007220 */ /* 0x000fc80000410000 */
[----:B------:R-:W-:Y:S01]  /*1450*/  FMUL.FTZ R2, R0, UR4 ;  /* 0x0000000400027c20 */ /* 0x000fe20008410000 */
        /* <DEDUP_REMOVED lines=11> */
.L_x_6176:
[----:B------:R-:W-:-:S13]  /*1510*/  ISETP.NE.AND P0, PT, R13, 0x1, PT ;  /* 0x000000010d00780c */ /* 0x000fda0003f05270 */
[----:B------:R-:W1:Y:S02]  /*1520*/  @P0 LDC.64 R4, c[0x0][0x9e8] ;  /* 0x00027a00ff040b82 */ /* 0x000e640000000a00 */
[----:B-1----:R-:W-:-:S05]  /*1530*/  @P0 IMAD.HI.U32 R4, R0, R4, RZ ;  /* 0x0000000400040227 */ /* 0x002fca00078e00ff */
[----:B------:R-:W-:-:S07]  /*1540*/  @P0 SHF.R.U32.HI R0, RZ, R5, R4 ;  /* 0x00000005ff000219 */ /* 0x000fce0000011604 */
.L_x_6177:
[----:B------:R-:W-:-:S05]  /*1550*/  IMAD R3, R0, R13, R13 ;  /* 0x0000000d00037224 */ /* 0x000fca00078e020d */
[----:B------:R-:W-:-:S07]  /*1560*/  VIMNMX R6, R6, R3, PT ;  /* 0x0000000306067248 */ /* 0x000fce0003fe0100 */
.L_x_6175:
[----:B------:R-:W-:Y:S01]  /*1570*/  VIADD R7, R6, 0xdf ;  /* 0x000000df06077836 */ /* 0x000fe20000000000 */
[----:B------:R-:W-:Y:S01]  /*1580*/  ULDC UR4, c[0x0][0x9dc] ;  /* 0x0002770000047ab9 */ /* 0x000fe20000000800 */
[----:B------:R-:W-:Y:S02]  /*1590*/  IMAD R5, R22, R11, 0xdf ;  /* 0x000000df16057424 */ /* 0x000fe400078e020b */
[----:B------:R-:W-:Y:S02]  /*15a0*/  IMAD.MOV.U32 R4, RZ, RZ, RZ ;  /* 0x000000ffff047224 */ /* 0x000fe400078e00ff */
[----:B------:R-:W-:Y:S02]  /*15b0*/  IMAD.MOV.U32 R6, RZ, RZ, RZ ;  /* 0x000000ffff067224 */ /* 0x000fe400078e00ff */
[----:B------:R-:W-:-:S04]  /*15c0*/  IMAD.HI R4, R5, -0x6db6db6d, R4 ;  /* 0x9249249305047827 */ /* 0x000fc800078e0204 */
[----:B------:R-:W-:Y:S01]  /*15d0*/  IMAD.HI R6, R7, -0x6db6db6d, R6 ;  /* 0x9249249307067827 */ /* 0x000fe200078e0206 */
[----:B------:R-:W-:-:S03]  /*15e0*/  SHF.R.U32.HI R3, RZ, 0x1f, R4 ;  /* 0x0000001fff037819 */ /* 0x000fc60000011604 */
[----:B------:R-:W-:Y:S01]  /*15f0*/  IMAD R232, R22, R11, -R232 ;  /* 0x0000000b16e87224 */ /* 0x000fe200078e0ae8 */
[----:B------:R-:W-:Y:S02]  /*1600*/  SHF.R.U32.HI R5, RZ, 0x1f, R6 ;  /* 0x0000001fff057819 */ /* 0x000fe40000011606 */
[----:B------:R-:W-:Y:S01]  /*1610*/  LEA.HI.SX32 R3, R4, R3, 0x19 ;  /* 0x0000000304037211 */ /* 0x000fe200078fcaff */
[----:B------:R-:W-:Y:S01]  /*1620*/  VIADD R137, R232, UR42 ;  /* 0x0000002ae8897c36 */ /* 0x000fe20008000000 */
[----:B------:R-:W-:-:S03]  /*1630*/  LEA.HI.SX32 R6, R6, R5, 0x19 ;  /* 0x0000000506067211 */ /* 0x000fc600078fcaff */
[----:B------:R-:W-:Y:S01]  /*1640*/  VIADD R5, R137, -UR4 ;  /* 0x8000000489057c36 */ /* 0x000fe20008000000 */
[----:B------:R-:W-:Y:S01]  /*1650*/  VIMNMX R139, R3, R6, PT ;  /* 0x00000006038b7248 */ /* 0x000fe20003fe0100 */
        /* <DEDUP_REMOVED lines=10> */
.L_x_6179:
[----:B------:R-:W-:Y:S01]  /*1700*/  ISETP.NE.AND P0, PT, R13, 0x1, PT ;  /* 0x000000010d00780c */ /* 0x000fe20003f05270 */
[----:B------:R-:W-:-:S12]  /*1710*/  IMAD.MOV.U32 R0, RZ, RZ, R137 ;  /* 0x000000ffff007224 */ /* 0x000fd800078e0089 */
[----:B------:R-:W1:Y:S02]  /*1720*/  @P0 LDC.64 R6, c[0x0][0x9e8] ;  /* 0x00027a00ff060b82 */ /* 0x000e640000000a00 */
[----:B-1----:R-:W-:-:S05]  /*1730*/  @P0 IMAD.HI.U32 R4, R137, R6, RZ ;  /* 0x0000000689040227 */ /* 0x002fca00078e00ff */
[----:B------:R-:W-:-:S07]  /*1740*/  @P0 SHF.R.U32.HI R0, RZ, R7, R4 ;  /* 0x00000007ff000219 */ /* 0x000fce0000011604 */
.L_x_6180:
[----:B------:R-:W-:-:S05]  /*1750*/  IMAD R0, R0, R13, RZ ;  /* 0x0000000d00007224 */ /* 0x000fca00078e02ff */
[----:B------:R-:W-:-:S07]  /*1760*/  VIMNMX R5, R5, R0, !PT ;  /* 0x0000000005057248 */ /* 0x000fce0007fe0100 */
.L_x_6178:
[----:B------:R-:W-:Y:S01]  /*1770*/  IMAD.MOV.U32 R4, RZ, RZ, RZ ;  /* 0x000000ffff047224 */ /* 0x000fe200078e00ff */
[----:B------:R-:W-:Y:S02]  /*1780*/  PLOP3.LUT P0, PT, PT, PT, PT, 0x80, 0x0 ;  /* 0x000000000000781c */ /* 0x000fe40003f0f070 */
[----:B------:R-:W-:Y:S02]  /*1790*/  CS2R R86, SRZ ;  /* 0x0000000000567805 */ /* 0x000fe4000001ff00 */
[----:B------:R-:W-:Y:S01]  /*17a0*/  CS2R R6, SRZ ;  /* 0x0000000000067805 */ /* 0x000fe2000001ff00 */
[----:B------:R-:W-:Y:S01]  /*17b0*/  IMAD.HI R5, R5, -0x6db6db6d, R4 ;  /* 0x9249249305057827 */ /* 0x000fe200078e0204 */
[----:B------:R-:W-:Y:S02]  /*17c0*/  CS2R R84, SRZ ;  /* 0x0000000000547805 */ /* 0x000fe4000001ff00 */
[----:B------:R-:W-:Y:S02]  /*17d0*/  CS2R R8, SRZ ;  /* 0x0000000000087805 */ /* 0x000fe4000001ff00 */
[----:B------:R-:W-:-:S02]  /*17e0*/  CS2R R78, SRZ ;  /* 0x00000000004e7805 */ /* 0x000fc4000001ff00 */
[----:B------:R-:W-:Y:S02]  /*17f0*/  CS2R R10, SRZ ;  /* 0x00000000000a7805 */ /* 0x000fe4000001ff00 */
[----:B------:R-:W-:Y:S02]  /*1800*/  SHF.R.U32.HI R0, RZ, 0x1f, R5 ;  /* 0x0000001fff007819 */ /* 0x000fe40000011605 */
[----:B------:R-:W-:Y:S02]  /*1810*/  CS2R R76, SRZ ;  /* 0x00000000004c7805 */ /* 0x000fe4000001ff00 */
[----:B------:R-:W-:Y:S02]  /*1820*/  CS2R R12, SRZ ;  /* 0x00000000000c7805 */ /* 0x000fe4000001ff00 */
[----:B------:R-:W-:Y:S02]  /*1830*/  CS2R R70, SRZ ;  /* 0x0000000000467805 */ /* 0x000fe4000001ff00 */
[----:B------:R-:W-:-:S02]  /*1840*/  LEA.HI.SX32 R0, R5, R0, 0x19 ;  /* 0x0000000005007211 */ /* 0x000fc400078fcaff */
[----:B------:R-:W-:Y:S02]  /*1850*/  CS2R R4, SRZ ;  /* 0x0000000000047805 */ /* 0x000fe4000001ff00 */
[----:B------:R-:W-:Y:S02]  /*1860*/  CS2R R14, SRZ ;  /* 0x00000000000e7805 */ /* 0x000fe4000001ff00 */
[----:B------:R-:W-:Y:S02]  /*1870*/  CS2R R68, SRZ ;  /* 0x0000000000447805 */ /* 0x000fe4000001ff00 */
[----:B------:R-:W-:Y:S02]  /*1880*/  VIMNMX R230, RZ, R0, !PT ;  /* 0x00000000ffe67248 */ /* 0x000fe40007fe0100 */
[----:B------:R-:W-:Y:S02]  /*1890*/  CS2R R20, SRZ ;  /* 0x0000000000147805 */ /* 0x000fe4000001ff00 */
[----:B------:R-:W-:-:S02]  /*18a0*/  CS2R R62, SRZ ;  /* 0x00000000003e7805 */ /* 0x000fc4000001ff00 */
[----:B------:R-:W-:Y:S02]  /*18b0*/  CS2R R24, SRZ ;  /* 0x0000000000187805 */ /* 0x000fe4000001ff00 */
[----:B------:R-:W-:Y:S02]  /*18c0*/  ISETP.GT.AND P1, PT, R139, R230, PT ;  /* 0x000000e68b00720c */ /* 0x000fe40003f24270 */
        /* <DEDUP_REMOVED lines=14> */
[----:B------:R-:W-:Y:S01]  /*19b0*/  CS2R R90, SRZ ;  /* 0x00000000005a7805 */ /* 0x000fe2000001ff00 */
[----:B------:R-:W-:Y:S01]  /*19c0*/  IMAD.MOV.U32 R0, RZ, RZ, RZ ;  /* 0x000000ffff007224 */ /* 0x000fe200078e00ff */
[----:B------:R-:W-:Y:S01]  /*19d0*/  CS2R R92, SRZ ;  /* 0x00000000005c7805 */ /* 0x000fe2000001ff00 */
[----:B------:R-:W-:Y:S01]  /*19e0*/  IMAD.MOV.U32 R49, RZ, RZ, RZ ;  /* 0x000000ffff317224 */ /* 0x000fe200078e00ff */
[----:B------:R-:W-:Y:S01]  /*19f0*/  CS2R R94, SRZ ;  /* 0x00000000005e7805 */ /* 0x000fe2000001ff00 */
        /* <DEDUP_REMOVED lines=35> */
.L_x_6182:
[----:B------:R-:W-:Y:S02]  /*1c30*/  LEA.HI R0, R234, R234, RZ, 0x1 ;  /* 0x000000eaea007211 */ /* 0x000fe400078f08ff */
[----:B------:R-:W-:Y:S02]  /*1c40*/  ISETP.NE.AND P0, PT, R23, 0x3, PT ;  /* 0x000000031700780c */ /* 0x000fe40003f05270 */
[----:B------:R-:W-:-:S05]  /*1c50*/  LOP3.LUT R3, R0, 0xfffffffe, RZ, 0xc0, !PT ;  /* 0xfffffffe00037812 */ /* 0x000fca00078ec0ff */
[----:B------:R-:W-:-:S05]  /*1c60*/  IMAD.IADD R0, R234, 0x1, -R3 ;  /* 0x00000001ea007824 */ /* 0x000fca00078e0a03 */
[----:B------:R-:W-:-:S04]  /*1c70*/  SHF.L.U32 R0, R0, 0x1f, RZ ;  /* 0x0000001f00007819 */ /* 0x000fc800000006ff */
[----:B------:R-:W1:Y:S02]  /*1c80*/  SYNCS.PHASECHK.TRANS64.TRYWAIT P1, [UR37+0x2e800], R0 ;  /* 0x02e80000ff0075a7 */ /* 0x000e640008020165 */
[----:B-1----:R-:W-:Y:S05]  /*1c90*/  @!P1 BRA `(.L_x_6183) ;  /* 0x000001a4000c9947 */ /* 0x002fea0003800000 */
.L_x_6345:
[----:B------:R-:W-:Y:S05]  /*1ca0*/  @!P0 BRA `(.L_x_6184) ;  /* 0x0000000000048947 */ /* 0x000fea0003800000 */
[----:B------:R-:W-:Y:S01]  /*1cb0*/  BPT.TRAP 0x1 ;  /* 0x000000040000795c */ /* 0x000fe20000300000 */
.L_x_6184:
[----:B------:R-:W-:Y:S01]  /*1cc0*/  IMAD.U32 R5, RZ, RZ, UR48 ;  /* 0x00000030ff057e24 */ /* 0x000fe2000f8e00ff */
[----:B-1----:R-:W-:-:S04]  /*1cd0*/  SHF.L.U32 R0, R18, 0x1f, RZ ;  /* 0x0000001f12007819 */ /* 0x002fc800000006ff */
[----:B------:R-:W-:-:S04]  /*1ce0*/  LEA R5, R5, UR37, 0x3 ;  /* 0x0000002505057c11 */ /* 0x000fc8000f8e18ff */
[----:B------:R1:W2:Y:S01]  /*1cf0*/  SYNCS.PHASECHK.TRANS64.TRYWAIT P1, [R5+URZ+0x2e830], R0 ;  /* 0x02e83000050075a7 */ /* 0x0002a2000802017f */
[----:B------:R-:W-:Y:S05]  /*1d00*/  @!P0 BRA `(.L_x_6185) ;  /* 0x0000000000048947 */ /* 0x000fea0003800000 */
[----:B------:R-:W-:Y:S01]  /*1d10*/  BPT.TRAP 0x1 ;  /* 0x000000040000795c */ /* 0x000fe20000300000 */
.L_x_6185:
[----:B--2---:R-:W-:Y:S05]  /*1d20*/  @P1 BRA `(.L_x_6186) ;  /* 0x0000000000081947 */ /* 0x004fea0003800000 */
[----:B------:R-:W2:Y:S02]  /*1d30*/  SYNCS.PHASECHK.TRANS64.TRYWAIT P1, [R5+URZ+0x2e830], R0 ;  /* 0x02e83000050075a7 */ /* 0x000ea4000802017f */
[----:B--2---:R-:W-:Y:S05]  /*1d40*/  @!P1 BRA `(.L_x_6187) ;  /* 0x000001a000f89947 */ /* 0x004fea0003800000 */
.L_x_6186:
[----:B------:R-:W3:Y:S01]  /*1d50*/  S2R R3, SR_TID.X ;  /* 0x0000000000037919 */ /* 0x000ee20000002100 */
[----:B------:R-:W-:Y:S01]  /*1d60*/  UIADD3 UR4, UR37, 0x20400, URZ ;  /* 0x0002040025047890 */ /* 0x000fe2000fffe03f */
[----:B------:R-:W-:-:S03]  /*1d70*/  LOP3.LUT R17, R17, 0xffefffff, RZ, 0xc0, !PT ;  /* 0xffefffff11117812 */ /* 0x000fc600078ec0ff */
[----:B------:R-:W-:-:S04]  /*1d80*/  USHF.R.U32.HI UR4, URZ, 0x4, UR4 ;  /* 0x000000043f047899 */ /* 0x000fc80008011604 */
[----:B------:R-:W-:-:S06]  /*1d90*/  ULOP3.LUT UR4, UR4, 0x3fff, URZ, 0xc0, !UPT ;  /* 0x00003fff04047892 */ /* 0x000fcc000f8ec03f */
[----:B------:R-:W-:Y:S01]  /*1da0*/  IMAD.U32 R9, RZ, RZ, UR4 ;  /* 0x00000004ff097e24 */ /* 0x000fe2000f8e00ff */
[----:B------:R-:W-:Y:S05]  /*1db0*/  WARPSYNC.ALL ;  /* 0x0000000000007948 */ /* 0x000fea0003800000 */
[----:B------:R-:W-:Y:S02]  /*1dc0*/  LOP3.LUT R9, R9, 0x10000, RZ, 0xfc, !PT ;  /* 0x0001000009097812 */ /* 0x000fe400078efcff */
[----:B---3--:R-:W-:-:S13]  /*1dd0*/  LOP3.LUT P1, RZ, R3, 0x7f, RZ, 0xc0, !PT ;  /* 0x0000007f03ff7812 */ /* 0x008fda000782c0ff */
[----:B------:R-:W-:Y:S02]  /*1de0*/  @P1 LOP3.LUT R17, R17, 0x100000, RZ, 0xfc, !PT ;  /* 0x0010000011111812 */ /* 0x000fe400078efcff */
[----:B------:R-:W-:Y:S01]  /*1df0*/  R2UR UR18, R9 ;  /* 0x00000000091272ca */ /* 0x000fe200000e0000 */
[----:B------:R-:W-:Y:S01]  /*1e00*/  ULOP3.LUT UR16, UR40, 0x10000, URZ, 0xfc, !UPT ;  /* 0x0001000028107892 */ /* 0x000fe2000f8efc3f */
[----:B------:R-:W-:Y:S01]  /*1e10*/  WARPGROUP.ARRIVE ;  /* 0x00000000000079c5 */ /* 0x000fe20000000000 */
[----:B------:R-:W-:Y:S01]  /*1e20*/  UMOV UR17, 0x40000040 ;  /* 0x4000004000117882 */ /* 0x000fe20000000000 */
[----:B------:R-:W-:Y:S01]  /*1e30*/  UMOV UR19, 0x40000040 ;  /* 0x4000004000137882 */ /* 0x000fe20000000000 */
[----:B------:R-:W-:Y:S01]  /*1e40*/  UMOV UR5, UR17 ;  /* 0x0000001100057c82 */ /* 0x000fe20008000000 */
[----:B------:R-:W-:Y:S01]  /*1e50*/  UMOV UR7, 0x40000040 ;  /* 0x4000004000077882 */ /* 0x000fe20000000000 */
[----:B------:R-:W-:Y:S01]  /*1e60*/  UMOV UR11, 0x40000040 ;  /* 0x40000040000b7882 */ /* 0x000fe20000000000 */
[----:B------:R-:W-:Y:S01]  /*1e70*/  UMOV UR4, UR16 ;  /* 0x0000001000047c82 */ /* 0x000fe20008000000 */
[----:B------:R-:W-:Y:S01]  /*1e80*/  UMOV UR13, 0x40000040 ;  /* 0x40000040000d7882 */ /* 0x000fe20000000000 */
[----:B------:R-:W-:Y:S01]  /*1e90*/  UMOV UR15, 0x40000040 ;  /* 0x40000040000f7882 */ /* 0x000fe20000000000 */
[----:B------:R-:W3:Y:S01]  /*1ea0*/  LDC R4, c[0x0][0x288] ;  /* 0x0000a200ff047b82 */ /* 0x000ee20000000800 */
[----:B-12---:R-:W-:Y:S01]  /*1eb0*/  @!P1 VIADD R0, R5, 0x2e840 ;  /* 0x0002e84005009836 */ /* 0x006fe20000000000 */
[----:B------:R-:W-:Y:S01]  /*1ec0*/  UIMAD UR18, UR48, 0x700, UR18 ;  /* 0x00000700301278a4 */ /* 0x000fe2000f8e0212 */
[----:B------:R-:W-:Y:S01]  /*1ed0*/  IMAD R5, R139, -0xe0, R136 ;  /* 0xffffff208b057824 */ /* 0x000fe200078e0288 */
[----:B------:R-:W-:Y:S01]  /*1ee0*/  ULDC UR41, c[0x0][0x9dc] ;  /* 0x0002770000297ab9 */ /* 0x000fe20000000800 */
[----:B------:R-:W-:Y:S01]  /*1ef0*/  IMAD.MOV.U32 R20, RZ, RZ, -0xe0 ;  /* 0xffffff20ff147424 */ /* 0x000fe200078e00ff */
[----:B------:R-:W-:Y:S01]  /*1f00*/  UIADD3 UR6, UR18, 0x100, URZ ;  /* 0x0000010012067890 */ /* 0x000fe2000fffe03f */
[----:B------:R-:W-:Y:S01]  /*1f10*/  @!P1 PRMT R0, RZ, 0x654, R0 ;  /* 0x00000654ff009816 */ /* 0x000fe20000000000 */
[----:B------:R-:W-:Y:S01]  /*1f20*/  UIADD3 UR8, UR18, 0x200, URZ ;  /* 0x0000020012087890 */ /* 0x000fe2000fffe03f */
[----:B------:R-:W1:Y:S01]  /*1f30*/  LDC.64 R10, c[0x0][0x9e0] ;  /* 0x00027800ff0a7b82 */ /* 0x000e620000000a00 */
[----:B------:R-:W-:-:S02]  /*1f40*/  UIADD3 UR9, UR18, 0x300, URZ ;  /* 0x0000030012097890 */ /* 0x000fc4000fffe03f */
[----:B------:R-:W-:Y:S01]  /*1f50*/  QGMMA.64x32x32.F32.E4M3.E4M3 R120, gdesc[UR16], RZ, !UPT, gsb0 ;  /* 0x00600000107879f3 */ /* 0x000fe2000c0008ff */
[----:B------:R-:W-:Y:S01]  /*1f60*/  UIADD3 UR10, UR18, 0x400, URZ ;  /* 0x00000400120a7890 */ /* 0x000fe2000fffe03f */
[----:B------:R-:W-:Y:S01]  /*1f70*/  IMAD R20, R139, R20, 0xe0 ;  /* 0x000000e08b147424 */ /* 0x000fe200078e0214 */
[----:B------:R-:W-:Y:S01]  /*1f80*/  UIADD3 UR12, UR18, 0x304, URZ ;  /* 0x00000304120c7890 */ /* 0x000fe2000fffe03f */
[----:B------:R-:W-:Y:S01]  /*1f90*/  VIADD R8, R235, UR42 ;  /* 0x0000002aeb087c36 */ /* 0x000fe20008000000 */
[----:B------:R-:W-:Y:S01]  /*1fa0*/  UIADD3 UR14, UR18, 0x6, URZ ;  /* 0x00000006120e7890 */ /* 0x000fe2000fffe03f */
[----:B------:R-:W2:Y:S01]  /*1fb0*/  LDC R3, c[0x0][0x2e0] ;  /* 0x0000b800ff037b82 */ /* 0x000ea20000000800 */
[----:B------:R-:W-:Y:S01]  /*1fc0*/  LOP3.LUT R17, R17, 0xfff7ffff, RZ, 0xc0, !PT ;  /* 0xfff7ffff11117812 */ /* 0x000fe200078ec0ff */
        /* <DEDUP_REMOVED lines=43> */
[----:B------:R-:W-:Y:S02]  /*2280*/  UIADD3 UR4, UR16, 0x2, URZ ;  /* 0x0000000210047890 */ /* 0x000fe4000fffe03f */
[----:B------:R-:W-:Y:S01]  /*2290*/  UIADD3 UR6, UR18, 0x2, URZ ;  /* 0x0000000212067890 */ /* 0x000fe2000fffe03f */
[----:B------:R-:W-:Y:S01]  /*22a0*/  UMOV UR5, 0x40000040 ;  /* 0x4000004000057882 */ /* 0x000fe20000000000 */
        /* <DEDUP_REMOVED lines=93> */
[----:B------:R-:W-:Y:S02]  /*2880*/  UIADD3 UR7, UR18, 0x506, URZ ;  /* 0x0000050612077890 */ /* 0x000fe4000fffe03f */
[----:B------:R-:W-:Y:S01]  /*2890*/  UIADD3 UR18, UR18, 0x606, URZ ;  /* 0x0000060612127890 */ /* 0x000fe2000fffe03f */
        /* <DEDUP_REMOVED lines=25> */
[----:B------:R3:W-:Y:S01]  /*2a30*/  @!P1 SYNCS.ARRIVE.TRANS64.RED.A1T0 RZ, [R0+URZ], RZ ;  /* 0x000000ff00ff99a7 */ /* 0x0007e2000810043f */
[----:B-1----:R-:W-:Y:S02]  /*2a40*/  ISETP.GE.AND P1, PT, R11, 0x1, PT ;  /* 0x000000010b00780c */ /* 0x002fe40003f26270 */
[----:B---3--:R-:W-:-:S05]  /*2a50*/  IADD3 R0, -R4, 0xe1, R5 ;  /* 0x000000e104007810 */ /* 0x008fca0007ffe105 */
[----:B------:R-:W-:-:S06]  /*2a60*/  IMAD R5, R19, -0x2, R0 ;  /* 0xfffffffe13057824 */ /* 0x000fcc00078e0200 */
[----:B------:R-:W-:Y:S01]  /*2a70*/  @P1 LOP3.LUT R17, R17, 0x80000, RZ, 0xfc, !PT ;  /* 0x0008000011111812 */ /* 0x000fe200078efcff */
[----:B--2---:R-:W-:Y:S02]  /*2a80*/  IMAD R0, R22, R3, R20 ;  /* 0x0000000316007224 */ /* 0x004fe400078e0214 */
[----:B------:R-:W-:Y:S02]  /*2a90*/  IMAD.IADD R12, R5, 0x1, R10 ;  /* 0x00000001050c7824 */ /* 0x000fe400078e020a */
[----:B------:R-:W-:Y:S02]  /*2aa0*/  IMAD R171, R19, -0x2, R0 ;  /* 0xfffffffe13ab7824 */ /* 0x000fe400078e0200 */
[----:B------:R-:W-:Y:S02]  /*2ab0*/  VIADD R6, R5, UR6 ;  /* 0x0000000605067c36 */ /* 0x000fe40008000000 */
[----:B------:R-:W-:Y:S01]  /*2ac0*/  IMAD R0, R19, -0x2, R20 ;  /* 0xfffffffe13007824 */ /* 0x000fe200078e0214 */
[----:B------:R-:W-:Y:S01]  /*2ad0*/  VIADDMNMX R14, R8, R12, R171, PT ;  /* 0x0000000c080e7246 */ /* 0x000fe200038001ab */
[----:B------:R-:W-:Y:S01]  /*2ae0*/  IMAD.IADD R7, R6, 0x1, R8 ;  /* 0x0000000106077824 */ /* 0x000fe200078e0208 */
[----:B------:R-:W-:Y:S06]  /*2af0*/  @!P1 BRA `(.L_x_6188) ;  /* 0x0000000000509947 */ /* 0x000fec0003800000 */
[----:B------:R-:W-:Y:S01]  /*2b00*/  IMAD R5, R22, R3, R8 ;  /* 0x0000000316057224 */ /* 0x000fe200078e0208 */
[----:B------:R-:W-:Y:S03]  /*2b10*/  BSSY B0, `(.L_x_6189) ;  /* 0x000000f000007945 */ /* 0x000fe60003800000 */
[----:B------:R-:W-:-:S05]  /*2b20*/  IMAD.IADD R5, R5, 0x1, -R4 ;  /* 0x0000000105057824 */ /* 0x000fca00078e0a04 */
        /* <DEDUP_REMOVED lines=9> */
.L_x_6190:
[----:B------:R-:W-:-:S13]  /*2bc0*/  ISETP.NE.AND P1, PT, R11, 0x1, PT ;  /* 0x000000010b00780c */ /* 0x000fda0003f25270 */
[----:B------:R-:W1:Y:S02]  /*2bd0*/  @P1 LDC.64 R140, c[0x0][0x9e8] ;  /* 0x00027a00ff8c1b82 */ /* 0x000e640000000a00 */
[----:B-1----:R-:W-:-:S05]  /*2be0*/  @P1 IMAD.HI.U32 R136, R5, R140, RZ ;  /* 0x0000008c05881227 */ /* 0x002fca00078e00ff */
[----:B------:R-:W-:-:S07]  /*2bf0*/  @P1 SHF.R.U32.HI R5, RZ, R141, R136 ;  /* 0x0000008dff051219 */ /* 0x000fce0000011688 */
.L_x_6191:
[----:B------:R-:W-:Y:S05]  /*2c00*/  BSYNC B0 ;  /* 0x0000000000007941 */ /* 0x000fea0003800000 */
.L_x_6189:
[----:B------:R-:W-:-:S05]  /*2c10*/  IMAD R136, R5, R11, R0 ;  /* 0x0000000b05887224 */ /* 0x000fca00078e0200 */
[----:B------:R-:W-:Y:S02]  /*2c20*/  VIMNMX R7, R7, R136, !PT ;  /* 0x0000008807077248 */ /* 0x000fe40007fe0100 */
[----:B------:R-:W-:-:S07]  /*2c30*/  VIADDMNMX R14, R136, R11, R14, PT ;  /* 0x0000000b880e7246 */ /* 0x000fce000380010e */
.L_x_6188:
[C---:B------:R-:W-:Y:S02]  /*2c40*/  ISETP.GE.AND P1, PT, R20.reuse, 0x9, PT ;  /* 0x000000091400780c */ /* 0x040fe40003f26270 */
[----:B------:R-:W-:Y:S02]  /*2c50*/  ISETP.GE.AND P2, PT, R20, 0x2, PT ;  /* 0x000000021400780c */ /* 0x000fe40003f46270 */
[----:B------:R-:W-:Y:S02]  /*2c60*/  P2R R138, PR, RZ, 0x2 ;  /* 0x00000002ff8a7803 */ /* 0x000fe40000000000 */
[----:B------:R-:W-:Y:S02]  /*2c70*/  ISETP.GT.AND P1, PT, R7, 0x8, !P1 ;  /* 0x000000080700780c */ /* 0x000fe40004f24270 */
[----:B------:R-:W-:Y:S02]  /*2c80*/  P2R R136, PR, RZ, 0x4 ;  /* 0x00000004ff887803 */ /* 0x000fe40000000000 */
[----:B------:R-:W-:-:S02]  /*2c90*/  ISETP.LT.OR P1, PT, R14, 0x9, P1 ;  /* 0x000000090e00780c */ /* 0x000fc40000f21670 */
[C---:B------:R-:W-:Y:S02]  /*2ca0*/  ISETP.GT.AND P2, PT, R7.reuse, 0x1, !P2 ;  /* 0x000000010700780c */ /* 0x040fe40005744270 */
[----:B------:R-:W-:Y:S02]  /*2cb0*/  ISETP.GE.AND P3, PT, R20, 0xa, PT ;  /* 0x0000000a1400780c */ /* 0x000fe40003f66270 */
[----:B------:R-:W-:Y:S02]  /*2cc0*/  FSEL R5, R124, -INF , !P1 ;  /* 0xff8000007c057808 */ /* 0x000fe40004800000 */
[----:B------:R-:W-:Y:S02]  /*2cd0*/  ISETP.LT.OR P2, PT, R14, 0x2, P2 ;  /* 0x000000020e00780c */ /* 0x000fe40001741670 */
[----:B------:R-:W-:Y:S02]  /*2ce0*/  ISETP.GT.AND P1, PT, R7, 0x9, !P3 ;  /* 0x000000090700780c */ /* 0x000fe40005f24270 */
[----:B------:R-:W-:-:S02]  /*2cf0*/  FSEL R121, R121, -INF , !P2 ;  /* 0xff80000079797808 */ /* 0x000fc40005000000 */
        /* <DEDUP_REMOVED lines=262> */
[----:B------:R-:W-:Y:S01]  /*3d60*/  ISETP.LT.OR P6, PT, R14, 0xda, P6 ;  /* 0x000000da0e00780c */ /* 0x000fe200037c1670 */
[----:B------:R-:W-:Y:S01]  /*3d70*/  IMAD.IADD R6, R6, 0x1, R7 ;  /* 0x0000000106067824 */ /* 0x000fe200078e0207 */
[----:B------:R-:W-:Y:S02]  /*3d80*/  VIADDMNMX R12, R7, R12, R171, PT ;  /* 0x0000000c070c7246 */ /* 0x000fe400038001ab */
[----:B------:R-:W-:Y:S02]  /*3d90*/  FSEL R37, R37, -INF , !P6 ;  /* 0xff80000025257808 */ /* 0x000fe40007000000 */
[----:B------:R-:W-:-:S13]  /*3da0*/  ISETP.GE.AND P6, PT, R11, 0x1, PT ;  /* 0x000000010b00780c */ /* 0x000fda0003fc6270 */
[----:B------:R-:W-:Y:S05]  /*3db0*/  @!P6 BRA `(.L_x_6192) ;  /* 0x000000000050e947 */ /* 0x000fea0003800000 */
        /* <DEDUP_REMOVED lines=12> */
.L_x_6194:
[----:B------:R-:W-:-:S13]  /*3e80*/  ISETP.NE.AND P6, PT, R11, 0x1, PT ;  /* 0x000000010b00780c */ /* 0x000fda0003fc5270 */
[----:B------:R-:W1:Y:S02]  /*3e90*/  @P6 LDC.64 R24, c[0x0][0x9e8] ;  /* 0x00027a00ff186b82 */ /* 0x000e640000000a00 */
[----:B-1----:R-:W-:-:S05]  /*3ea0*/  @P6 IMAD.HI.U32 R24, R3, R24, RZ ;  /* 0x0000001803186227 */ /* 0x002fca00078e00ff */
[----:B------:R-:W-:-:S07]  /*3eb0*/  @P6 SHF.R.U32.HI R3, RZ, R25, R24 ;  /* 0x00000019ff036219 */ /* 0x000fce0000011618 */
.L_x_6195:
[----:B------:R-:W-:Y:S05]  /*3ec0*/  BSYNC B0 ;  /* 0x0000000000007941 */ /* 0x000fea0003800000 */
.L_x_6193:
[----:B------:R-:W-:-:S05]  /*3ed0*/  IMAD R3, R3, R11, R0 ;  /* 0x0000000b03037224 */ /* 0x000fca00078e0200 */
[----:B------:R-:W-:Y:S02]  /*3ee0*/  VIMNMX R6, R6, R3, !PT ;  /* 0x0000000306067248 */ /* 0x000fe40007fe0100 */
[----:B------:R-:W-:-:S07]  /*3ef0*/  VIADDMNMX R12, R3, R11, R12, PT ;  /* 0x0000000b030c7246 */ /* 0x000fce000380010c */
.L_x_6192:
[C---:B------:R-:W-:Y:S02]  /*3f00*/  ISETP.GT.AND P1, PT, R6.reuse, 0x20, !P1 ;  /* 0x000000200600780c */ /* 0x040fe40004f24270 */
[----:B------:R-:W-:Y:S02]  /*3f10*/  ISETP.GT.AND P3, PT, R6, 0x28, !P3 ;  /* 0x000000280600780c */ /* 0x000fe40005f64270 */
[C---:B------:R-:W-:Y:S02]  /*3f20*/  ISETP.LT.OR P1, PT, R12.reuse, 0x21, P1 ;  /* 0x000000210c00780c */ /* 0x040fe40000f21670 */
[----:B------:R-:W-:Y:S02]  /*3f30*/  ISETP.LT.OR P3, PT, R12, 0x29, P3 ;  /* 0x000000290c00780c */ /* 0x000fe40001f61670 */
[----:B------:R-:W-:Y:S02]  /*3f40*/  FSEL R25, R106, -INF , !P1 ;  /* 0xff8000006a197808 */ /* 0x000fe40004800000 */
[----:B------:R-:W-:-:S02]  /*3f50*/  ISETP.NE.AND P1, PT, R154, RZ, PT ;  /* 0x000000ff9a00720c */ /* 0x000fc40003f25270 */
[----:B------:R-:W-:Y:S02]  /*3f60*/  FSEL R171, R110, -INF , !P3 ;  /* 0xff8000006eab7808 */ /* 0x000fe40005800000 */
[C---:B------:R-:W-:Y:S02]  /*3f70*/  ISETP.GT.AND P1, PT, R6.reuse, 0x29, !P1 ;  /* 0x000000290600780c */ /* 0x040fe40004f24270 */
[----:B------:R-:W-:Y:S02]  /*3f80*/  ISETP.GT.AND P2, PT, R6, 0x21, !P2 ;  /* 0x000000210600780c */ /* 0x000fe40005744270 */
[----:B------:R-:W-:Y:S02]  /*3f90*/  ISETP.LT.OR P1, PT, R12, 0x2a, P1 ;  /* 0x0000002a0c00780c */ /* 0x000fe40000f21670 */
[----:B------:R-:W-:Y:S02]  /*3fa0*/  ISETP.NE.AND P3, PT, R156, RZ, PT ;  /* 0x000000ff9c00720c */ /* 0x000fe40003f65270 */
[----:B------:R-:W-:-:S02]  /*3fb0*/  FSEL R111, R111, -INF , !P1 ;  /* 0xff8000006f6f7808 */ /* 0x000fc40004800000 */
[----:B------:R-:W-:Y:S02]  /*3fc0*/  ISETP.NE.AND P1, PT, R152, RZ, PT ;  /* 0x000000ff9800720c */ /* 0x000fe40003f25270 */
[----:B------:R-:W-:Y:S02]  /*3fd0*/  ISETP.LT.OR P2, PT, R12, 0x22, P2 ;  /* 0x000000220c00780c */ /* 0x000fe40001741670 */
[----:B------:R-:W-:Y:S02]  /*3fe0*/  ISETP.GT.AND P1, PT, R6, 0x30, !P1 ;  /* 0x000000300600780c */ /* 0x000fe40004f24270 */
[----:B------:R-:W-:Y:S02]  /*3ff0*/  FSEL R107, R107, -INF , !P2 ;  /* 0xff8000006b6b7808 */ /* 0x000fe40005000000 */
[----:B------:R-:W-:Y:S02]  /*4000*/  ISETP.LT.OR P1, PT, R12, 0x31, P1 ;  /* 0x000000310c00780c */ /* 0x000fe40000f21670 */
[----:B------:R-:W-:-:S02]  /*4010*/  ISETP.NE.AND P2, PT, R160, RZ, PT ;  /* 0x000000ffa000720c */ /* 0x000fc40003f45270 */
[----:B------:R-:W-:Y:S02]  /*4020*/  FSEL R191, R114, -INF , !P1 ;  /* 0xff80000072bf7808 */ /* 0x000fe40004800000 */
[----:B------:R-:W-:Y:S02]  /*4030*/  ISETP.NE.AND P1, PT, R150, RZ, PT ;  /* 0x000000ff9600720c */ /* 0x000fe40003f25270 */
[----:B------:R-:W-:Y:S02]  /*4040*/  ISETP.NE.AND P6, PT, R162, RZ, PT ;  /* 0x000000ffa200720c */ /* 0x000fe40003fc5270 */
        /* <DEDUP_REMOVED lines=12> */
[----:B------:R-:W-:Y:S02]  /*4110*/  ISETP.GT.AND P1, PT, R6, 0x39, !P3 ;  /* 0x000000390600780c */ /* 0x000fe40005f24270 */
[----:B------:R-:W-:Y:S02]  /*4120*/  ISETP.NE.AND P3, PT, R180, RZ, PT ;  /* 0x000000ffb400720c */ /* 0x000fe40003f65270 */
        /* <DEDUP_REMOVED lines=131> */
[----:B------:R-:W-:Y:S02]  /*4960*/  ISETP.GT.AND P1, PT, R6, 0x90, !P2 ;  /* 0x000000900600780c */ /* 0x000fe40005724270 */
[----:B------:R-:W-:-:S02]  /*4970*/  ISETP.NE.AND P2, PT, R166, RZ, PT ;  /* 0x000000ffa600720c */ /* 0x000fc40003f45270 */
[----:B------:R-:W-:Y:S02]  /*4980*/  ISETP.LT.OR P1, PT, R12, 0x91, P1 ;  /* 0x000000910c00780c */ /* 0x000fe40000f21670 */
[----:B------:R-:W-:Y:S02]  /*4990*/  FMNMX.FTZ R0, R37, R0, !PT ;  /* 0x0000000025007209 */ /* 0x000fe40007810000 */
[----:B------:R-:W-:Y:S02]  /*49a0*/  FSEL R215, R66, -INF , !P1 ;  /* 0xff80000042d77808 */ /* 0x000fe40004800000 */
[----:B------:R-:W-:Y:S01]  /*49b0*/  ISETP.GT.AND P1, PT, R6, 0x91, !P6 ;  /* 0x000000910600780c */ /* 0x000fe20007724270 */
[----:B------:R-:W1:Y:S01]  /*49c0*/  SHFL.BFLY PT, R3, R0, 0x2, 0x1f ;  /* 0x0c401f0000037f89 */ /* 0x000e6200000e0000 */
[----:B------:R-:W-:Y:S02]  /*49d0*/  ISETP.NE.AND P6, PT, R164, RZ, PT ;  /* 0x000000ffa400720c */ /* 0x000fe40003fc5270 */
[----:B------:R-:W-:-:S02]  /*49e0*/  ISETP.LT.OR P1, PT, R12, 0x92, P1 ;  /* 0x000000920c00780c */ /* 0x000fc40000f21670 */
[----:B------:R-:W-:Y:S02]  /*49f0*/  ISETP.GT.AND P4, PT, R6, 0xd1, !P4 ;  /* 0x000000d10600780c */ /* 0x000fe40006784270 */
[----:B------:R-:W-:Y:S02]  /*4a00*/  FSEL R67, R67, -INF , !P1 ;  /* 0xff80000043437808 */ /* 0x000fe40004800000 */
[----:B------:R-:W-:Y:S02]  /*4a10*/  ISETP.NE.AND P1, PT, R60, RZ, PT ;  /* 0x000000ff3c00720c */ /* 0x000fe40003f25270 */
[C---:B------:R-:W-:Y:S02]  /*4a20*/  ISETP.GT.AND P5, PT, R6.reuse, 0xd8, !P5 ;  /* 0x000000d80600780c */ /* 0x040fe40006fa4270 */
[----:B------:R-:W-:Y:S02]  /*4a30*/  ISETP.GT.AND P1, PT, R6, 0x98, !P1 ;  /* 0x000000980600780c */ /* 0x000fe40004f24270 */
[----:B------:R-:W-:-:S02]  /*4a40*/  ISETP.LT.OR P4, PT, R12, 0xd2, P4 ;  /* 0x000000d20c00780c */ /* 0x000fc40002781670 */
[C---:B------:R-:W-:Y:S02]  /*4a50*/  ISETP.LT.OR P1, PT, R12.reuse, 0x99, P1 ;  /* 0x000000990c00780c */ /* 0x040fe40000f21670 */
[----:B------:R-:W-:Y:S02]  /*4a60*/  ISETP.LT.OR P5, PT, R12, 0xd9, P5 ;  /* 0x000000d90c00780c */ /* 0x000fe40002fa1670 */
[----:B------:R-:W-:Y:S02]  /*4a70*/  FSEL R217, R70, -INF , !P1 ;  /* 0xff80000046d97808 */ /* 0x000fe40004800000 */
[----:B------:R-:W-:Y:S02]  /*4a80*/  ISETP.NE.AND P1, PT, R64, RZ, PT ;  /* 0x000000ff4000720c */ /* 0x000fe40003f25270 */
[----:B-1----:R-:W-:Y:S02]  /*4a90*/  FMNMX.FTZ R14, R0, R3, !PT ;  /* 0x00000003000e7209 */ /* 0x002fe40007810000 */
[----:B------:R-:W-:-:S02]  /*4aa0*/  ISETP.GT.AND P1, PT, R6, 0x99, !P1 ;  /* 0x000000990600780c */ /* 0x000fc40004f24270 */
[----:B------:R-:W-:Y:S01]  /*4ab0*/  FSEL R35, R35, -INF , !P4 ;  /* 0xff80000023237808 */ /* 0x000fe20006000000 */
[----:B------:R-:W1:Y:S01]  /*4ac0*/  SHFL.BFLY PT, R3, R14, 0x1, 0x1f ;  /* 0x0c201f000e037f89 */ /* 0x000e6200000e0000 */
[----:B------:R-:W-:-:S04]  /*4ad0*/  ISETP.LT.OR P1, PT, R12, 0x9a, P1 ;  /* 0x0000009a0c00780c */ /* 0x000fc80000f21670 */
[----:B------:R-:W-:Y:S02]  /*4ae0*/  FSEL R71, R71, -INF , !P1 ;  /* 0xff80000047477808 */ /* 0x000fe40004800000 */
[----:B------:R-:W-:-:S04]  /*4af0*/  ISETP.NE.AND P1, PT, R68, RZ, PT ;  /* 0x000000ff4400720c */ /* 0x000fc80003f25270 */
[----:B------:R-:W-:-:S04]  /*4b00*/  ISETP.GT.AND P1, PT, R6, 0xa0, !P1 ;  /* 0x000000a00600780c */ /* 0x000fc80004f24270 */
[----:B------:R-:W-:-:S04]  /*4b10*/  ISETP.LT.OR P1, PT, R12, 0xa1, P1 ;  /* 0x000000a10c00780c */ /* 0x000fc80000f21670 */
[----:B------:R-:W-:Y:S02]  /*4b20*/  FSEL R219, R42, -INF , !P1 ;  /* 0xff8000002adb7808 */ /* 0x000fe40004800000 */
[----:B------:R-:W-:Y:S02]  /*4b30*/  ISETP.NE.AND P1, PT, R40, RZ, PT ;  /* 0x000000ff2800720c */ /* 0x000fe40003f25270 */
[----:B-1----:R-:W-:Y:S02]  /*4b40*/  FMNMX.FTZ R3, R14, R3, !PT ;  /* 0x000000030e037209 */ /* 0x002fe40007810000 */
        /* <DEDUP_REMOVED lines=14> */
[----:B------:R-:W-:Y:S01]  /*4c30*/  FSEL R223, R50, -INF , !P1 ;  /* 0xff80000032df7808 */ /* 0x000fe20004800000 */
[----:B------:R-:W-:-:S01]  /*4c40*/  FFMA.FTZ R50, R2, R3, -8 ;  /* 0xc100000002327423 */ /* 0x000fc20000010003 */
[----:B------:R-:W-:Y:S02]  /*4c50*/  ISETP.GT.AND P1, PT, R6, 0xb1, !P3 ;  /* 0x000000b10600780c */ /* 0x000fe40005f24270 */
[----:B------:R-:W-:Y:S02]  /*4c60*/  ISETP.NE.AND P3, PT, R48, RZ, PT ;  /* 0x000000ff3000720c */ /* 0x000fe40003f65270 */
[----:B------:R-:W-:-:S04]  /*4c70*/  ISETP.LT.OR P1, PT, R12, 0xb2, P1 ;  /* 0x000000b20c00780c */ /* 0x000fc80000f21670 */
[----:B------:R-:W-:Y:S02]  /*4c80*/  FSEL R51, R51, -INF , !P1 ;  /* 0xff80000033337808 */ /* 0x000fe40004800000 */
        /* <DEDUP_REMOVED lines=56> */
[----:B------:R-:W-:-:S01]  /*5010*/  FFMA.FTZ R28, R2, R113, -R50 ;  /* 0x00000071021c7223 */ /* 0x000fc20000010832 */
[----:B------:R-:W-:Y:S01]  /*5020*/  FMNMX.FTZ R113, R237, R0, !PT ;  /* 0x00000000ed717209 */ /* 0x000fe20007810000 */
[----:B------:R-:W-:-:S01]  /*5030*/  FFMA.FTZ R24, R2, R105, -R50 ;  /* 0x0000006902187223 */ /* 0x000fc20000010832 */
[----:B------:R-:W-:Y:S01]  /*5040*/  ISETP.LT.OR P1, PT, R12, 0xca, P1 ;  /* 0x000000ca0c00780c */ /* 0x000fe20000f21670 */
[----:B------:R-:W-:-:S01]  /*5050*/  FFMA.FTZ R105, R2, R109, -R50 ;  /* 0x0000006d02697223 */ /* 0x000fc20000010832 */
[----:B------:R-:W-:Y:S01]  /*5060*/  FMNMX.FTZ R113, R36, R113, !PT ;  /* 0x0000007124717209 */ /* 0x000fe20007810000 */
[----:B------:R-:W-:-:S01]  /*5070*/  FFMA.FTZ R109, R2, R117, -R50 ;  /* 0x00000075026d7223 */ /* 0x000fc20000010832 */
[----:B------:R-:W-:Y:S01]  /*5080*/  FSEL R31, R31, -INF , !P1 ;  /* 0xff8000001f1f7808 */ /* 0x000fe20004800000 */
[----:B------:R-:W-:-:S01]  /*5090*/  FFMA.FTZ R117, R2, R41, -R50 ;  /* 0x0000002902757223 */ /* 0x000fc20000010832 */
[----:B------:R-:W-:Y:S01]  /*50a0*/  FMNMX.FTZ R0, R130, R113, !PT ;  /* 0x0000007182007209 */ /* 0x000fe20007810000 */
[----:B------:R-:W-:-:S01]  /*50b0*/  FFMA.FTZ R14, R2, R129, -R50 ;  /* 0x00000081020e7223 */ /* 0x000fc20000010832 */
[----:B------:R-:W-:Y:S01]  /*50c0*/  ISETP.GT.AND P1, PT, R6, 0xd0, !P2 ;  /* 0x000000d00600780c */ /* 0x000fe20005724270 */
[----:B------:R-:W-:-:S01]  /*50d0*/  FFMA.FTZ R30, R2, R141, -R50 ;  /* 0x0000008d021e7223 */ /* 0x000fc20000010832 */
[----:B------:R-:W-:Y:S01]  /*50e0*/  FMNMX.FTZ R113, R131, R0, !PT ;  /* 0x0000000083717209 */ /* 0x000fe20007810000 */
[----:B------:R-:W-:-:S01]  /*50f0*/  FFMA.FTZ R4, R2, R120, -R50 ;  /* 0x0000007802047223 */ /* 0x000fc20000010832 */
[----:B------:R-:W-:Y:S01]  /*5100*/  ISETP.LT.OR P1, PT, R12, 0xd1, P1 ;  /* 0x000000d10c00780c */ /* 0x000fe20000f21670 */
        /* <DEDUP_REMOVED lines=9> */
[----:B------:R-:W-:Y:S01]  /*51a0*/  FMNMX.FTZ R0, R25, R0, !PT ;  /* 0x0000000019007209 */ /* 0x000fe20007810000 */
[--C-:B------:R-:W-:Y:S01]  /*51b0*/  FFMA.FTZ R125, R2, R125, -R50.reuse ;  /* 0x0000007d027d7223 */ /* 0x100fe20000010832 */
[----:B------:R-:W-:Y:S01]  /*51c0*/  ISETP.GT.AND P2, PT, R6, 0xd9, !P6 ;  /* 0x000000d90600780c */ /* 0x000fe20007744270 */
[C-C-:B------:R-:W-:Y:S01]  /*51d0*/  FFMA.FTZ R5, R2.reuse, R13, -R50.reuse ;  /* 0x0000000d02057223 */ /* 0x140fe20000010832 */
[----:B------:R-:W-:Y:S01]  /*51e0*/  FMNMX.FTZ R0, R107, R0, !PT ;  /* 0x000000006b007209 */ /* 0x000fe20007810000 */
[--C-:B------:R-:W-:Y:S01]  /*51f0*/  FFMA.FTZ R26, R2, R133, -R50.reuse ;  /* 0x00000085021a7223 */ /* 0x100fe20000010832 */
[----:B------:R-:W-:Y:S01]  /*5200*/  ISETP.LT.OR P2, PT, R12, 0xda, P2 ;  /* 0x000000da0c00780c */ /* 0x000fe20001741670 */
[----:B------:R-:W1:Y:S01]  /*5210*/  MUFU.EX2 R121, R121 ;  /* 0x0000007900797308 */ /* 0x000e620000000800 */
[----:B------:R-:W-:Y:S01]  /*5220*/  FMNMX.FTZ R0, R171, R0, !PT ;  /* 0x00000000ab007209 */ /* 0x000fe20007810000 */
[--C-:B------:R-:W-:Y:S01]  /*5230*/  FFMA.FTZ R13, R2, R21, -R50.reuse ;  /* 0x00000015020d7223 */ /* 0x100fe20000010832 */
[----:B------:R-:W-:Y:S01]  /*5240*/  FSEL R41, R38, -INF , !P5 ;  /* 0xff80000026297808 */ /* 0x000fe20006800000 */
[C-C-:B------:R-:W-:Y:S01]  /*5250*/  FFMA.FTZ R15, R2.reuse, R15, -R50.reuse ;  /* 0x0000000f020f7223 */ /* 0x140fe20000010832 */
[----:B------:R-:W-:Y:S01]  /*5260*/  FMNMX.FTZ R0, R111, R0, !PT ;  /* 0x000000006f007209 */ /* 0x000fe20007810000 */
[C-C-:B------:R-:W-:Y:S01]  /*5270*/  FFMA.FTZ R21, R2.reuse, R143, -R50.reuse ;  /* 0x0000008f02157223 */ /* 0x140fe20000010832 */
[----:B------:R-:W-:Y:S01]  /*5280*/  FSEL R39, R39, -INF , !P2 ;  /* 0xff80000027277808 */ /* 0x000fe20005000000 */
        /* <DEDUP_REMOVED lines=8> */
[----:B------:R-:W2:Y:S01]  /*5310*/  MUFU.EX2 R125, R125 ;  /* 0x0000007d007d7308 */ /* 0x000ea20000000800 */
        /* <DEDUP_REMOVED lines=39> */
[----:B------:R-:W-:Y:S01]  /*5590*/  FFMA.FTZ R33, R2, R33, -R50 ;  /* 0x0000002102217223 */ /* 0x000fe20000010832 */
[----:B------:R-:W-:Y:S01]  /*55a0*/  FMNMX.FTZ R0, R203, R0, !PT ;  /* 0x00000000cb007209 */ /* 0x000fe20007810000 */
[----:B------:R-:W3:Y:S01]  /*55b0*/  MUFU.EX2 R5, R5 ;  /* 0x0000000500057308 */ /* 0x000ee20000000800 */
[----:B-1----:R-:W-:-:S01]  /*55c0*/  FADD.FTZ R143, R4, R121 ;  /* 0x00000079048f7221 */ /* 0x002fc20000010000 */
[----:B--2---:R-:W-:-:S02]  /*55d0*/  F2FP.SATFINITE.E4M3.F32.PACK_AB_MERGE_C R224, R125, R20, RZ ;  /* 0x000000147de0723e */ /* 0x004fc400048070ff */
[----:B------:R-:W-:Y:S01]  /*55e0*/  FMNMX.FTZ R0, R75, R0, !PT ;  /* 0x000000004b007209 */ /* 0x000fe20007810000 */
[----:B------:R-:W-:Y:S01]  /*55f0*/  FADD.FTZ R102, R20, R143 ;  /* 0x0000008f14667221 */ /* 0x000fe20000010000 */
[----:B------:R-:W-:Y:S02]  /*5600*/  F2FP.SATFINITE.E4M3.F32.PACK_AB_MERGE_C R224, R121, R4, R224 ;  /* 0x0000000479e0723e */ /* 0x000fe400048070e0 */
[----:B------:R-:W-:Y:S01]  /*5610*/  FMNMX.FTZ R0, R205, R0, !PT ;  /* 0x00000000cd007209 */ /* 0x000fe20007810000 */
[----:B------:R-:W1:Y:S01]  /*5620*/  MUFU.EX2 R14, R14 ;  /* 0x0000000e000e7308 */ /* 0x000e620000000800 */
[----:B------:R-:W-:-:S01]  /*5630*/  FADD.FTZ R102, R125, R102 ;  /* 0x000000667d667221 */ /* 0x000fc20000010000 */
[----:B------:R-:W-:Y:S02]  /*5640*/  ISETP.GE.AND P6, PT, R11, 0x1, PT ;  /* 0x000000010b00780c */ /* 0x000fe40003fc6270 */
[----:B------:R-:W-:-:S04]  /*5650*/  FMNMX.FTZ R0, R79, R0, !PT ;  /* 0x000000004f007209 */ /* 0x000fc80007810000 */
[----:B------:R-:W-:Y:S01]  /*5660*/  FMNMX.FTZ R0, R207, R0, !PT ;  /* 0x00000000cf007209 */ /* 0x000fe20007810000 */
[----:B------:R-:W2:Y:S01]  /*5670*/  MUFU.EX2 R15, R15 ;  /* 0x0000000f000f7308 */ /* 0x000ea20000000800 */
[----:B---3--:R-:W-:-:S02]  /*5680*/  FADD.FTZ R143, R5, R102 ;  /* 0x00000066058f7221 */ /* 0x008fc40000010000 */
[----:B------:R-:W-:-:S04]  /*5690*/  FMNMX.FTZ R0, R83, R0, !PT ;  /* 0x0000000053007209 */ /* 0x000fc80007810000 */
[----:B------:R-:W-:Y:S01]  /*56a0*/  FMNMX.FTZ R0, R209, R0, !PT ;  /* 0x00000000d1007209 */ /* 0x000fe20007810000 */
[----:B------:R-:W3:Y:S01]  /*56b0*/  MUFU.EX2 R26, R26 ;  /* 0x0000001a001a7308 */ /* 0x000ee20000000800 */
[----:B-1----:R-:W-:-:S02]  /*56c0*/  FADD.FTZ R104, R14, R143 ;  /* 0x0000008f0e687221 */ /* 0x002fc40000010000 */
[----:B------:R-:W-:-:S04]  /*56d0*/  FMNMX.FTZ R0, R87, R0, !PT ;  /* 0x0000000057007209 */ /* 0x000fc80007810000 */
[----:B------:R-:W-:Y:S01]  /*56e0*/  FMNMX.FTZ R0, R211, R0, !PT ;  /* 0x00000000d3007209 */ /* 0x000fe20007810000 */
[----:B------:R-:W1:Y:S01]  /*56f0*/  MUFU.EX2 R13, R13 ;  /* 0x0000000d000d7308 */ /* 0x000e620000000800 */
[----:B--2---:R-:W-:-:S02]  /*5700*/  FADD.FTZ R143, R15, R104 ;  /* 0x000000680f8f7221 */ /* 0x004fc40000010000 */
[----:B------:R-:W-:-:S04]  /*5710*/  FMNMX.FTZ R0, R59, R0, !PT ;  /* 0x000000003b007209 */ /* 0x000fc80007810000 */
[----:B------:R-:W-:Y:S01]  /*5720*/  FMNMX.FTZ R0, R213, R0, !PT ;  /* 0x00000000d5007209 */ /* 0x000fe20007810000 */
[----:B------:R-:W2:Y:S01]  /*5730*/  MUFU.EX2 R24, R24 ;  /* 0x0000001800187308 */ /* 0x000ea20000000800 */
[----:B---3--:R-:W-:-:S01]  /*5740*/  FADD.FTZ R106, R26, R143 ;  /* 0x0000008f1a6a7221 */ /* 0x008fc20000010000 */
[----:B------:R-:W-:Y:S02]  /*5750*/  F2FP.SATFINITE.E4M3.F32.PACK_AB_MERGE_C R226, R26, R15, RZ ;  /* 0x0000000f1ae2723e */ /* 0x000fe400048070ff */
[----:B------:R-:W-:Y:S02]  /*5760*/  FMNMX.FTZ R0, R63, R0, !PT ;  /* 0x000000003f007209 */ /* 0x000fe40007810000 */
[----:B------:R-:W-:Y:S02]  /*5770*/  F2FP.SATFINITE.E4M3.F32.PACK_AB_MERGE_C R226, R14, R5, R226 ;  /* 0x000000050ee2723e */ /* 0x000fe400048070e2 */
        /* <DEDUP_REMOVED lines=9> */
[----:B------:R-:W-:Y:S01]  /*5810*/  MUFU.EX2 R21, R21 ;  /* 0x0000001500157308 */ /* 0x000fe20000000800 */
[----:B---3--:R-:W-:-:S02]  /*5820*/  FADD.FTZ R108, R30, R145 ;  /* 0x000000911e6c7221 */ /* 0x008fc40000010000 */
[----:B------:R-:W-:-:S04]  /*5830*/  FMNMX.FTZ R0, R43, R0, !PT ;  /* 0x000000002b007209 */ /* 0x000fc80007810000 */
[----:B------:R-:W-:Y:S01]  /*5840*/  FMNMX.FTZ R0, R221, R0, !PT ;  /* 0x00000000dd007209 */ /* 0x000fe20007810000 */
[----:B------:R-:W-:Y:S01]  /*5850*/  MUFU.EX2 R28, R28 ;  /* 0x0000001c001c7308 */ /* 0x000fe20000000800 */
[----:B-1----:R-:W-:-:S01]  /*5860*/  FADD.FTZ R108, R105, R108 ;  /* 0x0000006c696c7221 */ /* 0x002fc20000010000 */
[----:B------:R-:W-:Y:S02]  /*5870*/  F2FP.SATFINITE.E4M3.F32.PACK_AB_MERGE_C R220, R105, R30, RZ ;  /* 0x0000001e69dc723e */ /* 0x000fe400048070ff */
[----:B------:R-:W-:Y:S02]  /*5880*/  FMNMX.FTZ R0, R47, R0, !PT ;  /* 0x000000002f007209 */ /* 0x000fe40007810000 */
[----:B------:R-:W-:Y:S02]  /*5890*/  F2FP.SATFINITE.E4M3.F32.PACK_AB_MERGE_C R220, R24, R13, R220 ;  /* 0x0000000d18dc723e */ /* 0x000fe400048070dc */
[----:B------:R-:W-:Y:S01]  /*58a0*/  FMNMX.FTZ R0, R223, R0, !PT ;  /* 0x00000000df007209 */ /* 0x000fe20007810000 */
[----:B------:R-:W-:Y:S03]  /*58b0*/  MUFU.EX2 R40, R40 ;  /* 0x0000002800287308 */ /* 0x000fe60000000800 */
[----:B------:R-:W-:-:S04]  /*58c0*/  FMNMX.FTZ R0, R51, R0, !PT ;  /* 0x0000000033007209 */ /* 0x000fc80007810000 */
[----:B------:R-:W-:Y:S01]  /*58d0*/  FMNMX.FTZ R0, R225, R0, !PT ;  /* 0x00000000e1007209 */ /* 0x000fe20007810000 */
[----:B------:R-:W1:Y:S03]  /*58e0*/  MUFU.EX2 R109, R109 ;  /* 0x0000006d006d7308 */ /* 0x000e660000000800 */
[----:B------:R-:W-:-:S04]  /*58f0*/  FMNMX.FTZ R0, R55, R0, !PT ;  /* 0x0000000037007209 */ /* 0x000fc80007810000 */
[----:B------:R-:W-:Y:S01]  /*5900*/  FMNMX.FTZ R0, R123, R0, !PT ;  /* 0x000000007b007209 */ /* 0x000fe20007810000 */
[----:B------:R-:W-:Y:S03]  /*5910*/  MUFU.EX2 R32, R32 ;  /* 0x0000002000207308 */ /* 0x000fe60000000800 */
[----:B------:R-:W-:-:S04]  /*5920*/  FMNMX.FTZ R0, R27, R0, !PT ;  /* 0x000000001b007209 */ /* 0x000fc80007810000 */
[----:B------:R-:W-:Y:S01]  /*5930*/  FMNMX.FTZ R0, R127, R0, !PT ;  /* 0x000000007f007209 */ /* 0x000fe20007810000 */
[----:B------:R-:W-:Y:S01]  /*5940*/  MUFU.EX2 R89, R89 ;  /* 0x0000005900597308 */ /* 0x000fe20000000800 */
[----:B-1----:R-:W-:Y:S02]  /*5950*/  F2FP.SATFINITE.E4M3.F32.PACK_AB_MERGE_C R222, R109, R40, RZ ;  /* 0x000000286dde723e */ /* 0x002fe400048070ff */
[----:B------:R-:W-:Y:S02]  /*5960*/  FMNMX.FTZ R0, R31, R0, !PT ;  /* 0x000000001f007209 */ /* 0x000fe40007810000 */
[----:B------:R-:W-:Y:S02]  /*5970*/  F2FP.SATFINITE.E4M3.F32.PACK_AB_MERGE_C R222, R28, R21, R222 ;  /* 0x000000151cde723e */ /* 0x000fe400048070de */
[----:B------:R-:W-:Y:S01]  /*5980*/  FMNMX.FTZ R0, R101, R0, !PT ;  /* 0x0000000065007209 */ /* 0x000fe20007810000 */
[----:B------:R-:W-:Y:S03]  /*5990*/  MUFU.EX2 R44, R44 ;  /* 0x0000002c002c7308 */ /* 0x000fe60000000800 */
[----:B------:R-:W-:-:S04]  /*59a0*/  FMNMX.FTZ R0, R35, R0, !PT ;  /* 0x0000000023007209 */ /* 0x000fc80007810000 */
[----:B------:R-:W-:Y:S01]  /*59b0*/  FMNMX.FTZ R0, R41, R0, !PT ;  /* 0x0000000029007209 */ /* 0x000fe20007810000 */
[----:B------:R-:W1:Y:S03]  /*59c0*/  MUFU.EX2 R113, R113 ;  /* 0x0000007100717308 */ /* 0x000e660000000800 */
[----:B------:R-:W-:-:S05]  /*59d0*/  FMNMX.FTZ R0, R39, R0, !PT ;  /* 0x0000000027007209 */ /* 0x000fca0007810000 */
[----:B------:R-:W2:Y:S01]  /*59e0*/  SHFL.BFLY PT, R129, R0, 0x2, 0x1f ;  /* 0x0c401f0000817f89 */ /* 0x000ea200000e0000 */
[----:B------:R-:W-:Y:S08]  /*59f0*/  MUFU.EX2 R42, R42 ;  /* 0x0000002a002a7308 */ /* 0x000ff00000000800 */
[----:B------:R-:W-:Y:S01]  /*5a00*/  MUFU.EX2 R93, R93 ;  /* 0x0000005d005d7308 */ /* 0x000fe20000000800 */
[----:B-1----:R-:W-:-:S04]  /*5a10*/  F2FP.SATFINITE.E4M3.F32.PACK_AB_MERGE_C R216, R113, R44, RZ ;  /* 0x0000002c71d8723e */ /* 0x002fc800048070ff */
[----:B------:R-:W-:-:S03]  /*5a20*/  F2FP.SATFINITE.E4M3.F32.PACK_AB_MERGE_C R216, R89, R32, R216 ;  /* 0x0000002059d8723e */ /* 0x000fc600048070d8 */
[----:B------:R-:W-:Y:S01]  /*5a30*/  MUFU.EX2 R46, R46 ;  /* 0x0000002e002e7308 */ /* 0x000fe20000000800 */
[----:B--2---:R-:W-:Y:S01]  /*5a40*/  FMNMX.FTZ R72, R0, R129, !PT ;  /* 0x0000008100487209 */ /* 0x004fe20007810000 */
[----:B------:R-:W-:-:S06]  /*5a50*/  FFMA.FTZ R129, R2, R183, -R50 ;  /* 0x000000b702817223 */ /* 0x000fcc0000010832 */
[----:B------:R-:W1:Y:S01]  /*5a60*/  MUFU.EX2 R97, R97 ;  /* 0x0000006100617308 */ /* 0x000e620000000800 */
[----:B------:R-:W2:Y:S07]  /*5a70*/  SHFL.BFLY PT, R141, R72, 0x1, 0x1f ;  /* 0x0c201f00488d7f89 */ /* 0x000eae00000e0000 */
[----:B------:R-:W-:Y:S08]  /*5a80*/  MUFU.EX2 R48, R48 ;  /* 0x0000003000307308 */ /* 0x000ff00000000800 */
[----:B------:R-:W-:Y:S01]  /*5a90*/  MUFU.EX2 R73, R73 ;  /* 0x0000004900497308 */ /* 0x000fe20000000800 */
[----:B-1----:R-:W-:-:S04]  /*5aa0*/  F2FP.SATFINITE.E4M3.F32.PACK_AB_MERGE_C R218, R97, R46, RZ ;  /* 0x0000002e61da723e */ /* 0x002fc800048070ff */
[----:B------:R-:W-:-:S03]  /*5ab0*/  F2FP.SATFINITE.E4M3.F32.PACK_AB_MERGE_C R218, R93, R42, R218 ;  /* 0x0000002a5dda723e */ /* 0x000fc600048070da */
[----:B------:R-:W-:Y:S01]  /*5ac0*/  MUFU.EX2 R52, R52 ;  /* 0x0000003400347308 */ /* 0x000fe20000000800 */
[----:B--2---:R-:W-:Y:S01]  /*5ad0*/  FMNMX.FTZ R0, R72, R141, !PT ;  /* 0x0000008d48007209 */ /* 0x004fe20007810000 */
[----:B------:R-:W-:-:S03]  /*5ae0*/  FFMA.FTZ R72, R2, R37, -R50 ;  /* 0x0000002502487223 */ /* 0x000fc60000010832 */
        /* <DEDUP_REMOVED lines=40> */
[----:B------:R-:W-:Y:S01]  /*5d70*/  F2FP.SATFINITE.E4M3.F32.PACK_AB_MERGE_C R212, R77, R52, RZ ;  /* 0x000000344dd4723e */ /* 0x000fe200048070ff */
        /* <DEDUP_REMOVED lines=28> */
[----:B--2---:R-:W-:-:S01]  /*5f40*/  FADD.FTZ R59, R131, R106 ;  /* 0x0000006a833b7221 */ /* 0x004fc20000010000 */
[----:B------:R-:W-:Y:S01]  /*5f50*/  FADD.FTZ R108, R40, R145 ;  /* 0x00000091286c7221 */ /* 0x000fe20000010000 */
[----:B------:R-:W-:-:S01]  /*5f60*/  FFMA.FTZ R39, R2, R39, -R50 ;  /* 0x0000002702277223 */ /* 0x000fc20000010832 */
[----:B------:R-:W-:-:S02]  /*5f70*/  F2FP.SATFINITE.E4M3.F32.PACK_AB_MERGE_C R76, R141, R76, RZ ;  /* 0x0000004c8d4c723e */ /* 0x000fc400048070ff */
[----:B------:R-:W-:Y:S02]  /*5f80*/  F2FP.SATFINITE.E4M3.F32.PACK_AB_MERGE_C R212, R73, R48, R212 ;  /* 0x0000003049d4723e */ /* 0x000fe400048070d4 */
[----:B------:R-:W2:Y:S01]  /*5f90*/  MUFU.EX2 R25, R25 ;  /* 0x0000001900197308 */ /* 0x000ea20000000800 */
[----:B---3--:R-:W-:-:S01]  /*5fa0*/  FADD.FTZ R106, R78, R59 ;  /* 0x0000003b4e6a7221 */ /* 0x008fc20000010000 */
[----:B------:R-:W-:Y:S01]  /*5fb0*/  FFMA.FTZ R59, R2, R213, -R50 ;  /* 0x000000d5023b7223 */ /* 0x000fe20000010832 */
[----:B------:R-:W-:-:S05]  /*5fc0*/  F2FP.SATFINITE.E4M3.F32.PACK_AB_MERGE_C R76, R74, R37, R76 ;  /* 0x000000254a4c723e */ /* 0x000fca000480704c */
[----:B------:R-:W3:Y:S01]  /*5fd0*/  MUFU.EX2 R80, R80 ;  /* 0x0000005000507308 */ /* 0x000ee20000000800 */
[----:B-1----:R-:W-:-:S01]  /*5fe0*/  FADD.FTZ R106, R135, R106 ;  /* 0x0000006a876a7221 */ /* 0x002fc20000010000 */
[----:B------:R-:W-:-:S04]  /*5ff0*/  F2FP.SATFINITE.E4M3.F32.PACK_AB_MERGE_C R78, R135, R78, RZ ;  /* 0x0000004e874e723e */ /* 0x000fc800048070ff */
[----:B------:R-:W-:Y:S02]  /*6000*/  F2FP.SATFINITE.E4M3.F32.PACK_AB_MERGE_C R227, R131, R36, R78 ;  /* 0x0000002483e3723e */ /* 0x000fe4000480704e */
[----:B------:R-:W1:Y:S01]  /*6010*/  MUFU.EX2 R84, R84 ;  /* 0x0000005400547308 */ /* 0x000e620000000800 */
[----:B--2---:R-:W-:-:S01]  /*6020*/  FADD.FTZ R143, R25, R106 ;  /* 0x0000006a198f7221 */ /* 0x004fc20000010000 */
[----:B------:R-:W-:Y:S01]  /*6030*/  FFMA.FTZ R106, R2, R63, -R50 ;  /* 0x0000003f026a7223 */ /* 0x000fe20000010832 */
[----:B------:R-:W-:-:S04]  /*6040*/  FADD.FTZ R63, R109, R108 ;  /* 0x0000006c6d3f7221 */ /* 0x000fc80000010000 */
[----:B------:R-:W-:Y:S01]  /*6050*/  FADD.FTZ R108, R32, R63 ;  /* 0x0000003f206c7221 */ /* 0x000fe20000010000 */
[----:B------:R-:W2:Y:S01]  /*6060*/  MUFU.EX2 R111, R111 ;  /* 0x0000006f006f7308 */ /* 0x000ea20000000800 */
[----:B---3--:R-:W-:-:S02]  /*6070*/  FADD.FTZ R143, R80, R143 ;  /* 0x0000008f508f7221 */ /* 0x008fc40000010000 */
[----:B------:R-:W-:-:S04]  /*6080*/  FADD.FTZ R125, R89, R108 ;  /* 0x0000006c597d7221 */ /* 0x000fc80000010000 */
[----:B------:R-:W-:Y:S01]  /*6090*/  FADD.FTZ R30, R44, R125 ;  /* 0x0000007d2c1e7221 */ /* 0x000fe20000010000 */
[----:B------:R-:W3:Y:S01]  /*60a0*/  MUFU.EX2 R82, R82 ;  /* 0x0000005200527308 */ /* 0x000ee20000000800 */
[----:B-1----:R-:W-:-:S07]  /*60b0*/  FADD.FTZ R20, R84, R143 ;  /* 0x0000008f54147221 */ /* 0x002fce0000010000 */
[----:B------:R-:W1:Y:S01]  /*60c0*/  MUFU.EX2 R107, R107 ;  /* 0x0000006b006b7308 */ /* 0x000e620000000800 */
[----:B--2---:R-:W-:-:S01]  /*60d0*/  FADD.FTZ R63, R111, R20 ;  /* 0x000000146f3f7221 */ /* 0x004fc20000010000 */
[----:B------:R-:W-:Y:S01]  /*60e0*/  FFMA.FTZ R20, R2, R67, -R50 ;  /* 0x0000004302147223 */ /* 0x000fe20000010832 */
[----:B------:R-:W-:-:S01]  /*60f0*/  FADD.FTZ R67, R113, R30 ;  /* 0x0000001e71437221 */ /* 0x000fc20000010000 */
[----:B------:R-:W-:-:S03]  /*6100*/  F2FP.SATFINITE.E4M3.F32.PACK_AB_MERGE_C R84, R111, R84, RZ ;  /* 0x000000546f54723e */ /* 0x000fc600048070ff */
[----:B------:R-:W-:Y:S01]  /*6110*/  FADD.FTZ R40, R42, R67 ;  /* 0x000000432a287221 */ /* 0x000fe20000010000 */
[----:B------:R-:W2:Y:S01]  /*6120*/  MUFU.EX2 R88, R88 ;  /* 0x0000005800587308 */ /* 0x000ea20000000800 */
[----:B---3--:R-:W-:-:S02]  /*6130*/  FADD.FTZ R26, R82, R63 ;  /* 0x0000003f521a7221 */ /* 0x008fc40000010000 */
[----:B------:R-:W-:-:S04]  /*6140*/  FADD.FTZ R67, R93, R40 ;  /* 0x000000285d437221 */ /* 0x000fc80000010000 */
[----:B------:R-:W-:Y:S01]  /*6150*/  FADD.FTZ R14, R46, R67 ;  /* 0x000000432e0e7221 */ /* 0x000fe20000010000 */
[----:B------:R-:W3:Y:S01]  /*6160*/  MUFU.EX2 R115, R115 ;  /* 0x0000007300737308 */ /* 0x000ee20000000800 */
[----:B-1----:R-:W-:-:S01]  /*6170*/  FADD.FTZ R63, R107, R26 ;  /* 0x0000001a6b3f7221 */ /* 0x002fc20000010000 */
[----:B------:R-:W-:Y:S01]  /*6180*/  FFMA.FTZ R26, R2, R217, -R50 ;  /* 0x000000d9021a7223 */ /* 0x000fe20000010832 */
[----:B------:R-:W-:-:S04]  /*6190*/  FADD.FTZ R97, R97, R14 ;  /* 0x0000000e61617221 */ /* 0x000fc80000010000 */
[----:B------:R-:W-:Y:S01]  /*61a0*/  FADD.FTZ R24, R48, R97 ;  /* 0x0000006130187221 */ /* 0x000fe20000010000 */
[----:B------:R-:W1:Y:S01]  /*61b0*/  MUFU.EX2 R86, R86 ;  /* 0x0000005600567308 */ /* 0x000e620000000800 */
[----:B--2---:R-:W-:-:S02]  /*61c0*/  FADD.FTZ R30, R88, R63 ;  /* 0x0000003f581e7221 */ /* 0x004fc40000010000 */
[----:B------:R-:W-:-:S04]  /*61d0*/  FADD.FTZ R13, R73, R24 ;  /* 0x00000018490d7221 */ /* 0x000fc80000010000 */
[----:B------:R-:W-:Y:S01]  /*61e0*/  FADD.FTZ R24, R52, R13 ;  /* 0x0000000d34187221 */ /* 0x000fe20000010000 */
[----:B------:R-:W2:Y:S01]  /*61f0*/  MUFU.EX2 R91, R91 ;  /* 0x0000005b005b7308 */ /* 0x000ea20000000800 */
[----:B---3--:R-:W-:-:S01]  /*6200*/  FADD.FTZ R63, R115, R30 ;  /* 0x0000001e733f7221 */ /* 0x008fc20000010000 */
[----:B------:R-:W-:Y:S01]  /*6210*/  F2FP.SATFINITE.E4M3.F32.PACK_AB_MERGE_C R88, R115, R88, RZ ;  /* 0x000000587358723e */ /* 0x000fe200048070ff */
[----:B------:R-:W-:-:S03]  /*6220*/  FADD.FTZ R77, R77, R24 ;  /* 0x000000184d4d7221 */ /* 0x000fc60000010000 */
[----:B------:R-:W-:Y:S01]  /*6230*/  F2FP.SATFINITE.E4M3.F32.PACK_AB_MERGE_C R88, R107, R82, R88 ;  /* 0x000000526b58723e */ /* 0x000fe20004807058 */
[----:B------:R-:W-:-:S01]  /*6240*/  FADD.FTZ R24, R54, R77 ;  /* 0x0000004d36187221 */ /* 0x000fc20000010000 */
[----:B------:R-:W3:Y:S01]  /*6250*/  MUFU.EX2 R92, R92 ;  /* 0x0000005c005c7308 */ /* 0x000ee20000000800 */
[----:B-1----:R-:W-:-:S07]  /*6260*/  FADD.FTZ R4, R86, R63 ;  /* 0x0000003f56047221 */ /* 0x002fce0000010000 */
[----:B------:R-:W1:Y:S01]  /*6270*/  MUFU.EX2 R119, R119 ;  /* 0x0000007700777308 */ /* 0x000e620000000800 */
[----:B--2---:R-:W-:-:S01]  /*6280*/  FADD.FTZ R5, R91, R4 ;  /* 0x000000045b057221 */ /* 0x004fc20000010000 */
[----:B------:R-:W-:-:S06]  /*6290*/  FFMA.FTZ R4, R2, R219, -R50 ;  /* 0x000000db02047223 */ /* 0x000fcc0000010832 */
[----:B------:R-:W2:Y:S01]  /*62a0*/  MUFU.EX2 R90, R90 ;  /* 0x0000005a005a7308 */ /* 0x000ea20000000800 */
[----:B---3--:R-:W-:-:S07]  /*62b0*/  FADD.FTZ R14, R92, R5 ;  /* 0x000000055c0e7221 */ /* 0x008fce0000010000 */
[----:B------:R-:W3:Y:S01]  /*62c0*/  MUFU.EX2 R95, R95 ;  /* 0x0000005f005f7308 */ /* 0x000ee20000000800 */
[----:B-1----:R-:W-:-:S01]  /*62d0*/  FADD.FTZ R5, R119, R14 ;  /* 0x0000000e77057221 */ /* 0x002fc20000010000 */
[----:B------:R-:W-:-:S04]  /*62e0*/  F2FP.SATFINITE.E4M3.F32.PACK_AB_MERGE_C R92, R119, R92, RZ ;  /* 0x0000005c775c723e */ /* 0x000fc800048070ff */
[----:B------:R-:W-:Y:S02]  /*62f0*/  F2FP.SATFINITE.E4M3.F32.PACK_AB_MERGE_C R217, R91, R86, R92 ;  /* 0x000000565bd9723e */ /* 0x000fe4000480705c */
[----:B------:R-:W1:Y:S01]  /*6300*/  MUFU.EX2 R96, R96 ;  /* 0x0000006000607308 */ /* 0x000e620000000800 */
[----:B--2---:R-:W-:-:S01]  /*6310*/  FADD.FTZ R14, R90, R5 ;  /* 0x000000055a0e7221 */ /* 0x004fc20000010000 */
[----:B------:R-:W-:-:S06]  /*6320*/  FFMA.FTZ R5, R2, R43, -R50 ;  /* 0x0000002b02057223 */ /* 0x000fcc0000010832 */
        /* <DEDUP_REMOVED lines=8> */
[----:B------:R-:W2:Y:S01]  /*63b0*/  MUFU.EX2 R75, R75 ;  /* 0x0000004b004b7308 */ /* 0x000ea20000000800 */
[----:B---3--:R-:W-:-:S07]  /*63c0*/  FADD.FTZ R14, R94, R13 ;  /* 0x0000000d5e0e7221 */ /* 0x008fce0000010000 */
        /* <DEDUP_REMOVED lines=9> */
[----:B------:R-:W-:-:S02]  /*6460*/  FADD.FTZ R85, R85, R56 ;  /* 0x0000003855557221 */ /* 0x000fc40000010000 */
[----:B------:R-:W-:Y:S01]  /*6470*/  MUFU.EX2 R60, R60 ;  /* 0x0000003c003c7308 */ /* 0x000fe20000000800 */
[----:B--2---:R-:W-:-:S07]  /*6480*/  FADD.FTZ R24, R98, R13 ;  /* 0x0000000d62187221 */ /* 0x004fce0000010000 */
[----:B------:R-:W1:Y:S01]  /*6490*/  MUFU.EX2 R61, R61 ;  /* 0x0000003d003d7308 */ /* 0x000e620000000800 */
[----:B---3--:R-:W-:-:S01]  /*64a0*/  FADD.FTZ R24, R103, R24 ;  /* 0x0000001867187221 */ /* 0x008fc20000010000 */
[----:B------:R-:W-:-:S04]  /*64b0*/  F2FP.SATFINITE.E4M3.F32.PACK_AB_MERGE_C R98, R103, R98, RZ ;  /* 0x000000626762723e */ /* 0x000fc800048070ff */
[----:B------:R-:W-:Y:S02]  /*64c0*/  F2FP.SATFINITE.E4M3.F32.PACK_AB_MERGE_C R213, R75, R94, R98 ;  /* 0x0000005e4bd5723e */ /* 0x000fe40004807062 */
[----:B------:R-:W2:Y:S08]  /*64d0*/  MUFU.EX2 R58, R58 ;  /* 0x0000003a003a7308 */ /* 0x000eb00000000800 */
[----:B------:R-:W3:Y:S01]  /*64e0*/  MUFU.EX2 R79, R79 ;  /* 0x0000004f004f7308 */ /* 0x000ee20000000800 */
[----:B-1----:R-:W-:-:S07]  /*64f0*/  F2FP.SATFINITE.E4M3.F32.PACK_AB_MERGE_C R208, R61, R60, RZ ;  /* 0x0000003c3dd0723e */ /* 0x002fce00048070ff */
[----:B------:R-:W1:Y:S01]  /*6500*/  MUFU.EX2 R57, R57 ;  /* 0x0000003900397308 */ /* 0x000e620000000800 */
[----:B--2---:R-:W-:-:S07]  /*6510*/  FADD.FTZ R28, R58, R85 ;  /* 0x000000553a1c7221 */ /* 0x004fce0000010000 */
[----:B------:R-:W2:Y:S01]  /*6520*/  MUFU.EX2 R100, R100 ;  /* 0x0000006400647308 */ /* 0x000ea20000000800 */
[----:B---3--:R-:W-:-:S07]  /*6530*/  FADD.FTZ R13, R79, R24 ;  /* 0x000000184f0d7221 */ /* 0x008fce0000010000 */
[----:B------:R-:W3:Y:S01]  /*6540*/  MUFU.EX2 R83, R83 ;  /* 0x0000005300537308 */ /* 0x000ee20000000800 */
[C---:B-1----:R-:W-:Y:S01]  /*6550*/  F2FP.SATFINITE.E4M3.F32.PACK_AB_MERGE_C R208, R57.reuse, R58, R208 ;  /* 0x0000003a39d0723e */ /* 0x042fe200048070d0 */
[----:B------:R-:W-:-:S04]  /*6560*/  FADD.FTZ R57, R57, R28 ;  /* 0x0000001c39397221 */ /* 0x000fc80000010000 */
[----:B------:R-:W-:Y:S02]  /*6570*/  FADD.FTZ R60, R60, R57 ;  /* 0x000000393c3c7221 */ /* 0x000fe40000010000 */
[----:B------:R-:W1:Y:S01]  /*6580*/  MUFU.EX2 R102, R102 ;  /* 0x0000006600667308 */ /* 0x000e620000000800 */
[----:B--2---:R-:W-:-:S01]  /*6590*/  FADD.FTZ R28, R100, R13 ;  /* 0x0000000d641c7221 */ /* 0x004fc20000010000 */
[----:B------:R-:W-:-:S06]  /*65a0*/  FADD.FTZ R61, R61, R60 ;  /* 0x0000003c3d3d7221 */ /* 0x000fcc0000010000 */
[----:B------:R-:W2:Y:S01]  /*65b0*/  MUFU.EX2 R87, R87 ;  /* 0x0000005700577308 */ /* 0x000ea20000000800 */
[----:B---3--:R-:W-:-:S07]  /*65c0*/  FADD.FTZ R13, R83, R28 ;  /* 0x0000001c530d7221 */ /* 0x008fce0000010000 */
[----:B------:R-:W3:Y:S01]  /*65d0*/  MUFU.EX2 R104, R104 ;  /* 0x0000006800687308 */ /* 0x000ee20000000800 */
[----:B-1----:R-:W-:-:S01]  /*65e0*/  FADD.FTZ R28, R102, R13 ;  /* 0x0000000d661c7221 */ /* 0x002fc20000010000 */
[----:B------:R-:W-:-:S06]  /*65f0*/  F2FP.SATFINITE.E4M3.F32.PACK_AB_MERGE_C R83, R102, R83, RZ ;  /* 0x000000536653723e */ /* 0x000fcc00048070ff */
[----:B------:R-:W-:Y:S01]  /*6600*/  MUFU.EX2 R64, R64 ;  /* 0x0000004000407308 */ /* 0x000fe20000000800 */
[----:B--2---:R-:W-:-:S07]  /*6610*/  FADD.FTZ R13, R87, R28 ;  /* 0x0000001c570d7221 */ /* 0x004fce0000010000 */
[----:B------:R-:W1:Y:S01]  /*6620*/  MUFU.EX2 R69, R69 ;  /* 0x0000004500457308 */ /* 0x000e620000000800 */
[----:B---3--:R-:W-:-:S07]  /*6630*/  FADD.FTZ R30, R104, R13 ;  /* 0x0000000d681e7221 */ /* 0x008fce0000010000 */
[----:B------:R-:W2:Y:S08]  /*6640*/  MUFU.EX2 R59, R59 ;  /* 0x0000003b003b7308 */ /* 0x000eb00000000800 */
[----:B------:R-:W-:Y:S01]  /*6650*/  MUFU.EX2 R62, R62 ;  /* 0x0000003e003e7308 */ /* 0x000fe20000000800 */
[----:B-1----:R-:W-:-:S07]  /*6660*/  F2FP.SATFINITE.E4M3.F32.PACK_AB_MERGE_C R21, R69, R64, RZ ;  /* 0x000000404515723e */ /* 0x002fce00048070ff */
[----:B------:R-:W1:Y:S01]  /*6670*/  MUFU.EX2 R65, R65 ;  /* 0x0000004100417308 */ /* 0x000e620000000800 */
[----:B--2---:R-:W-:-:S07]  /*6680*/  FADD.FTZ R13, R59, R30 ;  /* 0x0000001e3b0d7221 */ /* 0x004fce0000010000 */
[----:B------:R-:W2:Y:S08]  /*6690*/  MUFU.EX2 R106, R106 ;  /* 0x0000006a006a7308 */ /* 0x000eb00000000800 */
[----:B------:R3:W4:Y:S01]  /*66a0*/  MUFU.EX2 R15, R215 ;  /* 0x000000d7000f7308 */ /* 0x0007220000000800 */
[----:B-1----:R-:W-:Y:S01]  /*66b0*/  F2FP.SATFINITE.E4M3.F32.PACK_AB_MERGE_C R210, R65, R62, R21 ;  /* 0x0000003e41d2723e */ /* 0x002fe20004807015 */
[----:B------:R-:W-:-:S04]  /*66c0*/  FADD.FTZ R62, R62, R61 ;  /* 0x0000003d3e3e7221 */ /* 0x000fc80000010000 */
[----:B------:R-:W-:Y:S02]  /*66d0*/  FADD.FTZ R65, R65, R62 ;  /* 0x0000003e41417221 */ /* 0x000fe40000010000 */
[----:B------:R-:W1:Y:S01]  /*66e0*/  MUFU.EX2 R20, R20 ;  /* 0x0000001400147308 */ /* 0x000e620000000800 */
[----:B--2---:R-:W-:-:S01]  /*66f0*/  FADD.FTZ R30, R106, R13 ;  /* 0x0000000d6a1e7221 */ /* 0x004fc20000010000 */
[----:B------:R-:W-:Y:S01]  /*6700*/  FADD.FTZ R64, R64, R65 ;  /* 0x0000004140407221 */ /* 0x000fe20000010000 */
[----:B------:R-:W-:Y:S02]  /*6710*/  F2FP.SATFINITE.E4M3.F32.PACK_AB_MERGE_C R59, R106, R59, RZ ;  /* 0x0000003b6a3b723e */ /* 0x000fe400048070ff */
[----:B---3--:R-:W-:Y:S01]  /*6720*/  F2FP.SATFINITE.E4M3.F32.PACK_AB_MERGE_C R215, R100, R79, R83 ;  /* 0x0000004f64d7723e */ /* 0x008fe20004807053 */
[----:B------:R-:W-:-:S01]  /*6730*/  FADD.FTZ R69, R69, R64 ;  /* 0x0000004045457221 */ /* 0x000fc20000010000 */
[----:B------:R-:W-:Y:S01]  /*6740*/  F2FP.SATFINITE.E4M3.F32.PACK_AB_MERGE_C R209, R104, R87, R59 ;  /* 0x0000005768d1723e */ /* 0x000fe2000480703b */
[----:B------:R-:W-:Y:S01]  /*6750*/  MUFU.EX2 R12, R12 ;  /* 0x0000000c000c7308 */ /* 0x000fe20000000800 */
[----:B----4-:R-:W-:-:S07]  /*6760*/  FADD.FTZ R13, R15, R30 ;  /* 0x0000001e0f0d7221 */ /* 0x010fce0000010000 */
[----:B------:R-:W2:Y:S01]  /*6770*/  MUFU.EX2 R45, R45 ;  /* 0x0000002d002d7308 */ /* 0x000ea20000000800 */
[----:B-1----:R-:W-:-:S07]  /*6780*/  FADD.FTZ R13, R20, R13 ;  /* 0x0000000d140d7221 */ /* 0x002fce0000010000 */
[----:B------:R-:W1:Y:S08]  /*6790*/  MUFU.EX2 R26, R26 ;  /* 0x0000001a001a7308 */ /* 0x000e700000000800 */
[----:B------:R-:W-:Y:S01]  /*67a0*/  MUFU.EX2 R6, R6 ;  /* 0x0000000600067308 */ /* 0x000fe20000000800 */
[----:B--2---:R-:W-:-:S07]  /*67b0*/  F2FP.SATFINITE.E4M3.F32.PACK_AB_MERGE_C R21, R45, R12, RZ ;  /* 0x0000000c2d15723e */ /* 0x004fce00048070ff */
[----:B------:R-:W2:Y:S01]  /*67c0*/  MUFU.EX2 R117, R117 ;  /* 0x0000007500757308 */ /* 0x000ea20000000800 */
[----:B-1----:R-:W-:-:S07]  /*67d0*/  FADD.FTZ R32, R26, R13 ;  /* 0x0000000d1a207221 */ /* 0x002fce0000010000 */
[----:B------:R-:W1:Y:S08]  /*67e0*/  MUFU.EX2 R71, R71 ;  /* 0x0000004700477308 */ /* 0x000e700000000800 */
[----:B------:R-:W3:Y:S01]  /*67f0*/  MUFU.EX2 R4, R4 ;  /* 0x0000000400047308 */ /* 0x000ee20000000800 */
        /* <DEDUP_REMOVED lines=17> */
[----:B--2---:R-:W-:-:S07]  /*6910*/  FADD.FTZ R13, R221, R12 ;  /* 0x0000000cdd0d7221 */ /* 0x004fce0000010000 */
[----:B------:R-:W2:Y:S08]  /*6920*/  MUFU.EX2 R14, R47 ;  /* 0x0000002f000e7308 */ /* 0x000eb00000000800 */
[----:B------:R-:W3:Y:S01]  /*6930*/  MUFU.EX2 R223, R223 ;  /* 0x000000df00df7308 */ /* 0x000ee20000000800 */
[----:B-1----:R-:W-:Y:S01]  /*6940*/  F2FP.SATFINITE.E4M3.F32.PACK_AB_MERGE_C R206, R49, R34, R21 ;  /* 0x0000002231ce723e */ /* 0x002fe20004807015 */
[----:B------:R-:W-:-:S04]  /*6950*/  FADD.FTZ R34, R34, R45 ;  /* 0x0000002d22227221 */ /* 0x000fc80000010000 */
[----:B------:R-:W-:Y:S02]  /*6960*/  FADD.FTZ R49, R49, R34 ;  /* 0x0000002231317221 */ /* 0x000fe40000010000 */
[----:B------:R-:W1:Y:S01]  /*6970*/  MUFU.EX2 R24, R51 ;  /* 0x0000003300187308 */ /* 0x000e620000000800 */
[C---:B--2---:R-:W-:Y:S01]  /*6980*/  F2FP.SATFINITE.E4M3.F32.PACK_AB_MERGE_C R21, R14.reuse, R221, RZ ;  /* 0x000000dd0e15723e */ /* 0x044fe200048070ff */
[----:B------:R-:W-:Y:S01]  /*6990*/  FADD.FTZ R14, R14, R13 ;  /* 0x0000000d0e0e7221 */ /* 0x000fe20000010000 */
[----:B------:R-:W-:-:S01]  /*69a0*/  FADD.FTZ R38, R38, R49 ;  /* 0x0000003126267221 */ /* 0x000fc20000010000 */
[----:B------:R-:W-:Y:S02]  /*69b0*/  F2FP.SATFINITE.E4M3.F32.PACK_AB_MERGE_C R221, R80, R25, R84 ;  /* 0x0000001950dd723e */ /* 0x000fe40004807054 */
[----:B------:R-:W-:Y:S01]  /*69c0*/  F2FP.SATFINITE.E4M3.F32.PACK_AB_MERGE_C R205, R5, R4, R21 ;  /* 0x0000000405cd723e */ /* 0x000fe20004807015 */
[----:B------:R-:W-:Y:S01]  /*69d0*/  FADD.FTZ R53, R53, R38 ;  /* 0x0000002635357221 */ /* 0x000fe20000010000 */
[----:B------:R-:W2:Y:S01]  /*69e0*/  MUFU.EX2 R225, R225 ;  /* 0x000000e100e17308 */ /* 0x000ea20000000800 */
[----:B---3--:R-:W-:-:S07]  /*69f0*/  FADD.FTZ R13, R223, R14 ;  /* 0x0000000edf0d7221 */ /* 0x008fce0000010000 */
[----:B------:R-:W-:Y:S01]  /*6a00*/  MUFU.EX2 R68, R68 ;  /* 0x0000004400447308 */ /* 0x000fe20000000800 */
[----:B-1----:R-:W-:-:S07]  /*6a10*/  FADD.FTZ R14, R24, R13 ;  /* 0x0000000d180e7221 */ /* 0x002fce0000010000 */
        /* <DEDUP_REMOVED lines=8> */
[----:B------:R-:W-:Y:S01]  /*6aa0*/  F2FP.SATFINITE.E4M3.F32.PACK_AB_MERGE_C R207, R24, R223, R225 ;  /* 0x000000df18cf723e */ /* 0x000fe200048070e1 */
[----:B------:R-:W-:Y:S02]  /*6ab0*/  IMAD.MOV.U32 R225, RZ, RZ, R76 ;  /* 0x000000ffffe17224 */ /* 0x000fe400078e004c */
[----:B------:R-:W2:Y:S01]  /*6ac0*/  MUFU.EX2 R123, R123 ;  /* 0x0000007b007b7308 */ /* 0x000ea20000000800 */
[----:B------:R-:W-:-:S07]  /*6ad0*/  IMAD.MOV.U32 R223, RZ, RZ, R88 ;  /* 0x000000ffffdf7224 */ /* 0x000fce00078e0058 */
        /* <DEDUP_REMOVED lines=26> */
[----:B------:R-:W-:-:S06]  /*6c80*/  FADD.FTZ R33, R33, R70 ;  /* 0x0000004621217221 */ /* 0x000fcc0000010000 */
[----:B------:R-:W1:Y:S01]  /*6c90*/  MUFU.EX2 R14, R39 ;  /* 0x00000027000e7308 */ /* 0x000e620000000800 */
[----:B---3--:R-:W-:-:S01]  /*6ca0*/  FADD.FTZ R4, R12, R13 ;  /* 0x0000000d0c047221 */ /* 0x008fc20000010000 */
[----:B------:R-:W-:-:S03]  /*6cb0*/  IMAD.IADD R13, R137, 0x1, R10 ;  /* 0x00000001890d7824 */ /* 0x000fc600078e020a */
[----:B--2---:R-:W-:Y:S01]  /*6cc0*/  FADD.FTZ R5, R41, R4 ;  /* 0x0000000429057221 */ /* 0x004fe20000010000 */
[----:B------:R-:W-:Y:S01]  /*6cd0*/  VIADD R4, R139, 0xfffffffe ;  /* 0xfffffffe8b047836 */ /* 0x000fe20000000000 */
[C---:B-1----:R-:W-:Y:S02]  /*6ce0*/  F2FP.SATFINITE.E4M3.F32.PACK_AB_MERGE_C R6, R14.reuse, R41, RZ ;  /* 0x000000290e06723e */ /* 0x042fe400048070ff */
[----:B------:R-:W-:-:S02]  /*6cf0*/  FADD.FTZ R5, R14, R5 ;  /* 0x000000050e057221 */ /* 0x000fc40000010000 */
[----:B------:R-:W-:Y:S01]  /*6d00*/  F2FP.SATFINITE.E4M3.F32.PACK_AB_MERGE_C R203, R12, R101, R6 ;  /* 0x000000650ccb723e */ /* 0x000fe20004807006 */
[----:B------:R-:W-:-:S01]  /*6d10*/  FADD.FTZ R6, R72, R33 ;  /* 0x0000002148067221 */ /* 0x000fc20000010000 */
        /* <DEDUP_REMOVED lines=11> */
.L_x_6197:
[----:B------:R-:W-:-:S13]  /*6dd0*/  ISETP.NE.AND P1, PT, R11, 0x1, PT ;  /* 0x000000010b00780c */ /* 0x000fda0003f25270 */
[----:B------:R-:W1:Y:S02]  /*6de0*/  @P1 LDC.64 R14, c[0x0][0x9e8] ;  /* 0x00027a00ff0e1b82 */ /* 0x000e640000000a00 */
[----:B-1----:R-:W-:-:S05]  /*6df0*/  @P1 IMAD.HI.U32 R12, R10, R14, RZ ;  /* 0x0000000e0a0c1227 */ /* 0x002fca00078e00ff */
[----:B------:R-:W-:-:S07]  /*6e00*/  @P1 SHF.R.U32.HI R10, RZ, R15, R12 ;  /* 0x0000000fff0a1219 */ /* 0x000fce000001160c */
.L_x_6198:
[----:B------:R-:W-:-:S05]  /*6e10*/  IMAD R10, R10, R11, R11 ;  /* 0x0000000b0a0a7224 */ /* 0x000fca00078e020b */
[----:B------:R-:W-:-:S07]  /*6e20*/  VIMNMX R13, R13, R10, PT ;  /* 0x0000000a0d0d7248 */ /* 0x000fce0003fe0100 */
.L_x_6196:
[----:B------:R-:W-:Y:S01]  /*6e30*/  IMAD.MOV.U32 R10, RZ, RZ, RZ ;  /* 0x000000ffff0a7224 */ /* 0x000fe200078e00ff */
[----:B------:R-:W-:Y:S01]  /*6e40*/  CS2R R86, SRZ ;  /* 0x0000000000567805 */ /* 0x000fe2000001ff00 */
[----:B------:R-:W-:Y:S01]  /*6e50*/  IMAD.MOV.U32 R11, RZ, RZ, R13 ;  /* 0x000000ffff0b7224 */ /* 0x000fe200078e000d */
[----:B------:R-:W-:Y:S02]  /*6e60*/  CS2R R84, SRZ ;  /* 0x0000000000547805 */ /* 0x000fe4000001ff00 */
[----:B------:R-:W-:Y:S02]  /*6e70*/  CS2R R82, SRZ ;  /* 0x0000000000527805 */ /* 0x000fe4000001ff00 */
[----:B------:R-:W-:Y:S01]  /*6e80*/  CS2R R80, SRZ ;  /* 0x0000000000507805 */ /* 0x000fe2000001ff00 */
[----:B------:R-:W-:Y:S01]  /*6e90*/  IMAD.HI R13, R13, -0x6db6db6d, R10 ;  /* 0x924924930d0d7827 */ /* 0x000fe200078e020a */
[----:B------:R-:W-:Y:S02]  /*6ea0*/  CS2R R78, SRZ ;  /* 0x00000000004e7805 */ /* 0x000fe4000001ff00 */
[----:B------:R-:W-:-:S02]  /*6eb0*/  CS2R R76, SRZ ;  /* 0x00000000004c7805 */ /* 0x000fc4000001ff00 */
[----:B------:R-:W-:Y:S02]  /*6ec0*/  CS2R R74, SRZ ;  /* 0x00000000004a7805 */ /* 0x000fe4000001ff00 */
[----:B------:R-:W-:Y:S02]  /*6ed0*/  CS2R R72, SRZ ;  /* 0x0000000000487805 */ /* 0x000fe4000001ff00 */
[----:B------:R-:W-:Y:S02]  /*6ee0*/  SHF.R.U32.HI R10, RZ, 0x1f, R13 ;  /* 0x0000001fff0a7819 */ /* 0x000fe4000001160d */
[----:B------:R-:W-:Y:S02]  /*6ef0*/  CS2R R70, SRZ ;  /* 0x0000000000467805 */ /* 0x000fe4000001ff00 */
[----:B------:R-:W-:Y:S02]  /*6f00*/  CS2R R68, SRZ ;  /* 0x0000000000447805 */ /* 0x000fe4000001ff00 */
[----:B------:R-:W-:-:S02]  /*6f10*/  CS2R R66, SRZ ;  /* 0x0000000000427805 */ /* 0x000fc4000001ff00 */
[----:B------:R-:W-:Y:S02]  /*6f20*/  LEA.HI.SX32 R13, R13, R10, 0x19 ;  /* 0x0000000a0d0d7211 */ /* 0x000fe400078fcaff */
[----:B------:R-:W-:Y:S02]  /*6f30*/  CS2R R64, SRZ ;  /* 0x0000000000407805 */ /* 0x000fe4000001ff00 */
[----:B------:R-:W-:Y:S02]  /*6f40*/  CS2R R62, SRZ ;  /* 0x00000000003e7805 */ /* 0x000fe4000001ff00 */
[----:B------:R-:W-:Y:S02]  /*6f50*/  CS2R R60, SRZ ;  /* 0x00000000003c7805 */ /* 0x000fe4000001ff00 */
[----:B------:R-:W-:Y:S02]  /*6f60*/  VIMNMX R13, R230, R13, !PT ;  /* 0x0000000de60d7248 */ /* 0x000fe40007fe0100 */
[----:B------:R-:W-:-:S02]  /*6f70*/  CS2R R58, SRZ ;  /* 0x00000000003a7805 */ /* 0x000fc4000001ff00 */
[----:B------:R-:W-:Y:S02]  /*6f80*/  CS2R R56, SRZ ;  /* 0x0000000000387805 */ /* 0x000fe4000001ff00 */
[----:B------:R-:W-:Y:S02]  /*6f90*/  CS2R R54, SRZ ;  /* 0x0000000000367805 */ /* 0x000fe4000001ff00 */
[----:B------:R-:W-:Y:S02]  /*6fa0*/  ISETP.GE.AND P1, PT, R4, R13, PT ;  /* 0x0000000d0400720c */ /* 0x000fe40003f26270 */
        /* <DEDUP_REMOVED lines=22> */
.L_x_6217:
        /* <DEDUP_REMOVED lines=9> */
.L_x_6201:
[----:B------:R-:W-:Y:S01]  /*71a0*/  ULEA UR6, UR50, UR37, 0x3 ;  /* 0x0000002532067291 */ /* 0x000fe2000f8e183f */
[----:B------:R-:W-:-:S08]  /*71b0*/  SHF.L.U32 R12, R10, 0x1f, RZ ;  /* 0x0000001f0a0c7819 */ /* 0x000fd000000006ff */
[----:B------:R1:W2:Y:S01]  /*71c0*/  SYNCS.PHASECHK.TRANS64.TRYWAIT P1, [UR6+0x2e830], R12 ;  /* 0x02e8300cff0075a7 */ /* 0x0002a20008020146 */
[----:B------:R-:W-:Y:S05]  /*71d0*/  @!P0 BRA `(.L_x_6202) ;  /* 0x0000000000048947 */ /* 0x000fea0003800000 */
[----:B------:R-:W-:Y:S01]  /*71e0*/  BPT.TRAP 0x1 ;  /* 0x000000040000795c */ /* 0x000fe20000300000 */
.L_x_6202:
[----:B--2---:R-:W-:Y:S05]  /*71f0*/  @P1 BRA `(.L_x_6200) ;  /* 0x0000000000081947 */ /* 0x004fea0003800000 */
[----:B------:R-:W2:Y:S02]  /*7200*/  SYNCS.PHASECHK.TRANS64.TRYWAIT P1, [UR6+0x2e830], R12 ;  /* 0x02e8300cff0075a7 */ /* 0x000ea40008020146 */
[----:B--2---:R-:W-:Y:S05]  /*7210*/  @!P1 BRA `(.L_x_6203) ;  /* 0x0000014c00d89947 */ /* 0x004fea0003800000 */
.L_x_6200:
[----:B------:R-:W3:Y:S01]  /*7220*/  S2R R14, SR_TID.X ;  /* 0x00000000000e7919 */ /* 0x000ee20000002100 */
[----:B------:R-:W-:Y:S01]  /*7230*/  R2UR UR51, R9 ;  /* 0x00000000093372ca */ /* 0x000fe200000e0000 */
[----:B------:R-:W-:Y:S01]  /*7240*/  UMOV UR19, 0x40000040 ;  /* 0x4000004000137882 */ /* 0x000fe20000000000 */
[----:B------:R-:W-:Y:S01]  /*7250*/  UMOV UR20, UR16 ;  /* 0x0000001000147c82 */ /* 0x000fe20008000000 */
[----:B------:R-:W-:Y:S01]  /*7260*/  UMOV UR21, UR17 ;  /* 0x0000001100157c82 */ /* 0x000fe20008000000 */
        /* <DEDUP_REMOVED lines=9> */
[----:B------:R-:W-:Y:S01]  /*7300*/  UIMAD UR51, UR50, 0x700, UR51 ;  /* 0x00000700323378a4 */ /* 0x000fe2000f8e0233 */
[----:B------:R-:W-:Y:S01]  /*7310*/  UMOV UR35, 0x40000040 ;  /* 0x4000004000237882 */ /* 0x000fe20000000000 */
[----:B------:R-:W-:-:S02]  /*7320*/  UMOV UR7, 0x40000040 ;  /* 0x4000004000077882 */ /* 0x000fc40000000000 */
[----:B------:R-:W-:Y:S02]  /*7330*/  UIADD3 UR22, UR51, 0x100, URZ ;  /* 0x0000010033167890 */ /* 0x000fe4000fffe03f */
[----:B------:R-:W-:Y:S02]  /*7340*/  UIADD3 UR26, UR51, 0x200, URZ ;  /* 0x00000200331a7890 */ /* 0x000fe4000fffe03f */
[----:B------:R-:W-:Y:S01]  /*7350*/  UMOV UR18, UR51 ;  /* 0x0000003300127c82 */ /* 0x000fe20008000000 */
[----:B------:R-:W-:Y:S02]  /*7360*/  UIADD3 UR30, UR51, 0x300, URZ ;  /* 0x00000300331e7890 */ /* 0x000fe4000fffe03f */
[----:B------:R-:W-:Y:S02]  /*7370*/  UIADD3 UR34, UR51, 0x400, URZ ;  /* 0x0000040033227890 */ /* 0x000fe4000fffe03f */
[----:B------:R-:W-:Y:S02]  /*7380*/  UIADD3 UR6, UR51, 0x600, URZ ;  /* 0x0000060033067890 */ /* 0x000fe4000fffe03f */
[----:B------:R-:W-:Y:S01]  /*7390*/  UIADD3 UR10, UR51, 0x602, URZ ;  /* 0x00000602330a7890 */ /* 0x000fe2000fffe03f */
[----:B------:R-:W-:Y:S01]  /*73a0*/  UMOV UR11, 0x40000040 ;  /* 0x40000040000b7882 */ /* 0x000fe20000000000 */
[----:B---3--:R-:W-:Y:S01]  /*73b0*/  SHF.R.U32.HI R14, RZ, 0x7, R14 ;  /* 0x00000007ff0e7819 */ /* 0x008fe2000001160e */
[----:B------:R-:W-:Y:S01]  /*73c0*/  UIADD3 UR14, UR51, 0x6, URZ ;  /* 0x00000006330e7890 */ /* 0x000fe2000fffe03f */
[----:B------:R-:W-:-:S03]  /*73d0*/  UMOV UR15, 0x40000040 ;  /* 0x40000040000f7882 */ /* 0x000fc60000000000 */
        /* <DEDUP_REMOVED lines=157> */
.L_x_6205:
[----:B------:R-:W-:Y:S01]  /*7db0*/  ULEA UR6, UR48, UR37, 0x3 ;  /* 0x0000002530067291 */ /* 0x000fe2000f8e183f */
[----:B------:R-:W-:-:S08]  /*7dc0*/  SHF.L.U32 R12, R18, 0x1f, RZ ;  /* 0x0000001f120c7819 */ /* 0x000fd000000006ff */
[----:B------:R1:W2:Y:S01]  /*7dd0*/  SYNCS.PHASECHK.TRANS64.TRYWAIT P1, [UR6+0x2e850], R12 ;  /* 0x02e8500cff0075a7 */ /* 0x0002a20008020146 */
[----:B------:R-:W-:Y:S05]  /*7de0*/  @!P0 BRA `(.L_x_6206) ;  /* 0x0000000000048947 */ /* 0x000fea0003800000 */
[----:B------:R-:W-:Y:S01]  /*7df0*/  BPT.TRAP 0x1 ;  /* 0x000000040000795c */ /* 0x000fe20000300000 */
.L_x_6206:
[----:B--2---:R-:W-:Y:S05]  /*7e00*/  @P1 BRA `(.L_x_6204) ;  /* 0x0000000000081947 */ /* 0x004fea0003800000 */
[----:B------:R-:W2:Y:S02]  /*7e10*/  SYNCS.PHASECHK.TRANS64.TRYWAIT P1, [UR6+0x2e850], R12 ;  /* 0x02e8500cff0075a7 */ /* 0x000ea40008020146 */
[----:B--2---:R-:W-:Y:S05]  /*7e20*/  @!P1 BRA `(.L_x_6207) ;  /* 0x0000014000ec9947 */ /* 0x004fea0003800000 */
.L_x_6204:
[----:B------:R-:W-:Y:S01]  /*7e30*/  UIADD3 UR6, UR37, 0x400, URZ ;  /* 0x0000040025067890 */ /* 0x000fe2000fffe03f */
[----:B------:R-:W-:Y:S01]  /*7e40*/  WARPGROUP.ARRIVE ;  /* 0x00000000000079c5 */ /* 0x000fe20000000000 */
[----:B------:R-:W-:Y:S01]  /*7e50*/  UMOV UR7, 0xc0000010 ;  /* 0xc000001000077882 */ /* 0x000fe20000000000 */
[----:B------:R-:W-:Y:S01]  /*7e60*/  UMOV UR11, 0xc0000010 ;  /* 0xc0000010000b7882 */ /* 0x000fe20000000000 */
[----:B------:R-:W-:-:S03]  /*7e70*/  USHF.R.U32.HI UR6, URZ, 0x4, UR6 ;  /* 0x000000043f067899 */ /* 0x000fc60008011606 */
[----:B------:R-:W3:Y:S01]  /*7e80*/  S2R R14, SR_TID.X ;  /* 0x00000000000e7919 */ /* 0x000ee20000002100 */
[----:B------:R-:W4:Y:S01]  /*7e90*/  LDC R18, c[0x0][0x288] ;  /* 0x0000a200ff127b82 */ /* 0x000f220000000800 */
[----:B-12---:R-:W-:Y:S01]  /*7ea0*/  IMAD.U32 R12, RZ, RZ, UR50 ;  /* 0x00000032ff0c7e24 */ /* 0x006fe2000f8e00ff */
[----:B------:R-:W-:Y:S01]  /*7eb0*/  ULOP3.LUT UR6, UR6, 0x3fff, URZ, 0xc0, !UPT ;  /* 0x00003fff06067892 */ /* 0x000fe2000f8ec03f */
[----:B------:R-:W-:-:S03]  /*7ec0*/  LOP3.LUT P1, RZ, R17, 0x80000, RZ, 0xc0, !PT ;  /* 0x0008000011ff7812 */ /* 0x000fc6000782c0ff */
[----:B------:R-:W-:-:S04]  /*7ed0*/  ULOP3.LUT UR6, UR6, 0x10000, URZ, 0xfc, !UPT ;  /* 0x0001000006067892 */ /* 0x000fc8000f8efc3f */
[----:B------:R-:W-:-:S04]  /*7ee0*/  UIMAD UR6, UR48, 0x700, UR6 ;  /* 0x00000700300678a4 */ /* 0x000fc8000f8e0206 */
[----:B------:R-:W-:-:S05]  /*7ef0*/  UIADD3 UR10, UR6, 0x100, URZ ;  /* 0x00000100060a7890 */ /* 0x000fca000fffe03f */
[----:B------:R-:W-:Y:S01]  /*7f00*/  QGMMA.64x128x32.F32.E4M3.E4M3 R24, R224, gdesc[UR4], R24, gsb0 ;  /* 0x01e00004e0187df3 */ /* 0x000fe20008000818 */
[----:B------:R-:W-:Y:S01]  /*7f10*/  UMOV UR7, 0xc0000010 ;  /* 0xc000001000077882 */ /* 0x000fe20000000000 */
[----:B---3--:R-:W-:Y:S02]  /*7f20*/  LOP3.LUT P2, RZ, R14, 0x7f, RZ, 0xc0, !PT ;  /* 0x0000007f0eff7812 */ /* 0x008fe4000784c0ff */
[----:B------:R-:W-:-:S04]  /*7f30*/  SHF.R.U32.HI R14, RZ, 0x7, R14 ;  /* 0x00000007ff0e7819 */ /* 0x000fc8000001160e */
[----:B------:R-:W-:-:S07]  /*7f40*/  IADD3 R14, -R14, 0xb, RZ ;  /* 0x0000000b0e0e7810 */ /* 0x000fce0007ffe1ff */
[----:B------:R-:W-:-:S05]  /*7f50*/  @!P2 LEA R12, R12, UR37, 0x3 ;  /* 0x000000250c0cac11 */ /* 0x000fca000f8e18ff */
[----:B------:R-:W-:-:S05]  /*7f60*/  @!P2 VIADD R12, R12, 0x2e840 ;  /* 0x0002e8400c0ca836 */ /* 0x000fca0000000000 */
[----:B------:R-:W-:Y:S01]  /*7f70*/  @!P2 PRMT R12, RZ, 0x654, R12 ;  /* 0x00000654ff0ca816 */ /* 0x000fe2000000000c */
[----:B------:R-:W-:Y:S02]  /*7f80*/  WARPGROUP.DEPBAR.LE gsb0, 0x0 ;  /* 0x00008000000079c5 */ /* 0x000fe40000010000 */
[----:B------:R-:W-:-:S06]  /*7f90*/  WARPGROUP.ARRIVE ;  /* 0x00000000000079c5 */ /* 0x000fcc0000000000 */
        /* <DEDUP_REMOVED lines=18> */
[----:B------:R-:W-:Y:S01]  /*80c0*/  UIADD3 UR6, UR6, 0x600, URZ ;  /* 0x0000060006067890 */ /* 0x000fe2000fffe03f */
[----:B------:R-:W-:Y:S02]  /*80d0*/  WARPGROUP.DEPBAR.LE gsb0, 0x0 ;  /* 0x00008000000079c5 */ /* 0x000fe40000010000 */
[----:B------:R-:W-:-:S06]  /*80e0*/  WARPGROUP.ARRIVE ;  /* 0x00000000000079c5 */ /* 0x000fcc0000000000 */
[----:B------:R-:W-:Y:S03]  /*80f0*/  QGMMA.64x128x32.F32.E4M3.E4M3 R24, R204, gdesc[UR8], R24, gsb0 ;  /* 0x01e00008cc187df3 */ /* 0x000fe60008000818 */
[----:B------:R-:W-:Y:S02]  /*8100*/  WARPGROUP.DEPBAR.LE gsb0, 0x0 ;  /* 0x00008000000079c5 */ /* 0x000fe40000010000 */
[----:B------:R-:W-:-:S07]  /*8110*/  WARPGROUP.ARRIVE ;  /* 0x00000000000079c5 */ /* 0x000fce0000000000 */
[----:B------:R-:W-:Y:S01]  /*8120*/  QGMMA.64x128x32.F32.E4M3.E4M3 R24, R200, gdesc[UR4], R24, gsb0 ;  /* 0x01e00004c8187df3 */ /* 0x000fe20008000818 */
[----:B------:R-:W-:Y:S02]  /*8130*/  ULOP3.LUT UR6, URZ, UR41, URZ, 0x33, !UPT ;  /* 0x000000293f067292 */ /* 0x000fe4000f8e333f */
[----:B------:R-:W-:Y:S02]  /*8140*/  WARPGROUP.DEPBAR.LE gsb0, 0x0 ;  /* 0x00008000000079c5 */ /* 0x000fe40000010000 */
[----:B------:R-:W-:Y:S01]  /*8150*/  IMAD R201, R4, -0xe0, RZ ;  /* 0xffffff2004c97824 */ /* 0x000fe200078e02ff */
[----:B------:R1:W-:Y:S06]  /*8160*/  BAR.ARV R14, 0x100 ;  /* 0x0004000e0000751d */ /* 0x0003ec0000002000 */
[----:B------:R-:W-:Y:S01]  /*8170*/  IMAD R15, R22, UR49, R201 ;  /* 0x00000031160f7c24 */ /* 0x000fe2000f8e02c9 */
[----:B------:R4:W-:Y:S04]  /*8180*/  @!P2 SYNCS.ARRIVE.TRANS64.RED.A1T0 RZ, [R12+URZ], RZ ;  /* 0x000000ff0cffa9a7 */ /* 0x0009e8000810043f */
[----:B----4-:R-:W-:-:S05]  /*8190*/  IADD3 R12, R15, 0x1, -R18 ;  /* 0x000000010f0c7810 */ /* 0x010fca0007ffe812 */
        /* <DEDUP_REMOVED lines=18> */
.L_x_6210:
[----:B------:R-:W-:-:S05]  /*82c0*/  IMAD.U32 R202, RZ, RZ, UR40 ;  /* 0x00000028ffca7e24 */ /* 0x000fca000f8e00ff */
[----:B------:R-:W-:-:S13]  /*82d0*/  ISETP.NE.AND P1, PT, R202, 0x1, PT ;  /* 0x00000001ca00780c */ /* 0x000fda0003f25270 */
[----:B------:R-:W1:Y:S01]  /*82e0*/  @P1 LDC.64 R14, c[0x0][0x9e8] ;  /* 0x00027a00ff0e1b82 */ /* 0x000e620000000a00 */
[----:B------:R-:W-:-:S04]  /*82f0*/  @P1 IMAD.IADD R203, R232, 0x1, R8 ;  /* 0x00000001e8cb1824 */ /* 0x000fc800078e0208 */
[----:B-1----:R-:W-:-:S04]  /*8300*/  @P1 IMAD.HI.U32 R14, R203, R14, RZ ;  /* 0x0000000ecb0e1227 */ /* 0x002fc800078e00ff */
[----:B------:R-:W-:Y:S01]  /*8310*/  IMAD.MOV.U32 R203, RZ, RZ, R11 ;  /* 0x000000ffffcb7224 */ /* 0x000fe200078e000b */
[----:B------:R-:W-:-:S07]  /*8320*/  @P1 SHF.R.U32.HI R203, RZ, R15, R14 ;  /* 0x0000000fffcb1219 */ /* 0x000fce000001160e */
.L_x_6211:
[----:B------:R-:W-:Y:S05]  /*8330*/  BSYNC B0 ;  /* 0x0000000000007941 */ /* 0x000fea0003800000 */
.L_x_6209:
[----:B------:R-:W-:-:S05]  /*8340*/  IMAD R15, R203, R202, R12 ;  /* 0x000000cacb0f7224 */ /* 0x000fca00078e020c */
[----:B------:R-:W-:Y:S02]  /*8350*/  VIADDMNMX R20, R15, R202, R20, PT ;  /* 0x000000ca0f147246 */ /* 0x000fe40003800114 */
[----:B------:R-:W-:-:S07]  /*8360*/  VIMNMX R18, R18, R15, !PT ;  /* 0x0000000f12127248 */ /* 0x000fce0007fe0100 */
.L_x_6208:
        /* <DEDUP_REMOVED lines=320> */
[----:B------:R-:W-:-:S04]  /*9770*/  ISETP.GT.AND P6, PT, R18, RZ, !P6 ;  /* 0x000000ff1200720c */ /* 0x000fc800077c4270 */
[----:B------:R-:W-:-:S04]  /*9780*/  ISETP.LT.OR P6, PT, R20, 0x1, P6 ;  /* 0x000000011400780c */ /* 0x000fc800037c1670 */
[----:B------:R-:W-:Y:S02]  /*9790*/  FSEL R184, R184, -INF , !P6 ;  /* 0xff800000b8b87808 */ /* 0x000fe40007000000 */
[----:B------:R-:W-:-:S13]  /*97a0*/  ISETP.GE.AND P6, PT, R201, 0xda, PT ;  /* 0x000000dac900780c */ /* 0x000fda0003fc6270 */
[----:B------:R-:W-:Y:S02]  /*97b0*/  @P6 LOP3.LUT R17, R17, 0x800, RZ, 0xfc, !PT ;  /* 0x0000080011116812 */ /* 0x000fe400078efcff */
[----:B------:R-:W-:-:S04]  /*97c0*/  ISETP.GT.AND P6, PT, R18, 0xd9, !P6 ;  /* 0x000000d91200780c */ /* 0x000fc800077c4270 */
[----:B------:R-:W-:-:S04]  /*97d0*/  ISETP.LT.OR P6, PT, R20, 0xda, P6 ;  /* 0x000000da1400780c */ /* 0x000fc800037c1670 */
[----:B------:R-:W-:Y:S02]  /*97e0*/  FSEL R101, R101, -INF , !P6 ;  /* 0xff80000065657808 */ /* 0x000fe40007000000 */
[----:B------:R-:W-:-:S13]  /*97f0*/  LOP3.LUT P6, RZ, R17, 0x80000, RZ, 0xc0, !PT ;  /* 0x0008000011ff7812 */ /* 0x000fda00078cc0ff */
        /* <DEDUP_REMOVED lines=13> */
.L_x_6214:
[----:B------:R-:W-:-:S05]  /*98d0*/  IMAD.U32 R18, RZ, RZ, UR40 ;  /* 0x00000028ff127e24 */ /* 0x000fca000f8e00ff */
[----:B------:R-:W-:-:S13]  /*98e0*/  ISETP.NE.AND P6, PT, R18, 0x1, PT ;  /* 0x000000011200780c */ /* 0x000fda0003fc5270 */
[----:B------:R-:W1:Y:S02]  /*98f0*/  @P6 LDC.64 R20, c[0x0][0x9e8] ;  /* 0x00027a00ff146b82 */ /* 0x000e640000000a00 */
[----:B-1----:R-:W-:-:S05]  /*9900*/  @P6 IMAD.HI.U32 R20, R201, R20, RZ ;  /* 0x00000014c9146227 */ /* 0x002fca00078e00ff */
[----:B------:R-:W-:-:S07]  /*9910*/  @P6 SHF.R.U32.HI R201, RZ, R21, R20 ;  /* 0x00000015ffc96219 */ /* 0x000fce0000011614 */
.L_x_6215:
[----:B------:R-:W-:Y:S05]  /*9920*/  BSYNC B0 ;  /* 0x0000000000007941 */ /* 0x000fea0003800000 */
.L_x_6213:
[----:B------:R-:W-:-:S05]  /*9930*/  IMAD R201, R201, R18, R12 ;  /* 0x00000012c9c97224 */ /* 0x000fca00078e020c */
[----:B------:R-:W-:Y:S02]  /*9940*/  VIADDMNMX R200, R201, R18, R200, PT ;  /* 0x00000012c9c87246 */ /* 0x000fe400038001c8 */
[----:B------:R-:W-:-:S07]  /*9950*/  VIMNMX R14, R14, R201, !PT ;  /* 0x000000c90e0e7248 */ /* 0x000fce0007fe0100 */
.L_x_6212:
        /* <DEDUP_REMOVED lines=78> */
[----:B------:R-:W-:Y:S02]  /*9e40*/  ISETP.GT.AND P2, PT, R14, 0xc9, !P2 ;  /* 0x000000c90e00780c */ /* 0x000fe40005744270 */
[----:B------:R-:W-:Y:S02]  /*9e50*/  FSEL R159, R159, -INF , !P1 ;  /* 0xff8000009f9f7808 */ /* 0x000fe40004800000 */
[----:B------:R-:W-:Y:S02]  /*9e60*/  LOP3.LUT P1, RZ, R17, 0x1, RZ, 0xc0, !PT ;  /* 0x0000000111ff7812 */ /* 0x000fe4000782c0ff */
[----:B------:R-:W-:Y:S02]  /*9e70*/  ISETP.LT.OR P2, PT, R200, 0xca, P2 ;  /* 0x000000cac800780c */ /* 0x000fe40001741670 */
[C---:B------:R-:W-:Y:S02]  /*9e80*/  ISETP.GT.AND P1, PT, R14.reuse, 0x50, !P1 ;  /* 0x000000500e00780c */ /* 0x040fe40004f24270 */
[----:B------:R-:W-:-:S02]  /*9e90*/  ISETP.GT.AND P3, PT, R14, 0xd0, !P3 ;  /* 0x000000d00e00780c */ /* 0x000fc40005f64270 */
[----:B------:R-:W-:Y:S02]  /*9ea0*/  ISETP.LT.OR P1, PT, R200, 0x51, P1 ;  /* 0x00000051c800780c */ /* 0x000fe40000f21670 */
[----:B------:R-:W-:Y:S02]  /*9eb0*/  FSEL R95, R95, -INF , !P2 ;  /* 0xff8000005f5f7808 */ /* 0x000fe40005000000 */
[----:B------:R-:W-:Y:S02]  /*9ec0*/  FSEL R162, R162, -INF , !P1 ;  /* 0xff800000a2a27808 */ /* 0x000fe40004800000 */
[----:B------:R-:W-:Y:S02]  /*9ed0*/  LOP3.LUT P1, RZ, R16, 0x80000000, RZ, 0xc0, !PT ;  /* 0x8000000010ff7812 */ /* 0x000fe4000782c0ff */
[----:B------:R-:W-:Y:S02]  /*9ee0*/  ISETP.LT.OR P3, PT, R200, 0xd1, P3 ;  /* 0x000000d1c800780c */ /* 0x000fe40001f61670 */
[----:B------:R-:W-:-:S02]  /*9ef0*/  ISETP.GT.AND P1, PT, R14, 0x51, !P1 ;  /* 0x000000510e00780c */ /* 0x000fc40004f24270 */
[----:B------:R-:W-:Y:S02]  /*9f00*/  ISETP.GT.AND P4, PT, R14, 0xd1, !P4 ;  /* 0x000000d10e00780c */ /* 0x000fe40006784270 */
[----:B------:R-:W-:Y:S02]  /*9f10*/  ISETP.LT.OR P1, PT, R200, 0x52, P1 ;  /* 0x00000052c800780c */ /* 0x000fe40000f21670 */
[----:B------:R-:W-:Y:S02]  /*9f20*/  FSEL R98, R98, -INF , !P3 ;  /* 0xff80000062627808 */ /* 0x000fe40005800000 */
[----:B------:R-:W-:Y:S02]  /*9f30*/  FSEL R163, R163, -INF , !P1 ;  /* 0xff800000a3a37808 */ /* 0x000fe40004800000 */
[----:B------:R-:W-:Y:S02]  /*9f40*/  LOP3.LUT P1, RZ, R16, 0x40000000, RZ, 0xc0, !PT ;  /* 0x4000000010ff7812 */ /* 0x000fe4000782c0ff */
[----:B------:R-:W-:-:S02]  /*9f50*/  ISETP.GT.AND P5, PT, R14, 0xd8, !P5 ;  /* 0x000000d80e00780c */ /* 0x000fc40006fa4270 */
[----:B------:R-:W-:Y:S02]  /*9f60*/  ISETP.GT.AND P1, PT, R14, 0x58, !P1 ;  /* 0x000000580e00780c */ /* 0x000fe40004f24270 */
[C---:B------:R-:W-:Y:S02]  /*9f70*/  ISETP.LT.OR P4, PT, R200.reuse, 0xd2, P4 ;  /* 0x000000d2c800780c */ /* 0x040fe40002781670 */
[C---:B------:R-:W-:Y:S02]  /*9f80*/  ISETP.LT.OR P1, PT, R200.reuse, 0x59, P1 ;  /* 0x00000059c800780c */ /* 0x040fe40000f21670 */
[----:B------:R-:W-:Y:S02]  /*9f90*/  ISETP.LT.OR P5, PT, R200, 0xd9, P5 ;  /* 0x000000d9c800780c */ /* 0x000fe40002fa1670 */
[----:B------:R-:W-:Y:S02]  /*9fa0*/  FSEL R166, R166, -INF , !P1 ;  /* 0xff800000a6a67808 */ /* 0x000fe40004800000 */
[----:B------:R-:W-:-:S02]  /*9fb0*/  LOP3.LUT P1, RZ, R16, 0x20000000, RZ, 0xc0, !PT ;  /* 0x2000000010ff7812 */ /* 0x000fc4000782c0ff */
[----:B------:R-:W-:Y:S02]  /*9fc0*/  FSEL R99, R99, -INF , !P4 ;  /* 0xff80000063637808 */ /* 0x000fe40006000000 */
        /* <DEDUP_REMOVED lines=135> */
[----:B------:R-:W-:Y:S02]  /*a840*/  FMNMX.FTZ R91, R149, R18, !PT ;  /* 0x00000012955b7209 */ /* 0x000fe40007810000 */
[----:B------:R-:W-:Y:S02]  /*a850*/  ISETP.GT.AND P1, PT, R14, 0xc8, !P6 ;  /* 0x000000c80e00780c */ /* 0x000fe40007724270 */
[----:B------:R-:W-:Y:S02]  /*a860*/  FMNMX.FTZ R18, R120, R91, !PT ;  /* 0x0000005b78127209 */ /* 0x000fe40007810000 */
[----:B------:R-:W-:Y:S02]  /*a870*/  ISETP.LT.OR P1, PT, R200, 0xc9, P1 ;  /* 0x000000c9c800780c */ /* 0x000fe40000f21670 */
[----:B------:R-:W-:-:S02]  /*a880*/  FMNMX.FTZ R91, R121, R18, !PT ;  /* 0x00000012795b7209 */ /* 0x000fc40007810000 */
[----:B------:R-:W-:Y:S02]  /*a890*/  LOP3.LUT P6, RZ, R16, 0x1, RZ, 0xc0, !PT ;  /* 0x0000000110ff7812 */ /* 0x000fe400078cc0ff */
[----:B------:R-:W-:Y:S02]  /*a8a0*/  FMNMX.FTZ R18, R124, R91, !PT ;  /* 0x0000005b7c127209 */ /* 0x000fe40007810000 */
[----:B------:R-:W-:Y:S02]  /*a8b0*/  FSEL R94, R94, -INF , !P1 ;  /* 0xff8000005e5e7808 */ /* 0x000fe40004800000 */
[----:B------:R-:W-:Y:S02]  /*a8c0*/  FMNMX.FTZ R91, R125, R18, !PT ;  /* 0x000000127d5b7209 */ /* 0x000fe40007810000 */
[----:B------:R-:W-:Y:S02]  /*a8d0*/  ISETP.GT.AND P1, PT, R14, RZ, !P6 ;  /* 0x000000ff0e00720c */ /* 0x000fe40007724270 */
[----:B------:R-:W-:-:S02]  /*a8e0*/  FMNMX.FTZ R18, R128, R91, !PT ;  /* 0x0000005b80127209 */ /* 0x000fc40007810000 */
[----:B------:R-:W-:Y:S02]  /*a8f0*/  ISETP.LT.OR P1, PT, R200, 0x1, P1 ;  /* 0x00000001c800780c */ /* 0x000fe40000f21670 */
[----:B------:R-:W-:Y:S02]  /*a900*/  FMNMX.FTZ R91, R129, R18, !PT ;  /* 0x00000012815b7209 */ /* 0x000fe40007810000 */
[----:B------:R-:W-:Y:S02]  /*a910*/  FSEL R186, R186, -INF , !P1 ;  /* 0xff800000baba7808 */ /* 0x000fe40004800000 */
[----:B------:R-:W-:Y:S02]  /*a920*/  FMNMX.FTZ R18, R132, R91, !PT ;  /* 0x0000005b84127209 */ /* 0x000fe40007810000 */
[----:B------:R-:W-:Y:S02]  /*a930*/  FMNMX.FTZ R168, R186, R0, !PT ;  /* 0x00000000baa87209 */ /* 0x000fe40007810000 */
[----:B------:R-:W-:-:S02]  /*a940*/  FMNMX.FTZ R91, R133, R18, !PT ;  /* 0x00000012855b7209 */ /* 0x000fc40007810000 */
[----:B------:R-:W-:Y:S02]  /*a950*/  LOP3.LUT P6, RZ, R17, 0x800, RZ, 0xc0, !PT ;  /* 0x0000080011ff7812 */ /* 0x000fe400078cc0ff */
[----:B------:R-:W-:Y:S02]  /*a960*/  FMNMX.FTZ R18, R104, R91, !PT ;  /* 0x0000005b68127209 */ /* 0x000fe40007810000 */
[----:B------:R-:W-:Y:S02]  /*a970*/  ISETP.GT.AND P2, PT, R14, 0xd9, !P6 ;  /* 0x000000d90e00780c */ /* 0x000fe40007744270 */
[----:B------:R-:W-:Y:S02]  /*a980*/  FMNMX.FTZ R91, R105, R18, !PT ;  /* 0x00000012695b7209 */ /* 0x000fe40007810000 */
[----:B------:R-:W-:Y:S02]  /*a990*/  ISETP.LT.OR P2, PT, R200, 0xda, P2 ;  /* 0x000000dac800780c */ /* 0x000fe40001741670 */
        /* <DEDUP_REMOVED lines=29> */
[----:B------:R1:W-:Y:S01]  /*ab70*/  MUFU.EX2 R20, R184 ;  /* 0x000000b800147308 */ /* 0x0003e20000000800 */
        /* <DEDUP_REMOVED lines=71> */
[----:B-1----:R-:W-:Y:S01]  /*aff0*/  FMNMX.FTZ R184, R138, R197, !PT ;  /* 0x000000c58ab87209 */ /* 0x002fe20007810000 */
        /* <DEDUP_REMOVED lines=40> */
[----:B------:R-:W-:Y:S01]  /*b280*/  FMNMX.FTZ R197, R95, R188, !PT ;  /* 0x000000bc5fc57209 */ /* 0x000fe20007810000 */
[--C-:B------:R-:W-:Y:S01]  /*b290*/  FFMA.FTZ R188, R2, R109, -R18.reuse ;  /* 0x0000006d02bc7223 */ /* 0x100fe20000010812 */
[----:B------:R-:W-:Y:S02]  /*b2a0*/  FSEL R109, R103, -INF , !P2 ;  /* 0xff800000676d7808 */ /* 0x000fe40005000000 */
[----:B------:R-:W-:Y:S01]  /*b2b0*/  FMNMX.FTZ R108, R98, R197, !PT ;  /* 0x000000c5626c7209 */ /* 0x000fe20007810000 */
[----:B------:R-:W-:Y:S01]  /*b2c0*/  MUFU.EX2 R103, R188 ;  /* 0x000000bc00677308 */ /* 0x000fe20000000800 */
[----:B------:R-:W-:Y:S01]  /*b2d0*/  FSEL R197, R102, -INF , !P5 ;  /* 0xff80000066c57808 */ /* 0x000fe20006800000 */
[----:B------:R-:W-:Y:S01]  /*b2e0*/  FFMA.FTZ R102, R2, R112, -R18 ;  /* 0x0000007002667223 */ /* 0x000fe20000010812 */
[----:B------:R-:W-:-:S04]  /*b2f0*/  FMNMX.FTZ R108, R99, R108, !PT ;  /* 0x0000006c636c7209 */ /* 0x000fc80007810000 */
[----:B------:R-:W-:Y:S01]  /*b300*/  FMNMX.FTZ R108, R197, R108, !PT ;  /* 0x0000006cc56c7209 */ /* 0x000fe20007810000 */
[----:B------:R-:W-:Y:S03]  /*b310*/  MUFU.EX2 R168, R217 ;  /* 0x000000d900a87308 */ /* 0x000fe60000000800 */
[----:B------:R-:W-:Y:S01]  /*b320*/  FMNMX.FTZ R112, R109, R108, !PT ;  /* 0x0000006c6d707209 */ /* 0x000fe20007810000 */
[----:B------:R-:W-:Y:S01]  /*b330*/  FFMA.FTZ R108, R2, R116, -R18 ;  /* 0x00000074026c7223 */ /* 0x000fe20000010812 */
[----:B------:R-:W-:-:S03]  /*b340*/  FSEL R116, R91, RZ, P1 ;  /* 0x000000ff5b747208 */ /* 0x000fc60000800000 */
[----:B------:R-:W1:Y:S01]  /*b350*/  SHFL.BFLY PT, R205, R112, 0x2, 0x1f ;  /* 0x0c401f0070cd7f89 */ /* 0x000e6200000e0000 */
[----:B------:R-:W-:Y:S01]  /*b360*/  MUFU.EX2 R157, R157 ;  /* 0x0000009d009d7308 */ /* 0x000fe20000000800 */
[----:B------:R-:W-:-:S04]  /*b370*/  FADD.FTZ R3, -R116, R3 ;  /* 0x0000000374037221 */ /* 0x000fc80000010100 */
[----:B------:R-:W-:-:S03]  /*b380*/  FMUL.FTZ R3, R2, R3 ;  /* 0x0000000302037220 */ /* 0x000fc60000410000 */
[----:B------:R-:W-:Y:S08]  /*b390*/  MUFU.EX2 R170, R219 ;  /* 0x000000db00aa7308 */ /* 0x000ff00000000800 */
[----:B------:R-:W2:Y:S01]  /*b3a0*/  MUFU.EX2 R3, R3 ;  /* 0x0000000300037308 */ /* 0x000ea20000000800 */
[----:B-1----:R-:W-:-:S07]  /*b3b0*/  FMNMX.FTZ R205, R112, R205, !PT ;  /* 0x000000cd70cd7209 */ /* 0x002fce0007810000 */
[----:B------:R-:W-:Y:S01]  /*b3c0*/  MUFU.EX2 R161, R161 ;  /* 0x000000a100a17308 */ /* 0x000fe20000000800 */
[----:B------:R-:W1:Y:S07]  /*b3d0*/  SHFL.BFLY PT, R112, R205, 0x1, 0x1f ;  /* 0x0c201f00cd707f89 */ /* 0x000e6e00000e0000 */
[----:B------:R-:W-:Y:S01]  /*b3e0*/  MUFU.EX2 R172, R221 ;  /* 0x000000dd00ac7308 */ /* 0x000fe20000000800 */
[----:B--2---:R-:W-:-:S04]  /*b3f0*/  FFMA.FTZ R6, R3, R6, R20 ;  /* 0x0000000603067223 */ /* 0x004fc80000010014 */
[----:B------:R-:W-:-:S03]  /*b400*/  FADD.FTZ R6, R185, R6 ;  /* 0x00000006b9067221 */ /* 0x000fc60000010000 */
[----:B------:R-:W-:Y:S08]  /*b410*/  MUFU.EX2 R165, R165 ;  /* 0x000000a500a57308 */ /* 0x000ff00000000800 */
[----:B------:R-:W-:Y:S01]  /*b420*/  MUFU.EX2 R174, R223 ;  /* 0x000000df00ae7308 */ /* 0x000fe20000000800 */
[----:B-1----:R-:W-:-:S04]  /*b430*/  FMNMX.FTZ R89, R205, R112, !PT ;  /* 0x00000070cd597209 */ /* 0x002fc80007810000 */
        /* <DEDUP_REMOVED lines=59> */
[----:B------:R-:W-:Y:S01]  /*b7f0*/  FFMA.FTZ R107, R2, R107, -R205 ;  /* 0x0000006b026b7223 */ /* 0x000fe200000108cd */
[----:B------:R-:W-:-:S01]  /*b800*/  FADD.FTZ R6, R112, R5 ;  /* 0x0000000570067221 */ /* 0x000fc20000010000 */
[C-C-:B------:R-:W-:Y:S01]  /*b810*/  FFMA.FTZ R110, R2.reuse, R110, -R205.reuse ;  /* 0x0000006e026e7223 */ /* 0x140fe200000108cd */
[----:B------:R-:W-:-:S01]  /*b820*/  FFMA.FTZ R111, R2, R111, -R205 ;  /* 0x0000006f026f7223 */ /* 0x000fc200000108cd */
[----:B------:R-:W2:Y:S01]  /*b830*/  MUFU.EX2 R195, R195 ;  /* 0x000000c300c37308 */ /* 0x000ea20000000800 */
[----:B---3--:R-:W-:-:S01]  /*b840*/  FADD.FTZ R5, R191, R6 ;  /* 0x00000006bf057221 */ /* 0x008fc20000010000 */
[----:B------:R-:W-:Y:S01]  /*b850*/  FADD.FTZ R6, R140, R201 ;  /* 0x000000c98c067221 */ /* 0x000fe20000010000 */
        /* <DEDUP_REMOVED lines=41> */
[----:B------:R-:W-:-:S06]  /*baf0*/  FADD.FTZ R6, R164, R201 ;  /* 0x000000c9a4067221 */ /* 0x000fcc0000010000 */
[----:B------:R-:W2:Y:S01]  /*bb00*/  MUFU.EX2 R155, R155 ;  /* 0x0000009b009b7308 */ /* 0x000ea20000000800 */
[----:B---3--:R-:W-:-:S07]  /*bb10*/  FADD.FTZ R5, R182, R5 ;  /* 0x00000005b6057221 */ /* 0x008fce0000010000 */
        /* <DEDUP_REMOVED lines=72> */
[----:B------:R-:W-:-:S06]  /*bfa0*/  FFMA.FTZ R201, R2, R12, -R205 ;  /* 0x0000000c02c97223 */ /* 0x000fcc00000108cd */
        /* <DEDUP_REMOVED lines=74> */
[----:B-1----:R-:W-:-:S03]  /*c450*/  FADD.FTZ R6, R101, R6 ;  /* 0x0000000665067221 */ /* 0x002fc60000010000 */
[----:B--2---:R-:W-:Y:S01]  /*c460*/  FADD.FTZ R5, R109, R150 ;  /* 0x000000966d057221 */ /* 0x004fe20000010000 */
[----:B------:R-:W-:Y:S06]  /*c470*/  @!P0 BRA `(.L_x_6216) ;  /* 0x0000000000048947 */ /* 0x000fec0003800000 */
[----:B------:R-:W-:Y:S01]  /*c480*/  BPT.TRAP 0x1 ;  /* 0x000000040000795c */ /* 0x000fe20000300000 */
.L_x_6216:
[----:B------:R-:W-:Y:S01]  /*c490*/  ULEA UR6, UR48, UR37, 0x3 ;  /* 0x0000002530067291 */ /* 0x000fe2000f8e183f */
[----:B------:R-:W-:Y:S01]  /*c4a0*/  ISETP.GT.AND P1, PT, R4, R13, PT ;  /* 0x0000000d0400720c */ /* 0x000fe20003f24270 */
        /* <DEDUP_REMOVED lines=127> */
[----:B------:R-:W-:Y:S01]  /*cca0*/  IMAD.MOV.U32 R18, RZ, RZ, R10 ;  /* 0x000000ffff127224 */ /* 0x000fe200078e000a */
[----:B------:R-:W-:Y:S06]  /*ccb0*/  @P1 BRA `(.L_x_6217) ;  /* 0xffffffa400141947 */ /* 0x000fec000383ffff */
[----:B------:R-:W-:Y:S01]  /*ccc0*/  IMAD.MOV.U32 R0, RZ, RZ, R89 ;  /* 0x000000ffff007224 */ /* 0x000fe200078e0059 */
[----:B------:R-:W-:Y:S01]  /*ccd0*/  UMOV UR48, UR50 ;  /* 0x0000003200307c82 */ /* 0x000fe20008000000 */
[----:B------:R-:W-:Y:S02]  /*cce0*/  IMAD.MOV.U32 R3, RZ, RZ, R91 ;  /* 0x000000ffff037224 */ /* 0x000fe400078e005b */
[----:B------:R-:W-:-:S07]  /*ccf0*/  IMAD.MOV.U32 R18, RZ, RZ, R10 ;  /* 0x000000ffff127224 */ /* 0x000fce00078e000a */
.L_x_6199:
[----:B------:R-:W1:Y:S01]  /*cd00*/  LDC R10, c[0x0][0x9e4] ;  /* 0x00027900ff0a7b82 */ /* 0x000e620000000800 */
[----:B------:R-:W-:Y:S01]  /*cd10*/  LOP3.LUT R17, R17, 0xfff7ffff, RZ, 0xc0, !PT ;  /* 0xfff7ffff11117812 */ /* 0x000fe200078ec0ff */
[----:B------:R-:W-:Y:S01]  /*cd20*/  VIADD R12, R231, -UR41 ;  /* 0x80000029e70c7c36 */ /* 0x000fe20008000000 */
        /* <DEDUP_REMOVED lines=12> */
.L_x_6219:
[----:B------:R-:W-:-:S13]  /*cdf0*/  ISETP.NE.AND P1, PT, R10, 0x1, PT ;  /* 0x000000010a00780c */ /* 0x000fda0003f25270 */
[----:B------:R-:W1:Y:S02]  /*ce00*/  @P1 LDC.64 R14, c[0x0][0x9e8] ;  /* 0x00027a00ff0e1b82 */ /* 0x000e640000000a00 */
[----:B-1----:R-:W-:-:S05]  /*ce10*/  @P1 IMAD.HI.U32 R14, R231, R14, RZ ;  /* 0x0000000ee70e1227 */ /* 0x002fca00078e00ff */
[----:B------:R-:W-:-:S07]  /*ce20*/  @P1 SHF.R.U32.HI R231, RZ, R15, R14 ;  /* 0x0000000fffe71219 */ /* 0x000fce000001160e */
.L_x_6220:
[----:B------:R-:W-:-:S05]  /*ce30*/  IMAD R231, R231, R10, RZ ;  /* 0x0000000ae7e77224 */ /* 0x000fca00078e02ff */
[----:B------:R-:W-:-:S07]  /*ce40*/  VIMNMX R12, R12, R231, !PT ;  /* 0x000000e70c0c7248 */ /* 0x000fce0007fe0100 */
.L_x_6218:
[----:B------:R-:W-:Y:S02]  /*ce50*/  VIADD R13, R12, 0xdf ;  /* 0x000000df0c0d7836 */ /* 0x000fe40000000000 */
[----:B------:R-:W-:-:S04]  /*ce60*/  IMAD.MOV.U32 R12, RZ, RZ, RZ ;  /* 0x000000ffff0c7224 */ /* 0x000fc800078e00ff */
[----:B------:R-:W-:-:S05]  /*ce70*/  IMAD.HI R12, R13, -0x6db6db6d, R12 ;  /* 0x924924930d0c7827 */ /* 0x000fca00078e020c */
[----:B------:R-:W-:-:S04]  /*ce80*/  SHF.R.U32.HI R11, RZ, 0x1f, R12 ;  /* 0x0000001fff0b7819 */ /* 0x000fc8000001160c */
[----:B------:R-:W-:-:S04]  /*ce90*/  LEA.HI.SX32 R11, R12, R11, 0x19 ;  /* 0x0000000b0c0b7211 */ /* 0x000fc800078fcaff */
[----:B------:R-:W-:-:S04]  /*cea0*/  VIMNMX R11, R230, R11, !PT ;  /* 0x0000000be60b7248 */ /* 0x000fc80007fe0100 */
[----:B------:R-:W-:-:S13]  /*ceb0*/  ISETP.GE.AND P1, PT, R4, R11, PT ;  /* 0x0000000b0400720c */ /* 0x000fda0003f26270 */
[----:B------:R-:W-:Y:S05]  /*cec0*/  @!P1 BRA `(.L_x_6221) ;  /* 0x0000003400909947 */ /* 0x000fea0003800000 */
[----:B------:R-:W-:Y:S01]  /*ced0*/  IMAD.MOV.U32 R13, RZ, RZ, R0 ;  /* 0x000000ffff0d7224 */ /* 0x000fe200078e0000 */
[----:B------:R-:W-:Y:S01]  /*cee0*/  UMOV UR40, UR48 ;  /* 0x0000003000287c82 */ /* 0x000fe20008000000 */
[----:B------:R-:W-:Y:S02]  /*cef0*/  IMAD.MOV.U32 R12, RZ, RZ, R3 ;  /* 0x000000ffff0c7224 */ /* 0x000fe400078e0003 */
[----:B------:R-:W-:-:S07]  /*cf00*/  IMAD.MOV.U32 R14, RZ, RZ, R18 ;  /* 0x000000ffff0e7224 */ /* 0x000fce00078e0012 */
.L_x_6231:
[----:B------:R-:W-:Y:S01]  /*cf10*/  ISETP.NE.AND P2, PT, RZ, UR39, PT ;  /* 0x00000027ff007c0c */ /* 0x000fe2000bf45270 */
[----:B------:R-:W-:-:S04]  /*cf20*/  UISETP.NE.AND UP0, UPT, UR40, 0x1, UPT ;  /* 0x000000012800788c */ /* 0x000fc8000bf05270 */
[----:B------:R-:W-:-:S06]  /*cf30*/  USEL UR6, URZ, 0x1, UP0 ;  /* 0x000000013f067887 */ /* 0x000fcc0008000000 */
[----:B------:R-:W-:Y:S02]  /*cf40*/  LOP3.LUT R18, R14, UR6, RZ, 0x3c, !PT ;  /* 0x000000060e127c12 */ /* 0x000fe4000f8e3cff */
[----:B------:R-:W-:Y:S05]  /*cf50*/  @P2 BRA `(.L_x_6222) ;  /* 0x0000000000342947 */ /* 0x000fea0003800000 */
[----:B------:R-:W-:Y:S05]  /*cf60*/  @!P0 BRA `(.L_x_6223) ;  /* 0x0000000000048947 */ /* 0x000fea0003800000 */
[----:B------:R-:W-:Y:S01]  /*cf70*/  BPT.TRAP 0x1 ;  /* 0x000000040000795c */ /* 0x000fe20000300000 */
.L_x_6223:
        /* <DEDUP_REMOVED lines=8> */
.L_x_6224:
[----:B--2---:R-:W-:Y:S05]  /*d000*/  @P1 BRA `(.L_x_6222) ;  /* 0x0000000000081947 */ /* 0x004fea0003800000 */
[----:B------:R-:W2:Y:S02]  /*d010*/  SYNCS.PHASECHK.TRANS64.TRYWAIT P1, [UR6+0x2e830], R0 ;  /* 0x02e83000ff0075a7 */ /* 0x000ea40008020146 */
[----:B--2---:R-:W-:Y:S05]  /*d020*/  @!P1 BRA `(.L_x_6225) ;  /* 0x000000f000849947 */ /* 0x004fea0003800000 */
.L_x_6222:
[----:B--2---:R-:W2:Y:S01]  /*d030*/  S2R R3, SR_TID.X ;  /* 0x0000000000037919 */ /* 0x004ea20000002100 */
[----:B------:R-:W-:Y:S01]  /*d040*/  R2UR UR18, R9 ;  /* 0x00000000091272ca */ /* 0x000fe200000e0000 */
        /* <DEDUP_REMOVED lines=14> */
[----:B------:R-:W-:Y:S01]  /*d130*/  UIADD3 UR30, UR18, 0x300, URZ ;  /* 0x00000300121e7890 */ /* 0x000fe2000fffe03f */
[----:B------:R-:W-:Y:S01]  /*d140*/  UMOV UR29, UR17 ;  /* 0x00000011001d7c82 */ /* 0x000fe20008000000 */
[----:B------:R-:W-:Y:S01]  /*d150*/  UMOV UR31, 0x40000040 ;  /* 0x40000040001f7882 */ /* 0x000fe20000000000 */
[----:B------:R-:W-:Y:S01]  /*d160*/  UIADD3 UR34, UR18, 0x400, URZ ;  /* 0x0000040012227890 */ /* 0x000fe2000fffe03f */
[----:B------:R-:W-:Y:S01]  /*d170*/  UMOV UR32, UR16 ;  /* 0x0000001000207c82 */ /* 0x000fe20008000000 */
[----:B------:R-:W-:Y:S01]  /*d180*/  UMOV UR33, UR17 ;  /* 0x0000001100217c82 */ /* 0x000fe20008000000 */
[----:B------:R-:W-:Y:S01]  /*d190*/  UMOV UR35, 0x40000040 ;  /* 0x4000004000237882 */ /* 0x000fe20000000000 */
[----:B------:R-:W-:Y:S01]  /*d1a0*/  UIADD3 UR6, UR18, 0x600, URZ ;  /* 0x0000060012067890 */ /* 0x000fe2000fffe03f */
[----:B--2---:R-:W-:Y:S01]  /*d1b0*/  SHF.R.U32.HI R3, RZ, 0x7, R3 ;  /* 0x00000007ff037819 */ /* 0x004fe20000011603 */
[----:B------:R-:W-:Y:S01]  /*d1c0*/  UMOV UR7, 0x40000040 ;  /* 0x4000004000077882 */ /* 0x000fe20000000000 */
[----:B------:R-:W-:Y:S01]  /*d1d0*/  UIADD3 UR10, UR18, 0x602, URZ ;  /* 0x00000602120a7890 */ /* 0x000fe2000fffe03f */
[----:B------:R-:W-:-:S02]  /*d1e0*/  UMOV UR11, 0x40000040 ;  /* 0x40000040000b7882 */ /* 0x000fc40000000000 */
[----:B-1----:R-:W-:Y:S01]  /*d1f0*/  VIADD R0, R3, 0x8 ;  /* 0x0000000803007836 */ /* 0x002fe20000000000 */
[----:B------:R-:W-:Y:S01]  /*d200*/  UIADD3 UR14, UR18, 0x6, URZ ;  /* 0x00000006120e7890 */ /* 0x000fe2000fffe03f */
[----:B------:R-:W-:-:S03]  /*d210*/  UMOV UR15, 0x40000040 ;  /* 0x40000040000f7882 */ /* 0x000fc60000000000 */
[----:B------:R1:W-:Y:S06]  /*d220*/  BAR.SYNC.DEFER_BLOCKING R0, 0x100 ;  /* 0x000400000000751d */ /* 0x0003ec0000010000 */
[----:B------:R-:W-:-:S06]  /*d230*/  WARPGROUP.ARRIVE ;  /* 0x00000000000079c5 */ /* 0x000fcc0000000000 */
[----:B------:R-:W-:Y:S03]  /*d240*/  QGMMA.64x32x32.F32.E4M3.E4M3 R184, gdesc[UR16], RZ, !UPT, gsb0 ;  /* 0x0060000010b879f3 */ /* 0x000fe6000c0008ff */
        /* <DEDUP_REMOVED lines=157> */
.L_x_6227:
[----:B------:R-:W-:Y:S01]  /*dc20*/  ULEA UR6, UR40, UR37, 0x3 ;  /* 0x0000002528067291 */ /* 0x000fe2000f8e183f */
[----:B------:R-:W-:-:S08]  /*dc30*/  SHF.L.U32 R0, R14, 0x1f, RZ ;  /* 0x0000001f0e007819 */ /* 0x000fd000000006ff */
[----:B------:R1:W2:Y:S01]  /*dc40*/  SYNCS.PHASECHK.TRANS64.TRYWAIT P1, [UR6+0x2e850], R0 ;  /* 0x02e85000ff0075a7 */ /* 0x0002a20008020146 */
[----:B------:R-:W-:Y:S05]  /*dc50*/  @!P0 BRA `(.L_x_6228) ;  /* 0x0000000000048947 */ /* 0x000fea0003800000 */
[----:B------:R-:W-:Y:S01]  /*dc60*/  BPT.TRAP 0x1 ;  /* 0x000000040000795c */ /* 0x000fe20000300000 */
.L_x_6228:
[----:B--2---:R-:W-:Y:S05]  /*dc70*/  @P1 BRA `(.L_x_6226) ;  /* 0x0000000000081947 */ /* 0x004fea0003800000 */
[----:B------:R-:W2:Y:S02]  /*dc80*/  SYNCS.PHASECHK.TRANS64.TRYWAIT P1, [UR6+0x2e850], R0 ;  /* 0x02e85000ff0075a7 */ /* 0x000ea40008020146 */
[----:B--2---:R-:W-:Y:S05]  /*dc90*/  @!P1 BRA `(.L_x_6229) ;  /* 0x000000e400809947 */ /* 0x004fea0003800000 */
.L_x_6226:
[----:B------:R-:W-:Y:S01]  /*dca0*/  UIADD3 UR6, UR37, 0x400, URZ ;  /* 0x0000040025067890 */ /* 0x000fe2000fffe03f */
[----:B------:R-:W-:Y:S01]  /*dcb0*/  WARPGROUP.ARRIVE ;  /* 0x00000000000079c5 */ /* 0x000fe20000000000 */
[----:B------:R-:W-:Y:S01]  /*dcc0*/  UMOV UR7, 0xc0000010 ;  /* 0xc000001000077882 */ /* 0x000fe20000000000 */
[----:B------:R-:W-:Y:S01]  /*dcd0*/  UMOV UR11, 0xc0000010 ;  /* 0xc0000010000b7882 */ /* 0x000fe20000000000 */
[----:B------:R-:W-:Y:S01]  /*dce0*/  USHF.R.U32.HI UR6, URZ, 0x4, UR6 ;  /* 0x000000043f067899 */ /* 0x000fe20008011606 */
[----:B-12---:R-:W-:Y:S02]  /*dcf0*/  FMNMX.FTZ R0, R184, R12, !PT ;  /* 0x0000000cb8007209 */ /* 0x006fe40007810000 */
[----:B------:R-:W1:Y:S01]  /*dd00*/  S2R R231, SR_TID.X ;  /* 0x0000000000e77919 */ /* 0x000e620000002100 */
[----:B------:R-:W-:Y:S01]  /*dd10*/  ULOP3.LUT UR6, UR6, 0x3fff, URZ, 0xc0, !UPT ;  /* 0x00003fff06067892 */ /* 0x000fe2000f8ec03f */
[----:B------:R-:W-:Y:S02]  /*dd20*/  FMNMX.FTZ R3, R185, R0, !PT ;  /* 0x00000000b9037209 */ /* 0x000fe40007810000 */
[----:B------:R-:W-:Y:S01]  /*dd30*/  FMNMX.FTZ R0, R186, R13, !PT ;  /* 0x0000000dba007209 */ /* 0x000fe20007810000 */
[----:B------:R-:W-:-:S03]  /*dd40*/  ULOP3.LUT UR6, UR6, 0x10000, URZ, 0xfc, !UPT ;  /* 0x0001000006067892 */ /* 0x000fc6000f8efc3f */
[----:B------:R-:W-:Y:S01]  /*dd50*/  FMNMX.FTZ R15, R187, R0, !PT ;  /* 0x00000000bb0f7209 */ /* 0x000fe20007810000 */
[----:B------:R-:W-:Y:S01]  /*dd60*/  UIMAD UR6, UR40, 0x700, UR6 ;  /* 0x00000700280678a4 */ /* 0x000fe2000f8e0206 */
[----:B------:R-:W-:Y:S02]  /*dd70*/  FMNMX.FTZ R0, R188, R3, !PT ;  /* 0x00000003bc007209 */ /* 0x000fe40007810000 */
[----:B------:R-:W-:Y:S01]  /*dd80*/  FMNMX.FTZ R14, R190, R15, !PT ;  /* 0x0000000fbe0e7209 */ /* 0x000fe20007810000 */
[----:B------:R-:W-:Y:S01]  /*dd90*/  UIADD3 UR10, UR6, 0x100, URZ ;  /* 0x00000100060a7890 */ /* 0x000fe2000fffe03f */
[----:B------:R-:W-:Y:S02]  /*dda0*/  FMNMX.FTZ R3, R189, R0, !PT ;  /* 0x00000000bd037209 */ /* 0x000fe40007810000 */
[----:B------:R-:W-:Y:S02]  /*ddb0*/  FMNMX.FTZ R15, R191, R14, !PT ;  /* 0x0000000ebf0f7209 */ /* 0x000fe40007810000 */
[----:B------:R-:W-:Y:S01]  /*ddc0*/  QGMMA.64x128x32.F32.E4M3.E4M3 R24, R224, gdesc[UR4], R24, gsb0 ;  /* 0x01e00004e0187df3 */ /* 0x000fe20008000818 */
        /* <DEDUP_REMOVED lines=72> */
[----:B------:R-:W-:Y:S02]  /*e250*/  WARPGROUP.DEPBAR.LE gsb0, 0x0 ;  /* 0x00008000000079c5 */ /* 0x000fe40000010000 */
[----:B------:R-:W-:Y:S01]  /*e260*/  WARPGROUP.ARRIVE ;  /* 0x00000000000079c5 */ /* 0x000fe20000000000 */
[----:B------:R-:W-:Y:S02]  /*e270*/  FMNMX.FTZ R15, R135, R14, !PT ;  /* 0x0000000e870f7209 */ /* 0x000fe40007810000 */
[----:B------:R-:W-:-:S02]  /*e280*/  FMNMX.FTZ R0, R104, R3, !PT ;  /* 0x0000000368007209 */ /* 0x000fc40007810000 */
[----:B------:R-:W-:Y:S01]  /*e290*/  FMNMX.FTZ R14, R106, R15, !PT ;  /* 0x0000000f6a0e7209 */ /* 0x000fe20007810000 */
[----:B------:R-:W-:Y:S01]  /*e2a0*/  QGMMA.64x128x32.F32.E4M3.E4M3 R24, R220, gdesc[UR8], R24, gsb0 ;  /* 0x01e00008dc187df3 */ /* 0x000fe20008000818 */
[----:B------:R-:W-:Y:S01]  /*e2b0*/  UIADD3 UR10, UR6, 0x200, URZ ;  /* 0x00000200060a7890 */ /* 0x000fe2000fffe03f */
        /* <DEDUP_REMOVED lines=31> */
[----:B-1----:R-:W-:Y:S01]  /*e4b0*/  SHF.R.U32.HI R231, RZ, 0x7, R231 ;  /* 0x00000007ffe77819 */ /* 0x002fe200000116e7 */
        /* <DEDUP_REMOVED lines=8> */
[----:B------:R-:W-:Y:S01]  /*e540*/  FADD.FTZ R15, -R3, R12 ;  /* 0x0000000c030f7221 */ /* 0x000fe20000010100 */
[----:B------:R-:W-:Y:S02]  /*e550*/  WARPGROUP.DEPBAR.LE gsb0, 0x0 ;  /* 0x00008000000079c5 */ /* 0x000fe40000010000 */
[----:B------:R-:W-:-:S06]  /*e560*/  WARPGROUP.ARRIVE ;  /* 0x00000000000079c5 */ /* 0x000fcc0000000000 */
[----:B------:R-:W-:Y:S01]  /*e570*/  QGMMA.64x128x32.F32.E4M3.E4M3 R24, R216, gdesc[UR8], R24, gsb0 ;  /* 0x01e00008d8187df3 */ /* 0x000fe20008000818 */
[----:B------:R-:W-:Y:S01]  /*e580*/  UIADD3 UR10, UR6, 0x300, URZ ;  /* 0x00000300060a7890 */ /* 0x000fe2000fffe03f */
[----:B------:R-:W-:Y:S01]  /*e590*/  UMOV UR11, 0xc0000010 ;  /* 0xc0000010000b7882 */ /* 0x000fe20000000000 */
[----:B------:R-:W-:Y:S02]  /*e5a0*/  WARPGROUP.DEPBAR.LE gsb0, 0x0 ;  /* 0x00008000000079c5 */ /* 0x000fe40000010000 */
[----:B------:R-:W-:Y:S01]  /*e5b0*/  WARPGROUP.ARRIVE ;  /* 0x00000000000079c5 */ /* 0x000fe20000000000 */
[----:B------:R-:W-:Y:S01]  /*e5c0*/  FMUL.FTZ R216, R2, R15 ;  /* 0x0000000f02d87220 */ /* 0x000fe20000410000 */
[----:B------:R-:W-:-:S03]  /*e5d0*/  FADD.FTZ R15, -R0, R13 ;  /* 0x0000000d000f7221 */ /* 0x000fc60000010100 */
[----:B------:R-:W-:Y:S02]  /*e5e0*/  MUFU.EX2 R13, R216 ;  /* 0x000000d8000d7308 */ /* 0x000fe40000000800 */
[----:B------:R-:W-:Y:S01]  /*e5f0*/  QGMMA.64x128x32.F32.E4M3.E4M3 R24, R212, gdesc[UR8], R24, gsb0 ;  /* 0x01e00008d4187df3 */ /* 0x000fe20008000818 */
[----:B------:R-:W-:Y:S01]  /*e600*/  UIADD3 UR10, UR6, 0x400, URZ ;  /* 0x00000400060a7890 */ /* 0x000fe2000fffe03f */
[C---:B------:R-:W-:Y:S01]  /*e610*/  FMUL.FTZ R12, R2.reuse, R15 ;  /* 0x0000000f020c7220 */ /* 0x040fe20000410000 */
[----:B------:R-:W-:Y:S01]  /*e620*/  UMOV UR11, 0xc0000010 ;  /* 0xc0000010000b7882 */ /* 0x000fe20000000000 */
        /* <DEDUP_REMOVED lines=58> */
[----:B------:R-:W1:Y:S03]  /*e9d0*/  MUFU.EX2 R14, R14 ;  /* 0x0000000e000e7308 */ /* 0x000e660000000800 */
        /* <DEDUP_REMOVED lines=46> */
[----:B---3--:R-:W-:-:S01]  /*ecc0*/  FADD.FTZ R6, R186, R5 ;  /* 0x00000005ba067221 */ /* 0x008fc20000010000 */
[C-C-:B------:R-:W-:Y:S01]  /*ecd0*/  FFMA.FTZ R131, R2.reuse, R131, -R101.reuse ;  /* 0x0000008302837223 */ /* 0x140fe20000010865 */
[----:B------:R-:W-:-:S01]  /*ece0*/  FFMA.FTZ R134, R2, R134, -R101 ;  /* 0x0000008602867223 */ /* 0x000fc20000010865 */
[C-C-:B------:R-:W-:Y:S01]  /*ecf0*/  FFMA.FTZ R135, R2.reuse, R135, -R101.reuse ;  /* 0x0000008702877223 */ /* 0x140fe20000010865 */
[----:B------:R-:W-:-:S01]  /*ed00*/  FFMA.FTZ R106, R2, R106, -R101 ;  /* 0x0000006a026a7223 */ /* 0x000fc20000010865 */
[----:B------:R-:W-:Y:S01]  /*ed10*/  FFMA.FTZ R107, R2, R107, -R101 ;  /* 0x0000006b026b7223 */ /* 0x000fe20000010865 */
[----:B------:R-:W-:Y:S01]  /*ed20*/  IADD3 R198, -R231, 0xb, RZ ;  /* 0x0000000be7c67810 */ /* 0x000fe20007ffe1ff */
[----:B------:R-:W3:Y:S01]  /*ed30*/  MUFU.EX2 R185, R185 ;  /* 0x000000b900b97308 */ /* 0x000ee20000000800 */
[----:B--2---:R-:W-:-:S01]  /*ed40*/  FADD.FTZ R196, R20, R199 ;  /* 0x000000c714c47221 */ /* 0x004fc20000010000 */
[----:B------:R-:W2:Y:S01]  /*ed50*/  S2R R231, SR_TID.X ;  /* 0x0000000000e77919 */ /* 0x000ea20000002100 */
[----:B------:R-:W-:-:S01]  /*ed60*/  FFMA.FTZ R110, R2, R110, -R101 ;  /* 0x0000006e026e7223 */ /* 0x000fc20000010865 */
[C-C-:B------:R-:W-:Y:S01]  /*ed70*/  FFMA.FTZ R111, R2.reuse, R111, -R101.reuse ;  /* 0x0000006f026f7223 */ /* 0x140fe20000010865 */
[----:B------:R-:W-:-:S01]  /*ed80*/  FFMA.FTZ R114, R2, R114, -R101 ;  /* 0x0000007202727223 */ /* 0x000fc20000010865 */
[C-C-:B------:R-:W-:Y:S01]  /*ed90*/  FFMA.FTZ R115, R2.reuse, R115, -R101.reuse ;  /* 0x0000007302737223 */ /* 0x140fe20000010865 */
[----:B------:R-:W-:-:S01]  /*eda0*/  FFMA.FTZ R118, R2, R118, -R101 ;  /* 0x0000007602767223 */ /* 0x000fc20000010865 */
[----:B------:R-:W4:Y:S01]  /*edb0*/  MUFU.EX2 R190, R190 ;  /* 0x000000be00be7308 */ /* 0x000f220000000800 */
        /* <DEDUP_REMOVED lines=11> */
[----:B------:R-:W-:Y:S01]  /*ee70*/  FFMA.FTZ R101, R2, R103, -R101 ;  /* 0x0000006702657223 */ /* 0x000fe20000010865 */
[----:B------:R-:W-:-:S02]  /*ee80*/  WARPGROUP.DEPBAR.LE gsb0, 0x0 ;  /* 0x00008000000079c5 */ /* 0x000fc40000010000 */
[----:B------:R-:W-:Y:S01]  /*ee90*/  WARPGROUP.ARRIVE ;  /* 0x00000000000079c5 */ /* 0x000fe20000000000 */
[----:B------:R-:W3:Y:S01]  /*eea0*/  MUFU.EX2 R191, R191 ;  /* 0x000000bf00bf7308 */ /* 0x000ee20000000800 */
[----:B----4-:R-:W-:-:S04]  /*eeb0*/  FADD.FTZ R6, R190, R5 ;  /* 0x00000005be067221 */ /* 0x010fc80000010000 */
[----:B------:R-:W-:Y:S01]  /*eec0*/  QGMMA.64x128x32.F32.E4M3.E4M3 R24, R208, gdesc[UR8], R24, gsb0 ;  /* 0x01e00008d0187df3 */ /* 0x000fe20008000818 */
[----:B------:R-:W-:Y:S01]  /*eed0*/  UIADD3 UR10, UR6, 0x500, URZ ;  /* 0x00000500060a7890 */ /* 0x000fe2000fffe03f */
[----:B------:R-:W-:Y:S01]  /*eee0*/  UMOV UR11, 0xc0000010 ;  /* 0xc0000010000b7882 */ /* 0x000fe20000000000 */
[----:B------:R-:W4:Y:S01]  /*eef0*/  MUFU.EX2 R189, R189 ;  /* 0x000000bd00bd7308 */ /* 0x000f220000000800 */
[----:B-1----:R-:W-:-:S01]  /*ef00*/  FADD.FTZ R196, R184, R199 ;  /* 0x000000c7b8c47221 */ /* 0x002fc20000010000 */
[----:B------:R-:W-:Y:S01]  /*ef10*/  UIADD3 UR6, UR6, 0x600, URZ ;  /* 0x0000060006067890 */ /* 0x000fe2000fffe03f */
[----:B--2---:R-:W-:-:S05]  /*ef20*/  LOP3.LUT P1, RZ, R231, 0x7f, RZ, 0xc0, !PT ;  /* 0x0000007fe7ff7812 */ /* 0x004fca000782c0ff */
        /* <DEDUP_REMOVED lines=34> */
[----:B------:R-:W-:Y:S02]  /*f150*/  WARPGROUP.DEPBAR.LE gsb0, 0x0 ;  /* 0x00008000000079c5 */ /* 0x000fe40000010000 */
[----:B------:R-:W-:-:S04]  /*f160*/  WARPGROUP.ARRIVE ;  /* 0x00000000000079c5 */ /* 0x000fc80000000000 */
[----:B------:R-:W3:Y:S01]  /*f170*/  MUFU.EX2 R180, R180 ;  /* 0x000000b400b47308 */ /* 0x000ee20000000800 */
[----:B-1----:R-:W-:-:S01]  /*f180*/  FADD.FTZ R5, R177, R6 ;  /* 0x00000006b1057221 */ /* 0x002fc20000010000 */
[----:B------:R-:W-:Y:S06]  /*f190*/  QGMMA.64x128x32.F32.E4M3.E4M3 R24, R204, gdesc[UR8], R24, gsb0 ;  /* 0x01e00008cc187df3 */ /* 0x000fec0008000818 */
        /* <DEDUP_REMOVED lines=35> */
[----:B------:R-:W-:Y:S02]  /*f3d0*/  WARPGROUP.DEPBAR.LE gsb0, 0x0 ;  /* 0x00008000000079c5 */ /* 0x000fe40000010000 */
[----:B------:R-:W-:Y:S01]  /*f3e0*/  WARPGROUP.ARRIVE ;  /* 0x00000000000079c5 */ /* 0x000fe20000000000 */
[----:B-1----:R-:W-:-:S04]  /*f3f0*/  FADD.FTZ R6, R164, R5 ;  /* 0x00000005a4067221 */ /* 0x002fc80000010000 */
[----:B------:R-:W1:Y:S01]  /*f400*/  MUFU.EX2 R167, R167 ;  /* 0x000000a700a77308 */ /* 0x000e620000000800 */
[----:B------:R-:W-:Y:S01]  /*f410*/  QGMMA.64x128x32.F32.E4M3.E4M3 R24, R200, gdesc[UR4], R24, gsb0 ;  /* 0x01e00004c8187df3 */ /* 0x000fe20008000818 */
[----:B--2---:R-:W-:-:S06]  /*f420*/  FADD.FTZ R196, R166, R199 ;  /* 0x000000c7a6c47221 */ /* 0x004fcc0000010000 */
        /* <DEDUP_REMOVED lines=34> */
[----:B------:R-:W-:-:S06]  /*f650*/  WARPGROUP.DEPBAR.LE gsb0, 0x0 ;  /* 0x00008000000079c5 */ /* 0x000fcc0000010000 */
        /* <DEDUP_REMOVED lines=70> */
[----:B------:R-:W-:-:S05]  /*fac0*/  @!P1 VIADD R5, R200, 0x2e840 ;  /* 0x0002e840c8059836 */ /* 0x000fca0000000000 */
[----:B------:R-:W-:Y:S01]  /*fad0*/  @!P1 PRMT R5, RZ, 0x654, R5 ;  /* 0x00000654ff059816 */ /* 0x000fe20000000005 */
[----:B------:R-:W2:Y:S01]  /*fae0*/  MUFU.EX2 R91, R91 ;  /* 0x0000005b005b7308 */ /* 0x000ea20000000800 */
[----:B---3--:R-:W-:-:S01]  /*faf0*/  FADD.FTZ R196, R90, R199 ;  /* 0x000000c75ac47221 */ /* 0x008fc20000010000 */
[----:B------:R3:W-:Y:S06]  /*fb00*/  BAR.ARV R198, 0x100 ;  /* 0x000400c60000751d */ /* 0x0007ec0000002000 */
[----:B------:R-:W4:Y:S01]  /*fb10*/  MUFU.EX2 R92, R92 ;  /* 0x0000005c005c7308 */ /* 0x000f220000000800 */
[----:B-1----:R-:W-:-:S01]  /*fb20*/  FADD.FTZ R199, R89, R6 ;  /* 0x0000000659c77221 */ /* 0x002fc20000010000 */
[----:B------:R1:W-:Y:S06]  /*fb30*/  @!P1 SYNCS.ARRIVE.TRANS64.RED.A1T0 RZ, [R5+URZ], RZ ;  /* 0x000000ff05ff99a7 */ /* 0x0003ec000810043f */
[----:B------:R-:W5:Y:S01]  /*fb40*/  MUFU.EX2 R94, R94 ;  /* 0x0000005e005e7308 */ /* 0x000f620000000800 */
[----:B--2---:R-:W-:-:S07]  /*fb50*/  FADD.FTZ R201, R91, R196 ;  /* 0x000000c45bc97221 */ /* 0x004fce0000010000 */
[----:B------:R-:W1:Y:S01]  /*fb60*/  MUFU.EX2 R93, R93 ;  /* 0x0000005d005d7308 */ /* 0x000e620000000800 */
[----:B----4-:R-:W-:-:S07]  /*fb70*/  FADD.FTZ R6, R92, R199 ;  /* 0x000000c75c067221 */ /* 0x010fce0000010000 */
[----:B------:R-:W2:Y:S01]  /*fb80*/  MUFU.EX2 R95, R95 ;  /* 0x0000005f005f7308 */ /* 0x000ea20000000800 */
[----:B-----5:R-:W-:-:S07]  /*fb90*/  FADD.FTZ R196, R94, R201 ;  /* 0x000000c95ec47221 */ /* 0x020fce0000010000 */
[----:B------:R-:W4:Y:S01]  /*fba0*/  MUFU.EX2 R96, R96 ;  /* 0x0000006000607308 */ /* 0x000f220000000800 */
[----:B-1----:R-:W-:-:S07]  /*fbb0*/  FADD.FTZ R5, R93, R6 ;  /* 0x000000065d057221 */ /* 0x002fce0000010000 */
[----:B------:R-:W1:Y:S01]  /*fbc0*/  MUFU.EX2 R98, R98 ;  /* 0x0000006200627308 */ /* 0x000e620000000800 */
[----:B--2---:R-:W-:-:S07]  /*fbd0*/  FADD.FTZ R103, R95, R196 ;  /* 0x000000c45f677221 */ /* 0x004fce0000010000 */
[----:B------:R-:W2:Y:S01]  /*fbe0*/  MUFU.EX2 R97, R97 ;  /* 0x0000006100617308 */ /* 0x000ea20000000800 */
[----:B----4-:R-:W-:-:S07]  /*fbf0*/  FADD.FTZ R6, R96, R5 ;  /* 0x0000000560067221 */ /* 0x010fce0000010000 */
        /* <DEDUP_REMOVED lines=9> */
[----:B--2---:R-:W-:-:S01]  /*fc90*/  FADD.FTZ R196, R102, R103 ;  /* 0x0000006766c47221 */ /* 0x004fc20000010000 */
[----:B----4-:R-:W-:-:S03]  /*fca0*/  FADD.FTZ R6, R15, R6 ;  /* 0x000000060f067221 */ /* 0x010fc60000010000 */
[----:B-1----:R-:W-:Y:S01]  /*fcb0*/  FADD.FTZ R5, R101, R196 ;  /* 0x000000c465057221 */ /* 0x002fe20000010000 */
[----:B---3--:R-:W-:Y:S06]  /*fcc0*/  @!P0 BRA `(.L_x_6230) ;  /* 0x0000000000048947 */ /* 0x008fec0003800000 */
[----:B------:R-:W-:Y:S01]  /*fcd0*/  BPT.TRAP 0x1 ;  /* 0x000000040000795c */ /* 0x000fe20000300000 */
.L_x_6230:
        /* <DEDUP_REMOVED lines=131> */
.L_x_6221:
[----:B------:R-:W-:-:S13]  /*10510*/  ISETP.GE.AND P1, PT, R4, R230, PT ;  /* 0x000000e60400720c */ /* 0x000fda0003f26270 */
[----:B------:R-:W-:Y:S05]  /*10520*/  @!P1 BRA `(.L_x_6232) ;  /* 0x0000005c00249947 */ /* 0x000fea0003800000 */
[----:B------:R-:W-:Y:S01]  /*10530*/  IMAD.MOV.U32 R13, RZ, RZ, R0 ;  /* 0x000000ffff0d7224 */ /* 0x000fe200078e0000 */
[----:B------:R-:W-:Y:S01]  /*10540*/  UMOV UR50, UR48 ;  /* 0x0000003000327c82 */ /* 0x000fe20008000000 */
[----:B------:R-:W-:Y:S01]  /*10550*/  IMAD.MOV.U32 R12, RZ, RZ, R3 ;  /* 0x000000ffff0c7224 */ /* 0x000fe200078e0003 */
[----:B------:R-:W-:Y:S01]  /*10560*/  ULDC UR40, c[0x0][0x9e4] ;  /* 0x0002790000287ab9 */ /* 0x000fe20000000800 */
[----:B------:R-:W-:Y:S01]  /*10570*/  IMAD.MOV.U32 R14, RZ, RZ, R18 ;  /* 0x000000ffff0e7224 */ /* 0x000fe200078e0012 */
[----:B------:R-:W-:Y:S01]  /*10580*/  ULDC UR48, c[0x0][0x9dc] ;  /* 0x0002770000307ab9 */ /* 0x000fe20000000800 */
[----:B------:R-:W-:Y:S01]  /*10590*/  IMAD.IADD R11, R232, 0x1, R8 ;  /* 0x00000001e80b7824 */ /* 0x000fe200078e0208 */
[----:B------:R-:W-:Y:S01]  /*105a0*/  ULDC UR45, c[0x0][0x2e0] ;  /* 0x0000b800002d7ab9 */ /* 0x000fe20000000800 */
[----:B------:R-:W-:-:S05]  /*105b0*/  ULDC UR41, c[0x0][0x9e0] ;  /* 0x0002780000297ab9 */ /* 0x000fca0000000800 */
.L_x_6250:
[----:B------:R-:W-:Y:S01]  /*105c0*/  ISETP.NE.AND P2, PT, RZ, UR39, PT ;  /* 0x00000027ff007c0c */ /* 0x000fe2000bf45270 */
[----:B------:R-:W-:-:S04]  /*105d0*/  UISETP.NE.AND UP0, UPT, UR50, 0x1, UPT ;  /* 0x000000013200788c */ /* 0x000fc8000bf05270 */
[----:B------:R-:W-:-:S06]  /*105e0*/  USEL UR6, URZ, 0x1, UP0 ;  /* 0x000000013f067887 */ /* 0x000fcc0008000000 */
[----:B------:R-:W-:Y:S02]  /*105f0*/  LOP3.LUT R18, R14, UR6, RZ, 0x3c, !PT ;  /* 0x000000060e127c12 */ /* 0x000fe4000f8e3cff */
[----:B------:R-:W-:Y:S05]  /*10600*/  @P2 BRA `(.L_x_6233) ;  /* 0x0000000000342947 */ /* 0x000fea0003800000 */
[----:B------:R-:W-:Y:S05]  /*10610*/  @!P0 BRA `(.L_x_6234) ;  /* 0x0000000000048947 */ /* 0x000fea0003800000 */
[----:B------:R-:W-:Y:S01]  /*10620*/  BPT.TRAP 0x1 ;  /* 0x000000040000795c */ /* 0x000fe20000300000 */
.L_x_6234:
        /* <DEDUP_REMOVED lines=8> */
.L_x_6235:
[----:B--2---:R-:W-:Y:S05]  /*106b0*/  @P1 BRA `(.L_x_6233) ;  /* 0x0000000000081947 */ /* 0x004fea0003800000 */
[----:B------:R-:W2:Y:S02]  /*106c0*/  SYNCS.PHASECHK.TRANS64.TRYWAIT P1, [UR6+0x2e830], R0 ;  /* 0x02e83000ff0075a7 */ /* 0x000ea40008020146 */
[----:B--2---:R-:W-:Y:S05]  /*106d0*/  @!P1 BRA `(.L_x_6236) ;  /* 0x000000bc00089947 */ /* 0x004fea0003800000 */
.L_x_6233:
        /* <DEDUP_REMOVED lines=17> */
[----:B------:R-:W-:Y:S01]  /*107f0*/  UIADD3 UR30, UR51, 0x300, URZ ;  /* 0x00000300331e7890 */ /* 0x000fe2000fffe03f */
[----:B------:R-:W-:Y:S01]  /*10800*/  UMOV UR29, UR17 ;  /* 0x00000011001d7c82 */ /* 0x000fe20008000000 */
[----:B------:R-:W-:Y:S01]  /*10810*/  UMOV UR31, 0x40000040 ;  /* 0x40000040001f7882 */ /* 0x000fe20000000000 */
[----:B------:R-:W-:Y:S01]  /*10820*/  UIADD3 UR34, UR51, 0x400, URZ ;  /* 0x0000040033227890 */ /* 0x000fe2000fffe03f */
[----:B------:R-:W-:Y:S01]  /*10830*/  UMOV UR32, UR16 ;  /* 0x0000001000207c82 */ /* 0x000fe20008000000 */
[----:B------:R-:W-:Y:S01]  /*10840*/  UMOV UR33, UR17 ;  /* 0x0000001100217c82 */ /* 0x000fe20008000000 */
[----:B------:R-:W-:Y:S01]  /*10850*/  UMOV UR35, 0x40000040 ;  /* 0x4000004000237882 */ /* 0x000fe20000000000 */
[----:B--2---:R-:W-:Y:S01]  /*10860*/  SHF.R.U32.HI R3, RZ, 0x7, R3 ;  /* 0x00000007ff037819 */ /* 0x004fe20000011603 */
[----:B------:R-:W-:Y:S01]  /*10870*/  UIADD3 UR6, UR51, 0x600, URZ ;  /* 0x0000060033067890 */ /* 0x000fe2000fffe03f */
[----:B------:R-:W-:Y:S01]  /*10880*/  UMOV UR7, 0x40000040 ;  /* 0x4000004000077882 */ /* 0x000fe20000000000 */
[----:B------:R-:W-:-:S02]  /*10890*/  UIADD3 UR10, UR51, 0x602, URZ ;  /* 0x00000602330a7890 */ /* 0x000fc4000fffe03f */
[----:B-1----:R-:W-:Y:S01]  /*108a0*/  VIADD R0, R3, 0x8 ;  /* 0x0000000803007836 */ /* 0x002fe20000000000 */
[----:B------:R-:W-:Y:S01]  /*108b0*/  UMOV UR11, 0x40000040 ;  /* 0x40000040000b7882 */ /* 0x000fe20000000000 */
[----:B------:R-:W-:Y:S01]  /*108c0*/  UIADD3 UR14, UR51, 0x6, URZ ;  /* 0x00000006330e7890 */ /* 0x000fe2000fffe03f */
[----:B------:R-:W-:Y:S02]  /*108d0*/  UMOV UR15, 0x40000040 ;  /* 0x40000040000f7882 */ /* 0x000fe40000000000 */
        /* <DEDUP_REMOVED lines=156> */
.L_x_6238:
[----:B------:R-:W-:Y:S01]  /*112a0*/  ULEA UR6, UR50, UR37, 0x3 ;  /* 0x0000002532067291 */ /* 0x000fe2000f8e183f */
[----:B------:R-:W-:-:S08]  /*112b0*/  SHF.L.U32 R0, R14, 0x1f, RZ ;  /* 0x0000001f0e007819 */ /* 0x000fd000000006ff */
[----:B------:R1:W2:Y:S01]  /*112c0*/  SYNCS.PHASECHK.TRANS64.TRYWAIT P1, [UR6+0x2e850], R0 ;  /* 0x02e85000ff0075a7 */ /* 0x0002a20008020146 */
[----:B------:R-:W-:Y:S05]  /*112d0*/  @!P0 BRA `(.L_x_6239) ;  /* 0x0000000000048947 */ /* 0x000fea0003800000 */
[----:B------:R-:W-:Y:S01]  /*112e0*/  BPT.TRAP 0x1 ;  /* 0x000000040000795c */ /* 0x000fe20000300000 */
.L_x_6239:
[----:B--2---:R-:W-:Y:S05]  /*112f0*/  @P1 BRA `(.L_x_6237) ;  /* 0x0000000000081947 */ /* 0x004fea0003800000 */
[----:B------:R-:W2:Y:S02]  /*11300*/  SYNCS.PHASECHK.TRANS64.TRYWAIT P1, [UR6+0x2e850], R0 ;  /* 0x02e85000ff0075a7 */ /* 0x000ea40008020146 */
[----:B--2---:R-:W-:Y:S05]  /*11310*/  @!P1 BRA `(.L_x_6240) ;  /* 0x000000b000109947 */ /* 0x004fea0003800000 */
.L_x_6237:
[----:B------:R-:W-:Y:S01]  /*11320*/  UIADD3 UR6, UR37, 0x400, URZ ;  /* 0x0000040025067890 */ /* 0x000fe2000fffe03f */
[----:B------:R-:W-:Y:S01]  /*11330*/  WARPGROUP.ARRIVE ;  /* 0x00000000000079c5 */ /* 0x000fe20000000000 */
[----:B------:R-:W-:Y:S01]  /*11340*/  UMOV UR7, 0xc0000010 ;  /* 0xc000001000077882 */ /* 0x000fe20000000000 */
[----:B------:R-:W-:Y:S01]  /*11350*/  UMOV UR11, 0xc0000010 ;  /* 0xc0000010000b7882 */ /* 0x000fe20000000000 */
[----:B------:R-:W-:-:S03]  /*11360*/  USHF.R.U32.HI UR6, URZ, 0x4, UR6 ;  /* 0x000000043f067899 */ /* 0x000fc60008011606 */
[----:B--2---:R-:W2:Y:S01]  /*11370*/  S2R R3, SR_TID.X ;  /* 0x0000000000037919 */ /* 0x004ea20000002100 */
[----:B------:R-:W3:Y:S01]  /*11380*/  LDC R20, c[0x0][0x288] ;  /* 0x0000a200ff147b82 */ /* 0x000ee20000000800 */
[----:B-1----:R-:W-:Y:S01]  /*11390*/  IMAD.U32 R0, RZ, RZ, UR49 ;  /* 0x00000031ff007e24 */ /* 0x002fe2000f8e00ff */
[----:B------:R-:W-:-:S04]  /*113a0*/  ULOP3.LUT UR6, UR6, 0x3fff, URZ, 0xc0, !UPT ;  /* 0x00003fff06067892 */ /* 0x000fc8000f8ec03f */
[----:B------:R-:W-:-:S04]  /*113b0*/  ULOP3.LUT UR6, UR6, 0x10000, URZ, 0xfc, !UPT ;  /* 0x0001000006067892 */ /* 0x000fc8000f8efc3f */
[----:B------:R-:W-:-:S04]  /*113c0*/  UIMAD UR6, UR50, 0x700, UR6 ;  /* 0x00000700320678a4 */ /* 0x000fc8000f8e0206 */
[----:B------:R-:W-:-:S05]  /*113d0*/  UIADD3 UR10, UR6, 0x100, URZ ;  /* 0x00000100060a7890 */ /* 0x000fca000fffe03f */
[----:B------:R-:W-:Y:S01]  /*113e0*/  QGMMA.64x128x32.F32.E4M3.E4M3 R24, R224, gdesc[UR4], R24, gsb0 ;  /* 0x01e00004e0187df3 */ /* 0x000fe20008000818 */
        /* <DEDUP_REMOVED lines=39> */
[----:B------:R3:W-:Y:S01]  /*11660*/  @!P1 SYNCS.ARRIVE.TRANS64.RED.A1T0 RZ, [R0+URZ], RZ ;  /* 0x000000ff00ff99a7 */ /* 0x0007e2000810043f */
[----:B------:R-:W-:-:S03]  /*11670*/  ISETP.GE.AND P1, PT, R10, 0x1, PT ;  /* 0x000000010a00780c */ /* 0x000fc60003f26270 */
        /* <DEDUP_REMOVED lines=19> */
.L_x_6243:
[----:B------:R-:W-:-:S05]  /*117b0*/  IMAD.U32 R205, RZ, RZ, UR40 ;  /* 0x00000028ffcd7e24 */ /* 0x000fca000f8e00ff */
[----:B------:R-:W-:-:S13]  /*117c0*/  ISETP.NE.AND P1, PT, R205, 0x1, PT ;  /* 0x00000001cd00780c */ /* 0x000fda0003f25270 */
[----:B------:R-:W1:Y:S01]  /*117d0*/  @P1 LDC.64 R14, c[0x0][0x9e8] ;  /* 0x00027a00ff0e1b82 */ /* 0x000e620000000a00 */
[----:B------:R-:W-:-:S04]  /*117e0*/  @P1 IMAD.IADD R203, R232, 0x1, R8 ;  /* 0x00000001e8cb1824 */ /* 0x000fc800078e0208 */
[----:B-1----:R-:W-:-:S04]  /*117f0*/  @P1 IMAD.HI.U32 R14, R203, R14, RZ ;  /* 0x0000000ecb0e1227 */ /* 0x002fc800078e00ff */
[----:B------:R-:W-:Y:S01]  /*11800*/  IMAD.MOV.U32 R203, RZ, RZ, R11 ;  /* 0x000000ffffcb7224 */ /* 0x000fe200078e000b */
[----:B------:R-:W-:-:S07]  /*11810*/  @P1 SHF.R.U32.HI R203, RZ, R15, R14 ;  /* 0x0000000fffcb1219 */ /* 0x000fce000001160e */
.L_x_6244:
[----:B------:R-:W-:Y:S05]  /*11820*/  BSYNC B0 ;  /* 0x0000000000007941 */ /* 0x000fea0003800000 */
.L_x_6242:
[----:B------:R-:W-:-:S05]  /*11830*/  IMAD R14, R203, R205, R0 ;  /* 0x000000cdcb0e7224 */ /* 0x000fca00078e0200 */
[----:B------:R-:W-:Y:S02]  /*11840*/  VIADDMNMX R20, R14, R205, R20, PT ;  /* 0x000000cd0e147246 */ /* 0x000fe40003800114 */
[----:B------:R-:W-:-:S07]  /*11850*/  VIMNMX R3, R3, R14, !PT ;  /* 0x0000000e03037248 */ /* 0x000fce0007fe0100 */
.L_x_6241:
        /* <DEDUP_REMOVED lines=342> */
.L_x_6247:
[----:B------:R-:W-:-:S05]  /*12dc0*/  IMAD.U32 R120, RZ, RZ, UR40 ;  /* 0x00000028ff787e24 */ /* 0x000fca000f8e00ff */
[----:B------:R-:W-:-:S13]  /*12dd0*/  ISETP.NE.AND P6, PT, R120, 0x1, PT ;  /* 0x000000017800780c */ /* 0x000fda0003fc5270 */
[----:B------:R-:W1:Y:S02]  /*12de0*/  @P6 LDC.64 R20, c[0x0][0x9e8] ;  /* 0x00027a00ff146b82 */ /* 0x000e640000000a00 */
[----:B-1----:R-:W-:-:S05]  /*12df0*/  @P6 IMAD.HI.U32 R20, R3, R20, RZ ;  /* 0x0000001403146227 */ /* 0x002fca00078e00ff */
[----:B------:R-:W-:-:S07]  /*12e00*/  @P6 SHF.R.U32.HI R3, RZ, R21, R20 ;  /* 0x00000015ff036219 */ /* 0x000fce0000011614 */
.L_x_6248:
[----:B------:R-:W-:Y:S05]  /*12e10*/  BSYNC B0 ;  /* 0x0000000000007941 */ /* 0x000fea0003800000 */
.L_x_6246:
[----:B------:R-:W-:-:S05]  /*12e20*/  IMAD R3, R3, R120, R0 ;  /* 0x0000007803037224 */ /* 0x000fca00078e0200 */
[----:B------:R-:W-:Y:S02]  /*12e30*/  VIADDMNMX R200, R3, R120, R200, PT ;  /* 0x0000007803c87246 */ /* 0x000fe400038001c8 */
[----:B------:R-:W-:-:S07]  /*12e40*/  VIMNMX R14, R14, R3, !PT ;  /* 0x000000030e0e7248 */ /* 0x000fce0007fe0100 */
.L_x_6245:
        /* <DEDUP_REMOVED lines=139> */
[----:B------:R-:W-:Y:S01]  /*13700*/  ISETP.GT.AND P2, PT, R14, 0xc9, !P2 ;  /* 0x000000c90e00780c */ /* 0x000fe20005744270 */
[----:B------:R-:W1:Y:S01]  /*13710*/  SHFL.BFLY PT, R3, R20, 0x2, 0x1f ;  /* 0x0c401f0014037f89 */ /* 0x000e6200000e0000 */
        /* <DEDUP_REMOVED lines=9> */
[----:B------:R-:W-:-:S02]  /*137b0*/  ISETP.LT.OR P3, PT, R200, 0xd1, P3 ;  /* 0x000000d1c800780c */ /* 0x000fc40001f61670 */
[C---:B------:R-:W-:Y:S02]  /*137c0*/  ISETP.GT.AND P1, PT, R14.reuse, 0x78, !P1 ;  /* 0x000000780e00780c */ /* 0x040fe40004f24270 */
[----:B------:R-:W-:Y:S02]  /*137d0*/  ISETP.GT.AND P4, PT, R14, 0xd1, !P4 ;  /* 0x000000d10e00780c */ /* 0x000fe40006784270 */
[----:B------:R-:W-:Y:S02]  /*137e0*/  ISETP.LT.OR P1, PT, R200, 0x79, P1 ;  /* 0x00000079c800780c */ /* 0x000fe40000f21670 */
[----:B-1----:R-:W-:Y:S02]  /*137f0*/  FMNMX.FTZ R120, R20, R3, !PT ;  /* 0x0000000314787209 */ /* 0x002fe40007810000 */
[----:B------:R-:W-:Y:S02]  /*13800*/  FSEL R150, R150, -INF , !P1 ;  /* 0xff80000096967808 */ /* 0x000fe40004800000 */
[----:B------:R-:W-:Y:S01]  /*13810*/  LOP3.LUT P1, RZ, R16, 0x200000, RZ, 0xc0, !PT ;  /* 0x0020000010ff7812 */ /* 0x000fe2000782c0ff */
[----:B------:R-:W1:Y:S01]  /*13820*/  SHFL.BFLY PT, R3, R120, 0x1, 0x1f ;  /* 0x0c201f0078037f89 */ /* 0x000e6200000e0000 */
[----:B------:R-:W-:-:S02]  /*13830*/  FSEL R98, R98, -INF , !P3 ;  /* 0xff80000062627808 */ /* 0x000fc40005800000 */
[C---:B------:R-:W-:Y:S02]  /*13840*/  ISETP.GT.AND P1, PT, R14.reuse, 0x79, !P1 ;  /* 0x000000790e00780c */ /* 0x040fe40004f24270 */
[----:B------:R-:W-:Y:S02]  /*13850*/  ISETP.GT.AND P5, PT, R14, 0xd8, !P5 ;  /* 0x000000d80e00780c */ /* 0x000fe40006fa4270 */
[C---:B------:R-:W-:Y:S02]  /*13860*/  ISETP.LT.OR P1, PT, R200.reuse, 0x7a, P1 ;  /* 0x0000007ac800780c */ /* 0x040fe40000f21670 */
[----:B------:R-:W-:Y:S02]  /*13870*/  ISETP.LT.OR P4, PT, R200, 0xd2, P4 ;  /* 0x000000d2c800780c */ /* 0x000fe40002781670 */
[----:B------:R-:W-:Y:S02]  /*13880*/  FSEL R151, R151, -INF , !P1 ;  /* 0xff80000097977808 */ /* 0x000fe40004800000 */
[----:B------:R-:W-:-:S02]  /*13890*/  LOP3.LUT P1, RZ, R16, 0x100000, RZ, 0xc0, !PT ;  /* 0x0010000010ff7812 */ /* 0x000fc4000782c0ff */
[----:B------:R-:W-:Y:S02]  /*138a0*/  ISETP.LT.OR P5, PT, R200, 0xd9, P5 ;  /* 0x000000d9c800780c */ /* 0x000fe40002fa1670 */
[----:B------:R-:W-:Y:S02]  /*138b0*/  ISETP.GT.AND P1, PT, R14, 0x80, !P1 ;  /* 0x000000800e00780c */ /* 0x000fe40004f24270 */
[----:B------:R-:W-:Y:S02]  /*138c0*/  FSEL R99, R99, -INF , !P4 ;  /* 0xff80000063637808 */ /* 0x000fe40006000000 */
[----:B------:R-:W-:Y:S02]  /*138d0*/  ISETP.LT.OR P1, PT, R200, 0x81, P1 ;  /* 0x00000081c800780c */ /* 0x000fe40000f21670 */
[----:B-1----:R-:W-:Y:S02]  /*138e0*/  FMNMX.FTZ R3, R120, R3, !PT ;  /* 0x0000000378037209 */ /* 0x002fe40007810000 */
[----:B------:R-:W-:-:S02]  /*138f0*/  FSEL R122, R122, -INF , !P1 ;  /* 0xff8000007a7a7808 */ /* 0x000fc40004800000 */
        /* <DEDUP_REMOVED lines=107> */
[----:B------:R-:W-:Y:S02]  /*13fb0*/  FMNMX.FTZ R164, R186, R13, !PT ;  /* 0x0000000dbaa47209 */ /* 0x000fe40007810000 */
[----:B------:R-:W-:Y:S02]  /*13fc0*/  FSEL R0, R0, RZ, P1 ;  /* 0x000000ff00007208 */ /* 0x000fe40000800000 */
[----:B------:R-:W-:-:S03]  /*13fd0*/  ISETP.LT.OR P2, PT, R200, 0xda, P2 ;  /* 0x000000dac800780c */ /* 0x000fc60001741670 */
        /* <DEDUP_REMOVED lines=71> */
[----:B------:R-:W-:Y:S01]  /*14450*/  MUFU.EX2 R185, R185 ;  /* 0x000000b900b97308 */ /* 0x000fe20000000800 */
[----:B------:R-:W-:-:S03]  /*14460*/  FMNMX.FTZ R174, R158, R197, !PT ;  /* 0x000000c59eae7209 */ /* 0x000fc60007810000 */
[----:B------:R-:W-:Y:S01]  /*14470*/  FADD.FTZ R205, -R205, R12 ;  /* 0x0000000ccdcd7221 */ /* 0x000fe20000010100 */
        /* <DEDUP_REMOVED lines=14> */
[----:B-1----:R-:W-:-:S04]  /*14560*/  FMNMX.FTZ R184, R146, R197, !PT ;  /* 0x000000c592b87209 */ /* 0x002fc80007810000 */
        /* <DEDUP_REMOVED lines=34> */
[----:B------:R-:W-:-:S01]  /*14790*/  FFMA.FTZ R188, R2, R109, -R0 ;  /* 0x0000006d02bc7223 */ /* 0x000fc20000010800 */
[----:B------:R-:W-:Y:S01]  /*147a0*/  FSEL R109, R103, -INF , !P2 ;  /* 0xff800000676d7808 */ /* 0x000fe20005000000 */
[----:B------:R-:W-:Y:S01]  /*147b0*/  MUFU.EX2 R164, R217 ;  /* 0x000000d900a47308 */ /* 0x000fe20000000800 */
[----:B------:R-:W-:Y:S02]  /*147c0*/  FMNMX.FTZ R108, R98, R197, !PT ;  /* 0x000000c5626c7209 */ /* 0x000fe40007810000 */
[----:B------:R-:W-:Y:S01]  /*147d0*/  FSEL R197, R102, -INF , !P5 ;  /* 0xff80000066c57808 */ /* 0x000fe20006800000 */
[----:B------:R-:W-:-:S01]  /*147e0*/  FFMA.FTZ R102, R2, R112, -R0 ;  /* 0x0000007002667223 */ /* 0x000fc20000010800 */
[----:B------:R-:W-:-:S03]  /*147f0*/  FMNMX.FTZ R108, R99, R108, !PT ;  /* 0x0000006c636c7209 */ /* 0x000fc60007810000 */
[----:B------:R-:W-:Y:S01]  /*14800*/  MUFU.EX2 R103, R188 ;  /* 0x000000bc00677308 */ /* 0x000fe20000000800 */
[----:B------:R-:W-:-:S04]  /*14810*/  FMNMX.FTZ R108, R197, R108, !PT ;  /* 0x0000006cc56c7209 */ /* 0x000fc80007810000 */
[----:B------:R-:W-:Y:S01]  /*14820*/  FMNMX.FTZ R112, R109, R108, !PT ;  /* 0x0000006c6d707209 */ /* 0x000fe20007810000 */
[----:B------:R-:W-:-:S01]  /*14830*/  FFMA.FTZ R108, R2, R116, -R0 ;  /* 0x00000074026c7223 */ /* 0x000fc20000010800 */
[C---:B------:R-:W-:Y:S01]  /*14840*/  FFMA.FTZ R116, R2.reuse, R101, -R0 ;  /* 0x0000006502747223 */ /* 0x040fe20000010800 */
[----:B------:R-:W-:Y:S01]  /*14850*/  FMUL.FTZ R101, R2, R205 ;  /* 0x000000cd02657220 */ /* 0x000fe20000410000 */
[----:B------:R-:W-:Y:S01]  /*14860*/  MUFU.EX2 R157, R157 ;  /* 0x0000009d009d7308 */ /* 0x000fe20000000800 */
[----:B------:R-:W1:Y:S07]  /*14870*/  SHFL.BFLY PT, R203, R112, 0x2, 0x1f ;  /* 0x0c401f0070cb7f89 */ /* 0x000e6e00000e0000 */
[----:B------:R-:W2:Y:S08]  /*14880*/  MUFU.EX2 R101, R101 ;  /* 0x0000006500657308 */ /* 0x000eb00000000800 */
[----:B------:R-:W-:Y:S08]  /*14890*/  MUFU.EX2 R168, R219 ;  /* 0x000000db00a87308 */ /* 0x000ff00000000800 */
[----:B------:R-:W-:Y:S01]  /*148a0*/  MUFU.EX2 R161, R161 ;  /* 0x000000a100a17308 */ /* 0x000fe20000000800 */
[----:B-1----:R-:W-:Y:S01]  /*148b0*/  FMNMX.FTZ R203, R112, R203, !PT ;  /* 0x000000cb70cb7209 */ /* 0x002fe20007810000 */
[----:B--2---:R-:W-:-:S04]  /*148c0*/  FFMA.FTZ R6, R101, R6, R20 ;  /* 0x0000000665067223 */ /* 0x004fc80000010014 */
[----:B------:R-:W1:Y:S01]  /*148d0*/  SHFL.BFLY PT, R112, R203, 0x1, 0x1f ;  /* 0x0c201f00cb707f89 */ /* 0x000e6200000e0000 */
[----:B------:R-:W-:-:S01]  /*148e0*/  FADD.FTZ R6, R185, R6 ;  /* 0x00000006b9067221 */ /* 0x000fc20000010000 */
[----:B------:R-:W-:Y:S08]  /*148f0*/  MUFU.EX2 R170, R221 ;  /* 0x000000dd00aa7308 */ /* 0x000ff00000000800 */
[----:B------:R-:W-:Y:S08]  /*14900*/  MUFU.EX2 R165, R165 ;  /* 0x000000a500a57308 */ /* 0x000ff00000000800 */
[----:B------:R-:W-:Y:S01]  /*14910*/  MUFU.EX2 R172, R223 ;  /* 0x000000df00ac7308 */ /* 0x000fe20000000800 */
[----:B-1----:R-:W-:-:S07]  /*14920*/  FMNMX.FTZ R0, R203, R112, !PT ;  /* 0x00000070cb007209 */ /* 0x002fce0007810000 */
[----:B------:R1:W-:Y:S01]  /*14930*/  MUFU.EX2 R203, R116 ;  /* 0x0000007400cb7308 */ /* 0x0003e20000000800 */
[----:B------:R-:W-:Y:S01]  /*14940*/  FSETP.NEU.FTZ.AND P1, PT, R0, -INF , PT ;  /* 0xff8000000000780b */ /* 0x000fe20003f3d000 */
[----:B------:R-:W-:-:S03]  /*14950*/  FFMA.FTZ R12, R2, R0, -8 ;  /* 0xc1000000020c7423 */ /* 0x000fc60000010000 */
[----:B------:R-:W-:Y:S02]  /*14960*/  FSEL R192, R0, RZ, P1 ;  /* 0x000000ff00c07208 */ /* 0x000fe40000800000 */
[----:B------:R-:W-:Y:S01]  /*14970*/  FSEL R205, R12, RZ, P1 ;  /* 0x000000ff0ccd7208 */ /* 0x000fe20000800000 */
[----:B------:R-:W-:Y:S04]  /*14980*/  MUFU.EX2 R137, R137 ;  /* 0x0000008900897308 */ /* 0x000fe80000000800 */
[----:B------:R-:W-:-:S01]  /*14990*/  FFMA.FTZ R112, R2, R190, -R205 ;  /* 0x000000be02707223 */ /* 0x000fc200000108cd */
[C-C-:B------:R-:W-:Y:S01]  /*149a0*/  FFMA.FTZ R190, R2.reuse, R175, -R205.reuse ;  /* 0x000000af02be7223 */ /* 0x140fe200000108cd */
[----:B------:R-:W-:-:S01]  /*149b0*/  FFMA.FTZ R175, R2, R178, -R205 ;  /* 0x000000b202af7223 */ /* 0x000fc200000108cd */
[C-C-:B------:R-:W-:Y:S01]  /*149c0*/  FFMA.FTZ R178, R2.reuse, R179, -R205.reuse ;  /* 0x000000b302b27223 */ /* 0x140fe200000108cd */
[----:B------:R-:W-:-:S01]  /*149d0*/  FFMA.FTZ R179, R2, R182, -R205 ;  /* 0x000000b602b37223 */ /* 0x000fc200000108cd */
[----:B------:R-:W-:Y:S01]  /*149e0*/  FFMA.FTZ R182, R2, R183, -R205 ;  /* 0x000000b702b67223 */ /* 0x000fe200000108cd */
[----:B------:R-:W-:-:S01]  /*149f0*/  FADD.FTZ R183, -R192, R13 ;  /* 0x0000000dc0b77221 */ /* 0x000fc20000010100 */
[C-C-:B------:R-:W-:Y:S01]  /*14a00*/  FFMA.FTZ R12, R2.reuse, R186, -R205.reuse ;  /* 0x000000ba020c7223 */ /* 0x140fe200000108cd */
[----:B------:R-:W-:-:S01]  /*14a10*/  FFMA.FTZ R187, R2, R187, -R205 ;  /* 0x000000bb02bb7223 */ /* 0x000fc200000108cd */
[C-C-:B------:R-:W-:Y:S01]  /*14a20*/  FFMA.FTZ R191, R2.reuse, R191, -R205.reuse ;  /* 0x000000bf02bf7223 */ /* 0x140fe200000108cd */
[C---:B------:R-:W-:Y:S01]  /*14a30*/  FMUL.FTZ R183, R2.reuse, R183 ;  /* 0x000000b702b77220 */ /* 0x040fe20000410000 */
        /* <DEDUP_REMOVED lines=42> */
[----:B------:R-:W-:Y:S01]  /*14ce0*/  FFMA.FTZ R150, R2, R151, -R205 ;  /* 0x0000009702967223 */ /* 0x000fe200000108cd */
[----:B------:R-:W-:-:S01]  /*14cf0*/  FADD.FTZ R151, R15, R6 ;  /* 0x000000060f977221 */ /* 0x000fc20000010000 */
[----:B------:R-:W-:Y:S01]  /*14d00*/  FFMA.FTZ R114, R2, R114, -R205 ;  /* 0x0000007202727223 */ /* 0x000fe200000108cd */
[----:B------:R-:W-:-:S01]  /*14d10*/  FADD.FTZ R6, R112, R5 ;  /* 0x0000000570067221 */ /* 0x000fc20000010000 */
[----:B------:R-:W-:Y:S01]  /*14d20*/  FFMA.FTZ R115, R2, R115, -R205 ;  /* 0x0000007302737223 */ /* 0x000fe200000108cd */
[----:B------:R-:W-:-:S01]  /*14d30*/  FADD.FTZ R151, R120, R151 ;  /* 0x0000009778977221 */ /* 0x000fc20000010000 */
[----:B------:R-:W2:Y:S01]  /*14d40*/  MUFU.EX2 R195, R195 ;  /* 0x000000c300c37308 */ /* 0x000ea20000000800 */
[----:B---3--:R-:W-:-:S01]  /*14d50*/  FADD.FTZ R5, R191, R6 ;  /* 0x00000006bf057221 */ /* 0x008fc20000010000 */
[----:B------:R-:W-:Y:S01]  /*14d60*/  FFMA.FTZ R118, R2, R118, -R205 ;  /* 0x0000007602767223 */ /* 0x000fe200000108cd */
[----:B------:R-:W-:-:S01]  /*14d70*/  FADD.FTZ R6, R136, R151 ;  /* 0x0000009788067221 */ /* 0x000fc20000010000 */
        /* <DEDUP_REMOVED lines=138> */
[----:B------:R-:W-:-:S03]  /*15620*/  FADD.FTZ R5, R103, R6 ;  /* 0x0000000667057221 */ /* 0x000fc60000010000 */
        /* <DEDUP_REMOVED lines=16> */
[----:B------:R-:W-:-:S06]  /*15730*/  FFMA.FTZ R151, R2, R197, -R205 ;  /* 0x000000c502977223 */ /* 0x000fcc00000108cd */
        /* <DEDUP_REMOVED lines=36> */
.L_x_6249:
        /* <DEDUP_REMOVED lines=131> */
[----:B------:R-:W-:-:S05]  /*161b0*/  UMOV UR48, UR49 ;  /* 0x0000003100307c82 */ /* 0x000fca0008000000 */
.L_x_6232:
[----:B------:R-:W-:Y:S06]  /*161c0*/  BAR.ARV 0x8, 0x120 ;  /* 0x0204800000007b1d */ /* 0x000fec0000002000 */
[----:B------:R-:W-:Y:S05]  /*161d0*/  @!P0 BRA `(.L_x_6251) ;  /* 0x0000000000048947 */ /* 0x000fea0003800000 */
[----:B------:R-:W-:Y:S01]  /*161e0*/  BPT.TRAP 0x1 ;  /* 0x000000040000795c */ /* 0x000fe20000300000 */
.L_x_6251:
[----:B------:R-:W-:Y:S01]  /*161f0*/  ULEA UR5, UR48, UR37, 0x3 ;  /* 0x0000002530057291 */ /* 0x000fe2000f8e183f */
[----:B------:R-:W-:-:S08]  /*16200*/  SHF.L.U32 R4, R18, 0x1f, RZ ;  /* 0x0000001f12047819 */ /* 0x000fd000000006ff */
[----:B------:R1:W2:Y:S01]  /*16210*/  SYNCS.PHASECHK.TRANS64.TRYWAIT P1, [UR5+0x2e850], R4 ;  /* 0x02e85004ff0075a7 */ /* 0x0002a20008020145 */
[----:B------:R-:W-:Y:S05]  /*16220*/  @!P0 BRA `(.L_x_6252) ;  /* 0x0000000000048947 */ /* 0x000fea0003800000 */
[----:B------:R-:W-:Y:S01]  /*16230*/  BPT.TRAP 0x1 ;  /* 0x000000040000795c */ /* 0x000fe20000300000 */
.L_x_6252:
[----:B--2---:R-:W-:Y:S05]  /*16240*/  @P1 BRA `(.L_x_6253) ;  /* 0x0000000000081947 */ /* 0x004fea0003800000 */
[----:B------:R-:W2:Y:S02]  /*16250*/  SYNCS.PHASECHK.TRANS64.TRYWAIT P1, [UR5+0x2e850], R4 ;  /* 0x02e85004ff0075a7 */ /* 0x000ea40008020145 */
[----:B--2---:R-:W-:Y:S05]  /*16260*/  @!P1 BRA `(.L_x_6254) ;  /* 0x0000006000549947 */ /* 0x004fea0003800000 */
.L_x_6253:
[----:B------:R-:W-:Y:S01]  /*16270*/  UIADD3 UR37, UR37, 0x400, URZ ;  /* 0x0000040025257890 */ /* 0x000fe2000fffe03f */
[----:B------:R-:W-:Y:S01]  /*16280*/  WARPGROUP.ARRIVE ;  /* 0x00000000000079c5 */ /* 0x000fe20000000000 */
[----:B------:R-:W-:Y:S01]  /*16290*/  UMOV UR7, 0xc0000010 ;  /* 0xc000001000077882 */ /* 0x000fe20000000000 */
[----:B------:R-:W3:Y:S01]  /*162a0*/  LDC.64 R12, c[0x0][0x9a0] ;  /* 0x00026800ff0c7b82 */ /* 0x000ee20000000a00 */
[----:B------:R-:W-:Y:S01]  /*162b0*/  USHF.R.U32.HI UR37, URZ, 0x4, UR37 ;  /* 0x000000043f257899 */ /* 0x000fe20008011625 */
[----:B--2---:R-:W-:-:S03]  /*162c0*/  IMAD.U32 R7, RZ, RZ, UR44 ;  /* 0x0000002cff077e24 */ /* 0x004fc6000f8e00ff */
[----:B------:R-:W-:-:S04]  /*162d0*/  ULOP3.LUT UR37, UR37, 0x3fff, URZ, 0xc0, !UPT ;  /* 0x00003fff25257892 */ /* 0x000fc8000f8ec03f */
[----:B------:R-:W-:-:S04]  /*162e0*/  ULOP3.LUT UR4, UR37, 0x10000, URZ, 0xfc, !UPT ;  /* 0x0001000025047892 */ /* 0x000fc8000f8efc3f */
[----:B------:R-:W-:-:S07]  /*162f0*/  UIMAD UR4, UR48, 0x700, UR4 ;  /* 0x00000700300478a4 */ /* 0x000fce000f8e0204 */
[----:B------:R-:W-:Y:S02]  /*16300*/  UMOV UR6, UR4 ;  /* 0x0000000400067c82 */ /* 0x000fe40008000000 */
[----:B------:R-:W-:Y:S01]  /*16310*/  QGMMA.64x128x32.F32.E4M3.E4M3 R24, R224, gdesc[UR4], R24, gsb0 ;  /* 0x01e00004e0187df3 */ /* 0x000fe20008000818 */
        /* <DEDUP_REMOVED lines=8> */
[----:B------:R-:W-:Y:S01]  /*163a0*/  @P1 SHF.R.S32.HI R7, RZ, 0x1f, R233 ;  /* 0x0000001fff071819 */ /* 0x000fe200000114e9 */
[----:B------:R-:W-:-:S04]  /*163b0*/  @P1 IMAD.WIDE.U32 R8, R10, UR44, RZ ;  /* 0x0000002c0a081c25 */ /* 0x000fc8000f8e00ff */
[----:B------:R-:W-:Y:S02]  /*163c0*/  @P1 IMAD R11, R11, UR44, R4 ;  /* 0x0000002c0b0b1c24 */ /* 0x000fe4000f8e0204 */
[-C--:B--2---:R-:W-:Y:S02]  /*163d0*/  @P1 IMAD R4, R7, R14.reuse, RZ ;  /* 0x0000000e07041224 */ /* 0x084fe400078e02ff */
[----:B------:R-:W-:Y:S02]  /*163e0*/  @P1 IMAD.IADD R9, R9, 0x1, R11 ;  /* 0x0000000109091824 */ /* 0x000fe400078e020b */
[C---:B------:R-:W-:Y:S02]  /*163f0*/  @P1 IMAD R7, R233.reuse, R15, R4 ;  /* 0x0000000fe9071224 */ /* 0x040fe400078e0204 */
[----:B------:R-:W-:-:S04]  /*16400*/  @P1 IMAD.WIDE.U32 R8, R233, R14, R8 ;  /* 0x0000000ee9081225 */ /* 0x000fc800078e0008 */
[----:B------:R-:W-:Y:S01]  /*16410*/  @P1 IMAD.IADD R4, R9, 0x1, R7 ;  /* 0x0000000109041824 */ /* 0x000fe200078e0207 */
[----:B------:R-:W-:Y:S01]  /*16420*/  @P1 LEA R10, P2, R8, R12, 0x2 ;  /* 0x0000000c080a1211 */ /* 0x000fe200078410ff */
[----:B------:R-:W-:-:S03]  /*16430*/  IMAD.MOV.U32 R7, RZ, RZ, 0x3f800000 ;  /* 0x3f800000ff077424 */ /* 0x000fc600078e00ff */
[----:B------:R-:W-:-:S05]  /*16440*/  @P1 LEA.HI.X R11, R8, R13, R4, 0x2, P2 ;  /* 0x0000000d080b1211 */ /* 0x000fca00010f1404 */
[----:B------:R1:W2:Y:S01]  /*16450*/  @P1 LDG.E R7, desc[UR46][R10.64] ;  /* 0x0000002e0a071981 */ /* 0x0002a2000c1e1900 */
        /* <DEDUP_REMOVED lines=21> */
[----:B------:R-:W3:Y:S04]  /*165b0*/  SHFL.BFLY PT, R9, R6, 0x2, 0x1f ;  /* 0x0c401f0006097f89 */ /* 0x000ee800000e0000 */
[----:B------:R-:W4:Y:S01]  /*165c0*/  SHFL.BFLY PT, R8, R5, 0x2, 0x1f ;  /* 0x0c401f0005087f89 */ /* 0x000f2200000e0000 */
[----:B------:R-:W-:Y:S02]  /*165d0*/  WARPGROUP.DEPBAR.LE gsb0, 0x0 ;  /* 0x00008000000079c5 */ /* 0x000fe40000010000 */
[----:B------:R-:W-:-:S06]  /*165e0*/  WARPGROUP.ARRIVE ;  /* 0x00000000000079c5 */ /* 0x000fcc0000000000 */
[----:B------:R-:W-:Y:S01]  /*165f0*/  QGMMA.64x128x32.F32.E4M3.E4M3 R24, R204, gdesc[UR4], R24, gsb0 ;  /* 0x01e00004cc187df3 */ /* 0x000fe20008000818 */
[----:B------:R-:W-:Y:S01]  /*16600*/  UMOV UR6, UR4 ;  /* 0x0000000400067c82 */ /* 0x000fe20008000000 */
[----:B------:R-:W-:Y:S01]  /*16610*/  UMOV UR7, 0xc0000010 ;  /* 0xc000001000077882 */ /* 0x000fe20000000000 */
[----:B---3--:R-:W-:-:S01]  /*16620*/  FADD.FTZ R9, R9, R6 ;  /* 0x0000000609097221 */ /* 0x008fc20000010000 */
[----:B----4-:R-:W-:-:S04]  /*16630*/  FADD.FTZ R8, R8, R5 ;  /* 0x0000000508087221 */ /* 0x010fc80000010000 */
[----:B------:R-:W3:Y:S04]  /*16640*/  SHFL.BFLY PT, R4, R9, 0x1, 0x1f ;  /* 0x0c201f0009047f89 */ /* 0x000ee800000e0000 */
[----:B-1----:R-:W1:Y:S01]  /*16650*/  SHFL.BFLY PT, R11, R8, 0x1, 0x1f ;  /* 0x0c201f00080b7f89 */ /* 0x002e6200000e0000 */
[----:B------:R-:W-:Y:S02]  /*16660*/  IMAD.MOV.U32 R6, RZ, RZ, RZ ;  /* 0x000000ffff067224 */ /* 0x000fe400078e00ff */
[----:B---3--:R-:W-:Y:S01]  /*16670*/  FADD.FTZ R12, R9, R4 ;  /* 0x00000004090c7221 */ /* 0x008fe20000010000 */
        /* <DEDUP_REMOVED lines=28> */
.L_x_6255:
        /* <DEDUP_REMOVED lines=74> */
.L_x_6181:
        /* <DEDUP_REMOVED lines=29> */
[----:B------:R-:W-:Y:S01]  /*16eb0*/  F2FP.BF16.F32.PACK_AB R28, R61, R28 ;  /* 0x0000001c3d1c723e */ /* 0x000fe200000010ff */
[----:B------:R-:W-:Y:S01]  /*16ec0*/  USHF.R.S32.HI UR6, URZ, 0x1f, UR44 ;  /* 0x0000001f3f067899 */ /* 0x000fe2000801142c */
[----:B------:R-:W-:Y:S01]  /*16ed0*/  SEL R51, R21, R20, P0 ;  /* 0x0000001415337207 */ /* 0x000fe20000000000 */
[----:B------:R-:W-:Y:S01]  /*16ee0*/  UIADD3 UR5, UR9, UR5, URZ ;  /* 0x0000000509057290 */ /* 0x000fe2000fffe03f */
[----:B------:R-:W-:-:S02]  /*16ef0*/  SEL R53, R20, R21, P0 ;  /* 0x0000001514357207 */ /* 0x000fc40000000000 */
[----:B------:R-:W-:Y:S02]  /*16f00*/  SEL R59, R9, R8, P0 ;  /* 0x00000008093b7207 */ /* 0x000fe40000000000 */
[----:B------:R-:W-:Y:S02]  /*16f10*/  SEL R61, R8, R9, P0 ;  /* 0x00000009083d7207 */ /* 0x000fe40000000000 */
[C---:B------:R-:W-:Y:S02]  /*16f20*/  IADD3 R21, P6, R228.reuse, 0x20, RZ ;  /* 0x00000020e4157810 */ /* 0x040fe40007fde0ff */
[----:B------:R-:W-:Y:S02]  /*16f30*/  IADD3 R9, P4, R228, 0x4020, RZ ;  /* 0x00004020e4097810 */ /* 0x000fe40007f9e0ff */
[----:B------:R-:W-:Y:S02]  /*16f40*/  F2FP.BF16.F32.PACK_AB R11, R78, R11 ;  /* 0x0000000b4e0b723e */ /* 0x000fe400000010ff */
[----:B------:R-:W-:-:S02]  /*16f50*/  F2FP.BF16.F32.PACK_AB R10, R79, R10 ;  /* 0x0000000a4f0a723e */ /* 0x000fc400000010ff */
[----:B------:R-:W-:Y:S02]  /*16f60*/  LOP3.LUT R20, R21, 0x380, RZ, 0xc0, !PT ;  /* 0x0000038015147812 */ /* 0x000fe400078ec0ff */
[----:B------:R-:W-:Y:S02]  /*16f70*/  LOP3.LUT R8, R9, 0x380, RZ, 0xc0, !PT ;  /* 0x0000038009087812 */ /* 0x000fe400078ec0ff */
[----:B------:R-:W-:Y:S02]  /*16f80*/  SHF.R.U64 R20, R20, 0x3, RZ ;  /* 0x0000000314147819 */ /* 0x000fe400000012ff */
[----:B------:R-:W-:Y:S02]  /*16f90*/  SEL R79, R11, R10, P0 ;  /* 0x0000000a0b4f7207 */ /* 0x000fe40000000000 */
[----:B------:R-:W-:Y:S02]  /*16fa0*/  SEL R81, R10, R11, P0 ;  /* 0x0000000b0a517207 */ /* 0x000fe40000000000 */
[----:B------:R-:W-:-:S02]  /*16fb0*/  IADD3 R11, P3, R228, 0x4000, RZ ;  /* 0x00004000e40b7810 */ /* 0x000fc40007f7e0ff */
[----:B------:R-:W-:Y:S02]  /*16fc0*/  SHF.R.U64 R8, R8, 0x3, RZ ;  /* 0x0000000308087819 */ /* 0x000fe400000012ff */
[----:B------:R-:W-:Y:S01]  /*16fd0*/  LOP3.LUT R20, R20, R21, RZ, 0x3c, !PT ;  /* 0x0000001514147212 */ /* 0x000fe200078e3cff */
[----:B------:R-:W-:Y:S01]  /*16fe0*/  IMAD.X R21, RZ, RZ, R229, P6 ;  /* 0x000000ffff157224 */ /* 0x000fe200030e06e5 */
[----:B------:R-:W-:Y:S02]  /*16ff0*/  F2FP.BF16.F32.PACK_AB R15, R70, R15 ;  /* 0x0000000f460f723e */ /* 0x000fe400000010ff */
[----:B------:R-:W-:Y:S02]  /*17000*/  F2FP.BF16.F32.PACK_AB R14, R71, R14 ;  /* 0x0000000e470e723e */ /* 0x000fe400000010ff */
[----:B------:R-:W-:Y:S02]  /*17010*/  LOP3.LUT R10, R11, 0x380, RZ, 0xc0, !PT ;  /* 0x000003800b0a7812 */ /* 0x000fe400078ec0ff */
[----:B------:R-:W-:-:S02]  /*17020*/  LOP3.LUT R8, R8, R9, RZ, 0x3c, !PT ;  /* 0x0000000908087212 */ /* 0x000fc400078e3cff */
[----:B-1----:R-:W-:Y:S02]  /*17030*/  IADD3 R3, P6, R228, 0x4060, RZ ;  /* 0x00004060e4037810 */ /* 0x002fe40007fde0ff */
[----:B------:R-:W-:Y:S02]  /*17040*/  SHF.R.S32.HI R9, RZ, 0x1f, R42 ;  /* 0x0000001fff097819 */ /* 0x000fe4000001142a */
[----:B------:R-:W-:Y:S02]  /*17050*/  F2FP.BF16.F32.PACK_AB R12, R77, R12 ;  /* 0x0000000c4d0c723e */ /* 0x000fe400000010ff */
[----:B------:R-:W-:Y:S02]  /*17060*/  SEL R75, R15, R14, P0 ;  /* 0x0000000e0f4b7207 */ /* 0x000fe40000000000 */
[----:B------:R-:W-:Y:S02]  /*17070*/  SEL R77, R14, R15, P0 ;  /* 0x0000000f0e4d7207 */ /* 0x000fe40000000000 */
[----:B------:R-:W-:-:S02]  /*17080*/  SHF.R.U64 R10, R10, 0x3, RZ ;  /* 0x000000030a0a7819 */ /* 0x000fc400000012ff */
[----:B------:R-:W-:Y:S02]  /*17090*/  IADD3 R15, P1, R228, 0x40, RZ ;  /* 0x00000040e40f7810 */ /* 0x000fe40007f3e0ff */
[----:B------:R-:W-:Y:S02]  /*170a0*/  LOP3.LUT R2, R3, 0x380, RZ, 0xc0, !PT ;  /* 0x0000038003027812 */ /* 0x000fe400078ec0ff */
[----:B------:R-:W-:Y:S02]  /*170b0*/  LEA.HI R0, R9, R42, RZ, 0x7 ;  /* 0x0000002a09007211 */ /* 0x000fe400078f38ff */
[----:B------:R-:W-:Y:S02]  /*170c0*/  F2FP.BF16.F32.PACK_AB R25, R62, R25 ;  /* 0x000000193e19723e */ /* 0x000fe400000010ff */
[----:B------:R-:W-:Y:S02]  /*170d0*/  F2FP.BF16.F32.PACK_AB R24, R63, R24 ;  /* 0x000000183f18723e */ /* 0x000fe400000010ff */
[----:B------:R-:W-:-:S02]  /*170e0*/  LOP3.LUT R10, R10, R11, RZ, 0x3c, !PT ;  /* 0x0000000b0a0a7212 */ /* 0x000fc400078e3cff */
[----:B------:R-:W-:Y:S02]  /*170f0*/  LOP3.LUT R14, R15, 0x380, RZ, 0xc0, !PT ;  /* 0x000003800f0e7812 */ /* 0x000fe400078ec0ff */
[----:B------:R-:W-:Y:S02]  /*17100*/  SHF.R.U64 R2, R2, 0x3, RZ ;  /* 0x0000000302027819 */ /* 0x000fe400000012ff */
[----:B------:R-:W-:Y:S02]  /*17110*/  LOP3.LUT R11, R0, 0xffffff80, RZ, 0xc0, !PT ;  /* 0xffffff80000b7812 */ /* 0x000fe400078ec0ff */
[----:B------:R-:W-:Y:S02]  /*17120*/  F2FP.BF16.F32.PACK_AB R40, R40, R57 ;  /* 0x000000392828723e */ /* 0x000fe400000010ff */
[----:B------:R-:W-:Y:S01]  /*17130*/  SEL R71, R25, R24, P0 ;  /* 0x0000001819477207 */ /* 0x000fe20000000000 */
[----:B------:R-:W-:Y:S01]  /*17140*/  IMAD.IADD R11, R42, 0x1, -R11 ;  /* 0x000000012a0b7824 */ /* 0x000fe200078e0a0b */
[----:B------:R-:W-:-:S02]  /*17150*/  SEL R73, R24, R25, P0 ;  /* 0x0000001918497207 */ /* 0x000fc40000000000 */
[----:B------:R-:W-:Y:S02]  /*17160*/  SHF.R.U64 R14, R14, 0x3, RZ ;  /* 0x000000030e0e7819 */ /* 0x000fe400000012ff */
[----:B------:R-:W-:Y:S02]  /*17170*/  LOP3.LUT R25, R228, 0x380, RZ, 0xc0, !PT ;  /* 0x00000380e4197812 */ /* 0x000fe400078ec0ff */
[----:B------:R-:W-:Y:S01]  /*17180*/  LOP3.LUT R2, R2, R3, RZ, 0x3c, !PT ;  /* 0x0000000302027212 */ /* 0x000fe200078e3cff */
[----:B------:R-:W-:Y:S01]  /*17190*/  IMAD.X R3, RZ, RZ, R229, P6 ;  /* 0x000000ffff037224 */ /* 0x000fe200030e06e5 */
[----:B------:R-:W-:Y:S02]  /*171a0*/  SEL R63, R40, R49, P0 ;  /* 0x00000031283f7207 */ /* 0x000fe40000000000 */
[----:B------:R-:W-:Y:S02]  /*171b0*/  SEL R49, R49, R40, P0 ;  /* 0x0000002831317207 */ /* 0x000fe40000000000 */
[----:B------:R-:W-:-:S02]  /*171c0*/  F2FP.BF16.F32.PACK_AB R94, R94, R95 ;  /* 0x0000005f5e5e723e */ /* 0x000fc400000010ff */
[----:B------:R-:W-:Y:S02]  /*171d0*/  F2FP.BF16.F32.PACK_AB R93, R92, R93 ;  /* 0x0000005d5c5d723e */ /* 0x000fe400000010ff */
[----:B------:R-:W-:Y:S01]  /*171e0*/  F2FP.BF16.F32.PACK_AB R90, R90, R91 ;  /* 0x0000005b5a5a723e */ /* 0x000fe200000010ff */
[----:B------:R-:W-:Y:S01]  /*171f0*/  VIADD R91, R235, UR42 ;  /* 0x0000002aeb5b7c36 */ /* 0x000fe20008000000 */
[----:B------:R-:W-:Y:S02]  /*17200*/  F2FP.BF16.F32.PACK_AB R89, R88, R89 ;  /* 0x000000595859723e */ /* 0x000fe400000010ff */
[----:B------:R-:W-:Y:S01]  /*17210*/  LOP3.LUT R14, R14, R15, RZ, 0x3c, !PT ;  /* 0x0000000f0e0e7212 */ /* 0x000fe200078e3cff */
[----:B------:R-:W-:Y:S01]  /*17220*/  IMAD.X R15, RZ, RZ, R229, P1 ;  /* 0x000000ffff0f7224 */ /* 0x000fe200008e06e5 */
[----:B------:R-:W-:Y:S02]  /*17230*/  SHF.R.U64 R25, R25, 0x3, RZ ;  /* 0x0000000319197819 */ /* 0x000fe400000012ff */
[----:B------:R-:W-:-:S02]  /*17240*/  F2FP.BF16.F32.PACK_AB R38, R38, R41 ;  /* 0x000000292626723e */ /* 0x000fc400000010ff */
[----:B------:R-:W-:Y:S02]  /*17250*/  F2FP.BF16.F32.PACK_AB R39, R39, R34 ;  /* 0x000000222727723e */ /* 0x000fe400000010ff */
[----:B------:R-:W-:Y:S02]  /*17260*/  MOV R62, R20 ;  /* 0x00000014003e7202 */ /* 0x000fe40000000f00 */
[----:B------:R-:W-:Y:S01]  /*17270*/  LOP3.LUT P1, RZ, R11, 0x3, RZ, 0xc0, !PT ;  /* 0x000000030bff7812 */ /* 0x000fe2000782c0ff */
[----:B------:R-:W-:Y:S01]  /*17280*/  IMAD.X R11, RZ, RZ, R229, P3 ;  /* 0x000000ffff0b7224 */ /* 0x000fe200018e06e5 */
[----:B------:R-:W-:Y:S01]  /*17290*/  MOV R21, R2 ;  /* 0x0000000200157202 */ /* 0x000fe20000000f00 */
[----:B------:R-:W-:Y:S01]  /*172a0*/  VIADD R3, R91, 0x8 ;  /* 0x000000085b037836 */ /* 0x000fe20000000000 */
[----:B------:R-:W-:Y:S02]  /*172b0*/  F2FP.BF16.F32.PACK_AB R7, R86, R7 ;  /* 0x000000075607723e */ /* 0x000fe400000010ff */
[----:B------:R-:W-:-:S02]  /*172c0*/  F2FP.BF16.F32.PACK_AB R6, R87, R6 ;  /* 0x000000065706723e */ /* 0x000fc400000010ff */
[----:B------:R-:W-:Y:S01]  /*172d0*/  SEL R35, R94, R93, P0 ;  /* 0x0000005d5e237207 */ /* 0x000fe20000000000 */
[----:B------:R-:W1:Y:S01]  /*172e0*/  LDC.64 R86, c[0x0][0xb78] ;  /* 0x0002de00ff567b82 */ /* 0x000e620000000a00 */
[----:B------:R-:W-:Y:S02]  /*172f0*/  F2FP.BF16.F32.PACK_AB R37, R44, R37 ;  /* 0x000000252c25723e */ /* 0x000fe400000010ff */
[----:B------:R-:W-:Y:S02]  /*17300*/  F2FP.BF16.F32.PACK_AB R31, R46, R31 ;  /* 0x0000001f2e1f723e */ /* 0x000fe400000010ff */
[----:B------:R-:W-:Y:S02]  /*17310*/  F2FP.BF16.F32.PACK_AB R36, R45, R36 ;  /* 0x000000242d24723e */ /* 0x000fe400000010ff */
[----:B------:R-:W-:Y:S02]  /*17320*/  F2FP.BF16.F32.PACK_AB R30, R47, R30 ;  /* 0x0000001e2f1e723e */ /* 0x000fe400000010ff */
[----:B------:R-:W-:-:S02]  /*17330*/  F2FP.BF16.F32.PACK_AB R33, R52, R33 ;  /* 0x000000213421723e */ /* 0x000fc400000010ff */
[----:B------:R-:W-:Y:S02]  /*17340*/  SEL R93, R93, R94, P0 ;  /* 0x0000005e5d5d7207 */ /* 0x000fe40000000000 */
[----:B------:R-:W-:Y:S02]  /*17350*/  SEL R41, R90, R89, P0 ;  /* 0x000000595a297207 */ /* 0x000fe40000000000 */
[----:B------:R-:W-:Y:S01]  /*17360*/  LOP3.LUT R24, R25, R228, RZ, 0x3c, !PT ;  /* 0x000000e419187212 */ /* 0x000fe200078e3cff */
[----:B------:R-:W-:Y:S01]  /*17370*/  IMAD.MOV.U32 R25, RZ, RZ, R229 ;  /* 0x000000ffff197224 */ /* 0x000fe200078e00e5 */
[----:B------:R-:W-:Y:S02]  /*17380*/  F2FP.BF16.F32.PACK_AB R27, R54, R27 ;  /* 0x0000001b361b723e */ /* 0x000fe400000010ff */
[----:B------:R-:W-:Y:S02]  /*17390*/  F2FP.BF16.F32.PACK_AB R26, R55, R26 ;  /* 0x0000001a371a723e */ /* 0x000fe400000010ff */
[----:B------:R-:W-:-:S02]  /*173a0*/  F2FP.BF16.F32.PACK_AB R29, R60, R29 ;  /* 0x0000001d3c1d723e */ /* 0x000fc400000010ff */
[----:B------:R-:W-:Y:S02]  /*173b0*/  SEL R89, R89, R90, P0 ;  /* 0x0000005a59597207 */ /* 0x000fe40000000000 */
[----:B------:R-:W-:Y:S02]  /*173c0*/  SEL R65, R38, R39, P0 ;  /* 0x0000002726417207 */ /* 0x000fe40000000000 */
[----:B------:R-:W-:Y:S02]  /*173d0*/  F2FP.BF16.F32.PACK_AB R13, R76, R13 ;  /* 0x0000000d4c0d723e */ /* 0x000fe400000010ff */
[----:B------:R-:W-:Y:S02]  /*173e0*/  SEL R39, R39, R38, P0 ;  /* 0x0000002627277207 */ /* 0x000fe40000000000 */
[----:B------:R-:W-:Y:S02]  /*173f0*/  SEL R43, R37, R36, P0 ;  /* 0x00000024252b7207 */ /* 0x000fe40000000000 */
[----:B------:R-:W-:-:S02]  /*17400*/  SEL R45, R33, R32, P0 ;  /* 0x00000020212d7207 */ /* 0x000fc40000000000 */
[----:B------:R-:W-:Y:S02]  /*17410*/  SEL R67, R31, R30, P0 ;  /* 0x0000001e1f437207 */ /* 0x000fe40000000000 */
[----:B------:R-:W-:Y:S02]  /*17420*/  SEL R83, R7, R6, P0 ;  /* 0x0000000607537207 */ /* 0x000fe40000000000 */
[----:B------:R-:W-:Y:S02]  /*17430*/  SEL R85, R6, R7, P0 ;  /* 0x0000000706557207 */ /* 0x000fe40000000000 */
[----:B------:R-:W-:Y:S02]  /*17440*/  MOV R56, R10 ;  /* 0x0000000a00387202 */ /* 0x000fe40000000f00 */
[----:B------:R-:W-:Y:S02]  /*17450*/  SEL R37, R36, R37, P0 ;  /* 0x0000002524257207 */ /* 0x000fe40000000000 */
[----:B------:R-:W-:-:S02]  /*17460*/  SEL R33, R32, R33, P0 ;  /* 0x0000002120217207 */ /* 0x000fc40000000000 */
[----:B------:R-:W-:Y:S02]  /*17470*/  SEL R47, R29, R28, P0 ;  /* 0x0000001c1d2f7207 */ /* 0x000fe40000000000 */
[----:B------:R-:W-:Y:S02]  /*17480*/  SEL R31, R30, R31, P0 ;  /* 0x0000001f1e1f7207 */ /* 0x000fe40000000000 */
[----:B------:R-:W-:Y:S02]  /*17490*/  SEL R69, R27, R26, P0 ;  /* 0x0000001a1b457207 */ /* 0x000fe40000000000 */
[----:B------:R-:W-:Y:S02]  /*174a0*/  IADD3 R7, P5, R228, 0x4040, RZ ;  /* 0x00004040e4077810 */ /* 0x000fe40007fbe0ff */
[----:B------:R-:W-:Y:S02]  /*174b0*/  MOV R60, R14 ;  /* 0x0000000e003c7202 */ /* 0x000fe40000000f00 */
[----:B------:R-:W-:-:S02]  /*174c0*/  SEL R29, R28, R29, P0 ;  /* 0x0000001d1c1d7207 */ /* 0x000fc40000000000 */
[----:B------:R-:W-:Y:S02]  /*174d0*/  SEL R55, R13, R12, P0 ;  /* 0x0000000c0d377207 */ /* 0x000fe40000000000 */
[----:B------:R-:W-:Y:S02]  /*174e0*/  SEL R27, R26, R27, P0 ;  /* 0x0000001b1a1b7207 */ /* 0x000fe40000000000 */
[----:B------:R-:W-:Y:S02]  /*174f0*/  MOV R64, R24 ;  /* 0x0000001800407202 */ /* 0x000fe40000000f00 */
[----:B------:R-:W-:Y:S02]  /*17500*/  SEL R57, R12, R13, P0 ;  /* 0x0000000d0c397207 */ /* 0x000fe40000000000 */
[----:B------:R-:W-:Y:S02]  /*17510*/  LOP3.LUT R6, R7, 0x380, RZ, 0xc0, !PT ;  /* 0x0000038007067812 */ /* 0x000fe400078ec0ff */
[----:B------:R-:W-:Y:S01]  /*17520*/  LEA.HI R66, R9, R42, RZ, 0x5 ;  /* 0x0000002a09427211 */ /* 0x000fe200078f28ff */
[----:B------:R-:W-:Y:S01]  /*17530*/  IMAD.X R9, RZ, RZ, R229, P4 ;  /* 0x000000ffff097224 */ /* 0x000fe200020e06e5 */
[----:B------:R-:W-:-:S02]  /*17540*/  IADD3 R13, P2, R228, 0x60, RZ ;  /* 0x00000060e40d7810 */ /* 0x000fc40007f5e0ff */
[----:B------:R-:W-:Y:S02]  /*17550*/  SHF.R.U64 R6, R6, 0x3, RZ ;  /* 0x0000000306067819 */ /* 0x000fe400000012ff */
[----:B------:R-:W-:Y:S02]  /*17560*/  LOP3.LUT R12, R13, 0x380, RZ, 0xc0, !PT ;  /* 0x000003800d0c7812 */ /* 0x000fe400078ec0ff */
[----:B------:R-:W-:Y:S01]  /*17570*/  LOP3.LUT R6, R6, R7, RZ, 0x3c, !PT ;  /* 0x0000000706067212 */ /* 0x000fe200078e3cff */
[--C-:B------:R-:W-:Y:S01]  /*17580*/  IMAD.X R7, RZ, RZ, R229.reuse, P5 ;  /* 0x000000ffff077224 */ /* 0x100fe200028e06e5 */
[----:B------:R-:W-:Y:S02]  /*17590*/  SHF.R.U64 R12, R12, 0x3, RZ ;  /* 0x000000030c0c7819 */ /* 0x000fe400000012ff */
[----:B------:R-:W-:Y:S02]  /*175a0*/  MOV R54, R8 ;  /* 0x0000000800367202 */ /* 0x000fe40000000f00 */
[----:B------:R-:W-:Y:S01]  /*175b0*/  LOP3.LUT R12, R12, R13, RZ, 0x3c, !PT ;  /* 0x0000000d0c0c7212 */ /* 0x000fe200078e3cff */
[----:B------:R-:W-:Y:S01]  /*175c0*/  IMAD.X R13, RZ, RZ, R229, P2 ;  /* 0x000000ffff0d7224 */ /* 0x000fe200010e06e5 */
[----:B------:R-:W-:Y:S01]  /*175d0*/  MOV R52, R6 ;  /* 0x0000000600347202 */ /* 0x000fe20000000f00 */
[----:B------:R-:W-:Y:S01]  /*175e0*/  IMAD.U32 R7, RZ, RZ, UR9 ;  /* 0x00000009ff077e24 */ /* 0x000fe2000f8e00ff */
[----:B------:R-:W-:Y:S01]  /*175f0*/  SHF.R.S32.HI R66, RZ, 0x5, R66 ;  /* 0x00000005ff427819 */ /* 0x000fe20000011442 */
[----:B------:R-:W-:Y:S01]  /*17600*/  IMAD.U32 R6, RZ, RZ, UR8 ;  /* 0x00000008ff067e24 */ /* 0x000fe2000f8e00ff */
[----:B------:R-:W-:Y:S01]  /*17610*/  MOV R58, R12 ;  /* 0x0000000c003a7202 */ /* 0x000fe20000000f00 */
[----:B------:R-:W-:Y:S01]  /*17620*/  IMAD.U32 R7, RZ, RZ, UR5 ;  /* 0x00000005ff077e24 */ /* 0x000fe2000f8e00ff */
[----:B------:R-:W-:-:S02]  /*17630*/  ULDC UR5, c[0x0][0xa88] ;  /* 0x0002a20000057ab9 */ /* 0x000fc40000000800 */
[----:B------:R-:W-:Y:S02]  /*17640*/  ISETP.GE.OR P2, PT, R3, UR5, P1 ;  /* 0x0000000503007c0c */ /* 0x000fe40008f46670 */
[----:B------:R-:W-:Y:S02]  /*17650*/  ISETP.GE.OR P1, PT, R91, UR5, P1 ;  /* 0x000000055b007c0c */ /* 0x000fe40008f26670 */
[----:B--2---:R-:W-:Y:S01]  /*17660*/  LOP3.LUT R0, R22, 0x2, RZ, 0x3c, !PT ;  /* 0x0000000216007812 */ /* 0x004fe200078e3cff */
[----:B------:R-:W-:Y:S04]  /*17670*/  SHFL.IDX PT, R63, R63, R22, 0x1c1f ;  /* 0x001c1f163f3f7589 */ /* 0x000fe800000e0000 */
[----:B------:R-:W2:Y:S04]  /*17680*/  SHFL.IDX PT, R2, R49, R0, 0x1c1f ;  /* 0x001c1f0031027589 */ /* 0x000ea800000e0000 */
[----:B------:R-:W-:Y:S04]  /*17690*/  SHFL.IDX PT, R35, R35, R22, 0x1c1f ;  /* 0x001c1f1623237589 */ /* 0x000fe800000e0000 */
[----:B------:R-:W3:Y:S04]  /*176a0*/  SHFL.IDX PT, R10, R93, R0, 0x1c1f ;  /* 0x001c1f005d0a7589 */ /* 0x000ee800000e0000 */
[----:B------:R-:W-:Y:S04]  /*176b0*/  SHFL.IDX PT, R41, R41, R22, 0x1c1f ;  /* 0x001c1f1629297589 */ /* 0x000fe800000e0000 */
[----:B------:R-:W4:Y:S04]  /*176c0*/  SHFL.IDX PT, R14, R89, R0, 0x1c1f ;  /* 0x001c1f00590e7589 */ /* 0x000f2800000e0000 */
[----:B------:R-:W-:Y:S04]  /*176d0*/  SHFL.IDX PT, R65, R65, R22, 0x1c1f ;  /* 0x001c1f1641417589 */ /* 0x000fe800000e0000 */
[----:B------:R-:W5:Y:S01]  /*176e0*/  SHFL.IDX PT, R24, R39, R0, 0x1c1f ;  /* 0x001c1f0027187589 */ /* 0x000f6200000e0000 */
[----:B--2---:R-:W-:-:S02]  /*176f0*/  SEL R9, R63, R2, P0 ;  /* 0x000000023f097207 */ /* 0x004fc40000000000 */
[----:B------:R-:W-:Y:S01]  /*17700*/  SEL R11, R2, R63, P0 ;  /* 0x0000003f020b7207 */ /* 0x000fe20000000000 */
[----:B------:R-:W-:Y:S01]  /*17710*/  SHFL.IDX PT, R43, R43, R22, 0x1c1f ;  /* 0x001c1f162b2b7589 */ /* 0x000fe200000e0000 */
[----:B-1----:R-:W-:Y:S01]  /*17720*/  IMAD R2, R86, UR6, RZ ;  /* 0x0000000656027c24 */ /* 0x002fe2000f8e02ff */
[----:B------:R-:W-:Y:S02]  /*17730*/  ULDC.64 UR6, c[0x0][0xb40] ;  /* 0x0002d00000067ab9 */ /* 0x000fe40000000a00 */
[----:B------:R-:W-:Y:S01]  /*17740*/  SHFL.IDX PT, R45, R45, R22, 0x1c1f ;  /* 0x001c1f162d2d7589 */ /* 0x000fe200000e0000 */
[----:B---3--:R-:W-:Y:S02]  /*17750*/  SEL R8, R35, R10, P0 ;  /* 0x0000000a23087207 */ /* 0x008fe40000000000 */
[----:B------:R-:W-:Y:S01]  /*17760*/  SEL R10, R10, R35, P0 ;  /* 0x000000230a0a7207 */ /* 0x000fe20000000000 */
[----:B------:R-:W-:Y:S04]  /*17770*/  SHFL.IDX PT, R67, R67, R22, 0x1c1f ;  /* 0x001c1f1643437589 */ /* 0x000fe800000e0000 */
[----:B------:R1:W2:Y:S01]  /*17780*/  SHFL.IDX PT, R20, R37, R0, 0x1c1f ;  /* 0x001c1f0025147589 */ /* 0x0002a200000e0000 */
[----:B----4-:R-:W-:-:S02]  /*17790*/  SEL R12, R41, R14, P0 ;  /* 0x0000000e290c7207 */ /* 0x010fc40000000000 */
[----:B------:R-:W-:Y:S01]  /*177a0*/  SEL R14, R14, R41, P0 ;  /* 0x000000290e0e7207 */ /* 0x000fe20000000000 */
[----:B------:R-:W3:Y:S04]  /*177b0*/  SHFL.IDX PT, R28, R33, R0, 0x1c1f ;  /* 0x001c1f00211c7589 */ /* 0x000ee800000e0000 */
[----:B------:R-:W4:Y:S01]  /*177c0*/  SHFL.IDX PT, R40, R31, R0, 0x1c1f ;  /* 0x001c1f001f287589 */ /* 0x000f2200000e0000 */
[----:B-----5:R-:W-:Y:S01]  /*177d0*/  SEL R13, R65, R24, P0 ;  /* 0x00000018410d7207 */ /* 0x020fe20000000000 */
[----:B-1----:R-:W-:Y:S01]  /*177e0*/  IMAD R37, R87, UR44, R2 ;  /* 0x0000002c57257c24 */ /* 0x002fe2000f8e0202 */
[----:B------:R-:W-:Y:S01]  /*177f0*/  SEL R15, R24, R65, P0 ;  /* 0x00000041180f7207 */ /* 0x000fe20000000000 */
[----:B------:R-:W-:Y:S01]  /*17800*/  SHFL.IDX PT, R47, R47, R22, 0x1c1f ;  /* 0x001c1f162f2f7589 */ /* 0x000fe200000e0000 */
[----:B------:R-:W-:Y:S01]  /*17810*/  IMAD.WIDE.U32 R2, R86, UR44, R6 ;  /* 0x0000002c56027c25 */ /* 0x000fe2000f8e0006 */
[----:B------:R-:W-:-:S02]  /*17820*/  SHF.R.S32.HI R7, RZ, 0x1f, R91 ;  /* 0x0000001fff077819 */ /* 0x000fc4000001145b */
[----:B------:R-:W-:Y:S04]  /*17830*/  SHFL.IDX PT, R69, R69, R22, 0x1c1f ;  /* 0x001c1f1645457589 */ /* 0x000fe800000e0000 */
[----:B------:R-:W1:Y:S04]  /*17840*/  SHFL.IDX PT, R30, R29, R0, 0x1c1f ;  /* 0x001c1f001d1e7589 */ /* 0x000e6800000e0000 */
[----:B------:R5:W1:Y:S01]  /*17850*/  SHFL.IDX PT, R42, R27, R0, 0x1c1f ;  /* 0x001c1f001b2a7589 */ /* 0x000a6200000e0000 */
[----:B--2---:R-:W-:Y:S02]  /*17860*/  SEL R24, R43, R20, P0 ;  /* 0x000000142b187207 */ /* 0x004fe40000000000 */
[----:B------:R-:W-:Y:S01]  /*17870*/  SEL R26, R20, R43, P0 ;  /* 0x0000002b141a7207 */ /* 0x000fe20000000000 */
[----:B------:R-:W-:Y:S01]  /*17880*/  BAR.SYNC.DEFER_BLOCKING 0x1, 0x100 ;  /* 0x0044000000007b1d */ /* 0x000fe20000010000 */
[----:B---3--:R-:W-:-:S02]  /*17890*/  SEL R32, R45, R28, P0 ;  /* 0x0000001c2d207207 */ /* 0x008fc40000000000 */
[----:B------:R-:W-:Y:S02]  /*178a0*/  SEL R34, R28, R45, P0 ;  /* 0x0000002d1c227207 */ /* 0x000fe40000000000 */
[----:B----4-:R-:W-:Y:S02]  /*178b0*/  SEL R25, R67, R40, P0 ;  /* 0x0000002843197207 */ /* 0x010fe40000000000 */
[----:B-----5:R-:W-:Y:S01]  /*178c0*/  SEL R27, R40, R67, P0 ;  /* 0x00000043281b7207 */ /* 0x020fe20000000000 */
[----:B------:R-:W-:Y:S04]  /*178d0*/  SHFL.IDX PT, R51, R51, R22, 0x1c1f ;  /* 0x001c1f1633337589 */ /* 0x000fe800000e0000 */
[----:B------:R-:W-:Y:S04]  /*178e0*/  SHFL.IDX PT, R55, R55, R22, 0x1c1f ;  /* 0x001c1f1637377589 */ /* 0x000fe800000e0000 */
[----:B------:R-:W-:Y:S01]  /*178f0*/  SHFL.IDX PT, R59, R59, R22, 0x1c1f ;  /* 0x001c1f163b3b7589 */ /* 0x000fe200000e0000 */
[----:B-1----:R-:W-:-:S02]  /*17900*/  SEL R28, R47, R30, P0 ;  /* 0x0000001e2f1c7207 */ /* 0x002fc40000000000 */
[----:B------:R-:W-:Y:S01]  /*17910*/  SEL R30, R30, R47, P0 ;  /* 0x0000002f1e1e7207 */ /* 0x000fe20000000000 */
[----:B------:R-:W-:Y:S01]  /*17920*/  SHFL.IDX PT, R71, R71, R22, 0x1c1f ;  /* 0x001c1f1647477589 */ /* 0x000fe200000e0000 */
[----:B------:R-:W-:Y:S02]  /*17930*/  SEL R33, R69, R42, P0 ;  /* 0x0000002a45217207 */ /* 0x000fe40000000000 */
[----:B------:R-:W-:Y:S01]  /*17940*/  SEL R35, R42, R69, P0 ;  /* 0x000000452a237207 */ /* 0x000fe20000000000 */
[----:B------:R-:W-:Y:S04]  /*17950*/  SHFL.IDX PT, R75, R75, R22, 0x1c1f ;  /* 0x001c1f164b4b7589 */ /* 0x000fe800000e0000 */
[----:B------:R-:W-:Y:S04]  /*17960*/  SHFL.IDX PT, R79, R79, R22, 0x1c1f ;  /* 0x001c1f164f4f7589 */ /* 0x000fe800000e0000 */
[----:B------:R-:W-:Y:S04]  /*17970*/  SHFL.IDX PT, R83, R83, R22, 0x1c1f ;  /* 0x001c1f1653537589 */ /* 0x000fe800000e0000 */
[----:B------:R-:W1:Y:S04]  /*17980*/  SHFL.IDX PT, R44, R73, R0, 0x1c1f ;  /* 0x001c1f00492c7589 */ /* 0x000e6800000e0000 */
[----:B------:R-:W2:Y:S04]  /*17990*/  SHFL.IDX PT, R22, R53, R0, 0x1c1f ;  /* 0x001c1f0035167589 */ /* 0x000ea800000e0000 */
[----:B------:R-:W3:Y:S04]  /*179a0*/  SHFL.IDX PT, R36, R57, R0, 0x1c1f ;  /* 0x001c1f0039247589 */ /* 0x000ee800000e0000 */
[----:B------:R-:W4:Y:S04]  /*179b0*/  SHFL.IDX PT, R46, R77, R0, 0x1c1f ;  /* 0x001c1f004d2e7589 */ /* 0x000f2800000e0000 */
[----:B------:R-:W5:Y:S04]  /*179c0*/  SHFL.IDX PT, R38, R61, R0, 0x1c1f ;  /* 0x001c1f003d267589 */ /* 0x000f6800000e0000 */
[----:B------:R-:W5:Y:S04]  /*179d0*/  SHFL.IDX PT, R48, R81, R0, 0x1c1f ;  /* 0x001c1f0051307589 */ /* 0x000f6800000e0000 */
[----:B------:R2:W5:Y:S01]  /*179e0*/  SHFL.IDX PT, R50, R85, R0, 0x1c1f ;  /* 0x001c1f0055327589 */ /* 0x00056200000e0000 */
[----:B-1----:R-:W-:-:S02]  /*179f0*/  SEL R29, R71, R44, P0 ;  /* 0x0000002c471d7207 */ /* 0x002fc40000000000 */
[----:B------:R-:W-:Y:S01]  /*17a00*/  SEL R31, R44, R71, P0 ;  /* 0x000000472c1f7207 */ /* 0x000fe20000000000 */
[----:B------:R1:W-:Y:S04]  /*17a10*/  STSM.16.M88.4 [R64], R8 ;  /* 0x0000000840007844 */ /* 0x0003e80000000200 */
[----:B------:R3:W-:Y:S01]  /*17a20*/  STSM.16.M88.4 [R62], R12 ;  /* 0x0000000c3e007844 */ /* 0x0007e20000000200 */
[----:B--2---:R-:W-:-:S03]  /*17a30*/  IADD3 R0, P3, R91, R2, RZ ;  /* 0x000000025b007210 */ /* 0x004fc60007f7e0ff */
[----:B------:R-:W-:Y:S01]  /*17a40*/  STSM.16.M88.4 [R60], R24 ;  /* 0x000000183c007844 */ /* 0x000fe20000000200 */
[----:B------:R-:W-:-:S03]  /*17a50*/  IADD3.X R7, R7, R3, R37, P3, !PT ;  /* 0x0000000307077210 */ /* 0x000fc60001ffe425 */
[----:B------:R-:W-:Y:S01]  /*17a60*/  STSM.16.M88.4 [R58], R32 ;  /* 0x000000203a007844 */ /* 0x000fe20000000200 */
[----:B------:R-:W-:Y:S02]  /*17a70*/  LEA R2, P3, R0, UR6, 0x2 ;  /* 0x0000000600027c11 */ /* 0x000fe4000f8610ff */
[----:B-1----:R-:W-:Y:S01]  /*17a80*/  SEL R8, R51, R22, P0 ;  /* 0x0000001633087207 */ /* 0x002fe20000000000 */
[----:B------:R-:W-:Y:S01]  /*17a90*/  STSM.16.M88.4 [R56], R28 ;  /* 0x0000001c38007844 */ /* 0x000fe20000000200 */
[----:B------:R-:W-:Y:S02]  /*17aa0*/  SEL R10, R22, R51, P0 ;  /* 0x00000033160a7207 */ /* 0x000fe40000000000 */
[----:B---3--:R-:W-:Y:S02]  /*17ab0*/  SEL R12, R55, R36, P0 ;  /* 0x00000024370c7207 */ /* 0x008fe40000000000 */
[----:B------:R-:W-:Y:S02]  /*17ac0*/  SEL R14, R36, R55, P0 ;  /* 0x00000037240e7207 */ /* 0x000fe40000000000 */
[----:B----4-:R-:W-:-:S02]  /*17ad0*/  SEL R9, R75, R46, P0 ;  /* 0x0000002e4b097207 */ /* 0x010fc40000000000 */
[----:B------:R-:W-:Y:S02]  /*17ae0*/  SEL R11, R46, R75, P0 ;  /* 0x0000004b2e0b7207 */ /* 0x000fe40000000000 */
[----:B-----5:R-:W-:Y:S02]  /*17af0*/  SEL R36, R59, R38, P0 ;  /* 0x000000263b247207 */ /* 0x020fe40000000000 */
[----:B------:R-:W-:Y:S01]  /*17b00*/  SEL R13, R79, R48, P0 ;  /* 0x000000304f0d7207 */ /* 0x000fe20000000000 */
[----:B------:R-:W-:Y:S01]  /*17b10*/  STSM.16.M88.4 [R54], R8 ;  /* 0x0000000836007844 */ /* 0x000fe20000000200 */
[----:B------:R-:W-:Y:S02]  /*17b20*/  SEL R15, R48, R79, P0 ;  /* 0x0000004f300f7207 */ /* 0x000fe40000000000 */
[----:B------:R-:W-:Y:S02]  /*17b30*/  SEL R38, R38, R59, P0 ;  /* 0x0000003b26267207 */ /* 0x000fe40000000000 */
[----:B------:R-:W-:Y:S01]  /*17b40*/  SEL R37, R83, R50, P0 ;  /* 0x0000003253257207 */ /* 0x000fe20000000000 */
[----:B------:R-:W-:Y:S01]  /*17b50*/  STSM.16.M88.4 [R52], R12 ;  /* 0x0000000c34007844 */ /* 0x000fe20000000200 */
[----:B------:R-:W-:-:S02]  /*17b60*/  SEL R39, R50, R83, P0 ;  /* 0x0000005332277207 */ /* 0x000fc40000000000 */
[----:B------:R-:W-:Y:S02]  /*17b70*/  LEA.HI.X R3, R0, UR7, R7, 0x2, P3 ;  /* 0x0000000700037c11 */ /* 0x000fe400098f1407 */
        /* <DEDUP_REMOVED lines=15> */
[----:B------:R-:W-:Y:S01]  /*17c70*/  UIADD3 UR6, UP0, UR6, 0x9f0, URZ ;  /* 0x000009f006067890 */ /* 0x000fe2000ff1e03f */
[----:B------:R-:W-:Y:S01]  /*17c80*/  UMOV UR41, URZ ;  /* 0x0000003f00297c82 */ /* 0x000fe20008000000 */
[----:B------:R-:W-:Y:S02]  /*17c90*/  UMOV UR45, URZ ;  /* 0x0000003f002d7c82 */ /* 0x000fe40008000000 */
[----:B------:R-:W-:Y:S01]  /*17ca0*/  UIADD3.X UR7, URZ, UR7, URZ, UP0, !UPT ;  /* 0x000000073f077290 */ /* 0x000fe200087fe43f */
[----:B------:R-:W-:Y:S01]  /*17cb0*/  UMOV UR40, UR37 ;  /* 0x0000002500287c82 */ /* 0x000fe20008000000 */
[----:B------:R-:W-:-:S07]  /*17cc0*/  UMOV UR8, 0x40 ;  /* 0x0000004000087882 */ /* 0x000fce0000000000 */
        /* <DEDUP_REMOVED lines=9> */
.L_x_6259:
[----:B------:R-:W-:Y:S05]  /*17d60*/  BSYNC B0 ;  /* 0x0000000000007941 */ /* 0x000fea0003800000 */
.L_x_6258:
[----:B------:R-:W-:Y:S05]  /*17d70*/  BRA `(.L_x_6257) ;  /* 0x0000000800307947 */ /* 0x000fea0003800000 */
.L_x_6256:
        /* <DEDUP_REMOVED lines=8> */
[----:B------:R-:W-:Y:S02]  /*17e00*/  LOP3.LUT R5, R3, 0x1ffffff8, RZ, 0xc0, !PT ;  /* 0x1ffffff803057812 */ /* 0x000fe400078ec0ff */
[----:B------:R-:W-:-:S03]  /*17e10*/  SHF.R.S32.HI R2, RZ, 0x3, R3 ;  /* 0x00000003ff027819 */ /* 0x000fc60000011403 */
[----:B------:R-:W-:Y:S02]  /*17e20*/  IMAD.IADD R5, R42, 0x1, -R5 ;  /* 0x000000012a057824 */ /* 0x000fe400078e0a05 */
        /* <DEDUP_REMOVED lines=25> */
.L_x_6261:
[----:B------:R-:W-:Y:S05]  /*17fc0*/  BSYNC B0 ;  /* 0x0000000000007941 */ /* 0x000fea0003800000 */
.L_x_6260:
[----:B------:R-:W-:Y:S01]  /*17fd0*/  ULDC UR5, c[0x0][0xa88] ;  /* 0x0002a20000057ab9 */ /* 0x000fe20000000800 */
[----:B------:R-:W-:Y:S01]  /*17fe0*/  SHF.R.S32.HI R9, RZ, 0x1f, R8 ;  /* 0x0000001fff097819 */ /* 0x000fe20000011408 */
[----:B------:R-:W-:Y:S01]  /*17ff0*/  UIADD3 UR42, -UR42, UR5, URZ ;  /* 0x000000052a2a7290 */ /* 0x000fe2000fffe13f */
[----:B------:R-:W-:Y:S01]  /*18000*/  VIADD R0, R2, 0x20 ;  /* 0x0000002002007836 */ /* 0x000fe20000000000 */
[----:B------:R-:W-:Y:S01]  /*18010*/  ULOP3.LUT UR38, URZ, UR38, URZ, 0x33, !UPT ;  /* 0x000000263f267292 */ /* 0x000fe2000f8e333f */
[----:B------:R-:W-:Y:S01]  /*18020*/  IMAD R3, R13, UR43, R10 ;  /* 0x0000002b0d037c24 */ /* 0x000fe2000f8e020a */
[----:B------:R-:W-:Y:S01]  /*18030*/  BSSY B0, `(.L_x_6262) ;  /* 0x0000021000007945 */ /* 0x000fe20003800000 */
[----:B-1----:R-:W-:Y:S01]  /*18040*/  IMAD.WIDE.U32 R4, R12, UR43, R8 ;  /* 0x0000002b0c047c25 */ /* 0x002fe2000f8e0008 */
[----:B------:R-:W-:Y:S02]  /*18050*/  ISETP.GE.AND P2, PT, R2, UR42, PT ;  /* 0x0000002a02007c0c */ /* 0x000fe4000bf46270 */
[----:B------:R-:W-:Y:S01]  /*18060*/  ISETP.GE.AND P4, PT, R0, UR42, PT ;  /* 0x0000002a00007c0c */ /* 0x000fe2000bf86270 */
[----:B------:R-:W-:-:S02]  /*18070*/  VIADD R6, R2, 0x40 ;  /* 0x0000004002067836 */ /* 0x000fc40000000000 */
[----:B------:R-:W-:Y:S02]  /*18080*/  VIADD R7, R2, 0x60 ;  /* 0x0000006002077836 */ /* 0x000fe40000000000 */
[----:B------:R-:W-:Y:S01]  /*18090*/  IMAD.IADD R5, R5, 0x1, R3 ;  /* 0x0000000105057824 */ /* 0x000fe200078e0203 */
[----:B------:R-:W-:Y:S01]  /*180a0*/  SHF.R.S32.HI R3, RZ, 0x1f, R2 ;  /* 0x0000001fff037819 */ /* 0x000fe20000011402 */
[----:B---3--:R-:W-:Y:S01]  /*180b0*/  IMAD R0, R14, UR6, RZ ;  /* 0x000000060e007c24 */ /* 0x008fe2000f8e02ff */
[----:B------:R-:W-:Y:S01]  /*180c0*/  ISETP.GE.AND P0, PT, R6, UR42, PT ;  /* 0x0000002a06007c0c */ /* 0x000fe2000bf06270 */
        /* <DEDUP_REMOVED lines=10> */
[----:B------:R-:W-:Y:S01]  /*18170*/  IMAD R11, R5, UR6, RZ ;  /* 0x00000006050b7c24 */ /* 0x000fe2000f8e02ff */
[----:B------:R-:W-:Y:S01]  /*18180*/  ISETP.GE.AND P2, PT, R8, UR5, PT ;  /* 0x0000000508007c0c */ /* 0x000fe2000bf46270 */
[----:B------:R-:W-:Y:S01]  /*18190*/  IMAD.MOV.U32 R2, RZ, RZ, R6 ;  /* 0x000000ffff027224 */ /* 0x000fe200078e0006 */
[----:B------:R-:W-:Y:S01]  /*181a0*/  ISETP.GE.AND P3, PT, R0, UR5, PT ;  /* 0x0000000500007c0c */ /* 0x000fe2000bf66270 */
[----:B------:R-:W-:Y:S02]  /*181b0*/  IMAD.MOV.U32 R3, RZ, RZ, R13 ;  /* 0x000000ffff037224 */ /* 0x000fe400078e000d */
[C---:B------:R-:W-:Y:S02]  /*181c0*/  IMAD R11, R4.reuse, UR7, R11 ;  /* 0x00000007040b7c24 */ /* 0x040fe4000f8e020b */
[----:B------:R-:W-:Y:S01]  /*181d0*/  IMAD.WIDE.U32 R2, R4, UR6, R2 ;  /* 0x0000000604027c25 */ /* 0x000fe2000f8e0002 */
[----:B------:R-:W-:-:S03]  /*181e0*/  ULDC.64 UR6, c[0x0][0xa80] ;  /* 0x0002a00000067ab9 */ /* 0x000fc60000000a00 */
[----:B------:R-:W-:Y:S01]  /*181f0*/  IMAD.IADD R3, R3, 0x1, R11 ;  /* 0x0000000103037824 */ /* 0x000fe200078e020b */
[----:B------:R-:W-:-:S04]  /*18200*/  LEA R10, P5, R2, UR6, 0x1 ;  /* 0x00000006020a7c11 */ /* 0x000fc8000f8a08ff */
[----:B------:R-:W-:-:S05]  /*18210*/  LEA.HI.X R11, R2, UR7, R3, 0x1, P5 ;  /* 0x00000007020b7c11 */ /* 0x000fca000a8f0c03 */
[----:B------:R1:W-:Y:S04]  /*18220*/  @!P2 STG.E.128 desc[UR46][R10.64], RZ ;  /* 0x000000ff0a00a986 */ /* 0x0003e8000c101d2e */
[----:B------:R1:W-:Y:S02]  /*18230*/  @!P3 STG.E.128 desc[UR46][R10.64+0x80], RZ ;  /* 0x000080ff0a00b986 */ /* 0x0003e4000c101d2e */
.L_x_6263:
[----:B------:R-:W-:Y:S05]  /*18240*/  BSYNC B0 ;  /* 0x0000000000007941 */ /* 0x000fea0003800000 */
.L_x_6262:
[----:B------:R-:W-:Y:S04]  /*18250*/  BSSY B0, `(.L_x_6264) ;  /* 0x0000014000007945 */ /* 0x000fe80003800000 */
[----:B------:R-:W-:Y:S05]  /*18260*/  @P4 BRA `(.L_x_6265) ;  /* 0x0000000000484947 */ /* 0x000fea0003800000 */
[----:B-1----:R-:W-:Y:S01]  /*18270*/  IADD3 R11, P2, R4, 0x20, RZ ;  /* 0x00000020040b7810 */ /* 0x002fe20007f5e0ff */
        /* <DEDUP_REMOVED lines=16> */
[----:B------:R2:W-:Y:S02]  /*18380*/  @!P4 STG.E.128 desc[UR46][R10.64+0x80], RZ ;  /* 0x000080ff0a00c986 */ /* 0x0005e4000c101d2e */
.L_x_6265:
[----:B------:R-:W-:Y:S05]  /*18390*/  BSYNC B0 ;  /* 0x0000000000007941 */ /* 0x000fea0003800000 */
.L_x_6264:
[----:B------:R-:W-:Y:S04]  /*183a0*/  BSSY B0, `(.L_x_6266) ;  /* 0x0000014000007945 */ /* 0x000fe80003800000 */
[----:B------:R-:W-:Y:S05]  /*183b0*/  @P0 BRA `(.L_x_6267) ;  /* 0x0000000000480947 */ /* 0x000fea0003800000 */
[----:B-12---:R-:W-:Y:S01]  /*183c0*/  IADD3 R11, P0, R4, 0x40, RZ ;  /* 0x00000040040b7810 */ /* 0x006fe20007f1e0ff */
        /* <DEDUP_REMOVED lines=17> */
.L_x_6267:
[----:B------:R-:W-:Y:S05]  /*184e0*/  BSYNC B0 ;  /* 0x0000000000007941 */ /* 0x000fea0003800000 */
.L_x_6266:
[----:B------:R-:W-:Y:S04]  /*184f0*/  BSSY B0, `(.L_x_6257) ;  /* 0x0000014000007945 */ /* 0x000fe80003800000 */
        /* <DEDUP_REMOVED lines=19> */
.L_x_6268:
[----:B------:R-:W-:Y:S05]  /*18630*/  BSYNC B0 ;  /* 0x0000000000007941 */ /* 0x000fea0003800000 */
.L_x_6257:
[----:B------:R-:W5:Y:S02]  /*18640*/  LDC R0, c[0x0][0xda8] ;  /* 0x00036a00ff007b82 */ /* 0x000f640000000800 */
[----:B-----5:R-:W-:-:S13]  /*18650*/  ISETP.LE.AND P0, PT, R0, UR4, PT ;  /* 0x0000000400007c0c */ /* 0x020fda000bf03270 */
[----:B------:R-:W-:Y:S05]  /*18660*/  @!P0 BRA `(.L_x_6269) ;  /* 0xfffffe8400c08947 */ /* 0x000fea000383ffff */
[----:B------:R-:W-:Y:S05]  /*18670*/  EXIT ;  /* 0x000000000000794d */ /* 0x000fea0003800000 */
.L_x_6171:
[----:B------:R-:W-:-:S08]  /*18680*/  NOP ;  /* 0x0000000000007918 */ /* 0x000fd00000000000 */
[----:B---3--:R-:W1:-:S00]  /*18690*/  USETMAXREG.DEALLOC.CTAPOOL 0x18 ;  /* 0x00000018000079c8 */ /* 0x008e4000080e0500 */
        /* <DEDUP_REMOVED lines=14> */
[----:B------:R-:W2:Y:S01]  /*18780*/  LDL R5, [R1+0x20] ;  /* 0x0000200001057983 */ /* 0x000ea20000100800 */
[----:B------:R-:W1:Y:S01]  /*18790*/  S2R R2, SR_TID.X ;  /* 0x0000000000027919 */ /* 0x000e620000002100 */
[----:B------:R-:W4:Y:S01]  /*187a0*/  S2R R7, SR_TID.X ;  /* 0x0000000000077919 */ /* 0x000f220000002100 */
[----:B-1----:R-:W-:Y:S01]  /*187b0*/  LOP3.LUT R3, R2, 0x7f, RZ, 0xc0, !PT ;  /* 0x0000007f02037812 */ /* 0x002fe200078ec0ff */
[C---:B----4-:R-:W-:Y:S02]  /*187c0*/  IMAD.SHL.U32 R19, R7.reuse, 0x80, RZ ;  /* 0x0000008007137824 */ /* 0x050fe400078e00ff */
[----:B------:R-:W-:Y:S01]  /*187d0*/  IMAD.SHL.U32 R2, R7, 0x20, RZ ;  /* 0x0000002007027824 */ /* 0x000fe200078e00ff */
[----:B------:R-:W-:Y:S02]  /*187e0*/  SHF.R.U32.HI R3, RZ, 0x5, R3 ;  /* 0x00000005ff037819 */ /* 0x000fe40000011603 */
[----:B---3--:R-:W-:Y:S02]  /*187f0*/  LOP3.LUT R0, R19, 0x380, RZ, 0xc0, !PT ;  /* 0x0000038013007812 */ /* 0x008fe400078ec0ff */
[----:B------:R-:W-:-:S03]  /*18800*/  LOP3.LUT R4, R2, 0x60, RZ, 0xc0, !PT ;  /* 0x0000006002047812 */ /* 0x000fc600078ec0ff */
[C---:B------:R-:W-:Y:S02]  /*18810*/  IMAD R0, R3.reuse, 0x10, R0 ;  /* 0x0000001003007824 */ /* 0x040fe400078e0200 */
[----:B------:R-:W-:Y:S02]  /*18820*/  IMAD R4, R3, 0x200, R4 ;  /* 0x0000020003047824 */ /* 0x000fe400078e0204 */
[----:B------:R-:W-:-:S05]  /*18830*/  IMAD.SHL.U32 R3, R7, 0x10, RZ ;  /* 0x0000001007037824 */ /* 0x000fca00078e00ff */
[----:B------:R-:W-:Y:S02]  /*18840*/  LOP3.LUT R0, R0, 0x70, R3, 0x78, !PT ;  /* 0x0000007000007812 */ /* 0x000fe400078e7803 */
[----:B------:R-:W-:Y:S01]  /*18850*/  LOP3.LUT R3, R2, 0x80, RZ, 0xc0, !PT ;  /* 0x0000008002037812 */ /* 0x000fe200078ec0ff */
[----:B------:R-:W-:-:S03]  /*18860*/  IMAD.SHL.U32 R6, R7, 0x4, RZ ;  /* 0x0000000407067824 */ /* 0x000fc600078e00ff */
[----:B------:R-:W-:Y:S02]  /*18870*/  LOP3.LUT R3, R3, 0x10, R7, 0xf8, !PT ;  /* 0x0000001003037812 */ /* 0x000fe400078ef807 */
[----:B------:R-:W-:Y:S02]  /*18880*/  LOP3.LUT R2, R2, 0x100, RZ, 0xc0, !PT ;  /* 0x0000010002027812 */ /* 0x000fe400078ec0ff */
[----:B------:R-:W-:-:S04]  /*18890*/  LOP3.LUT R3, R3, 0x10, R6, 0x78, !PT ;  /* 0x0000001003037812 */ /* 0x000fc800078e7806 */
[----:B------:R-:W-:Y:S01]  /*188a0*/  IADD3 R2, R3, R4, R2 ;  /* 0x0000000403027210 */ /* 0x000fe20007ffe002 */
[----:B------:R-:W-:-:S04]  /*188b0*/  IMAD.U32 R4, RZ, RZ, UR4 ;  /* 0x00000004ff047e24 */ /* 0x000fc8000f8e00ff */
[----:B------:R1:W-:Y:S04]  /*188c0*/  STL [R1+0x14], R2 ;  /* 0x0000140201007387 */ /* 0x0003e80000100800 */
[----:B------:R-:W-:Y:S01]  /*188d0*/  STL [R1+0x18], R4 ;  /* 0x0000180401007387 */ /* 0x000fe20000100800 */
[----:B------:R-:W-:Y:S01]  /*188e0*/  LOP3.LUT R19, R0, 0xc00, R19, 0xf8, !PT ;  /* 0x00000c0000137812 */ /* 0x000fe200078ef813 */
[----:B------:R-:W-:Y:S01]  /*188f0*/  IMAD.MOV.U32 R0, RZ, RZ, 0x40 ;  /* 0x00000040ff007424 */ /* 0x000fe200078e00ff */
[----:B------:R-:W-:-:S04]  /*18900*/  LOP3.LUT P0, RZ, R7, 0x4, RZ, 0xc0, !PT ;  /* 0x0000000407ff7812 */ /* 0x000fc8000780c0ff */
[----:B------:R-:W-:Y:S01]  /*18910*/  SEL R0, R0, 0xffffffc0, !P0 ;  /* 0xffffffc000007807 */ /* 0x000fe20004000000 */
[----:B------:R-:W-:Y:S01]  /*18920*/  ULDC UR41, c[0x0][0xc] ;  /* 0x0000030000297ab9 */ /* 0x000fe20000000800 */
[----:B------:R-:W-:-:S03]  /*18930*/  ULDC.64 UR42, c[0x0][0x198] ;  /* 0x00006600002a7ab9 */ /* 0x000fc60000000a00 */
[----:B------:R-:W-:Y:S01]  /*18940*/  IMAD.IADD R0, R0, 0x1, R19 ;  /* 0x0000000100007824 */ /* 0x000fe200078e0213 */
[C---:B--2---:R-:W-:Y:S02]  /*18950*/  LOP3.LUT R3, R5.reuse, 0x1, RZ, 0xfc, !PT ;  /* 0x0000000105037812 */ /* 0x044fe400078efcff */
[----:B-1----:R-:W-:-:S03]  /*18960*/  LOP3.LUT R2, R5, 0x2, RZ, 0xfc, !PT ;  /* 0x0000000205027812 */ /* 0x002fc600078efcff */
[----:B------:R-:W-:Y:S04]  /*18970*/  STL [R1+0x28], R3 ;  /* 0x0000280301007387 */ /* 0x000fe80000100800 */
[----:B------:R1:W-:Y:S04]  /*18980*/  STL [R1+0x1c], R2 ;  /* 0x00001c0201007387 */ /* 0x0003e80000100800 */
[----:B------:R2:W-:Y:S01]  /*18990*/  STL [R1+0x24], RZ ;  /* 0x000024ff01007387 */ /* 0x0005e20000100800 */
[----:B-1----:R-:W-:-:S03]  /*189a0*/  IMAD.MOV.U32 R2, RZ, RZ, 0x1 ;  /* 0x00000001ff027424 */ /* 0x002fc600078e00ff */
[----:B------:R2:W-:Y:S04]  /*189b0*/  STL [R1], RZ ;  /* 0x000000ff01007387 */ /* 0x0005e80000100800 */
[----:B------:R2:W-:Y:S02]  /*189c0*/  STL [R1+0x4], R2 ;  /* 0x0000040201007387 */ /* 0x0005e40000100800 */
.L_x_6328:
[----:B--23--:R-:W2:Y:S01]  /*189d0*/  LDL R2, [R1+0x18] ;  /* 0x0000180001027983 */ /* 0x00cea20000100800 */
        /* <DEDUP_REMOVED lines=21> */
.L_x_6271:
[----:B------:R-:W-:Y:S01]  /*18b30*/  ULDC UR9, c[0x0][0xdc4] ;  /* 0x0003710000097ab9 */ /* 0x000fe20000000800 */
[----:B------:R-:W-:Y:S01]  /*18b40*/  UMOV UR7, UR8 ;  /* 0x0000000800077c82 */ /* 0x000fe20008000000 */
[----:B------:R-:W-:-:S11]  /*18b50*/  UISETP.NE.AND UP0, UPT, UR9, 0x1, UPT ;  /* 0x000000010900788c */ /* 0x000fd6000bf05270 */
[----:B------:R-:W-:Y:S02]  /*18b60*/  @UP0 ULDC.64 UR10, c[0x0][0xdc8] ;  /* 0x00037200000a0ab9 */ /* 0x000fe40000000a00 */
[----:B------:R-:W-:-:S04]  /*18b70*/  UIMAD.WIDE.U32 UR4, UR8, UR10, URZ ;  /* 0x0000000a080472a5 */ /* 0x000fc8000f8e003f */
[----:B------:R-:W-:-:S04]  /*18b80*/  @UP0 USHF.R.U32.HI UR7, URZ, UR11, UR5 ;  /* 0x0000000b3f070299 */ /* 0x000fc80008011605 */
[----:B------:R-:W-:-:S12]  /*18b90*/  UIMAD UR4, UR7, UR9, URZ ;  /* 0x00000009070472a4 */ /* 0x000fd8000f8e023f */
.L_x_6272:
[----:B------:R-:W1:Y:S01]  /*18ba0*/  LDC.64 R4, c[0x0][0x9e0] ;  /* 0x00027800ff047b82 */ /* 0x000e620000000a00 */
[----:B------:R-:W-:Y:S02]  /*18bb0*/  UIADD3 UR4, UR8, -UR4, URZ ;  /* 0x8000000408047290 */ /* 0x000fe4000fffe03f */
[----:B------:R-:W-:Y:S01]  /*18bc0*/  ULOP3.LUT UR7, URZ, UR7, URZ, 0x33, !UPT ;  /* 0x000000073f077292 */ /* 0x000fe2000f8e333f */
[----:B------:R-:W-:Y:S01]  /*18bd0*/  ULDC UR8, c[0x0][0xdb8] ;  /* 0x00036e0000087ab9 */ /* 0x000fe20000000800 */
[----:B------:R-:W-:Y:S01]  /*18be0*/  ULDC.64 UR10, c[0x0][0x3f8] ;  /* 0x0000fe00000a7ab9 */ /* 0x000fe20000000a00 */
[----:B------:R-:W-:Y:S01]  /*18bf0*/  UISETP.NE.AND UP1, UPT, UR8, 0x1, UPT ;  /* 0x000000010800788c */ /* 0x000fe2000bf25270 */
[----:B------:R-:W-:Y:S01]  /*18c00*/  ULDC UR9, c[0x0][0xdac] ;  /* 0x00036b0000097ab9 */ /* 0x000fe20000000800 */
[----:B------:R-:W-:Y:S01]  /*18c10*/  UISETP.NE.U32.AND UP0, UPT, UR10, URZ, UPT ;  /* 0x0000003f0a00728c */ /* 0x000fe2000bf05070 */
[----:B------:R-:W-:Y:S01]  /*18c20*/  ULDC UR5, c[0x0][0xdc4] ;  /* 0x0003710000057ab9 */ /* 0x000fe20000000800 */
[----:B------:R-:W-:-:S02]  /*18c30*/  UIADD3 UR7, UR7, UR9, URZ ;  /* 0x0000000907077290 */ /* 0x000fc4000fffe03f */
[----:B------:R-:W-:Y:S02]  /*18c40*/  UIMAD UR6, UR6, UR5, UR4 ;  /* 0x00000005060672a4 */ /* 0x000fe4000f8e0204 */
[----:B------:R-:W-:-:S03]  /*18c50*/  UISETP.NE.AND.EX UP0, UPT, UR11, URZ, UPT, UP0 ;  /* 0x0000003f0b00728c */ /* 0x000fc6000bf05300 */
[----:B------:R-:W-:Y:S01]  /*18c60*/  @UP1 ULDC UR4, c[0x0][0xdbc] ;  /* 0x00036f0000041ab9 */ /* 0x000fe20000000800 */
[----:B------:R-:W-:Y:S01]  /*18c70*/  USHF.L.U32 UR37, UR7, 0x7, URZ ;  /* 0x0000000707257899 */ /* 0x000fe2000800063f */
[----:B------:R-:W-:Y:S01]  /*18c80*/  ULDC UR10, c[0x0][0x404] ;  /* 0x00010100000a7ab9 */ /* 0x000fe20000000800 */
[----:B------:R-:W-:Y:S01]  /*18c90*/  ULDC UR11, c[0x0][0x288] ;  /* 0x0000a200000b7ab9 */ /* 0x000fe20000000800 */
[----:B------:R-:W-:Y:S01]  /*18ca0*/  UIMAD.WIDE.U32 UR4, UR6, UR4, URZ ;  /* 0x00000004060472a5 */ /* 0x000fe2000f8e003f */
[----:B-1----:R-:W-:Y:S01]  /*18cb0*/  ISETP.GE.AND P1, PT, R5, 0x1, PT ;  /* 0x000000010500780c */ /* 0x002fe20003f26270 */
[----:B------:R-:W-:Y:S01]  /*18cc0*/  @UP1 ULDC UR12, c[0x0][0xdc0] ;  /* 0x00037000000c1ab9 */ /* 0x000fe20000000800 */
[----:B------:R-:W-:Y:S02]  /*18cd0*/  USEL UR10, UR10, 0x1, UP0 ;  /* 0x000000010a0a7887 */ /* 0x000fe40008000000 */
[----:B------:R-:W-:Y:S01]  /*18ce0*/  UIADD3 UR4, UR37, 0x80, -UR11 ;  /* 0x0000008025047890 */ /* 0x000fe2000fffe80b */
[----:B------:R-:W-:Y:S01]  /*18cf0*/  UMOV UR39, UR6 ;  /* 0x0000000600277c82 */ /* 0x000fe20008000000 */
[----:B------:R-:W-:Y:S01]  /*18d00*/  ULDC UR9, c[0x0][0x2e0] ;  /* 0x0000b80000097ab9 */ /* 0x000fe20000000800 */
[----:B------:R-:W-:-:S02]  /*18d10*/  @UP1 USHF.R.U32.HI UR39, URZ, UR12, UR5 ;  /* 0x0000000c3f271299 */ /* 0x000fc40008011605 */
[----:B------:R-:W-:Y:S02]  /*18d20*/  UIMAD UR4, UR10, UR9, UR4 ;  /* 0x000000090a0472a4 */ /* 0x000fe4000f8e0204 */
[----:B------:R-:W-:-:S04]  /*18d30*/  UIADD3 UR38, -UR39, URZ, URZ ;  /* 0x0000003f27267290 */ /* 0x000fc8000fffe13f */
[----:B------:R-:W-:Y:S01]  /*18d40*/  UIMAD UR38, UR8, UR38, UR6 ;  /* 0x00000026082672a4 */ /* 0x000fe2000f8e0206 */
[----:B------:R-:W-:Y:S01]  /*18d50*/  VIADD R4, R4, UR4 ;  /* 0x0000000404047c36 */ /* 0x000fe20008000000 */
[----:B------:R-:W-:Y:S10]  /*18d60*/  @!P1 BRA `(.L_x_6273) ;  /* 0x0000000000449947 */ /* 0x000ff40003800000 */
[----:B------:R-:W-:Y:S01]  /*18d70*/  ISETP.LT.AND P0, PT, RZ, UR4, PT ;  /* 0x00000004ff007c0c */ /* 0x000fe2000bf01270 */
[----:B------:R-:W-:-:S06]  /*18d80*/  UIADD3 UR5, UR4, -0x1, URZ ;  /* 0xffffffff04057890 */ /* 0x000fcc000fffe03f */
[----:B------:R-:W-:-:S06]  /*18d90*/  IMAD.U32 R0, RZ, RZ, UR5 ;  /* 0x00000005ff007e24 */ /* 0x000fcc000f8e00ff */
[----:B------:R-:W-:Y:S05]  /*18da0*/  @P0 BRA `(.L_x_6274) ;  /* 0x00000000001c0947 */ /* 0x000fea0003800000 */
[----:B------:R-:W-:Y:S01]  /*18db0*/  ISETP.NE.AND P0, PT, R5, 0x1, PT ;  /* 0x000000010500780c */ /* 0x000fe20003f05270 */
[----:B------:R-:W-:-:S12]  /*18dc0*/  IMAD R7, RZ, RZ, -UR4 ;  /* 0x80000004ff077e24 */ /* 0x000fd8000f8e02ff */
[----:B------:R-:W1:Y:S02]  /*18dd0*/  @P0 LDC.64 R2, c[0x0][0x9e8] ;  /* 0x00027a00ff020b82 */ /* 0x000e640000000a00 */
[----:B-1----:R-:W-:-:S05]  /*18de0*/  @P0 IMAD.HI.U32 R2, R7, R2, RZ ;  /* 0x0000000207020227 */ /* 0x002fca00078e00ff */
[----:B------:R-:W-:-:S04]  /*18df0*/  @P0 SHF.R.U32.HI R7, RZ, R3, R2 ;  /* 0x00000003ff070219 */ /* 0x000fc80000011602 */
[----:B------:R-:W-:Y:S01]  /*18e00*/  LOP3.LUT R0, RZ, R7, RZ, 0x33, !PT ;  /* 0x00000007ff007212 */ /* 0x000fe200078e33ff */
[----:B------:R-:W-:Y:S06]  /*18e10*/  BRA `(.L_x_6275) ;  /* 0x0000000000107947 */ /* 0x000fec0003800000 */
.L_x_6274:
[----:B------:R-:W-:-:S13]  /*18e20*/  ISETP.NE.AND P0, PT, R5, 0x1, PT ;  /* 0x000000010500780c */ /* 0x000fda0003f05270 */
[----:B------:R-:W1:Y:S02]  /*18e30*/  @P0 LDC.64 R2, c[0x0][0x9e8] ;  /* 0x00027a00ff020b82 */ /* 0x000e640000000a00 */
[----:B-1----:R-:W-:-:S05]  /*18e40*/  @P0 IMAD.HI.U32 R2, R0, R2, RZ ;  /* 0x0000000200020227 */ /* 0x002fca00078e00ff */
[----:B------:R-:W-:-:S07]  /*18e50*/  @P0 SHF.R.U32.HI R0, RZ, R3, R2 ;  /* 0x00000003ff000219 */ /* 0x000fce0000011602 */
.L_x_6275:
[----:B------:R-:W-:-:S05]  /*18e60*/  IMAD R3, R0, R5, R5 ;  /* 0x0000000500037224 */ /* 0x000fca00078e0205 */
[----:B------:R-:W-:-:S07]  /*18e70*/  VIMNMX R4, R4, R3, PT ;  /* 0x0000000304047248 */ /* 0x000fce0003fe0100 */
.L_x_6273:
[----:B------:R-:W-:Y:S01]  /*18e80*/  UIMAD UR5, UR10, UR9, 0xdf ;  /* 0x000000df0a0574a4 */ /* 0x000fe2000f8e0209 */
[----:B------:R-:W-:Y:S01]  /*18e90*/  VIADD R3, R4, 0xdf ;  /* 0x000000df04037836 */ /* 0x000fe20000000000 */
[----:B------:R-:W-:Y:S01]  /*18ea0*/  UMOV UR4, URZ ;  /* 0x0000003f00047c82 */ /* 0x000fe20008000000 */
[----:B------:R-:W-:Y:S01]  /*18eb0*/  IMAD.MOV.U32 R2, RZ, RZ, RZ ;  /* 0x000000ffff027224 */ /* 0x000fe200078e00ff */
[----:B------:R-:W-:Y:S02]  /*18ec0*/  UIMAD.WIDE UR4, UR5, -0x6db6db6d, UR4 ;  /* 0x92492493050478a5 */ /* 0x000fe4000f8e0204 */
[----:B------:R-:W-:Y:S01]  /*18ed0*/  UIADD3 UR6, UR37, -UR11, URZ ;  /* 0x8000000b25067290 */ /* 0x000fe2000fffe03f */
[----:B------:R-:W-:Y:S01]  /*18ee0*/  IMAD.HI R2, R3, -0x6db6db6d, R2 ;  /* 0x9249249303027827 */ /* 0x000fe200078e0202 */
[----:B------:R-:W-:Y:S02]  /*18ef0*/  USHF.R.U32.HI UR4, URZ, 0x1f, UR5 ;  /* 0x0000001f3f047899 */ /* 0x000fe40008011605 */
[----:B------:R-:W-:-:S02]  /*18f00*/  UIMAD UR6, UR10, UR9, UR6 ;  /* 0x000000090a0672a4 */ /* 0x000fc4000f8e0206 */
[----:B------:R-:W-:Y:S01]  /*18f10*/  SHF.R.U32.HI R3, RZ, 0x1f, R2 ;  /* 0x0000001fff037819 */ /* 0x000fe20000011602 */
[----:B------:R-:W-:Y:S01]  /*18f20*/  ULDC UR7, c[0x0][0x9dc] ;  /* 0x0002770000077ab9 */ /* 0x000fe20000000800 */
[----:B------:R-:W-:Y:S02]  /*18f30*/  ULEA.HI.SX32 UR5, UR5, UR4, 0x19 ;  /* 0x0000000405057291 */ /* 0x000fe4000f8fca3f */
[----:B------:R-:W-:Y:S01]  /*18f40*/  UIADD3 UR4, UR6, -UR7, URZ ;  /* 0x8000000706047290 */ /* 0x000fe2000fffe03f */
[----:B------:R-:W-:-:S04]  /*18f50*/  LEA.HI.SX32 R3, R2, R3, 0x19 ;  /* 0x0000000302037211 */ /* 0x000fc800078fcaff */
[----:B------:R-:W-:Y:S01]  /*18f60*/  VIMNMX R17, R3, UR5, PT ;  /* 0x0000000503117c48 */ /* 0x000fe2000bfe0100 */
[----:B------:R-:W-:Y:S01]  /*18f70*/  IMAD.U32 R0, RZ, RZ, UR4 ;  /* 0x00000004ff007e24 */ /* 0x000fe2000f8e00ff */
[----:B------:R-:W-:Y:S06]  /*18f80*/  @!P1 BRA `(.L_x_6276) ;  /* 0x0000000000409947 */ /* 0x000fec0003800000 */
[----:B------:R-:W-:-:S05]  /*18f90*/  IMAD.U32 R4, RZ, RZ, UR6 ;  /* 0x00000006ff047e24 */ /* 0x000fca000f8e00ff */
        /* <DEDUP_REMOVED lines=9> */
.L_x_6277:
[----:B------:R-:W-:-:S13]  /*19030*/  ISETP.NE.AND P0, PT, R5, 0x1, PT ;  /* 0x000000010500780c */ /* 0x000fda0003f05270 */
[----:B------:R-:W1:Y:S02]  /*19040*/  @P0 LDC.64 R2, c[0x0][0x9e8] ;  /* 0x00027a00ff020b82 */ /* 0x000e640000000a00 */
[----:B-1----:R-:W-:-:S05]  /*19050*/  @P0 IMAD.HI.U32 R2, R4, R2, RZ ;  /* 0x0000000204020227 */ /* 0x002fca00078e00ff */
[----:B------:R-:W-:-:S07]  /*19060*/  @P0 SHF.R.U32.HI R4, RZ, R3, R2 ;  /* 0x00000003ff040219 */ /* 0x000fce0000011602 */
.L_x_6278:
[----:B------:R-:W-:-:S05]  /*19070*/  IMAD R5, R4, R5, RZ ;  /* 0x0000000504057224 */ /* 0x000fca00078e02ff */
[----:B------:R-:W-:-:S07]  /*19080*/  VIMNMX R0, R0, R5, !PT ;  /* 0x0000000500007248 */ /* 0x000fce0007fe0100 */
.L_x_6276:
[----:B------:R-:W-:Y:S01]  /*19090*/  IMAD.MOV.U32 R2, RZ, RZ, RZ ;  /* 0x000000ffff027224 */ /* 0x000fe200078e00ff */
[----:B------:R-:W-:Y:S01]  /*190a0*/  BSSY B6, `(.L_x_6279) ;  /* 0x00002a4000067945 */ /* 0x000fe20003800000 */
[----:B------:R-:W-:Y:S02]  /*190b0*/  IMAD.MOV.U32 R3, RZ, RZ, R0 ;  /* 0x000000ffff037224 */ /* 0x000fe400078e0000 */
[----:B------:R-:W-:-:S05]  /*190c0*/  IMAD.HI R0, R0, -0x6db6db6d, R2 ;  /* 0x9249249300007827 */ /* 0x000fca00078e0202 */
        /* <DEDUP_REMOVED lines=24> */
.L_x_6280:
        /* <DEDUP_REMOVED lines=23> */
.L_x_6282:
        /* <DEDUP_REMOVED lines=22> */
.L_x_6283:
        /* <DEDUP_REMOVED lines=20> */
.L_x_6284:
        /* <DEDUP_REMOVED lines=18> */
.L_x_6285:
[----:B------:R-:W1:Y:S01]  /*19780*/  LDC R0, c[0x0][0x428] ;  /* 0x00010a00ff007b82 */ /* 0x000e620000000800 */
[----:B------:R-:W-:Y:S01]  /*19790*/  ULDC.64 UR4, c[0x0][0x9f8] ;  /* 0x00027e0000047ab9 */ /* 0x000fe20000000a00 */
[----:B------:R-:W-:Y:S01]  /*197a0*/  IMAD.U32 R3, RZ, RZ, UR38 ;  /* 0x00000026ff037e24 */ /* 0x000fe2000f8e00ff */
[----:B------:R-:W-:Y:S01]  /*197b0*/  ISETP.NE.U32.AND P0, PT, RZ, UR4, PT ;  /* 0x00000004ff007c0c */ /* 0x000fe2000bf05070 */
[----:B------:R-:W-:Y:S01]  /*197c0*/  IMAD.U32 R21, RZ, RZ, UR39 ;  /* 0x00000027ff157e24 */ /* 0x000fe2000f8e00ff */
[----:B------:R-:W2:Y:S02]  /*197d0*/  S2R R4, SR_TID.X ;  /* 0x0000000000047919 */ /* 0x000ea40000002100 */
[----:B------:R-:W-:Y:S02]  /*197e0*/  ISETP.NE.AND.EX P0, PT, RZ, UR5, PT, P0 ;  /* 0x00000005ff007c0c */ /* 0x000fe4000bf05300 */
[----:B-1----:R-:W-:-:S13]  /*197f0*/  ISETP.NE.AND P1, PT, R0, 0x1, PT ;  /* 0x000000010000780c */ /* 0x002fda0003f25270 */
[----:B------:R-:W1:Y:S01]  /*19800*/  @P1 LDC R2, c[0x0][0x42c] ;  /* 0x00010b00ff021b82 */ /* 0x000e620000000800 */
[----:B--2---:R-:W-:-:S07]  /*19810*/  LOP3.LUT R18, R4, 0x7f, RZ, 0xc0, !PT ;  /* 0x0000007f04127812 */ /* 0x004fce00078ec0ff */
[----:B------:R-:W2:Y:S01]  /*19820*/  @P1 LDC R0, c[0x0][0x430] ;  /* 0x00010c00ff001b82 */ /* 0x000ea20000000800 */
[----:B-1----:R-:W-:-:S05]  /*19830*/  @P1 IMAD.HI.U32 R2, R2, UR38, RZ ;  /* 0x0000002602021c27 */ /* 0x002fca000f8e00ff */
[----:B--2---:R-:W-:Y:S01]  /*19840*/  @P1 SHF.R.U32.HI R3, RZ, R0, R2 ;  /* 0x00000000ff031219 */ /* 0x004fe20000011602 */
[----:B------:R-:W-:-:S04]  /*19850*/  IMAD.U32 R0, RZ, RZ, UR39 ;  /* 0x00000027ff007e24 */ /* 0x000fc8000f8e00ff */
[----:B------:R1:W-:Y:S02]  /*19860*/  STL [R1+0x8], R3 ;  /* 0x0000080301007387 */ /* 0x0003e40000100800 */
[----:B-1----:R-:W1:Y:S02]  /*19870*/  @P0 LDC.64 R2, c[0x0][0x9f8] ;  /* 0x00027e00ff020b82 */ /* 0x002e640000000a00 */
[----:B-1----:R-:W-:-:S05]  /*19880*/  @P0 IMAD.WIDE R2, R0, 0x4, R2 ;  /* 0x0000000400020825 */ /* 0x002fca00078e0202 */
[----:B------:R1:W2:Y:S01]  /*19890*/  @P0 LDG.E R21, desc[UR46][R2.64] ;  /* 0x0000002e02150981 */ /* 0x0002a2000c1e1900 */
[----:B------:R-:W-:Y:S01]  /*198a0*/  ISETP.NE.AND P2, PT, R18, RZ, PT ;  /* 0x000000ff1200720c */ /* 0x000fe20003f45270 */
[----:B------:R-:W-:Y:S01]  /*198b0*/  UMOV UR36, URZ ;  /* 0x0000003f00247c82 */ /* 0x000fe20008000000 */
[----:B------:R-:W-:Y:S01]  /*198c0*/  UMOV UR6, 0xffffffff ;  /* 0xffffffff00067882 */ /* 0x000fe20000000000 */
[----:B------:R-:W-:-:S04]  /*198d0*/  SHF.R.U32.HI R4, RZ, 0x5, R4 ;  /* 0x00000005ff047819 */ /* 0x000fc80000011604 */
[----:B------:R-:W-:Y:S01]  /*198e0*/  LOP3.LUT R4, R4, 0x3, RZ, 0xc0, !PT ;  /* 0x0000000304047812 */ /* 0x000fe200078ec0ff */
[----:B-1----:R-:W1:Y:S05]  /*198f0*/  LDC.64 R2, c[0x0][0x3f8] ;  /* 0x0000fe00ff027b82 */ /* 0x002e6a0000000a00 */
[----:B------:R-:W-:-:S05]  /*19900*/  VOTEU.ALL UP1, P2 ;  /* 0x00000000003f7886 */ /* 0x000fca0001020000 */
[----:B------:R-:W-:-:S04]  /*19910*/  @!UP1 UIADD3 UR4, UP0, UR42, 0x270, URZ ;  /* 0x000002702a049890 */ /* 0x000fc8000ff1e03f */
[----:B------:R-:W-:-:S09]  /*19920*/  @!UP1 UIADD3.X UR5, URZ, UR43, URZ, UP0, !UPT ;  /* 0x0000002b3f059290 */ /* 0x000fd200087fe43f */
[----:B------:R3:W-:Y:S01]  /*19930*/  @!UP1 UTMAPF.L2.4D [UR36], [UR4] ;  /* 0x00000024040095b8 */ /* 0x0007e20008018000 */
[----:B-1----:R-:W-:-:S04]  /*19940*/  ISETP.NE.U32.AND P1, PT, R2, RZ, PT ;  /* 0x000000ff0200720c */ /* 0x002fc80003f25070 */
[----:B------:R-:W-:Y:S02]  /*19950*/  ISETP.NE.AND.EX P1, PT, R3, RZ, PT, P1 ;  /* 0x000000ff0300720c */ /* 0x000fe40003f25310 */
[----:B--2---:R-:W-:Y:S02]  /*19960*/  SHF.R.S32.HI R8, RZ, 0x1f, R21 ;  /* 0x0000001fff087819 */ /* 0x004fe40000011415 */
[----:B------:R-:W-:-:S03]  /*19970*/  SEL R0, R21, RZ, !P1 ;  /* 0x000000ff15007207 */ /* 0x000fc60004800000 */
[----:B------:R3:W-:Y:S01]  /*19980*/  STL [R1+0xc], R8 ;  /* 0x00000c0801007387 */ /* 0x0007e20000100800 */
[----:B------:R-:W-:Y:S05]  /*19990*/  BRA.DIV UR6, `(.L_x_6286) ;  /* 0x0000002a06a07947 */ /* 0x000fea000b800000 */
[----:B------:R1:W2:Y:S02]  /*199a0*/  SHFL.IDX PT, R14, R4, RZ, 0x1f ;  /* 0x00001fff040e7589 */ /* 0x0002a400000e0000 */
.L_x_6347:
[----:B--2---:R-:W-:Y:S02]  /*199b0*/  ISETP.NE.AND P0, PT, R14, RZ, PT ;  /* 0x000000ff0e00720c */ /* 0x004fe40003f05270 */
[----:B------:R-:W-:-:S11]  /*199c0*/  PLOP3.LUT P6, PT, PT, PT, PT, 0x8, 0x0 ;  /* 0x000000000000781c */ /* 0x000fd60003fce170 */
[----:B------:R-:W-:Y:S05]  /*199d0*/  @P0 BRA `(.L_x_6287) ;  /* 0x0000000400900947 */ /* 0x000fea0003800000 */
[----:B---3--:R-:W-:Y:S01]  /*199e0*/  UMOV UR4, 0xffffffff ;  /* 0xffffffff00047882 */ /* 0x008fe20000000000 */
[----:B------:R-:W-:Y:S02]  /*199f0*/  VIADD R6, R17, 0xffffffff ;  /* 0xffffffff11067836 */ /* 0x000fe40000000000 */
[----:B------:R-:W-:Y:S05]  /*19a00*/  BRA.DIV UR4, `(.L_x_6288) ;  /* 0x0000002a04a47947 */ /* 0x000fea000b800000 */
[----:B------:R-:W-:-:S13]  /*19a10*/  ELECT P6, URZ, PT ;  /* 0x00000000003f782f */ /* 0x000fda00038c0000 */
.L_x_6350:
[----:B------:R-:W-:Y:S05]  /*19a20*/  @!P6 BRA `(.L_x_6289) ;  /* 0x000000040038e947 */ /* 0x000fea0003800000 */
[----:B------:R-:W-:Y:S01]  /*19a30*/  IMAD.MOV.U32 R0, RZ, RZ, R21 ;  /* 0x000000ffff007224 */ /* 0x000fe200078e0015 */
[----:B------:R-:W-:Y:S06]  /*19a40*/  @!P1 BRA `(.L_x_6290) ;  /* 0x0000000000489947 */ /* 0x000fec0003800000 */
[----:B------:R-:W2:Y:S01]  /*19a50*/  LDC R7, c[0x0][0x41c] ;  /* 0x00010700ff077b82 */ /* 0x000ea20000000800 */
[----:B------:R-:W-:Y:S01]  /*19a60*/  IMAD.MOV.U32 R0, RZ, RZ, R6 ;  /* 0x000000ffff007224 */ /* 0x000fe200078e0006 */
[----:B------:R-:W-:Y:S01]  /*19a70*/  ULDC.64 UR4, c[0x0][0x408] ;  /* 0x0001020000047ab9 */ /* 0x000fe20000000a00 */
[----:B--2---:R-:W-:-:S13]  /*19a80*/  ISETP.NE.AND P0, PT, R7, 0x1, PT ;  /* 0x000000010700780c */ /* 0x004fda0003f05270 */
[----:B-1----:R-:W1:Y:S02]  /*19a90*/  @P0 LDC.64 R4, c[0x0][0x420] ;  /* 0x00010800ff040b82 */ /* 0x002e640000000a00 */
[----:B-1----:R-:W-:-:S05]  /*19aa0*/  @P0 IMAD.HI.U32 R4, R6, R4, RZ ;  /* 0x0000000406040227 */ /* 0x002fca00078e00ff */
        /* <DEDUP_REMOVED lines=12> */
.L_x_6290:
[----:B--2---:R-:W1:Y:S04]  /*19b70*/  LDL R3, [R1] ;  /* 0x0000000001037983 */ /* 0x004e680000100800 */
[----:B------:R-:W2:Y:S01]  /*19b80*/  LDL R2, [R1+0x4] ;  /* 0x0000040001027983 */ /* 0x000ea20000100800 */
[----:B------:R-:W-:Y:S02]  /*19b90*/  ISETP.NE.AND P0, PT, R18, RZ, PT ;  /* 0x000000ff1200720c */ /* 0x000fe40003f05270 */
[----:B-1----:R-:W-:Y:S02]  /*19ba0*/  LEA R4, R3, UR40, 0x3 ;  /* 0x0000002803047c11 */ /* 0x002fe4000f8e18ff */
[----:B--2---:R-:W-:-:S04]  /*19bb0*/  SHF.L.U32 R3, R2, 0x1f, RZ ;  /* 0x0000001f02037819 */ /* 0x004fc800000006ff */
[----:B------:R-:W1:Y:S02]  /*19bc0*/  SYNCS.PHASECHK.TRANS64.TRYWAIT P3, [R4+URZ+0x2e880], R3 ;  /* 0x02e88003040075a7 */ /* 0x000e64000806017f */
[----:B-1----:R-:W-:Y:S05]  /*19bd0*/  @!P3 BRA `(.L_x_6291) ;  /* 0x000000280050b947 */ /* 0x002fea0003800000 */
.L_x_6351:
        /* <DEDUP_REMOVED lines=8> */
.L_x_6292:
[----:B------:R-:W2:Y:S01]  /*19c60*/  LDL R2, [R1] ;  /* 0x0000000001027983 */ /* 0x000ea20000100800 */
[----:B------:R-:W-:-:S03]  /*19c70*/  IMAD.U32 R7, RZ, RZ, UR40 ;  /* 0x00000028ff077e24 */ /* 0x000fc6000f8e00ff */
[----:B------:R-:W3:Y:S01]  /*19c80*/  LDL R5, [R1+0x8] ;  /* 0x0000080001057983 */ /* 0x000ee20000100800 */
        /* <DEDUP_REMOVED lines=10> */
[----:B--2---:R-:W-:-:S05]  /*19d30*/  IMAD R2, R2, 0x7000, R7 ;  /* 0x0000700002027824 */ /* 0x004fca00078e0207 */
[----:B------:R-:W-:Y:S02]  /*19d40*/  R2UR UR8, R2 ;  /* 0x00000000020872ca */ /* 0x000fe400000e0000 */
[----:B---3--:R-:W-:-:S11]  /*19d50*/  R2UR UR12, R5 ;  /* 0x00000000050c72ca */ /* 0x008fd600000e0000 */
[----:B------:R-:W-:-:S09]  /*19d60*/  UIADD3 UR8, UR8, 0xe400, URZ ;  /* 0x0000e40008087890 */ /* 0x000fd2000fffe03f */
[----:B------:R2:W-:Y:S01]  /*19d70*/  UTMALDG.4D [UR8], [UR4], desc[UR6] ;  /* 0x00000608040075b4 */ /* 0x0005e20008019000 */
[----:B------:R-:W3:Y:S02]  /*19d80*/  SYNCS.PHASECHK.TRANS64.TRYWAIT P3, [R4+URZ+0x2e840], R3 ;  /* 0x02e84003040075a7 */ /* 0x000ee4000806017f */
[----:B--23--:R-:W-:Y:S05]  /*19d90*/  @!P3 BRA `(.L_x_6293) ;  /* 0x0000002400f4b947 */ /* 0x00cfea0003800000 */
.L_x_6352:
        /* <DEDUP_REMOVED lines=8> */
.L_x_6294:
[----:B-12---:R-:W2:Y:S01]  /*19e20*/  LDL R3, [R1+0x8] ;  /* 0x0000080001037983 */ /* 0x006ea20000100800 */
        /* <DEDUP_REMOVED lines=13> */
[----:B--2---:R-:W-:Y:S01]  /*19f00*/  NOP ;  /* 0x0000000000007918 */ /* 0x004fe20000000000 */
.L_x_6289:
[----:B------:R-:W-:Y:S05]  /*19f10*/  WARPSYNC.ALL ;  /* 0x0000000000007948 */ /* 0x000fea0003800000 */
[----:B------:R-:W-:Y:S01]  /*19f20*/  BAR.SYNC.DEFER_BLOCKING 0x8, 0x120 ;  /* 0x0204800000007b1d */ /* 0x000fe20000010000 */
[----:B------:R-:W-:Y:S01]  /*19f30*/  ELECT P0, URZ, PT ;  /* 0x00000000003f782f */ /* 0x000fe20003800000 */
[----:B------:R-:W-:Y:S02]  /*19f40*/  UIADD3 UR4, UP0, UR42, 0x270, URZ ;  /* 0x000002702a047890 */ /* 0x000fe4000ff1e03f */
[----:B------:R-:W-:Y:S02]  /*19f50*/  UIADD3 UR8, UR40, 0x1c400, URZ ;  /* 0x0001c40028087890 */ /* 0x000fe4000fffe03f */
[----:B------:R-:W-:-:S02]  /*19f60*/  UIADD3 UR9, UR40, 0x2e800, URZ ;  /* 0x0002e80028097890 */ /* 0x000fc4000fffe03f */
[----:B------:R-:W-:Y:S01]  /*19f70*/  UIADD3.X UR5, URZ, UR43, URZ, UP0, !UPT ;  /* 0x0000002b3f057290 */ /* 0x000fe200087fe43f */
[----:B------:R-:W-:Y:S01]  /*19f80*/  UMOV UR6, 0x0 ;  /* 0x0000000000067882 */ /* 0x000fe20000000000 */
[----:B------:R-:W-:Y:S01]  /*19f90*/  UMOV UR7, 0x12f00000 ;  /* 0x12f0000000077882 */ /* 0x000fe20000000000 */
[----:B------:R-:W-:-:S03]  /*19fa0*/  UMOV UR10, URZ ;  /* 0x0000003f000a7c82 */ /* 0x000fc60008000000 */
[----:B------:R-:W-:Y:S01]  /*19fb0*/  @P0 IMAD.MOV.U32 R2, RZ, RZ, 0x4000 ;  /* 0x00004000ff020424 */ /* 0x000fe200078e00ff */
[----:B------:R-:W-:Y:S01]  /*19fc0*/  UMOV UR11, UR37 ;  /* 0x00000025000b7c82 */ /* 0x000fe20008000000 */
[----:B------:R-:W-:Y:S01]  /*19fd0*/  UMOV UR12, UR38 ;  /* 0x00000026000c7c82 */ /* 0x000fe20008000000 */
[----:B------:R-:W-:Y:S01]  /*19fe0*/  UMOV UR13, UR39 ;  /* 0x00000027000d7c82 */ /* 0x000fe20008000000 */
[----:B------:R2:W-:Y:S01]  /*19ff0*/  @P0 SYNCS.ARRIVE.TRANS64 RZ, [UR40+0x2e800], R2 ;  /* 0x02e80002ffff09a7 */ /* 0x0005e20008000028 */
[----:B------:R2:W-:Y:S01]  /*1a000*/  UTMALDG.4D [UR8], [UR4], desc[UR6] ;  /* 0x00000608040075b4 */ /* 0x0005e20008019000 */
[----:B------:R-:W-:Y:S02]  /*1a010*/  NOP ;  /* 0x0000000000007918 */ /* 0x000fe40000000000 */
.L_x_6287:
        /* <DEDUP_REMOVED lines=10> */
.L_x_6353:
[----:B---3--:R-:W-:Y:S05]  /*1a0c0*/  BSYNC B0 ;  /* 0x0000000000007941 */ /* 0x008fea0003800000 */
.L_x_6295:
[----:B--2---:R-:W2:Y:S01]  /*1a0d0*/  LDL R3, [R1+0x10] ;  /* 0x0000100001037983 */ /* 0x004ea20000100800 */
[----:B------:R-:W-:-:S05]  /*1a0e0*/  VIADD R17, R17, 0xfffffffe ;  /* 0xfffffffe11117836 */ /* 0x000fca0000000000 */
[----:B--2---:R-:W-:-:S13]  /*1a0f0*/  ISETP.GE.AND P0, PT, R17, R3, PT ;  /* 0x000000031100720c */ /* 0x004fda0003f06270 */
[----:B------:R-:W-:Y:S05]  /*1a100*/  @!P0 BRA `(.L_x_6297) ;  /* 0x00000010000c8947 */ /* 0x000fea0003800000 */
[----:B------:R2:W5:Y:S01]  /*1a110*/  LDL.LU R6, [R1] ;  /* 0x0000000001067983 */ /* 0x0005620000300800 */
[----:B------:R-:W-:-:S03]  /*1a120*/  IMAD.MOV.U32 R18, RZ, RZ, R17 ;  /* 0x000000ffff127224 */ /* 0x000fc600078e0011 */
[----:B------:R2:W5:Y:S04]  /*1a130*/  LDL.LU R7, [R1+0x4] ;  /* 0x0000040001077983 */ /* 0x0005680000300800 */
.L_x_6317:
        /* <DEDUP_REMOVED lines=10> */
[----:B------:R-:W-:Y:S01]  /*1a1e0*/  IMAD.MOV.U32 R8, RZ, RZ, R18 ;  /* 0x000000ffff087224 */ /* 0x000fe200078e0012 */
[----:B------:R-:W-:Y:S06]  /*1a1f0*/  @!P1 BRA `(.L_x_6300) ;  /* 0x00000000004c9947 */ /* 0x000fec0003800000 */
[----:B------:R-:W4:Y:S01]  /*1a200*/  LDL R5, [R1+0xc] ;  /* 0x00000c0001057983 */ /* 0x000f220000100800 */
[----:B-1----:R-:W1:Y:S01]  /*1a210*/  LDC R4, c[0x0][0x41c] ;  /* 0x00010700ff047b82 */ /* 0x002e620000000800 */
        /* <DEDUP_REMOVED lines=10> */
[----:B----4-:R-:W-:-:S04]  /*1a2c0*/  IMAD R0, R5, UR4, RZ ;  /* 0x0000000405007c24 */ /* 0x010fc8000f8e02ff */
[----:B------:R-:W-:Y:S01]  /*1a2d0*/  IMAD R0, R21, UR5, R0 ;  /* 0x0000000515007c24 */ /* 0x000fe2000f8e0200 */
[----:B------:R-:W-:Y:S02]  /*1a2e0*/  ULDC.64 UR4, c[0x0][0x3f8] ;  /* 0x0000fe0000047ab9 */ /* 0x000fe40000000a00 */
[----:B------:R-:W-:Y:S01]  /*1a2f0*/  LEA R4, P0, R2, UR4, 0x2 ;  /* 0x0000000402047c11 */ /* 0x000fe2000f8010ff */
[----:B------:R-:W-:-:S05]  /*1a300*/  IMAD.IADD R0, R0, 0x1, R3 ;  /* 0x0000000100007824 */ /* 0x000fca00078e0203 */
[----:B------:R-:W-:-:S05]  /*1a310*/  LEA.HI.X R5, R2, UR5, R0, 0x2, P0 ;  /* 0x0000000502057c11 */ /* 0x000fca00080f1400 */
[----:B------:R4:W5:Y:S02]  /*1a320*/  LDG.E R0, desc[UR46][R4.64] ;  /* 0x0000002e04007981 */ /* 0x000964000c1e1900 */
.L_x_6300:
[----:B-1--4-:R-:W-:Y:S01]  /*1a330*/  LEA R4, R10, UR40, 0x3 ;  /* 0x000000280a047c11 */ /* 0x012fe2000f8e18ff */
[----:B------:R-:W1:Y:S01]  /*1a340*/  S2R R2, SR_TID.X ;  /* 0x0000000000027919 */ /* 0x000e620000002100 */
[----:B------:R-:W-:Y:S01]  /*1a350*/  SHF.L.U32 R3, R9, 0x1f, RZ ;  /* 0x0000001f09037819 */ /* 0x000fe200000006ff */
[----:B------:R-:W-:Y:S03]  /*1a360*/  BSSY B1, `(.L_x_6301) ;  /* 0x0000005000017945 */ /* 0x000fe60003800000 */
[----:B------:R-:W4:Y:S01]  /*1a370*/  SYNCS.PHASECHK.TRANS64.TRYWAIT P0, [R4+URZ+0x2e880], R3 ;  /* 0x02e88003040075a7 */ /* 0x000f22000800017f */
[----:B-1----:R-:W-:-:S04]  /*1a380*/  LOP3.LUT R2, R2, 0x7f, RZ, 0xc0, !PT ;  /* 0x0000007f02027812 */ /* 0x002fc800078ec0ff */
[----:B------:R-:W-:Y:S01]  /*1a390*/  ISETP.NE.AND P3, PT, R2, RZ, PT ;  /* 0x000000ff0200720c */ /* 0x000fe20003f65270 */
[----:B----4-:R-:W-:-:S12]  /*1a3a0*/  @!P0 BRA `(.L_x_6302) ;  /* 0x00000020009c8947 */ /* 0x010fd80003800000 */
.L_x_6354:
[----:B------:R-:W-:Y:S05]  /*1a3b0*/  BSYNC B1 ;  /* 0x0000000000017941 */ /* 0x000fea0003800000 */
.L_x_6301:
        /* <DEDUP_REMOVED lines=9> */
.L_x_6304:
[----:B------:R-:W-:Y:S05]  /*1a450*/  BSYNC B1 ;  /* 0x0000000000017941 */ /* 0x000fea0003800000 */
.L_x_6303:
[----:B------:R-:W4:Y:S04]  /*1a460*/  LDL R5, [R1+0x8] ;  /* 0x0000080001057983 */ /* 0x000f280000100800 */
[----:B------:R-:W2:Y:S01]  /*1a470*/  LDL R2, [R1] ;  /* 0x0000000001027983 */ /* 0x000ea20000100800 */
[----:B---3--:R-:W-:Y:S01]  /*1a480*/  IMAD.MOV.U32 R10, RZ, RZ, RZ ;  /* 0x000000ffff0a7224 */ /* 0x008fe200078e00ff */
[----:B------:R-:W-:Y:S01]  /*1a490*/  UIADD3 UR4, UP0, UR42, 0x470, URZ ;  /* 0x000004702a047890 */ /* 0x000fe2000ff1e03f */
[----:B------:R-:W-:Y:S01]  /*1a4a0*/  PLOP3.LUT P0, PT, PT, PT, PT, 0x80, 0x0 ;  /* 0x000000000000781c */ /* 0x000fe20003f0f070 */
[----:B------:R-:W-:Y:S01]  /*1a4b0*/  UMOV UR6, 0x0 ;  /* 0x0000000000067882 */ /* 0x000fe20000000000 */
[----:B------:R-:W-:Y:S01]  /*1a4c0*/  UMOV UR7, 0x14f00000 ;  /* 0x14f0000000077882 */ /* 0x000fe20000000000 */
[----:B------:R-:W-:Y:S01]  /*1a4d0*/  R2UR UR10, R10 ;  /* 0x000000000a0a72ca */ /* 0x000fe200000e0000 */
[----:B------:R-:W-:Y:S01]  /*1a4e0*/  UIADD3.X UR5, URZ, UR43, URZ, UP0, !UPT ;  /* 0x0000002b3f057290 */ /* 0x000fe200087fe43f */
[----:B----4-:R-:W-:Y:S01]  /*1a4f0*/  R2UR UR12, R5 ;  /* 0x00000000050c72ca */ /* 0x010fe200000e0000 */
[----:B------:R-:W-:-:S04]  /*1a500*/  IMAD.U32 R5, RZ, RZ, UR40 ;  /* 0x00000028ff057e24 */ /* 0x000fc8000f8e00ff */
[----:B--2---:R-:W-:Y:S02]  /*1a510*/  IMAD R2, R2, 0x7000, R5 ;  /* 0x0000700002027824 */ /* 0x004fe400078e0205 */
[----:B------:R-:W-:Y:S02]  /*1a520*/  IMAD R5, R8, 0xe0, RZ ;  /* 0x000000e008057824 */ /* 0x000fe400078e02ff */
[----:B------:R-:W-:Y:S02]  /*1a530*/  VIADD R8, R4, 0x2e870 ;  /* 0x0002e87004087836 */ /* 0x000fe40000000000 */
[----:B------:R-:W-:-:S07]  /*1a540*/  VIADD R9, R2, 0xe400 ;  /* 0x0000e40002097836 */ /* 0x000fce0000000000 */
.L_x_6305:
        /* <DEDUP_REMOVED lines=12> */
.L_x_6355:
[----:B------:R-:W-:Y:S05]  /*1a610*/  BSYNC B1 ;  /* 0x0000000000017941 */ /* 0x000fea0003800000 */
.L_x_6306:
        /* <DEDUP_REMOVED lines=11> */
.L_x_6309:
[----:B------:R-:W-:Y:S05]  /*1a6d0*/  BSYNC B1 ;  /* 0x0000000000017941 */ /* 0x000fea0003800000 */
.L_x_6308:
        /* <DEDUP_REMOVED lines=10> */
.L_x_6310:
        /* <DEDUP_REMOVED lines=9> */
.L_x_6299:
[----:B------:R-:W-:Y:S05]  /*1a810*/  BSYNC B0 ;  /* 0x0000000000007941 */ /* 0x000fea0003800000 */
.L_x_6298:
[----:B------:R-:W4:Y:S02]  /*1a820*/  LDL R3, [R1+0x28] ;  /* 0x0000280001037983 */ /* 0x000f240000100800 */
[----:B----4-:R-:W-:-:S13]  /*1a830*/  ISETP.NE.AND P0, PT, R3, 0x3, PT ;  /* 0x000000030300780c */ /* 0x010fda0003f05270 */
[----:B------:R-:W-:Y:S05]  /*1a840*/  @!P0 BRA `(.L_x_6311) ;  /* 0x0000000000048947 */ /* 0x000fea0003800000 */
[----:B------:R-:W-:Y:S01]  /*1a850*/  BPT.TRAP 0x1 ;  /* 0x000000040000795c */ /* 0x000fe20000300000 */
.L_x_6311:
[----:B------:R-:W4:Y:S01]  /*1a860*/  LDL R3, [R1+0x1c] ;  /* 0x00001c0001037983 */ /* 0x000f220000100800 */
[----:B------:R-:W-:Y:S01]  /*1a870*/  LOP3.LUT R2, R7, 0x1, RZ, 0x3c, !PT ;  /* 0x0000000107027812 */ /* 0x000fe200078e3cff */
[----:B------:R-:W-:Y:S01]  /*1a880*/  BSSY B0, `(.L_x_6312) ;  /* 0x0000006000007945 */ /* 0x000fe20003800000 */
[----:B------:R-:W-:Y:S02]  /*1a890*/  LEA R20, R6, UR40, 0x3 ;  /* 0x0000002806147c11 */ /* 0x000fe4000f8e18ff */
[----:B------:R-:W-:-:S04]  /*1a8a0*/  SHF.L.U32 R2, R2, 0x1f, RZ ;  /* 0x0000001f02027819 */ /* 0x000fc800000006ff */
[----:B------:R-:W5:Y:S01]  /*1a8b0*/  SYNCS.PHASECHK.TRANS64.TRYWAIT P3, [R20+URZ+0x2e870], R2 ;  /* 0x02e87002140075a7 */ /* 0x000f62000806017f */
[----:B----4-:R-:W-:Y:S01]  /*1a8c0*/  ISETP.NE.AND P0, PT, R3, 0x3, PT ;  /* 0x000000030300780c */ /* 0x010fe20003f05270 */
[----:B-----5:R-:W-:-:S12]  /*1a8d0*/  @!P3 BRA `(.L_x_6313) ;  /* 0x0000001c0078b947 */ /* 0x020fd80003800000 */
.L_x_6356:
[----:B------:R-:W-:Y:S05]  /*1a8e0*/  BSYNC B0 ;  /* 0x0000000000007941 */ /* 0x000fea0003800000 */
.L_x_6312:
[----:B------:R-:W-:Y:S05]  /*1a8f0*/  @!P0 BRA `(.L_x_6314) ;  /* 0x0000000000048947 */ /* 0x000fea0003800000 */
[----:B------:R-:W-:Y:S01]  /*1a900*/  BPT.TRAP 0x1 ;  /* 0x000000040000795c */ /* 0x000fe20000300000 */
.L_x_6314:
[----:B----4-:R-:W-:Y:S01]  /*1a910*/  SHF.L.U32 R2, R7, 0x1f, RZ ;  /* 0x0000001f07027819 */ /* 0x010fe200000006ff */
[----:B------:R-:W-:-:S03]  /*1a920*/  IMAD R3, R6, 0x7000, RZ ;  /* 0x0000700006037824 */ /* 0x000fc600078e02ff */
[----:B------:R-:W4:Y:S02]  /*1a930*/  SYNCS.PHASECHK.TRANS64.TRYWAIT P3, [R20+URZ+0x2e860], R2 ;  /* 0x02e86002140075a7 */ /* 0x000f24000806017f */
[----:B----4-:R-:W-:Y:S05]  /*1a940*/  @!P3 BRA `(.L_x_6315) ;  /* 0x0000001c0070b947 */ /* 0x010fea0003800000 */
.L_x_6357:
[----:B------:R-:W4:Y:S01]  /*1a950*/  LDL R13, [R1+0x14] ;  /* 0x00001400010d7983 */ /* 0x000f220000100800 */
[----:B-1----:R-:W-:Y:S01]  /*1a960*/  LOP3.LUT R4, R3, R19, RZ, 0xfc, !PT ;  /* 0x0000001303047212 */ /* 0x002fe200078efcff */
[----:B------:R-:W-:Y:S05]  /*1a970*/  WARPSYNC.ALL ;  /* 0x0000000000007948 */ /* 0x000fea0003800000 */
[----:B------:R-:W1:Y:S01]  /*1a980*/  S2R R11, SR_TID.X ;  /* 0x00000000000b7919 */ /* 0x000e620000002100 */
[----:B------:R-:W-:Y:S02]  /*1a990*/  IMAD.MOV.U32 R14, RZ, RZ, 0x40 ;  /* 0x00000040ff0e7424 */ /* 0x000fe400078e00ff */
[----:B------:R-:W-:Y:S01]  /*1a9a0*/  IMAD.U32 R12, RZ, RZ, UR40 ;  /* 0x00000028ff0c7e24 */ /* 0x000fe2000f8e00ff */
[----:B------:R-:W5:Y:S03]  /*1a9b0*/  LDSM.16.MT88.4 R4, [R4+UR40+0xe400] ;  /* 0x00e400280404783b */ /* 0x000f660008004200 */
[----:B------:R-:W-:Y:S01]  /*1a9c0*/  VIADD R12, R12, 0x400 ;  /* 0x000004000c0c7836 */ /* 0x000fe20000000000 */
[----:B-1----:R-:W-:-:S04]  /*1a9d0*/  LOP3.LUT P3, RZ, R11, 0x4, RZ, 0xc0, !PT ;  /* 0x000000040bff7812 */ /* 0x002fc8000786c0ff */
[----:B------:R-:W-:-:S05]  /*1a9e0*/  SEL R14, R14, 0xffffffc0, !P3 ;  /* 0xffffffc00e0e7807 */ /* 0x000fca0005800000 */
[----:B------:R-:W-:Y:S01]  /*1a9f0*/  IMAD.IADD R14, R14, 0x1, R19 ;  /* 0x000000010e0e7824 */ /* 0x000fe200078e0213 */
[----:B-----5:R-:W-:-:S04]  /*1aa00*/  PRMT R8, R4, 0x6420, R5 ;  /* 0x0000642004087816 */ /* 0x020fc80000000005 */
[----:B------:R-:W-:Y:S02]  /*1aa10*/  IADD3 R17, R14, UR40, R3 ;  /* 0x000000280e117c10 */ /* 0x000fe4000fffe003 */
[----:B---3--:R-:W-:Y:S02]  /*1aa20*/  PRMT R9, R4, 0x7531, R5 ;  /* 0x0000753104097816 */ /* 0x008fe40000000005 */
        /* <DEDUP_REMOVED lines=63> */
[C---:B------:R-:W-:Y:S01]  /*1ae20*/  VIADD R4, R3.reuse, 0x5000 ;  /* 0x0000500003047836 */ /* 0x040fe20000000000 */
[C-C-:B------:R-:W-:Y:S01]  /*1ae30*/  PRMT R10, R6.reuse, 0x6420, R7.reuse ;  /* 0x00006420060a7816 */ /* 0x140fe20000000007 */
[----:B------:R-:W-:Y:S01]  /*1ae40*/  VIADD R3, R3, 0x6000 ;  /* 0x0000600003037836 */ /* 0x000fe20000000000 */
[----:B------:R-:W-:-:S02]  /*1ae50*/  PRMT R11, R6, 0x7531, R7 ;  /* 0x00007531060b7816 */ /* 0x000fc40000000007 */
[-C--:B------:R-:W-:Y:S02]  /*1ae60*/  LOP3.LUT R4, R4, R19.reuse, RZ, 0xfc, !PT ;  /* 0x0000001304047212 */ /* 0x080fe400078efcff */
[----:B------:R-:W-:Y:S01]  /*1ae70*/  LOP3.LUT R3, R3, R19, RZ, 0xfc, !PT ;  /* 0x0000001303037212 */ /* 0x000fe200078efcff */
[----:B------:R-:W-:Y:S04]  /*1ae80*/  STSM.16.M88.4 [R2+0x4800], R8 ;  /* 0x0048000802007844 */ /* 0x000fe80000000200 */
[----:B------:R-:W1:Y:S02]  /*1ae90*/  LDSM.16.MT88.4 R4, [R4+UR40+0xe400] ;  /* 0x00e400280404783b */ /* 0x000e640008004200 */
[C-C-:B-1----:R-:W-:Y:S02]  /*1aea0*/  PRMT R12, R4.reuse, 0x6420, R5.reuse ;  /* 0x00006420040c7816 */ /* 0x142fe40000000005 */
[----:B------:R-:W-:-:S02]  /*1aeb0*/  PRMT R13, R4, 0x7531, R5 ;  /* 0x00007531040d7816 */ /* 0x000fc40000000005 */
[C-C-:B------:R-:W-:Y:S02]  /*1aec0*/  PRMT R14, R6.reuse, 0x6420, R7.reuse ;  /* 0x00006420060e7816 */ /* 0x140fe40000000007 */
[----:B------:R-:W-:Y:S02]  /*1aed0*/  PRMT R15, R6, 0x7531, R7 ;  /* 0x00007531060f7816 */ /* 0x000fe40000000007 */
[----:B------:R-:W1:Y:S04]  /*1aee0*/  LDSM.16.MT88.4 R4, [R17+0x13400] ;  /* 0x013400001104783b */ /* 0x000e680000004200 */
[----:B------:R-:W-:Y:S01]  /*1aef0*/  STSM.16.M88.4 [R2+0x5000], R12 ;  /* 0x0050000c02007844 */ /* 0x000fe20000000200 */
[C-C-:B-1----:R-:W-:Y:S02]  /*1af00*/  PRMT R8, R4.reuse, 0x6420, R5.reuse ;  /* 0x0000642004087816 */ /* 0x142fe40000000005 */
[----:B------:R-:W-:-:S02]  /*1af10*/  PRMT R9, R4, 0x7531, R5 ;  /* 0x0000753104097816 */ /* 0x000fc40000000005 */
        /* <DEDUP_REMOVED lines=23> */
.L_x_6316:
[----:B---3--:R-:W3:Y:S01]  /*1b090*/  LDL R2, [R1+0x10] ;  /* 0x0000100001027983 */ /* 0x008ee20000100800 */
[----:B-1----:R1:W-:Y:S03]  /*1b0a0*/  SYNCS.ARRIVE.TRANS64.A1T0 RZ, [R20+URZ+0x2e850], RZ ;  /* 0x02e850ff14ff79a7 */ /* 0x0023e6000810003f */
[----:B------:R4:W5:Y:S04]  /*1b0b0*/  LDL R6, [R1] ;  /* 0x0000000001067983 */ /* 0x0009680000100800 */
[----:B------:R4:W5:Y:S01]  /*1b0c0*/  LDL R7, [R1+0x4] ;  /* 0x0000040001077983 */ /* 0x0009620000100800 */
[----:B-1----:R-:W-:-:S05]  /*1b0d0*/  @!P2 VIADD R20, R20, 0x2e880 ;  /* 0x0002e8801414a836 */ /* 0x002fca0000000000 */
[----:B------:R-:W-:Y:S01]  /*1b0e0*/  @!P2 PRMT R20, RZ, 0x654, R20 ;  /* 0x00000654ff14a816 */ /* 0x000fe20000000014 */
[----:B------:R-:W-:Y:S06]  /*1b0f0*/  BAR.SYNC.DEFER_BLOCKING 0x2, 0x80 ;  /* 0x0082000000007b1d */ /* 0x000fec0000010000 */
[----:B------:R4:W-:Y:S01]  /*1b100*/  @!P2 SYNCS.ARRIVE.TRANS64.RED.A1T0 RZ, [R20+URZ], RZ ;  /* 0x000000ff14ffa9a7 */ /* 0x0009e2000810043f */
[C---:B---3--:R-:W-:Y:S01]  /*1b110*/  ISETP.GT.AND P0, PT, R18.reuse, R2, PT ;  /* 0x000000021200720c */ /* 0x048fe20003f04270 */
[----:B------:R-:W-:-:S12]  /*1b120*/  VIADD R18, R18, 0xffffffff ;  /* 0xffffffff12127836 */ /* 0x000fd80000000000 */
[----:B----4-:R-:W-:Y:S05]  /*1b130*/  @P0 BRA `(.L_x_6317) ;  /* 0xfffffff000000947 */ /* 0x010fea000383ffff */
.L_x_6297:
[----:B------:R-:W3:Y:S01]  /*1b140*/  LDL R2, [R1+0x28] ;  /* 0x0000280001027983 */ /* 0x000ee20000100800 */
[----:B------:R-:W-:Y:S01]  /*1b150*/  BSSY B0, `(.L_x_6318) ;  /* 0x0000010000007945 */ /* 0x000fe20003800000 */
[----:B---3--:R-:W-:-:S03]  /*1b160*/  ISETP.NE.AND P1, PT, R2, 0x3, PT ;  /* 0x000000030200780c */ /* 0x008fc60003f25270 */
[----:B------:R-:W-:Y:S10]  /*1b170*/  @P2 BRA `(.L_x_6319) ;  /* 0x0000000000342947 */ /* 0x000ff40003800000 */
[----:B------:R-:W3:Y:S01]  /*1b180*/  S2R R5, SR_LANEID ;  /* 0x0000000000057919 */ /* 0x000ee20000000000 */
[----:B------:R-:W-:Y:S01]  /*1b190*/  VOTEU.ANY UR4, UPT, PT ;  /* 0x0000000000047886 */ /* 0x000fe200038e0100 */
[----:B------:R-:W4:Y:S01]  /*1b1a0*/  LDC.64 R2, c[0x0][0xdf0] ;  /* 0x00037c00ff027b82 */ /* 0x000f220000000a00 */
[----:B------:R-:W3:Y:S02]  /*1b1b0*/  FLO.U32 R0, UR4 ;  /* 0x0000000400007d00 */ /* 0x000ee400080e0000 */
[----:B---3--:R-:W-:-:S06]  /*1b1c0*/  ISETP.EQ.U32.AND P0, PT, R0, R5, PT ;  /* 0x000000050000720c */ /* 0x008fcc0003f02070 */
[----:B------:R-:W4:Y:S07]  /*1b1d0*/  POPC R5, UR4 ;  /* 0x0000000400057d09 */ /* 0x000f2e0008000000 */
[----:B----4-:R-:W3:Y:S01]  /*1b1e0*/  @P0 ATOMG.E.ADD.STRONG.GPU PT, R3, desc[UR46][R2.64], R5 ;  /* 0x00000005020309a8 */ /* 0x010ee200081ee1ee */
[----:B-1----:R-:W1:Y:S02]  /*1b1f0*/  S2R R4, SR_LTMASK ;  /* 0x0000000000047919 */ /* 0x002e640000003900 */
[----:B-1----:R-:W-:-:S04]  /*1b200*/  LOP3.LUT R4, R4, UR4, RZ, 0xc0, !PT ;  /* 0x0000000404047c12 */ /* 0x002fc8000f8ec0ff */
[----:B-----5:R-:W1:Y:S01]  /*1b210*/  POPC R7, R4 ;  /* 0x0000000400077309 */ /* 0x020e620000000000 */
[----:B---3--:R-:W1:Y:S02]  /*1b220*/  SHFL.IDX PT, R0, R3, R0, 0x1f ;  /* 0x00001f0003007589 */ /* 0x008e6400000e0000 */
[----:B-1----:R-:W-:-:S05]  /*1b230*/  IADD3 R0, R0, UR41, R7 ;  /* 0x0000002900007c10 */ /* 0x002fca000fffe007 */
[----:B------:R3:W-:Y:S02]  /*1b240*/  STL [R1+0x18], R0 ;  /* 0x0000180001007387 */ /* 0x0007e40000100800 */
.L_x_6319:
[----:B------:R-:W-:Y:S05]  /*1b250*/  BSYNC B0 ;  /* 0x0000000000007941 */ /* 0x000fea0003800000 */
.L_x_6318:
[----:B------:R-:W-:Y:S05]  /*1b260*/  @!P1 BRA `(.L_x_6320) ;  /* 0x0000000000049947 */ /* 0x000fea0003800000 */
[----:B------:R-:W-:Y:S01]  /*1b270*/  BPT.TRAP 0x1 ;  /* 0x000000040000795c */ /* 0x000fe20000300000 */
.L_x_6320:
[----:B---3--:R-:W3:Y:S04]  /*1b280*/  LDL R0, [R1+0x4] ;  /* 0x0000040001007983 */ /* 0x008ee80000100800 */
[----:B------:R-:W4:Y:S04]  /*1b290*/  LDL R3, [R1] ;  /* 0x0000000001037983 */ /* 0x000f280000100800 */
[----:B------:R-:W2:Y:S01]  /*1b2a0*/  LDL R2, [R1+0x1c] ;  /* 0x00001c0001027983 */ /* 0x000ea20000100800 */
[----:B------:R-:W-:Y:S01]  /*1b2b0*/  BSSY B0, `(.L_x_6321) ;  /* 0x0000007000007945 */ /* 0x000fe20003800000 */
[----:B---3--:R-:W-:-:S04]  /*1b2c0*/  LOP3.LUT R0, R0, 0x1, RZ, 0x3c, !PT ;  /* 0x0000000100007812 */ /* 0x008fc800078e3cff */
[----:B------:R-:W-:Y:S02]  /*1b2d0*/  SHF.L.U32 R0, R0, 0x1f, RZ ;  /* 0x0000001f00007819 */ /* 0x000fe400000006ff */
[----:B----4-:R-:W-:Y:S02]  /*1b2e0*/  LEA R17, R3, UR40, 0x3 ;  /* 0x0000002803117c11 */ /* 0x010fe4000f8e18ff */
[----:B--2---:R-:W-:Y:S02]  /*1b2f0*/  ISETP.NE.AND P1, PT, R2, 0x3, PT ;  /* 0x000000030200780c */ /* 0x004fe40003f25270 */
[----:B------:R-:W2:Y:S02]  /*1b300*/  SYNCS.PHASECHK.TRANS64.TRYWAIT P0, [R17+URZ+0x2e870], R0 ;  /* 0x02e87000110075a7 */ /* 0x000ea4000800017f */
[----:B--2---:R-:W-:Y:S09]  /*1b310*/  @!P0 BRA `(.L_x_6322) ;  /* 0x0000001400108947 */ /* 0x004ff20003800000 */
.L_x_6358:
[----:B------:R-:W-:Y:S05]  /*1b320*/  BSYNC B0 ;  /* 0x0000000000007941 */ /* 0x000fea0003800000 */
.L_x_6321:
[----:B------:R-:W-:Y:S05]  /*1b330*/  @!P1 BRA `(.L_x_6323) ;  /* 0x0000000000049947 */ /* 0x000fea0003800000 */
[----:B------:R-:W-:Y:S01]  /*1b340*/  BPT.TRAP 0x1 ;  /* 0x000000040000795c */ /* 0x000fe20000300000 */
.L_x_6323:
[----:B--2---:R-:W2:Y:S02]  /*1b350*/  LDL R0, [R1+0x4] ;  /* 0x0000040001007983 */ /* 0x004ea40000100800 */
[----:B--2---:R-:W-:-:S04]  /*1b360*/  SHF.L.U32 R0, R0, 0x1f, RZ ;  /* 0x0000001f00007819 */ /* 0x004fc800000006ff */
[----:B------:R-:W2:Y:S02]  /*1b370*/  SYNCS.PHASECHK.TRANS64.TRYWAIT P0, [R17+URZ+0x2e860], R0 ;  /* 0x02e86000110075a7 */ /* 0x000ea4000800017f */
[----:B--2---:R-:W-:Y:S05]  /*1b380*/  @!P0 BRA `(.L_x_6324) ;  /* 0x0000001400088947 */ /* 0x004fea0003800000 */
.L_x_6359:
[----:B------:R-:W2:Y:S04]  /*1b390*/  LDL R18, [R1] ;  /* 0x0000000001127983 */ /* 0x000ea80000100800 */
[----:B------:R-:W3:Y:S01]  /*1b3a0*/  LDL R12, [R1+0x14] ;  /* 0x00001400010c7983 */ /* 0x000ee20000100800 */
[----:B------:R-:W4:Y:S01]  /*1b3b0*/  S2R R3, SR_TID.X ;  /* 0x0000000000037919 */ /* 0x000f220000002100 */
[----:B------:R-:W-:Y:S05]  /*1b3c0*/  WARPSYNC.ALL ;  /* 0x0000000000007948 */ /* 0x000fea0003800000 */
[----:B------:R-:W-:Y:S01]  /*1b3d0*/  IMAD.MOV.U32 R10, RZ, RZ, 0x40 ;  /* 0x00000040ff0a7424 */ /* 0x000fe200078e00ff */
[----:B----4-:R-:W-:-:S04]  /*1b3e0*/  LOP3.LUT P0, RZ, R3, 0x4, RZ, 0xc0, !PT ;  /* 0x0000000403ff7812 */ /* 0x010fc8000780c0ff */
[----:B------:R-:W-:Y:S01]  /*1b3f0*/  SEL R10, R10, 0xffffffc0, !P0 ;  /* 0xffffffc00a0a7807 */ /* 0x000fe20004000000 */
[----:B--2---:R-:W-:-:S05]  /*1b400*/  IMAD R0, R18, 0x7000, RZ ;  /* 0x0000700012007824 */ /* 0x004fca00078e02ff */
[----:B------:R-:W-:-:S05]  /*1b410*/  LOP3.LUT R2, R0, R19, RZ, 0xfc, !PT ;  /* 0x0000001300027212 */ /* 0x000fca00078efcff */
[----:B-1---5:R-:W1:Y:S01]  /*1b420*/  LDSM.16.MT88.4 R4, [R2+UR40+0xe400] ;  /* 0x00e400280204783b */ /* 0x022e620008004200 */
[----:B------:R-:W-:-:S04]  /*1b430*/  VIADD R3, R2, UR40 ;  /* 0x0000002802037c36 */ /* 0x000fc80008000000 */
[----:B------:R-:W-:Y:S01]  /*1b440*/  IMAD.IADD R3, R10, 0x1, R3 ;  /* 0x000000010a037824 */ /* 0x000fe200078e0203 */
[C-C-:B-1----:R-:W-:Y:S02]  /*1b450*/  PRMT R8, R4.reuse, 0x6420, R5.reuse ;  /* 0x0000642004087816 */ /* 0x142fe40000000005 */
[----:B------:R-:W-:Y:S02]  /*1b460*/  PRMT R9, R4, 0x7531, R5 ;  /* 0x0000753104097816 */ /* 0x000fe40000000005 */
[C-C-:B------:R-:W-:Y:S02]  /*1b470*/  PRMT R10, R6.reuse, 0x6420, R7.reuse ;  /* 0x00006420060a7816 */ /* 0x140fe40000000007 */
[----:B------:R-:W-:Y:S02]  /*1b480*/  PRMT R11, R6, 0x7531, R7 ;  /* 0x00007531060b7816 */ /* 0x000fe40000000007 */
[----:B------:R-:W1:Y:S01]  /*1b490*/  LDSM.16.MT88.4 R4, [R3+0xe400] ;  /* 0x00e400000304783b */ /* 0x000e620000004200 */
[----:B---3--:R-:W-:-:S05]  /*1b4a0*/  IADD3 R0, R0, UR40, R12 ;  /* 0x0000002800007c10 */ /* 0x008fca000fffe00c */
[----:B------:R1:W-:Y:S02]  /*1b4b0*/  STSM.16.M88.4 [R0+0x400], R8 ;  /* 0x0004000800007844 */ /* 0x0003e40000000200 */
        /* <DEDUP_REMOVED lines=85> */
.L_x_6325:
[----:B------:R-:W3:Y:S01]  /*1ba10*/  LDL.LU R3, [R1+0x4] ;  /* 0x0000040001037983 */ /* 0x000ee20000300800 */
[----:B-1----:R-:W-:Y:S01]  /*1ba20*/  SYNCS.ARRIVE.TRANS64.A1T0 RZ, [R17+URZ+0x2e850], RZ ;  /* 0x02e850ff11ff79a7 */ /* 0x002fe2000810003f */
[----:B--2---:R-:W-:-:S05]  /*1ba30*/  @!P2 VIADD R0, R17, 0x2e880 ;  /* 0x0002e8801100a836 */ /* 0x004fca0000000000 */
[----:B------:R-:W-:Y:S01]  /*1ba40*/  @!P2 PRMT R0, RZ, 0x654, R0 ;  /* 0x00000654ff00a816 */ /* 0x000fe20000000000 */
[----:B------:R-:W-:Y:S06]  /*1ba50*/  BAR.SYNC.DEFER_BLOCKING 0x2, 0x80 ;  /* 0x0082000000007b1d */ /* 0x000fec0000010000 */
[----:B------:R1:W-:Y:S02]  /*1ba60*/  @!P2 SYNCS.ARRIVE.TRANS64.RED.A1T0 RZ, [R0+URZ], RZ ;  /* 0x000000ff00ffa9a7 */ /* 0x0003e4000810043f */
[----:B-1----:R-:W-:-:S05]  /*1ba70*/  VIADD R0, R18, 0x1 ;  /* 0x0000000112007836 */ /* 0x002fca0000000000 */
[----:B------:R-:W-:-:S04]  /*1ba80*/  ISETP.NE.AND P0, PT, R0, 0x2, PT ;  /* 0x000000020000780c */ /* 0x000fc80003f05270 */
[----:B------:R-:W-:Y:S02]  /*1ba90*/  SEL R2, RZ, 0x1, P0 ;  /* 0x00000001ff027807 */ /* 0x000fe40000000000 */
[----:B------:R-:W-:-:S05]  /*1baa0*/  SEL R0, R0, RZ, P0 ;  /* 0x000000ff00007207 */ /* 0x000fca0000000000 */
[----:B------:R1:W-:Y:S01]  /*1bab0*/  STL [R1], R0 ;  /* 0x0000000001007387 */ /* 0x0003e20000100800 */
[----:B---3--:R-:W-:-:S05]  /*1bac0*/  LOP3.LUT R3, R3, R2, RZ, 0x3c, !PT ;  /* 0x0000000203037212 */ /* 0x008fca00078e3cff */
[----:B------:R1:W-:Y:S02]  /*1bad0*/  STL [R1+0x4], R3 ;  /* 0x0000040301007387 */ /* 0x0003e40000100800 */
.L_x_6281:
[----:B------:R-:W-:Y:S05]  /*1bae0*/  BSYNC B6 ;  /* 0x0000000000067941 */ /* 0x000fea0003800000 */
.L_x_6279:
[----:B------:R3:W5:Y:S01]  /*1baf0*/  LDL R2, [R1+0x18] ;  /* 0x0000180001027983 */ /* 0x0007620000100800 */
[----:B------:R-:W-:-:S13]  /*1bb00*/  LOP3.LUT P0, RZ, R16, 0x2, RZ, 0xc0, !PT ;  /* 0x0000000210ff7812 */ /* 0x000fda000780c0ff */
[----:B---3--:R-:W-:Y:S05]  /*1bb10*/  @!P0 BRA `(.L_x_6326) ;  /* 0x0000000000208947 */ /* 0x008fea0003800000 */
[----:B------:R-:W3:Y:S08]  /*1bb20*/  S2UR UR5, SR_CgaCtaId ;  /* 0x00000000000579c3 */ /* 0x000ef00000008800 */
[----:B------:R-:W-:Y:S06]  /*1bb30*/  BAR.SYNC.DEFER_BLOCKING 0x5, 0x180 ;  /* 0x0146000000007b1d */ /* 0x000fec0000010000 */
[----:B------:R-:W-:-:S02]  /*1bb40*/  UMOV UR4, 0x400 ;  /* 0x0000040000047882 */ /* 0x000fc40000000000 */
[----:B---3--:R-:W-:-:S09]  /*1bb50*/  ULEA UR4, UR5, UR4, 0x18 ;  /* 0x0000000405047291 */ /* 0x008fd2000f8ec03f */
[----:B-----5:R-:W3:Y:S04]  /*1bb60*/  LDS R2, [UR4+0x2e8d0] ;  /* 0x02e8d004ff027984 */ /* 0x020ee80008000800 */
[----:B---3--:R3:W-:Y:S01]  /*1bb70*/  STL [R1+0x18], R2 ;  /* 0x0000180201007387 */ /* 0x0087e20000100800 */
[----:B------:R-:W-:Y:S06]  /*1bb80*/  BAR.ARV 0x4, 0x180 ;  /* 0x0106000000007b1d */ /* 0x000fec0000002000 */
[----:B------:R-:W-:Y:S05]  /*1bb90*/  BRA `(.L_x_6327) ;  /* 0x00000000002c7947 */ /* 0x000fea0003800000 */
.L_x_6326:
[----:B-12---:R-:W1:Y:S01]  /*1bba0*/  S2R R0, SR_TID.X ;  /* 0x0000000000007919 */ /* 0x006e620000002100 */
        /* <DEDUP_REMOVED lines=10> */
.L_x_6327:
[----:B-12-4-:R-:W2:Y:S01]  /*1bc50*/  LDL R0, [R1+0x18] ;  /* 0x0000180001007983 */ /* 0x016ea20000100800 */
[----:B------:R-:W-:Y:S02]  /*1bc60*/  ULDC UR4, c[0x0][0xda8] ;  /* 0x00036a0000047ab9 */ /* 0x000fe40000000800 */
[----:B--2---:R-:W-:-:S13]  /*1bc70*/  ISETP.GE.AND P0, PT, R0, UR4, PT ;  /* 0x0000000400007c0c */ /* 0x004fda000bf06270 */
[----:B------:R-:W-:Y:S05]  /*1bc80*/  @!P0 BRA `(.L_x_6328) ;  /* 0xffffffcc00508947 */ /* 0x000fea000383ffff */
.L_x_6270:
[----:B---3--:R-:W2:Y:S01]  /*1bc90*/  LDL.LU R0, [R1+0x24] ;  /* 0x0000240001007983 */ /* 0x008ea20000300800 */
[----:B------:R-:W-:Y:S01]  /*1bca0*/  BSSY B0, `(.L_x_6329) ;  /* 0x000000b000007945 */ /* 0x000fe20003800000 */
[----:B------:R-:W1:Y:S01]  /*1bcb0*/  S2R R5, SR_CgaCtaId ;  /* 0x0000000000057919 */ /* 0x000e620000008800 */
        /* <DEDUP_REMOVED lines=9> */
.L_x_6360:
[----:B------:R-:W-:Y:S05]  /*1bd50*/  BSYNC B0 ;  /* 0x0000000000007941 */ /* 0x000fea0003800000 */
.L_x_6329:
[----:B------:R-:W-:-:S03]  /*1bd60*/  UMOV UR4, 0xffffffff ;  /* 0xffffffff00047882 */ /* 0x000fc60000000000 */
[----:B------:R-:W-:Y:S05]  /*1bd70*/  BRA.DIV UR4, `(.L_x_6331) ;  /* 0x0000000a04b47947 */ /* 0x000fea000b800000 */
[----:B------:R-:W2:Y:S02]  /*1bd80*/  S2R R2, SR_TID.X ;  /* 0x0000000000027919 */ /* 0x000ea40000002100 */
[----:B--2---:R-:W-:-:S04]  /*1bd90*/  SHF.R.U32.HI R2, RZ, 0x5, R2 ;  /* 0x00000005ff027819 */ /* 0x004fc80000011602 */
[----:B------:R-:W-:-:S05]  /*1bda0*/  LOP3.LUT R2, R2, 0x3, RZ, 0xc0, !PT ;  /* 0x0000000302027812 */ /* 0x000fca00078ec0ff */
[----:B------:R2:W3:Y:S02]  /*1bdb0*/  SHFL.IDX PT, R14, R2, RZ, 0x1f ;  /* 0x00001fff020e7589 */ /* 0x0004e400000e0000 */
.L_x_6363:
[----:B---3--:R-:W-:Y:S01]  /*1bdc0*/  ISETP.NE.AND P0, PT, R14, RZ, PT ;  /* 0x000000ff0e00720c */ /* 0x008fe20003f05270 */
[----:B------:R-:W-:-:S12]  /*1bdd0*/  BSSY B0, `(.L_x_6332) ;  /* 0x000002e000007945 */ /* 0x000fd80003800000 */
[----:B------:R-:W-:Y:S05]  /*1bde0*/  @P0 BRA `(.L_x_6333) ;  /* 0x0000000000b00947 */ /* 0x000fea0003800000 */
[----:B------:R-:W-:-:S03]  /*1bdf0*/  UMOV UR4, 0xffffffff ;  /* 0xffffffff00047882 */ /* 0x000fc60000000000 */
[----:B------:R-:W-:Y:S05]  /*1be00*/  BRA.DIV UR4, `(.L_x_6334) ;  /* 0x0000000a04c47947 */ /* 0x000fea000b800000 */
[----:B------:R-:W-:-:S13]  /*1be10*/  ELECT P6, URZ, PT ;  /* 0x00000000003f782f */ /* 0x000fda00038c0000 */
.L_x_6366:
[----:B------:R-:W-:Y:S05]  /*1be20*/  @!P6 BRA `(.L_x_6333) ;  /* 0x0000000000a0e947 */ /* 0x000fea0003800000 */
[----:B--2---:R-:W2:Y:S02]  /*1be30*/  LDL.LU R2, [R1+0x20] ;  /* 0x0000200001027983 */ /* 0x004ea40000300800 */
[----:B--2---:R-:W-:-:S04]  /*1be40*/  LOP3.LUT R2, R2, 0x2, RZ, 0xfc, !PT ;  /* 0x0000000202027812 */ /* 0x004fc800078efcff */
[----:B------:R-:W-:-:S13]  /*1be50*/  ISETP.NE.AND P0, PT, R2, 0x3, PT ;  /* 0x000000030200780c */ /* 0x000fda0003f05270 */
[----:B------:R-:W-:Y:S05]  /*1be60*/  @!P0 BRA `(.L_x_6335) ;  /* 0x0000000000048947 */ /* 0x000fea0003800000 */
[----:B------:R-:W-:Y:S01]  /*1be70*/  BPT.TRAP 0x1 ;  /* 0x000000040000795c */ /* 0x000fe20000300000 */
.L_x_6335:
        /* <DEDUP_REMOVED lines=14> */
.L_x_6367:
[----:B------:R-:W2:Y:S02]  /*1bf60*/  SYNCS.PHASECHK.TRANS64.TRYWAIT P1, [R7+URZ], R2 ;  /* 0x00000002070075a7 */ /* 0x000ea4000802017f */
[----:B--2---:R-:W-:Y:S05]  /*1bf70*/  @!P1 BRA `(.L_x_6337) ;  /* 0x00000008009c9947 */ /* 0x004fea0003800000 */
.L_x_6368:
[----:B------:R-:W-:Y:S05]  /*1bf80*/  @!P0 BRA `(.L_x_6338) ;  /* 0x0000000000048947 */ /* 0x000fea0003800000 */
[----:B------:R-:W-:Y:S01]  /*1bf90*/  BPT.TRAP 0x1 ;  /* 0x000000040000795c */ /* 0x000fe20000300000 */
.L_x_6338:
[----:B------:R-:W3:Y:S02]  /*1bfa0*/  LDL.LU R4, [R1] ;  /* 0x0000000001047983 */ /* 0x000ee40000300800 */
[----:B---3--:R-:W-:-:S04]  /*1bfb0*/  IMAD R4, R4, 0x8, R0 ;  /* 0x0000000804047824 */ /* 0x008fc800078e0200 */
[----:B------:R-:W3:Y:S02]  /*1bfc0*/  SYNCS.PHASECHK.TRANS64.TRYWAIT P1, [R4+URZ+0x2e860], R5 ;  /* 0x02e86005040075a7 */ /* 0x000ee4000802017f */
[----:B---3--:R-:W-:Y:S05]  /*1bfd0*/  @!P1 BRA `(.L_x_6339) ;  /* 0x0000000800989947 */ /* 0x008fea0003800000 */
.L_x_6369:
[----:B------:R-:W-:Y:S05]  /*1bfe0*/  @!P0 BRA `(.L_x_6340) ;  /* 0x0000000000048947 */ /* 0x000fea0003800000 */
[----:B------:R-:W-:Y:S01]  /*1bff0*/  BPT.TRAP 0x1 ;  /* 0x000000040000795c */ /* 0x000fe20000300000 */
.L_x_6340:
[----:B------:R-:W-:-:S04]  /*1c000*/  IMAD R3, R3, 0x8, R0 ;  /* 0x0000000803037824 */ /* 0x000fc800078e0200 */
[----:B------:R-:W4:Y:S02]  /*1c010*/  SYNCS.PHASECHK.TRANS64.TRYWAIT P1, [R3+URZ+0x2e860], R2 ;  /* 0x02e86002030075a7 */ /* 0x000f24000802017f */
[----:B----4-:R-:W-:Y:S05]  /*1c020*/  @!P1 BRA `(.L_x_6341) ;  /* 0x0000000800989947 */ /* 0x010fea0003800000 */
.L_x_6370:
[----:B------:R-:W-:Y:S05]  /*1c030*/  @!P0 BRA `(.L_x_6342) ;  /* 0x0000000000048947 */ /* 0x000fea0003800000 */
[----:B------:R-:W-:Y:S01]  /*1c040*/  BPT.TRAP 0x1 ;  /* 0x000000040000795c */ /* 0x000fe20000300000 */
.L_x_6342:
[----:B------:R-:W5:Y:S02]  /*1c050*/  SYNCS.PHASECHK.TRANS64.TRYWAIT P0, [R4+URZ+0x2e880], R5 ;  /* 0x02e88005040075a7 */ /* 0x000f64000800017f */
[----:B-----5:R-:W-:Y:S05]  /*1c060*/  @!P0 BRA `(.L_x_6343) ;  /* 0x00000008009c8947 */ /* 0x020fea0003800000 */
.L_x_6344:
[----:B------:R1:W1:Y:S02]  /*1c070*/  SYNCS.PHASECHK.TRANS64.TRYWAIT P0, [R3+URZ+0x2e880], R2 ;  /* 0x02e88002030075a7 */ /* 0x000264000800017f */
[----:B-1----:R-:W-:Y:S05]  /*1c080*/  @!P0 NANOSLEEP.SYNCS 0x989680 ;  /* 0x009896800000895d */ /* 0x002fea0003900000 */
[----:B------:R-:W1:Y:S02]  /*1c090*/  @!P0 SYNCS.PHASECHK.TRANS64 P0, [R3+URZ+0x2e880], R2 ;  /* 0x02e88002030085a7 */ /* 0x000e64000800007f */
[----:B-1----:R-:W-:Y:S05]  /*1c0a0*/  @!P0 BRA `(.L_x_6344) ;  /* 0xfffffffc00f08947 */ /* 0x002fea000383ffff */
.L_x_6333:
[----:B------:R-:W-:Y:S05]  /*1c0b0*/  BSYNC B0 ;  /* 0x0000000000007941 */ /* 0x000fea0003800000 */
.L_x_6332:
[----:B------:R-:W-:Y:S05]  /*1c0c0*/  EXIT ;  /* 0x000000000000794d */ /* 0x000fea0003800000 */
.L_x_6183:
[----:B-1----:R-:W-:-:S04]  /*1c0d0*/  IMAD.U32 R3, RZ, RZ, UR37 ;  /* 0x00000025ff037e24 */ /* 0x002fc8000f8e00ff */
[----:B------:R1:W2:Y:S03]  /*1c0e0*/  SYNCS.PHASECHK.TRANS64.TRYWAIT P1, [R3+URZ+0x2e800], R0 ;  /* 0x02e80000030075a7 */ /* 0x0002a6000802017f */
[----:B--2---:R-:W-:Y:S05]  /*1c0f0*/  @!P1 NANOSLEEP.SYNCS 0x989680 ;  /* 0x009896800000995d */ /* 0x004fea0003900000 */
[----:B------:R-:W2:Y:S02]  /*1c100*/  @!P1 SYNCS.PHASECHK.TRANS64 P1, [R3+URZ+0x2e800], R0 ;  /* 0x02e80000030095a7 */ /* 0x000ea4000802007f */
[----:B--2---:R-:W-:Y:S05]  /*1c110*/  @!P1 BRA `(.L_x_6183) ;  /* 0xfffffffc00ec9947 */ /* 0x004fea000383ffff */
[----:B------:R-:W-:Y:S05]  /*1c120*/  BRA `(.L_x_6345) ;  /* 0xfffffe5800dc7947 */ /* 0x000fea000383ffff */
.L_x_6187:
[----:B--2---:R2:W3:Y:S02]  /*1c130*/  SYNCS.PHASECHK.TRANS64.TRYWAIT P1, [R5+URZ+0x2e830], R0 ;  /* 0x02e83000050075a7 */ /* 0x0044e4000802017f */
[----:B---3--:R-:W-:Y:S05]  /*1c140*/  @!P1 NANOSLEEP.SYNCS 0x989680 ;  /* 0x009896800000995d */ /* 0x008fea0003900000 */
[----:B------:R-:W3:Y:S02]  /*1c150*/  @!P1 SYNCS.PHASECHK.TRANS64 P1, [R5+URZ+0x2e830], R0 ;  /* 0x02e83000050095a7 */ /* 0x000ee4000802007f */
[----:B---3--:R-:W-:Y:S05]  /*1c160*/  @!P1 BRA `(.L_x_6187) ;  /* 0xfffffffc00f09947 */ /* 0x008fea000383ffff */
[----:B------:R-:W-:Y:S05]  /*1c170*/  BRA `(.L_x_6186) ;  /* 0xfffffe5800f47947 */ /* 0x000fea000383ffff */
.L_x_6203:
[----:B--2---:R-:W-:-:S04]  /*1c180*/  IMAD.U32 R15, RZ, RZ, UR6 ;  /* 0x00000006ff0f7e24 */ /* 0x004fc8000f8e00ff */
[----:B------:R2:W3:Y:S03]  /*1c190*/  SYNCS.PHASECHK.TRANS64.TRYWAIT P1, [R15+URZ+0x2e830], R12 ;  /* 0x02e8300c0f0075a7 */ /* 0x0004e6000802017f */
[----:B---3--:R-:W-:Y:S05]  /*1c1a0*/  @!P1 NANOSLEEP.SYNCS 0x989680 ;  /* 0x009896800000995d */ /* 0x008fea0003900000 */
[----:B------:R-:W3:Y:S02]  /*1c1b0*/  @!P1 SYNCS.PHASECHK.TRANS64 P1, [R15+URZ+0x2e830], R12 ;  /* 0x02e8300c0f0095a7 */ /* 0x000ee4000802007f */
[----:B---3--:R-:W-:Y:S05]  /*1c1c0*/  @!P1 BRA `(.L_x_6203) ;  /* 0xfffffffc00ec9947 */ /* 0x008fea000383ffff */
[----:B------:R-:W-:Y:S05]  /*1c1d0*/  BRA `(.L_x_6200) ;  /* 0xfffffeb000107947 */ /* 0x000fea000383ffff */
.L_x_6207:
[----:B--2---:R-:W-:-:S04]  /*1c1e0*/  IMAD.U32 R15, RZ, RZ, UR6 ;  /* 0x00000006ff0f7e24 */ /* 0x004fc8000f8e00ff */
[----:B------:R2:W3:Y:S03]  /*1c1f0*/  SYNCS.PHASECHK.TRANS64.TRYWAIT P1, [R15+URZ+0x2e850], R12 ;  /* 0x02e8500c0f0075a7 */ /* 0x0004e6000802017f */
[----:B---3--:R-:W-:Y:S05]  /*1c200*/  @!P1 NANOSLEEP.SYNCS 0x989680 ;  /* 0x009896800000995d */ /* 0x008fea0003900000 */
[----:B------:R-:W3:Y:S02]  /*1c210*/  @!P1 SYNCS.PHASECHK.TRANS64 P1, [R15+URZ+0x2e850], R12 ;  /* 0x02e8500c0f0095a7 */ /* 0x000ee4000802007f */
[----:B---3--:R-:W-:Y:S05]  /*1c220*/  @!P1 BRA `(.L_x_6207) ;  /* 0xfffffffc00ec9947 */ /* 0x008fea000383ffff */
[----:B------:R-:W-:Y:S05]  /*1c230*/  BRA `(.L_x_6204) ;  /* 0xfffffeb800fc7947 */ /* 0x000fea000383ffff */
.L_x_6225:
[----:B--2---:R-:W-:-:S04]  /*1c240*/  IMAD.U32 R3, RZ, RZ, UR6 ;  /* 0x00000006ff037e24 */ /* 0x004fc8000f8e00ff */
[----:B------:R2:W3:Y:S03]  /*1c250*/  SYNCS.PHASECHK.TRANS64.TRYWAIT P1, [R3+URZ+0x2e830], R0 ;  /* 0x02e83000030075a7 */ /* 0x0004e6000802017f */
[----:B---3--:R-:W-:Y:S05]  /*1c260*/  @!P1 NANOSLEEP.SYNCS 0x989680 ;  /* 0x009896800000995d */ /* 0x008fea0003900000 */
[----:B------:R-:W3:Y:S02]  /*1c270*/  @!P1 SYNCS.PHASECHK.TRANS64 P1, [R3+URZ+0x2e830], R0 ;  /* 0x02e83000030095a7 */ /* 0x000ee4000802007f */
[----:B---3--:R-:W-:Y:S05]  /*1c280*/  @!P1 BRA `(.L_x_6225) ;  /* 0xfffffffc00ec9947 */ /* 0x008fea000383ffff */
[----:B------:R-:W-:Y:S05]  /*1c290*/  BRA `(.L_x_6222) ;  /* 0xffffff0c00647947 */ /* 0x000fea000383ffff */
.L_x_6229:
[----:B--2---:R-:W-:-:S04]  /*1c2a0*/  IMAD.U32 R3, RZ, RZ, UR6 ;  /* 0x00000006ff037e24 */ /* 0x004fc8000f8e00ff */
[----:B------:R2:W3:Y:S03]  /*1c2b0*/  SYNCS.PHASECHK.TRANS64.TRYWAIT P1, [R3+URZ+0x2e850], R0 ;  /* 0x02e85000030075a7 */ /* 0x0004e6000802017f */
[----:B---3--:R-:W-:Y:S05]  /*1c2c0*/  @!P1 NANOSLEEP.SYNCS 0x989680 ;  /* 0x009896800000995d */ /* 0x008fea0003900000 */
[----:B------:R-:W3:Y:S02]  /*1c2d0*/  @!P1 SYNCS.PHASECHK.TRANS64 P1, [R3+URZ+0x2e850], R0 ;  /* 0x02e85000030095a7 */ /* 0x000ee4000802007f */
[----:B---3--:R-:W-:Y:S05]  /*1c2e0*/  @!P1 BRA `(.L_x_6229) ;  /* 0xfffffffc00ec9947 */ /* 0x008fea000383ffff */
[----:B------:R-:W-:Y:S05]  /*1c2f0*/  BRA `(.L_x_6226) ;  /* 0xffffff1800687947 */ /* 0x000fea000383ffff */
.L_x_6236:
[----:B--2---:R-:W-:-:S04]  /*1c300*/  IMAD.U32 R3, RZ, RZ, UR6 ;  /* 0x00000006ff037e24 */ /* 0x004fc8000f8e00ff */
[----:B------:R2:W3:Y:S03]  /*1c310*/  SYNCS.PHASECHK.TRANS64.TRYWAIT P1, [R3+URZ+0x2e830], R0 ;  /* 0x02e83000030075a7 */ /* 0x0004e6000802017f */
[----:B---3--:R-:W-:Y:S05]  /*1c320*/  @!P1 NANOSLEEP.SYNCS 0x989680 ;  /* 0x009896800000995d */ /* 0x008fea0003900000 */
[----:B------:R-:W3:Y:S02]  /*1c330*/  @!P1 SYNCS.PHASECHK.TRANS64 P1, [R3+URZ+0x2e830], R0 ;  /* 0x02e83000030095a7 */ /* 0x000ee4000802007f */
[----:B---3--:R-:W-:Y:S05]  /*1c340*/  @!P1 BRA `(.L_x_6236) ;  /* 0xfffffffc00ec9947 */ /* 0x008fea000383ffff */
[----:B------:R-:W-:Y:S05]  /*1c350*/  BRA `(.L_x_6233) ;  /* 0xffffff4000e07947 */ /* 0x000fea000383ffff */
.L_x_6240:
[----:B--2---:R-:W-:-:S04]  /*1c360*/  IMAD.U32 R3, RZ, RZ, UR6 ;  /* 0x00000006ff037e24 */ /* 0x004fc8000f8e00ff */
[----:B------:R2:W3:Y:S03]  /*1c370*/  SYNCS.PHASECHK.TRANS64.TRYWAIT P1, [R3+URZ+0x2e850], R0 ;  /* 0x02e85000030075a7 */ /* 0x0004e6000802017f */
[----:B---3--:R-:W-:Y:S05]  /*1c380*/  @!P1 NANOSLEEP.SYNCS 0x989680 ;  /* 0x009896800000995d */ /* 0x008fea0003900000 */
[----:B------:R-:W3:Y:S02]  /*1c390*/  @!P1 SYNCS.PHASECHK.TRANS64 P1, [R3+URZ+0x2e850], R0 ;  /* 0x02e85000030095a7 */ /* 0x000ee4000802007f */
[----:B---3--:R-:W-:Y:S05]  /*1c3a0*/  @!P1 BRA `(.L_x_6240) ;  /* 0xfffffffc00ec9947 */ /* 0x008fea000383ffff */
[----:B------:R-:W-:Y:S05]  /*1c3b0*/  BRA `(.L_x_6237) ;  /* 0xffffff4c00d87947 */ /* 0x000fea000383ffff */
.L_x_6254:
[----:B--2---:R-:W-:-:S04]  /*1c3c0*/  IMAD.U32 R7, RZ, RZ, UR5 ;  /* 0x00000005ff077e24 */ /* 0x004fc8000f8e00ff */
[----:B------:R2:W3:Y:S03]  /*1c3d0*/  SYNCS.PHASECHK.TRANS64.TRYWAIT P1, [R7+URZ+0x2e850], R4 ;  /* 0x02e85004070075a7 */ /* 0x0004e6000802017f */
[----:B---3--:R-:W-:Y:S05]  /*1c3e0*/  @!P1 NANOSLEEP.SYNCS 0x989680 ;  /* 0x009896800000995d */ /* 0x008fea0003900000 */
[----:B------:R-:W3:Y:S02]  /*1c3f0*/  @!P1 SYNCS.PHASECHK.TRANS64 P1, [R7+URZ+0x2e850], R4 ;  /* 0x02e85004070095a7 */ /* 0x000ee4000802007f */
[----:B---3--:R-:W-:Y:S05]  /*1c400*/  @!P1 BRA `(.L_x_6254) ;  /* 0xfffffffc00ec9947 */ /* 0x008fea000383ffff */
[----:B------:R-:W-:Y:S05]  /*1c410*/  BRA `(.L_x_6253) ;  /* 0xffffff9c00947947 */ /* 0x000fea000383ffff */
.L_x_6286:
[----:B------:R-:W-:Y:S02]  /*1c420*/  IMAD.MOV.U32 R13, RZ, RZ, R4 ;  /* 0x000000ffff0d7224 */ /* 0x000fe400078e0004 */
[----:B------:R-:W-:Y:S02]  /*1c430*/  IMAD.MOV.U32 R12, RZ, RZ, RZ ;  /* 0x000000ffff0c7224 */ /* 0x000fe400078e00ff */
[----:B------:R-:W-:Y:S02]  /*1c440*/  IMAD.MOV.U32 R11, RZ, RZ, 0x1f ;  /* 0x0000001fff0b7424 */ /* 0x000fe400078e00ff */
[----:B------:R-:W-:-:S07]  /*1c450*/  IMAD.MOV.U32 R15, RZ, RZ, -0x1 ;  /* 0xffffffffff0f7424 */ /* 0x000fce00078e00ff */
[----:B---3--:R-:W-:Y:S05]  /*1c460*/  WARPSYNC.COLLECTIVE R15, `(.L_x_6346) ;  /* 0x000000000f087348 */ /* 0x008fea0003c00000 */
[----:B------:R1:W2:Y:S02]  /*1c470*/  SHFL.IDX P6, R14, R13, R12, R11 ;  /* 0x0000000c0d0e7389 */ /* 0x0002a400000c000b */
[----:B-123--:R-:W-:Y:S01]  /*1c480*/  ENDCOLLECTIVE ;  /* 0x000000000000791b */ /* 0x00efe20003800000 */
.L_x_6346:
[----:B------:R-:W-:Y:S05]  /*1c490*/  BRA `(.L_x_6347) ;  /* 0xffffffd400447947 */ /* 0x000fea000383ffff */
.L_x_6288:
[----:B------:R-:W-:Y:S01]  /*1c4a0*/  BSSY B0, `(.L_x_6348) ;  /* 0x0000006000007945 */ /* 0x000fe20003800000 */
[----:B------:R-:W-:-:S07]  /*1c4b0*/  IMAD.MOV.U32 R15, RZ, RZ, -0x1 ;  /* 0xffffffffff0f7424 */ /* 0x000fce00078e00ff */
[----:B-1----:R-:W-:Y:S05]  /*1c4c0*/  WARPSYNC.COLLECTIVE R15, `(.L_x_6349) ;  /* 0x000000000f0c7348 */ /* 0x002fea0003c00000 */
[----:B------:R-:W-:Y:S02]  /*1c4d0*/  ELECT P6, UR62, PT ;  /* 0x00000000003e782f */ /* 0x000fe400038c0000 */
[----:B------:R-:W-:Y:S01]  /*1c4e0*/  MOV R14, UR62 ;  /* 0x0000003e000e7c02 */ /* 0x000fe20008000f00 */
[----:B-1----:R-:W-:Y:S10]  /*1c4f0*/  ENDCOLLECTIVE ;  /* 0x000000000000791b */ /* 0x002ff40003800000 */
.L_x_6349:
[----:B------:R-:W-:Y:S05]  /*1c500*/  BSYNC B0 ;  /* 0x0000000000007941 */ /* 0x000fea0003800000 */
.L_x_6348:
[----:B------:R-:W-:Y:S05]  /*1c510*/  BRA `(.L_x_6350) ;  /* 0xffffffd400407947 */ /* 0x000fea000383ffff */
.L_x_6291:
[----:B-1----:R1:W2:Y:S02]  /*1c520*/  SYNCS.PHASECHK.TRANS64.TRYWAIT P3, [R4+URZ+0x2e880], R3 ;  /* 0x02e88003040075a7 */ /* 0x0022a4000806017f */
[----:B--2---:R-:W-:Y:S05]  /*1c530*/  @!P3 NANOSLEEP.SYNCS 0x989680 ;  /* 0x009896800000b95d */ /* 0x004fea0003900000 */
[----:B------:R-:W2:Y:S02]  /*1c540*/  @!P3 SYNCS.PHASECHK.TRANS64 P3, [R4+URZ+0x2e880], R3 ;  /* 0x02e880030400b5a7 */ /* 0x000ea4000806007f */
[----:B--2---:R-:W-:Y:S05]  /*1c550*/  @!P3 BRA `(.L_x_6291) ;  /* 0xfffffffc00f0b947 */ /* 0x004fea000383ffff */
[----:B------:R-:W-:Y:S05]  /*1c560*/  BRA `(.L_x_6351) ;  /* 0xffffffd4009c7947 */ /* 0x000fea000383ffff */
.L_x_6293:
[----:B--2---:R2:W3:Y:S02]  /*1c570*/  SYNCS.PHASECHK.TRANS64.TRYWAIT P3, [R4+URZ+0x2e840], R3 ;  /* 0x02e84003040075a7 */ /* 0x0044e4000806017f */
[----:B---3--:R-:W-:Y:S05]  /*1c580*/  @!P3 NANOSLEEP.SYNCS 0x989680 ;  /* 0x009896800000b95d */ /* 0x008fea0003900000 */
[----:B------:R-:W3:Y:S02]  /*1c590*/  @!P3 SYNCS.PHASECHK.TRANS64 P3, [R4+URZ+0x2e840], R3 ;  /* 0x02e840030400b5a7 */ /* 0x000ee4000806007f */
[----:B---3--:R-:W-:Y:S05]  /*1c5a0*/  @!P3 BRA `(.L_x_6293) ;  /* 0xfffffffc00f0b947 */ /* 0x008fea000383ffff */
[----:B------:R-:W-:Y:S05]  /*1c5b0*/  BRA `(.L_x_6352) ;  /* 0xffffffd400f87947 */ /* 0x000fea000383ffff */
.L_x_6296:
[----:B--2---:R-:W-:-:S04]  /*1c5c0*/  IMAD.U32 R3, RZ, RZ, UR40 ;  /* 0x00000028ff037e24 */ /* 0x004fc8000f8e00ff */
[----:B------:R2:W4:Y:S03]  /*1c5d0*/  SYNCS.PHASECHK.TRANS64.TRYWAIT P0, [R3+URZ+0x2e820], R2 ;  /* 0x02e82002030075a7 */ /* 0x000526000800017f */
[----:B----4-:R-:W-:Y:S05]  /*1c5e0*/  @!P0 NANOSLEEP.SYNCS 0x989680 ;  /* 0x009896800000895d */ /* 0x010fea0003900000 */
[----:B------:R-:W4:Y:S02]  /*1c5f0*/  @!P0 SYNCS.PHASECHK.TRANS64 P0, [R3+URZ+0x2e820], R2 ;  /* 0x02e82002030085a7 */ /* 0x000f24000800007f */
[----:B----4-:R-:W-:Y:S05]  /*1c600*/  @!P0 BRA `(.L_x_6296) ;  /* 0xfffffffc00ec8947 */ /* 0x010fea000383ffff */
[----:B------:R-:W-:Y:S05]  /*1c610*/  BRA `(.L_x_6353) ;  /* 0xffffffd800a87947 */ /* 0x000fea000383ffff */
.L_x_6302:
[----:B-1----:R1:W4:Y:S02]  /*1c620*/  SYNCS.PHASECHK.TRANS64.TRYWAIT P0, [R4+URZ+0x2e880], R3 ;  /* 0x02e88003040075a7 */ /* 0x002324000800017f */
[----:B----4-:R-:W-:Y:S05]  /*1c630*/  @!P0 NANOSLEEP.SYNCS 0x989680 ;  /* 0x009896800000895d */ /* 0x010fea0003900000 */
[----:B------:R-:W4:Y:S02]  /*1c640*/  @!P0 SYNCS.PHASECHK.TRANS64 P0, [R4+URZ+0x2e880], R3 ;  /* 0x02e88003040085a7 */ /* 0x000f24000800007f */
[----:B----4-:R-:W-:Y:S05]  /*1c650*/  @!P0 BRA `(.L_x_6302) ;  /* 0xfffffffc00f08947 */ /* 0x010fea000383ffff */
[----:B------:R-:W-:Y:S05]  /*1c660*/  BRA `(.L_x_6354) ;  /* 0xffffffdc00507947 */ /* 0x000fea000383ffff */
.L_x_6307:
[----:B--2---:R2:W3:Y:S02]  /*1c670*/  SYNCS.PHASECHK.TRANS64.TRYWAIT P0, [R4+URZ+0x2e840], R3 ;  /* 0x02e84003040075a7 */ /* 0x0044e4000800017f */
[----:B---3--:R-:W-:Y:S05]  /*1c680*/  @!P0 NANOSLEEP.SYNCS 0x989680 ;  /* 0x009896800000895d */ /* 0x008fea0003900000 */
[----:B------:R-:W3:Y:S02]  /*1c690*/  @!P0 SYNCS.PHASECHK.TRANS64 P0, [R4+URZ+0x2e840], R3 ;  /* 0x02e84003040085a7 */ /* 0x000ee4000800007f */
[----:B---3--:R-:W-:Y:S05]  /*1c6a0*/  @!P0 BRA `(.L_x_6307) ;  /* 0xfffffffc00f08947 */ /* 0x008fea000383ffff */
[----:B------:R-:W-:Y:S05]  /*1c6b0*/  BRA `(.L_x_6355) ;  /* 0xffffffdc00d47947 */ /* 0x000fea000383ffff */
.L_x_6313:
[----:B----4-:R4:W1:Y:S02]  /*1c6c0*/  SYNCS.PHASECHK.TRANS64.TRYWAIT P3, [R20+URZ+0x2e870], R2 ;  /* 0x02e87002140075a7 */ /* 0x010864000806017f */
[----:B-1----:R-:W-:Y:S05]  /*1c6d0*/  @!P3 NANOSLEEP.SYNCS 0x989680 ;  /* 0x009896800000b95d */ /* 0x002fea0003900000 */
[----:B------:R-:W1:Y:S02]  /*1c6e0*/  @!P3 SYNCS.PHASECHK.TRANS64 P3, [R20+URZ+0x2e870], R2 ;  /* 0x02e870021400b5a7 */ /* 0x000e64000806007f */
[----:B-1----:R-:W-:Y:S05]  /*1c6f0*/  @!P3 BRA `(.L_x_6313) ;  /* 0xfffffffc00f0b947 */ /* 0x002fea000383ffff */
[----:B------:R-:W-:Y:S05]  /*1c700*/  BRA `(.L_x_6356) ;  /* 0xffffffe000747947 */ /* 0x000fea000383ffff */
.L_x_6315:
[----:B----4-:R4:W1:Y:S02]  /*1c710*/  SYNCS.PHASECHK.TRANS64.TRYWAIT P3, [R20+URZ+0x2e860], R2 ;  /* 0x02e86002140075a7 */ /* 0x010864000806017f */
[----:B-1----:R-:W-:Y:S05]  /*1c720*/  @!P3 NANOSLEEP.SYNCS 0x989680 ;  /* 0x009896800000b95d */ /* 0x002fea0003900000 */
[----:B------:R-:W1:Y:S02]  /*1c730*/  @!P3 SYNCS.PHASECHK.TRANS64 P3, [R20+URZ+0x2e860], R2 ;  /* 0x02e860021400b5a7 */ /* 0x000e64000806007f */
[----:B-1----:R-:W-:Y:S05]  /*1c740*/  @!P3 BRA `(.L_x_6315) ;  /* 0xfffffffc00f0b947 */ /* 0x002fea000383ffff */
[----:B------:R-:W-:Y:S05]  /*1c750*/  BRA `(.L_x_6357) ;  /* 0xffffffe0007c7947 */ /* 0x000fea000383ffff */
.L_x_6322:
[----:B--2---:R2:W3:Y:S02]  /*1c760*/  SYNCS.PHASECHK.TRANS64.TRYWAIT P0, [R17+URZ+0x2e870], R0 ;  /* 0x02e87000110075a7 */ /* 0x0044e4000800017f */
[----:B---3--:R-:W-:Y:S05]  /*1c770*/  @!P0 NANOSLEEP.SYNCS 0x989680 ;  /* 0x009896800000895d */ /* 0x008fea0003900000 */
[----:B------:R-:W3:Y:S02]  /*1c780*/  @!P0 SYNCS.PHASECHK.TRANS64 P0, [R17+URZ+0x2e870], R0 ;  /* 0x02e87000110085a7 */ /* 0x000ee4000800007f */
[----:B---3--:R-:W-:Y:S05]  /*1c790*/  @!P0 BRA `(.L_x_6322) ;  /* 0xfffffffc00f08947 */ /* 0x008fea000383ffff */
[----:B------:R-:W-:Y:S05]  /*1c7a0*/  BRA `(.L_x_6358) ;  /* 0xffffffe800dc7947 */ /* 0x000fea000383ffff */
.L_x_6324:
[----:B--2---:R2:W3:Y:S02]  /*1c7b0*/  SYNCS.PHASECHK.TRANS64.TRYWAIT P0, [R17+URZ+0x2e860], R0 ;  /* 0x02e86000110075a7 */ /* 0x0044e4000800017f */
[----:B---3--:R-:W-:Y:S05]  /*1c7c0*/  @!P0 NANOSLEEP.SYNCS 0x989680 ;  /* 0x009896800000895d */ /* 0x008fea0003900000 */
[----:B------:R-:W3:Y:S02]  /*1c7d0*/  @!P0 SYNCS.PHASECHK.TRANS64 P0, [R17+URZ+0x2e860], R0 ;  /* 0x02e86000110085a7 */ /* 0x000ee4000800007f */
[----:B---3--:R-:W-:Y:S05]  /*1c7e0*/  @!P0 BRA `(.L_x_6324) ;  /* 0xfffffffc00f08947 */ /* 0x008fea000383ffff */
[----:B------:R-:W-:Y:S05]  /*1c7f0*/  BRA `(.L_x_6359) ;  /* 0xffffffe800e47947 */ /* 0x000fea000383ffff */
.L_x_6330:
[----:B-1----:R1:W2:Y:S02]  /*1c800*/  SYNCS.PHASECHK.TRANS64.TRYWAIT P0, [R0+URZ+0x2e820], R3 ;  /* 0x02e82003000075a7 */ /* 0x0022a4000800017f */
[----:B--2---:R-:W-:Y:S05]  /*1c810*/  @!P0 NANOSLEEP.SYNCS 0x989680 ;  /* 0x009896800000895d */ /* 0x004fea0003900000 */
[----:B------:R-:W2:Y:S02]  /*1c820*/  @!P0 SYNCS.PHASECHK.TRANS64 P0, [R0+URZ+0x2e820], R3 ;  /* 0x02e82003000085a7 */ /* 0x000ea4000800007f */
[----:B--2---:R-:W-:Y:S05]  /*1c830*/  @!P0 BRA `(.L_x_6330) ;  /* 0xfffffffc00f08947 */ /* 0x004fea000383ffff */
[----:B------:R-:W-:Y:S05]  /*1c840*/  BRA `(.L_x_6360) ;  /* 0xfffffff400407947 */ /* 0x000fea000383ffff */
.L_x_6331:
        /* <DEDUP_REMOVED lines=11> */
.L_x_6362:
[----:B------:R-:W-:Y:S05]  /*1c900*/  BSYNC B0 ;  /* 0x0000000000007941 */ /* 0x000fea0003800000 */
.L_x_6361:
[----:B------:R-:W-:Y:S05]  /*1c910*/  BRA `(.L_x_6363) ;  /* 0xfffffff400287947 */ /* 0x000fea000383ffff */
.L_x_6334:
[----:B------:R-:W-:Y:S01]  /*1c920*/  BSSY B1, `(.L_x_6364) ;  /* 0x0000006000017945 */ /* 0x000fe20003800000 */
[----:B------:R-:W-:-:S07]  /*1c930*/  IMAD.MOV.U32 R15, RZ, RZ, -0x1 ;  /* 0xffffffffff0f7424 */ /* 0x000fce00078e00ff */
[----:B-12---:R-:W-:Y:S05]  /*1c940*/  WARPSYNC.COLLECTIVE R15, `(.L_x_6365) ;  /* 0x000000000f0c7348 */ /* 0x006fea0003c00000 */
[----:B------:R-:W-:Y:S02]  /*1c950*/  ELECT P6, UR62, PT ;  /* 0x00000000003e782f */ /* 0x000fe400038c0000 */
[----:B------:R-:W-:Y:S01]  /*1c960*/  MOV R14, UR62 ;  /* 0x0000003e000e7c02 */ /* 0x000fe20008000f00 */
[----:B-12---:R-:W-:Y:S10]  /*1c970*/  ENDCOLLECTIVE ;  /* 0x000000000000791b */ /* 0x006ff40003800000 */
.L_x_6365:
[----:B------:R-:W-:Y:S05]  /*1c980*/  BSYNC B1 ;  /* 0x0000000000017941 */ /* 0x000fea0003800000 */
.L_x_6364:
[----:B------:R-:W-:Y:S05]  /*1c990*/  BRA `(.L_x_6366) ;  /* 0xfffffff400207947 */ /* 0x000fea000383ffff */
.L_x_6336:
[----:B-1----:R1:W2:Y:S02]  /*1c9a0*/  SYNCS.PHASECHK.TRANS64.TRYWAIT P1, [R6+URZ], R5 ;  /* 0x00000005060075a7 */ /* 0x0022a4000802017f */
[----:B--2---:R-:W-:Y:S05]  /*1c9b0*/  @!P1 NANOSLEEP.SYNCS 0x989680 ;  /* 0x009896800000995d */ /* 0x004fea0003900000 */
[----:B------:R-:W2:Y:S02]  /*1c9c0*/  @!P1 SYNCS.PHASECHK.TRANS64 P1, [R6+URZ], R5 ;  /* 0x00000005060095a7 */ /* 0x000ea4000802007f */
[----:B--2---:R-:W-:Y:S05]  /*1c9d0*/  @!P1 BRA `(.L_x_6336) ;  /* 0xfffffffc00f09947 */ /* 0x004fea000383ffff */
[----:B------:R-:W-:Y:S05]  /*1c9e0*/  BRA `(.L_x_6367) ;  /* 0xfffffff4005c7947 */ /* 0x000fea000383ffff */
.L_x_6337:
[----:B--2---:R2:W3:Y:S02]  /*1c9f0*/  SYNCS.PHASECHK.TRANS64.TRYWAIT P1, [R7+URZ], R2 ;  /* 0x00000002070075a7 */ /* 0x0044e4000802017f */
[----:B---3--:R-:W-:Y:S05]  /*1ca00*/  @!P1 NANOSLEEP.SYNCS 0x989680 ;  /* 0x009896800000995d */ /* 0x008fea0003900000 */
[----:B------:R-:W3:Y:S02]  /*1ca10*/  @!P1 SYNCS.PHASECHK.TRANS64 P1, [R7+URZ], R2 ;  /* 0x00000002070095a7 */ /* 0x000ee4000802007f */
[----:B---3--:R-:W-:Y:S05]  /*1ca20*/  @!P1 BRA `(.L_x_6337) ;  /* 0xfffffffc00f09947 */ /* 0x008fea000383ffff */
[----:B------:R-:W-:Y:S05]  /*1ca30*/  BRA `(.L_x_6368) ;  /* 0xfffffff400507947 */ /* 0x000fea000383ffff */
.L_x_6339:
[----:B---3--:R3:W4:Y:S02]  /*1ca40*/  SYNCS.PHASECHK.TRANS64.TRYWAIT P1, [R4+URZ+0x2e860], R5 ;  /* 0x02e86005040075a7 */ /* 0x008724000802017f */
[----:B----4-:R-:W-:Y:S05]  /*1ca50*/  @!P1 NANOSLEEP.SYNCS 0x989680 ;  /* 0x009896800000995d */ /* 0x010fea0003900000 */
[----:B------:R-:W4:Y:S02]  /*1ca60*/  @!P1 SYNCS.PHASECHK.TRANS64 P1, [R4+URZ+0x2e860], R5 ;  /* 0x02e86005040095a7 */ /* 0x000f24000802007f */
[----:B----4-:R-:W-:Y:S05]  /*1ca70*/  @!P1 BRA `(.L_x_6339) ;  /* 0xfffffffc00f09947 */ /* 0x010fea000383ffff */
[----:B------:R-:W-:Y:S05]  /*1ca80*/  BRA `(.L_x_6369) ;  /* 0xfffffff400547947 */ /* 0x000fea000383ffff */
.L_x_6341:
[----:B----4-:R4:W1:Y:S02]  /*1ca90*/  SYNCS.PHASECHK.TRANS64.TRYWAIT P1, [R3+URZ+0x2e860], R2 ;  /* 0x02e86002030075a7 */ /* 0x010864000802017f */
[----:B-1----:R-:W-:Y:S05]  /*1caa0*/  @!P1 NANOSLEEP.SYNCS 0x989680 ;  /* 0x009896800000995d */ /* 0x002fea0003900000 */
[----:B------:R-:W1:Y:S02]  /*1cab0*/  @!P1 SYNCS.PHASECHK.TRANS64 P1, [R3+URZ+0x2e860], R2 ;  /* 0x02e86002030095a7 */ /* 0x000e64000802007f */
[----:B-1----:R-:W-:Y:S05]  /*1cac0*/  @!P1 BRA `(.L_x_6341) ;  /* 0xfffffffc00f09947 */ /* 0x002fea000383ffff */
[----:B------:R-:W-:Y:S05]  /*1cad0*/  BRA `(.L_x_6370) ;  /* 0xfffffff400547947 */ /* 0x000fea000383ffff */
.L_x_6343:
[----:B------:R1:W1:Y:S02]  /*1cae0*/  SYNCS.PHASECHK.TRANS64.TRYWAIT P0, [R4+URZ+0x2e880], R5 ;  /* 0x02e88005040075a7 */ /* 0x000264000800017f */
[----:B-1----:R-:W-:Y:S05]  /*1caf0*/  @!P0 NANOSLEEP.SYNCS 0x989680 ;  /* 0x009896800000895d */ /* 0x002fea0003900000 */
[----:B------:R-:W1:Y:S02]  /*1cb00*/  @!P0 SYNCS.PHASECHK.TRANS64 P0, [R4+URZ+0x2e880], R5 ;  /* 0x02e88005040085a7 */ /* 0x000e64000800007f */
[----:B-1----:R-:W-:Y:S05]  /*1cb10*/  @!P0 BRA `(.L_x_6343) ;  /* 0xfffffffc00f08947 */ /* 0x002fea000383ffff */
[----:B------:R-:W-:Y:S05]  /*1cb20*/  BRA `(.L_x_6344) ;  /* 0xfffffff400507947 */ /* 0x000fea000383ffff */
.L_x_6371:
        /* <DEDUP_REMOVED lines=13> */
.L_x_12373:


//--------------------- .text._ZN7cutlass13device_kernelIN5flash11enable_sm90INS1_16FlashAttnFwdSm90INS1_25CollectiveMainloopFwdSm90ILi2EN4cute5tupleIJNS5_1CILi1EEES8_S8_EEENS6_IJNS7_ILi128EEENS7_ILi224EEESA_EEELi128ENS_12float_e4m3_tEfNS_4arch4Sm90ELb0ELb1ELb0ELb1ELb0ELb0ELb0ELb1ELb1ELb0ELb0ELb0EEENS1_21CollectiveEpilogueFwdINS6_IJSA_SA_SB_EEES9_NS_10bfloat16_tESF_Li256ELb1ELb0ELb0ELb1EEENS1_36VarlenDynamicPersistentTileSchedulerILi128ELi224ELi256ELi128ELb0ELb0ELb1ELb1ELb0ELb1EEEEEEEEEvNT_6ParamsE --------------------------
	.section	.text._ZN7cutlass13device_kernelIN5flash11enable_sm90INS1_16FlashAttnFwdSm90INS1_25CollectiveMainloopFwdSm90ILi2EN4cute5tupleIJNS5_1CILi1EEES8_S8_EEENS6_IJNS7_ILi128EEENS7_ILi224EEESA_EEELi128ENS_12float_e4m3_tEfNS_4arch4Sm90ELb0ELb1ELb0ELb1ELb0ELb0ELb0ELb1ELb1ELb0ELb0ELb0EEENS1_21CollectiveEpilogueFwdINS6_IJSA_SA_SB_EEES9_NS_10bfloat16_tESF_Li256ELb1ELb0ELb0ELb1EEENS1_36VarlenDynamicPersistentTileSchedulerILi128ELi224ELi256ELi128ELb0ELb0ELb1ELb1ELb0ELb1EEEEEEEEEvNT_6ParamsE,"ax",@progbits
	.align	128
.text._ZN7cutlass13device_kernelIN5flash11enable_sm90INS1_16FlashAttnFwdSm90INS1_25CollectiveMainloopFwdSm90ILi2EN4cute5tupleIJNS5_1CILi1EEES8_S8_EEENS6_IJNS7_ILi128EEENS7_ILi224EEESA_EEELi128ENS_12float_e4m3_tEfNS_4arch4Sm90ELb0ELb1ELb0ELb1ELb0ELb0ELb0ELb1ELb1ELb0ELb0ELb0EEENS1_21CollectiveEpilogueFwdINS6_IJSA_SA_SB_EEES9_NS_10bfloat16_tESF_Li256ELb1ELb0ELb0ELb1EEENS1_36VarlenDynamicPersistentTileSchedulerILi128ELi224ELi256ELi128ELb0ELb0ELb1ELb1ELb0ELb1EEEEEEEEEvNT_6ParamsE:
        .type           _ZN7cutlass13device_kernelIN5flash11enable_sm90INS1_16FlashAttnFwdSm90INS1_25CollectiveMainloopFwdSm90ILi2EN4cute5tupleIJNS5_1CILi1EEES8_S8_EEENS6_IJNS7_ILi128EEENS7_ILi224EEESA_EEELi128ENS_12float_e4m3_tEfNS_4arch4Sm90ELb0ELb1ELb0ELb1ELb0ELb0ELb0ELb1ELb1ELb0ELb0ELb0EEENS1_21CollectiveEpilogueFwdINS6_IJSA_SA_SB_EEES9_NS_10bfloat16_tESF_Li256ELb1ELb0ELb0ELb1EEENS1_36VarlenDynamicPersistentTileSchedulerILi128ELi224ELi256ELi128ELb0ELb0ELb1ELb1ELb0ELb1EEEEEEEEEvNT_6ParamsE,@function
        .size           _ZN7cutlass13device_kernelIN5flash11enable_sm90INS1_16FlashAttnFwdSm90INS1_25CollectiveMainloopFwdSm90ILi2EN4cute5tupleIJNS5_1CILi1EEES8_S8_EEENS6_IJNS7_ILi128EEENS7_ILi224EEESA_EEELi128ENS_12float_e4m3_tEfNS_4arch4Sm90ELb0ELb1ELb0ELb1ELb0ELb0ELb0ELb1ELb1ELb0ELb0ELb0EEENS1_21CollectiveEpilogueFwdINS6_IJSA_SA_SB_EEES9_NS_10bfloat16_tESF_Li256ELb1ELb0ELb0ELb1EEENS1_36VarlenDynamicPersistentTileSchedulerILi128ELi224ELi256ELi128ELb0ELb0ELb1ELb1ELb0ELb1EEEEEEEEEvNT_6ParamsE,(.L_x_12374 - _ZN7cutlass13device_kernelIN5flash11enable_sm90INS1_16FlashAttnFwdSm90INS1_25CollectiveMainloopFwdSm90ILi2EN4cute5tupleIJNS5_1CILi1EEES8_S8_EEENS6_IJNS7_ILi128EEENS7_ILi224EEESA_EEELi128ENS_12float_e4m3_tEfNS_4arch4Sm90ELb0ELb1ELb0ELb1ELb0ELb0ELb0ELb1ELb1ELb0ELb0ELb0EEENS1_21CollectiveEpilogueFwdINS6_IJSA_SA_SB_EEES9_NS_10bfloat16_tESF_Li256ELb1ELb0ELb0ELb1EEENS1_36VarlenDynamicPersistentTileSchedulerILi128ELi224ELi256ELi128ELb0ELb0ELb1ELb1ELb0ELb1EEEEEEEEEvNT_6ParamsE)
        .other          _ZN7cutlass13device_kernelIN5flash11enable_sm90INS1_16FlashAttnFwdSm90INS1_25CollectiveMainloopFwdSm90ILi2EN4cute5tupleIJNS5_1CILi1EEES8_S8_EEENS6_IJNS7_ILi128EEENS7_ILi224EEESA_EEELi128ENS_12float_e4m3_tEfNS_4arch4Sm90ELb0ELb1ELb0ELb1ELb0ELb0ELb0ELb1ELb1ELb0ELb0ELb0EEENS1_21CollectiveEpilogueFwdINS6_IJSA_SA_SB_EEES9_NS_10bfloat16_tESF_Li256ELb1ELb0ELb0ELb1EEENS1_36VarlenDynamicPersistentTileSchedulerILi128ELi224ELi256ELi128ELb0ELb0ELb1ELb1ELb0ELb1EEEEEEEEEvNT_6ParamsE,@"STO_CUDA_ENTRY STV_DEFAULT"
_ZN7cutlass13device_kernelIN5flash11enable_sm90INS1_16FlashAttnFwdSm90INS1_25CollectiveMainloopFwdSm90ILi2EN4cute5tupleIJNS5_1CILi1EEES8_S8_EEENS6_IJNS7_ILi128EEENS7_ILi224EEESA_EEELi128ENS_12float_e4m3_tEfNS_4arch4Sm90ELb0ELb1ELb0ELb1ELb0ELb0ELb0ELb1ELb1ELb0ELb0ELb0EEENS1_21CollectiveEpilogueFwdINS6_IJSA_SA_SB_EEES9_NS_10bfloat16_tESF_Li256ELb1ELb0ELb0ELb1EEENS1_36VarlenDynamicPersistentTileSchedulerILi128ELi224ELi256ELi128ELb0ELb0ELb1ELb1ELb0ELb1EEEEEEEEEvNT_6ParamsE:
        /* <DEDUP_REMOVED lines=21> */
.L_x_6373:
[----:B------:R-:W-:Y:S05]  /*0150*/  BSYNC B0 ;  /* 0x0000000000007941 */ /* 0x000fea0003800000 */
.L_x_6372:
        /* <DEDUP_REMOVED lines=41> */
.L_x_6374:
        /* <DEDUP_REMOVED lines=22> */
.L_x_6375:
        /* <DEDUP_REMOVED lines=18> */
.L_x_6376:
        /* <DEDUP_REMOVED lines=22> */
.L_x_6377:
        /* <DEDUP_REMOVED lines=22> */
.L_x_6378:
[----:B------:R-:W-:Y:S01]  /*0930*/  PLOP3.LUT P0, PT, PT, PT, UP0, 0x80, 0x0 ;  /* 0x000000000000781c */ /* 0x000fe20003f0f008 */
[----:B------:R-:W-:Y:S01]  /*0940*/  UMOV UR40, 0x1 ;  /* 0x0000000100287882 */ /* 0x000fe20000000000 */
[----:B------:R-:W-:Y:S01]  /*0950*/  NOP ;  /* 0x0000000000007918 */ /* 0x000fe20000000000 */
[----:B------:R-:W-:Y:S01]  /*0960*/  USEL UR40, UR40, 0x2, !UP0 ;  /* 0x0000000228287887 */ /* 0x000fe2000c000000 */
[----:B------:R-:W-:Y:S01]  /*0970*/  ULDC.64 UR50, c[0x0][0x208] ;  /* 0x0000820000327ab9 */ /* 0x000fe20000000a00 */
[----:B012-4-:R-:W-:Y:S08]  /*0980*/  BAR.SYNC.DEFER_BLOCKING 0x0 ;  /* 0x0000000000007b1d */ /* 0x017ff00000010000 */
[----:B------:R-:W-:Y:S05]  /*0990*/  @!P0 BRA `(.L_x_6379) ;  /* 0x0000018800f48947 */ /* 0x000fea0003800000 */
.L_x_6380:
        /* <DEDUP_REMOVED lines=58> */
.L_x_6484:
        /* <DEDUP_REMOVED lines=41> */
.L_x_6381:
        /* <DEDUP_REMOVED lines=11> */
.L_x_6382:
        /* <DEDUP_REMOVED lines=11> */
.L_x_6383:
        /* <DEDUP_REMOVED lines=53> */
[----:B------:R0:W2:Y:S01]  /*1480*/  @P1 LDG.E R0, desc[UR50][R6.64] ;  /* 0x0000003206001981 */ /* 0x0000a2000c1e1900 */
[----:B-1----:R-:W-:Y:S01]  /*1490*/  ISETP.GE.AND P1, PT, R11, 0x1, PT ;  /* 0x000000010b00780c */ /* 0x002fe20003f26270 */
[----:B-----5:R-:W-:-:S05]  /*14a0*/  IMAD.IADD R18, R18, 0x1, -R3 ;  /* 0x0000000112127824 */ /* 0x020fca00078e0a03 */
[----:B------:R-:W-:-:S05]  /*14b0*/  IADD3 R22, R18, 0x80, -R19 ;  /* 0x0000008012167810 */ /* 0x000fca0007ffe813 */
[----:B------:R-:W-:-:S04]  /*14c0*/  IMAD R22, R141, 0x80, R22 ;  /* 0x000000808d167824 */ /* 0x000fc800078e0216 */
[----:B0-----:R-:W-:Y:S02]  /*14d0*/  IMAD.IADD R6, R22, 0x1, R10 ;  /* 0x0000000116067824 */ /* 0x001fe400078e020a */
[----:B--2---:R-:W-:-:S04]  /*14e0*/  FMUL.FTZ R0, R9, R0 ;  /* 0x0000000009007220 */ /* 0x004fc80000410000 */
[----:B------:R-:W-:Y:S01]  /*14f0*/  FMUL.FTZ R0, R0, UR4 ;  /* 0x0000000400007c20 */ /* 0x000fe20008410000 */
[----:B------:R-:W-:Y:S02]  /*1500*/  @UP2 ULDC UR4, c[0x0][0x42c] ;  /* 0x00010b0000042ab9 */ /* 0x000fe40000000800 */
[----:B------:R-:W-:Y:S02]  /*1510*/  UIMAD.WIDE.U32 UR4, UR44, UR4, URZ ;  /* 0x000000042c0472a5 */ /* 0x000fe4000f8e003f */
[----:B------:R-:W-:Y:S02]  /*1520*/  R2UR UR37, R0 ;  /* 0x00000000002572ca */ /* 0x000fe400000e0000 */
        /* <DEDUP_REMOVED lines=12> */
.L_x_6385:
[----:B------:R-:W-:-:S13]  /*15f0*/  ISETP.NE.AND P0, PT, R11, 0x1, PT ;  /* 0x000000010b00780c */ /* 0x000fda0003f05270 */
[----:B------:R-:W0:Y:S02]  /*1600*/  @P0 LDC.64 R4, c[0x0][0x9e8] ;  /* 0x00027a00ff040b82 */ /* 0x000e240000000a00 */
[----:B0-----:R-:W-:-:S05]  /*1610*/  @P0 IMAD.HI.U32 R4, R0, R4, RZ ;  /* 0x0000000400040227 */ /* 0x001fca00078e00ff */
[----:B------:R-:W-:-:S07]  /*1620*/  @P0 SHF.R.U32.HI R0, RZ, R5, R4 ;  /* 0x00000005ff000219 */ /* 0x000fce0000011604 */
.L_x_6386:
[----:B------:R-:W-:-:S05]  /*1630*/  IMAD R3, R0, R11, R11 ;  /* 0x0000000b00037224 */ /* 0x000fca00078e020b */
[----:B------:R-:W-:-:S07]  /*1640*/  VIMNMX R6, R6, R3, PT ;  /* 0x0000000306067248 */ /* 0x000fce0003fe0100 */
.L_x_6384:
[----:B------:R-:W-:Y:S01]  /*1650*/  VIADD R7, R6, 0xdf ;  /* 0x000000df06077836 */ /* 0x000fe20000000000 */
[----:B------:R-:W-:Y:S01]  /*1660*/  ULDC UR4, c[0x0][0x9dc] ;  /* 0x0002770000047ab9 */ /* 0x000fe20000000800 */
[C---:B------:R-:W-:Y:S02]  /*1670*/  VIADD R5, R18.reuse, 0xdf ;  /* 0x000000df12057836 */ /* 0x040fe40000000000 */
[----:B------:R-:W-:Y:S02]  /*1680*/  IMAD.MOV.U32 R6, RZ, RZ, RZ ;  /* 0x000000ffff067224 */ /* 0x000fe400078e00ff */
[----:B------:R-:W-:Y:S02]  /*1690*/  IMAD.MOV.U32 R4, RZ, RZ, RZ ;  /* 0x000000ffff047224 */ /* 0x000fe400078e00ff */
[----:B------:R-:W-:Y:S02]  /*16a0*/  IMAD.IADD R0, R18, 0x1, -R19 ;  /* 0x0000000112007824 */ /* 0x000fe400078e0a13 */
[----:B------:R-:W-:-:S04]  /*16b0*/  IMAD.HI R6, R7, -0x6db6db6d, R6 ;  /* 0x9249249307067827 */ /* 0x000fc800078e0206 */
[----:B------:R-:W-:Y:S01]  /*16c0*/  IMAD.HI R4, R5, -0x6db6db6d, R4 ;  /* 0x9249249305047827 */ /* 0x000fe200078e0204 */
[----:B------:R-:W-:-:S03]  /*16d0*/  SHF.R.U32.HI R5, RZ, 0x1f, R6 ;  /* 0x0000001fff057819 */ /* 0x000fc60000011606 */
[----:B------:R-:W-:Y:S01]  /*16e0*/  IMAD R137, R141, 0x80, R0 ;  /* 0x000000808d897824 */ /* 0x000fe200078e0200 */
        /* <DEDUP_REMOVED lines=16> */
.L_x_6388:
[----:B------:R-:W-:Y:S01]  /*17f0*/  ISETP.NE.AND P0, PT, R11, 0x1, PT ;  /* 0x000000010b00780c */ /* 0x000fe20003f05270 */
[----:B------:R-:W-:-:S12]  /*1800*/  IMAD.MOV.U32 R0, RZ, RZ, R137 ;  /* 0x000000ffff007224 */ /* 0x000fd800078e0089 */
[----:B------:R-:W0:Y:S02]  /*1810*/  @P0 LDC.64 R4, c[0x0][0x9e8] ;  /* 0x00027a00ff040b82 */ /* 0x000e240000000a00 */
[----:B0-----:R-:W-:-:S05]  /*1820*/  @P0 IMAD.HI.U32 R4, R137, R4, RZ ;  /* 0x0000000489040227 */ /* 0x001fca00078e00ff */
[----:B------:R-:W-:-:S07]  /*1830*/  @P0 SHF.R.U32.HI R0, RZ, R5, R4 ;  /* 0x00000005ff000219 */ /* 0x000fce0000011604 */
.L_x_6389:
[----:B------:R-:W-:-:S05]  /*1840*/  IMAD R0, R0, R11, RZ ;  /* 0x0000000b00007224 */ /* 0x000fca00078e02ff */
[----:B------:R-:W-:-:S13]  /*1850*/  R2UR UR4, R0 ;  /* 0x00000000000472ca */ /* 0x000fda00000e0000 */
[----:B------:R-:W-:-:S04]  /*1860*/  UISETP.LT.AND UP0, UPT, UR5, UR4, UPT ;  /* 0x000000040500728c */ /* 0x000fc8000bf01270 */
[----:B------:R-:W-:-:S12]  /*1870*/  USEL UR5, UR5, UR4, !UP0 ;  /* 0x0000000405057287 */ /* 0x000fd8000c000000 */
.L_x_6387:
[----:B------:R-:W-:Y:S01]  /*1880*/  UMOV UR4, URZ ;  /* 0x0000003f00047c82 */ /* 0x000fe20008000000 */
[----:B------:R-:W-:Y:S01]  /*1890*/  PLOP3.LUT P0, PT, PT, PT, PT, 0x80, 0x0 ;  /* 0x000000000000781c */ /* 0x000fe20003f0f070 */
[----:B------:R-:W-:Y:S01]  /*18a0*/  UIMAD.WIDE UR4, UR5, -0x6db6db6d, UR4 ;  /* 0x92492493050478a5 */ /* 0x000fe2000f8e0204 */
[----:B------:R-:W-:Y:S01]  /*18b0*/  IMAD.MOV.U32 R5, RZ, RZ, RZ ;  /* 0x000000ffff057224 */ /* 0x000fe200078e00ff */
[----:B------:R-:W-:Y:S01]  /*18c0*/  CS2R R86, SRZ ;  /* 0x0000000000567805 */ /* 0x000fe2000001ff00 */
[----:B------:R-:W-:Y:S01]  /*18d0*/  IMAD.MOV.U32 R6, RZ, RZ, RZ ;  /* 0x000000ffff067224 */ /* 0x000fe200078e00ff */
[----:B------:R-:W-:Y:S01]  /*18e0*/  USHF.R.U32.HI UR4, URZ, 0x1f, UR5 ;  /* 0x0000001f3f047899 */ /* 0x000fe20008011605 */
[----:B------:R-:W-:Y:S02]  /*18f0*/  CS2R R12, SRZ ;  /* 0x00000000000c7805 */ /* 0x000fe4000001ff00 */
[----:B------:R-:W-:Y:S02]  /*1900*/  CS2R R84, SRZ ;  /* 0x0000000000547805 */ /* 0x000fe4000001ff00 */
[----:B------:R-:W-:Y:S01]  /*1910*/  CS2R R14, SRZ ;  /* 0x00000000000e7805 */ /* 0x000fe2000001ff00 */
[----:B------:R-:W-:Y:S01]  /*1920*/  ULEA.HI.SX32 UR4, UR5, UR4, 0x19 ;  /* 0x0000000405047291 */ /* 0x000fe2000f8fca3f */
[----:B------:R-:W-:Y:S01]  /*1930*/  IMAD.MOV.U32 R9, RZ, RZ, RZ ;  /* 0x000000ffff097224 */ /* 0x000fe200078e00ff */
[----:B------:R-:W-:-:S02]  /*1940*/  CS2R R78, SRZ ;  /* 0x00000000004e7805 */ /* 0x000fc4000001ff00 */
[----:B------:R-:W-:Y:S01]  /*1950*/  CS2R R20, SRZ ;  /* 0x0000000000147805 */ /* 0x000fe2000001ff00 */
[----:B------:R-:W-:Y:S01]  /*1960*/  UISETP.LT.AND UP0, UPT, URZ, UR4, UPT ;  /* 0x000000043f00728c */ /* 0x000fe2000bf01270 */
[----:B------:R-:W-:Y:S02]  /*1970*/  CS2R R76, SRZ ;  /* 0x00000000004c7805 */ /* 0x000fe4000001ff00 */
[----:B------:R-:W-:Y:S02]  /*1980*/  CS2R R24, SRZ ;  /* 0x0000000000187805 */ /* 0x000fe4000001ff00 */
        /* <DEDUP_REMOVED lines=64> */
.L_x_6391:
        /* <DEDUP_REMOVED lines=9> */
.L_x_6577:
[----:B------:R-:W-:Y:S05]  /*1e20*/  @!P0 BRA `(.L_x_6393) ;  /* 0x0000000000048947 */ /* 0x000fea0003800000 */
[----:B------:R-:W-:Y:S01]  /*1e30*/  BPT.TRAP 0x1 ;  /* 0x000000040000795c */ /* 0x000fe20000300000 */
.L_x_6393:
[----:B0-----:R-:W-:Y:S02]  /*1e40*/  IMAD.U32 R3, RZ, RZ, UR45 ;  /* 0x0000002dff037e24 */ /* 0x001fe4000f8e00ff */
[----:B------:R-:W-:-:S03]  /*1e50*/  IMAD.U32 R0, RZ, RZ, UR46 ;  /* 0x0000002eff007e24 */ /* 0x000fc6000f8e00ff */
[----:B------:R-:W-:Y:S02]  /*1e60*/  LEA R3, R3, UR41, 0x3 ;  /* 0x0000002903037c11 */ /* 0x000fe4000f8e18ff */
[----:B------:R-:W-:-:S04]  /*1e70*/  SHF.L.U32 R0, R0, 0x1f, RZ ;  /* 0x0000001f00007819 */ /* 0x000fc800000006ff */
[----:B------:R0:W1:Y:S01]  /*1e80*/  SYNCS.PHASECHK.TRANS64.TRYWAIT P1, [R3+URZ+0x2e830], R0 ;  /* 0x02e83000030075a7 */ /* 0x000062000802017f */
[----:B------:R-:W-:Y:S05]  /*1e90*/  @!P0 BRA `(.L_x_6394) ;  /* 0x0000000000048947 */ /* 0x000fea0003800000 */
[----:B------:R-:W-:Y:S01]  /*1ea0*/  BPT.TRAP 0x1 ;  /* 0x000000040000795c */ /* 0x000fe20000300000 */
.L_x_6394:
[----:B-1----:R-:W-:Y:S05]  /*1eb0*/  @P1 BRA `(.L_x_6395) ;  /* 0x0000000000081947 */ /* 0x002fea0003800000 */
[----:B------:R-:W1:Y:S02]  /*1ec0*/  SYNCS.PHASECHK.TRANS64.TRYWAIT P1, [R3+URZ+0x2e830], R0 ;  /* 0x02e83000030075a7 */ /* 0x000e64000802017f */
[----:B-1----:R-:W-:Y:S05]  /*1ed0*/  @!P1 BRA `(.L_x_6396) ;  /* 0x000001c8005c9947 */ /* 0x002fea0003800000 */
.L_x_6395:
[----:B------:R-:W2:Y:S01]  /*1ee0*/  S2R R4, SR_TID.X ;  /* 0x0000000000047919 */ /* 0x000ea20000002100 */
[----:B------:R-:W-:Y:S01]  /*1ef0*/  UIADD3 UR4, UR41, 0x20400, URZ ;  /* 0x0002040029047890 */ /* 0x000fe2000fffe03f */
[----:B------:R-:W-:-:S03]  /*1f00*/  LOP3.LUT R2, R2, 0xfff7ffff, RZ, 0xc0, !PT ;  /* 0xfff7ffff02027812 */ /* 0x000fc600078ec0ff */
[----:B------:R-:W-:-:S04]  /*1f10*/  USHF.R.U32.HI UR4, URZ, 0x4, UR4 ;  /* 0x000000043f047899 */ /* 0x000fc80008011604 */
[----:B------:R-:W-:-:S06]  /*1f20*/  ULOP3.LUT UR4, UR4, 0x3fff, URZ, 0xc0, !UPT ;  /* 0x00003fff04047892 */ /* 0x000fcc000f8ec03f */
[----:B------:R-:W-:Y:S01]  /*1f30*/  IMAD.U32 R8, RZ, RZ, UR4 ;  /* 0x00000004ff087e24 */ /* 0x000fe2000f8e00ff */
[----:B------:R-:W-:Y:S05]  /*1f40*/  WARPSYNC.ALL ;  /* 0x0000000000007948 */ /* 0x000fea0003800000 */
[----:B------:R-:W-:Y:S02]  /*1f50*/  LOP3.LUT R8, R8, 0x10000, RZ, 0xfc, !PT ;  /* 0x0001000008087812 */ /* 0x000fe400078efcff */
[----:B--2---:R-:W-:-:S13]  /*1f60*/  LOP3.LUT P1, RZ, R4, 0x7f, RZ, 0xc0, !PT ;  /* 0x0000007f04ff7812 */ /* 0x004fda000782c0ff */
[----:B------:R-:W-:Y:S02]  /*1f70*/  @P1 LOP3.LUT R2, R2, 0x80000, RZ, 0xfc, !PT ;  /* 0x0008000002021812 */ /* 0x000fe400078efcff */
[----:B------:R-:W-:Y:S01]  /*1f80*/  R2UR UR20, R8 ;  /* 0x00000000081472ca */ /* 0x000fe200000e0000 */
[----:B------:R-:W-:Y:S01]  /*1f90*/  ULOP3.LUT UR12, UR52, 0x10000, URZ, 0xfc, !UPT ;  /* 0x00010000340c7892 */ /* 0x000fe2000f8efc3f */
[----:B------:R-:W-:Y:S01]  /*1fa0*/  WARPGROUP.ARRIVE ;  /* 0x00000000000079c5 */ /* 0x000fe20000000000 */
[----:B------:R-:W-:Y:S01]  /*1fb0*/  UMOV UR17, 0x40000040 ;  /* 0x4000004000117882 */ /* 0x000fe20000000000 */
[----:B------:R-:W-:Y:S01]  /*1fc0*/  UMOV UR19, 0x40000040 ;  /* 0x4000004000137882 */ /* 0x000fe20000000000 */
[----:B------:R-:W-:Y:S01]  /*1fd0*/  UMOV UR7, 0x40000040 ;  /* 0x4000004000077882 */ /* 0x000fe20000000000 */
[----:B------:R-:W-:Y:S01]  /*1fe0*/  UMOV UR11, 0x40000040 ;  /* 0x40000040000b7882 */ /* 0x000fe20000000000 */
[----:B------:R-:W-:Y:S01]  /*1ff0*/  UMOV UR15, 0x40000040 ;  /* 0x40000040000f7882 */ /* 0x000fe20000000000 */
[----:B------:R-:W-:Y:S01]  /*2000*/  UMOV UR16, UR12 ;  /* 0x0000000c00107c82 */ /* 0x000fe20008000000 */
[----:B------:R-:W-:Y:S01]  /*2010*/  IMAD.MOV.U32 R5, RZ, RZ, -0xe0 ;  /* 0xffffff20ff057424 */ /* 0x000fe200078e00ff */
[----:B------:R-:W-:Y:S01]  /*2020*/  ULDC UR53, c[0x0][0x9dc] ;  /* 0x0002770000357ab9 */ /* 0x000fe20000000800 */
[----:B01----:R-:W-:-:S02]  /*2030*/  @!P1 VIADD R3, R3, 0x2e840 ;  /* 0x0002e84003039836 */ /* 0x003fc40000000000 */
[----:B------:R-:W-:Y:S01]  /*2040*/  UIMAD UR20, UR45, 0x700, UR20 ;  /* 0x000007002d1478a4 */ /* 0x000fe2000f8e0214 */
[----:B------:R-:W-:Y:S02]  /*2050*/  IMAD R0, R136, R5, 0xe0 ;  /* 0x000000e088007424 */ /* 0x000fe400078e0205 */
[----:B------:R-:W-:Y:S01]  /*2060*/  @!P1 PRMT R3, RZ, 0x654, R3 ;  /* 0x00000654ff039816 */ /* 0x000fe20000000003 */
[----:B------:R-:W-:Y:S01]  /*2070*/  UIADD3 UR4, UR20, 0x100, URZ ;  /* 0x0000010014047890 */ /* 0x000fe2000fffe03f */
[----:B------:R-:W-:Y:S01]  /*2080*/  IMAD.IADD R4, R18, 0x1, R0 ;  /* 0x0000000112047824 */ /* 0x000fe200078e0200 */
[----:B------:R-:W-:Y:S01]  /*2090*/  UIADD3 UR5, UR20, 0x200, URZ ;  /* 0x0000020014057890 */ /* 0x000fe2000fffe03f */
[----:B------:R-:W-:Y:S01]  /*20a0*/  IMAD R5, R141, 0x80, R228 ;  /* 0x000000808d057824 */ /* 0x000fe200078e02e4 */
[----:B------:R-:W-:Y:S01]  /*20b0*/  UMOV UR18, UR20 ;  /* 0x0000001400127c82 */ /* 0x000fe20008000000 */
[----:B------:R-:W-:Y:S01]  /*20c0*/  UIADD3 UR6, UR20, 0x300, URZ ;  /* 0x0000030014067890 */ /* 0x000fe2000fffe03f */
[----:B------:R-:W-:Y:S01]  /*20d0*/  QGMMA.64x32x32.F32.E4M3.E4M3 R120, gdesc[UR16], RZ, !UPT, gsb0 ;  /* 0x00600000107879f3 */ /* 0x000fe2000c0008ff */
[----:B------:R-:W-:Y:S01]  /*20e0*/  UMOV UR18, UR4 ;  /* 0x0000000400127c82 */ /* 0x000fe20008000000 */
[----:B------:R-:W-:Y:S01]  /*20f0*/  UMOV UR19, 0x40000040 ;  /* 0x4000004000137882 */ /* 0x000fe20000000000 */
[----:B------:R-:W-:Y:S01]  /*2100*/  UIADD3 UR4, UR20, 0x400, URZ ;  /* 0x0000040014047890 */ /* 0x000fe2000fffe03f */
[--C-:B------:R-:W-:Y:S01]  /*2110*/  IADD3 R6, -R19, 0x1, R4.reuse ;  /* 0x0000000113067810 */ /* 0x100fe20007ffe104 */
[----:B------:R-:W-:Y:S01]  /*2120*/  UIADD3 UR8, UR20, 0x102, URZ ;  /* 0x0000010214087890 */ /* 0x000fe2000fffe03f */
[----:B------:R-:W-:Y:S01]  /*2130*/  IMAD R7, R17, -0x2, R4 ;  /* 0xfffffffe11077824 */ /* 0x000fe200078e0204 */
[----:B------:R-:W-:-:S02]  /*2140*/  UIADD3 UR9, UR20, 0x202, URZ ;  /* 0x0000020214097890 */ /* 0x000fc4000fffe03f */
[----:B------:R-:W-:Y:S02]  /*2150*/  UIADD3 UR10, UR20, 0x302, URZ ;  /* 0x00000302140a7890 */ /* 0x000fe4000fffe03f */
[----:B------:R-:W-:Y:S02]  /*2160*/  UIADD3 UR13, UR20, 0x304, URZ ;  /* 0x00000304140d7890 */ /* 0x000fe4000fffe03f */
[----:B------:R-:W-:Y:S01]  /*2170*/  UIADD3 UR14, UR20, 0x6, URZ ;  /* 0x00000006140e7890 */ /* 0x000fe2000fffe03f */
        /* <DEDUP_REMOVED lines=156> */
[----:B------:R-:W-:Y:S01]  /*2b40*/  PLOP3.LUT P1, PT, PT, PT, UP0, 0x40, 0x0 ;  /* 0x000000000000781c */ /* 0x000fe20003f2e808 */
[----:B0-----:R-:W-:-:S04]  /*2b50*/  IMAD R3, R17, -0x2, R6 ;  /* 0xfffffffe11037824 */ /* 0x001fc800078e0206 */
[C---:B------:R-:W-:Y:S02]  /*2b60*/  VIADD R6, R3.reuse, UR6 ;  /* 0x0000000603067c36 */ /* 0x040fe40008000000 */
[----:B------:R-:W-:Y:S02]  /*2b70*/  VIADD R4, R3, UR10 ;  /* 0x0000000a03047c36 */ /* 0x000fe40008000000 */
[----:B------:R-:W-:Y:S01]  /*2b80*/  IMAD R3, R17, -0x2, R0 ;  /* 0xfffffffe11037824 */ /* 0x000fe200078e0200 */
[----:B------:R-:W-:Y:S01]  /*2b90*/  VIADDMNMX R21, R5, R6, R7, PT ;  /* 0x0000000605157246 */ /* 0x000fe20003800107 */
[----:B------:R-:W-:Y:S02]  /*2ba0*/  IMAD.IADD R20, R4, 0x1, R5 ;  /* 0x0000000104147824 */ /* 0x000fe400078e0205 */
[----:B------:R-:W-:Y:S05]  /*2bb0*/  @P1 BRA `(.L_x_6397) ;  /* 0x0000000000541947 */ /* 0x000fea0003800000 */
        /* <DEDUP_REMOVED lines=12> */
.L_x_6399:
[----:B------:R-:W-:-:S06]  /*2c80*/  UISETP.NE.AND UP1, UPT, UR7, 0x1, UPT ;  /* 0x000000010700788c */ /* 0x000fcc000bf25270 */
[----:B------:R-:W-:-:S05]  /*2c90*/  PLOP3.LUT P1, PT, PT, PT, UP1, 0x80, 0x0 ;  /* 0x000000000000781c */ /* 0x000fca0003f2f018 */
[----:B------:R-:W-:-:S08]  /*2ca0*/  @UP1 ULDC.64 UR10, c[0x0][0x9e8] ;  /* 0x00027a00000a1ab9 */ /* 0x000fd00000000a00 */
[----:B------:R-:W-:-:S05]  /*2cb0*/  @P1 IMAD.HI.U32 R9, R10, UR10, RZ ;  /* 0x0000000a0a091c27 */ /* 0x000fca000f8e00ff */
[----:B------:R-:W-:-:S07]  /*2cc0*/  @P1 SHF.R.U32.HI R10, RZ, UR11, R9 ;  /* 0x0000000bff0a1c19 */ /* 0x000fce0008011609 */
.L_x_6400:
[----:B------:R-:W-:Y:S05]  /*2cd0*/  BSYNC B0 ;  /* 0x0000000000007941 */ /* 0x000fea0003800000 */
.L_x_6398:
[----:B------:R-:W-:-:S05]  /*2ce0*/  IMAD R10, R10, UR7, R3 ;  /* 0x000000070a0a7c24 */ /* 0x000fca000f8e0203 */
[----:B------:R-:W-:Y:S02]  /*2cf0*/  VIMNMX R20, R20, R10, !PT ;  /* 0x0000000a14147248 */ /* 0x000fe40007fe0100 */
[----:B------:R-:W-:-:S07]  /*2d00*/  VIADDMNMX R21, R10, UR7, R21, PT ;  /* 0x000000070a157c46 */ /* 0x000fce000b800115 */
.L_x_6397:
[C---:B------:R-:W-:Y:S02]  /*2d10*/  ISETP.GE.AND P1, PT, R0.reuse, 0x2, PT ;  /* 0x000000020000780c */ /* 0x040fe40003f26270 */
[----:B------:R-:W-:Y:S02]  /*2d20*/  ISETP.GE.AND P3, PT, R0, 0xa, PT ;  /* 0x0000000a0000780c */ /* 0x000fe40003f66270 */
        /* <DEDUP_REMOVED lines=12> */
[C---:B------:R-:W-:Y:S02]  /*2df0*/  ISETP.LT.OR P2, PT, R21.reuse, 0x9, P2 ;  /* 0x000000091500780c */ /* 0x040fe40001741670 */
        /* <DEDUP_REMOVED lines=256> */
[----:B------:R-:W-:Y:S01]  /*3e00*/  ISETP.GE.AND P6, PT, R0, 0xda, PT ;  /* 0x000000da0000780c */ /* 0x000fe20003fc6270 */
[----:B------:R-:W-:-:S03]  /*3e10*/  VIADD R0, R5, 0x8 ;  /* 0x0000000805007836 */ /* 0x000fc60000000000 */
[----:B------:R-:W-:Y:S02]  /*3e20*/  P2R R140, PR, RZ, 0x40 ;  /* 0x00000040ff8c7803 */ /* 0x000fe40000000000 */
[----:B------:R-:W-:Y:S02]  /*3e30*/  ISETP.GT.AND P6, PT, R20, 0xd9, !P6 ;  /* 0x000000d91400780c */ /* 0x000fe400077c4270 */
[----:B------:R-:W-:Y:S02]  /*3e40*/  VIADDMNMX R0, R0, R6, R7, PT ;  /* 0x0000000600007246 */ /* 0x000fe40003800107 */
[----:B------:R-:W-:-:S04]  /*3e50*/  ISETP.LT.OR P6, PT, R21, 0xda, P6 ;  /* 0x000000da1500780c */ /* 0x000fc800037c1670 */
[----:B------:R-:W-:Y:S02]  /*3e60*/  FSEL R37, R37, -INF , !P6 ;  /* 0xff80000025257808 */ /* 0x000fe40007000000 */
[----:B------:R-:W-:-:S13]  /*3e70*/  PLOP3.LUT P6, PT, PT, PT, UP0, 0x40, 0x0 ;  /* 0x000000000000781c */ /* 0x000fda0003fce808 */
        /* <DEDUP_REMOVED lines=15> */
.L_x_6403:
[----:B------:R-:W-:-:S06]  /*3f70*/  UISETP.NE.AND UP1, UPT, UR7, 0x1, UPT ;  /* 0x000000010700788c */ /* 0x000fcc000bf25270 */
[----:B------:R-:W-:-:S05]  /*3f80*/  PLOP3.LUT P6, PT, PT, PT, UP1, 0x80, 0x0 ;  /* 0x000000000000781c */ /* 0x000fca0003fcf018 */
[----:B------:R-:W-:-:S08]  /*3f90*/  @UP1 ULDC.64 UR10, c[0x0][0x9e8] ;  /* 0x00027a00000a1ab9 */ /* 0x000fd00000000a00 */
[----:B------:R-:W-:Y:S01]  /*3fa0*/  @P6 IMAD.HI.U32 R7, R6, UR10, RZ ;  /* 0x0000000a06076c27 */ /* 0x000fe2000f8e00ff */
[----:B------:R-:W-:-:S13]  /*3fb0*/  PLOP3.LUT P6, PT, PT, PT, UP1, 0x80, 0x0 ;  /* 0x000000000000781c */ /* 0x000fda0003fcf018 */
[----:B------:R-:W-:-:S07]  /*3fc0*/  @P6 SHF.R.U32.HI R6, RZ, UR11, R7 ;  /* 0x0000000bff066c19 */ /* 0x000fce0008011607 */
.L_x_6404:
[----:B------:R-:W-:Y:S05]  /*3fd0*/  BSYNC B0 ;  /* 0x0000000000007941 */ /* 0x000fea0003800000 */
.L_x_6402:
[----:B------:R-:W-:-:S05]  /*3fe0*/  IMAD R3, R6, UR7, R3 ;  /* 0x0000000706037c24 */ /* 0x000fca000f8e0203 */
[----:B------:R-:W-:Y:S02]  /*3ff0*/  VIMNMX R4, R4, R3, !PT ;  /* 0x0000000304047248 */ /* 0x000fe40007fe0100 */
[----:B------:R-:W-:-:S07]  /*4000*/  VIADDMNMX R0, R3, UR7, R0, PT ;  /* 0x0000000703007c46 */ /* 0x000fce000b800100 */
.L_x_6401:
[----:B------:R-:W-:Y:S02]  /*4010*/  ISETP.GT.AND P1, PT, R4, 0x20, !P1 ;  /* 0x000000200400780c */ /* 0x000fe40004f24270 */
[----:B------:R-:W-:Y:S02]  /*4020*/  ISETP.NE.AND P6, PT, R175, RZ, PT ;  /* 0x000000ffaf00720c */ /* 0x000fe40003fc5270 */
[----:B------:R-:W-:Y:S02]  /*4030*/  ISETP.LT.OR P1, PT, R0, 0x21, P1 ;  /* 0x000000210000780c */ /* 0x000fe40000f21670 */
[----:B------:R-:W-:Y:S02]  /*4040*/  ISETP.GT.AND P2, PT, R4, 0x29, !P2 ;  /* 0x000000290400780c */ /* 0x000fe40005744270 */
[----:B------:R-:W-:Y:S02]  /*4050*/  FSEL R106, R106, -INF , !P1 ;  /* 0xff8000006a6a7808 */ /* 0x000fe40004800000 */
[----:B------:R-:W-:-:S02]  /*4060*/  ISETP.NE.AND P1, PT, R151, RZ, PT ;  /* 0x000000ff9700720c */ /* 0x000fc40003f25270 */
[----:B------:R-:W-:Y:S02]  /*4070*/  ISETP.LT.OR P2, PT, R0, 0x2a, P2 ;  /* 0x0000002a0000780c */ /* 0x000fe40001741670 */
[----:B------:R-:W-:Y:S02]  /*4080*/  ISETP.GT.AND P1, PT, R4, 0x21, !P1 ;  /* 0x000000210400780c */ /* 0x000fe40004f24270 */
[----:B------:R-:W-:Y:S02]  /*4090*/  FSEL R111, R111, -INF , !P2 ;  /* 0xff8000006f6f7808 */ /* 0x000fe40005000000 */
        /* <DEDUP_REMOVED lines=139> */
[C---:B------:R-:W-:Y:S02]  /*4950*/  ISETP.GT.AND P1, PT, R4.reuse, 0x79, !P1 ;  /* 0x000000790400780c */ /* 0x040fe40004f24270 */
[----:B------:R-:W-:Y:S01]  /*4960*/  ISETP.GT.AND P3, PT, R4, 0xd0, !P3 ;  /* 0x000000d00400780c */ /* 0x000fe20005f64270 */
[----:B------:R-:W0:Y:S01]  /*4970*/  SHFL.BFLY PT, R3, R6, 0x2, 0x1f ;  /* 0x0c401f0006037f89 */ /* 0x000e2200000e0000 */
[----:B------:R-:W-:-:S02]  /*4980*/  ISETP.LT.OR P1, PT, R0, 0x7a, P1 ;  /* 0x0000007a0000780c */ /* 0x000fc40000f21670 */
[C---:B------:R-:W-:Y:S02]  /*4990*/  ISETP.GT.AND P4, PT, R4.reuse, 0xd1, !P4 ;  /* 0x000000d10400780c */ /* 0x040fe40006784270 */
        /* <DEDUP_REMOVED lines=9> */
[----:B------:R-:W-:Y:S02]  /*4a30*/  FSEL R34, R34, -INF , !P3 ;  /* 0xff80000022227808 */ /* 0x000fe40005800000 */
[----:B------:R-:W-:-:S02]  /*4a40*/  ISETP.GT.AND P1, PT, R4, 0x81, !P1 ;  /* 0x000000810400780c */ /* 0x000fc40004f24270 */
[----:B0-----:R-:W-:Y:S02]  /*4a50*/  FMNMX.FTZ R7, R6, R3, !PT ;  /* 0x0000000306077209 */ /* 0x001fe40007810000 */
[C---:B------:R-:W-:Y:S02]  /*4a60*/  ISETP.LT.OR P1, PT, R0.reuse, 0x82, P1 ;  /* 0x000000820000780c */ /* 0x040fe40000f21670 */
[----:B------:R-:W-:Y:S02]  /*4a70*/  ISETP.LT.OR P5, PT, R0, 0xd9, P5 ;  /* 0x000000d90000780c */ /* 0x000fe40002fa1670 */
[----:B------:R-:W-:Y:S02]  /*4a80*/  FSEL R59, R59, -INF , !P1 ;  /* 0xff8000003b3b7808 */ /* 0x000fe40004800000 */
[----:B------:R-:W-:Y:S02]  /*4a90*/  ISETP.GT.AND P1, PT, R4, 0x88, !P2 ;  /* 0x000000880400780c */ /* 0x000fe40005724270 */
[----:B------:R-:W-:-:S02]  /*4aa0*/  ISETP.NE.AND P2, PT, R180, RZ, PT ;  /* 0x000000ffb400720c */ /* 0x000fc40003f45270 */
[----:B------:R-:W-:Y:S02]  /*4ab0*/  ISETP.LT.OR P1, PT, R0, 0x89, P1 ;  /* 0x000000890000780c */ /* 0x000fe40000f21670 */
[----:B------:R-:W-:Y:S02]  /*4ac0*/  FSEL R35, R35, -INF , !P4 ;  /* 0xff80000023237808 */ /* 0x000fe40006000000 */
[----:B------:R-:W-:Y:S02]  /*4ad0*/  FSEL R62, R62, -INF , !P1 ;  /* 0xff8000003e3e7808 */ /* 0x000fe40004800000 */
[----:B------:R-:W-:Y:S02]  /*4ae0*/  ISETP.GT.AND P1, PT, R4, 0x89, !P6 ;  /* 0x000000890400780c */ /* 0x000fe40007724270 */
[----:B------:R-:W-:Y:S02]  /*4af0*/  ISETP.NE.AND P6, PT, R181, RZ, PT ;  /* 0x000000ffb500720c */ /* 0x000fe40003fc5270 */
[----:B------:R-:W-:-:S02]  /*4b00*/  ISETP.LT.OR P1, PT, R0, 0x8a, P1 ;  /* 0x0000008a0000780c */ /* 0x000fc40000f21670 */
[----:B------:R-:W-:Y:S02]  /*4b10*/  FSEL R38, R38, -INF , !P5 ;  /* 0xff80000026267808 */ /* 0x000fe40006800000 */
[----:B------:R-:W-:Y:S02]  /*4b20*/  FSEL R63, R63, -INF , !P1 ;  /* 0xff8000003f3f7808 */ /* 0x000fe40004800000 */
[----:B------:R-:W-:Y:S02]  /*4b30*/  ISETP.NE.AND P1, PT, R161, RZ, PT ;  /* 0x000000ffa100720c */ /* 0x000fe40003f25270 */
[----:B------:R-:W-:Y:S02]  /*4b40*/  R2UR UR10, R137 ;  /* 0x00000000890a72ca */ /* 0x000fe400000e0000 */
[----:B------:R-:W-:-:S04]  /*4b50*/  ISETP.GT.AND P1, PT, R4, 0x90, !P1 ;  /* 0x000000900400780c */ /* 0x000fc80004f24270 */
[----:B------:R-:W-:-:S04]  /*4b60*/  ISETP.LT.OR P1, PT, R0, 0x91, P1 ;  /* 0x000000910000780c */ /* 0x000fc80000f21670 */
[----:B------:R-:W-:Y:S02]  /*4b70*/  FSEL R66, R66, -INF , !P1 ;  /* 0xff80000042427808 */ /* 0x000fe40004800000 */
[----:B------:R-:W-:Y:S01]  /*4b80*/  ISETP.NE.AND P1, PT, R162, RZ, PT ;  /* 0x000000ffa200720c */ /* 0x000fe20003f25270 */
[----:B------:R-:W-:-:S03]  /*4b90*/  UIADD3 UR14, UR10, UR6, URZ ;  /* 0x000000060a0e7290 */ /* 0x000fc6000fffe03f */
        /* <DEDUP_REMOVED lines=47> */
[----:B------:R-:W-:Y:S02]  /*4e90*/  ISETP.NE.AND P1, PT, R10, RZ, PT ;  /* 0x000000ff0a00720c */ /* 0x000fe40003f25270 */
[----:B------:R-:W0:Y:S02]  /*4ea0*/  SHFL.BFLY PT, R10, R7, 0x1, 0x1f ;  /* 0x0c201f00070a7f89 */ /* 0x000e2400000e0000 */
        /* <DEDUP_REMOVED lines=8> */
[----:B0-----:R-:W-:Y:S02]  /*4f30*/  FMNMX.FTZ R3, R7, R10, !PT ;  /* 0x0000000a07037209 */ /* 0x001fe40007810000 */
        /* <DEDUP_REMOVED lines=20> */
[----:B------:R-:W-:Y:S02]  /*5080*/  ISETP.NE.AND P2, PT, R139, RZ, PT ;  /* 0x000000ff8b00720c */ /* 0x000fe40003f45270 */
[----:B------:R-:W-:-:S04]  /*5090*/  ISETP.LT.OR P1, PT, R0, 0xc1, P1 ;  /* 0x000000c10000780c */ /* 0x000fc80000f21670 */
[----:B------:R-:W-:Y:S02]  /*50a0*/  FSEL R26, R26, -INF , !P1 ;  /* 0xff8000001a1a7808 */ /* 0x000fe40004800000 */
[----:B------:R-:W-:Y:S02]  /*50b0*/  ISETP.GT.AND P1, PT, R4, 0xc1, !P6 ;  /* 0x000000c10400780c */ /* 0x000fe40007724270 */
[----:B------:R-:W-:Y:S01]  /*50c0*/  ISETP.NE.AND P6, PT, R138, RZ, PT ;  /* 0x000000ff8a00720c */ /* 0x000fe20003fc5270 */
[----:B------:R-:W-:Y:S01]  /*50d0*/  IMAD.U32 R138, RZ, RZ, UR37 ;  /* 0x00000025ff8a7e24 */ /* 0x000fe2000f8e00ff */
[----:B------:R-:W-:-:S03]  /*50e0*/  ISETP.LT.OR P1, PT, R0, 0xc2, P1 ;  /* 0x000000c20000780c */ /* 0x000fc60000f21670 */
[----:B------:R-:W-:Y:S01]  /*50f0*/  FFMA.FTZ R138, R3, R138, -8 ;  /* 0xc1000000038a7423 */ /* 0x000fe2000001008a */
[----:B------:R-:W-:Y:S02]  /*5100*/  FSEL R27, R27, -INF , !P1 ;  /* 0xff8000001b1b7808 */ /* 0x000fe40004800000 */
[----:B------:R-:W-:-:S04]  /*5110*/  FSETP.NEU.FTZ.AND P1, PT, R3, -INF , PT ;  /* 0xff8000000300780b */ /* 0x000fc80003f3d000 */
[----:B------:R-:W-:Y:S02]  /*5120*/  FSEL R138, R138, RZ, P1 ;  /* 0x000000ff8a8a7208 */ /* 0x000fe40000800000 */
[----:B------:R-:W-:Y:S02]  /*5130*/  ISETP.GT.AND P1, PT, R4, 0xc8, !P6 ;  /* 0x000000c80400780c */ /* 0x000fe40007724270 */
[----:B------:R-:W-:Y:S01]  /*5140*/  ISETP.NE.AND P6, PT, R140, RZ, PT ;  /* 0x000000ff8c00720c */ /* 0x000fe20003fc5270 */
        /* <DEDUP_REMOVED lines=13> */
[----:B------:R-:W-:Y:S01]  /*5220*/  ISETP.LT.OR P1, PT, R0, 0xc9, P1 ;  /* 0x000000c90000780c */ /* 0x000fe20000f21670 */
[----:B------:R-:W-:-:S01]  /*5230*/  FFMA.FTZ R7, R121, UR37, -R138 ;  /* 0x0000002579077c23 */ /* 0x000fc2000801088a */
[----:B------:R-:W-:Y:S01]  /*5240*/  FMNMX.FTZ R116, R130, R113, !PT ;  /* 0x0000007182747209 */ /* 0x000fe20007810000 */
[----:B------:R-:W-:-:S01]  /*5250*/  FFMA.FTZ R11, R124, UR37, -R138 ;  /* 0x000000257c0b7c23 */ /* 0x000fc2000801088a */
[----:B------:R-:W-:Y:S01]  /*5260*/  FSEL R30, R30, -INF , !P1 ;  /* 0xff8000001e1e7808 */ /* 0x000fe20004800000 */
[----:B------:R-:W-:Y:S01]  /*5270*/  MUFU.EX2 R6, R6 ;  /* 0x0000000600067308 */ /* 0x000fe20000000800 */
[----:B------:R-:W-:Y:S01]  /*5280*/  FMNMX.FTZ R113, R131, R116, !PT ;  /* 0x0000007483717209 */ /* 0x000fe20007810000 */
[--C-:B------:R-:W-:Y:S01]  /*5290*/  FFMA.FTZ R116, R93, UR37, -R138.reuse ;  /* 0x000000255d747c23 */ /* 0x100fe2000801088a */
[----:B------:R-:W-:Y:S01]  /*52a0*/  ISETP.GT.AND P1, PT, R4, 0xc9, !P2 ;  /* 0x000000c90400780c */ /* 0x000fe20005724270 */
[--C-:B------:R-:W-:Y:S01]  /*52b0*/  FFMA.FTZ R12, R125, UR37, -R138.reuse ;  /* 0x000000257d0c7c23 */ /* 0x100fe2000801088a */
[----:B------:R-:W-:Y:S01]  /*52c0*/  FMNMX.FTZ R92, R134, R113, !PT ;  /* 0x00000071865c7209 */ /* 0x000fe20007810000 */
[--C-:B------:R-:W-:Y:S01]  /*52d0*/  FFMA.FTZ R9, R128, UR37, -R138.reuse ;  /* 0x0000002580097c23 */ /* 0x100fe2000801088a */
[----:B------:R-:W-:Y:S01]  /*52e0*/  ISETP.LT.OR P1, PT, R0, 0xca, P1 ;  /* 0x000000ca0000780c */ /* 0x000fe20000f21670 */
[----:B------:R0:W-:Y:S01]  /*52f0*/  MUFU.EX2 R113, R120 ;  /* 0x0000007800717308 */ /* 0x0001e20000000800 */
[----:B------:R-:W-:Y:S01]  /*5300*/  FMNMX.FTZ R117, R135, R92, !PT ;  /* 0x0000005c87757209 */ /* 0x000fe20007810000 */
[--C-:B------:R-:W-:Y:S01]  /*5310*/  FFMA.FTZ R10, R129, UR37, -R138.reuse ;  /* 0x00000025810a7c23 */ /* 0x100fe2000801088a */
[----:B------:R-:W-:Y:S01]  /*5320*/  ISETP.GT.AND P2, PT, R4, 0xd9, !P6 ;  /* 0x000000d90400780c */ /* 0x000fe20007744270 */
[--C-:B------:R-:W-:Y:S01]  /*5330*/  FFMA.FTZ R4, R40, UR37, -R138.reuse ;  /* 0x0000002528047c23 */ /* 0x100fe2000801088a */
[----:B------:R-:W-:Y:S01]  /*5340*/  FMNMX.FTZ R92, R106, R117, !PT ;  /* 0x000000756a5c7209 */ /* 0x000fe20007810000 */
[--C-:B------:R-:W-:Y:S01]  /*5350*/  FFMA.FTZ R117, R97, UR37, -R138.reuse ;  /* 0x0000002561757c23 */ /* 0x100fe2000801088a */
[----:B------:R-:W-:Y:S01]  /*5360*/  FSEL R31, R31, -INF , !P1 ;  /* 0xff8000001f1f7808 */ /* 0x000fe20004800000 */
[----:B------:R-:W-:Y:S01]  /*5370*/  MUFU.EX2 R7, R7 ;  /* 0x0000000700077308 */ /* 0x000fe20000000800 */
[----:B------:R-:W-:Y:S01]  /*5380*/  FMNMX.FTZ R93, R107, R92, !PT ;  /* 0x0000005c6b5d7209 */ /* 0x000fe20007810000 */
[--C-:B------:R-:W-:Y:S01]  /*5390*/  FFMA.FTZ R92, R96, UR37, -R138.reuse ;  /* 0x00000025605c7c23 */ /* 0x100fe2000801088a */
[----:B0-----:R-:W-:-:S01]  /*53a0*/  FFMA.FTZ R120, R101, UR37, -R138 ;  /* 0x0000002565787c23 */ /* 0x001fc2000801088a */
        /* <DEDUP_REMOVED lines=13> */
[----:B------:R-:W0:Y:S01]  /*5480*/  MUFU.EX2 R12, R12 ;  /* 0x0000000c000c7308 */ /* 0x000e220000000800 */
        /* <DEDUP_REMOVED lines=18> */
[----:B0-----:R-:W-:Y:S01]  /*55b0*/  F2FP.SATFINITE.E4M3.F32.PACK_AB_MERGE_C R224, R12, R11, RZ ;  /* 0x0000000b0ce0723e */ /* 0x001fe200048070ff */
[--C-:B------:R-:W-:Y:S01]  /*55c0*/  FFMA.FTZ R69, R69, UR37, -R138.reuse ;  /* 0x0000002545457c23 */ /* 0x100fe2000801088a */
[----:B------:R-:W-:Y:S01]  /*55d0*/  FMNMX.FTZ R100, R94, R101, !PT ;  /* 0x000000655e647209 */ /* 0x000fe20007810000 */
[----:B------:R-:W-:Y:S01]  /*55e0*/  FFMA.FTZ R64, R64, UR37, -R138 ;  /* 0x0000002540407c23 */ /* 0x000fe2000801088a */
[----:B------:R-:W-:Y:S01]  /*55f0*/  F2FP.SATFINITE.E4M3.F32.PACK_AB_MERGE_C R224, R7, R6, R224 ;  /* 0x0000000607e0723e */ /* 0x000fe200048070e0 */
        /* <DEDUP_REMOVED lines=20> */
[----:B------:R-:W-:Y:S01]  /*5740*/  FFMA.FTZ R33, R33, UR37, -R138 ;  /* 0x0000002521217c23 */ /* 0x000fe2000801088a */
        /* <DEDUP_REMOVED lines=12> */
[----:B------:R-:W-:Y:S01]  /*5810*/  MUFU.EX2 R105, R105 ;  /* 0x0000006900697308 */ /* 0x000fe20000000800 */
[----:B------:R-:W-:-:S04]  /*5820*/  FMNMX.FTZ R101, R87, R100, !PT ;  /* 0x0000006457657209 */ /* 0x000fc80007810000 */
        /* <DEDUP_REMOVED lines=26> */
[----:B------:R-:W0:Y:S01]  /*59d0*/  MUFU.EX2 R116, R116 ;  /* 0x0000007400747308 */ /* 0x000e220000000800 */
[----:B------:R-:W-:-:S04]  /*59e0*/  FMNMX.FTZ R101, R55, R100, !PT ;  /* 0x0000006437657209 */ /* 0x000fc80007810000 */
[----:B------:R-:W-:-:S03]  /*59f0*/  FMNMX.FTZ R100, R26, R101, !PT ;  /* 0x000000651a647209 */ /* 0x000fc60007810000 */
[----:B------:R-:W-:Y:S01]  /*5a00*/  MUFU.EX2 R92, R92 ;  /* 0x0000005c005c7308 */ /* 0x000fe20000000800 */
[----:B------:R-:W-:-:S04]  /*5a10*/  FMNMX.FTZ R101, R27, R100, !PT ;  /* 0x000000641b657209 */ /* 0x000fc80007810000 */
[----:B------:R-:W-:-:S03]  /*5a20*/  FMNMX.FTZ R40, R30, R101, !PT ;  /* 0x000000651e287209 */ /* 0x000fc60007810000 */
[----:B------:R-:W1:Y:S01]  /*5a30*/  MUFU.EX2 R96, R96 ;  /* 0x0000006000607308 */ /* 0x000e620000000800 */
[----:B------:R-:W-:Y:S02]  /*5a40*/  FMNMX.FTZ R101, R31, R40, !PT ;  /* 0x000000281f657209 */ /* 0x000fe40007810000 */
[----:B0-----:R-:W-:Y:S02]  /*5a50*/  F2FP.SATFINITE.E4M3.F32.PACK_AB_MERGE_C R216, R116, R113, RZ ;  /* 0x0000007174d8723e */ /* 0x001fe400048070ff */
[----:B------:R-:W-:Y:S02]  /*5a60*/  FMNMX.FTZ R40, R34, R101, !PT ;  /* 0x0000006522287209 */ /* 0x000fe40007810000 */
[----:B------:R-:W-:Y:S01]  /*5a70*/  F2FP.SATFINITE.E4M3.F32.PACK_AB_MERGE_C R216, R89, R88, R216 ;  /* 0x0000005859d8723e */ /* 0x000fe200048070d8 */
[----:B------:R-:W-:Y:S01]  /*5a80*/  MUFU.EX2 R72, R72 ;  /* 0x0000004800487308 */ /* 0x000fe20000000800 */
[----:B------:R-:W-:Y:S01]  /*5a90*/  FMNMX.FTZ R101, R35, R40, !PT ;  /* 0x0000002823657209 */ /* 0x000fe20007810000 */
[--C-:B------:R-:W-:Y:S01]  /*5aa0*/  FFMA.FTZ R40, R44, UR37, -R138.reuse ;  /* 0x000000252c287c23 */ /* 0x100fe2000801088a */
[----:B------:R-:W-:-:S01]  /*5ab0*/  FFMA.FTZ R44, R48, UR37, -R138 ;  /* 0x00000025302c7c23 */ /* 0x000fc2000801088a */
[----:B------:R-:W-:Y:S01]  /*5ac0*/  FFMA.FTZ R48, R52, UR37, -R138 ;  /* 0x0000002534307c23 */ /* 0x000fe2000801088a */
[----:B------:R-:W-:-:S03]  /*5ad0*/  FMNMX.FTZ R0, R38, R101, !PT ;  /* 0x0000006526007209 */ /* 0x000fc60007810000 */
[----:B------:R-:W-:Y:S01]  /*5ae0*/  MUFU.EX2 R73, R73 ;  /* 0x0000004900497308 */ /* 0x000fe20000000800 */
[----:B------:R-:W-:Y:S02]  /*5af0*/  FMNMX.FTZ R0, R39, R0, !PT ;  /* 0x0000000027007209 */ /* 0x000fe40007810000 */
[----:B-1----:R-:W-:-:S03]  /*5b00*/  F2FP.SATFINITE.E4M3.F32.PACK_AB_MERGE_C R218, R97, R96, RZ ;  /* 0x0000006061da723e */ /* 0x002fc600048070ff */
[----:B------:R-:W0:Y:S01]  /*5b10*/  SHFL.BFLY PT, R101, R0, 0x2, 0x1f ;  /* 0x0c401f0000657f89 */ /* 0x000e2200000e0000 */
[----:B------:R-:W-:Y:S01]  /*5b20*/  F2FP.SATFINITE.E4M3.F32.PACK_AB_MERGE_C R218, R93, R92, R218 ;  /* 0x0000005c5dda723e */ /* 0x000fe200048070da */
[----:B------:R-:W-:Y:S08]  /*5b30*/  MUFU.EX2 R76, R76 ;  /* 0x0000004c004c7308 */ /* 0x000ff00000000800 */
[----:B------:R-:W1:Y:S08]  /*5b40*/  MUFU.EX2 R77, R77 ;  /* 0x0000004d004d7308 */ /* 0x000e700000000800 */
[----:B------:R-:W-:Y:S01]  /*5b50*/  MUFU.EX2 R80, R80 ;  /* 0x0000005000507308 */ /* 0x000fe20000000800 */
[----:B0-----:R-:W-:-:S07]  /*5b60*/  FMNMX.FTZ R101, R0, R101, !PT ;  /* 0x0000006500657209 */ /* 0x001fce0007810000 */
[----:B------:R-:W-:Y:S01]  /*5b70*/  MUFU.EX2 R81, R81 ;  /* 0x0000005100517308 */ /* 0x000fe20000000800 */
[----:B-1----:R-:W-:Y:S01]  /*5b80*/  F2FP.SATFINITE.E4M3.F32.PACK_AB_MERGE_C R212, R77, R76, RZ ;  /* 0x0000004c4dd4723e */ /* 0x002fe200048070ff */
[----:B------:R-:W0:Y:S03]  /*5b90*/  SHFL.BFLY PT, R0, R101, 0x1, 0x1f ;  /* 0x0c201f0065007f89 */ /* 0x000e2600000e0000 */
[----:B------:R-:W-:-:S03]  /*5ba0*/  F2FP.SATFINITE.E4M3.F32.PACK_AB_MERGE_C R212, R73, R72, R212 ;  /* 0x0000004849d4723e */ /* 0x000fc600048070d4 */
[----:B------:R-:W-:Y:S08]  /*5bb0*/  MUFU.EX2 R84, R84 ;  /* 0x0000005400547308 */ /* 0x000ff00000000800 */
[----:B------:R-:W1:Y:S08]  /*5bc0*/  MUFU.EX2 R85, R85 ;  /* 0x0000005500557308 */ /* 0x000e700000000800 */
[----:B------:R-:W-:Y:S01]  /*5bd0*/  MUFU.EX2 R60, R60 ;  /* 0x0000003c003c7308 */ /* 0x000fe20000000800 */
[----:B0-----:R-:W-:Y:S01]  /*5be0*/  FMNMX.FTZ R0, R101, R0, !PT ;  /* 0x0000000065007209 */ /* 0x001fe20007810000 */
[----:B------:R-:W-:-:S03]  /*5bf0*/  IMAD.U32 R101, RZ, RZ, UR37 ;  /* 0x00000025ff657e24 */ /* 0x000fc6000f8e00ff */
[C---:B------:R-:W-:Y:S01]  /*5c00*/  FSETP.NEU.FTZ.AND P1, PT, R0.reuse, -INF , PT ;  /* 0xff8000000000780b */ /* 0x040fe20003f3d000 */
[----:B------:R-:W-:-:S02]  /*5c10*/  FFMA.FTZ R100, R0, R101, -8 ;  /* 0xc100000000647423 */ /* 0x000fc40000010065 */
[----:B------:R-:W-:Y:S01]  /*5c20*/  MUFU.EX2 R61, R61 ;  /* 0x0000003d003d7308 */ /* 0x000fe20000000800 */
[----:B-1----:R-:W-:Y:S02]  /*5c30*/  F2FP.SATFINITE.E4M3.F32.PACK_AB_MERGE_C R214, R85, R84, RZ ;  /* 0x0000005455d6723e */ /* 0x002fe400048070ff */
        /* <DEDUP_REMOVED lines=19> */
[----:B------:R-:W-:-:S01]  /*5d70*/  FADD.FTZ R82, R6, R7 ;  /* 0x0000000706527221 */ /* 0x000fc20000010000 */
[--C-:B------:R-:W-:Y:S01]  /*5d80*/  FFMA.FTZ R99, R103, UR37, -R100.reuse ;  /* 0x0000002567637c23 */ /* 0x100fe20008010864 */
[----:B------:R-:W-:-:S01]  /*5d90*/  FFMA.FTZ R103, R79, UR37, -R100 ;  /* 0x000000254f677c23 */ /* 0x000fc20008010864 */
[----:B------:R-:W-:Y:S01]  /*5da0*/  FFMA.FTZ R79, R83, UR37, -R100 ;  /* 0x00000025534f7c23 */ /* 0x000fe20008010864 */
[----:B------:R-:W-:Y:S01]  /*5db0*/  MUFU.EX2 R52, R52 ;  /* 0x0000003400347308 */ /* 0x000fe20000000800 */
[----:B------:R-:W-:-:S01]  /*5dc0*/  FADD.FTZ R83, R11, R82 ;  /* 0x000000520b537221 */ /* 0x000fc20000010000 */
[--C-:B------:R-:W-:Y:S01]  /*5dd0*/  FFMA.FTZ R121, R127, UR37, -R100.reuse ;  /* 0x000000257f797c23 */ /* 0x100fe20008010864 */
[----:B------:R-:W-:-:S01]  /*5de0*/  FFMA.FTZ R117, R130, UR37, -R100 ;  /* 0x0000002582757c23 */ /* 0x000fc20008010864 */
[----:B------:R-:W-:Y:S01]  /*5df0*/  FFMA.FTZ R122, R131, UR37, -R100 ;  /* 0x00000025837a7c23 */ /* 0x000fe20008010864 */
[----:B------:R-:W-:-:S01]  /*5e00*/  FADD.FTZ R128, R12, R83 ;  /* 0x000000530c807221 */ /* 0x000fc20000010000 */
[--C-:B------:R-:W-:Y:S01]  /*5e10*/  FFMA.FTZ R82, R86, UR37, -R100.reuse ;  /* 0x0000002556527c23 */ /* 0x100fe20008010864 */
[----:B------:R-:W-:-:S01]  /*5e20*/  FFMA.FTZ R123, R134, UR37, -R100 ;  /* 0x00000025867b7c23 */ /* 0x000fc20008010864 */
[----:B------:R-:W0:Y:S01]  /*5e30*/  MUFU.EX2 R101, R101 ;  /* 0x0000006500657308 */ /* 0x000e220000000800 */
[----:B------:R-:W-:-:S01]  /*5e40*/  FADD.FTZ R83, R9, R128 ;  /* 0x0000008009537221 */ /* 0x000fc20000010000 */
[--C-:B------:R-:W-:Y:S01]  /*5e50*/  FFMA.FTZ R124, R135, UR37, -R100.reuse ;  /* 0x00000025877c7c23 */ /* 0x100fe20008010864 */
[----:B------:R-:W-:-:S01]  /*5e60*/  FFMA.FTZ R106, R106, UR37, -R100 ;  /* 0x000000256a6a7c23 */ /* 0x000fc20008010864 */
[----:B------:R-:W-:Y:S01]  /*5e70*/  FFMA.FTZ R107, R107, UR37, -R100 ;  /* 0x000000256b6b7c23 */ /* 0x000fe20008010864 */
[----:B------:R-:W-:-:S01]  /*5e80*/  FADD.FTZ R86, R10, R83 ;  /* 0x000000530a567221 */ /* 0x000fc20000010000 */
[--C-:B------:R-:W-:Y:S01]  /*5e90*/  FFMA.FTZ R83, R87, UR37, -R100.reuse ;  /* 0x0000002557537c23 */ /* 0x100fe20008010864 */
[----:B------:R-:W-:-:S01]  /*5ea0*/  FFMA.FTZ R90, R90, UR37, -R100 ;  /* 0x000000255a5a7c23 */ /* 0x000fc20008010864 */
[----:B------:R-:W1:Y:S01]  /*5eb0*/  MUFU.EX2 R120, R120 ;  /* 0x0000007800787308 */ /* 0x000e620000000800 */
[----:B------:R-:W-:-:S01]  /*5ec0*/  FADD.FTZ R127, R15, R86 ;  /* 0x000000560f7f7221 */ /* 0x000fc20000010000 */
[--C-:B------:R-:W-:Y:S01]  /*5ed0*/  FFMA.FTZ R91, R91, UR37, -R100.reuse ;  /* 0x000000255b5b7c23 */ /* 0x100fe20008010864 */
[----:B------:R-:W-:-:S01]  /*5ee0*/  FFMA.FTZ R11, R66, UR37, -R100 ;  /* 0x00000025420b7c23 */ /* 0x000fc20008010864 */
[----:B------:R-:W-:Y:S01]  /*5ef0*/  FFMA.FTZ R74, R74, UR37, -R100 ;  /* 0x000000254a4a7c23 */ /* 0x000fe20008010864 */
[----:B------:R-:W-:-:S01]  /*5f00*/  FADD.FTZ R128, R20, R127 ;  /* 0x0000007f14807221 */ /* 0x000fc20000010000 */
[--C-:B------:R-:W-:Y:S01]  /*5f10*/  FFMA.FTZ R75, R75, UR37, -R100.reuse ;  /* 0x000000254b4b7c23 */ /* 0x100fe20008010864 */
        /* <DEDUP_REMOVED lines=34> */
[----:B-1----:R-:W-:-:S01]  /*6140*/  FADD.FTZ R86, R122, R87 ;  /* 0x000000577a567221 */ /* 0x002fc20000010000 */
[--C-:B------:R-:W-:Y:S01]  /*6150*/  FFMA.FTZ R38, R38, UR37, -R100.reuse ;  /* 0x0000002526267c23 */ /* 0x100fe20008010864 */
[----:B------:R-:W-:-:S01]  /*6160*/  FFMA.FTZ R39, R39, UR37, -R100 ;  /* 0x0000002527277c23 */ /* 0x000fc20008010864 */
[----:B------:R-:W-:-:S02]  /*6170*/  F2FP.SATFINITE.E4M3.F32.PACK_AB_MERGE_C R120, R121, R120, RZ ;  /* 0x000000787978723e */ /* 0x000fc400048070ff */
[----:B------:R-:W-:Y:S02]  /*6180*/  F2FP.SATFINITE.E4M3.F32.PACK_AB_MERGE_C R214, R81, R80, R214 ;  /* 0x0000005051d6723e */ /* 0x000fe400048070d6 */
[----:B------:R-:W1:Y:S01]  /*6190*/  MUFU.EX2 R106, R106 ;  /* 0x0000006a006a7308 */ /* 0x000e620000000800 */
[----:B--2---:R-:W-:-:S01]  /*61a0*/  FADD.FTZ R87, R123, R86 ;  /* 0x000000567b577221 */ /* 0x004fc20000010000 */
[----:B------:R-:W-:-:S06]  /*61b0*/  F2FP.SATFINITE.E4M3.F32.PACK_AB_MERGE_C R225, R101, R52, R120 ;  /* 0x0000003465e1723e */ /* 0x000fcc0004807078 */
[----:B------:R-:W2:Y:S01]  /*61c0*/  MUFU.EX2 R107, R107 ;  /* 0x0000006b006b7308 */ /* 0x000ea20000000800 */
[----:B0-----:R-:W-:-:S01]  /*61d0*/  FADD.FTZ R87, R124, R87 ;  /* 0x000000577c577221 */ /* 0x001fc20000010000 */
[----:B------:R-:W-:-:S04]  /*61e0*/  F2FP.SATFINITE.E4M3.F32.PACK_AB_MERGE_C R123, R124, R123, RZ ;  /* 0x0000007b7c7b723e */ /* 0x000fc800048070ff */
[----:B------:R-:W-:Y:S02]  /*61f0*/  F2FP.SATFINITE.E4M3.F32.PACK_AB_MERGE_C R227, R122, R117, R123 ;  /* 0x000000757ae3723e */ /* 0x000fe4000480707b */
[----:B------:R-:W0:Y:S01]  /*6200*/  MUFU.EX2 R125, R125 ;  /* 0x0000007d007d7308 */ /* 0x000e220000000800 */
[----:B-1----:R-:W-:-:S01]  /*6210*/  FADD.FTZ R86, R106, R87 ;  /* 0x000000576a567221 */ /* 0x002fc20000010000 */
[----:B------:R-:W-:-:S04]  /*6220*/  FADD.FTZ R87, R109, R128 ;  /* 0x000000806d577221 */ /* 0x000fc80000010000 */
[----:B------:R-:W-:Y:S02]  /*6230*/  FADD.FTZ R87, R112, R87 ;  /* 0x0000005770577221 */ /* 0x000fe40000010000 */
[----:B------:R-:W1:Y:S01]  /*6240*/  MUFU.EX2 R126, R126 ;  /* 0x0000007e007e7308 */ /* 0x000e620000000800 */
[----:B--2---:R-:W-:-:S01]  /*6250*/  FADD.FTZ R86, R107, R86 ;  /* 0x000000566b567221 */ /* 0x004fc20000010000 */
[----:B------:R-:W-:-:S04]  /*6260*/  FADD.FTZ R12, R88, R87 ;  /* 0x00000057580c7221 */ /* 0x000fc80000010000 */
[----:B------:R-:W-:Y:S01]  /*6270*/  FADD.FTZ R66, R89, R12 ;  /* 0x0000000c59427221 */ /* 0x000fe20000010000 */
[----:B------:R-:W-:-:S01]  /*6280*/  FFMA.FTZ R12, R67, UR37, -R100 ;  /* 0x00000025430c7c23 */ /* 0x000fc20008010864 */
[----:B------:R-:W2:Y:S01]  /*6290*/  MUFU.EX2 R110, R110 ;  /* 0x0000006e006e7308 */ /* 0x000ea20000000800 */
[----:B0-----:R-:W-:-:S01]  /*62a0*/  FADD.FTZ R15, R125, R86 ;  /* 0x000000567d0f7221 */ /* 0x001fc20000010000 */
[----:B------:R-:W-:-:S04]  /*62b0*/  FADD.FTZ R67, R113, R66 ;  /* 0x0000004271437221 */ /* 0x000fc80000010000 */
[----:B------:R-:W-:Y:S02]  /*62c0*/  FADD.FTZ R67, R116, R67 ;  /* 0x0000004374437221 */ /* 0x000fe40000010000 */
[----:B------:R-:W0:Y:S01]  /*62d0*/  MUFU.EX2 R111, R111 ;  /* 0x0000006f006f7308 */ /* 0x000e220000000800 */
[----:B-1----:R-:W-:-:S01]  /*62e0*/  FADD.FTZ R15, R126, R15 ;  /* 0x0000000f7e0f7221 */ /* 0x002fc20000010000 */
[----:B------:R-:W-:-:S04]  /*62f0*/  F2FP.SATFINITE.E4M3.F32.PACK_AB_MERGE_C R125, R126, R125, RZ ;  /* 0x0000007d7e7d723e */ /* 0x000fc800048070ff */
[----:B------:R-:W-:Y:S02]  /*6300*/  F2FP.SATFINITE.E4M3.F32.PACK_AB_MERGE_C R221, R107, R106, R125 ;  /* 0x0000006a6bdd723e */ /* 0x000fe4000480707d */
        /* <DEDUP_REMOVED lines=23> */
[----:B------:R-:W-:-:S03]  /*6480*/  FFMA.FTZ R6, R42, UR37, -R100 ;  /* 0x000000252a067c23 */ /* 0x000fc60008010864 */
[----:B------:R-:W-:Y:S02]  /*6490*/  FADD.FTZ R9, R81, R14 ;  /* 0x0000000e51097221 */ /* 0x000fe40000010000 */
[----:B------:R-:W1:Y:S01]  /*64a0*/  MUFU.EX2 R94, R94 ;  /* 0x0000005e005e7308 */ /* 0x000e620000000800 */
[----:B--2---:R-:W-:-:S01]  /*64b0*/  FADD.FTZ R10, R118, R7 ;  /* 0x00000007760a7221 */ /* 0x004fc20000010000 */
[----:B------:R-:W-:Y:S01]  /*64c0*/  FADD.FTZ R84, R84, R9 ;  /* 0x0000000954547221 */ /* 0x000fe20000010000 */
[----:B------:R-:W-:-:S03]  /*64d0*/  F2FP.SATFINITE.E4M3.F32.PACK_AB_MERGE_C R9, R61, R60, RZ ;  /* 0x0000003c3d09723e */ /* 0x000fc600048070ff */
[----:B------:R-:W-:Y:S02]  /*64e0*/  FADD.FTZ R85, R85, R84 ;  /* 0x0000005455557221 */ /* 0x000fe40000010000 */
[----:B------:R-:W2:Y:S01]  /*64f0*/  MUFU.EX2 R95, R95 ;  /* 0x0000005f005f7308 */ /* 0x000ea20000000800 */
[----:B0-----:R-:W-:-:S01]  /*6500*/  FADD.FTZ R7, R119, R10 ;  /* 0x0000000a77077221 */ /* 0x001fc20000010000 */
[----:B------:R-:W-:-:S04]  /*6510*/  F2FP.SATFINITE.E4M3.F32.PACK_AB_MERGE_C R118, R119, R118, RZ ;  /* 0x000000767776723e */ /* 0x000fc800048070ff */
[----:B------:R-:W-:Y:S02]  /*6520*/  F2FP.SATFINITE.E4M3.F32.PACK_AB_MERGE_C R217, R91, R90, R118 ;  /* 0x0000005a5bd9723e */ /* 0x000fe40004807076 */
        /* <DEDUP_REMOVED lines=8> */
[----:B------:R-:W-:-:S04]  /*65b0*/  F2FP.SATFINITE.E4M3.F32.PACK_AB_MERGE_C R98, R99, R98, RZ ;  /* 0x000000626362723e */ /* 0x000fc800048070ff */
[----:B------:R-:W-:Y:S02]  /*65c0*/  F2FP.SATFINITE.E4M3.F32.PACK_AB_MERGE_C R219, R95, R94, R98 ;  /* 0x0000005e5fdb723e */ /* 0x000fe40004807062 */
        /* <DEDUP_REMOVED lines=17> */
[----:B0-----:R-:W-:Y:S01]  /*66e0*/  F2FP.SATFINITE.E4M3.F32.PACK_AB_MERGE_C R208, R57, R56, R9 ;  /* 0x0000003839d0723e */ /* 0x001fe20004807009 */
[----:B------:R-:W-:-:S04]  /*66f0*/  FADD.FTZ R56, R56, R85 ;  /* 0x0000005538387221 */ /* 0x000fc80000010000 */
[----:B------:R-:W-:Y:S02]  /*6700*/  FADD.FTZ R57, R57, R56 ;  /* 0x0000003839397221 */ /* 0x000fe40000010000 */
[----:B------:R-:W0:Y:S01]  /*6710*/  MUFU.EX2 R59, R59 ;  /* 0x0000003b003b7308 */ /* 0x000e220000000800 */
[----:B-1----:R-:W-:-:S01]  /*6720*/  FADD.FTZ R7, R83, R10 ;  /* 0x0000000a53077221 */ /* 0x002fc20000010000 */
[----:B------:R-:W-:Y:S01]  /*6730*/  FADD.FTZ R60, R60, R57 ;  /* 0x000000393c3c7221 */ /* 0x000fe20000010000 */
[----:B------:R-:W-:-:S03]  /*6740*/  F2FP.SATFINITE.E4M3.F32.PACK_AB_MERGE_C R82, R83, R82, RZ ;  /* 0x000000525352723e */ /* 0x000fc600048070ff */
[----:B------:R-:W-:Y:S01]  /*6750*/  FADD.FTZ R61, R61, R60 ;  /* 0x0000003c3d3d7221 */ /* 0x000fe20000010000 */
[----:B------:R-:W-:Y:S01]  /*6760*/  F2FP.SATFINITE.E4M3.F32.PACK_AB_MERGE_C R215, R79, R78, R82 ;  /* 0x0000004e4fd7723e */ /* 0x000fe20004807052 */
        /* <DEDUP_REMOVED lines=8> */
[----:B0-----:R-:W-:-:S07]  /*67f0*/  FADD.FTZ R10, R62, R7 ;  /* 0x000000073e0a7221 */ /* 0x001fce0000010000 */
[----:B------:R-:W0:Y:S08]  /*6800*/  MUFU.EX2 R63, R63 ;  /* 0x0000003f003f7308 */ /* 0x000e300000000800 */
[----:B------:R-:W2:Y:S01]  /*6810*/  MUFU.EX2 R11, R11 ;  /* 0x0000000b000b7308 */ /* 0x000ea20000000800 */
[----:B-1----:R-:W-:Y:S01]  /*6820*/  F2FP.SATFINITE.E4M3.F32.PACK_AB_MERGE_C R210, R65, R64, R9 ;  /* 0x0000004041d2723e */ /* 0x002fe20004807009 */
[----:B------:R-:W-:-:S04]  /*6830*/  FADD.FTZ R64, R64, R61 ;  /* 0x0000003d40407221 */ /* 0x000fc80000010000 */
[----:B------:R-:W-:Y:S02]  /*6840*/  FADD.FTZ R65, R65, R64 ;  /* 0x0000004041417221 */ /* 0x000fe40000010000 */
[----:B------:R-:W1:Y:S01]  /*6850*/  MUFU.EX2 R12, R12 ;  /* 0x0000000c000c7308 */ /* 0x000e620000000800 */
[----:B0-----:R-:W-:-:S01]  /*6860*/  FADD.FTZ R10, R63, R10 ;  /* 0x0000000a3f0a7221 */ /* 0x001fc20000010000 */
[----:B------:R-:W-:Y:S01]  /*6870*/  FADD.FTZ R68, R68, R65 ;  /* 0x0000004144447221 */ /* 0x000fe20000010000 */
[----:B------:R-:W-:-:S03]  /*6880*/  F2FP.SATFINITE.E4M3.F32.PACK_AB_MERGE_C R62, R63, R62, RZ ;  /* 0x0000003e3f3e723e */ /* 0x000fc600048070ff */
[----:B------:R-:W-:Y:S01]  /*6890*/  FADD.FTZ R69, R69, R68 ;  /* 0x0000004445457221 */ /* 0x000fe20000010000 */
[----:B------:R-:W-:Y:S01]  /*68a0*/  F2FP.SATFINITE.E4M3.F32.PACK_AB_MERGE_C R209, R59, R58, R62 ;  /* 0x0000003a3bd1723e */ /* 0x000fe2000480703e */
        /* <DEDUP_REMOVED lines=8> */
[----:B-1----:R-:W-:-:S07]  /*6930*/  FADD.FTZ R10, R70, R7 ;  /* 0x00000007460a7221 */ /* 0x002fce0000010000 */
[----:B------:R-:W1:Y:S08]  /*6940*/  MUFU.EX2 R71, R71 ;  /* 0x0000004700477308 */ /* 0x000e700000000800 */
        /* <DEDUP_REMOVED lines=10> */
[----:B------:R-:W1:Y:S01]  /*69f0*/  MUFU.EX2 R46, R46 ;  /* 0x0000002e002e7308 */ /* 0x000e620000000800 */
[----:B--2---:R-:W-:-:S07]  /*6a00*/  FADD.FTZ R4, R6, R7 ;  /* 0x0000000706047221 */ /* 0x004fce0000010000 */
[----:B------:R-:W-:Y:S01]  /*6a10*/  MUFU.EX2 R48, R48 ;  /* 0x0000003000307308 */ /* 0x000fe20000000800 */
[----:B0-----:R-:W-:-:S07]  /*6a20*/  FADD.FTZ R7, R43, R4 ;  /* 0x000000042b077221 */ /* 0x001fce0000010000 */
        /* <DEDUP_REMOVED lines=77> */
.L_x_6406:
[----:B------:R-:W-:-:S11]  /*6f00*/  UISETP.NE.AND UP1, UPT, UR7, 0x1, UPT ;  /* 0x000000010700788c */ /* 0x000fd6000bf25270 */
[----:B------:R-:W-:Y:S02]  /*6f10*/  @UP1 ULDC.64 UR18, c[0x0][0x9e8] ;  /* 0x00027a0000121ab9 */ /* 0x000fe40000000a00 */
[----:B------:R-:W-:-:S04]  /*6f20*/  UIMAD.WIDE.U32 UR10, UR6, UR18, URZ ;  /* 0x00000012060a72a5 */ /* 0x000fc8000f8e003f */
[----:B------:R-:W-:-:S12]  /*6f30*/  @UP1 USHF.R.U32.HI UR6, URZ, UR19, UR11 ;  /* 0x000000133f061299 */ /* 0x000fd8000801160b */
.L_x_6407:
[----:B------:R-:W-:-:S04]  /*6f40*/  UIMAD UR6, UR6, UR7, UR7 ;  /* 0x00000007060672a4 */ /* 0x000fc8000f8e0207 */
[----:B------:R-:W-:-:S04]  /*6f50*/  UISETP.LT.AND UP1, UPT, UR14, UR6, UPT ;  /* 0x000000060e00728c */ /* 0x000fc8000bf21270 */
[----:B------:R-:W-:-:S12]  /*6f60*/  USEL UR14, UR14, UR6, UP1 ;  /* 0x000000060e0e7287 */ /* 0x000fd80008800000 */
.L_x_6405:
[----:B------:R-:W-:Y:S01]  /*6f70*/  UMOV UR6, URZ ;  /* 0x0000003f00067c82 */ /* 0x000fe20008000000 */
[----:B------:R-:W-:Y:S01]  /*6f80*/  UMOV UR7, UR14 ;  /* 0x0000000e00077c82 */ /* 0x000fe20008000000 */
[----:B------:R-:W-:Y:S01]  /*6f90*/  CS2R R86, SRZ ;  /* 0x0000000000567805 */ /* 0x000fe2000001ff00 */
[----:B------:R-:W-:Y:S01]  /*6fa0*/  UIMAD.WIDE UR6, UR14, -0x6db6db6d, UR6 ;  /* 0x924924930e0678a5 */ /* 0x000fe2000f8e0206 */
        /* <DEDUP_REMOVED lines=10> */
[----:B------:R-:W-:Y:S01]  /*7050*/  CS2R R68, SRZ ;  /* 0x0000000000447805 */ /* 0x000fe2000001ff00 */
[----:B------:R-:W-:Y:S01]  /*7060*/  UISETP.LT.AND UP1, UPT, UR38, UR6, UPT ;  /* 0x000000062600728c */ /* 0x000fe2000bf21270 */
[----:B------:R-:W-:-:S02]  /*7070*/  CS2R R66, SRZ ;  /* 0x0000000000427805 */ /* 0x000fc4000001ff00 */
[----:B------:R-:W-:Y:S02]  /*7080*/  CS2R R64, SRZ ;  /* 0x0000000000407805 */ /* 0x000fe4000001ff00 */
[----:B------:R-:W-:Y:S01]  /*7090*/  CS2R R62, SRZ ;  /* 0x00000000003e7805 */ /* 0x000fe2000001ff00 */
[----:B------:R-:W-:Y:S01]  /*70a0*/  USEL UR57, UR38, UR6, !UP1 ;  /* 0x0000000626397287 */ /* 0x000fe2000c800000 */
[----:B------:R-:W-:Y:S02]  /*70b0*/  CS2R R60, SRZ ;  /* 0x00000000003c7805 */ /* 0x000fe4000001ff00 */
[----:B------:R-:W-:Y:S02]  /*70c0*/  CS2R R58, SRZ ;  /* 0x00000000003a7805 */ /* 0x000fe4000001ff00 */
[----:B------:R-:W-:Y:S02]  /*70d0*/  CS2R R56, SRZ ;  /* 0x0000000000387805 */ /* 0x000fe4000001ff00 */
[----:B------:R-:W-:-:S02]  /*70e0*/  CS2R R54, SRZ ;  /* 0x0000000000367805 */ /* 0x000fc4000001ff00 */
[----:B------:R-:W-:Y:S02]  /*70f0*/  CS2R R52, SRZ ;  /* 0x0000000000347805 */ /* 0x000fe4000001ff00 */
[----:B------:R-:W-:Y:S02]  /*7100*/  ISETP.GE.AND P1, PT, R4, UR57, PT ;  /* 0x0000003904007c0c */ /* 0x000fe4000bf26270 */
        /* <DEDUP_REMOVED lines=23> */
.L_x_6426:
        /* <DEDUP_REMOVED lines=9> */
.L_x_6410:
[----:B------:R-:W-:Y:S01]  /*7310*/  ULEA UR6, UR56, UR41, 0x3 ;  /* 0x0000002938067291 */ /* 0x000fe2000f8e183f */
[----:B------:R-:W-:-:S05]  /*7320*/  IMAD.U32 R12, RZ, RZ, UR55 ;  /* 0x00000037ff0c7e24 */ /* 0x000fca000f8e00ff */
[----:B------:R-:W-:-:S04]  /*7330*/  SHF.L.U32 R12, R12, 0x1f, RZ ;  /* 0x0000001f0c0c7819 */ /* 0x000fc800000006ff */
[----:B------:R0:W1:Y:S01]  /*7340*/  SYNCS.PHASECHK.TRANS64.TRYWAIT P1, [UR6+0x2e830], R12 ;  /* 0x02e8300cff0075a7 */ /* 0x0000620008020146 */
[----:B------:R-:W-:Y:S05]  /*7350*/  @!P0 BRA `(.L_x_6411) ;  /* 0x0000000000048947 */ /* 0x000fea0003800000 */
[----:B------:R-:W-:Y:S01]  /*7360*/  BPT.TRAP 0x1 ;  /* 0x000000040000795c */ /* 0x000fe20000300000 */
.L_x_6411:
[----:B-1----:R-:W-:Y:S05]  /*7370*/  @P1 BRA `(.L_x_6409) ;  /* 0x0000000000081947 */ /* 0x002fea0003800000 */
[----:B------:R-:W1:Y:S02]  /*7380*/  SYNCS.PHASECHK.TRANS64.TRYWAIT P1, [UR6+0x2e830], R12 ;  /* 0x02e8300cff0075a7 */ /* 0x000e640008020146 */
[----:B-1----:R-:W-:Y:S05]  /*7390*/  @!P1 BRA `(.L_x_6412) ;  /* 0x0000017400409947 */ /* 0x002fea0003800000 */
.L_x_6409:
[----:B------:R-:W2:Y:S01]  /*73a0*/  S2R R14, SR_TID.X ;  /* 0x00000000000e7919 */ /* 0x000ea20000002100 */
        /* <DEDUP_REMOVED lines=24> */
[----:B--2---:R-:W-:Y:S01]  /*7530*/  SHF.R.U32.HI R14, RZ, 0x7, R14 ;  /* 0x00000007ff0e7819 */ /* 0x004fe2000001160e */
[----:B------:R-:W-:Y:S01]  /*7540*/  UIADD3 UR14, UR58, 0x6, URZ ;  /* 0x000000063a0e7890 */ /* 0x000fe2000fffe03f */
[----:B------:R-:W-:-:S03]  /*7550*/  UMOV UR15, 0x40000040 ;  /* 0x40000040000f7882 */ /* 0x000fc60000000000 */
        /* <DEDUP_REMOVED lines=157> */
.L_x_6414:
[----:B------:R-:W-:Y:S01]  /*7f30*/  ULEA UR6, UR45, UR41, 0x3 ;  /* 0x000000292d067291 */ /* 0x000fe2000f8e183f */
[----:B------:R-:W-:-:S05]  /*7f40*/  IMAD.U32 R12, RZ, RZ, UR46 ;  /* 0x0000002eff0c7e24 */ /* 0x000fca000f8e00ff */
[----:B------:R-:W-:-:S04]  /*7f50*/  SHF.L.U32 R12, R12, 0x1f, RZ ;  /* 0x0000001f0c0c7819 */ /* 0x000fc800000006ff */
[----:B------:R0:W1:Y:S01]  /*7f60*/  SYNCS.PHASECHK.TRANS64.TRYWAIT P1, [UR6+0x2e850], R12 ;  /* 0x02e8500cff0075a7 */ /* 0x0000620008020146 */
[----:B------:R-:W-:Y:S05]  /*7f70*/  @!P0 BRA `(.L_x_6415) ;  /* 0x0000000000048947 */ /* 0x000fea0003800000 */
[----:B------:R-:W-:Y:S01]  /*7f80*/  BPT.TRAP 0x1 ;  /* 0x000000040000795c */ /* 0x000fe20000300000 */
.L_x_6415:
[----:B-1----:R-:W-:Y:S05]  /*7f90*/  @P1 BRA `(.L_x_6413) ;  /* 0x0000000000081947 */ /* 0x002fea0003800000 */
[----:B------:R-:W1:Y:S02]  /*7fa0*/  SYNCS.PHASECHK.TRANS64.TRYWAIT P1, [UR6+0x2e850], R12 ;  /* 0x02e8500cff0075a7 */ /* 0x000e640008020146 */
[----:B-1----:R-:W-:Y:S05]  /*7fb0*/  @!P1 BRA `(.L_x_6416) ;  /* 0x0000016800509947 */ /* 0x002fea0003800000 */
.L_x_6413:
        /* <DEDUP_REMOVED lines=14> */
[----:B------:R-:W-:Y:S01]  /*80a0*/  QGMMA.64x128x32.F32.E4M3.E4M3 R24, R224, gdesc[UR4], R24, gsb0 ;  /* 0x01e00004e0187df3 */ /* 0x000fe20008000818 */
        /* <DEDUP_REMOVED lines=36> */
[----:B------:R-:W-:Y:S02]  /*82f0*/  ULOP3.LUT UR6, URZ, UR53, URZ, 0x33, !UPT ;  /* 0x000000353f067292 */ /* 0x000fe4000f8e333f */
[----:B------:R-:W-:Y:S02]  /*8300*/  WARPGROUP.DEPBAR.LE gsb0, 0x0 ;  /* 0x00008000000079c5 */ /* 0x000fe40000010000 */
[----:B------:R0:W-:Y:S06]  /*8310*/  BAR.ARV R14, 0x100 ;  /* 0x0004000e0000751d */ /* 0x0001ec0000002000 */
[----:B------:R1:W-:Y:S01]  /*8320*/  @!P1 SYNCS.ARRIVE.TRANS64.RED.A1T0 RZ, [R12+URZ], RZ ;  /* 0x000000ff0cff99a7 */ /* 0x0003e2000810043f */
[----:B------:R-:W-:Y:S01]  /*8330*/  PLOP3.LUT P1, PT, PT, PT, UP0, 0x40, 0x0 ;  /* 0x000000000000781c */ /* 0x000fe20003f2e808 */
[----:B------:R-:W-:-:S02]  /*8340*/  VIADD R200, R20, UR54 ;  /* 0x0000003614c87c36 */ /* 0x000fc40008000000 */
[----:B------:R-:W-:Y:S02]  /*8350*/  VIADD R20, R20, UR6 ;  /* 0x0000000614147c36 */ /* 0x000fe40008000000 */
[----:B------:R-:W-:Y:S02]  /*8360*/  IMAD.IADD R15, R5, 0x1, R200 ;  /* 0x00000001050f7824 */ /* 0x000fe400078e02c8 */
[----:B-1----:R-:W-:Y:S02]  /*8370*/  IMAD R12, R17, -0x2, R21 ;  /* 0xfffffffe110c7824 */ /* 0x002fe400078e0215 */
[----:B0-----:R-:W-:-:S04]  /*8380*/  IMAD.IADD R14, R5, 0x1, R20 ;  /* 0x00000001050e7824 */ /* 0x001fc800078e0214 */
        /* <DEDUP_REMOVED lines=13> */
.L_x_6419:
[----:B------:R-:W-:Y:S02]  /*8460*/  IMAD.U32 R204, RZ, RZ, UR52 ;  /* 0x00000034ffcc7e24 */ /* 0x000fe4000f8e00ff */
[----:B------:R-:W-:-:S03]  /*8470*/  IMAD.MOV.U32 R201, RZ, RZ, R9 ;  /* 0x000000ffffc97224 */ /* 0x000fc600078e0009 */
[----:B------:R-:W-:-:S13]  /*8480*/  ISETP.NE.AND P1, PT, R204, 0x1, PT ;  /* 0x00000001cc00780c */ /* 0x000fda0003f25270 */
[----:B------:R-:W0:Y:S02]  /*8490*/  @P1 LDC.64 R202, c[0x0][0x9e8] ;  /* 0x00027a00ffca1b82 */ /* 0x000e240000000a00 */
[----:B0-----:R-:W-:-:S05]  /*84a0*/  @P1 IMAD.HI.U32 R202, R9, R202, RZ ;  /* 0x000000ca09ca1227 */ /* 0x001fca00078e00ff */
[----:B------:R-:W-:-:S07]  /*84b0*/  @P1 SHF.R.U32.HI R201, RZ, R203, R202 ;  /* 0x000000cbffc91219 */ /* 0x000fce00000116ca */
.L_x_6420:
[----:B------:R-:W-:Y:S05]  /*84c0*/  BSYNC B0 ;  /* 0x0000000000007941 */ /* 0x000fea0003800000 */
.L_x_6418:
[----:B------:R-:W-:-:S05]  /*84d0*/  IMAD R201, R201, R204, R12 ;  /* 0x000000ccc9c97224 */ /* 0x000fca00078e020c */
[----:B------:R-:W-:Y:S02]  /*84e0*/  VIADDMNMX R15, R201, R204, R15, PT ;  /* 0x000000ccc90f7246 */ /* 0x000fe4000380010f */
[----:B------:R-:W-:-:S07]  /*84f0*/  VIMNMX R14, R14, R201, !PT ;  /* 0x000000c90e0e7248 */ /* 0x000fce0007fe0100 */
.L_x_6417:
        /* <DEDUP_REMOVED lines=13> */
[----:B------:R-:W-:Y:S02]  /*85d0*/  LOP3.LUT R2, R2, 0xffffbfff, RZ, 0xc0, !PT ;  /* 0xffffbfff02027812 */ /* 0x000fe400078ec0ff */
[----:B------:R-:W-:Y:S02]  /*85e0*/  ISETP.GT.AND P2, PT, R14, 0x8, !P2 ;  /* 0x000000080e00780c */ /* 0x000fe40005744270 */
[----:B------:R-:W-:Y:S02]  /*85f0*/  @P3 LOP3.LUT R2, R2, 0x4000, RZ, 0xfc, !PT ;  /* 0x0000400002023812 */ /* 0x000fe400078efcff */
[----:B------:R-:W-:Y:S02]  /*8600*/  ISETP.GT.AND P1, PT, R14, 0x9, !P3 ;  /* 0x000000090e00780c */ /* 0x000fe40005f24270 */
[----:B------:R-:W-:-:S02]  /*8610*/  ISETP.GE.AND P3, PT, R21, 0x11, PT ;  /* 0x000000111500780c */ /* 0x000fc40003f66270 */
[C---:B------:R-:W-:Y:S02]  /*8620*/  ISETP.LT.OR P2, PT, R15.reuse, 0x9, P2 ;  /* 0x000000090f00780c */ /* 0x040fe40001741670 */
[----:B------:R-:W-:Y:S02]  /*8630*/  ISETP.LT.OR P1, PT, R15, 0xa, P1 ;  /* 0x0000000a0f00780c */ /* 0x000fe40000f21670 */
[----:B------:R-:W-:Y:S02]  /*8640*/  FSEL R188, R188, -INF , !P2 ;  /* 0xff800000bcbc7808 */ /* 0x000fe40005000000 */
        /* <DEDUP_REMOVED lines=10> */
[----:B------:R-:W-:Y:S02]  /*86f0*/  ISETP.GE.AND P2, PT, R21, 0x19, PT ;  /* 0x000000191500780c */ /* 0x000fe40003f46270 */
[----:B------:R-:W-:Y:S02]  /*8700*/  ISETP.LT.OR P1, PT, R15, 0x12, P1 ;  /* 0x000000120f00780c */ /* 0x000fe40000f21670 */
[----:B------:R-:W-:Y:S02]  /*8710*/  LOP3.LUT R2, R2, 0xfffbffff, RZ, 0xc0, !PT ;  /* 0xfffbffff02027812 */ /* 0x000fe400078ec0ff */
[----:B------:R-:W-:Y:S02]  /*8720*/  FSEL R193, R193, -INF , !P1 ;  /* 0xff800000c1c17808 */ /* 0x000fe40004800000 */
[----:B------:R-:W-:-:S02]  /*8730*/  ISETP.GT.AND P1, PT, R14, 0x18, !P2 ;  /* 0x000000180e00780c */ /* 0x000fc40005724270 */
[----:B------:R-:W-:Y:S02]  /*8740*/  ISETP.GE.AND P3, PT, R21, 0x22, PT ;  /* 0x000000221500780c */ /* 0x000fe40003f66270 */
[----:B------:R-:W-:Y:S02]  /*8750*/  ISETP.LT.OR P1, PT, R15, 0x19, P1 ;  /* 0x000000190f00780c */ /* 0x000fe40000f21670 */
[----:B------:R-:W-:Y:S02]  /*8760*/  @P2 LOP3.LUT R2, R2, 0x40000, RZ, 0xfc, !PT ;  /* 0x0004000002022812 */ /* 0x000fe400078efcff */
[----:B------:R-:W-:Y:S02]  /*8770*/  ISETP.GE.AND P2, PT, R21, 0x1a, PT ;  /* 0x0000001a1500780c */ /* 0x000fe40003f46270 */
[----:B------:R-:W-:Y:S02]  /*8780*/  FSEL R196, R196, -INF , !P1 ;  /* 0xff800000c4c47808 */ /* 0x000fe40004800000 */
[----:B------:R-:W-:-:S02]  /*8790*/  ISETP.GT.AND P1, PT, R14, 0x19, !P2 ;  /* 0x000000190e00780c */ /* 0x000fc40005724270 */
[----:B------:R-:W-:Y:S02]  /*87a0*/  LOP3.LUT R2, R2, 0xfffdffff, RZ, 0xc0, !PT ;  /* 0xfffdffff02027812 */ /* 0x000fe400078ec0ff */
[----:B------:R-:W-:Y:S02]  /*87b0*/  ISETP.LT.OR P1, PT, R15, 0x1a, P1 ;  /* 0x0000001a0f00780c */ /* 0x000fe40000f21670 */
[----:B------:R-:W-:Y:S02]  /*87c0*/  @P3 LOP3.LUT R16, R16, 0x2, RZ, 0xfc, !PT ;  /* 0x0000000210103812 */ /* 0x000fe400078efcff */
[----:B------:R-:W-:Y:S02]  /*87d0*/  FSEL R197, R197, -INF , !P1 ;  /* 0xff800000c5c57808 */ /* 0x000fe40004800000 */
[----:B------:R-:W-:Y:S02]  /*87e0*/  ISETP.GE.AND P1, PT, R21, 0x21, PT ;  /* 0x000000211500780c */ /* 0x000fe40003f26270 */
[----:B------:R-:W-:-:S02]  /*87f0*/  @P2 LOP3.LUT R2, R2, 0x20000, RZ, 0xfc, !PT ;  /* 0x0002000002022812 */ /* 0x000fc400078efcff */
[----:B------:R-:W-:Y:S02]  /*8800*/  ISETP.GT.AND P2, PT, R14, 0x20, !P1 ;  /* 0x000000200e00780c */ /* 0x000fe40004f44270 */
[----:B------:R-:W-:Y:S02]  /*8810*/  LOP3.LUT R16, R16, 0xfffffffb, RZ, 0xc0, !PT ;  /* 0xfffffffb10107812 */ /* 0x000fe400078ec0ff */
[----:B------:R-:W-:Y:S02]  /*8820*/  ISETP.LT.OR P2, PT, R15, 0x21, P2 ;  /* 0x000000210f00780c */ /* 0x000fe40001741670 */
[----:B------:R-:W-:Y:S02]  /*8830*/  LOP3.LUT R2, R2, 0xffffff7f, RZ, 0xc0, !PT ;  /* 0xffffff7f02027812 */ /* 0x000fe400078ec0ff */
[----:B------:R-:W-:Y:S02]  /*8840*/  FSEL R168, R168, -INF , !P2 ;  /* 0xff800000a8a87808 */ /* 0x000fe40005000000 */
[----:B------:R-:W-:-:S02]  /*8850*/  ISETP.GT.AND P2, PT, R14, 0x21, !P3 ;  /* 0x000000210e00780c */ /* 0x000fc40005f44270 */
        /* <DEDUP_REMOVED lines=279> */
[----:B------:R-:W-:-:S05]  /*99d0*/  IMAD.U32 R201, RZ, RZ, UR52 ;  /* 0x00000034ffc97e24 */ /* 0x000fca000f8e00ff */
[----:B------:R-:W-:-:S13]  /*99e0*/  ISETP.NE.AND P6, PT, R201, 0x1, PT ;  /* 0x00000001c900780c */ /* 0x000fda0003fc5270 */
[----:B------:R-:W0:Y:S02]  /*99f0*/  @P6 LDC.64 R14, c[0x0][0x9e8] ;  /* 0x00027a00ff0e6b82 */ /* 0x000e240000000a00 */
[----:B0-----:R-:W-:-:S04]  /*9a00*/  @P6 IMAD.HI.U32 R202, R13, R14, RZ ;  /* 0x0000000e0dca6227 */ /* 0x001fc800078e00ff */
[----:B------:R-:W-:Y:S01]  /*9a10*/  IMAD.MOV.U32 R14, RZ, RZ, R13 ;  /* 0x000000ffff0e7224 */ /* 0x000fe200078e000d */
[----:B------:R-:W-:-:S04]  /*9a20*/  @P6 SHF.R.U32.HI R14, RZ, R15, R202 ;  /* 0x0000000fff0e6219 */ /* 0x000fc800000116ca */
[----:B------:R-:W-:Y:S01]  /*9a30*/  LOP3.LUT R21, RZ, R14, RZ, 0x33, !PT ;  /* 0x0000000eff157212 */ /* 0x000fe200078e33ff */
[----:B------:R-:W-:Y:S06]  /*9a40*/  BRA `(.L_x_6424) ;  /* 0x0000000000187947 */ /* 0x000fec0003800000 */
.L_x_6423:
[----:B------:R-:W-:Y:S02]  /*9a50*/  IMAD.U32 R201, RZ, RZ, UR52 ;  /* 0x00000034ffc97e24 */ /* 0x000fe4000f8e00ff */
[----:B------:R-:W-:-:S03]  /*9a60*/  IMAD.MOV.U32 R21, RZ, RZ, R11 ;  /* 0x000000ffff157224 */ /* 0x000fc600078e000b */
[----:B------:R-:W-:-:S13]  /*9a70*/  ISETP.NE.AND P6, PT, R201, 0x1, PT ;  /* 0x00000001c900780c */ /* 0x000fda0003fc5270 */
[----:B------:R-:W0:Y:S02]  /*9a80*/  @P6 LDC.64 R14, c[0x0][0x9e8] ;  /* 0x00027a00ff0e6b82 */ /* 0x000e240000000a00 */
[----:B0-----:R-:W-:-:S05]  /*9a90*/  @P6 IMAD.HI.U32 R14, R11, R14, RZ ;  /* 0x0000000e0b0e6227 */ /* 0x001fca00078e00ff */
[----:B------:R-:W-:-:S07]  /*9aa0*/  @P6 SHF.R.U32.HI R21, RZ, R15, R14 ;  /* 0x0000000fff156219 */ /* 0x000fce000001160e */
.L_x_6424:
[----:B------:R-:W-:Y:S05]  /*9ab0*/  BSYNC B0 ;  /* 0x0000000000007941 */ /* 0x000fea0003800000 */
.L_x_6422:
[----:B------:R-:W-:-:S05]  /*9ac0*/  IMAD R15, R21, R201, R12 ;  /* 0x000000c9150f7224 */ /* 0x000fca00078e020c */
[----:B------:R-:W-:Y:S02]  /*9ad0*/  VIADDMNMX R200, R15, R201, R200, PT ;  /* 0x000000c90fc87246 */ /* 0x000fe400038001c8 */
[----:B------:R-:W-:-:S07]  /*9ae0*/  VIMNMX R20, R20, R15, !PT ;  /* 0x0000000f14147248 */ /* 0x000fce0007fe0100 */
.L_x_6421:
        /* <DEDUP_REMOVED lines=141> */
[----:B------:R-:W0:Y:S01]  /*a3c0*/  SHFL.BFLY PT, R15, R14, 0x2, 0x1f ;  /* 0x0c401f000e0f7f89 */ /* 0x000e2200000e0000 */
        /* <DEDUP_REMOVED lines=10> */
[C---:B------:R-:W-:Y:S02]  /*a470*/  ISETP.GT.AND P1, PT, R20.reuse, 0x78, !P1 ;  /* 0x000000781400780c */ /* 0x040fe40004f24270 */
[----:B------:R-:W-:Y:S02]  /*a480*/  ISETP.GT.AND P5, PT, R20, 0xd8, !P5 ;  /* 0x000000d81400780c */ /* 0x000fe40006fa4270 */
[----:B------:R-:W-:Y:S02]  /*a490*/  ISETP.LT.OR P1, PT, R200, 0x79, P1 ;  /* 0x00000079c800780c */ /* 0x000fe40000f21670 */
[----:B0-----:R-:W-:Y:S02]  /*a4a0*/  FMNMX.FTZ R201, R14, R15, !PT ;  /* 0x0000000f0ec97209 */ /* 0x001fe40007810000 */
[----:B------:R-:W-:Y:S02]  /*a4b0*/  FSEL R150, R150, -INF , !P1 ;  /* 0xff80000096967808 */ /* 0x000fe40004800000 */
[----:B------:R-:W-:Y:S01]  /*a4c0*/  LOP3.LUT P1, RZ, R16, 0x200000, RZ, 0xc0, !PT ;  /* 0x0020000010ff7812 */ /* 0x000fe2000782c0ff */
[----:B------:R-:W0:Y:S01]  /*a4d0*/  SHFL.BFLY PT, R12, R201, 0x1, 0x1f ;  /* 0x0c201f00c90c7f89 */ /* 0x000e2200000e0000 */
[----:B------:R-:W-:-:S02]  /*a4e0*/  ISETP.LT.OR P3, PT, R200, 0xd1, P3 ;  /* 0x000000d1c800780c */ /* 0x000fc40001f61670 */
[----:B------:R-:W-:Y:S02]  /*a4f0*/  ISETP.GT.AND P1, PT, R20, 0x79, !P1 ;  /* 0x000000791400780c */ /* 0x000fe40004f24270 */
[C---:B------:R-:W-:Y:S02]  /*a500*/  ISETP.LT.OR P4, PT, R200.reuse, 0xd2, P4 ;  /* 0x000000d2c800780c */ /* 0x040fe40002781670 */
[----:B------:R-:W-:Y:S02]  /*a510*/  ISETP.LT.OR P1, PT, R200, 0x7a, P1 ;  /* 0x0000007ac800780c */ /* 0x000fe40000f21670 */
[----:B------:R-:W-:Y:S02]  /*a520*/  FSEL R98, R98, -INF , !P3 ;  /* 0xff80000062627808 */ /* 0x000fe40005800000 */
[----:B------:R-:W-:Y:S02]  /*a530*/  FSEL R151, R151, -INF , !P1 ;  /* 0xff80000097977808 */ /* 0x000fe40004800000 */
[----:B------:R-:W-:-:S02]  /*a540*/  LOP3.LUT P1, RZ, R16, 0x100000, RZ, 0xc0, !PT ;  /* 0x0010000010ff7812 */ /* 0x000fc4000782c0ff */
[----:B------:R-:W-:Y:S02]  /*a550*/  ISETP.LT.OR P5, PT, R200, 0xd9, P5 ;  /* 0x000000d9c800780c */ /* 0x000fe40002fa1670 */
[----:B------:R-:W-:Y:S02]  /*a560*/  ISETP.GT.AND P1, PT, R20, 0x80, !P1 ;  /* 0x000000801400780c */ /* 0x000fe40004f24270 */
[----:B------:R-:W-:Y:S02]  /*a570*/  FSEL R102, R102, -INF , !P5 ;  /* 0xff80000066667808 */ /* 0x000fe40006800000 */
[----:B------:R-:W-:Y:S02]  /*a580*/  ISETP.LT.OR P1, PT, R200, 0x81, P1 ;  /* 0x00000081c800780c */ /* 0x000fe40000f21670 */
[----:B0-----:R-:W-:Y:S02]  /*a590*/  FMNMX.FTZ R12, R201, R12, !PT ;  /* 0x0000000cc90c7209 */ /* 0x001fe40007810000 */
        /* <DEDUP_REMOVED lines=112> */
[----:B------:R-:W-:Y:S01]  /*aca0*/  FMNMX.FTZ R192, R15, R0, !PT ;  /* 0x000000000fc07209 */ /* 0x000fe20007810000 */
[--C-:B------:R-:W-:Y:S01]  /*acb0*/  FFMA.FTZ R14, R184, UR37, -R21.reuse ;  /* 0x00000025b80e7c23 */ /* 0x100fe20008010815 */
[----:B------:R-:W-:-:S01]  /*acc0*/  FFMA.FTZ R184, R188, UR37, -R21 ;  /* 0x00000025bcb87c23 */ /* 0x000fc20008010815 */
        /* <DEDUP_REMOVED lines=68> */
[----:B------:R-:W-:Y:S02]  /*b110*/  FMNMX.FTZ R201, R159, R192, !PT ;  /* 0x000000c09fc97209 */ /* 0x000fe40007810000 */
[----:B0-----:R-:W-:Y:S02]  /*b120*/  FSEL R196, R12, RZ, P1 ;  /* 0x000000ff0cc47208 */ /* 0x001fe40000800000 */
[----:B------:R-:W-:-:S03]  /*b130*/  FMNMX.FTZ R192, R162, R201, !PT ;  /* 0x000000c9a2c07209 */ /* 0x000fc60007810000 */
[----:B------:R-:W-:Y:S01]  /*b140*/  FADD.FTZ R196, -R196, R3 ;  /* 0x00000003c4c47221 */ /* 0x000fe20000010100 */
[----:B------:R-:W-:Y:S01]  /*b150*/  FMNMX.FTZ R201, R163, R192, !PT ;  /* 0x000000c0a3c97209 */ /* 0x000fe20007810000 */
[----:B------:R-:W-:Y:S02]  /*b160*/  MUFU.EX2 R185, R185 ;  /* 0x000000b900b97308 */ /* 0x000fe40000000800 */
[----:B------:R-:W-:Y:S01]  /*b170*/  FMUL.FTZ R3, R196, UR37 ;  /* 0x00000025c4037c20 */ /* 0x000fe20008410000 */
[----:B------:R-:W-:-:S04]  /*b180*/  FMNMX.FTZ R192, R166, R201, !PT ;  /* 0x000000c9a6c07209 */ /* 0x000fc80007810000 */
[----:B------:R-:W-:Y:S01]  /*b190*/  FMNMX.FTZ R201, R167, R192, !PT ;  /* 0x000000c0a7c97209 */ /* 0x000fe20007810000 */
[----:B------:R-:W0:Y:S03]  /*b1a0*/  MUFU.EX2 R3, R3 ;  /* 0x0000000300037308 */ /* 0x000e260000000800 */
[----:B------:R-:W-:-:S04]  /*b1b0*/  FMNMX.FTZ R192, R138, R201, !PT ;  /* 0x000000c98ac07209 */ /* 0x000fc80007810000 */
[----:B------:R-:W-:Y:S01]  /*b1c0*/  FMNMX.FTZ R201, R139, R192, !PT ;  /* 0x000000c08bc97209 */ /* 0x000fe20007810000 */
[----:B------:R-:W1:Y:S03]  /*b1d0*/  MUFU.EX2 R184, R184 ;  /* 0x000000b800b87308 */ /* 0x000e660000000800 */
[----:B------:R-:W-:-:S04]  /*b1e0*/  FMNMX.FTZ R192, R142, R201, !PT ;  /* 0x000000c98ec07209 */ /* 0x000fc80007810000 */
[----:B------:R-:W-:Y:S01]  /*b1f0*/  FMNMX.FTZ R201, R143, R192, !PT ;  /* 0x000000c08fc97209 */ /* 0x000fe20007810000 */
[----:B------:R-:W2:Y:S01]  /*b200*/  MUFU.EX2 R189, R189 ;  /* 0x000000bd00bd7308 */ /* 0x000ea20000000800 */
[----:B0-----:R-:W-:-:S02]  /*b210*/  FFMA.FTZ R200, R3, R7, R14 ;  /* 0x0000000703c87223 */ /* 0x001fc4000001000e */
[----:B------:R-:W-:-:S04]  /*b220*/  FMNMX.FTZ R192, R146, R201, !PT ;  /* 0x000000c992c07209 */ /* 0x000fc80007810000 */
[----:B------:R-:W-:Y:S01]  /*b230*/  FMNMX.FTZ R201, R147, R192, !PT ;  /* 0x000000c093c97209 */ /* 0x000fe20007810000 */
[----:B------:R-:W0:Y:S03]  /*b240*/  MUFU.EX2 R186, R186 ;  /* 0x000000ba00ba7308 */ /* 0x000e260000000800 */
[----:B------:R-:W-:-:S04]  /*b250*/  FMNMX.FTZ R192, R150, R201, !PT ;  /* 0x000000c996c07209 */ /* 0x000fc80007810000 */
[----:B------:R-:W-:Y:S01]  /*b260*/  FMNMX.FTZ R201, R151, R192, !PT ;  /* 0x000000c097c97209 */ /* 0x000fe20007810000 */
[----:B------:R-:W3:Y:S03]  /*b270*/  MUFU.EX2 R193, R193 ;  /* 0x000000c100c17308 */ /* 0x000ee60000000800 */
[----:B------:R-:W-:-:S04]  /*b280*/  FMNMX.FTZ R192, R122, R201, !PT ;  /* 0x000000c97ac07209 */ /* 0x000fc80007810000 */
[----:B------:R-:W-:Y:S01]  /*b290*/  FMNMX.FTZ R201, R123, R192, !PT ;  /* 0x000000c07bc97209 */ /* 0x000fe20007810000 */
[----:B------:R-:W4:Y:S03]  /*b2a0*/  MUFU.EX2 R188, R188 ;  /* 0x000000bc00bc7308 */ /* 0x000f260000000800 */
[----:B------:R-:W-:-:S04]  /*b2b0*/  FMNMX.FTZ R192, R126, R201, !PT ;  /* 0x000000c97ec07209 */ /* 0x000fc80007810000 */
[----:B------:R-:W-:Y:S01]  /*b2c0*/  FMNMX.FTZ R201, R127, R192, !PT ;  /* 0x000000c07fc97209 */ /* 0x000fe20007810000 */
[----:B------:R-:W5:Y:S03]  /*b2d0*/  MUFU.EX2 R197, R197 ;  /* 0x000000c500c57308 */ /* 0x000f660000000800 */
        /* <DEDUP_REMOVED lines=29> */
[----:B------:R-:W-:Y:S02]  /*b4b0*/  MUFU.EX2 R180, R180 ;  /* 0x000000b400b47308 */ /* 0x000fe40000000800 */
[----:B------:R-:W-:-:S04]  /*b4c0*/  FMNMX.FTZ R201, R98, R201, !PT ;  /* 0x000000c962c97209 */ /* 0x000fc80007810000 */
[----:B------:R-:W-:Y:S02]  /*b4d0*/  FMNMX.FTZ R201, R108, R201, !PT ;  /* 0x000000c96cc97209 */ /* 0x000fe40007810000 */
[----:B------:R-:W-:Y:S02]  /*b4e0*/  MUFU.EX2 R181, R181 ;  /* 0x000000b500b57308 */ /* 0x000fe40000000800 */
[----:B------:R-:W-:-:S04]  /*b4f0*/  FMNMX.FTZ R20, R102, R201, !PT ;  /* 0x000000c966147209 */ /* 0x000fc80007810000 */
[----:B------:R-:W-:Y:S02]  /*b500*/  FMNMX.FTZ R20, R103, R20, !PT ;  /* 0x0000001467147209 */ /* 0x000fe40007810000 */
[----:B------:R-:W-:Y:S03]  /*b510*/  MUFU.EX2 R152, R152 ;  /* 0x0000009800987308 */ /* 0x000fe60000000800 */
[----:B------:R-:W1:Y:S05]  /*b520*/  SHFL.BFLY PT, R201, R20, 0x2, 0x1f ;  /* 0x0c401f0014c97f89 */ /* 0x000e6a00000e0000 */
        /* <DEDUP_REMOVED lines=10> */
[C---:B------:R-:W-:Y:S01]  /*b5d0*/  FSETP.NEU.FTZ.AND P1, PT, R20.reuse, -INF , PT ;  /* 0xff8000001400780b */ /* 0x040fe20003f3d000 */
[----:B------:R-:W-:-:S06]  /*b5e0*/  FFMA.FTZ R101, R20, R101, -8 ;  /* 0xc100000014657423 */ /* 0x000fcc0000010065 */
[----:B------:R-:W-:Y:S01]  /*b5f0*/  MUFU.EX2 R136, R136 ;  /* 0x0000008800887308 */ /* 0x000fe20000000800 */
[----:B------:R-:W-:-:S05]  /*b600*/  FSEL R101, R101, RZ, P1 ;  /* 0x000000ff65657208 */ /* 0x000fca0000800000 */
[--C-:B------:R-:W-:Y:S01]  /*b610*/  FFMA.FTZ R196, R187, UR37, -R101.reuse ;  /* 0x00000025bbc47c23 */ /* 0x100fe20008010865 */
[----:B------:R-:W-:-:S01]  /*b620*/  FFMA.FTZ R187, R194, UR37, -R101 ;  /* 0x00000025c2bb7c23 */ /* 0x000fc20008010865 */
[--C-:B------:R-:W-:Y:S01]  /*b630*/  FFMA.FTZ R194, R195, UR37, -R101.reuse ;  /* 0x00000025c3c27c23 */ /* 0x100fe20008010865 */
[----:B------:R-:W-:Y:S01]  /*b640*/  FSEL R195, R20, RZ, P1 ;  /* 0x000000ff14c37208 */ /* 0x000fe20000800000 */
[--C-:B------:R-:W-:Y:S01]  /*b650*/  FFMA.FTZ R117, R190, UR37, -R101.reuse ;  /* 0x00000025be757c23 */ /* 0x100fe20008010865 */
[----:B------:R-:W-:-:S01]  /*b660*/  FFMA.FTZ R190, R191, UR37, -R101 ;  /* 0x00000025bfbe7c23 */ /* 0x000fc20008010865 */
[--C-:B------:R-:W-:Y:S01]  /*b670*/  FFMA.FTZ R191, R198, UR37, -R101.reuse ;  /* 0x00000025c6bf7c23 */ /* 0x100fe20008010865 */
[----:B------:R-:W-:-:S01]  /*b680*/  FFMA.FTZ R198, R199, UR37, -R101 ;  /* 0x00000025c7c67c23 */ /* 0x000fc20008010865 */
[----:B------:R-:W-:Y:S01]  /*b690*/  FADD.FTZ R195, -R195, R0 ;  /* 0x00000000c3c37221 */ /* 0x000fe20000010100 */
[----:B------:R-:W-:-:S01]  /*b6a0*/  FFMA.FTZ R199, R142, UR37, -R101 ;  /* 0x000000258ec77c23 */ /* 0x000fc20008010865 */
[--C-:B------:R-:W-:Y:S01]  /*b6b0*/  FFMA.FTZ R15, R15, UR37, -R101.reuse ;  /* 0x000000250f0f7c23 */ /* 0x100fe20008010865 */
[----:B------:R-:W-:Y:S01]  /*b6c0*/  MUFU.EX2 R196, R196 ;  /* 0x000000c400c47308 */ /* 0x000fe20000000800 */
[----:B------:R-:W-:Y:S01]  /*b6d0*/  FMUL.FTZ R142, R195, UR37 ;  /* 0x00000025c38e7c20 */ /* 0x000fe20008410000 */
[----:B------:R-:W-:Y:S01]  /*b6e0*/  FADD.FTZ R195, R185, R200 ;  /* 0x000000c8b9c37221 */ /* 0x000fe20000010000 */
[----:B------:R-:W-:-:S01]  /*b6f0*/  FFMA.FTZ R170, R170, UR37, -R101 ;  /* 0x00000025aaaa7c23 */ /* 0x000fc20008010865 */
[--C-:B------:R-:W-:Y:S01]  /*b700*/  FFMA.FTZ R171, R171, UR37, -R101.reuse ;  /* 0x00000025abab7c23 */ /* 0x100fe20008010865 */
[----:B------:R-:W-:-:S01]  /*b710*/  FFMA.FTZ R174, R174, UR37, -R101 ;  /* 0x00000025aeae7c23 */ /* 0x000fc20008010865 */
[----:B------:R-:W-:Y:S01]  /*b720*/  FADD.FTZ R200, R184, R195 ;  /* 0x000000c3b8c87221 */ /* 0x000fe20000010000 */
[----:B------:R-:W-:-:S01]  /*b730*/  FFMA.FTZ R175, R175, UR37, -R101 ;  /* 0x00000025afaf7c23 */ /* 0x000fc20008010865 */
[----:B------:R-:W-:Y:S01]  /*b740*/  MUFU.EX2 R15, R15 ;  /* 0x0000000f000f7308 */ /* 0x000fe20000000800 */
[----:B------:R-:W-:-:S01]  /*b750*/  FFMA.FTZ R178, R178, UR37, -R101 ;  /* 0x00000025b2b27c23 */ /* 0x000fc20008010865 */
[----:B--2---:R-:W-:Y:S01]  /*b760*/  FADD.FTZ R195, R189, R200 ;  /* 0x000000c8bdc37221 */ /* 0x004fe20000010000 */
[----:B------:R-:W-:-:S01]  /*b770*/  FFMA.FTZ R179, R179, UR37, -R101 ;  /* 0x00000025b3b37c23 */ /* 0x000fc20008010865 */
[--C-:B------:R-:W-:Y:S01]  /*b780*/  FFMA.FTZ R182, R182, UR37, -R101.reuse ;  /* 0x00000025b6b67c23 */ /* 0x100fe20008010865 */
[----:B------:R-:W-:-:S01]  /*b790*/  FFMA.FTZ R183, R183, UR37, -R101 ;  /* 0x00000025b7b77c23 */ /* 0x000fc20008010865 */
[----:B0-----:R-:W-:Y:S01]  /*b7a0*/  FADD.FTZ R200, R186, R195 ;  /* 0x000000c3bac87221 */ /* 0x001fe20000010000 */
[----:B------:R-:W-:-:S01]  /*b7b0*/  FFMA.FTZ R154, R154, UR37, -R101 ;  /* 0x000000259a9a7c23 */ /* 0x000fc20008010865 */
[----:B------:R-:W0:Y:S01]  /*b7c0*/  MUFU.EX2 R142, R142 ;  /* 0x0000008e008e7308 */ /* 0x000e220000000800 */
[----:B------:R-:W-:-:S01]  /*b7d0*/  FFMA.FTZ R155, R155, UR37, -R101 ;  /* 0x000000259b9b7c23 */ /* 0x000fc20008010865 */
[----:B---3--:R-:W-:Y:S01]  /*b7e0*/  FADD.FTZ R195, R193, R200 ;  /* 0x000000c8c1c37221 */ /* 0x008fe20000010000 */
[----:B------:R-:W-:-:S01]  /*b7f0*/  FFMA.FTZ R158, R158, UR37, -R101 ;  /* 0x000000259e9e7c23 */ /* 0x000fc20008010865 */
[--C-:B------:R-:W-:Y:S01]  /*b800*/  FFMA.FTZ R159, R159, UR37, -R101.reuse ;  /* 0x000000259f9f7c23 */ /* 0x100fe20008010865 */
[----:B------:R-:W-:-:S01]  /*b810*/  FFMA.FTZ R162, R162, UR37, -R101 ;  /* 0x00000025a2a27c23 */ /* 0x000fc20008010865 */
[----:B----4-:R-:W-:Y:S01]  /*b820*/  FADD.FTZ R200, R188, R195 ;  /* 0x000000c3bcc87221 */ /* 0x010fe20000010000 */
[----:B------:R-:W-:-:S01]  /*b830*/  FFMA.FTZ R163, R163, UR37, -R101 ;  /* 0x00000025a3a37c23 */ /* 0x000fc20008010865 */
[----:B------:R-:W1:Y:S01]  /*b840*/  MUFU.EX2 R117, R117 ;  /* 0x0000007500757308 */ /* 0x000e620000000800 */
[----:B------:R-:W-:-:S01]  /*b850*/  FFMA.FTZ R166, R166, UR37, -R101 ;  /* 0x00000025a6a67c23 */ /* 0x000fc20008010865 */
[----:B-----5:R-:W-:Y:S01]  /*b860*/  FADD.FTZ R195, R197, R200 ;  /* 0x000000c8c5c37221 */ /* 0x020fe20000010000 */
        /* <DEDUP_REMOVED lines=40> */
[----:B------:R-:W-:-:S05]  /*baf0*/  FFMA.FTZ R102, R102, UR37, -R101 ;  /* 0x0000002566667c23 */ /* 0x000fca0008010865 */
[----:B------:R-:W1:Y:S01]  /*bb00*/  MUFU.EX2 R170, R170 ;  /* 0x000000aa00aa7308 */ /* 0x000e620000000800 */
[----:B--2---:R-:W-:-:S01]  /*bb10*/  FADD.FTZ R7, R191, R6 ;  /* 0x00000006bf077221 */ /* 0x004fc20000010000 */
[----:B------:R-:W-:-:S06]  /*bb20*/  FADD.FTZ R6, R168, R195 ;  /* 0x000000c3a8067221 */ /* 0x000fcc0000010000 */
[----:B------:R-:W2:Y:S01]  /*bb30*/  MUFU.EX2 R171, R171 ;  /* 0x000000ab00ab7308 */ /* 0x000ea20000000800 */
[----:B0-----:R-:W-:-:S07]  /*bb40*/  FADD.FTZ R7, R198, R7 ;  /* 0x00000007c6077221 */ /* 0x001fce0000010000 */
        /* <DEDUP_REMOVED lines=175> */
.L_x_6425:
        /* <DEDUP_REMOVED lines=135> */
.L_x_6408:
        /* <DEDUP_REMOVED lines=16> */
.L_x_6428:
[----:B------:R-:W-:-:S13]  /*cfb0*/  ISETP.NE.AND P1, PT, R9, 0x1, PT ;  /* 0x000000010900780c */ /* 0x000fda0003f25270 */
[----:B------:R-:W0:Y:S02]  /*cfc0*/  @P1 LDC.64 R10, c[0x0][0x9e8] ;  /* 0x00027a00ff0a1b82 */ /* 0x000e240000000a00 */
[----:B0-----:R-:W-:-:S05]  /*cfd0*/  @P1 IMAD.HI.U32 R10, R22, R10, RZ ;  /* 0x0000000a160a1227 */ /* 0x001fca00078e00ff */
[----:B------:R-:W-:-:S07]  /*cfe0*/  @P1 SHF.R.U32.HI R22, RZ, R11, R10 ;  /* 0x0000000bff161219 */ /* 0x000fce000001160a */
.L_x_6429:
[----:B------:R-:W-:-:S05]  /*cff0*/  IMAD R22, R22, R9, RZ ;  /* 0x0000000916167224 */ /* 0x000fca00078e02ff */
[----:B------:R-:W-:-:S13]  /*d000*/  R2UR UR7, R22 ;  /* 0x00000000160772ca */ /* 0x000fda00000e0000 */
[----:B------:R-:W-:-:S04]  /*d010*/  UISETP.LT.AND UP0, UPT, UR6, UR7, UPT ;  /* 0x000000070600728c */ /* 0x000fc8000bf01270 */
[----:B------:R-:W-:-:S12]  /*d020*/  USEL UR6, UR6, UR7, !UP0 ;  /* 0x0000000706067287 */ /* 0x000fd8000c000000 */
.L_x_6427:
[----:B------:R-:W-:-:S03]  /*d030*/  UIADD3 UR7, UR6, 0xdf, URZ ;  /* 0x000000df06077890 */ /* 0x000fc6000fffe03f */
[----:B------:R-:W-:Y:S02]  /*d040*/  UMOV UR6, URZ ;  /* 0x0000003f00067c82 */ /* 0x000fe40008000000 */
[----:B------:R-:W-:-:S04]  /*d050*/  UIMAD.WIDE UR6, UR7, -0x6db6db6d, UR6 ;  /* 0x92492493070678a5 */ /* 0x000fc8000f8e0206 */
        /* <DEDUP_REMOVED lines=10> */
.L_x_6440:
        /* <DEDUP_REMOVED lines=9> */
.L_x_6432:
[----:B------:R-:W-:Y:S01]  /*d190*/  ULEA UR6, UR45, UR41, 0x3 ;  /* 0x000000292d067291 */ /* 0x000fe2000f8e183f */
[----:B------:R-:W-:-:S05]  /*d1a0*/  IMAD.U32 R0, RZ, RZ, UR46 ;  /* 0x0000002eff007e24 */ /* 0x000fca000f8e00ff */
[----:B------:R-:W-:-:S04]  /*d1b0*/  SHF.L.U32 R0, R0, 0x1f, RZ ;  /* 0x0000001f00007819 */ /* 0x000fc800000006ff */
[----:B------:R0:W1:Y:S01]  /*d1c0*/  SYNCS.PHASECHK.TRANS64.TRYWAIT P1, [UR6+0x2e830], R0 ;  /* 0x02e83000ff0075a7 */ /* 0x0000620008020146 */
[----:B------:R-:W-:Y:S05]  /*d1d0*/  @!P0 BRA `(.L_x_6433) ;  /* 0x0000000000048947 */ /* 0x000fea0003800000 */
[----:B------:R-:W-:Y:S01]  /*d1e0*/  BPT.TRAP 0x1 ;  /* 0x000000040000795c */ /* 0x000fe20000300000 */
.L_x_6433:
[----:B-1----:R-:W-:Y:S05]  /*d1f0*/  @P1 BRA `(.L_x_6431) ;  /* 0x0000000000081947 */ /* 0x002fea0003800000 */
[----:B------:R-:W1:Y:S02]  /*d200*/  SYNCS.PHASECHK.TRANS64.TRYWAIT P1, [UR6+0x2e830], R0 ;  /* 0x02e83000ff0075a7 */ /* 0x000e640008020146 */
[----:B-1----:R-:W-:Y:S05]  /*d210*/  @!P1 BRA `(.L_x_6434) ;  /* 0x0000011400d09947 */ /* 0x002fea0003800000 */
.L_x_6431:
[----:B-1----:R-:W1:Y:S01]  /*d220*/  S2R R3, SR_TID.X ;  /* 0x0000000000037919 */ /* 0x002e620000002100 */
        /* <DEDUP_REMOVED lines=24> */
[----:B-1----:R-:W-:Y:S01]  /*d3b0*/  SHF.R.U32.HI R3, RZ, 0x7, R3 ;  /* 0x00000007ff037819 */ /* 0x002fe20000011603 */
[----:B------:R-:W-:Y:S01]  /*d3c0*/  UIADD3 UR14, UR55, 0x6, URZ ;  /* 0x00000006370e7890 */ /* 0x000fe2000fffe03f */
[----:B------:R-:W-:-:S03]  /*d3d0*/  UMOV UR15, 0x40000040 ;  /* 0x40000040000f7882 */ /* 0x000fc60000000000 */
        /* <DEDUP_REMOVED lines=157> */
.L_x_6436:
[----:B------:R-:W-:Y:S01]  /*ddb0*/  ULEA UR6, UR53, UR41, 0x3 ;  /* 0x0000002935067291 */ /* 0x000fe2000f8e183f */
[----:B------:R-:W-:-:S05]  /*ddc0*/  IMAD.U32 R0, RZ, RZ, UR54 ;  /* 0x00000036ff007e24 */ /* 0x000fca000f8e00ff */
[----:B------:R-:W-:-:S04]  /*ddd0*/  SHF.L.U32 R0, R0, 0x1f, RZ ;  /* 0x0000001f00007819 */ /* 0x000fc800000006ff */
[----:B------:R0:W1:Y:S01]  /*dde0*/  SYNCS.PHASECHK.TRANS64.TRYWAIT P1, [UR6+0x2e850], R0 ;  /* 0x02e85000ff0075a7 */ /* 0x0000620008020146 */
[----:B------:R-:W-:Y:S05]  /*ddf0*/  @!P0 BRA `(.L_x_6437) ;  /* 0x0000000000048947 */ /* 0x000fea0003800000 */
[----:B------:R-:W-:Y:S01]  /*de00*/  BPT.TRAP 0x1 ;  /* 0x000000040000795c */ /* 0x000fe20000300000 */
.L_x_6437:
[----:B-1----:R-:W-:Y:S05]  /*de10*/  @P1 BRA `(.L_x_6435) ;  /* 0x0000000000081947 */ /* 0x002fea0003800000 */
[----:B------:R-:W1:Y:S02]  /*de20*/  SYNCS.PHASECHK.TRANS64.TRYWAIT P1, [UR6+0x2e850], R0 ;  /* 0x02e85000ff0075a7 */ /* 0x000e640008020146 */
[----:B-1----:R-:W-:Y:S05]  /*de30*/  @!P1 BRA `(.L_x_6438) ;  /* 0x0000010800e09947 */ /* 0x002fea0003800000 */
.L_x_6435:
[----:B------:R-:W-:Y:S01]  /*de40*/  UIADD3 UR6, UR41, 0x400, URZ ;  /* 0x0000040029067890 */ /* 0x000fe2000fffe03f */
[----:B------:R-:W-:Y:S01]  /*de50*/  WARPGROUP.ARRIVE ;  /* 0x00000000000079c5 */ /* 0x000fe20000000000 */
[----:B------:R-:W-:Y:S01]  /*de60*/  UMOV UR7, 0xc0000010 ;  /* 0xc000001000077882 */ /* 0x000fe20000000000 */
[----:B01----:R-:W-:Y:S01]  /*de70*/  FMNMX.FTZ R0, R184, R10, !PT ;  /* 0x0000000ab8007209 */ /* 0x003fe20007810000 */
[----:B------:R-:W-:-:S03]  /*de80*/  USHF.R.U32.HI UR6, URZ, 0x4, UR6 ;  /* 0x000000043f067899 */ /* 0x000fc60008011606 */
[----:B------:R-:W0:Y:S01]  /*de90*/  S2R R230, SR_TID.X ;  /* 0x0000000000e67919 */ /* 0x000e220000002100 */
[----:B------:R-:W-:Y:S01]  /*dea0*/  FMNMX.FTZ R3, R185, R0, !PT ;  /* 0x00000000b9037209 */ /* 0x000fe20007810000 */
[----:B------:R-:W-:Y:S01]  /*deb0*/  ULOP3.LUT UR6, UR6, 0x3fff, URZ, 0xc0, !UPT ;  /* 0x00003fff06067892 */ /* 0x000fe2000f8ec03f */
[----:B------:R-:W-:-:S03]  /*dec0*/  FMNMX.FTZ R0, R186, R11, !PT ;  /* 0x0000000bba007209 */ /* 0x000fc60007810000 */
[----:B------:R-:W-:Y:S01]  /*ded0*/  ULOP3.LUT UR6, UR6, 0x10000, URZ, 0xfc, !UPT ;  /* 0x0001000006067892 */ /* 0x000fe2000f8efc3f */
[----:B------:R-:W-:Y:S02]  /*dee0*/  FMNMX.FTZ R13, R187, R0, !PT ;  /* 0x00000000bb0d7209 */ /* 0x000fe40007810000 */
[----:B------:R-:W-:Y:S01]  /*def0*/  FMNMX.FTZ R0, R188, R3, !PT ;  /* 0x00000003bc007209 */ /* 0x000fe20007810000 */
[----:B------:R-:W-:Y:S01]  /*df00*/  UIMAD UR10, UR53, 0x700, UR6 ;  /* 0x00000700350a78a4 */ /* 0x000fe2000f8e0206 */
[----:B------:R-:W-:Y:S02]  /*df10*/  FMNMX.FTZ R12, R190, R13, !PT ;  /* 0x0000000dbe0c7209 */ /* 0x000fe40007810000 */
        /* <DEDUP_REMOVED lines=114> */
[----:B0-----:R-:W-:Y:S01]  /*e640*/  SHF.R.U32.HI R230, RZ, 0x7, R230 ;  /* 0x00000007ffe67819 */ /* 0x001fe200000116e6 */
[----:B------:R-:W0:Y:S01]  /*e650*/  SHFL.BFLY PT, R3, R0, 0x2, 0x1f ;  /* 0x0c401f0000037f89 */ /* 0x000e2200000e0000 */
[----:B------:R-:W-:-:S05]  /*e660*/  FMNMX.FTZ R12, R103, R12, !PT ;  /* 0x0000000c670c7209 */ /* 0x000fca0007810000 */
[----:B------:R-:W1:Y:S01]  /*e670*/  SHFL.BFLY PT, R15, R12, 0x2, 0x1f ;  /* 0x0c401f000c0f7f89 */ /* 0x000e6200000e0000 */
[----:B0-----:R-:W-:-:S05]  /*e680*/  FMNMX.FTZ R13, R0, R3, !PT ;  /* 0x00000003000d7209 */ /* 0x001fca0007810000 */
[----:B------:R-:W0:Y:S01]  /*e690*/  SHFL.BFLY PT, R14, R13, 0x1, 0x1f ;  /* 0x0c201f000d0e7f89 */ /* 0x000e2200000e0000 */
[----:B-1----:R-:W-:Y:S01]  /*e6a0*/  FMNMX.FTZ R15, R12, R15, !PT ;  /* 0x0000000f0c0f7209 */ /* 0x002fe20007810000 */
[----:B------:R-:W-:-:S04]  /*e6b0*/  IMAD.U32 R12, RZ, RZ, UR37 ;  /* 0x00000025ff0c7e24 */ /* 0x000fc8000f8e00ff */
[----:B------:R-:W1:Y:S01]  /*e6c0*/  SHFL.BFLY PT, R20, R15, 0x1, 0x1f ;  /* 0x0c201f000f147f89 */ /* 0x000e6200000e0000 */
[----:B0-----:R-:W-:-:S05]  /*e6d0*/  FMNMX.FTZ R3, R13, R14, !PT ;  /* 0x0000000e0d037209 */ /* 0x001fca0007810000 */
[----:B------:R-:W-:Y:S01]  /*e6e0*/  FFMA.FTZ R12, R3, R12, -8 ;  /* 0xc1000000030c7423 */ /* 0x000fe2000001000c */
[----:B-1----:R-:W-:Y:S01]  /*e6f0*/  FMNMX.FTZ R0, R15, R20, !PT ;  /* 0x000000140f007209 */ /* 0x002fe20007810000 */
        /* <DEDUP_REMOVED lines=63> */
[C---:B------:R-:W-:Y:S01]  /*eaf0*/  FADD.FTZ R11, -R0.reuse, R11 ;  /* 0x0000000b000b7221 */ /* 0x040fe20000010100 */
[----:B------:R-:W-:-:S01]  /*eb00*/  FFMA.FTZ R12, R0, R189, -8 ;  /* 0xc1000000000c7423 */ /* 0x000fc200000100bd */
        /* <DEDUP_REMOVED lines=55> */
[----:B------:R-:W-:Y:S01]  /*ee80*/  IADD3 R196, -R230, 0xb, RZ ;  /* 0x0000000be6c47810 */ /* 0x000fe20007ffe1ff */
[----:B------:R-:W-:-:S01]  /*ee90*/  FFMA.FTZ R111, R111, UR37, -R12 ;  /* 0x000000256f6f7c23 */ /* 0x000fc2000801080c */
[----:B------:R-:W0:Y:S01]  /*eea0*/  MUFU.EX2 R188, R188 ;  /* 0x000000bc00bc7308 */ /* 0x000e220000000800 */
[----:B--2---:R-:W-:-:S01]  /*eeb0*/  FADD.FTZ R7, R187, R6 ;  /* 0x00000006bb077221 */ /* 0x004fc20000010000 */
[----:B------:R-:W2:Y:S01]  /*eec0*/  S2R R230, SR_TID.X ;  /* 0x0000000000e67919 */ /* 0x000ea20000002100 */
        /* <DEDUP_REMOVED lines=16> */
[----:B------:R-:W-:-:S05]  /*efd0*/  FFMA.FTZ R12, R103, UR37, -R12 ;  /* 0x00000025670c7c23 */ /* 0x000fca000801080c */
[----:B------:R-:W0:Y:S01]  /*efe0*/  MUFU.EX2 R21, R21 ;  /* 0x0000001500157308 */ /* 0x000e220000000800 */
[----:B---3--:R-:W-:-:S07]  /*eff0*/  FADD.FTZ R194, R20, R195 ;  /* 0x000000c314c27221 */ /* 0x008fce0000010000 */
[----:B------:R-:W3:Y:S01]  /*f000*/  MUFU.EX2 R190, R190 ;  /* 0x000000be00be7308 */ /* 0x000ee20000000800 */
[----:B-1----:R-:W-:-:S01]  /*f010*/  FADD.FTZ R7, R189, R6 ;  /* 0x00000006bd077221 */ /* 0x002fc20000010000 */
[----:B--2---:R-:W-:-:S06]  /*f020*/  LOP3.LUT P1, RZ, R230, 0x7f, RZ, 0xc0, !PT ;  /* 0x0000007fe6ff7812 */ /* 0x004fcc000782c0ff */
[----:B------:R-:W1:Y:S01]  /*f030*/  MUFU.EX2 R22, R22 ;  /* 0x0000001600167308 */ /* 0x000e620000000800 */
[----:B0-----:R-:W-:-:S01]  /*f040*/  FADD.FTZ R195, R21, R194 ;  /* 0x000000c215c37221 */ /* 0x001fc20000010000 */
[----:B------:R-:W-:Y:S02]  /*f050*/  WARPGROUP.DEPBAR.LE gsb0, 0x0 ;  /* 0x00008000000079c5 */ /* 0x000fe40000010000 */
[----:B------:R-:W-:-:S04]  /*f060*/  WARPGROUP.ARRIVE ;  /* 0x00000000000079c5 */ /* 0x000fc80000000000 */
[----:B------:R-:W0:Y:S01]  /*f070*/  MUFU.EX2 R191, R191 ;  /* 0x000000bf00bf7308 */ /* 0x000e220000000800 */
[----:B---3--:R-:W-:-:S01]  /*f080*/  FADD.FTZ R6, R190, R7 ;  /* 0x00000007be067221 */ /* 0x008fc20000010000 */
        /* <DEDUP_REMOVED lines=190> */
[----:B--2---:R-:W-:-:S01]  /*fc70*/  FADD.FTZ R195, R119, R194 ;  /* 0x000000c277c37221 */ /* 0x004fc20000010000 */
[----:B------:R0:W-:Y:S06]  /*fc80*/  BAR.ARV R196, 0x100 ;  /* 0x000400c40000751d */ /* 0x0001ec0000002000 */
[----:B------:R-:W2:Y:S01]  /*fc90*/  MUFU.EX2 R89, R89 ;  /* 0x0000005900597308 */ /* 0x000ea20000000800 */
[----:B-1----:R-:W-:-:S01]  /*fca0*/  FADD.FTZ R194, R88, R7 ;  /* 0x0000000758c27221 */ /* 0x002fc20000010000 */
[----:B------:R-:W-:-:S04]  /*fcb0*/  @!P1 PRMT R6, RZ, 0x654, R6 ;  /* 0x00000654ff069816 */ /* 0x000fc80000000006 */
[----:B------:R1:W-:Y:S02]  /*fcc0*/  @!P1 SYNCS.ARRIVE.TRANS64.RED.A1T0 RZ, [R6+URZ], RZ ;  /* 0x000000ff06ff99a7 */ /* 0x0003e4000810043f */
        /* <DEDUP_REMOVED lines=30> */
.L_x_6439:
        /* <DEDUP_REMOVED lines=130> */
[----:B------:R-:W-:Y:S06]  /*106d0*/  @P1 BRA `(.L_x_6440) ;  /* 0xffffffc800881947 */ /* 0x000fec000383ffff */
.L_x_6430:
        /* <DEDUP_REMOVED lines=13> */
.L_x_6459:
        /* <DEDUP_REMOVED lines=9> */
.L_x_6443:
[----:B------:R-:W-:Y:S01]  /*10840*/  ULEA UR6, UR45, UR41, 0x3 ;  /* 0x000000292d067291 */ /* 0x000fe2000f8e183f */
[----:B------:R-:W-:-:S05]  /*10850*/  IMAD.U32 R0, RZ, RZ, UR46 ;  /* 0x0000002eff007e24 */ /* 0x000fca000f8e00ff */
[----:B------:R-:W-:-:S04]  /*10860*/  SHF.L.U32 R0, R0, 0x1f, RZ ;  /* 0x0000001f00007819 */ /* 0x000fc800000006ff */
[----:B------:R0:W1:Y:S01]  /*10870*/  SYNCS.PHASECHK.TRANS64.TRYWAIT P1, [UR6+0x2e830], R0 ;  /* 0x02e83000ff0075a7 */ /* 0x0000620008020146 */
[----:B------:R-:W-:Y:S05]  /*10880*/  @!P0 BRA `(.L_x_6444) ;  /* 0x0000000000048947 */ /* 0x000fea0003800000 */
[----:B------:R-:W-:Y:S01]  /*10890*/  BPT.TRAP 0x1 ;  /* 0x000000040000795c */ /* 0x000fe20000300000 */
.L_x_6444:
[----:B-1----:R-:W-:Y:S05]  /*108a0*/  @P1 BRA `(.L_x_6442) ;  /* 0x0000000000081947 */ /* 0x002fea0003800000 */
[----:B------:R-:W1:Y:S02]  /*108b0*/  SYNCS.PHASECHK.TRANS64.TRYWAIT P1, [UR6+0x2e830], R0 ;  /* 0x02e83000ff0075a7 */ /* 0x000e640008020146 */
[----:B-1----:R-:W-:Y:S05]  /*108c0*/  @!P1 BRA `(.L_x_6445) ;  /* 0x000000e000549947 */ /* 0x002fea0003800000 */
.L_x_6442:
        /* <DEDUP_REMOVED lines=185> */
.L_x_6447:
[----:B------:R-:W-:Y:S01]  /*11460*/  ULEA UR6, UR55, UR41, 0x3 ;  /* 0x0000002937067291 */ /* 0x000fe2000f8e183f */
[----:B------:R-:W-:-:S05]  /*11470*/  IMAD.U32 R0, RZ, RZ, UR56 ;  /* 0x00000038ff007e24 */ /* 0x000fca000f8e00ff */
[----:B------:R-:W-:-:S04]  /*11480*/  SHF.L.U32 R0, R0, 0x1f, RZ ;  /* 0x0000001f00007819 */ /* 0x000fc800000006ff */
[----:B------:R0:W1:Y:S01]  /*11490*/  SYNCS.PHASECHK.TRANS64.TRYWAIT P1, [UR6+0x2e850], R0 ;  /* 0x02e85000ff0075a7 */ /* 0x0000620008020146 */
[----:B------:R-:W-:Y:S05]  /*114a0*/  @!P0 BRA `(.L_x_6448) ;  /* 0x0000000000048947 */ /* 0x000fea0003800000 */
[----:B------:R-:W-:Y:S01]  /*114b0*/  BPT.TRAP 0x1 ;  /* 0x000000040000795c */ /* 0x000fe20000300000 */
.L_x_6448:
[----:B-1----:R-:W-:Y:S05]  /*114c0*/  @P1 BRA `(.L_x_6446) ;  /* 0x0000000000081947 */ /* 0x002fea0003800000 */
[----:B------:R-:W1:Y:S02]  /*114d0*/  SYNCS.PHASECHK.TRANS64.TRYWAIT P1, [UR6+0x2e850], R0 ;  /* 0x02e85000ff0075a7 */ /* 0x000e640008020146 */
[----:B-1----:R-:W-:Y:S05]  /*114e0*/  @!P1 BRA `(.L_x_6449) ;  /* 0x000000d400649947 */ /* 0x002fea0003800000 */
.L_x_6446:
        /* <DEDUP_REMOVED lines=8> */
[----:B------:R-:W-:-:S04]  /*11570*/  ULOP3.LUT UR6, UR6, 0x10000, URZ, 0xfc, !UPT ;  /* 0x0001000006067892 */ /* 0x000fc8000f8efc3f */
[----:B------:R-:W-:-:S07]  /*11580*/  UIMAD UR10, UR55, 0x700, UR6 ;  /* 0x00000700370a78a4 */ /* 0x000fce000f8e0206 */
[----:B------:R-:W-:Y:S02]  /*11590*/  UMOV UR6, UR10 ;  /* 0x0000000a00067c82 */ /* 0x000fe40008000000 */
[----:B------:R-:W-:Y:S01]  /*115a0*/  QGMMA.64x128x32.F32.E4M3.E4M3 R24, R224, gdesc[UR4], R24, gsb0 ;  /* 0x01e00004e0187df3 */ /* 0x000fe20008000818 */
[----:B------:R-:W-:Y:S01]  /*115b0*/  UIADD3 UR6, UR10, 0x100, URZ ;  /* 0x000001000a067890 */ /* 0x000fe2000fffe03f */
[----:B------:R-:W-:Y:S01]  /*115c0*/  UMOV UR7, 0xc0000010 ;  /* 0xc000001000077882 */ /* 0x000fe20000000000 */
[----:B-1----:R-:W-:Y:S02]  /*115d0*/  LOP3.LUT P1, RZ, R3, 0x7f, RZ, 0xc0, !PT ;  /* 0x0000007f03ff7812 */ /* 0x002fe4000782c0ff */
[----:B------:R-:W-:-:S11]  /*115e0*/  SHF.R.U32.HI R14, RZ, 0x7, R3 ;  /* 0x00000007ff0e7819 */ /* 0x000fd60000011603 */
[----:B------:R-:W-:-:S05]  /*115f0*/  @!P1 LEA R0, R0, UR41, 0x3 ;  /* 0x0000002900009c11 */ /* 0x000fca000f8e18ff */
[----:B------:R-:W-:Y:S01]  /*11600*/  @!P1 VIADD R3, R0, 0x2e840 ;  /* 0x0002e84000039836 */ /* 0x000fe20000000000 */
[----:B------:R-:W-:-:S04]  /*11610*/  IADD3 R0, R21, 0x1, R18 ;  /* 0x0000000115007810 */ /* 0x000fc80007ffe012 */
[----:B------:R-:W-:Y:S01]  /*11620*/  @!P1 PRMT R3, RZ, 0x654, R3 ;  /* 0x00000654ff039816 */ /* 0x000fe20000000003 */
[----:B------:R-:W-:-:S04]  /*11630*/  IMAD.IADD R0, R0, 0x1, -R19 ;  /* 0x0000000100007824 */ /* 0x000fc800078e0a13 */
[----:B------:R-:W-:-:S04]  /*11640*/  IMAD R0, R17, -0x2, R0 ;  /* 0xfffffffe11007824 */ /* 0x000fc800078e0200 */
[----:B------:R-:W-:Y:S01]  /*11650*/  VIADD R22, R0, UR53 ;  /* 0x0000003500167c36 */ /* 0x000fe20008000000 */
        /* <DEDUP_REMOVED lines=28> */
[----:B------:R-:W-:-:S06]  /*11820*/  ULOP3.LUT UR6, URZ, UR54, URZ, 0x33, !UPT ;  /* 0x000000363f067292 */ /* 0x000fcc000f8e333f */
[----:B------:R-:W-:Y:S02]  /*11830*/  VIADD R20, R0, UR6 ;  /* 0x0000000600147c36 */ /* 0x000fe40008000000 */
[----:B------:R-:W-:Y:S01]  /*11840*/  IMAD R0, R17, -0x2, R21 ;  /* 0xfffffffe11007824 */ /* 0x000fe200078e0215 */
[----:B------:R-:W-:Y:S02]  /*11850*/  WARPGROUP.DEPBAR.LE gsb0, 0x0 ;  /* 0x00008000000079c5 */ /* 0x000fe40000010000 */
[----:B------:R-:W-:Y:S01]  /*11860*/  IADD3 R200, -R14, 0xb, RZ ;  /* 0x0000000b0ec87810 */ /* 0x000fe20007ffe1ff */
[----:B------:R-:W-:-:S04]  /*11870*/  IMAD.IADD R14, R5, 0x1, R22 ;  /* 0x00000001050e7824 */ /* 0x000fc800078e0216 */
[----:B------:R0:W-:Y:S06]  /*11880*/  BAR.ARV R200, 0x100 ;  /* 0x000400c80000751d */ /* 0x0001ec0000002000 */
[----:B------:R1:W-:Y:S01]  /*11890*/  @!P1 SYNCS.ARRIVE.TRANS64.RED.A1T0 RZ, [R3+URZ], RZ ;  /* 0x000000ff03ff99a7 */ /* 0x0003e2000810043f */
[----:B------:R-:W-:Y:S01]  /*118a0*/  ISETP.GE.AND P1, PT, R9, 0x1, PT ;  /* 0x000000010900780c */ /* 0x000fe20003f26270 */
[----:B-1----:R-:W-:-:S12]  /*118b0*/  IMAD.IADD R3, R5, 0x1, R20 ;  /* 0x0000000105037824 */ /* 0x002fd800078e0214 */
        /* <DEDUP_REMOVED lines=13> */
.L_x_6452:
[----:B------:R-:W-:Y:S02]  /*11990*/  IMAD.U32 R205, RZ, RZ, UR52 ;  /* 0x00000034ffcd7e24 */ /* 0x000fe4000f8e00ff */
[----:B------:R-:W-:-:S03]  /*119a0*/  IMAD.MOV.U32 R203, RZ, RZ, R13 ;  /* 0x000000ffffcb7224 */ /* 0x000fc600078e000d */
[----:B------:R-:W-:-:S13]  /*119b0*/  ISETP.NE.AND P1, PT, R205, 0x1, PT ;  /* 0x00000001cd00780c */ /* 0x000fda0003f25270 */
[----:B------:R-:W0:Y:S02]  /*119c0*/  @P1 LDC.64 R200, c[0x0][0x9e8] ;  /* 0x00027a00ffc81b82 */ /* 0x000e240000000a00 */
[----:B0-----:R-:W-:-:S05]  /*119d0*/  @P1 IMAD.HI.U32 R200, R13, R200, RZ ;  /* 0x000000c80dc81227 */ /* 0x001fca00078e00ff */
[----:B------:R-:W-:-:S07]  /*119e0*/  @P1 SHF.R.U32.HI R203, RZ, R201, R200 ;  /* 0x000000c9ffcb1219 */ /* 0x000fce00000116c8 */
.L_x_6453:
[----:B------:R-:W-:Y:S05]  /*119f0*/  BSYNC B0 ;  /* 0x0000000000007941 */ /* 0x000fea0003800000 */
.L_x_6451:
[----:B------:R-:W-:-:S05]  /*11a00*/  IMAD R200, R203, R205, R0 ;  /* 0x000000cdcbc87224 */ /* 0x000fca00078e0200 */
[----:B------:R-:W-:Y:S02]  /*11a10*/  VIADDMNMX R14, R200, R205, R14, PT ;  /* 0x000000cdc80e7246 */ /* 0x000fe4000380010e */
[----:B------:R-:W-:-:S07]  /*11a20*/  VIMNMX R3, R3, R200, !PT ;  /* 0x000000c803037248 */ /* 0x000fce0007fe0100 */
.L_x_6450:
[C---:B------:R-:W-:Y:S02]  /*11a30*/  ISETP.GE.AND P2, PT, R21.reuse, 0x2, PT ;  /* 0x000000021500780c */ /* 0x040fe40003f46270 */
[C---:B------:R-:W-:Y:S02]  /*11a40*/  ISETP.GE.AND P1, PT, R21.reuse, 0x9, PT ;  /* 0x000000091500780c */ /* 0x040fe40003f26270 */
[----:B------:R-:W-:Y:S02]  /*11a50*/  LOP3.LUT R2, R2, 0xffffefff, RZ, 0xc0, !PT ;  /* 0xffffefff02027812 */ /* 0x000fe400078ec0ff */
[----:B------:R-:W-:Y:S02]  /*11a60*/  ISETP.GE.AND P3, PT, R21, 0xa, PT ;  /* 0x0000000a1500780c */ /* 0x000fe40003f66270 */
[----:B------:R-:W-:Y:S02]  /*11a70*/  LOP3.LUT R16, R16, 0xfffffffd, RZ, 0xc0, !PT ;  /* 0xfffffffd10107812 */ /* 0x000fe400078ec0ff */
[----:B------:R-:W-:-:S03]  /*11a80*/  IADD3 R22, R22, 0x8, R5 ;  /* 0x0000000816167810 */ /* 0x000fc60007ffe005 */
[----:B------:R-:W-:Y:S02]  /*11a90*/  @P2 LOP3.LUT R2, R2, 0x1000, RZ, 0xfc, !PT ;  /* 0x0000100002022812 */ /* 0x000fe400078efcff */
[C---:B------:R-:W-:Y:S02]  /*11aa0*/  ISETP.GT.AND P2, PT, R3.reuse, 0x1, !P2 ;  /* 0x000000010300780c */ /* 0x040fe40005744270 */
        /* <DEDUP_REMOVED lines=317> */
[----:B------:R-:W-:Y:S02]  /*12e80*/  ISETP.LT.OR P6, PT, R14, 0xda, P6 ;  /* 0x000000da0e00780c */ /* 0x000fe400037c1670 */
[----:B------:R-:W-:Y:S02]  /*12e90*/  IADD3 R14, R20, 0x8, R5 ;  /* 0x00000008140e7810 */ /* 0x000fe40007ffe005 */
        /* <DEDUP_REMOVED lines=14> */
.L_x_6456:
[----:B------:R-:W-:Y:S02]  /*12f80*/  IMAD.U32 R184, RZ, RZ, UR52 ;  /* 0x00000034ffb87e24 */ /* 0x000fe4000f8e00ff */
[----:B------:R-:W-:-:S03]  /*12f90*/  IMAD.MOV.U32 R3, RZ, RZ, R15 ;  /* 0x000000ffff037224 */ /* 0x000fc600078e000f */
[----:B------:R-:W-:-:S13]  /*12fa0*/  ISETP.NE.AND P6, PT, R184, 0x1, PT ;  /* 0x00000001b800780c */ /* 0x000fda0003fc5270 */
[----:B------:R-:W0:Y:S02]  /*12fb0*/  @P6 LDC.64 R20, c[0x0][0x9e8] ;  /* 0x00027a00ff146b82 */ /* 0x000e240000000a00 */
[----:B0-----:R-:W-:-:S05]  /*12fc0*/  @P6 IMAD.HI.U32 R20, R15, R20, RZ ;  /* 0x000000140f146227 */ /* 0x001fca00078e00ff */
[----:B------:R-:W-:-:S07]  /*12fd0*/  @P6 SHF.R.U32.HI R3, RZ, R21, R20 ;  /* 0x00000015ff036219 */ /* 0x000fce0000011614 */
.L_x_6457:
[----:B------:R-:W-:Y:S05]  /*12fe0*/  BSYNC B0 ;  /* 0x0000000000007941 */ /* 0x000fea0003800000 */
.L_x_6455:
[----:B------:R-:W-:-:S05]  /*12ff0*/  IMAD R3, R3, R184, R0 ;  /* 0x000000b803037224 */ /* 0x000fca00078e0200 */
[----:B------:R-:W-:Y:S02]  /*13000*/  VIADDMNMX R22, R3, R184, R22, PT ;  /* 0x000000b803167246 */ /* 0x000fe40003800116 */
[----:B------:R-:W-:-:S07]  /*13010*/  VIMNMX R14, R14, R3, !PT ;  /* 0x000000030e0e7248 */ /* 0x000fce0007fe0100 */
.L_x_6454:
        /* <DEDUP_REMOVED lines=137> */
[----:B------:R-:W-:Y:S01]  /*138b0*/  FMNMX.FTZ R20, R101, R0, !PT ;  /* 0x0000000065147209 */ /* 0x000fe20007810000 */
[----:B------:R-:W-:Y:S01]  /*138c0*/  IMAD.U32 R0, RZ, RZ, UR37 ;  /* 0x00000025ff007e24 */ /* 0x000fe2000f8e00ff */
[----:B------:R-:W-:-:S02]  /*138d0*/  ISETP.LT.OR P1, PT, R22, 0x71, P1 ;  /* 0x000000711600780c */ /* 0x000fc40000f21670 */
[----:B------:R-:W-:Y:S01]  /*138e0*/  ISETP.GT.AND P2, PT, R14, 0xc9, !P2 ;  /* 0x000000c90e00780c */ /* 0x000fe20005744270 */
[----:B------:R-:W0:Y:S01]  /*138f0*/  SHFL.BFLY PT, R3, R20, 0x2, 0x1f ;  /* 0x0c401f0014037f89 */ /* 0x000e2200000e0000 */
        /* <DEDUP_REMOVED lines=13> */
[----:B0-----:R-:W-:Y:S02]  /*139d0*/  FMNMX.FTZ R184, R20, R3, !PT ;  /* 0x0000000314b87209 */ /* 0x001fe40007810000 */
[----:B------:R-:W-:Y:S02]  /*139e0*/  FSEL R150, R150, -INF , !P1 ;  /* 0xff80000096967808 */ /* 0x000fe40004800000 */
[----:B------:R-:W-:Y:S01]  /*139f0*/  LOP3.LUT P1, RZ, R16, 0x200000, RZ, 0xc0, !PT ;  /* 0x0020000010ff7812 */ /* 0x000fe2000782c0ff */
[----:B------:R-:W0:Y:S01]  /*13a00*/  SHFL.BFLY PT, R3, R184, 0x1, 0x1f ;  /* 0x0c201f00b8037f89 */ /* 0x000e2200000e0000 */
        /* <DEDUP_REMOVED lines=11> */
[----:B------:R-:W-:Y:S02]  /*13ac0*/  FSEL R102, R102, -INF , !P5 ;  /* 0xff80000066667808 */ /* 0x000fe40006800000 */
[----:B------:R-:W-:-:S02]  /*13ad0*/  FSEL R122, R122, -INF , !P1 ;  /* 0xff8000007a7a7808 */ /* 0x000fc40004800000 */
        /* <DEDUP_REMOVED lines=265> */
[----:B------:R-:W-:Y:S01]  /*14b70*/  FSEL R199, R0, RZ, P1 ;  /* 0x000000ff00c77208 */ /* 0x000fe20000800000 */
[--C-:B0-----:R-:W-:Y:S01]  /*14b80*/  FFMA.FTZ R196, R142, UR37, -R10.reuse ;  /* 0x000000258ec47c23 */ /* 0x101fe2000801080a */
        /* <DEDUP_REMOVED lines=62> */
[----:B------:R0:W-:Y:S01]  /*14f70*/  MUFU.EX2 R12, R196 ;  /* 0x000000c4000c7308 */ /* 0x0001e20000000800 */
        /* <DEDUP_REMOVED lines=56> */
[----:B------:R-:W-:-:S06]  /*15300*/  FADD.FTZ R6, R140, R7 ;  /* 0x000000078c067221 */ /* 0x000fcc0000010000 */
        /* <DEDUP_REMOVED lines=17> */
[----:B0-----:R-:W-:-:S04]  /*15420*/  FADD.FTZ R199, R139, R196 ;  /* 0x000000c48bc77221 */ /* 0x001fc80000010000 */
[----:B------:R-:W-:-:S03]  /*15430*/  FADD.FTZ R196, R12, R199 ;  /* 0x000000c70cc47221 */ /* 0x000fc60000010000 */
        /* <DEDUP_REMOVED lines=115> */
.L_x_6458:
        /* <DEDUP_REMOVED lines=131> */
.L_x_6441:
[----:B------:R-:W-:Y:S06]  /*163a0*/  BAR.ARV 0x8, 0x120 ;  /* 0x0204800000007b1d */ /* 0x000fec0000002000 */
[----:B------:R-:W-:Y:S05]  /*163b0*/  @!P0 BRA `(.L_x_6460) ;  /* 0x0000000000048947 */ /* 0x000fea0003800000 */
[----:B------:R-:W-:Y:S01]  /*163c0*/  BPT.TRAP 0x1 ;  /* 0x000000040000795c */ /* 0x000fe20000300000 */
.L_x_6460:
[----:B------:R-:W-:Y:S01]  /*163d0*/  ULEA UR4, UR45, UR41, 0x3 ;  /* 0x000000292d047291 */ /* 0x000fe2000f8e183f */
[----:B------:R-:W-:-:S05]  /*163e0*/  IMAD.U32 R4, RZ, RZ, UR46 ;  /* 0x0000002eff047e24 */ /* 0x000fca000f8e00ff */
[----:B------:R-:W-:-:S04]  /*163f0*/  SHF.L.U32 R4, R4, 0x1f, RZ ;  /* 0x0000001f04047819 */ /* 0x000fc800000006ff */
[----:B------:R0:W1:Y:S01]  /*16400*/  SYNCS.PHASECHK.TRANS64.TRYWAIT P1, [UR4+0x2e850], R4 ;  /* 0x02e85004ff0075a7 */ /* 0x0000620008020144 */
[----:B------:R-:W-:Y:S05]  /*16410*/  @!P0 BRA `(.L_x_6461) ;  /* 0x0000000000048947 */ /* 0x000fea0003800000 */
[----:B------:R-:W-:Y:S01]  /*16420*/  BPT.TRAP 0x1 ;  /* 0x000000040000795c */ /* 0x000fe20000300000 */
.L_x_6461:
[----:B-1----:R-:W-:Y:S05]  /*16430*/  @P1 BRA `(.L_x_6462) ;  /* 0x0000000000081947 */ /* 0x002fea0003800000 */
[----:B------:R-:W1:Y:S02]  /*16440*/  SYNCS.PHASECHK.TRANS64.TRYWAIT P1, [UR4+0x2e850], R4 ;  /* 0x02e85004ff0075a7 */ /* 0x000e640008020144 */
[----:B-1----:R-:W-:Y:S05]  /*16450*/  @!P1 BRA `(.L_x_6463) ;  /* 0x0000008400a09947 */ /* 0x002fea0003800000 */
.L_x_6462:
        /* <DEDUP_REMOVED lines=15> */
[----:B------:R-:W-:Y:S01]  /*16550*/  QGMMA.64x128x32.F32.E4M3.E4M3 R24, R224, gdesc[UR4], R24, gsb0 ;  /* 0x01e00004e0187df3 */ /* 0x000fe20008000818 */
[----:B------:R-:W-:Y:S01]  /*16560*/  UIADD3 UR6, UR5, 0x100, URZ ;  /* 0x0000010005067890 */ /* 0x000fe2000fffe03f */
[----:B------:R-:W-:Y:S01]  /*16570*/  UMOV UR7, 0xc0000010 ;  /* 0xc000001000077882 */ /* 0x000fe20000000000 */
[----:B------:R-:W-:-:S04]  /*16580*/  @UP0 UIMAD UR8, UR8, UR12, URZ ;  /* 0x0000000c080802a4 */ /* 0x000fc8000f8e023f */
[----:B------:R-:W-:Y:S02]  /*16590*/  @UP0 UIMAD UR9, UR49, UR13, UR8 ;  /* 0x0000000d310902a4 */ /* 0x000fe4000f8e0208 */
[----:B------:R-:W-:Y:S01]  /*165a0*/  @UP0 USHF.R.S32.HI UR8, URZ, 0x1f, UR44 ;  /* 0x0000001f3f080899 */ /* 0x000fe2000801142c */
        /* <DEDUP_REMOVED lines=13> */
[----:B------:R-:W-:-:S03]  /*16680*/  @UP0 UIMAD.WIDE.U32 UR6, UR49, UR12, URZ ;  /* 0x0000000c310602a5 */ /* 0x000fc6000f8e003f */
        /* <DEDUP_REMOVED lines=8> */
[----:B------:R-:W-:Y:S01]  /*16710*/  UIADD3 UR6, UR5, 0x400, URZ ;  /* 0x0000040005067890 */ /* 0x000fe2000fffe03f */
[----:B01----:R-:W-:Y:S01]  /*16720*/  IMAD.U32 R4, RZ, RZ, UR8 ;  /* 0x00000008ff047e24 */ /* 0x003fe2000f8e00ff */
[----:B------:R-:W-:Y:S02]  /*16730*/  UMOV UR7, 0xc0000010 ;  /* 0xc000001000077882 */ /* 0x000fe40000000000 */
[----:B------:R-:W-:-:S05]  /*16740*/  IMAD.U32 R5, RZ, RZ, UR9 ;  /* 0x00000009ff057e24 */ /* 0x000fca000f8e00ff */
[----:B------:R0:W2:Y:S01]  /*16750*/  @P1 LDG.E R8, desc[UR50][R4.64] ;  /* 0x0000003204081981 */ /* 0x0000a2000c1e1900 */
[----:B------:R-:W-:Y:S02]  /*16760*/  WARPGROUP.DEPBAR.LE gsb0, 0x0 ;  /* 0x00008000000079c5 */ /* 0x000fe40000010000 */
[----:B------:R-:W-:-:S06]  /*16770*/  WARPGROUP.ARRIVE ;  /* 0x00000000000079c5 */ /* 0x000fcc0000000000 */
[----:B------:R-:W-:Y:S01]  /*16780*/  QGMMA.64x128x32.F32.E4M3.E4M3 R24, R208, gdesc[UR4], R24, gsb0 ;  /* 0x01e00004d0187df3 */ /* 0x000fe20008000818 */
[----:B------:R-:W-:Y:S01]  /*16790*/  UIADD3 UR6, UR5, 0x500, URZ ;  /* 0x0000050005067890 */ /* 0x000fe2000fffe03f */
[----:B------:R-:W-:Y:S01]  /*167a0*/  UMOV UR7, 0xc0000010 ;  /* 0xc000001000077882 */ /* 0x000fe20000000000 */
[----:B------:R-:W1:Y:S04]  /*167b0*/  SHFL.BFLY PT, R10, R7, 0x2, 0x1f ;  /* 0x0c401f00070a7f89 */ /* 0x000e6800000e0000 */
[----:B------:R-:W3:Y:S01]  /*167c0*/  SHFL.BFLY PT, R9, R6, 0x2, 0x1f ;  /* 0x0c401f0006097f89 */ /* 0x000ee200000e0000 */
[----:B------:R-:W-:Y:S02]  /*167d0*/  WARPGROUP.DEPBAR.LE gsb0, 0x0 ;  /* 0x00008000000079c5 */ /* 0x000fe40000010000 */
[----:B------:R-:W-:-:S06]  /*167e0*/  WARPGROUP.ARRIVE ;  /* 0x00000000000079c5 */ /* 0x000fcc0000000000 */
[----:B------:R-:W-:Y:S01]  /*167f0*/  QGMMA.64x128x32.F32.E4M3.E4M3 R24, R204, gdesc[UR4], R24, gsb0 ;  /* 0x01e00004cc187df3 */ /* 0x000fe20008000818 */
[----:B------:R-:W-:Y:S01]  /*16800*/  UIADD3 UR6, UR5, 0x600, URZ ;  /* 0x0000060005067890 */ /* 0x000fe2000fffe03f */
[----:B------:R-:W-:Y:S01]  /*16810*/  UMOV UR7, 0xc0000010 ;  /* 0xc000001000077882 */ /* 0x000fe20000000000 */
[----:B-1----:R-:W-:-:S01]  /*16820*/  FADD.FTZ R10, R10, R7 ;  /* 0x000000070a0a7221 */ /* 0x002fc20000010000 */
[----:B---3--:R-:W-:-:S04]  /*16830*/  FADD.FTZ R9, R9, R6 ;  /* 0x0000000609097221 */ /* 0x008fc80000010000 */
[----:B0-----:R-:W0:Y:S04]  /*16840*/  SHFL.BFLY PT, R5, R10, 0x1, 0x1f ;  /* 0x0c201f000a057f89 */ /* 0x001e2800000e0000 */
[----:B------:R-:W1:Y:S01]  /*16850*/  SHFL.BFLY PT, R4, R9, 0x1, 0x1f ;  /* 0x0c201f0009047f89 */ /* 0x000e6200000e0000 */
[----:B------:R-:W-:Y:S02]  /*16860*/  IMAD.MOV.U32 R7, RZ, RZ, RZ ;  /* 0x000000ffff077224 */ /* 0x000fe400078e00ff */
        /* <DEDUP_REMOVED lines=13> */
[----:B------:R-:W0:Y:S08]  /*16940*/  @P2 MUFU.LG2 R10, R15 ;  /* 0x0000000f000a2308 */ /* 0x000e300000000c00 */
        /* <DEDUP_REMOVED lines=17> */
.L_x_6464:
        /* <DEDUP_REMOVED lines=74> */
.L_x_6390:
        /* <DEDUP_REMOVED lines=44> */
[----:B------:R-:W-:Y:S02]  /*171c0*/  SEL R63, R9, R18, P0 ;  /* 0x00000012093f7207 */ /* 0x000fe40000000000 */
[----:B------:R-:W-:Y:S02]  /*171d0*/  MOV R10, R3 ;  /* 0x00000003000a7202 */ /* 0x000fe40000000f00 */
[----:B0-----:R-:W-:-:S02]  /*171e0*/  MOV R11, R50 ;  /* 0x00000032000b7202 */ /* 0x001fc40000000f00 */
[----:B------:R-:W-:Y:S02]  /*171f0*/  SEL R58, R18, R9, P0 ;  /* 0x00000009123a7207 */ /* 0x000fe40000000000 */
[----:B------:R-:W-:Y:S01]  /*17200*/  F2FP.BF16.F32.PACK_AB R31, R54, R31 ;  /* 0x0000001f361f723e */ /* 0x000fe200000010ff */
[----:B------:R-:W-:Y:S01]  /*17210*/  IMAD.WIDE R12, R229, 0x2, R10 ;  /* 0x00000002e50c7825 */ /* 0x000fe200078e020a */
[----:B------:R-:W-:Y:S02]  /*17220*/  SEL R55, R41, R48, P0 ;  /* 0x0000003029377207 */ /* 0x000fe40000000000 */
[----:B------:R-:W-:Y:S02]  /*17230*/  SEL R48, R48, R41, P0 ;  /* 0x0000002930307207 */ /* 0x000fe40000000000 */
[C---:B------:R-:W-:Y:S02]  /*17240*/  LOP3.LUT R9, R12.reuse, 0x380, RZ, 0xc0, !PT ;  /* 0x000003800c097812 */ /* 0x040fe400078ec0ff */
[----:B------:R-:W-:-:S02]  /*17250*/  IADD3 R18, P6, R12, 0x20, RZ ;  /* 0x000000200c127810 */ /* 0x000fc40007fde0ff */
[----:B------:R-:W-:Y:S02]  /*17260*/  SEL R41, R35, R38, P0 ;  /* 0x0000002623297207 */ /* 0x000fe40000000000 */
[----:B------:R-:W-:Y:S02]  /*17270*/  SEL R38, R38, R35, P0 ;  /* 0x0000002326267207 */ /* 0x000fe40000000000 */
[----:B------:R-:W-:Y:S02]  /*17280*/  SEL R35, R31, R34, P0 ;  /* 0x000000221f237207 */ /* 0x000fe40000000000 */
[----:B------:R-:W-:Y:S02]  /*17290*/  SHF.R.U64 R9, R9, 0x3, RZ ;  /* 0x0000000309097819 */ /* 0x000fe400000012ff */
[----:B------:R-:W-:Y:S01]  /*172a0*/  SEL R34, R34, R31, P0 ;  /* 0x0000001f22227207 */ /* 0x000fe20000000000 */
[----:B------:R-:W-:Y:S01]  /*172b0*/  IMAD.X R31, RZ, RZ, R13, P6 ;  /* 0x000000ffff1f7224 */ /* 0x000fe200030e060d */
[----:B------:R-:W-:-:S02]  /*172c0*/  LOP3.LUT R14, R18, 0x380, RZ, 0xc0, !PT ;  /* 0x00000380120e7812 */ /* 0x000fc400078ec0ff */
        /* <DEDUP_REMOVED lines=8> */
[C---:B------:R-:W-:Y:S02]  /*17350*/  IADD3 R50, P3, R12.reuse, 0x4000, RZ ;  /* 0x000040000c327810 */ /* 0x040fe40007f7e0ff */
[C---:B------:R-:W-:Y:S02]  /*17360*/  IADD3 R69, P4, R12.reuse, 0x4020, RZ ;  /* 0x000040200c457810 */ /* 0x040fe40007f9e0ff */
[C---:B------:R-:W-:Y:S02]  /*17370*/  IADD3 R71, P5, R12.reuse, 0x4040, RZ ;  /* 0x000040400c477810 */ /* 0x040fe40007fbe0ff */
[----:B------:R-:W-:-:S02]  /*17380*/  IADD3 R73, P6, R12, 0x4060, RZ ;  /* 0x000040600c497810 */ /* 0x000fc40007fde0ff */
[----:B------:R-:W-:Y:S01]  /*17390*/  F2FP.BF16.F32.PACK_AB R44, R44, R89 ;  /* 0x000000592c2c723e */ /* 0x000fe200000010ff */
[----:B------:R-:W-:Y:S01]  /*173a0*/  IMAD.X R19, RZ, RZ, R13, P5 ;  /* 0x000000ffff137224 */ /* 0x000fe200028e060d */
[----:B------:R-:W-:Y:S02]  /*173b0*/  F2FP.BF16.F32.PACK_AB R45, R45, R40 ;  /* 0x000000282d2d723e */ /* 0x000fe400000010ff */
[----:B------:R-:W-:Y:S02]  /*173c0*/  F2FP.BF16.F32.PACK_AB R27, R62, R27 ;  /* 0x0000001b3e1b723e */ /* 0x000fe400000010ff */
[----:B------:R-:W-:Y:S02]  /*173d0*/  LOP3.LUT R12, R9, R12, RZ, 0x3c, !PT ;  /* 0x0000000c090c7212 */ /* 0x000fe400078e3cff */
[----:B------:R-:W-:Y:S02]  /*173e0*/  F2FP.BF16.F32.PACK_AB R36, R53, R36 ;  /* 0x000000243524723e */ /* 0x000fe400000010ff */
[----:B------:R-:W-:-:S02]  /*173f0*/  F2FP.BF16.F32.PACK_AB R32, R61, R32 ;  /* 0x000000203d20723e */ /* 0x000fc400000010ff */
[----:B------:R-:W-:Y:S02]  /*17400*/  SHF.R.U64 R9, R14, 0x3, RZ ;  /* 0x000000030e097819 */ /* 0x000fe400000012ff */
[----:B------:R-:W-:Y:S02]  /*17410*/  F2FP.BF16.F32.PACK_AB R37, R52, R37 ;  /* 0x000000253425723e */ /* 0x000fe400000010ff */
[----:B------:R-:W-:Y:S02]  /*17420*/  SEL R53, R57, R64, P0 ;  /* 0x0000004039357207 */ /* 0x000fe40000000000 */
[----:B------:R-:W-:Y:S02]  /*17430*/  SEL R61, R15, R20, P0 ;  /* 0x000000140f3d7207 */ /* 0x000fe40000000000 */
[----:B------:R-:W-:Y:S01]  /*17440*/  SEL R56, R20, R15, P0 ;  /* 0x0000000f14387207 */ /* 0x000fe20000000000 */
[----:B------:R-:W-:Y:S01]  /*17450*/  IMAD.X R15, RZ, RZ, R13, P6 ;  /* 0x000000ffff0f7224 */ /* 0x000fe200030e060d */
        /* <DEDUP_REMOVED lines=9> */
[----:B------:R-:W-:Y:S02]  /*174f0*/  SEL R44, R45, R44, P0 ;  /* 0x0000002c2d2c7207 */ /* 0x000fe40000000000 */
[----:B------:R-:W-:Y:S02]  /*17500*/  LOP3.LUT R30, R9, R18, RZ, 0x3c, !PT ;  /* 0x00000012091e7212 */ /* 0x000fe400078e3cff */
[----:B------:R-:W-:Y:S02]  /*17510*/  F2FP.BF16.F32.PACK_AB R29, R68, R29 ;  /* 0x0000001d441d723e */ /* 0x000fe400000010ff */
[----:B------:R-:W-:Y:S02]  /*17520*/  SEL R45, R37, R36, P0 ;  /* 0x00000024252d7207 */ /* 0x000fe40000000000 */
[----:B------:R-:W-:-:S02]  /*17530*/  LOP3.LUT R9, R50, 0x380, RZ, 0xc0, !PT ;  /* 0x0000038032097812 */ /* 0x000fc400078ec0ff */
[----:B------:R-:W-:Y:S02]  /*17540*/  SEL R36, R36, R37, P0 ;  /* 0x0000002524247207 */ /* 0x000fe40000000000 */
[----:B------:R-:W-:Y:S02]  /*17550*/  SHF.R.U64 R14, R20, 0x3, RZ ;  /* 0x00000003140e7819 */ /* 0x000fe400000012ff */
[----:B------:R-:W-:Y:S02]  /*17560*/  SEL R37, R33, R32, P0 ;  /* 0x0000002021257207 */ /* 0x000fe40000000000 */
[----:B------:R-:W-:Y:S02]  /*17570*/  SEL R49, R21, R24, P0 ;  /* 0x0000001815317207 */ /* 0x000fe40000000000 */
[----:B------:R-:W-:Y:S01]  /*17580*/  SEL R42, R24, R21, P0 ;  /* 0x00000015182a7207 */ /* 0x000fe20000000000 */
[----:B------:R-:W-:Y:S01]  /*17590*/  IMAD.X R21, RZ, RZ, R13, P4 ;  /* 0x000000ffff157224 */ /* 0x000fe200020e060d */
[----:B------:R-:W-:-:S02]  /*175a0*/  F2FP.BF16.F32.PACK_AB R94, R94, R97 ;  /* 0x000000615e5e723e */ /* 0x000fc400000010ff */
[----:B------:R-:W-:Y:S02]  /*175b0*/  F2FP.BF16.F32.PACK_AB R95, R92, R95 ;  /* 0x0000005f5c5f723e */ /* 0x000fe400000010ff */
[----:B------:R-:W-:Y:S02]  /*175c0*/  SEL R32, R32, R33, P0 ;  /* 0x0000002120207207 */ /* 0x000fe40000000000 */
[----:B------:R-:W-:Y:S02]  /*175d0*/  LOP3.LUT R24, R67, 0x380, RZ, 0xc0, !PT ;  /* 0x0000038043187812 */ /* 0x000fe400078ec0ff */
[----:B------:R-:W-:Y:S02]  /*175e0*/  LOP3.LUT R18, R71, 0x380, RZ, 0xc0, !PT ;  /* 0x0000038047127812 */ /* 0x000fe400078ec0ff */
[----:B------:R-:W-:Y:S02]  /*175f0*/  F2FP.BF16.F32.PACK_AB R90, R90, R93 ;  /* 0x0000005d5a5a723e */ /* 0x000fe400000010ff */
[----:B------:R-:W-:-:S02]  /*17600*/  F2FP.BF16.F32.PACK_AB R91, R88, R91 ;  /* 0x0000005b585b723e */ /* 0x000fc400000010ff */
[----:B------:R-:W-:Y:S02]  /*17610*/  SEL R33, R29, R28, P0 ;  /* 0x0000001c1d217207 */ /* 0x000fe40000000000 */
[----:B------:R-:W-:Y:S01]  /*17620*/  SEL R40, R28, R29, P0 ;  /* 0x0000001d1c287207 */ /* 0x000fe20000000000 */
[----:B------:R-:W-:Y:S01]  /*17630*/  IMAD.X R29, RZ, RZ, R13, P1 ;  /* 0x000000ffff1d7224 */ /* 0x000fe200008e060d */
[----:B------:R-:W-:Y:S02]  /*17640*/  SHF.R.U64 R9, R9, 0x3, RZ ;  /* 0x0000000309097819 */ /* 0x000fe400000012ff */
[----:B------:R-:W-:Y:S02]  /*17650*/  LOP3.LUT R28, R14, R65, RZ, 0x3c, !PT ;  /* 0x000000410e1c7212 */ /* 0x000fe400078e3cff */
[----:B------:R-:W-:Y:S02]  /*17660*/  LOP3.LUT R14, R69, 0x380, RZ, 0xc0, !PT ;  /* 0x00000380450e7812 */ /* 0x000fe400078ec0ff */
[----:B------:R-:W-:-:S02]  /*17670*/  SEL R39, R94, R95, P0 ;  /* 0x0000005f5e277207 */ /* 0x000fc40000000000 */
[----:B------:R-:W-:Y:S02]  /*17680*/  SHF.R.U64 R20, R24, 0x3, RZ ;  /* 0x0000000318147819 */ /* 0x000fe400000012ff */
[----:B------:R-:W-:Y:S02]  /*17690*/  LOP3.LUT R60, R73, 0x380, RZ, 0xc0, !PT ;  /* 0x00000380493c7812 */ /* 0x000fe400078ec0ff */
[----:B------:R-:W-:Y:S02]  /*176a0*/  SHF.R.U64 R18, R18, 0x3, RZ ;  /* 0x0000000312127819 */ /* 0x000fe400000012ff */
[----:B------:R-:W-:Y:S02]  /*176b0*/  F2FP.BF16.F32.PACK_AB R25, R70, R25 ;  /* 0x000000194619723e */ /* 0x000fe400000010ff */
[----:B------:R-:W-:Y:S02]  /*176c0*/  SEL R94, R95, R94, P0 ;  /* 0x0000005e5f5e7207 */ /* 0x000fe40000000000 */
[----:B------:R-:W-:-:S02]  /*176d0*/  SEL R43, R90, R91, P0 ;  /* 0x0000005b5a2b7207 */ /* 0x000fc40000000000 */
[----:B------:R-:W-:Y:S02]  /*176e0*/  LOP3.LUT R24, R9, R50, RZ, 0x3c, !PT ;  /* 0x0000003209187212 */ /* 0x000fe400078e3cff */
[----:B------:R-:W-:Y:S02]  /*176f0*/  SEL R90, R91, R90, P0 ;  /* 0x0000005a5b5a7207 */ /* 0x000fe40000000000 */
[----:B------:R-:W-:Y:S02]  /*17700*/  SHF.R.U64 R14, R14, 0x3, RZ ;  /* 0x000000030e0e7819 */ /* 0x000fe400000012ff */
[----:B------:R-:W-:Y:S02]  /*17710*/  SHF.R.U64 R60, R60, 0x3, RZ ;  /* 0x000000033c3c7819 */ /* 0x000fe400000012ff */
[----:B------:R-:W-:Y:S02]  /*17720*/  LOP3.LUT R18, R18, R71, RZ, 0x3c, !PT ;  /* 0x0000004712127212 */ /* 0x000fe400078e3cff */
[----:B------:R-:W-:-:S02]  /*17730*/  SEL R59, R25, R26, P0 ;  /* 0x0000001a193b7207 */ /* 0x000fc40000000000 */
[----:B------:R-:W-:Y:S01]  /*17740*/  SEL R54, R26, R25, P0 ;  /* 0x000000191a367207 */ /* 0x000fe20000000000 */
[----:B------:R-:W-:Y:S01]  /*17750*/  IMAD.X R25, RZ, RZ, R13, P3 ;  /* 0x000000ffff197224 */ /* 0x000fe200018e060d */
[----:B------:R-:W-:Y:S02]  /*17760*/  LOP3.LUT R26, R20, R67, RZ, 0x3c, !PT ;  /* 0x00000043141a7212 */ /* 0x000fe400078e3cff */
[----:B------:R-:W-:Y:S02]  /*17770*/  LOP3.LUT R20, R14, R69, RZ, 0x3c, !PT ;  /* 0x000000450e147212 */ /* 0x000fe400078e3cff */
[----:B------:R-:W-:Y:S02]  /*17780*/  LOP3.LUT R14, R60, R73, RZ, 0x3c, !PT ;  /* 0x000000493c0e7212 */ /* 0x000fe400078e3cff */
        /* <DEDUP_REMOVED lines=8> */
[----:B------:R-:W-:Y:S02]  /*17810*/  PLOP3.LUT P1, PT, PT, PT, UP0, 0x80, 0x0 ;  /* 0x000000000000781c */ /* 0x000fe40003f2f008 */
[----:B--2---:R-:W-:Y:S01]  /*17820*/  LOP3.LUT R9, R22, 0x2, RZ, 0x3c, !PT ;  /* 0x0000000216097812 */ /* 0x004fe200078e3cff */
[----:B------:R-:W-:Y:S04]  /*17830*/  SHFL.IDX PT, R39, R39, R22, 0x1c1f ;  /* 0x001c1f1627277589 */ /* 0x000fe800000e0000 */
[----:B------:R-:W0:Y:S04]  /*17840*/  SHFL.IDX PT, R94, R94, R9, 0x1c1f ;  /* 0x001c1f095e5e7589 */ /* 0x000e2800000e0000 */
[----:B------:R-:W-:Y:S04]  /*17850*/  SHFL.IDX PT, R53, R53, R22, 0x1c1f ;  /* 0x001c1f1635357589 */ /* 0x000fe800000e0000 */
[----:B------:R-:W1:Y:S04]  /*17860*/  SHFL.IDX PT, R64, R64, R9, 0x1c1f ;  /* 0x001c1f0940407589 */ /* 0x000e6800000e0000 */
[----:B------:R-:W-:Y:S04]  /*17870*/  SHFL.IDX PT, R43, R43, R22, 0x1c1f ;  /* 0x001c1f162b2b7589 */ /* 0x000fe800000e0000 */
[----:B------:R-:W2:Y:S04]  /*17880*/  SHFL.IDX PT, R90, R90, R9, 0x1c1f ;  /* 0x001c1f095a5a7589 */ /* 0x000ea800000e0000 */
[----:B------:R-:W-:Y:S04]  /*17890*/  SHFL.IDX PT, R55, R55, R22, 0x1c1f ;  /* 0x001c1f1637377589 */ /* 0x000fe800000e0000 */
        /* <DEDUP_REMOVED lines=8> */
[----:B------:R-:W-:Y:S01]  /*17920*/  SHFL.IDX PT, R41, R41, R22, 0x1c1f ;  /* 0x001c1f1629297589 */ /* 0x000fe200000e0000 */
[----:B--2---:R-:W-:-:S02]  /*17930*/  SEL R24, R43, R90, P0 ;  /* 0x0000005a2b187207 */ /* 0x004fc40000000000 */
[----:B------:R-:W-:Y:S01]  /*17940*/  SEL R26, R90, R43, P0 ;  /* 0x0000002b5a1a7207 */ /* 0x000fe20000000000 */
[----:B------:R-:W1:Y:S04]  /*17950*/  SHFL.IDX PT, R36, R36, R9, 0x1c1f ;  /* 0x001c1f0924247589 */ /* 0x000e6800000e0000 */
[----:B------:R-:W-:Y:S01]  /*17960*/  SHFL.IDX PT, R35, R35, R22, 0x1c1f ;  /* 0x001c1f1623237589 */ /* 0x000fe200000e0000 */
[----:B---3--:R-:W-:Y:S02]  /*17970*/  SEL R25, R55, R48, P0 ;  /* 0x0000003037197207 */ /* 0x008fe40000000000 */
[----:B------:R-:W-:Y:S01]  /*17980*/  SEL R27, R48, R55, P0 ;  /* 0x00000037301b7207 */ /* 0x000fe20000000000 */
[----:B------:R-:W2:Y:S04]  /*17990*/  SHFL.IDX PT, R38, R38, R9, 0x1c1f ;  /* 0x001c1f0926267589 */ /* 0x000ea800000e0000 */
[----:B------:R1:W3:Y:S04]  /*179a0*/  SHFL.IDX PT, R50, R34, R9, 0x1c1f ;  /* 0x001c1f0922327589 */ /* 0x0002e800000e0000 */
[----:B------:R-:W-:Y:S01]  /*179b0*/  SHFL.IDX PT, R37, R37, R22, 0x1c1f ;  /* 0x001c1f1625257589 */ /* 0x000fe200000e0000 */
[----:B0-----:R-:W-:-:S02]  /*179c0*/  SEL R28, R47, R44, P0 ;  /* 0x0000002c2f1c7207 */ /* 0x001fc40000000000 */
[----:B------:R-:W-:Y:S01]  /*179d0*/  SEL R30, R44, R47, P0 ;  /* 0x0000002f2c1e7207 */ /* 0x000fe20000000000 */
[----:B------:R0:W4:Y:S04]  /*179e0*/  SHFL.IDX PT, R18, R32, R9, 0x1c1f ;  /* 0x001c1f0920127589 */ /* 0x00012800000e0000 */
[----:B------:R3:W-:Y:S01]  /*179f0*/  SHFL.IDX PT, R19, R33, R22, 0x1c1f ;  /* 0x001c1f1621137589 */ /* 0x0007e200000e0000 */
[----:B-1----:R-:W-:-:S03]  /*17a00*/  SEL R34, R36, R45, P0 ;  /* 0x0000002d24227207 */ /* 0x002fc60000000000 */
[----:B------:R-:W-:Y:S01]  /*17a10*/  SHFL.IDX PT, R57, R57, R22, 0x1c1f ;  /* 0x001c1f1639397589 */ /* 0x000fe200000e0000 */
[----:B0-----:R-:W-:-:S03]  /*17a20*/  SEL R32, R45, R36, P0 ;  /* 0x000000242d207207 */ /* 0x001fc60000000000 */
[----:B------:R-:W0:Y:S01]  /*17a30*/  SHFL.IDX PT, R40, R40, R9, 0x1c1f ;  /* 0x001c1f0928287589 */ /* 0x000e2200000e0000 */
[----:B--2---:R-:W-:Y:S02]  /*17a40*/  SEL R29, R41, R38, P0 ;  /* 0x00000026291d7207 */ /* 0x004fe40000000000 */
[----:B------:R-:W-:Y:S01]  /*17a50*/  SEL R31, R38, R41, P0 ;  /* 0x00000029261f7207 */ /* 0x000fe20000000000 */
[----:B------:R-:W1:Y:S01]  /*17a60*/  SHFL.IDX PT, R52, R52, R9, 0x1c1f ;  /* 0x001c1f0934347589 */ /* 0x000e6200000e0000 */
[----:B---3--:R-:W-:Y:S02]  /*17a70*/  SEL R33, R35, R50, P0 ;  /* 0x0000003223217207 */ /* 0x008fe40000000000 */
[----:B------:R-:W-:Y:S01]  /*17a80*/  SEL R35, R50, R35, P0 ;  /* 0x0000002332237207 */ /* 0x000fe20000000000 */
[----:B------:R-:W-:Y:S04]  /*17a90*/  SHFL.IDX PT, R49, R49, R22, 0x1c1f ;  /* 0x001c1f1631317589 */ /* 0x000fe800000e0000 */
[----:B------:R-:W-:Y:S01]  /*17aa0*/  SHFL.IDX PT, R59, R59, R22, 0x1c1f ;  /* 0x001c1f163b3b7589 */ /* 0x000fe200000e0000 */
[----:B----4-:R-:W-:-:S02]  /*17ab0*/  SEL R36, R37, R18, P0 ;  /* 0x0000001225247207 */ /* 0x010fc40000000000 */
[----:B------:R-:W-:Y:S01]  /*17ac0*/  SEL R38, R18, R37, P0 ;  /* 0x0000002512267207 */ /* 0x000fe20000000000 */
[----:B------:R-:W-:Y:S04]  /*17ad0*/  SHFL.IDX PT, R42, R42, R9, 0x1c1f ;  /* 0x001c1f092a2a7589 */ /* 0x000fe800000e0000 */
[----:B------:R-:W2:Y:S01]  /*17ae0*/  SHFL.IDX PT, R54, R54, R9, 0x1c1f ;  /* 0x001c1f0936367589 */ /* 0x000ea200000e0000 */
[----:B------:R-:W-:Y:S01]  /*17af0*/  BAR.SYNC.DEFER_BLOCKING 0x1, 0x100 ;  /* 0x0044000000007b1d */ /* 0x000fe20000010000 */
[----:B0-----:R-:W-:Y:S02]  /*17b00*/  SEL R44, R19, R40, P0 ;  /* 0x00000028132c7207 */ /* 0x001fe40000000000 */
[----:B-1----:R-:W-:Y:S02]  /*17b10*/  SEL R37, R57, R52, P0 ;  /* 0x0000003439257207 */ /* 0x002fe40000000000 */
[----:B------:R-:W-:Y:S01]  /*17b20*/  SEL R39, R52, R57, P0 ;  /* 0x0000003934277207 */ /* 0x000fe20000000000 */
[----:B------:R-:W-:Y:S04]  /*17b30*/  SHFL.IDX PT, R51, R51, R22, 0x1c1f ;  /* 0x001c1f1633337589 */ /* 0x000fe800000e0000 */
[----:B------:R-:W-:Y:S04]  /*17b40*/  SHFL.IDX PT, R61, R61, R22, 0x1c1f ;  /* 0x001c1f163d3d7589 */ /* 0x000fe800000e0000 */
[----:B------:R0:W1:Y:S04]  /*17b50*/  SHFL.IDX PT, R20, R46, R9, 0x1c1f ;  /* 0x001c1f092e147589 */ /* 0x00006800000e0000 */
[----:B------:R-:W3:Y:S01]  /*17b60*/  SHFL.IDX PT, R56, R56, R9, 0x1c1f ;  /* 0x001c1f0938387589 */ /* 0x000ee200000e0000 */
[----:B--2---:R-:W-:-:S02]  /*17b70*/  SEL R45, R59, R54, P0 ;  /* 0x000000363b2d7207 */ /* 0x004fc40000000000 */
[----:B------:R-:W-:Y:S01]  /*17b80*/  SEL R47, R54, R59, P0 ;  /* 0x0000003b362f7207 */ /* 0x000fe20000000000 */
[----:B------:R-:W-:Y:S01]  /*17b90*/  SHFL.IDX PT, R63, R63, R22, 0x1c1f ;  /* 0x001c1f163f3f7589 */ /* 0x000fe200000e0000 */
[----:B0-----:R-:W-:-:S03]  /*17ba0*/  SEL R46, R40, R19, P0 ;  /* 0x00000013282e7207 */ /* 0x001fc60000000000 */
[----:B------:R-:W0:Y:S01]  /*17bb0*/  SHFL.IDX PT, R58, R58, R9, 0x1c1f ;  /* 0x001c1f093a3a7589 */ /* 0x000e2200000e0000 */
[----:B------:R-:W-:Y:S02]  /*17bc0*/  SEL R40, R49, R42, P0 ;  /* 0x0000002a31287207 */ /* 0x000fe40000000000 */
[----:B------:R-:W-:Y:S01]  /*17bd0*/  SEL R42, R42, R49, P0 ;  /* 0x000000312a2a7207 */ /* 0x000fe20000000000 */
[----:B------:R2:W-:Y:S04]  /*17be0*/  STSM.16.M88.4 [R69], R12 ;  /* 0x0000000c45007844 */ /* 0x0005e80000000200 */
[----:B------:R4:W-:Y:S01]  /*17bf0*/  STSM.16.M88.4 [R68], R24 ;  /* 0x0000001844007844 */ /* 0x0009e20000000200 */
[----:B-1----:R-:W-:-:S03]  /*17c00*/  SEL R48, R51, R20, P0 ;  /* 0x0000001433307207 */ /* 0x002fc60000000000 */
[----:B------:R4:W-:Y:S01]  /*17c10*/  STSM.16.M88.4 [R67], R28 ;  /* 0x0000001c43007844 */ /* 0x0009e20000000200 */
[----:B------:R-:W-:Y:S02]  /*17c20*/  SEL R50, R20, R51, P0 ;  /* 0x0000003314327207 */ /* 0x000fe40000000000 */
[----:B---3--:R-:W-:Y:S01]  /*17c30*/  SEL R41, R61, R56, P0 ;  /* 0x000000383d297207 */ /* 0x008fe20000000000 */
[----:B------:R4:W-:Y:S01]  /*17c40*/  STSM.16.M88.4 [R66], R32 ;  /* 0x0000002042007844 */ /* 0x0009e20000000200 */
[----:B------:R-:W-:Y:S01]  /*17c50*/  SEL R43, R56, R61, P0 ;  /* 0x0000003d382b7207 */ /* 0x000fe20000000000 */
[----:B--2---:R-:W-:Y:S02]  /*17c60*/  IMAD.U32 R12, RZ, RZ, UR4 ;  /* 0x00000004ff0c7e24 */ /* 0x004fe4000f8e00ff */
[----:B------:R4:W-:Y:S01]  /*17c70*/  STSM.16.M88.4 [R65], R36 ;  /* 0x0000002441007844 */ /* 0x0009e20000000200 */
[----:B------:R-:W-:Y:S01]  /*17c80*/  IMAD.U32 R13, RZ, RZ, UR5 ;  /* 0x00000005ff0d7e24 */ /* 0x000fe2000f8e00ff */
[----:B------:R-:W-:Y:S01]  /*17c90*/  ULDC.64 UR4, c[0x0][0xbe0] ;  /* 0x0002f80000047ab9 */ /* 0x000fe20000000a00 */
[----:B0-----:R-:W-:Y:S01]  /*17ca0*/  SEL R49, R63, R58, P0 ;  /* 0x0000003a3f317207 */ /* 0x001fe20000000000 */
[----:B------:R4:W-:Y:S01]  /*17cb0*/  STSM.16.M88.4 [R62], R44 ;  /* 0x0000002c3e007844 */ /* 0x0009e20000000200 */
[----:B------:R-:W-:-:S03]  /*17cc0*/  SEL R51, R58, R63, P0 ;  /* 0x0000003f3a337207 */ /* 0x000fc60000000000 */
        /* <DEDUP_REMOVED lines=15> */
[----:B----4-:R-:W-:-:S14]  /*17dc0*/  @P0 BRA `(.L_x_6467) ;  /* 0x0000000000100947 */ /* 0x010fdc0003800000 */
[----:B------:R-:W-:Y:S05]  /*17dd0*/  @!P1 BRA `(.L_x_6467) ;  /* 0x00000000000c9947 */ /* 0x000fea0003800000 */
[----:B------:R-:W2:Y:S04]  /*17de0*/  LDG.E R9, desc[UR50][R12.64] ;  /* 0x000000320c097981 */ /* 0x000ea8000c1e1900 */
[----:B-----5:R-:W2:Y:S02]  /*17df0*/  LDG.E R20, desc[UR50][R12.64+0x4] ;  /* 0x000004320c147981 */ /* 0x020ea4000c1e1900 */
[----:B--2---:R-:W-:-:S07]  /*17e00*/  IMAD.IADD R20, R20, 0x1, -R9 ;  /* 0x0000000114147824 */ /* 0x004fce00078e0a09 */
.L_x_6467:
[----:B------:R-:W-:Y:S01]  /*17e10*/  USHF.R.S32.HI UR9, URZ, 0x1f, UR42 ;  /* 0x0000001f3f097899 */ /* 0x000fe2000801142a */
[----:B------:R-:W-:Y:S01]  /*17e20*/  IMAD R9, R4, 0x40, R0 ;  /* 0x0000004004097824 */ /* 0x000fe200078e0200 */
[----:B------:R-:W-:Y:S01]  /*17e30*/  ULDC.64 UR10, c[0x0][0xb70] ;  /* 0x0002dc00000a7ab9 */ /* 0x000fe20000000a00 */
[----:B------:R-:W-:Y:S01]  /*17e40*/  USHF.R.S32.HI UR5, URZ, 0x1f, UR4 ;  /* 0x0000001f3f057899 */ /* 0x000fe20008011404 */
[----:B------:R-:W-:Y:S01]  /*17e50*/  LEA.HI R8, R8, R7, RZ, 0x7 ;  /* 0x0000000708087211 */ /* 0x000fe200078f38ff */
[----:B------:R-:W-:Y:S01]  /*17e60*/  UIMAD UR8, UR9, UR10, URZ ;  /* 0x0000000a090872a4 */ /* 0x000fe2000f8e023f */
[----:B------:R-:W-:Y:S01]  /*17e70*/  IMAD.WIDE R10, R9, 0x2, R10 ;  /* 0x00000002090a7825 */ /* 0x000fe200078e020a */
[----:B------:R-:W-:Y:S01]  /*17e80*/  USHF.R.S32.HI UR13, URZ, 0x1f, UR36 ;  /* 0x0000001f3f0d7899 */ /* 0x000fe20008011424 */
[----:B------:R-:W-:Y:S01]  /*17e90*/  LOP3.LUT R12, R8, 0xffffff80, RZ, 0xc0, !PT ;  /* 0xffffff80080c7812 */ /* 0x000fe200078ec0ff */
[----:B------:R-:W-:Y:S01]  /*17ea0*/  UIMAD.WIDE.U32 UR6, UR42, UR10, UR4 ;  /* 0x0000000a2a0672a5 */ /* 0x000fe2000f8e0004 */
[----:B------:R-:W-:Y:S01]  /*17eb0*/  IMAD R13, R23, 0x80, R228 ;  /* 0x00000080170d7824 */ /* 0x000fe200078e02e4 */
[----:B------:R-:W-:Y:S01]  /*17ec0*/  UIMAD UR8, UR42, UR11, UR8 ;  /* 0x0000000b2a0872a4 */ /* 0x000fe2000f8e0208 */
[C---:B------:R-:W-:Y:S01]  /*17ed0*/  IADD3 R25, P2, R10.reuse, 0x2000, RZ ;  /* 0x000020000a197810 */ /* 0x040fe20007f5e0ff */
[----:B------:R-:W-:Y:S01]  /*17ee0*/  USEL UR13, UR13, URZ, !UP0 ;  /* 0x0000003f0d0d7287 */ /* 0x000fe2000c000000 */
[----:B------:R-:W-:Y:S01]  /*17ef0*/  IADD3 R33, P1, R10, 0x1000, RZ ;  /* 0x000010000a217810 */ /* 0x000fe20007f3e0ff */
[----:B------:R-:W-:Y:S01]  /*17f00*/  ULDC.64 UR10, c[0x0][0xb78] ;  /* 0x0002de00000a7ab9 */ /* 0x000fe20000000a00 */
[----:B------:R-:W-:Y:S01]  /*17f10*/  UIADD3 UR7, UR7, UR8, URZ ;  /* 0x0000000807077290 */ /* 0x000fe2000fffe03f */
[----:B------:R-:W-:Y:S01]  /*17f20*/  SHF.R.S32.HI R8, RZ, 0x1f, R13 ;  /* 0x0000001fff087819 */ /* 0x000fe2000001140d */
[----:B------:R-:W-:Y:S01]  /*17f30*/  USEL UR12, UR36, URZ, !UP0 ;  /* 0x0000003f240c7287 */ /* 0x000fe2000c000000 */
[----:B------:R-:W-:Y:S01]  /*17f40*/  LOP3.LUT R24, R25, 0x380, RZ, 0xc0, !PT ;  /* 0x0000038019187812 */ /* 0x000fe200078ec0ff */
[----:B------:R-:W-:Y:S01]  /*17f50*/  UIMAD UR8, UR13, UR10, URZ ;  /* 0x0000000a0d0872a4 */ /* 0x000fe2000f8e023f */
[----:B------:R-:W-:Y:S01]  /*17f60*/  LOP3.LUT R32, R33, 0x380, RZ, 0xc0, !PT ;  /* 0x0000038021207812 */ /* 0x000fe200078ec0ff */
[----:B------:R-:W-:Y:S01]  /*17f70*/  UIMAD.WIDE.U32 UR6, UR12, UR10, UR6 ;  /* 0x0000000a0c0672a5 */ /* 0x000fe2000f8e0006 */
[----:B------:R-:W-:Y:S01]  /*17f80*/  IMAD.IADD R12, R7, 0x1, -R12 ;  /* 0x00000001070c7824 */ /* 0x000fe200078e0a0c */
[----:B------:R-:W-:Y:S01]  /*17f90*/  UIMAD UR8, UR12, UR11, UR8 ;  /* 0x0000000b0c0872a4 */ /* 0x000fe2000f8e0208 */
[----:B------:R-:W-:Y:S01]  /*17fa0*/  SHF.R.U64 R24, R24, 0x3, RZ ;  /* 0x0000000318187819 */ /* 0x000fe200000012ff */
[----:B------:R-:W-:Y:S01]  /*17fb0*/  VIADD R7, R13, 0x8 ;  /* 0x000000080d077836 */ /* 0x000fe20000000000 */
[----:B------:R-:W-:-:S02]  /*17fc0*/  SHF.R.U64 R32, R32, 0x3, RZ ;  /* 0x0000000320207819 */ /* 0x000fc400000012ff */
        /* <DEDUP_REMOVED lines=8> */
[----:B------:R-:W-:Y:S02]  /*18050*/  LOP3.LUT P0, RZ, R12, 0x3, RZ, 0xc0, !PT ;  /* 0x000000030cff7812 */ /* 0x000fe4000780c0ff */
[----:B------:R-:W-:-:S02]  /*18060*/  LEA R18, P3, R9, UR6, 0x2 ;  /* 0x0000000609127c11 */ /* 0x000fc4000f8610ff */
[C---:B------:R-:W-:Y:S02]  /*18070*/  IADD3 R41, P5, R10.reuse, 0x4000, RZ ;  /* 0x000040000a297810 */ /* 0x040fe40007fbe0ff */
[----:B------:R-:W-:Y:S01]  /*18080*/  LEA.HI.X R19, R9, UR7, R8, 0x2, P3 ;  /* 0x0000000709137c11 */ /* 0x000fe200098f1408 */
[----:B------:R-:W-:Y:S01]  /*18090*/  ULDC.64 UR6, c[0x0][0xaa0] ;  /* 0x0002a80000067ab9 */ /* 0x000fe20000000a00 */
[C---:B------:R-:W-:Y:S02]  /*180a0*/  IADD3 R9, P6, R10.reuse, 0x3000, RZ ;  /* 0x000030000a097810 */ /* 0x040fe40007fde0ff */
[C---:B------:R-:W-:Y:S02]  /*180b0*/  IADD3 R45, P4, R10.reuse, 0x5000, RZ ;  /* 0x000050000a2d7810 */ /* 0x040fe40007f9e0ff */
[C---:B------:R-:W-:Y:S02]  /*180c0*/  IADD3 R29, P3, R10.reuse, 0x6000, RZ ;  /* 0x000060000a1d7810 */ /* 0x040fe40007f7e0ff */
[----:B------:R-:W-:-:S02]  /*180d0*/  IADD3 R12, P2, R10, 0x7000, RZ ;  /* 0x000070000a0c7810 */ /* 0x000fc40007f5e0ff */
[-C--:B-----5:R-:W-:Y:S02]  /*180e0*/  ISETP.GE.OR P1, PT, R13, R20.reuse, P0 ;  /* 0x000000140d00720c */ /* 0x0a0fe40000726670 */
[----:B------:R-:W-:Y:S01]  /*180f0*/  ISETP.GE.OR P0, PT, R7, R20, P0 ;  /* 0x000000140700720c */ /* 0x000fe20000706670 */
[----:B------:R-:W-:Y:S01]  /*18100*/  IMAD.X R13, RZ, RZ, R11, P2 ;  /* 0x000000ffff0d7224 */ /* 0x000fe200010e060b */
[----:B------:R-:W-:Y:S02]  /*18110*/  LOP3.LUT R8, R9, 0x380, RZ, 0xc0, !PT ;  /* 0x0000038009087812 */ /* 0x000fe400078ec0ff */
[----:B------:R-:W-:Y:S02]  /*18120*/  LOP3.LUT R40, R41, 0x380, RZ, 0xc0, !PT ;  /* 0x0000038029287812 */ /* 0x000fe400078ec0ff */
[----:B------:R-:W-:Y:S02]  /*18130*/  LOP3.LUT R44, R45, 0x380, RZ, 0xc0, !PT ;  /* 0x000003802d2c7812 */ /* 0x000fe400078ec0ff */
[----:B------:R-:W-:-:S02]  /*18140*/  LOP3.LUT R28, R29, 0x380, RZ, 0xc0, !PT ;  /* 0x000003801d1c7812 */ /* 0x000fc400078ec0ff */
[----:B------:R-:W-:Y:S01]  /*18150*/  LOP3.LUT R37, R10, 0x380, RZ, 0xc0, !PT ;  /* 0x000003800a257812 */ /* 0x000fe200078ec0ff */
[----:B------:R-:W-:Y:S01]  /*18160*/  UIMAD UR5, UR5, UR6, URZ ;  /* 0x00000006050572a4 */ /* 0x000fe2000f8e023f */
[----:B------:R-:W-:Y:S01]  /*18170*/  LOP3.LUT R7, R12, 0x380, RZ, 0xc0, !PT ;  /* 0x000003800c077812 */ /* 0x000fe200078ec0ff */
[----:B------:R0:W-:Y:S01]  /*18180*/  @!P1 STG.E desc[UR50][R18.64], R6 ;  /* 0x0000000612009986 */ /* 0x0001e2000c101932 */
[----:B------:R-:W-:Y:S02]  /*18190*/  SHF.R.U64 R8, R8, 0x3, RZ ;  /* 0x0000000308087819 */ /* 0x000fe400000012ff */
[----:B------:R-:W-:Y:S01]  /*181a0*/  SHF.R.U64 R40, R40, 0x3, RZ ;  /* 0x0000000328287819 */ /* 0x000fe200000012ff */
[----:B------:R1:W-:Y:S01]  /*181b0*/  @!P0 STG.E desc[UR50][R18.64+0x20], R5 ;  /* 0x0000200512008986 */ /* 0x0003e2000c101932 */
[----:B------:R-:W-:Y:S02]  /*181c0*/  SHF.R.U64 R44, R44, 0x3, RZ ;  /* 0x000000032c2c7819 */ /* 0x000fe400000012ff */
[----:B------:R-:W-:Y:S01]  /*181d0*/  SHF.R.U64 R28, R28, 0x3, RZ ;  /* 0x000000031c1c7819 */ /* 0x000fe200000012ff */
[----:B------:R-:W5:Y:S01]  /*181e0*/  LD.E.128 R32, desc[UR50][R32.64] ;  /* 0x0000003220207980 */ /* 0x000f62000c101d00 */
[----:B------:R-:W-:-:S02]  /*181f0*/  SHF.R.U64 R37, R37, 0x3, RZ ;  /* 0x0000000325257819 */ /* 0x000fc400000012ff */
[----:B------:R-:W-:Y:S01]  /*18200*/  SHF.R.U64 R7, R7, 0x3, RZ ;  /* 0x0000000307077819 */ /* 0x000fe200000012ff */
[--C-:B0-----:R-:W-:Y:S01]  /*18210*/  IMAD.MOV.U32 R6, RZ, RZ, R0.reuse ;  /* 0x000000ffff067224 */ /* 0x101fe200078e0000 */
        /* <DEDUP_REMOVED lines=11> */
[----:B-1----:R-:W-:Y:S01]  /*182d0*/  IMAD.U32 R5, RZ, RZ, UR6 ;  /* 0x00000006ff057e24 */ /* 0x002fe2000f8e00ff */
        /* <DEDUP_REMOVED lines=44> */
[----:B------:R-:W-:Y:S01]  /*185a0*/  ULDC.64 UR4, c[0x0][0xad8] ;  /* 0x0002b60000047ab9 */ /* 0x000fe20000000a00 */
[----:B------:R-:W-:Y:S01]  /*185b0*/  IMAD.MOV.U32 R4, RZ, RZ, R18 ;  /* 0x000000ffff047224 */ /* 0x000fe200078e0012 */
[----:B------:R-:W-:Y:S01]  /*185c0*/  ULDC.64 UR6, c[0x0][0xa80] ;  /* 0x0002a00000067ab9 */ /* 0x000fe20000000a00 */
[----:B------:R-:W-:Y:S02]  /*185d0*/  IMAD.MOV.U32 R5, RZ, RZ, R23 ;  /* 0x000000ffff057224 */ /* 0x000fe400078e0017 */
[----:B0-----:R-:W-:Y:S02]  /*185e0*/  IMAD R3, R7, UR4, RZ ;  /* 0x0000000407037c24 */ /* 0x001fe4000f8e02ff */
        /* <DEDUP_REMOVED lines=11> */
.L_x_6469:
[----:B------:R-:W-:Y:S05]  /*186a0*/  BSYNC B1 ;  /* 0x0000000000017941 */ /* 0x000fea0003800000 */
.L_x_6468:
[----:B------:R-:W-:Y:S04]  /*186b0*/  BSSY B1, `(.L_x_6470) ;  /* 0x0000014000017945 */ /* 0x000fe80003800000 */
[----:B------:R-:W-:Y:S05]  /*186c0*/  @P4 BRA `(.L_x_6471) ;  /* 0x0000000000484947 */ /* 0x000fea0003800000 */
[----:B0-----:R-:W-:Y:S01]  /*186d0*/  IADD3 R3, P2, R6, 0x20, RZ ;  /* 0x0000002006037810 */ /* 0x001fe20007f5e0ff */
[----:B------:R-:W-:Y:S01]  /*186e0*/  ULDC.64 UR4, c[0x0][0xad8] ;  /* 0x0002b60000047ab9 */ /* 0x000fe20000000a00 */
[----:B------:R-:W-:Y:S01]  /*186f0*/  IMAD.MOV.U32 R5, RZ, RZ, R23 ;  /* 0x000000ffff057224 */ /* 0x000fe200078e0017 */
[----:B------:R-:W-:Y:S01]  /*18700*/  ULDC.64 UR6, c[0x0][0xa80] ;  /* 0x0002a00000067ab9 */ /* 0x000fe20000000a00 */
[----:B-1----:R-:W-:Y:S02]  /*18710*/  VIADD R21, R0, 0x40 ;  /* 0x0000004000157836 */ /* 0x002fe40000000000 */
[----:B------:R-:W-:-:S04]  /*18720*/  IMAD.X R4, RZ, RZ, R7, P2 ;  /* 0x000000ffff047224 */ /* 0x000fc800010e0607 */
[----:B------:R-:W-:Y:S02]  /*18730*/  IMAD R20, R4, UR4, RZ ;  /* 0x0000000404147c24 */ /* 0x000fe4000f8e02ff */
[----:B------:R-:W-:-:S04]  /*18740*/  IMAD.MOV.U32 R4, RZ, RZ, R18 ;  /* 0x000000ffff047224 */ /* 0x000fc800078e0012 */
        /* <DEDUP_REMOVED lines=10> */
.L_x_6471:
[----:B------:R-:W-:Y:S05]  /*187f0*/  BSYNC B1 ;  /* 0x0000000000017941 */ /* 0x000fea0003800000 */
.L_x_6470:
[----:B------:R-:W-:Y:S04]  /*18800*/  BSSY B1, `(.L_x_6472) ;  /* 0x0000014000017945 */ /* 0x000fe80003800000 */
[----:B------:R-:W-:Y:S05]  /*18810*/  @P0 BRA `(.L_x_6473) ;  /* 0x0000000000480947 */ /* 0x000fea0003800000 */
[----:B0-----:R-:W-:Y:S01]  /*18820*/  IADD3 R3, P0, R6, 0x40, RZ ;  /* 0x0000004006037810 */ /* 0x001fe20007f1e0ff */
[----:B------:R-:W-:Y:S01]  /*18830*/  ULDC.64 UR4, c[0x0][0xad8] ;  /* 0x0002b60000047ab9 */ /* 0x000fe20000000a00 */
[----:B------:R-:W-:Y:S01]  /*18840*/  IMAD.MOV.U32 R5, RZ, RZ, R23 ;  /* 0x000000ffff057224 */ /* 0x000fe200078e0017 */
[----:B------:R-:W-:Y:S01]  /*18850*/  ULDC.64 UR6, c[0x0][0xa80] ;  /* 0x0002a00000067ab9 */ /* 0x000fe20000000a00 */
[----:B-12---:R-:W-:Y:S02]  /*18860*/  VIADD R21, R0, 0x40 ;  /* 0x0000004000157836 */ /* 0x006fe40000000000 */
        /* <DEDUP_REMOVED lines=13> */
.L_x_6473:
[----:B------:R-:W-:Y:S05]  /*18940*/  BSYNC B1 ;  /* 0x0000000000017941 */ /* 0x000fea0003800000 */
.L_x_6472:
[----:B------:R-:W-:Y:S05]  /*18950*/  @P1 BRA `(.L_x_6474) ;  /* 0x0000000800ec1947 */ /* 0x000fea0003800000 */
[----:B0-----:R-:W-:Y:S01]  /*18960*/  IADD3 R3, P0, R6, 0x60, RZ ;  /* 0x0000006006037810 */ /* 0x001fe20007f1e0ff */
[----:B------:R-:W-:Y:S01]  /*18970*/  ULDC.64 UR6, c[0x0][0xad8] ;  /* 0x0002b60000067ab9 */ /* 0x000fe20000000a00 */
[----:B------:R-:W-:Y:S01]  /*18980*/  IMAD.MOV.U32 R4, RZ, RZ, R18 ;  /* 0x000000ffff047224 */ /* 0x000fe200078e0012 */
        /* <DEDUP_REMOVED lines=13> */
[----:B-----5:R4:W-:Y:S10]  /*18a60*/  @!P1 STG.E.128 desc[UR50][R6.64], R8 ;  /* 0x0000000806009986 */ /* 0x0209f4000c101d32 */
[----:B------:R-:W-:Y:S05]  /*18a70*/  @P0 BRA `(.L_x_6474) ;  /* 0x0000000800a40947 */ /* 0x000fea0003800000 */
[----:B------:R0:W-:Y:S01]  /*18a80*/  STG.E.128 desc[UR50][R6.64+0x80], R12 ;  /* 0x0000800c06007986 */ /* 0x0001e2000c101d32 */
[----:B------:R-:W-:Y:S05]  /*18a90*/  BRA `(.L_x_6474) ;  /* 0x00000008009c7947 */ /* 0x000fea0003800000 */
.L_x_6466:
        /* <DEDUP_REMOVED lines=27> */
.L_x_6475:
        /* <DEDUP_REMOVED lines=30> */
.L_x_6477:
[----:B------:R-:W-:Y:S05]  /*18e30*/  BSYNC B1 ;  /* 0x0000000000017941 */ /* 0x000fea0003800000 */
.L_x_6476:
        /* <DEDUP_REMOVED lines=47> */
.L_x_6479:
[----:B------:R-:W-:Y:S05]  /*19130*/  BSYNC B1 ;  /* 0x0000000000017941 */ /* 0x000fea0003800000 */
.L_x_6478:
[----:B------:R-:W-:Y:S04]  /*19140*/  BSSY B1, `(.L_x_6480) ;  /* 0x0000014000017945 */ /* 0x000fe80003800000 */
[----:B------:R-:W-:Y:S05]  /*19150*/  @P3 BRA `(.L_x_6481) ;  /* 0x0000000000483947 */ /* 0x000fea0003800000 */
[----:B------:R-:W-:Y:S01]  /*19160*/  IADD3 R3, P2, R8, 0x20, RZ ;  /* 0x0000002008037810 */ /* 0x000fe20007f5e0ff */
[----:B------:R-:W-:Y:S01]  /*19170*/  ULDC.64 UR4, c[0x0][0xad8] ;  /* 0x0002b60000047ab9 */ /* 0x000fe20000000a00 */
[----:B------:R-:W-:Y:S01]  /*19180*/  IMAD.MOV.U32 R5, RZ, RZ, R11 ;  /* 0x000000ffff057224 */ /* 0x000fe200078e000b */
[----:B------:R-:W-:Y:S01]  /*19190*/  ULDC.64 UR6, c[0x0][0xa80] ;  /* 0x0002a00000067ab9 */ /* 0x000fe20000000a00 */
[----:B0-----:R-:W-:Y:S02]  /*191a0*/  VIADD R12, R0, 0x40 ;  /* 0x00000040000c7836 */ /* 0x001fe40000000000 */
        /* <DEDUP_REMOVED lines=13> */
.L_x_6481:
[----:B------:R-:W-:Y:S05]  /*19280*/  BSYNC B1 ;  /* 0x0000000000017941 */ /* 0x000fea0003800000 */
.L_x_6480:
[----:B------:R-:W-:Y:S04]  /*19290*/  BSSY B1, `(.L_x_6482) ;  /* 0x0000014000017945 */ /* 0x000fe80003800000 */
[----:B------:R-:W-:Y:S05]  /*192a0*/  @P1 BRA `(.L_x_6483) ;  /* 0x0000000000481947 */ /* 0x000fea0003800000 */
[----:B------:R-:W-:Y:S01]  /*192b0*/  IADD3 R3, P1, R8, 0x40, RZ ;  /* 0x0000004008037810 */ /* 0x000fe20007f3e0ff */
[----:B------:R-:W-:Y:S01]  /*192c0*/  ULDC.64 UR4, c[0x0][0xad8] ;  /* 0x0002b60000047ab9 */ /* 0x000fe20000000a00 */
[----:B------:R-:W-:Y:S01]  /*192d0*/  IMAD.MOV.U32 R5, RZ, RZ, R11 ;  /* 0x000000ffff057224 */ /* 0x000fe200078e000b */
[----:B------:R-:W-:Y:S01]  /*192e0*/  ULDC.64 UR6, c[0x0][0xa80] ;  /* 0x0002a00000067ab9 */ /* 0x000fe20000000a00 */
[----:B01----:R-:W-:Y:S02]  /*192f0*/  VIADD R12, R0, 0x40 ;  /* 0x00000040000c7836 */ /* 0x003fe40000000000 */
        /* <DEDUP_REMOVED lines=13> */
.L_x_6483:
[----:B------:R-:W-:Y:S05]  /*193d0*/  BSYNC B1 ;  /* 0x0000000000017941 */ /* 0x000fea0003800000 */
.L_x_6482:
        /* <DEDUP_REMOVED lines=19> */
.L_x_6474:
[----:B------:R-:W-:Y:S05]  /*19510*/  BSYNC B0 ;  /* 0x0000000000007941 */ /* 0x000fea0003800000 */
.L_x_6465:
[----:B------:R-:W-:Y:S02]  /*19520*/  ULDC UR4, c[0x0][0xc14] ;  /* 0x0003050000047ab9 */ /* 0x000fe40000000800 */
[----:B------:R-:W-:-:S06]  /*19530*/  UISETP.GE.AND UP0, UPT, UR49, UR4, UPT ;  /* 0x000000043100728c */ /* 0x000fcc000bf06270 */
[----:B------:R-:W-:-:S13]  /*19540*/  PLOP3.LUT P0, PT, PT, PT, UP0, 0x80, 0x0 ;  /* 0x000000000000781c */ /* 0x000fda0003f0f008 */
[----:B------:R-:W-:Y:S05]  /*19550*/  @!P0 BRA `(.L_x_6484) ;  /* 0xfffffe7400f88947 */ /* 0x000fea000383ffff */
[----:B------:R-:W-:Y:S05]  /*19560*/  EXIT ;  /* 0x000000000000794d */ /* 0x000fea0003800000 */
.L_x_6379:
        /* <DEDUP_REMOVED lines=20> */
.L_x_6485:
        /* <DEDUP_REMOVED lines=41> */
.L_x_6491:
        /* <DEDUP_REMOVED lines=14> */
.L_x_6490:
[----:B------:R-:W-:Y:S05]  /*19a20*/  BSYNC B0 ;  /* 0x0000000000007941 */ /* 0x000fea0003800000 */
.L_x_6489:
        /* <DEDUP_REMOVED lines=22> */
.L_x_6487:
        /* <DEDUP_REMOVED lines=25> */
.L_x_6492:
        /* <DEDUP_REMOVED lines=58> */
.L_x_6488:
[----:B------:R0:W-:Y:S01]  /*1a0c0*/  STL [R1+0x10], R0 ;  /* 0x0000100001007387 */ /* 0x0001e20000100800 */
[----:B------:R-:W-:-:S03]  /*1a0d0*/  UMOV UR38, URZ ;  /* 0x0000003f00267c82 */ /* 0x000fc60008000000 */
[----:B------:R0:W-:Y:S02]  /*1a0e0*/  STL [R1+0x14], RZ ;  /* 0x000014ff01007387 */ /* 0x0001e40000100800 */
.L_x_6493:
        /* <DEDUP_REMOVED lines=11> */
.L_x_6486:
[----:B0-----:R-:W-:Y:S01]  /*1a1a0*/  IMAD.MOV.U32 R0, RZ, RZ, 0x1 ;  /* 0x00000001ff007424 */ /* 0x001fe200078e00ff */
[----:B------:R-:W-:Y:S01]  /*1a1b0*/  ULDC UR4, c[0x0][0xc14] ;  /* 0x0003050000047ab9 */ /* 0x000fe20000000800 */
[----:B------:R0:W-:Y:S01]  /*1a1c0*/  STL [R1], RZ ;  /* 0x000000ff01007387 */ /* 0x0001e20000100800 */
        /* <DEDUP_REMOVED lines=8> */
[----:B-1----:R-:W1:Y:S01]  /*1a250*/  S2R R5, SR_TID.X ;  /* 0x0000000000057919 */ /* 0x002e620000002100 */
[----:B------:R-:W-:Y:S01]  /*1a260*/  ULOP3.LUT UR44, UR40, 0x2, URZ, 0xfc, !UPT ;  /* 0x00000002282c7892 */ /* 0x000fe2000f8efc3f */
[----:B------:R-:W-:Y:S01]  /*1a270*/  ULDC.64 UR46, c[0x0][0x198] ;  /* 0x00006600002e7ab9 */ /* 0x000fe20000000a00 */
[----:B0-----:R-:W-:Y:S01]  /*1a280*/  LOP3.LUT R0, R0, 0x7f, RZ, 0xc0, !PT ;  /* 0x0000007f00007812 */ /* 0x001fe200078ec0ff */
[----:B-1----:R-:W-:-:S03]  /*1a290*/  IMAD.SHL.U32 R19, R5, 0x80, RZ ;  /* 0x0000008005137824 */ /* 0x002fc600078e00ff */
[----:B------:R-:W-:Y:S01]  /*1a2a0*/  SHF.R.U32.HI R3, RZ, 0x5, R0 ;  /* 0x00000005ff037819 */ /* 0x000fe20000011600 */
[C---:B------:R-:W-:Y:S01]  /*1a2b0*/  IMAD.SHL.U32 R2, R5.reuse, 0x20, RZ ;  /* 0x0000002005027824 */ /* 0x040fe200078e00ff */
        /* <DEDUP_REMOVED lines=10> */
[----:B------:R-:W-:Y:S02]  /*1a360*/  LOP3.LUT R3, R3, 0x10, R5, 0xf8, !PT ;  /* 0x0000001003037812 */ /* 0x000fe400078ef805 */
[----:B------:R-:W-:Y:S01]  /*1a370*/  LOP3.LUT R19, R0, 0xc00, R19, 0xf8, !PT ;  /* 0x00000c0000137812 */ /* 0x000fe200078ef813 */
[----:B------:R-:W-:Y:S01]  /*1a380*/  IMAD.MOV.U32 R0, RZ, RZ, 0x40 ;  /* 0x00000040ff007424 */ /* 0x000fe200078e00ff */
[----:B------:R-:W-:-:S04]  /*1a390*/  LOP3.LUT R3, R3, 0x10, R6, 0x78, !PT ;  /* 0x0000001003037812 */ /* 0x000fc800078e7806 */
[----:B------:R-:W-:Y:S02]  /*1a3a0*/  IADD3 R2, R3, R4, R2 ;  /* 0x0000000403027210 */ /* 0x000fe40007ffe002 */
[----:B------:R-:W-:-:S03]  /*1a3b0*/  SEL R0, R0, 0xffffffc0, !P0 ;  /* 0xffffffc000007807 */ /* 0x000fc60004000000 */
[----:B------:R0:W-:Y:S02]  /*1a3c0*/  STL [R1+0x20], R2 ;  /* 0x0000200201007387 */ /* 0x0001e40000100800 */
[----:B------:R-:W-:Y:S02]  /*1a3d0*/  IMAD.IADD R0, R0, 0x1, R19 ;  /* 0x0000000100007824 */ /* 0x000fe400078e0213 */
[----:B0-----:R-:W-:-:S05]  /*1a3e0*/  IMAD.MOV.U32 R2, RZ, RZ, 0x1 ;  /* 0x00000001ff027424 */ /* 0x001fca00078e00ff */
[----:B------:R0:W-:Y:S04]  /*1a3f0*/  STL [R1+0x4], R2 ;  /* 0x0000040201007387 */ /* 0x0001e80000100800 */
[----:B------:R0:W-:Y:S04]  /*1a400*/  STL [R1+0x24], RZ ;  /* 0x000024ff01007387 */ /* 0x0001e80000100800 */
[----:B------:R0:W-:Y:S02]  /*1a410*/  STL [R1], RZ ;  /* 0x000000ff01007387 */ /* 0x0001e40000100800 */
.L_x_6560:
[----:B------:R-:W-:Y:S01]  /*1a420*/  ULDC.64 UR4, c[0x0][0xa00] ;  /* 0x0002800000047ab9 */ /* 0x000fe20000000a00 */
[----:B------:R-:W-:Y:S01]  /*1a430*/  ULDC.64 UR6, c[0x0][0xa00] ;  /* 0x0002800000067ab9 */ /* 0x000fe20000000a00 */
[----:B------:R-:W-:Y:S01]  /*1a440*/  ISETP.NE.U32.AND P0, PT, RZ, UR4, PT ;  /* 0x00000004ff007c0c */ /* 0x000fe2000bf05070 */
[----:B------:R-:W-:Y:S01]  /*1a450*/  UIMAD.WIDE UR6, UR45, 0x4, UR6 ;  /* 0x000000042d0678a5 */ /* 0x000fe2000f8e0206 */
[----:B-1----:R-:W-:Y:S01]  /*1a460*/  IMAD.MOV.U32 R0, RZ, RZ, RZ ;  /* 0x000000ffff007224 */ /* 0x002fe200078e00ff */
[----:B------:R-:W-:Y:S01]  /*1a470*/  ULDC.64 UR10, c[0x0][0xa08] ;  /* 0x00028200000a7ab9 */ /* 0x000fe20000000a00 */
[----:B------:R-:W-:Y:S01]  /*1a480*/  ISETP.NE.AND.EX P0, PT, RZ, UR5, PT, P0 ;  /* 0x00000005ff007c0c */ /* 0x000fe2000bf05300 */
[----:B------:R-:W-:Y:S01]  /*1a490*/  ULDC.64 UR4, c[0x0][0xa28] ;  /* 0x00028a0000047ab9 */ /* 0x000fe20000000a00 */
[----:B------:R-:W-:Y:S01]  /*1a4a0*/  ULDC.64 UR8, c[0x0][0xa08] ;  /* 0x0002820000087ab9 */ /* 0x000fe20000000a00 */
[----:B0-----:R-:W-:Y:S01]  /*1a4b0*/  IMAD.U32 R2, RZ, RZ, UR6 ;  /* 0x00000006ff027e24 */ /* 0x001fe2000f8e00ff */
[----:B---3--:R-:W-:Y:S01]  /*1a4c0*/  CS2R R4, SRZ ;  /* 0x0000000000047805 */ /* 0x008fe2000001ff00 */
        /* <DEDUP_REMOVED lines=44> */
.L_x_6495:
        /* <DEDUP_REMOVED lines=9> */
.L_x_6496:
[----:B------:R-:W-:Y:S05]  /*1a820*/  @!P1 BRA `(.L_x_6497) ;  /* 0x0000000000149947 */ /* 0x000fea0003800000 */
[----:B0-----:R-:W-:Y:S02]  /*1a830*/  IMAD.U32 R2, RZ, RZ, UR8 ;  /* 0x00000008ff027e24 */ /* 0x001fe4000f8e00ff */
[----:B------:R-:W-:-:S05]  /*1a840*/  IMAD.U32 R3, RZ, RZ, UR9 ;  /* 0x00000009ff037e24 */ /* 0x000fca000f8e00ff */
[----:B------:R-:W2:Y:S04]  /*1a850*/  LDG.E R5, desc[UR50][R2.64] ;  /* 0x0000003202057981 */ /* 0x000ea8000c1e1900 */
[----:B------:R-:W2:Y:S02]  /*1a860*/  LDG.E R6, desc[UR50][R2.64+0x4] ;  /* 0x0000043202067981 */ /* 0x000ea4000c1e1900 */
[----:B--2---:R-:W-:-:S07]  /*1a870*/  IMAD.IADD R6, R6, 0x1, -R5 ;  /* 0x0000000106067824 */ /* 0x004fce00078e0a05 */
.L_x_6497:
[----:B------:R-:W2:Y:S01]  /*1a880*/  LDL R9, [R1+0x14] ;  /* 0x0000140001097983 */ /* 0x000ea20000100800 */
[----:B-----5:R-:W-:Y:S02]  /*1a890*/  IMAD.IADD R6, R6, 0x1, -R4 ;  /* 0x0000000106067824 */ /* 0x020fe400078e0a04 */
[----:B------:R-:W3:Y:S02]  /*1a8a0*/  LDC.64 R4, c[0x0][0x9e0] ;  /* 0x00027800ff047b82 */ /* 0x000ee40000000a00 */
[----:B---3--:R-:W-:Y:S02]  /*1a8b0*/  ISETP.GE.AND P1, PT, R5, 0x1, PT ;  /* 0x000000010500780c */ /* 0x008fe40003f26270 */
        /* <DEDUP_REMOVED lines=9> */
[----:B01----:R-:W0:Y:S02]  /*1a950*/  @P0 LDC.64 R2, c[0x0][0x9e8] ;  /* 0x00027a00ff020b82 */ /* 0x003e240000000a00 */
[----:B0-----:R-:W-:-:S05]  /*1a960*/  @P0 IMAD.HI.U32 R2, R7, R2, RZ ;  /* 0x0000000207020227 */ /* 0x001fca00078e00ff */
[----:B------:R-:W-:-:S04]  /*1a970*/  @P0 SHF.R.U32.HI R7, RZ, R3, R2 ;  /* 0x00000003ff070219 */ /* 0x000fc80000011602 */
[----:B------:R-:W-:Y:S01]  /*1a980*/  LOP3.LUT R8, RZ, R7, RZ, 0x33, !PT ;  /* 0x00000007ff087212 */ /* 0x000fe200078e33ff */
[----:B------:R-:W-:Y:S06]  /*1a990*/  BRA `(.L_x_6500) ;  /* 0x0000000000107947 */ /* 0x000fec0003800000 */
.L_x_6499:
[----:B------:R-:W-:-:S13]  /*1a9a0*/  ISETP.NE.AND P0, PT, R5, 0x1, PT ;  /* 0x000000010500780c */ /* 0x000fda0003f05270 */
[----:B01----:R-:W0:Y:S02]  /*1a9b0*/  @P0 LDC.64 R2, c[0x0][0x9e8] ;  /* 0x00027a00ff020b82 */ /* 0x003e240000000a00 */
[----:B0-----:R-:W-:-:S05]  /*1a9c0*/  @P0 IMAD.HI.U32 R2, R8, R2, RZ ;  /* 0x0000000208020227 */ /* 0x001fca00078e00ff */
[----:B------:R-:W-:-:S07]  /*1a9d0*/  @P0 SHF.R.U32.HI R8, RZ, R3, R2 ;  /* 0x00000003ff080219 */ /* 0x000fce0000011602 */
.L_x_6500:
[----:B------:R-:W-:-:S05]  /*1a9e0*/  IMAD R3, R8, R5, R5 ;  /* 0x0000000508037224 */ /* 0x000fca00078e0205 */
[----:B------:R-:W-:-:S07]  /*1a9f0*/  VIMNMX R4, R4, R3, PT ;  /* 0x0000000304047248 */ /* 0x000fce0003fe0100 */
.L_x_6498:
[----:B-1----:R-:W-:Y:S01]  /*1aa00*/  IMAD R3, R9, 0x80, -R0 ;  /* 0x0000008009037824 */ /* 0x002fe200078e0a00 */
[----:B------:R-:W-:Y:S01]  /*1aa10*/  ULDC UR4, c[0x0][0x9dc] ;  /* 0x0002770000047ab9 */ /* 0x000fe20000000800 */
[----:B0-----:R-:W-:Y:S02]  /*1aa20*/  IMAD.MOV.U32 R2, RZ, RZ, RZ ;  /* 0x000000ffff027224 */ /* 0x001fe400078e00ff */
[----:B------:R-:W-:Y:S02]  /*1aa30*/  IMAD.IADD R0, R6, 0x1, R3 ;  /* 0x0000000106007824 */ /* 0x000fe400078e0203 */
[----:B------:R-:W-:Y:S02]  /*1aa40*/  VIADD R3, R4, 0xdf ;  /* 0x000000df04037836 */ /* 0x000fe40000000000 */
[----:B------:R-:W-:Y:S02]  /*1aa50*/  VIADD R7, R6, 0xdf ;  /* 0x000000df06077836 */ /* 0x000fe40000000000 */
[----:B------:R-:W-:-:S04]  /*1aa60*/  IMAD.HI R2, R3, -0x6db6db6d, R2 ;  /* 0x9249249303027827 */ /* 0x000fc800078e0202 */
[----:B------:R-:W-:Y:S01]  /*1aa70*/  IMAD.MOV.U32 R6, RZ, RZ, RZ ;  /* 0x000000ffff067224 */ /* 0x000fe200078e00ff */
[----:B------:R-:W-:Y:S01]  /*1aa80*/  SHF.R.U32.HI R3, RZ, 0x1f, R2 ;  /* 0x0000001fff037819 */ /* 0x000fe20000011602 */
[----:B------:R-:W-:Y:S02]  /*1aa90*/  VIADD R4, R0, -UR4 ;  /* 0x8000000400047c36 */ /* 0x000fe40008000000 */
[----:B------:R-:W-:Y:S01]  /*1aaa0*/  IMAD.HI R6, R7, -0x6db6db6d, R6 ;  /* 0x9249249307067827 */ /* 0x000fe200078e0206 */
[----:B------:R-:W-:-:S04]  /*1aab0*/  LEA.HI.SX32 R2, R2, R3, 0x19 ;  /* 0x0000000302027211 */ /* 0x000fc800078fcaff */
[----:B------:R-:W-:-:S04]  /*1aac0*/  SHF.R.U32.HI R3, RZ, 0x1f, R6 ;  /* 0x0000001fff037819 */ /* 0x000fc80000011606 */
[----:B------:R-:W-:-:S04]  /*1aad0*/  LEA.HI.SX32 R3, R6, R3, 0x19 ;  /* 0x0000000306037211 */ /* 0x000fc800078fcaff */
[----:B------:R-:W-:Y:S01]  /*1aae0*/  VIMNMX R17, R3, R2, PT ;  /* 0x0000000203117248 */ /* 0x000fe20003fe0100 */
        /* <DEDUP_REMOVED lines=10> */
.L_x_6502:
[----:B------:R-:W-:-:S13]  /*1ab90*/  ISETP.NE.AND P0, PT, R5, 0x1, PT ;  /* 0x000000010500780c */ /* 0x000fda0003f05270 */
[----:B------:R-:W0:Y:S02]  /*1aba0*/  @P0 LDC.64 R2, c[0x0][0x9e8] ;  /* 0x00027a00ff020b82 */ /* 0x000e240000000a00 */
[----:B0-----:R-:W-:-:S05]  /*1abb0*/  @P0 IMAD.HI.U32 R2, R0, R2, RZ ;  /* 0x0000000200020227 */ /* 0x001fca00078e00ff */
[----:B------:R-:W-:-:S07]  /*1abc0*/  @P0 SHF.R.U32.HI R0, RZ, R3, R2 ;  /* 0x00000003ff000219 */ /* 0x000fce0000011602 */
.L_x_6503:
[----:B------:R-:W-:-:S05]  /*1abd0*/  IMAD R5, R0, R5, RZ ;  /* 0x0000000500057224 */ /* 0x000fca00078e02ff */
[----:B------:R-:W-:-:S07]  /*1abe0*/  VIMNMX R4, R4, R5, !PT ;  /* 0x0000000504047248 */ /* 0x000fce0007fe0100 */
.L_x_6501:
        /* <DEDUP_REMOVED lines=28> */
.L_x_6505:
        /* <DEDUP_REMOVED lines=23> */
.L_x_6507:
        /* <DEDUP_REMOVED lines=22> */
.L_x_6508:
        /* <DEDUP_REMOVED lines=20> */
.L_x_6509:
        /* <DEDUP_REMOVED lines=18> */
.L_x_6510:
[----:B------:R-:W0:Y:S01]  /*1b2e0*/  LDC R0, c[0x0][0x428] ;  /* 0x00010a00ff007b82 */ /* 0x000e220000000800 */
[----:B------:R-:W-:Y:S01]  /*1b2f0*/  ULDC.64 UR4, c[0x0][0x9f8] ;  /* 0x00027e0000047ab9 */ /* 0x000fe20000000a00 */
[----:B------:R-:W-:Y:S01]  /*1b300*/  IMAD.U32 R3, RZ, RZ, UR38 ;  /* 0x00000026ff037e24 */ /* 0x000fe2000f8e00ff */
[----:B------:R-:W2:Y:S01]  /*1b310*/  LDL.LU R6, [R1+0xc] ;  /* 0x00000c0001067983 */ /* 0x000ea20000300800 */
[----:B------:R-:W-:Y:S01]  /*1b320*/  IMAD.U32 R21, RZ, RZ, UR45 ;  /* 0x0000002dff157e24 */ /* 0x000fe2000f8e00ff */
[----:B------:R-:W-:Y:S01]  /*1b330*/  ULDC.64 UR6, c[0x0][0xa08] ;  /* 0x0002820000067ab9 */ /* 0x000fe20000000a00 */
[----:B0-----:R-:W-:Y:S01]  /*1b340*/  ISETP.NE.AND P0, PT, R0, 0x1, PT ;  /* 0x000000010000780c */ /* 0x001fe20003f05270 */
[----:B------:R-:W-:Y:S01]  /*1b350*/  UISETP.NE.U32.AND UP0, UPT, UR4, URZ, UPT ;  /* 0x0000003f0400728c */ /* 0x000fe2000bf05070 */
[----:B------:R-:W2:Y:S03]  /*1b360*/  LDL.LU R5, [R1+0x14] ;  /* 0x0000140001057983 */ /* 0x000ea60000300800 */
[----:B------:R-:W-:Y:S01]  /*1b370*/  UISETP.NE.AND.EX UP0, UPT, UR5, URZ, UPT, UP0 ;  /* 0x0000003f0500728c */ /* 0x000fe2000bf05300 */
[----:B------:R-:W0:Y:S07]  /*1b380*/  S2R R4, SR_TID.X ;  /* 0x0000000000047919 */ /* 0x000e2e0000002100 */
[----:B------:R-:W1:Y:S03]  /*1b390*/  @P0 LDC R2, c[0x0][0x42c] ;  /* 0x00010b00ff020b82 */ /* 0x000e660000000800 */
[----:B------:R-:W-:-:S02]  /*1b3a0*/  @UP0 ULDC.64 UR4, c[0x0][0x9f8] ;  /* 0x00027e0000040ab9 */ /* 0x000fc40000000a00 */
[----:B------:R-:W-:-:S03]  /*1b3b0*/  @UP0 UIMAD.WIDE UR4, UR45, 0x4, UR4 ;  /* 0x000000042d0408a5 */ /* 0x000fc6000f8e0204 */
[----:B------:R-:W3:Y:S01]  /*1b3c0*/  @P0 LDC R0, c[0x0][0x430] ;  /* 0x00010c00ff000b82 */ /* 0x000ee20000000800 */
[----:B-1----:R-:W-:Y:S01]  /*1b3d0*/  @P0 IMAD.HI.U32 R2, R2, UR38, RZ ;  /* 0x0000002602020c27 */ /* 0x002fe2000f8e00ff */
[----:B0-----:R-:W-:-:S04]  /*1b3e0*/  LOP3.LUT R18, R4, 0x7f, RZ, 0xc0, !PT ;  /* 0x0000007f04127812 */ /* 0x001fc800078ec0ff */
[----:B---3--:R-:W-:Y:S01]  /*1b3f0*/  @P0 SHF.R.U32.HI R3, RZ, R0, R2 ;  /* 0x00000000ff030219 */ /* 0x008fe20000011602 */
[----:B------:R-:W-:Y:S01]  /*1b400*/  IMAD.U32 R2, RZ, RZ, UR4 ;  /* 0x00000004ff027e24 */ /* 0x000fe2000f8e00ff */
[----:B------:R-:W-:-:S03]  /*1b410*/  PLOP3.LUT P0, PT, PT, PT, UP0, 0x80, 0x0 ;  /* 0x000000000000781c */ /* 0x000fc60003f0f008 */
[----:B------:R0:W-:Y:S02]  /*1b420*/  STL [R1+0x8], R3 ;  /* 0x0000080301007387 */ /* 0x0001e40000100800 */
[----:B0-----:R-:W-:Y:S01]  /*1b430*/  IMAD.U32 R3, RZ, RZ, UR5 ;  /* 0x00000005ff037e24 */ /* 0x001fe2000f8e00ff */
[----:B------:R-:W-:Y:S01]  /*1b440*/  ISETP.NE.AND P1, PT, R18, RZ, PT ;  /* 0x000000ff1200720c */ /* 0x000fe20003f25270 */
[----:B------:R-:W-:-:S06]  /*1b450*/  ULDC.64 UR4, c[0x0][0xa00] ;  /* 0x0002800000047ab9 */ /* 0x000fcc0000000a00 */
[----:B------:R0:W3:Y:S01]  /*1b460*/  @P0 LDG.E R21, desc[UR50][R2.64] ;  /* 0x0000003202150981 */ /* 0x0000e2000c1e1900 */
[----:B------:R-:W-:Y:S01]  /*1b470*/  ISETP.NE.U32.AND P0, PT, RZ, UR4, PT ;  /* 0x00000004ff007c0c */ /* 0x000fe2000bf05070 */
[----:B------:R-:W-:Y:S01]  /*1b480*/  UMOV UR36, URZ ;  /* 0x0000003f00247c82 */ /* 0x000fe20008000000 */
[----:B------:R-:W-:Y:S02]  /*1b490*/  SHF.R.U32.HI R4, RZ, 0x5, R4 ;  /* 0x00000005ff047819 */ /* 0x000fe40000011604 */
[----:B------:R-:W-:Y:S02]  /*1b4a0*/  ISETP.NE.AND.EX P0, PT, RZ, UR5, PT, P0 ;  /* 0x00000005ff007c0c */ /* 0x000fe4000bf05300 */
[----:B------:R-:W-:Y:S01]  /*1b4b0*/  LOP3.LUT R4, R4, 0x3, RZ, 0xc0, !PT ;  /* 0x0000000304047812 */ /* 0x000fe200078ec0ff */
[----:B------:R-:W-:Y:S01]  /*1b4c0*/  VOTEU.ALL UP1, P1 ;  /* 0x00000000003f7886 */ /* 0x000fe20000820000 */
[----:B0-----:R-:W0:Y:S01]  /*1b4d0*/  LDC.64 R2, c[0x0][0x3f8] ;  /* 0x0000fe00ff027b82 */ /* 0x001e220000000a00 */
[----:B------:R-:W-:-:S03]  /*1b4e0*/  SEL R8, RZ, UR45, P0 ;  /* 0x0000002dff087c07 */ /* 0x000fc60008000000 */
[----:B------:R-:W-:Y:S01]  /*1b4f0*/  @!UP1 UIADD3 UR4, UP0, UR46, 0x270, URZ ;  /* 0x000002702e049890 */ /* 0x000fe2000ff1e03f */
[----:B------:R-:W-:-:S03]  /*1b500*/  R2UR UR39, R8 ;  /* 0x00000000082772ca */ /* 0x000fc600000e0000 */
[----:B------:R-:W-:Y:S01]  /*1b510*/  @!UP1 UIADD3.X UR5, URZ, UR47, URZ, UP0, !UPT ;  /* 0x0000002f3f059290 */ /* 0x000fe200087fe43f */
[----:B0-----:R-:W-:Y:S01]  /*1b520*/  LOP3.LUT P0, RZ, R2, UR6, RZ, 0xfc, !PT ;  /* 0x0000000602ff7c12 */ /* 0x001fe2000f80fcff */
[----:B------:R-:W-:-:S03]  /*1b530*/  UMOV UR6, 0xffffffff ;  /* 0xffffffff00067882 */ /* 0x000fc60000000000 */
[----:B------:R-:W-:Y:S01]  /*1b540*/  LOP3.LUT P0, RZ, R3, UR7, RZ, 0xfc, P0 ;  /* 0x0000000703ff7c12 */ /* 0x000fe2000800fcff */
[----:B--2---:R-:W-:-:S05]  /*1b550*/  IMAD R7, R5, 0x80, R6 ;  /* 0x0000008005077824 */ /* 0x004fca00078e0206 */
[----:B------:R-:W-:-:S13]  /*1b560*/  R2UR UR37, R7 ;  /* 0x00000000072572ca */ /* 0x000fda00000e0000 */
[----:B------:R0:W-:Y:S01]  /*1b570*/  @!UP1 UTMAPF.L2.4D [UR36], [UR4] ;  /* 0x00000024040095b8 */ /* 0x0001e20008018000 */
[----:B---3--:R-:W-:Y:S02]  /*1b580*/  SHF.R.S32.HI R10, RZ, 0x1f, R21 ;  /* 0x0000001fff0a7819 */ /* 0x008fe40000011415 */
[----:B------:R-:W-:-:S03]  /*1b590*/  SEL R0, R21, RZ, !P0 ;  /* 0x000000ff15007207 */ /* 0x000fc60004000000 */
[----:B------:R0:W-:Y:S01]  /*1b5a0*/  STL [R1+0xc], R10 ;  /* 0x00000c0a01007387 */ /* 0x0001e20000100800 */
[----:B------:R-:W-:Y:S05]  /*1b5b0*/  BRA.DIV UR6, `(.L_x_6511) ;  /* 0x0000003606607947 */ /* 0x000fea000b800000 */
[----:B------:R1:W2:Y:S02]  /*1b5c0*/  SHFL.IDX PT, R14, R4, RZ, 0x1f ;  /* 0x00001fff040e7589 */ /* 0x0002a400000e0000 */
.L_x_6579:
[----:B--2---:R-:W-:Y:S02]  /*1b5d0*/  ISETP.NE.AND P0, PT, R14, RZ, PT ;  /* 0x000000ff0e00720c */ /* 0x004fe40003f05270 */
[----:B------:R-:W-:-:S11]  /*1b5e0*/  PLOP3.LUT P6, PT, PT, PT, PT, 0x8, 0x0 ;  /* 0x000000000000781c */ /* 0x000fd60003fce170 */
[----:B------:R-:W-:Y:S05]  /*1b5f0*/  @P0 BRA `(.L_x_6512) ;  /* 0x0000000400980947 */ /* 0x000fea0003800000 */
[----:B0-----:R-:W-:Y:S01]  /*1b600*/  UMOV UR4, 0xffffffff ;  /* 0xffffffff00047882 */ /* 0x001fe20000000000 */
[----:B------:R-:W-:Y:S02]  /*1b610*/  VIADD R6, R17, 0xffffffff ;  /* 0xffffffff11067836 */ /* 0x000fe40000000000 */
[----:B------:R-:W-:Y:S05]  /*1b620*/  BRA.DIV UR4, `(.L_x_6513) ;  /* 0x0000003604647947 */ /* 0x000fea000b800000 */
[----:B------:R-:W-:-:S13]  /*1b630*/  ELECT P6, URZ, PT ;  /* 0x00000000003f782f */ /* 0x000fda00038c0000 */
.L_x_6582:
        /* <DEDUP_REMOVED lines=22> */
.L_x_6515:
[----:B0-----:R-:W1:Y:S04]  /*1b7a0*/  LDL R3, [R1] ;  /* 0x0000000001037983 */ /* 0x001e680000100800 */
[----:B------:R-:W2:Y:S01]  /*1b7b0*/  LDL R2, [R1+0x4] ;  /* 0x0000040001027983 */ /* 0x000ea20000100800 */
[----:B------:R-:W-:Y:S02]  /*1b7c0*/  ISETP.NE.AND P0, PT, R18, RZ, PT ;  /* 0x000000ff1200720c */ /* 0x000fe40003f05270 */
[----:B-1----:R-:W-:Y:S02]  /*1b7d0*/  LEA R4, R3, UR41, 0x3 ;  /* 0x0000002903047c11 */ /* 0x002fe4000f8e18ff */
[----:B--2---:R-:W-:-:S04]  /*1b7e0*/  SHF.L.U32 R3, R2, 0x1f, RZ ;  /* 0x0000001f02037819 */ /* 0x004fc800000006ff */
[----:B------:R-:W0:Y:S02]  /*1b7f0*/  SYNCS.PHASECHK.TRANS64.TRYWAIT P2, [R4+URZ+0x2e880], R3 ;  /* 0x02e88003040075a7 */ /* 0x000e24000804017f */
[----:B0-----:R-:W-:Y:S05]  /*1b800*/  @!P2 BRA `(.L_x_6516) ;  /* 0x00000034000ca947 */ /* 0x001fea0003800000 */
.L_x_6583:
        /* <DEDUP_REMOVED lines=8> */
.L_x_6517:
[----:B------:R-:W2:Y:S01]  /*1b890*/  LDL R2, [R1] ;  /* 0x0000000001027983 */ /* 0x000ea20000100800 */
        /* <DEDUP_REMOVED lines=20> */
.L_x_6584:
        /* <DEDUP_REMOVED lines=8> */
.L_x_6519:
        /* <DEDUP_REMOVED lines=15> */
.L_x_6514:
        /* <DEDUP_REMOVED lines=17> */
.L_x_6512:
        /* <DEDUP_REMOVED lines=10> */
.L_x_6585:
[----:B0-----:R-:W-:Y:S05]  /*1bd00*/  BSYNC B0 ;  /* 0x0000000000007941 */ /* 0x001fea0003800000 */
.L_x_6520:
[----:B--2---:R-:W2:Y:S01]  /*1bd10*/  LDL R3, [R1+0x18] ;  /* 0x0000180001037983 */ /* 0x004ea20000100800 */
[----:B------:R-:W-:-:S05]  /*1bd20*/  VIADD R18, R17, 0xfffffffe ;  /* 0xfffffffe11127836 */ /* 0x000fca0000000000 */
[----:B--2---:R-:W-:-:S13]  /*1bd30*/  ISETP.GE.AND P0, PT, R18, R3, PT ;  /* 0x000000031200720c */ /* 0x004fda0003f06270 */
[----:B------:R-:W-:Y:S05]  /*1bd40*/  @!P0 BRA `(.L_x_6522) ;  /* 0x0000001000148947 */ /* 0x000fea0003800000 */
[----:B------:R0:W5:Y:S04]  /*1bd50*/  LDL.LU R6, [R1] ;  /* 0x0000000001067983 */ /* 0x0001680000300800 */
[----:B------:R0:W5:Y:S02]  /*1bd60*/  LDL.LU R7, [R1+0x4] ;  /* 0x0000040001077983 */ /* 0x0001640000300800 */
.L_x_6542:
        /* <DEDUP_REMOVED lines=26> */
[----:B------:R-:W-:Y:S01]  /*1bf10*/  IMAD R8, R4, R8, R18 ;  /* 0x0000000804087224 */ /* 0x000fe200078e0212 */
[----:B------:R-:W-:Y:S01]  /*1bf20*/  LEA R4, P0, R2, UR4, 0x2 ;  /* 0x0000000402047c11 */ /* 0x000fe2000f8010ff */
[----:B---3--:R-:W-:-:S04]  /*1bf30*/  IMAD R0, R5, UR6, RZ ;  /* 0x0000000605007c24 */ /* 0x008fc8000f8e02ff */
[----:B------:R-:W-:-:S04]  /*1bf40*/  IMAD R0, R21, UR7, R0 ;  /* 0x0000000715007c24 */ /* 0x000fc8000f8e0200 */
[----:B------:R-:W-:-:S05]  /*1bf50*/  IMAD.IADD R0, R0, 0x1, R3 ;  /* 0x0000000100007824 */ /* 0x000fca00078e0203 */
[----:B------:R-:W-:-:S05]  /*1bf60*/  LEA.HI.X R5, R2, UR5, R0, 0x2, P0 ;  /* 0x0000000502057c11 */ /* 0x000fca00080f1400 */
[----:B------:R3:W5:Y:S02]  /*1bf70*/  LDG.E R0, desc[UR50][R4.64] ;  /* 0x0000003204007981 */ /* 0x000764000c1e1900 */
.L_x_6525:
        /* <DEDUP_REMOVED lines=8> */
.L_x_6586:
[----:B------:R-:W-:Y:S05]  /*1c000*/  BSYNC B1 ;  /* 0x0000000000017941 */ /* 0x000fea0003800000 */
.L_x_6526:
        /* <DEDUP_REMOVED lines=9> */
.L_x_6529:
[----:B------:R-:W-:Y:S05]  /*1c0a0*/  BSYNC B1 ;  /* 0x0000000000017941 */ /* 0x000fea0003800000 */
.L_x_6528:
[----:B--2---:R-:W2:Y:S04]  /*1c0b0*/  LDL R9, [R1+0x8] ;  /* 0x0000080001097983 */ /* 0x004ea80000100800 */
[----:B------:R-:W3:Y:S04]  /*1c0c0*/  LDL R2, [R1] ;  /* 0x0000000001027983 */ /* 0x000ee80000100800 */
        /* <DEDUP_REMOVED lines=14> */
.L_x_6530:
        /* <DEDUP_REMOVED lines=12> */
.L_x_6587:
[----:B------:R-:W-:Y:S05]  /*1c270*/  BSYNC B1 ;  /* 0x0000000000017941 */ /* 0x000fea0003800000 */
.L_x_6531:
        /* <DEDUP_REMOVED lines=11> */
.L_x_6534:
[----:B------:R-:W-:Y:S05]  /*1c330*/  BSYNC B1 ;  /* 0x0000000000017941 */ /* 0x000fea0003800000 */
.L_x_6533:
        /* <DEDUP_REMOVED lines=10> */
.L_x_6535:
        /* <DEDUP_REMOVED lines=9> */
.L_x_6524:
[----:B------:R-:W-:Y:S05]  /*1c470*/  BSYNC B0 ;  /* 0x0000000000007941 */ /* 0x000fea0003800000 */
.L_x_6523:
[----:B------:R-:W-:-:S06]  /*1c480*/  UISETP.NE.AND UP0, UPT, UR42, 0x3, UPT ;  /* 0x000000032a00788c */ /* 0x000fcc000bf05270 */
[----:B------:R-:W-:-:S13]  /*1c490*/  PLOP3.LUT P0, PT, PT, PT, UP0, 0x80, 0x0 ;  /* 0x000000000000781c */ /* 0x000fda0003f0f008 */
[----:B------:R-:W-:Y:S05]  /*1c4a0*/  @!P0 BRA `(.L_x_6536) ;  /* 0x0000000000048947 */ /* 0x000fea0003800000 */
[----:B------:R-:W-:Y:S01]  /*1c4b0*/  BPT.TRAP 0x1 ;  /* 0x000000040000795c */ /* 0x000fe20000300000 */
.L_x_6536:
[----:B------:R-:W-:Y:S01]  /*1c4c0*/  IMAD.U32 R2, RZ, RZ, UR44 ;  /* 0x0000002cff027e24 */ /* 0x000fe2000f8e00ff */
[----:B------:R-:W-:Y:S01]  /*1c4d0*/  LEA R20, R6, UR41, 0x3 ;  /* 0x0000002906147c11 */ /* 0x000fe2000f8e18ff */
[----:B------:R-:W-:Y:S03]  /*1c4e0*/  BSSY B0, `(.L_x_6537) ;  /* 0x0000006000007945 */ /* 0x000fe60003800000 */
[----:B------:R-:W-:Y:S02]  /*1c4f0*/  ISETP.NE.AND P0, PT, R2, 0x3, PT ;  /* 0x000000030200780c */ /* 0x000fe40003f05270 */
[----:B------:R-:W-:-:S04]  /*1c500*/  LOP3.LUT R2, R7, 0x1, RZ, 0x3c, !PT ;  /* 0x0000000107027812 */ /* 0x000fc800078e3cff */
[----:B------:R-:W-:-:S04]  /*1c510*/  SHF.L.U32 R2, R2, 0x1f, RZ ;  /* 0x0000001f02027819 */ /* 0x000fc800000006ff */
[----:B------:R-:W3:Y:S02]  /*1c520*/  SYNCS.PHASECHK.TRANS64.TRYWAIT P2, [R20+URZ+0x2e870], R2 ;  /* 0x02e87002140075a7 */ /* 0x000ee4000804017f */
[----:B---3--:R-:W-:Y:S05]  /*1c530*/  @!P2 BRA `(.L_x_6538) ;  /* 0x000000280028a947 */ /* 0x008fea0003800000 */
.L_x_6588:
[----:B------:R-:W-:Y:S05]  /*1c540*/  BSYNC B0 ;  /* 0x0000000000007941 */ /* 0x000fea0003800000 */
.L_x_6537:
[----:B------:R-:W-:Y:S05]  /*1c550*/  @!P0 BRA `(.L_x_6539) ;  /* 0x0000000000048947 */ /* 0x000fea0003800000 */
[----:B------:R-:W-:Y:S01]  /*1c560*/  BPT.TRAP 0x1 ;  /* 0x000000040000795c */ /* 0x000fe20000300000 */
.L_x_6539:
[----:B---3--:R-:W-:Y:S01]  /*1c570*/  SHF.L.U32 R2, R7, 0x1f, RZ ;  /* 0x0000001f07027819 */ /* 0x008fe200000006ff */
[----:B------:R-:W-:-:S03]  /*1c580*/  IMAD R3, R6, 0x7000, RZ ;  /* 0x0000700006037824 */ /* 0x000fc600078e02ff */
[----:B------:R-:W3:Y:S02]  /*1c590*/  SYNCS.PHASECHK.TRANS64.TRYWAIT P2, [R20+URZ+0x2e860], R2 ;  /* 0x02e86002140075a7 */ /* 0x000ee4000804017f */
[----:B---3--:R-:W-:Y:S05]  /*1c5a0*/  @!P2 BRA `(.L_x_6540) ;  /* 0x000000280020a947 */ /* 0x008fea0003800000 */
.L_x_6589:
[----:B------:R-:W3:Y:S01]  /*1c5b0*/  LDL R13, [R1+0x20] ;  /* 0x00002000010d7983 */ /* 0x000ee20000100800 */
[----:B-1----:R-:W-:Y:S01]  /*1c5c0*/  LOP3.LUT R4, R3, R19, RZ, 0xfc, !PT ;  /* 0x0000001303047212 */ /* 0x002fe200078efcff */
[----:B------:R-:W-:Y:S05]  /*1c5d0*/  WARPSYNC.ALL ;  /* 0x0000000000007948 */ /* 0x000fea0003800000 */
[----:B------:R-:W1:Y:S01]  /*1c5e0*/  S2R R11, SR_TID.X ;  /* 0x00000000000b7919 */ /* 0x000e620000002100 */
[----:B------:R-:W-:Y:S02]  /*1c5f0*/  IMAD.MOV.U32 R14, RZ, RZ, 0x40 ;  /* 0x00000040ff0e7424 */ /* 0x000fe400078e00ff */
[----:B------:R-:W-:Y:S01]  /*1c600*/  IMAD.U32 R12, RZ, RZ, UR41 ;  /* 0x00000029ff0c7e24 */ /* 0x000fe2000f8e00ff */
[----:B------:R-:W4:Y:S03]  /*1c610*/  LDSM.16.MT88.4 R4, [R4+UR41+0xe400] ;  /* 0x00e400290404783b */ /* 0x000f260008004200 */
[----:B------:R-:W-:Y:S01]  /*1c620*/  VIADD R12, R12, 0x400 ;  /* 0x000004000c0c7836 */ /* 0x000fe20000000000 */
[----:B-1----:R-:W-:-:S04]  /*1c630*/  LOP3.LUT P2, RZ, R11, 0x4, RZ, 0xc0, !PT ;  /* 0x000000040bff7812 */ /* 0x002fc8000784c0ff */
[----:B------:R-:W-:-:S05]  /*1c640*/  SEL R14, R14, 0xffffffc0, !P2 ;  /* 0xffffffc00e0e7807 */ /* 0x000fca0005000000 */
[----:B------:R-:W-:Y:S01]  /*1c650*/  IMAD.IADD R14, R14, 0x1, R19 ;  /* 0x000000010e0e7824 */ /* 0x000fe200078e0213 */
[----:B----4-:R-:W-:-:S04]  /*1c660*/  PRMT R8, R4, 0x6420, R5 ;  /* 0x0000642004087816 */ /* 0x010fc80000000005 */
[----:B------:R-:W-:Y:S02]  /*1c670*/  IADD3 R17, R14, UR41, R3 ;  /* 0x000000290e117c10 */ /* 0x000fe4000fffe003 */
[----:B--2---:R-:W-:Y:S02]  /*1c680*/  PRMT R9, R4, 0x7531, R5 ;  /* 0x0000753104097816 */ /* 0x004fe40000000005 */
[C-C-:B------:R-:W-:Y:S02]  /*1c690*/  PRMT R10, R6.reuse, 0x6420, R7.reuse ;  /* 0x00006420060a7816 */ /* 0x140fe40000000007 */
[----:B------:R-:W-:Y:S02]  /*1c6a0*/  PRMT R11, R6, 0x7531, R7 ;  /* 0x00007531060b7816 */ /* 0x000fe40000000007 */
[----:B------:R-:W1:Y:S01]  /*1c6b0*/  LDSM.16.MT88.4 R4, [R17+0xe400] ;  /* 0x00e400001104783b */ /* 0x000e620000004200 */
[----:B---3--:R-:W-:-:S05]  /*1c6c0*/  IADD3 R2, R12, R3, R13 ;  /* 0x000000030c027210 */ /* 0x008fca0007ffe00d */
        /* <DEDUP_REMOVED lines=98> */
.L_x_6541:
[----:B--2---:R-:W2:Y:S01]  /*1ccf0*/  LDL R2, [R1+0x18] ;  /* 0x0000180001027983 */ /* 0x004ea20000100800 */
[----:B-1----:R1:W-:Y:S03]  /*1cd00*/  SYNCS.ARRIVE.TRANS64.A1T0 RZ, [R20+URZ+0x2e850], RZ ;  /* 0x02e850ff14ff79a7 */ /* 0x0023e6000810003f */
[----:B------:R3:W5:Y:S04]  /*1cd10*/  LDL R6, [R1] ;  /* 0x0000000001067983 */ /* 0x0007680000100800 */
[----:B------:R3:W5:Y:S01]  /*1cd20*/  LDL R7, [R1+0x4] ;  /* 0x0000040001077983 */ /* 0x0007620000100800 */
[----:B-1----:R-:W-:-:S05]  /*1cd30*/  @!P1 VIADD R20, R20, 0x2e880 ;  /* 0x0002e88014149836 */ /* 0x002fca0000000000 */
[----:B------:R-:W-:Y:S01]  /*1cd40*/  @!P1 PRMT R20, RZ, 0x654, R20 ;  /* 0x00000654ff149816 */ /* 0x000fe20000000014 */
[----:B------:R-:W-:Y:S06]  /*1cd50*/  BAR.SYNC.DEFER_BLOCKING 0x2, 0x80 ;  /* 0x0082000000007b1d */ /* 0x000fec0000010000 */
[----:B------:R3:W-:Y:S01]  /*1cd60*/  @!P1 SYNCS.ARRIVE.TRANS64.RED.A1T0 RZ, [R20+URZ], RZ ;  /* 0x000000ff14ff99a7 */ /* 0x0007e2000810043f */
[C---:B--2---:R-:W-:Y:S01]  /*1cd70*/  ISETP.GT.AND P0, PT, R18.reuse, R2, PT ;  /* 0x000000021200720c */ /* 0x044fe20003f04270 */
[----:B------:R-:W-:-:S12]  /*1cd80*/  VIADD R18, R18, 0xffffffff ;  /* 0xffffffff12127836 */ /* 0x000fd80000000000 */
[----:B---3--:R-:W-:Y:S05]  /*1cd90*/  @P0 BRA `(.L_x_6542) ;  /* 0xffffffec00f40947 */ /* 0x008fea000383ffff */
.L_x_6522:
[----:B------:R-:W-:Y:S04]  /*1cda0*/  BSSY B0, `(.L_x_6543) ;  /* 0x000000f000007945 */ /* 0x000fe80003800000 */
[----:B------:R-:W-:Y:S05]  /*1cdb0*/  @P1 BRA `(.L_x_6544) ;  /* 0x0000000000341947 */ /* 0x000fea0003800000 */
[----:B------:R-:W2:Y:S01]  /*1cdc0*/  S2R R5, SR_LANEID ;  /* 0x0000000000057919 */ /* 0x000ea20000000000 */
[----:B------:R-:W-:Y:S01]  /*1cdd0*/  VOTEU.ANY UR4, UPT, PT ;  /* 0x0000000000047886 */ /* 0x000fe200038e0100 */
[----:B------:R-:W3:Y:S01]  /*1cde0*/  LDC.64 R2, c[0x0][0xc38] ;  /* 0x00030e00ff027b82 */ /* 0x000ee20000000a00 */
[----:B------:R-:W2:Y:S02]  /*1cdf0*/  FLO.U32 R0, UR4 ;  /* 0x0000000400007d00 */ /* 0x000ea400080e0000 */
[----:B--2---:R-:W-:-:S06]  /*1ce00*/  ISETP.EQ.U32.AND P0, PT, R0, R5, PT ;  /* 0x000000050000720c */ /* 0x004fcc0003f02070 */
[----:B------:R-:W3:Y:S07]  /*1ce10*/  POPC R5, UR4 ;  /* 0x0000000400057d09 */ /* 0x000eee0008000000 */
[----:B---3--:R-:W2:Y:S01]  /*1ce20*/  @P0 ATOMG.E.ADD.STRONG.GPU PT, R3, desc[UR50][R2.64], R5 ;  /* 0x00000005020309a8 */ /* 0x008ea200081ee1f2 */
[----:B-1----:R-:W1:Y:S02]  /*1ce30*/  S2R R4, SR_LTMASK ;  /* 0x0000000000047919 */ /* 0x002e640000003900 */
[----:B-1----:R-:W-:-:S04]  /*1ce40*/  LOP3.LUT R4, R4, UR4, RZ, 0xc0, !PT ;  /* 0x0000000404047c12 */ /* 0x002fc8000f8ec0ff */
[----:B-----5:R-:W1:Y:S01]  /*1ce50*/  POPC R7, R4 ;  /* 0x0000000400077309 */ /* 0x020e620000000000 */
[----:B--2---:R-:W1:Y:S02]  /*1ce60*/  SHFL.IDX PT, R0, R3, R0, 0x1f ;  /* 0x00001f0003007589 */ /* 0x004e6400000e0000 */
[----:B-1----:R-:W-:-:S05]  /*1ce70*/  IADD3 R0, R0, UR43, R7 ;  /* 0x0000002b00007c10 */ /* 0x002fca000fffe007 */
[----:B------:R2:W-:Y:S02]  /*1ce80*/  STL [R1+0x10], R0 ;  /* 0x0000100001007387 */ /* 0x0005e40000100800 */
.L_x_6544:
[----:B------:R-:W-:Y:S05]  /*1ce90*/  BSYNC B0 ;  /* 0x0000000000007941 */ /* 0x000fea0003800000 */
.L_x_6543:
[----:B------:R-:W-:-:S06]  /*1cea0*/  UISETP.NE.AND UP0, UPT, UR42, 0x3, UPT ;  /* 0x000000032a00788c */ /* 0x000fcc000bf05270 */
[----:B------:R-:W-:-:S13]  /*1ceb0*/  PLOP3.LUT P0, PT, PT, PT, UP0, 0x80, 0x0 ;  /* 0x000000000000781c */ /* 0x000fda0003f0f008 */
[----:B------:R-:W-:Y:S05]  /*1cec0*/  @!P0 BRA `(.L_x_6545) ;  /* 0x0000000000048947 */ /* 0x000fea0003800000 */
[----:B------:R-:W-:Y:S01]  /*1ced0*/  BPT.TRAP 0x1 ;  /* 0x000000040000795c */ /* 0x000fe20000300000 */
.L_x_6545:
[----:B--2---:R-:W2:Y:S04]  /*1cee0*/  LDL R0, [R1+0x4] ;  /* 0x0000040001007983 */ /* 0x004ea80000100800 */
[----:B------:R-:W3:Y:S01]  /*1cef0*/  LDL R2, [R1] ;  /* 0x0000000001027983 */ /* 0x000ee20000100800 */
        /* <DEDUP_REMOVED lines=8> */
.L_x_6590:
[----:B------:R-:W-:Y:S05]  /*1cf80*/  BSYNC B0 ;  /* 0x0000000000007941 */ /* 0x000fea0003800000 */
.L_x_6546:
[----:B------:R-:W-:Y:S05]  /*1cf90*/  @!P2 BRA `(.L_x_6548) ;  /* 0x000000000004a947 */ /* 0x000fea0003800000 */
[----:B------:R-:W-:Y:S01]  /*1cfa0*/  BPT.TRAP 0x1 ;  /* 0x000000040000795c */ /* 0x000fe20000300000 */
.L_x_6548:
[----:B--2---:R-:W2:Y:S02]  /*1cfb0*/  LDL R0, [R1+0x4] ;  /* 0x0000040001007983 */ /* 0x004ea40000100800 */
[----:B--2---:R-:W-:-:S04]  /*1cfc0*/  SHF.L.U32 R0, R0, 0x1f, RZ ;  /* 0x0000001f00007819 */ /* 0x004fc800000006ff */
[----:B------:R-:W2:Y:S02]  /*1cfd0*/  SYNCS.PHASECHK.TRANS64.TRYWAIT P0, [R17+URZ+0x2e860], R0 ;  /* 0x02e86000110075a7 */ /* 0x000ea4000800017f */
[----:B--2---:R-:W-:Y:S05]  /*1cfe0*/  @!P0 BRA `(.L_x_6549) ;  /* 0x0000001c00b88947 */ /* 0x004fea0003800000 */
.L_x_6591:
        /* <DEDUP_REMOVED lines=104> */
.L_x_6550:
        /* <DEDUP_REMOVED lines=13> */
.L_x_6506:
[----:B------:R-:W-:Y:S05]  /*1d740*/  BSYNC B6 ;  /* 0x0000000000067941 */ /* 0x000fea0003800000 */
.L_x_6504:
[----:B------:R-:W-:-:S13]  /*1d750*/  LOP3.LUT P0, RZ, R16, 0x2, RZ, 0xc0, !PT ;  /* 0x0000000210ff7812 */ /* 0x000fda000780c0ff */
[----:B------:R-:W-:Y:S05]  /*1d760*/  @!P0 BRA `(.L_x_6551) ;  /* 0x0000000000308947 */ /* 0x000fea0003800000 */
[----:B------:R-:W3:Y:S08]  /*1d770*/  S2UR UR5, SR_CgaCtaId ;  /* 0x00000000000579c3 */ /* 0x000ef00000008800 */
[----:B------:R-:W-:Y:S06]  /*1d780*/  BAR.SYNC.DEFER_BLOCKING 0x5, 0x180 ;  /* 0x0146000000007b1d */ /* 0x000fec0000010000 */
[----:B------:R-:W-:-:S02]  /*1d790*/  UMOV UR4, 0x400 ;  /* 0x0000040000047882 */ /* 0x000fc40000000000 */
[----:B---3--:R-:W-:-:S09]  /*1d7a0*/  ULEA UR4, UR5, UR4, 0x18 ;  /* 0x0000000405047291 */ /* 0x008fd2000f8ec03f */
[----:B------:R-:W3:Y:S04]  /*1d7b0*/  LDS.128 R4, [UR4+0x2e8d0] ;  /* 0x02e8d004ff047984 */ /* 0x000ee80008000c00 */
[----:B---3--:R3:W-:Y:S01]  /*1d7c0*/  STL.64 [R1+0x10], R4 ;  /* 0x0000100401007387 */ /* 0x0087e20000100a00 */
[----:B------:R-:W-:Y:S02]  /*1d7d0*/  IMAD.MOV.U32 R2, RZ, RZ, R7 ;  /* 0x000000ffff027224 */ /* 0x000fe400078e0007 */
[----:B-12---:R-:W-:-:S03]  /*1d7e0*/  IMAD.MOV.U32 R0, RZ, RZ, R6 ;  /* 0x000000ffff007224 */ /* 0x006fc600078e0006 */
[----:B------:R-:W-:Y:S02]  /*1d7f0*/  R2UR UR45, R2 ;  /* 0x00000000022d72ca */ /* 0x000fe400000e0000 */
[----:B------:R-:W-:Y:S01]  /*1d800*/  R2UR UR38, R0 ;  /* 0x00000000002672ca */ /* 0x000fe200000e0000 */
[----:B------:R-:W-:Y:S06]  /*1d810*/  BAR.ARV 0x4, 0x180 ;  /* 0x0106000000007b1d */ /* 0x000fec0000002000 */
[----:B------:R-:W-:Y:S08]  /*1d820*/  BRA `(.L_x_6552) ;  /* 0x0000000800d07947 */ /* 0x000ff00003800000 */
.L_x_6551:
[----:B------:R-:W3:Y:S01]  /*1d830*/  S2R R2, SR_TID.X ;  /* 0x0000000000027919 */ /* 0x000ee20000002100 */
[----:B------:R-:W-:Y:S01]  /*1d840*/  ULDC UR4, c[0x0][0xc14] ;  /* 0x0003050000047ab9 */ /* 0x000fe20000000800 */
[----:B-12---:R-:W2:Y:S01]  /*1d850*/  LDL.LU R0, [R1+0x10] ;  /* 0x0000100001007983 */ /* 0x006ea20000300800 */
[----:B---3--:R-:W-:-:S04]  /*1d860*/  LOP3.LUT R8, R2, 0x1f, RZ, 0xc0, !PT ;  /* 0x0000001f02087812 */ /* 0x008fc800078ec0ff */
        /* <DEDUP_REMOVED lines=37> */
.L_x_6557:
        /* <DEDUP_REMOVED lines=14> */
.L_x_6556:
[----:B------:R-:W-:Y:S05]  /*1dba0*/  BSYNC B0 ;  /* 0x0000000000007941 */ /* 0x000fea0003800000 */
.L_x_6555:
        /* <DEDUP_REMOVED lines=21> */
.L_x_6553:
        /* <DEDUP_REMOVED lines=21> */
.L_x_6558:
        /* <DEDUP_REMOVED lines=63> */
.L_x_6554:
[----:B------:R1:W-:Y:S01]  /*1e240*/  STL [R1+0x10], R0 ;  /* 0x0000100001007387 */ /* 0x0003e20000100800 */
[----:B------:R-:W-:Y:S01]  /*1e250*/  ULDC UR45, c[0x0][0xc14] ;  /* 0x00030500002d7ab9 */ /* 0x000fe20000000800 */
[----:B------:R-:W-:Y:S02]  /*1e260*/  UMOV UR38, URZ ;  /* 0x0000003f00267c82 */ /* 0x000fe40008000000 */
[----:B------:R1:W-:Y:S03]  /*1e270*/  STL [R1+0x14], RZ ;  /* 0x000014ff01007387 */ /* 0x0003e60000100800 */
.L_x_6559:
        /* <DEDUP_REMOVED lines=15> */
.L_x_6552:
[----:B------:R-:W-:Y:S02]  /*1e370*/  ULDC UR4, c[0x0][0xc14] ;  /* 0x0003050000047ab9 */ /* 0x000fe40000000800 */
[----:B------:R-:W-:-:S06]  /*1e380*/  UISETP.GE.AND UP0, UPT, UR45, UR4, UPT ;  /* 0x000000042d00728c */ /* 0x000fcc000bf06270 */
[----:B------:R-:W-:-:S13]  /*1e390*/  PLOP3.LUT P0, PT, PT, PT, UP0, 0x80, 0x0 ;  /* 0x000000000000781c */ /* 0x000fda0003f0f008 */
[----:B------:R-:W-:Y:S05]  /*1e3a0*/  @!P0 BRA `(.L_x_6560) ;  /* 0xffffffc0001c8947 */ /* 0x000fea000383ffff */
.L_x_6494:
[----:B-1----:R-:W2:Y:S01]  /*1e3b0*/  LDL.LU R0, [R1+0x24] ;  /* 0x0000240001007983 */ /* 0x002ea20000300800 */
[----:B------:R-:W-:Y:S01]  /*1e3c0*/  BSSY B0, `(.L_x_6561) ;  /* 0x000000b000007945 */ /* 0x000fe20003800000 */
[----:B---3--:R-:W1:Y:S01]  /*1e3d0*/  S2R R5, SR_CgaCtaId ;  /* 0x0000000000057919 */ /* 0x008e620000008800 */
        /* <DEDUP_REMOVED lines=9> */
.L_x_6592:
[----:B------:R-:W-:Y:S05]  /*1e470*/  BSYNC B0 ;  /* 0x0000000000007941 */ /* 0x000fea0003800000 */
.L_x_6561:
[----:B------:R-:W-:-:S03]  /*1e480*/  UMOV UR4, 0xffffffff ;  /* 0xffffffff00047882 */ /* 0x000fc60000000000 */
[----:B------:R-:W-:Y:S05]  /*1e490*/  BRA.DIV UR4, `(.L_x_6563) ;  /* 0x0000000a04b47947 */ /* 0x000fea000b800000 */
[----:B------:R-:W2:Y:S02]  /*1e4a0*/  S2R R2, SR_TID.X ;  /* 0x0000000000027919 */ /* 0x000ea40000002100 */
[----:B--2---:R-:W-:-:S04]  /*1e4b0*/  SHF.R.U32.HI R2, RZ, 0x5, R2 ;  /* 0x00000005ff027819 */ /* 0x004fc80000011602 */
[----:B------:R-:W-:-:S05]  /*1e4c0*/  LOP3.LUT R2, R2, 0x3, RZ, 0xc0, !PT ;  /* 0x0000000302027812 */ /* 0x000fca00078ec0ff */
[----:B------:R2:W3:Y:S02]  /*1e4d0*/  SHFL.IDX PT, R14, R2, RZ, 0x1f ;  /* 0x00001fff020e7589 */ /* 0x0004e400000e0000 */
.L_x_6595:
[----:B---3--:R-:W-:Y:S01]  /*1e4e0*/  ISETP.NE.AND P0, PT, R14, RZ, PT ;  /* 0x000000ff0e00720c */ /* 0x008fe20003f05270 */
[----:B------:R-:W-:-:S12]  /*1e4f0*/  BSSY B0, `(.L_x_6564) ;  /* 0x000002e000007945 */ /* 0x000fd80003800000 */
[----:B------:R-:W-:Y:S05]  /*1e500*/  @P0 BRA `(.L_x_6565) ;  /* 0x0000000000b00947 */ /* 0x000fea0003800000 */
[----:B------:R-:W-:-:S03]  /*1e510*/  UMOV UR4, 0xffffffff ;  /* 0xffffffff00047882 */ /* 0x000fc60000000000 */
[----:B------:R-:W-:Y:S05]  /*1e520*/  BRA.DIV UR4, `(.L_x_6566) ;  /* 0x0000000a04c47947 */ /* 0x000fea000b800000 */
[----:B------:R-:W-:-:S13]  /*1e530*/  ELECT P6, URZ, PT ;  /* 0x00000000003f782f */ /* 0x000fda00038c0000 */
.L_x_6598:
[----:B------:R-:W-:Y:S05]  /*1e540*/  @!P6 BRA `(.L_x_6565) ;  /* 0x0000000000a0e947 */ /* 0x000fea0003800000 */
[----:B------:R-:W-:-:S06]  /*1e550*/  ULOP3.LUT UR4, UR40, 0x2, URZ, 0xfc, !UPT ;  /* 0x0000000228047892 */ /* 0x000fcc000f8efc3f */
[----:B--2---:R-:W-:-:S05]  /*1e560*/  IMAD.U32 R2, RZ, RZ, UR4 ;  /* 0x00000004ff027e24 */ /* 0x004fca000f8e00ff */
[----:B------:R-:W-:-:S13]  /*1e570*/  ISETP.NE.AND P0, PT, R2, 0x3, PT ;  /* 0x000000030200780c */ /* 0x000fda0003f05270 */
[----:B------:R-:W-:Y:S05]  /*1e580*/  @!P0 BRA `(.L_x_6567) ;  /* 0x0000000000048947 */ /* 0x000fea0003800000 */
[----:B------:R-:W-:Y:S01]  /*1e590*/  BPT.TRAP 0x1 ;  /* 0x000000040000795c */ /* 0x000fe20000300000 */
.L_x_6567:
        /* <DEDUP_REMOVED lines=14> */
.L_x_6599:
[----:B------:R-:W2:Y:S02]  /*1e680*/  SYNCS.PHASECHK.TRANS64.TRYWAIT P1, [R7+URZ], R2 ;  /* 0x00000002070075a7 */ /* 0x000ea4000802017f */
[----:B--2---:R-:W-:Y:S05]  /*1e690*/  @!P1 BRA `(.L_x_6569) ;  /* 0x00000008009c9947 */ /* 0x004fea0003800000 */
.L_x_6600:
[----:B------:R-:W-:Y:S05]  /*1e6a0*/  @!P0 BRA `(.L_x_6570) ;  /* 0x0000000000048947 */ /* 0x000fea0003800000 */
[----:B------:R-:W-:Y:S01]  /*1e6b0*/  BPT.TRAP 0x1 ;  /* 0x000000040000795c */ /* 0x000fe20000300000 */
.L_x_6570:
[----:B------:R-:W3:Y:S02]  /*1e6c0*/  LDL.LU R4, [R1] ;  /* 0x0000000001047983 */ /* 0x000ee40000300800 */
[----:B---3--:R-:W-:-:S04]  /*1e6d0*/  IMAD R4, R4, 0x8, R0 ;  /* 0x0000000804047824 */ /* 0x008fc800078e0200 */
[----:B------:R-:W3:Y:S02]  /*1e6e0*/  SYNCS.PHASECHK.TRANS64.TRYWAIT P1, [R4+URZ+0x2e860], R5 ;  /* 0x02e86005040075a7 */ /* 0x000ee4000802017f */
[----:B---3--:R-:W-:Y:S05]  /*1e6f0*/  @!P1 BRA `(.L_x_6571) ;  /* 0x0000000800989947 */ /* 0x008fea0003800000 */
.L_x_6601:
[----:B------:R-:W-:Y:S05]  /*1e700*/  @!P0 BRA `(.L_x_6572) ;  /* 0x0000000000048947 */ /* 0x000fea0003800000 */
[----:B------:R-:W-:Y:S01]  /*1e710*/  BPT.TRAP 0x1 ;  /* 0x000000040000795c */ /* 0x000fe20000300000 */
.L_x_6572:
[----:B------:R-:W-:-:S04]  /*1e720*/  IMAD R3, R3, 0x8, R0 ;  /* 0x0000000803037824 */ /* 0x000fc800078e0200 */
[----:B------:R-:W4:Y:S02]  /*1e730*/  SYNCS.PHASECHK.TRANS64.TRYWAIT P1, [R3+URZ+0x2e860], R2 ;  /* 0x02e86002030075a7 */ /* 0x000f24000802017f */
[----:B----4-:R-:W-:Y:S05]  /*1e740*/  @!P1 BRA `(.L_x_6573) ;  /* 0x0000000800989947 */ /* 0x010fea0003800000 */
.L_x_6602:
[----:B------:R-:W-:Y:S05]  /*1e750*/  @!P0 BRA `(.L_x_6574) ;  /* 0x0000000000048947 */ /* 0x000fea0003800000 */
[----:B------:R-:W-:Y:S01]  /*1e760*/  BPT.TRAP 0x1 ;  /* 0x000000040000795c */ /* 0x000fe20000300000 */
.L_x_6574:
[----:B------:R-:W5:Y:S02]  /*1e770*/  SYNCS.PHASECHK.TRANS64.TRYWAIT P0, [R4+URZ+0x2e880], R5 ;  /* 0x02e88005040075a7 */ /* 0x000f64000800017f */
[----:B-----5:R-:W-:Y:S05]  /*1e780*/  @!P0 BRA `(.L_x_6575) ;  /* 0x00000008009c8947 */ /* 0x020fea0003800000 */
.L_x_6576:
[----:B------:R0:W0:Y:S02]  /*1e790*/  SYNCS.PHASECHK.TRANS64.TRYWAIT P0, [R3+URZ+0x2e880], R2 ;  /* 0x02e88002030075a7 */ /* 0x000024000800017f */
[----:B0-----:R-:W-:Y:S05]  /*1e7a0*/  @!P0 NANOSLEEP.SYNCS 0x989680 ;  /* 0x009896800000895d */ /* 0x001fea0003900000 */
[----:B------:R-:W0:Y:S02]  /*1e7b0*/  @!P0 SYNCS.PHASECHK.TRANS64 P0, [R3+URZ+0x2e880], R2 ;  /* 0x02e88002030085a7 */ /* 0x000e24000800007f */
[----:B0-----:R-:W-:Y:S05]  /*1e7c0*/  @!P0 BRA `(.L_x_6576) ;  /* 0xfffffffc00f08947 */ /* 0x001fea000383ffff */
.L_x_6565:
[----:B------:R-:W-:Y:S05]  /*1e7d0*/  BSYNC B0 ;  /* 0x0000000000007941 */ /* 0x000fea0003800000 */
.L_x_6564:
[----:B------:R-:W-:Y:S05]  /*1e7e0*/  EXIT ;  /* 0x000000000000794d */ /* 0x000fea0003800000 */
.L_x_6392:
[----:B0-----:R-:W-:-:S04]  /*1e7f0*/  IMAD.U32 R3, RZ, RZ, UR41 ;  /* 0x00000029ff037e24 */ /* 0x001fc8000f8e00ff */
[----:B------:R0:W1:Y:S03]  /*1e800*/  SYNCS.PHASECHK.TRANS64.TRYWAIT P1, [R3+URZ+0x2e800], R0 ;  /* 0x02e80000030075a7 */ /* 0x000066000802017f */
[----:B-1----:R-:W-:Y:S05]  /*1e810*/  @!P1 NANOSLEEP.SYNCS 0x989680 ;  /* 0x009896800000995d */ /* 0x002fea0003900000 */
[----:B------:R-:W1:Y:S02]  /*1e820*/  @!P1 SYNCS.PHASECHK.TRANS64 P1, [R3+URZ+0x2e800], R0 ;  /* 0x02e80000030095a7 */ /* 0x000e64000802007f */
[----:B-1----:R-:W-:Y:S05]  /*1e830*/  @!P1 BRA `(.L_x_6392) ;  /* 0xfffffffc00ec9947 */ /* 0x002fea000383ffff */
[----:B------:R-:W-:Y:S05]  /*1e840*/  BRA `(.L_x_6577) ;  /* 0xfffffe3400747947 */ /* 0x000fea000383ffff */
.L_x_6396:
[----:B-1----:R1:W2:Y:S02]  /*1e850*/  SYNCS.PHASECHK.TRANS64.TRYWAIT P1, [R3+URZ+0x2e830], R0 ;  /* 0x02e83000030075a7 */ /* 0x0022a4000802017f */
[----:B--2---:R-:W-:Y:S05]  /*1e860*/  @!P1 NANOSLEEP.SYNCS 0x989680 ;  /* 0x009896800000995d */ /* 0x004fea0003900000 */
[----:B------:R-:W2:Y:S02]  /*1e870*/  @!P1 SYNCS.PHASECHK.TRANS64 P1, [R3+URZ+0x2e830], R0 ;  /* 0x02e83000030095a7 */ /* 0x000ea4000802007f */
[----:B--2---:R-:W-:Y:S05]  /*1e880*/  @!P1 BRA `(.L_x_6396) ;  /* 0xfffffffc00f09947 */ /* 0x004fea000383ffff */
[----:B------:R-:W-:Y:S05]  /*1e890*/  BRA `(.L_x_6395) ;  /* 0xfffffe3400907947 */ /* 0x000fea000383ffff */
.L_x_6412:
[----:B-1----:R-:W-:-:S04]  /*1e8a0*/  IMAD.U32 R15, RZ, RZ, UR6 ;  /* 0x00000006ff0f7e24 */ /* 0x002fc8000f8e00ff */
[----:B------:R1:W2:Y:S03]  /*1e8b0*/  SYNCS.PHASECHK.TRANS64.TRYWAIT P1, [R15+URZ+0x2e830], R12 ;  /* 0x02e8300c0f0075a7 */ /* 0x0002a6000802017f */
[----:B--2---:R-:W-:Y:S05]  /*1e8c0*/  @!P1 NANOSLEEP.SYNCS 0x989680 ;  /* 0x009896800000995d */ /* 0x004fea0003900000 */
[----:B------:R-:W2:Y:S02]  /*1e8d0*/  @!P1 SYNCS.PHASECHK.TRANS64 P1, [R15+URZ+0x2e830], R12 ;  /* 0x02e8300c0f0095a7 */ /* 0x000ea4000802007f */
[----:B--2---:R-:W-:Y:S05]  /*1e8e0*/  @!P1 BRA `(.L_x_6412) ;  /* 0xfffffffc00ec9947 */ /* 0x004fea000383ffff */
[----:B------:R-:W-:Y:S05]  /*1e8f0*/  BRA `(.L_x_6409) ;  /* 0xfffffe8800a87947 */ /* 0x000fea000383ffff */
.L_x_6416:
[----:B-1----:R-:W-:-:S04]  /*1e900*/  IMAD.U32 R15, RZ, RZ, UR6 ;  /* 0x00000006ff0f7e24 */ /* 0x002fc8000f8e00ff */
[----:B------:R1:W2:Y:S03]  /*1e910*/  SYNCS.PHASECHK.TRANS64.TRYWAIT P1, [R15+URZ+0x2e850], R12 ;  /* 0x02e8500c0f0075a7 */ /* 0x0002a6000802017f */
[----:B--2---:R-:W-:Y:S05]  /*1e920*/  @!P1 NANOSLEEP.SYNCS 0x989680 ;  /* 0x009896800000995d */ /* 0x004fea0003900000 */
[----:B------:R-:W2:Y:S02]  /*1e930*/  @!P1 SYNCS.PHASECHK.TRANS64 P1, [R15+URZ+0x2e850], R12 ;  /* 0x02e8500c0f0095a7 */ /* 0x000ea4000802007f */
[----:B--2---:R-:W-:Y:S05]  /*1e940*/  @!P1 BRA `(.L_x_6416) ;  /* 0xfffffffc00ec9947 */ /* 0x004fea000383ffff */
[----:B------:R-:W-:Y:S05]  /*1e950*/  BRA `(.L_x_6413) ;  /* 0xfffffe9400987947 */ /* 0x000fea000383ffff */
.L_x_6434:
[----:B-1----:R-:W-:-:S04]  /*1e960*/  IMAD.U32 R3, RZ, RZ, UR6 ;  /* 0x00000006ff037e24 */ /* 0x002fc8000f8e00ff */
[----:B------:R1:W2:Y:S03]  /*1e970*/  SYNCS.PHASECHK.TRANS64.TRYWAIT P1, [R3+URZ+0x2e830], R0 ;  /* 0x02e83000030075a7 */ /* 0x0002a6000802017f */
[----:B--2---:R-:W-:Y:S05]  /*1e980*/  @!P1 NANOSLEEP.SYNCS 0x989680 ;  /* 0x009896800000995d */ /* 0x004fea0003900000 */
[----:B------:R-:W2:Y:S02]  /*1e990*/  @!P1 SYNCS.PHASECHK.TRANS64 P1, [R3+URZ+0x2e830], R0 ;  /* 0x02e83000030095a7 */ /* 0x000ea4000802007f */
[----:B--2---:R-:W-:Y:S05]  /*1e9a0*/  @!P1 BRA `(.L_x_6434) ;  /* 0xfffffffc00ec9947 */ /* 0x004fea000383ffff */
[----:B------:R-:W-:Y:S05]  /*1e9b0*/  BRA `(.L_x_6431) ;  /* 0xfffffee800187947 */ /* 0x000fea000383ffff */
.L_x_6438:
[----:B-1----:R-:W-:-:S04]  /*1e9c0*/  IMAD.U32 R3, RZ, RZ, UR6 ;  /* 0x00000006ff037e24 */ /* 0x002fc8000f8e00ff */
[----:B------:R1:W2:Y:S03]  /*1e9d0*/  SYNCS.PHASECHK.TRANS64.TRYWAIT P1, [R3+URZ+0x2e850], R0 ;  /* 0x02e85000030075a7 */ /* 0x0002a6000802017f */
[----:B--2---:R-:W-:Y:S05]  /*1e9e0*/  @!P1 NANOSLEEP.SYNCS 0x989680 ;  /* 0x009896800000995d */ /* 0x004fea0003900000 */
[----:B------:R-:W2:Y:S02]  /*1e9f0*/  @!P1 SYNCS.PHASECHK.TRANS64 P1, [R3+URZ+0x2e850], R0 ;  /* 0x02e85000030095a7 */ /* 0x000ea4000802007f */
[----:B--2---:R-:W-:Y:S05]  /*1ea00*/  @!P1 BRA `(.L_x_6438) ;  /* 0xfffffffc00ec9947 */ /* 0x004fea000383ffff */
[----:B------:R-:W-:Y:S05]  /*1ea10*/  BRA `(.L_x_6435) ;  /* 0xfffffef400087947 */ /* 0x000fea000383ffff */
.L_x_6445:
[----:B-1----:R-:W-:-:S04]  /*1ea20*/  IMAD.U32 R3, RZ, RZ, UR6 ;  /* 0x00000006ff037e24 */ /* 0x002fc8000f8e00ff */
[----:B------:R1:W2:Y:S03]  /*1ea30*/  SYNCS.PHASECHK.TRANS64.TRYWAIT P1, [R3+URZ+0x2e830], R0 ;  /* 0x02e83000030075a7 */ /* 0x0002a6000802017f */
[----:B--2---:R-:W-:Y:S05]  /*1ea40*/  @!P1 NANOSLEEP.SYNCS 0x989680 ;  /* 0x009896800000995d */ /* 0x004fea0003900000 */
[----:B------:R-:W2:Y:S02]  /*1ea50*/  @!P1 SYNCS.PHASECHK.TRANS64 P1, [R3+URZ+0x2e830], R0 ;  /* 0x02e83000030095a7 */ /* 0x000ea4000802007f */
[----:B--2---:R-:W-:Y:S05]  /*1ea60*/  @!P1 BRA `(.L_x_6445) ;  /* 0xfffffffc00ec9947 */ /* 0x004fea000383ffff */
[----:B------:R-:W-:Y:S05]  /*1ea70*/  BRA `(.L_x_6442) ;  /* 0xffffff1c00947947 */ /* 0x000fea000383ffff */
.L_x_6449:
[----:B-1----:R-:W-:-:S04]  /*1ea80*/  IMAD.U32 R3, RZ, RZ, UR6 ;  /* 0x00000006ff037e24 */ /* 0x002fc8000f8e00ff */
[----:B------:R1:W2:Y:S03]  /*1ea90*/  SYNCS.PHASECHK.TRANS64.TRYWAIT P1, [R3+URZ+0x2e850], R0 ;  /* 0x02e85000030075a7 */ /* 0x0002a6000802017f */
[----:B--2---:R-:W-:Y:S05]  /*1eaa0*/  @!P1 NANOSLEEP.SYNCS 0x989680 ;  /* 0x009896800000995d */ /* 0x004fea0003900000 */
[----:B------:R-:W2:Y:S02]  /*1eab0*/  @!P1 SYNCS.PHASECHK.TRANS64 P1, [R3+URZ+0x2e850], R0 ;  /* 0x02e85000030095a7 */ /* 0x000ea4000802007f */
[----:B--2---:R-:W-:Y:S05]  /*1eac0*/  @!P1 BRA `(.L_x_6449) ;  /* 0xfffffffc00ec9947 */ /* 0x004fea000383ffff */
[----:B------:R-:W-:Y:S05]  /*1ead0*/  BRA `(.L_x_6446) ;  /* 0xffffff2800847947 */ /* 0x000fea000383ffff */
.L_x_6463:
[----:B-1----:R-:W-:-:S04]  /*1eae0*/  IMAD.U32 R5, RZ, RZ, UR4 ;  /* 0x00000004ff057e24 */ /* 0x002fc8000f8e00ff */
[----:B------:R1:W2:Y:S03]  /*1eaf0*/  SYNCS.PHASECHK.TRANS64.TRYWAIT P1, [R5+URZ+0x2e850], R4 ;  /* 0x02e85004050075a7 */ /* 0x0002a6000802017f */
[----:B--2---:R-:W-:Y:S05]  /*1eb00*/  @!P1 NANOSLEEP.SYNCS 0x989680 ;  /* 0x009896800000995d */ /* 0x004fea0003900000 */
[----:B------:R-:W2:Y:S02]  /*1eb10*/  @!P1 SYNCS.PHASECHK.TRANS64 P1, [R5+URZ+0x2e850], R4 ;  /* 0x02e85004050095a7 */ /* 0x000ea4000802007f */
[----:B--2---:R-:W-:Y:S05]  /*1eb20*/  @!P1 BRA `(.L_x_6463) ;  /* 0xfffffffc00ec9947 */ /* 0x004fea000383ffff */
[----:B------:R-:W-:Y:S05]  /*1eb30*/  BRA `(.L_x_6462) ;  /* 0xffffff7800487947 */ /* 0x000fea000383ffff */
.L_x_6511:
[----:B------:R-:W-:Y:S02]  /*1eb40*/  IMAD.MOV.U32 R13, RZ, RZ, R4 ;  /* 0x000000ffff0d7224 */ /* 0x000fe400078e0004 */
[----:B------:R-:W-:Y:S02]  /*1eb50*/  IMAD.MOV.U32 R12, RZ, RZ, RZ ;  /* 0x000000ffff0c7224 */ /* 0x000fe400078e00ff */
[----:B------:R-:W-:Y:S02]  /*1eb60*/  IMAD.MOV.U32 R11, RZ, RZ, 0x1f ;  /* 0x0000001fff0b7424 */ /* 0x000fe400078e00ff */
[----:B------:R-:W-:-:S07]  /*1eb70*/  IMAD.MOV.U32 R15, RZ, RZ, -0x1 ;  /* 0xffffffffff0f7424 */ /* 0x000fce00078e00ff */
[----:B0-----:R-:W-:Y:S05]  /*1eb80*/  WARPSYNC.COLLECTIVE R15, `(.L_x_6578) ;  /* 0x000000000f087348 */ /* 0x001fea0003c00000 */
[----:B------:R1:W2:Y:S02]  /*1eb90*/  SHFL.IDX P6, R14, R13, R12, R11 ;  /* 0x0000000c0d0e7389 */ /* 0x0002a400000c000b */
[----:B012---:R-:W-:Y:S01]  /*1eba0*/  ENDCOLLECTIVE ;  /* 0x000000000000791b */ /* 0x007fe20003800000 */
.L_x_6578:
[----:B------:R-:W-:Y:S05]  /*1ebb0*/  BRA `(.L_x_6579) ;  /* 0xffffffc800847947 */ /* 0x000fea000383ffff */
.L_x_6513:
[----:B------:R-:W-:Y:S01]  /*1ebc0*/  BSSY B0, `(.L_x_6580) ;  /* 0x0000006000007945 */ /* 0x000fe20003800000 */
[----:B------:R-:W-:-:S07]  /*1ebd0*/  IMAD.MOV.U32 R15, RZ, RZ, -0x1 ;  /* 0xffffffffff0f7424 */ /* 0x000fce00078e00ff */
[----:B-1----:R-:W-:Y:S05]  /*1ebe0*/  WARPSYNC.COLLECTIVE R15, `(.L_x_6581) ;  /* 0x000000000f0c7348 */ /* 0x002fea0003c00000 */
[----:B------:R-:W-:Y:S02]  /*1ebf0*/  ELECT P6, UR62, PT ;  /* 0x00000000003e782f */ /* 0x000fe400038c0000 */
[----:B------:R-:W-:Y:S01]  /*1ec00*/  MOV R14, UR62 ;  /* 0x0000003e000e7c02 */ /* 0x000fe20008000f00 */
[----:B-1----:R-:W-:Y:S10]  /*1ec10*/  ENDCOLLECTIVE ;  /* 0x000000000000791b */ /* 0x002ff40003800000 */
.L_x_6581:
[----:B------:R-:W-:Y:S05]  /*1ec20*/  BSYNC B0 ;  /* 0x0000000000007941 */ /* 0x000fea0003800000 */
.L_x_6580:
[----:B------:R-:W-:Y:S05]  /*1ec30*/  BRA `(.L_x_6582) ;  /* 0xffffffc800807947 */ /* 0x000fea000383ffff */
.L_x_6516:
[----:B0-----:R0:W1:Y:S02]  /*1ec40*/  SYNCS.PHASECHK.TRANS64.TRYWAIT P2, [R4+URZ+0x2e880], R3 ;  /* 0x02e88003040075a7 */ /* 0x001064000804017f */
[----:B-1----:R-:W-:Y:S05]  /*1ec50*/  @!P2 NANOSLEEP.SYNCS 0x989680 ;  /* 0x009896800000a95d */ /* 0x002fea0003900000 */
[----:B------:R-:W1:Y:S02]  /*1ec60*/  @!P2 SYNCS.PHASECHK.TRANS64 P2, [R4+URZ+0x2e880], R3 ;  /* 0x02e880030400a5a7 */ /* 0x000e64000804007f */
[----:B-1----:R-:W-:Y:S05]  /*1ec70*/  @!P2 BRA `(.L_x_6516) ;  /* 0xfffffffc00f0a947 */ /* 0x002fea000383ffff */
[----:B------:R-:W-:Y:S05]  /*1ec80*/  BRA `(.L_x_6583) ;  /* 0xffffffc800e07947 */ /* 0x000fea000383ffff */
.L_x_6518:
[----:B-1----:R1:W2:Y:S02]  /*1ec90*/  SYNCS.PHASECHK.TRANS64.TRYWAIT P2, [R4+URZ+0x2e840], R3 ;  /* 0x02e84003040075a7 */ /* 0x0022a4000804017f */
[----:B--2---:R-:W-:Y:S05]  /*1eca0*/  @!P2 NANOSLEEP.SYNCS 0x989680 ;  /* 0x009896800000a95d */ /* 0x004fea0003900000 */
[----:B------:R-:W2:Y:S02]  /*1ecb0*/  @!P2 SYNCS.PHASECHK.TRANS64 P2, [R4+URZ+0x2e840], R3 ;  /* 0x02e840030400a5a7 */ /* 0x000ea4000804007f */
[----:B--2---:R-:W-:Y:S05]  /*1ecc0*/  @!P2 BRA `(.L_x_6518) ;  /* 0xfffffffc00f0a947 */ /* 0x004fea000383ffff */
[----:B------:R-:W-:Y:S05]  /*1ecd0*/  BRA `(.L_x_6584) ;  /* 0xffffffcc00407947 */ /* 0x000fea000383ffff */
.L_x_6521:
[----:B--2---:R-:W-:-:S04]  /*1ece0*/  IMAD.U32 R3, RZ, RZ, UR41 ;  /* 0x00000029ff037e24 */ /* 0x004fc8000f8e00ff */
[----:B------:R2:W3:Y:S03]  /*1ecf0*/  SYNCS.PHASECHK.TRANS64.TRYWAIT P0, [R3+URZ+0x2e820], R2 ;  /* 0x02e82002030075a7 */ /* 0x0004e6000800017f */
[----:B---3--:R-:W-:Y:S05]  /*1ed00*/  @!P0 NANOSLEEP.SYNCS 0x989680 ;  /* 0x009896800000895d */ /* 0x008fea0003900000 */
[----:B------:R-:W3:Y:S02]  /*1ed10*/  @!P0 SYNCS.PHASECHK.TRANS64 P0, [R3+URZ+0x2e820], R2 ;  /* 0x02e82002030085a7 */ /* 0x000ee4000800007f */
[----:B---3--:R-:W-:Y:S05]  /*1ed20*/  @!P0 BRA `(.L_x_6521) ;  /* 0xfffffffc00ec8947 */ /* 0x008fea000383ffff */
[----:B------:R-:W-:Y:S05]  /*1ed30*/  BRA `(.L_x_6585) ;  /* 0xffffffcc00f07947 */ /* 0x000fea000383ffff */
.L_x_6527:
[----:B-1----:R1:W3:Y:S02]  /*1ed40*/  SYNCS.PHASECHK.TRANS64.TRYWAIT P0, [R4+URZ+0x2e880], R3 ;  /* 0x02e88003040075a7 */ /* 0x0022e4000800017f */
[----:B---3--:R-:W-:Y:S05]  /*1ed50*/  @!P0 NANOSLEEP.SYNCS 0x989680 ;  /* 0x009896800000895d */ /* 0x008fea0003900000 */
[----:B------:R-:W3:Y:S02]  /*1ed60*/  @!P0 SYNCS.PHASECHK.TRANS64 P0, [R4+URZ+0x2e880], R3 ;  /* 0x02e88003040085a7 */ /* 0x000ee4000800007f */
[----:B---3--:R-:W-:Y:S05]  /*1ed70*/  @!P0 BRA `(.L_x_6527) ;  /* 0xfffffffc00f08947 */ /* 0x008fea000383ffff */
[----:B------:R-:W-:Y:S05]  /*1ed80*/  BRA `(.L_x_6586) ;  /* 0xffffffd0009c7947 */ /* 0x000fea000383ffff */
.L_x_6532:
[----:B--2---:R2:W3:Y:S02]  /*1ed90*/  SYNCS.PHASECHK.TRANS64.TRYWAIT P0, [R4+URZ+0x2e840], R3 ;  /* 0x02e84003040075a7 */ /* 0x0044e4000800017f */
[----:B---3--:R-:W-:Y:S05]  /*1eda0*/  @!P0 NANOSLEEP.SYNCS 0x989680 ;  /* 0x009896800000895d */ /* 0x008fea0003900000 */
[----:B------:R-:W3:Y:S02]  /*1edb0*/  @!P0 SYNCS.PHASECHK.TRANS64 P0, [R4+URZ+0x2e840], R3 ;  /* 0x02e84003040085a7 */ /* 0x000ee4000800007f */
[----:B---3--:R-:W-:Y:S05]  /*1edc0*/  @!P0 BRA `(.L_x_6532) ;  /* 0xfffffffc00f08947 */ /* 0x008fea000383ffff */
[----:B------:R-:W-:Y:S05]  /*1edd0*/  BRA `(.L_x_6587) ;  /* 0xffffffd400247947 */ /* 0x000fea000383ffff */
.L_x_6538:
[----:B---3--:R3:W4:Y:S02]  /*1ede0*/  SYNCS.PHASECHK.TRANS64.TRYWAIT P2, [R20+URZ+0x2e870], R2 ;  /* 0x02e87002140075a7 */ /* 0x008724000804017f */
[----:B----4-:R-:W-:Y:S05]  /*1edf0*/  @!P2 NANOSLEEP.SYNCS 0x989680 ;  /* 0x009896800000a95d */ /* 0x010fea0003900000 */
[----:B------:R-:W4:Y:S02]  /*1ee00*/  @!P2 SYNCS.PHASECHK.TRANS64 P2, [R20+URZ+0x2e870], R2 ;  /* 0x02e870021400a5a7 */ /* 0x000f24000804007f */
[----:B----4-:R-:W-:Y:S05]  /*1ee10*/  @!P2 BRA `(.L_x_6538) ;  /* 0xfffffffc00f0a947 */ /* 0x010fea000383ffff */
[----:B------:R-:W-:Y:S05]  /*1ee20*/  BRA `(.L_x_6588) ;  /* 0xffffffd400c47947 */ /* 0x000fea000383ffff */
.L_x_6540:
[----:B---3--:R3:W4:Y:S02]  /*1ee30*/  SYNCS.PHASECHK.TRANS64.TRYWAIT P2, [R20+URZ+0x2e860], R2 ;  /* 0x02e86002140075a7 */ /* 0x008724000804017f */
[----:B----4-:R-:W-:Y:S05]  /*1ee40*/  @!P2 NANOSLEEP.SYNCS 0x989680 ;  /* 0x009896800000a95d */ /* 0x010fea0003900000 */
[----:B------:R-:W4:Y:S02]  /*1ee50*/  @!P2 SYNCS.PHASECHK.TRANS64 P2, [R20+URZ+0x2e860], R2 ;  /* 0x02e860021400a5a7 */ /* 0x000f24000804007f */
[----:B----4-:R-:W-:Y:S05]  /*1ee60*/  @!P2 BRA `(.L_x_6540) ;  /* 0xfffffffc00f0a947 */ /* 0x010fea000383ffff */
[----:B------:R-:W-:Y:S05]  /*1ee70*/  BRA `(.L_x_6589) ;  /* 0xffffffd400cc7947 */ /* 0x000fea000383ffff */
.L_x_6547:
[----:B--2---:R2:W3:Y:S02]  /*1ee80*/  SYNCS.PHASECHK.TRANS64.TRYWAIT P0, [R17+URZ+0x2e870], R0 ;  /* 0x02e87000110075a7 */ /* 0x0044e4000800017f */
[----:B---3--:R-:W-:Y:S05]  /*1ee90*/  @!P0 NANOSLEEP.SYNCS 0x989680 ;  /* 0x009896800000895d */ /* 0x008fea0003900000 */
[----:B------:R-:W3:Y:S02]  /*1eea0*/  @!P0 SYNCS.PHASECHK.TRANS64 P0, [R17+URZ+0x2e870], R0 ;  /* 0x02e87000110085a7 */ /* 0x000ee4000800007f */
[----:B---3--:R-:W-:Y:S05]  /*1eeb0*/  @!P0 BRA `(.L_x_6547) ;  /* 0xfffffffc00f08947 */ /* 0x008fea000383ffff */
[----:B------:R-:W-:Y:S05]  /*1eec0*/  BRA `(.L_x_6590) ;  /* 0xffffffe0002c7947 */ /* 0x000fea000383ffff */
.L_x_6549:
[----:B--2---:R2:W3:Y:S02]  /*1eed0*/  SYNCS.PHASECHK.TRANS64.TRYWAIT P0, [R17+URZ+0x2e860], R0 ;  /* 0x02e86000110075a7 */ /* 0x0044e4000800017f */
[----:B---3--:R-:W-:Y:S05]  /*1eee0*/  @!P0 NANOSLEEP.SYNCS 0x989680 ;  /* 0x009896800000895d */ /* 0x008fea0003900000 */
[----:B------:R-:W3:Y:S02]  /*1eef0*/  @!P0 SYNCS.PHASECHK.TRANS64 P0, [R17+URZ+0x2e860], R0 ;  /* 0x02e86000110085a7 */ /* 0x000ee4000800007f */
[----:B---3--:R-:W-:Y:S05]  /*1ef00*/  @!P0 BRA `(.L_x_6549) ;  /* 0xfffffffc00f08947 */ /* 0x008fea000383ffff */
[----:B------:R-:W-:Y:S05]  /*1ef10*/  BRA `(.L_x_6591) ;  /* 0xffffffe000347947 */ /* 0x000fea000383ffff */
.L_x_6562:
[----:B-1----:R1:W2:Y:S02]  /*1ef20*/  SYNCS.PHASECHK.TRANS64.TRYWAIT P0, [R0+URZ+0x2e820], R3 ;  /* 0x02e82003000075a7 */ /* 0x0022a4000800017f */
[----:B--2---:R-:W-:Y:S05]  /*1ef30*/  @!P0 NANOSLEEP.SYNCS 0x989680 ;  /* 0x009896800000895d */ /* 0x004fea0003900000 */
[----:B------:R-:W2:Y:S02]  /*1ef40*/  @!P0 SYNCS.PHASECHK.TRANS64 P0, [R0+URZ+0x2e820], R3 ;  /* 0x02e82003000085a7 */ /* 0x000ea4000800007f */
[----:B--2---:R-:W-:Y:S05]  /*1ef50*/  @!P0 BRA `(.L_x_6562) ;  /* 0xfffffffc00f08947 */ /* 0x004fea000383ffff */
[----:B------:R-:W-:Y:S05]  /*1ef60*/  BRA `(.L_x_6592) ;  /* 0xfffffff400407947 */ /* 0x000fea000383ffff */
.L_x_6563:
        /* <DEDUP_REMOVED lines=11> */
.L_x_6594:
[----:B------:R-:W-:Y:S05]  /*1f020*/  BSYNC B0 ;  /* 0x0000000000007941 */ /* 0x000fea0003800000 */
.L_x_6593:
[----:B------:R-:W-:Y:S05]  /*1f030*/  BRA `(.L_x_6595) ;  /* 0xfffffff400287947 */ /* 0x000fea000383ffff */
.L_x_6566:
[----:B------:R-:W-:Y:S01]  /*1f040*/  BSSY B1, `(.L_x_6596) ;  /* 0x0000006000017945 */ /* 0x000fe20003800000 */
[----:B------:R-:W-:-:S07]  /*1f050*/  IMAD.MOV.U32 R15, RZ, RZ, -0x1 ;  /* 0xffffffffff0f7424 */ /* 0x000fce00078e00ff */
[----:B012---:R-:W-:Y:S05]  /*1f060*/  WARPSYNC.COLLECTIVE R15, `(.L_x_6597) ;  /* 0x000000000f0c7348 */ /* 0x007fea0003c00000 */
[----:B------:R-:W-:Y:S02]  /*1f070*/  ELECT P6, UR62, PT ;  /* 0x00000000003e782f */ /* 0x000fe400038c0000 */
[----:B------:R-:W-:Y:S01]  /*1f080*/  MOV R14, UR62 ;  /* 0x0000003e000e7c02 */ /* 0x000fe20008000f00 */
[----:B012---:R-:W-:Y:S10]  /*1f090*/  ENDCOLLECTIVE ;  /* 0x000000000000791b */ /* 0x007ff40003800000 */
.L_x_6597:
[----:B------:R-:W-:Y:S05]  /*1f0a0*/  BSYNC B1 ;  /* 0x0000000000017941 */ /* 0x000fea0003800000 */
.L_x_6596:
[----:B------:R-:W-:Y:S05]  /*1f0b0*/  BRA `(.L_x_6598) ;  /* 0xfffffff400207947 */ /* 0x000fea000383ffff */
.L_x_6568:
[----:B-1----:R1:W2:Y:S02]  /*1f0c0*/  SYNCS.PHASECHK.TRANS64.TRYWAIT P1, [R6+URZ], R5 ;  /* 0x00000005060075a7 */ /* 0x0022a4000802017f */
[----:B--2---:R-:W-:Y:S05]  /*1f0d0*/  @!P1 NANOSLEEP.SYNCS 0x989680 ;  /* 0x009896800000995d */ /* 0x004fea0003900000 */
[----:B------:R-:W2:Y:S02]  /*1f0e0*/  @!P1 SYNCS.PHASECHK.TRANS64 P1, [R6+URZ], R5 ;  /* 0x00000005060095a7 */ /* 0x000ea4000802007f */
[----:B--2---:R-:W-:Y:S05]  /*1f0f0*/  @!P1 BRA `(.L_x_6568) ;  /* 0xfffffffc00f09947 */ /* 0x004fea000383ffff */
[----:B------:R-:W-:Y:S05]  /*1f100*/  BRA `(.L_x_6599) ;  /* 0xfffffff4005c7947 */ /* 0x000fea000383ffff */
.L_x_6569:
[----:B--2---:R2:W3:Y:S02]  /*1f110*/  SYNCS.PHASECHK.TRANS64.TRYWAIT P1, [R7+URZ], R2 ;  /* 0x00000002070075a7 */ /* 0x0044e4000802017f */
[----:B---3--:R-:W-:Y:S05]  /*1f120*/  @!P1 NANOSLEEP.SYNCS 0x989680 ;  /* 0x009896800000995d */ /* 0x008fea0003900000 */
[----:B------:R-:W3:Y:S02]  /*1f130*/  @!P1 SYNCS.PHASECHK.TRANS64 P1, [R7+URZ], R2 ;  /* 0x00000002070095a7 */ /* 0x000ee4000802007f */
[----:B---3--:R-:W-:Y:S05]  /*1f140*/  @!P1 BRA `(.L_x_6569) ;  /* 0xfffffffc00f09947 */ /* 0x008fea000383ffff */
[----:B------:R-:W-:Y:S05]  /*1f150*/  BRA `(.L_x_6600) ;  /* 0xfffffff400507947 */ /* 0x000fea000383ffff */
.L_x_6571:
[----:B---3--:R3:W4:Y:S02]  /*1f160*/  SYNCS.PHASECHK.TRANS64.TRYWAIT P1, [R4+URZ+0x2e860], R5 ;  /* 0x02e86005040075a7 */ /* 0x008724000802017f */
[----:B----4-:R-:W-:Y:S05]  /*1f170*/  @!P1 NANOSLEEP.SYNCS 0x989680 ;  /* 0x009896800000995d */ /* 0x010fea0003900000 */
[----:B------:R-:W4:Y:S02]  /*1f180*/  @!P1 SYNCS.PHASECHK.TRANS64 P1, [R4+URZ+0x2e860], R5 ;  /* 0x02e86005040095a7 */ /* 0x000f24000802007f */
[----:B----4-:R-:W-:Y:S05]  /*1f190*/  @!P1 BRA `(.L_x_6571) ;  /* 0xfffffffc00f09947 */ /* 0x010fea000383ffff */
[----:B------:R-:W-:Y:S05]  /*1f1a0*/  BRA `(.L_x_6601) ;  /* 0xfffffff400547947 */ /* 0x000fea000383ffff */
.L_x_6573:
[----:B----4-:R4:W0:Y:S02]  /*1f1b0*/  SYNCS.PHASECHK.TRANS64.TRYWAIT P1, [R3+URZ+0x2e860], R2 ;  /* 0x02e86002030075a7 */ /* 0x010824000802017f */
[----:B0-----:R-:W-:Y:S05]  /*1f1c0*/  @!P1 NANOSLEEP.SYNCS 0x989680 ;  /* 0x009896800000995d */ /* 0x001fea0003900000 */
[----:B------:R-:W0:Y:S02]  /*1f1d0*/  @!P1 SYNCS.PHASECHK.TRANS64 P1, [R3+URZ+0x2e860], R2 ;  /* 0x02e86002030095a7 */ /* 0x000e24000802007f */
[----:B0-----:R-:W-:Y:S05]  /*1f1e0*/  @!P1 BRA `(.L_x_6573) ;  /* 0xfffffffc00f09947 */ /* 0x001fea000383ffff */
[----:B------:R-:W-:Y:S05]  /*1f1f0*/  BRA `(.L_x_6602) ;  /* 0xfffffff400547947 */ /* 0x000fea000383ffff */
.L_x_6575:
[----:B------:R0:W0:Y:S02]  /*1f200*/  SYNCS.PHASECHK.TRANS64.TRYWAIT P0, [R4+URZ+0x2e880], R5 ;  /* 0x02e88005040075a7 */ /* 0x000024000800017f */
[----:B0-----:R-:W-:Y:S05]  /*1f210*/  @!P0 NANOSLEEP.SYNCS 0x989680 ;  /* 0x009896800000895d */ /* 0x001fea0003900000 */
[----:B------:R-:W0:Y:S02]  /*1f220*/  @!P0 SYNCS.PHASECHK.TRANS64 P0, [R4+URZ+0x2e880], R5 ;  /* 0x02e88005040085a7 */ /* 0x000e24000800007f */
[----:B0-----:R-:W-:Y:S05]  /*1f230*/  @!P0 BRA `(.L_x_6575) ;  /* 0xfffffffc00f08947 */ /* 0x001fea000383ffff */
[----:B------:R-:W-:Y:S05]  /*1f240*/  BRA `(.L_x_6576) ;  /* 0xfffffff400507947 */ /* 0x000fea000383ffff */
.L_x_6603:
        /* <DEDUP_REMOVED lines=11> */
.L_x_12374:


//--------------------- .text._ZN7cutlass13device_kernelIN5flash11enable_sm90INS1_16FlashAttnFwdSm90INS1_25CollectiveMainloopFwdSm90ILi2EN4cute5tupleIJNS5_1CILi1EEES8_S8_EEENS6_IJNS7_ILi128EEENS7_ILi224EEESA_EEELi128ENS_12float_e4m3_tEfNS_4arch4Sm90ELb0ELb1ELb0ELb1ELb0ELb1ELb0ELb1ELb1ELb0ELb0ELb0EEENS1_21CollectiveEpilogueFwdINS6_IJSA_SA_SB_EEES9_NS_10bfloat16_tESF_Li256ELb1ELb0ELb0ELb1EEENS1_36VarlenDynamicPersistentTileSchedulerILi128ELi224ELi256ELi128ELb0ELb0ELb1ELb1ELb0ELb1EEEEEEEEEvNT_6ParamsE --------------------------
	.section	.text._ZN7cutlass13device_kernelIN5flash11enable_sm90INS1_16FlashAttnFwdSm90INS1_25CollectiveMainloopFwdSm90ILi2EN4cute5tupleIJNS5_1CILi1EEES8_S8_EEENS6_IJNS7_ILi128EEENS7_ILi224EEESA_EEELi128ENS_12float_e4m3_tEfNS_4arch4Sm90ELb0ELb1ELb0ELb1ELb0ELb1ELb0ELb1ELb1ELb0ELb0ELb0EEENS1_21CollectiveEpilogueFwdINS6_IJSA_SA_SB_EEES9_NS_10bfloat16_tESF_Li256ELb1ELb0ELb0ELb1EEENS1_36VarlenDynamicPersistentTileSchedulerILi128ELi224ELi256ELi128ELb0ELb0ELb1ELb1ELb0ELb1EEEEEEEEEvNT_6ParamsE,"ax",@progbits
	.align	128
.text._ZN7cutlass13device_kernelIN5flash11enable_sm90INS1_16FlashAttnFwdSm90INS1_25CollectiveMainloopFwdSm90ILi2EN4cute5tupleIJNS5_1CILi1EEES8_S8_EEENS6_IJNS7_ILi128EEENS7_ILi224EEESA_EEELi128ENS_12float_e4m3_tEfNS_4arch4Sm90ELb0ELb1ELb0ELb1ELb0ELb1ELb0ELb1ELb1ELb0ELb0ELb0EEENS1_21CollectiveEpilogueFwdINS6_IJSA_SA_SB_EEES9_NS_10bfloat16_tESF_Li256ELb1ELb0ELb0ELb1EEENS1_36VarlenDynamicPersistentTileSchedulerILi128ELi224ELi256ELi128ELb0ELb0ELb1ELb1ELb0ELb1EEEEEEEEEvNT_6ParamsE:
        .type           _ZN7cutlass13device_kernelIN5flash11enable_sm90INS1_16FlashAttnFwdSm90INS1_25CollectiveMainloopFwdSm90ILi2EN4cute5tupleIJNS5_1CILi1EEES8_S8_EEENS6_IJNS7_ILi128EEENS7_ILi224EEESA_EEELi128ENS_12float_e4m3_tEfNS_4arch4Sm90ELb0ELb1ELb0ELb1ELb0ELb1ELb0ELb1ELb1ELb0ELb0ELb0EEENS1_21CollectiveEpilogueFwdINS6_IJSA_SA_SB_EEES9_NS_10bfloat16_tESF_Li256ELb1ELb0ELb0ELb1EEENS1_36VarlenDynamicPersistentTileSchedulerILi128ELi224ELi256ELi128ELb0ELb0ELb1ELb1ELb0ELb1EEEEEEEEEvNT_6ParamsE,@function
        .size           _ZN7cutlass13device_kernelIN5flash11enable_sm90INS1_16FlashAttnFwdSm90INS1_25CollectiveMainloopFwdSm90ILi2EN4cute5tupleIJNS5_1CILi1EEES8_S8_EEENS6_IJNS7_ILi128EEENS7_ILi224EEESA_EEELi128ENS_12float_e4m3_tEfNS_4arch4Sm90ELb0ELb1ELb0ELb1ELb0ELb1ELb0ELb1ELb1ELb0ELb0ELb0EEENS1_21CollectiveEpilogueFwdINS6_IJSA_SA_SB_EEES9_NS_10bfloat16_tESF_Li256ELb1ELb0ELb0ELb1EEENS1_36VarlenDynamicPersistentTileSchedulerILi128ELi224ELi256ELi128ELb0ELb0ELb1ELb1ELb0ELb1EEEEEEEEEvNT_6ParamsE,(.L_x_12375 - _ZN7cutlass13device_kernelIN5flash11enable_sm90INS1_16FlashAttnFwdSm90INS1_25CollectiveMainloopFwdSm90ILi2EN4cute5tupleIJNS5_1CILi1EEES8_S8_EEENS6_IJNS7_ILi128EEENS7_ILi224EEESA_EEELi128ENS_12float_e4m3_tEfNS_4arch4Sm90ELb0ELb1ELb0ELb1ELb0ELb1ELb0ELb1ELb1ELb0ELb0ELb0EEENS1_21CollectiveEpilogueFwdINS6_IJSA_SA_SB_EEES9_NS_10bfloat16_tESF_Li256ELb1ELb0ELb0ELb1EEENS1_36VarlenDynamicPersistentTileSchedulerILi128ELi224ELi256ELi128ELb0ELb0ELb1ELb1ELb0ELb1EEEEEEEEEvNT_6ParamsE)
        .other          _ZN7cutlass13device_kernelIN5flash11enable_sm90INS1_16FlashAttnFwdSm90INS1_25CollectiveMainloopFwdSm90ILi2EN4cute5tupleIJNS5_1CILi1EEES8_S8_EEENS6_IJNS7_ILi128EEENS7_ILi224EEESA_EEELi128ENS_12float_e4m3_tEfNS_4arch4Sm90ELb0ELb1ELb0ELb1ELb0ELb1ELb0ELb1ELb1ELb0ELb0ELb0EEENS1_21CollectiveEpilogueFwdINS6_IJSA_SA_SB_EEES9_NS_10bfloat16_tESF_Li256ELb1ELb0ELb0ELb1EEENS1_36VarlenDynamicPersistentTileSchedulerILi128ELi224ELi256ELi128ELb0ELb0ELb1ELb1ELb0ELb1EEEEEEEEEvNT_6ParamsE,@"STO_CUDA_ENTRY STV_DEFAULT"
_ZN7cutlass13device_kernelIN5flash11enable_sm90INS1_16FlashAttnFwdSm90INS1_25CollectiveMainloopFwdSm90ILi2EN4cute5tupleIJNS5_1CILi1EEES8_S8_EEENS6_IJNS7_ILi128EEENS7_ILi224EEESA_EEELi128ENS_12float_e4m3_tEfNS_4arch4Sm90ELb0ELb1ELb0ELb1ELb0ELb1ELb0ELb1ELb1ELb0ELb0ELb0EEENS1_21CollectiveEpilogueFwdINS6_IJSA_SA_SB_EEES9_NS_10bfloat16_tESF_Li256ELb1ELb0ELb0ELb1EEENS1_36VarlenDynamicPersistentTileSchedulerILi128ELi224ELi256ELi128ELb0ELb0ELb1ELb1ELb0ELb1EEEEEEEEEvNT_6ParamsE:
        /* <DEDUP_REMOVED lines=27> */
.L_x_6605:
[----:B------:R-:W-:Y:S05]  /*01b0*/  BSYNC B0 ;  /* 0x0000000000007941 */ /* 0x000fea0003800000 */
.L_x_6604:
        /* <DEDUP_REMOVED lines=41> */
.L_x_6606:
        /* <DEDUP_REMOVED lines=22> */
.L_x_6607:
        /* <DEDUP_REMOVED lines=18> */
.L_x_6608:
        /* <DEDUP_REMOVED lines=22> */
.L_x_6609:
        /* <DEDUP_REMOVED lines=22> */
.L_x_6610:
[----:B0-----:R-:W-:Y:S01]  /*0990*/  UMOV UR4, 0x1 ;  /* 0x0000000100047882 */ /* 0x001fe20000000000 */
[----:B------:R-:W-:Y:S01]  /*09a0*/  PLOP3.LUT P0, PT, PT, PT, UP0, 0x80, 0x0 ;  /* 0x000000000000781c */ /* 0x000fe20003f0f008 */
[----:B------:R-:W-:Y:S01]  /*09b0*/  USEL UR4, UR4, 0x2, !UP0 ;  /* 0x0000000204047887 */ /* 0x000fe2000c000000 */
[----:B------:R-:W-:Y:S01]  /*09c0*/  NOP ;  /* 0x0000000000007918 */ /* 0x000fe20000000000 */
[----:B------:R-:W-:Y:S04]  /*09d0*/  BSSY B8, `(.L_x_6611) ;  /* 0x0003320000087945 */ /* 0x000fe80003800000 */
[----:B------:R-:W-:-:S05]  /*09e0*/  IMAD.U32 R2, RZ, RZ, UR4 ;  /* 0x00000004ff027e24 */ /* 0x000fca000f8e00ff */
[----:B------:R0:W-:Y:S01]  /*09f0*/  STL [R1+0x98], R2 ;  /* 0x0000980201007387 */ /* 0x0001e20000100800 */
[----:B-12-4-:R-:W-:Y:S06]  /*0a00*/  BAR.SYNC.DEFER_BLOCKING 0x0 ;  /* 0x0000000000007b1d */ /* 0x016fec0000010000 */
[----:B------:R-:W-:Y:S05]  /*0a10*/  @!P0 BRA `(.L_x_6612) ;  /* 0x000002c000288947 */ /* 0x000fea0003800000 */
.L_x_6613:
[----:B------:R-:W-:-:S08]  /*0a20*/  NOP ;  /* 0x0000000000007918 */ /* 0x000fd00000000000 */
[----:B------:R-:W1:Y:S02]  /*0a30*/  USETMAXREG.TRY_ALLOC.CTAPOOL UP0, 0xf0 ;  /* 0x000000f0000079c8 */ /* 0x000e640008000600 */
[----:B-1----:R-:W-:-:S13]  /*0a40*/  PLOP3.LUT P0, PT, PT, PT, UP0, 0x80, 0x0 ;  /* 0x000000000000781c */ /* 0x002fda0003f0f008 */
[----:B------:R-:W-:Y:S05]  /*0a50*/  @!P0 BRA `(.L_x_6613) ;  /* 0xfffffffc00f08947 */ /* 0x000fea000383ffff */
[----:B------:R-:W1:Y:S01]  /*0a60*/  S2R R0, SR_TID.X ;  /* 0x0000000000007919 */ /* 0x000e620000002100 */
[----:B------:R-:W2:Y:S01]  /*0a70*/  S2UR UR5, SR_CgaCtaId ;  /* 0x00000000000579c3 */ /* 0x000ea20000008800 */
[----:B------:R-:W-:Y:S01]  /*0a80*/  UMOV UR4, 0x400 ;  /* 0x0000040000047882 */ /* 0x000fe20000000000 */
[----:B------:R-:W-:-:S06]  /*0a90*/  LOP3.LUT R17, R17, 0xffdfffff, RZ, 0xc0, !PT ;  /* 0xffdfffff11117812 */ /* 0x000fcc00078ec0ff */
        /* <DEDUP_REMOVED lines=8> */
[----:B------:R-:W-:Y:S01]  /*0b20*/  @P0 LOP3.LUT R17, R17, 0x200000, RZ, 0xfc, !PT ;  /* 0x0020000011110812 */ /* 0x000fe200078efcff */
        /* <DEDUP_REMOVED lines=11> */
[----:B0-----:R-:W-:-:S05]  /*0be0*/  VIADD R0, R0, 0xffffff80 ;  /* 0xffffff8000007836 */ /* 0x001fca0000000000 */
[----:B------:R-:W-:-:S04]  /*0bf0*/  SHF.R.S32.HI R3, RZ, 0x1f, R0 ;  /* 0x0000001fff037819 */ /* 0x000fc80000011400 */
[----:B------:R-:W-:-:S04]  /*0c00*/  LEA.HI R4, R3, R0, RZ, 0x2 ;  /* 0x0000000003047211 */ /* 0x000fc800078f10ff */
[----:B------:R-:W-:-:S05]  /*0c10*/  SHF.R.S32.HI R230, RZ, 0x2, R4 ;  /* 0x00000002ffe67819 */ /* 0x000fca0000011404 */
[----:B------:R-:W-:-:S04]  /*0c20*/  VIADD R9, R230, 0x40 ;  /* 0x00000040e6097836 */ /* 0x000fc80000000000 */
[----:B------:R-:W-:Y:S01]  /*0c30*/  IMAD.SHL.U32 R6, R9, 0x80, RZ ;  /* 0x0000008009067824 */ /* 0x000fe200078e00ff */
[----:B------:R-:W-:-:S04]  /*0c40*/  SHF.R.S32.HI R8, RZ, 0x1f, R9 ;  /* 0x0000001fff087819 */ /* 0x000fc80000011409 */
[----:B------:R-:W-:Y:S02]  /*0c50*/  LEA.HI R8, R8, R9, RZ, 0x3 ;  /* 0x0000000908087211 */ /* 0x000fe400078f18ff */
[----:B------:R-:W-:-:S03]  /*0c60*/  LOP3.LUT R9, R6, 0x380, RZ, 0xc0, !PT ;  /* 0x0000038006097812 */ /* 0x000fc600078ec0ff */
[----:B------:R-:W-:Y:S01]  /*0c70*/  IMAD.SHL.U32 R8, R8, 0x80, RZ ;  /* 0x0000008008087824 */ /* 0x000fe200078e00ff */
[----:B------:R-:W-:-:S04]  /*0c80*/  SHF.R.U32.HI R6, RZ, 0x3, R9 ;  /* 0x00000003ff067819 */ /* 0x000fc80000011609 */
[----:B------:R-:W-:-:S05]  /*0c90*/  LOP3.LUT R10, R8, 0xfffffc00, RZ, 0xc0, !PT ;  /* 0xfffffc00080a7812 */ /* 0x000fca00078ec0ff */
[----:B------:R-:W-:Y:S01]  /*0ca0*/  STL [R1+0x74], R10 ;  /* 0x0000740a01007387 */ /* 0x000fe20000100800 */
[----:B--2---:R-:W-:Y:S02]  /*0cb0*/  R2UR UR4, R2 ;  /* 0x00000000020472ca */ /* 0x004fe400000e0000 */
[----:B------:R-:W-:-:S04]  /*0cc0*/  LEA.HI R2, R3, R0, RZ, 0x7 ;  /* 0x0000000003027211 */ /* 0x000fc800078f38ff */
[----:B------:R-:W-:-:S05]  /*0cd0*/  LOP3.LUT R5, R2, 0xffffff80, RZ, 0xc0, !PT ;  /* 0xffffff8002057812 */ /* 0x000fca00078ec0ff */
[----:B------:R-:W-:Y:S01]  /*0ce0*/  IMAD.IADD R2, R0, 0x1, -R5 ;  /* 0x0000000100027824 */ /* 0x000fe200078e0a05 */
[----:B------:R-:W-:Y:S01]  /*0cf0*/  LOP3.LUT R5, R4, 0xfffffffc, RZ, 0xc0, !PT ;  /* 0xfffffffc04057812 */ /* 0x000fe200078ec0ff */
[----:B------:R-:W-:-:S03]  /*0d00*/  ULOP3.LUT UR4, UR4, 0x1, URZ, 0xfc, !UPT ;  /* 0x0000000104047892 */ /* 0x000fc6000f8efc3f */
[----:B------:R-:W-:Y:S01]  /*0d10*/  SHF.R.S32.HI R7, RZ, 0x1f, R2 ;  /* 0x0000001fff077819 */ /* 0x000fe20000011402 */
[----:B------:R-:W-:Y:S01]  /*0d20*/  IMAD.IADD R5, R0, 0x1, -R5 ;  /* 0x0000000100057824 */ /* 0x000fe200078e0a05 */
[----:B------:R-:W-:Y:S02]  /*0d30*/  LEA.HI R0, R3, R0, RZ, 0x5 ;  /* 0x0000000003007211 */ /* 0x000fe400078f28ff */
[----:B------:R-:W-:Y:S01]  /*0d40*/  LEA.HI R7, R7, R2, RZ, 0x2 ;  /* 0x0000000207077211 */ /* 0x000fe200078f10ff */
[----:B------:R-:W-:Y:S01]  /*0d50*/  IMAD.SHL.U32 R22, R5, 0x10, RZ ;  /* 0x0000001005167824 */ /* 0x000fe200078e00ff */
[----:B------:R-:W-:Y:S01]  /*0d60*/  SHF.R.S32.HI R3, RZ, 0x1f, R4 ;  /* 0x0000001fff037819 */ /* 0x000fe20000011404 */
[----:B------:R-:W-:Y:S01]  /*0d70*/  IMAD.SHL.U32 R0, R0, 0x20, RZ ;  /* 0x0000002000007824 */ /* 0x000fe200078e00ff */
[----:B------:R-:W-:Y:S01]  /*0d80*/  LOP3.LUT R7, R7, 0x7ffffffc, RZ, 0xc0, !PT ;  /* 0x7ffffffc07077812 */ /* 0x000fe200078ec0ff */
[----:B------:R-:W-:Y:S01]  /*0d90*/  IMAD.SHL.U32 R228, R5, 0x8, RZ ;  /* 0x0000000805e47824 */ /* 0x000fe200078e00ff */
[----:B------:R-:W-:-:S02]  /*0da0*/  LOP3.LUT R9, R9, 0x70, R22, 0xf8, !PT ;  /* 0x0000007009097812 */ /* 0x000fc400078ef816 */
[----:B------:R-:W-:Y:S01]  /*0db0*/  LEA.HI R3, R3, R230, RZ, 0x3 ;  /* 0x000000e603037211 */ /* 0x000fe200078f18ff */
[----:B------:R-:W-:Y:S01]  /*0dc0*/  IMAD.IADD R2, R2, 0x1, -R7 ;  /* 0x0000000102027824 */ /* 0x000fe200078e0a07 */
[----:B------:R-:W-:Y:S01]  /*0dd0*/  LOP3.LUT R9, R10, R9, R6, 0xf6, !PT ;  /* 0x000000090a097212 */ /* 0x000fe200078ef606 */
[C---:B------:R-:W-:Y:S01]  /*0de0*/  VIADD R7, R230.reuse, 0x80 ;  /* 0x00000080e6077836 */ /* 0x040fe20000000000 */
[----:B------:R-:W-:Y:S01]  /*0df0*/  LOP3.LUT R3, R3, 0xfffffff8, RZ, 0xc0, !PT ;  /* 0xfffffff803037812 */ /* 0x000fe200078ec0ff */
[----:B------:R-:W-:Y:S01]  /*0e00*/  VIADD R6, R230, 0xc0 ;  /* 0x000000c0e6067836 */ /* 0x000fe20000000000 */
[----:B------:R0:W-:Y:S01]  /*0e10*/  STL [R1+0x44], R2 ;  /* 0x0000440201007387 */ /* 0x0001e20000100800 */
[----:B------:R-:W-:Y:S01]  /*0e20*/  SHF.R.S32.HI R4, RZ, 0x1f, R230 ;  /* 0x0000001fff047819 */ /* 0x000fe200000114e6 */
[----:B------:R-:W-:Y:S02]  /*0e30*/  VIADD R235, R228, 0x20 ;  /* 0x00000020e4eb7836 */ /* 0x000fe40000000000 */
[----:B------:R-:W-:Y:S01]  /*0e40*/  STL [R1+0x5c], R13 ;  /* 0x00005c0d01007387 */ /* 0x000fe20000100800 */
[----:B------:R-:W-:-:S03]  /*0e50*/  IMAD.IADD R232, R230, 0x1, -R3 ;  /* 0x00000001e6e87824 */ /* 0x000fc600078e0a03 */
[----:B------:R-:W-:Y:S01]  /*0e60*/  STL [R1+0x60], R14 ;  /* 0x0000600e01007387 */ /* 0x000fe20000100800 */
[----:B0-----:R-:W-:Y:S01]  /*0e70*/  IMAD.U32 R2, RZ, RZ, UR4 ;  /* 0x00000004ff027e24 */ /* 0x001fe2000f8e00ff */
[----:B------:R-:W-:Y:S02]  /*0e80*/  UMOV UR4, URZ ;  /* 0x0000003f00047c82 */ /* 0x000fe40008000000 */
[----:B------:R-:W-:Y:S04]  /*0e90*/  STL [R1+0x64], R15 ;  /* 0x0000640f01007387 */ /* 0x000fe80000100800 */
[----:B------:R-:W-:Y:S04]  /*0ea0*/  STL [R1+0x3c], RZ ;  /* 0x00003cff01007387 */ /* 0x000fe80000100800 */
[----:B------:R0:W-:Y:S02]  /*0eb0*/  STL [R1+0x6c], R2 ;  /* 0x00006c0201007387 */ /* 0x0001e40000100800 */
[----:B0-----:R-:W-:-:S02]  /*0ec0*/  LOP3.LUT R2, R0, 0xfffffc00, RZ, 0xc0, !PT ;  /* 0xfffffc0000027812 */ /* 0x001fc400078ec0ff */
[----:B------:R-:W-:-:S03]  /*0ed0*/  SHF.R.S32.HI R0, RZ, 0x1f, R7 ;  /* 0x0000001fff007819 */ /* 0x000fc60000011407 */
[----:B------:R0:W-:Y:S01]  /*0ee0*/  STL [R1+0x70], R2 ;  /* 0x0000700201007387 */ /* 0x0001e20000100800 */
[----:B------:R-:W-:-:S05]  /*0ef0*/  LEA.HI R0, R0, R7, RZ, 0x3 ;  /* 0x0000000700007211 */ /* 0x000fca00078f18ff */
[----:B------:R-:W-:Y:S01]  /*0f00*/  IMAD.SHL.U32 R0, R0, 0x80, RZ ;  /* 0x0000008000007824 */ /* 0x000fe200078e00ff */
[----:B0-----:R-:W-:-:S04]  /*0f10*/  SHF.R.S32.HI R2, RZ, 0x1f, R6 ;  /* 0x0000001fff027819 */ /* 0x001fc80000011406 */
[----:B------:R-:W-:Y:S02]  /*0f20*/  LOP3.LUT R3, R0, 0xfffffc00, RZ, 0xc0, !PT ;  /* 0xfffffc0000037812 */ /* 0x000fe400078ec0ff */
[----:B------:R-:W-:-:S03]  /*0f30*/  LEA.HI R2, R2, R6, RZ, 0x3 ;  /* 0x0000000602027211 */ /* 0x000fc600078f18ff */
[----:B------:R-:W-:Y:S02]  /*0f40*/  STL [R1+0x7c], R3 ;  /* 0x00007c0301007387 */ /* 0x000fe40000100800 */
[----:B------:R-:W-:-:S05]  /*0f50*/  IMAD.SHL.U32 R2, R2, 0x80, RZ ;  /* 0x0000008002027824 */ /* 0x000fca00078e00ff */
[----:B------:R-:W-:Y:S01]  /*0f60*/  LOP3.LUT R0, R2, 0xfffffc00, RZ, 0xc0, !PT ;  /* 0xfffffc0002007812 */ /* 0x000fe200078ec0ff */
[----:B------:R-:W-:-:S04]  /*0f70*/  IMAD.IADD R2, R18, 0x1, R9 ;  /* 0x0000000112027824 */ /* 0x000fc800078e0209 */
[----:B------:R0:W-:Y:S04]  /*0f80*/  STL [R1+0x78], R0 ;  /* 0x0000780001007387 */ /* 0x0001e80000100800 */
[----:B------:R1:W-:Y:S01]  /*0f90*/  STL [R1+0x94], R2 ;  /* 0x0000940201007387 */ /* 0x0003e20000100800 */
[----:B0-----:R-:W-:-:S05]  /*0fa0*/  IMAD.U32 R0, RZ, RZ, UR4 ;  /* 0x00000004ff007e24 */ /* 0x001fca000f8e00ff */
[----:B------:R1:W-:Y:S02]  /*0fb0*/  STL [R1+0x90], R0 ;  /* 0x0000900001007387 */ /* 0x0003e40000100800 */
.L_x_6867:
[----:B--2--5:R-:W2:Y:S01]  /*0fc0*/  LDL R28, [R1+0x64] ;  /* 0x00006400011c7983 */ /* 0x024ea20000100800 */
[----:B------:R-:W-:Y:S05]  /*0fd0*/  YIELD ;  /* 0x0000000000007946 */ /* 0x000fea0003800000 */
[----:B------:R-:W-:Y:S01]  /*0fe0*/  ULDC.64 UR4, c[0x0][0xa28] ;  /* 0x00028a0000047ab9 */ /* 0x000fe20000000a00 */
[----:B01--4-:R-:W2:Y:S01]  /*0ff0*/  LDC.64 R4, c[0x0][0xa08] ;  /* 0x00028200ff047b82 */ /* 0x013ea20000000a00 */
[----:B------:R-:W-:Y:S01]  /*1000*/  ISETP.NE.U32.AND P1, PT, RZ, UR4, PT ;  /* 0x00000004ff007c0c */ /* 0x000fe2000bf25070 */
[----:B------:R-:W-:Y:S01]  /*1010*/  ULDC.64 UR6, c[0x0][0x208] ;  /* 0x0000820000067ab9 */ /* 0x000fe20000000a00 */
[----:B-1----:R-:W-:-:S02]  /*1020*/  IMAD.MOV.U32 R0, RZ, RZ, RZ ;  /* 0x000000ffff007224 */ /* 0x002fc400078e00ff */
[----:B------:R-:W-:Y:S01]  /*1030*/  ISETP.NE.AND.EX P1, PT, RZ, UR5, PT, P1 ;  /* 0x00000005ff007c0c */ /* 0x000fe2000bf25310 */
[----:B------:R-:W-:Y:S01]  /*1040*/  ULDC.64 UR4, c[0x0][0xa18] ;  /* 0x0002860000047ab9 */ /* 0x000fe20000000a00 */
[----:B------:R-:W-:Y:S01]  /*1050*/  IMAD.MOV.U32 R26, RZ, RZ, RZ ;  /* 0x000000ffff1a7224 */ /* 0x000fe200078e00ff */
[----:B------:R-:W-:-:S04]  /*1060*/  ISETP.NE.U32.AND P2, PT, RZ, UR4, PT ;  /* 0x00000004ff007c0c */ /* 0x000fc8000bf45070 */
[----:B------:R-:W-:Y:S01]  /*1070*/  ISETP.NE.AND.EX P2, PT, RZ, UR5, PT, P2 ;  /* 0x00000005ff007c0c */ /* 0x000fe2000bf45320 */
[----:B------:R-:W-:Y:S02]  /*1080*/  ULDC.64 UR4, c[0x0][0xa08] ;  /* 0x0002820000047ab9 */ /* 0x000fe40000000a00 */
[----:B------:R-:W-:-:S03]  /*1090*/  ISETP.NE.U32.AND P0, PT, RZ, UR4, PT ;  /* 0x00000004ff007c0c */ /* 0x000fc6000bf05070 */
[----:B------:R-:W0:Y:S08]  /*10a0*/  @P1 LDC.64 R2, c[0x0][0xa28] ;  /* 0x00028a00ff021b82 */ /* 0x000e300000000a00 */
[----:B------:R-:W1:Y:S01]  /*10b0*/  @P2 LDC.64 R6, c[0x0][0xa18] ;  /* 0x00028600ff062b82 */ /* 0x000e620000000a00 */
[----:B------:R-:W-:Y:S01]  /*10c0*/  ULDC UR4, c[0x0][0x288] ;  /* 0x0000a20000047ab9 */ /* 0x000fe20000000800 */
[----:B------:R-:W-:Y:S01]  /*10d0*/  ISETP.NE.AND.EX P0, PT, RZ, UR5, PT, P0 ;  /* 0x00000005ff007c0c */ /* 0x000fe2000bf05300 */
[----:B------:R-:W-:Y:S01]  /*10e0*/  IMAD.U32 R10, RZ, RZ, UR4 ;  /* 0x00000004ff0a7e24 */ /* 0x000fe2000f8e00ff */
[----:B------:R-:W-:Y:S01]  /*10f0*/  ULDC.64 UR4, c[0x0][0x3f8] ;  /* 0x0000fe0000047ab9 */ /* 0x000fe20000000a00 */
[----:B--2---:R-:W-:-:S04]  /*1100*/  IMAD.WIDE R8, R28, 0x4, R4 ;  /* 0x000000041c087825 */ /* 0x004fc800078e0204 */
[----:B-1----:R-:W-:Y:S01]  /*1110*/  @P2 IMAD.WIDE R4, R28, 0x4, R6 ;  /* 0x000000041c042825 */ /* 0x002fe200078e0206 */
[----:B------:R-:W-:-:S05]  /*1120*/  UISETP.NE.U32.AND UP0, UPT, UR4, URZ, UPT ;  /* 0x0000003f0400728c */ /* 0x000fca000bf05070 */
[----:B------:R-:W5:Y:S01]  /*1130*/  @P0 LDG.E R26, desc[UR6][R8.64] ;  /* 0x00000006081a0981 */ /* 0x000f62000c1e1900 */
[----:B------:R-:W-:Y:S01]  /*1140*/  ULDC UR4, c[0x0][0x404] ;  /* 0x0001010000047ab9 */ /* 0x000fe20000000800 */
[----:B0-----:R-:W-:Y:S02]  /*1150*/  @P1 IMAD.WIDE R2, R28, 0x4, R2 ;  /* 0x000000041c021825 */ /* 0x001fe400078e0202 */
[----:B------:R-:W2:Y:S01]  /*1160*/  @P2 LDG.E R10, desc[UR6][R4.64] ;  /* 0x00000006040a2981 */ /* 0x000ea2000c1e1900 */
[----:B------:R-:W-:-:S03]  /*1170*/  UISETP.NE.AND.EX UP0, UPT, UR5, URZ, UPT, UP0 ;  /* 0x0000003f0500728c */ /* 0x000fc6000bf05300 */
[----:B------:R-:W-:Y:S01]  /*1180*/  ULDC UR5, c[0x0][0x2e0] ;  /* 0x0000b80000057ab9 */ /* 0x000fe20000000800 */
[----:B------:R-:W-:Y:S01]  /*1190*/  USEL UR4, UR4, 0x1, UP0 ;  /* 0x0000000104047887 */ /* 0x000fe20008000000 */
[----:B------:R0:W5:Y:S03]  /*11a0*/  @P1 LDG.E R0, desc[UR6][R2.64] ;  /* 0x0000000602001981 */ /* 0x000166000c1e1900 */
[----:B------:R-:W-:-:S03]  /*11b0*/  UIMAD UR4, UR4, UR5, URZ ;  /* 0x00000005040472a4 */ /* 0x000fc6000f8e023f */
[----:B------:R-:W-:-:S03]  /*11c0*/  ULDC UR5, c[0x0][0x338] ;  /* 0x0000ce0000057ab9 */ /* 0x000fc60000000800 */
[----:B------:R-:W-:Y:S02]  /*11d0*/  IMAD.U32 R25, RZ, RZ, UR4 ;  /* 0x00000004ff197e24 */ /* 0x000fe4000f8e00ff */
[----:B0-----:R-:W-:Y:S01]  /*11e0*/  IMAD.U32 R2, RZ, RZ, UR5 ;  /* 0x00000005ff027e24 */ /* 0x001fe2000f8e00ff */
[----:B--2---:R0:W-:Y:S01]  /*11f0*/  STL [R1+0x1c], R10 ;  /* 0x00001c0a01007387 */ /* 0x0041e20000100800 */
[----:B------:R-:W-:Y:S01]  /*1200*/  IMAD.MOV.U32 R15, RZ, RZ, R10 ;  /* 0x000000ffff0f7224 */ /* 0x000fe200078e000a */
[----:B------:R-:W-:Y:S06]  /*1210*/  @P2 BRA `(.L_x_6615) ;  /* 0x00000000002c2947 */ /* 0x000fec0003800000 */
[----:B------:R-:W-:Y:S02]  /*1220*/  ULDC.64 UR4, c[0x0][0xa00] ;  /* 0x0002800000047ab9 */ /* 0x000fe40000000a00 */
[----:B------:R-:W-:-:S04]  /*1230*/  ISETP.NE.U32.AND P1, PT, RZ, UR4, PT ;  /* 0x00000004ff007c0c */ /* 0x000fc8000bf25070 */
[----:B------:R-:W-:-:S13]  /*1240*/  ISETP.NE.AND.EX P1, PT, RZ, UR5, PT, P1 ;  /* 0x00000005ff007c0c */ /* 0x000fda000bf25310 */
[----:B------:R-:W-:Y:S05]  /*1250*/  @!P1 BRA `(.L_x_6615) ;  /* 0x00000000001c9947 */ /* 0x000fea0003800000 */
[----:B------:R-:W1:Y:S01]  /*1260*/  LDC.64 R4, c[0x0][0xa00] ;  /* 0x00028000ff047b82 */ /* 0x000e620000000a00 */
[----:B------:R-:W-:Y:S01]  /*1270*/  ULDC.64 UR4, c[0x0][0x208] ;  /* 0x0000820000047ab9 */ /* 0x000fe20000000a00 */
[----:B-1----:R-:W-:-:S05]  /*1280*/  IMAD.WIDE R4, R28, 0x4, R4 ;  /* 0x000000041c047825 */ /* 0x002fca00078e0204 */
[----:B------:R-:W2:Y:S04]  /*1290*/  LDG.E R3, desc[UR4][R4.64] ;  /* 0x0000000404037981 */ /* 0x000ea8000c1e1900 */
[----:B------:R-:W2:Y:S02]  /*12a0*/  LDG.E R6, desc[UR4][R4.64+0x4] ;  /* 0x0000040404067981 */ /* 0x000ea4000c1e1900 */
[----:B--2---:R-:W-:-:S05]  /*12b0*/  IMAD.IADD R15, R6, 0x1, -R3 ;  /* 0x00000001060f7824 */ /* 0x004fca00078e0a03 */
[----:B------:R1:W-:Y:S02]  /*12c0*/  STL [R1+0x1c], R15 ;  /* 0x00001c0f01007387 */ /* 0x0003e40000100800 */
.L_x_6615:
[----:B------:R-:W2:Y:S01]  /*12d0*/  LDL R14, [R1+0x5c] ;  /* 0x00005c00010e7983 */ /* 0x000ea20000100800 */
[----:B------:R-:W-:-:S03]  /*12e0*/  ULDC.64 UR4, c[0x0][0xa20] ;  /* 0x0002880000047ab9 */ /* 0x000fc60000000a00 */
[----:B------:R-:W3:Y:S01]  /*12f0*/  LDL R27, [R1+0x60] ;  /* 0x00006000011b7983 */ /* 0x000ee20000100800 */
[----:B------:R-:W-:-:S04]  /*1300*/  ISETP.NE.U32.AND P1, PT, RZ, UR4, PT ;  /* 0x00000004ff007c0c */ /* 0x000fc8000bf25070 */
[----:B------:R-:W-:Y:S01]  /*1310*/  ISETP.NE.AND.EX P1, PT, RZ, UR5, PT, P1 ;  /* 0x00000005ff007c0c */ /* 0x000fe2000bf25310 */
[----:B--2---:R2:W-:Y:S04]  /*1320*/  STL [R1+0x88], R14 ;  /* 0x0000880e01007387 */ /* 0x0045e80000100800 */
[----:B---3--:R2:W-:Y:S04]  /*1330*/  STL [R1+0x80], R27 ;  /* 0x0000801b01007387 */ /* 0x0085e80000100800 */
[----:B------:R2:W-:Y:S04]  /*1340*/  STL [R1+0x84], R28 ;  /* 0x0000841c01007387 */ /* 0x0005e80000100800 */
[----:B------:R-:W-:Y:S05]  /*1350*/  @!P1 BRA `(.L_x_6616) ;  /* 0x0000000000149947 */ /* 0x000fea0003800000 */
[----:B------:R-:W3:Y:S01]  /*1360*/  LDC.64 R4, c[0x0][0xa20] ;  /* 0x00028800ff047b82 */ /* 0x000ee20000000a00 */
[----:B------:R-:W-:Y:S01]  /*1370*/  ULDC.64 UR4, c[0x0][0x208] ;  /* 0x0000820000047ab9 */ /* 0x000fe20000000a00 */
[----:B---3--:R-:W-:-:S05]  /*1380*/  IMAD.WIDE R4, R28, 0x4, R4 ;  /* 0x000000041c047825 */ /* 0x008fca00078e0204 */
[----:B------:R3:W5:Y:S01]  /*1390*/  LDG.E R25, desc[UR4][R4.64] ;  /* 0x0000000404197981 */ /* 0x000762000c1e1900 */
[----:B------:R-:W-:Y:S05]  /*13a0*/  BRA `(.L_x_6617) ;  /* 0x0000000000147947 */ /* 0x000fea0003800000 */
.L_x_6616:
[----:B------:R-:W-:Y:S05]  /*13b0*/  @!P0 BRA `(.L_x_6617) ;  /* 0x0000000000108947 */ /* 0x000fea0003800000 */
[----:B------:R-:W-:Y:S02]  /*13c0*/  ULDC.64 UR4, c[0x0][0x208] ;  /* 0x0000820000047ab9 */ /* 0x000fe40000000a00 */
[----:B------:R-:W3:Y:S04]  /*13d0*/  LDG.E R4, desc[UR4][R8.64] ;  /* 0x0000000408047981 */ /* 0x000ee8000c1e1900 */
[----:B------:R-:W3:Y:S02]  /*13e0*/  LDG.E R25, desc[UR4][R8.64+0x4] ;  /* 0x0000040408197981 */ /* 0x000ee4000c1e1900 */
[----:B---3--:R-:W-:-:S07]  /*13f0*/  IMAD.IADD R25, R25, 0x1, -R4 ;  /* 0x0000000119197824 */ /* 0x008fce00078e0a04 */
.L_x_6617:
[----:B------:R-:W-:Y:S01]  /*1400*/  ULDC.64 UR4, c[0x0][0xa10] ;  /* 0x0002840000047ab9 */ /* 0x000fe20000000a00 */
[----:B------:R-:W-:Y:S01]  /*1410*/  ULDC.64 UR6, c[0x0][0x208] ;  /* 0x0000820000067ab9 */ /* 0x000fe20000000a00 */
[----:B------:R-:W-:Y:S01]  /*1420*/  ISETP.NE.U32.AND P0, PT, RZ, UR4, PT ;  /* 0x00000004ff007c0c */ /* 0x000fe2000bf05070 */
[----:B0-----:R-:W0:Y:S03]  /*1430*/  LDC.64 R10, c[0x0][0x9e0] ;  /* 0x00027800ff0a7b82 */ /* 0x001e260000000a00 */
[----:B------:R-:W-:Y:S01]  /*1440*/  ISETP.NE.AND.EX P0, PT, RZ, UR5, PT, P0 ;  /* 0x00000005ff007c0c */ /* 0x000fe2000bf05300 */
[----:B------:R-:W-:Y:S02]  /*1450*/  ULDC.64 UR4, c[0x0][0xa30] ;  /* 0x00028c0000047ab9 */ /* 0x000fe40000000a00 */
[----:B------:R-:W-:-:S04]  /*1460*/  ISETP.NE.U32.AND P1, PT, RZ, UR4, PT ;  /* 0x00000004ff007c0c */ /* 0x000fc8000bf25070 */
[----:B------:R-:W-:-:S06]  /*1470*/  ISETP.NE.AND.EX P1, PT, RZ, UR5, PT, P1 ;  /* 0x00000005ff007c0c */ /* 0x000fcc000bf25310 */
[----:B---3--:R-:W3:Y:S08]  /*1480*/  @P0 LDC.64 R4, c[0x0][0xa10] ;  /* 0x00028400ff040b82 */ /* 0x008ef00000000a00 */
[----:B------:R-:W4:Y:S01]  /*1490*/  @P1 LDC.64 R6, c[0x0][0xa30] ;  /* 0x00028c00ff061b82 */ /* 0x000f220000000a00 */
[----:B---3--:R-:W-:-:S05]  /*14a0*/  @P0 IMAD.WIDE R4, R28, 0x4, R4 ;  /* 0x000000041c040825 */ /* 0x008fca00078e0204 */
[----:B------:R-:W3:Y:S04]  /*14b0*/  @P0 LDG.E R3, desc[UR6][R4.64] ;  /* 0x0000000604030981 */ /* 0x000ee8000c1e1900 */
[----:B------:R-:W3:Y:S01]  /*14c0*/  @P0 LDG.E R8, desc[UR6][R4.64+0x4] ;  /* 0x0000040604080981 */ /* 0x000ee2000c1e1900 */
[----:B-----5:R-:W-:Y:S02]  /*14d0*/  IMAD.IADD R13, R25, 0x1, -R0 ;  /* 0x00000001190d7824 */ /* 0x020fe400078e0a00 */
[----:B------:R-:W-:Y:S02]  /*14e0*/  IMAD.MOV.U32 R124, RZ, RZ, R25 ;  /* 0x000000ffff7c7224 */ /* 0x000fe400078e0019 */
[----:B----4-:R-:W-:-:S05]  /*14f0*/  @P1 IMAD.WIDE R6, R28, 0x4, R6 ;  /* 0x000000041c061825 */ /* 0x010fca00078e0206 */
[----:B------:R4:W5:Y:S01]  /*1500*/  @P1 LDG.E R124, desc[UR6][R6.64] ;  /* 0x00000006067c1981 */ /* 0x000962000c1e1900 */
[----:B0-----:R-:W-:Y:S02]  /*1510*/  ISETP.GE.AND P1, PT, R11, 0x1, PT ;  /* 0x000000010b00780c */ /* 0x001fe40003f26270 */
[----:B------:R-:W-:Y:S01]  /*1520*/  LEA R0, R14, 0x80, 0x7 ;  /* 0x000000800e007811 */ /* 0x000fe200078e38ff */
[----:B---3--:R-:W-:Y:S02]  /*1530*/  @P0 IMAD.IADD R2, R8, 0x1, -R3 ;  /* 0x0000000108020824 */ /* 0x008fe400078e0a03 */
[----:B------:R-:W-:Y:S02]  /*1540*/  IMAD.MOV.U32 R8, RZ, RZ, RZ ;  /* 0x000000ffff087224 */ /* 0x000fe400078e00ff */
[----:B------:R-:W-:-:S04]  /*1550*/  IMAD.IADD R12, R13, 0x1, R2 ;  /* 0x000000010d0c7824 */ /* 0x000fc800078e0202 */
[C---:B------:R-:W-:Y:S01]  /*1560*/  VIADD R9, R12.reuse, 0xdf ;  /* 0x000000df0c097836 */ /* 0x040fe20000000000 */
[----:B------:R4:W-:Y:S01]  /*1570*/  STL [R1+0x18], R12 ;  /* 0x0000180c01007387 */ /* 0x0009e20000100800 */
[----:B------:R-:W-:Y:S02]  /*1580*/  IADD3 R3, R12, R0, -R15 ;  /* 0x000000000c037210 */ /* 0x000fe40007ffe80f */
[----:B------:R-:W-:-:S04]  /*1590*/  IMAD.HI R8, R9, -0x6db6db6d, R8 ;  /* 0x9249249309087827 */ /* 0x000fc800078e0208 */
[----:B------:R-:W-:Y:S01]  /*15a0*/  IMAD.IADD R4, R3, 0x1, R10 ;  /* 0x0000000103047824 */ /* 0x000fe200078e020a */
[----:B------:R-:W-:-:S04]  /*15b0*/  SHF.R.U32.HI R139, RZ, 0x1f, R8 ;  /* 0x0000001fff8b7819 */ /* 0x000fc80000011608 */
[----:B------:R-:W-:Y:S01]  /*15c0*/  LEA.HI.SX32 R139, R8, R139, 0x19 ;  /* 0x0000008b088b7211 */ /* 0x000fe200078fcaff */
[----:B----4-:R-:W-:Y:S06]  /*15d0*/  @!P1 BRA `(.L_x_6618) ;  /* 0x0000000000489947 */ /* 0x010fec0003800000 */
        /* <DEDUP_REMOVED lines=11> */
.L_x_6620:
[----:B------:R-:W-:-:S13]  /*1690*/  ISETP.NE.AND P0, PT, R11, 0x1, PT ;  /* 0x000000010b00780c */ /* 0x000fda0003f05270 */
[----:B------:R-:W0:Y:S02]  /*16a0*/  @P0 LDC.64 R6, c[0x0][0x9e8] ;  /* 0x00027a00ff060b82 */ /* 0x000e240000000a00 */
[----:B0-----:R-:W-:-:S05]  /*16b0*/  @P0 IMAD.HI.U32 R6, R0, R6, RZ ;  /* 0x0000000600060227 */ /* 0x001fca00078e00ff */
[----:B------:R-:W-:-:S07]  /*16c0*/  @P0 SHF.R.U32.HI R0, RZ, R7, R6 ;  /* 0x00000007ff000219 */ /* 0x000fce0000011606 */
.L_x_6621:
[----:B------:R-:W-:Y:S05]  /*16d0*/  BSYNC B0 ;  /* 0x0000000000007941 */ /* 0x000fea0003800000 */
.L_x_6619:
[----:B------:R-:W-:-:S05]  /*16e0*/  IMAD R3, R0, R11, R11 ;  /* 0x0000000b00037224 */ /* 0x000fca00078e020b */
[----:B------:R-:W-:-:S07]  /*16f0*/  VIMNMX R4, R4, R3, PT ;  /* 0x0000000304047248 */ /* 0x000fce0003fe0100 */
.L_x_6618:
        /* <DEDUP_REMOVED lines=15> */
.L_x_6624:
[----:B------:R-:W-:-:S13]  /*17f0*/  ISETP.NE.AND P0, PT, R11, 0x1, PT ;  /* 0x000000010b00780c */ /* 0x000fda0003f05270 */
[----:B------:R-:W0:Y:S02]  /*1800*/  @P0 LDC.64 R8, c[0x0][0x9e8] ;  /* 0x00027a00ff080b82 */ /* 0x000e240000000a00 */
[----:B0-----:R-:W-:-:S05]  /*1810*/  @P0 IMAD.HI.U32 R6, R0, R8, RZ ;  /* 0x0000000800060227 */ /* 0x001fca00078e00ff */
[----:B------:R-:W-:-:S07]  /*1820*/  @P0 SHF.R.U32.HI R0, RZ, R9, R6 ;  /* 0x00000009ff000219 */ /* 0x000fce0000011606 */
.L_x_6625:
[----:B------:R-:W-:Y:S05]  /*1830*/  BSYNC B0 ;  /* 0x0000000000007941 */ /* 0x000fea0003800000 */
.L_x_6623:
[----:B------:R-:W-:-:S05]  /*1840*/  IMAD R0, R0, R11, RZ ;  /* 0x0000000b00007224 */ /* 0x000fca00078e02ff */
[----:B------:R-:W-:-:S07]  /*1850*/  VIMNMX R7, R7, R0, !PT ;  /* 0x0000000007077248 */ /* 0x000fce0007fe0100 */
.L_x_6622:
[----:B------:R-:W-:Y:S02]  /*1860*/  VIADD R5, R4, 0xdf ;  /* 0x000000df04057836 */ /* 0x000fe40000000000 */
[----:B------:R-:W-:Y:S02]  /*1870*/  IMAD.MOV.U32 R6, RZ, RZ, RZ ;  /* 0x000000ffff067224 */ /* 0x000fe400078e00ff */
[----:B------:R-:W-:Y:S02]  /*1880*/  IMAD.MOV.U32 R4, RZ, RZ, RZ ;  /* 0x000000ffff047224 */ /* 0x000fe400078e00ff */
[----:B------:R-:W-:-:S04]  /*1890*/  IMAD.HI R7, R7, -0x6db6db6d, R6 ;  /* 0x9249249307077827 */ /* 0x000fc800078e0206 */
[----:B------:R-:W-:Y:S01]  /*18a0*/  IMAD.HI R4, R5, -0x6db6db6d, R4 ;  /* 0x9249249305047827 */ /* 0x000fe200078e0204 */
        /* <DEDUP_REMOVED lines=9> */
[----:B------:R-:W-:Y:S02]  /*1940*/  VIMNMX R3, R3, R2, PT ;  /* 0x0000000203037248 */ /* 0x000fe40003fe0100 */
[----:B------:R-:W-:Y:S02]  /*1950*/  SHF.R.U32.HI R110, RZ, 0x5, R0 ;  /* 0x00000005ff6e7819 */ /* 0x000fe40000011600 */
[----:B------:R-:W-:-:S03]  /*1960*/  ISETP.GT.AND P0, PT, R3, R0, PT ;  /* 0x000000000300720c */ /* 0x000fc60003f04270 */
[----:B------:R-:W-:-:S04]  /*1970*/  IMAD.WIDE.U32 R110, R110, 0x24924925, RZ ;  /* 0x249249256e6e7825 */ /* 0x000fc800078e00ff */
[----:B------:R-:W-:-:S04]  /*1980*/  IMAD.MOV.U32 R110, RZ, RZ, R111 ;  /* 0x000000ffff6e7224 */ /* 0x000fc800078e006f */
[----:B------:R-:W-:Y:S02]  /*1990*/  IMAD.MOV.U32 R24, RZ, RZ, R110 ;  /* 0x000000ffff187224 */ /* 0x000fe400078e006e */
[----:B------:R-:W-:Y:S02]  /*19a0*/  @P0 VIADD R5, R3, 0xdf ;  /* 0x000000df03050836 */ /* 0x000fe40000000000 */
[----:B------:R-:W-:-:S04]  /*19b0*/  @P0 IMAD.MOV.U32 R4, RZ, RZ, RZ ;  /* 0x000000ffff040224 */ /* 0x000fc800078e00ff */
[----:B------:R-:W-:-:S05]  /*19c0*/  @P0 IMAD.HI R4, R5, -0x6db6db6d, R4 ;  /* 0x9249249305040827 */ /* 0x000fca00078e0204 */
[----:B------:R-:W-:-:S04]  /*19d0*/  @P0 SHF.R.U32.HI R3, RZ, 0x1f, R4 ;  /* 0x0000001fff030819 */ /* 0x000fc80000011604 */
[----:B------:R-:W-:Y:S02]  /*19e0*/  @P0 LEA.HI.SX32 R24, R4, R3, 0x19 ;  /* 0x0000000304180211 */ /* 0x000fe400078fcaff */
        /* <DEDUP_REMOVED lines=11> */
[----:B-12---:R0:W1:Y:S01]  /*1aa0*/  LDC.64 R14, c[0x4][R0] ;  /* 0x01000000000e7b82 */ /* 0x0060620000000a00 */
        /* <DEDUP_REMOVED lines=11> */
.L_x_6628:
[----:B------:R-:W-:Y:S05]  /*1b60*/  BSYNC B6 ;  /* 0x0000000000067941 */ /* 0x000fea0003800000 */
.L_x_6627:
        /* <DEDUP_REMOVED lines=20> */
.L_x_6630:
[----:B------:R-:W-:Y:S05]  /*1cb0*/  BSYNC B6 ;  /* 0x0000000000067941 */ /* 0x000fea0003800000 */
.L_x_6629:
[----:B------:R-:W-:Y:S01]  /*1cc0*/  ULDC.64 UR4, c[0x0][0x9f8] ;  /* 0x00027e0000047ab9 */ /* 0x000fe20000000a00 */
[----:B------:R-:W-:Y:S01]  /*1cd0*/  IMAD.MOV.U32 R6, RZ, RZ, R28 ;  /* 0x000000ffff067224 */ /* 0x000fe200078e001c */
[----:B------:R-:W-:Y:S01]  /*1ce0*/  ISETP.NE.U32.AND P0, PT, RZ, UR4, PT ;  /* 0x00000004ff007c0c */ /* 0x000fe2000bf05070 */
[----:B------:R-:W-:Y:S01]  /*1cf0*/  ULDC.64 UR6, c[0x0][0x208] ;  /* 0x0000820000067ab9 */ /* 0x000fe20000000a00 */
[----:B------:R-:W3:Y:S01]  /*1d00*/  LDL R48, [R1+0x70] ;  /* 0x0000700001307983 */ /* 0x000ee20000100800 */
[----:B------:R-:W0:Y:S01]  /*1d10*/  LDC R0, c[0x0][0x428] ;  /* 0x00010a00ff007b82 */ /* 0x000e220000000800 */
[----:B------:R-:W-:-:S07]  /*1d20*/  ISETP.NE.AND.EX P0, PT, RZ, UR5, PT, P0 ;  /* 0x00000005ff007c0c */ /* 0x000fce000bf05300 */
[----:B------:R-:W4:Y:S01]  /*1d30*/  LDC.64 R36, c[0x0][0x2f0] ;  /* 0x0000bc00ff247b82 */ /* 0x000f220000000a00 */
[----:B------:R-:W3:Y:S01]  /*1d40*/  LDL R47, [R1+0x74] ;  /* 0x00007400012f7983 */ /* 0x000ee20000100800 */
[----:B------:R-:W-:Y:S01]  /*1d50*/  IMAD.IADD R95, R26, 0x1, R25 ;  /* 0x000000011a5f7824 */ /* 0x000fe200078e0219 */
[----:B------:R-:W-:Y:S02]  /*1d60*/  ULDC.64 UR4, c[0x0][0x2f8] ;  /* 0x0000be0000047ab9 */ /* 0x000fe40000000a00 */
[----:B------:R-:W3:Y:S03]  /*1d70*/  LDL R46, [R1+0x7c] ;  /* 0x00007c00012e7983 */ /* 0x000ee60000100800 */
[----:B------:R-:W1:Y:S01]  /*1d80*/  @P0 LDC.64 R4, c[0x0][0x9f8] ;  /* 0x00027e00ff040b82 */ /* 0x000e620000000a00 */
[----:B------:R-:W3:Y:S01]  /*1d90*/  LDL R44, [R1+0x78] ;  /* 0x00007800012c7983 */ /* 0x000ee20000100800 */
[----:B------:R-:W2:Y:S01]  /*1da0*/  S2R R20, SR_TID.X ;  /* 0x0000000000147919 */ /* 0x000ea20000002100 */
[----:B------:R-:W-:-:S05]  /*1db0*/  IMAD.MOV.U32 R3, RZ, RZ, R27 ;  /* 0x000000ffff037224 */ /* 0x000fca00078e001b */
[----:B------:R-:W2:Y:S08]  /*1dc0*/  LDC.64 R92, c[0x0][0x3e8] ;  /* 0x0000fa00ff5c7b82 */ /* 0x000eb00000000a00 */
[----:B------:R-:W2:Y:S01]  /*1dd0*/  LDC R123, c[0x0][0x3d4] ;  /* 0x0000f500ff7b7b82 */ /* 0x000ea20000000800 */
[----:B-1----:R-:W-:-:S07]  /*1de0*/  @P0 IMAD.WIDE R4, R28, 0x4, R4 ;  /* 0x000000041c040825 */ /* 0x002fce00078e0204 */
[----:B------:R-:W1:Y:S01]  /*1df0*/  LDC.64 R86, c[0x0][0x3d8] ;  /* 0x0000f600ff567b82 */ /* 0x000e620000000a00 */
[----:B------:R2:W3:Y:S01]  /*1e00*/  @P0 LDG.E R6, desc[UR6][R4.64] ;  /* 0x0000000604060981 */ /* 0x0004e2000c1e1900 */
[----:B0-----:R-:W-:Y:S01]  /*1e10*/  ISETP.NE.AND P0, PT, R0, 0x1, PT ;  /* 0x000000010000780c */ /* 0x001fe20003f05270 */
[----:B------:R-:W-:Y:S01]  /*1e20*/  ULDC.64 UR6, c[0x0][0xa08] ;  /* 0x0002820000067ab9 */ /* 0x000fe20000000a00 */
[----:B------:R-:W-:Y:S02]  /*1e30*/  SHF.R.S32.HI R21, RZ, 0x1f, R95 ;  /* 0x0000001fff157819 */ /* 0x000fe4000001145f */
[----:B------:R-:W-:Y:S02]  /*1e40*/  SHF.R.S32.HI R23, RZ, 0x1f, R22 ;  /* 0x0000001fff177819 */ /* 0x000fe40000011416 */
[----:B------:R-:W-:Y:S01]  /*1e50*/  SHF.R.S32.HI R229, RZ, 0x1f, R228 ;  /* 0x0000001fffe57819 */ /* 0x000fe200000114e4 */
[-C--:B----4-:R-:W-:Y:S01]  /*1e60*/  IMAD R8, R21, R36.reuse, RZ ;  /* 0x0000002415087224 */ /* 0x090fe200078e02ff */
[----:B--2---:R-:W-:Y:S01]  /*1e70*/  SHF.R.U32.HI R20, RZ, 0x7, R20 ;  /* 0x00000007ff147819 */ /* 0x004fe20000011614 */
[----:B------:R-:W-:Y:S01]  /*1e80*/  IMAD.WIDE.U32 R4, R95, R36, RZ ;  /* 0x000000245f047225 */ /* 0x000fe200078e00ff */
[----:B------:R-:W-:-:S02]  /*1e90*/  SHF.R.S32.HI R26, RZ, 0x1f, R230 ;  /* 0x0000001fff1a7819 */ /* 0x000fc400000114e6 */
[----:B------:R-:W-:Y:S01]  /*1ea0*/  ISETP.NE.AND P6, PT, R20, 0x1, PT ;  /* 0x000000011400780c */ /* 0x000fe20003fc5270 */
[----:B------:R-:W0:Y:S01]  /*1eb0*/  @P0 LDC R0, c[0x0][0x42c] ;  /* 0x00010b00ff000b82 */ /* 0x000e220000000800 */
[----:B------:R-:W-:Y:S01]  /*1ec0*/  ISETP.GE.AND P1, PT, R22, R123, PT ;  /* 0x0000007b1600720c */ /* 0x000fe20003f26270 */
[----:B------:R-:W-:Y:S01]  /*1ed0*/  IMAD.WIDE.U32 R10, R230, R92, R22 ;  /* 0x0000005ce60a7225 */ /* 0x000fe200078e0016 */
[----:B------:R-:W-:-:S03]  /*1ee0*/  SHF.L.U64.HI R97, R36, 0x6, R37 ;  /* 0x0000000624617819 */ /* 0x000fc60000010225 */
[----:B------:R-:W-:Y:S01]  /*1ef0*/  IMAD.SHL.U32 R96, R36, 0x40, RZ ;  /* 0x0000004024607824 */ /* 0x000fe200078e00ff */
[--C-:B-1----:R-:W-:Y:S01]  /*1f00*/  SHF.L.U64.HI R15, R86, 0x6, R87.reuse ;  /* 0x00000006560f7819 */ /* 0x102fe20000010257 */
[----:B------:R-:W1:Y:S01]  /*1f10*/  @P0 LDC R7, c[0x0][0x430] ;  /* 0x00010c00ff070b82 */ /* 0x000e620000000800 */
[----:B------:R-:W-:Y:S01]  /*1f20*/  VIADD R138, R20, 0x8 ;  /* 0x00000008148a7836 */ /* 0x000fe20000000000 */
[----:B------:R-:W-:Y:S01]  /*1f30*/  SHF.L.U64.HI R14, R86, 0x7, R87 ;  /* 0x00000007560e7819 */ /* 0x000fe20000010257 */
[C---:B------:R-:W-:Y:S02]  /*1f40*/  VIADD R30, R230.reuse, 0x40 ;  /* 0x00000040e61e7836 */ /* 0x040fe40000000000 */
[C---:B------:R-:W-:Y:S02]  /*1f50*/  VIADD R28, R230.reuse, 0x80 ;  /* 0x00000080e61c7836 */ /* 0x040fe40000000000 */
[----:B------:R-:W-:Y:S02]  /*1f60*/  VIADD R25, R230, 0xc0 ;  /* 0x000000c0e6197836 */ /* 0x000fe40000000000 */
[----:B------:R-:W-:-:S02]  /*1f70*/  IMAD R33, R93, 0xe0, RZ ;  /* 0x000000e05d217824 */ /* 0x000fc400078e02ff */
[C---:B------:R-:W-:Y:S01]  /*1f80*/  IMAD.WIDE.U32 R132, R36.reuse, 0xe0, RZ ;  /* 0x000000e024847825 */ /* 0x040fe200078e00ff */
[----:B------:R-:W-:Y:S02]  /*1f90*/  SHF.R.S32.HI R130, RZ, 0x1f, R25 ;  /* 0x0000001fff827819 */ /* 0x000fe40000011419 */
[----:B------:R-:W-:Y:S01]  /*1fa0*/  SHF.L.U64.HI R122, R36, 0x7, R37 ;  /* 0x00000007247a7819 */ /* 0x000fe20000010225 */
[----:B------:R-:W-:Y:S01]  /*1fb0*/  IMAD R117, R87, 0xe0, RZ ;  /* 0x000000e057757824 */ /* 0x000fe200078e02ff */
[----:B------:R-:W-:Y:S01]  /*1fc0*/  SHF.R.S32.HI R131, RZ, 0x1f, R28 ;  /* 0x0000001fff837819 */ /* 0x000fe2000001141c */
        /* <DEDUP_REMOVED lines=12> */
[----:B------:R-:W-:Y:S02]  /*2090*/  IMAD.IADD R5, R5, 0x1, R7 ;  /* 0x0000000105057824 */ /* 0x000fe400078e0207 */
[-C--:B------:R-:W-:Y:S02]  /*20a0*/  IMAD R20, R26, R36.reuse, RZ ;  /* 0x000000241a147224 */ /* 0x080fe400078e02ff */
[----:B------:R-:W-:-:S04]  /*20b0*/  IMAD.WIDE.U32 R134, R230, R36, R96 ;  /* 0x00000024e6867225 */ /* 0x000fc800078e0060 */
[----:B------:R-:W-:-:S04]  /*20c0*/  IMAD R31, R230, R37, R20 ;  /* 0x00000025e61f7224 */ /* 0x000fc800078e0214 */
[----:B------:R-:W-:Y:S02]  /*20d0*/  IMAD.IADD R107, R31, 0x1, R135 ;  /* 0x000000011f6b7824 */ /* 0x000fe400078e0287 */
[----:B------:R-:W-:-:S04]  /*20e0*/  IMAD.WIDE.U32 R98, R230, R36, R22 ;  /* 0x00000024e6627225 */ /* 0x000fc800078e0016 */
[----:B------:R-:W-:Y:S01]  /*20f0*/  IMAD.IADD R106, R99, 0x1, R31 ;  /* 0x00000001636a7824 */ /* 0x000fe200078e021f */
[----:B---3--:R-:W-:Y:S02]  /*2100*/  SHF.R.S32.HI R0, RZ, 0x1f, R6 ;  /* 0x0000001fff007819 */ /* 0x008fe40000011406 */
[----:B------:R-:W-:Y:S02]  /*2110*/  SEL R7, R6, RZ, !P0 ;  /* 0x000000ff06077207 */ /* 0x000fe40004000000 */
[----:B------:R-:W-:-:S03]  /*2120*/  SEL R8, R0, RZ, !P0 ;  /* 0x000000ff00087207 */ /* 0x000fc60004000000 */
[----:B------:R-:W-:-:S04]  /*2130*/  IMAD.WIDE.U32 R38, R7, UR4, R4 ;  /* 0x0000000407267c25 */ /* 0x000fc8000f8e0004 */
        /* <DEDUP_REMOVED lines=8> */
[----:B------:R-:W-:Y:S02]  /*21c0*/  IMAD.MOV.U32 R40, RZ, RZ, R4 ;  /* 0x000000ffff287224 */ /* 0x000fe400078e0004 */
[----:B------:R-:W-:Y:S02]  /*21d0*/  IMAD R3, R8, UR4, RZ ;  /* 0x0000000408037c24 */ /* 0x000fe4000f8e02ff */
[----:B------:R-:W-:Y:S02]  /*21e0*/  IMAD.IADD R41, R5, 0x1, R41 ;  /* 0x0000000105297824 */ /* 0x000fe400078e0229 */
[----:B------:R-:W-:Y:S02]  /*21f0*/  IMAD R103, R7, UR5, R3 ;  /* 0x0000000507677c24 */ /* 0x000fe4000f8e0203 */
[----:B------:R-:W-:-:S02]  /*2200*/  IMAD R3, R26, R92, RZ ;  /* 0x0000005c1a037224 */ /* 0x000fc400078e02ff */
[----:B------:R-:W-:Y:S01]  /*2210*/  IMAD.WIDE.U32 R40, R7, UR4, R40 ;  /* 0x0000000407287c25 */ /* 0x000fe2000f8e0028 */
[C---:B------:R-:W-:Y:S01]  /*2220*/  IADD3 R94, P0, R230.reuse, R95, RZ ;  /* 0x0000005fe65e7210 */ /* 0x040fe20007f1e0ff */
[----:B------:R-:W-:Y:S02]  /*2230*/  ULDC UR4, c[0x0][0x2e4] ;  /* 0x0000b90000047ab9 */ /* 0x000fe40000000800 */
[----:B------:R-:W-:Y:S01]  /*2240*/  IMAD R91, R230, R93, R3 ;  /* 0x0000005de65b7224 */ /* 0x000fe200078e0203 */
[----:B------:R-:W-:Y:S01]  /*2250*/  SEL R3, R123, RZ, P1 ;  /* 0x000000ff7b037207 */ /* 0x000fe20000800000 */
[----:B------:R-:W-:Y:S02]  /*2260*/  IMAD R0, R26, R86, RZ ;  /* 0x000000561a007224 */ /* 0x000fe400078e02ff */
[----:B------:R-:W-:-:S04]  /*2270*/  IMAD.WIDE.U32 R6, R230, R92, R228 ;  /* 0x0000005ce6067225 */ /* 0x000fc800078e00e4 */
[----:B------:R-:W-:Y:S02]  /*2280*/  IMAD.IADD R3, R22, 0x1, R3 ;  /* 0x0000000116037824 */ /* 0x000fe400078e0203 */
[C---:B------:R-:W-:Y:S01]  /*2290*/  IMAD R13, R230.reuse, R87, R0 ;  /* 0x00000057e60d7224 */ /* 0x040fe200078e0200 */
[----:B------:R-:W-:Y:S01]  /*22a0*/  P2R R0, PR, RZ, 0x2 ;  /* 0x00000002ff007803 */ /* 0x000fe20000000000 */
[----:B------:R-:W-:Y:S01]  /*22b0*/  IMAD.WIDE.U32 R4, R230, R86, R228 ;  /* 0x00000056e6047225 */ /* 0x000fe200078e00e4 */
[----:B------:R-:W-:-:S03]  /*22c0*/  SHF.R.S32.HI R12, RZ, 0x1f, R3 ;  /* 0x0000001fff0c7819 */ /* 0x000fc60000011403 */
[----:B------:R-:W-:Y:S01]  /*22d0*/  IMAD.IADD R7, R7, 0x1, R91 ;  /* 0x0000000107077824 */ /* 0x000fe200078e025b */
[----:B------:R-:W-:Y:S01]  /*22e0*/  LEA.HI R32, R12, R3, RZ, 0x4 ;  /* 0x000000030c207211 */ /* 0x000fe200078f20ff */
[----:B------:R-:W-:Y:S01]  /*22f0*/  IMAD.IADD R91, R91, 0x1, R11 ;  /* 0x000000015b5b7824 */ /* 0x000fe200078e020b */
[----:B-----5:R-:W-:Y:S01]  /*2300*/  SHF.R.S32.HI R11, RZ, 0x1f, R124 ;  /* 0x0000001fff0b7819 */ /* 0x020fe2000001147c */
[----:B------:R-:W-:-:S04]  /*2310*/  IMAD.WIDE.U32 R8, R230, R86, R22 ;  /* 0x00000056e6087225 */ /* 0x000fc800078e0016 */
[----:B------:R-:W-:Y:S02]  /*2320*/  IMAD.IADD R5, R5, 0x1, R13 ;  /* 0x0000000105057824 */ /* 0x000fe400078e020d */
[----:B------:R-:W-:Y:S02]  /*2330*/  IMAD.IADD R9, R13, 0x1, R9 ;  /* 0x000000010d097824 */ /* 0x000fe400078e0209 */
[----:B------:R-:W-:Y:S02]  /*2340*/  IMAD R10, R11, R86, RZ ;  /* 0x000000560b0a7224 */ /* 0x000fe400078e02ff */
[----:B------:R-:W-:-:S04]  /*2350*/  IMAD.WIDE.U32 R88, R124, R92, R6 ;  /* 0x0000005c7c587225 */ /* 0x000fc800078e0006 */
[----:B------:R-:W-:Y:S01]  /*2360*/  IMAD R3, R11, R92, RZ ;  /* 0x0000005c0b037224 */ /* 0x000fe200078e02ff */
[----:B------:R-:W-:Y:S01]  /*2370*/  SHF.L.U64.HI R11, R92, 0x6, R93 ;  /* 0x000000065c0b7819 */ /* 0x000fe2000001025d */
[----:B------:R-:W-:-:S04]  /*2380*/  IMAD.WIDE.U32 R42, R124, R86, R4 ;  /* 0x000000567c2a7225 */ /* 0x000fc800078e0004 */
[----:B------:R-:W-:Y:S02]  /*2390*/  IMAD.SHL.U32 R6, R232, 0x80, RZ ;  /* 0x00000080e8067824 */ /* 0x000fe400078e00ff */
[----:B------:R-:W-:Y:S02]  /*23a0*/  IMAD.SHL.U32 R5, R30, 0x80, RZ ;  /* 0x000000801e057824 */ /* 0x000fe400078e00ff */
[----:B------:R-:W-:Y:S01]  /*23b0*/  IMAD.X R95, R26, 0x1, R21, P0 ;  /* 0x000000011a5f7824 */ /* 0x000fe200000e0615 */
[----:B------:R-:W-:Y:S01]  /*23c0*/  IADD3 R109, P0, R96, R134, RZ ;  /* 0x00000086606d7210 */ /* 0x000fe20007f1e0ff */
[----:B------:R-:W-:Y:S01]  /*23d0*/  IMAD R27, R124, R87, R10 ;  /* 0x000000577c1b7224 */ /* 0x000fe200078e020a */
[----:B------:R-:W-:Y:S01]  /*23e0*/  SHF.L.U64.HI R10, R92, 0x7, R93 ;  /* 0x000000075c0a7819 */ /* 0x000fe2000001025d */
[----:B------:R-:W-:Y:S01]  /*23f0*/  IMAD.WIDE.U32 R84, R124, R86, R8 ;  /* 0x000000567c547225 */ /* 0x000fe200078e0008 */
[----:B------:R-:W-:-:S03]  /*2400*/  LOP3.LUT R6, R6, 0x380, RZ, 0xc0, !PT ;  /* 0x0000038006067812 */ /* 0x000fc600078ec0ff */
[----:B------:R-:W-:Y:S02]  /*2410*/  IMAD R29, R124, R93, R3 ;  /* 0x0000005d7c1d7224 */ /* 0x000fe400078e0203 */
[C---:B------:R-:W-:Y:S02]  /*2420*/  IMAD.SHL.U32 R9, R92.reuse, 0x40, RZ ;  /* 0x000000405c097824 */ /* 0x040fe400078e00ff */
[----:B------:R-:W-:Y:S02]  /*2430*/  IMAD.SHL.U32 R8, R92, 0x80, RZ ;  /* 0x000000805c087824 */ /* 0x000fe400078e00ff */
[----:B------:R-:W-:Y:S01]  /*2440*/  IMAD.WIDE.U32 R90, R124, R92, R90 ;  /* 0x0000005c7c5a7225 */ /* 0x000fe200078e005a */
[----:B------:R-:W-:-:S03]  /*2450*/  LOP3.LUT R5, R5, 0x380, RZ, 0xc0, !PT ;  /* 0x0000038005057812 */ /* 0x000fc600078ec0ff */
[----:B------:R-:W-:Y:S02]  /*2460*/  IMAD.SHL.U32 R4, R28, 0x80, RZ ;  /* 0x000000801c047824 */ /* 0x000fe400078e00ff */
[----:B------:R-:W-:-:S04]  /*2470*/  IMAD.WIDE.U32 R92, R92, 0xe0, RZ ;  /* 0x000000e05c5c7825 */ /* 0x000fc800078e00ff */
[----:B------:R-:W-:Y:S02]  /*2480*/  IMAD.SHL.U32 R3, R25, 0x80, RZ ;  /* 0x0000008019037824 */ /* 0x000fe400078e00ff */
[----:B------:R-:W-:Y:S01]  /*2490*/  IMAD.X R108, R107, 0x1, R97, P0 ;  /* 0x000000016b6c7824 */ /* 0x000fe200000e0661 */
[----:B------:R-:W-:Y:S01]  /*24a0*/  IADD3 R115, P0, R109, R96, RZ ;  /* 0x000000606d737210 */ /* 0x000fe20007f1e0ff */
[----:B------:R-:W-:Y:S01]  /*24b0*/  IMAD.IADD R116, R93, 0x1, R33 ;  /* 0x000000015d747824 */ /* 0x000fe200078e0221 */
[----:B------:R-:W-:Y:S01]  /*24c0*/  LOP3.LUT R4, R4, 0x380, RZ, 0xc0, !PT ;  /* 0x0000038004047812 */ /* 0x000fe200078ec0ff */
[C---:B------:R-:W-:Y:S01]  /*24d0*/  IMAD.SHL.U32 R13, R86.reuse, 0x40, RZ ;  /* 0x00000040560d7824 */ /* 0x040fe200078e00ff */
[----:B------:R-:W-:Y:S01]  /*24e0*/  SHF.R.U32.HI R21, RZ, 0x3, R6 ;  /* 0x00000003ff157819 */ /* 0x000fe20000011606 */
[----:B------:R-:W-:Y:S01]  /*24f0*/  IMAD.SHL.U32 R12, R86, 0x80, RZ ;  /* 0x00000080560c7824 */ /* 0x000fe200078e00ff */
[----:B------:R-:W-:Y:S01]  /*2500*/  LOP3.LUT R34, R6, 0x70, R32, 0xf8, !PT ;  /* 0x0000007006227812 */ /* 0x000fe200078ef820 */
[----:B------:R-:W-:Y:S01]  /*2510*/  VIADD R7, R22, 0x40 ;  /* 0x0000004016077836 */ /* 0x000fe20000000000 */
[----:B------:R-:W-:-:S02]  /*2520*/  LOP3.LUT R3, R3, 0x380, RZ, 0xc0, !PT ;  /* 0x0000038003037812 */ /* 0x000fc400078ec0ff */
[----:B------:R-:W-:Y:S01]  /*2530*/  SHF.R.U32.HI R140, RZ, 0x3, R5 ;  /* 0x00000003ff8c7819 */ /* 0x000fe20000011605 */
[----:B------:R-:W-:Y:S01]  /*2540*/  IMAD R25, R37, 0xe0, RZ ;  /* 0x000000e025197824 */ /* 0x000fe200078e02ff */
[----:B------:R-:W-:Y:S01]  /*2550*/  LOP3.LUT R33, R5, 0x70, R32, 0xf8, !PT ;  /* 0x0000007005217812 */ /* 0x000fe200078ef820 */
[----:B------:R-:W-:Y:S01]  /*2560*/  IMAD.X R114, R108, 0x1, R97, P0 ;  /* 0x000000016c727824 */ /* 0x000fe200000e0661 */
[----:B------:R-:W-:Y:S01]  /*2570*/  SHF.R.U32.HI R142, RZ, 0x3, R4 ;  /* 0x00000003ff8e7819 */ /* 0x000fe20000011604 */
[----:B------:R-:W-:Y:S01]  /*2580*/  IMAD.WIDE.U32 R86, R86, 0xe0, RZ ;  /* 0x000000e056567825 */ /* 0x000fe200078e00ff */
[--C-:B------:R-:W-:Y:S02]  /*2590*/  LOP3.LUT R35, R4, 0x70, R32.reuse, 0xf8, !PT ;  /* 0x0000007004237812 */ /* 0x100fe400078ef820 */
[----:B------:R-:W-:Y:S02]  /*25a0*/  SHF.R.S32.HI R30, RZ, 0x4, R32 ;  /* 0x00000004ff1e7819 */ /* 0x000fe40000011420 */
[----:B------:R-:W-:-:S02]  /*25b0*/  LOP3.LUT R31, R32, 0xfffffff0, RZ, 0xc0, !PT ;  /* 0xfffffff0201f7812 */ /* 0x000fc400078ec0ff */
[----:B------:R-:W-:Y:S02]  /*25c0*/  LOP3.LUT R121, R34, R21, RZ, 0x3c, !PT ;  /* 0x0000001522797212 */ /* 0x000fe400078e3cff */
[----:B------:R-:W-:Y:S02]  /*25d0*/  SHF.R.U32.HI R141, RZ, 0x3, R3 ;  /* 0x00000003ff8d7819 */ /* 0x000fe40000011603 */
[----:B------:R-:W-:Y:S02]  /*25e0*/  LOP3.LUT R26, R6, 0x30, R22, 0xf8, !PT ;  /* 0x00000030061a7812 */ /* 0x000fe400078ef816 */
[----:B------:R-:W-:Y:S02]  /*25f0*/  LOP3.LUT R32, R3, 0x70, R32, 0xf8, !PT ;  /* 0x0000007003207812 */ /* 0x000fe400078ef820 */
[----:B------:R-:W-:Y:S01]  /*2600*/  LOP3.LUT R120, R33, R140, RZ, 0x3c, !PT ;  /* 0x0000008c21787212 */ /* 0x000fe200078e3cff */
[----:B------:R-:W-:Y:S01]  /*2610*/  IMAD.IADD R33, R39, 0x1, R45 ;  /* 0x0000000127217824 */ /* 0x000fe200078e022d */
[----:B------:R-:W-:Y:S01]  /*2620*/  IADD3 R34, P0, R38, R98, RZ ;  /* 0x0000006226227210 */ /* 0x000fe20007f1e0ff */
[----:B------:R-:W-:Y:S01]  /*2630*/  IMAD.IADD R20, R133, 0x1, R25 ;  /* 0x0000000185147824 */ /* 0x000fe200078e0219 */
[----:B------:R-:W-:-:S02]  /*2640*/  LOP3.LUT R119, R35, R142, RZ, 0x3c, !PT ;  /* 0x0000008e23777212 */ /* 0x000fc400078e3cff */
[----:B------:R-:W-:Y:S01]  /*2650*/  LOP3.LUT R25, R26, R21, RZ, 0x3c, !PT ;  /* 0x000000151a197212 */ /* 0x000fe200078e3cff */
[----:B------:R-:W-:Y:S01]  /*2660*/  IMAD.X R37, R106, 0x1, R33, P0 ;  /* 0x000000016a257824 */ /* 0x000fe200000e0621 */
[----:B------:R-:W-:Y:S02]  /*2670*/  LOP3.LUT R118, R32, R141, RZ, 0x3c, !PT ;  /* 0x0000008d20767212 */ /* 0x000fe400078e3cff */
[----:B------:R-:W-:Y:S02]  /*2680*/  IADD3 R35, P3, R38, 0x40, RZ ;  /* 0x0000004026237810 */ /* 0x000fe40007f7e0ff */
[----:B------:R-:W-:Y:S01]  /*2690*/  IADD3 R100, P2, R34, 0x40, RZ ;  /* 0x0000004022647810 */ /* 0x000fe20007f5e0ff */
[----:B------:R-:W-:Y:S01]  /*26a0*/  IMAD.IADD R26, R43, 0x1, R27 ;  /* 0x000000012b1a7824 */ /* 0x000fe200078e021b */
[----:B------:R-:W-:Y:S01]  /*26b0*/  SHF.R.S32.HI R32, RZ, 0x1f, R31 ;  /* 0x0000001fff207819 */ /* 0x000fe2000001141f */
[----:B------:R-:W-:Y:S01]  /*26c0*/  IMAD.IADD R28, R89, 0x1, R29 ;  /* 0x00000001591c7824 */ /* 0x000fe200078e021d */
[----:B------:R-:W-:Y:S01]  /*26d0*/  ISETP.GE.AND P0, PT, R22, UR4, PT ;  /* 0x0000000416007c0c */ /* 0x000fe2000bf06270 */
[----:B------:R-:W-:Y:S01]  /*26e0*/  IMAD.SHL.U32 R123, R123, 0x2, RZ ;  /* 0x000000027b7b7824 */ /* 0x000fe200078e00ff */
[----:B------:R-:W-:Y:S01]  /*26f0*/  ISETP.GE.AND P1, PT, R7, UR4, PT ;  /* 0x0000000407007c0c */ /* 0x000fe2000bf26270 */
[----:B------:R-:W-:-:S02]  /*2700*/  IMAD.IADD R117, R87, 0x1, R117 ;  /* 0x0000000157757824 */ /* 0x000fc400078e0275 */
[C---:B------:R-:W-:Y:S02]  /*2710*/  IMAD.IADD R25, R48.reuse, 0x1, R25 ;  /* 0x0000000130197824 */ /* 0x040fe400078e0219 */
[----:B------:R-:W-:Y:S02]  /*2720*/  IMAD.IADD R27, R27, 0x1, R85 ;  /* 0x000000011b1b7824 */ /* 0x000fe400078e0255 */
[----:B------:R-:W-:Y:S02]  /*2730*/  IMAD.IADD R29, R29, 0x1, R91 ;  /* 0x000000011d1d7824 */ /* 0x000fe400078e025b */
[----:B------:R-:W-:Y:S02]  /*2740*/  IMAD.IADD R121, R48, 0x1, R121 ;  /* 0x0000000130797824 */ /* 0x000fe400078e0279 */
[----:B------:R-:W-:Y:S02]  /*2750*/  IMAD.IADD R120, R47, 0x1, R120 ;  /* 0x000000012f787824 */ /* 0x000fe400078e0278 */
[----:B------:R-:W-:-:S02]  /*2760*/  IMAD.IADD R119, R46, 0x1, R119 ;  /* 0x000000012e777824 */ /* 0x000fc400078e0277 */
[----:B------:R-:W-:Y:S02]  /*2770*/  IMAD.IADD R118, R44, 0x1, R118 ;  /* 0x000000012c767824 */ /* 0x000fe400078e0276 */
[----:B------:R-:W-:Y:S02]  /*2780*/  IMAD.X R101, RZ, RZ, R33, P3 ;  /* 0x000000ffff657224 */ /* 0x000fe400018e0621 */
[----:B------:R-:W-:Y:S02]  /*2790*/  IMAD.X R102, RZ, RZ, R37, P2 ;  /* 0x000000ffff667224 */ /* 0x000fe400010e0625 */
[----:B------:R-:W-:Y:S01]  /*27a0*/  IMAD.IADD R103, R41, 0x1, R103 ;  /* 0x0000000129677824 */ /* 0x000fe200078e0267 */
[----:B------:R-:W-:Y:S06]  /*27b0*/  @!P6 BAR.SYNC.DEFER_BLOCKING 0x9, 0x100 ;  /* 0x024400000000eb1d */ /* 0x000fec0000010000 */
.L_x_6714:
[----:B0-----:R-:W0:Y:S01]  /*27c0*/  LDC R128, c[0x0][0x3d4] ;  /* 0x0000f500ff807b82 */ /* 0x001e220000000800 */
        /* <DEDUP_REMOVED lines=8> */
[----:B-----5:R-:W-:Y:S05]  /*2850*/  @!P2 BRA `(.L_x_6632) ;  /* 0x000000900014a947 */ /* 0x020fea0003800000 */
        /* <DEDUP_REMOVED lines=29> */
[----:B------:R-:W-:Y:S01]  /*2a30*/  CS2R R78, SRZ ;  /* 0x00000000004e7805 */ /* 0x000fe2000001ff00 */
[----:B------:R-:W-:Y:S01]  /*2a40*/  ULDC.64 UR6, c[0x0][0x208] ;  /* 0x0000820000067ab9 */ /* 0x000fe20000000a00 */
        /* <DEDUP_REMOVED lines=12> */
.L_x_6635:
[----:B------:R-:W-:Y:S05]  /*2b10*/  BSYNC B1 ;  /* 0x0000000000017941 */ /* 0x000fea0003800000 */
.L_x_6634:
[----:B0-----:R-:W-:Y:S01]  /*2b20*/  VIADD R48, R230, 0x40 ;  /* 0x00000040e6307836 */ /* 0x001fe20000000000 */
[----:B------:R-:W-:Y:S01]  /*2b30*/  BSSY B1, `(.L_x_6636) ;  /* 0x0000025000017945 */ /* 0x000fe20003800000 */
[----:B------:R-:W-:Y:S02]  /*2b40*/  CS2R R68, SRZ ;  /* 0x0000000000447805 */ /* 0x000fe4000001ff00 */
[----:B------:R-:W-:Y:S02]  /*2b50*/  CS2R R66, SRZ ;  /* 0x0000000000427805 */ /* 0x000fe4000001ff00 */
[----:B------:R-:W-:Y:S02]  /*2b60*/  CS2R R56, SRZ ;  /* 0x0000000000387805 */ /* 0x000fe4000001ff00 */
[----:B------:R-:W-:Y:S02]  /*2b70*/  ISETP.GE.AND P3, PT, R48, R113, PT ;  /* 0x000000713000720c */ /* 0x000fe40003f66270 */
        /* <DEDUP_REMOVED lines=15> */
[----:B------:R-:W-:Y:S01]  /*2c70*/  IADD3.X R65, R26, R137, R15, P4, P5 ;  /* 0x000000891a417210 */ /* 0x000fe200027ea40f */
[----:B------:R-:W-:Y:S01]  /*2c80*/  ULDC.64 UR6, c[0x0][0x208] ;  /* 0x0000820000067ab9 */ /* 0x000fe20000000a00 */
        /* <DEDUP_REMOVED lines=15> */
.L_x_6637:
[----:B------:R-:W-:Y:S05]  /*2d80*/  BSYNC B1 ;  /* 0x0000000000017941 */ /* 0x000fea0003800000 */
.L_x_6636:
        /* <DEDUP_REMOVED lines=26> */
.L_x_6639:
[----:B------:R-:W-:Y:S05]  /*2f30*/  BSYNC B1 ;  /* 0x0000000000017941 */ /* 0x000fea0003800000 */
.L_x_6638:
        /* <DEDUP_REMOVED lines=10> */
[----:B------:R-:W-:Y:S01]  /*2fe0*/  ULDC.64 UR6, c[0x0][0x208] ;  /* 0x0000820000067ab9 */ /* 0x000fe20000000a00 */
        /* <DEDUP_REMOVED lines=20> */
.L_x_6641:
[----:B------:R-:W-:Y:S05]  /*3130*/  BSYNC B1 ;  /* 0x0000000000017941 */ /* 0x000fea0003800000 */
.L_x_6640:
[----:B0-----:R-:W2:Y:S01]  /*3140*/  LDL R44, [R1+0x6c] ;  /* 0x00006c00012c7983 */ /* 0x001ea20000100800 */
[----:B------:R-:W-:Y:S02]  /*3150*/  IMAD.MOV.U32 R152, RZ, RZ, R74 ;  /* 0x000000ffff987224 */ /* 0x000fe400078e004a */
[----:B------:R-:W-:Y:S02]  /*3160*/  IMAD.MOV.U32 R164, RZ, RZ, R78 ;  /* 0x000000ffffa47224 */ /* 0x000fe400078e004e */
[----:B-----5:R-:W-:Y:S02]  /*3170*/  IMAD.MOV.U32 R146, RZ, RZ, R64 ;  /* 0x000000ffff927224 */ /* 0x020fe400078e0040 */
        /* <DEDUP_REMOVED lines=10> */
[----:B------:R-:W-:Y:S01]  /*3220*/  IMAD.MOV.U32 R82, RZ, RZ, R54 ;  /* 0x000000ffff527224 */ /* 0x000fe200078e0036 */
[----:B--2---:R-:W-:-:S13]  /*3230*/  R2UR UR4, R44 ;  /* 0x000000002c0472ca */ /* 0x004fda00000e0000 */
[----:B------:R-:W-:-:S06]  /*3240*/  UISETP.NE.AND UP0, UPT, UR4, 0x3, UPT ;  /* 0x000000030400788c */ /* 0x000fcc000bf05270 */
[----:B------:R-:W-:-:S13]  /*3250*/  PLOP3.LUT P5, PT, PT, PT, UP0, 0x80, 0x0 ;  /* 0x000000000000781c */ /* 0x000fda0003faf008 */
[----:B------:R-:W-:Y:S05]  /*3260*/  @!P5 BRA `(.L_x_6642) ;  /* 0x000000000004d947 */ /* 0x000fea0003800000 */
[----:B------:R-:W-:Y:S01]  /*3270*/  BPT.TRAP 0x1 ;  /* 0x000000040000795c */ /* 0x000fe20000300000 */
.L_x_6642:
[----:B------:R-:W2:Y:S01]  /*3280*/  LDL R44, [R1+0x3c] ;  /* 0x00003c00012c7983 */ /* 0x000ea20000100800 */
[----:B------:R-:W-:Y:S01]  /*3290*/  IMAD R104, R19, 0x8, R18 ;  /* 0x0000000813687824 */ /* 0x000fe200078e0212 */
[----:B------:R-:W-:Y:S01]  /*32a0*/  BSSY B1, `(.L_x_6643) ;  /* 0x0000004000017945 */ /* 0x000fe20003800000 */
[----:B--2---:R-:W-:-:S04]  /*32b0*/  SHF.L.U32 R125, R44, 0x1f, RZ ;  /* 0x0000001f2c7d7819 */ /* 0x004fc800000006ff */
[----:B------:R-:W0:Y:S02]  /*32c0*/  SYNCS.PHASECHK.TRANS64.TRYWAIT P6, [R104+URZ+0x2e890], R125 ;  /* 0x02e8907d680075a7 */ /* 0x000e2400080c017f */
[----:B0-----:R-:W-:Y:S05]  /*32d0*/  @!P6 BRA `(.L_x_6644) ;  /* 0x000003080044e947 */ /* 0x001fea0003800000 */
.L_x_7005:
[----:B------:R-:W-:Y:S05]  /*32e0*/  BSYNC B1 ;  /* 0x0000000000017941 */ /* 0x000fea0003800000 */
.L_x_6643:
[----:B------:R-:W-:Y:S01]  /*32f0*/  BSSY B1, `(.L_x_6645) ;  /* 0x00000f7000017945 */ /* 0x000fe20003800000 */
[----:B------:R-:W-:-:S03]  /*3300*/  IMAD R155, R19, 0x7000, R25 ;  /* 0x00007000139b7824 */ /* 0x000fc600078e0219 */
        /* <DEDUP_REMOVED lines=21> */
[----:B------:R-:W-:Y:S01]  /*3460*/  F2FP.F16.E4M3.UNPACK_B R156, R164.H1 ;  /* 0x000000a4ff9c723e */ /* 0x000fe200030006ff */
[----:B--2---:R-:W-:Y:S01]  /*3470*/  IMAD.MOV.U32 R77, RZ, RZ, R44 ;  /* 0x000000ffff4d7224 */ /* 0x004fe200078e002c */
[----:B------:R-:W-:Y:S01]  /*3480*/  LOP3.LUT R79, R79, 0xff00, R76, 0xf8, !PT ;  /* 0x0000ff004f4f7812 */ /* 0x000fe200078ef84c */
[----:B------:R-:W-:Y:S01]  /*3490*/  IMAD.U32 R76, R160, 0x10000, RZ ;  /* 0x00010000a04c7824 */ /* 0x000fe200078e00ff */
[----:B------:R-:W-:Y:S01]  /*34a0*/  LOP3.LUT R157, R157, 0xff00, R78, 0xf8, !PT ;  /* 0x0000ff009d9d7812 */ /* 0x000fe200078ef84e */
[----:B------:R-:W-:Y:S01]  /*34b0*/  IMAD.U32 R78, R158, 0x10000, RZ ;  /* 0x000100009e4e7824 */ /* 0x000fe200078e00ff */
[----:B------:R-:W-:Y:S01]  /*34c0*/  F2FP.F16.E4M3.UNPACK_B R44, R45 ;  /* 0x0000002dff2c723e */ /* 0x000fe200020006ff */
[--C-:B------:R-:W-:Y:S01]  /*34d0*/  HADD2.F32 R161, -RZ, R156.reuse.H0_H0 ;  /* 0x2000009cffa17230 */ /* 0x100fe20000004100 */
[----:B------:R-:W-:Y:S01]  /*34e0*/  LOP3.LUT R76, R79, 0xff0000, R76, 0xf8, !PT ;  /* 0x00ff00004f4c7812 */ /* 0x000fe200078ef84c */
[----:B------:R-:W-:Y:S01]  /*34f0*/  HADD2.F32 R160, -RZ, R156.H1_H1 ;  /* 0x3000009cffa07230 */ /* 0x000fe20000004100 */
[----:B------:R-:W-:Y:S01]  /*3500*/  LOP3.LUT R79, R157, 0xff0000, R78, 0xf8, !PT ;  /* 0x00ff00009d4f7812 */ /* 0x000fe200078ef84e */
[--C-:B------:R-:W-:Y:S01]  /*3510*/  HADD2.F32 R78, -RZ, R44.reuse.H1_H1 ;  /* 0x3000002cff4e7230 */ /* 0x100fe20000004100 */
[----:B------:R-:W-:Y:S01]  /*3520*/  F2FP.F16.E4M3.UNPACK_B R158, R153.H1 ;  /* 0x00000099ff9e723e */ /* 0x000fe200030006ff */
[----:B------:R-:W-:Y:S01]  /*3530*/  HADD2.F32 R44, -RZ, R44.H0_H0 ;  /* 0x2000002cff2c7230 */ /* 0x000fe20000004100 */
[----:B------:R-:W-:-:S02]  /*3540*/  F2FP.F16.E4M3.UNPACK_B R45, R45.H1 ;  /* 0x0000002dff2d723e */ /* 0x000fc400030006ff */
[-C--:B------:R-:W-:Y:S01]  /*3550*/  FMUL.FTZ R163, R78, R161.reuse ;  /* 0x000000a14ea37220 */ /* 0x080fe20000410000 */
[--C-:B------:R-:W-:Y:S02]  /*3560*/  HADD2.F32 R159, -RZ, R158.reuse.H0_H0 ;  /* 0x2000009eff9f7230 */ /* 0x100fe40000004100 */
[--C-:B------:R-:W-:Y:S02]  /*3570*/  HADD2.F32 R157, -RZ, R45.reuse.H1_H1 ;  /* 0x3000002dff9d7230 */ /* 0x100fe40000004100 */
[----:B------:R-:W-:Y:S02]  /*3580*/  HADD2.F32 R156, -RZ, R45.H0_H0 ;  /* 0x2000002dff9c7230 */ /* 0x000fe40000004100 */
[C---:B------:R-:W-:Y:S01]  /*3590*/  FMUL.FTZ R45, R44.reuse, R161 ;  /* 0x000000a12c2d7220 */ /* 0x040fe20000410000 */
[----:B------:R-:W-:Y:S02]  /*35a0*/  HADD2.F32 R158, -RZ, R158.H1_H1 ;  /* 0x3000009eff9e7230 */ /* 0x000fe40000004100 */
[CC--:B------:R-:W-:Y:S01]  /*35b0*/  FMUL.FTZ R161, R157.reuse, R160.reuse ;  /* 0x000000a09da17220 */ /* 0x0c0fe20000410000 */
[-C--:B------:R-:W-:Y:S01]  /*35c0*/  FFMA.FTZ R44, R44, R159.reuse, -R163 ;  /* 0x0000009f2c2c7223 */ /* 0x080fe200000108a3 */
[----:B------:R-:W-:Y:S01]  /*35d0*/  FMUL.FTZ R162, R156, R160 ;  /* 0x000000a09ca27220 */ /* 0x000fe20000410000 */
[----:B------:R-:W-:Y:S01]  /*35e0*/  FFMA.FTZ R45, R78, R159, R45 ;  /* 0x0000009f4e2d7223 */ /* 0x000fe2000001002d */
[----:B------:R-:W-:Y:S01]  /*35f0*/  F2FP.F16.E4M3.UNPACK_B R160, R164 ;  /* 0x000000a4ffa0723e */ /* 0x000fe200020006ff */
[-C--:B------:R-:W-:Y:S01]  /*3600*/  FFMA.FTZ R163, R156, R158.reuse, -R161 ;  /* 0x0000009e9ca37223 */ /* 0x080fe200000108a1 */
[-C--:B------:R-:W-:Y:S01]  /*3610*/  F2FP.F16.E4M3.UNPACK_B R78, R77.reuse.H1 ;  /* 0x0000004dff4e723e */ /* 0x080fe200030006ff */
[----:B------:R-:W-:Y:S01]  /*3620*/  FFMA.FTZ R164, R157, R158, R162 ;  /* 0x0000009e9da47223 */ /* 0x000fe200000100a2 */
[----:B------:R-:W-:Y:S01]  /*3630*/  F2FP.F16.E4M3.UNPACK_B R77, R77 ;  /* 0x0000004dff4d723e */ /* 0x000fe200020006ff */
[----:B------:R-:W-:Y:S01]  /*3640*/  HADD2.F32 R159, -RZ, R160.H1_H1 ;  /* 0x300000a0ff9f7230 */ /* 0x000fe20000004100 */
[----:B------:R-:W-:Y:S01]  /*3650*/  F2FP.F16.E4M3.UNPACK_B R158, R153 ;  /* 0x00000099ff9e723e */ /* 0x000fe200020006ff */
[--C-:B------:R-:W-:Y:S01]  /*3660*/  HADD2.F32 R156, -RZ, R78.reuse.H0_H0 ;  /* 0x2000004eff9c7230 */ /* 0x100fe20000004100 */
[----:B------:R-:W-:Y:S01]  /*3670*/  F2FP.SATFINITE.E4M3.F32.PACK_AB_MERGE_C R168, R164, R163, RZ ;  /* 0x000000a3a4a8723e */ /* 0x000fe200048070ff */
[----:B------:R-:W-:-:S02]  /*3680*/  HADD2.F32 R157, -RZ, R78.H1_H1 ;  /* 0x3000004eff9d7230 */ /* 0x000fc40000004100 */
[--C-:B------:R-:W-:Y:S02]  /*3690*/  HADD2.F32 R78, -RZ, R77.reuse.H0_H0 ;  /* 0x2000004dff4e7230 */ /* 0x100fe40000004100 */
[-C--:B------:R-:W-:Y:S01]  /*36a0*/  FMUL.FTZ R162, R156, R159.reuse ;  /* 0x0000009f9ca27220 */ /* 0x080fe20000410000 */
[----:B------:R-:W-:Y:S02]  /*36b0*/  HADD2.F32 R153, -RZ, R77.H1_H1 ;  /* 0x3000004dff997230 */ /* 0x000fe40000004100 */
[----:B------:R-:W-:Y:S01]  /*36c0*/  FMUL.FTZ R161, R157, R159 ;  /* 0x0000009f9da17220 */ /* 0x000fe20000410000 */
[----:B------:R-:W-:Y:S01]  /*36d0*/  HADD2.F32 R77, -RZ, R158.H1_H1 ;  /* 0x3000009eff4d7230 */ /* 0x000fe20000004100 */
[----:B------:R-:W-:Y:S01]  /*36e0*/  F2FP.SATFINITE.E4M3.F32.PACK_AB_MERGE_C R45, R45, R44, R168 ;  /* 0x0000002c2d2d723e */ /* 0x000fe200048070a8 */
[----:B------:R-:W-:Y:S02]  /*36f0*/  HADD2.F32 R160, -RZ, R160.H0_H0 ;  /* 0x200000a0ffa07230 */ /* 0x000fe40000004100 */
[----:B------:R-:W-:-:S02]  /*3700*/  HADD2.F32 R158, -RZ, R158.H0_H0 ;  /* 0x2000009eff9e7230 */ /* 0x000fc40000004100 */
[-C--:B------:R-:W-:Y:S01]  /*3710*/  FFMA.FTZ R161, R156, R77.reuse, -R161 ;  /* 0x0000004d9ca17223 */ /* 0x080fe200000108a1 */
[----:B------:R-:W-:Y:S01]  /*3720*/  FFMA.FTZ R162, R157, R77, R162 ;  /* 0x0000004d9da27223 */ /* 0x000fe200000100a2 */
[CC--:B------:R-:W-:Y:S01]  /*3730*/  FMUL.FTZ R159, R153.reuse, R160.reuse ;  /* 0x000000a0999f7220 */ /* 0x0c0fe20000410000 */
[-C--:B------:R-:W-:Y:S01]  /*3740*/  F2FP.F16.E4M3.UNPACK_B R156, R47.reuse.H1 ;  /* 0x0000002fff9c723e */ /* 0x080fe200030006ff */
[C---:B------:R-:W-:Y:S01]  /*3750*/  FMUL.FTZ R160, R78.reuse, R160 ;  /* 0x000000a04ea07220 */ /* 0x040fe20000410000 */
[----:B------:R-:W-:Y:S01]  /*3760*/  F2FP.F16.E4M3.UNPACK_B R47, R47 ;  /* 0x0000002fff2f723e */ /* 0x000fe200020006ff */
[-C--:B------:R-:W-:Y:S01]  /*3770*/  FFMA.FTZ R77, R78, R158.reuse, -R159 ;  /* 0x0000009e4e4d7223 */ /* 0x080fe2000001089f */
[----:B------:R-:W-:Y:S01]  /*3780*/  F2FP.SATFINITE.E4M3.F32.PACK_AB_MERGE_C R167, R162, R161, RZ ;  /* 0x000000a1a2a7723e */ /* 0x000fe200048070ff */
[--C-:B------:R-:W-:Y:S01]  /*3790*/  HADD2.F32 R157, -RZ, R156.reuse.H0_H0 ;  /* 0x2000009cff9d7230 */ /* 0x100fe20000004100 */
[-C--:B------:R-:W-:Y:S01]  /*37a0*/  F2FP.F16.E4M3.UNPACK_B R162, R79.reuse.H1 ;  /* 0x0000004fffa2723e */ /* 0x080fe200030006ff */
[----:B------:R-:W-:Y:S01]  /*37b0*/  FFMA.FTZ R78, R153, R158, R160 ;  /* 0x0000009e994e7223 */ /* 0x000fe200000100a0 */
[----:B------:R-:W-:Y:S01]  /*37c0*/  F2FP.F16.E4M3.UNPACK_B R159, R76.H1 ;  /* 0x0000004cff9f723e */ /* 0x000fe200030006ff */
        /* <DEDUP_REMOVED lines=23> */
[----:B------:R-:W-:Y:S01]  /*3940*/  F2FP.SATFINITE.E4M3.F32.PACK_AB_MERGE_C R44, R78, R77, R167 ;  /* 0x0000004d4e2c723e */ /* 0x000fe200048070a7 */
        /* <DEDUP_REMOVED lines=13> */
[----:B------:R-:W-:-:S04]  /*3a20*/  F2FP.SATFINITE.E4M3.F32.PACK_AB_MERGE_C R160, R160, R163, RZ ;  /* 0x000000a3a0a0723e */ /* 0x000fc800048070ff */
[----:B------:R-:W-:Y:S02]  /*3a30*/  F2FP.SATFINITE.E4M3.F32.PACK_AB_MERGE_C R46, R161, R156, R153 ;  /* 0x0000009ca12e723e */ /* 0x000fe40004807099 */
[----:B------:R-:W-:-:S07]  /*3a40*/  F2FP.SATFINITE.E4M3.F32.PACK_AB_MERGE_C R47, R162, R157, R160 ;  /* 0x0000009da22f723e */ /* 0x000fce00048070a0 */
.L_x_6650:
[----:B------:R-:W-:Y:S05]  /*3a50*/  BSYNC B3 ;  /* 0x0000000000037941 */ /* 0x000fea0003800000 */
.L_x_6649:
[----:B------:R-:W-:Y:S01]  /*3a60*/  ULDC.64 UR4, c[0x0][0x2d8] ;  /* 0x0000b60000047ab9 */ /* 0x000fe20000000a00 */
[----:B------:R-:W-:Y:S01]  /*3a70*/  ULDC.64 UR6, c[0x0][0x208] ;  /* 0x0000820000067ab9 */ /* 0x000fe20000000a00 */
[----:B------:R-:W-:-:S04]  /*3a80*/  IADD3 R76, P2, P6, R151, UR4, R38 ;  /* 0x00000004974c7c10 */ /* 0x000fc8000fe5e026 */
[----:B------:R-:W-:-:S05]  /*3a90*/  IADD3.X R77, R150, UR5, R33, P2, P6 ;  /* 0x00000005964d7c10 */ /* 0x000fca00097ec421 */
[----:B--2---:R1:W-:Y:S04]  /*3aa0*/  STG.E.128 desc[UR6][R76.64], R44 ;  /* 0x0000002c4c007986 */ /* 0x0043e8000c101d06 */
.L_x_6648:
[----:B------:R-:W-:Y:S05]  /*3ab0*/  BSYNC B2 ;  /* 0x0000000000027941 */ /* 0x000fea0003800000 */
.L_x_6647:
[----:B------:R-:W-:Y:S05]  /*3ac0*/  @P1 BRA `(.L_x_6646) ;  /* 0x0000000400e41947 */ /* 0x000fea0003800000 */
[----:B------:R-:W-:Y:S01]  /*3ad0*/  LOP3.LUT P2, RZ, R232, 0x4, RZ, 0xc0, !PT ;  /* 0x00000004e8ff7812 */ /* 0x000fe2000784c0ff */
[C---:B-1----:R-:W-:Y:S01]  /*3ae0*/  VIADD R45, R155.reuse, 0x40 ;  /* 0x000000409b2d7836 */ /* 0x042fe20000000000 */
[----:B------:R-:W-:Y:S11]  /*3af0*/  BSSY B2, `(.L_x_6651) ;  /* 0x0000071000027945 */ /* 0x000ff60003800000 */
[----:B------:R-:W-:Y:S01]  /*3b00*/  @P2 VIADD R45, R155, 0xffffffc0 ;  /* 0xffffffc09b2d2836 */ /* 0x000fe20000000000 */
[----:B------:R-:W-:-:S03]  /*3b10*/  ISETP.GE.AND P2, PT, R235, R128, PT ;  /* 0x00000080eb00720c */ /* 0x000fc60003f46270 */
[----:B------:R-:W-:-:S06]  /*3b20*/  IMAD.IADD R45, R18, 0x1, R45 ;  /* 0x00000001122d7824 */ /* 0x000fcc00078e022d */
[----:B------:R-:W1:Y:S04]  /*3b30*/  LDS.128 R44, [R45+0x20400] ;  /* 0x020400002d2c7984 */ /* 0x000e680000000c00 */
[----:B------:R-:W-:Y:S05]  /*3b40*/  @P2 BRA `(.L_x_6652) ;  /* 0x0000000400ac2947 */ /* 0x000fea0003800000 */
        /* <DEDUP_REMOVED lines=12> */
[----:B-1----:R-:W-:Y:S01]  /*3c10*/  IMAD.MOV.U32 R72, RZ, RZ, R44 ;  /* 0x000000ffff487224 */ /* 0x002fe200078e002c */
        /* <DEDUP_REMOVED lines=77> */
[----:B------:R-:W-:Y:S01]  /*40f0*/  FMUL.FTZ R160, R72, R79 ;  /* 0x0000004f48a07220 */ /* 0x000fe20000410000 */
[----:B------:R-:W-:-:S02]  /*4100*/  HADD2.F32 R46, -RZ, R46.H1_H1 ;  /* 0x3000002eff2e7230 */ /* 0x000fc40000004100 */
[----:B------:R-:W-:Y:S01]  /*4110*/  FMUL.FTZ R77, R73, R79 ;  /* 0x0000004f494d7220 */ /* 0x000fe20000410000 */
[----:B------:R-:W-:Y:S01]  /*4120*/  HADD2.F32 R156, -RZ, R156.H0_H0 ;  /* 0x2000009cff9c7230 */ /* 0x000fe20000004100 */
[----:B------:R-:W-:Y:S01]  /*4130*/  F2FP.SATFINITE.E4M3.F32.PACK_AB_MERGE_C R152, R152, R157, RZ ;  /* 0x0000009d9898723e */ /* 0x000fe200048070ff */
        /* <DEDUP_REMOVED lines=11> */
[----:B------:R-:W-:-:S07]  /*41f0*/  F2FP.SATFINITE.E4M3.F32.PACK_AB_MERGE_C R46, R75, R74, R152 ;  /* 0x0000004a4b2e723e */ /* 0x000fce0004807098 */
.L_x_6652:
[----:B------:R-:W-:Y:S05]  /*4200*/  BSYNC B2 ;  /* 0x0000000000027941 */ /* 0x000fea0003800000 */
.L_x_6651:
[----:B------:R-:W-:Y:S01]  /*4210*/  ULDC.64 UR4, c[0x0][0x2d8] ;  /* 0x0000b60000047ab9 */ /* 0x000fe20000000a00 */
[----:B------:R-:W-:Y:S01]  /*4220*/  ULDC.64 UR6, c[0x0][0x208] ;  /* 0x0000820000067ab9 */ /* 0x000fe20000000a00 */
[----:B------:R-:W-:-:S04]  /*4230*/  IADD3 R72, P2, P6, R35, UR4, R151 ;  /* 0x0000000423487c10 */ /* 0x000fc8000fe5e097 */
[----:B------:R-:W-:-:S05]  /*4240*/  IADD3.X R73, R101, UR5, R150, P2, P6 ;  /* 0x0000000565497c10 */ /* 0x000fca00097ec496 */
[----:B-1----:R2:W-:Y:S04]  /*4250*/  STG.E.128 desc[UR6][R72.64], R44 ;  /* 0x0000002c48007986 */ /* 0x0025e8000c101d06 */
.L_x_6646:
[----:B------:R-:W-:Y:S05]  /*4260*/  BSYNC B1 ;  /* 0x0000000000017941 */ /* 0x000fea0003800000 */
.L_x_6645:
        /* <DEDUP_REMOVED lines=117> */
.L_x_6658:
[----:B------:R-:W-:Y:S05]  /*49c0*/  BSYNC B3 ;  /* 0x0000000000037941 */ /* 0x000fea0003800000 */
.L_x_6657:
[----:B------:R-:W-:Y:S01]  /*49d0*/  ULDC.64 UR4, c[0x0][0x2d8] ;  /* 0x0000b60000047ab9 */ /* 0x000fe20000000a00 */
[----:B------:R-:W-:Y:S01]  /*49e0*/  ULDC.64 UR6, c[0x0][0x208] ;  /* 0x0000820000067ab9 */ /* 0x000fe20000000a00 */
[----:B------:R-:W-:-:S04]  /*49f0*/  IADD3 R68, P2, P3, R73, UR4, R38 ;  /* 0x0000000449447c10 */ /* 0x000fc8000fb5e026 */
[----:B------:R-:W-:-:S05]  /*4a00*/  IADD3.X R69, R72, UR5, R33, P2, P3 ;  /* 0x0000000548457c10 */ /* 0x000fca00097e6421 */
[----:B--2---:R2:W-:Y:S04]  /*4a10*/  STG.E.128 desc[UR6][R68.64], R44 ;  /* 0x0000002c44007986 */ /* 0x0045e8000c101d06 */
.L_x_6656:
[----:B------:R-:W-:Y:S05]  /*4a20*/  BSYNC B2 ;  /* 0x0000000000027941 */ /* 0x000fea0003800000 */
.L_x_6655:
        /* <DEDUP_REMOVED lines=21> */
[----:B-1----:R-:W-:Y:S01]  /*4b80*/  IMAD.MOV.U32 R64, RZ, RZ, R44 ;  /* 0x000000ffff407224 */ /* 0x002fe200078e002c */
        /* <DEDUP_REMOVED lines=94> */
.L_x_6660:
[----:B------:R-:W-:Y:S05]  /*5170*/  BSYNC B2 ;  /* 0x0000000000027941 */ /* 0x000fea0003800000 */
.L_x_6659:
[----:B------:R-:W-:Y:S01]  /*5180*/  ULDC.64 UR4, c[0x0][0x2d8] ;  /* 0x0000b60000047ab9 */ /* 0x000fe20000000a00 */
[----:B------:R-:W-:Y:S01]  /*5190*/  ULDC.64 UR6, c[0x0][0x208] ;  /* 0x0000820000067ab9 */ /* 0x000fe20000000a00 */
[----:B------:R-:W-:-:S04]  /*51a0*/  IADD3 R64, P2, P3, R35, UR4, R73 ;  /* 0x0000000423407c10 */ /* 0x000fc8000fb5e049 */
[----:B------:R-:W-:-:S05]  /*51b0*/  IADD3.X R65, R101, UR5, R72, P2, P3 ;  /* 0x0000000565417c10 */ /* 0x000fca00097e6448 */
[----:B-1----:R3:W-:Y:S04]  /*51c0*/  STG.E.128 desc[UR6][R64.64], R44 ;  /* 0x0000002c40007986 */ /* 0x0027e8000c101d06 */
.L_x_6654:
[----:B------:R-:W-:Y:S05]  /*51d0*/  BSYNC B1 ;  /* 0x0000000000017941 */ /* 0x000fea0003800000 */
.L_x_6653:
        /* <DEDUP_REMOVED lines=42> */
[-C--:B------:R-:W-:Y:S01]  /*5480*/  FMUL.FTZ R72, R62, R69.reuse ;  /* 0x000000453e487220 */ /* 0x080fe20000410000 */
[----:B------:R-:W-:Y:S02]  /*5490*/  HADD2.F32 R45, -RZ, R45.H0_H0 ;  /* 0x2000002dff2d7230 */ /* 0x000fe40000004100 */
[C---:B------:R-:W-:Y:S01]  /*54a0*/  FMUL.FTZ R68, R44.reuse, R68 ;  /* 0x000000442c447220 */ /* 0x040fe20000410000 */
[----:B------:R-:W-:Y:S02]  /*54b0*/  HADD2.F32 R63, -RZ, R63.H1_H1 ;  /* 0x3000003fff3f7230 */ /* 0x000fe40000004100 */
[----:B------:R-:W-:Y:S01]  /*54c0*/  FFMA.FTZ R44, R44, R66, -R71 ;  /* 0x000000422c2c7223 */ /* 0x000fe20000010847 */
        /* <DEDUP_REMOVED lines=71> */
.L_x_6666:
[----:B------:R-:W-:Y:S05]  /*5940*/  BSYNC B3 ;  /* 0x0000000000037941 */ /* 0x000fea0003800000 */
.L_x_6665:
[----:B------:R-:W-:Y:S01]  /*5950*/  ULDC.64 UR4, c[0x0][0x2d8] ;  /* 0x0000b60000047ab9 */ /* 0x000fe20000000a00 */
[----:B------:R-:W-:Y:S01]  /*5960*/  ULDC.64 UR6, c[0x0][0x208] ;  /* 0x0000820000067ab9 */ /* 0x000fe20000000a00 */
[----:B------:R-:W-:-:S04]  /*5970*/  IADD3 R60, P2, P3, R65, UR4, R38 ;  /* 0x00000004413c7c10 */ /* 0x000fc8000fb5e026 */
[----:B------:R-:W-:-:S05]  /*5980*/  IADD3.X R61, R64, UR5, R33, P2, P3 ;  /* 0x00000005403d7c10 */ /* 0x000fca00097e6421 */
[----:B--2---:R3:W-:Y:S04]  /*5990*/  STG.E.128 desc[UR6][R60.64], R44 ;  /* 0x0000002c3c007986 */ /* 0x0047e8000c101d06 */
.L_x_6664:
[----:B------:R-:W-:Y:S05]  /*59a0*/  BSYNC B2 ;  /* 0x0000000000027941 */ /* 0x000fea0003800000 */
.L_x_6663:
        /* <DEDUP_REMOVED lines=9> */
[--C-:B------:R-:W-:Y:S02]  /*5a40*/  SHF.R.U32.HI R67, RZ, 0x18, R57.reuse ;  /* 0x00000018ff437819 */ /* 0x100fe40000011639 */
[----:B------:R-:W-:Y:S02]  /*5a50*/  LOP3.LUT R56, R57, 0xff, RZ, 0xc0, !PT ;  /* 0x000000ff39387812 */ /* 0x000fe400078ec0ff */
[--C-:B------:R-:W-:Y:S02]  /*5a60*/  SHF.R.U32.HI R63, RZ, 0x8, R57.reuse ;  /* 0x00000008ff3f7819 */ /* 0x100fe40000011639 */
[----:B------:R-:W-:Y:S02]  /*5a70*/  SHF.R.U32.HI R61, RZ, 0x10, R57 ;  /* 0x00000010ff3d7819 */ /* 0x000fe40000011639 */
[--C-:B------:R-:W-:Y:S02]  /*5a80*/  SHF.R.U32.HI R60, RZ, 0x8, R59.reuse ;  /* 0x00000008ff3c7819 */ /* 0x100fe4000001163b */
[----:B------:R-:W-:-:S02]  /*5a90*/  SHF.R.U32.HI R58, RZ, 0x18, R59 ;  /* 0x00000018ff3a7819 */ /* 0x000fc4000001163b */
[----:B------:R-:W-:Y:S02]  /*5aa0*/  LOP3.LUT R57, R59, 0xff, RZ, 0xc0, !PT ;  /* 0x000000ff3b397812 */ /* 0x000fe400078ec0ff */
[----:B------:R-:W-:Y:S01]  /*5ab0*/  SHF.R.U32.HI R62, RZ, 0x10, R59 ;  /* 0x00000010ff3e7819 */ /* 0x000fe2000001163b */
[----:B------:R-:W-:Y:S01]  /*5ac0*/  IMAD.SHL.U32 R59, R60, 0x100, RZ ;  /* 0x000001003c3b7824 */ /* 0x000fe200078e00ff */
[----:B------:R-:W-:Y:S01]  /*5ad0*/  PRMT R58, R58, 0x654, R57 ;  /* 0x000006543a3a7816 */ /* 0x000fe20000000039 */
[----:B------:R-:W-:Y:S01]  /*5ae0*/  IMAD.SHL.U32 R57, R63, 0x100, RZ ;  /* 0x000001003f397824 */ /* 0x000fe200078e00ff */
[----:B------:R-:W-:Y:S01]  /*5af0*/  PRMT R56, R67, 0x654, R56 ;  /* 0x0000065443387816 */ /* 0x000fe20000000038 */
[----:B------:R-:W-:Y:S01]  /*5b00*/  IMAD.U32 R62, R62, 0x10000, RZ ;  /* 0x000100003e3e7824 */ /* 0x000fe200078e00ff */
[----:B------:R-:W-:Y:S01]  /*5b10*/  LOP3.LUT R59, R58, 0xff00, R59, 0xf8, !PT ;  /* 0x0000ff003a3b7812 */ /* 0x000fe200078ef83b */
[----:B------:R-:W-:Y:S01]  /*5b20*/  IMAD.U32 R58, R61, 0x10000, RZ ;  /* 0x000100003d3a7824 */ /* 0x000fe200078e00ff */
[----:B------:R-:W-:-:S02]  /*5b30*/  LOP3.LUT R57, R56, 0xff00, R57, 0xf8, !PT ;  /* 0x0000ff0038397812 */ /* 0x000fc400078ef839 */
[----:B------:R-:W-:Y:S02]  /*5b40*/  F2FP.F16.E4M3.UNPACK_B R60, R137.H1 ;  /* 0x00000089ff3c723e */ /* 0x000fe400030006ff */
[-C--:B-1----:R-:W-:Y:S02]  /*5b50*/  F2FP.F16.E4M3.UNPACK_B R56, R45.reuse ;  /* 0x0000002dff38723e */ /* 0x082fe400020006ff */
        /* <DEDUP_REMOVED lines=88> */
.L_x_6668:
[----:B------:R-:W-:Y:S05]  /*60e0*/  BSYNC B2 ;  /* 0x0000000000027941 */ /* 0x000fea0003800000 */
.L_x_6667:
[----:B------:R-:W-:Y:S01]  /*60f0*/  ULDC.64 UR4, c[0x0][0x2d8] ;  /* 0x0000b60000047ab9 */ /* 0x000fe20000000a00 */
[----:B------:R-:W-:Y:S01]  /*6100*/  ULDC.64 UR6, c[0x0][0x208] ;  /* 0x0000820000067ab9 */ /* 0x000fe20000000a00 */
[----:B------:R-:W-:-:S04]  /*6110*/  IADD3 R56, P2, P3, R35, UR4, R65 ;  /* 0x0000000423387c10 */ /* 0x000fc8000fb5e041 */
[----:B------:R-:W-:-:S05]  /*6120*/  IADD3.X R57, R101, UR5, R64, P2, P3 ;  /* 0x0000000565397c10 */ /* 0x000fca00097e6440 */
[----:B-1----:R4:W-:Y:S04]  /*6130*/  STG.E.128 desc[UR6][R56.64], R44 ;  /* 0x0000002c38007986 */ /* 0x0029e8000c101d06 */
.L_x_6662:
[----:B------:R-:W-:Y:S05]  /*6140*/  BSYNC B1 ;  /* 0x0000000000017941 */ /* 0x000fea0003800000 */
.L_x_6661:
[----:B------:R-:W-:Y:S05]  /*6150*/  @P4 BRA `(.L_x_6669) ;  /* 0x0000005c00b04947 */ /* 0x000fea0003800000 */
[----:B------:R-:W-:Y:S01]  /*6160*/  IADD3 R126, P2, P3, R115, R126, R22 ;  /* 0x0000007e737e7210 */ /* 0x000fe20007b5e016 */
[----:B------:R-:W-:Y:S03]  /*6170*/  BSSY B1, `(.L_x_6670) ;  /* 0x0000079000017945 */ /* 0x000fe60003800000 */
[----:B----4-:R-:W-:Y:S01]  /*6180*/  IADD3.X R56, R114, R129, R23, P2, P3 ;  /* 0x0000008172387210 */ /* 0x010fe200017e6417 */
[----:B------:R-:W-:Y:S08]  /*6190*/  @P0 BRA `(.L_x_6671) ;  /* 0x0000000400d80947 */ /* 0x000ff00003800000 */
        /* <DEDUP_REMOVED lines=13> */
[----:B------:R-:W-:Y:S01]  /*6270*/  IMAD.MOV.U32 R53, RZ, RZ, R46 ;  /* 0x000000ffff357224 */ /* 0x000fe200078e002e */
        /* <DEDUP_REMOVED lines=9> */
[----:B------:R-:W-:Y:S02]  /*6310*/  F2FP.F16.E4M3.UNPACK_B R46, R45 ;  /* 0x0000002dff2e723e */ /* 0x000fe400020006ff */
[----:B------:R-:W-:Y:S01]  /*6320*/  LOP3.LUT R61, R55, 0xff0000, R60, 0xf8, !PT ;  /* 0x00ff0000373d7812 */ /* 0x000fe200078ef83c */
[--C-:B------:R-:W-:Y:S01]  /*6330*/  HADD2.F32 R59, -RZ, R57.reuse.H0_H0 ;  /* 0x20000039ff3b7230 */ /* 0x100fe20000004100 */
[----:B------:R-:W-:Y:S01]  /*6340*/  LOP3.LUT R58, R47, 0xff0000, R52, 0xf8, !PT ;  /* 0x00ff00002f3a7812 */ /* 0x000fe200078ef834 */
[--C-:B------:R-:W-:Y:S01]  /*6350*/  HADD2.F32 R47, -RZ, R46.reuse.H1_H1 ;  /* 0x3000002eff2f7230 */ /* 0x100fe20000004100 */
        /* <DEDUP_REMOVED lines=19> */
[----:B------:R-:W-:Y:S01]  /*6490*/  HADD2.F32 R55, -RZ, R82.H1_H1 ;  /* 0x30000052ff377230 */ /* 0x000fe20000004100 */
[----:B------:R-:W-:Y:S01]  /*64a0*/  F2FP.F16.E4M3.UNPACK_B R44, R44 ;  /* 0x0000002cff2c723e */ /* 0x000fe200020006ff */
[----:B------:R-:W-:-:S02]  /*64b0*/  HADD2.F32 R52, -RZ, R83.H1_H1 ;  /* 0x30000053ff347230 */ /* 0x000fc40000004100 */
[--C-:B------:R-:W-:Y:S01]  /*64c0*/  HADD2.F32 R47, -RZ, R45.reuse.H1_H1 ;  /* 0x3000002dff2f7230 */ /* 0x100fe20000004100 */
[----:B------:R-:W-:Y:S01]  /*64d0*/  F2FP.SATFINITE.E4M3.F32.PACK_AB_MERGE_C R70, R66, R59, RZ ;  /* 0x0000003b4246723e */ /* 0x000fe200048070ff */
[----:B------:R-:W-:Y:S02]  /*64e0*/  HADD2.F32 R46, -RZ, R45.H0_H0 ;  /* 0x2000002dff2e7230 */ /* 0x000fe40000004100 */
[----:B------:R-:W-:Y:S02]  /*64f0*/  HADD2.F32 R45, -RZ, R44.H0_H0 ;  /* 0x2000002cff2d7230 */ /* 0x000fe40000004100 */
[-C--:B------:R-:W-:Y:S01]  /*6500*/  FMUL.FTZ R57, R47, R55.reuse ;  /* 0x000000372f397220 */ /* 0x080fe20000410000 */
[----:B------:R-:W-:Y:S02]  /*6510*/  HADD2.F32 R82, -RZ, R82.H0_H0 ;  /* 0x20000052ff527230 */ /* 0x000fe40000004100 */
[----:B------:R-:W-:Y:S01]  /*6520*/  FMUL.FTZ R62, R46, R55 ;  /* 0x000000372e3e7220 */ /* 0x000fe20000410000 */
[----:B------:R-:W-:-:S02]  /*6530*/  HADD2.F32 R44, -RZ, R44.H1_H1 ;  /* 0x3000002cff2c7230 */ /* 0x000fc40000004100 */
[-C--:B------:R-:W-:Y:S01]  /*6540*/  FFMA.FTZ R57, R46, R52.reuse, -R57 ;  /* 0x000000342e397223 */ /* 0x080fe20000010839 */
[----:B------:R-:W-:Y:S02]  /*6550*/  HADD2.F32 R83, -RZ, R83.H0_H0 ;  /* 0x20000053ff537230 */ /* 0x000fe40000004100 */
[----:B------:R-:W-:Y:S01]  /*6560*/  FFMA.FTZ R52, R47, R52, R62 ;  /* 0x000000342f347223 */ /* 0x000fe2000001003e */
[-C--:B------:R-:W-:Y:S01]  /*6570*/  FMUL.FTZ R55, R45, R82.reuse ;  /* 0x000000522d377220 */ /* 0x080fe20000410000 */
[----:B------:R-:W-:-:S03]  /*6580*/  FMUL.FTZ R60, R44, R82 ;  /* 0x000000522c3c7220 */ /* 0x000fc60000410000 */
[----:B------:R-:W-:Y:S01]  /*6590*/  F2FP.SATFINITE.E4M3.F32.PACK_AB_MERGE_C R69, R52, R57, RZ ;  /* 0x000000393445723e */ /* 0x000fe200048070ff */
[-C--:B------:R-:W-:Y:S01]  /*65a0*/  FFMA.FTZ R62, R45, R83.reuse, -R60 ;  /* 0x000000532d3e7223 */ /* 0x080fe2000001083c */
[----:B------:R-:W-:Y:S01]  /*65b0*/  F2FP.F16.E4M3.UNPACK_B R45, R54.H1 ;  /* 0x00000036ff2d723e */ /* 0x000fe200030006ff */
[----:B------:R-:W-:Y:S01]  /*65c0*/  FFMA.FTZ R83, R44, R83, R55 ;  /* 0x000000532c537223 */ /* 0x000fe20000010037 */
[----:B------:R-:W-:Y:S02]  /*65d0*/  F2FP.F16.E4M3.UNPACK_B R57, R61.H1 ;  /* 0x0000003dff39723e */ /* 0x000fe400030006ff */
[-C--:B------:R-:W-:Y:S01]  /*65e0*/  F2FP.F16.E4M3.UNPACK_B R52, R58.reuse.H1 ;  /* 0x0000003aff34723e */ /* 0x080fe200030006ff */
[----:B------:R-:W-:Y:S01]  /*65f0*/  HADD2.F32 R47, -RZ, R45.H1_H1 ;  /* 0x3000002dff2f7230 */ /* 0x000fe20000004100 */
[----:B------:R-:W-:Y:S01]  /*6600*/  F2FP.F16.E4M3.UNPACK_B R44, R53.H1 ;  /* 0x00000035ff2c723e */ /* 0x000fe200030006ff */
        /* <DEDUP_REMOVED lines=22> */
[--C-:B------:R-:W-:Y:S02]  /*6770*/  HADD2.F32 R44, -RZ, R53.reuse.H0_H0 ;  /* 0x20000035ff2c7230 */ /* 0x100fe40000004100 */
[----:B------:R-:W-:Y:S01]  /*6780*/  HADD2.F32 R54, -RZ, R54.H1_H1 ;  /* 0x30000036ff367230 */ /* 0x000fe20000004100 */
[----:B------:R-:W-:Y:S01]  /*6790*/  F2FP.SATFINITE.E4M3.F32.PACK_AB_MERGE_C R60, R60, R65, RZ ;  /* 0x000000413c3c723e */ /* 0x000fe200048070ff */
[----:B------:R-:W-:-:S02]  /*67a0*/  HADD2.F32 R53, -RZ, R53.H1_H1 ;  /* 0x30000035ff357230 */ /* 0x000fc40000004100 */
[----:B------:R-:W-:Y:S01]  /*67b0*/  FMUL.FTZ R46, R44, R61 ;  /* 0x0000003d2c2e7220 */ /* 0x000fe20000410000 */
[----:B------:R-:W-:Y:S02]  /*67c0*/  HADD2.F32 R58, -RZ, R58.H0_H0 ;  /* 0x2000003aff3a7230 */ /* 0x000fe40000004100 */
[----:B------:R-:W-:Y:S01]  /*67d0*/  FMUL.FTZ R66, R54, R57 ;  /* 0x0000003936427220 */ /* 0x000fe20000410000 */
[----:B------:R-:W-:Y:S02]  /*67e0*/  HADD2.F32 R52, -RZ, R52.H0_H0 ;  /* 0x20000034ff347230 */ /* 0x000fe40000004100 */
[----:B------:R-:W-:Y:S01]  /*67f0*/  FMUL.FTZ R47, R53, R61 ;  /* 0x0000003d352f7220 */ /* 0x000fe20000410000 */
[----:B------:R-:W-:Y:S01]  /*6800*/  FMUL.FTZ R57, R45, R57 ;  /* 0x000000392d397220 */ /* 0x000fe20000410000 */
[-C--:B------:R-:W-:Y:S01]  /*6810*/  FFMA.FTZ R46, R53, R58.reuse, R46 ;  /* 0x0000003a352e7223 */ /* 0x080fe2000001002e */
[----:B------:R-:W-:Y:S01]  /*6820*/  F2FP.SATFINITE.E4M3.F32.PACK_AB_MERGE_C R67, R68, R67, RZ ;  /* 0x000000434443723e */ /* 0x000fe200048070ff */
[----:B------:R-:W-:Y:S01]  /*6830*/  FFMA.FTZ R47, R44, R58, -R47 ;  /* 0x0000003a2c2f7223 */ /* 0x000fe2000001082f */
[-C--:B------:R-:W-:Y:S01]  /*6840*/  FFMA.FTZ R66, R45, R52.reuse, -R66 ;  /* 0x000000342d427223 */ /* 0x080fe20000010842 */
[----:B------:R-:W-:Y:S01]  /*6850*/  FFMA.FTZ R57, R54, R52, R57 ;  /* 0x0000003436397223 */ /* 0x000fe20000010039 */
[----:B------:R-:W-:-:S02]  /*6860*/  F2FP.SATFINITE.E4M3.F32.PACK_AB_MERGE_C R45, R64, R63, R70 ;  /* 0x0000003f402d723e */ /* 0x000fc40004807046 */
[----:B------:R-:W-:Y:S02]  /*6870*/  F2FP.SATFINITE.E4M3.F32.PACK_AB_MERGE_C R46, R46, R47, R60 ;  /* 0x0000002f2e2e723e */ /* 0x000fe4000480703c */
[----:B------:R-:W-:Y:S02]  /*6880*/  F2FP.SATFINITE.E4M3.F32.PACK_AB_MERGE_C R44, R83, R62, R69 ;  /* 0x0000003e532c723e */ /* 0x000fe40004807045 */
[----:B------:R-:W-:-:S07]  /*6890*/  F2FP.SATFINITE.E4M3.F32.PACK_AB_MERGE_C R47, R57, R66, R67 ;  /* 0x00000042392f723e */ /* 0x000fce0004807043 */
.L_x_6673:
[----:B------:R-:W-:Y:S05]  /*68a0*/  BSYNC B2 ;  /* 0x0000000000027941 */ /* 0x000fea0003800000 */
.L_x_6672:
[----:B------:R-:W-:Y:S01]  /*68b0*/  ULDC.64 UR4, c[0x0][0x2d8] ;  /* 0x0000b60000047ab9 */ /* 0x000fe20000000a00 */
[----:B------:R-:W-:Y:S01]  /*68c0*/  ULDC.64 UR6, c[0x0][0x208] ;  /* 0x0000820000067ab9 */ /* 0x000fe20000000a00 */
[----:B------:R-:W-:-:S04]  /*68d0*/  IADD3 R52, P2, P3, R126, UR4, R38 ;  /* 0x000000047e347c10 */ /* 0x000fc8000fb5e026 */
[----:B------:R-:W-:-:S05]  /*68e0*/  IADD3.X R53, R56, UR5, R33, P2, P3 ;  /* 0x0000000538357c10 */ /* 0x000fca00097e6421 */
[----:B--2---:R4:W-:Y:S04]  /*68f0*/  STG.E.128 desc[UR6][R52.64], R44 ;  /* 0x0000002c34007986 */ /* 0x0049e8000c101d06 */
.L_x_6671:
[----:B------:R-:W-:Y:S05]  /*6900*/  BSYNC B1 ;  /* 0x0000000000017941 */ /* 0x000fea0003800000 */
.L_x_6670:
[----:B------:R-:W-:Y:S05]  /*6910*/  @P1 BRA `(.L_x_6669) ;  /* 0x0000005400c01947 */ /* 0x000fea0003800000 */
[----:B------:R-:W-:Y:S01]  /*6920*/  LOP3.LUT P2, RZ, R232, 0x4, RZ, 0xc0, !PT ;  /* 0x00000004e8ff7812 */ /* 0x000fe2000784c0ff */
[C---:B-1234-:R-:W-:Y:S01]  /*6930*/  VIADD R45, R155.reuse, 0x40 ;  /* 0x000000409b2d7836 */ /* 0x05efe20000000000 */
[----:B------:R-:W-:Y:S11]  /*6940*/  BSSY B1, `(.L_x_6674) ;  /* 0x0000070000017945 */ /* 0x000ff60003800000 */
[----:B------:R-:W-:Y:S01]  /*6950*/  @P2 VIADD R45, R155, 0xffffffc0 ;  /* 0xffffffc09b2d2836 */ /* 0x000fe20000000000 */
[----:B------:R-:W-:-:S03]  /*6960*/  ISETP.GE.AND P2, PT, R235, R128, PT ;  /* 0x00000080eb00720c */ /* 0x000fc60003f46270 */
[----:B------:R-:W-:-:S06]  /*6970*/  IMAD.IADD R45, R18, 0x1, R45 ;  /* 0x00000001122d7824 */ /* 0x000fcc00078e022d */
[----:B------:R-:W1:Y:S04]  /*6980*/  LDS.128 R44, [R45+0x26400] ;  /* 0x026400002d2c7984 */ /* 0x000e680000000c00 */
        /* <DEDUP_REMOVED lines=107> */
.L_x_6675:
[----:B------:R-:W-:Y:S05]  /*7040*/  BSYNC B1 ;  /* 0x0000000000017941 */ /* 0x000fea0003800000 */
.L_x_6674:
[----:B------:R-:W-:Y:S01]  /*7050*/  ULDC.64 UR4, c[0x0][0x2d8] ;  /* 0x0000b60000047ab9 */ /* 0x000fe20000000a00 */
[----:B------:R-:W-:Y:S01]  /*7060*/  ULDC.64 UR6, c[0x0][0x208] ;  /* 0x0000820000067ab9 */ /* 0x000fe20000000a00 */
[----:B------:R-:W-:-:S04]  /*7070*/  IADD3 R48, P2, P3, R35, UR4, R126 ;  /* 0x0000000423307c10 */ /* 0x000fc8000fb5e07e */
[----:B------:R-:W-:-:S05]  /*7080*/  IADD3.X R49, R101, UR5, R56, P2, P3 ;  /* 0x0000000565317c10 */ /* 0x000fca00097e6438 */
[----:B-1----:R1:W-:Y:S01]  /*7090*/  STG.E.128 desc[UR6][R48.64], R44 ;  /* 0x0000002c30007986 */ /* 0x0023e2000c101d06 */
[----:B------:R-:W-:Y:S05]  /*70a0*/  BRA `(.L_x_6669) ;  /* 0x0000004c00dc7947 */ /* 0x000fea0003800000 */
.L_x_6633:
[----:B------:R-:W2:Y:S01]  /*70b0*/  LDL R48, [R1+0x6c] ;  /* 0x00006c0001307983 */ /* 0x000ea20000100800 */
[C---:B------:R-:W-:Y:S01]  /*70c0*/  ISETP.GE.AND P5, PT, R230.reuse, R113, PT ;  /* 0x00000071e600720c */ /* 0x040fe20003fa6270 */
[C---:B------:R-:W-:Y:S01]  /*70d0*/  VIADD R56, R230.reuse, 0x40 ;  /* 0x00000040e6387836 */ /* 0x040fe20000000000 */
[----:B------:R-:W-:Y:S01]  /*70e0*/  P2R R57, PR, RZ, 0x1 ;  /* 0x00000001ff397803 */ /* 0x000fe20000000000 */
[----:B------:R-:W-:Y:S01]  /*70f0*/  VIADD R58, R230, 0x80 ;  /* 0x00000080e63a7836 */ /* 0x000fe20000000000 */
[----:B------:R-:W-:Y:S01]  /*7100*/  ISETP.GE.OR P5, PT, R22, R128, P5 ;  /* 0x000000801600720c */ /* 0x000fe20002fa6670 */
[----:B------:R-:W-:-:S12]  /*7110*/  ULDC.64 UR6, c[0x0][0x208] ;  /* 0x0000820000067ab9 */ /* 0x000fd80000000a00 */
        /* <DEDUP_REMOVED lines=9> */
[----:B--2---:R-:W-:Y:S01]  /*71b0*/  R2UR UR4, R48 ;  /* 0x00000000300472ca */ /* 0x004fe200000e0000 */
[----:B------:R-:W-:-:S05]  /*71c0*/  VIADD R48, R230, 0xc0 ;  /* 0x000000c0e6307836 */ /* 0x000fca0000000000 */
        /* <DEDUP_REMOVED lines=42> */
[----:B-1----:R-:W-:-:S05]  /*7470*/  @!P4 IADD3 R62, P6, R49, R62, RZ ;  /* 0x0000003e313ec210 */ /* 0x002fca0007fde0ff */
[----:B------:R-:W-:Y:S01]  /*7480*/  @!P4 IMAD.X R63, R50, 0x1, R63, P6 ;  /* 0x00000001323fc824 */ /* 0x000fe200030e063f */
[----:B----4-:R-:W-:Y:S02]  /*7490*/  @!P3 IADD3 R64, P6, R45, R64, RZ ;  /* 0x000000402d40b210 */ /* 0x010fe40007fde0ff */
[----:B------:R-:W-:-:S03]  /*74a0*/  CS2R R50, SRZ ;  /* 0x0000000000327805 */ /* 0x000fc6000001ff00 */
        /* <DEDUP_REMOVED lines=39> */
.L_x_6676:
        /* <DEDUP_REMOVED lines=10> */
.L_x_7006:
[----:B------:R-:W-:Y:S05]  /*77c0*/  BSYNC B1 ;  /* 0x0000000000017941 */ /* 0x000fea0003800000 */
.L_x_6677:
[----:B------:R-:W-:Y:S01]  /*77d0*/  ISETP.GE.OR P3, PT, R230, R113, P0 ;  /* 0x00000071e600720c */ /* 0x000fe20000766670 */
[----:B------:R-:W-:-:S12]  /*77e0*/  BSSY B1, `(.L_x_6679) ;  /* 0x00000fc000017945 */ /* 0x000fd80003800000 */
[----:B------:R-:W-:Y:S05]  /*77f0*/  @P3 BRA `(.L_x_6680) ;  /* 0x0000000c00e83947 */ /* 0x000fea0003800000 */
[----:B------:R-:W2:Y:S01]  /*7800*/  LDL R78, [R1+0x70] ;  /* 0x00007000014e7983 */ /* 0x000ea20000100800 */
[----:B------:R-:W-:Y:S02]  /*7810*/  SHF.R.S32.HI R76, RZ, 0x1f, R230 ;  /* 0x0000001fff4c7819 */ /* 0x000fe400000114e6 */
[----:B------:R-:W-:-:S03]  /*7820*/  ISETP.NE.AND P6, PT, R0, RZ, PT ;  /* 0x000000ff0000720c */ /* 0x000fc60003fc5270 */
[-C--:B------:R-:W-:Y:S02]  /*7830*/  IMAD R76, R76, R128.reuse, RZ ;  /* 0x000000804c4c7224 */ /* 0x080fe400078e02ff */
[----:B------:R-:W-:-:S04]  /*7840*/  IMAD.WIDE.U32 R136, R230, R128, R126 ;  /* 0x00000080e6887225 */ /* 0x000fc800078e007e */
[----:B------:R-:W-:Y:S01]  /*7850*/  IMAD R77, R230, R129, R76 ;  /* 0x00000081e64d7224 */ /* 0x000fe200078e024c */
[----:B------:R-:W-:-:S03]  /*7860*/  SEL R76, R123, R150, !P6 ;  /* 0x000000967b4c7207 */ /* 0x000fc60007000000 */
[----:B------:R-:W-:Y:S01]  /*7870*/  IMAD.IADD R158, R77, 0x1, R137 ;  /* 0x000000014d9e7824 */ /* 0x000fe200078e0289 */
[----:B------:R-:W-:-:S04]  /*7880*/  SHF.R.S32.HI R77, RZ, 0x1f, R76 ;  /* 0x0000001fff4d7819 */ /* 0x000fc8000001144c */
[----:B------:R-:W-:-:S04]  /*7890*/  LEA.HI R77, R77, R76, RZ, 0x5 ;  /* 0x0000004c4d4d7211 */ /* 0x000fc800078f28ff */
[----:B------:R-:W-:-:S05]  /*78a0*/  LEA.HI.SX32 R77, R77, R30, 0x1b ;  /* 0x0000001e4d4d7211 */ /* 0x000fca00078fdaff */
[----:B------:R-:W-:-:S05]  /*78b0*/  IMAD.SHL.U32 R159, R77, 0x10, RZ ;  /* 0x000000104d9f7824 */ /* 0x000fca00078e00ff */
[----:B------:R-:W-:-:S04]  /*78c0*/  LOP3.LUT R76, R6, 0x70, R159, 0xf8, !PT ;  /* 0x00000070064c7812 */ /* 0x000fc800078ef89f */
[----:B------:R-:W-:Y:S01]  /*78d0*/  LOP3.LUT R76, R76, R21, RZ, 0x3c, !PT ;  /* 0x000000154c4c7212 */ /* 0x000fe200078e3cff */
[----:B------:R-:W-:-:S04]  /*78e0*/  IMAD R77, R19, 0x7000, R121 ;  /* 0x00007000134d7824 */ /* 0x000fc800078e0279 */
[----:B------:R-:W-:Y:S01]  /*78f0*/  IMAD.IADD R77, R18, 0x1, R77 ;  /* 0x00000001124d7824 */ /* 0x000fe200078e024d */
[----:B------:R-:W-:Y:S01]  /*7900*/  IADD3 R157, P3, P4, R38, R136, R31 ;  /* 0x00000088269d7210 */ /* 0x000fe20007c7e01f */
[----:B------:R-:W-:Y:S03]  /*7910*/  BSSY B2, `(.L_x_6681) ;  /* 0x00000dc000027945 */ /* 0x000fe60003800000 */
[----:B------:R-:W-:Y:S01]  /*7920*/  IADD3.X R164, R33, R158, R32, P3, P4 ;  /* 0x0000009e21a47210 */ /* 0x000fe20001fe8420 */
[----:B--2---:R-:W-:-:S04]  /*7930*/  IMAD.IADD R76, R78, 0x1, R76 ;  /* 0x000000014e4c7824 */ /* 0x004fc800078e024c */
        /* <DEDUP_REMOVED lines=14> */
[--C-:B------:R-:W-:Y:S02]  /*7a20*/  SHF.R.U32.HI R171, RZ, 0x8, R47.reuse ;  /* 0x00000008ffab7819 */ /* 0x100fe4000001162f */
[----:B------:R-:W-:Y:S02]  /*7a30*/  PRMT R44, R175, 0x654, R44 ;  /* 0x00000654af2c7816 */ /* 0x000fe4000000002c */
[----:B------:R-:W-:Y:S02]  /*7a40*/  SHF.R.U32.HI R173, RZ, 0x18, R47 ;  /* 0x00000018ffad7819 */ /* 0x000fe4000001162f */
[----:B------:R-:W-:-:S02]  /*7a50*/  LOP3.LUT R46, R47, 0xff, RZ, 0xc0, !PT ;  /* 0x000000ff2f2e7812 */ /* 0x000fc400078ec0ff */
[----:B------:R-:W-:Y:S02]  /*7a60*/  SHF.R.U32.HI R166, RZ, 0x18, R51 ;  /* 0x00000018ffa67819 */ /* 0x000fe40000011633 */
[----:B------:R-:W-:Y:S02]  /*7a70*/  LOP3.LUT R165, R51, 0xff, RZ, 0xc0, !PT ;  /* 0x000000ff33a57812 */ /* 0x000fe400078ec0ff */
[----:B------:R-:W-:Y:S02]  /*7a80*/  SHF.R.U32.HI R170, RZ, 0x10, R47 ;  /* 0x00000010ffaa7819 */ /* 0x000fe4000001162f */
[--C-:B------:R-:W-:Y:S02]  /*7a90*/  SHF.R.U32.HI R167, RZ, 0x8, R51.reuse ;  /* 0x00000008ffa77819 */ /* 0x100fe40000011633 */
[----:B------:R-:W-:Y:S01]  /*7aa0*/  SHF.R.U32.HI R47, RZ, 0x10, R51 ;  /* 0x00000010ff2f7819 */ /* 0x000fe20000011633 */
[----:B------:R-:W-:Y:S01]  /*7ab0*/  IMAD.SHL.U32 R51, R171, 0x100, RZ ;  /* 0x00000100ab337824 */ /* 0x000fe200078e00ff */
[----:B------:R-:W-:Y:S01]  /*7ac0*/  LOP3.LUT R44, R44, 0xff00, R49, 0xf8, !PT ;  /* 0x0000ff002c2c7812 */ /* 0x000fe200078ef831 */
[----:B------:R-:W-:Y:S01]  /*7ad0*/  IMAD.U32 R49, R172, 0x10000, RZ ;  /* 0x00010000ac317824 */ /* 0x000fe200078e00ff */
[----:B------:R-:W-:Y:S01]  /*7ae0*/  PRMT R46, R173, 0x654, R46 ;  /* 0x00000654ad2e7816 */ /* 0x000fe2000000002e */
[----:B------:R-:W-:Y:S01]  /*7af0*/  IMAD.SHL.U32 R167, R167, 0x100, RZ ;  /* 0x00000100a7a77824 */ /* 0x000fe200078e00ff */
[----:B------:R-:W-:Y:S01]  /*7b00*/  PRMT R166, R166, 0x654, R165 ;  /* 0x00000654a6a67816 */ /* 0x000fe200000000a5 */
[----:B------:R-:W-:Y:S01]  /*7b10*/  IMAD.SHL.U32 R165, R168, 0x100, RZ ;  /* 0x00000100a8a57824 */ /* 0x000fe200078e00ff */
[----:B------:R-:W-:Y:S01]  /*7b20*/  PRMT R50, R169, 0x654, R48 ;  /* 0x00000654a9327816 */ /* 0x000fe20000000030 */
[----:B------:R-:W-:Y:S01]  /*7b30*/  IMAD.U32 R172, R47, 0x10000, RZ ;  /* 0x000100002fac7824 */ /* 0x000fe200078e00ff */
[----:B------:R-:W-:-:S02]  /*7b40*/  LOP3.LUT R48, R46, 0xff00, R51, 0xf8, !PT ;  /* 0x0000ff002e307812 */ /* 0x000fc400078ef833 */
[----:B------:R-:W-:Y:S01]  /*7b50*/  LOP3.LUT R46, R44, 0xff0000, R49, 0xf8, !PT ;  /* 0x00ff00002c2e7812 */ /* 0x000fe200078ef831 */
[----:B------:R-:W-:Y:S01]  /*7b60*/  IMAD.U32 R49, R170, 0x10000, RZ ;  /* 0x00010000aa317824 */ /* 0x000fe200078e00ff */
[----:B------:R-:W-:Y:S01]  /*7b70*/  LOP3.LUT R169, R50, 0xff00, R165, 0xf8, !PT ;  /* 0x0000ff0032a97812 */ /* 0x000fe200078ef8a5 */
[----:B------:R-:W-:Y:S01]  /*7b80*/  IMAD.U32 R170, R45, 0x10000, RZ ;  /* 0x000100002daa7824 */ /* 0x000fe200078e00ff */
        /* <DEDUP_REMOVED lines=26> */
[----:B------:R-:W-:Y:S01]  /*7d30*/  FFMA.FTZ R51, R50, R167, -R51 ;  /* 0x000000a732337223 */ /* 0x000fe20000010833 */
[----:B------:R-:W-:Y:S01]  /*7d40*/  HADD2.F32 R76, -RZ, R162.H0_H0 ;  /* 0x200000a2ff4c7230 */ /* 0x000fe20000004100 */
[----:B------:R-:W-:Y:S01]  /*7d50*/  LOP3.LUT R45, R171, 0xff0000, R172, 0xf8, !PT ;  /* 0x00ff0000ab2d7812 */ /* 0x000fe200078ef8ac */
[----:B------:R-:W-:-:S02]  /*7d60*/  HADD2.F32 R163, -RZ, R80.H0_H0 ;  /* 0x20000050ffa37230 */ /* 0x000fc40000004100 */
[----:B------:R-:W-:Y:S01]  /*7d70*/  FFMA.FTZ R50, R165, R167, R170 ;  /* 0x000000a7a5327223 */ /* 0x000fe200000100aa */
[----:B------:R-:W-:Y:S02]  /*7d80*/  HADD2.F32 R167, -RZ, R166.H0_H0 ;  /* 0x200000a6ffa77230 */ /* 0x000fe40000004100 */
[-C--:B------:R-:W-:Y:S01]  /*7d90*/  FMUL.FTZ R170, R76, R169.reuse ;  /* 0x000000a94caa7220 */ /* 0x080fe20000410000 */
[----:B------:R-:W-:Y:S02]  /*7da0*/  HADD2.F32 R168, -RZ, R168.H1_H1 ;  /* 0x300000a8ffa87230 */ /* 0x000fe40000004100 */
[C---:B------:R-:W-:Y:S01]  /*7db0*/  FMUL.FTZ R171, R163.reuse, R169 ;  /* 0x000000a9a3ab7220 */ /* 0x040fe20000410000 */
[----:B------:R-:W-:Y:S02]  /*7dc0*/  HADD2.F32 R165, -RZ, R80.H1_H1 ;  /* 0x30000050ffa57230 */ /* 0x000fe40000004100 */
[----:B------:R-:W-:Y:S01]  /*7dd0*/  FFMA.FTZ R80, R163, R167, R170 ;  /* 0x000000a7a3507223 */ /* 0x000fe200000100aa */
[----:B------:R-:W-:-:S02]  /*7de0*/  HADD2.F32 R162, -RZ, R162.H1_H1 ;  /* 0x300000a2ffa27230 */ /* 0x000fc40000004100 */
        /* <DEDUP_REMOVED lines=12> */
[----:B------:R-:W-:Y:S01]  /*7eb0*/  HADD2.F32 R171, -RZ, R169.H0_H0 ;  /* 0x200000a9ffab7230 */ /* 0x000fe20000004100 */
[----:B------:R-:W-:Y:S01]  /*7ec0*/  F2FP.F16.E4M3.UNPACK_B R78, R78 ;  /* 0x0000004eff4e723e */ /* 0x000fe200020006ff */
[----:B------:R-:W-:Y:S02]  /*7ed0*/  HADD2.F32 R166, -RZ, R162.H0_H0 ;  /* 0x200000a2ffa67230 */ /* 0x000fe40000004100 */
[----:B------:R-:W-:Y:S01]  /*7ee0*/  FMUL.FTZ R175, R168, R173 ;  /* 0x000000ada8af7220 */ /* 0x000fe20000410000 */
[----:B------:R-:W-:Y:S01]  /*7ef0*/  HADD2.F32 R170, -RZ, R170.H1_H1 ;  /* 0x300000aaffaa7230 */ /* 0x000fe20000004100 */
[----:B------:R-:W-:Y:S01]  /*7f00*/  F2FP.SATFINITE.E4M3.F32.PACK_AB_MERGE_C R49, R50, R49, RZ ;  /* 0x000000313231723e */ /* 0x000fe200048070ff */
[----:B------:R-:W-:Y:S02]  /*7f10*/  HADD2.F32 R167, -RZ, R167.H1_H1 ;  /* 0x300000a7ffa77230 */ /* 0x000fe40000004100 */
[----:B------:R-:W-:Y:S01]  /*7f20*/  FMUL.FTZ R173, R166, R173 ;  /* 0x000000ada6ad7220 */ /* 0x000fe20000410000 */
[----:B------:R-:W-:-:S02]  /*7f30*/  HADD2.F32 R162, -RZ, R162.H1_H1 ;  /* 0x300000a2ffa27230 */ /* 0x000fc40000004100 */
[----:B------:R-:W-:Y:S01]  /*7f40*/  FFMA.FTZ R175, R166, R171, -R175 ;  /* 0x000000aba6af7223 */ /* 0x000fe200000108af */
[----:B------:R-:W-:Y:S02]  /*7f50*/  HADD2.F32 R169, -RZ, R169.H1_H1 ;  /* 0x300000a9ffa97230 */ /* 0x000fe40000004100 */
[C---:B------:R-:W-:Y:S01]  /*7f60*/  FMUL.FTZ R177, R167.reuse, R170 ;  /* 0x000000aaa7b17220 */ /* 0x040fe20000410000 */
[----:B------:R-:W-:Y:S01]  /*7f70*/  F2FP.F16.E4M3.UNPACK_B R166, R160 ;  /* 0x000000a0ffa6723e */ /* 0x000fe200020006ff */
[C---:B------:R-:W-:Y:S01]  /*7f80*/  FMUL.FTZ R174, R162.reuse, R170 ;  /* 0x000000aaa2ae7220 */ /* 0x040fe20000410000 */
[----:B------:R-:W-:Y:S01]  /*7f90*/  F2FP.F16.E4M3.UNPACK_B R160, R82 ;  /* 0x00000052ffa0723e */ /* 0x000fe200020006ff */
[----:B------:R-:W-:Y:S01]  /*7fa0*/  FFMA.FTZ R172, R162, R169, -R177 ;  /* 0x000000a9a2ac7223 */ /* 0x000fe200000108b1 */
[----:B------:R-:W-:Y:S01]  /*7fb0*/  F2FP.F16.E4M3.UNPACK_B R162, R161 ;  /* 0x000000a1ffa2723e */ /* 0x000fe200020006ff */
[----:B------:R-:W-:Y:S01]  /*7fc0*/  FFMA.FTZ R170, R168, R171, R173 ;  /* 0x000000aba8aa7223 */ /* 0x000fe200000100ad */
[----:B------:R-:W-:Y:S01]  /*7fd0*/  FFMA.FTZ R177, R167, R169, R174 ;  /* 0x000000a9a7b17223 */ /* 0x000fe200000100ae */
[----:B------:R-:W-:Y:S01]  /*7fe0*/  HADD2.F32 R161, -RZ, R160.H0_H0 ;  /* 0x200000a0ffa17230 */ /* 0x000fe20000004100 */
[----:B------:R-:W-:Y:S01]  /*7ff0*/  F2FP.SATFINITE.E4M3.F32.PACK_AB_MERGE_C R48, R51, R48, RZ ;  /* 0x000000303330723e */ /* 0x000fe200048070ff */
[--C-:B------:R-:W-:Y:S01]  /*8000*/  HADD2.F32 R168, -RZ, R166.reuse.H0_H0 ;  /* 0x200000a6ffa87230 */ /* 0x100fe20000004100 */
[----:B------:R-:W-:Y:S01]  /*8010*/  F2FP.F16.E4M3.UNPACK_B R50, R81 ;  /* 0x00000051ff32723e */ /* 0x000fe200020006ff */
[----:B------:R-:W-:Y:S01]  /*8020*/  HADD2.F32 R169, -RZ, R166.H1_H1 ;  /* 0x300000a6ffa97230 */ /* 0x000fe20000004100 */
[----:B------:R-:W-:Y:S01]  /*8030*/  F2FP.F16.E4M3.UNPACK_B R51, R47 ;  /* 0x0000002fff33723e */ /* 0x000fe200020006ff */
[----:B------:R-:W-:-:S02]  /*8040*/  HADD2.F32 R82, -RZ, R78.H0_H0 ;  /* 0x2000004eff527230 */ /* 0x000fc40000004100 */
[----:B------:R-:W-:Y:S01]  /*8050*/  FMUL.FTZ R171, R161, R168 ;  /* 0x000000a8a1ab7220 */ /* 0x000fe20000410000 */
        /* <DEDUP_REMOVED lines=8> */
[----:B------:R-:W-:Y:S01]  /*80e0*/  F2FP.F16.E4M3.UNPACK_B R49, R77 ;  /* 0x0000004dff31723e */ /* 0x000fe200020006ff */
[-C--:B------:R-:W-:Y:S01]  /*80f0*/  FFMA.FTZ R171, R82, R166.reuse, -R171 ;  /* 0x000000a652ab7223 */ /* 0x080fe200000108ab */
[----:B------:R-:W-:Y:S01]  /*8100*/  FFMA.FTZ R82, R161, R166, R168 ;  /* 0x000000a6a1527223 */ /* 0x000fe200000100a8 */
[----:B------:R-:W-:Y:S01]  /*8110*/  FFMA.FTZ R169, R160, R167, R169 ;  /* 0x000000a7a0a97223 */ /* 0x000fe200000100a9 */
[----:B------:R-:W-:Y:S01]  /*8120*/  F2FP.SATFINITE.E4M3.F32.PACK_AB_MERGE_C R76, R163, R76, R48 ;  /* 0x0000004ca34c723e */ /* 0x000fe20004807030 */
[----:B------:R-:W-:Y:S01]  /*8130*/  HADD2.F32 R160, -RZ, R50.H0_H0 ;  /* 0x20000032ffa07230 */ /* 0x000fe20000004100 */
[----:B------:R-:W-:Y:S01]  /*8140*/  F2FP.F16.E4M3.UNPACK_B R161, R46 ;  /* 0x0000002effa1723e */ /* 0x000fe200020006ff */
[----:B------:R-:W-:-:S02]  /*8150*/  HADD2.F32 R165, -RZ, R51.H0_H0 ;  /* 0x20000033ffa57230 */ /* 0x000fc40000004100 */
[----:B------:R-:W-:Y:S01]  /*8160*/  FFMA.FTZ R78, R78, R167, -R173 ;  /* 0x000000a74e4e7223 */ /* 0x000fe200000108ad */
        /* <DEDUP_REMOVED lines=25> */
[CC--:B------:R-:W-:Y:S01]  /*8300*/  FMUL.FTZ R168, R160.reuse, R163.reuse ;  /* 0x000000a3a0a87220 */ /* 0x0c0fe20000410000 */
[----:B------:R-:W-:Y:S02]  /*8310*/  HADD2.F32 R81, -RZ, R46.H0_H0 ;  /* 0x2000002eff517230 */ /* 0x000fe40000004100 */
[----:B------:R-:W-:Y:S01]  /*8320*/  FMUL.FTZ R163, R47, R163 ;  /* 0x000000a32fa37220 */ /* 0x000fe20000410000 */
[----:B------:R-:W-:Y:S01]  /*8330*/  HADD2.F32 R77, -RZ, R77.H1_H1 ;  /* 0x3000004dff4d7230 */ /* 0x000fe20000004100 */
[----:B------:R-:W-:Y:S01]  /*8340*/  F2FP.SATFINITE.E4M3.F32.PACK_AB_MERGE_C R82, R169, R82, R170 ;  /* 0x00000052a952723e */ /* 0x000fe200048070aa */
[----:B------:R-:W-:Y:S01]  /*8350*/  HADD2.F32 R162, -RZ, R162.H1_H1 ;  /* 0x300000a2ffa27230 */ /* 0x000fe20000004100 */
[----:B------:R-:W-:Y:S01]  /*8360*/  F2FP.F16.E4M3.UNPACK_B R169, R45.H1 ;  /* 0x0000002dffa9723e */ /* 0x000fe200030006ff */
[----:B------:R-:W-:Y:S02]  /*8370*/  HADD2.F32 R166, -RZ, R46.H1_H1 ;  /* 0x3000002effa67230 */ /* 0x000fe40000004100 */
[-C--:B------:R-:W-:Y:S01]  /*8380*/  FFMA.FTZ R46, R47, R81.reuse, -R168 ;  /* 0x000000512f2e7223 */ /* 0x080fe200000108a8 */
[----:B------:R-:W-:Y:S01]  /*8390*/  FFMA.FTZ R47, R160, R81, R163 ;  /* 0x00000051a02f7223 */ /* 0x000fe200000100a3 */
[-C--:B------:R-:W-:Y:S01]  /*83a0*/  FMUL.FTZ R160, R77, R162.reuse ;  /* 0x000000a24da07220 */ /* 0x080fe20000410000 */
[----:B------:R-:W-:Y:S01]  /*83b0*/  FMUL.FTZ R170, R161, R162 ;  /* 0x000000a2a1aa7220 */ /* 0x000fe20000410000 */
[----:B------:R-:W-:Y:S01]  /*83c0*/  F2FP.F16.E4M3.UNPACK_B R81, R79 ;  /* 0x0000004fff51723e */ /* 0x000fe200020006ff */
[----:B------:R-:W-:-:S02]  /*83d0*/  HADD2.F32 R171, -RZ, R169.H0_H0 ;  /* 0x200000a9ffab7230 */ /* 0x000fc40000004100 */
[-C--:B------:R-:W-:Y:S01]  /*83e0*/  FFMA.FTZ R172, R161, R166.reuse, R160 ;  /* 0x000000a6a1ac7223 */ /* 0x080fe200000100a0 */
[----:B------:R-:W-:Y:S01]  /*83f0*/  F2FP.F16.E4M3.UNPACK_B R161, R83.H1 ;  /* 0x00000053ffa1723e */ /* 0x000fe200030006ff */
[----:B------:R-:W-:Y:S01]  /*8400*/  FFMA.FTZ R77, R77, R166, -R170 ;  /* 0x000000a64d4d7223 */ /* 0x000fe200000108aa */
[----:B------:R-:W-:Y:S02]  /*8410*/  F2FP.F16.E4M3.UNPACK_B R168, R45 ;  /* 0x0000002dffa8723e */ /* 0x000fe400020006ff */
[----:B------:R-:W-:Y:S01]  /*8420*/  F2FP.F16.E4M3.UNPACK_B R162, R83 ;  /* 0x00000053ffa2723e */ /* 0x000fe200020006ff */
[----:B------:R-:W-:Y:S01]  /*8430*/  HADD2.F32 R83, -RZ, R81.H0_H0 ;  /* 0x20000051ff537230 */ /* 0x000fe20000004100 */
[----:B------:R-:W-:Y:S01]  /*8440*/  F2FP.F16.E4M3.UNPACK_B R79, R79.H1 ;  /* 0x0000004fff4f723e */ /* 0x000fe200030006ff */
        /* <DEDUP_REMOVED lines=9> */
[-C--:B------:R-:W-:Y:S01]  /*84e0*/  FMUL.FTZ R173, R44, R171.reuse ;  /* 0x000000ab2cad7220 */ /* 0x080fe20000410000 */
[----:B------:R-:W-:Y:S02]  /*84f0*/  HADD2.F32 R166, -RZ, R45.H0_H0 ;  /* 0x2000002dffa67230 */ /* 0x000fe40000004100 */
[C---:B------:R-:W-:Y:S01]  /*8500*/  FMUL.FTZ R171, R160.reuse, R171 ;  /* 0x000000aba0ab7220 */ /* 0x040fe20000410000 */
[----:B------:R-:W-:Y:S01]  /*8510*/  FMUL.FTZ R170, R83, R170 ;  /* 0x000000aa53aa7220 */ /* 0x000fe20000410000 */
[-C--:B------:R-:W-:Y:S01]  /*8520*/  FFMA.FTZ R173, R160, R167.reuse, -R173 ;  /* 0x000000a7a0ad7223 */ /* 0x080fe200000108ad */
[----:B------:R-:W-:Y:S02]  /*8530*/  HADD2.F32 R161, -RZ, R161.H1_H1 ;  /* 0x300000a1ffa17230 */ /* 0x000fe40000004100 */
[----:B------:R-:W-:Y:S01]  /*8540*/  FFMA.FTZ R171, R44, R167, R171 ;  /* 0x000000a72cab7223 */ /* 0x000fe200000100ab */
        /* <DEDUP_REMOVED lines=8> */
[----:B------:R-:W-:Y:S01]  /*85d0*/  HADD2.F32 R44, -RZ, R165.H1_H1 ;  /* 0x300000a5ff2c7230 */ /* 0x000fe20000004100 */
[----:B------:R-:W-:Y:S01]  /*85e0*/  F2FP.SATFINITE.E4M3.F32.PACK_AB_MERGE_C R47, R172, R47, RZ ;  /* 0x0000002fac2f723e */ /* 0x000fe200048070ff */
[----:B------:R-:W-:-:S02]  /*85f0*/  HADD2.F32 R81, -RZ, R81.H1_H1 ;  /* 0x30000051ff517230 */ /* 0x000fc40000004100 */
[----:B------:R-:W-:Y:S01]  /*8600*/  FMUL.FTZ R160, R162, R168 ;  /* 0x000000a8a2a07220 */ /* 0x000fe20000410000 */
[----:B------:R-:W-:Y:S02]  /*8610*/  HADD2.F32 R45, -RZ, R45.H1_H1 ;  /* 0x3000002dff2d7230 */ /* 0x000fe40000004100 */
[-C--:B------:R-:W-:Y:S01]  /*8620*/  FFMA.FTZ R166, R79, R44.reuse, -R166 ;  /* 0x0000002c4fa67223 */ /* 0x080fe200000108a6 */
[----:B------:R-:W-:Y:S01]  /*8630*/  FFMA.FTZ R176, R161, R44, R176 ;  /* 0x0000002ca1b07223 */ /* 0x000fe200000100b0 */
[----:B------:R-:W-:Y:S01]  /*8640*/  FMUL.FTZ R83, R81, R168 ;  /* 0x000000a851537220 */ /* 0x000fe20000410000 */
[----:B------:R-:W-:Y:S01]  /*8650*/  F2FP.SATFINITE.E4M3.F32.PACK_AB_MERGE_C R77, R51, R48, R46 ;  /* 0x00000030334d723e */ /* 0x000fe2000480702e */
[----:B------:R-:W-:Y:S01]  /*8660*/  FFMA.FTZ R81, R81, R45, -R160 ;  /* 0x0000002d51517223 */ /* 0x000fe200000108a0 */
[----:B------:R-:W-:Y:S01]  /*8670*/  F2FP.SATFINITE.E4M3.F32.PACK_AB_MERGE_C R166, R166, R173, RZ ;  /* 0x000000ada6a6723e */ /* 0x000fe200048070ff */
[----:B------:R-:W-:Y:S01]  /*8680*/  FFMA.FTZ R83, R162, R45, R83 ;  /* 0x0000002da2537223 */ /* 0x000fe20000010053 */
[----:B------:R-:W-:-:S02]  /*8690*/  F2FP.SATFINITE.E4M3.F32.PACK_AB_MERGE_C R171, R176, R171, RZ ;  /* 0x000000abb0ab723e */ /* 0x000fc400048070ff */
[----:B------:R-:W-:Y:S02]  /*86a0*/  F2FP.SATFINITE.E4M3.F32.PACK_AB_MERGE_C R79, R81, R174, R166 ;  /* 0x000000ae514f723e */ /* 0x000fe400048070a6 */
[----:B------:R-:W-:Y:S02]  /*86b0*/  F2FP.SATFINITE.E4M3.F32.PACK_AB_MERGE_C R81, R50, R49, R47 ;  /* 0x000000313251723e */ /* 0x000fe4000480702f */
[----:B------:R-:W-:-:S07]  /*86c0*/  F2FP.SATFINITE.E4M3.F32.PACK_AB_MERGE_C R83, R83, R170, R171 ;  /* 0x000000aa5353723e */ /* 0x000fce00048070ab */
.L_x_6682:
[----:B------:R-:W-:Y:S05]  /*86d0*/  BSYNC B2 ;  /* 0x0000000000027941 */ /* 0x000fea0003800000 */
.L_x_6681:
[----:B------:R-:W-:Y:S01]  /*86e0*/  ISETP.GE.AND P3, PT, R159, R148, PT ;  /* 0x000000949f00720c */ /* 0x000fe20003f66270 */
[----:B------:R-:W-:Y:S01]  /*86f0*/  ULDC.64 UR4, c[0x0][0x2d8] ;  /* 0x0000b60000047ab9 */ /* 0x000fe20000000a00 */
[----:B------:R-:W-:-:S11]  /*8700*/  ULDC.64 UR6, c[0x0][0x208] ;  /* 0x0000820000067ab9 */ /* 0x000fd60000000a00 */
        /* <DEDUP_REMOVED lines=9> */
.L_x_6680:
[----:B------:R-:W-:Y:S05]  /*87a0*/  BSYNC B1 ;  /* 0x0000000000017941 */ /* 0x000fea0003800000 */
.L_x_6679:
[----:B-1----:R-:W-:Y:S01]  /*87b0*/  VIADD R47, R230, 0x40 ;  /* 0x00000040e62f7836 */ /* 0x002fe20000000000 */
[----:B------:R-:W-:Y:S04]  /*87c0*/  BSSY B1, `(.L_x_6683) ;  /* 0x0000104000017945 */ /* 0x000fe80003800000 */
[----:B------:R-:W-:-:S13]  /*87d0*/  ISETP.GE.OR P3, PT, R47, R113, P0 ;  /* 0x000000712f00720c */ /* 0x000fda0000766670 */
[----:B------:R-:W-:Y:S05]  /*87e0*/  @P3 BRA `(.L_x_6684) ;  /* 0x0000001000043947 */ /* 0x000fea0003800000 */
[----:B------:R-:W2:Y:S01]  /*87f0*/  LDL R46, [R1+0x74] ;  /* 0x00007400012e7983 */ /* 0x000ea20000100800 */
        /* <DEDUP_REMOVED lines=13> */
[----:B------:R-:W-:-:S05]  /*88d0*/  IMAD.SHL.U32 R81, R45, 0x10, RZ ;  /* 0x000000102d517824 */ /* 0x000fca00078e00ff */
[----:B------:R-:W-:-:S04]  /*88e0*/  LOP3.LUT R45, R5, 0x70, R81, 0xf8, !PT ;  /* 0x00000070052d7812 */ /* 0x000fc800078ef851 */
[----:B------:R-:W-:-:S05]  /*88f0*/  LOP3.LUT R45, R45, R140, RZ, 0x3c, !PT ;  /* 0x0000008c2d2d7212 */ /* 0x000fca00078e3cff */
[----:B--2---:R-:W-:Y:S02]  /*8900*/  IMAD.IADD R44, R46, 0x1, R45 ;  /* 0x000000012e2c7824 */ /* 0x004fe400078e022d */
        /* <DEDUP_REMOVED lines=13> */
[--C-:B------:R-:W-:Y:S01]  /*89e0*/  SHF.R.U32.HI R160, RZ, 0x8, R55.reuse ;  /* 0x00000008ffa07819 */ /* 0x100fe20000011637 */
[----:B--2---:R-:W-:Y:S01]  /*89f0*/  IMAD.MOV.U32 R58, RZ, RZ, R48 ;  /* 0x000000ffff3a7224 */ /* 0x004fe200078e0030 */
[----:B------:R-:W-:Y:S02]  /*8a00*/  PRMT R45, R163, 0x654, R54 ;  /* 0x00000654a32d7816 */ /* 0x000fe40000000036 */
[----:B------:R-:W-:-:S02]  /*8a10*/  SHF.R.U32.HI R161, RZ, 0x10, R55 ;  /* 0x00000010ffa17819 */ /* 0x000fc40000011637 */
[----:B------:R-:W-:Y:S02]  /*8a20*/  LOP3.LUT R80, R55, 0xff, RZ, 0xc0, !PT ;  /* 0x000000ff37507812 */ /* 0x000fe400078ec0ff */
[----:B------:R-:W-:Y:S02]  /*8a30*/  SHF.R.U32.HI R158, RZ, 0x8, R57 ;  /* 0x00000008ff9e7819 */ /* 0x000fe40000011639 */
[----:B------:R-:W-:Y:S02]  /*8a40*/  SHF.R.U32.HI R137, RZ, 0x8, R59 ;  /* 0x00000008ff897819 */ /* 0x000fe4000001163b */
[----:B------:R-:W-:Y:S01]  /*8a50*/  SHF.R.U32.HI R55, RZ, 0x18, R55 ;  /* 0x00000018ff377819 */ /* 0x000fe20000011637 */
[----:B------:R-:W-:Y:S01]  /*8a60*/  IMAD.SHL.U32 R48, R158, 0x100, RZ ;  /* 0x000001009e307824 */ /* 0x000fe200078e00ff */
[----:B------:R-:W-:Y:S01]  /*8a70*/  SHF.R.U32.HI R159, RZ, 0x10, R57 ;  /* 0x00000010ff9f7819 */ /* 0x000fe20000011639 */
[----:B------:R-:W-:Y:S01]  /*8a80*/  IMAD.SHL.U32 R54, R137, 0x100, RZ ;  /* 0x0000010089367824 */ /* 0x000fe200078e00ff */
[----:B------:R-:W-:-:S02]  /*8a90*/  LOP3.LUT R82, R57, 0xff, RZ, 0xc0, !PT ;  /* 0x000000ff39527812 */ /* 0x000fc400078ec0ff */
[----:B------:R-:W-:Y:S02]  /*8aa0*/  SHF.R.U32.HI R157, RZ, 0x10, R59 ;  /* 0x00000010ff9d7819 */ /* 0x000fe4000001163b */
[----:B------:R-:W-:Y:S02]  /*8ab0*/  LOP3.LUT R136, R59, 0xff, RZ, 0xc0, !PT ;  /* 0x000000ff3b887812 */ /* 0x000fe400078ec0ff */
[----:B------:R-:W-:Y:S01]  /*8ac0*/  SHF.R.U32.HI R57, RZ, 0x18, R57 ;  /* 0x00000018ff397819 */ /* 0x000fe20000011639 */
[----:B------:R-:W-:Y:S01]  /*8ad0*/  IMAD.U32 R157, R157, 0x10000, RZ ;  /* 0x000100009d9d7824 */ /* 0x000fe200078e00ff */
[----:B------:R-:W-:Y:S02]  /*8ae0*/  SHF.R.U32.HI R59, RZ, 0x18, R59 ;  /* 0x00000018ff3b7819 */ /* 0x000fe4000001163b */
[----:B------:R-:W-:Y:S01]  /*8af0*/  LOP3.LUT R45, R45, 0xff00, R44, 0xf8, !PT ;  /* 0x0000ff002d2d7812 */ /* 0x000fe200078ef82c */
[----:B------:R-:W-:Y:S01]  /*8b00*/  IMAD.SHL.U32 R44, R160, 0x100, RZ ;  /* 0x00000100a02c7824 */ /* 0x000fe200078e00ff */
[----:B------:R-:W-:Y:S01]  /*8b10*/  SHF.R.U32.HI R164, RZ, 0x10, R53 ;  /* 0x00000010ffa47819 */ /* 0x000fe20000011635 */
[----:B------:R-:W-:Y:S01]  /*8b20*/  IMAD.MOV.U32 R53, RZ, RZ, R46 ;  /* 0x000000ffff357224 */ /* 0x000fe200078e002e */
[----:B------:R-:W-:-:S02]  /*8b30*/  PRMT R55, R55, 0x654, R80 ;  /* 0x0000065437377816 */ /* 0x000fc40000000050 */
[----:B------:R-:W-:Y:S01]  /*8b40*/  PRMT R57, R57, 0x654, R82 ;  /* 0x0000065439397816 */ /* 0x000fe20000000052 */
[----:B------:R-:W-:Y:S01]  /*8b50*/  IMAD.U32 R46, R164, 0x10000, RZ ;  /* 0x00010000a42e7824 */ /* 0x000fe200078e00ff */
[----:B------:R-:W-:Y:S02]  /*8b60*/  PRMT R59, R59, 0x654, R136 ;  /* 0x000006543b3b7816 */ /* 0x000fe40000000088 */
[----:B------:R-:W-:Y:S01]  /*8b70*/  LOP3.LUT R55, R55, 0xff00, R44, 0xf8, !PT ;  /* 0x0000ff0037377812 */ /* 0x000fe200078ef82c */
[----:B------:R-:W-:Y:S01]  /*8b80*/  IMAD.U32 R44, R161, 0x10000, RZ ;  /* 0x00010000a12c7824 */ /* 0x000fe200078e00ff */
[----:B------:R-:W-:Y:S01]  /*8b90*/  LOP3.LUT R137, R57, 0xff00, R48, 0xf8, !PT ;  /* 0x0000ff0039897812 */ /* 0x000fe200078ef830 */
[----:B------:R-:W-:Y:S01]  /*8ba0*/  IMAD.U32 R48, R159, 0x10000, RZ ;  /* 0x000100009f307824 */ /* 0x000fe200078e00ff */
[----:B------:R-:W-:Y:S02]  /*8bb0*/  LOP3.LUT R158, R59, 0xff00, R54, 0xf8, !PT ;  /* 0x0000ff003b9e7812 */ /* 0x000fe400078ef836 */
[----:B------:R-:W-:-:S02]  /*8bc0*/  F2FP.F16.E4M3.UNPACK_B R136, R156.H1 ;  /* 0x0000009cff88723e */ /* 0x000fc400030006ff */
[----:B------:R-:W-:Y:S02]  /*8bd0*/  F2FP.F16.E4M3.UNPACK_B R59, R58.H1 ;  /* 0x0000003aff3b723e */ /* 0x000fe400030006ff */
[----:B------:R-:W-:Y:S02]  /*8be0*/  F2FP.F16.E4M3.UNPACK_B R57, R56.H1 ;  /* 0x00000038ff39723e */ /* 0x000fe400030006ff */
        /* <DEDUP_REMOVED lines=8> */
[CC--:B------:R-:W-:Y:S01]  /*8c70*/  FMUL.FTZ R159, R55.reuse, R45.reuse ;  /* 0x0000002d379f7220 */ /* 0x0c0fe20000410000 */
[--C-:B------:R-:W-:Y:S02]  /*8c80*/  HADD2.F32 R82, -RZ, R80.reuse.H0_H0 ;  /* 0x20000050ff527230 */ /* 0x100fe40000004100 */
[C---:B------:R-:W-:Y:S01]  /*8c90*/  FMUL.FTZ R160, R54.reuse, R45 ;  /* 0x0000002d36a07220 */ /* 0x040fe20000410000 */
        /* <DEDUP_REMOVED lines=34> */
[----:B------:R-:W-:Y:S01]  /*8ec0*/  FFMA.FTZ R158, R136, R157, R163 ;  /* 0x0000009d889e7223 */ /* 0x000fe200000100a3 */
[--C-:B------:R-:W-:Y:S01]  /*8ed0*/  HADD2.F32 R136, -RZ, R82.reuse.H1_H1 ;  /* 0x30000052ff887230 */ /* 0x100fe20000004100 */
[----:B------:R-:W-:Y:S01]  /*8ee0*/  F2FP.F16.E4M3.UNPACK_B R155, R155 ;  /* 0x0000009bff9b723e */ /* 0x000fe200020006ff */
[----:B------:R-:W-:Y:S01]  /*8ef0*/  HADD2.F32 R137, -RZ, R137.H1_H1 ;  /* 0x30000089ff897230 */ /* 0x000fe20000004100 */
[----:B------:R-:W-:Y:S01]  /*8f00*/  F2FP.F16.E4M3.UNPACK_B R53, R53 ;  /* 0x00000035ff35723e */ /* 0x000fe200020006ff */
[----:B------:R-:W-:Y:S01]  /*8f10*/  HADD2.F32 R159, -RZ, R82.H0_H0 ;  /* 0x20000052ff9f7230 */ /* 0x000fe20000004100 */
[----:B------:R-:W-:Y:S01]  /*8f20*/  F2FP.F16.E4M3.UNPACK_B R153, R153 ;  /* 0x00000099ff99723e */ /* 0x000fe200020006ff */
[----:B------:R-:W-:-:S02]  /*8f30*/  HADD2.F32 R82, -RZ, R80.H0_H0 ;  /* 0x20000050ff527230 */ /* 0x000fc40000004100 */
[----:B------:R-:W-:Y:S01]  /*8f40*/  FMUL.FTZ R165, R137, R136 ;  /* 0x0000008889a57220 */ /* 0x000fe20000410000 */
[----:B------:R-:W-:Y:S02]  /*8f50*/  HADD2.F32 R157, -RZ, R156.H0_H0 ;  /* 0x2000009cff9d7230 */ /* 0x000fe40000004100 */
[-C--:B------:R-:W-:Y:S01]  /*8f60*/  FMUL.FTZ R163, R154, R159.reuse ;  /* 0x0000009f9aa37220 */ /* 0x080fe20000410000 */
[----:B------:R-:W-:Y:S02]  /*8f70*/  HADD2.F32 R80, -RZ, R80.H1_H1 ;  /* 0x30000050ff507230 */ /* 0x000fe40000004100 */
[C---:B------:R-:W-:Y:S01]  /*8f80*/  FMUL.FTZ R159, R82.reuse, R159 ;  /* 0x0000009f529f7220 */ /* 0x040fe20000410000 */
[----:B------:R-:W-:Y:S02]  /*8f90*/  HADD2.F32 R156, -RZ, R156.H1_H1 ;  /* 0x3000009cff9c7230 */ /* 0x000fe40000004100 */
[-C--:B------:R-:W-:Y:S01]  /*8fa0*/  FFMA.FTZ R163, R82, R157.reuse, -R163 ;  /* 0x0000009d52a37223 */ /* 0x080fe200000108a3 */
[----:B------:R-:W-:Y:S01]  /*8fb0*/  F2FP.SATFINITE.E4M3.F32.PACK_AB_MERGE_C R54, R57, R54, RZ ;  /* 0x000000363936723e */ /* 0x000fe200048070ff */
[----:B------:R-:W-:Y:S01]  /*8fc0*/  FMUL.FTZ R136, R80, R136 ;  /* 0x0000008850887220 */ /* 0x000fe20000410000 */
[----:B------:R-:W-:Y:S01]  /*8fd0*/  FFMA.FTZ R154, R154, R157, R159 ;  /* 0x0000009d9a9a7223 */ /* 0x000fe2000001009f */
[----:B------:R-:W-:Y:S01]  /*8fe0*/  FFMA.FTZ R160, R80, R156, -R165 ;  /* 0x0000009c50a07223 */ /* 0x000fe200000108a5 */
[----:B------:R-:W-:Y:S01]  /*8ff0*/  F2FP.F16.E4M3.UNPACK_B R80, R50 ;  /* 0x00000032ff50723e */ /* 0x000fe200020006ff */
[----:B------:R-:W-:-:S02]  /*9000*/  HADD2.F32 R157, -RZ, R155.H0_H0 ;  /* 0x2000009bff9d7230 */ /* 0x000fc40000004100 */
[----:B------:R-:W-:Y:S01]  /*9010*/  FFMA.FTZ R165, R137, R156, R136 ;  /* 0x0000009c89a57223 */ /* 0x000fe20000010088 */
[----:B------:R-:W-:Y:S01]  /*9020*/  HADD2.F32 R155, -RZ, R155.H1_H1 ;  /* 0x3000009bff9b7230 */ /* 0x000fe20000004100 */
[----:B------:R-:W-:Y:S01]  /*9030*/  F2FP.SATFINITE.E4M3.F32.PACK_AB_MERGE_C R56, R56, R55, RZ ;  /* 0x000000373838723e */ /* 0x000fe200048070ff */
[--C-:B------:R-:W-:Y:S01]  /*9040*/  HADD2.F32 R82, -RZ, R80.reuse.H0_H0 ;  /* 0x20000050ff527230 */ /* 0x100fe20000004100 */
[----:B------:R-:W-:Y:S01]  /*9050*/  F2FP.SATFINITE.E4M3.F32.PACK_AB_MERGE_C R55, R161, R58, R54 ;  /* 0x0000003aa137723e */ /* 0x000fe20004807036 */
[--C-:B------:R-:W-:Y:S01]  /*9060*/  HADD2.F32 R50, -RZ, R53.reuse.H0_H0 ;  /* 0x20000035ff327230 */ /* 0x100fe20000004100 */
        /* <DEDUP_REMOVED lines=8> */
[C---:B------:R-:W-:Y:S01]  /*90f0*/  FMUL.FTZ R155, R53.reuse, R155 ;  /* 0x0000009b359b7220 */ /* 0x040fe20000410000 */
[----:B------:R-:W-:Y:S01]  /*9100*/  F2FP.F16.E4M3.UNPACK_B R57, R52 ;  /* 0x00000034ff39723e */ /* 0x000fe200020006ff */
[-C--:B------:R-:W-:Y:S01]  /*9110*/  FFMA.FTZ R159, R50, R137.reuse, -R159 ;  /* 0x00000089329f7223 */ /* 0x080fe2000001089f */
[----:B------:R-:W-:Y:S01]  /*9120*/  FFMA.FTZ R50, R82, R137, R157 ;  /* 0x0000008952327223 */ /* 0x000fe2000001009d */
[----:B------:R-:W-:Y:S01]  /*9130*/  FFMA.FTZ R155, R80, R153, R155 ;  /* 0x00000099509b7223 */ /* 0x000fe2000001009b */
[----:B------:R-:W-:Y:S01]  /*9140*/  F2FP.F16.E4M3.UNPACK_B R80, R49 ;  /* 0x00000031ff50723e */ /* 0x000fe200020006ff */
[----:B------:R-:W-:Y:S01]  /*9150*/  FFMA.FTZ R136, R53, R153, -R136 ;  /* 0x0000009935887223 */ /* 0x000fe20000010888 */
[----:B------:R-:W-:Y:S01]  /*9160*/  F2FP.SATFINITE.E4M3.F32.PACK_AB_MERGE_C R53, R160, R163, RZ ;  /* 0x000000a3a035723e */ /* 0x000fe200048070ff */
[----:B------:R-:W-:Y:S01]  /*9170*/  HADD2.F32 R137, -RZ, R58.H0_H0 ;  /* 0x2000003aff897230 */ /* 0x000fe20000004100 */
[----:B------:R-:W-:Y:S01]  /*9180*/  F2FP.SATFINITE.E4M3.F32.PACK_AB_MERGE_C R54, R158, R59, R56 ;  /* 0x0000003b9e36723e */ /* 0x000fe20004807038 */
[--C-:B------:R-:W-:Y:S01]  /*9190*/  HADD2.F32 R59, -RZ, R80.reuse.H0_H0 ;  /* 0x20000050ff3b7230 */ /* 0x100fe20000004100 */
        /* <DEDUP_REMOVED lines=24> */
[----:B------:R-:W-:Y:S01]  /*9320*/  F2FP.F16.E4M3.UNPACK_B R154, R45.H1 ;  /* 0x0000002dff9a723e */ /* 0x000fe200030006ff */
[----:B------:R-:W-:-:S02]  /*9330*/  HADD2.F32 R59, -RZ, R59.H1_H1 ;  /* 0x3000003bff3b7230 */ /* 0x000fc40000004100 */
[----:B------:R-:W-:Y:S02]  /*9340*/  HADD2.F32 R136, -RZ, R82.H1_H1 ;  /* 0x30000052ff887230 */ /* 0x000fe40000004100 */
[----:B------:R-:W-:Y:S02]  /*9350*/  HADD2.F32 R52, -RZ, R52.H1_H1 ;  /* 0x30000034ff347230 */ /* 0x000fe40000004100 */
[----:B------:R-:W-:Y:S02]  /*9360*/  HADD2.F32 R153, -RZ, R82.H0_H0 ;  /* 0x20000052ff997230 */ /* 0x000fe40000004100 */
[-C--:B------:R-:W-:Y:S01]  /*9370*/  FMUL.FTZ R157, R59, R136.reuse ;  /* 0x000000883b9d7220 */ /* 0x080fe20000410000 */
[--C-:B------:R-:W-:Y:S02]  /*9380*/  HADD2.F32 R82, -RZ, R46.reuse.H1_H1 ;  /* 0x3000002eff527230 */ /* 0x100fe40000004100 */
[----:B------:R-:W-:Y:S01]  /*9390*/  FMUL.FTZ R136, R52, R136 ;  /* 0x0000008834887220 */ /* 0x000fe20000410000 */
[----:B------:R-:W-:-:S02]  /*93a0*/  HADD2.F32 R137, -RZ, R46.H0_H0 ;  /* 0x2000002eff897230 */ /* 0x000fc40000004100 */
[-C--:B------:R-:W-:Y:S01]  /*93b0*/  FMUL.FTZ R155, R80, R153.reuse ;  /* 0x00000099509b7220 */ /* 0x080fe20000410000 */
[----:B------:R-:W-:Y:S01]  /*93c0*/  FMUL.FTZ R153, R58, R153 ;  /* 0x000000993a997220 */ /* 0x000fe20000410000 */
[-C--:B------:R-:W-:Y:S01]  /*93d0*/  FFMA.FTZ R161, R59, R82.reuse, R136 ;  /* 0x000000523ba17223 */ /* 0x080fe20000010088 */
[----:B------:R-:W-:Y:S01]  /*93e0*/  F2FP.F16.E4M3.UNPACK_B R46, R47 ;  /* 0x0000002fff2e723e */ /* 0x000fe200020006ff */
[----:B------:R-:W-:Y:S01]  /*93f0*/  FFMA.FTZ R159, R52, R82, -R157 ;  /* 0x00000052349f7223 */ /* 0x000fe2000001089d */
[----:B------:R-:W-:Y:S01]  /*9400*/  F2FP.F16.E4M3.UNPACK_B R59, R51.H1 ;  /* 0x00000033ff3b723e */ /* 0x000fe200030006ff */
[----:B------:R-:W-:Y:S01]  /*9410*/  FFMA.FTZ R158, R80, R137, R153 ;  /* 0x00000089509e7223 */ /* 0x000fe20000010099 */
[----:B------:R-:W-:Y:S01]  /*9420*/  F2FP.F16.E4M3.UNPACK_B R47, R47.H1 ;  /* 0x0000002fff2f723e */ /* 0x000fe200030006ff */
[----:B------:R-:W-:Y:S01]  /*9430*/  FFMA.FTZ R156, R58, R137, -R155 ;  /* 0x000000893a9c7223 */ /* 0x000fe2000001089b */
[----:B------:R-:W-:Y:S01]  /*9440*/  F2FP.F16.E4M3.UNPACK_B R153, R45 ;  /* 0x0000002dff99723e */ /* 0x000fe200020006ff */
[----:B------:R-:W-:Y:S01]  /*9450*/  HADD2.F32 R157, -RZ, R154.H0_H0 ;  /* 0x2000009aff9d7230 */ /* 0x000fe20000004100 */
[-C--:B------:R-:W-:Y:S01]  /*9460*/  F2FP.F16.E4M3.UNPACK_B R45, R44.reuse ;  /* 0x0000002cff2d723e */ /* 0x080fe200020006ff */
[----:B------:R-:W-:Y:S01]  /*9470*/  HADD2.F32 R52, -RZ, R47.H0_H0 ;  /* 0x2000002fff347230 */ /* 0x000fe20000004100 */
[----:B------:R-:W-:Y:S01]  /*9480*/  F2FP.F16.E4M3.UNPACK_B R82, R44.H1 ;  /* 0x0000002cff52723e */ /* 0x000fe200030006ff */
[----:B------:R-:W-:Y:S01]  /*9490*/  HADD2.F32 R44, -RZ, R59.H0_H0 ;  /* 0x2000003bff2c7230 */ /* 0x000fe20000004100 */
[----:B------:R-:W-:Y:S01]  /*94a0*/  F2FP.F16.E4M3.UNPACK_B R58, R51 ;  /* 0x00000033ff3a723e */ /* 0x000fe200020006ff */
[----:B------:R-:W-:Y:S01]  /*94b0*/  HADD2.F32 R155, -RZ, R153.H0_H0 ;  /* 0x20000099ff9b7230 */ /* 0x000fe20000004100 */
[----:B------:R-:W-:Y:S01]  /*94c0*/  F2FP.SATFINITE.E4M3.F32.PACK_AB_MERGE_C R156, R159, R156, RZ ;  /* 0x0000009c9f9c723e */ /* 0x000fe200048070ff */
[----:B------:R-:W-:-:S02]  /*94d0*/  HADD2.F32 R137, -RZ, R82.H0_H0 ;  /* 0x20000052ff897230 */ /* 0x000fc40000004100 */
[-C--:B------:R-:W-:Y:S01]  /*94e0*/  FMUL.FTZ R163, R44, R157.reuse ;  /* 0x0000009d2ca37220 */ /* 0x080fe20000410000 */
[----:B------:R-:W-:Y:S02]  /*94f0*/  HADD2.F32 R80, -RZ, R58.H0_H0 ;  /* 0x2000003aff507230 */ /* 0x000fe40000004100 */
[C---:B------:R-:W-:Y:S01]  /*9500*/  FMUL.FTZ R157, R52.reuse, R157 ;  /* 0x0000009d349d7220 */ /* 0x040fe20000410000 */
[----:B------:R-:W-:Y:S02]  /*9510*/  HADD2.F32 R59, -RZ, R59.H1_H1 ;  /* 0x3000003bff3b7230 */ /* 0x000fe40000004100 */
[----:B------:R-:W-:Y:S01]  /*9520*/  FFMA.FTZ R163, R52, R137, -R163 ;  /* 0x0000008934a37223 */ /* 0x000fe200000108a3 */
[----:B------:R-:W-:Y:S02]  /*9530*/  HADD2.F32 R154, -RZ, R154.H1_H1 ;  /* 0x3000009aff9a7230 */ /* 0x000fe40000004100 */
[----:B------:R-:W-:Y:S01]  /*9540*/  FMUL.FTZ R160, R80, R155 ;  /* 0x0000009b50a07220 */ /* 0x000fe20000410000 */
[----:B------:R-:W-:-:S02]  /*9550*/  HADD2.F32 R47, -RZ, R47.H1_H1 ;  /* 0x3000002fff2f7230 */ /* 0x000fc40000004100 */
[----:B------:R-:W-:Y:S01]  /*9560*/  FFMA.FTZ R157, R44, R137, R157 ;  /* 0x000000892c9d7223 */ /* 0x000fe2000001009d */
[----:B------:R-:W-:Y:S02]  /*9570*/  HADD2.F32 R51, -RZ, R46.H0_H0 ;  /* 0x2000002eff337230 */ /* 0x000fe40000004100 */
[-C--:B------:R-:W-:Y:S01]  /*9580*/  FMUL.FTZ R44, R59, R154.reuse ;  /* 0x0000009a3b2c7220 */ /* 0x080fe20000410000 */
[----:B------:R-:W-:Y:S02]  /*9590*/  HADD2.F32 R136, -RZ, R45.H0_H0 ;  /* 0x2000002dff887230 */ /* 0x000fe40000004100 */
[----:B------:R-:W-:Y:S01]  /*95a0*/  FMUL.FTZ R154, R47, R154 ;  /* 0x0000009a2f9a7220 */ /* 0x000fe20000410000 */
        /* <DEDUP_REMOVED lines=9> */
[-C--:B------:R-:W-:Y:S01]  /*9640*/  FFMA.FTZ R44, R47, R82.reuse, -R44 ;  /* 0x000000522f2c7223 */ /* 0x080fe2000001082c */
[----:B------:R-:W-:Y:S01]  /*9650*/  FFMA.FTZ R154, R59, R82, R154 ;  /* 0x000000523b9a7223 */ /* 0x000fe2000001009a */
[C---:B------:R-:W-:Y:S01]  /*9660*/  FMUL.FTZ R153, R46.reuse, R153 ;  /* 0x000000992e997220 */ /* 0x040fe20000410000 */
[----:B------:R-:W-:Y:S01]  /*9670*/  F2FP.SATFINITE.E4M3.F32.PACK_AB_MERGE_C R158, R161, R158, RZ ;  /* 0x0000009ea19e723e */ /* 0x000fe200048070ff */
[----:B------:R-:W-:Y:S01]  /*9680*/  FFMA.FTZ R51, R46, R45, -R51 ;  /* 0x0000002d2e337223 */ /* 0x000fe20000010833 */
[----:B------:R-:W-:Y:S01]  /*9690*/  F2FP.SATFINITE.E4M3.F32.PACK_AB_MERGE_C R44, R44, R163, RZ ;  /* 0x000000a32c2c723e */ /* 0x000fe200048070ff */
[----:B------:R-:W-:Y:S01]  /*96a0*/  FFMA.FTZ R58, R58, R45, R153 ;  /* 0x0000002d3a3a7223 */ /* 0x000fe20000010099 */
[----:B------:R-:W-:Y:S01]  /*96b0*/  F2FP.SATFINITE.E4M3.F32.PACK_AB_MERGE_C R154, R154, R157, RZ ;  /* 0x0000009d9a9a723e */ /* 0x000fe200048070ff */
[----:B------:R-:W-:Y:S01]  /*96c0*/  IMAD.MOV.U32 R46, RZ, RZ, R53 ;  /* 0x000000ffff2e7224 */ /* 0x000fe200078e0035 */
[----:B------:R-:W-:-:S02]  /*96d0*/  F2FP.SATFINITE.E4M3.F32.PACK_AB_MERGE_C R45, R49, R56, R156 ;  /* 0x00000038312d723e */ /* 0x000fc4000480709c */
[----:B------:R-:W-:Y:S01]  /*96e0*/  F2FP.SATFINITE.E4M3.F32.PACK_AB_MERGE_C R47, R51, R160, R44 ;  /* 0x000000a0332f723e */ /* 0x000fe2000480702c */
[----:B------:R-:W-:Y:S01]  /*96f0*/  IMAD.MOV.U32 R44, RZ, RZ, R55 ;  /* 0x000000ffff2c7224 */ /* 0x000fe200078e0037 */
[----:B------:R-:W-:Y:S01]  /*9700*/  F2FP.SATFINITE.E4M3.F32.PACK_AB_MERGE_C R49, R48, R57, R158 ;  /* 0x000000393031723e */ /* 0x000fe2000480709e */
[----:B------:R-:W-:Y:S01]  /*9710*/  IMAD.MOV.U32 R48, RZ, RZ, R54 ;  /* 0x000000ffff307224 */ /* 0x000fe200078e0036 */
[----:B------:R-:W-:-:S07]  /*9720*/  F2FP.SATFINITE.E4M3.F32.PACK_AB_MERGE_C R51, R58, R155, R154 ;  /* 0x0000009b3a33723e */ /* 0x000fce000480709a */
.L_x_6686:
[----:B------:R-:W-:Y:S05]  /*9730*/  BSYNC B2 ;  /* 0x0000000000027941 */ /* 0x000fea0003800000 */
.L_x_6685:
        /* <DEDUP_REMOVED lines=12> */
.L_x_6684:
[----:B------:R-:W-:Y:S05]  /*9800*/  BSYNC B1 ;  /* 0x0000000000017941 */ /* 0x000fea0003800000 */
.L_x_6683:
[----:B-1----:R-:W-:Y:S01]  /*9810*/  VIADD R45, R230, 0x80 ;  /* 0x00000080e62d7836 */ /* 0x002fe20000000000 */
[----:B------:R-:W-:Y:S04]  /*9820*/  BSSY B1, `(.L_x_6687) ;  /* 0x0000103000017945 */ /* 0x000fe80003800000 */
[----:B------:R-:W-:-:S13]  /*9830*/  ISETP.GE.OR P3, PT, R45, R113, P0 ;  /* 0x000000712d00720c */ /* 0x000fda0000766670 */
[----:B------:R-:W-:Y:S05]  /*9840*/  @P3 BRA `(.L_x_6688) ;  /* 0x0000001000003947 */ /* 0x000fea0003800000 */
[----:B------:R-:W2:Y:S01]  /*9850*/  LDL R46, [R1+0x7c] ;  /* 0x00007c00012e7983 */ /* 0x000ea20000100800 */
[-C--:B------:R-:W-:Y:S01]  /*9860*/  IMAD R44, R131, R128.reuse, RZ ;  /* 0x00000080832c7224 */ /* 0x080fe200078e02ff */
[----:B------:R-:W-:Y:S01]  /*9870*/  ISETP.NE.AND P6, PT, R0, RZ, PT ;  /* 0x000000ff0000720c */ /* 0x000fe20003fc5270 */
[C---:B------:R-:W-:Y:S01]  /*9880*/  IMAD.WIDE.U32 R52, R45.reuse, R128, R126 ;  /* 0x000000802d347225 */ /* 0x040fe200078e007e */
[----:B------:R-:W-:Y:S03]  /*9890*/  BSSY B2, `(.L_x_6689) ;  /* 0x00000ef000027945 */ /* 0x000fe60003800000 */
[----:B------:R-:W-:Y:S01]  /*98a0*/  IMAD R45, R45, R129, R44 ;  /* 0x000000812d2d7224 */ /* 0x000fe200078e022c */
[----:B------:R-:W-:Y:S02]  /*98b0*/  SEL R44, R123, R150, !P6 ;  /* 0x000000967b2c7207 */ /* 0x000fe40007000000 */
[----:B------:R-:W-:Y:S01]  /*98c0*/  IADD3 R55, P3, P4, R38, R52, R31 ;  /* 0x0000003426377210 */ /* 0x000fe20007c7e01f */
        /* <DEDUP_REMOVED lines=18> */
[----:B------:R-:W-:Y:S01]  /*99f0*/  SHF.R.U32.HI R154, RZ, 0x18, R61 ;  /* 0x00000018ff9a7819 */ /* 0x000fe2000001163d */
[----:B------:R-:W-:Y:S01]  /*9a00*/  IMAD.MOV.U32 R58, RZ, RZ, R46 ;  /* 0x000000ffff3a7224 */ /* 0x000fe200078e002e */
[----:B------:R-:W-:Y:S01]  /*9a10*/  LOP3.LUT R59, R61, 0xff, RZ, 0xc0, !PT ;  /* 0x000000ff3d3b7812 */ /* 0x000fe200078ec0ff */
[----:B--2---:R-:W-:Y:S01]  /*9a20*/  IMAD.MOV.U32 R64, RZ, RZ, R48 ;  /* 0x000000ffff407224 */ /* 0x004fe200078e0030 */
[--C-:B------:R-:W-:Y:S02]  /*9a30*/  SHF.R.U32.HI R81, RZ, 0x18, R65.reuse ;  /* 0x00000018ff517819 */ /* 0x100fe40000011641 */
[----:B------:R-:W-:Y:S02]  /*9a40*/  LOP3.LUT R62, R65, 0xff, RZ, 0xc0, !PT ;  /* 0x000000ff413e7812 */ /* 0x000fe400078ec0ff */
[----:B------:R-:W-:-:S02]  /*9a50*/  SHF.R.U32.HI R77, RZ, 0x8, R65 ;  /* 0x00000008ff4d7819 */ /* 0x000fc40000011641 */
[----:B------:R-:W-:Y:S02]  /*9a60*/  SHF.R.U32.HI R80, RZ, 0x10, R65 ;  /* 0x00000010ff507819 */ /* 0x000fe40000011641 */
[----:B------:R-:W-:Y:S01]  /*9a70*/  SHF.R.U32.HI R136, RZ, 0x10, R61 ;  /* 0x00000010ff887819 */ /* 0x000fe2000001163d */
[----:B------:R-:W-:Y:S01]  /*9a80*/  IMAD.MOV.U32 R61, RZ, RZ, R44 ;  /* 0x000000ffff3d7224 */ /* 0x000fe200078e002c */
[----:B------:R-:W-:Y:S01]  /*9a90*/  SHF.R.U32.HI R65, RZ, 0x8, R67 ;  /* 0x00000008ff417819 */ /* 0x000fe20000011643 */
[----:B------:R-:W-:Y:S01]  /*9aa0*/  IMAD.SHL.U32 R44, R137, 0x100, RZ ;  /* 0x00000100892c7824 */ /* 0x000fe200078e00ff */
[--C-:B------:R-:W-:Y:S01]  /*9ab0*/  SHF.R.U32.HI R83, RZ, 0x18, R63.reuse ;  /* 0x00000018ff537819 */ /* 0x100fe2000001163f */
[----:B------:R-:W-:Y:S01]  /*9ac0*/  IMAD.U32 R45, R136, 0x10000, RZ ;  /* 0x00010000882d7824 */ /* 0x000fe200078e00ff */
[----:B------:R-:W-:Y:S01]  /*9ad0*/  LOP3.LUT R60, R63, 0xff, RZ, 0xc0, !PT ;  /* 0x000000ff3f3c7812 */ /* 0x000fe200078ec0ff */
[----:B------:R-:W-:Y:S01]  /*9ae0*/  IMAD.SHL.U32 R65, R65, 0x100, RZ ;  /* 0x0000010041417824 */ /* 0x000fe200078e00ff */
[----:B------:R-:W-:-:S02]  /*9af0*/  SHF.R.U32.HI R78, RZ, 0x8, R63 ;  /* 0x00000008ff4e7819 */ /* 0x000fc4000001163f */
[----:B------:R-:W-:Y:S02]  /*9b00*/  SHF.R.U32.HI R82, RZ, 0x10, R63 ;  /* 0x00000010ff527819 */ /* 0x000fe4000001163f */
[----:B------:R-:W-:Y:S02]  /*9b10*/  SHF.R.U32.HI R66, RZ, 0x18, R67 ;  /* 0x00000018ff427819 */ /* 0x000fe40000011643 */
[----:B------:R-:W-:Y:S02]  /*9b20*/  LOP3.LUT R63, R67, 0xff, RZ, 0xc0, !PT ;  /* 0x000000ff433f7812 */ /* 0x000fe400078ec0ff */
[----:B------:R-:W-:Y:S02]  /*9b30*/  PRMT R59, R154, 0x654, R59 ;  /* 0x000006549a3b7816 */ /* 0x000fe4000000003b */
[----:B------:R-:W-:Y:S01]  /*9b40*/  PRMT R46, R66, 0x654, R63 ;  /* 0x00000654422e7816 */ /* 0x000fe2000000003f */
[----:B------:R-:W-:Y:S01]  /*9b50*/  IMAD.SHL.U32 R63, R77, 0x100, RZ ;  /* 0x000001004d3f7824 */ /* 0x000fe200078e00ff */
[----:B------:R-:W-:Y:S01]  /*9b60*/  LOP3.LUT R44, R59, 0xff00, R44, 0xf8, !PT ;  /* 0x0000ff003b2c7812 */ /* 0x000fe200078ef82c */
[----:B------:R-:W-:Y:S01]  /*9b70*/  IMAD.SHL.U32 R59, R78, 0x100, RZ ;  /* 0x000001004e3b7824 */ /* 0x000fe200078e00ff */
[----:B------:R-:W-:-:S02]  /*9b80*/  PRMT R62, R81, 0x654, R62 ;  /* 0x00000654513e7816 */ /* 0x000fc4000000003e */
[----:B------:R-:W-:Y:S02]  /*9b90*/  PRMT R60, R83, 0x654, R60 ;  /* 0x00000654533c7816 */ /* 0x000fe4000000003c */
[----:B------:R-:W-:Y:S02]  /*9ba0*/  LOP3.LUT R78, R46, 0xff00, R65, 0xf8, !PT ;  /* 0x0000ff002e4e7812 */ /* 0x000fe400078ef841 */
[----:B------:R-:W-:Y:S01]  /*9bb0*/  LOP3.LUT R46, R44, 0xff0000, R45, 0xf8, !PT ;  /* 0x00ff00002c2e7812 */ /* 0x000fe200078ef82d */
[----:B------:R-:W-:Y:S01]  /*9bc0*/  IMAD.U32 R44, R82, 0x10000, RZ ;  /* 0x00010000522c7824 */ /* 0x000fe200078e00ff */
[----:B------:R-:W-:Y:S02]  /*9bd0*/  LOP3.LUT R48, R62, 0xff00, R63, 0xf8, !PT ;  /* 0x0000ff003e307812 */ /* 0x000fe400078ef83f */
[----:B------:R-:W-:Y:S02]  /*9be0*/  LOP3.LUT R59, R60, 0xff00, R59, 0xf8, !PT ;  /* 0x0000ff003c3b7812 */ /* 0x000fe400078ef83b */
[----:B------:R-:W-:-:S02]  /*9bf0*/  F2FP.F16.E4M3.UNPACK_B R77, R152.H1 ;  /* 0x00000098ff4d723e */ /* 0x000fc400030006ff */
[----:B------:R-:W-:Y:S02]  /*9c00*/  F2FP.F16.E4M3.UNPACK_B R65, R64.H1 ;  /* 0x00000040ff41723e */ /* 0x000fe400030006ff */
[----:B------:R-:W-:Y:S01]  /*9c10*/  F2FP.F16.E4M3.UNPACK_B R62, R61.H1 ;  /* 0x0000003dff3e723e */ /* 0x000fe200030006ff */
[----:B------:R-:W-:Y:S01]  /*9c20*/  HADD2.F32 R45, -RZ, R77.H0_H0 ;  /* 0x2000004dff2d7230 */ /* 0x000fe20000004100 */
[----:B------:R-:W-:Y:S01]  /*9c30*/  SHF.R.U32.HI R79, RZ, 0x10, R67 ;  /* 0x00000010ff4f7819 */ /* 0x000fe20000011643 */
[----:B------:R-:W-:Y:S01]  /*9c40*/  HADD2.F32 R60, -RZ, R65.H0_H0 ;  /* 0x20000041ff3c7230 */ /* 0x000fe20000004100 */
[----:B------:R-:W-:Y:S01]  /*9c50*/  LOP3.LUT R44, R59, 0xff0000, R44, 0xf8, !PT ;  /* 0x00ff00003b2c7812 */ /* 0x000fe200078ef82c */
[----:B------:R-:W-:Y:S01]  /*9c60*/  HADD2.F32 R59, -RZ, R62.H0_H0 ;  /* 0x2000003eff3b7230 */ /* 0x000fe20000004100 */
[----:B------:R-:W-:Y:S01]  /*9c70*/  F2FP.F16.E4M3.UNPACK_B R63, R149.H1 ;  /* 0x00000095ff3f723e */ /* 0x000fe200030006ff */
[----:B------:R-:W-:Y:S02]  /*9c80*/  IMAD.U32 R67, R80, 0x10000, RZ ;  /* 0x0001000050437824 */ /* 0x000fe400078e00ff */
[----:B------:R-:W-:Y:S01]  /*9c90*/  FMUL.FTZ R80, R60, R45 ;  /* 0x0000002d3c507220 */ /* 0x000fe20000410000 */
[----:B------:R-:W-:-:S02]  /*9ca0*/  IMAD.U32 R79, R79, 0x10000, RZ ;  /* 0x000100004f4f7824 */ /* 0x000fc400078e00ff */
[C---:B------:R-:W-:Y:S01]  /*9cb0*/  FMUL.FTZ R81, R59.reuse, R45 ;  /* 0x0000002d3b517220 */ /* 0x040fe20000410000 */
[--C-:B------:R-:W-:Y:S01]  /*9cc0*/  HADD2.F32 R66, -RZ, R63.reuse.H0_H0 ;  /* 0x2000003fff427230 */ /* 0x100fe20000004100 */
[----:B------:R-:W-:Y:S01]  /*9cd0*/  LOP3.LUT R48, R48, 0xff0000, R67, 0xf8, !PT ;  /* 0x00ff000030307812 */ /* 0x000fe200078ef843 */
        /* <DEDUP_REMOVED lines=9> */
[----:B------:R-:W-:Y:S01]  /*9d70*/  F2FP.F16.E4M3.UNPACK_B R64, R64 ;  /* 0x00000040ff40723e */ /* 0x000fe200020006ff */
[CC--:B------:R-:W-:Y:S01]  /*9d80*/  FMUL.FTZ R80, R66.reuse, R78.reuse ;  /* 0x0000004e42507220 */ /* 0x0c0fe20000410000 */
[----:B------:R-:W-:Y:S01]  /*9d90*/  F2FP.F16.E4M3.UNPACK_B R149, R149 ;  /* 0x00000095ff95723e */ /* 0x000fe200020006ff */
[----:B------:R-:W-:Y:S02]  /*9da0*/  HADD2.F32 R77, -RZ, R152.H0_H0 ;  /* 0x20000098ff4d7230 */ /* 0x000fe40000004100 */
[C---:B------:R-:W-:Y:S01]  /*9db0*/  FMUL.FTZ R79, R63.reuse, R78 ;  /* 0x0000004e3f4f7220 */ /* 0x040fe20000410000 */
        /* <DEDUP_REMOVED lines=26> */
[-C--:B------:R-:W-:Y:S01]  /*9f60*/  FMUL.FTZ R81, R65, R67.reuse ;  /* 0x0000004341517220 */ /* 0x080fe20000410000 */
        /* <DEDUP_REMOVED lines=15> */
[----:B------:R-:W-:Y:S01]  /*a060*/  HADD2.F32 R50, -RZ, R58.H0_H0 ;  /* 0x2000003aff327230 */ /* 0x000fe20000004100 */
[----:B------:R-:W-:Y:S01]  /*a070*/  F2FP.SATFINITE.E4M3.F32.PACK_AB_MERGE_C R59, R136, R59, RZ ;  /* 0x0000003b883b723e */ /* 0x000fe200048070ff */
[----:B------:R-:W-:Y:S01]  /*a080*/  HADD2.F32 R62, -RZ, R61.H0_H0 ;  /* 0x2000003dff3e7230 */ /* 0x000fe20000004100 */
[----:B------:R-:W-:Y:S01]  /*a090*/  F2FP.SATFINITE.E4M3.F32.PACK_AB_MERGE_C R83, R83, R60, RZ ;  /* 0x0000003c5353723e */ /* 0x000fe200048070ff */
[----:B------:R-:W-:Y:S01]  /*a0a0*/  HADD2.F32 R63, -RZ, R147.H0_H0 ;  /* 0x20000093ff3f7230 */ /* 0x000fe20000004100 */
[----:B------:R-:W-:Y:S01]  /*a0b0*/  F2FP.SATFINITE.E4M3.F32.PACK_AB_MERGE_C R60, R80, R77, R59 ;  /* 0x0000004d503c723e */ /* 0x000fe2000480703b */
[----:B------:R-:W-:Y:S02]  /*a0c0*/  HADD2.F32 R151, -RZ, R151.H1_H1 ;  /* 0x30000097ff977230 */ /* 0x000fe40000004100 */
[----:B------:R-:W-:Y:S01]  /*a0d0*/  FMUL.FTZ R67, R62, R65 ;  /* 0x000000413e437220 */ /* 0x000fe20000410000 */
[----:B------:R-:W-:-:S02]  /*a0e0*/  HADD2.F32 R61, -RZ, R61.H1_H1 ;  /* 0x3000003dff3d7230 */ /* 0x000fc40000004100 */
[C---:B------:R-:W-:Y:S01]  /*a0f0*/  FMUL.FTZ R65, R50.reuse, R65 ;  /* 0x0000004132417220 */ /* 0x040fe20000410000 */
[----:B------:R-:W-:Y:S02]  /*a100*/  HADD2.F32 R58, -RZ, R58.H1_H1 ;  /* 0x3000003aff3a7230 */ /* 0x000fe40000004100 */
[----:B------:R-:W-:Y:S01]  /*a110*/  FFMA.FTZ R67, R50, R63, -R67 ;  /* 0x0000003f32437223 */ /* 0x000fe20000010843 */
[----:B------:R-:W-:Y:S02]  /*a120*/  HADD2.F32 R147, -RZ, R147.H1_H1 ;  /* 0x30000093ff937230 */ /* 0x000fe40000004100 */
[C---:B------:R-:W-:Y:S01]  /*a130*/  FMUL.FTZ R81, R61.reuse, R151 ;  /* 0x000000973d517220 */ /* 0x040fe20000410000 */
        /* <DEDUP_REMOVED lines=16> */
[CC--:B------:R-:W-:Y:S01]  /*a240*/  FMUL.FTZ R80, R64.reuse, R78.reuse ;  /* 0x0000004e40507220 */ /* 0x0c0fe20000410000 */
        /* <DEDUP_REMOVED lines=13> */
[----:B------:R-:W-:Y:S01]  /*a320*/  HADD2.F32 R48, -RZ, R56.H0_H0 ;  /* 0x20000038ff307230 */ /* 0x000fe20000004100 */
[----:B------:R-:W-:Y:S01]  /*a330*/  F2FP.F16.E4M3.UNPACK_B R46, R46.H1 ;  /* 0x0000002eff2e723e */ /* 0x000fe200030006ff */
[----:B------:R-:W-:Y:S01]  /*a340*/  HADD2.F32 R63, -RZ, R49.H0_H0 ;  /* 0x20000031ff3f7230 */ /* 0x000fe20000004100 */
[----:B------:R-:W-:Y:S01]  /*a350*/  F2FP.SATFINITE.E4M3.F32.PACK_AB_MERGE_C R149, R149, R152, RZ ;  /* 0x000000989595723e */ /* 0x000fe200048070ff */
[----:B------:R-:W-:-:S02]  /*a360*/  HADD2.F32 R65, -RZ, R64.H0_H0 ;  /* 0x20000040ff417230 */ /* 0x000fc40000004100 */
[----:B------:R-:W-:Y:S01]  /*a370*/  HADD2.F32 R49, -RZ, R49.H1_H1 ;  /* 0x30000031ff317230 */ /* 0x000fe20000004100 */
[----:B------:R-:W-:Y:S01]  /*a380*/  F2FP.SATFINITE.E4M3.F32.PACK_AB_MERGE_C R50, R147, R50, R149 ;  /* 0x000000329332723e */ /* 0x000fe20004807095 */
[----:B------:R-:W-:Y:S02]  /*a390*/  HADD2.F32 R66, -RZ, R64.H1_H1 ;  /* 0x30000040ff427230 */ /* 0x000fe40000004100 */
[-C--:B------:R-:W-:Y:S01]  /*a3a0*/  FMUL.FTZ R67, R63, R65.reuse ;  /* 0x000000413f437220 */ /* 0x080fe20000410000 */
[----:B------:R-:W-:Y:S01]  /*a3b0*/  FMUL.FTZ R78, R48, R65 ;  /* 0x00000041304e7220 */ /* 0x000fe20000410000 */
[----:B------:R-:W-:Y:S02]  /*a3c0*/  HADD2.F32 R56, -RZ, R56.H1_H1 ;  /* 0x30000038ff387230 */ /* 0x000fe40000004100 */
[--C-:B------:R-:W-:Y:S02]  /*a3d0*/  HADD2.F32 R65, -RZ, R46.reuse.H1_H1 ;  /* 0x3000002eff417230 */ /* 0x100fe40000004100 */
[----:B------:R-:W-:Y:S01]  /*a3e0*/  FMUL.FTZ R77, R49, R66 ;  /* 0x00000042314d7220 */ /* 0x000fe20000410000 */
[----:B------:R-:W-:-:S02]  /*a3f0*/  HADD2.F32 R64, -RZ, R46.H0_H0 ;  /* 0x2000002eff407230 */ /* 0x000fc40000004100 */
[C---:B------:R-:W-:Y:S01]  /*a400*/  FMUL.FTZ R66, R56.reuse, R66 ;  /* 0x0000004238427220 */ /* 0x040fe20000410000 */
[----:B------:R-:W-:Y:S01]  /*a410*/  F2FP.F16.E4M3.UNPACK_B R46, R47 ;  /* 0x0000002fff2e723e */ /* 0x000fe200020006ff */
[----:B------:R-:W-:Y:S01]  /*a420*/  FFMA.FTZ R137, R56, R65, -R77 ;  /* 0x0000004138897223 */ /* 0x000fe2000001084d */
[-C--:B------:R-:W-:Y:S01]  /*a430*/  F2FP.F16.E4M3.UNPACK_B R56, R51.reuse ;  /* 0x00000033ff38723e */ /* 0x080fe200020006ff */
[-C--:B------:R-:W-:Y:S01]  /*a440*/  FFMA.FTZ R82, R48, R64.reuse, -R67 ;  /* 0x0000004030527223 */ /* 0x080fe20000010843 */
[----:B------:R-:W-:Y:S01]  /*a450*/  F2FP.F16.E4M3.UNPACK_B R51, R51.H1 ;  /* 0x00000033ff33723e */ /* 0x000fe200030006ff */
[----:B------:R-:W-:Y:S01]  /*a460*/  FFMA.FTZ R83, R63, R64, R78 ;  /* 0x000000403f537223 */ /* 0x000fe2000001004e */
[----:B------:R-:W-:Y:S01]  /*a470*/  F2FP.F16.E4M3.UNPACK_B R77, R45.H1 ;  /* 0x0000002dff4d723e */ /* 0x000fe200030006ff */
[----:B------:R-:W-:Y:S01]  /*a480*/  FFMA.FTZ R136, R49, R65, R66 ;  /* 0x0000004131887223 */ /* 0x000fe20000010042 */
[----:B------:R-:W-:Y:S01]  /*a490*/  F2FP.F16.E4M3.UNPACK_B R47, R47.H1 ;  /* 0x0000002fff2f723e */ /* 0x000fe200030006ff */
[----:B------:R-:W-:Y:S01]  /*a4a0*/  HADD2.F32 R63, -RZ, R56.H0_H0 ;  /* 0x20000038ff3f7230 */ /* 0x000fe20000004100 */
        /* <DEDUP_REMOVED lines=10> */
[CC--:B------:R-:W-:Y:S01]  /*a550*/  FMUL.FTZ R152, R44.reuse, R79.reuse ;  /* 0x0000004f2c987220 */ /* 0x0c0fe20000410000 */
[----:B------:R-:W-:Y:S01]  /*a560*/  FMUL.FTZ R79, R49, R79 ;  /* 0x0000004f314f7220 */ /* 0x000fe20000410000 */
[----:B------:R-:W-:Y:S02]  /*a570*/  HADD2.F32 R48, -RZ, R46.H0_H0 ;  /* 0x2000002eff307230 */ /* 0x000fe40000004100 */
[----:B------:R-:W-:Y:S01]  /*a580*/  FMUL.FTZ R147, R63, R78 ;  /* 0x0000004e3f937220 */ /* 0x000fe20000410000 */
[----:B------:R-:W-:Y:S02]  /*a590*/  HADD2.F32 R65, -RZ, R45.H0_H0 ;  /* 0x2000002dff417230 */ /* 0x000fe40000004100 */
[----:B------:R-:W-:Y:S01]  /*a5a0*/  FFMA.FTZ R79, R44, R66, R79 ;  /* 0x000000422c4f7223 */ /* 0x000fe2000001004f */
[----:B------:R-:W-:Y:S02]  /*a5b0*/  HADD2.F32 R51, -RZ, R51.H1_H1 ;  /* 0x30000033ff337230 */ /* 0x000fe40000004100 */
[----:B------:R-:W-:Y:S01]  /*a5c0*/  FMUL.FTZ R78, R48, R78 ;  /* 0x0000004e304e7220 */ /* 0x000fe20000410000 */
[----:B------:R-:W-:-:S02]  /*a5d0*/  HADD2.F32 R44, -RZ, R77.H1_H1 ;  /* 0x3000004dff2c7230 */ /* 0x000fc40000004100 */
[----:B------:R-:W-:Y:S01]  /*a5e0*/  FFMA.FTZ R147, R48, R65, -R147 ;  /* 0x0000004130937223 */ /* 0x000fe20000010893 */
[----:B------:R-:W-:Y:S02]  /*a5f0*/  HADD2.F32 R47, -RZ, R47.H1_H1 ;  /* 0x3000002fff2f7230 */ /* 0x000fe40000004100 */
[----:B------:R-:W-:Y:S01]  /*a600*/  FFMA.FTZ R152, R49, R66, -R152 ;  /* 0x0000004231987223 */ /* 0x000fe20000010898 */
[----:B------:R-:W-:Y:S02]  /*a610*/  HADD2.F32 R56, -RZ, R56.H1_H1 ;  /* 0x30000038ff387230 */ /* 0x000fe40000004100 */
[-C--:B------:R-:W-:Y:S01]  /*a620*/  FMUL.FTZ R48, R51, R44.reuse ;  /* 0x0000002c33307220 */ /* 0x080fe20000410000 */
[----:B------:R-:W-:Y:S02]  /*a630*/  HADD2.F32 R67, -RZ, R67.H1_H1 ;  /* 0x30000043ff437230 */ /* 0x000fe40000004100 */
[----:B------:R-:W-:Y:S01]  /*a640*/  FMUL.FTZ R44, R47, R44 ;  /* 0x0000002c2f2c7220 */ /* 0x000fe20000410000 */
[----:B------:R-:W-:-:S02]  /*a650*/  HADD2.F32 R46, -RZ, R46.H1_H1 ;  /* 0x3000002eff2e7230 */ /* 0x000fc40000004100 */
[----:B------:R-:W-:Y:S01]  /*a660*/  FFMA.FTZ R78, R63, R65, R78 ;  /* 0x000000413f4e7223 */ /* 0x000fe2000001004e */
[----:B------:R-:W-:Y:S02]  /*a670*/  HADD2.F32 R64, -RZ, R64.H1_H1 ;  /* 0x30000040ff407230 */ /* 0x000fe40000004100 */
[-C--:B------:R-:W-:Y:S01]  /*a680*/  FMUL.FTZ R49, R56, R67.reuse ;  /* 0x0000004338317220 */ /* 0x080fe20000410000 */
[----:B------:R-:W-:Y:S02]  /*a690*/  HADD2.F32 R45, -RZ, R45.H1_H1 ;  /* 0x3000002dff2d7230 */ /* 0x000fe40000004100 */
[C---:B------:R-:W-:Y:S01]  /*a6a0*/  FMUL.FTZ R67, R46.reuse, R67 ;  /* 0x000000432e437220 */ /* 0x040fe20000410000 */
        /* <DEDUP_REMOVED lines=12> */
[----:B------:R-:W-:-:S07]  /*a770*/  F2FP.SATFINITE.E4M3.F32.PACK_AB_MERGE_C R49, R81, R62, R83 ;  /* 0x0000003e5131723e */ /* 0x000fce0004807053 */
.L_x_6690:
[----:B------:R-:W-:Y:S05]  /*a780*/  BSYNC B2 ;  /* 0x0000000000027941 */ /* 0x000fea0003800000 */
.L_x_6689:
        /* <DEDUP_REMOVED lines=12> */
.L_x_6688:
[----:B------:R-:W-:Y:S05]  /*a850*/  BSYNC B1 ;  /* 0x0000000000017941 */ /* 0x000fea0003800000 */
.L_x_6687:
[----:B-1----:R-:W-:Y:S02]  /*a860*/  VIADD R45, R230, 0xc0 ;  /* 0x000000c0e62d7836 */ /* 0x002fe40000000000 */
[-C--:B------:R-:W-:Y:S02]  /*a870*/  IMAD R44, R130, R128.reuse, RZ ;  /* 0x00000080822c7224 */ /* 0x080fe400078e02ff */
[C---:B------:R-:W-:Y:S01]  /*a880*/  IMAD.WIDE.U32 R126, R45.reuse, R128, R126 ;  /* 0x000000802d7e7225 */ /* 0x040fe200078e007e */
[----:B------:R-:W-:-:S03]  /*a890*/  ISETP.GE.OR P3, PT, R45, R113, P0 ;  /* 0x000000712d00720c */ /* 0x000fc60000766670 */
[----:B------:R-:W-:-:S10]  /*a8a0*/  IMAD R129, R45, R129, R44 ;  /* 0x000000812d817224 */ /* 0x000fd400078e022c */
[----:B------:R-:W-:Y:S05]  /*a8b0*/  @P3 BRA `(.L_x_6669) ;  /* 0x0000001400d83947 */ /* 0x000fea0003800000 */
[----:B------:R-:W2:Y:S01]  /*a8c0*/  LDL R46, [R1+0x78] ;  /* 0x00007800012e7983 */ /* 0x000ea20000100800 */
[----:B------:R-:W1:Y:S01]  /*a8d0*/  LDC.64 R52, c[0x0][0x2d8] ;  /* 0x0000b600ff347b82 */ /* 0x000e620000000a00 */
[----:B------:R-:W-:Y:S01]  /*a8e0*/  ISETP.NE.AND P6, PT, R0, RZ, PT ;  /* 0x000000ff0000720c */ /* 0x000fe20003fc5270 */
[----:B------:R-:W-:Y:S01]  /*a8f0*/  IMAD.IADD R56, R127, 0x1, R129 ;  /* 0x000000017f387824 */ /* 0x000fe200078e0281 */
[----:B------:R-:W-:Y:S01]  /*a900*/  IADD3 R55, P3, P4, R38, R126, R31 ;  /* 0x0000007e26377210 */ /* 0x000fe20007c7e01f */
[----:B------:R-:W-:Y:S01]  /*a910*/  BSSY B1, `(.L_x_6691) ;  /* 0x00000ed000017945 */ /* 0x000fe20003800000 */
[----:B------:R-:W-:Y:S02]  /*a920*/  SEL R150, R123, R150, !P6 ;  /* 0x000000967b967207 */ /* 0x000fe40007000000 */
[----:B------:R-:W-:Y:S02]  /*a930*/  IADD3.X R44, R33, R56, R32, P3, P4 ;  /* 0x00000038212c7210 */ /* 0x000fe40001fe8420 */
[----:B------:R-:W-:-:S04]  /*a940*/  SHF.R.S32.HI R45, RZ, 0x1f, R150 ;  /* 0x0000001fff2d7819 */ /* 0x000fc80000011496 */
[----:B------:R-:W-:-:S04]  /*a950*/  LEA.HI R45, R45, R150, RZ, 0x5 ;  /* 0x000000962d2d7211 */ /* 0x000fc800078f28ff */
[----:B------:R-:W-:-:S05]  /*a960*/  LEA.HI.SX32 R45, R45, R30, 0x1b ;  /* 0x0000001e2d2d7211 */ /* 0x000fca00078fdaff */
[----:B------:R-:W-:Y:S01]  /*a970*/  IMAD.SHL.U32 R57, R45, 0x10, RZ ;  /* 0x000000102d397824 */ /* 0x000fe200078e00ff */
[----:B-1----:R-:W-:Y:S01]  /*a980*/  IADD3 R54, P3, R55, R52, RZ ;  /* 0x0000003437367210 */ /* 0x002fe20007f7e0ff */
[----:B------:R-:W-:-:S04]  /*a990*/  IMAD R45, R19, 0x7000, R118 ;  /* 0x00007000132d7824 */ /* 0x000fc800078e0276 */
[----:B------:R-:W-:Y:S01]  /*a9a0*/  IMAD.X R55, R44, 0x1, R53, P3 ;  /* 0x000000012c377824 */ /* 0x000fe200018e0635 */
[----:B------:R-:W-:Y:S01]  /*a9b0*/  LOP3.LUT R44, R3, 0x70, R57, 0xf8, !PT ;  /* 0x00000070032c7812 */ /* 0x000fe200078ef839 */
[----:B------:R-:W-:-:S03]  /*a9c0*/  IMAD.IADD R45, R18, 0x1, R45 ;  /* 0x00000001122d7824 */ /* 0x000fc600078e022d */
        /* <DEDUP_REMOVED lines=10> */
[----:B--2---:R-:W-:Y:S01]  /*aa70*/  IMAD.MOV.U32 R63, RZ, RZ, R48 ;  /* 0x000000ffff3f7224 */ /* 0x004fe200078e0030 */
[--C-:B------:R-:W-:Y:S01]  /*aa80*/  SHF.R.U32.HI R76, RZ, 0x18, R69.reuse ;  /* 0x00000018ff4c7819 */ /* 0x100fe20000011645 */
[----:B------:R-:W-:Y:S01]  /*aa90*/  IMAD.SHL.U32 R44, R77, 0x100, RZ ;  /* 0x000001004d2c7824 */ /* 0x000fe200078e00ff */
[----:B------:R-:W-:Y:S01]  /*aaa0*/  SHF.R.U32.HI R78, RZ, 0x10, R69 ;  /* 0x00000010ff4e7819 */ /* 0x000fe20000011645 */
[----:B------:R-:W-:Y:S01]  /*aab0*/  IMAD.MOV.U32 R58, RZ, RZ, R46 ;  /* 0x000000ffff3a7224 */ /* 0x000fe200078e002e */
[----:B------:R-:W-:Y:S02]  /*aac0*/  SHF.R.U32.HI R69, RZ, 0x8, R71 ;  /* 0x00000008ff457819 */ /* 0x000fe40000011647 */
[----:B------:R-:W-:Y:S01]  /*aad0*/  PRMT R61, R76, 0x654, R59 ;  /* 0x000006544c3d7816 */ /* 0x000fe2000000003b */
[----:B------:R-:W-:Y:S01]  /*aae0*/  IMAD.U32 R48, R78, 0x10000, RZ ;  /* 0x000100004e307824 */ /* 0x000fe200078e00ff */
[----:B------:R-:W-:Y:S01]  /*aaf0*/  LOP3.LUT R62, R71, 0xff, RZ, 0xc0, !PT ;  /* 0x000000ff473e7812 */ /* 0x000fe200078ec0ff */
[----:B------:R-:W-:Y:S01]  /*ab00*/  IMAD.MOV.U32 R59, RZ, RZ, R50 ;  /* 0x000000ffff3b7224 */ /* 0x000fe200078e0032 */
[----:B------:R-:W-:-:S02]  /*ab10*/  SHF.R.U32.HI R65, RZ, 0x18, R71 ;  /* 0x00000018ff417819 */ /* 0x000fc40000011647 */
[----:B------:R-:W-:Y:S01]  /*ab20*/  LOP3.LUT R61, R61, 0xff00, R44, 0xf8, !PT ;  /* 0x0000ff003d3d7812 */ /* 0x000fe200078ef82c */
[----:B------:R-:W-:Y:S01]  /*ab30*/  IMAD.SHL.U32 R44, R69, 0x100, RZ ;  /* 0x00000100452c7824 */ /* 0x000fe200078e00ff */
[----:B------:R-:W-:Y:S02]  /*ab40*/  SHF.R.U32.HI R68, RZ, 0x8, R73 ;  /* 0x00000008ff447819 */ /* 0x000fe40000011649 */
[----:B------:R-:W-:Y:S02]  /*ab50*/  SHF.R.U32.HI R74, RZ, 0x10, R71 ;  /* 0x00000010ff4a7819 */ /* 0x000fe40000011647 */
[----:B------:R-:W-:Y:S01]  /*ab60*/  PRMT R65, R65, 0x654, R62 ;  /* 0x0000065441417816 */ /* 0x000fe2000000003e */
[----:B------:R-:W-:Y:S01]  /*ab70*/  IMAD.SHL.U32 R46, R68, 0x100, RZ ;  /* 0x00000100442e7824 */ /* 0x000fe200078e00ff */
[----:B------:R-:W-:Y:S02]  /*ab80*/  LOP3.LUT R64, R73, 0xff, RZ, 0xc0, !PT ;  /* 0x000000ff49407812 */ /* 0x000fe400078ec0ff */
[----:B------:R-:W-:-:S02]  /*ab90*/  SHF.R.U32.HI R67, RZ, 0x18, R73 ;  /* 0x00000018ff437819 */ /* 0x000fc40000011649 */
[----:B------:R-:W-:Y:S02]  /*aba0*/  SHF.R.U32.HI R66, RZ, 0x8, R75 ;  /* 0x00000008ff427819 */ /* 0x000fe4000001164b */
[----:B------:R-:W-:Y:S01]  /*abb0*/  LOP3.LUT R65, R65, 0xff00, R44, 0xf8, !PT ;  /* 0x0000ff0041417812 */ /* 0x000fe200078ef82c */
[----:B------:R-:W-:Y:S01]  /*abc0*/  IMAD.U32 R44, R74, 0x10000, RZ ;  /* 0x000100004a2c7824 */ /* 0x000fe200078e00ff */
[----:B------:R-:W-:Y:S01]  /*abd0*/  LOP3.LUT R48, R61, 0xff0000, R48, 0xf8, !PT ;  /* 0x00ff00003d307812 */ /* 0x000fe200078ef830 */
[----:B------:R-:W-:Y:S01]  /*abe0*/  IMAD.SHL.U32 R50, R66, 0x100, RZ ;  /* 0x0000010042327824 */ /* 0x000fe200078e00ff */
[----:B------:R-:W-:Y:S02]  /*abf0*/  PRMT R67, R67, 0x654, R64 ;  /* 0x0000065443437816 */ /* 0x000fe40000000040 */
[----:B------:R-:W-:Y:S02]  /*ac00*/  F2FP.F16.E4M3.UNPACK_B R68, R146.H1 ;  /* 0x00000092ff44723e */ /* 0x000fe400030006ff */
[----:B------:R-:W-:-:S02]  /*ac10*/  F2FP.F16.E4M3.UNPACK_B R61, R60.H1 ;  /* 0x0000003cff3d723e */ /* 0x000fc400030006ff */
[----:B------:R-:W-:Y:S02]  /*ac20*/  F2FP.F16.E4M3.UNPACK_B R64, R63.H1 ;  /* 0x0000003fff40723e */ /* 0x000fe400030006ff */
[----:B------:R-:W-:Y:S01]  /*ac30*/  SHF.R.U32.HI R72, RZ, 0x10, R73 ;  /* 0x00000010ff487819 */ /* 0x000fe20000011649 */
[----:B------:R-:W-:Y:S01]  /*ac40*/  HADD2.F32 R62, -RZ, R61.H0_H0 ;  /* 0x2000003dff3e7230 */ /* 0x000fe20000004100 */
[----:B------:R-:W-:Y:S02]  /*ac50*/  LOP3.LUT R71, R75, 0xff0000ff, RZ, 0xc0, !PT ;  /* 0xff0000ff4b477812 */ /* 0x000fe400078ec0ff */
[----:B------:R-:W-:Y:S01]  /*ac60*/  LOP3.LUT R69, R67, 0xff00, R46, 0xf8, !PT ;  /* 0x0000ff0043457812 */ /* 0x000fe200078ef82e */
[--C-:B------:R-:W-:Y:S01]  /*ac70*/  HADD2.F32 R46, -RZ, R68.reuse.H0_H0 ;  /* 0x20000044ff2e7230 */ /* 0x100fe20000004100 */
[----:B------:R-:W-:Y:S01]  /*ac80*/  F2FP.F16.E4M3.UNPACK_B R66, R144.H1 ;  /* 0x00000090ff42723e */ /* 0x000fe200030006ff */
[----:B------:R-:W-:Y:S01]  /*ac90*/  HADD2.F32 R68, -RZ, R68.H1_H1 ;  /* 0x30000044ff447230 */ /* 0x000fe20000004100 */
[----:B------:R-:W-:Y:S01]  /*aca0*/  LOP3.LUT R44, R65, 0xff0000, R44, 0xf8, !PT ;  /* 0x00ff0000412c7812 */ /* 0x000fe200078ef82c */
[----:B------:R-:W-:Y:S01]  /*acb0*/  HADD2.F32 R65, -RZ, R64.H0_H0 ;  /* 0x20000040ff417230 */ /* 0x000fe20000004100 */
[----:B------:R-:W-:Y:S01]  /*acc0*/  LOP3.LUT R71, R71, 0xff00, R50, 0xf8, !PT ;  /* 0x0000ff0047477812 */ /* 0x000fe200078ef832 */
[----:B------:R-:W-:-:S02]  /*acd0*/  IMAD.U32 R50, R72, 0x10000, RZ ;  /* 0x0001000048327824 */ /* 0x000fc400078e00ff */
[CC--:B------:R-:W-:Y:S01]  /*ace0*/  FMUL.FTZ R72, R62.reuse, R46.reuse ;  /* 0x0000002e3e487220 */ /* 0x0c0fe20000410000 */
[--C-:B------:R-:W-:Y:S02]  /*acf0*/  HADD2.F32 R67, -RZ, R66.reuse.H0_H0 ;  /* 0x20000042ff437230 */ /* 0x100fe40000004100 */
[C---:B------:R-:W-:Y:S01]  /*ad00*/  FMUL.FTZ R73, R65.reuse, R46 ;  /* 0x0000002e41497220 */ /* 0x040fe20000410000 */
[----:B------:R-:W-:Y:S01]  /*ad10*/  SHF.R.U32.HI R70, RZ, 0x10, R75 ;  /* 0x00000010ff467819 */ /* 0x000fe2000001164b */
[----:B------:R-:W-:Y:S01]  /*ad20*/  HADD2.F32 R66, -RZ, R66.H1_H1 ;  /* 0x30000042ff427230 */ /* 0x000fe20000004100 */
[----:B------:R-:W-:Y:S01]  /*ad30*/  F2FP.F16.E4M3.UNPACK_B R146, R146 ;  /* 0x00000092ff92723e */ /* 0x000fe200020006ff */
[-C--:B------:R-:W-:Y:S01]  /*ad40*/  FFMA.FTZ R72, R65, R67.reuse, R72 ;  /* 0x0000004341487223 */ /* 0x080fe20000010048 */
[----:B------:R-:W-:Y:S01]  /*ad50*/  FFMA.FTZ R73, R62, R67, -R73 ;  /* 0x000000433e497223 */ /* 0x000fe20000010849 */
[----:B------:R-:W-:Y:S01]  /*ad60*/  HADD2.F32 R65, -RZ, R64.H1_H1 ;  /* 0x30000040ff417230 */ /* 0x000fe20000004100 */
[----:B------:R-:W-:Y:S01]  /*ad70*/  F2FP.F16.E4M3.UNPACK_B R63, R63 ;  /* 0x0000003fff3f723e */ /* 0x000fe200020006ff */
[----:B------:R-:W-:Y:S01]  /*ad80*/  HADD2.F32 R62, -RZ, R61.H1_H1 ;  /* 0x3000003dff3e7230 */ /* 0x000fe20000004100 */
[----:B------:R-:W-:Y:S01]  /*ad90*/  F2FP.F16.E4M3.UNPACK_B R60, R60 ;  /* 0x0000003cff3c723e */ /* 0x000fe200020006ff */
[----:B------:R-:W-:Y:S01]  /*ada0*/  IMAD.U32 R70, R70, 0x10000, RZ ;  /* 0x0001000046467824 */ /* 0x000fe200078e00ff */
[----:B------:R-:W-:Y:S01]  /*adb0*/  LOP3.LUT R50, R69, 0xff0000, R50, 0xf8, !PT ;  /* 0x00ff000045327812 */ /* 0x000fe200078ef832 */
[----:B------:R-:W-:Y:S01]  /*adc0*/  FMUL.FTZ R69, R65, R68 ;  /* 0x0000004441457220 */ /* 0x000fe20000410000 */
[----:B------:R-:W-:Y:S01]  /*add0*/  F2FP.F16.E4M3.UNPACK_B R144, R144 ;  /* 0x00000090ff90723e */ /* 0x000fe200020006ff */
[----:B------:R-:W-:-:S02]  /*ade0*/  HADD2.F32 R67, -RZ, R146.H0_H0 ;  /* 0x20000092ff437230 */ /* 0x000fc40000004100 */
[C---:B------:R-:W-:Y:S01]  /*adf0*/  FMUL.FTZ R68, R62.reuse, R68 ;  /* 0x000000443e447220 */ /* 0x040fe20000410000 */
[----:B------:R-:W-:Y:S01]  /*ae00*/  HADD2.F32 R64, -RZ, R63.H0_H0 ;  /* 0x2000003fff407230 */ /* 0x000fe20000004100 */
[----:B------:R-:W-:Y:S01]  /*ae10*/  LOP3.LUT R46, R71, 0xff0000, R70, 0xf8, !PT ;  /* 0x00ff0000472e7812 */ /* 0x000fe200078ef846 */
[----:B------:R-:W-:Y:S02]  /*ae20*/  HADD2.F32 R61, -RZ, R60.H0_H0 ;  /* 0x2000003cff3d7230 */ /* 0x000fe40000004100 */
[-C--:B------:R-:W-:Y:S01]  /*ae30*/  FFMA.FTZ R70, R62, R66.reuse, -R69 ;  /* 0x000000423e467223 */ /* 0x080fe20000010845 */
        /* <DEDUP_REMOVED lines=48> */
[----:B------:R-:W-:Y:S01]  /*b140*/  FMUL.FTZ R64, R59, R64 ;  /* 0x000000403b407220 */ /* 0x000fe20000410000 */
[----:B------:R-:W-:Y:S02]  /*b150*/  HADD2.F32 R58, -RZ, R58.H1_H1 ;  /* 0x3000003aff3a7230 */ /* 0x000fe40000004100 */
[----:B------:R-:W-:Y:S02]  /*b160*/  HADD2.F32 R143, -RZ, R143.H1_H1 ;  /* 0x3000008fff8f7230 */ /* 0x000fe40000004100 */
[-C--:B------:R-:W-:Y:S01]  /*b170*/  FFMA.FTZ R74, R61, R62.reuse, R64 ;  /* 0x0000003e3d4a7223 */ /* 0x080fe20000010040 */
[----:B------:R-:W-:Y:S01]  /*b180*/  FFMA.FTZ R59, R59, R62, -R66 ;  /* 0x0000003e3b3b7223 */ /* 0x000fe20000010842 */
[----:B------:R-:W-:Y:S01]  /*b190*/  F2FP.F16.E4M3.UNPACK_B R64, R49 ;  /* 0x00000031ff40723e */ /* 0x000fe200020006ff */
[----:B------:R-:W-:Y:S01]  /*b1a0*/  FMUL.FTZ R63, R60, R145 ;  /* 0x000000913c3f7220 */ /* 0x000fe20000410000 */
[----:B------:R-:W-:Y:S01]  /*b1b0*/  F2FP.F16.E4M3.UNPACK_B R62, R45 ;  /* 0x0000002dff3e723e */ /* 0x000fe200020006ff */
[----:B------:R-:W-:Y:S01]  /*b1c0*/  FMUL.FTZ R145, R58, R145 ;  /* 0x000000913a917220 */ /* 0x000fe20000410000 */
[----:B------:R-:W-:Y:S01]  /*b1d0*/  F2FP.SATFINITE.E4M3.F32.PACK_AB_MERGE_C R61, R70, R73, RZ ;  /* 0x00000049463d723e */ /* 0x000fe200048070ff */
[----:B------:R-:W-:Y:S01]  /*b1e0*/  FFMA.FTZ R58, R58, R143, -R63 ;  /* 0x0000008f3a3a7223 */ /* 0x000fe2000001083f */
[----:B------:R-:W-:Y:S01]  /*b1f0*/  HADD2.F32 R65, -RZ, R64.H0_H0 ;  /* 0x20000040ff417230 */ /* 0x000fe20000004100 */
[----:B------:R-:W-:Y:S01]  /*b200*/  F2FP.F16.E4M3.UNPACK_B R66, R48 ;  /* 0x00000030ff42723e */ /* 0x000fe200020006ff */
[----:B------:R-:W-:-:S02]  /*b210*/  HADD2.F32 R70, -RZ, R67.H0_H0 ;  /* 0x20000043ff467230 */ /* 0x000fc40000004100 */
[----:B------:R-:W-:Y:S01]  /*b220*/  FFMA.FTZ R145, R60, R143, R145 ;  /* 0x0000008f3c917223 */ /* 0x000fe20000010091 */
[----:B------:R-:W-:Y:S01]  /*b230*/  HADD2.F32 R63, -RZ, R62.H0_H0 ;  /* 0x2000003eff3f7230 */ /* 0x000fe20000004100 */
[----:B------:R-:W-:Y:S01]  /*b240*/  F2FP.SATFINITE.E4M3.F32.PACK_AB_MERGE_C R60, R75, R72, RZ ;  /* 0x000000484b3c723e */ /* 0x000fe200048070ff */
[----:B------:R-:W-:Y:S01]  /*b250*/  HADD2.F32 R64, -RZ, R64.H1_H1 ;  /* 0x30000040ff407230 */ /* 0x000fe20000004100 */
[----:B------:R-:W-:Y:S01]  /*b260*/  F2FP.SATFINITE.E4M3.F32.PACK_AB_MERGE_C R61, R71, R68, R61 ;  /* 0x00000044473d723e */ /* 0x000fe2000480703d */
[----:B------:R-:W-:Y:S02]  /*b270*/  HADD2.F32 R68, -RZ, R66.H0_H0 ;  /* 0x20000042ff447230 */ /* 0x000fe40000004100 */
[-C--:B------:R-:W-:Y:S01]  /*b280*/  FMUL.FTZ R72, R65, R70.reuse ;  /* 0x0000004641487220 */ /* 0x080fe20000410000 */
[----:B------:R-:W-:Y:S01]  /*b290*/  FMUL.FTZ R70, R63, R70 ;  /* 0x000000463f467220 */ /* 0x000fe20000410000 */
[----:B------:R-:W-:Y:S01]  /*b2a0*/  HADD2.F32 R67, -RZ, R67.H1_H1 ;  /* 0x30000043ff437230 */ /* 0x000fe20000004100 */
[----:B------:R-:W-:Y:S01]  /*b2b0*/  F2FP.SATFINITE.E4M3.F32.PACK_AB_MERGE_C R60, R146, R69, R60 ;  /* 0x00000045923c723e */ /* 0x000fe2000480703c */
[----:B------:R-:W-:-:S02]  /*b2c0*/  HADD2.F32 R62, -RZ, R62.H1_H1 ;  /* 0x3000003eff3e7230 */ /* 0x000fc40000004100 */
        /* <DEDUP_REMOVED lines=11> */
[----:B------:R-:W-:Y:S01]  /*b380*/  F2FP.F16.E4M3.UNPACK_B R48, R48.H1 ;  /* 0x00000030ff30723e */ /* 0x000fe200030006ff */
[--C-:B------:R-:W-:Y:S01]  /*b390*/  HADD2.F32 R50, -RZ, R63.reuse.H0_H0 ;  /* 0x2000003fff327230 */ /* 0x100fe20000004100 */
[----:B------:R-:W-:Y:S01]  /*b3a0*/  F2FP.SATFINITE.E4M3.F32.PACK_AB_MERGE_C R59, R58, R59, R76 ;  /* 0x0000003b3a3b723e */ /* 0x000fe2000480704c */
[--C-:B------:R-:W-:Y:S01]  /*b3b0*/  HADD2.F32 R64, -RZ, R62.reuse.H0_H0 ;  /* 0x2000003eff407230 */ /* 0x100fe20000004100 */
[----:B------:R-:W-:Y:S01]  /*b3c0*/  F2FP.SATFINITE.E4M3.F32.PACK_AB_MERGE_C R58, R145, R74, R77 ;  /* 0x0000004a913a723e */ /* 0x000fe2000480704d */
[----:B------:R-:W-:Y:S01]  /*b3d0*/  HADD2.F32 R63, -RZ, R63.H1_H1 ;  /* 0x3000003fff3f7230 */ /* 0x000fe20000004100 */
[----:B------:R-:W-:Y:S01]  /*b3e0*/  F2FP.F16.E4M3.UNPACK_B R67, R46.H1 ;  /* 0x0000002eff43723e */ /* 0x000fe200030006ff */
[----:B------:R-:W-:-:S02]  /*b3f0*/  HADD2.F32 R66, -RZ, R62.H1_H1 ;  /* 0x3000003eff427230 */ /* 0x000fc40000004100 */
        /* <DEDUP_REMOVED lines=62> */
.L_x_6692:
[----:B------:R-:W-:Y:S05]  /*b7e0*/  BSYNC B1 ;  /* 0x0000000000017941 */ /* 0x000fea0003800000 */
.L_x_6691:
[----:B------:R-:W-:Y:S01]  /*b7f0*/  ISETP.GE.AND P2, PT, R57, R148, PT ;  /* 0x000000943900720c */ /* 0x000fe20003f46270 */
[----:B------:R-:W-:Y:S02]  /*b800*/  ULDC.64 UR4, c[0x0][0x208] ;  /* 0x0000820000047ab9 */ /* 0x000fe40000000a00 */
[----:B-1----:R1:W-:Y:S10]  /*b810*/  STG.E.128 desc[UR4][R54.64], R44 ;  /* 0x0000002c36007986 */ /* 0x0023f4000c101d04 */
[----:B------:R-:W-:Y:S05]  /*b820*/  @P2 BRA `(.L_x_6669) ;  /* 0x0000000400fc2947 */ /* 0x000fea0003800000 */
[--C-:B-1----:R-:W-:Y:S01]  /*b830*/  SHF.R.S32.HI R44, RZ, 0x1f, R57.reuse ;  /* 0x0000001fff2c7819 */ /* 0x102fe20000011439 */
[----:B------:R-:W-:Y:S01]  /*b840*/  ULDC.64 UR4, c[0x0][0x208] ;  /* 0x0000820000047ab9 */ /* 0x000fe20000000a00 */
[----:B------:R-:W-:-:S04]  /*b850*/  IADD3 R57, P2, P3, R38, R126, R57 ;  /* 0x0000007e26397210 */ /* 0x000fc80007b5e039 */
[----:B------:R-:W-:Y:S02]  /*b860*/  IADD3.X R56, R33, R56, R44, P2, P3 ;  /* 0x0000003821387210 */ /* 0x000fe400017e642c */
[----:B------:R-:W-:-:S05]  /*b870*/  IADD3 R52, P2, R57, R52, RZ ;  /* 0x0000003439347210 */ /* 0x000fca0007f5e0ff */
[----:B------:R-:W-:-:S05]  /*b880*/  IMAD.X R53, R56, 0x1, R53, P2 ;  /* 0x0000000138357824 */ /* 0x000fca00010e0635 */
[----:B--2---:R1:W-:Y:S01]  /*b890*/  STG.E.128 desc[UR4][R52.64], R48 ;  /* 0x0000003034007986 */ /* 0x0043e2000c101d04 */
[----:B------:R-:W-:Y:S05]  /*b8a0*/  BRA `(.L_x_6669) ;  /* 0x0000000400dc7947 */ /* 0x000fea0003800000 */
.L_x_6632:
[----:B------:R-:W2:Y:S02]  /*b8b0*/  LDL R44, [R1+0x6c] ;  /* 0x00006c00012c7983 */ /* 0x000ea40000100800 */
[----:B--2---:R-:W-:-:S13]  /*b8c0*/  R2UR UR4, R44 ;  /* 0x000000002c0472ca */ /* 0x004fda00000e0000 */
[----:B------:R-:W-:-:S06]  /*b8d0*/  UISETP.NE.AND UP0, UPT, UR4, 0x3, UPT ;  /* 0x000000030400788c */ /* 0x000fcc000bf05270 */
[----:B------:R-:W-:-:S13]  /*b8e0*/  PLOP3.LUT P5, PT, PT, PT, UP0, 0x80, 0x0 ;  /* 0x000000000000781c */ /* 0x000fda0003faf008 */
[----:B------:R-:W-:Y:S05]  /*b8f0*/  @!P5 BRA `(.L_x_6693) ;  /* 0x000000000004d947 */ /* 0x000fea0003800000 */
[----:B------:R-:W-:Y:S01]  /*b900*/  BPT.TRAP 0x1 ;  /* 0x000000040000795c */ /* 0x000fe20000300000 */
.L_x_6693:
        /* <DEDUP_REMOVED lines=10> */
.L_x_7007:
[----:B------:R-:W-:Y:S05]  /*b9b0*/  BSYNC B1 ;  /* 0x0000000000017941 */ /* 0x000fea0003800000 */
.L_x_6694:
[----:B------:R-:W-:Y:S01]  /*b9c0*/  ISETP.GE.AND P2, PT, R230, R113, PT ;  /* 0x00000071e600720c */ /* 0x000fe20003f46270 */
[----:B------:R-:W-:Y:S01]  /*b9d0*/  IMAD R45, R45, R132, R44 ;  /* 0x000000842d2d7224 */ /* 0x000fe200078e022c */
[----:B------:R-:W-:Y:S01]  /*b9e0*/  BSSY B1, `(.L_x_6696) ;  /* 0x0000016000017945 */ /* 0x000fe20003800000 */
[----:B------:R-:W-:-:S04]  /*b9f0*/  IMAD.WIDE.U32 R48, R132, R24, RZ ;  /* 0x0000001884307225 */ /* 0x000fc800078e00ff */
[----:B------:R-:W-:-:S06]  /*ba00*/  IMAD.IADD R53, R45, 0x1, R49 ;  /* 0x000000012d357824 */ /* 0x000fcc00078e0231 */
[----:B------:R-:W-:Y:S05]  /*ba10*/  @P2 BRA `(.L_x_6697) ;  /* 0x0000000000482947 */ /* 0x000fea0003800000 */
[----:B------:R-:W1:Y:S01]  /*ba20*/  @!P0 LDS.128 R44, [R112+0x20400] ;  /* 0x02040000702c8984 */ /* 0x000e620000000c00 */
[----:B------:R-:W2:Y:S01]  /*ba30*/  @!P0 LDC.64 R50, c[0x0][0x2d8] ;  /* 0x0000b600ff328b82 */ /* 0x000ea20000000a00 */
[----:B------:R-:W-:Y:S01]  /*ba40*/  ULDC.64 UR4, c[0x0][0x208] ;  /* 0x0000820000047ab9 */ /* 0x000fe20000000a00 */
[----:B--2---:R-:W-:-:S04]  /*ba50*/  @!P0 IADD3 R50, P2, P3, R48, R50, R34 ;  /* 0x0000003230328210 */ /* 0x004fc80007b5e022 */
[----:B------:R-:W-:-:S05]  /*ba60*/  @!P0 IADD3.X R51, R53, R51, R37, P2, P3 ;  /* 0x0000003335338210 */ /* 0x000fca00017e6425 */
[----:B-1----:R1:W-:Y:S01]  /*ba70*/  @!P0 STG.E.128 desc[UR4][R50.64], R44 ;  /* 0x0000002c32008986 */ /* 0x0023e2000c101d04 */
[----:B------:R-:W-:Y:S05]  /*ba80*/  @P1 BRA `(.L_x_6697) ;  /* 0x00000000002c1947 */ /* 0x000fea0003800000 */
[----:B------:R-:W-:Y:S01]  /*ba90*/  ULDC.64 UR4, c[0x0][0x2d8] ;  /* 0x0000b60000047ab9 */ /* 0x000fe20000000a00 */
[----:B-1----:R-:W-:Y:S01]  /*baa0*/  VIADD R44, R25, 0x40 ;  /* 0x00000040192c7836 */ /* 0x002fe20000000000 */
[----:B------:R-:W-:Y:S01]  /*bab0*/  IADD3 R50, P2, P3, R100, UR4, R48 ;  /* 0x0000000464327c10 */ /* 0x000fe2000fb5e030 */
[----:B------:R-:W-:-:S03]  /*bac0*/  ULDC.64 UR6, c[0x0][0x208] ;  /* 0x0000820000067ab9 */ /* 0x000fc60000000a00 */
[----:B------:R-:W-:Y:S02]  /*bad0*/  IADD3.X R51, R102, UR5, R53, P2, P3 ;  /* 0x0000000566337c10 */ /* 0x000fe400097e6435 */
[----:B------:R-:W-:-:S13]  /*bae0*/  LOP3.LUT P2, RZ, R232, 0x4, RZ, 0xc0, !PT ;  /* 0x00000004e8ff7812 */ /* 0x000fda000784c0ff */
[----:B------:R-:W-:-:S04]  /*baf0*/  @P2 VIADD R44, R25, 0xffffffc0 ;  /* 0xffffffc0192c2836 */ /* 0x000fc80000000000 */
[----:B------:R-:W-:-:S04]  /*bb00*/  IMAD R45, R19, 0x7000, R44 ;  /* 0x00007000132d7824 */ /* 0x000fc800078e022c */
[----:B------:R-:W-:-:S06]  /*bb10*/  IMAD.IADD R45, R18, 0x1, R45 ;  /* 0x00000001122d7824 */ /* 0x000fcc00078e022d */
[----:B------:R-:W1:Y:S04]  /*bb20*/  LDS.128 R44, [R45+0x20400] ;  /* 0x020400002d2c7984 */ /* 0x000e680000000c00 */
[----:B-1----:R2:W-:Y:S02]  /*bb30*/  STG.E.128 desc[UR6][R50.64], R44 ;  /* 0x0000002c32007986 */ /* 0x0025e4000c101d06 */
.L_x_6697:
[----:B------:R-:W-:Y:S05]  /*bb40*/  BSYNC B1 ;  /* 0x0000000000017941 */ /* 0x000fea0003800000 */
.L_x_6696:
[----:B-12---:R-:W-:Y:S01]  /*bb50*/  VIADD R44, R230, 0x40 ;  /* 0x00000040e62c7836 */ /* 0x006fe20000000000 */
[----:B------:R-:W-:Y:S04]  /*bb60*/  BSSY B1, `(.L_x_6698) ;  /* 0x0000017000017945 */ /* 0x000fe80003800000 */
[----:B------:R-:W-:-:S13]  /*bb70*/  ISETP.GE.AND P2, PT, R44, R113, PT ;  /* 0x000000712c00720c */ /* 0x000fda0003f46270 */
[----:B------:R-:W-:Y:S05]  /*bb80*/  @P2 BRA `(.L_x_6699) ;  /* 0x0000000000502947 */ /* 0x000fea0003800000 */
[----:B------:R-:W1:Y:S01]  /*bb90*/  @!P0 LDS.128 R44, [R112+0x22400] ;  /* 0x02240000702c8984 */ /* 0x000e620000000c00 */
[----:B------:R-:W2:Y:S01]  /*bba0*/  @!P0 LDC.64 R50, c[0x0][0x2d8] ;  /* 0x0000b600ff328b82 */ /* 0x000ea20000000a00 */
[----:B------:R-:W-:Y:S01]  /*bbb0*/  IADD3 R55, P2, R96, R48, RZ ;  /* 0x0000003060377210 */ /* 0x000fe20007f5e0ff */
[----:B------:R-:W-:-:S04]  /*bbc0*/  ULDC.64 UR4, c[0x0][0x208] ;  /* 0x0000820000047ab9 */ /* 0x000fc80000000a00 */
[----:B------:R-:W-:Y:S01]  /*bbd0*/  IMAD.X R52, R53, 0x1, R97, P2 ;  /* 0x0000000135347824 */ /* 0x000fe200010e0661 */
        /* <DEDUP_REMOVED lines=15> */
.L_x_6699:
[----:B------:R-:W-:Y:S05]  /*bcd0*/  BSYNC B1 ;  /* 0x0000000000017941 */ /* 0x000fea0003800000 */
.L_x_6698:
[----:B-12---:R-:W-:Y:S01]  /*bce0*/  VIADD R44, R230, 0x80 ;  /* 0x00000080e62c7836 */ /* 0x006fe20000000000 */
[----:B------:R-:W-:Y:S04]  /*bcf0*/  BSSY B1, `(.L_x_6700) ;  /* 0x0000017000017945 */ /* 0x000fe80003800000 */
[----:B------:R-:W-:-:S13]  /*bd00*/  ISETP.GE.AND P2, PT, R44, R113, PT ;  /* 0x000000712c00720c */ /* 0x000fda0003f46270 */
[----:B------:R-:W-:Y:S05]  /*bd10*/  @P2 BRA `(.L_x_6701) ;  /* 0x0000000000502947 */ /* 0x000fea0003800000 */
[----:B------:R-:W1:Y:S01]  /*bd20*/  @!P0 LDS.128 R44, [R112+0x24400] ;  /* 0x02440000702c8984 */ /* 0x000e620000000c00 */
[----:B------:R-:W2:Y:S01]  /*bd30*/  @!P0 LDC.64 R50, c[0x0][0x2d8] ;  /* 0x0000b600ff328b82 */ /* 0x000ea20000000a00 */
[----:B------:R-:W-:Y:S01]  /*bd40*/  LEA R55, P2, R36, R48, 0x7 ;  /* 0x0000003024377211 */ /* 0x000fe200078438ff */
        /* <DEDUP_REMOVED lines=17> */
.L_x_6701:
[----:B------:R-:W-:Y:S05]  /*be60*/  BSYNC B1 ;  /* 0x0000000000017941 */ /* 0x000fea0003800000 */
.L_x_6700:
[----:B-12---:R-:W-:-:S05]  /*be70*/  VIADD R44, R230, 0xc0 ;  /* 0x000000c0e62c7836 */ /* 0x006fca0000000000 */
[----:B------:R-:W-:-:S13]  /*be80*/  ISETP.GE.AND P2, PT, R44, R113, PT ;  /* 0x000000712c00720c */ /* 0x000fda0003f46270 */
[----:B------:R-:W-:Y:S05]  /*be90*/  @P2 BRA `(.L_x_6669) ;  /* 0x0000000000602947 */ /* 0x000fea0003800000 */
[----:B------:R-:W1:Y:S01]  /*bea0*/  LDC.64 R46, c[0x0][0x2f0] ;  /* 0x0000bc00ff2e7b82 */ /* 0x000e620000000a00 */
[----:B------:R-:W-:Y:S01]  /*beb0*/  IMAD.MOV.U32 R50, RZ, RZ, R48 ;  /* 0x000000ffff327224 */ /* 0x000fe200078e0030 */
[----:B------:R-:W-:Y:S01]  /*bec0*/  ULDC.64 UR4, c[0x0][0x208] ;  /* 0x0000820000047ab9 */ /* 0x000fe20000000a00 */
[----:B------:R-:W-:-:S05]  /*bed0*/  IMAD.MOV.U32 R51, RZ, RZ, R53 ;  /* 0x000000ffff337224 */ /* 0x000fca00078e0035 */
        /* <DEDUP_REMOVED lines=20> */
.L_x_6669:
[----:B------:R-:W-:Y:S05]  /*c020*/  BSYNC B0 ;  /* 0x0000000000007941 */ /* 0x000fea0003800000 */
.L_x_6631:
        /* <DEDUP_REMOVED lines=17> */
.L_x_6703:
[----:B------:R-:W-:Y:S05]  /*c140*/  BSYNC B0 ;  /* 0x0000000000007941 */ /* 0x000fea0003800000 */
.L_x_6702:
[----:B------:R-:W2:Y:S01]  /*c150*/  SYNCS.PHASECHK.TRANS64.TRYWAIT P3, [R104+URZ+0x2e8b0], R125 ;  /* 0x02e8b07d680075a7 */ /* 0x000ea2000806017f */
[----:B------:R-:W-:Y:S01]  /*c160*/  ULDC.64 UR4, c[0x0][0x308] ;  /* 0x0000c20000047ab9 */ /* 0x000fe20000000a00 */
[----:B------:R-:W-:Y:S01]  /*c170*/  ULDC.64 UR60, c[0x0][0x318] ;  /* 0x0000c600003c7ab9 */ /* 0x000fe20000000a00 */
[----:B-1----:R-:W-:Y:S01]  /*c180*/  IMAD.U32 R44, RZ, RZ, UR5 ;  /* 0x00000005ff2c7e24 */ /* 0x002fe2000f8e00ff */
[----:B------:R-:W-:Y:S01]  /*c190*/  BSSY B0, `(.L_x_6704) ;  /* 0x0000005000007945 */ /* 0x000fe20003800000 */
[----:B------:R-:W-:-:S03]  /*c1a0*/  IMAD.U32 R45, RZ, RZ, UR4 ;  /* 0x00000004ff2d7e24 */ /* 0x000fc6000f8e00ff */
[----:B------:R1:W-:Y:S04]  /*c1b0*/  STL [R1+0x10], R44 ;  /* 0x0000102c01007387 */ /* 0x0003e80000100800 */
[----:B------:R1:W-:Y:S02]  /*c1c0*/  STL [R1+0x14], R45 ;  /* 0x0000142d01007387 */ /* 0x0003e40000100800 */
[----:B-12---:R-:W-:Y:S05]  /*c1d0*/  @!P3 BRA `(.L_x_6705) ;  /* 0x0000027800c0b947 */ /* 0x006fea0003800000 */
.L_x_7008:
[----:B------:R-:W-:Y:S05]  /*c1e0*/  BSYNC B0 ;  /* 0x0000000000007941 */ /* 0x000fea0003800000 */
.L_x_6704:
[----:B------:R2:W5:Y:S04]  /*c1f0*/  LDL R54, [R1+0x14] ;  /* 0x0000140001367983 */ /* 0x0005680000100800 */
[----:B------:R2:W5:Y:S01]  /*c200*/  LDL R53, [R1+0x10] ;  /* 0x0000100001357983 */ /* 0x0005620000100800 */
[----:B------:R-:W-:Y:S01]  /*c210*/  ISETP.GE.AND P3, PT, R230, R113, PT ;  /* 0x00000071e600720c */ /* 0x000fe20003f66270 */
[----:B------:R-:W-:Y:S01]  /*c220*/  BSSY B0, `(.L_x_6706) ;  /* 0x000001a000007945 */ /* 0x000fe20003800000 */
[----:B------:R-:W-:-:S11]  /*c230*/  IMAD.WIDE R48, R24, 0xe0, R94 ;  /* 0x000000e018307825 */ /* 0x000fd600078e025e */
[----:B--2---:R-:W-:Y:S05]  /*c240*/  @P3 BRA `(.L_x_6707) ;  /* 0x00000000005c3947 */ /* 0x004fea0003800000 */
[----:B------:R-:W-:Y:S01]  /*c250*/  ULDC UR6, c[0x0][0x2e4] ;  /* 0x0000b90000067ab9 */ /* 0x000fe20000000800 */
[----:B------:R-:W-:Y:S01]  /*c260*/  PLOP3.LUT P4, PT, PT, PT, PT, 0x8, 0x0 ;  /* 0x000000000000781c */ /* 0x000fe20003f8e170 */
[----:B------:R-:W-:Y:S01]  /*c270*/  IMAD.MOV.U32 R44, RZ, RZ, R40 ;  /* 0x000000ffff2c7224 */ /* 0x000fe200078e0028 */
[----:B------:R-:W-:Y:S01]  /*c280*/  ISETP.GE.AND P3, PT, R7, UR6, PT ;  /* 0x0000000607007c0c */ /* 0x000fe2000bf66270 */
[----:B------:R-:W-:Y:S01]  /*c290*/  IMAD.MOV.U32 R45, RZ, RZ, R103 ;  /* 0x000000ffff2d7224 */ /* 0x000fe200078e0067 */
[----:B-----5:R-:W-:Y:S01]  /*c2a0*/  R2UR UR5, R54 ;  /* 0x00000000360572ca */ /* 0x020fe200000e0000 */
[----:B------:R-:W-:Y:S01]  /*c2b0*/  IMAD R47, R49, UR60, RZ ;  /* 0x0000003c312f7c24 */ /* 0x000fe2000f8e02ff */
[----:B------:R-:W-:Y:S01]  /*c2c0*/  R2UR UR4, R53 ;  /* 0x00000000350472ca */ /* 0x000fe200000e0000 */
[----:B------:R-:W-:-:S04]  /*c2d0*/  IMAD.WIDE.U32 R44, R48, UR60, R44 ;  /* 0x0000003c302c7c25 */ /* 0x000fc8000f8e002c */
[----:B------:R-:W-:-:S04]  /*c2e0*/  IMAD R47, R48, UR61, R47 ;  /* 0x0000003d302f7c24 */ /* 0x000fc8000f8e022f */
[----:B------:R-:W-:Y:S01]  /*c2f0*/  @!P3 LOP3.LUT P5, RZ, R232, 0x4, RZ, 0xc0, !PT ;  /* 0x00000004e8ffb812 */ /* 0x000fe200078ac0ff */
[----:B------:R-:W-:-:S03]  /*c300*/  @!P3 VIADD R52, R111, 0x40 ;  /* 0x000000406f34b836 */ /* 0x000fc60000000000 */
[----:B------:R-:W-:Y:S02]  /*c310*/  @!P3 PLOP3.LUT P4, PT, P5, PT, PT, 0x80, 0x0 ;  /* 0x000000000000b81c */ /* 0x000fe40002f8f070 */
[----:B------:R-:W-:-:S04]  /*c320*/  IADD3 R50, P5, R44, UR5, RZ ;  /* 0x000000052c327c10 */ /* 0x000fc8000ffbe0ff */
[----:B------:R-:W-:Y:S01]  /*c330*/  IADD3.X R51, R45, UR4, R47, P5, !PT ;  /* 0x000000042d337c10 */ /* 0x000fe2000affe42f */
[----:B------:R-:W-:-:S06]  /*c340*/  ULDC.64 UR4, c[0x0][0x208] ;  /* 0x0000820000047ab9 */ /* 0x000fcc0000000a00 */
[----:B------:R-:W-:Y:S01]  /*c350*/  @P4 VIADD R52, R111, 0xffffffc0 ;  /* 0xffffffc06f344836 */ /* 0x000fe20000000000 */
[----:B------:R-:W-:-:S03]  /*c360*/  ISETP.GE.AND P4, PT, R22, UR6, PT ;  /* 0x0000000616007c0c */ /* 0x000fc6000bf86270 */
[----:B------:R-:W-:-:S10]  /*c370*/  @!P3 IMAD.IADD R52, R18, 0x1, R52 ;  /* 0x000000011234b824 */ /* 0x000fd400078e0234 */
[----:B------:R-:W2:Y:S04]  /*c380*/  @!P4 LDS.128 R44, [R112+0xe400] ;  /* 0x00e40000702cc984 */ /* 0x000ea80000000c00 */
[----:B--2---:R-:W-:Y:S04]  /*c390*/  @!P4 STG.E.128 desc[UR4][R50.64], R44 ;  /* 0x0000002c3200c986 */ /* 0x004fe8000c101d04 */
[----:B------:R-:W2:Y:S04]  /*c3a0*/  @!P3 LDS.128 R44, [R52+0xe400] ;  /* 0x00e40000342cb984 */ /* 0x000ea80000000c00 */
[----:B--2---:R2:W-:Y:S02]  /*c3b0*/  @!P3 STG.E.128 desc[UR4][R50.64+0x40], R44 ;  /* 0x0000402c3200b986 */ /* 0x0045e4000c101d04 */
.L_x_6707:
[----:B------:R-:W-:Y:S05]  /*c3c0*/  BSYNC B0 ;  /* 0x0000000000007941 */ /* 0x000fea0003800000 */
.L_x_6706:
[----:B--2---:R-:W-:Y:S01]  /*c3d0*/  VIADD R44, R230, 0x40 ;  /* 0x00000040e62c7836 */ /* 0x004fe20000000000 */
[----:B------:R-:W-:Y:S04]  /*c3e0*/  BSSY B0, `(.L_x_6708) ;  /* 0x000001c000007945 */ /* 0x000fe80003800000 */
[----:B------:R-:W-:-:S13]  /*c3f0*/  ISETP.GE.AND P3, PT, R44, R113, PT ;  /* 0x000000712c00720c */ /* 0x000fda0003f66270 */
[----:B------:R-:W-:Y:S05]  /*c400*/  @P3 BRA `(.L_x_6709) ;  /* 0x0000000000643947 */ /* 0x000fea0003800000 */
[----:B------:R-:W-:Y:S01]  /*c410*/  ULDC UR6, c[0x0][0x2e4] ;  /* 0x0000b90000067ab9 */ /* 0x000fe20000000800 */
[----:B------:R-:W-:Y:S01]  /*c420*/  PLOP3.LUT P4, PT, PT, PT, PT, 0x8, 0x0 ;  /* 0x000000000000781c */ /* 0x000fe20003f8e170 */
[----:B------:R-:W-:Y:S01]  /*c430*/  IMAD.MOV.U32 R44, RZ, RZ, R40 ;  /* 0x000000ffff2c7224 */ /* 0x000fe200078e0028 */
[----:B------:R-:W-:Y:S01]  /*c440*/  ISETP.GE.AND P3, PT, R7, UR6, PT ;  /* 0x0000000607007c0c */ /* 0x000fe2000bf66270 */
[----:B------:R-:W-:Y:S01]  /*c450*/  IMAD.MOV.U32 R45, RZ, RZ, R103 ;  /* 0x000000ffff2d7224 */ /* 0x000fe200078e0067 */
[----:B-----5:R-:W-:Y:S02]  /*c460*/  R2UR UR4, R54 ;  /* 0x00000000360472ca */ /* 0x020fe400000e0000 */
[----:B------:R-:W-:-:S09]  /*c470*/  R2UR UR7, R53 ;  /* 0x00000000350772ca */ /* 0x000fd200000e0000 */
        /* <DEDUP_REMOVED lines=9> */
[----:B------:R-:W-:Y:S01]  /*c510*/  IMAD R47, R47, UR61, R46 ;  /* 0x0000003d2f2f7c24 */ /* 0x000fe2000f8e022e */
[----:B------:R-:W-:Y:S01]  /*c520*/  ULDC.64 UR4, c[0x0][0x208] ;  /* 0x0000820000047ab9 */ /* 0x000fe20000000a00 */
[----:B------:R-:W-:-:S03]  /*c530*/  @!P3 IMAD.IADD R52, R18, 0x1, R52 ;  /* 0x000000011234b824 */ /* 0x000fc600078e0234 */
[----:B------:R-:W-:Y:S02]  /*c540*/  IADD3.X R51, R45, UR7, R47, P4, !PT ;  /* 0x000000072d337c10 */ /* 0x000fe4000a7fe42f */
[----:B------:R-:W-:-:S13]  /*c550*/  ISETP.GE.AND P4, PT, R22, UR6, PT ;  /* 0x0000000616007c0c */ /* 0x000fda000bf86270 */
[----:B------:R-:W2:Y:S04]  /*c560*/  @!P4 LDS.128 R44, [R112+0x10400] ;  /* 0x01040000702cc984 */ /* 0x000ea80000000c00 */
[----:B--2---:R-:W-:Y:S04]  /*c570*/  @!P4 STG.E.128 desc[UR4][R50.64], R44 ;  /* 0x0000002c3200c986 */ /* 0x004fe8000c101d04 */
[----:B------:R-:W2:Y:S04]  /*c580*/  @!P3 LDS.128 R44, [R52+0x10400] ;  /* 0x01040000342cb984 */ /* 0x000ea80000000c00 */
[----:B--2---:R2:W-:Y:S02]  /*c590*/  @!P3 STG.E.128 desc[UR4][R50.64+0x40], R44 ;  /* 0x0000402c3200b986 */ /* 0x0045e4000c101d04 */
.L_x_6709:
[----:B------:R-:W-:Y:S05]  /*c5a0*/  BSYNC B0 ;  /* 0x0000000000007941 */ /* 0x000fea0003800000 */
.L_x_6708:
        /* <DEDUP_REMOVED lines=29> */
.L_x_6711:
[----:B------:R-:W-:Y:S05]  /*c780*/  BSYNC B0 ;  /* 0x0000000000007941 */ /* 0x000fea0003800000 */
.L_x_6710:
        /* <DEDUP_REMOVED lines=20> */
[----:B------:R-:W-:Y:S01]  /*c8d0*/  IADD3 R48, P4, R44, UR4, RZ ;  /* 0x000000042c307c10 */ /* 0x000fe2000ff9e0ff */
[----:B------:R-:W-:Y:S01]  /*c8e0*/  @!P3 IMAD.IADD R50, R18, 0x1, R50 ;  /* 0x000000011232b824 */ /* 0x000fe200078e0232 */
[----:B------:R-:W-:Y:S02]  /*c8f0*/  ULDC.64 UR4, c[0x0][0x208] ;  /* 0x0000820000047ab9 */ /* 0x000fe40000000a00 */
[----:B------:R-:W-:Y:S02]  /*c900*/  IADD3.X R49, R45, UR7, R47, P4, !PT ;  /* 0x000000072d317c10 */ /* 0x000fe4000a7fe42f */
[----:B------:R-:W-:-:S13]  /*c910*/  ISETP.GE.AND P4, PT, R22, UR6, PT ;  /* 0x0000000616007c0c */ /* 0x000fda000bf86270 */
[----:B------:R-:W2:Y:S04]  /*c920*/  @!P4 LDS.128 R44, [R112+0x14400] ;  /* 0x01440000702cc984 */ /* 0x000ea80000000c00 */
[----:B--2---:R-:W-:Y:S04]  /*c930*/  @!P4 STG.E.128 desc[UR4][R48.64], R44 ;  /* 0x0000002c3000c986 */ /* 0x004fe8000c101d04 */
[----:B------:R-:W2:Y:S04]  /*c940*/  @!P3 LDS.128 R44, [R50+0x14400] ;  /* 0x01440000322cb984 */ /* 0x000ea80000000c00 */
[----:B--2---:R2:W-:Y:S02]  /*c950*/  @!P3 STG.E.128 desc[UR4][R48.64+0x40], R44 ;  /* 0x0000402c3000b986 */ /* 0x0045e4000c101d04 */
.L_x_6713:
[----:B------:R-:W-:Y:S05]  /*c960*/  BSYNC B0 ;  /* 0x0000000000007941 */ /* 0x000fea0003800000 */
.L_x_6712:
[----:B--2---:R-:W2:Y:S01]  /*c970*/  LDL.LU R45, [R1+0x3c] ;  /* 0x00003c00012d7983 */ /* 0x004ea20000300800 */
[----:B01----:R-:W-:Y:S01]  /*c980*/  @!P2 VIADD R104, R104, 0x2e8c0 ;  /* 0x0002e8c06868a836 */ /* 0x003fe20000000000 */
[----:B------:R-:W-:Y:S01]  /*c990*/  ISETP.NE.AND P3, PT, R105, RZ, PT ;  /* 0x000000ff6900720c */ /* 0x000fe20003f65270 */
[----:B------:R-:W-:Y:S01]  /*c9a0*/  VIADD R19, R19, 0x1 ;  /* 0x0000000113137836 */ /* 0x000fe20000000000 */
[----:B------:R-:W-:Y:S01]  /*c9b0*/  @!PT LDS RZ, [RZ] ;  /* 0x00000000fffff984 */ /* 0x000fe20000000800 */
[----:B------:R-:W-:Y:S01]  /*c9c0*/  @!PT LDS RZ, [RZ] ;  /* 0x00000000fffff984 */ /* 0x000fe20000000800 */
[----:B------:R-:W-:Y:S01]  /*c9d0*/  @!PT LDS RZ, [RZ] ;  /* 0x00000000fffff984 */ /* 0x000fe20000000800 */
[----:B------:R-:W-:Y:S01]  /*c9e0*/  @!PT LDS RZ, [RZ] ;  /* 0x00000000fffff984 */ /* 0x000fe20000000800 */
[----:B------:R0:W-:Y:S06]  /*c9f0*/  MEMBAR.ALL.CTA ;  /* 0x0000000000007992 */ /* 0x0001ec0000008000 */
[----:B0-----:R-:W0:Y:S01]  /*ca00*/  FENCE.VIEW.ASYNC.S ;  /* 0x00000000000073c6 */ /* 0x001e220000000000 */
[----:B------:R-:W-:Y:S01]  /*ca10*/  @!P2 PRMT R104, RZ, 0x654, R104 ;  /* 0x00000654ff68a816 */ /* 0x000fe20000000068 */
[----:B0-----:R0:W-:Y:S06]  /*ca20*/  BAR.SYNC.DEFER_BLOCKING R138, 0x80 ;  /* 0x0002008a0000751d */ /* 0x0011ec0000010000 */
[----:B------:R0:W-:Y:S01]  /*ca30*/  @!P2 SYNCS.ARRIVE.TRANS64.RED.A1T0 RZ, [R104+URZ], RZ ;  /* 0x000000ff68ffa9a7 */ /* 0x0001e2000810043f */
[----:B------:R-:W-:-:S04]  /*ca40*/  ISETP.NE.AND P2, PT, R19, 0x2, PT ;  /* 0x000000021300780c */ /* 0x000fc80003f45270 */
[----:B------:R-:W-:Y:S02]  /*ca50*/  SEL R44, RZ, 0x1, P2 ;  /* 0x00000001ff2c7807 */ /* 0x000fe40001000000 */
[----:B------:R-:W-:Y:S02]  /*ca60*/  SEL R19, R19, RZ, P2 ;  /* 0x000000ff13137207 */ /* 0x000fe40001000000 */
[----:B--2---:R-:W-:-:S05]  /*ca70*/  LOP3.LUT R45, R45, R44, RZ, 0x3c, !PT ;  /* 0x0000002c2d2d7212 */ /* 0x004fca00078e3cff */
[----:B------:R0:W-:Y:S01]  /*ca80*/  STL [R1+0x3c], R45 ;  /* 0x00003c2d01007387 */ /* 0x0001e20000100800 */
[----:B------:R-:W-:Y:S05]  /*ca90*/  @P3 BRA `(.L_x_6714) ;  /* 0xffffff5c00483947 */ /* 0x000fea000383ffff */
[----:B0-----:R-:W0:Y:S01]  /*caa0*/  S2R R45, SR_TID.X ;  /* 0x00000000002d7919 */ /* 0x001e220000002100 */
[----:B------:R-:W-:Y:S02]  /*cab0*/  PLOP3.LUT P0, PT, PT, PT, PT, 0x8, 0x0 ;  /* 0x000000000000781c */ /* 0x000fe40003f0e170 */
[----:B0-----:R-:W-:-:S04]  /*cac0*/  SHF.R.U32.HI R45, RZ, 0x7, R45 ;  /* 0x00000007ff2d7819 */ /* 0x001fc8000001162d */
[----:B------:R-:W-:-:S13]  /*cad0*/  ISETP.NE.AND P3, PT, R45, 0x1, PT ;  /* 0x000000012d00780c */ /* 0x000fda0003f65270 */
[----:B------:R-:W-:Y:S06]  /*cae0*/  @!P3 BAR.ARV 0x9, 0x100 ;  /* 0x024400000000bb1d */ /* 0x000fec0000002000 */
.L_x_6626:
[----:B------:R-:W0:Y:S01]  /*caf0*/  LDC R0, c[0x0][0x428] ;  /* 0x00010a00ff007b82 */ /* 0x000e220000000800 */
[----:B------:R-:W-:Y:S05]  /*cb00*/  @P0 BRA `(.L_x_6715) ;  /* 0x00000000000c0947 */ /* 0x000fea0003800000 */
[----:B------:R-:W3:Y:S01]  /*cb10*/  FENCE.VIEW.ASYNC.G ;  /* 0x00000000000073c6 */ /* 0x000ee20000000100 */
[----:B------:R-:W-:Y:S05]  /*cb20*/  WARPSYNC.ALL ;  /* 0x0000000000007948 */ /* 0x000fea0003800000 */
[----:B---3--:R-:W-:Y:S06]  /*cb30*/  BAR.ARV 0xc, 0x180 ;  /* 0x0306000000007b1d */ /* 0x008fec0000002000 */
.L_x_6715:
[----:B------:R-:W3:Y:S01]  /*cb40*/  LDL R6, [R1+0x64] ;  /* 0x0000640001067983 */ /* 0x000ee20000100800 */
[----:B------:R-:W-:Y:S01]  /*cb50*/  ULDC.64 UR4, c[0x0][0x990] ;  /* 0x0002640000047ab9 */ /* 0x000fe20000000a00 */
[----:B0-----:R-:W-:Y:S01]  /*cb60*/  ISETP.NE.AND P2, PT, R0, 0x1, PT ;  /* 0x000000010000780c */ /* 0x001fe20003f45270 */
[----:B------:R-:W-:Y:S01]  /*cb70*/  ULDC.64 UR6, c[0x0][0x998] ;  /* 0x0002660000067ab9 */ /* 0x000fe20000000a00 */
[----:B--2---:R-:W2:Y:S01]  /*cb80*/  LDL.LU R27, [R1+0x60] ;  /* 0x00006000011b7983 */ /* 0x004ea20000300800 */
[----:B------:R-:W-:Y:S02]  /*cb90*/  ISETP.NE.U32.AND P0, PT, RZ, UR4, PT ;  /* 0x00000004ff007c0c */ /* 0x000fe4000bf05070 */
[----:B------:R-:W-:Y:S01]  /*cba0*/  ISETP.NE.U32.AND P1, PT, RZ, UR6, PT ;  /* 0x00000006ff007c0c */ /* 0x000fe2000bf25070 */
[----:B------:R-:W4:Y:S01]  /*cbb0*/  LDL R26, [R1+0x1c] ;  /* 0x00001c00011a7983 */ /* 0x000f220000100800 */
[----:B------:R-:W-:Y:S02]  /*cbc0*/  ISETP.NE.AND.EX P0, PT, RZ, UR5, PT, P0 ;  /* 0x00000005ff007c0c */ /* 0x000fe4000bf05300 */
[----:B------:R-:W-:Y:S01]  /*cbd0*/  ISETP.NE.AND.EX P1, PT, RZ, UR7, PT, P1 ;  /* 0x00000007ff007c0c */ /* 0x000fe2000bf25310 */
[----:B------:R-:W4:Y:S03]  /*cbe0*/  LDL R25, [R1+0x18] ;  /* 0x0000180001197983 */ /* 0x000f260000100800 */
[----:B------:R-:W2:Y:S01]  /*cbf0*/  @P2 LDC R0, c[0x0][0x42c] ;  /* 0x00010b00ff002b82 */ /* 0x000ea20000000800 */
[----:B------:R-:W-:Y:S01]  /*cc00*/  ULDC.64 UR8, c[0x0][0x208] ;  /* 0x0000820000087ab9 */ /* 0x000fe20000000a00 */
[----:B------:R-:W4:Y:S06]  /*cc10*/  LDL R24, [R1+0x5c] ;  /* 0x00005c0001187983 */ /* 0x000f2c0000100800 */
[----:B------:R-:W0:Y:S08]  /*cc20*/  @P0 LDC.64 R10, c[0x0][0x9a8] ;  /* 0x00026a00ff0a0b82 */ /* 0x000e300000000a00 */
[----:B------:R-:W0:Y:S08]  /*cc30*/  @P2 LDC R5, c[0x0][0x430] ;  /* 0x00010c00ff052b82 */ /* 0x000e300000000800 */
[----:B------:R-:W0:Y:S08]  /*cc40*/  @P1 LDC.64 R12, c[0x0][0x9b8] ;  /* 0x00026e00ff0c1b82 */ /* 0x000e300000000a00 */
[----:B-1----:R-:W1:Y:S08]  /*cc50*/  @P0 LDC.64 R14, c[0x0][0x9b0] ;  /* 0x00026c00ff0e0b82 */ /* 0x002e700000000a00 */
[----:B------:R-:W1:Y:S01]  /*cc60*/  @P1 LDC.64 R20, c[0x0][0x9c0] ;  /* 0x00027000ff141b82 */ /* 0x000e620000000a00 */
[----:B---3--:R-:W-:-:S02]  /*cc70*/  @P0 SHF.R.S32.HI R3, RZ, 0x1f, R6 ;  /* 0x0000001fff030819 */ /* 0x008fc40000011406 */
[----:B------:R-:W-:Y:S01]  /*cc80*/  @P1 SHF.R.S32.HI R9, RZ, 0x1f, R6 ;  /* 0x0000001fff091819 */ /* 0x000fe20000011406 */
[----:B--2---:R-:W-:-:S04]  /*cc90*/  @P2 IMAD.HI.U32 R2, R27, R0, RZ ;  /* 0x000000001b022227 */ /* 0x004fc800078e00ff */
[-C--:B0-----:R-:W-:Y:S02]  /*cca0*/  @P0 IMAD R0, R3, R10.reuse, RZ ;  /* 0x0000000a03000224 */ /* 0x081fe400078e02ff */
[----:B------:R-:W-:Y:S01]  /*ccb0*/  IMAD.MOV.U32 R7, RZ, RZ, R27 ;  /* 0x000000ffff077224 */ /* 0x000fe200078e001b */
[----:B------:R-:W-:Y:S01]  /*ccc0*/  @P2 SHF.R.U32.HI R7, RZ, R5, R2 ;  /* 0x00000005ff072219 */ /* 0x000fe20000011602 */
[C---:B------:R-:W-:Y:S02]  /*ccd0*/  @P0 IMAD R11, R6.reuse, R11, R0 ;  /* 0x0000000b060b0224 */ /* 0x040fe400078e0200 */
[----:B------:R-:W-:-:S04]  /*cce0*/  @P0 IMAD.WIDE.U32 R2, R6, R10, RZ ;  /* 0x0000000a06020225 */ /* 0x000fc800078e00ff */
[-C--:B------:R-:W-:Y:S01]  /*ccf0*/  @P1 IMAD R4, R9, R12.reuse, RZ ;  /* 0x0000000c09041224 */ /* 0x080fe200078e02ff */
[----:B------:R-:W-:Y:S01]  /*cd00*/  @P0 SHF.R.S32.HI R9, RZ, 0x1f, R7 ;  /* 0x0000001fff090819 */ /* 0x000fe20000011407 */
[----:B------:R-:W-:Y:S01]  /*cd10*/  @P0 IMAD.IADD R3, R3, 0x1, R11 ;  /* 0x0000000103030824 */ /* 0x000fe200078e020b */
[----:B------:R-:W-:Y:S01]  /*cd20*/  @P1 SHF.R.S32.HI R11, RZ, 0x1f, R7 ;  /* 0x0000001fff0b1819 */ /* 0x000fe20000011407 */
[C---:B------:R-:W-:Y:S02]  /*cd30*/  @P1 IMAD R13, R6.reuse, R13, R4 ;  /* 0x0000000d060d1224 */ /* 0x040fe400078e0204 */
        /* <DEDUP_REMOVED lines=20> */
[----:B------:R3:W2:Y:S06]  /*ce80*/  @P0 LDG.E R3, desc[UR8][R4.64] ;  /* 0x0000000804030981 */ /* 0x0006ac000c1e1900 */
[----:B------:R-:W1:Y:S01]  /*ce90*/  @P2 LDC R7, c[0x0][0x430] ;  /* 0x00010c00ff072b82 */ /* 0x000e620000000800 */
[----:B----4-:R-:W-:-:S02]  /*cea0*/  IADD3 R2, R25, 0x80, -R26 ;  /* 0x0000008019027810 */ /* 0x010fc40007ffe81a */
[----:B0-----:R-:W-:Y:S01]  /*ceb0*/  ISETP.GE.AND P1, PT, R11, 0x1, PT ;  /* 0x000000010b00780c */ /* 0x001fe20003f26270 */
[----:B---3--:R-:W-:Y:S02]  /*cec0*/  IMAD.MOV.U32 R4, RZ, RZ, R27 ;  /* 0x000000ffff047224 */ /* 0x008fe400078e001b */
[----:B------:R-:W-:Y:S02]  /*ced0*/  IMAD R5, R24, 0x80, R2 ;  /* 0x0000008018057824 */ /* 0x000fe400078e0202 */
[----:B-1----:R-:W-:-:S03]  /*cee0*/  @P2 IMAD.HI.U32 R6, R27, R6, RZ ;  /* 0x000000061b062227 */ /* 0x002fc600078e00ff */
[----:B------:R-:W-:Y:S02]  /*cef0*/  STL [R1+0x58], R5 ;  /* 0x0000580501007387 */ /* 0x000fe40000100800 */
[----:B------:R-:W-:-:S05]  /*cf00*/  @P2 SHF.R.U32.HI R4, RZ, R7, R6 ;  /* 0x00000007ff042219 */ /* 0x000fca0000011606 */
[----:B------:R0:W-:Y:S02]  /*cf10*/  STL [R1+0x8c], R4 ;  /* 0x00008c0401007387 */ /* 0x0001e40000100800 */
[----:B0-----:R-:W-:Y:S02]  /*cf20*/  IMAD.IADD R4, R5, 0x1, R10 ;  /* 0x0000000105047824 */ /* 0x001fe400078e020a */
[----:B--2---:R-:W-:-:S04]  /*cf30*/  FMUL.FTZ R0, R3, R0 ;  /* 0x0000000003007220 */ /* 0x004fc80000410000 */
        /* <DEDUP_REMOVED lines=13> */
.L_x_6718:
[----:B------:R-:W-:-:S13]  /*d010*/  ISETP.NE.AND P0, PT, R11, 0x1, PT ;  /* 0x000000010b00780c */ /* 0x000fda0003f05270 */
[----:B------:R-:W0:Y:S02]  /*d020*/  @P0 LDC.64 R6, c[0x0][0x9e8] ;  /* 0x00027a00ff060b82 */ /* 0x000e240000000a00 */
[----:B0-----:R-:W-:-:S05]  /*d030*/  @P0 IMAD.HI.U32 R6, R0, R6, RZ ;  /* 0x0000000600060227 */ /* 0x001fca00078e00ff */
[----:B------:R-:W-:-:S07]  /*d040*/  @P0 SHF.R.U32.HI R0, RZ, R7, R6 ;  /* 0x00000007ff000219 */ /* 0x000fce0000011606 */
.L_x_6719:
[----:B------:R-:W-:Y:S05]  /*d050*/  BSYNC B0 ;  /* 0x0000000000007941 */ /* 0x000fea0003800000 */
.L_x_6717:
[----:B------:R-:W-:-:S05]  /*d060*/  IMAD R3, R0, R11, R11 ;  /* 0x0000000b00037224 */ /* 0x000fca00078e020b */
[----:B------:R-:W-:-:S07]  /*d070*/  VIMNMX R4, R4, R3, PT ;  /* 0x0000000304047248 */ /* 0x000fce0003fe0100 */
.L_x_6716:
[----:B------:R-:W-:Y:S01]  /*d080*/  VIADD R5, R4, 0xdf ;  /* 0x000000df04057836 */ /* 0x000fe20000000000 */
[----:B------:R-:W-:Y:S01]  /*d090*/  ULDC UR4, c[0x0][0x9dc] ;  /* 0x0002770000047ab9 */ /* 0x000fe20000000800 */
[----:B------:R-:W-:Y:S02]  /*d0a0*/  IMAD.MOV.U32 R4, RZ, RZ, RZ ;  /* 0x000000ffff047224 */ /* 0x000fe400078e00ff */
[----:B------:R-:W-:Y:S02]  /*d0b0*/  IMAD.IADD R136, R25, 0x1, -R26 ;  /* 0x0000000119887824 */ /* 0x000fe400078e0a1a */
[----:B------:R-:W-:-:S04]  /*d0c0*/  IMAD.HI R4, R5, -0x6db6db6d, R4 ;  /* 0x9249249305047827 */ /* 0x000fc800078e0204 */
[----:B------:R-:W-:Y:S01]  /*d0d0*/  IMAD R137, R24, 0x80, R136 ;  /* 0x0000008018897824 */ /* 0x000fe200078e0288 */
[----:B------:R-:W-:-:S03]  /*d0e0*/  SHF.R.U32.HI R3, RZ, 0x1f, R4 ;  /* 0x0000001fff037819 */ /* 0x000fc60000011604 */
[----:B------:R-:W-:Y:S01]  /*d0f0*/  VIADD R5, R137, -UR4 ;  /* 0x8000000489057c36 */ /* 0x000fe20008000000 */
[----:B------:R-:W-:-:S04]  /*d100*/  LEA.HI.SX32 R4, R4, R3, 0x19 ;  /* 0x0000000304047211 */ /* 0x000fc800078fcaff */
        /* <DEDUP_REMOVED lines=12> */
.L_x_6722:
[----:B------:R-:W-:Y:S01]  /*d1d0*/  ISETP.NE.AND P0, PT, R11, 0x1, PT ;  /* 0x000000010b00780c */ /* 0x000fe20003f05270 */
[----:B------:R-:W-:-:S12]  /*d1e0*/  IMAD.MOV.U32 R0, RZ, RZ, R137 ;  /* 0x000000ffff007224 */ /* 0x000fd800078e0089 */
[----:B------:R-:W0:Y:S02]  /*d1f0*/  @P0 LDC.64 R6, c[0x0][0x9e8] ;  /* 0x00027a00ff060b82 */ /* 0x000e240000000a00 */
[----:B0-----:R-:W-:-:S05]  /*d200*/  @P0 IMAD.HI.U32 R4, R137, R6, RZ ;  /* 0x0000000689040227 */ /* 0x001fca00078e00ff */
[----:B------:R-:W-:-:S07]  /*d210*/  @P0 SHF.R.U32.HI R0, RZ, R7, R4 ;  /* 0x00000007ff000219 */ /* 0x000fce0000011604 */
.L_x_6723:
[----:B------:R-:W-:Y:S05]  /*d220*/  BSYNC B0 ;  /* 0x0000000000007941 */ /* 0x000fea0003800000 */
.L_x_6721:
[----:B------:R-:W-:-:S05]  /*d230*/  IMAD R0, R0, R11, RZ ;  /* 0x0000000b00007224 */ /* 0x000fca00078e02ff */
[----:B------:R-:W-:-:S07]  /*d240*/  VIMNMX R5, R5, R0, !PT ;  /* 0x0000000005057248 */ /* 0x000fce0007fe0100 */
.L_x_6720:
        /* <DEDUP_REMOVED lines=9> */
[----:B------:R-:W-:Y:S01]  /*d2e0*/  SHF.R.U32.HI R0, RZ, 0x1f, R5 ;  /* 0x0000001fff007819 */ /* 0x000fe20000011605 */
[----:B------:R-:W-:Y:S01]  /*d2f0*/  IMAD.MOV.U32 R4, RZ, RZ, RZ ;  /* 0x000000ffff047224 */ /* 0x000fe200078e00ff */
[----:B------:R-:W-:Y:S02]  /*d300*/  CS2R R76, SRZ ;  /* 0x00000000004c7805 */ /* 0x000fe4000001ff00 */
[----:B------:R-:W-:Y:S02]  /*d310*/  CS2R R10, SRZ ;  /* 0x00000000000a7805 */ /* 0x000fe4000001ff00 */
[----:B------:R-:W-:Y:S01]  /*d320*/  LEA.HI.SX32 R0, R5, R0, 0x19 ;  /* 0x0000000005007211 */ /* 0x000fe200078fcaff */
[----:B------:R-:W-:Y:S01]  /*d330*/  IMAD.MOV.U32 R5, RZ, RZ, RZ ;  /* 0x000000ffff057224 */ /* 0x000fe200078e00ff */
[----:B------:R-:W-:-:S02]  /*d340*/  CS2R R70, SRZ ;  /* 0x0000000000467805 */ /* 0x000fc4000001ff00 */
[----:B------:R-:W-:Y:S02]  /*d350*/  CS2R R12, SRZ ;  /* 0x00000000000c7805 */ /* 0x000fe4000001ff00 */
[----:B------:R-:W-:Y:S02]  /*d360*/  VIMNMX R3, RZ, R0, !PT ;  /* 0x00000000ff037248 */ /* 0x000fe40007fe0100 */
[----:B------:R-:W-:Y:S02]  /*d370*/  CS2R R68, SRZ ;  /* 0x0000000000447805 */ /* 0x000fe4000001ff00 */
[----:B------:R-:W-:Y:S01]  /*d380*/  CS2R R14, SRZ ;  /* 0x00000000000e7805 */ /* 0x000fe2000001ff00 */
[----:B------:R-:W-:Y:S01]  /*d390*/  IMAD.MOV.U32 R63, RZ, RZ, RZ ;  /* 0x000000ffff3f7224 */ /* 0x000fe200078e00ff */
[----:B------:R-:W-:Y:S01]  /*d3a0*/  ISETP.GT.AND P1, PT, R139, R3, PT ;  /* 0x000000038b00720c */ /* 0x000fe20003f24270 */
[----:B------:R0:W-:Y:S01]  /*d3b0*/  STL [R1+0x60], R3 ;  /* 0x0000600301007387 */ /* 0x0001e20000100800 */
[----:B------:R-:W-:-:S02]  /*d3c0*/  CS2R R20, SRZ ;  /* 0x0000000000147805 */ /* 0x000fc4000001ff00 */
[----:B------:R-:W-:Y:S02]  /*d3d0*/  CS2R R60, SRZ ;  /* 0x00000000003c7805 */ /* 0x000fe4000001ff00 */
[----:B------:R-:W-:Y:S01]  /*d3e0*/  CS2R R24, SRZ ;  /* 0x0000000000187805 */ /* 0x000fe2000001ff00 */
[----:B------:R-:W-:Y:S01]  /*d3f0*/  IMAD.MOV.U32 R58, RZ, RZ, RZ ;  /* 0x000000ffff3a7224 */ /* 0x000fe200078e00ff */
[----:B-----5:R-:W-:Y:S02]  /*d400*/  CS2R R54, SRZ ;  /* 0x0000000000367805 */ /* 0x020fe4000001ff00 */
        /* <DEDUP_REMOVED lines=13> */
[----:B------:R-:W-:Y:S01]  /*d4e0*/  CS2R R92, SRZ ;  /* 0x00000000005c7805 */ /* 0x000fe2000001ff00 */
[----:B------:R-:W-:Y:S01]  /*d4f0*/  IMAD.MOV.U32 R57, RZ, RZ, RZ ;  /* 0x000000ffff397224 */ /* 0x000fe200078e00ff */
[----:B------:R-:W-:Y:S01]  /*d500*/  CS2R R94, SRZ ;  /* 0x00000000005e7805 */ /* 0x000fe2000001ff00 */
[----:B0-----:R-:W-:Y:S06]  /*d510*/  @!P1 BRA `(.L_x_6724) ;  /* 0x000001cc004c9947 */ /* 0x001fec0003800000 */
        /* <DEDUP_REMOVED lines=8> */
[----:B0-----:R0:W-:Y:S02]  /*d5a0*/  STL [R1+0x40], R0 ;  /* 0x0000400001007387 */ /* 0x0011e40000100800 */
.L_x_7011:
[----:B------:R-:W0:Y:S01]  /*d5b0*/  LDL R3, [R1+0x40] ;  /* 0x0000400001037983 */ /* 0x000e220000100800 */
[----:B------:R-:W-:Y:S01]  /*d5c0*/  VIADD R29, R18, 0x1c400 ;  /* 0x0001c400121d7836 */ /* 0x000fe20000000000 */
[----:B------:R-:W-:Y:S04]  /*d5d0*/  BSSY B6, `(.L_x_6726) ;  /* 0x0000019000067945 */ /* 0x000fe80003800000 */
[----:B------:R-:W-:Y:S02]  /*d5e0*/  LOP3.LUT P0, RZ, R29, 0x9f, RZ, 0xc0, !PT ;  /* 0x0000009f1dff7812 */ /* 0x000fe4000780c0ff */
[----:B0-----:R-:W-:-:S04]  /*d5f0*/  LEA.HI R0, R3, R3, RZ, 0x1 ;  /* 0x0000000303007211 */ /* 0x001fc800078f08ff */
        /* <DEDUP_REMOVED lines=22> */
.L_x_6727:
[----:B------:R-:W-:Y:S05]  /*d760*/  BSYNC B6 ;  /* 0x0000000000067941 */ /* 0x000fea0003800000 */
.L_x_6726:
        /* <DEDUP_REMOVED lines=15> */
.L_x_6731:
[----:B--2---:R2:W3:Y:S02]  /*d860*/  SYNCS.PHASECHK.TRANS64.TRYWAIT P0, [R18+URZ+0x2e800], R3 ;  /* 0x02e80003120075a7 */ /* 0x0044e4000800017f */
[----:B---3--:R-:W-:Y:S05]  /*d870*/  @!P0 NANOSLEEP.SYNCS 0x989680 ;  /* 0x009896800000895d */ /* 0x008fea0003900000 */
[----:B------:R-:W3:Y:S02]  /*d880*/  @!P0 SYNCS.PHASECHK.TRANS64 P0, [R18+URZ+0x2e800], R3 ;  /* 0x02e80003120085a7 */ /* 0x000ee4000800007f */
[----:B---3--:R-:W-:Y:S05]  /*d890*/  @!P0 BRA `(.L_x_6731) ;  /* 0xfffffffc00f08947 */ /* 0x008fea000383ffff */
.L_x_6730:
[----:B------:R-:W-:Y:S05]  /*d8a0*/  BSYNC B0 ;  /* 0x0000000000007941 */ /* 0x000fea0003800000 */
.L_x_6729:
[----:B------:R-:W-:Y:S05]  /*d8b0*/  BRA `(.L_x_6732) ;  /* 0x0000005000607947 */ /* 0x000fea0003800000 */
.L_x_6728:
[----:B------:R-:W0:Y:S01]  /*d8c0*/  LDC.64 R12, c[0x0][0x3d8] ;  /* 0x0000f600ff0c7b82 */ /* 0x000e220000000a00 */
[----:B------:R-:W-:Y:S01]  /*d8d0*/  SHF.R.S32.HI R3, RZ, 0x1f, R124 ;  /* 0x0000001fff037819 */ /* 0x000fe2000001147c */
[----:B------:R-:W-:Y:S01]  /*d8e0*/  IMAD.MOV.U32 R4, RZ, RZ, R228 ;  /* 0x000000ffff047224 */ /* 0x000fe200078e00e4 */
[----:B------:R-:W-:Y:S01]  /*d8f0*/  SHF.R.S32.HI R7, RZ, 0x1f, R230 ;  /* 0x0000001fff077819 */ /* 0x000fe200000114e6 */
[----:B------:R-:W-:Y:S01]  /*d900*/  IMAD.MOV.U32 R8, RZ, RZ, R22 ;  /* 0x000000ffff087224 */ /* 0x000fe200078e0016 */
[----:B------:R-:W-:Y:S01]  /*d910*/  SHF.R.S32.HI R5, RZ, 0x1f, R228 ;  /* 0x0000001fff057819 */ /* 0x000fe200000114e4 */
[----:B------:R-:W-:Y:S01]  /*d920*/  BSSY B6, `(.L_x_6733) ;  /* 0x0000031000067945 */ /* 0x000fe20003800000 */
[----:B------:R-:W-:Y:S01]  /*d930*/  SHF.R.S32.HI R9, RZ, 0x1f, R22 ;  /* 0x0000001fff097819 */ /* 0x000fe20000011416 */
[----:B-1----:R-:W1:Y:S01]  /*d940*/  LDC.64 R14, c[0x0][0x3e8] ;  /* 0x0000fa00ff0e7b82 */ /* 0x002e620000000a00 */
[----:B------:R-:W-:Y:S01]  /*d950*/  LOP3.LUT P0, RZ, R29, 0x3ff, RZ, 0xc0, !PT ;  /* 0x000003ff1dff7812 */ /* 0x000fe2000780c0ff */
[-C--:B0-----:R-:W-:Y:S01]  /*d960*/  IMAD R0, R3, R12.reuse, RZ ;  /* 0x0000000c03007224 */ /* 0x081fe200078e02ff */
[----:B------:R-:W-:Y:S01]  /*d970*/  SHF.L.U64.HI R54, R12, 0x6, R13 ;  /* 0x000000060c367819 */ /* 0x000fe2000001020d */
[----:B------:R-:W-:-:S02]  /*d980*/  IMAD R6, R7, R12, RZ ;  /* 0x0000000c07067224 */ /* 0x000fc400078e02ff */
[----:B------:R-:W-:-:S04]  /*d990*/  IMAD.WIDE.U32 R44, R124, R12, RZ ;  /* 0x0000000c7c2c7225 */ /* 0x000fc800078e00ff */
[-C--:B-1----:R-:W-:Y:S01]  /*d9a0*/  IMAD R3, R3, R14.reuse, RZ ;  /* 0x0000000e03037224 */ /* 0x082fe200078e02ff */
[----:B------:R-:W-:Y:S01]  /*d9b0*/  SHF.L.U64.HI R59, R14, 0x6, R15 ;  /* 0x000000060e3b7819 */ /* 0x000fe2000001020f */
[----:B------:R-:W-:Y:S02]  /*d9c0*/  IMAD R20, R7, R14, RZ ;  /* 0x0000000e07147224 */ /* 0x000fe400078e02ff */
[-C--:B------:R-:W-:Y:S02]  /*d9d0*/  IMAD R29, R230, R13.reuse, R6 ;  /* 0x0000000de61d7224 */ /* 0x080fe400078e0206 */
[C---:B------:R-:W-:Y:S02]  /*d9e0*/  IMAD R47, R124.reuse, R13, R0 ;  /* 0x0000000d7c2f7224 */ /* 0x040fe400078e0200 */
[----:B------:R-:W-:Y:S02]  /*d9f0*/  IMAD R3, R124, R15, R3 ;  /* 0x0000000f7c037224 */ /* 0x000fe400078e0203 */
[----:B------:R-:W-:-:S04]  /*da00*/  IMAD.WIDE.U32 R6, R230, R12, R4 ;  /* 0x0000000ce6067225 */ /* 0x000fc800078e0004 */
[----:B------:R-:W-:Y:S01]  /*da10*/  IMAD.WIDE.U32 R10, R230, R12, R8 ;  /* 0x0000000ce60a7225 */ /* 0x000fe200078e0008 */
[----:B------:R-:W-:-:S03]  /*da20*/  IADD3 R42, P1, R6, R44, RZ ;  /* 0x0000002c062a7210 */ /* 0x000fc60007f3e0ff */
[----:B------:R-:W-:Y:S01]  /*da30*/  IMAD.WIDE.U32 R124, R124, R14, RZ ;  /* 0x0000000e7c7c7225 */ /* 0x000fe200078e00ff */
[----:B------:R-:W-:-:S03]  /*da40*/  IADD3 R28, P3, R10, R44, RZ ;  /* 0x0000002c0a1c7210 */ /* 0x000fc60007f7e0ff */
        /* <DEDUP_REMOVED lines=30> */
.L_x_6734:
[----:B------:R-:W-:Y:S05]  /*dc30*/  BSYNC B6 ;  /* 0x0000000000067941 */ /* 0x000fea0003800000 */
.L_x_6733:
        /* <DEDUP_REMOVED lines=17> */
[----:B------:R-:W-:Y:S02]  /*dd50*/  IMAD.IADD R9, R9, 0x1, R3 ;  /* 0x0000000109097824 */ /* 0x000fe400078e0203 */
[----:B---3--:R-:W-:Y:S02]  /*dd60*/  IMAD R0, R20, -0x80, R21 ;  /* 0xffffff8014007824 */ /* 0x008fe400078e0215 */
[----:B------:R-:W-:Y:S01]  /*dd70*/  IMAD.IADD R3, R11, 0x1, R13 ;  /* 0x000000010b037824 */ /* 0x000fe200078e020d */
[C---:B------:R-:W-:Y:S01]  /*dd80*/  SHF.L.U64.HI R51, R8.reuse, 0x7, R9 ;  /* 0x0000000708337819 */ /* 0x040fe20000010209 */
[----:B------:R-:W-:Y:S01]  /*dd90*/  IMAD.SHL.U32 R53, R8, 0x80, RZ ;  /* 0x0000008008357824 */ /* 0x000fe200078e00ff */
[----:B------:R-:W-:Y:S01]  /*dda0*/  VIMNMX R57, R0, 0x80, PT ;  /* 0x0000008000397848 */ /* 0x000fe20003fe0100 */
[C---:B------:R-:W-:Y:S01]  /*ddb0*/  IMAD.SHL.U32 R55, R10.reuse, 0x80, RZ ;  /* 0x000000800a377824 */ /* 0x040fe200078e00ff */
[----:B------:R-:W-:Y:S01]  /*ddc0*/  SHF.L.U64.HI R52, R10, 0x7, R3 ;  /* 0x000000070a347819 */ /* 0x000fe20000010203 */
[----:B------:R-:W-:Y:S06]  /*ddd0*/  @!P0 BRA `(.L_x_6736) ;  /* 0x0000002400ac8947 */ /* 0x000fec0003800000 */
[----:B------:R-:W0:Y:S01]  /*dde0*/  LDC R0, c[0x0][0x428] ;  /* 0x00010a00ff007b82 */ /* 0x000e220000000800 */
[----:B------:R-:W-:Y:S01]  /*ddf0*/  ISETP.GE.AND P0, PT, R230, R57, PT ;  /* 0x00000039e600720c */ /* 0x000fe20003f06270 */
        /* <DEDUP_REMOVED lines=11> */
[----:B0-----:R-:W-:Y:S01]  /*deb0*/  ISETP.NE.AND P2, PT, R0, 0x1, PT ;  /* 0x000000010000780c */ /* 0x001fe20003f45270 */
[----:B------:R-:W-:Y:S02]  /*dec0*/  IMAD R0, R20, 0x80, R230 ;  /* 0x0000008014007824 */ /* 0x000fe400078e02e6 */
[----:B------:R-:W-:Y:S02]  /*ded0*/  VIADD R20, R230, 0x40 ;  /* 0x00000040e6147836 */ /* 0x000fe40000000000 */
[----:B------:R-:W-:-:S03]  /*dee0*/  IMAD R3, R60, 0x40, R0 ;  /* 0x000000403c037824 */ /* 0x000fc600078e0200 */
[----:B------:R-:W-:Y:S02]  /*def0*/  ISETP.GE.AND P1, PT, R20, R57, PT ;  /* 0x000000391400720c */ /* 0x000fe40003f26270 */
[----:B------:R-:W-:-:S03]  /*df00*/  CS2R R20, SRZ ;  /* 0x0000000000147805 */ /* 0x000fc6000001ff00 */
[----:B------:R-:W0:Y:S08]  /*df10*/  @P2 LDC R8, c[0x0][0x42c] ;  /* 0x00010b00ff082b82 */ /* 0x000e300000000800 */
[----:B------:R-:W1:Y:S01]  /*df20*/  @P2 LDC R9, c[0x0][0x430] ;  /* 0x00010c00ff092b82 */ /* 0x000e620000000800 */
[----:B0-----:R-:W-:-:S05]  /*df30*/  @P2 IMAD.HI.U32 R0, R3, R8, RZ ;  /* 0x0000000803002227 */ /* 0x001fca00078e00ff */
[----:B-1----:R-:W-:Y:S02]  /*df40*/  @P2 SHF.R.U32.HI R3, RZ, R9, R0 ;  /* 0x00000009ff032219 */ /* 0x002fe40000011600 */
[----:B------:R-:W-:Y:S02]  /*df50*/  CS2R R8, SRZ ;  /* 0x0000000000087805 */ /* 0x000fe4000001ff00 */
[----:B------:R-:W-:Y:S01]  /*df60*/  SHF.R.S32.HI R43, RZ, 0x1f, R3 ;  /* 0x0000001fff2b7819 */ /* 0x000fe20000011403 */
[----:B------:R-:W-:Y:S06]  /*df70*/  @P0 BRA `(.L_x_6738) ;  /* 0x0000000000480947 */ /* 0x000fec0003800000 */
        /* <DEDUP_REMOVED lines=11> */
[----:B------:R-:W-:Y:S01]  /*e030*/  CS2R R34, SRZ ;  /* 0x0000000000227805 */ /* 0x000fe2000001ff00 */
[----:B------:R-:W-:Y:S01]  /*e040*/  ULDC.64 UR10, c[0x0][0x208] ;  /* 0x00008200000a7ab9 */ /* 0x000fe20000000a00 */
[----:B------:R-:W-:Y:S01]  /*e050*/  IADD3.X R41, R50, UR9, R52, P4, P5 ;  /* 0x0000000932297c10 */ /* 0x000fe2000a7ea434 */
[----:B------:R0:W5:Y:S04]  /*e060*/  @!P3 LDG.E.64 R38, desc[UR10][R14.64] ;  /* 0x0000000a0e26b981 */ /* 0x000168000c1e1b00 */
[----:B------:R0:W5:Y:S04]  /*e070*/  @!P2 LDG.E.64 R32, desc[UR10][R14.64+0x20] ;  /* 0x0000200a0e20a981 */ /* 0x000168000c1e1b00 */
[----:B------:R0:W5:Y:S04]  /*e080*/  @!P3 LDG.E.64 R36, desc[UR10][R40.64] ;  /* 0x0000000a2824b981 */ /* 0x000168000c1e1b00 */
[----:B------:R0:W5:Y:S02]  /*e090*/  @!P2 LDG.E.64 R34, desc[UR10][R40.64+0x20] ;  /* 0x0000200a2822a981 */ /* 0x000164000c1e1b00 */
.L_x_6738:
[----:B------:R-:W-:Y:S05]  /*e0a0*/  BSYNC B1 ;  /* 0x0000000000017941 */ /* 0x000fea0003800000 */
.L_x_6737:
[----:B------:R-:W-:Y:S04]  /*e0b0*/  BSSY B1, `(.L_x_6739) ;  /* 0x0000018000017945 */ /* 0x000fe80003800000 */
[----:B------:R-:W-:Y:S05]  /*e0c0*/  @P1 BRA `(.L_x_6740) ;  /* 0x0000000000581947 */ /* 0x000fea0003800000 */
[----:B0-----:R-:W-:Y:S01]  /*e0d0*/  IADD3 R40, P4, P5, R48, R58, R55 ;  /* 0x0000003a30287210 */ /* 0x001fe20007d9e037 */
[----:B------:R-:W-:Y:S01]  /*e0e0*/  ULDC UR4, c[0x0][0x3d4] ;  /* 0x0000f50000047ab9 */ /* 0x000fe20000000800 */
[----:B------:R-:W-:Y:S01]  /*e0f0*/  IADD3 R14, P2, P3, R42, R56, R53 ;  /* 0x000000382a0e7210 */ /* 0x000fe20007b5e035 */
[----:B------:R-:W-:Y:S01]  /*e100*/  ULDC.64 UR6, c[0x0][0x3c8] ;  /* 0x0000f20000067ab9 */ /* 0x000fe20000000a00 */
[----:B------:R-:W-:Y:S01]  /*e110*/  IADD3.X R0, R50, R59, R52, P4, P5 ;  /* 0x0000003b32007210 */ /* 0x000fe200027ea434 */
[----:B------:R-:W-:Y:S01]  /*e120*/  ULDC.64 UR8, c[0x0][0x3e0] ;  /* 0x0000f80000087ab9 */ /* 0x000fe20000000a00 */
[----:B------:R-:W-:Y:S02]  /*e130*/  ISETP.GE.AND P4, PT, R228, UR4, PT ;  /* 0x00000004e4007c0c */ /* 0x000fe4000bf86270 */
[----:B------:R-:W-:Y:S02]  /*e140*/  CS2R R28, SRZ ;  /* 0x00000000001c7805 */ /* 0x000fe4000001ff00 */
[----:B------:R-:W-:-:S02]  /*e150*/  ISETP.GE.AND P5, PT, R235, UR4, PT ;  /* 0x00000004eb007c0c */ /* 0x000fc4000bfa6270 */
[----:B------:R-:W-:Y:S02]  /*e160*/  CS2R R30, SRZ ;  /* 0x00000000001e7805 */ /* 0x000fe4000001ff00 */
[----:B------:R-:W-:Y:S02]  /*e170*/  IADD3.X R8, R46, R54, R51, P2, P3 ;  /* 0x000000362e087210 */ /* 0x000fe400017e6433 */
[----:B------:R-:W-:Y:S02]  /*e180*/  CS2R R20, SRZ ;  /* 0x0000000000147805 */ /* 0x000fe4000001ff00 */
[----:B------:R-:W-:Y:S01]  /*e190*/  IADD3 R14, P2, R14, UR6, RZ ;  /* 0x000000060e0e7c10 */ /* 0x000fe2000ff5e0ff */
[----:B------:R-:W-:Y:S01]  /*e1a0*/  ULDC.64 UR10, c[0x0][0x208] ;  /* 0x00008200000a7ab9 */ /* 0x000fe20000000a00 */
[----:B------:R-:W-:Y:S02]  /*e1b0*/  IADD3 R40, P3, R40, UR8, RZ ;  /* 0x0000000828287c10 */ /* 0x000fe4000ff7e0ff */
[----:B------:R-:W-:-:S02]  /*e1c0*/  IADD3.X R15, R8, UR7, RZ, P2, !PT ;  /* 0x00000007080f7c10 */ /* 0x000fc400097fe4ff */
[----:B------:R-:W-:Y:S02]  /*e1d0*/  CS2R R8, SRZ ;  /* 0x0000000000087805 */ /* 0x000fe4000001ff00 */
[----:B------:R-:W-:Y:S01]  /*e1e0*/  IADD3.X R41, R0, UR9, RZ, P3, !PT ;  /* 0x0000000900297c10 */ /* 0x000fe20009ffe4ff */
[----:B------:R1:W5:Y:S04]  /*e1f0*/  @!P4 LDG.E.64 R28, desc[UR10][R14.64] ;  /* 0x0000000a0e1cc981 */ /* 0x000368000c1e1b00 */
[----:B------:R1:W5:Y:S04]  /*e200*/  @!P5 LDG.E.64 R8, desc[UR10][R14.64+0x20] ;  /* 0x0000200a0e08d981 */ /* 0x000368000c1e1b00 */
[----:B------:R1:W5:Y:S04]  /*e210*/  @!P4 LDG.E.64 R30, desc[UR10][R40.64] ;  /* 0x0000000a281ec981 */ /* 0x000368000c1e1b00 */
[----:B------:R1:W5:Y:S02]  /*e220*/  @!P5 LDG.E.64 R20, desc[UR10][R40.64+0x20] ;  /* 0x0000200a2814d981 */ /* 0x000364000c1e1b00 */
.L_x_6740:
[----:B------:R-:W-:Y:S05]  /*e230*/  BSYNC B1 ;  /* 0x0000000000017941 */ /* 0x000fea0003800000 */
.L_x_6739:
[-C--:B------:R-:W-:Y:S01]  /*e240*/  IMAD R0, R43, R6.reuse, RZ ;  /* 0x000000062b007224 */ /* 0x080fe200078e02ff */
        /* <DEDUP_REMOVED lines=13> */
.L_x_7014:
[----:B------:R-:W-:-:S03]  /*e320*/  UMOV UR4, 0xffffffff ;  /* 0xffffffff00047882 */ /* 0x000fc60000000000 */
[----:B------:R-:W-:Y:S05]  /*e330*/  BRA.DIV UR4, `(.L_x_6742) ;  /* 0x0000025a04d07947 */ /* 0x000fea000b800000 */
.L_x_7017:
[----:B------:R-:W-:-:S03]  /*e340*/  UMOV UR4, 0xffffffff ;  /* 0xffffffff00047882 */ /* 0x000fc60000000000 */
[----:B------:R-:W-:Y:S05]  /*e350*/  BRA.DIV UR4, `(.L_x_6743) ;  /* 0x0000025a04f07947 */ /* 0x000fea000b800000 */
.L_x_7020:
[----:B------:R-:W-:-:S03]  /*e360*/  UMOV UR4, 0xffffffff ;  /* 0xffffffff00047882 */ /* 0x000fc60000000000 */
[----:B------:R-:W-:Y:S05]  /*e370*/  BRA.DIV UR4, `(.L_x_6744) ;  /* 0x0000025e04107947 */ /* 0x000fea000b800000 */
.L_x_7023:
[----:B------:R-:W-:-:S03]  /*e380*/  UMOV UR4, 0xffffffff ;  /* 0xffffffff00047882 */ /* 0x000fc60000000000 */
[----:B------:R-:W-:Y:S05]  /*e390*/  BRA.DIV UR4, `(.L_x_6745) ;  /* 0x0000025e04307947 */ /* 0x000fea000b800000 */
.L_x_7026:
[----:B------:R-:W-:-:S03]  /*e3a0*/  UMOV UR4, 0xffffffff ;  /* 0xffffffff00047882 */ /* 0x000fc60000000000 */
[----:B------:R-:W-:Y:S05]  /*e3b0*/  BRA.DIV UR4, `(.L_x_6746) ;  /* 0x0000025e04507947 */ /* 0x000fea000b800000 */
.L_x_7029:
[----:B------:R-:W-:-:S03]  /*e3c0*/  UMOV UR4, 0xffffffff ;  /* 0xffffffff00047882 */ /* 0x000fc60000000000 */
[----:B------:R-:W-:Y:S05]  /*e3d0*/  BRA.DIV UR4, `(.L_x_6747) ;  /* 0x0000025e04707947 */ /* 0x000fea000b800000 */
.L_x_7032:
[----:B------:R-:W-:-:S03]  /*e3e0*/  UMOV UR4, 0xffffffff ;  /* 0xffffffff00047882 */ /* 0x000fc60000000000 */
[----:B------:R-:W-:Y:S05]  /*e3f0*/  BRA.DIV UR4, `(.L_x_6748) ;  /* 0x0000025e04907947 */ /* 0x000fea000b800000 */
.L_x_7035:
[----:B------:R-:W2:Y:S04]  /*e400*/  LDL R0, [R1+0x90] ;  /* 0x0000900001007983 */ /* 0x000ea80000100800 */
[----:B------:R-:W3:Y:S01]  /*e410*/  LDL R4, [R1+0x70] ;  /* 0x0000700001047983 */ /* 0x000ee20000100800 */
[----:B------:R-:W-:Y:S01]  /*e420*/  BSSY B1, `(.L_x_6749) ;  /* 0x0000012000017945 */ /* 0x000fe20003800000 */
[----:B------:R-:W-:Y:S02]  /*e430*/  LOP3.LUT P3, RZ, R232, 0x4, RZ, 0xc0, !PT ;  /* 0x00000004e8ff7812 */ /* 0x000fe4000786c0ff */
[----:B--2---:R-:W-:Y:S01]  /*e440*/  R2UR UR5, R0 ;  /* 0x00000000000572ca */ /* 0x004fe200000e0000 */
[----:B------:R-:W-:-:S05]  /*e450*/  IMAD.SHL.U32 R0, R232, 0x80, RZ ;  /* 0x00000080e8007824 */ /* 0x000fca00078e00ff */
[----:B------:R-:W-:-:S04]  /*e460*/  LOP3.LUT R3, R0, 0x380, RZ, 0xc0, !PT ;  /* 0x0000038000037812 */ /* 0x000fc800078ec0ff */
[----:B------:R-:W-:Y:S02]  /*e470*/  LOP3.LUT R0, R3, 0x30, R22, 0xf8, !PT ;  /* 0x0000003003007812 */ /* 0x000fe400078ef816 */
[----:B------:R-:W-:Y:S01]  /*e480*/  SHF.R.U32.HI R3, RZ, 0x3, R3 ;  /* 0x00000003ff037819 */ /* 0x000fe20000011603 */
[----:B------:R-:W-:-:S03]  /*e490*/  ULEA.HI UR4, UR5, UR5, URZ, 0x1 ;  /* 0x0000000505047291 */ /* 0x000fc6000f8f083f */
[----:B------:R-:W-:Y:S01]  /*e4a0*/  LOP3.LUT R3, R0, R3, RZ, 0x3c, !PT ;  /* 0x0000000300037212 */ /* 0x000fe200078e3cff */
[----:B------:R-:W-:-:S03]  /*e4b0*/  ULOP3.LUT UR4, UR4, 0xfffffffe, URZ, 0xc0, !UPT ;  /* 0xfffffffe04047892 */ /* 0x000fc6000f8ec03f */
[----:B---3--:R-:W-:Y:S01]  /*e4c0*/  IADD3 R3, R18, R3, R4 ;  /* 0x0000000312037210 */ /* 0x008fe20007ffe004 */
[----:B------:R-:W-:-:S04]  /*e4d0*/  UIADD3 UR4, UR5, -UR4, URZ ;  /* 0x8000000405047290 */ /* 0x000fc8000fffe03f */
[C---:B------:R-:W-:Y:S02]  /*e4e0*/  VIADD R4, R3.reuse, 0x1c400 ;  /* 0x0001c40003047836 */ /* 0x040fe40000000000 */
[----:B------:R-:W-:Y:S02]  /*e4f0*/  IMAD.U32 R5, RZ, RZ, UR4 ;  /* 0x00000004ff057e24 */ /* 0x000fe4000f8e00ff */
[----:B------:R-:W-:-:S03]  /*e500*/  VIADD R0, R3, 0x1c440 ;  /* 0x0001c44003007836 */ /* 0x000fc60000000000 */
[----:B------:R-:W-:-:S04]  /*e510*/  SHF.L.U32 R5, R5, 0x1f, RZ ;  /* 0x0000001f05057819 */ /* 0x000fc800000006ff */
[----:B------:R-:W2:Y:S02]  /*e520*/  SYNCS.PHASECHK.TRANS64.TRYWAIT P2, [R18+URZ+0x2e800], R5 ;  /* 0x02e80005120075a7 */ /* 0x000ea4000804017f */
[----:B--2---:R-:W-:Y:S05]  /*e530*/  @!P2 BRA `(.L_x_6750) ;  /* 0x0000025c0068a947 */ /* 0x004fea0003800000 */
.L_x_7036:
[----:B------:R-:W-:Y:S05]  /*e540*/  BSYNC B1 ;  /* 0x0000000000017941 */ /* 0x000fea0003800000 */
.L_x_6749:
[----:B------:R-:W-:Y:S01]  /*e550*/  BSSY B1, `(.L_x_6751) ;  /* 0x00000fa000017945 */ /* 0x000fe20003800000 */
[----:B------:R-:W-:-:S03]  /*e560*/  @P3 VIADD R0, R4, 0xffffffc0 ;  /* 0xffffffc004003836 */ /* 0x000fc60000000000 */
[----:B------:R-:W-:Y:S05]  /*e570*/  @P0 BRA `(.L_x_6752) ;  /* 0x0000000c00dc0947 */ /* 0x000fea0003800000 */
[----:B------:R-:W3:Y:S01]  /*e580*/  LDC R4, c[0x0][0x3d4] ;  /* 0x0000f500ff047b82 */ /* 0x000ee20000000800 */
[----:B------:R-:W-:Y:S01]  /*e590*/  BSSY B2, `(.L_x_6753) ;  /* 0x000007a000027945 */ /* 0x000fe20003800000 */
[-C--:B---3--:R-:W-:Y:S02]  /*e5a0*/  ISETP.GE.AND P0, PT, R228, R4.reuse, PT ;  /* 0x00000004e400720c */ /* 0x088fe40003f06270 */
[----:B------:R-:W-:-:S11]  /*e5b0*/  ISETP.GE.AND P2, PT, R235, R4, PT ;  /* 0x00000004eb00720c */ /* 0x000fd60003f46270 */
[----:B------:R-:W-:Y:S05]  /*e5c0*/  @P0 BRA `(.L_x_6754) ;  /* 0x0000000400d80947 */ /* 0x000fea0003800000 */
[----:B--2---:R-:W2:Y:S01]  /*e5d0*/  LDS.128 R4, [R3+0x1c400] ;  /* 0x01c4000003047984 */ /* 0x004ea20000000c00 */
[----:B-----5:R-:W-:Y:S02]  /*e5e0*/  SHF.R.U32.HI R10, RZ, 0x8, R38 ;  /* 0x00000008ff0a7819 */ /* 0x020fe40000011626 */
[----:B------:R-:W-:Y:S02]  /*e5f0*/  SHF.R.U32.HI R12, RZ, 0x8, R39 ;  /* 0x00000008ff0c7819 */ /* 0x000fe40000011627 */
[----:B------:R-:W-:Y:S02]  /*e600*/  LOP3.LUT R11, R38, 0xff, RZ, 0xc0, !PT ;  /* 0x000000ff260b7812 */ /* 0x000fe400078ec0ff */
[----:B------:R-:W-:Y:S02]  /*e610*/  LOP3.LUT R13, R39, 0xff, RZ, 0xc0, !PT ;  /* 0x000000ff270d7812 */ /* 0x000fe400078ec0ff */
[----:B------:R-:W-:Y:S02]  /*e620*/  LOP3.LUT R10, R10, 0xff, RZ, 0xc0, !PT ;  /* 0x000000ff0a0a7812 */ /* 0x000fe400078ec0ff */
[----:B------:R-:W-:-:S02]  /*e630*/  LOP3.LUT R12, R12, 0xff, RZ, 0xc0, !PT ;  /* 0x000000ff0c0c7812 */ /* 0x000fc400078ec0ff */
[----:B01----:R-:W-:Y:S02]  /*e640*/  SHF.R.U32.HI R14, RZ, 0x8, R37 ;  /* 0x00000008ff0e7819 */ /* 0x003fe40000011625 */
        /* <DEDUP_REMOVED lines=20> */
[----:B--2---:R-:W-:Y:S02]  /*e790*/  F2FP.F16.E4M3.UNPACK_B R10, R6.H1 ;  /* 0x00000006ff0a723e */ /* 0x004fe400030006ff */
        /* <DEDUP_REMOVED lines=89> */
.L_x_6754:
[----:B------:R-:W-:Y:S05]  /*ed30*/  BSYNC B2 ;  /* 0x0000000000027941 */ /* 0x000fea0003800000 */
.L_x_6753:
[----:B------:R-:W-:Y:S05]  /*ed40*/  @P2 BRA `(.L_x_6752) ;  /* 0x0000000400e82947 */ /* 0x000fea0003800000 */
[----:B--23--:R-:W2:Y:S01]  /*ed50*/  LDS.128 R4, [R0] ;  /* 0x0000000000047984 */ /* 0x00cea20000000c00 */
[----:B-----5:R-:W-:Y:S02]  /*ed60*/  SHF.R.U32.HI R11, RZ, 0x8, R32 ;  /* 0x00000008ff0b7819 */ /* 0x020fe40000011620 */
[----:B------:R-:W-:Y:S02]  /*ed70*/  SHF.R.U32.HI R13, RZ, 0x8, R33 ;  /* 0x00000008ff0d7819 */ /* 0x000fe40000011621 */
[----:B------:R-:W-:Y:S02]  /*ed80*/  SHF.R.U32.HI R37, RZ, 0x8, R35 ;  /* 0x00000008ff257819 */ /* 0x000fe40000011623 */
[----:B01----:R-:W-:Y:S02]  /*ed90*/  SHF.R.U32.HI R15, RZ, 0x8, R34 ;  /* 0x00000008ff0f7819 */ /* 0x003fe40000011622 */
        /* <DEDUP_REMOVED lines=27> */
[----:B--2---:R-:W-:Y:S02]  /*ef50*/  F2FP.F16.E4M3.UNPACK_B R10, R6.H1 ;  /* 0x00000006ff0a723e */ /* 0x004fe400030006ff */
        /* <DEDUP_REMOVED lines=88> */
[----:B------:R4:W-:Y:S02]  /*f4e0*/  STS.128 [R0], R4 ;  /* 0x0000000400007388 */ /* 0x0009e40000000c00 */
.L_x_6752:
[----:B------:R-:W-:Y:S05]  /*f4f0*/  BSYNC B1 ;  /* 0x0000000000017941 */ /* 0x000fea0003800000 */
.L_x_6751:
[----:B------:R-:W-:Y:S05]  /*f500*/  @P1 BRA `(.L_x_6755) ;  /* 0x0000003400281947 */ /* 0x000fea0003800000 */
[----:B---34-:R-:W3:Y:S01]  /*f510*/  LDC R4, c[0x0][0x3d4] ;  /* 0x0000f500ff047b82 */ /* 0x018ee20000000800 */
[----:B------:R-:W-:Y:S01]  /*f520*/  BSSY B1, `(.L_x_6756) ;  /* 0x000007e000017945 */ /* 0x000fe20003800000 */
[-C--:B---3--:R-:W-:Y:S02]  /*f530*/  ISETP.GE.AND P0, PT, R228, R4.reuse, PT ;  /* 0x00000004e400720c */ /* 0x088fe40003f06270 */
[----:B------:R-:W-:-:S11]  /*f540*/  ISETP.GE.AND P1, PT, R235, R4, PT ;  /* 0x00000004eb00720c */ /* 0x000fd60003f26270 */
[----:B------:R-:W-:Y:S05]  /*f550*/  @P0 BRA `(.L_x_6757) ;  /* 0x0000000400e80947 */ /* 0x000fea0003800000 */
[----:B--2---:R-:W2:Y:S01]  /*f560*/  LDS.128 R4, [R3+0x1e400] ;  /* 0x01e4000003047984 */ /* 0x004ea20000000c00 */
        /* <DEDUP_REMOVED lines=121> */
.L_x_6757:
[----:B------:R-:W-:Y:S05]  /*fd00*/  BSYNC B1 ;  /* 0x0000000000017941 */ /* 0x000fea0003800000 */
.L_x_6756:
[----:B------:R-:W-:Y:S05]  /*fd10*/  @P1 BRA `(.L_x_6755) ;  /* 0x0000002c00241947 */ /* 0x000fea0003800000 */
[----:B--23--:R-:W2:Y:S01]  /*fd20*/  LDS.128 R4, [R0+0x2000] ;  /* 0x0020000000047984 */ /* 0x00cea20000000c00 */
[----:B-----5:R-:W-:Y:S02]  /*fd30*/  SHF.R.U32.HI R3, RZ, 0x8, R8 ;  /* 0x00000008ff037819 */ /* 0x020fe40000011608 */
[----:B------:R-:W-:Y:S02]  /*fd40*/  SHF.R.U32.HI R11, RZ, 0x8, R9 ;  /* 0x00000008ff0b7819 */ /* 0x000fe40000011609 */
[----:B------:R-:W-:Y:S02]  /*fd50*/  LOP3.LUT R10, R8, 0xff, RZ, 0xc0, !PT ;  /* 0x000000ff080a7812 */ /* 0x000fe400078ec0ff */
[----:B------:R-:W-:Y:S02]  /*fd60*/  LOP3.LUT R3, R3, 0xff, RZ, 0xc0, !PT ;  /* 0x000000ff03037812 */ /* 0x000fe400078ec0ff */
[----:B01----:R-:W-:Y:S02]  /*fd70*/  SHF.R.U32.HI R14, RZ, 0x8, R21 ;  /* 0x00000008ff0e7819 */ /* 0x003fe40000011615 */
[----:B------:R-:W-:-:S02]  /*fd80*/  LOP3.LUT R12, R9, 0xff, RZ, 0xc0, !PT ;  /* 0x000000ff090c7812 */ /* 0x000fc400078ec0ff */
[----:B------:R-:W-:Y:S02]  /*fd90*/  LOP3.LUT R11, R11, 0xff, RZ, 0xc0, !PT ;  /* 0x000000ff0b0b7812 */ /* 0x000fe400078ec0ff */
[----:B------:R-:W-:Y:S02]  /*fda0*/  PRMT R3, R3, 0x7604, R10 ;  /* 0x0000760403037816 */ /* 0x000fe4000000000a */
[----:B------:R-:W-:Y:S02]  /*fdb0*/  SHF.R.U32.HI R28, RZ, 0x10, R9 ;  /* 0x00000010ff1c7819 */ /* 0x000fe40000011609 */
[----:B------:R-:W-:Y:S02]  /*fdc0*/  SHF.R.U32.HI R10, RZ, 0x8, R20 ;  /* 0x00000008ff0a7819 */ /* 0x000fe40000011614 */
[----:B------:R-:W-:Y:S02]  /*fdd0*/  SHF.R.U32.HI R29, RZ, 0x10, R21 ;  /* 0x00000010ff1d7819 */ /* 0x000fe40000011615 */
[----:B------:R-:W-:-:S02]  /*fde0*/  LOP3.LUT R15, R21, 0xff, RZ, 0xc0, !PT ;  /* 0x000000ff150f7812 */ /* 0x000fc400078ec0ff */
[----:B------:R-:W-:Y:S01]  /*fdf0*/  LOP3.LUT R14, R14, 0xff, RZ, 0xc0, !PT ;  /* 0x000000ff0e0e7812 */ /* 0x000fe200078ec0ff */
[----:B------:R-:W-:Y:S01]  /*fe00*/  IMAD.U32 R29, R29, 0x10000, RZ ;  /* 0x000100001d1d7824 */ /* 0x000fe200078e00ff */
[----:B------:R-:W-:Y:S02]  /*fe10*/  PRMT R11, R11, 0x7604, R12 ;  /* 0x000076040b0b7816 */ /* 0x000fe4000000000c */
        /* <DEDUP_REMOVED lines=10> */
[----:B--2---:R-:W-:-:S02]  /*fec0*/  F2FP.F16.E4M3.UNPACK_B R3, R6.H1 ;  /* 0x00000006ff03723e */ /* 0x004fc400030006ff */
[----:B------:R-:W-:Y:S02]  /*fed0*/  LOP3.LUT R15, R15, 0xff0000, R20, 0xf8, !PT ;  /* 0x00ff00000f0f7812 */ /* 0x000fe400078ef814 */
[----:B------:R-:W-:Y:S01]  /*fee0*/  F2FP.F16.E4M3.UNPACK_B R21, R29 ;  /* 0x0000001dff15723e */ /* 0x000fe200020006ff */
[--C-:B------:R-:W-:Y:S01]  /*fef0*/  HADD2.F32 R9, -RZ, R3.reuse.H0_H0 ;  /* 0x20000003ff097230 */ /* 0x100fe20000004100 */
[----:B------:R-:W-:Y:S02]  /*ff00*/  F2FP.F16.E4M3.UNPACK_B R14, R13 ;  /* 0x0000000dff0e723e */ /* 0x000fe400020006ff */
        /* <DEDUP_REMOVED lines=88> */
.L_x_6736:
[----:B------:R-:W2:Y:S01]  /*10490*/  LDL R3, [R1+0x5c] ;  /* 0x00005c0001037983 */ /* 0x000ea20000100800 */
[----:B------:R-:W0:Y:S01]  /*104a0*/  LDC R21, c[0x0][0x3d4] ;  /* 0x0000f500ff157b82 */ /* 0x000e220000000800 */
[C---:B------:R-:W-:Y:S01]  /*104b0*/  VIADD R46, R230.reuse, 0x40 ;  /* 0x00000040e62e7836 */ /* 0x040fe20000000000 */
[-C--:B------:R-:W-:Y:S01]  /*104c0*/  ISETP.GE.AND P1, PT, R230, R57.reuse, PT ;  /* 0x00000039e600720c */ /* 0x080fe20003f26270 */
[----:B------:R-:W-:Y:S01]  /*104d0*/  ULDC.64 UR4, c[0x0][0x3c8] ;  /* 0x0000f20000047ab9 */ /* 0x000fe20000000a00 */
[----:B------:R-:W-:Y:S01]  /*104e0*/  ULDC.64 UR6, c[0x0][0x3e0] ;  /* 0x0000f80000067ab9 */ /* 0x000fe20000000a00 */
[----:B------:R-:W-:Y:S01]  /*104f0*/  ULDC.64 UR8, c[0x0][0x208] ;  /* 0x0000820000087ab9 */ /* 0x000fe20000000a00 */
[----:B------:R-:W-:-:S04]  /*10500*/  ISETP.GE.AND P0, PT, R46, R57, PT ;  /* 0x000000392e00720c */ /* 0x000fc80003f06270 */
[CC--:B0-----:R-:W-:Y:S02]  /*10510*/  ISETP.GE.OR P0, PT, R22.reuse, R21.reuse, P0 ;  /* 0x000000151600720c */ /* 0x0c1fe40000706670 */
[----:B------:R-:W-:-:S11]  /*10520*/  ISETP.GE.OR P1, PT, R22, R21, P1 ;  /* 0x000000151600720c */ /* 0x000fd60000f26670 */
[----:B------:R-:W0:Y:S01]  /*10530*/  @!P0 LDC.64 R34, c[0x0][0x3e0] ;  /* 0x0000f800ff228b82 */ /* 0x000e220000000a00 */
[C-C-:B------:R-:W-:Y:S02]  /*10540*/  @!P0 IADD3 R13, P4, P5, R28.reuse, R56, R53.reuse ;  /* 0x000000381c0d8210 */ /* 0x140fe40007d9e035 */
[----:B------:R-:W-:Y:S02]  /*10550*/  @!P1 IADD3 R8, P2, P3, R28, UR4, R53 ;  /* 0x000000041c089c10 */ /* 0x000fe4000fb5e035 */
[C-C-:B------:R-:W-:Y:S02]  /*10560*/  @!P0 IADD3.X R20, R29.reuse, R54, R51.reuse, P4, P5 ;  /* 0x000000361d148210 */ /* 0x140fe400027ea433 */
[----:B------:R-:W-:Y:S01]  /*10570*/  @!P1 IADD3.X R9, R29, UR5, R51, P2, P3 ;  /* 0x000000051d099c10 */ /* 0x000fe200097e6433 */
[----:B------:R-:W1:Y:S01]  /*10580*/  @!P0 LDC.64 R32, c[0x0][0x3c8] ;  /* 0x0000f200ff208b82 */ /* 0x000e620000000a00 */
[----:B------:R-:W-:Y:S02]  /*10590*/  @!P1 IADD3 R10, P2, P3, R30, UR6, R55 ;  /* 0x000000061e0a9c10 */ /* 0x000fe4000fb5e037 */
[----:B------:R-:W-:-:S02]  /*105a0*/  CS2R R36, SRZ ;  /* 0x0000000000247805 */ /* 0x000fc4000001ff00 */
[----:B------:R-:W-:Y:S02]  /*105b0*/  @!P0 IADD3 R15, P4, P5, R30, R58, R55 ;  /* 0x0000003a1e0f8210 */ /* 0x000fe40007d9e037 */
[----:B------:R-:W-:Y:S02]  /*105c0*/  CS2R R38, SRZ ;  /* 0x0000000000267805 */ /* 0x000fe4000001ff00 */
[C-C-:B------:R-:W-:Y:S02]  /*105d0*/  @!P1 IADD3.X R11, R31.reuse, UR7, R52.reuse, P2, P3 ;  /* 0x000000071f0b9c10 */ /* 0x140fe400097e6434 */
[----:B------:R-:W-:Y:S02]  /*105e0*/  CS2R R40, SRZ ;  /* 0x0000000000287805 */ /* 0x000fe4000001ff00 */
[----:B------:R-:W-:Y:S02]  /*105f0*/  @!P0 IADD3.X R0, R31, R59, R52, P4, P5 ;  /* 0x0000003b1f008210 */ /* 0x000fe400027ea434 */
[----:B------:R-:W-:-:S02]  /*10600*/  CS2R R42, SRZ ;  /* 0x00000000002a7805 */ /* 0x000fc4000001ff00 */
[----:B------:R-:W-:Y:S02]  /*10610*/  CS2R R28, SRZ ;  /* 0x00000000001c7805 */ /* 0x000fe4000001ff00 */
[----:B------:R-:W-:Y:S02]  /*10620*/  CS2R R30, SRZ ;  /* 0x00000000001e7805 */ /* 0x000fe4000001ff00 */
[----:B0-----:R-:W-:-:S04]  /*10630*/  @!P0 IADD3 R14, P3, R15, R34, RZ ;  /* 0x000000220f0e8210 */ /* 0x001fc80007f7e0ff */
[----:B------:R0:W5:Y:S01]  /*10640*/  @!P1 LDG.E.128 R28, desc[UR8][R8.64] ;  /* 0x00000008081c9981 */ /* 0x000162000c1e1d00 */
[----:B------:R-:W-:Y:S02]  /*10650*/  @!P0 IMAD.X R15, R0, 0x1, R35, P3 ;  /* 0x00000001000f8824 */ /* 0x000fe400018e0623 */
[----:B------:R-:W3:Y:S01]  /*10660*/  LDC R0, c[0x0][0x428] ;  /* 0x00010a00ff007b82 */ /* 0x000ee20000000800 */
[----:B-1----:R-:W-:Y:S02]  /*10670*/  @!P0 IADD3 R12, P2, R13, R32, RZ ;  /* 0x000000200d0c8210 */ /* 0x002fe40007f5e0ff */
[----:B------:R-:W5:Y:S03]  /*10680*/  @!P0 LDG.E.128 R40, desc[UR8][R14.64] ;  /* 0x000000080e288981 */ /* 0x000f66000c1e1d00 */
[----:B------:R-:W-:-:S05]  /*10690*/  @!P0 IMAD.X R13, R20, 0x1, R33, P2 ;  /* 0x00000001140d8824 */ /* 0x000fca00010e0621 */
[----:B------:R-:W5:Y:S01]  /*106a0*/  @!P0 LDG.E.128 R36, desc[UR8][R12.64] ;  /* 0x000000080c248981 */ /* 0x000f62000c1e1d00 */
[----:B---3--:R-:W-:-:S13]  /*106b0*/  ISETP.NE.AND P0, PT, R0, 0x1, PT ;  /* 0x000000010000780c */ /* 0x008fda0003f05270 */
[----:B------:R-:W1:Y:S08]  /*106c0*/  @P0 LDC R0, c[0x0][0x42c] ;  /* 0x00010b00ff000b82 */ /* 0x000e700000000800 */
[----:B0-----:R-:W0:Y:S01]  /*106d0*/  @P0 LDC R9, c[0x0][0x430] ;  /* 0x00010c00ff090b82 */ /* 0x001e220000000800 */
[----:B------:R-:W-:Y:S02]  /*106e0*/  CS2R R32, SRZ ;  /* 0x0000000000207805 */ /* 0x000fe4000001ff00 */
[----:B------:R-:W-:Y:S01]  /*106f0*/  CS2R R34, SRZ ;  /* 0x0000000000227805 */ /* 0x000fe2000001ff00 */
[----:B------:R-:W-:-:S05]  /*10700*/  IMAD.MOV.U32 R8, RZ, RZ, R44 ;  /* 0x000000ffff087224 */ /* 0x000fca00078e002c */
[----:B------:R3:W5:Y:S02]  /*10710*/  @!P1 LDG.E.128 R32, desc[UR8][R10.64] ;  /* 0x000000080a209981 */ /* 0x000764000c1e1d00 */
[----:B---3--:R-:W-:Y:S02]  /*10720*/  IMAD.MOV.U32 R10, RZ, RZ, R124 ;  /* 0x000000ffff0a7224 */ /* 0x008fe400078e007c */
[----:B------:R-:W-:Y:S02]  /*10730*/  IMAD.MOV.U32 R11, RZ, RZ, R49 ;  /* 0x000000ffff0b7224 */ /* 0x000fe400078e0031 */
[----:B--2---:R-:W-:-:S04]  /*10740*/  IMAD R3, R3, 0x80, R230 ;  /* 0x0000008003037824 */ /* 0x004fc800078e02e6 */
[----:B------:R-:W-:-:S04]  /*10750*/  IMAD R3, R60, 0x40, R3 ;  /* 0x000000403c037824 */ /* 0x000fc800078e0203 */
[----:B-1----:R-:W-:-:S05]  /*10760*/  @P0 IMAD.HI.U32 R0, R3, R0, RZ ;  /* 0x0000000003000227 */ /* 0x002fca00078e00ff */
[----:B0-----:R-:W-:Y:S01]  /*10770*/  @P0 SHF.R.U32.HI R3, RZ, R9, R0 ;  /* 0x00000009ff030219 */ /* 0x001fe20000011600 */
        /* <DEDUP_REMOVED lines=13> */
[----:B------:R-:W-:Y:S08]  /*10850*/  BRA.DIV UR4, `(.L_x_6758) ;  /* 0x0000023a04b47947 */ /* 0x000ff0000b800000 */
.L_x_7039:
[----:B------:R-:W-:-:S03]  /*10860*/  UMOV UR4, 0xffffffff ;  /* 0xffffffff00047882 */ /* 0x000fc60000000000 */
[----:B------:R-:W-:Y:S05]  /*10870*/  BRA.DIV UR4, `(.L_x_6759) ;  /* 0x0000023a04d47947 */ /* 0x000fea000b800000 */
.L_x_7042:
[----:B------:R-:W-:-:S03]  /*10880*/  UMOV UR4, 0xffffffff ;  /* 0xffffffff00047882 */ /* 0x000fc60000000000 */
[----:B------:R-:W-:Y:S05]  /*10890*/  BRA.DIV UR4, `(.L_x_6760) ;  /* 0x0000023a04f47947 */ /* 0x000fea000b800000 */
.L_x_7045:
[----:B------:R-:W-:-:S03]  /*108a0*/  UMOV UR4, 0xffffffff ;  /* 0xffffffff00047882 */ /* 0x000fc60000000000 */
[----:B------:R-:W-:Y:S05]  /*108b0*/  BRA.DIV UR4, `(.L_x_6761) ;  /* 0x0000023e04147947 */ /* 0x000fea000b800000 */
.L_x_7048:
[----:B------:R-:W-:-:S03]  /*108c0*/  UMOV UR4, 0xffffffff ;  /* 0xffffffff00047882 */ /* 0x000fc60000000000 */
[----:B------:R-:W-:Y:S05]  /*108d0*/  BRA.DIV UR4, `(.L_x_6762) ;  /* 0x0000023e04347947 */ /* 0x000fea000b800000 */
.L_x_7051:
[----:B------:R-:W-:-:S03]  /*108e0*/  UMOV UR4, 0xffffffff ;  /* 0xffffffff00047882 */ /* 0x000fc60000000000 */
[----:B------:R-:W-:Y:S05]  /*108f0*/  BRA.DIV UR4, `(.L_x_6763) ;  /* 0x0000023e04547947 */ /* 0x000fea000b800000 */
.L_x_7054:
[----:B------:R-:W-:-:S03]  /*10900*/  UMOV UR4, 0xffffffff ;  /* 0xffffffff00047882 */ /* 0x000fc60000000000 */
[----:B------:R-:W-:Y:S05]  /*10910*/  BRA.DIV UR4, `(.L_x_6764) ;  /* 0x0000023e04747947 */ /* 0x000fea000b800000 */
.L_x_7057:
[----:B------:R-:W-:-:S03]  /*10920*/  UMOV UR4, 0xffffffff ;  /* 0xffffffff00047882 */ /* 0x000fc60000000000 */
[----:B------:R-:W-:Y:S05]  /*10930*/  BRA.DIV UR4, `(.L_x_6765) ;  /* 0x0000023e04947947 */ /* 0x000fea000b800000 */
.L_x_7060:
[----:B------:R-:W2:Y:S01]  /*10940*/  LDL R0, [R1+0x90] ;  /* 0x0000900001007983 */ /* 0x000ea20000100800 */
[----:B------:R-:W-:Y:S01]  /*10950*/  ISETP.GE.AND P0, PT, R22, R21, PT ;  /* 0x000000151600720c */ /* 0x000fe20003f06270 */
[----:B------:R-:W-:Y:S03]  /*10960*/  BSSY B1, `(.L_x_6766) ;  /* 0x000000b000017945 */ /* 0x000fe60003800000 */
[-C--:B------:R-:W-:Y:S02]  /*10970*/  ISETP.GE.OR P2, PT, R230, R57.reuse, P0 ;  /* 0x00000039e600720c */ /* 0x080fe40000746670 */
[----:B------:R-:W-:Y:S02]  /*10980*/  ISETP.GE.OR P0, PT, R46, R57, P0 ;  /* 0x000000392e00720c */ /* 0x000fe40000706670 */
[----:B--2---:R-:W-:-:S13]  /*10990*/  R2UR UR5, R0 ;  /* 0x00000000000572ca */ /* 0x004fda00000e0000 */
[----:B------:R-:W-:-:S04]  /*109a0*/  ULEA.HI UR4, UR5, UR5, URZ, 0x1 ;  /* 0x0000000505047291 */ /* 0x000fc8000f8f083f */
[----:B------:R-:W-:-:S04]  /*109b0*/  ULOP3.LUT UR4, UR4, 0xfffffffe, URZ, 0xc0, !UPT ;  /* 0xfffffffe04047892 */ /* 0x000fc8000f8ec03f */
[----:B------:R-:W-:-:S06]  /*109c0*/  UIADD3 UR4, UR5, -UR4, URZ ;  /* 0x8000000405047290 */ /* 0x000fcc000fffe03f */
[----:B------:R-:W-:-:S05]  /*109d0*/  IMAD.U32 R3, RZ, RZ, UR4 ;  /* 0x00000004ff037e24 */ /* 0x000fca000f8e00ff */
[----:B------:R-:W-:-:S04]  /*109e0*/  SHF.L.U32 R3, R3, 0x1f, RZ ;  /* 0x0000001f03037819 */ /* 0x000fc800000006ff */
[----:B------:R-:W0:Y:S02]  /*109f0*/  SYNCS.PHASECHK.TRANS64.TRYWAIT P1, [R18+URZ+0x2e800], R3 ;  /* 0x02e80003120075a7 */ /* 0x000e24000802017f */
[----:B0-----:R-:W-:Y:S05]  /*10a00*/  @!P1 BRA `(.L_x_6767) ;  /* 0x0000023c00889947 */ /* 0x001fea0003800000 */
.L_x_7061:
[----:B------:R-:W-:Y:S05]  /*10a10*/  BSYNC B1 ;  /* 0x0000000000017941 */ /* 0x000fea0003800000 */
.L_x_6766:
[----:B------:R-:W-:Y:S04]  /*10a20*/  BSSY B1, `(.L_x_6768) ;  /* 0x0000101000017945 */ /* 0x000fe80003800000 */
[----:B------:R-:W-:Y:S05]  /*10a30*/  @P2 BRA `(.L_x_6769) ;  /* 0x0000000c00fc2947 */ /* 0x000fea0003800000 */
[----:B------:R-:W2:Y:S01]  /*10a40*/  LDL R14, [R1+0x70] ;  /* 0x00007000010e7983 */ /* 0x000ea20000100800 */
[----:B0----5:R-:W-:Y:S02]  /*10a50*/  SHF.R.U32.HI R3, RZ, 0x8, R28 ;  /* 0x00000008ff037819 */ /* 0x021fe4000001161c */
[----:B------:R-:W-:Y:S02]  /*10a60*/  LOP3.LUT R0, R28, 0xff, RZ, 0xc0, !PT ;  /* 0x000000ff1c007812 */ /* 0x000fe400078ec0ff */
[----:B------:R-:W-:Y:S02]  /*10a70*/  LOP3.LUT R3, R3, 0xff, RZ, 0xc0, !PT ;  /* 0x000000ff03037812 */ /* 0x000fe400078ec0ff */
[----:B------:R-:W-:Y:S02]  /*10a80*/  SHF.R.U32.HI R5, RZ, 0x8, R29 ;  /* 0x00000008ff057819 */ /* 0x000fe4000001161d */
[----:B------:R-:W-:Y:S02]  /*10a90*/  SHF.R.U32.HI R7, RZ, 0x8, R30 ;  /* 0x00000008ff077819 */ /* 0x000fe4000001161e */
[----:B------:R-:W-:Y:S01]  /*10aa0*/  PRMT R13, R3, 0x7604, R0 ;  /* 0x00007604030d7816 */ /* 0x000fe20000000000 */
[----:B------:R-:W-:Y:S01]  /*10ab0*/  IMAD.SHL.U32 R3, R232, 0x80, RZ ;  /* 0x00000080e8037824 */ /* 0x000fe200078e00ff */
        /* <DEDUP_REMOVED lines=8> */
[----:B------:R-:W-:Y:S01]  /*10b40*/  LOP3.LUT R4, R3, 0x380, RZ, 0xc0, !PT ;  /* 0x0000038003047812 */ /* 0x000fe200078ec0ff */
[----:B------:R-:W-:Y:S01]  /*10b50*/  IMAD.IADD R3, R22, 0x1, R21 ;  /* 0x0000000116037824 */ /* 0x000fe200078e0215 */
[----:B------:R-:W-:Y:S02]  /*10b60*/  LOP3.LUT R8, R0, 0xff, RZ, 0xc0, !PT ;  /* 0x000000ff00087812 */ /* 0x000fe400078ec0ff */
[----:B------:R-:W-:Y:S02]  /*10b70*/  LOP3.LUT R5, R31, 0xff, RZ, 0xc0, !PT ;  /* 0x000000ff1f057812 */ /* 0x000fe400078ec0ff */
[----:B------:R-:W-:Y:S02]  /*10b80*/  LOP3.LUT R6, R6, 0xff, RZ, 0xc0, !PT ;  /* 0x000000ff06067812 */ /* 0x000fe400078ec0ff */
[----:B------:R-:W-:-:S02]  /*10b90*/  LOP3.LUT R0, R4, 0x70, R22, 0xf8, !PT ;  /* 0x0000007004007812 */ /* 0x000fc400078ef816 */
[----:B------:R-:W-:Y:S02]  /*10ba0*/  SHF.R.U32.HI R9, RZ, 0x3, R4 ;  /* 0x00000003ff097819 */ /* 0x000fe40000011604 */
[----:B------:R-:W-:Y:S02]  /*10bb0*/  LOP3.LUT R4, R4, 0x70, R3, 0xf8, !PT ;  /* 0x0000007004047812 */ /* 0x000fe400078ef803 */
[----:B------:R-:W-:Y:S02]  /*10bc0*/  LOP3.LUT R7, R32, 0xff, RZ, 0xc0, !PT ;  /* 0x000000ff20077812 */ /* 0x000fe400078ec0ff */
[----:B------:R-:W-:Y:S02]  /*10bd0*/  PRMT R49, R6, 0x7604, R5 ;  /* 0x0000760406317816 */ /* 0x000fe40000000005 */
[----:B------:R-:W-:Y:S02]  /*10be0*/  LOP3.LUT R3, R0, R9, RZ, 0x3c, !PT ;  /* 0x0000000900037212 */ /* 0x000fe400078e3cff */
[----:B------:R-:W-:-:S02]  /*10bf0*/  SHF.R.U32.HI R5, RZ, 0x8, R33 ;  /* 0x00000008ff057819 */ /* 0x000fc40000011621 */
[----:B------:R-:W-:Y:S02]  /*10c00*/  PRMT R51, R8, 0x7604, R7 ;  /* 0x0000760408337816 */ /* 0x000fe40000000007 */
[----:B------:R-:W-:Y:S02]  /*10c10*/  LOP3.LUT R9, R4, R9, RZ, 0x3c, !PT ;  /* 0x0000000904097212 */ /* 0x000fe400078e3cff */
[----:B------:R-:W-:Y:S02]  /*10c20*/  LOP3.LUT R8, R33, 0xff, RZ, 0xc0, !PT ;  /* 0x000000ff21087812 */ /* 0x000fe400078ec0ff */
[----:B------:R-:W-:Y:S02]  /*10c30*/  SHF.R.U32.HI R4, RZ, 0x8, R34 ;  /* 0x00000008ff047819 */ /* 0x000fe40000011622 */
[----:B------:R-:W-:Y:S02]  /*10c40*/  LOP3.LUT R10, R34, 0xff, RZ, 0xc0, !PT ;  /* 0x000000ff220a7812 */ /* 0x000fe400078ec0ff */
[----:B------:R-:W-:-:S02]  /*10c50*/  LOP3.LUT R11, R4, 0xff, RZ, 0xc0, !PT ;  /* 0x000000ff040b7812 */ /* 0x000fc400078ec0ff */
[----:B------:R-:W-:Y:S02]  /*10c60*/  SHF.R.U32.HI R47, RZ, 0x8, R35 ;  /* 0x00000008ff2f7819 */ /* 0x000fe40000011623 */
        /* <DEDUP_REMOVED lines=16> */
[----:B------:R-:W-:-:S02]  /*10d70*/  PRMT R13, R12, 0x7054, R13 ;  /* 0x000070540c0d7816 */ /* 0x000fc4000000000d */
[----:B------:R-:W-:Y:S02]  /*10d80*/  PRMT R57, R44, 0x7054, R57 ;  /* 0x000070542c397816 */ /* 0x000fe40000000039 */
[----:B------:R-:W-:Y:S02]  /*10d90*/  SHF.R.U32.HI R12, RZ, 0x10, R32 ;  /* 0x00000010ff0c7819 */ /* 0x000fe40000011620 */
[----:B------:R-:W-:Y:S02]  /*10da0*/  PRMT R55, R20, 0x7054, R55 ;  /* 0x0000705414377816 */ /* 0x000fe40000000037 */
[----:B------:R-:W-:Y:S02]  /*10db0*/  LOP3.LUT R44, R13, 0xff000000, R28, 0xf8, !PT ;  /* 0xff0000000d2c7812 */ /* 0x000fe400078ef81c */
[----:B------:R-:W-:Y:S02]  /*10dc0*/  LOP3.LUT R47, R47, 0xff000000, R30, 0xf8, !PT ;  /* 0xff0000002f2f7812 */ /* 0x000fe400078ef81e */
[----:B------:R-:W-:-:S02]  /*10dd0*/  LOP3.LUT R57, R57, 0xff000000, R35, 0xf8, !PT ;  /* 0xff00000039397812 */ /* 0x000fc400078ef823 */
[----:B------:R-:W-:Y:S02]  /*10de0*/  LOP3.LUT R12, R12, 0xff, RZ, 0xc0, !PT ;  /* 0x000000ff0c0c7812 */ /* 0x000fe400078ec0ff */
[----:B------:R-:W-:Y:S02]  /*10df0*/  LOP3.LUT R48, R55, 0xff000000, R34, 0xf8, !PT ;  /* 0xff00000037307812 */ /* 0x000fe400078ef822 */
[----:B------:R-:W-:Y:S02]  /*10e00*/  PRMT R51, R12, 0x7054, R51 ;  /* 0x000070540c337816 */ /* 0x000fe40000000033 */
[----:B------:R-:W-:Y:S02]  /*10e10*/  LOP3.LUT R49, R49, 0xff000000, R31, 0xf8, !PT ;  /* 0xff00000031317812 */ /* 0x000fe400078ef81f */
[----:B------:R-:W-:Y:S02]  /*10e20*/  LOP3.LUT R51, R51, 0xff000000, R32, 0xf8, !PT ;  /* 0xff00000033337812 */ /* 0x000fe400078ef820 */
[----:B--2---:R-:W-:-:S02]  /*10e30*/  IADD3 R0, R18, R3, R14 ;  /* 0x0000000312007210 */ /* 0x004fc40007ffe00e */
[----:B------:R-:W-:-:S03]  /*10e40*/  LOP3.LUT R3, R5, 0xff, RZ, 0xc0, !PT ;  /* 0x000000ff05037812 */ /* 0x000fc600078ec0ff */
[----:B------:R-:W0:Y:S01]  /*10e50*/  LDS.128 R4, [R0+0x1c400] ;  /* 0x01c4000000047984 */ /* 0x000e220000000c00 */
[----:B------:R-:W-:Y:S02]  /*10e60*/  PRMT R53, R3, 0x7604, R8 ;  /* 0x0000760403357816 */ /* 0x000fe40000000008 */
[----:B------:R-:W-:Y:S02]  /*10e70*/  IADD3 R3, R18, R9, R14 ;  /* 0x0000000912037210 */ /* 0x000fe40007ffe00e */
[----:B------:R-:W-:-:S03]  /*10e80*/  SHF.R.U32.HI R14, RZ, 0x10, R29 ;  /* 0x00000010ff0e7819 */ /* 0x000fc6000001161d */
[----:B------:R-:W1:Y:S01]  /*10e90*/  LDS.128 R8, [R3+0x1c400] ;  /* 0x01c4000003087984 */ /* 0x000e620000000c00 */
[----:B------:R-:W-:-:S04]  /*10ea0*/  LOP3.LUT R14, R14, 0xff, RZ, 0xc0, !PT ;  /* 0x000000ff0e0e7812 */ /* 0x000fc800078ec0ff */
[----:B------:R-:W-:Y:S02]  /*10eb0*/  PRMT R15, R14, 0x7054, R15 ;  /* 0x000070540e0f7816 */ /* 0x000fe4000000000f */
[----:B------:R-:W-:Y:S02]  /*10ec0*/  SHF.R.U32.HI R14, RZ, 0x10, R33 ;  /* 0x00000010ff0e7819 */ /* 0x000fe40000011621 */
[----:B------:R-:W-:Y:S02]  /*10ed0*/  LOP3.LUT R45, R15, 0xff000000, R29, 0xf8, !PT ;  /* 0xff0000000f2d7812 */ /* 0x000fe400078ef81d */
[----:B------:R-:W-:-:S04]  /*10ee0*/  LOP3.LUT R14, R14, 0xff, RZ, 0xc0, !PT ;  /* 0x000000ff0e0e7812 */ /* 0x000fc800078ec0ff */
[----:B------:R-:W-:-:S04]  /*10ef0*/  PRMT R53, R14, 0x7054, R53 ;  /* 0x000070540e357816 */ /* 0x000fc80000000035 */
[----:B------:R-:W-:Y:S02]  /*10f00*/  LOP3.LUT R53, R53, 0xff000000, R33, 0xf8, !PT ;  /* 0xff00000035357812 */ /* 0x000fe400078ef821 */
[----:B------:R-:W-:Y:S02]  /*10f10*/  F2FP.F16.E4M3.UNPACK_B R33, R45.H1 ;  /* 0x0000002dff21723e */ /* 0x000fe400030006ff */
[-C--:B------:R-:W-:Y:S02]  /*10f20*/  F2FP.F16.E4M3.UNPACK_B R46, R53.reuse.H1 ;  /* 0x00000035ff2e723e */ /* 0x080fe400030006ff */
[----:B------:R-:W-:Y:S01]  /*10f30*/  F2FP.F16.E4M3.UNPACK_B R53, R53 ;  /* 0x00000035ff35723e */ /* 0x000fe200020006ff */
[----:B------:R-:W-:Y:S01]  /*10f40*/  HADD2.F32 R35, -RZ, R33.H0_H0 ;  /* 0x20000021ff237230 */ /* 0x000fe20000004100 */
[----:B------:R-:W-:Y:S01]  /*10f50*/  F2FP.F16.E4M3.UNPACK_B R45, R45 ;  /* 0x0000002dff2d723e */ /* 0x000fe200020006ff */
[--C-:B------:R-:W-:Y:S02]  /*10f60*/  HADD2.F32 R55, -RZ, R46.reuse.H0_H0 ;  /* 0x2000002eff377230 */ /* 0x100fe40000004100 */
[----:B------:R-:W-:Y:S01]  /*10f70*/  HADD2.F32 R46, -RZ, R46.H1_H1 ;  /* 0x3000002eff2e7230 */ /* 0x000fe20000004100 */
[----:B0-----:R-:W-:-:S02]  /*10f80*/  F2FP.F16.E4M3.UNPACK_B R13, R5.H1 ;  /* 0x00000005ff0d723e */ /* 0x001fc400030006ff */
[-C--:B------:R-:W-:Y:S02]  /*10f90*/  F2FP.F16.E4M3.UNPACK_B R15, R7.reuse ;  /* 0x00000007ff0f723e */ /* 0x080fe400020006ff */
[----:B------:R-:W-:Y:S02]  /*10fa0*/  F2FP.F16.E4M3.UNPACK_B R20, R7.H1 ;  /* 0x00000007ff14723e */ /* 0x000fe400030006ff */
[-C--:B------:R-:W-:Y:S02]  /*10fb0*/  F2FP.F16.E4M3.UNPACK_B R7, R6.reuse ;  /* 0x00000006ff07723e */ /* 0x080fe400020006ff */
[-C--:B-1----:R-:W-:Y:S02]  /*10fc0*/  F2FP.F16.E4M3.UNPACK_B R29, R9.reuse.H1 ;  /* 0x00000009ff1d723e */ /* 0x082fe400030006ff */
[----:B------:R-:W-:Y:S01]  /*10fd0*/  F2FP.F16.E4M3.UNPACK_B R14, R6.H1 ;  /* 0x00000006ff0e723e */ /* 0x000fe200030006ff */
[----:B------:R-:W-:Y:S01]  /*10fe0*/  HADD2.F32 R6, -RZ, R13.H0_H0 ;  /* 0x2000000dff067230 */ /* 0x000fe20000004100 */
[----:B------:R-:W-:Y:S01]  /*10ff0*/  F2FP.F16.E4M3.UNPACK_B R28, R9 ;  /* 0x00000009ff1c723e */ /* 0x000fe200020006ff */
[--C-:B------:R-:W-:Y:S01]  /*11000*/  HADD2.F32 R30, -RZ, R29.reuse.H0_H0 ;  /* 0x2000001dff1e7230 */ /* 0x100fe20000004100 */
[-C--:B------:R-:W-:Y:S01]  /*11010*/  F2FP.F16.E4M3.UNPACK_B R31, R11.reuse ;  /* 0x0000000bff1f723e */ /* 0x080fe200020006ff */
[----:B------:R-:W-:Y:S01]  /*11020*/  HADD2.F32 R29, -RZ, R29.H1_H1 ;  /* 0x3000001dff1d7230 */ /* 0x000fe20000004100 */
[----:B------:R-:W-:Y:S01]  /*11030*/  F2FP.F16.E4M3.UNPACK_B R32, R11.H1 ;  /* 0x0000000bff20723e */ /* 0x000fe200030006ff */
[----:B------:R-:W-:-:S02]  /*11040*/  HADD2.F32 R13, -RZ, R13.H1_H1 ;  /* 0x3000000dff0d7230 */ /* 0x000fc40000004100 */
[C---:B------:R-:W-:Y:S01]  /*11050*/  FMUL.FTZ R34, R30.reuse, R35 ;  /* 0x000000231e227220 */ /* 0x040fe20000410000 */
[----:B------:R-:W-:Y:S01]  /*11060*/  FMUL.FTZ R59, R30, R55 ;  /* 0x000000371e3b7220 */ /* 0x000fe20000410000 */
[----:B------:R-:W-:Y:S01]  /*11070*/  F2FP.F16.E4M3.UNPACK_B R12, R5 ;  /* 0x00000005ff0c723e */ /* 0x000fe200020006ff */
[----:B------:R-:W-:Y:S01]  /*11080*/  FMUL.FTZ R52, R29, R46 ;  /* 0x0000002e1d347220 */ /* 0x000fe20000410000 */
[C---:B------:R-:W-:Y:S01]  /*11090*/  FFMA.FTZ R50, R6.reuse, R55, R34 ;  /* 0x0000003706327223 */ /* 0x040fe20000010022 */
[-C--:B------:R-:W-:Y:S01]  /*110a0*/  F2FP.F16.E4M3.UNPACK_B R11, R10.reuse ;  /* 0x0000000aff0b723e */ /* 0x080fe200020006ff */
[----:B------:R-:W-:Y:S01]  /*110b0*/  FFMA.FTZ R59, R6, R35, -R59 ;  /* 0x00000023063b7223 */ /* 0x000fe2000001083b */
[----:B------:R-:W-:Y:S01]  /*110c0*/  F2FP.F16.E4M3.UNPACK_B R30, R10.H1 ;  /* 0x0000000aff1e723e */ /* 0x000fe200030006ff */
[----:B------:R-:W-:Y:S01]  /*110d0*/  HADD2.F32 R34, -RZ, R33.H1_H1 ;  /* 0x30000021ff227230 */ /* 0x000fe20000004100 */
[-C--:B------:R-:W-:Y:S01]  /*110e0*/  F2FP.F16.E4M3.UNPACK_B R9, R8.reuse ;  /* 0x00000008ff09723e */ /* 0x080fe200020006ff */
[----:B------:R-:W-:Y:S01]  /*110f0*/  HADD2.F32 R35, -RZ, R53.H0_H0 ;  /* 0x20000035ff237230 */ /* 0x000fe20000004100 */
[----:B------:R-:W-:Y:S01]  /*11100*/  F2FP.F16.E4M3.UNPACK_B R8, R8.H1 ;  /* 0x00000008ff08723e */ /* 0x000fe200030006ff */
[----:B------:R-:W-:-:S02]  /*11110*/  HADD2.F32 R10, -RZ, R28.H0_H0 ;  /* 0x2000001cff0a7230 */ /* 0x000fc40000004100 */
        /* <DEDUP_REMOVED lines=8> */
[C---:B------:R-:W-:Y:S01]  /*111a0*/  FFMA.FTZ R34, R6.reuse, R33, -R29 ;  /* 0x0000002106227223 */ /* 0x040fe2000001081d */
[----:B------:R-:W-:Y:S01]  /*111b0*/  F2FP.F16.E4M3.UNPACK_B R33, R57.H1 ;  /* 0x00000039ff21723e */ /* 0x000fe200030006ff */
[----:B------:R-:W-:Y:S01]  /*111c0*/  FFMA.FTZ R46, R6, R35, R10 ;  /* 0x00000023062e7223 */ /* 0x000fe2000001000a */
[----:B------:R-:W-:Y:S01]  /*111d0*/  HADD2.F32 R10, -RZ, R32.H0_H0 ;  /* 0x20000020ff0a7230 */ /* 0x000fe20000004100 */
[----:B------:R-:W-:Y:S01]  /*111e0*/  F2FP.F16.E4M3.UNPACK_B R57, R57 ;  /* 0x00000039ff39723e */ /* 0x000fe200020006ff */
[----:B------:R-:W-:Y:S01]  /*111f0*/  HADD2.F32 R29, -RZ, R13.H0_H0 ;  /* 0x2000000dff1d7230 */ /* 0x000fe20000004100 */
[----:B------:R-:W-:Y:S01]  /*11200*/  F2FP.F16.E4M3.UNPACK_B R49, R49 ;  /* 0x00000031ff31723e */ /* 0x000fe200020006ff */
[----:B------:R-:W-:Y:S01]  /*11210*/  HADD2.F32 R35, -RZ, R33.H0_H0 ;  /* 0x20000021ff237230 */ /* 0x000fe20000004100 */
[-C--:B------:R-:W-:Y:S01]  /*11220*/  F2FP.F16.E4M3.UNPACK_B R5, R4.reuse ;  /* 0x00000004ff05723e */ /* 0x080fe200020006ff */
[----:B------:R-:W-:Y:S01]  /*11230*/  HADD2.F32 R6, -RZ, R20.H0_H0 ;  /* 0x20000014ff067230 */ /* 0x000fe20000004100 */
[----:B------:R-:W-:Y:S01]  /*11240*/  F2FP.F16.E4M3.UNPACK_B R4, R4.H1 ;  /* 0x00000004ff04723e */ /* 0x000fe200030006ff */
[----:B------:R-:W-:-:S02]  /*11250*/  HADD2.F32 R53, -RZ, R53.H1_H1 ;  /* 0x30000035ff357230 */ /* 0x000fc40000004100 */
[C---:B------:R-:W-:Y:S01]  /*11260*/  FMUL.FTZ R63, R10.reuse, R35 ;  /* 0x000000230a3f7220 */ /* 0x040fe20000410000 */
[----:B------:R-:W-:Y:S01]  /*11270*/  FMUL.FTZ R10, R10, R29 ;  /* 0x0000001d0a0a7220 */ /* 0x000fe20000410000 */
[----:B------:R-:W-:Y:S02]  /*11280*/  HADD2.F32 R28, -RZ, R28.H1_H1 ;  /* 0x3000001cff1c7230 */ /* 0x000fe40000004100 */
[----:B------:R-:W-:Y:S02]  /*11290*/  HADD2.F32 R45, -RZ, R45.H1_H1 ;  /* 0x3000002dff2d7230 */ /* 0x000fe40000004100 */
[C---:B------:R-:W-:Y:S01]  /*112a0*/  FFMA.FTZ R62, R6.reuse, R35, R10 ;  /* 0x00000023063e7223 */ /* 0x040fe2000001000a */
[----:B------:R-:W-:Y:S02]  /*112b0*/  HADD2.F32 R12, -RZ, R12.H1_H1 ;  /* 0x3000000cff0c7230 */ /* 0x000fe40000004100 */
[----:B------:R-:W-:Y:S01]  /*112c0*/  FFMA.FTZ R60, R6, R29, -R63 ;  /* 0x0000001d063c7223 */ /* 0x000fe2000001083f */
[----:B------:R-:W-:-:S02]  /*112d0*/  HADD2.F32 R35, -RZ, R33.H1_H1 ;  /* 0x30000021ff237230 */ /* 0x000fc40000004100 */
[C---:B------:R-:W-:Y:S01]  /*112e0*/  FMUL.FTZ R55, R28.reuse, R53 ;  /* 0x000000351c377220 */ /* 0x040fe20000410000 */
[----:B------:R-:W-:Y:S02]  /*112f0*/  HADD2.F32 R32, -RZ, R32.H1_H1 ;  /* 0x30000020ff207230 */ /* 0x000fe40000004100 */
[-C--:B------:R-:W-:Y:S01]  /*11300*/  FMUL.FTZ R28, R28, R45.reuse ;  /* 0x0000002d1c1c7220 */ /* 0x080fe20000410000 */
[----:B------:R-:W-:Y:S02]  /*11310*/  HADD2.F32 R29, -RZ, R13.H1_H1 ;  /* 0x3000000dff1d7230 */ /* 0x000fe40000004100 */
[----:B------:R-:W-:Y:S01]  /*11320*/  FFMA.FTZ R55, R12, R45, -R55 ;  /* 0x0000002d0c377223 */ /* 0x000fe20000010837 */
[----:B------:R-:W-:Y:S02]  /*11330*/  HADD2.F32 R33, -RZ, R57.H0_H0 ;  /* 0x20000039ff217230 */ /* 0x000fe40000004100 */
[----:B------:R-:W-:Y:S01]  /*11340*/  FMUL.FTZ R63, R32, R35 ;  /* 0x00000023203f7220 */ /* 0x000fe20000410000 */
[----:B------:R-:W-:-:S02]  /*11350*/  HADD2.F32 R10, -RZ, R31.H0_H0 ;  /* 0x2000001fff0a7230 */ /* 0x000fc40000004100 */
[----:B------:R-:W-:Y:S01]  /*11360*/  FFMA.FTZ R53, R12, R53, R28 ;  /* 0x000000350c357223 */ /* 0x000fe2000001001c */
[----:B------:R-:W-:Y:S02]  /*11370*/  HADD2.F32 R13, -RZ, R49.H0_H0 ;  /* 0x20000031ff0d7230 */ /* 0x000fe40000004100 */
[----:B------:R-:W-:Y:S01]  /*11380*/  FMUL.FTZ R32, R32, R29 ;  /* 0x0000001d20207220 */ /* 0x000fe20000410000 */
[----:B------:R-:W-:Y:S02]  /*11390*/  HADD2.F32 R20, -RZ, R20.H1_H1 ;  /* 0x30000014ff147230 */ /* 0x000fe40000004100 */
[C---:B------:R-:W-:Y:S01]  /*113a0*/  FMUL.FTZ R45, R10.reuse, R33 ;  /* 0x000000210a2d7220 */ /* 0x040fe20000410000 */
[----:B------:R-:W-:Y:S02]  /*113b0*/  HADD2.F32 R6, -RZ, R15.H0_H0 ;  /* 0x2000000fff067230 */ /* 0x000fe40000004100 */
[----:B------:R-:W-:Y:S01]  /*113c0*/  FMUL.FTZ R10, R10, R13 ;  /* 0x0000000d0a0a7220 */ /* 0x000fe20000410000 */
[----:B------:R-:W-:Y:S01]  /*113d0*/  F2FP.F16.E4M3.UNPACK_B R28, R51.H1 ;  /* 0x00000033ff1c723e */ /* 0x000fe200030006ff */
        /* <DEDUP_REMOVED lines=8> */
[----:B------:R-:W-:Y:S01]  /*11460*/  HADD2.F32 R31, -RZ, R31.H1_H1 ;  /* 0x3000001fff1f7230 */ /* 0x000fe20000004100 */
[----:B------:R-:W-:Y:S01]  /*11470*/  F2FP.F16.E4M3.UNPACK_B R44, R44 ;  /* 0x0000002cff2c723e */ /* 0x000fe200020006ff */
[----:B------:R-:W-:Y:S02]  /*11480*/  HADD2.F32 R29, -RZ, R28.H0_H0 ;  /* 0x2000001cff1d7230 */ /* 0x000fe40000004100 */
        /* <DEDUP_REMOVED lines=8> */
[----:B------:R-:W-:Y:S02]  /*11510*/  HADD2.F32 R8, -RZ, R8.H1_H1 ;  /* 0x30000008ff087230 */ /* 0x000fe40000004100 */
[C---:B------:R-:W-:Y:S01]  /*11520*/  FFMA.FTZ R63, R15.reuse, R32, R33 ;  /* 0x000000200f3f7223 */ /* 0x040fe20000010021 */
[----:B------:R-:W-:Y:S01]  /*11530*/  FFMA.FTZ R57, R15, R20, -R58 ;  /* 0x000000140f397223 */ /* 0x000fe2000001083a */
[----:B------:R-:W-:Y:S01]  /*11540*/  FFMA.FTZ R32, R6, R29, R10 ;  /* 0x0000001d06207223 */ /* 0x000fe2000001000a */
[----:B------:R-:W-:-:S02]  /*11550*/  HADD2.F32 R29, -RZ, R28.H1_H1 ;  /* 0x3000001cff1d7230 */ /* 0x000fc40000004100 */
[----:B------:R-:W-:Y:S01]  /*11560*/  FFMA.FTZ R20, R6, R13, -R31 ;  /* 0x0000000d06147223 */ /* 0x000fe2000001081f */
[----:B------:R-:W-:Y:S01]  /*11570*/  HADD2.F32 R13, -RZ, R12.H1_H1 ;  /* 0x3000000cff0d7230 */ /* 0x000fe20000004100 */
[----:B------:R-:W-:Y:S01]  /*11580*/  F2FP.F16.E4M3.UNPACK_B R10, R48.H1 ;  /* 0x00000030ff0a723e */ /* 0x000fe200030006ff */
[----:B------:R-:W-:Y:S02]  /*11590*/  HADD2.F32 R4, -RZ, R4.H1_H1 ;  /* 0x30000004ff047230 */ /* 0x000fe40000004100 */
[C---:B------:R-:W-:Y:S01]  /*115a0*/  FMUL.FTZ R31, R8.reuse, R29 ;  /* 0x0000001d081f7220 */ /* 0x040fe20000410000 */
[----:B------:R-:W-:Y:S02]  /*115b0*/  HADD2.F32 R15, -RZ, R51.H0_H0 ;  /* 0x20000033ff0f7230 */ /* 0x000fe40000004100 */
[-C--:B------:R-:W-:Y:S01]  /*115c0*/  FMUL.FTZ R8, R8, R13.reuse ;  /* 0x0000000d08087220 */ /* 0x080fe20000410000 */
[----:B------:R-:W-:Y:S02]  /*115d0*/  HADD2.F32 R6, -RZ, R9.H0_H0 ;  /* 0x20000009ff067230 */ /* 0x000fe40000004100 */
[----:B------:R-:W-:Y:S01]  /*115e0*/  FFMA.FTZ R33, R4, R13, -R31 ;  /* 0x0000000d04217223 */ /* 0x000fe2000001081f */
[----:B------:R-:W-:-:S02]  /*115f0*/  HADD2.F32 R13, -RZ, R44.H0_H0 ;  /* 0x2000002cff0d7230 */ /* 0x000fc40000004100 */
[----:B------:R-:W-:Y:S01]  /*11600*/  FFMA.FTZ R35, R4, R29, R8 ;  /* 0x0000001d04237223 */ /* 0x000fe20000010008 */
[----:B------:R-:W-:Y:S02]  /*11610*/  HADD2.F32 R8, -RZ, R51.H1_H1 ;  /* 0x30000033ff087230 */ /* 0x000fe40000004100 */
[C---:B------:R-:W-:Y:S01]  /*11620*/  FMUL.FTZ R29, R6.reuse, R15 ;  /* 0x0000000f061d7220 */ /* 0x040fe20000410000 */
[----:B------:R-:W-:Y:S02]  /*11630*/  HADD2.F32 R9, -RZ, R9.H1_H1 ;  /* 0x30000009ff097230 */ /* 0x000fe40000004100 */
[----:B------:R-:W-:Y:S01]  /*11640*/  FMUL.FTZ R31, R6, R13 ;  /* 0x0000000d061f7220 */ /* 0x000fe20000410000 */
[--C-:B------:R-:W-:Y:S01]  /*11650*/  HADD2.F32 R4, -RZ, R5.reuse.H0_H0 ;  /* 0x20000005ff047230 */ /* 0x100fe20000004100 */
[----:B------:R-:W-:Y:S01]  /*11660*/  F2FP.F16.E4M3.UNPACK_B R48, R48 ;  /* 0x00000030ff30723e */ /* 0x000fe200020006ff */
[----:B------:R-:W-:Y:S02]  /*11670*/  HADD2.F32 R44, -RZ, R44.H1_H1 ;  /* 0x3000002cff2c7230 */ /* 0x000fe40000004100 */
[----:B------:R-:W-:Y:S01]  /*11680*/  FMUL.FTZ R6, R9, R8 ;  /* 0x0000000809067220 */ /* 0x000fe20000410000 */
[----:B------:R-:W-:-:S02]  /*11690*/  HADD2.F32 R5, -RZ, R5.H1_H1 ;  /* 0x30000005ff057230 */ /* 0x000fc40000004100 */
[C---:B------:R-:W-:Y:S01]  /*116a0*/  FFMA.FTZ R29, R4.reuse, R13, -R29 ;  /* 0x0000000d041d7223 */ /* 0x040fe2000001081d */
[----:B------:R-:W-:Y:S01]  /*116b0*/  FFMA.FTZ R31, R4, R15, R31 ;  /* 0x0000000f041f7223 */ /* 0x000fe2000001001f */
[-C--:B------:R-:W-:Y:S01]  /*116c0*/  F2FP.F16.E4M3.UNPACK_B R4, R47.reuse.H1 ;  /* 0x0000002fff04723e */ /* 0x080fe200030006ff */
[-C--:B------:R-:W-:Y:S01]  /*116d0*/  FMUL.FTZ R9, R9, R44.reuse ;  /* 0x0000002c09097220 */ /* 0x080fe20000410000 */
[C---:B------:R-:W-:Y:S01]  /*116e0*/  FFMA.FTZ R44, R5.reuse, R44, -R6 ;  /* 0x0000002c052c7223 */ /* 0x040fe20000010806 */
[----:B------:R-:W-:Y:S01]  /*116f0*/  HADD2.F32 R13, -RZ, R10.H0_H0 ;  /* 0x2000000aff0d7230 */ /* 0x000fe20000004100 */
[----:B------:R-:W-:Y:S01]  /*11700*/  F2FP.F16.E4M3.UNPACK_B R47, R47 ;  /* 0x0000002fff2f723e */ /* 0x000fe200020006ff */
[----:B------:R-:W-:Y:S02]  /*11710*/  HADD2.F32 R6, -RZ, R30.H0_H0 ;  /* 0x2000001eff067230 */ /* 0x000fe40000004100 */
[----:B------:R-:W-:Y:S01]  /*11720*/  FFMA.FTZ R12, R5, R8, R9 ;  /* 0x00000008050c7223 */ /* 0x000fe20000010009 */
[----:B------:R-:W-:-:S02]  /*11730*/  HADD2.F32 R5, -RZ, R4.H0_H0 ;  /* 0x20000004ff057230 */ /* 0x000fc40000004100 */
[----:B------:R-:W-:Y:S02]  /*11740*/  HADD2.F32 R9, -RZ, R4.H1_H1 ;  /* 0x30000004ff097230 */ /* 0x000fe40000004100 */
[C---:B------:R-:W-:Y:S01]  /*11750*/  FMUL.FTZ R45, R6.reuse, R13 ;  /* 0x0000000d062d7220 */ /* 0x040fe20000410000 */
[----:B------:R-:W-:Y:S02]  /*11760*/  HADD2.F32 R4, -RZ, R14.H0_H0 ;  /* 0x2000000eff047230 */ /* 0x000fe40000004100 */
[-C--:B------:R-:W-:Y:S01]  /*11770*/  FMUL.FTZ R49, R6, R5.reuse ;  /* 0x0000000506317220 */ /* 0x080fe20000410000 */
[----:B------:R-:W-:Y:S02]  /*11780*/  HADD2.F32 R15, -RZ, R10.H1_H1 ;  /* 0x3000000aff0f7230 */ /* 0x000fe40000004100 */
[----:B------:R-:W-:Y:S02]  /*11790*/  HADD2.F32 R30, -RZ, R30.H1_H1 ;  /* 0x3000001eff1e7230 */ /* 0x000fe40000004100 */
[----:B------:R-:W-:Y:S01]  /*117a0*/  FFMA.FTZ R45, R4, R5, -R45 ;  /* 0x00000005042d7223 */ /* 0x000fe2000001082d */
[----:B------:R-:W-:-:S02]  /*117b0*/  HADD2.F32 R14, -RZ, R14.H1_H1 ;  /* 0x3000000eff0e7230 */ /* 0x000fc40000004100 */
[----:B------:R-:W-:Y:S01]  /*117c0*/  FFMA.FTZ R49, R4, R13, R49 ;  /* 0x0000000d04317223 */ /* 0x000fe20000010031 */
[--C-:B------:R-:W-:Y:S02]  /*117d0*/  HADD2.F32 R6, -RZ, R47.reuse.H0_H0 ;  /* 0x2000002fff067230 */ /* 0x100fe40000004100 */
[C---:B------:R-:W-:Y:S01]  /*117e0*/  FMUL.FTZ R5, R30.reuse, R15 ;  /* 0x0000000f1e057220 */ /* 0x040fe20000410000 */
[-C--:B------:R-:W-:Y:S01]  /*117f0*/  FMUL.FTZ R30, R30, R9.reuse ;  /* 0x000000091e1e7220 */ /* 0x080fe20000410000 */
[----:B------:R-:W-:Y:S02]  /*11800*/  HADD2.F32 R8, -RZ, R47.H1_H1 ;  /* 0x3000002fff087230 */ /* 0x000fe40000004100 */
[C---:B------:R-:W-:Y:S01]  /*11810*/  FFMA.FTZ R28, R14.reuse, R9, -R5 ;  /* 0x000000090e1c7223 */ /* 0x040fe20000010805 */
[----:B------:R-:W-:Y:S02]  /*11820*/  HADD2.F32 R9, -RZ, R48.H0_H0 ;  /* 0x20000030ff097230 */ /* 0x000fe40000004100 */
[----:B------:R-:W-:Y:S01]  /*11830*/  FFMA.FTZ R30, R14, R15, R30 ;  /* 0x0000000f0e1e7223 */ /* 0x000fe2000001001e */
[----:B------:R-:W-:-:S02]  /*11840*/  HADD2.F32 R5, -RZ, R11.H0_H0 ;  /* 0x2000000bff057230 */ /* 0x000fc40000004100 */
[----:B------:R-:W-:Y:S01]  /*11850*/  HADD2.F32 R48, -RZ, R48.H1_H1 ;  /* 0x30000030ff307230 */ /* 0x000fe20000004100 */
[----:B------:R-:W-:Y:S01]  /*11860*/  F2FP.SATFINITE.E4M3.F32.PACK_AB_MERGE_C R28, R28, R45, RZ ;  /* 0x0000002d1c1c723e */ /* 0x000fe200048070ff */
[----:B------:R-:W-:Y:S02]  /*11870*/  HADD2.F32 R11, -RZ, R11.H1_H1 ;  /* 0x3000000bff0b7230 */ /* 0x000fe40000004100 */
[CC--:B------:R-:W-:Y:S01]  /*11880*/  FMUL.FTZ R13, R5.reuse, R9.reuse ;  /* 0x00000009050d7220 */ /* 0x0c0fe20000410000 */
[--C-:B------:R-:W-:Y:S02]  /*11890*/  HADD2.F32 R4, -RZ, R7.reuse.H0_H0 ;  /* 0x20000007ff047230 */ /* 0x100fe40000004100 */
[----:B------:R-:W-:Y:S01]  /*118a0*/  FMUL.FTZ R10, R5, R6 ;  /* 0x00000006050a7220 */ /* 0x000fe20000410000 */
        /* <DEDUP_REMOVED lines=24> */
.L_x_6769:
[----:B------:R-:W-:Y:S05]  /*11a30*/  BSYNC B1 ;  /* 0x0000000000017941 */ /* 0x000fea0003800000 */
.L_x_6768:
[----:B------:R-:W-:Y:S05]  /*11a40*/  @P0 BRA `(.L_x_6755) ;  /* 0x0000000c00d80947 */ /* 0x000fea0003800000 */
[----:B-1----:R-:W2:Y:S04]  /*11a50*/  LDL R10, [R1+0x74] ;  /* 0x00007400010a7983 */ /* 0x002ea80000100800 */
[----:B------:R-:W3:Y:S01]  /*11a60*/  LDL R56, [R1+0x94] ;  /* 0x0000940001387983 */ /* 0x000ee20000100800 */
[----:B-----5:R-:W-:Y:S01]  /*11a70*/  SHF.R.U32.HI R4, RZ, 0x8, R37 ;  /* 0x00000008ff047819 */ /* 0x020fe20000011625 */
[----:B------:R-:W-:Y:S01]  /*11a80*/  VIADD R8, R230, 0x40 ;  /* 0x00000040e6087836 */ /* 0x000fe20000000000 */
[----:B------:R-:W-:Y:S01]  /*11a90*/  SHF.R.U32.HI R0, RZ, 0x8, R36 ;  /* 0x00000008ff007819 */ /* 0x000fe20000011624 */
[----:B------:R-:W-:Y:S01]  /*11aa0*/  IMAD.IADD R21, R22, 0x1, R21 ;  /* 0x0000000116157824 */ /* 0x000fe200078e0215 */
[----:B------:R-:W-:Y:S02]  /*11ab0*/  LOP3.LUT R5, R37, 0xff, RZ, 0xc0, !PT ;  /* 0x000000ff25057812 */ /* 0x000fe400078ec0ff */
[----:B------:R-:W-:-:S02]  /*11ac0*/  LOP3.LUT R4, R4, 0xff, RZ, 0xc0, !PT ;  /* 0x000000ff04047812 */ /* 0x000fc400078ec0ff */
[----:B0-----:R-:W-:Y:S02]  /*11ad0*/  LOP3.LUT R3, R36, 0xff, RZ, 0xc0, !PT ;  /* 0x000000ff24037812 */ /* 0x001fe400078ec0ff */
[----:B------:R-:W-:Y:S02]  /*11ae0*/  LOP3.LUT R0, R0, 0xff, RZ, 0xc0, !PT ;  /* 0x000000ff00007812 */ /* 0x000fe400078ec0ff */
[----:B------:R-:W-:Y:S01]  /*11af0*/  PRMT R12, R4, 0x7604, R5 ;  /* 0x00007604040c7816 */ /* 0x000fe20000000005 */
[----:B------:R-:W-:Y:S01]  /*11b00*/  IMAD.SHL.U32 R5, R8, 0x80, RZ ;  /* 0x0000008008057824 */ /* 0x000fe200078e00ff */
[----:B------:R-:W-:Y:S02]  /*11b10*/  PRMT R13, R0, 0x7604, R3 ;  /* 0x00007604000d7816 */ /* 0x000fe40000000003 */
[----:B------:R-:W-:Y:S02]  /*11b20*/  SHF.R.U32.HI R3, RZ, 0x8, R39 ;  /* 0x00000008ff037819 */ /* 0x000fe40000011627 */
[----:B------:R-:W-:-:S02]  /*11b30*/  SHF.R.U32.HI R0, RZ, 0x8, R40 ;  /* 0x00000008ff007819 */ /* 0x000fc40000011628 */
[----:B------:R-:W-:Y:S02]  /*11b40*/  LOP3.LUT R8, R5, 0x380, RZ, 0xc0, !PT ;  /* 0x0000038005087812 */ /* 0x000fe400078ec0ff */
[----:B------:R-:W-:Y:S02]  /*11b50*/  LOP3.LUT R4, R39, 0xff, RZ, 0xc0, !PT ;  /* 0x000000ff27047812 */ /* 0x000fe400078ec0ff */
[----:B------:R-:W-:Y:S02]  /*11b60*/  LOP3.LUT R3, R3, 0xff, RZ, 0xc0, !PT ;  /* 0x000000ff03037812 */ /* 0x000fe400078ec0ff */
[----:B------:R-:W-:Y:S02]  /*11b70*/  LOP3.LUT R5, R0, 0xff, RZ, 0xc0, !PT ;  /* 0x000000ff00057812 */ /* 0x000fe400078ec0ff */
[----:B------:R-:W-:Y:S02]  /*11b80*/  LOP3.LUT R0, R8, 0x70, R21, 0xf8, !PT ;  /* 0x0000007008007812 */ /* 0x000fe400078ef815 */
[----:B------:R-:W-:-:S02]  /*11b90*/  SHF.R.U32.HI R9, RZ, 0x3, R8 ;  /* 0x00000003ff097819 */ /* 0x000fc40000011608 */
[----:B------:R-:W-:Y:S02]  /*11ba0*/  SHF.R.U32.HI R6, RZ, 0x8, R38 ;  /* 0x00000008ff067819 */ /* 0x000fe40000011626 */
[----:B------:R-:W-:Y:S02]  /*11bb0*/  PRMT R14, R3, 0x7604, R4 ;  /* 0x00007604030e7816 */ /* 0x000fe40000000004 */
[----:B------:R-:W-:Y:S02]  /*11bc0*/  LOP3.LUT R3, R0, R9, RZ, 0x3c, !PT ;  /* 0x0000000900037212 */ /* 0x000fe400078e3cff */
[----:B------:R-:W-:Y:S02]  /*11bd0*/  LOP3.LUT R7, R38, 0xff, RZ, 0xc0, !PT ;  /* 0x000000ff26077812 */ /* 0x000fe400078ec0ff */
[----:B------:R-:W-:Y:S02]  /*11be0*/  LOP3.LUT R6, R6, 0xff, RZ, 0xc0, !PT ;  /* 0x000000ff06067812 */ /* 0x000fe400078ec0ff */
[----:B------:R-:W-:-:S02]  /*11bf0*/  SHF.R.U32.HI R8, RZ, 0x8, R41 ;  /* 0x00000008ff087819 */ /* 0x000fc40000011629 */
[----:B------:R-:W-:Y:S02]  /*11c00*/  PRMT R15, R6, 0x7604, R7 ;  /* 0x00007604060f7816 */ /* 0x000fe40000000007 */
[----:B------:R-:W-:Y:S02]  /*11c10*/  LOP3.LUT R6, R40, 0xff, RZ, 0xc0, !PT ;  /* 0x000000ff28067812 */ /* 0x000fe400078ec0ff */
[----:B------:R-:W-:Y:S02]  /*11c20*/  SHF.R.U32.HI R30, RZ, 0x8, R43 ;  /* 0x00000008ff1e7819 */ /* 0x000fe4000001162b */
[----:B------:R-:W-:Y:S02]  /*11c30*/  PRMT R29, R5, 0x7604, R6 ;  /* 0x00007604051d7816 */ /* 0x000fe40000000006 */
[----:B------:R-:W-:Y:S02]  /*11c40*/  LOP3.LUT R20, R41, 0xff, RZ, 0xc0, !PT ;  /* 0x000000ff29147812 */ /* 0x000fe400078ec0ff */
[----:B------:R-:W-:-:S02]  /*11c50*/  LOP3.LUT R31, R43, 0xff, RZ, 0xc0, !PT ;  /* 0x000000ff2b1f7812 */ /* 0x000fc400078ec0ff */
[----:B------:R-:W-:Y:S02]  /*11c60*/  LOP3.LUT R30, R30, 0xff, RZ, 0xc0, !PT ;  /* 0x000000ff1e1e7812 */ /* 0x000fe400078ec0ff */
[----:B------:R-:W-:Y:S02]  /*11c70*/  SHF.R.U32.HI R21, RZ, 0x8, R42 ;  /* 0x00000008ff157819 */ /* 0x000fe4000001162a */
[----:B------:R-:W-:Y:S02]  /*11c80*/  PRMT R30, R30, 0x7604, R31 ;  /* 0x000076041e1e7816 */ /* 0x000fe4000000001f */
[----:B------:R-:W-:Y:S02]  /*11c90*/  SHF.R.U32.HI R31, RZ, 0x10, R41 ;  /* 0x00000010ff1f7819 */ /* 0x000fe40000011629 */
[----:B------:R-:W-:Y:S02]  /*11ca0*/  LOP3.LUT R28, R42, 0xff, RZ, 0xc0, !PT ;  /* 0x000000ff2a1c7812 */ /* 0x000fe400078ec0ff */
[----:B------:R-:W-:Y:S01]  /*11cb0*/  LOP3.LUT R21, R21, 0xff, RZ, 0xc0, !PT ;  /* 0x000000ff15157812 */ /* 0x000fe200078ec0ff */
[----:B------:R-:W-:Y:S01]  /*11cc0*/  IMAD.U32 R31, R31, 0x10000, RZ ;  /* 0x000100001f1f7824 */ /* 0x000fe200078e00ff */
[----:B------:R-:W-:-:S02]  /*11cd0*/  LOP3.LUT R13, R13, 0xff0000, R36, 0xf8, !PT ;  /* 0x00ff00000d0d7812 */ /* 0x000fc400078ef824 */
[----:B------:R-:W-:Y:S02]  /*11ce0*/  PRMT R35, R21, 0x7604, R28 ;  /* 0x0000760415237816 */ /* 0x000fe4000000001c */
[----:B------:R-:W-:Y:S02]  /*11cf0*/  SHF.R.U32.HI R21, RZ, 0x10, R39 ;  /* 0x00000010ff157819 */ /* 0x000fe40000011627 */
[----:B------:R-:W-:Y:S02]  /*11d00*/  LOP3.LUT R29, R29, 0xff0000, R40, 0xf8, !PT ;  /* 0x00ff00001d1d7812 */ /* 0x000fe400078ef828 */
[----:B------:R-:W-:Y:S01]  /*11d10*/  LOP3.LUT R35, R35, 0xff0000, R42, 0xf8, !PT ;  /* 0x00ff000023237812 */ /* 0x000fe200078ef82a */
[----:B------:R-:W-:Y:S01]  /*11d20*/  IMAD.U32 R21, R21, 0x10000, RZ ;  /* 0x0001000015157824 */ /* 0x000fe200078e00ff */
[----:B------:R-:W-:Y:S02]  /*11d30*/  SHF.R.U32.HI R45, RZ, 0x10, R43 ;  /* 0x00000010ff2d7819 */ /* 0x000fe4000001162b */
        /* <DEDUP_REMOVED lines=8> */
[----:B--2---:R-:W-:Y:S02]  /*11dc0*/  IADD3 R0, R18, R3, R10 ;  /* 0x0000000312007210 */ /* 0x004fe40007ffe00a */
[----:B------:R-:W-:Y:S01]  /*11dd0*/  LOP3.LUT R3, R8, 0xff, RZ, 0xc0, !PT ;  /* 0x000000ff08037812 */ /* 0x000fe200078ec0ff */
[----:B---3--:R-:W0:Y:S03]  /*11de0*/  LDS.128 R4, [R56+0x1c400] ;  /* 0x01c4000038047984 */ /* 0x008e260000000c00 */
[----:B------:R-:W-:Y:S01]  /*11df0*/  PRMT R20, R3, 0x7604, R20 ;  /* 0x0000760403147816 */ /* 0x000fe20000000014 */
[----:B------:R-:W1:Y:S01]  /*11e00*/  LDS.128 R8, [R0+0x1c400] ;  /* 0x01c4000000087984 */ /* 0x000e620000000c00 */
[----:B------:R-:W-:-:S02]  /*11e10*/  SHF.R.U32.HI R3, RZ, 0x10, R37 ;  /* 0x00000010ff037819 */ /* 0x000fc40000011625 */
[----:B------:R-:W-:Y:S02]  /*11e20*/  LOP3.LUT R33, R20, 0xff0000, R31, 0xf8, !PT ;  /* 0x00ff000014217812 */ /* 0x000fe400078ef81f */
[----:B------:R-:W-:Y:S01]  /*11e30*/  LOP3.LUT R31, R13, 0xff000000, R36, 0xf8, !PT ;  /* 0xff0000000d1f7812 */ /* 0x000fe200078ef824 */
[----:B------:R-:W-:-:S05]  /*11e40*/  IMAD.U32 R3, R3, 0x10000, RZ ;  /* 0x0001000003037824 */ /* 0x000fca00078e00ff */
[----:B------:R-:W-:-:S04]  /*11e50*/  LOP3.LUT R3, R12, 0xff0000, R3, 0xf8, !PT ;  /* 0x00ff00000c037812 */ /* 0x000fc800078ef803 */
[----:B------:R-:W-:Y:S02]  /*11e60*/  LOP3.LUT R36, R3, 0xff000000, R37, 0xf8, !PT ;  /* 0xff00000003247812 */ /* 0x000fe400078ef825 */
[----:B------:R-:W-:Y:S02]  /*11e70*/  LOP3.LUT R37, R29, 0xff000000, R40, 0xf8, !PT ;  /* 0xff0000001d257812 */ /* 0x000fe400078ef828 */
[----:B------:R-:W-:Y:S02]  /*11e80*/  LOP3.LUT R40, R33, 0xff000000, R41, 0xf8, !PT ;  /* 0xff00000021287812 */ /* 0x000fe400078ef829 */
[----:B------:R-:W-:Y:S02]  /*11e90*/  F2FP.F16.E4M3.UNPACK_B R32, R36 ;  /* 0x00000024ff20723e */ /* 0x000fe400020006ff */
[-C--:B------:R-:W-:Y:S02]  /*11ea0*/  F2FP.F16.E4M3.UNPACK_B R35, R40.reuse ;  /* 0x00000028ff23723e */ /* 0x080fe400020006ff */
[----:B------:R-:W-:Y:S01]  /*11eb0*/  F2FP.F16.E4M3.UNPACK_B R40, R40.H1 ;  /* 0x00000028ff28723e */ /* 0x000fe200030006ff */
[----:B------:R-:W-:Y:S01]  /*11ec0*/  HADD2.F32 R33, -RZ, R32.H0_H0 ;  /* 0x20000020ff217230 */ /* 0x000fe20000004100 */
[----:B------:R-:W-:Y:S01]  /*11ed0*/  F2FP.F16.E4M3.UNPACK_B R36, R36.H1 ;  /* 0x00000024ff24723e */ /* 0x000fe200030006ff */
[----:B------:R-:W-:Y:S01]  /*11ee0*/  HADD2.F32 R39, -RZ, R35.H0_H0 ;  /* 0x20000023ff277230 */ /* 0x000fe20000004100 */
[----:B0-----:R-:W-:-:S02]  /*11ef0*/  F2FP.F16.E4M3.UNPACK_B R12, R5 ;  /* 0x00000005ff0c723e */ /* 0x001fc400020006ff */
[----:B------:R-:W-:Y:S02]  /*11f00*/  F2FP.F16.E4M3.UNPACK_B R14, R7 ;  /* 0x00000007ff0e723e */ /* 0x000fe400020006ff */
[----:B-1----:R-:W-:Y:S02]  /*11f10*/  F2FP.F16.E4M3.UNPACK_B R20, R9 ;  /* 0x00000009ff14723e */ /* 0x002fe400020006ff */
[----:B------:R-:W-:Y:S02]  /*11f20*/  F2FP.F16.E4M3.UNPACK_B R15, R7.H1 ;  /* 0x00000007ff0f723e */ /* 0x000fe400030006ff */
[-C--:B------:R-:W-:Y:S01]  /*11f30*/  F2FP.F16.E4M3.UNPACK_B R7, R6.reuse ;  /* 0x00000006ff07723e */ /* 0x080fe200020006ff */
[----:B------:R-:W-:Y:S01]  /*11f40*/  HADD2.F32 R28, -RZ, R20.H0_H0 ;  /* 0x20000014ff1c7230 */ /* 0x000fe20000004100 */
[----:B------:R-:W-:Y:S01]  /*11f50*/  F2FP.F16.E4M3.UNPACK_B R13, R6.H1 ;  /* 0x00000006ff0d723e */ /* 0x000fe200030006ff */
[----:B------:R-:W-:Y:S01]  /*11f60*/  HADD2.F32 R6, -RZ, R12.H0_H0 ;  /* 0x2000000cff067230 */ /* 0x000fe20000004100 */
[----:B------:R-:W-:Y:S01]  /*11f70*/  F2FP.F16.E4M3.UNPACK_B R21, R9.H1 ;  /* 0x00000009ff15723e */ /* 0x000fe200030006ff */
[----:B------:R-:W-:-:S02]  /*11f80*/  HADD2.F32 R20, -RZ, R20.H1_H1 ;  /* 0x30000014ff147230 */ /* 0x000fc40000004100 */
[C---:B------:R-:W-:Y:S01]  /*11f90*/  FMUL.FTZ R44, R28.reuse, R33 ;  /* 0x000000211c2c7220 */ /* 0x040fe20000410000 */
[----:B------:R-:W-:Y:S01]  /*11fa0*/  FMUL.FTZ R41, R28, R39 ;  /* 0x000000271c297220 */ /* 0x000fe20000410000 */
[----:B------:R-:W-:Y:S01]  /*11fb0*/  F2FP.F16.E4M3.UNPACK_B R29, R11 ;  /* 0x0000000bff1d723e */ /* 0x000fe200020006ff */
[----:B------:R-:W-:Y:S02]  /*11fc0*/  HADD2.F32 R12, -RZ, R12.H1_H1 ;  /* 0x3000000cff0c7230 */ /* 0x000fe40000004100 */
[C---:B------:R-:W-:Y:S01]  /*11fd0*/  FFMA.FTZ R44, R6.reuse, R39, R44 ;  /* 0x00000027062c7223 */ /* 0x040fe2000001002c */
[----:B------:R-:W-:Y:S01]  /*11fe0*/  FFMA.FTZ R43, R6, R33, -R41 ;  /* 0x00000021062b7223 */ /* 0x000fe20000010829 */
[----:B------:R-:W-:Y:S01]  /*11ff0*/  HADD2.F32 R39, -RZ, R35.H1_H1 ;  /* 0x30000023ff277230 */ /* 0x000fe20000004100 */
[----:B------:R-:W-:Y:S01]  /*12000*/  F2FP.F16.E4M3.UNPACK_B R30, R11.H1 ;  /* 0x0000000bff1e723e */ /* 0x000fe200030006ff */
[----:B------:R-:W-:Y:S01]  /*12010*/  HADD2.F32 R33, -RZ, R32.H1_H1 ;  /* 0x30000020ff217230 */ /* 0x000fe20000004100 */
[-C--:B------:R-:W-:Y:S01]  /*12020*/  F2FP.F16.E4M3.UNPACK_B R11, R10.reuse ;  /* 0x0000000aff0b723e */ /* 0x080fe200020006ff */
[----:B------:R-:W-:Y:S01]  /*12030*/  HADD2.F32 R41, -RZ, R40.H0_H0 ;  /* 0x20000028ff297230 */ /* 0x000fe20000004100 */
[----:B------:R-:W-:Y:S01]  /*12040*/  F2FP.F16.E4M3.UNPACK_B R28, R10.H1 ;  /* 0x0000000aff1c723e */ /* 0x000fe200030006ff */
[----:B------:R-:W-:Y:S01]  /*12050*/  HADD2.F32 R10, -RZ, R21.H0_H0 ;  /* 0x20000015ff0a7230 */ /* 0x000fe20000004100 */
[----:B------:R-:W-:Y:S01]  /*12060*/  F2FP.F16.E4M3.UNPACK_B R5, R5.H1 ;  /* 0x00000005ff05723e */ /* 0x000fe200030006ff */
[----:B------:R-:W-:Y:S01]  /*12070*/  FMUL.FTZ R47, R20, R39 ;  /* 0x00000027142f7220 */ /* 0x000fe20000410000 */
[----:B------:R-:W-:-:S02]  /*12080*/  HADD2.F32 R35, -RZ, R36.H0_H0 ;  /* 0x20000024ff237230 */ /* 0x000fc40000004100 */
[----:B------:R-:W-:Y:S01]  /*12090*/  FMUL.FTZ R20, R20, R33 ;  /* 0x0000002114147220 */ /* 0x000fe20000410000 */
[----:B------:R-:W-:Y:S01]  /*120a0*/  FMUL.FTZ R49, R10, R41 ;  /* 0x000000290a317220 */ /* 0x000fe20000410000 */
[----:B------:R-:W-:Y:S02]  /*120b0*/  HADD2.F32 R6, -RZ, R5.H0_H0 ;  /* 0x20000005ff067230 */ /* 0x000fe40000004100 */
[C---:B------:R-:W-:Y:S01]  /*120c0*/  FFMA.FTZ R46, R12.reuse, R33, -R47 ;  /* 0x000000210c2e7223 */ /* 0x040fe2000001082f */
[----:B------:R-:W-:Y:S01]  /*120d0*/  FFMA.FTZ R39, R12, R39, R20 ;  /* 0x000000270c277223 */ /* 0x000fe20000010014 */
[----:B------:R-:W-:Y:S01]  /*120e0*/  FMUL.FTZ R10, R10, R35 ;  /* 0x000000230a0a7220 */ /* 0x000fe20000410000 */
        /* <DEDUP_REMOVED lines=41> */
[----:B------:R-:W-:Y:S01]  /*12380*/  FFMA.FTZ R51, R14, R20, R29 ;  /* 0x000000140e337223 */ /* 0x000fe2000001001d */
[----:B------:R-:W-:Y:S01]  /*12390*/  FFMA.FTZ R53, R5, R21, R6 ;  /* 0x0000001505357223 */ /* 0x000fe20000010006 */
[-C--:B------:R-:W-:Y:S01]  /*123a0*/  F2FP.F16.E4M3.UNPACK_B R14, R37.reuse.H1 ;  /* 0x00000025ff0e723e */ /* 0x080fe200030006ff */
[----:B------:R-:W-:Y:S01]  /*123b0*/  HADD2.F32 R38, -RZ, R38.H1_H1 ;  /* 0x30000026ff267230 */ /* 0x000fe20000004100 */
[----:B------:R-:W-:Y:S01]  /*123c0*/  F2FP.F16.E4M3.UNPACK_B R37, R37 ;  /* 0x00000025ff25723e */ /* 0x000fe200020006ff */
[----:B------:R-:W-:Y:S01]  /*123d0*/  HADD2.F32 R45, -RZ, R45.H1_H1 ;  /* 0x3000002dff2d7230 */ /* 0x000fe20000004100 */
[----:B------:R-:W-:Y:S01]  /*123e0*/  F2FP.F16.E4M3.UNPACK_B R31, R31 ;  /* 0x0000001fff1f723e */ /* 0x000fe200020006ff */
[----:B------:R-:W-:-:S02]  /*123f0*/  HADD2.F32 R30, -RZ, R30.H1_H1 ;  /* 0x3000001eff1e7230 */ /* 0x000fc40000004100 */
[----:B------:R-:W-:Y:S02]  /*12400*/  HADD2.F32 R6, -RZ, R8.H0_H0 ;  /* 0x20000008ff067230 */ /* 0x000fe40000004100 */
[----:B------:R-:W-:Y:S02]  /*12410*/  HADD2.F32 R12, -RZ, R10.H0_H0 ;  /* 0x2000000aff0c7230 */ /* 0x000fe40000004100 */
[C---:B------:R-:W-:Y:S01]  /*12420*/  FMUL.FTZ R32, R30.reuse, R45 ;  /* 0x0000002d1e207220 */ /* 0x040fe20000410000 */
[----:B------:R-:W-:Y:S02]  /*12430*/  HADD2.F32 R15, -RZ, R15.H1_H1 ;  /* 0x3000000fff0f7230 */ /* 0x000fe40000004100 */
[----:B------:R-:W-:Y:S01]  /*12440*/  FMUL.FTZ R54, R30, R38 ;  /* 0x000000261e367220 */ /* 0x000fe20000410000 */
[----:B------:R-:W-:Y:S02]  /*12450*/  HADD2.F32 R20, -RZ, R14.H0_H0 ;  /* 0x2000000eff147230 */ /* 0x000fe40000004100 */
[----:B------:R-:W-:Y:S01]  /*12460*/  FMUL.FTZ R21, R6, R12 ;  /* 0x0000000c06157220 */ /* 0x000fe20000410000 */
[----:B------:R-:W-:-:S02]  /*12470*/  HADD2.F32 R5, -RZ, R4.H0_H0 ;  /* 0x20000004ff057230 */ /* 0x000fc40000004100 */
[C---:B------:R-:W-:Y:S01]  /*12480*/  FFMA.FTZ R55, R15.reuse, R38, -R32 ;  /* 0x000000260f377223 */ /* 0x040fe20000010820 */
[----:B------:R-:W-:Y:S01]  /*12490*/  FFMA.FTZ R54, R15, R45, R54 ;  /* 0x0000002d0f367223 */ /* 0x000fe20000010036 */
[----:B------:R-:W-:Y:S02]  /*124a0*/  HADD2.F32 R8, -RZ, R8.H1_H1 ;  /* 0x30000008ff087230 */ /* 0x000fe40000004100 */
[-C--:B------:R-:W-:Y:S01]  /*124b0*/  FMUL.FTZ R30, R6, R20.reuse ;  /* 0x00000014061e7220 */ /* 0x080fe20000410000 */
[C---:B------:R-:W-:Y:S01]  /*124c0*/  FFMA.FTZ R29, R5.reuse, R20, R21 ;  /* 0x00000014051d7223 */ /* 0x040fe20000010015 */
[----:B------:R-:W-:Y:S02]  /*124d0*/  HADD2.F32 R21, -RZ, R14.H1_H1 ;  /* 0x3000000eff157230 */ /* 0x000fe40000004100 */
[----:B------:R-:W-:Y:S02]  /*124e0*/  HADD2.F32 R15, -RZ, R10.H1_H1 ;  /* 0x3000000aff0f7230 */ /* 0x000fe40000004100 */
[----:B------:R-:W-:Y:S01]  /*124f0*/  FFMA.FTZ R30, R5, R12, -R30 ;  /* 0x0000000c051e7223 */ /* 0x000fe2000001081e */
[----:B------:R-:W-:-:S02]  /*12500*/  HADD2.F32 R4, -RZ, R4.H1_H1 ;  /* 0x30000004ff047230 */ /* 0x000fc40000004100 */
[C---:B------:R-:W-:Y:S01]  /*12510*/  FMUL.FTZ R33, R8.reuse, R21 ;  /* 0x0000001508217220 */ /* 0x040fe20000410000 */
[----:B------:R-:W-:Y:S02]  /*12520*/  HADD2.F32 R5, -RZ, R9.H0_H0 ;  /* 0x20000009ff057230 */ /* 0x000fe40000004100 */
[-C--:B------:R-:W-:Y:S01]  /*12530*/  FMUL.FTZ R6, R8, R15.reuse ;  /* 0x0000000f08067220 */ /* 0x080fe20000410000 */
[--C-:B------:R-:W-:Y:S02]  /*12540*/  HADD2.F32 R8, -RZ, R37.reuse.H0_H0 ;  /* 0x20000025ff087230 */ /* 0x100fe40000004100 */
[C---:B------:R-:W-:Y:S01]  /*12550*/  FFMA.FTZ R33, R4.reuse, R15, -R33 ;  /* 0x0000000f04217223 */ /* 0x040fe20000010821 */
[----:B------:R-:W-:Y:S02]  /*12560*/  HADD2.F32 R10, -RZ, R37.H1_H1 ;  /* 0x30000025ff0a7230 */ /* 0x000fe40000004100 */
[----:B------:R-:W-:Y:S01]  /*12570*/  FFMA.FTZ R32, R4, R21, R6 ;  /* 0x0000001504207223 */ /* 0x000fe20000010006 */
[----:B------:R-:W-:-:S02]  /*12580*/  HADD2.F32 R6, -RZ, R31.H0_H0 ;  /* 0x2000001fff067230 */ /* 0x000fc40000004100 */
[C---:B------:R-:W-:Y:S01]  /*12590*/  FMUL.FTZ R15, R5.reuse, R8 ;  /* 0x00000008050f7220 */ /* 0x040fe20000410000 */
[----:B------:R-:W-:Y:S01]  /*125a0*/  HADD2.F32 R4, -RZ, R3.H0_H0 ;  /* 0x20000003ff047230 */ /* 0x000fe20000004100 */
[----:B------:R-:W-:Y:S01]  /*125b0*/  F2FP.F16.E4M3.UNPACK_B R12, R42.H1 ;  /* 0x0000002aff0c723e */ /* 0x000fe200030006ff */
[----:B------:R-:W-:Y:S02]  /*125c0*/  HADD2.F32 R9, -RZ, R9.H1_H1 ;  /* 0x30000009ff097230 */ /* 0x000fe40000004100 */
[-C--:B------:R-:W-:Y:S01]  /*125d0*/  FMUL.FTZ R5, R5, R6.reuse ;  /* 0x0000000605057220 */ /* 0x080fe20000410000 */
[----:B------:R-:W-:Y:S02]  /*125e0*/  HADD2.F32 R3, -RZ, R3.H1_H1 ;  /* 0x30000003ff037230 */ /* 0x000fe40000004100 */
[C---:B------:R-:W-:Y:S01]  /*125f0*/  FFMA.FTZ R15, R4.reuse, R6, -R15 ;  /* 0x00000006040f7223 */ /* 0x040fe2000001080f */
[----:B------:R-:W-:Y:S02]  /*12600*/  HADD2.F32 R6, -RZ, R31.H1_H1 ;  /* 0x3000001fff067230 */ /* 0x000fe40000004100 */
[----:B------:R-:W-:Y:S01]  /*12610*/  FMUL.FTZ R20, R9, R10 ;  /* 0x0000000a09147220 */ /* 0x000fe20000410000 */
[----:B------:R-:W-:Y:S01]  /*12620*/  FFMA.FTZ R14, R4, R8, R5 ;  /* 0x00000008040e7223 */ /* 0x000fe20000010005 */
[----:B------:R-:W-:Y:S01]  /*12630*/  F2FP.F16.E4M3.UNPACK_B R5, R34.H1 ;  /* 0x00000022ff05723e */ /* 0x000fe200030006ff */
        /* <DEDUP_REMOVED lines=55> */
.L_x_6755:
[----:B------:R-:W-:Y:S05]  /*129b0*/  BSYNC B0 ;  /* 0x0000000000007941 */ /* 0x000fea0003800000 */
.L_x_6735:
        /* <DEDUP_REMOVED lines=8> */
.L_x_6732:
[----:B0---4-:R-:W4:Y:S02]  /*12a40*/  LDL R0, [R1+0x6c] ;  /* 0x00006c0001007983 */ /* 0x011f240000100800 */
[----:B----4-:R-:W-:-:S13]  /*12a50*/  R2UR UR4, R0 ;  /* 0x00000000000472ca */ /* 0x010fda00000e0000 */
[----:B------:R-:W-:-:S05]  /*12a60*/  IMAD.U32 R0, RZ, RZ, UR4 ;  /* 0x00000004ff007e24 */ /* 0x000fca000f8e00ff */
[----:B------:R-:W-:-:S13]  /*12a70*/  ISETP.NE.AND P0, PT, R0, 0x3, PT ;  /* 0x000000030000780c */ /* 0x000fda0003f05270 */
[----:B------:R-:W-:Y:S05]  /*12a80*/  @!P0 BRA `(.L_x_6770) ;  /* 0x0000000000048947 */ /* 0x000fea0003800000 */
[----:B------:R-:W-:Y:S01]  /*12a90*/  BPT.TRAP 0x1 ;  /* 0x000000040000795c */ /* 0x000fe20000300000 */
.L_x_6770:
[----:B------:R-:W-:Y:S01]  /*12aa0*/  IMAD R0, R231, 0x8, R18 ;  /* 0x00000008e7007824 */ /* 0x000fe200078e0212 */
[----:B--23--:R-:W-:-:S04]  /*12ab0*/  SHF.L.U32 R5, R234, 0x1f, RZ ;  /* 0x0000001fea057819 */ /* 0x00cfc800000006ff */
[----:B------:R0:W2:Y:S01]  /*12ac0*/  SYNCS.PHASECHK.TRANS64.TRYWAIT P1, [R0+URZ+0x2e830], R5 ;  /* 0x02e83005000075a7 */ /* 0x0000a2000802017f */
[----:B------:R-:W-:Y:S05]  /*12ad0*/  @!P0 BRA `(.L_x_6771) ;  /* 0x0000000000048947 */ /* 0x000fea0003800000 */
[----:B------:R-:W-:Y:S01]  /*12ae0*/  BPT.TRAP 0x1 ;  /* 0x000000040000795c */ /* 0x000fe20000300000 */
.L_x_6771:
[C---:B------:R-:W-:Y:S02]  /*12af0*/  LOP3.LUT R3, R27.reuse, 0xffffff80, RZ, 0xc0, !PT ;  /* 0xffffff801b037812 */ /* 0x040fe400078ec0ff */
[----:B------:R-:W-:-:S03]  /*12b00*/  LEA.HI R27, R27, R24, RZ, 0x1 ;  /* 0x000000181b1b7211 */ /* 0x000fc600078f08ff */
[----:B------:R-:W-:Y:S01]  /*12b10*/  IMAD.IADD R26, R26, 0x1, -R3 ;  /* 0x000000011a1a7824 */ /* 0x000fe200078e0a03 */
[----:B------:R-:W-:-:S04]  /*12b20*/  LOP3.LUT R27, R27, 0x3fffffe, RZ, 0xc0, !PT ;  /* 0x03fffffe1b1b7812 */ /* 0x000fc800078ec0ff */
[----:B------:R-:W-:Y:S01]  /*12b30*/  SHF.R.S32.HI R7, RZ, 0x1f, R26 ;  /* 0x0000001fff077819 */ /* 0x000fe2000001141a */
[----:B------:R-:W-:-:S03]  /*12b40*/  IMAD.IADD R27, R24, 0x1, -R27 ;  /* 0x00000001181b7824 */ /* 0x000fc600078e0a1b */
[CC--:B------:R-:W-:Y:S02]  /*12b50*/  LEA.HI R3, R7.reuse, R26.reuse, RZ, 0x2 ;  /* 0x0000001a07037211 */ /* 0x0c0fe400078f10ff */
[----:B------:R-:W-:Y:S02]  /*12b60*/  LEA.HI R7, R7, R26, RZ, 0x5 ;  /* 0x0000001a07077211 */ /* 0x000fe400078f28ff */
[--C-:B------:R-:W-:Y:S02]  /*12b70*/  SHF.R.S32.HI R4, RZ, 0x2, R3.reuse ;  /* 0x00000002ff047819 */ /* 0x100fe40000011403 */
[----:B------:R-:W-:Y:S02]  /*12b80*/  SHF.R.S32.HI R3, RZ, 0x1f, R3 ;  /* 0x0000001fff037819 */ /* 0x000fe40000011403 */
[----:B------:R-:W-:Y:S02]  /*12b90*/  SHF.R.S32.HI R7, RZ, 0x5, R7 ;  /* 0x00000005ff077819 */ /* 0x000fe40000011407 */
[----:B------:R-:W-:-:S04]  /*12ba0*/  LEA.HI R3, R3, R4, RZ, 0x3 ;  /* 0x0000000403037211 */ /* 0x000fc800078f18ff */
[----:B-----5:R-:W-:Y:S01]  /*12bb0*/  LOP3.LUT R9, R3, 0xfffffff8, RZ, 0xc0, !PT ;  /* 0xfffffff803097812 */ /* 0x020fe200078ec0ff */
[----:B------:R-:W-:-:S04]  /*12bc0*/  VIADD R3, R18, 0x20400 ;  /* 0x0002040012037836 */ /* 0x000fc80000000000 */
[----:B------:R-:W-:Y:S01]  /*12bd0*/  IMAD.IADD R4, R4, 0x1, -R9 ;  /* 0x0000000104047824 */ /* 0x000fe200078e0a09 */
[----:B------:R-:W-:-:S03]  /*12be0*/  SHF.R.U32.HI R3, RZ, 0x4, R3 ;  /* 0x00000004ff037819 */ /* 0x000fc60000011603 */
[----:B------:R-:W-:Y:S01]  /*12bf0*/  IMAD R4, R7, 0x10, R4 ;  /* 0x0000001007047824 */ /* 0x000fe200078e0204 */
[----:B------:R-:W-:Y:S01]  /*12c00*/  LOP3.LUT R3, R3, 0x3fff, RZ, 0xc0, !PT ;  /* 0x00003fff03037812 */ /* 0x000fe200078ec0ff */
[----:B--2---:R-:W-:Y:S06]  /*12c10*/  @P1 BRA `(.L_x_6772) ;  /* 0x0000000000081947 */ /* 0x004fec0003800000 */
[----:B------:R-:W2:Y:S02]  /*12c20*/  SYNCS.PHASECHK.TRANS64.TRYWAIT P1, [R0+URZ+0x2e830], R5 ;  /* 0x02e83005000075a7 */ /* 0x000ea4000802017f */
[----:B--2---:R-:W-:Y:S05]  /*12c30*/  @!P1 BRA `(.L_x_6773) ;  /* 0x0000021c00109947 */ /* 0x004fea0003800000 */
.L_x_6772:
[----:B------:R-:W3:Y:S01]  /*12c40*/  S2R R6, SR_TID.X ;  /* 0x0000000000067919 */ /* 0x000ee20000002100 */
[----:B------:R-:W-:Y:S01]  /*12c50*/  LOP3.LUT R3, R3, 0x10000, RZ, 0xfc, !PT ;  /* 0x0001000003037812 */ /* 0x000fe200078efcff */
[----:B------:R-:W-:Y:S05]  /*12c60*/  WARPSYNC.ALL ;  /* 0x0000000000007948 */ /* 0x000fea0003800000 */
[----:B------:R4:W-:Y:S01]  /*12c70*/  STL [R1+0x48], R3 ;  /* 0x0000480301007387 */ /* 0x0009e20000100800 */
[----:B------:R-:W-:Y:S01]  /*12c80*/  IMAD R233, R27, 0x40, R4 ;  /* 0x000000401be97824 */ /* 0x000fe200078e0204 */
[----:B---3--:R-:W-:-:S04]  /*12c90*/  LOP3.LUT R6, R6, 0x7f, RZ, 0xc0, !PT ;  /* 0x0000007f06067812 */ /* 0x008fc800078ec0ff */
[----:B------:R-:W-:Y:S01]  /*12ca0*/  ISETP.NE.AND P1, PT, R6, RZ, PT ;  /* 0x000000ff0600720c */ /* 0x000fe20003f25270 */
[----:B------:R-:W-:Y:S01]  /*12cb0*/  IMAD R4, R231, 0x700, R3 ;  /* 0x00000700e7047824 */ /* 0x000fe200078e0203 */
[----:B------:R-:W3:Y:S03]  /*12cc0*/  LDL.LU R138, [R1+0x5c] ;  /* 0x00005c00018a7983 */ /* 0x000ee60000300800 */
[----:B------:R-:W-:Y:S02]  /*12cd0*/  VIADD R8, R4, 0x200 ;  /* 0x0000020004087836 */ /* 0x000fe40000000000 */
[----:B0-2---:R-:W-:Y:S02]  /*12ce0*/  IMAD.MOV.U32 R5, RZ, RZ, 0x40000040 ;  /* 0x40000040ff057424 */ /* 0x005fe400078e00ff */
[----:B------:R-:W-:Y:S01]  /*12cf0*/  IMAD.MOV.U32 R9, RZ, RZ, 0x40000040 ;  /* 0x40000040ff097424 */ /* 0x000fe200078e00ff */
[----:B------:R-:W-:-:S02]  /*12d00*/  R2UR UR14, R8 ;  /* 0x00000000080e72ca */ /* 0x000fc400000e0000 */
[C---:B------:R-:W-:Y:S01]  /*12d10*/  R2UR UR6, R4.reuse ;  /* 0x00000000040672ca */ /* 0x040fe200000e0000 */
[----:B------:R-:W-:Y:S01]  /*12d20*/  WARPGROUP.ARRIVE ;  /* 0x00000000000079c5 */ /* 0x000fe20000000000 */
[----:B------:R-:W-:Y:S01]  /*12d30*/  LOP3.LUT R8, R25, 0x10000, RZ, 0xfc, !PT ;  /* 0x0001000019087812 */ /* 0x000fe200078efcff */
[----:B------:R-:W-:Y:S01]  /*12d40*/  VIADD R6, R4, 0x100 ;  /* 0x0000010004067836 */ /* 0x000fe20000000000 */
[----:B------:R-:W-:Y:S01]  /*12d50*/  R2UR UR7, R5 ;  /* 0x00000000050772ca */ /* 0x000fe200000e0000 */
[----:B------:R-:W-:Y:S01]  /*12d60*/  IMAD.MOV.U32 R7, RZ, RZ, 0x40000040 ;  /* 0x40000040ff077424 */ /* 0x000fe200078e00ff */
[----:B------:R-:W-:Y:S01]  /*12d70*/  R2UR UR4, R8 ;  /* 0x00000000080472ca */ /* 0x000fe200000e0000 */
[C---:B------:R-:W-:Y:S01]  /*12d80*/  VIADD R10, R4.reuse, 0x300 ;  /* 0x00000300040a7836 */ /* 0x040fe20000000000 */
[----:B------:R-:W-:Y:S01]  /*12d90*/  R2UR UR5, R9 ;  /* 0x00000000090572ca */ /* 0x000fe200000e0000 */
[----:B------:R-:W-:Y:S01]  /*12da0*/  IMAD.MOV.U32 R11, RZ, RZ, 0x40000040 ;  /* 0x40000040ff0b7424 */ /* 0x000fe200078e00ff */
[----:B------:R-:W2:Y:S01]  /*12db0*/  LDL R194, [R1+0x18] ;  /* 0x0000180001c27983 */ /* 0x000ea20000100800 */
[----:B------:R-:W-:-:S02]  /*12dc0*/  VIADD R12, R4, 0x600 ;  /* 0x00000600040c7836 */ /* 0x000fc40000000000 */
[----:B------:R-:W-:Y:S01]  /*12dd0*/  IMAD.MOV.U32 R13, RZ, RZ, 0x40000040 ;  /* 0x40000040ff0d7424 */ /* 0x000fe200078e00ff */
[----:B------:R-:W5:Y:S01]  /*12de0*/  LDL R192, [R1+0x1c] ;  /* 0x00001c0001c07983 */ /* 0x000f620000100800 */
[----:B-1----:R-:W-:Y:S02]  /*12df0*/  VIADD R14, R4, 0x204 ;  /* 0x00000204040e7836 */ /* 0x002fe40000000000 */
[----:B------:R-:W-:Y:S01]  /*12e00*/  IMAD.MOV.U32 R15, RZ, RZ, 0x40000040 ;  /* 0x40000040ff0f7424 */ /* 0x000fe200078e00ff */
[----:B------:R-:W5:Y:S03]  /*12e10*/  LDL R141, [R1+0x44] ;  /* 0x00004400018d7983 */ /* 0x000f660000100800 */
[----:B------:R-:W-:Y:S01]  /*12e20*/  QGMMA.64x32x32.F32.E4M3.E4M3 R120, gdesc[UR4], RZ, !UPT, gsb0 ;  /* 0x00600000047879f3 */ /* 0x000fe2000c0008ff */
[----:B------:R-:W-:Y:S02]  /*12e30*/  R2UR UR10, R6 ;  /* 0x00000000060a72ca */ /* 0x000fe400000e0000 */
[----:B------:R-:W-:-:S02]  /*12e40*/  R2UR UR11, R7 ;  /* 0x00000000070b72ca */ /* 0x000fc400000e0000 */
[----:B------:R-:W-:Y:S02]  /*12e50*/  R2UR UR8, R8 ;  /* 0x00000000080872ca */ /* 0x000fe400000e0000 */
[----:B------:R-:W-:Y:S01]  /*12e60*/  R2UR UR9, R9 ;  /* 0x00000000090972ca */ /* 0x000fe200000e0000 */
[----:B------:R-:W-:Y:S02]  /*12e70*/  WARPGROUP.DEPBAR.LE gsb0, 0x0 ;  /* 0x00008000000079c5 */ /* 0x000fe40000010000 */
[----:B------:R-:W-:-:S10]  /*12e80*/  WARPGROUP.ARRIVE ;  /* 0x00000000000079c5 */ /* 0x000fd40000000000 */
[----:B------:R-:W-:Y:S01]  /*12e90*/  QGMMA.64x32x32.F32.E4M3.E4M3 R104, gdesc[UR8], RZ, !UPT, gsb0 ;  /* 0x00600000086879f3 */ /* 0x000fe2000c0008ff */
[C---:B------:R-:W-:Y:S02]  /*12ea0*/  R2UR UR15, R9.reuse ;  /* 0x00000000090f72ca */ /* 0x040fe400000e0000 */
[----:B------:R-:W-:Y:S02]  /*12eb0*/  R2UR UR12, R8 ;  /* 0x00000000080c72ca */ /* 0x000fe400000e0000 */
[----:B------:R-:W-:Y:S01]  /*12ec0*/  R2UR UR13, R9 ;  /* 0x00000000090d72ca */ /* 0x000fe200000e0000 */
[----:B------:R-:W-:Y:S02]  /*12ed0*/  WARPGROUP.DEPBAR.LE gsb0, 0x0 ;  /* 0x00008000000079c5 */ /* 0x000fe40000010000 */
[----:B------:R-:W-:-:S10]  /*12ee0*/  WARPGROUP.ARRIVE ;  /* 0x00000000000079c5 */ /* 0x000fd40000000000 */
[----:B------:R-:W-:Y:S01]  /*12ef0*/  QGMMA.64x32x32.F32.E4M3.E4M3 R88, gdesc[UR12], RZ, !UPT, gsb0 ;  /* 0x006000000c5879f3 */ /* 0x000fe2000c0008ff */
[----:B------:R-:W-:Y:S02]  /*12f00*/  R2UR UR18, R10 ;  /* 0x000000000a1272ca */ /* 0x000fe400000e0000 */
[----:B------:R-:W-:Y:S02]  /*12f10*/  R2UR UR19, R11 ;  /* 0x000000000b1372ca */ /* 0x000fe400000e0000 */
[----:B------:R-:W-:Y:S02]  /*12f20*/  R2UR UR16, R8 ;  /* 0x00000000081072ca */ /* 0x000fe400000e0000 */
[----:B------:R-:W-:Y:S01]  /*12f30*/  R2UR UR17, R9 ;  /* 0x00000000091172ca */ /* 0x000fe200000e0000 */
[----:B------:R-:W-:Y:S02]  /*12f40*/  WARPGROUP.DEPBAR.LE gsb0, 0x0 ;  /* 0x00008000000079c5 */ /* 0x000fe40000010000 */
[----:B------:R-:W-:-:S10]  /*12f50*/  WARPGROUP.ARRIVE ;  /* 0x00000000000079c5 */ /* 0x000fd40000000000 */
[----:B------:R-:W-:Y:S01]  /*12f60*/  QGMMA.64x32x32.F32.E4M3.E4M3 R72, gdesc[UR16], RZ, !UPT, gsb0 ;  /* 0x00600000104879f3 */ /* 0x000fe2000c0008ff */
[----:B------:R-:W-:Y:S01]  /*12f70*/  VIADD R6, R4, 0x400 ;  /* 0x0000040004067836 */ /* 0x000fe20000000000 */
        /* <DEDUP_REMOVED lines=19> */
[----:B------:R-:W-:Y:S02]  /*130b0*/  VIADD R10, R4, 0x102 ;  /* 0x00000102040a7836 */ /* 0x000fe40000000000 */
[----:B------:R-:W-:Y:S01]  /*130c0*/  IMAD.MOV.U32 R11, RZ, RZ, 0x40000040 ;  /* 0x40000040ff0b7424 */ /* 0x000fe200078e00ff */
[----:B------:R-:W-:-:S02]  /*130d0*/  WARPGROUP.DEPBAR.LE gsb0, 0x0 ;  /* 0x00008000000079c5 */ /* 0x000fc40000010000 */
[----:B------:R-:W-:-:S07]  /*130e0*/  WARPGROUP.ARRIVE ;  /* 0x00000000000079c5 */ /* 0x000fce0000000000 */
[----:B------:R-:W-:Y:S01]  /*130f0*/  QGMMA.64x32x32.F32.E4M3.E4M3 R24, gdesc[UR28], RZ, !UPT, gsb0 ;  /* 0x006000001c1879f3 */ /* 0x000fe2000c0008ff */
[----:B------:R-:W-:Y:S01]  /*13100*/  R2UR UR10, R10 ;  /* 0x000000000a0a72ca */ /* 0x000fe200000e0000 */
[C---:B------:R-:W-:Y:S01]  /*13110*/  VIADD R10, R4.reuse, 0x402 ;  /* 0x00000402040a7836 */ /* 0x040fe20000000000 */
[----:B------:R-:W-:Y:S01]  /*13120*/  R2UR UR11, R11 ;  /* 0x000000000b0b72ca */ /* 0x000fe200000e0000 */
[----:B------:R-:W-:Y:S02]  /*13130*/  IMAD.MOV.U32 R11, RZ, RZ, 0x40000040 ;  /* 0x40000040ff0b7424 */ /* 0x000fe400078e00ff */
[----:B------:R-:W-:Y:S01]  /*13140*/  VIADD R6, R4, 0x2 ;  /* 0x0000000204067836 */ /* 0x000fe20000000000 */
[----:B------:R-:W-:Y:S01]  /*13150*/  R2UR UR22, R10 ;  /* 0x000000000a1672ca */ /* 0x000fe200000e0000 */
[----:B------:R-:W-:Y:S01]  /*13160*/  IMAD.MOV.U32 R7, RZ, RZ, 0x40000040 ;  /* 0x40000040ff077424 */ /* 0x000fe200078e00ff */
[----:B------:R-:W-:Y:S01]  /*13170*/  R2UR UR23, R11 ;  /* 0x000000000b1772ca */ /* 0x000fe200000e0000 */
[----:B------:R-:W-:-:S02]  /*13180*/  VIADD R10, R8, 0x2 ;  /* 0x00000002080a7836 */ /* 0x000fc40000000000 */
[----:B------:R-:W-:Y:S01]  /*13190*/  IMAD.MOV.U32 R11, RZ, RZ, 0x40000040 ;  /* 0x40000040ff0b7424 */ /* 0x000fe200078e00ff */
        /* <DEDUP_REMOVED lines=9> */
[----:B------:R-:W-:Y:S01]  /*13230*/  VIADD R12, R4, 0x202 ;  /* 0x00000202040c7836 */ /* 0x000fe20000000000 */
[----:B------:R-:W-:Y:S02]  /*13240*/  WARPGROUP.DEPBAR.LE gsb0, 0x0 ;  /* 0x00008000000079c5 */ /* 0x000fe40000010000 */
[----:B------:R-:W-:-:S09]  /*13250*/  WARPGROUP.ARRIVE ;  /* 0x00000000000079c5 */ /* 0x000fd20000000000 */
[----:B------:R-:W-:Y:S01]  /*13260*/  QGMMA.64x32x32.F32.E4M3.E4M3 R104, gdesc[UR8], R104, gsb0 ;  /* 0x00600000086879f3 */ /* 0x000fe20008000868 */
        /* <DEDUP_REMOVED lines=8> */
[----:B------:R-:W-:Y:S02]  /*132f0*/  VIADD R6, R4, 0x302 ;  /* 0x0000030204067836 */ /* 0x000fe40000000000 */
[----:B------:R-:W-:Y:S01]  /*13300*/  IMAD.MOV.U32 R7, RZ, RZ, 0x40000040 ;  /* 0x40000040ff077424 */ /* 0x000fe200078e00ff */
[----:B------:R-:W-:Y:S02]  /*13310*/  R2UR UR16, R10 ;  /* 0x000000000a1072ca */ /* 0x000fe400000e0000 */
[----:B------:R-:W-:Y:S02]  /*13320*/  R2UR UR18, R6 ;  /* 0x00000000061272ca */ /* 0x000fe400000e0000 */
[----:B------:R-:W-:Y:S02]  /*13330*/  R2UR UR19, R7 ;  /* 0x00000000071372ca */ /* 0x000fe400000e0000 */
[----:B------:R-:W-:Y:S01]  /*13340*/  R2UR UR17, R11 ;  /* 0x000000000b1172ca */ /* 0x000fe200000e0000 */
[----:B------:R-:W-:-:S02]  /*13350*/  WARPGROUP.DEPBAR.LE gsb0, 0x0 ;  /* 0x00008000000079c5 */ /* 0x000fc40000010000 */
        /* <DEDUP_REMOVED lines=22> */
[----:B------:R-:W-:-:S02]  /*134c0*/  VIADD R6, R4, 0x4 ;  /* 0x0000000404067836 */ /* 0x000fc40000000000 */
[----:B------:R-:W-:Y:S01]  /*134d0*/  IMAD.MOV.U32 R7, RZ, RZ, 0x40000040 ;  /* 0x40000040ff077424 */ /* 0x000fe200078e00ff */
[----:B------:R-:W-:Y:S02]  /*134e0*/  WARPGROUP.DEPBAR.LE gsb0, 0x0 ;  /* 0x00008000000079c5 */ /* 0x000fe40000010000 */
[----:B------:R-:W-:-:S07]  /*134f0*/  WARPGROUP.ARRIVE ;  /* 0x00000000000079c5 */ /* 0x000fce0000000000 */
[----:B------:R-:W-:Y:S01]  /*13500*/  QGMMA.64x32x32.F32.E4M3.E4M3 R24, gdesc[UR28], R24, gsb0 ;  /* 0x006000001c1879f3 */ /* 0x000fe20008000818 */
[----:B------:R-:W-:Y:S01]  /*13510*/  R2UR UR6, R6 ;  /* 0x00000000060672ca */ /* 0x000fe200000e0000 */
[----:B------:R-:W-:Y:S01]  /*13520*/  VIADD R6, R4, 0x304 ;  /* 0x0000030404067836 */ /* 0x000fe20000000000 */
[----:B------:R-:W-:Y:S01]  /*13530*/  R2UR UR7, R7 ;  /* 0x00000000070772ca */ /* 0x000fe200000e0000 */
[----:B------:R-:W-:-:S03]  /*13540*/  IMAD.MOV.U32 R7, RZ, RZ, 0x40000040 ;  /* 0x40000040ff077424 */ /* 0x000fc600078e00ff */
[----:B------:R-:W-:Y:S01]  /*13550*/  R2UR UR18, R6 ;  /* 0x00000000061272ca */ /* 0x000fe200000e0000 */
[----:B------:R-:W-:Y:S01]  /*13560*/  VIADD R6, R8, 0x4 ;  /* 0x0000000408067836 */ /* 0x000fe20000000000 */
[----:B------:R-:W-:Y:S01]  /*13570*/  R2UR UR19, R7 ;  /* 0x00000000071372ca */ /* 0x000fe200000e0000 */
[----:B------:R-:W-:-:S03]  /*13580*/  IMAD.MOV.U32 R7, RZ, RZ, 0x40000040 ;  /* 0x40000040ff077424 */ /* 0x000fc600078e00ff */
        /* <DEDUP_REMOVED lines=50> */
[----:B------:R-:W-:Y:S01]  /*138b0*/  VIADD R12, R4, 0x6 ;  /* 0x00000006040c7836 */ /* 0x000fe20000000000 */
[----:B------:R-:W-:-:S02]  /*138c0*/  WARPGROUP.DEPBAR.LE gsb0, 0x0 ;  /* 0x00008000000079c5 */ /* 0x000fc40000010000 */
[----:B------:R-:W-:-:S09]  /*138d0*/  WARPGROUP.ARRIVE ;  /* 0x00000000000079c5 */ /* 0x000fd20000000000 */
[----:B------:R-:W-:Y:S01]  /*138e0*/  QGMMA.64x32x32.F32.E4M3.E4M3 R24, gdesc[UR28], R24, gsb0 ;  /* 0x006000001c1879f3 */ /* 0x000fe20008000818 */
[----:B------:R-:W-:Y:S01]  /*138f0*/  R2UR UR6, R12 ;  /* 0x000000000c0672ca */ /* 0x000fe200000e0000 */
[C---:B------:R-:W-:Y:S02]  /*13900*/  VIADD R14, R4.reuse, 0x106 ;  /* 0x00000106040e7836 */ /* 0x040fe40000000000 */
[C---:B------:R-:W-:Y:S02]  /*13910*/  VIADD R20, R4.reuse, 0x206 ;  /* 0x0000020604147836 */ /* 0x040fe40000000000 */
[----:B------:R-:W-:Y:S01]  /*13920*/  VIADD R12, R4, 0x306 ;  /* 0x00000306040c7836 */ /* 0x000fe20000000000 */
[----:B------:R-:W-:Y:S01]  /*13930*/  R2UR UR10, R14 ;  /* 0x000000000e0a72ca */ /* 0x000fe200000e0000 */
[----:B------:R-:W-:Y:S01]  /*13940*/  VIADD R14, R4, 0x406 ;  /* 0x00000406040e7836 */ /* 0x000fe20000000000 */
[----:B------:R-:W-:Y:S01]  /*13950*/  R2UR UR14, R20 ;  /* 0x00000000140e72ca */ /* 0x000fe200000e0000 */
[----:B------:R-:W-:Y:S01]  /*13960*/  VIADD R20, R4, 0x506 ;  /* 0x0000050604147836 */ /* 0x000fe20000000000 */
[----:B------:R-:W-:Y:S01]  /*13970*/  R2UR UR18, R12 ;  /* 0x000000000c1272ca */ /* 0x000fe200000e0000 */
[----:B------:R-:W-:-:S02]  /*13980*/  VIADD R12, R4, 0x606 ;  /* 0x00000606040c7836 */ /* 0x000fc40000000000 */
[----:B------:R-:W-:Y:S02]  /*13990*/  IMAD.MOV.U32 R13, RZ, RZ, 0x40000040 ;  /* 0x40000040ff0d7424 */ /* 0x000fe400078e00ff */
[----:B------:R-:W-:Y:S02]  /*139a0*/  VIADD R4, R8, 0x6 ;  /* 0x0000000608047836 */ /* 0x000fe40000000000 */
[----:B------:R-:W-:Y:S01]  /*139b0*/  IMAD.MOV.U32 R5, RZ, RZ, 0x40000040 ;  /* 0x40000040ff057424 */ /* 0x000fe200078e00ff */
[----:B------:R-:W-:Y:S02]  /*139c0*/  R2UR UR7, R13 ;  /* 0x000000000d0772ca */ /* 0x000fe400000e0000 */
[----:B------:R-:W-:Y:S02]  /*139d0*/  R2UR UR4, R4 ;  /* 0x00000000040472ca */ /* 0x000fe400000e0000 */
[----:B------:R-:W-:Y:S01]  /*139e0*/  R2UR UR5, R5 ;  /* 0x00000000050572ca */ /* 0x000fe200000e0000 */
[----:B------:R-:W-:-:S02]  /*139f0*/  WARPGROUP.DEPBAR.LE gsb0, 0x0 ;  /* 0x00008000000079c5 */ /* 0x000fc40000010000 */
[----:B------:R-:W-:-:S10]  /*13a00*/  WARPGROUP.ARRIVE ;  /* 0x00000000000079c5 */ /* 0x000fd40000000000 */
[----:B------:R-:W-:Y:S01]  /*13a10*/  QGMMA.64x32x32.F32.E4M3.E4M3 R120, gdesc[UR4], R120, gsb0 ;  /* 0x00600000047879f3 */ /* 0x000fe20008000878 */
[----:B------:R-:W-:Y:S01]  /*13a20*/  IMAD.MOV.U32 R15, RZ, RZ, 0x40000040 ;  /* 0x40000040ff0f7424 */ /* 0x000fe200078e00ff */
[C---:B------:R-:W-:Y:S02]  /*13a30*/  R2UR UR8, R4.reuse ;  /* 0x00000000040872ca */ /* 0x040fe400000e0000 */
[----:B------:R-:W-:Y:S01]  /*13a40*/  R2UR UR9, R5 ;  /* 0x00000000050972ca */ /* 0x000fe200000e0000 */
[----:B------:R-:W-:Y:S01]  /*13a50*/  IMAD.MOV.U32 R21, RZ, RZ, 0x40000040 ;  /* 0x40000040ff157424 */ /* 0x000fe200078e00ff */
[----:B------:R-:W-:Y:S02]  /*13a60*/  R2UR UR11, R15 ;  /* 0x000000000f0b72ca */ /* 0x000fe400000e0000 */
[C---:B------:R-:W-:Y:S02]  /*13a70*/  R2UR UR12, R4.reuse ;  /* 0x00000000040c72ca */ /* 0x040fe400000e0000 */
[C---:B------:R-:W-:Y:S01]  /*13a80*/  R2UR UR13, R5.reuse ;  /* 0x00000000050d72ca */ /* 0x040fe200000e0000 */
[----:B------:R-:W-:Y:S01]  /*13a90*/  IMAD.MOV.U32 R13, RZ, RZ, 0x40000040 ;  /* 0x40000040ff0d7424 */ /* 0x000fe200078e00ff */
[----:B------:R-:W-:Y:S01]  /*13aa0*/  R2UR UR16, R4 ;  /* 0x00000000041072ca */ /* 0x000fe200000e0000 */
[----:B------:R-:W-:Y:S01]  /*13ab0*/  @!P1 VIADD R0, R0, 0x2e840 ;  /* 0x0002e84000009836 */ /* 0x000fe20000000000 */
[----:B------:R-:W-:Y:S01]  /*13ac0*/  R2UR UR17, R5 ;  /* 0x00000000051172ca */ /* 0x000fe200000e0000 */
[----:B------:R-:W-:Y:S01]  /*13ad0*/  ULDC UR4, c[0x0][0x9dc] ;  /* 0x0002770000047ab9 */ /* 0x000fe20000000800 */
[----:B------:R-:W-:-:S02]  /*13ae0*/  WARPGROUP.DEPBAR.LE gsb0, 0x0 ;  /* 0x00008000000079c5 */ /* 0x000fc40000010000 */
[----:B------:R-:W-:-:S06]  /*13af0*/  WARPGROUP.ARRIVE ;  /* 0x00000000000079c5 */ /* 0x000fcc0000000000 */
[----:B------:R-:W-:Y:S01]  /*13b00*/  QGMMA.64x32x32.F32.E4M3.E4M3 R104, gdesc[UR8], R104, gsb0 ;  /* 0x00600000086879f3 */ /* 0x000fe20008000868 */
[----:B------:R-:W-:Y:S02]  /*13b10*/  R2UR UR15, R21 ;  /* 0x00000000150f72ca */ /* 0x000fe400000e0000 */
[----:B------:R-:W-:Y:S02]  /*13b20*/  WARPGROUP.DEPBAR.LE gsb0, 0x0 ;  /* 0x00008000000079c5 */ /* 0x000fe40000010000 */
[----:B------:R-:W-:-:S09]  /*13b30*/  WARPGROUP.ARRIVE ;  /* 0x00000000000079c5 */ /* 0x000fd20000000000 */
[----:B------:R-:W-:Y:S01]  /*13b40*/  QGMMA.64x32x32.F32.E4M3.E4M3 R88, gdesc[UR12], R88, gsb0 ;  /* 0x006000000c5879f3 */ /* 0x000fe20008000858 */
[----:B------:R-:W-:Y:S01]  /*13b50*/  R2UR UR19, R13 ;  /* 0x000000000d1372ca */ /* 0x000fe200000e0000 */
[----:B------:R-:W-:Y:S01]  /*13b60*/  IMAD.MOV.U32 R15, RZ, RZ, 0x40000040 ;  /* 0x40000040ff0f7424 */ /* 0x000fe200078e00ff */
[----:B------:R-:W-:Y:S02]  /*13b70*/  WARPGROUP.DEPBAR.LE gsb0, 0x0 ;  /* 0x00008000000079c5 */ /* 0x000fe40000010000 */
[----:B------:R-:W-:-:S09]  /*13b80*/  WARPGROUP.ARRIVE ;  /* 0x00000000000079c5 */ /* 0x000fd20000000000 */
[----:B------:R-:W-:Y:S01]  /*13b90*/  QGMMA.64x32x32.F32.E4M3.E4M3 R72, gdesc[UR16], R72, gsb0 ;  /* 0x00600000104879f3 */ /* 0x000fe20008000848 */
[----:B------:R-:W-:Y:S02]  /*13ba0*/  R2UR UR22, R14 ;  /* 0x000000000e1672ca */ /* 0x000fe400000e0000 */
[----:B------:R-:W-:Y:S02]  /*13bb0*/  R2UR UR23, R15 ;  /* 0x000000000f1772ca */ /* 0x000fe400000e0000 */
[----:B------:R-:W-:Y:S02]  /*13bc0*/  R2UR UR20, R4 ;  /* 0x00000000041472ca */ /* 0x000fe400000e0000 */
[----:B------:R-:W-:Y:S01]  /*13bd0*/  R2UR UR21, R5 ;  /* 0x00000000051572ca */ /* 0x000fe200000e0000 */
[----:B------:R-:W-:Y:S01]  /*13be0*/  IMAD.MOV.U32 R21, RZ, RZ, 0x40000040 ;  /* 0x40000040ff157424 */ /* 0x000fe200078e00ff */
[----:B------:R-:W-:Y:S02]  /*13bf0*/  R2UR UR26, R20 ;  /* 0x00000000141a72ca */ /* 0x000fe400000e0000 */
[----:B------:R-:W-:-:S02]  /*13c00*/  R2UR UR24, R4 ;  /* 0x00000000041872ca */ /* 0x000fc400000e0000 */
[----:B------:R-:W-:Y:S01]  /*13c10*/  R2UR UR25, R5 ;  /* 0x00000000051972ca */ /* 0x000fe200000e0000 */
[----:B------:R-:W-:Y:S01]  /*13c20*/  IMAD.MOV.U32 R13, RZ, RZ, 0x40000040 ;  /* 0x40000040ff0d7424 */ /* 0x000fe200078e00ff */
[----:B------:R-:W-:Y:S02]  /*13c30*/  WARPGROUP.DEPBAR.LE gsb0, 0x0 ;  /* 0x00008000000079c5 */ /* 0x000fe40000010000 */
[----:B------:R-:W-:Y:S01]  /*13c40*/  WARPGROUP.ARRIVE ;  /* 0x00000000000079c5 */ /* 0x000fe20000000000 */
[----:B------:R-:W-:Y:S01]  /*13c50*/  R2UR UR30, R12 ;  /* 0x000000000c1e72ca */ /* 0x000fe200000e0000 */
[----:B------:R-:W0:Y:S04]  /*13c60*/  LDC.64 R14, c[0x0][0x9e0] ;  /* 0x00027800ff0e7b82 */ /* 0x000e280000000a00 */
[----:B------:R-:W-:Y:S01]  /*13c70*/  QGMMA.64x32x32.F32.E4M3.E4M3 R56, gdesc[UR20], R56, gsb0 ;  /* 0x00600000143879f3 */ /* 0x000fe20008000838 */
[----:B------:R-:W-:-:S02]  /*13c80*/  R2UR UR27, R21 ;  /* 0x00000000151b72ca */ /* 0x000fc400000e0000 */
[----:B------:R-:W-:Y:S02]  /*13c90*/  WARPGROUP.DEPBAR.LE gsb0, 0x0 ;  /* 0x00008000000079c5 */ /* 0x000fe40000010000 */
[----:B------:R-:W-:-:S09]  /*13ca0*/  WARPGROUP.ARRIVE ;  /* 0x00000000000079c5 */ /* 0x000fd20000000000 */
[----:B------:R-:W-:Y:S01]  /*13cb0*/  QGMMA.64x32x32.F32.E4M3.E4M3 R40, gdesc[UR24], R40, gsb0 ;  /* 0x00600000182879f3 */ /* 0x000fe20008000828 */
[----:B------:R-:W-:Y:S02]  /*13cc0*/  R2UR UR31, R13 ;  /* 0x000000000d1f72ca */ /* 0x000fe400000e0000 */
[----:B------:R-:W-:Y:S02]  /*13cd0*/  R2UR UR28, R4 ;  /* 0x00000000041c72ca */ /* 0x000fe400000e0000 */
[----:B------:R-:W-:Y:S01]  /*13ce0*/  R2UR UR29, R5 ;  /* 0x00000000051d72ca */ /* 0x000fe200000e0000 */
[----:B------:R-:W-:Y:S02]  /*13cf0*/  WARPGROUP.DEPBAR.LE gsb0, 0x0 ;  /* 0x00008000000079c5 */ /* 0x000fe40000010000 */
[----:B------:R-:W-:-:S10]  /*13d00*/  WARPGROUP.ARRIVE ;  /* 0x00000000000079c5 */ /* 0x000fd40000000000 */
[----:B------:R-:W-:Y:S01]  /*13d10*/  QGMMA.64x32x32.F32.E4M3.E4M3 R24, gdesc[UR28], R24, gsb0 ;  /* 0x006000001c1879f3 */ /* 0x000fe20008000818 */
[----:B------:R-:W-:-:S04]  /*13d20*/  IMAD.MOV.U32 R12, RZ, RZ, -0xe0 ;  /* 0xffffff20ff0c7424 */ /* 0x000fc800078e00ff */
[----:B----4-:R-:W-:Y:S01]  /*13d30*/  IMAD R3, R139, R12, 0xe0 ;  /* 0x000000e08b037424 */ /* 0x010fe200078e020c */
[----:B------:R-:W-:-:S03]  /*13d40*/  @!P1 PRMT R0, RZ, 0x654, R0 ;  /* 0x00000654ff009816 */ /* 0x000fc60000000000 */
[----:B--2---:R-:W-:Y:S01]  /*13d50*/  IMAD.IADD R143, R194, 0x1, R3 ;  /* 0x00000001c28f7824 */ /* 0x004fe200078e0203 */
[----:B0-----:R-:W-:Y:S01]  /*13d60*/  ISETP.GE.AND P2, PT, R15, 0x1, PT ;  /* 0x000000010f00780c */ /* 0x001fe20003f46270 */
[----:B------:R-:W-:Y:S02]  /*13d70*/  IMAD.U32 R20, RZ, RZ, UR4 ;  /* 0x00000004ff147e24 */ /* 0x000fe4000f8e00ff */
[----:B---3--:R-:W-:-:S03]  /*13d80*/  IMAD R233, R138, 0x80, R233 ;  /* 0x000000808ae97824 */ /* 0x008fc600078e02e9 */
[----:B------:R-:W-:Y:S02]  /*13d90*/  LOP3.LUT R140, RZ, R20, RZ, 0x33, !PT ;  /* 0x00000014ff8c7212 */ /* 0x000fe400078e33ff */
[----:B------:R-:W-:-:S05]  /*13da0*/  LOP3.LUT R17, R17, 0xffefffff, RZ, 0xc0, !PT ;  /* 0xffefffff11117812 */ /* 0x000fca00078ec0ff */
[----:B------:R-:W-:Y:S01]  /*13db0*/  @P2 LOP3.LUT R17, R17, 0x100000, RZ, 0xfc, !PT ;  /* 0x0010000011112812 */ /* 0x000fe200078efcff */
[----:B------:R-:W-:Y:S02]  /*13dc0*/  WARPGROUP.DEPBAR.LE gsb0, 0x0 ;  /* 0x00008000000079c5 */ /* 0x000fe40000010000 */
[----:B------:R5:W-:Y:S02]  /*13dd0*/  @!P1 SYNCS.ARRIVE.TRANS64.RED.A1T0 RZ, [R0+URZ], RZ ;  /* 0x000000ff00ff99a7 */ /* 0x000be4000810043f */
[--C-:B-----5:R-:W-:Y:S01]  /*13de0*/  IADD3 R0, -R192, 0x1, R143.reuse ;  /* 0x00000001c0007810 */ /* 0x120fe20007ffe18f */
[----:B------:R-:W-:-:S04]  /*13df0*/  IMAD R143, R141, -0x2, R143 ;  /* 0xfffffffe8d8f7824 */ /* 0x000fc800078e028f */
[----:B------:R-:W-:-:S04]  /*13e00*/  IMAD R13, R141, -0x2, R0 ;  /* 0xfffffffe8d0d7824 */ /* 0x000fc800078e0200 */
[C---:B------:R-:W-:Y:S02]  /*13e10*/  IMAD.IADD R138, R13.reuse, 0x1, R14 ;  /* 0x000000010d8a7824 */ /* 0x040fe400078e020e */
[----:B------:R-:W-:Y:S02]  /*13e20*/  IMAD.IADD R140, R13, 0x1, R140 ;  /* 0x000000010d8c7824 */ /* 0x000fe400078e028c */
[----:B------:R-:W-:Y:S01]  /*13e30*/  IMAD R0, R141, -0x2, R3 ;  /* 0xfffffffe8d007824 */ /* 0x000fe200078e0203 */
[----:B------:R-:W-:Y:S01]  /*13e40*/  VIADDMNMX R12, R233, R138, R143, PT ;  /* 0x0000008ae90c7246 */ /* 0x000fe2000380018f */
[----:B------:R-:W-:Y:S01]  /*13e50*/  IMAD.IADD R13, R140, 0x1, R233 ;  /* 0x000000018c0d7824 */ /* 0x000fe200078e02e9 */
        /* <DEDUP_REMOVED lines=12> */
.L_x_6776:
[----:B------:R-:W-:-:S13]  /*13f20*/  ISETP.NE.AND P2, PT, R15, 0x1, PT ;  /* 0x000000010f00780c */ /* 0x000fda0003f45270 */
[----:B------:R-:W0:Y:S02]  /*13f30*/  @P2 LDC.64 R144, c[0x0][0x9e8] ;  /* 0x00027a00ff902b82 */ /* 0x000e240000000a00 */
[----:B0-----:R-:W-:-:S05]  /*13f40*/  @P2 IMAD.HI.U32 R144, R21, R144, RZ ;  /* 0x0000009015902227 */ /* 0x001fca00078e00ff */
[----:B------:R-:W-:-:S07]  /*13f50*/  @P2 SHF.R.U32.HI R21, RZ, R145, R144 ;  /* 0x00000091ff152219 */ /* 0x000fce0000011690 */
.L_x_6777:
[----:B------:R-:W-:Y:S05]  /*13f60*/  BSYNC B0 ;  /* 0x0000000000007941 */ /* 0x000fea0003800000 */
.L_x_6775:
[----:B------:R-:W-:-:S05]  /*13f70*/  IMAD R142, R21, R15, R0 ;  /* 0x0000000f158e7224 */ /* 0x000fca00078e0200 */
[----:B------:R-:W-:Y:S02]  /*13f80*/  VIMNMX R13, R13, R142, !PT ;  /* 0x0000008e0d0d7248 */ /* 0x000fe40007fe0100 */
[----:B------:R-:W-:-:S07]  /*13f90*/  VIADDMNMX R12, R142, R15, R12, PT ;  /* 0x0000000f8e0c7246 */ /* 0x000fce000380010c */
.L_x_6774:
[C---:B------:R-:W-:Y:S02]  /*13fa0*/  ISETP.GE.AND P2, PT, R3.reuse, 0x2, PT ;  /* 0x000000020300780c */ /* 0x040fe40003f46270 */
[----:B------:R-:W-:Y:S02]  /*13fb0*/  ISETP.GE.AND P3, PT, R3, 0x9, PT ;  /* 0x000000090300780c */ /* 0x000fe40003f66270 */
[----:B------:R-:W-:Y:S02]  /*13fc0*/  P2R R142, PR, RZ, 0x4 ;  /* 0x00000004ff8e7803 */ /* 0x000fe40000000000 */
[----:B------:R-:W-:Y:S02]  /*13fd0*/  ISETP.GT.AND P2, PT, R13, 0x1, !P2 ;  /* 0x000000010d00780c */ /* 0x000fe40005744270 */
[----:B------:R-:W-:Y:S02]  /*13fe0*/  P2R R144, PR, RZ, 0x8 ;  /* 0x00000008ff907803 */ /* 0x000fe40000000000 */
[----:B------:R-:W-:-:S02]  /*13ff0*/  ISETP.LT.OR P2, PT, R12, 0x2, P2 ;  /* 0x000000020c00780c */ /* 0x000fc40001741670 */
[----:B------:R-:W-:Y:S02]  /*14000*/  ISETP.GE.AND P4, PT, R3, 0x22, PT ;  /* 0x000000220300780c */ /* 0x000fe40003f86270 */
[----:B------:R-:W-:Y:S02]  /*14010*/  FSEL R121, R121, -INF , !P2 ;  /* 0xff80000079797808 */ /* 0x000fe40005000000 */
[----:B------:R-:W-:Y:S02]  /*14020*/  ISETP.GT.AND P2, PT, R13, 0x8, !P3 ;  /* 0x000000080d00780c */ /* 0x000fe40005f44270 */
[C---:B------:R-:W-:Y:S02]  /*14030*/  ISETP.GE.AND P3, PT, R3.reuse, 0xa, PT ;  /* 0x0000000a0300780c */ /* 0x040fe40003f66270 */
        /* <DEDUP_REMOVED lines=26> */
[----:B------:R-:W-:Y:S02]  /*141e0*/  IADD3 R140, R140, 0x8, R233 ;  /* 0x000000088c8c7810 */ /* 0x000fe40007ffe0e9 */
[----:B------:R-:W-:Y:S02]  /*141f0*/  FSEL R133, R133, -INF , !P2 ;  /* 0xff80000085857808 */ /* 0x000fe40005000000 */
[----:B------:R-:W-:-:S04]  /*14200*/  ISETP.GE.AND P2, PT, R3, 0x21, PT ;  /* 0x000000210300780c */ /* 0x000fc80003f46270 */
[----:B------:R-:W-:-:S04]  /*14210*/  ISETP.GT.AND P3, PT, R13, 0x20, !P2 ;  /* 0x000000200d00780c */ /* 0x000fc80005764270 */
[----:B------:R-:W-:-:S04]  /*14220*/  ISETP.LT.OR P3, PT, R12, 0x21, P3 ;  /* 0x000000210c00780c */ /* 0x000fc80001f61670 */
        /* <DEDUP_REMOVED lines=238> */
[----:B------:R-:W-:-:S13]  /*15110*/  ISETP.GE.AND P6, PT, R15, 0x1, PT ;  /* 0x000000010f00780c */ /* 0x000fda0003fc6270 */
[----:B------:R-:W-:Y:S05]  /*15120*/  @!P6 BRA `(.L_x_6778) ;  /* 0x000000000050e947 */ /* 0x000fea0003800000 */
        /* <DEDUP_REMOVED lines=12> */
.L_x_6780:
[----:B------:R-:W-:-:S13]  /*151f0*/  ISETP.NE.AND P6, PT, R15, 0x1, PT ;  /* 0x000000010f00780c */ /* 0x000fda0003fc5270 */
[----:B------:R-:W0:Y:S02]  /*15200*/  @P6 LDC.64 R12, c[0x0][0x9e8] ;  /* 0x00027a00ff0c6b82 */ /* 0x000e240000000a00 */
[----:B0-----:R-:W-:-:S05]  /*15210*/  @P6 IMAD.HI.U32 R12, R3, R12, RZ ;  /* 0x0000000c030c6227 */ /* 0x001fca00078e00ff */
[----:B------:R-:W-:-:S07]  /*15220*/  @P6 SHF.R.U32.HI R3, RZ, R13, R12 ;  /* 0x0000000dff036219 */ /* 0x000fce000001160c */
.L_x_6781:
[----:B------:R-:W-:Y:S05]  /*15230*/  BSYNC B0 ;  /* 0x0000000000007941 */ /* 0x000fea0003800000 */
.L_x_6779:
[----:B------:R-:W-:-:S05]  /*15240*/  IMAD R3, R3, R15, R0 ;  /* 0x0000000f03037224 */ /* 0x000fca00078e0200 */
[----:B------:R-:W-:Y:S02]  /*15250*/  VIMNMX R140, R140, R3, !PT ;  /* 0x000000038c8c7248 */ /* 0x000fe40007fe0100 */
[----:B------:R-:W-:-:S07]  /*15260*/  VIADDMNMX R138, R3, R15, R138, PT ;  /* 0x0000000f038a7246 */ /* 0x000fce000380018a */
.L_x_6778:
        /* <DEDUP_REMOVED lines=151> */
[----:B------:R-:W-:Y:S01]  /*15be0*/  ISETP.NE.AND P2, PT, R170, RZ, PT ;  /* 0x000000ffaa00720c */ /* 0x000fe20003f45270 */
[----:B------:R-:W0:Y:S01]  /*15bf0*/  SHFL.BFLY PT, R3, R0, 0x2, 0x1f ;  /* 0x0c401f0000037f89 */ /* 0x000e2200000e0000 */
[C---:B------:R-:W-:Y:S02]  /*15c00*/  ISETP.GT.AND P4, PT, R140.reuse, 0xd1, !P4 ;  /* 0x000000d18c00780c */ /* 0x040fe40006784270 */
[C---:B------:R-:W-:Y:S02]  /*15c10*/  ISETP.GT.AND P2, PT, R140.reuse, 0x80, !P2 ;  /* 0x000000808c00780c */ /* 0x040fe40005744270 */
[----:B------:R-:W-:Y:S02]  /*15c20*/  ISETP.GT.AND P5, PT, R140, 0xd8, !P5 ;  /* 0x000000d88c00780c */ /* 0x000fe40006fa4270 */
[----:B------:R-:W-:-:S02]  /*15c30*/  ISETP.LT.OR P2, PT, R138, 0x81, P2 ;  /* 0x000000818a00780c */ /* 0x000fc40001741670 */
[----:B------:R-:W-:Y:S02]  /*15c40*/  ISETP.LT.OR P4, PT, R138, 0xd2, P4 ;  /* 0x000000d28a00780c */ /* 0x000fe40002781670 */
[----:B------:R-:W-:Y:S02]  /*15c50*/  FSEL R215, R58, -INF , !P2 ;  /* 0xff8000003ad77808 */ /* 0x000fe40005000000 */
[----:B------:R-:W-:Y:S02]  /*15c60*/  ISETP.NE.AND P2, PT, R56, RZ, PT ;  /* 0x000000ff3800720c */ /* 0x000fe40003f45270 */
[----:B------:R-:W-:Y:S02]  /*15c70*/  ISETP.LT.OR P5, PT, R138, 0xd9, P5 ;  /* 0x000000d98a00780c */ /* 0x000fe40002fa1670 */
[----:B------:R-:W-:Y:S02]  /*15c80*/  ISETP.GT.AND P2, PT, R140, 0x81, !P2 ;  /* 0x000000818c00780c */ /* 0x000fe40005744270 */
[----:B------:R-:W-:-:S02]  /*15c90*/  FSEL R35, R35, -INF , !P4 ;  /* 0xff80000023237808 */ /* 0x000fc40006000000 */
        /* <DEDUP_REMOVED lines=96> */
[----:B------:R-:W-:-:S03]  /*162a0*/  ISETP.GT.AND P2, PT, R140, 0xc1, !P2 ;  /* 0x000000c18c00780c */ /* 0x000fc60005744270 */
[----:B------:R-:W0:Y:S01]  /*162b0*/  SHFL.BFLY PT, R3, R24, 0x1, 0x1f ;  /* 0x0c201f0018037f89 */ /* 0x000e2200000e0000 */
[----:B------:R-:W-:-:S04]  /*162c0*/  ISETP.LT.OR P2, PT, R138, 0xc2, P2 ;  /* 0x000000c28a00780c */ /* 0x000fc80001741670 */
[----:B------:R-:W-:Y:S02]  /*162d0*/  FSEL R27, R27, -INF , !P2 ;  /* 0xff8000001b1b7808 */ /* 0x000fe40005000000 */
[----:B------:R-:W-:-:S04]  /*162e0*/  ISETP.GT.AND P2, PT, R140, 0xc8, !P3 ;  /* 0x000000c88c00780c */ /* 0x000fc80005f44270 */
[----:B------:R-:W-:-:S04]  /*162f0*/  ISETP.LT.OR P2, PT, R138, 0xc9, P2 ;  /* 0x000000c98a00780c */ /* 0x000fc80001741670 */
[----:B------:R-:W-:Y:S02]  /*16300*/  FSEL R30, R30, -INF , !P2 ;  /* 0xff8000001e1e7808 */ /* 0x000fe40005000000 */
[----:B------:R-:W-:Y:S02]  /*16310*/  ISETP.GT.AND P2, PT, R140, 0xc9, !P6 ;  /* 0x000000c98c00780c */ /* 0x000fe40007744270 */
[----:B------:R-:W-:Y:S02]  /*16320*/  ISETP.NE.AND P6, PT, R190, RZ, PT ;  /* 0x000000ffbe00720c */ /* 0x000fe40003fc5270 */
[----:B------:R-:W-:Y:S02]  /*16330*/  ISETP.LT.OR P2, PT, R138, 0xca, P2 ;  /* 0x000000ca8a00780c */ /* 0x000fe40001741670 */
[----:B0-----:R-:W-:Y:S02]  /*16340*/  FMNMX.FTZ R3, R24, R3, !PT ;  /* 0x0000000318037209 */ /* 0x001fe40007810000 */
[----:B------:R-:W-:-:S02]  /*16350*/  FSEL R31, R31, -INF , !P2 ;  /* 0xff8000001f1f7808 */ /* 0x000fc40005000000 */
[----:B------:R-:W-:Y:S01]  /*16360*/  FSETP.NEU.FTZ.AND P2, PT, R3, -INF , PT ;  /* 0xff8000000300780b */ /* 0x000fe20003f5d000 */
[----:B------:R-:W-:-:S05]  /*16370*/  FFMA.FTZ R76, R2, R3, -8 ;  /* 0xc1000000024c7423 */ /* 0x000fca0000010003 */
[----:B------:R-:W-:Y:S02]  /*16380*/  FSEL R76, R76, RZ, P2 ;  /* 0x000000ff4c4c7208 */ /* 0x000fe40001000000 */
[----:B------:R-:W-:Y:S02]  /*16390*/  ISETP.GT.AND P2, PT, R140, 0xd0, !P6 ;  /* 0x000000d08c00780c */ /* 0x000fe40007744270 */
[----:B------:R-:W-:Y:S01]  /*163a0*/  ISETP.NE.AND P6, PT, R36, RZ, PT ;  /* 0x000000ff2400720c */ /* 0x000fe20003fc5270 */
[----:B------:R-:W-:-:S01]  /*163b0*/  FFMA.FTZ R24, R2, R125, -R76 ;  /* 0x0000007d02187223 */ /* 0x000fc2000001084c */
[C-C-:B------:R-:W-:Y:S01]  /*163c0*/  FFMA.FTZ R125, R2.reuse, R129, -R76.reuse ;  /* 0x00000081027d7223 */ /* 0x140fe2000001084c */
        /* <DEDUP_REMOVED lines=14> */
[----:B------:R-:W-:Y:S01]  /*164b0*/  MUFU.EX2 R12, R12 ;  /* 0x0000000c000c7308 */ /* 0x000fe20000000800 */
[----:B------:R-:W-:Y:S01]  /*164c0*/  ISETP.LT.OR P2, PT, R138, 0xda, P2 ;  /* 0x000000da8a00780c */ /* 0x000fe20001741670 */
[C-C-:B------:R-:W-:Y:S01]  /*164d0*/  FFMA.FTZ R36, R2.reuse, R147, -R76.reuse ;  /* 0x0000009302247223 */ /* 0x140fe2000001084c */
[----:B------:R-:W-:Y:S01]  /*164e0*/  FMNMX.FTZ R133, R131, R0, !PT ;  /* 0x0000000083857209 */ /* 0x000fe20007810000 */
[--C-:B------:R-:W-:Y:S01]  /*164f0*/  FFMA.FTZ R105, R2, R105, -R76.reuse ;  /* 0x0000006902697223 */ /* 0x100fe2000001084c */
[----:B------:R-:W-:Y:S01]  /*16500*/  FSEL R41, R38, -INF , !P5 ;  /* 0xff80000026297808 */ /* 0x000fe20006800000 */
[--C-:B------:R-:W-:Y:S01]  /*16510*/  FFMA.FTZ R40, R2, R149, -R76.reuse ;  /* 0x0000009502287223 */ /* 0x100fe2000001084c */
[----:B------:R-:W-:Y:S01]  /*16520*/  FMNMX.FTZ R0, R134, R133, !PT ;  /* 0x0000008586007209 */ /* 0x000fe20007810000 */
[----:B------:R-:W0:Y:S01]  /*16530*/  MUFU.EX2 R121, R121 ;  /* 0x0000007900797308 */ /* 0x000e220000000800 */
[----:B------:R-:W-:Y:S01]  /*16540*/  FSEL R39, R39, -INF , !P2 ;  /* 0xff80000027277808 */ /* 0x000fe20005000000 */
[C-C-:B------:R-:W-:Y:S01]  /*16550*/  FFMA.FTZ R109, R2.reuse, R109, -R76.reuse ;  /* 0x0000006d026d7223 */ /* 0x140fe2000001084c */
[----:B------:R-:W-:Y:S01]  /*16560*/  FMNMX.FTZ R0, R135, R0, !PT ;  /* 0x0000000087007209 */ /* 0x000fe20007810000 */
[C-C-:B------:R-:W-:Y:S01]  /*16570*/  FFMA.FTZ R42, R2.reuse, R151, -R76.reuse ;  /* 0x00000097022a7223 */ /* 0x140fe2000001084c */
[----:B------:R-:W-:-:S01]  /*16580*/  FFMA.FTZ R113, R2, R113, -R76 ;  /* 0x0000007102717223 */ /* 0x000fc2000001084c */
[C-C-:B------:R-:W-:Y:S01]  /*16590*/  FFMA.FTZ R44, R2.reuse, R153, -R76.reuse ;  /* 0x00000099022c7223 */ /* 0x140fe2000001084c */
[----:B------:R-:W-:Y:S01]  /*165a0*/  FMNMX.FTZ R0, R13, R0, !PT ;  /* 0x000000000d007209 */ /* 0x000fe20007810000 */
[----:B------:R-:W-:Y:S01]  /*165b0*/  MUFU.EX2 R21, R21 ;  /* 0x0000001500157308 */ /* 0x000fe20000000800 */
[----:B------:R-:W-:-:S01]  /*165c0*/  FFMA.FTZ R117, R2, R117, -R76 ;  /* 0x0000007502757223 */ /* 0x000fc2000001084c */
[C-C-:B------:R-:W-:Y:S01]  /*165d0*/  FFMA.FTZ R46, R2.reuse, R155, -R76.reuse ;  /* 0x0000009b022e7223 */ /* 0x140fe2000001084c */
[----:B------:R-:W-:Y:S01]  /*165e0*/  FMNMX.FTZ R0, R107, R0, !PT ;  /* 0x000000006b007209 */ /* 0x000fe20007810000 */
[C-C-:B------:R-:W-:Y:S01]  /*165f0*/  FFMA.FTZ R89, R2.reuse, R89, -R76.reuse ;  /* 0x0000005902597223 */ /* 0x140fe2000001084c */
[----:B------:R-:W-:-:S01]  /*16600*/  FFMA.FTZ R48, R2, R157, -R76 ;  /* 0x0000009d02307223 */ /* 0x000fc2000001084c */
[C-C-:B------:R-:W-:Y:S01]  /*16610*/  FFMA.FTZ R93, R2.reuse, R93, -R76.reuse ;  /* 0x0000005d025d7223 */ /* 0x140fe2000001084c */
[----:B------:R-:W-:Y:S01]  /*16620*/  FMNMX.FTZ R0, R143, R0, !PT ;  /* 0x000000008f007209 */ /* 0x000fe20007810000 */
[----:B------:R-:W1:Y:S01]  /*16630*/  MUFU.EX2 R24, R24 ;  /* 0x0000001800187308 */ /* 0x000e620000000800 */
        /* <DEDUP_REMOVED lines=43> */
[----:B------:R-:W-:Y:S01]  /*168f0*/  FFMA.FTZ R33, R2, R33, -R76 ;  /* 0x0000002102217223 */ /* 0x000fe2000001084c */
[----:B------:R-:W-:Y:S01]  /*16900*/  MUFU.EX2 R28, R28 ;  /* 0x0000001c001c7308 */ /* 0x000fe20000000800 */
[----:B0-----:R-:W-:-:S01]  /*16910*/  FADD.FTZ R116, R12, R121 ;  /* 0x000000790c747221 */ /* 0x001fc20000010000 */
[----:B------:R-:W-:-:S02]  /*16920*/  FMNMX.FTZ R0, R205, R0, !PT ;  /* 0x00000000cd007209 */ /* 0x000fc40007810000 */
[----:B-1----:R-:W-:Y:S02]  /*16930*/  F2FP.SATFINITE.E4M3.F32.PACK_AB_MERGE_C R224, R24, R21, RZ ;  /* 0x0000001518e0723e */ /* 0x002fe400048070ff */
[----:B------:R-:W-:Y:S02]  /*16940*/  FMNMX.FTZ R0, R103, R0, !PT ;  /* 0x0000000067007209 */ /* 0x000fe40007810000 */
[----:B------:R-:W-:Y:S01]  /*16950*/  MUFU.EX2 R125, R125 ;  /* 0x0000007d007d7308 */ /* 0x000fe20000000800 */
[----:B------:R-:W-:Y:S02]  /*16960*/  F2FP.SATFINITE.E4M3.F32.PACK_AB_MERGE_C R224, R121, R12, R224 ;  /* 0x0000000c79e0723e */ /* 0x000fe400048070e0 */
[----:B------:R-:W-:Y:S02]  /*16970*/  FMNMX.FTZ R0, R207, R0, !PT ;  /* 0x00000000cf007209 */ /* 0x000fe40007810000 */
[----:B------:R-:W-:Y:S02]  /*16980*/  ISETP.GE.AND P6, PT, R15, 0x1, PT ;  /* 0x000000010f00780c */ /* 0x000fe40003fc6270 */
        /* <DEDUP_REMOVED lines=53> */
[----:B0-----:R-:W-:-:S03]  /*16ce0*/  F2FP.SATFINITE.E4M3.F32.PACK_AB_MERGE_C R216, R93, R48, RZ ;  /* 0x000000305dd8723e */ /* 0x001fc600048070ff */
[----:B------:R-:W0:Y:S01]  /*16cf0*/  SHFL.BFLY PT, R141, R0, 0x2, 0x1f ;  /* 0x0c401f00008d7f89 */ /* 0x000e2200000e0000 */
[----:B------:R-:W-:-:S03]  /*16d00*/  F2FP.SATFINITE.E4M3.F32.PACK_AB_MERGE_C R216, R89, R46, R216 ;  /* 0x0000002e59d8723e */ /* 0x000fc600048070d8 */
[----:B------:R-:W-:Y:S08]  /*16d10*/  MUFU.EX2 R52, R52 ;  /* 0x0000003400347308 */ /* 0x000ff00000000800 */
[----:B------:R-:W1:Y:S08]  /*16d20*/  MUFU.EX2 R101, R101 ;  /* 0x0000006500657308 */ /* 0x000e700000000800 */
[----:B------:R-:W-:Y:S01]  /*16d30*/  MUFU.EX2 R54, R54 ;  /* 0x0000003600367308 */ /* 0x000fe20000000800 */
[----:B0-----:R-:W-:Y:S01]  /*16d40*/  FMNMX.FTZ R84, R0, R141, !PT ;  /* 0x0000008d00547209 */ /* 0x001fe20007810000 */
[----:B------:R-:W-:-:S06]  /*16d50*/  FFMA.FTZ R141, R2, R193, -R76 ;  /* 0x000000c1028d7223 */ /* 0x000fcc000001084c */
[----:B------:R-:W-:Y:S01]  /*16d60*/  MUFU.EX2 R73, R73 ;  /* 0x0000004900497308 */ /* 0x000fe20000000800 */
[----:B------:R-:W0:Y:S01]  /*16d70*/  SHFL.BFLY PT, R145, R84, 0x1, 0x1f ;  /* 0x0c201f0054917f89 */ /* 0x000e2200000e0000 */
[----:B-1----:R-:W-:-:S04]  /*16d80*/  F2FP.SATFINITE.E4M3.F32.PACK_AB_MERGE_C R218, R101, R52, RZ ;  /* 0x0000003465da723e */ /* 0x002fc800048070ff */
[----:B------:R-:W-:Y:S02]  /*16d90*/  F2FP.SATFINITE.E4M3.F32.PACK_AB_MERGE_C R218, R97, R50, R218 ;  /* 0x0000003261da723e */ /* 0x000fe400048070da */
[----:B------:R-:W-:Y:S08]  /*16da0*/  MUFU.EX2 R56, R56 ;  /* 0x0000003800387308 */ /* 0x000ff00000000800 */
[----:B------:R-:W1:Y:S08]  /*16db0*/  MUFU.EX2 R77, R77 ;  /* 0x0000004d004d7308 */ /* 0x000e700000000800 */
[----:B------:R-:W-:Y:S01]  /*16dc0*/  MUFU.EX2 R58, R58 ;  /* 0x0000003a003a7308 */ /* 0x000fe20000000800 */
[----:B0-----:R-:W-:Y:S01]  /*16dd0*/  FMNMX.FTZ R0, R84, R145, !PT ;  /* 0x0000009154007209 */ /* 0x001fe20007810000 */
[----:B------:R-:W-:-:S03]  /*16de0*/  FFMA.FTZ R84, R2, R37, -R76 ;  /* 0x0000002502547223 */ /* 0x000fc6000001084c */
[----:B------:R-:W-:Y:S01]  /*16df0*/  FSETP.NEU.FTZ.AND P2, PT, R0, -INF , PT ;  /* 0xff8000000000780b */ /* 0x000fe20003f5d000 */
[----:B------:R-:W-:-:S02]  /*16e00*/  FFMA.FTZ R86, R2, R0, -8 ;  /* 0xc100000002567423 */ /* 0x000fc40000010000 */
[----:B------:R-:W-:Y:S01]  /*16e10*/  MUFU.EX2 R81, R81 ;  /* 0x0000005100517308 */ /* 0x000fe20000000800 */
[----:B-1----:R-:W-:Y:S02]  /*16e20*/  F2FP.SATFINITE.E4M3.F32.PACK_AB_MERGE_C R212, R77, R56, RZ ;  /* 0x000000384dd4723e */ /* 0x002fe400048070ff */
[----:B------:R-:W-:Y:S02]  /*16e30*/  FSEL R76, R86, RZ, P2 ;  /* 0x000000ff564c7208 */ /* 0x000fe40001000000 */
[----:B------:R-:W-:-:S03]  /*16e40*/  F2FP.SATFINITE.E4M3.F32.PACK_AB_MERGE_C R212, R73, R54, R212 ;  /* 0x0000003649d4723e */ /* 0x000fc600048070d4 */
[C-C-:B------:R-:W-:Y:S01]  /*16e50*/  FFMA.FTZ R37, R2.reuse, R122, -R76.reuse ;  /* 0x0000007a02257223 */ /* 0x140fe2000001084c */
[----:B------:R-:W-:-:S01]  /*16e60*/  FFMA.FTZ R86, R2, R123, -R76 ;  /* 0x0000007b02567223 */ /* 0x000fc2000001084c */
[C-C-:B------:R-:W-:Y:S01]  /*16e70*/  FFMA.FTZ R88, R2.reuse, R126, -R76.reuse ;  /* 0x0000007e02587223 */ /* 0x140fe2000001084c */
[----:B------:R-:W-:-:S01]  /*16e80*/  FFMA.FTZ R114, R2, R83, -R76 ;  /* 0x0000005302727223 */ /* 0x000fc2000001084c */
[----:B------:R-:W-:Y:S01]  /*16e90*/  FADD.FTZ R83, R21, R116 ;  /* 0x0000007415537221 */ /* 0x000fe20000010000 */
        /* <DEDUP_REMOVED lines=11> */
[----:B------:R-:W-:Y:S01]  /*16f50*/  FFMA.FTZ R96, R2, R143, -R76 ;  /* 0x0000008f02607223 */ /* 0x000fe2000001084c */
[----:B------:R-:W-:-:S01]  /*16f60*/  FADD.FTZ R135, R125, R116 ;  /* 0x000000747d877221 */ /* 0x000fc20000010000 */
[C-C-:B------:R-:W-:Y:S01]  /*16f70*/  FFMA.FTZ R116, R2.reuse, R87, -R76.reuse ;  /* 0x0000005702747223 */ /* 0x140fe2000001084c */
[----:B------:R-:W-:-:S01]  /*16f80*/  FFMA.FTZ R107, R2, R111, -R76 ;  /* 0x0000006f026b7223 */ /* 0x000fc2000001084c */
[----:B------:R-:W-:Y:S01]  /*16f90*/  FFMA.FTZ R98, R2, R195, -R76 ;  /* 0x000000c302627223 */ /* 0x000fe2000001084c */
[----:B------:R-:W-:-:S01]  /*16fa0*/  FADD.FTZ R118, R32, R135 ;  /* 0x0000008720767221 */ /* 0x000fc20000010000 */
[----:B------:R-:W1:Y:S01]  /*16fb0*/  MUFU.EX2 R88, R88 ;  /* 0x0000005800587308 */ /* 0x000e620000000800 */
[----:B------:R-:W-:-:S01]  /*16fc0*/  FFMA.FTZ R111, R2, R115, -R76 ;  /* 0x00000073026f7223 */ /* 0x000fc2000001084c */
[----:B------:R-:W-:Y:S01]  /*16fd0*/  FFMA.FTZ R100, R2, R197, -R76 ;  /* 0x000000c502647223 */ /* 0x000fe2000001084c */
[----:B------:R-:W-:-:S01]  /*16fe0*/  FADD.FTZ R135, R129, R118 ;  /* 0x0000007681877221 */ /* 0x000fc20000010000 */
[C-C-:B------:R-:W-:Y:S01]  /*16ff0*/  FFMA.FTZ R115, R2.reuse, R119, -R76.reuse ;  /* 0x0000007702737223 */ /* 0x140fe2000001084c */
[----:B------:R-:W-:-:S01]  /*17000*/  FFMA.FTZ R102, R2, R199, -R76 ;  /* 0x000000c702667223 */ /* 0x000fc2000001084c */
[----:B------:R-:W-:Y:S01]  /*17010*/  FFMA.FTZ R91, R2, R91, -R76 ;  /* 0x0000005b025b7223 */ /* 0x000fe2000001084c */
[----:B------:R-:W-:-:S01]  /*17020*/  FADD.FTZ R120, R36, R135 ;  /* 0x0000008724787221 */ /* 0x000fc20000010000 */
[----:B------:R-:W2:Y:S01]  /*17030*/  MUFU.EX2 R123, R123 ;  /* 0x0000007b007b7308 */ /* 0x000ea20000000800 */
[----:B0-----:R-:W-:-:S01]  /*17040*/  FADD.FTZ R87, R37, R86 ;  /* 0x0000005625577221 */ /* 0x001fc20000010000 */
[----:B------:R-:W-:Y:S01]  /*17050*/  FFMA.FTZ R104, R2, R201, -R76 ;  /* 0x000000c902687223 */ /* 0x000fe2000001084c */
[----:B------:R-:W-:-:S01]  /*17060*/  FADD.FTZ R143, R105, R120 ;  /* 0x00000078698f7221 */ /* 0x000fc20000010000 */
[C-C-:B------:R-:W-:Y:S01]  /*17070*/  FFMA.FTZ R95, R2.reuse, R95, -R76.reuse ;  /* 0x0000005f025f7223 */ /* 0x140fe2000001084c */
[----:B------:R-:W-:-:S01]  /*17080*/  FFMA.FTZ R106, R2, R203, -R76 ;  /* 0x000000cb026a7223 */ /* 0x000fc2000001084c */
[----:B------:R-:W-:Y:S01]  /*17090*/  FFMA.FTZ R99, R2, R99, -R76 ;  /* 0x0000006302637223 */ /* 0x000fe2000001084c */
[----:B------:R-:W-:-:S01]  /*170a0*/  FADD.FTZ R122, R40, R143 ;  /* 0x0000008f287a7221 */ /* 0x000fc20000010000 */
        /* <DEDUP_REMOVED lines=18> */
[----:B------:R-:W-:Y:S01]  /*171d0*/  FADD.FTZ R135, R109, R122 ;  /* 0x0000007a6d877221 */ /* 0x000fe20000010000 */
[----:B------:R-:W-:-:S01]  /*171e0*/  FFMA.FTZ R51, R2, R51, -R76 ;  /* 0x0000003302337223 */ /* 0x000fc2000001084c */
[C-C-:B------:R-:W-:Y:S01]  /*171f0*/  FFMA.FTZ R221, R2.reuse, R221, -R76.reuse ;  /* 0x000000dd02dd7223 */ /* 0x140fe2000001084c */
[----:B------:R-:W-:-:S01]  /*17200*/  FFMA.FTZ R43, R2, R43, -R76 ;  /* 0x0000002b022b7223 */ /* 0x000fc2000001084c */
[----:B------:R-:W-:Y:S01]  /*17210*/  FADD.FTZ R122, R42, R135 ;  /* 0x000000872a7a7221 */ /* 0x000fe20000010000 */
        /* <DEDUP_REMOVED lines=19> */
[----:B------:R-:W-:-:S02]  /*17350*/  F2FP.SATFINITE.E4M3.F32.PACK_AB_MERGE_C R88, R123, R88, RZ ;  /* 0x000000587b58723e */ /* 0x000fc400048070ff */
[----:B------:R-:W-:-:S04]  /*17360*/  F2FP.SATFINITE.E4M3.F32.PACK_AB_MERGE_C R92, R131, R92, RZ ;  /* 0x0000005c835c723e */ /* 0x000fc800048070ff */
[----:B------:R-:W0:Y:S01]  /*17370*/  MUFU.EX2 R96, R96 ;  /* 0x0000006000607308 */ /* 0x000e220000000800 */
        /* <DEDUP_REMOVED lines=9> */
[----:B0-----:R-:W-:-:S07]  /*17410*/  FADD.FTZ R24, R96, R135 ;  /* 0x0000008760187221 */ /* 0x001fce0000010000 */
[----:B------:R-:W0:Y:S01]  /*17420*/  MUFU.EX2 R111, R111 ;  /* 0x0000006f006f7308 */ /* 0x000e220000000800 */
[----:B-1----:R-:W-:-:S01]  /*17430*/  FADD.FTZ R63, R107, R24 ;  /* 0x000000186b3f7221 */ /* 0x002fc20000010000 */
[----:B------:R-:W-:Y:S01]  /*17440*/  FFMA.FTZ R24, R2, R67, -R76 ;  /* 0x0000004302187223 */ /* 0x000fe2000001084c */
[----:B------:R-:W-:-:S01]  /*17450*/  FADD.FTZ R67, R93, R40 ;  /* 0x000000285d437221 */ /* 0x000fc20000010000 */
[----:B------:R-:W-:-:S03]  /*17460*/  F2FP.SATFINITE.E4M3.F32.PACK_AB_MERGE_C R96, R107, R96, RZ ;  /* 0x000000606b60723e */ /* 0x000fc600048070ff */
[----:B------:R-:W-:Y:S01]  /*17470*/  FADD.FTZ R40, R50, R67 ;  /* 0x0000004332287221 */ /* 0x000fe20000010000 */
[----:B------:R-:W1:Y:S01]  /*17480*/  MUFU.EX2 R100, R100 ;  /* 0x0000006400647308 */ /* 0x000e620000000800 */
[----:B--2---:R-:W-:-:S02]  /*17490*/  FADD.FTZ R32, R98, R63 ;  /* 0x0000003f62207221 */ /* 0x004fc40000010000 */
[----:B------:R-:W-:-:S05]  /*174a0*/  FADD.FTZ R67, R97, R40 ;  /* 0x0000002861437221 */ /* 0x000fca0000010000 */
[----:B------:R-:W2:Y:S01]  /*174b0*/  MUFU.EX2 R115, R115 ;  /* 0x0000007300737308 */ /* 0x000ea20000000800 */
[----:B0-----:R-:W-:-:S07]  /*174c0*/  FADD.FTZ R63, R111, R32 ;  /* 0x000000206f3f7221 */ /* 0x001fce0000010000 */
[----:B------:R-:W0:Y:S01]  /*174d0*/  MUFU.EX2 R102, R102 ;  /* 0x0000006600667308 */ /* 0x000e220000000800 */
[----:B-1----:R-:W-:-:S07]  /*174e0*/  FADD.FTZ R32, R100, R63 ;  /* 0x0000003f64207221 */ /* 0x002fce0000010000 */
[----:B------:R-:W1:Y:S01]  /*174f0*/  MUFU.EX2 R91, R91 ;  /* 0x0000005b005b7308 */ /* 0x000e620000000800 */
[----:B--2---:R-:W-:-:S01]  /*17500*/  FADD.FTZ R63, R115, R32 ;  /* 0x00000020733f7221 */ /* 0x004fc20000010000 */
[----:B------:R-:W-:Y:S01]  /*17510*/  FADD.FTZ R32, R52, R67 ;  /* 0x0000004334207221 */ /* 0x000fe20000010000 */
[----:B------:R-:W-:-:S03]  /*17520*/  F2FP.SATFINITE.E4M3.F32.PACK_AB_MERGE_C R100, R115, R100, RZ ;  /* 0x000000647364723e */ /* 0x000fc600048070ff */
[----:B------:R-:W-:Y:S02]  /*17530*/  FADD.FTZ R101, R101, R32 ;  /* 0x0000002065657221 */ /* 0x000fe40000010000 */
[----:B------:R-:W2:Y:S01]  /*17540*/  MUFU.EX2 R104, R104 ;  /* 0x0000006800687308 */ /* 0x000ea20000000800 */
[----:B0-----:R-:W-:-:S01]  /*17550*/  FADD.FTZ R28, R102, R63 ;  /* 0x0000003f661c7221 */ /* 0x001fc20000010000 */
[----:B------:R-:W-:Y:S01]  /*17560*/  FADD.FTZ R36, R54, R101 ;  /* 0x0000006536247221 */ /* 0x000fe20000010000 */
[----:B------:R-:W-:-:S03]  /*17570*/  FFMA.FTZ R63, R2, R71, -R76 ;  /* 0x00000047023f7223 */ /* 0x000fc6000001084c */
[----:B------:R-:W-:Y:S02]  /*17580*/  FADD.FTZ R71, R73, R36 ;  /* 0x0000002449477221 */ /* 0x000fe40000010000 */
[----:B------:R-:W0:Y:S01]  /*17590*/  MUFU.EX2 R95, R95 ;  /* 0x0000005f005f7308 */ /* 0x000e220000000800 */
[----:B-1----:R-:W-:-:S01]  /*175a0*/  FADD.FTZ R67, R91, R28 ;  /* 0x0000001c5b437221 */ /* 0x002fc20000010000 */
[----:B------:R-:W-:Y:S01]  /*175b0*/  FADD.FTZ R36, R56, R71 ;  /* 0x0000004738247221 */ /* 0x000fe20000010000 */
[----:B------:R-:W-:-:S01]  /*175c0*/  FFMA.FTZ R28, R2, R223, -R76 ;  /* 0x000000df021c7223 */ /* 0x000fc2000001084c */
[----:B------:R-:W-:Y:S02]  /*175d0*/  F2FP.SATFINITE.E4M3.F32.PACK_AB_MERGE_C R223, R111, R98, R100 ;  /* 0x000000626fdf723e */ /* 0x000fe40004807064 */
[----:B------:R-:W-:-:S02]  /*175e0*/  FADD.FTZ R77, R77, R36 ;  /* 0x000000244d4d7221 */ /* 0x000fc40000010000 */
[----:B------:R-:W1:Y:S01]  /*175f0*/  MUFU.EX2 R106, R106 ;  /* 0x0000006a006a7308 */ /* 0x000e620000000800 */
[----:B--2---:R-:W-:-:S01]  /*17600*/  FADD.FTZ R32, R104, R67 ;  /* 0x0000004368207221 */ /* 0x004fc20000010000 */
[----:B------:R-:W-:-:S04]  /*17610*/  FADD.FTZ R36, R58, R77 ;  /* 0x0000004d3a247221 */ /* 0x000fc80000010000 */
        /* <DEDUP_REMOVED lines=17> */
[----:B------:R-:W-:Y:S01]  /*17730*/  MUFU.EX2 R60, R60 ;  /* 0x0000003c003c7308 */ /* 0x000fe20000000800 */
[----:B0-----:R-:W-:-:S01]  /*17740*/  FADD.FTZ R67, R75, R32 ;  /* 0x000000204b437221 */ /* 0x001fc20000010000 */
[----:B------:R-:W-:Y:S01]  /*17750*/  FFMA.FTZ R32, R2, R227, -R76 ;  /* 0x000000e302207223 */ /* 0x000fe2000001084c */
[----:B------:R-:W-:-:S05]  /*17760*/  F2FP.SATFINITE.E4M3.F32.PACK_AB_MERGE_C R227, R127, R90, R92 ;  /* 0x0000005a7fe3723e */ /* 0x000fca000480705c */
[----:B------:R-:W0:Y:S01]  /*17770*/  MUFU.EX2 R85, R85 ;  /* 0x0000005500557308 */ /* 0x000e220000000800 */
[----:B-1----:R-:W-:-:S07]  /*17780*/  FADD.FTZ R40, R112, R67 ;  /* 0x0000004370287221 */ /* 0x002fce0000010000 */
[----:B------:R-:W1:Y:S08]  /*17790*/  MUFU.EX2 R119, R119 ;  /* 0x0000007700777308 */ /* 0x000e700000000800 */
[----:B------:R-:W-:Y:S01]  /*177a0*/  MUFU.EX2 R79, R79 ;  /* 0x0000004f004f7308 */ /* 0x000fe20000000800 */
[----:B0-----:R-:W-:Y:S01]  /*177b0*/  F2FP.SATFINITE.E4M3.F32.PACK_AB_MERGE_C R214, R85, R60, RZ ;  /* 0x0000003c55d6723e */ /* 0x001fe200048070ff */
[----:B------:R-:W-:-:S03]  /*177c0*/  FADD.FTZ R60, R60, R71 ;  /* 0x000000473c3c7221 */ /* 0x000fc60000010000 */
[----:B------:R-:W-:Y:S01]  /*177d0*/  F2FP.SATFINITE.E4M3.F32.PACK_AB_MERGE_C R214, R81, R58, R214 ;  /* 0x0000003a51d6723e */ /* 0x000fe200048070d6 */
[----:B------:R-:W-:-:S02]  /*177e0*/  FADD.FTZ R85, R85, R60 ;  /* 0x0000003c55557221 */ /* 0x000fc40000010000 */
[----:B------:R-:W0:Y:S01]  /*177f0*/  MUFU.EX2 R62, R62 ;  /* 0x0000003e003e7308 */ /* 0x000e220000000800 */
[----:B-1----:R-:W-:-:S01]  /*17800*/  FADD.FTZ R40, R119, R40 ;  /* 0x0000002877287221 */ /* 0x002fc20000010000 */
[----:B------:R-:W-:-:S04]  /*17810*/  F2FP.SATFINITE.E4M3.F32.PACK_AB_MERGE_C R112, R119, R112, RZ ;  /* 0x000000707770723e */ /* 0x000fc800048070ff */
[----:B------:R-:W-:Y:S02]  /*17820*/  F2FP.SATFINITE.E4M3.F32.PACK_AB_MERGE_C R213, R75, R110, R112 ;  /* 0x0000006e4bd5723e */ /* 0x000fe40004807070 */
[----:B------:R-:W-:Y:S08]  /*17830*/  MUFU.EX2 R64, R64 ;  /* 0x0000004000407308 */ /* 0x000ff00000000800 */
[----:B------:R-:W1:Y:S01]  /*17840*/  MUFU.EX2 R61, R61 ;  /* 0x0000003d003d7308 */ /* 0x000e620000000800 */
[----:B0-----:R-:W-:-:S07]  /*17850*/  FADD.FTZ R42, R62, R85 ;  /* 0x000000553e2a7221 */ /* 0x001fce0000010000 */
[----:B------:R-:W-:Y:S08]  /*17860*/  MUFU.EX2 R114, R114 ;  /* 0x0000007200727308 */ /* 0x000ff00000000800 */
[----:B------:R-:W0:Y:S01]  /*17870*/  MUFU.EX2 R57, R57 ;  /* 0x0000003900397308 */ /* 0x000e220000000800 */
[----:B-1----:R-:W-:-:S07]  /*17880*/  F2FP.SATFINITE.E4M3.F32.PACK_AB_MERGE_C R208, R61, R64, RZ ;  /* 0x000000403dd0723e */ /* 0x002fce00048070ff */
[----:B------:R-:W1:Y:S08]  /*17890*/  MUFU.EX2 R83, R83 ;  /* 0x0000005300537308 */ /* 0x000e700000000800 */
[----:B------:R-:W2:Y:S01]  /*178a0*/  MUFU.EX2 R116, R116 ;  /* 0x0000007400747308 */ /* 0x000ea20000000800 */
[C---:B0-----:R-:W-:Y:S01]  /*178b0*/  F2FP.SATFINITE.E4M3.F32.PACK_AB_MERGE_C R208, R57.reuse, R62, R208 ;  /* 0x0000003e39d0723e */ /* 0x041fe200048070d0 */
[----:B------:R-:W-:-:S04]  /*178c0*/  FADD.FTZ R67, R57, R42 ;  /* 0x0000002a39437221 */ /* 0x000fc80000010000 */
[----:B------:R-:W-:Y:S02]  /*178d0*/  FADD.FTZ R64, R64, R67 ;  /* 0x0000004340407221 */ /* 0x000fe40000010000 */
[----:B------:R-:W-:Y:S02]  /*178e0*/  MUFU.EX2 R87, R87 ;  /* 0x0000005700577308 */ /* 0x000fe40000000800 */
[----:B------:R-:W-:-:S06]  /*178f0*/  FADD.FTZ R61, R61, R64 ;  /* 0x000000403d3d7221 */ /* 0x000fcc0000010000 */
[----:B------:R0:W-:Y:S08]  /*17900*/  MUFU.EX2 R36, R47 ;  /* 0x0000002f00247308 */ /* 0x0001f00000000800 */
[----:B------:R-:W-:Y:S01]  /*17910*/  MUFU.EX2 R118, R118 ;  /* 0x0000007600767308 */ /* 0x000fe20000000800 */
[----:B0-----:R-:W-:-:S01]  /*17920*/  FADD.FTZ R47, R79, R40 ;  /* 0x000000284f2f7221 */ /* 0x001fc20000010000 */
[----:B------:R-:W-:-:S03]  /*17930*/  FFMA.FTZ R40, R2, R26, -R76 ;  /* 0x0000001a02287223 */ /* 0x000fc6000001084c */
[----:B------:R-:W-:-:S03]  /*17940*/  FADD.FTZ R26, R114, R47 ;  /* 0x0000002f721a7221 */ /* 0x000fc60000010000 */
[----:B------:R-:W-:Y:S01]  /*17950*/  MUFU.EX2 R68, R68 ;  /* 0x0000004400447308 */ /* 0x000fe20000000800 */
[----:B-1----:R-:W-:-:S01]  /*17960*/  FADD.FTZ R57, R83, R26 ;  /* 0x0000001a53397221 */ /* 0x002fc20000010000 */
[----:B--2---:R-:W-:-:S03]  /*17970*/  F2FP.SATFINITE.E4M3.F32.PACK_AB_MERGE_C R83, R116, R83, RZ ;  /* 0x000000537453723e */ /* 0x004fc600048070ff */
[----:B------:R-:W-:Y:S01]  /*17980*/  FADD.FTZ R26, R116, R57 ;  /* 0x00000039741a7221 */ /* 0x000fe20000010000 */
[----:B------:R-:W-:Y:S02]  /*17990*/  F2FP.SATFINITE.E4M3.F32.PACK_AB_MERGE_C R215, R114, R79, R83 ;  /* 0x0000004f72d7723e */ /* 0x000fe40004807053 */
[----:B------:R-:W0:Y:S08]  /*179a0*/  MUFU.EX2 R69, R69 ;  /* 0x0000004500457308 */ /* 0x000e300000000800 */
[----:B------:R-:W-:Y:S08]  /*179b0*/  MUFU.EX2 R59, R59 ;  /* 0x0000003b003b7308 */ /* 0x000ff00000000800 */
[----:B------:R-:W-:Y:S01]  /*179c0*/  MUFU.EX2 R66, R66 ;  /* 0x0000004200427308 */ /* 0x000fe20000000800 */
[----:B0-----:R-:W-:-:S07]  /*179d0*/  F2FP.SATFINITE.E4M3.F32.PACK_AB_MERGE_C R210, R69, R68, RZ ;  /* 0x0000004445d2723e */ /* 0x001fce00048070ff */
[----:B------:R-:W0:Y:S08]  /*179e0*/  MUFU.EX2 R65, R65 ;  /* 0x0000004100417308 */ /* 0x000e300000000800 */
[----:B------:R-:W1:Y:S08]  /*179f0*/  MUFU.EX2 R120, R120 ;  /* 0x0000007800787308 */ /* 0x000e700000000800 */
[----:B------:R-:W2:Y:S01]  /*17a00*/  MUFU.EX2 R21, R21 ;  /* 0x0000001500157308 */ /* 0x000ea20000000800 */
[----:B0-----:R-:W-:Y:S01]  /*17a10*/  F2FP.SATFINITE.E4M3.F32.PACK_AB_MERGE_C R210, R65, R66, R210 ;  /* 0x0000004241d2723e */ /* 0x001fe200048070d2 */
[----:B------:R-:W-:-:S04]  /*17a20*/  FADD.FTZ R66, R66, R61 ;  /* 0x0000003d42427221 */ /* 0x000fc80000010000 */
[----:B------:R-:W-:Y:S02]  /*17a30*/  FADD.FTZ R65, R65, R66 ;  /* 0x0000004241417221 */ /* 0x000fe40000010000 */
[----:B------:R0:W-:Y:S02]  /*17a40*/  MUFU.EX2 R47, R51 ;  /* 0x00000033002f7308 */ /* 0x0001e40000000800 */
[----:B------:R-:W-:-:S04]  /*17a50*/  FADD.FTZ R68, R68, R65 ;  /* 0x0000004144447221 */ /* 0x000fc80000010000 */
[----:B------:R-:W-:Y:S02]  /*17a60*/  FADD.FTZ R69, R69, R68 ;  /* 0x0000004445457221 */ /* 0x000fe40000010000 */
[----:B------:R-:W3:Y:S01]  /*17a70*/  MUFU.EX2 R24, R24 ;  /* 0x0000001800187308 */ /* 0x000ee20000000800 */
[----:B0-----:R-:W-:-:S04]  /*17a80*/  FADD.FTZ R51, R87, R26 ;  /* 0x0000001a57337221 */ /* 0x001fc80000010000 */
[----:B------:R-:W-:-:S03]  /*17a90*/  FADD.FTZ R42, R118, R51 ;  /* 0x00000033762a7221 */ /* 0x000fc60000010000 */
[----:B------:R-:W-:Y:S01]  /*17aa0*/  MUFU.EX2 R38, R38 ;  /* 0x0000002600267308 */ /* 0x000fe20000000800 */
[----:B------:R-:W-:-:S01]  /*17ab0*/  FADD.FTZ R51, R59, R42 ;  /* 0x0000002a3b337221 */ /* 0x000fc20000010000 */
[----:B-1----:R-:W-:-:S03]  /*17ac0*/  F2FP.SATFINITE.E4M3.F32.PACK_AB_MERGE_C R59, R120, R59, RZ ;  /* 0x0000003b783b723e */ /* 0x002fc600048070ff */
[----:B------:R-:W-:Y:S01]  /*17ad0*/  FADD.FTZ R42, R120, R51 ;  /* 0x00000033782a7221 */ /* 0x000fe20000010000 */
[----:B------:R-:W-:Y:S02]  /*17ae0*/  F2FP.SATFINITE.E4M3.F32.PACK_AB_MERGE_C R209, R118, R87, R59 ;  /* 0x0000005776d1723e */ /* 0x000fe4000480703b */
[----:B------:R-:W0:Y:S01]  /*17af0*/  MUFU.EX2 R45, R45 ;  /* 0x0000002d002d7308 */ /* 0x000e220000000800 */
[----:B--2---:R-:W-:-:S04]  /*17b00*/  FADD.FTZ R51, R21, R42 ;  /* 0x0000002a15337221 */ /* 0x004fc80000010000 */
[----:B---3--:R-:W-:-:S03]  /*17b10*/  FADD.FTZ R51, R24, R51 ;  /* 0x0000003318337221 */ /* 0x008fc60000010000 */
[----:B------:R1:W2:Y:S08]  /*17b20*/  MUFU.EX2 R12, R221 ;  /* 0x000000dd000c7308 */ /* 0x0002b00000000800 */
[----:B------:R-:W-:Y:S01]  /*17b30*/  MUFU.EX2 R70, R70 ;  /* 0x0000004600467308 */ /* 0x000fe20000000800 */
[----:B0-----:R-:W-:Y:S02]  /*17b40*/  F2FP.SATFINITE.E4M3.F32.PACK_AB_MERGE_C R44, R45, R38, RZ ;  /* 0x000000262d2c723e */ /* 0x001fe400048070ff */
[----:B-1----:R-:W-:-:S05]  /*17b50*/  F2FP.SATFINITE.E4M3.F32.PACK_AB_MERGE_C R221, R94, R13, R96 ;  /* 0x0000000d5edd723e */ /* 0x002fca0004807060 */
[----:B------:R-:W0:Y:S01]  /*17b60*/  MUFU.EX2 R133, R72 ;  /* 0x0000004800857308 */ /* 0x000e220000000800 */
[----:B--2---:R-:W-:-:S07]  /*17b70*/  FADD.FTZ R42, R12, R51 ;  /* 0x000000330c2a7221 */ /* 0x004fce0000010000 */
        /* <DEDUP_REMOVED lines=8> */
[----:B------:R-:W-:-:S04]  /*17c00*/  F2FP.SATFINITE.E4M3.F32.PACK_AB_MERGE_C R63, R63, R12, RZ ;  /* 0x0000000c3f3f723e */ /* 0x000fc800048070ff */
[----:B------:R-:W-:Y:S01]  /*17c10*/  F2FP.SATFINITE.E4M3.F32.PACK_AB_MERGE_C R211, R24, R21, R63 ;  /* 0x0000001518d3723e */ /* 0x000fe2000480703f */
[----:B------:R-:W1:Y:S01]  /*17c20*/  MUFU.EX2 R225, R225 ;  /* 0x000000e100e17308 */ /* 0x000e620000000800 */
[----:B--2---:R-:W-:-:S01]  /*17c30*/  FADD.FTZ R42, R28, R51 ;  /* 0x000000331c2a7221 */ /* 0x004fc20000010000 */
[----:B------:R-:W-:-:S06]  /*17c40*/  FADD.FTZ R51, R45, R38 ;  /* 0x000000262d337221 */ /* 0x000fcc0000010000 */
[----:B------:R-:W-:Y:S01]  /*17c50*/  MUFU.EX2 R74, R74 ;  /* 0x0000004a004a7308 */ /* 0x000fe20000000800 */
[----:B0-----:R-:W-:-:S07]  /*17c60*/  FADD.FTZ R42, R43, R42 ;  /* 0x0000002a2b2a7221 */ /* 0x001fce0000010000 */
[----:B------:R-:W0:Y:S01]  /*17c70*/  MUFU.EX2 R53, R53 ;  /* 0x0000003500357308 */ /* 0x000e220000000800 */
[----:B-1----:R-:W-:-:S01]  /*17c80*/  FADD.FTZ R45, R225, R42 ;  /* 0x0000002ae12d7221 */ /* 0x002fc20000010000 */
[----:B------:R-:W-:Y:S02]  /*17c90*/  F2FP.SATFINITE.E4M3.F32.PACK_AB_MERGE_C R38, R36, R225, RZ ;  /* 0x000000e12426723e */ /* 0x000fe400048070ff */
[----:B------:R-:W-:Y:S01]  /*17ca0*/  F2FP.SATFINITE.E4M3.F32.PACK_AB_MERGE_C R225, R86, R37, R88 ;  /* 0x0000002556e1723e */ /* 0x000fe20004807058 */
[----:B------:R-:W-:Y:S01]  /*17cb0*/  FADD.FTZ R45, R36, R45 ;  /* 0x0000002d242d7221 */ /* 0x000fe20000010000 */
[----:B------:R-:W-:Y:S02]  /*17cc0*/  F2FP.SATFINITE.E4M3.F32.PACK_AB_MERGE_C R205, R43, R28, R38 ;  /* 0x0000001c2bcd723e */ /* 0x000fe40004807026 */
[----:B------:R-:W-:Y:S08]  /*17cd0*/  MUFU.EX2 R72, R183 ;  /* 0x000000b700487308 */ /* 0x000ff00000000800 */
[----:B------:R-:W1:Y:S01]  /*17ce0*/  MUFU.EX2 R49, R49 ;  /* 0x0000003100317308 */ /* 0x000e620000000800 */
[----:B0-----:R-:W-:-:S07]  /*17cf0*/  F2FP.SATFINITE.E4M3.F32.PACK_AB_MERGE_C R44, R53, R74, RZ ;  /* 0x0000004a352c723e */ /* 0x001fce00048070ff */
[----:B------:R-:W0:Y:S08]  /*17d00*/  MUFU.EX2 R32, R32 ;  /* 0x0000002000207308 */ /* 0x000e300000000800 */
[----:B------:R-:W2:Y:S01]  /*17d10*/  MUFU.EX2 R237, R237 ;  /* 0x000000ed00ed7308 */ /* 0x000ea20000000800 */
[----:B-1----:R-:W-:Y:S01]  /*17d20*/  F2FP.SATFINITE.E4M3.F32.PACK_AB_MERGE_C R206, R49, R72, R44 ;  /* 0x0000004831ce723e */ /* 0x002fe2000480702c */
[----:B------:R-:W-:-:S04]  /*17d30*/  FADD.FTZ R72, R72, R51 ;  /* 0x0000003348487221 */ /* 0x000fc80000010000 */
[----:B------:R-:W-:Y:S02]  /*17d40*/  FADD.FTZ R49, R49, R72 ;  /* 0x0000004831317221 */ /* 0x000fe40000010000 */
[----:B------:R-:W-:Y:S01]  /*17d50*/  MUFU.EX2 R80, R80 ;  /* 0x0000005000507308 */ /* 0x000fe20000000800 */
[----:B0-----:R-:W-:-:S01]  /*17d60*/  FADD.FTZ R12, R32, R45 ;  /* 0x0000002d200c7221 */ /* 0x001fc20000010000 */
[----:B------:R-:W-:-:S03]  /*17d70*/  FADD.FTZ R74, R74, R49 ;  /* 0x000000314a4a7221 */ /* 0x000fc60000010000 */
[----:B------:R-:W-:Y:S01]  /*17d80*/  FADD.FTZ R12, R47, R12 ;  /* 0x0000000c2f0c7221 */ /* 0x000fe20000010000 */
[----:B------:R-:W-:-:S02]  /*17d90*/  FADD.FTZ R53, R53, R74 ;  /* 0x0000004a35357221 */ /* 0x000fc40000010000 */
[----:B------:R-:W0:Y:S01]  /*17da0*/  MUFU.EX2 R29, R29 ;  /* 0x0000001d001d7308 */ /* 0x000e220000000800 */
[----:B--2---:R-:W-:-:S07]  /*17db0*/  FADD.FTZ R13, R237, R12 ;  /* 0x0000000ced0d7221 */ /* 0x004fce0000010000 */
        /* <DEDUP_REMOVED lines=32> */
[----:B------:R-:W-:Y:S01]  /*17fc0*/  MUFU.EX2 R41, R41 ;  /* 0x0000002900297308 */ /* 0x000fe20000000800 */
[----:B0-----:R-:W-:-:S01]  /*17fd0*/  FADD.FTZ R26, R34, R31 ;  /* 0x0000001f221a7221 */ /* 0x001fc20000010000 */
[----:B------:R-:W-:-:S06]  /*17fe0*/  FADD.FTZ R33, R33, R82 ;  /* 0x0000005221217221 */ /* 0x000fcc0000010000 */
[----:B------:R-:W0:Y:S01]  /*17ff0*/  MUFU.EX2 R12, R39 ;  /* 0x00000027000c7308 */ /* 0x000e220000000800 */
[----:B--2---:R-:W-:-:S01]  /*18000*/  FADD.FTZ R26, R35, R26 ;  /* 0x0000001a231a7221 */ /* 0x004fc20000010000 */
[----:B0-----:R-:W-:-:S03]  /*18010*/  F2FP.SATFINITE.E4M3.F32.PACK_AB_MERGE_C R13, R12, R41, RZ ;  /* 0x000000290c0d723e */ /* 0x001fc600048070ff */
[----:B------:R-:W-:Y:S01]  /*18020*/  FADD.FTZ R41, R41, R26 ;  /* 0x0000001a29297221 */ /* 0x000fe20000010000 */
[----:B------:R-:W-:Y:S01]  /*18030*/  F2FP.SATFINITE.E4M3.F32.PACK_AB_MERGE_C R203, R35, R34, R13 ;  /* 0x0000002223cb723e */ /* 0x000fe2000480700d */
[----:B------:R-:W-:Y:S02]  /*18040*/  FADD.FTZ R13, R84, R33 ;  /* 0x00000021540d7221 */ /* 0x000fe40000010000 */
[----:B------:R-:W-:-:S01]  /*18050*/  FADD.FTZ R21, R12, R41 ;  /* 0x000000290c157221 */ /* 0x000fc20000010000 */
[----:B------:R-:W-:Y:S02]  /*18060*/  VIADD R12, R139, 0xfffffffe ;  /* 0xfffffffe8b0c7836 */ /* 0x000fe40000000000 */
[----:B------:R0:W-:Y:S04]  /*18070*/  STL [R1+0xc], R13 ;  /* 0x00000c0d01007387 */ /* 0x0001e80000100800 */
[----:B------:R1:W-:Y:S01]  /*18080*/  STL [R1+0x8], R21 ;  /* 0x0000081501007387 */ /* 0x0003e20000100800 */
[----:B0-----:R-:W-:Y:S01]  /*18090*/  IMAD.IADD R13, R137, 0x1, R14 ;  /* 0x00000001890d7824 */ /* 0x001fe200078e020e */
        /* <DEDUP_REMOVED lines=12> */
.L_x_6784:
[----:B------:R-:W-:-:S13]  /*18160*/  ISETP.NE.AND P2, PT, R15, 0x1, PT ;  /* 0x000000010f00780c */ /* 0x000fda0003f45270 */
[----:B------:R-:W0:Y:S02]  /*18170*/  @P2 LDC.64 R24, c[0x0][0x9e8] ;  /* 0x00027a00ff182b82 */ /* 0x000e240000000a00 */
[----:B0-----:R-:W-:-:S05]  /*18180*/  @P2 IMAD.HI.U32 R24, R14, R24, RZ ;  /* 0x000000180e182227 */ /* 0x001fca00078e00ff */
[----:B------:R-:W-:-:S07]  /*18190*/  @P2 SHF.R.U32.HI R14, RZ, R25, R24 ;  /* 0x00000019ff0e2219 */ /* 0x000fce0000011618 */
.L_x_6785:
[----:B------:R-:W-:Y:S05]  /*181a0*/  BSYNC B0 ;  /* 0x0000000000007941 */ /* 0x000fea0003800000 */
.L_x_6783:
[----:B------:R-:W-:-:S05]  /*181b0*/  IMAD R14, R14, R15, R15 ;  /* 0x0000000f0e0e7224 */ /* 0x000fca00078e020f */
[----:B------:R-:W-:-:S07]  /*181c0*/  VIMNMX R13, R13, R14, PT ;  /* 0x0000000e0d0d7248 */ /* 0x000fce0003fe0100 */
.L_x_6782:
[----:B-1----:R-:W2:Y:S01]  /*181d0*/  LDL R21, [R1+0x60] ;  /* 0x0000600001157983 */ /* 0x002ea20000100800 */
[----:B------:R-:W-:Y:S01]  /*181e0*/  IMAD.MOV.U32 R14, RZ, RZ, RZ ;  /* 0x000000ffff0e7224 */ /* 0x000fe200078e00ff */
[----:B------:R-:W-:Y:S01]  /*181f0*/  CS2R R86, SRZ ;  /* 0x0000000000567805 */ /* 0x000fe2000001ff00 */
[----:B------:R-:W-:Y:S01]  /*18200*/  IMAD.MOV.U32 R15, RZ, RZ, R13 ;  /* 0x000000ffff0f7224 */ /* 0x000fe200078e000d */
[----:B------:R-:W-:Y:S02]  /*18210*/  CS2R R84, SRZ ;  /* 0x0000000000547805 */ /* 0x000fe4000001ff00 */
[----:B------:R-:W-:Y:S02]  /*18220*/  CS2R R82, SRZ ;  /* 0x0000000000527805 */ /* 0x000fe4000001ff00 */
[----:B------:R-:W-:Y:S01]  /*18230*/  CS2R R80, SRZ ;  /* 0x0000000000507805 */ /* 0x000fe2000001ff00 */
[----:B------:R-:W-:Y:S01]  /*18240*/  IMAD.HI R13, R13, -0x6db6db6d, R14 ;  /* 0x924924930d0d7827 */ /* 0x000fe200078e020e */
[----:B------:R-:W-:-:S02]  /*18250*/  CS2R R78, SRZ ;  /* 0x00000000004e7805 */ /* 0x000fc4000001ff00 */
[----:B------:R-:W-:Y:S02]  /*18260*/  CS2R R76, SRZ ;  /* 0x00000000004c7805 */ /* 0x000fe4000001ff00 */
[----:B------:R-:W-:Y:S02]  /*18270*/  CS2R R74, SRZ ;  /* 0x00000000004a7805 */ /* 0x000fe4000001ff00 */
        /* <DEDUP_REMOVED lines=27> */
[----:B--2---:R-:W-:-:S04]  /*18430*/  VIMNMX R21, R21, R14, !PT ;  /* 0x0000000e15157248 */ /* 0x004fc80007fe0100 */
[----:B------:R-:W-:Y:S01]  /*18440*/  ISETP.GE.AND P2, PT, R12, R21, PT ;  /* 0x000000150c00720c */ /* 0x000fe20003f46270 */
[----:B------:R0:W-:-:S12]  /*18450*/  STL [R1+0x50], R21 ;  /* 0x0000501501007387 */ /* 0x0001d80000100800 */
[----:B0-----:R-:W-:Y:S05]  /*18460*/  @!P2 BRA `(.L_x_6786) ;  /* 0x0000006400d0a947 */ /* 0x001fea0003800000 */
[----:B------:R-:W-:Y:S02]  /*18470*/  IMAD.IADD R13, R136, 0x1, R233 ;  /* 0x00000001880d7824 */ /* 0x000fe400078e02e9 */
[----:B------:R-:W-:Y:S02]  /*18480*/  IMAD.MOV.U32 R87, RZ, RZ, RZ ;  /* 0x000000ffff577224 */ /* 0x000fe400078e00ff */
[----:B------:R-:W-:Y:S01]  /*18490*/  VIADD R236, R13, 0x8 ;  /* 0x000000080dec7836 */ /* 0x000fe20000000000 */
[----:B------:R0:W-:Y:S06]  /*184a0*/  STL [R1+0x4c], R13 ;  /* 0x00004c0d01007387 */ /* 0x0001ec0000100800 */
.L_x_6805:
[----:B------:R-:W2:Y:S01]  /*184b0*/  LDL R14, [R1+0x40] ;  /* 0x00004000010e7983 */ /* 0x000ea20000100800 */
[----:B0-----:R-:W-:Y:S01]  /*184c0*/  VIADD R13, R231, 0x1 ;  /* 0x00000001e70d7836 */ /* 0x001fe20000000000 */
[----:B------:R-:W-:Y:S05]  /*184d0*/  YIELD ;  /* 0x0000000000007946 */ /* 0x000fea0003800000 */
[----:B------:R-:W-:-:S04]  /*184e0*/  ISETP.NE.AND P3, PT, R13, 0x2, PT ;  /* 0x000000020d00780c */ /* 0x000fc80003f65270 */
[----:B------:R-:W-:Y:S02]  /*184f0*/  SEL R237, RZ, 0x1, P3 ;  /* 0x00000001ffed7807 */ /* 0x000fe40001800000 */
[----:B------:R-:W-:Y:S02]  /*18500*/  SEL R13, R13, RZ, P3 ;  /* 0x000000ff0d0d7207 */ /* 0x000fe40001800000 */
[----:B------:R-:W-:Y:S02]  /*18510*/  LOP3.LUT R237, R234, R237, RZ, 0x3c, !PT ;  /* 0x000000edeaed7212 */ /* 0x000fe400078e3cff */
[----:B--2---:R-:W-:-:S13]  /*18520*/  ISETP.NE.AND P2, PT, R14, RZ, PT ;  /* 0x000000ff0e00720c */ /* 0x004fda0003f45270 */
[----:B------:R-:W-:Y:S05]  /*18530*/  @P2 BRA `(.L_x_6787) ;  /* 0x0000000000302947 */ /* 0x000fea0003800000 */
[----:B------:R-:W-:Y:S05]  /*18540*/  @!P0 BRA `(.L_x_6788) ;  /* 0x0000000000048947 */ /* 0x000fea0003800000 */
[----:B------:R-:W-:Y:S01]  /*18550*/  BPT.TRAP 0x1 ;  /* 0x000000040000795c */ /* 0x000fe20000300000 */
.L_x_6788:
[----:B------:R-:W-:Y:S01]  /*18560*/  IMAD R15, R13, 0x8, R18 ;  /* 0x000000080d0f7824 */ /* 0x000fe200078e0212 */
[----:B------:R-:W-:-:S04]  /*18570*/  SHF.L.U32 R14, R237, 0x1f, RZ ;  /* 0x0000001fed0e7819 */ /* 0x000fc800000006ff */
[----:B------:R0:W1:Y:S01]  /*18580*/  SYNCS.PHASECHK.TRANS64.TRYWAIT P3, [R15+URZ+0x2e830], R14 ;  /* 0x02e8300e0f0075a7 */ /* 0x000062000806017f */
[----:B------:R-:W-:Y:S05]  /*18590*/  @!P0 BRA `(.L_x_6789) ;  /* 0x0000000000048947 */ /* 0x000fea0003800000 */
[----:B------:R-:W-:Y:S01]  /*185a0*/  BPT.TRAP 0x1 ;  /* 0x000000040000795c */ /* 0x000fe20000300000 */
.L_x_6789:
[----:B------:R-:W-:Y:S04]  /*185b0*/  BSSY B0, `(.L_x_6787) ;  /* 0x0000004000007945 */ /* 0x000fe80003800000 */
[----:B-1----:R-:W-:Y:S05]  /*185c0*/  @P3 BRA `(.L_x_6790) ;  /* 0x0000000000083947 */ /* 0x002fea0003800000 */
[----:B------:R-:W1:Y:S02]  /*185d0*/  SYNCS.PHASECHK.TRANS64.TRYWAIT P3, [R15+URZ+0x2e830], R14 ;  /* 0x02e8300e0f0075a7 */ /* 0x000e64000806017f */
[----:B-1----:R-:W-:Y:S05]  /*185e0*/  @!P3 BRA `(.L_x_6791) ;  /* 0x000001c000b8b947 */ /* 0x002fea0003800000 */
.L_x_6790:
[----:B------:R-:W-:Y:S05]  /*185f0*/  BSYNC B0 ;  /* 0x0000000000007941 */ /* 0x000fea0003800000 */
.L_x_6787:
[----:B------:R-:W2:Y:S01]  /*18600*/  LDL R20, [R1+0x48] ;  /* 0x0000480001147983 */ /* 0x000ea20000100800 */
[----:B------:R-:W-:Y:S05]  /*18610*/  WARPSYNC.ALL ;  /* 0x0000000000007948 */ /* 0x000fea0003800000 */
[----:B01----:R-:W0:Y:S01]  /*18620*/  S2R R14, SR_TID.X ;  /* 0x00000000000e7919 */ /* 0x003e220000002100 */
[----:B------:R-:W-:Y:S01]  /*18630*/  IMAD.MOV.U32 R89, RZ, RZ, 0x40000040 ;  /* 0x40000040ff597424 */ /* 0x000fe200078e00ff */
[C---:B------:R-:W-:Y:S01]  /*18640*/  R2UR UR12, R8.reuse ;  /* 0x00000000080c72ca */ /* 0x040fe200000e0000 */
[----:B------:R-:W-:Y:S01]  /*18650*/  IMAD.MOV.U32 R15, RZ, RZ, 0x40000040 ;  /* 0x40000040ff0f7424 */ /* 0x000fe200078e00ff */
[----:B------:R-:W-:Y:S01]  /*18660*/  R2UR UR13, R9 ;  /* 0x00000000090d72ca */ /* 0x000fe200000e0000 */
[----:B------:R-:W-:Y:S01]  /*18670*/  IMAD.MOV.U32 R21, RZ, RZ, 0x40000040 ;  /* 0x40000040ff157424 */ /* 0x000fe200078e00ff */
[----:B------:R-:W-:Y:S01]  /*18680*/  R2UR UR15, R89 ;  /* 0x00000000590f72ca */ /* 0x000fe200000e0000 */
[----:B------:R-:W-:Y:S01]  /*18690*/  STL [R1+0xc8], R25 ;  /* 0x0000c81901007387 */ /* 0x000fe20000100800 */
        /* <DEDUP_REMOVED lines=8> */
[----:B------:R-:W-:-:S02]  /*18720*/  R2UR UR11, R21 ;  /* 0x00000000150b72ca */ /* 0x000fc400000e0000 */
[----:B------:R-:W-:Y:S01]  /*18730*/  R2UR UR25, R15 ;  /* 0x000000000f1972ca */ /* 0x000fe200000e0000 */
[----:B------:R-:W-:Y:S01]  /*18740*/  STL [R1+0xbc], R22 ;  /* 0x0000bc1601007387 */ /* 0x000fe20000100800 */
[C---:B------:R-:W-:Y:S02]  /*18750*/  R2UR UR27, R21.reuse ;  /* 0x00000000151b72ca */ /* 0x040fe400000e0000 */
[----:B------:R-:W-:Y:S01]  /*18760*/  R2UR UR29, R21 ;  /* 0x00000000151d72ca */ /* 0x000fe200000e0000 */
[----:B------:R-:W-:Y:S01]  /*18770*/  STL [R1+0xb8], R19 ;  /* 0x0000b81301007387 */ /* 0x000fe20000100800 */
[----:B------:R-:W-:Y:S02]  /*18780*/  R2UR UR31, R91 ;  /* 0x000000005b1f72ca */ /* 0x000fe400000e0000 */
[----:B------:R-:W-:Y:S01]  /*18790*/  R2UR UR39, R15 ;  /* 0x000000000f2772ca */ /* 0x000fe200000e0000 */
[----:B------:R-:W-:Y:S01]  /*187a0*/  STL [R1+0xb4], R18 ;  /* 0x0000b41201007387 */ /* 0x000fe20000100800 */
[----:B------:R-:W-:-:S02]  /*187b0*/  R2UR UR36, R8 ;  /* 0x00000000082472ca */ /* 0x000fc400000e0000 */
[----:B------:R-:W-:Y:S01]  /*187c0*/  R2UR UR37, R9 ;  /* 0x00000000092572ca */ /* 0x000fe200000e0000 */
[----:B------:R-:W-:Y:S01]  /*187d0*/  STL [R1+0xb0], R17 ;  /* 0x0000b01101007387 */ /* 0x000fe20000100800 */
[----:B0-----:R-:W-:Y:S02]  /*187e0*/  SHF.R.U32.HI R14, RZ, 0x7, R14 ;  /* 0x00000007ff0e7819 */ /* 0x001fe4000001160e */
[----:B------:R-:W-:Y:S01]  /*187f0*/  R2UR UR47, R21 ;  /* 0x00000000152f72ca */ /* 0x000fe200000e0000 */
[----:B------:R-:W-:Y:S01]  /*18800*/  STL [R1+0xac], R16 ;  /* 0x0000ac1001007387 */ /* 0x000fe20000100800 */
[----:B------:R-:W-:Y:S01]  /*18810*/  R2UR UR44, R8 ;  /* 0x00000000082c72ca */ /* 0x000fe200000e0000 */
[----:B------:R-:W-:Y:S01]  /*18820*/  VIADD R92, R14, 0x8 ;  /* 0x000000080e5c7836 */ /* 0x000fe20000000000 */
[----:B------:R-:W-:Y:S01]  /*18830*/  R2UR UR45, R9 ;  /* 0x00000000092d72ca */ /* 0x000fe200000e0000 */
[----:B------:R-:W-:Y:S01]  /*18840*/  STL [R1+0xa8], R12 ;  /* 0x0000a80c01007387 */ /* 0x000fe20000100800 */
[----:B------:R-:W-:-:S02]  /*18850*/  R2UR UR19, R15 ;  /* 0x000000000f1372ca */ /* 0x000fc400000e0000 */
[----:B------:R-:W-:Y:S01]  /*18860*/  R2UR UR5, R15 ;  /* 0x000000000f0572ca */ /* 0x000fe200000e0000 */
[----:B------:R0:W-:Y:S01]  /*18870*/  BAR.SYNC.DEFER_BLOCKING R92, 0x100 ;  /* 0x0004005c0000751d */ /* 0x0001e20000010000 */
[----:B------:R-:W-:Y:S01]  /*18880*/  IMAD.MOV.U32 R15, RZ, RZ, 0x40000040 ;  /* 0x40000040ff0f7424 */ /* 0x000fe200078e00ff */
[----:B------:R-:W-:Y:S02]  /*18890*/  R2UR UR17, R21 ;  /* 0x00000000151172ca */ /* 0x000fe400000e0000 */
[C---:B------:R-:W-:Y:S02]  /*188a0*/  R2UR UR9, R91.reuse ;  /* 0x000000005b0972ca */ /* 0x040fe400000e0000 */
[----:B------:R-:W-:Y:S01]  /*188b0*/  R2UR UR33, R91 ;  /* 0x000000005b2172ca */ /* 0x000fe200000e0000 */
[----:B------:R-:W-:Y:S01]  /*188c0*/  STL [R1+0xa4], R3 ;  /* 0x0000a40301007387 */ /* 0x000fe20000100800 */
[----:B------:R-:W-:-:S03]  /*188d0*/  R2UR UR59, R89 ;  /* 0x00000000593b72ca */ /* 0x000fc600000e0000 */
[----:B------:R1:W-:Y:S04]  /*188e0*/  STL [R1+0xa0], R2 ;  /* 0x0000a00201007387 */ /* 0x0003e80000100800 */
[----:B------:R3:W-:Y:S01]  /*188f0*/  STL [R1+0x9c], R0 ;  /* 0x00009c0001007387 */ /* 0x0007e20000100800 */
[----:B-1----:R-:W-:Y:S01]  /*18900*/  MOV R2, UR7 ;  /* 0x0000000700027c02 */ /* 0x002fe20008000f00 */
[----:B------:R-:W-:Y:S01]  /*18910*/  UMOV UR7, UR11 ;  /* 0x0000000b00077c82 */ /* 0x000fe20008000000 */
[----:B------:R-:W-:Y:S01]  /*18920*/  WARPGROUP.ARRIVE ;  /* 0x00000000000079c5 */ /* 0x000fe20000000000 */
[----:B------:R-:W-:Y:S01]  /*18930*/  R2UR UR11, R91 ;  /* 0x000000005b0b72ca */ /* 0x000fe200000e0000 */
[----:B------:R-:W-:Y:S01]  /*18940*/  IMAD.MOV.U32 R91, RZ, RZ, 0x40000040 ;  /* 0x40000040ff5b7424 */ /* 0x000fe200078e00ff */
[----:B------:R-:W-:Y:S01]  /*18950*/  MOV R19, UR7 ;  /* 0x0000000700137c02 */ /* 0x000fe20008000f00 */
[----:B------:R-:W-:Y:S01]  /*18960*/  UMOV UR7, UR29 ;  /* 0x0000001d00077c82 */ /* 0x000fe20008000000 */
[----:B------:R-:W-:-:S02]  /*18970*/  R2UR UR29, R9 ;  /* 0x00000000091d72ca */ /* 0x000fc400000e0000 */
[----:B------:R-:W-:Y:S01]  /*18980*/  MOV R96, UR7 ;  /* 0x0000000700607c02 */ /* 0x000fe20008000f00 */
[----:B------:R-:W-:Y:S01]  /*18990*/  UMOV UR7, UR9 ;  /* 0x0000000900077c82 */ /* 0x000fe20008000000 */
[----:B------:R-:W-:Y:S02]  /*189a0*/  R2UR UR9, R9 ;  /* 0x00000000090972ca */ /* 0x000fe400000e0000 */
[----:B------:R-:W-:-:S03]  /*189b0*/  R2UR UR43, R91 ;  /* 0x000000005b2b72ca */ /* 0x000fc600000e0000 */
[----:B------:R-:W-:Y:S01]  /*189c0*/  MOV R12, UR11 ;  /* 0x0000000b000c7c02 */ /* 0x000fe20008000f00 */
[----:B------:R-:W-:Y:S01]  /*189d0*/  UMOV UR11, UR25 ;  /* 0x00000019000b7c82 */ /* 0x000fe20008000000 */
[----:B------:R-:W-:Y:S02]  /*189e0*/  R2UR UR25, R9 ;  /* 0x00000000091972ca */ /* 0x000fe400000e0000 */
[----:B------:R-:W-:Y:S01]  /*189f0*/  MOV R23, UR11 ;  /* 0x0000000b00177c02 */ /* 0x000fe20008000f00 */
[----:B------:R-:W-:Y:S01]  /*18a00*/  UMOV UR11, UR19 ;  /* 0x00000013000b7c82 */ /* 0x000fe20008000000 */
[----:B------:R-:W-:Y:S01]  /*18a10*/  R2UR UR19, R15 ;  /* 0x000000000f1372ca */ /* 0x000fe200000e0000 */
[----:B------:R-:W-:Y:S01]  /*18a20*/  IMAD.MOV.U32 R15, RZ, RZ, 0x40000040 ;  /* 0x40000040ff0f7424 */ /* 0x000fe200078e00ff */
[----:B------:R-:W-:Y:S01]  /*18a30*/  MOV R94, UR11 ;  /* 0x0000000b005e7c02 */ /* 0x000fe20008000f00 */
[----:B------:R-:W-:Y:S01]  /*18a40*/  UMOV UR11, UR5 ;  /* 0x00000005000b7c82 */ /* 0x000fe20008000000 */
[----:B------:R-:W-:Y:S01]  /*18a50*/  R2UR UR5, R11 ;  /* 0x000000000b0572ca */ /* 0x000fe200000e0000 */
[----:B--2---:R-:W-:-:S04]  /*18a60*/  IMAD R88, R13, 0x700, R20 ;  /* 0x000007000d587824 */ /* 0x004fc800078e0214 */
        /* <DEDUP_REMOVED lines=13> */
[----:B------:R-:W-:Y:S01]  /*18b40*/  QGMMA.64x32x32.F32.E4M3.E4M3 R184, gdesc[UR12], RZ, !UPT, gsb0 ;  /* 0x006000000cb879f3 */ /* 0x000fe2000c0008ff */
        /* <DEDUP_REMOVED lines=18> */
[----:B------:R-:W-:Y:S01]  /*18c70*/  VIADD R20, R88, 0x204 ;  /* 0x0000020458147836 */ /* 0x000fe20000000000 */
[----:B------:R-:W-:-:S02]  /*18c80*/  R2UR UR12, R10 ;  /* 0x000000000a0c72ca */ /* 0x000fc400000e0000 */
[----:B------:R-:W-:Y:S01]  /*18c90*/  R2UR UR6, R14 ;  /* 0x000000000e0672ca */ /* 0x000fe200000e0000 */
[----:B------:R-:W-:Y:S01]  /*18ca0*/  VIADD R14, R88, 0x304 ;  /* 0x00000304580e7836 */ /* 0x000fe20000000000 */
[----:B------:R-:W-:Y:S01]  /*18cb0*/  R2UR UR14, R20 ;  /* 0x00000000140e72ca */ /* 0x000fe200000e0000 */
[----:B------:R-:W-:Y:S01]  /*18cc0*/  VIADD R20, R88, 0x404 ;  /* 0x0000040458147836 */ /* 0x000fe20000000000 */
[----:B------:R-:W-:Y:S02]  /*18cd0*/  R2UR UR13, R11 ;  /* 0x000000000b0d72ca */ /* 0x000fe400000e0000 */
[----:B------:R-:W-:Y:S01]  /*18ce0*/  MOV R17, UR15 ;  /* 0x0000000f00117c02 */ /* 0x000fe20008000f00 */
[----:B------:R-:W-:Y:S02]  /*18cf0*/  UMOV UR15, UR33 ;  /* 0x00000021000f7c82 */ /* 0x000fe40008000000 */
[----:B------:R-:W-:Y:S01]  /*18d00*/  MOV R25, UR15 ;  /* 0x0000000f00197c02 */ /* 0x000fe20008000f00 */
[----:B------:R-:W-:-:S03]  /*18d10*/  UMOV UR15, UR17 ;  /* 0x00000011000f7c82 */ /* 0x000fc60008000000 */
[----:B---3--:R-:W-:Y:S01]  /*18d20*/  MOV R0, UR6 ;  /* 0x0000000600007c02 */ /* 0x008fe20008000f00 */
[----:B------:R-:W-:Y:S01]  /*18d30*/  UMOV UR6, UR10 ;  /* 0x0000000a00067c82 */ /* 0x000fe20008000000 */
[----:B------:R-:W-:Y:S01]  /*18d40*/  R2UR UR10, R90 ;  /* 0x000000005a0a72ca */ /* 0x000fe200000e0000 */
[----:B------:R-:W-:Y:S01]  /*18d50*/  VIADD R90, R88, 0x206 ;  /* 0x00000206585a7836 */ /* 0x000fe20000000000 */
[----:B------:R-:W-:Y:S01]  /*18d60*/  MOV R18, UR6 ;  /* 0x0000000600127c02 */ /* 0x000fe20008000f00 */
[----:B------:R-:W-:Y:S01]  /*18d70*/  UMOV UR6, UR28 ;  /* 0x0000001c00067c82 */ /* 0x000fe20008000000 */
[C---:B------:R-:W-:Y:S02]  /*18d80*/  R2UR UR28, R8.reuse ;  /* 0x00000000081c72ca */ /* 0x040fe400000e0000 */
[----:B------:R-:W-:Y:S01]  /*18d90*/  MOV R95, UR6 ;  /* 0x00000006005f7c02 */ /* 0x000fe20008000f00 */
[----:B------:R-:W-:Y:S01]  /*18da0*/  UMOV UR6, UR8 ;  /* 0x0000000800067c82 */ /* 0x000fe20008000000 */
[----:B------:R-:W-:-:S02]  /*18db0*/  R2UR UR8, R8 ;  /* 0x00000000080872ca */ /* 0x000fc400000e0000 */
[----:B------:R-:W-:Y:S02]  /*18dc0*/  R2UR UR42, R90 ;  /* 0x000000005a2a72ca */ /* 0x000fe400000e0000 */
[----:B------:R-:W-:Y:S01]  /*18dd0*/  MOV R16, UR14 ;  /* 0x0000000e00107c02 */ /* 0x000fe20008000f00 */
[----:B------:R-:W-:Y:S01]  /*18de0*/  UMOV UR14, UR32 ;  /* 0x00000020000e7c82 */ /* 0x000fe20008000000 */
[----:B------:R-:W-:Y:S01]  /*18df0*/  MOV R3, UR10 ;  /* 0x0000000a00037c02 */ /* 0x000fe20008000f00 */
[----:B------:R-:W-:Y:S01]  /*18e00*/  UMOV UR10, UR24 ;  /* 0x00000018000a7c82 */ /* 0x000fe20008000000 */
[----:B------:R-:W-:Y:S02]  /*18e10*/  R2UR UR24, R8 ;  /* 0x00000000081872ca */ /* 0x000fe400000e0000 */
[----:B------:R-:W-:Y:S01]  /*18e20*/  MOV R22, UR10 ;  /* 0x0000000a00167c02 */ /* 0x000fe20008000f00 */
[----:B------:R-:W-:Y:S01]  /*18e30*/  UMOV UR10, UR18 ;  /* 0x00000012000a7c82 */ /* 0x000fe20008000000 */
[----:B------:R-:W-:Y:S01]  /*18e40*/  R2UR UR18, R14 ;  /* 0x000000000e1272ca */ /* 0x000fe200000e0000 */
[----:B------:R-:W-:Y:S01]  /*18e50*/  VIADD R14, R88, 0x504 ;  /* 0x00000504580e7836 */ /* 0x000fe20000000000 */
[----:B------:R-:W-:Y:S01]  /*18e60*/  MOV R93, UR10 ;  /* 0x0000000a005d7c02 */ /* 0x000fe20008000f00 */
[----:B------:R-:W-:-:S02]  /*18e70*/  WARPGROUP.DEPBAR.LE gsb0, 0x0 ;  /* 0x00008000000079c5 */ /* 0x000fc40000010000 */
[----:B------:R-:W-:Y:S01]  /*18e80*/  WARPGROUP.ARRIVE ;  /* 0x00000000000079c5 */ /* 0x000fe20000000000 */
[----:B------:R-:W-:Y:S01]  /*18e90*/  UMOV UR10, UR4 ;  /* 0x00000004000a7c82 */ /* 0x000fe20008000000 */
[----:B------:R-:W-:Y:S02]  /*18ea0*/  R2UR UR4, R10 ;  /* 0x000000000a0472ca */ /* 0x000fe400000e0000 */
[----:B------:R-:W-:Y:S01]  /*18eb0*/  MOV R24, UR14 ;  /* 0x0000000e00187c02 */ /* 0x000fe20008000f00 */
[----:B------:R-:W-:Y:S01]  /*18ec0*/  UMOV UR14, UR16 ;  /* 0x00000010000e7c82 */ /* 0x000fe20008000000 */
[----:B------:R-:W-:Y:S01]  /*18ed0*/  QGMMA.64x32x32.F32.E4M3.E4M3 R168, gdesc[UR20], RZ, !UPT, gsb0 ;  /* 0x0060000014a879f3 */ /* 0x000fe2000c0008ff */
        /* <DEDUP_REMOVED lines=30> */
[----:B------:R-:W-:Y:S01]  /*190c0*/  IMAD.MOV.U32 R20, RZ, RZ, R96 ;  /* 0x000000ffff147224 */ /* 0x000fe200078e0060 */
[----:B------:R-:W-:Y:S01]  /*190d0*/  R2UR UR51, R21 ;  /* 0x00000000153372ca */ /* 0x000fe200000e0000 */
[----:B------:R-:W-:Y:S01]  /*190e0*/  IMAD.MOV.U32 R21, RZ, RZ, R95 ;  /* 0x000000ffff157224 */ /* 0x000fe200078e005f */
[----:B------:R-:W-:Y:S02]  /*190f0*/  WARPGROUP.DEPBAR.LE gsb0, 0x0 ;  /* 0x00008000000079c5 */ /* 0x000fe40000010000 */
[----:B------:R-:W-:-:S06]  /*19100*/  WARPGROUP.ARRIVE ;  /* 0x00000000000079c5 */ /* 0x000fcc0000000000 */
[----:B------:R-:W-:Y:S01]  /*19110*/  QGMMA.64x32x32.F32.E4M3.E4M3 R104, gdesc[UR44], RZ, !UPT, gsb0 ;  /* 0x006000002c6879f3 */ /* 0x000fe2000c0008ff */
[----:B------:R-:W-:Y:S01]  /*19120*/  R2UR UR46, R14 ;  /* 0x000000000e2e72ca */ /* 0x000fe200000e0000 */
[C---:B------:R-:W-:Y:S01]  /*19130*/  VIADD R14, R88.reuse, 0x506 ;  /* 0x00000506580e7836 */ /* 0x040fe20000000000 */
[----:B------:R-:W-:Y:S01]  /*19140*/  R2UR UR47, R15 ;  /* 0x000000000f2f72ca */ /* 0x000fe200000e0000 */
[----:B------:R-:W-:Y:S02]  /*19150*/  IMAD.MOV.U32 R15, RZ, RZ, 0x40000040 ;  /* 0x40000040ff0f7424 */ /* 0x000fe400078e00ff */
[----:B------:R-:W-:Y:S01]  /*19160*/  VIADD R88, R88, 0x606 ;  /* 0x0000060658587836 */ /* 0x000fe20000000000 */
[----:B------:R-:W-:Y:S01]  /*19170*/  R2UR UR54, R14 ;  /* 0x000000000e3672ca */ /* 0x000fe200000e0000 */
[----:B------:R-:W-:Y:S01]  /*19180*/  IMAD.MOV.U32 R14, RZ, RZ, R94 ;  /* 0x000000ffff0e7224 */ /* 0x000fe200078e005e */
[----:B------:R-:W-:Y:S01]  /*19190*/  R2UR UR55, R15 ;  /* 0x000000000f3772ca */ /* 0x000fe200000e0000 */
[----:B------:R-:W-:Y:S01]  /*191a0*/  IMAD.MOV.U32 R15, RZ, RZ, R93 ;  /* 0x000000ffff0f7224 */ /* 0x000fe200078e005d */
[----:B------:R-:W-:Y:S01]  /*191b0*/  R2UR UR58, R88 ;  /* 0x00000000583a72ca */ /* 0x000fe200000e0000 */
[----:B------:R-:W-:-:S02]  /*191c0*/  WARPGROUP.DEPBAR.LE gsb0, 0x0 ;  /* 0x00008000000079c5 */ /* 0x000fc40000010000 */
[----:B0-----:R-:W-:-:S06]  /*191d0*/  WARPGROUP.ARRIVE ;  /* 0x00000000000079c5 */ /* 0x001fcc0000000000 */
[----:B------:R-:W-:Y:S01]  /*191e0*/  QGMMA.64x32x32.F32.E4M3.E4M3 R88, gdesc[UR8], RZ, !UPT, gsb0 ;  /* 0x00600000085879f3 */ /* 0x000fe2000c0008ff */
        /* <DEDUP_REMOVED lines=73> */
[C---:B------:R-:W-:Y:S02]  /*19680*/  R2UR UR24, R6.reuse ;  /* 0x00000000061872ca */ /* 0x040fe400000e0000 */
[C---:B------:R-:W-:Y:S01]  /*19690*/  R2UR UR25, R7.reuse ;  /* 0x00000000071972ca */ /* 0x040fe200000e0000 */
        /* <DEDUP_REMOVED lines=53> */
[----:B------:R-:W-:Y:S03]  /*199f0*/  QGMMA.64x32x32.F32.E4M3.E4M3 R88, gdesc[UR56], R88, gsb0 ;  /* 0x00600000385879f3 */ /* 0x000fe60008000858 */
[----:B------:R-:W-:Y:S02]  /*19a00*/  WARPGROUP.DEPBAR.LE gsb0, 0x0 ;  /* 0x00008000000079c5 */ /* 0x000fe40000010000 */
[----:B0-----:R-:W-:Y:S05]  /*19a10*/  @P2 BRA `(.L_x_6792) ;  /* 0x0000000000282947 */ /* 0x001fea0003800000 */
[----:B------:R-:W-:Y:S05]  /*19a20*/  @!P0 BRA `(.L_x_6793) ;  /* 0x0000000000048947 */ /* 0x000fea0003800000 */
[----:B------:R-:W-:Y:S01]  /*19a30*/  BPT.TRAP 0x1 ;  /* 0x000000040000795c */ /* 0x000fe20000300000 */
.L_x_6793:
[----:B------:R-:W-:Y:S01]  /*19a40*/  SHF.L.U32 R14, R234, 0x1f, RZ ;  /* 0x0000001fea0e7819 */ /* 0x000fe200000006ff */
[----:B-----5:R-:W-:-:S04]  /*19a50*/  IMAD R15, R231, 0x8, R18 ;  /* 0x00000008e70f7824 */ /* 0x020fc800078e0212 */
[----:B------:R0:W1:Y:S01]  /*19a60*/  SYNCS.PHASECHK.TRANS64.TRYWAIT P2, [R15+URZ+0x2e850], R14 ;  /* 0x02e8500e0f0075a7 */ /* 0x000062000804017f */
[----:B------:R-:W-:Y:S05]  /*19a70*/  @!P0 BRA `(.L_x_6794) ;  /* 0x0000000000048947 */ /* 0x000fea0003800000 */
[----:B------:R-:W-:Y:S01]  /*19a80*/  BPT.TRAP 0x1 ;  /* 0x000000040000795c */ /* 0x000fe20000300000 */
.L_x_6794:
[----:B-1----:R-:W-:Y:S05]  /*19a90*/  @P2 BRA `(.L_x_6792) ;  /* 0x0000000000082947 */ /* 0x002fea0003800000 */
[----:B------:R-:W1:Y:S02]  /*19aa0*/  SYNCS.PHASECHK.TRANS64.TRYWAIT P2, [R15+URZ+0x2e850], R14 ;  /* 0x02e8500e0f0075a7 */ /* 0x000e64000804017f */
[----:B-1----:R-:W-:Y:S05]  /*19ab0*/  @!P2 BRA `(.L_x_6795) ;  /* 0x000001ac0098a947 */ /* 0x002fea0003800000 */
.L_x_6792:
[----:B01---5:R-:W-:Y:S01]  /*19ac0*/  VIADD R14, R18, 0x400 ;  /* 0x00000400120e7836 */ /* 0x023fe20000000000 */
[----:B------:R-:W2:Y:S01]  /*19ad0*/  LDL R234, [R1+0x18] ;  /* 0x0000180001ea7983 */ /* 0x000ea20000100800 */
[----:B------:R-:W-:Y:S01]  /*19ae0*/  IMAD.MOV.U32 R15, RZ, RZ, -0x3ffffff0 ;  /* 0xc0000010ff0f7424 */ /* 0x000fe200078e00ff */
[----:B------:R-:W-:Y:S05]  /*19af0*/  WARPSYNC.ALL ;  /* 0x0000000000007948 */ /* 0x000fea0003800000 */
[----:B------:R-:W-:Y:S01]  /*19b00*/  SHF.R.U32.HI R14, RZ, 0x4, R14 ;  /* 0x00000004ff0e7819 */ /* 0x000fe2000001160e */
[----:B------:R-:W-:Y:S01]  /*19b10*/  WARPGROUP.ARRIVE ;  /* 0x00000000000079c5 */ /* 0x000fe20000000000 */
[----:B------:R-:W-:Y:S01]  /*19b20*/  R2UR UR7, R15 ;  /* 0x000000000f0772ca */ /* 0x000fe200000e0000 */
[----:B------:R-:W-:Y:S01]  /*19b30*/  IMAD.MOV.U32 R21, RZ, RZ, -0x3ffffff0 ;  /* 0xc0000010ff157424 */ /* 0x000fe200078e00ff */
[----:B------:R-:W-:Y:S01]  /*19b40*/  LOP3.LUT R14, R14, 0x3fff, RZ, 0xc0, !PT ;  /* 0x00003fff0e0e7812 */ /* 0x000fe200078ec0ff */
[----:B------:R-:W-:Y:S01]  /*19b50*/  ULDC UR5, c[0x0][0x9dc] ;  /* 0x0002770000057ab9 */ /* 0x000fe20000000800 */
[----:B------:R-:W-:Y:S01]  /*19b60*/  LOP3.LUT P2, RZ, R17, 0x100000, RZ, 0xc0, !PT ;  /* 0x0010000011ff7812 */ /* 0x000fe2000784c0ff */
[----:B------:R-:W-:Y:S01]  /*19b70*/  ULDC UR4, c[0x0][0x9e0] ;  /* 0x0002780000047ab9 */ /* 0x000fe20000000800 */
[----:B------:R-:W-:-:S05]  /*19b80*/  LOP3.LUT R14, R14, 0x10000, RZ, 0xfc, !PT ;  /* 0x000100000e0e7812 */ /* 0x000fca00078efcff */
[----:B------:R-:W-:-:S05]  /*19b90*/  IMAD R14, R231, 0x700, R14 ;  /* 0x00000700e70e7824 */ /* 0x000fca00078e020e */
[----:B------:R-:W-:-:S13]  /*19ba0*/  R2UR UR6, R14 ;  /* 0x000000000e0672ca */ /* 0x000fda00000e0000 */
[----:B------:R-:W-:Y:S01]  /*19bb0*/  QGMMA.64x128x32.F32.E4M3.E4M3 R24, R224, gdesc[UR4], R24, gsb0 ;  /* 0x01e00004e0187df3 */ /* 0x000fe20008000818 */
[----:B------:R-:W-:Y:S01]  /*19bc0*/  VIADD R20, R14, 0x100 ;  /* 0x000001000e147836 */ /* 0x000fe20000000000 */
[----:B------:R-:W-:-:S04]  /*19bd0*/  R2UR UR7, R21 ;  /* 0x00000000150772ca */ /* 0x000fc800000e0000 */
[----:B------:R-:W-:Y:S01]  /*19be0*/  R2UR UR6, R20 ;  /* 0x00000000140672ca */ /* 0x000fe200000e0000 */
[----:B------:R-:W-:Y:S02]  /*19bf0*/  VIADD R20, R14, 0x200 ;  /* 0x000002000e147836 */ /* 0x000fe40000000000 */
[----:B------:R-:W-:Y:S01]  /*19c00*/  IMAD.MOV.U32 R21, RZ, RZ, -0x3ffffff0 ;  /* 0xc0000010ff157424 */ /* 0x000fe200078e00ff */
[----:B------:R-:W-:Y:S02]  /*19c10*/  WARPGROUP.DEPBAR.LE gsb0, 0x0 ;  /* 0x00008000000079c5 */ /* 0x000fe40000010000 */
[----:B------:R-:W-:Y:S01]  /*19c20*/  WARPGROUP.ARRIVE ;  /* 0x00000000000079c5 */ /* 0x000fe20000000000 */
[----:B------:R-:W3:Y:S04]  /*19c30*/  LDL R227, [R1+0x1c] ;  /* 0x00001c0001e37983 */ /* 0x000ee80000100800 */
[----:B------:R-:W4:Y:S02]  /*19c40*/  LDL R226, [R1+0x44] ;  /* 0x0000440001e27983 */ /* 0x000f240000100800 */
[----:B------:R-:W-:Y:S01]  /*19c50*/  QGMMA.64x128x32.F32.E4M3.E4M3 R24, R220, gdesc[UR4], R24, gsb0 ;  /* 0x01e00004dc187df3 */ /* 0x000fe20008000818 */
[----:B------:R-:W-:-:S02]  /*19c60*/  R2UR UR6, R20 ;  /* 0x00000000140672ca */ /* 0x000fc400000e0000 */
        /* <DEDUP_REMOVED lines=29> */
[----:B------:R-:W0:Y:S01]  /*19e40*/  S2R R225, SR_TID.X ;  /* 0x0000000000e17919 */ /* 0x000e220000002100 */
[----:B------:R-:W-:Y:S02]  /*19e50*/  @!P1 IMAD R20, R13, 0x8, R18 ;  /* 0x000000080d149824 */ /* 0x000fe400078e0212 */
[----:B------:R-:W-:Y:S02]  /*19e60*/  IMAD R21, R12, -0xe0, RZ ;  /* 0xffffff200c157824 */ /* 0x000fe400078e02ff */
[----:B------:R-:W-:-:S03]  /*19e70*/  @!P1 VIADD R20, R20, 0x2e840 ;  /* 0x0002e84014149836 */ /* 0x000fc60000000000 */
[----:B--2---:R-:W-:Y:S02]  /*19e80*/  IADD3 R14, R21, 0x1, R234 ;  /* 0x00000001150e7810 */ /* 0x004fe40007ffe0ea */
[----:B------:R-:W-:-:S03]  /*19e90*/  @!P1 PRMT R20, RZ, 0x654, R20 ;  /* 0x00000654ff149816 */ /* 0x000fc60000000014 */
[----:B---3--:R-:W-:Y:S01]  /*19ea0*/  IMAD.IADD R14, R14, 0x1, -R227 ;  /* 0x000000010e0e7824 */ /* 0x008fe200078e0ae3 */
[----:B0-----:R-:W-:-:S04]  /*19eb0*/  SHF.R.U32.HI R225, RZ, 0x7, R225 ;  /* 0x00000007ffe17819 */ /* 0x001fc800000116e1 */
[----:B------:R-:W-:Y:S01]  /*19ec0*/  IADD3 R15, -R225, 0xb, RZ ;  /* 0x0000000be10f7810 */ /* 0x000fe20007ffe1ff */
[----:B------:R-:W-:Y:S02]  /*19ed0*/  WARPGROUP.DEPBAR.LE gsb0, 0x0 ;  /* 0x00008000000079c5 */ /* 0x000fe40000010000 */
[----:B------:R-:W-:-:S06]  /*19ee0*/  WARPGROUP.ARRIVE ;  /* 0x00000000000079c5 */ /* 0x000fcc0000000000 */
[----:B------:R-:W-:Y:S03]  /*19ef0*/  QGMMA.64x128x32.F32.E4M3.E4M3 R24, R200, gdesc[UR4], R24, gsb0 ;  /* 0x01e00004c8187df3 */ /* 0x000fe60008000818 */
[----:B------:R-:W-:Y:S02]  /*19f00*/  WARPGROUP.DEPBAR.LE gsb0, 0x0 ;  /* 0x00008000000079c5 */ /* 0x000fe40000010000 */
[----:B------:R0:W-:Y:S06]  /*19f10*/  BAR.ARV R15, 0x100 ;  /* 0x0004000f0000751d */ /* 0x0001ec0000002000 */
[----:B------:R1:W-:Y:S01]  /*19f20*/  @!P1 SYNCS.ARRIVE.TRANS64.RED.A1T0 RZ, [R20+URZ], RZ ;  /* 0x000000ff14ff99a7 */ /* 0x0003e2000810043f */
[----:B----4-:R-:W-:-:S02]  /*19f30*/  IMAD R201, R226, -0x2, R14 ;  /* 0xfffffffee2c97824 */ /* 0x010fc400078e020e */
[----:B-1----:R-:W-:-:S05]  /*19f40*/  IMAD.U32 R20, RZ, RZ, UR5 ;  /* 0x00000005ff147e24 */ /* 0x002fca000f8e00ff */
[----:B------:R-:W-:Y:S01]  /*19f50*/  LOP3.LUT R14, RZ, R20, RZ, 0x33, !PT ;  /* 0x00000014ff0e7212 */ /* 0x000fe200078e33ff */
[----:B------:R-:W-:-:S04]  /*19f60*/  VIADD R200, R201, UR4 ;  /* 0x00000004c9c87c36 */ /* 0x000fc80008000000 */
[----:B------:R-:W-:Y:S02]  /*19f70*/  IMAD.IADD R201, R14, 0x1, R201 ;  /* 0x000000010ec97824 */ /* 0x000fe400078e02c9 */
[----:B------:R-:W-:Y:S02]  /*19f80*/  IMAD R202, R226, -0x2, R21 ;  /* 0xfffffffee2ca7824 */ /* 0x000fe400078e0215 */
[C---:B------:R-:W-:Y:S02]  /*19f90*/  IMAD.IADD R203, R233.reuse, 0x1, R200 ;  /* 0x00000001e9cb7824 */ /* 0x040fe400078e02c8 */
[----:B------:R-:W-:Y:S01]  /*19fa0*/  IMAD.IADD R204, R233, 0x1, R201 ;  /* 0x00000001e9cc7824 */ /* 0x000fe200078e02c9 */
[----:B0-----:R-:W-:Y:S06]  /*19fb0*/  @!P2 BRA `(.L_x_6796) ;  /* 0x00000000005ca947 */ /* 0x001fec0003800000 */
[----:B------:R-:W-:Y:S01]  /*19fc0*/  IADD3 R205, R233, R234, -R227 ;  /* 0x000000eae9cd7210 */ /* 0x000fe20007ffe8e3 */
[----:B------:R-:W-:Y:S03]  /*19fd0*/  BSSY B0, `(.L_x_6797) ;  /* 0x0000012000007945 */ /* 0x000fe60003800000 */
[----:B------:R-:W-:-:S13]  /*19fe0*/  ISETP.GT.AND P2, PT, R205, -0x1, PT ;  /* 0xffffffffcd00780c */ /* 0x000fda0003f44270 */
[----:B------:R-:W-:Y:S05]  /*19ff0*/  @P2 BRA `(.L_x_6798) ;  /* 0x0000000000242947 */ /* 0x000fea0003800000 */
[----:B------:R-:W-:Y:S01]  /*1a000*/  ULDC UR4, c[0x0][0x9e4] ;  /* 0x0002790000047ab9 */ /* 0x000fe20000000800 */
[----:B------:R-:W-:Y:S01]  /*1a010*/  LOP3.LUT R205, RZ, R205, RZ, 0x33, !PT ;  /* 0x000000cdffcd7212 */ /* 0x000fe200078e33ff */
[----:B------:R-:W-:-:S05]  /*1a020*/  IMAD.U32 R206, RZ, RZ, UR4 ;  /* 0x00000004ffce7e24 */ /* 0x000fca000f8e00ff */
[----:B------:R-:W-:-:S13]  /*1a030*/  ISETP.NE.AND P2, PT, R206, 0x1, PT ;  /* 0x00000001ce00780c */ /* 0x000fda0003f45270 */
[----:B------:R-:W0:Y:S02]  /*1a040*/  @P2 LDC.64 R14, c[0x0][0x9e8] ;  /* 0x00027a00ff0e2b82 */ /* 0x000e240000000a00 */
[----:B0-----:R-:W-:-:S05]  /*1a050*/  @P2 IMAD.HI.U32 R14, R205, R14, RZ ;  /* 0x0000000ecd0e2227 */ /* 0x001fca00078e00ff */
[----:B------:R-:W-:-:S04]  /*1a060*/  @P2 SHF.R.U32.HI R205, RZ, R15, R14 ;  /* 0x0000000fffcd2219 */ /* 0x000fc8000001160e */
[----:B------:R-:W-:Y:S01]  /*1a070*/  LOP3.LUT R205, RZ, R205, RZ, 0x33, !PT ;  /* 0x000000cdffcd7212 */ /* 0x000fe200078e33ff */
[----:B------:R-:W-:Y:S06]  /*1a080*/  BRA `(.L_x_6799) ;  /* 0x0000000000187947 */ /* 0x000fec0003800000 */
.L_x_6798:
[----:B------:R-:W-:Y:S02]  /*1a090*/  ULDC UR4, c[0x0][0x9e4] ;  /* 0x0002790000047ab9 */ /* 0x000fe40000000800 */
[----:B------:R-:W-:-:S05]  /*1a0a0*/  IMAD.U32 R206, RZ, RZ, UR4 ;  /* 0x00000004ffce7e24 */ /* 0x000fca000f8e00ff */
[----:B------:R-:W-:-:S13]  /*1a0b0*/  ISETP.NE.AND P2, PT, R206, 0x1, PT ;  /* 0x00000001ce00780c */ /* 0x000fda0003f45270 */
[----:B------:R-:W0:Y:S02]  /*1a0c0*/  @P2 LDC.64 R14, c[0x0][0x9e8] ;  /* 0x00027a00ff0e2b82 */ /* 0x000e240000000a00 */
[----:B0-----:R-:W-:-:S05]  /*1a0d0*/  @P2 IMAD.HI.U32 R14, R205, R14, RZ ;  /* 0x0000000ecd0e2227 */ /* 0x001fca00078e00ff */
[----:B------:R-:W-:-:S07]  /*1a0e0*/  @P2 SHF.R.U32.HI R205, RZ, R15, R14 ;  /* 0x0000000fffcd2219 */ /* 0x000fce000001160e */
.L_x_6799:
[----:B------:R-:W-:Y:S05]  /*1a0f0*/  BSYNC B0 ;  /* 0x0000000000007941 */ /* 0x000fea0003800000 */
.L_x_6797:
[----:B------:R-:W-:-:S05]  /*1a100*/  IMAD R205, R205, R206, R202 ;  /* 0x000000cecdcd7224 */ /* 0x000fca00078e02ca */
[----:B------:R-:W-:Y:S02]  /*1a110*/  VIMNMX R204, R204, R205, !PT ;  /* 0x000000cdcccc7248 */ /* 0x000fe40007fe0100 */
[----:B------:R-:W-:-:S07]  /*1a120*/  VIADDMNMX R203, R205, R206, R203, PT ;  /* 0x000000cecdcb7246 */ /* 0x000fce00038001cb */
.L_x_6796:
[----:B------:R-:W-:Y:S02]  /*1a130*/  ISETP.GE.AND P2, PT, R21, 0x2, PT ;  /* 0x000000021500780c */ /* 0x000fe40003f46270 */
[----:B------:R-:W-:Y:S02]  /*1a140*/  LOP3.LUT R17, R17, 0xffffdfff, RZ, 0xc0, !PT ;  /* 0xffffdfff11117812 */ /* 0x000fe400078ec0ff */
[C---:B------:R-:W-:Y:S02]  /*1a150*/  ISETP.GE.AND P3, PT, R21.reuse, 0x9, PT ;  /* 0x000000091500780c */ /* 0x040fe40003f66270 */
        /* <DEDUP_REMOVED lines=15> */
[----:B------:R-:W-:Y:S02]  /*1a250*/  ISETP.GT.AND P2, PT, R204, 0x9, !P3 ;  /* 0x00000009cc00780c */ /* 0x000fe40005f44270 */
[----:B------:R-:W-:Y:S02]  /*1a260*/  @P4 LOP3.LUT R16, R16, 0x2, RZ, 0xfc, !PT ;  /* 0x0000000210104812 */ /* 0x000fe400078efcff */
[----:B------:R-:W-:Y:S02]  /*1a270*/  ISETP.LT.OR P2, PT, R203, 0xa, P2 ;  /* 0x0000000acb00780c */ /* 0x000fe40001741670 */
[----:B------:R-:W-:Y:S02]  /*1a280*/  @P3 LOP3.LUT R17, R17, 0x8000, RZ, 0xfc, !PT ;  /* 0x0000800011113812 */ /* 0x000fe400078efcff */
[----:B------:R-:W-:Y:S02]  /*1a290*/  ISETP.GE.AND P3, PT, R21, 0x11, PT ;  /* 0x000000111500780c */ /* 0x000fe40003f66270 */
[----:B------:R-:W-:-:S02]  /*1a2a0*/  LOP3.LUT R17, R17, 0xfffeffff, RZ, 0xc0, !PT ;  /* 0xfffeffff11117812 */ /* 0x000fc400078ec0ff */
[----:B------:R-:W-:Y:S02]  /*1a2b0*/  FSEL R189, R189, -INF , !P2 ;  /* 0xff800000bdbd7808 */ /* 0x000fe40005000000 */
[----:B------:R-:W-:Y:S02]  /*1a2c0*/  ISETP.GT.AND P2, PT, R204, 0x10, !P3 ;  /* 0x00000010cc00780c */ /* 0x000fe40005f44270 */
[----:B------:R-:W-:Y:S02]  /*1a2d0*/  LOP3.LUT R16, R16, 0xfffffffb, RZ, 0xc0, !PT ;  /* 0xfffffffb10107812 */ /* 0x000fe400078ec0ff */
        /* <DEDUP_REMOVED lines=305> */
[----:B------:R-:W-:Y:S01]  /*1b5f0*/  ISETP.GT.AND P6, PT, R236, -0x1, PT ;  /* 0xffffffffec00780c */ /* 0x000fe20003fc4270 */
[----:B------:R-:W-:-:S12]  /*1b600*/  BSSY B0, `(.L_x_6801) ;  /* 0x0000014000007945 */ /* 0x000fd80003800000 */
[----:B------:R-:W-:Y:S05]  /*1b610*/  @P6 BRA `(.L_x_6802) ;  /* 0x00000000002c6947 */ /* 0x000fea0003800000 */
[----:B------:R-:W2:Y:S01]  /*1b620*/  LDL R205, [R1+0x4c] ;  /* 0x00004c0001cd7983 */ /* 0x000ea20000100800 */
[----:B------:R-:W-:Y:S02]  /*1b630*/  ULDC UR4, c[0x0][0x9e4] ;  /* 0x0002790000047ab9 */ /* 0x000fe40000000800 */
[----:B------:R-:W-:-:S05]  /*1b640*/  IMAD.U32 R21, RZ, RZ, UR4 ;  /* 0x00000004ff157e24 */ /* 0x000fca000f8e00ff */
[----:B------:R-:W-:-:S13]  /*1b650*/  ISETP.NE.AND P6, PT, R21, 0x1, PT ;  /* 0x000000011500780c */ /* 0x000fda0003fc5270 */
[----:B------:R-:W0:Y:S01]  /*1b660*/  @P6 LDC.64 R14, c[0x0][0x9e8] ;  /* 0x00027a00ff0e6b82 */ /* 0x000e220000000a00 */
[----:B--2---:R-:W-:-:S05]  /*1b670*/  VIADD R203, R205, 0x8 ;  /* 0x00000008cdcb7836 */ /* 0x004fca0000000000 */
[----:B------:R-:W-:-:S05]  /*1b680*/  LOP3.LUT R203, RZ, R203, RZ, 0x33, !PT ;  /* 0x000000cbffcb7212 */ /* 0x000fca00078e33ff */
[----:B0-----:R-:W-:-:S05]  /*1b690*/  @P6 IMAD.HI.U32 R14, R203, R14, RZ ;  /* 0x0000000ecb0e6227 */ /* 0x001fca00078e00ff */
[----:B------:R-:W-:-:S04]  /*1b6a0*/  @P6 SHF.R.U32.HI R203, RZ, R15, R14 ;  /* 0x0000000fffcb6219 */ /* 0x000fc8000001160e */
[----:B------:R-:W-:Y:S01]  /*1b6b0*/  LOP3.LUT R203, RZ, R203, RZ, 0x33, !PT ;  /* 0x000000cbffcb7212 */ /* 0x000fe200078e33ff */
[----:B------:R-:W-:Y:S06]  /*1b6c0*/  BRA `(.L_x_6803) ;  /* 0x00000000001c7947 */ /* 0x000fec0003800000 */
.L_x_6802:
[----:B------:R-:W-:Y:S01]  /*1b6d0*/  ULDC UR4, c[0x0][0x9e4] ;  /* 0x0002790000047ab9 */ /* 0x000fe20000000800 */
[----:B------:R-:W-:Y:S02]  /*1b6e0*/  IMAD.MOV.U32 R203, RZ, RZ, R236 ;  /* 0x000000ffffcb7224 */ /* 0x000fe400078e00ec */
[----:B------:R-:W-:-:S05]  /*1b6f0*/  IMAD.U32 R21, RZ, RZ, UR4 ;  /* 0x00000004ff157e24 */ /* 0x000fca000f8e00ff */
[----:B------:R-:W-:-:S13]  /*1b700*/  ISETP.NE.AND P6, PT, R21, 0x1, PT ;  /* 0x000000011500780c */ /* 0x000fda0003fc5270 */
[----:B------:R-:W0:Y:S02]  /*1b710*/  @P6 LDC.64 R14, c[0x0][0x9e8] ;  /* 0x00027a00ff0e6b82 */ /* 0x000e240000000a00 */
[----:B0-----:R-:W-:-:S05]  /*1b720*/  @P6 IMAD.HI.U32 R14, R236, R14, RZ ;  /* 0x0000000eec0e6227 */ /* 0x001fca00078e00ff */
[----:B------:R-:W-:-:S07]  /*1b730*/  @P6 SHF.R.U32.HI R203, RZ, R15, R14 ;  /* 0x0000000fffcb6219 */ /* 0x000fce000001160e */
.L_x_6803:
[----:B------:R-:W-:Y:S05]  /*1b740*/  BSYNC B0 ;  /* 0x0000000000007941 */ /* 0x000fea0003800000 */
.L_x_6801:
[----:B------:R-:W-:-:S05]  /*1b750*/  IMAD R202, R203, R21, R202 ;  /* 0x00000015cbca7224 */ /* 0x000fca00078e02ca */
[----:B------:R-:W-:Y:S02]  /*1b760*/  VIADDMNMX R200, R202, R21, R200, PT ;  /* 0x00000015cac87246 */ /* 0x000fe400038001c8 */
[----:B------:R-:W-:-:S07]  /*1b770*/  VIMNMX R201, R201, R202, !PT ;  /* 0x000000cac9c97248 */ /* 0x000fce0007fe0100 */
.L_x_6800:
[----:B------:R-:W-:Y:S01]  /*1b780*/  ISETP.GT.AND P2, PT, R201, 0x20, !P2 ;  /* 0x00000020c900780c */ /* 0x000fe20005744270 */
[----:B------:R-:W2:Y:S03]  /*1b790*/  LDL.LU R203, [R1+0xc] ;  /* 0x00000c0001cb7983 */ /* 0x000ea60000300800 */
[----:B------:R-:W-:Y:S01]  /*1b7a0*/  ISETP.LT.OR P2, PT, R200, 0x21, P2 ;  /* 0x00000021c800780c */ /* 0x000fe20001741670 */
[----:B------:R-:W3:Y:S01]  /*1b7b0*/  LDL.LU R202, [R1+0x8] ;  /* 0x0000080001ca7983 */ /* 0x000ee20000300800 */
[----:B------:R-:W-:Y:S02]  /*1b7c0*/  LOP3.LUT P6, RZ, R17, 0x20, RZ, 0xc0, !PT ;  /* 0x0000002011ff7812 */ /* 0x000fe400078cc0ff */
        /* <DEDUP_REMOVED lines=36> */
[----:B------:R-:W-:Y:S02]  /*1ba10*/  ISETP.GT.AND P2, PT, R201, 0x38, !P6 ;  /* 0x00000038c900780c */ /* 0x000fe40007744270 */
[----:B------:R-:W-:-:S02]  /*1ba20*/  LOP3.LUT P6, RZ, R16, 0x4000000, RZ, 0xc0, !PT ;  /* 0x0400000010ff7812 */ /* 0x000fc400078cc0ff */
        /* <DEDUP_REMOVED lines=73> */
[----:B------:R-:W-:Y:S02]  /*1bec0*/  ISETP.GT.AND P2, PT, R201, 0x61, !P6 ;  /* 0x00000061c900780c */ /* 0x000fe40007744270 */
[----:B------:R-:W-:Y:S02]  /*1bed0*/  LOP3.LUT P6, RZ, R16, 0x8000, RZ, 0xc0, !PT ;  /* 0x0000800010ff7812 */ /* 0x000fe400078cc0ff */
        /* <DEDUP_REMOVED lines=24> */
[----:B------:R-:W-:Y:S01]  /*1c060*/  LOP3.LUT P2, RZ, R16, 0x400000, RZ, 0xc0, !PT ;  /* 0x0040000010ff7812 */ /* 0x000fe2000784c0ff */
[----:B------:R-:W0:Y:S01]  /*1c070*/  SHFL.BFLY PT, R15, R14, 0x2, 0x1f ;  /* 0x0c401f000e0f7f89 */ /* 0x000e2200000e0000 */
[C---:B------:R-:W-:Y:S02]  /*1c080*/  ISETP.GT.AND P3, PT, R201.reuse, 0xd0, !P3 ;  /* 0x000000d0c900780c */ /* 0x040fe40005f64270 */
[----:B------:R-:W-:-:S02]  /*1c090*/  ISETP.GT.AND P2, PT, R201, 0x71, !P2 ;  /* 0x00000071c900780c */ /* 0x000fc40005744270 */
[C---:B------:R-:W-:Y:S02]  /*1c0a0*/  ISETP.LT.OR P3, PT, R200.reuse, 0xd1, P3 ;  /* 0x000000d1c800780c */ /* 0x040fe40001f61670 */
[----:B------:R-:W-:Y:S02]  /*1c0b0*/  ISETP.LT.OR P2, PT, R200, 0x72, P2 ;  /* 0x00000072c800780c */ /* 0x000fe40001741670 */
[----:B------:R-:W-:Y:S02]  /*1c0c0*/  ISETP.GT.AND P4, PT, R201, 0xd1, !P4 ;  /* 0x000000d1c900780c */ /* 0x000fe40006784270 */
[----:B------:R-:W-:Y:S02]  /*1c0d0*/  FSEL R147, R147, -INF , !P2 ;  /* 0xff80000093937808 */ /* 0x000fe40005000000 */
[----:B------:R-:W-:Y:S02]  /*1c0e0*/  LOP3.LUT P2, RZ, R16, 0x200000, RZ, 0xc0, !PT ;  /* 0x0020000010ff7812 */ /* 0x000fe4000784c0ff */
[----:B------:R-:W-:-:S02]  /*1c0f0*/  FSEL R98, R98, -INF , !P3 ;  /* 0xff80000062627808 */ /* 0x000fc40005800000 */
[C---:B------:R-:W-:Y:S02]  /*1c100*/  ISETP.GT.AND P2, PT, R201.reuse, 0x78, !P2 ;  /* 0x00000078c900780c */ /* 0x040fe40005744270 */
[C---:B------:R-:W-:Y:S02]  /*1c110*/  ISETP.LT.OR P4, PT, R200.reuse, 0xd2, P4 ;  /* 0x000000d2c800780c */ /* 0x040fe40002781670 */
[----:B------:R-:W-:Y:S02]  /*1c120*/  ISETP.LT.OR P2, PT, R200, 0x79, P2 ;  /* 0x00000079c800780c */ /* 0x000fe40001741670 */
[----:B------:R-:W-:Y:S02]  /*1c130*/  ISETP.GT.AND P5, PT, R201, 0xd8, !P5 ;  /* 0x000000d8c900780c */ /* 0x000fe40006fa4270 */
[----:B------:R-:W-:Y:S02]  /*1c140*/  FSEL R150, R150, -INF , !P2 ;  /* 0xff80000096967808 */ /* 0x000fe40005000000 */
[----:B------:R-:W-:-:S02]  /*1c150*/  LOP3.LUT P2, RZ, R16, 0x100000, RZ, 0xc0, !PT ;  /* 0x0010000010ff7812 */ /* 0x000fc4000784c0ff */
[----:B0-----:R-:W-:Y:S02]  /*1c160*/  FMNMX.FTZ R14, R14, R15, !PT ;  /* 0x0000000f0e0e7209 */ /* 0x001fe40007810000 */
[----:B------:R-:W-:Y:S02]  /*1c170*/  ISETP.GT.AND P2, PT, R201, 0x79, !P2 ;  /* 0x00000079c900780c */ /* 0x000fe40005744270 */
[----:B------:R-:W-:Y:S01]  /*1c180*/  FSEL R99, R99, -INF , !P4 ;  /* 0xff80000063637808 */ /* 0x000fe20006000000 */
[----:B------:R-:W0:Y:S01]  /*1c190*/  SHFL.BFLY PT, R15, R14, 0x1, 0x1f ;  /* 0x0c201f000e0f7f89 */ /* 0x000e2200000e0000 */
[C---:B------:R-:W-:Y:S02]  /*1c1a0*/  ISETP.LT.OR P2, PT, R200.reuse, 0x7a, P2 ;  /* 0x0000007ac800780c */ /* 0x040fe40001741670 */
[----:B------:R-:W-:Y:S02]  /*1c1b0*/  ISETP.LT.OR P5, PT, R200, 0xd9, P5 ;  /* 0x000000d9c800780c */ /* 0x000fe40002fa1670 */
[----:B------:R-:W-:-:S02]  /*1c1c0*/  FSEL R151, R151, -INF , !P2 ;  /* 0xff80000097977808 */ /* 0x000fc40005000000 */
[----:B------:R-:W-:-:S04]  /*1c1d0*/  LOP3.LUT P2, RZ, R16, 0x80000, RZ, 0xc0, !PT ;  /* 0x0008000010ff7812 */ /* 0x000fc8000784c0ff */
[----:B------:R-:W-:-:S04]  /*1c1e0*/  ISETP.GT.AND P2, PT, R201, 0x80, !P2 ;  /* 0x00000080c900780c */ /* 0x000fc80005744270 */
[----:B------:R-:W-:-:S04]  /*1c1f0*/  ISETP.LT.OR P2, PT, R200, 0x81, P2 ;  /* 0x00000081c800780c */ /* 0x000fc80001741670 */
        /* <DEDUP_REMOVED lines=124> */
[----:B------:R-:W-:Y:S01]  /*1c9c0*/  FMNMX.FTZ R197, R186, R0, !PT ;  /* 0x00000000bac57209 */ /* 0x000fe20007810000 */
[----:B------:R-:W-:-:S01]  /*1c9d0*/  FFMA.FTZ R200, R2, R108, -R15 ;  /* 0x0000006c02c87223 */ /* 0x000fc2000001080f */
[----:B------:R-:W-:Y:S01]  /*1c9e0*/  FSEL R108, R102, -INF , !P5 ;  /* 0xff800000666c7808 */ /* 0x000fe20006800000 */
[----:B------:R-:W-:-:S01]  /*1c9f0*/  FFMA.FTZ R168, R2, R168, -R15 ;  /* 0x000000a802a87223 */ /* 0x000fc2000001080f */
[----:B------:R-:W-:Y:S01]  /*1ca00*/  FMNMX.FTZ R197, R187, R197, !PT ;  /* 0x000000c5bbc57209 */ /* 0x000fe20007810000 */
[----:B------:R0:W-:Y:S01]  /*1ca10*/  MUFU.EX2 R102, R200 ;  /* 0x000000c800667308 */ /* 0x0001e20000000800 */
        /* <DEDUP_REMOVED lines=119> */
[----:B------:R-:W-:-:S05]  /*1d190*/  FMNMX.FTZ R197, R103, R197, !PT ;  /* 0x000000c567c57209 */ /* 0x000fca0007810000 */
[----:B0-----:R-:W0:Y:S02]  /*1d1a0*/  SHFL.BFLY PT, R200, R197, 0x2, 0x1f ;  /* 0x0c401f00c5c87f89 */ /* 0x001e2400000e0000 */
[----:B------:R-:W-:Y:S08]  /*1d1b0*/  MUFU.EX2 R160, R160 ;  /* 0x000000a000a07308 */ /* 0x000ff00000000800 */
        /* <DEDUP_REMOVED lines=8> */
[----:B0-----:R-:W-:-:S02]  /*1d240*/  FMNMX.FTZ R15, R200, R197, !PT ;  /* 0x000000c5c80f7209 */ /* 0x001fc40007810000 */
[----:B------:R-:W-:Y:S02]  /*1d250*/  FSEL R197, R14, RZ, P2 ;  /* 0x000000ff0ec57208 */ /* 0x000fe40001000000 */
[----:B------:R-:W-:-:S03]  /*1d260*/  FSETP.NEU.FTZ.AND P2, PT, R15, -INF , PT ;  /* 0xff8000000f00780b */ /* 0x000fc60003f5d000 */
[----:B------:R-:W-:Y:S01]  /*1d270*/  MUFU.EX2 R141, R141 ;  /* 0x0000008d008d7308 */ /* 0x000fe20000000800 */
[----:B------:R-:W-:-:S01]  /*1d280*/  FADD.FTZ R3, -R197, R3 ;  /* 0x00000003c5037221 */ /* 0x000fc20000010100 */
[----:B------:R-:W-:-:S03]  /*1d290*/  FFMA.FTZ R197, R2, R15, -8 ;  /* 0xc100000002c57423 */ /* 0x000fc6000001000f */
[C---:B------:R-:W-:Y:S02]  /*1d2a0*/  FMUL.FTZ R3, R2.reuse, R3 ;  /* 0x0000000302037220 */ /* 0x040fe40000410000 */
[----:B------:R-:W-:Y:S01]  /*1d2b0*/  FSEL R197, R197, RZ, P2 ;  /* 0x000000ffc5c57208 */ /* 0x000fe20001000000 */
[----:B------:R-:W-:Y:S04]  /*1d2c0*/  MUFU.EX2 R144, R144 ;  /* 0x0000009000907308 */ /* 0x000fe80000000800 */
[----:B------:R-:W-:-:S01]  /*1d2d0*/  FFMA.FTZ R200, R2, R142, -R197 ;  /* 0x0000008e02c87223 */ /* 0x000fc200000108c5 */
[----:B------:R-:W-:Y:S01]  /*1d2e0*/  FSEL R142, R15, RZ, P2 ;  /* 0x000000ff0f8e7208 */ /* 0x000fe20001000000 */
[----:B------:R-:W-:-:S01]  /*1d2f0*/  FFMA.FTZ R186, R2, R186, -R197 ;  /* 0x000000ba02ba7223 */ /* 0x000fc200000108c5 */
[C-C-:B------:R-:W-:Y:S01]  /*1d300*/  FFMA.FTZ R187, R2.reuse, R187, -R197.reuse ;  /* 0x000000bb02bb7223 */ /* 0x140fe200000108c5 */
[----:B------:R-:W2:Y:S01]  /*1d310*/  MUFU.EX2 R3, R3 ;  /* 0x0000000300037308 */ /* 0x000ea20000000800 */
[----:B------:R-:W-:-:S01]  /*1d320*/  FFMA.FTZ R190, R2, R190, -R197 ;  /* 0x000000be02be7223 */ /* 0x000fc200000108c5 */
        /* <DEDUP_REMOVED lines=39> */
[----:B------:R-:W-:-:S01]  /*1d5a0*/  FFMA.FTZ R130, R2, R130, -R197 ;  /* 0x0000008202827223 */ /* 0x000fc200000108c5 */
[C-C-:B------:R-:W-:Y:S01]  /*1d5b0*/  FFMA.FTZ R131, R2.reuse, R131, -R197.reuse ;  /* 0x0000008302837223 */ /* 0x140fe200000108c5 */
[----:B------:R-:W-:-:S01]  /*1d5c0*/  FFMA.FTZ R134, R2, R134, -R197 ;  /* 0x0000008602867223 */ /* 0x000fc200000108c5 */
[C-C-:B------:R-:W-:Y:S01]  /*1d5d0*/  FFMA.FTZ R135, R2.reuse, R135, -R197.reuse ;  /* 0x0000008702877223 */ /* 0x140fe200000108c5 */
[----:B------:R-:W-:-:S01]  /*1d5e0*/  FFMA.FTZ R106, R2, R106, -R197 ;  /* 0x0000006a026a7223 */ /* 0x000fc200000108c5 */
[C-C-:B------:R-:W-:Y:S01]  /*1d5f0*/  FFMA.FTZ R107, R2.reuse, R107, -R197.reuse ;  /* 0x0000006b026b7223 */ /* 0x140fe200000108c5 */
[----:B------:R-:W-:-:S01]  /*1d600*/  FFMA.FTZ R110, R2, R110, -R197 ;  /* 0x0000006e026e7223 */ /* 0x000fc200000108c5 */
[----:B------:R-:W5:Y:S01]  /*1d610*/  MUFU.EX2 R194, R194 ;  /* 0x000000c200c27308 */ /* 0x000f620000000800 */
        /* <DEDUP_REMOVED lines=13> */
[----:B--2---:R-:W-:Y:S01]  /*1d6f0*/  FFMA.FTZ R0, R3, R203, R21 ;  /* 0x000000cb03007223 */ /* 0x004fe20000010015 */
[----:B---3--:R-:W-:-:S01]  /*1d700*/  FFMA.FTZ R197, R142, R202, R186 ;  /* 0x000000ca8ec57223 */ /* 0x008fc200000100ba */
[----:B------:R-:W2:Y:S02]  /*1d710*/  MUFU.EX2 R195, R195 ;  /* 0x000000c300c37308 */ /* 0x000ea40000000800 */
[----:B------:R-:W-:-:S01]  /*1d720*/  FADD.FTZ R0, R184, R0 ;  /* 0x00000000b8007221 */ /* 0x000fc20000010000 */
[----:B0-----:R-:W-:-:S03]  /*1d730*/  FADD.FTZ R197, R187, R197 ;  /* 0x000000c5bbc57221 */ /* 0x001fc60000010000 */
[----:B------:R-:W-:Y:S01]  /*1d740*/  FADD.FTZ R0, R185, R0 ;  /* 0x00000000b9007221 */ /* 0x000fe20000010000 */
[----:B-1----:R-:W-:-:S01]  /*1d750*/  FADD.FTZ R197, R190, R197 ;  /* 0x000000c5bec57221 */ /* 0x002fc20000010000 */
[----:B------:R-:W0:Y:S02]  /*1d760*/  MUFU.EX2 R198, R198 ;  /* 0x000000c600c67308 */ /* 0x000e240000000800 */
[----:B------:R-:W-:-:S01]  /*1d770*/  FADD.FTZ R0, R188, R0 ;  /* 0x00000000bc007221 */ /* 0x000fc20000010000 */
[----:B----4-:R-:W-:-:S03]  /*1d780*/  FADD.FTZ R197, R191, R197 ;  /* 0x000000c5bfc57221 */ /* 0x010fc60000010000 */
[----:B------:R-:W-:Y:S01]  /*1d790*/  FADD.FTZ R0, R189, R0 ;  /* 0x00000000bd007221 */ /* 0x000fe20000010000 */
[----:B-----5:R-:W-:-:S01]  /*1d7a0*/  FADD.FTZ R197, R194, R197 ;  /* 0x000000c5c2c57221 */ /* 0x020fc20000010000 */
[----:B------:R-:W1:Y:S02]  /*1d7b0*/  MUFU.EX2 R199, R199 ;  /* 0x000000c700c77308 */ /* 0x000e640000000800 */
[----:B------:R-:W-:-:S01]  /*1d7c0*/  FADD.FTZ R0, R192, R0 ;  /* 0x00000000c0007221 */ /* 0x000fc20000010000 */
[----:B--2---:R-:W-:-:S03]  /*1d7d0*/  FADD.FTZ R197, R195, R197 ;  /* 0x000000c5c3c57221 */ /* 0x004fc60000010000 */
        /* <DEDUP_REMOVED lines=173> */
[----:B0-----:R-:W-:-:S05]  /*1e2b0*/  FADD.FTZ R0, R103, R197 ;  /* 0x000000c567007221 */ /* 0x001fca0000010000 */
[----:B------:R0:W-:Y:S04]  /*1e2c0*/  STL [R1+0x8], R0 ;  /* 0x0000080001007387 */ /* 0x0001e80000100800 */
[----:B------:R0:W-:Y:S01]  /*1e2d0*/  STL [R1+0xc], R201 ;  /* 0x00000cc901007387 */ /* 0x0001e20000100800 */
[----:B------:R-:W-:Y:S05]  /*1e2e0*/  @!P0 BRA `(.L_x_6804) ;  /* 0x0000000000048947 */ /* 0x000fea0003800000 */
[----:B------:R-:W-:Y:S01]  /*1e2f0*/  BPT.TRAP 0x1 ;  /* 0x000000040000795c */ /* 0x000fe20000300000 */
.L_x_6804:
[----:B0-----:R-:W2:Y:S04]  /*1e300*/  LDL R0, [R1+0x68] ;  /* 0x0000680001007983 */ /* 0x001ea80000100800 */
[----:B------:R-:W3:Y:S01]  /*1e310*/  LDL R197, [R1+0x50] ;  /* 0x0000500001c57983 */ /* 0x000ee20000100800 */
[----:B------:R-:W-:-:S04]  /*1e320*/  F2FP.SATFINITE.E4M3.F32.PACK_AB_MERGE_C R185, R188, R185, RZ ;  /* 0x000000b9bcb9723e */ /* 0x000fc800048070ff */
[----:B------:R-:W-:Y:S02]  /*1e330*/  F2FP.SATFINITE.E4M3.F32.PACK_AB_MERGE_C R224, R184, R21, R185 ;  /* 0x00000015b8e0723e */ /* 0x000fe400048070b9 */
[----:B------:R-:W-:Y:S02]  /*1e340*/  F2FP.SATFINITE.E4M3.F32.PACK_AB_MERGE_C R190, R191, R190, RZ ;  /* 0x000000bebfbe723e */ /* 0x000fe400048070ff */
[----:B------:R-:W-:Y:S02]  /*1e350*/  F2FP.SATFINITE.E4M3.F32.PACK_AB_MERGE_C R193, R196, R193, RZ ;  /* 0x000000c1c4c1723e */ /* 0x000fe400048070ff */
        /* <DEDUP_REMOVED lines=118> */
[----:B--2---:R-:W-:Y:S01]  /*1eac0*/  R2UR UR4, R0 ;  /* 0x00000000000472ca */ /* 0x004fe200000e0000 */
[----:B------:R-:W-:Y:S01]  /*1ead0*/  IMAD R0, R231, 0x8, R18 ;  /* 0x00000008e7007824 */ /* 0x000fe200078e0212 */
[----:B---3--:R-:W-:-:S03]  /*1eae0*/  ISETP.GT.AND P2, PT, R12, R197, PT ;  /* 0x000000c50c00720c */ /* 0x008fc60003f44270 */
[----:B------:R-:W-:-:S08]  /*1eaf0*/  VIADD R0, R0, 0x2e860 ;  /* 0x0002e86000007836 */ /* 0x000fd00000000000 */
[----:B------:R-:W-:-:S05]  /*1eb00*/  IMAD.U32 R21, RZ, RZ, UR4 ;  /* 0x00000004ff157e24 */ /* 0x000fca000f8e00ff */
[----:B------:R-:W-:Y:S01]  /*1eb10*/  PRMT R0, R21, 0x654, R0 ;  /* 0x0000065415007816 */ /* 0x000fe20000000000 */
[----:B------:R-:W-:-:S03]  /*1eb20*/  VIADD R12, R12, 0xffffffff ;  /* 0xffffffff0c0c7836 */ /* 0x000fc60000000000 */
[----:B------:R0:W-:Y:S01]  /*1eb30*/  SYNCS.ARRIVE.TRANS64.RED.A1T0 RZ, [R0+URZ], RZ ;  /* 0x000000ff00ff79a7 */ /* 0x0001e2000810043f */
[----:B------:R-:W-:Y:S02]  /*1eb40*/  IMAD.MOV.U32 R231, RZ, RZ, R13 ;  /* 0x000000ffffe77224 */ /* 0x000fe400078e000d */
[----:B0-----:R-:W-:Y:S01]  /*1eb50*/  IMAD.MOV.U32 R0, RZ, RZ, R15 ;  /* 0x000000ffff007224 */ /* 0x001fe200078e000f */
[----:B------:R-:W-:Y:S06]  /*1eb60*/  @P2 BRA `(.L_x_6805) ;  /* 0xffffff9800502947 */ /* 0x000fec000383ffff */
[----:B------:R-:W-:Y:S02]  /*1eb70*/  IMAD.MOV.U32 R0, RZ, RZ, R15 ;  /* 0x000000ffff007224 */ /* 0x000fe400078e000f */
[----:B------:R-:W-:Y:S02]  /*1eb80*/  IMAD.MOV.U32 R3, RZ, RZ, R14 ;  /* 0x000000ffff037224 */ /* 0x000fe400078e000e */
[----:B------:R-:W-:Y:S02]  /*1eb90*/  IMAD.MOV.U32 R231, RZ, RZ, R13 ;  /* 0x000000ffffe77224 */ /* 0x000fe400078e000d */
[----:B------:R-:W-:-:S07]  /*1eba0*/  IMAD.MOV.U32 R234, RZ, RZ, R237 ;  /* 0x000000ffffea7224 */ /* 0x000fce00078e00ed */
.L_x_6786:
[----:B------:R-:W2:Y:S01]  /*1ebb0*/  LDL R88, [R1+0x58] ;  /* 0x0000580001587983 */ /* 0x000ea20000100800 */
[----:B------:R-:W0:Y:S01]  /*1ebc0*/  LDC R15, c[0x0][0x9e4] ;  /* 0x00027900ff0f7b82 */ /* 0x000e220000000800 */
[----:B------:R-:W-:Y:S02]  /*1ebd0*/  LOP3.LUT R17, R17, 0xffefffff, RZ, 0xc0, !PT ;  /* 0xffefffff11117812 */ /* 0x000fe400078ec0ff */
[----:B0-----:R-:W-:-:S13]  /*1ebe0*/  ISETP.GE.AND P2, PT, R15, 0x1, PT ;  /* 0x000000010f00780c */ /* 0x001fda0003f46270 */
[----:B------:R-:W-:Y:S01]  /*1ebf0*/  @P2 LOP3.LUT R17, R17, 0x100000, RZ, 0xfc, !PT ;  /* 0x0010000011112812 */ /* 0x000fe200078efcff */
[----:B--2---:R-:W-:Y:S01]  /*1ec00*/  IMAD.IADD R14, R88, 0x1, -R20 ;  /* 0x00000001580e7824 */ /* 0x004fe200078e0a14 */
        /* <DEDUP_REMOVED lines=9> */
[----:B------:R-:W-:-:S05]  /*1eca0*/  LOP3.LUT R88, RZ, R13, RZ, 0x33, !PT ;  /* 0x0000000dff587212 */ /* 0x000fca00078e33ff */
[----:B------:R0:W-:Y:S01]  /*1ecb0*/  STL [R1+0x58], R88 ;  /* 0x0000585801007387 */ /* 0x0001e20000100800 */
[----:B------:R-:W-:Y:S05]  /*1ecc0*/  BRA `(.L_x_6809) ;  /* 0x0000000000187947 */ /* 0x000fea0003800000 */
.L_x_6808:
[----:B------:R-:W-:Y:S01]  /*1ecd0*/  ISETP.NE.AND P2, PT, R15, 0x1, PT ;  /* 0x000000010f00780c */ /* 0x000fe20003f45270 */
[----:B------:R-:W-:-:S12]  /*1ece0*/  IMAD.MOV.U32 R13, RZ, RZ, R88 ;  /* 0x000000ffff0d7224 */ /* 0x000fd800078e0058 */
[----:B------:R-:W0:Y:S02]  /*1ecf0*/  @P2 LDC.64 R20, c[0x0][0x9e8] ;  /* 0x00027a00ff142b82 */ /* 0x000e240000000a00 */
[----:B0-----:R-:W-:-:S05]  /*1ed00*/  @P2 IMAD.HI.U32 R20, R13, R20, RZ ;  /* 0x000000140d142227 */ /* 0x001fca00078e00ff */
[----:B------:R-:W-:-:S05]  /*1ed10*/  @P2 SHF.R.U32.HI R13, RZ, R21, R20 ;  /* 0x00000015ff0d2219 */ /* 0x000fca0000011614 */
[----:B------:R1:W-:Y:S02]  /*1ed20*/  @P2 STL [R1+0x58], R13 ;  /* 0x0000580d01002387 */ /* 0x0003e40000100800 */
.L_x_6809:
[----:B------:R-:W-:Y:S05]  /*1ed30*/  BSYNC B0 ;  /* 0x0000000000007941 */ /* 0x000fea0003800000 */
.L_x_6807:
[----:B-1----:R-:W2:Y:S02]  /*1ed40*/  LDL.LU R13, [R1+0x58] ;  /* 0x00005800010d7983 */ /* 0x002ea40000300800 */
[----:B--2---:R-:W-:-:S05]  /*1ed50*/  IMAD R13, R13, R15, RZ ;  /* 0x0000000f0d0d7224 */ /* 0x004fca00078e02ff */
[----:B------:R-:W-:-:S07]  /*1ed60*/  VIMNMX R14, R14, R13, !PT ;  /* 0x0000000d0e0e7248 */ /* 0x000fce0007fe0100 */
.L_x_6806:
[----:B------:R-:W2:Y:S01]  /*1ed70*/  LDL R20, [R1+0x60] ;  /* 0x0000600001147983 */ /* 0x000ea20000100800 */
[----:B------:R-:W-:Y:S02]  /*1ed80*/  VIADD R15, R14, 0xdf ;  /* 0x000000df0e0f7836 */ /* 0x000fe40000000000 */
[----:B------:R-:W-:-:S04]  /*1ed90*/  IMAD.MOV.U32 R14, RZ, RZ, RZ ;  /* 0x000000ffff0e7224 */ /* 0x000fc800078e00ff */
[----:B------:R-:W-:-:S05]  /*1eda0*/  IMAD.HI R14, R15, -0x6db6db6d, R14 ;  /* 0x924924930f0e7827 */ /* 0x000fca00078e020e */
[----:B------:R-:W-:-:S04]  /*1edb0*/  SHF.R.U32.HI R13, RZ, 0x1f, R14 ;  /* 0x0000001fff0d7819 */ /* 0x000fc8000001160e */
[----:B------:R-:W-:-:S04]  /*1edc0*/  LEA.HI.SX32 R13, R14, R13, 0x19 ;  /* 0x0000000d0e0d7211 */ /* 0x000fc800078fcaff */
[----:B--2---:R-:W-:-:S04]  /*1edd0*/  VIMNMX R20, R20, R13, !PT ;  /* 0x0000000d14147248 */ /* 0x004fc80007fe0100 */
[----:B------:R-:W-:Y:S01]  /*1ede0*/  ISETP.GE.AND P2, PT, R12, R20, PT ;  /* 0x000000140c00720c */ /* 0x000fe20003f46270 */
[----:B------:R1:W-:-:S12]  /*1edf0*/  STL [R1+0x38], R20 ;  /* 0x0000381401007387 */ /* 0x0003d80000100800 */
[----:B-1----:R-:W-:Y:S05]  /*1ee00*/  @!P2 BRA `(.L_x_6810) ;  /* 0x000000400000a947 */ /* 0x002fea0003800000 */
[----:B------:R1:W-:Y:S01]  /*1ee10*/  STL [R1], R12 ;  /* 0x0000000c01007387 */ /* 0x0003e20000100800 */
[----:B------:R-:W-:Y:S02]  /*1ee20*/  IMAD.MOV.U32 R237, RZ, RZ, R0 ;  /* 0x000000ffffed7224 */ /* 0x000fe400078e0000 */
[----:B------:R-:W-:Y:S02]  /*1ee30*/  IMAD.MOV.U32 R236, RZ, RZ, R3 ;  /* 0x000000ffffec7224 */ /* 0x000fe400078e0003 */
[----:B------:R-:W-:Y:S02]  /*1ee40*/  IMAD.MOV.U32 R21, RZ, RZ, R234 ;  /* 0x000000ffff157224 */ /* 0x000fe400078e00ea */
[----:B------:R-:W-:-:S07]  /*1ee50*/  IMAD.MOV.U32 R20, RZ, RZ, R231 ;  /* 0x000000ffff147224 */ /* 0x000fce00078e00e7 */
.L_x_6821:
[----:B------:R-:W2:Y:S01]  /*1ee60*/  LDL R0, [R1+0x40] ;  /* 0x0000400001007983 */ /* 0x000ea20000100800 */
[----:B------:R-:W-:Y:S01]  /*1ee70*/  VIADD R231, R20, 0x1 ;  /* 0x0000000114e77836 */ /* 0x000fe20000000000 */
        /* <DEDUP_REMOVED lines=9> */
.L_x_6812:
[----:B------:R-:W-:Y:S01]  /*1ef10*/  IMAD R0, R231, 0x8, R18 ;  /* 0x00000008e7007824 */ /* 0x000fe200078e0212 */
[----:B------:R-:W-:-:S04]  /*1ef20*/  SHF.L.U32 R3, R234, 0x1f, RZ ;  /* 0x0000001fea037819 */ /* 0x000fc800000006ff */
[----:B------:R2:W3:Y:S01]  /*1ef30*/  SYNCS.PHASECHK.TRANS64.TRYWAIT P3, [R0+URZ+0x2e830], R3 ;  /* 0x02e83003000075a7 */ /* 0x0004e2000806017f */
[----:B------:R-:W-:Y:S05]  /*1ef40*/  @!P0 BRA `(.L_x_6813) ;  /* 0x0000000000048947 */ /* 0x000fea0003800000 */
[----:B------:R-:W-:Y:S01]  /*1ef50*/  BPT.TRAP 0x1 ;  /* 0x000000040000795c */ /* 0x000fe20000300000 */
.L_x_6813:
[----:B------:R-:W-:Y:S04]  /*1ef60*/  BSSY B0, `(.L_x_6811) ;  /* 0x0000004000007945 */ /* 0x000fe80003800000 */
[----:B---3--:R-:W-:Y:S05]  /*1ef70*/  @P3 BRA `(.L_x_6814) ;  /* 0x0000000000083947 */ /* 0x008fea0003800000 */
[----:B------:R-:W3:Y:S02]  /*1ef80*/  SYNCS.PHASECHK.TRANS64.TRYWAIT P3, [R0+URZ+0x2e830], R3 ;  /* 0x02e83003000075a7 */ /* 0x000ee4000806017f */
[----:B---3--:R-:W-:Y:S05]  /*1ef90*/  @!P3 BRA `(.L_x_6815) ;  /* 0x000001580074b947 */ /* 0x008fea0003800000 */
.L_x_6814:
[----:B------:R-:W-:Y:S05]  /*1efa0*/  BSYNC B0 ;  /* 0x0000000000007941 */ /* 0x000fea0003800000 */
.L_x_6811:
[----:B--23--:R-:W0:Y:S01]  /*1efb0*/  LDL R3, [R1+0x48] ;  /* 0x0000480001037983 */ /* 0x00ce220000100800 */
[----:B------:R-:W-:Y:S05]  /*1efc0*/  WARPSYNC.ALL ;  /* 0x0000000000007948 */ /* 0x000fea0003800000 */
[----:B------:R-:W2:Y:S01]  /*1efd0*/  S2R R0, SR_TID.X ;  /* 0x0000000000007919 */ /* 0x000ea20000002100 */
[----:B------:R-:W-:Y:S01]  /*1efe0*/  IMAD.MOV.U32 R89, RZ, RZ, 0x40000040 ;  /* 0x40000040ff597424 */ /* 0x000fe200078e00ff */
[C---:B------:R-:W-:Y:S01]  /*1eff0*/  R2UR UR12, R8.reuse ;  /* 0x00000000080c72ca */ /* 0x040fe200000e0000 */
[----:B------:R-:W-:Y:S01]  /*1f000*/  IMAD.MOV.U32 R13, RZ, RZ, 0x40000040 ;  /* 0x40000040ff0d7424 */ /* 0x000fe200078e00ff */
[----:B------:R-:W-:Y:S01]  /*1f010*/  R2UR UR13, R9 ;  /* 0x00000000090d72ca */ /* 0x000fe200000e0000 */
        /* <DEDUP_REMOVED lines=12> */
[----:B------:R-:W-:Y:S02]  /*1f0e0*/  R2UR UR25, R13 ;  /* 0x000000000d1972ca */ /* 0x000fe400000e0000 */
[C---:B------:R-:W-:Y:S01]  /*1f0f0*/  R2UR UR27, R15.reuse ;  /* 0x000000000f1b72ca */ /* 0x040fe200000e0000 */
[----:B------:R-:W-:Y:S01]  /*1f100*/  STL [R1+0xb4], R21 ;  /* 0x0000b41501007387 */ /* 0x000fe20000100800 */
[----:B------:R-:W-:Y:S02]  /*1f110*/  R2UR UR29, R15 ;  /* 0x000000000f1d72ca */ /* 0x000fe400000e0000 */
[----:B------:R-:W-:Y:S01]  /*1f120*/  R2UR UR31, R91 ;  /* 0x000000005b1f72ca */ /* 0x000fe200000e0000 */
[----:B------:R3:W-:Y:S01]  /*1f130*/  STL [R1+0xb0], R20 ;  /* 0x0000b01401007387 */ /* 0x0007e20000100800 */
[----:B------:R-:W-:-:S02]  /*1f140*/  R2UR UR39, R13 ;  /* 0x000000000d2772ca */ /* 0x000fc400000e0000 */
[C---:B------:R-:W-:Y:S01]  /*1f150*/  R2UR UR36, R8.reuse ;  /* 0x00000000082472ca */ /* 0x040fe200000e0000 */
[----:B------:R-:W-:Y:S01]  /*1f160*/  STL [R1+0xac], R19 ;  /* 0x0000ac1301007387 */ /* 0x000fe20000100800 */
[----:B------:R-:W-:Y:S02]  /*1f170*/  R2UR UR37, R9 ;  /* 0x00000000092572ca */ /* 0x000fe400000e0000 */
[----:B--2---:R-:W-:Y:S01]  /*1f180*/  SHF.R.U32.HI R0, RZ, 0x7, R0 ;  /* 0x00000007ff007819 */ /* 0x004fe20000011600 */
[----:B------:R-:W-:Y:S01]  /*1f190*/  STL [R1+0xa8], R18 ;  /* 0x0000a81201007387 */ /* 0x000fe20000100800 */
[----:B------:R-:W-:Y:S02]  /*1f1a0*/  R2UR UR47, R15 ;  /* 0x000000000f2f72ca */ /* 0x000fe400000e0000 */
[----:B------:R-:W-:Y:S01]  /*1f1b0*/  R2UR UR44, R8 ;  /* 0x00000000082c72ca */ /* 0x000fe200000e0000 */
[----:B------:R-:W-:Y:S01]  /*1f1c0*/  VIADD R0, R0, 0x8 ;  /* 0x0000000800007836 */ /* 0x000fe20000000000 */
[----:B------:R-:W-:Y:S01]  /*1f1d0*/  STL [R1+0xa4], R17 ;  /* 0x0000a41101007387 */ /* 0x000fe20000100800 */
[----:B------:R-:W-:-:S02]  /*1f1e0*/  R2UR UR45, R9 ;  /* 0x00000000092d72ca */ /* 0x000fc400000e0000 */
[C---:B------:R-:W-:Y:S01]  /*1f1f0*/  R2UR UR19, R13.reuse ;  /* 0x000000000d1372ca */ /* 0x040fe200000e0000 */
[----:B------:R2:W-:Y:S01]  /*1f200*/  BAR.SYNC.DEFER_BLOCKING R0, 0x100 ;  /* 0x000400000000751d */ /* 0x0005e20000010000 */
[----:B------:R-:W-:Y:S01]  /*1f210*/  R2UR UR5, R13 ;  /* 0x000000000d0572ca */ /* 0x000fe200000e0000 */
[----:B------:R-:W-:Y:S01]  /*1f220*/  IMAD.MOV.U32 R13, RZ, RZ, 0x40000040 ;  /* 0x40000040ff0d7424 */ /* 0x000fe200078e00ff */
[----:B------:R-:W-:Y:S02]  /*1f230*/  R2UR UR17, R15 ;  /* 0x000000000f1172ca */ /* 0x000fe400000e0000 */
[C---:B------:R-:W-:Y:S02]  /*1f240*/  R2UR UR9, R91.reuse ;  /* 0x000000005b0972ca */ /* 0x040fe400000e0000 */
[----:B------:R-:W-:Y:S01]  /*1f250*/  R2UR UR33, R91 ;  /* 0x000000005b2172ca */ /* 0x000fe200000e0000 */
[----:B------:R4:W-:Y:S01]  /*1f260*/  STL [R1+0xa0], R16 ;  /* 0x0000a01001007387 */ /* 0x0009e20000100800 */
[----:B------:R-:W-:-:S03]  /*1f270*/  R2UR UR59, R89 ;  /* 0x00000000593b72ca */ /* 0x000fc600000e0000 */
[----:B------:R2:W-:Y:S01]  /*1f280*/  STL [R1+0x9c], R2 ;  /* 0x00009c0201007387 */ /* 0x0005e20000100800 */
[----:B------:R-:W-:Y:S01]  /*1f290*/  WARPGROUP.ARRIVE ;  /* 0x00000000000079c5 */ /* 0x000fe20000000000 */
[----:B0-----:R-:W-:Y:S01]  /*1f2a0*/  IMAD R88, R231, 0x700, R3 ;  /* 0x00000700e7587824 */ /* 0x001fe200078e0203 */
[----:B------:R-:W-:Y:S01]  /*1f2b0*/  MOV R3, UR7 ;  /* 0x0000000700037c02 */ /* 0x000fe20008000f00 */
[----:B------:R-:W-:Y:S01]  /*1f2c0*/  UMOV UR7, UR11 ;  /* 0x0000000b00077c82 */ /* 0x000fe20008000000 */
[----:B------:R-:W-:Y:S01]  /*1f2d0*/  R2UR UR11, R91 ;  /* 0x000000005b0b72ca */ /* 0x000fe200000e0000 */
[C---:B-1----:R-:W-:Y:S01]  /*1f2e0*/  VIADD R12, R88.reuse, 0x100 ;  /* 0x00000100580c7836 */ /* 0x042fe20000000000 */
[C---:B------:R-:W-:Y:S01]  /*1f2f0*/  R2UR UR14, R88.reuse ;  /* 0x00000000580e72ca */ /* 0x040fe200000e0000 */
[C---:B------:R-:W-:Y:S01]  /*1f300*/  VIADD R14, R88.reuse, 0x200 ;  /* 0x00000200580e7836 */ /* 0x040fe20000000000 */
[----:B---3--:R-:W-:Y:S01]  /*1f310*/  MOV R20, UR7 ;  /* 0x0000000700147c02 */ /* 0x008fe20008000f00 */
        /* <DEDUP_REMOVED lines=24> */
[----:B----4-:R-:W-:Y:S01]  /*1f4a0*/  MOV R16, UR11 ;  /* 0x0000000b00107c02 */ /* 0x010fe20008000f00 */
[----:B------:R-:W-:Y:S01]  /*1f4b0*/  UMOV UR11, UR25 ;  /* 0x00000019000b7c82 */ /* 0x000fe20008000000 */
[----:B------:R-:W-:Y:S01]  /*1f4c0*/  R2UR UR24, R12 ;  /* 0x000000000c1872ca */ /* 0x000fe200000e0000 */
[----:B------:R-:W-:Y:S01]  /*1f4d0*/  VIADD R12, R88, 0x4 ;  /* 0x00000004580c7836 */ /* 0x000fe20000000000 */
[----:B------:R-:W-:Y:S01]  /*1f4e0*/  R2UR UR10, R14 ;  /* 0x000000000e0a72ca */ /* 0x000fe200000e0000 */
[----:B------:R-:W-:Y:S01]  /*1f4f0*/  UMOV UR7, UR29 ;  /* 0x0000001d00077c82 */ /* 0x000fe20008000000 */
[C---:B------:R-:W-:Y:S01]  /*1f500*/  R2UR UR25, R9.reuse ;  /* 0x00000000091972ca */ /* 0x040fe200000e0000 */
[----:B------:R-:W-:Y:S01]  /*1f510*/  VIADD R14, R88, 0x204 ;  /* 0x00000204580e7836 */ /* 0x000fe20000000000 */
[----:B------:R-:W-:Y:S01]  /*1f520*/  R2UR UR6, R12 ;  /* 0x000000000c0672ca */ /* 0x000fe200000e0000 */
[----:B------:R-:W-:Y:S01]  /*1f530*/  VIADD R12, R88, 0x304 ;  /* 0x00000304580c7836 */ /* 0x000fe20000000000 */
[----:B------:R-:W-:Y:S01]  /*1f540*/  R2UR UR29, R9 ;  /* 0x00000000091d72ca */ /* 0x000fe200000e0000 */
[----:B------:R-:W-:Y:S01]  /*1f550*/  IMAD.MOV.U32 R91, RZ, RZ, 0x40000040 ;  /* 0x40000040ff5b7424 */ /* 0x000fe200078e00ff */
[----:B------:R-:W-:Y:S01]  /*1f560*/  MOV R22, UR11 ;  /* 0x0000000b00167c02 */ /* 0x000fe20008000f00 */
[----:B------:R-:W-:Y:S01]  /*1f570*/  UMOV UR11, UR19 ;  /* 0x00000013000b7c82 */ /* 0x000fe20008000000 */
[----:B------:R-:W-:Y:S01]  /*1f580*/  R2UR UR14, R14 ;  /* 0x000000000e0e72ca */ /* 0x000fe200000e0000 */
[----:B------:R-:W-:Y:S01]  /*1f590*/  VIADD R14, R88, 0x404 ;  /* 0x00000404580e7836 */ /* 0x000fe20000000000 */
[----:B------:R-:W-:Y:S01]  /*1f5a0*/  R2UR UR15, R15 ;  /* 0x000000000f0f72ca */ /* 0x000fe200000e0000 */
[----:B------:R-:W-:Y:S01]  /*1f5b0*/  IMAD.MOV.U32 R15, RZ, RZ, 0x40000040 ;  /* 0x40000040ff0f7424 */ /* 0x000fe200078e00ff */
[----:B------:R-:W-:Y:S01]  /*1f5c0*/  R2UR UR19, R13 ;  /* 0x000000000d1372ca */ /* 0x000fe200000e0000 */
[----:B------:R-:W-:Y:S01]  /*1f5d0*/  IMAD.MOV.U32 R13, RZ, RZ, 0x40000040 ;  /* 0x40000040ff0d7424 */ /* 0x000fe200078e00ff */
[----:B------:R-:W-:Y:S01]  /*1f5e0*/  MOV R95, UR7 ;  /* 0x00000007005f7c02 */ /* 0x000fe20008000f00 */
[----:B------:R-:W-:Y:S01]  /*1f5f0*/  UMOV UR7, UR9 ;  /* 0x0000000900077c82 */ /* 0x000fe20008000000 */
[----:B--2---:R-:W-:Y:S01]  /*1f600*/  MOV R0, UR6 ;  /* 0x0000000600007c02 */ /* 0x004fe20008000f00 */
[----:B------:R-:W-:Y:S01]  /*1f610*/  UMOV UR6, UR10 ;  /* 0x0000000a00067c82 */ /* 0x000fe20008000000 */
[----:B------:R-:W-:Y:S01]  /*1f620*/  R2UR UR10, R90 ;  /* 0x000000005a0a72ca */ /* 0x000fe200000e0000 */
[----:B------:R-:W-:Y:S01]  /*1f630*/  VIADD R90, R88, 0x206 ;  /* 0x00000206585a7836 */ /* 0x000fe20000000000 */
[----:B------:R-:W-:Y:S01]  /*1f640*/  MOV R19, UR6 ;  /* 0x0000000600137c02 */ /* 0x000fe20008000f00 */
[----:B------:R-:W-:Y:S01]  /*1f650*/  UMOV UR6, UR28 ;  /* 0x0000001c00067c82 */ /* 0x000fe20008000000 */
[----:B------:R-:W-:-:S02]  /*1f660*/  R2UR UR28, R8 ;  /* 0x00000000081c72ca */ /* 0x000fc400000e0000 */
[----:B------:R-:W-:Y:S01]  /*1f670*/  MOV R94, UR6 ;  /* 0x00000006005e7c02 */ /* 0x000fe20008000f00 */
[----:B------:R-:W-:Y:S01]  /*1f680*/  UMOV UR6, UR8 ;  /* 0x0000000800067c82 */ /* 0x000fe20008000000 */
[C---:B------:R-:W-:Y:S02]  /*1f690*/  R2UR UR8, R8.reuse ;  /* 0x00000000080872ca */ /* 0x040fe400000e0000 */
[----:B------:R-:W-:Y:S02]  /*1f6a0*/  R2UR UR9, R9 ;  /* 0x00000000090972ca */ /* 0x000fe400000e0000 */
[----:B------:R-:W-:Y:S01]  /*1f6b0*/  MOV R93, UR11 ;  /* 0x0000000b005d7c02 */ /* 0x000fe20008000f00 */
[----:B------:R-:W-:Y:S01]  /*1f6c0*/  UMOV UR11, UR5 ;  /* 0x00000005000b7c82 */ /* 0x000fe20008000000 */
[----:B------:R-:W-:Y:S01]  /*1f6d0*/  MOV R2, UR10 ;  /* 0x0000000a00027c02 */ /* 0x000fe20008000f00 */
[----:B------:R-:W-:Y:S01]  /*1f6e0*/  UMOV UR10, UR24 ;  /* 0x00000018000a7c82 */ /* 0x000fe20008000000 */
[----:B------:R-:W-:-:S02]  /*1f6f0*/  R2UR UR24, R8 ;  /* 0x00000000081872ca */ /* 0x000fc400000e0000 */
[----:B------:R-:W-:Y:S01]  /*1f700*/  MOV R21, UR10 ;  /* 0x0000000a00157c02 */ /* 0x000fe20008000f00 */
[----:B------:R-:W-:Y:S01]  /*1f710*/  UMOV UR10, UR18 ;  /* 0x00000012000a7c82 */ /* 0x000fe20008000000 */
[----:B------:R-:W-:Y:S01]  /*1f720*/  R2UR UR18, R12 ;  /* 0x000000000c1272ca */ /* 0x000fe200000e0000 */
[----:B------:R-:W-:Y:S01]  /*1f730*/  VIADD R12, R88, 0x504 ;  /* 0x00000504580c7836 */ /* 0x000fe20000000000 */
[----:B------:R-:W-:Y:S02]  /*1f740*/  WARPGROUP.DEPBAR.LE gsb0, 0x0 ;  /* 0x00008000000079c5 */ /* 0x000fe40000010000 */
[----:B------:R-:W-:Y:S01]  /*1f750*/  WARPGROUP.ARRIVE ;  /* 0x00000000000079c5 */ /* 0x000fe20000000000 */
[----:B------:R-:W-:Y:S01]  /*1f760*/  MOV R92, UR10 ;  /* 0x0000000a005c7c02 */ /* 0x000fe20008000f00 */
[----:B------:R-:W-:Y:S01]  /*1f770*/  UMOV UR10, UR4 ;  /* 0x00000004000a7c82 */ /* 0x000fe20008000000 */
[----:B------:R-:W-:Y:S02]  /*1f780*/  R2UR UR42, R90 ;  /* 0x000000005a2a72ca */ /* 0x000fe400000e0000 */
[----:B------:R-:W-:Y:S01]  /*1f790*/  R2UR UR43, R91 ;  /* 0x000000005b2b72ca */ /* 0x000fe200000e0000 */
[----:B------:R-:W-:Y:S01]  /*1f7a0*/  QGMMA.64x32x32.F32.E4M3.E4M3 R168, gdesc[UR20], RZ, !UPT, gsb0 ;  /* 0x0060000014a879f3 */ /* 0x000fe2000c0008ff */
[----:B------:R-:W-:Y:S01]  /*1f7b0*/  R2UR UR22, R14 ;  /* 0x000000000e1672ca */ /* 0x000fe200000e0000 */
[----:B------:R-:W-:Y:S01]  /*1f7c0*/  VIADD R14, R88, 0x604 ;  /* 0x00000604580e7836 */ /* 0x000fe20000000000 */
[----:B------:R-:W-:Y:S01]  /*1f7d0*/  R2UR UR23, R15 ;  /* 0x000000000f1772ca */ /* 0x000fe200000e0000 */
[----:B------:R-:W-:Y:S01]  /*1f7e0*/  IMAD.MOV.U32 R15, RZ, RZ, 0x40000040 ;  /* 0x40000040ff0f7424 */ /* 0x000fe200078e00ff */
[----:B------:R-:W-:-:S02]  /*1f7f0*/  R2UR UR4, R10 ;  /* 0x000000000a0472ca */ /* 0x000fc400000e0000 */
[C---:B------:R-:W-:Y:S02]  /*1f800*/  R2UR UR5, R11.reuse ;  /* 0x000000000b0572ca */ /* 0x040fe400000e0000 */
[----:B------:R-:W-:Y:S02]  /*1f810*/  R2UR UR12, R10 ;  /* 0x000000000a0c72ca */ /* 0x000fe400000e0000 */
[----:B------:R-:W-:Y:S02]  /*1f820*/  R2UR UR13, R11 ;  /* 0x000000000b0d72ca */ /* 0x000fe400000e0000 */
[----:B------:R-:W-:Y:S01]  /*1f830*/  MOV R18, UR15 ;  /* 0x0000000f00127c02 */ /* 0x000fe20008000f00 */
[----:B------:R-:W-:Y:S01]  /*1f840*/  UMOV UR15, UR33 ;  /* 0x00000021000f7c82 */ /* 0x000fe20008000000 */
[----:B------:R-:W-:Y:S01]  /*1f850*/  MOV R17, UR14 ;  /* 0x0000000e00117c02 */ /* 0x000fe20008000f00 */
[----:B------:R-:W-:Y:S01]  /*1f860*/  UMOV UR14, UR32 ;  /* 0x00000020000e7c82 */ /* 0x000fe20008000000 */
[----:B------:R-:W-:Y:S01]  /*1f870*/  MOV R24, UR15 ;  /* 0x0000000f00187c02 */ /* 0x000fe20008000f00 */
[----:B------:R-:W-:Y:S01]  /*1f880*/  UMOV UR15, UR17 ;  /* 0x00000011000f7c82 */ /* 0x000fe20008000000 */
[----:B------:R-:W-:Y:S01]  /*1f890*/  MOV R23, UR14 ;  /* 0x0000000e00177c02 */ /* 0x000fe20008000f00 */
[----:B------:R-:W-:Y:S01]  /*1f8a0*/  UMOV UR14, UR16 ;  /* 0x00000010000e7c82 */ /* 0x000fe20008000000 */
        /* <DEDUP_REMOVED lines=43> */
[----:B------:R-:W-:-:S06]  /*1fb60*/  WARPGROUP.ARRIVE ;  /* 0x00000000000079c5 */ /* 0x000fcc0000000000 */
        /* <DEDUP_REMOVED lines=132> */
.L_x_6817:
[----:B-----5:R-:W-:Y:S01]  /*203b0*/  SHF.L.U32 R0, R21, 0x1f, RZ ;  /* 0x0000001f15007819 */ /* 0x020fe200000006ff */
[----:B------:R-:W-:-:S04]  /*203c0*/  IMAD R3, R20, 0x8, R18 ;  /* 0x0000000814037824 */ /* 0x000fc800078e0212 */
[----:B------:R0:W1:Y:S01]  /*203d0*/  SYNCS.PHASECHK.TRANS64.TRYWAIT P2, [R3+URZ+0x2e850], R0 ;  /* 0x02e85000030075a7 */ /* 0x000062000804017f */
[----:B------:R-:W-:Y:S05]  /*203e0*/  @!P0 BRA `(.L_x_6818) ;  /* 0x0000000000048947 */ /* 0x000fea0003800000 */
[----:B------:R-:W-:Y:S01]  /*203f0*/  BPT.TRAP 0x1 ;  /* 0x000000040000795c */ /* 0x000fe20000300000 */
.L_x_6818:
[----:B-1----:R-:W-:Y:S05]  /*20400*/  @P2 BRA `(.L_x_6816) ;  /* 0x0000000000082947 */ /* 0x002fea0003800000 */
[----:B------:R-:W1:Y:S02]  /*20410*/  SYNCS.PHASECHK.TRANS64.TRYWAIT P2, [R3+URZ+0x2e850], R0 ;  /* 0x02e85000030075a7 */ /* 0x000e64000804017f */
[----:B-1----:R-:W-:Y:S05]  /*20420*/  @!P2 BRA `(.L_x_6819) ;  /* 0x000001440064a947 */ /* 0x002fea0003800000 */
.L_x_6816:
[----:B-----5:R-:W-:Y:S01]  /*20430*/  VIADD R12, R18, 0x400 ;  /* 0x00000400120c7836 */ /* 0x020fe20000000000 */
[----:B------:R-:W-:Y:S05]  /*20440*/  WARPSYNC.ALL ;  /* 0x0000000000007948 */ /* 0x000fea0003800000 */
[----:B------:R-:W-:Y:S01]  /*20450*/  SHF.R.U32.HI R12, RZ, 0x4, R12 ;  /* 0x00000004ff0c7819 */ /* 0x000fe2000001160c */
[----:B------:R-:W-:Y:S01]  /*20460*/  IMAD.MOV.U32 R13, RZ, RZ, -0x3ffffff0 ;  /* 0xc0000010ff0d7424 */ /* 0x000fe200078e00ff */
[----:B------:R-:W-:Y:S02]  /*20470*/  WARPGROUP.ARRIVE ;  /* 0x00000000000079c5 */ /* 0x000fe40000000000 */
[----:B------:R-:W-:-:S02]  /*20480*/  LOP3.LUT R12, R12, 0x3fff, RZ, 0xc0, !PT ;  /* 0x00003fff0c0c7812 */ /* 0x000fc400078ec0ff */
[----:B------:R-:W-:Y:S02]  /*20490*/  R2UR UR7, R13 ;  /* 0x000000000d0772ca */ /* 0x000fe400000e0000 */
[----:B------:R-:W-:-:S05]  /*204a0*/  LOP3.LUT R12, R12, 0x10000, RZ, 0xfc, !PT ;  /* 0x000100000c0c7812 */ /* 0x000fca00078efcff */
[----:B------:R-:W-:-:S05]  /*204b0*/  IMAD R12, R20, 0x700, R12 ;  /* 0x00000700140c7824 */ /* 0x000fca00078e020c */
[----:B------:R-:W-:-:S13]  /*204c0*/  R2UR UR6, R12 ;  /* 0x000000000c0672ca */ /* 0x000fda00000e0000 */
[----:B------:R-:W-:Y:S01]  /*204d0*/  QGMMA.64x128x32.F32.E4M3.E4M3 R24, R224, gdesc[UR4], R24, gsb0 ;  /* 0x01e00004e0187df3 */ /* 0x000fe20008000818 */
[----:B------:R-:W-:Y:S02]  /*204e0*/  VIADD R14, R12, 0x100 ;  /* 0x000001000c0e7836 */ /* 0x000fe40000000000 */
[----:B------:R-:W-:-:S03]  /*204f0*/  IMAD.MOV.U32 R15, RZ, RZ, -0x3ffffff0 ;  /* 0xc0000010ff0f7424 */ /* 0x000fc600078e00ff */
[----:B------:R-:W-:Y:S02]  /*20500*/  R2UR UR6, R14 ;  /* 0x000000000e0672ca */ /* 0x000fe400000e0000 */
[----:B------:R-:W-:Y:S02]  /*20510*/  R2UR UR7, R15 ;  /* 0x000000000f0772ca */ /* 0x000fe400000e0000 */
[----:B01----:R-:W-:-:S04]  /*20520*/  FMNMX.FTZ R0, R184, R236, !PT ;  /* 0x000000ecb8007209 */ /* 0x003fc80007810000 */
        /* <DEDUP_REMOVED lines=8> */
[----:B------:R-:W-:Y:S01]  /*205b0*/  FMNMX.FTZ R13, R169, R13, !PT ;  /* 0x0000000da90d7209 */ /* 0x000fe20007810000 */
[----:B------:R-:W-:Y:S01]  /*205c0*/  VIADD R14, R12, 0x200 ;  /* 0x000002000c0e7836 */ /* 0x000fe20000000000 */
[----:B------:R-:W-:Y:S02]  /*205d0*/  WARPGROUP.DEPBAR.LE gsb0, 0x0 ;  /* 0x00008000000079c5 */ /* 0x000fe40000010000 */
[----:B------:R-:W-:Y:S01]  /*205e0*/  WARPGROUP.ARRIVE ;  /* 0x00000000000079c5 */ /* 0x000fe20000000000 */
[----:B------:R-:W-:Y:S01]  /*205f0*/  IMAD.MOV.U32 R15, RZ, RZ, -0x3ffffff0 ;  /* 0xc0000010ff0f7424 */ /* 0x000fe200078e00ff */
[----:B------:R-:W-:Y:S01]  /*20600*/  FMNMX.FTZ R13, R172, R13, !PT ;  /* 0x0000000dac0d7209 */ /* 0x000fe20007810000 */
[----:B------:R-:W2:Y:S03]  /*20610*/  LDL.LU R226, [R1+0xc] ;  /* 0x00000c0001e27983 */ /* 0x000ea60000300800 */
[----:B------:R-:W-:Y:S01]  /*20620*/  QGMMA.64x128x32.F32.E4M3.E4M3 R24, R220, gdesc[UR4], R24, gsb0 ;  /* 0x01e00004dc187df3 */ /* 0x000fe20008000818 */
[----:B------:R-:W-:Y:S01]  /*20630*/  FMNMX.FTZ R13, R173, R13, !PT ;  /* 0x0000000dad0d7209 */ /* 0x000fe20007810000 */
[----:B------:R-:W3:Y:S01]  /*20640*/  LDL.LU R227, [R1+0x8] ;  /* 0x0000080001e37983 */ /* 0x000ee20000300800 */
        /* <DEDUP_REMOVED lines=71> */
[----:B------:R-:W-:Y:S01]  /*20ac0*/  FMNMX.FTZ R0, R123, R0, !PT ;  /* 0x000000007b007209 */ /* 0x000fe20007810000 */
[----:B------:R-:W-:Y:S02]  /*20ad0*/  WARPGROUP.DEPBAR.LE gsb0, 0x0 ;  /* 0x00008000000079c5 */ /* 0x000fe40000010000 */
[----:B------:R-:W-:Y:S01]  /*20ae0*/  WARPGROUP.ARRIVE ;  /* 0x00000000000079c5 */ /* 0x000fe20000000000 */
[----:B------:R-:W-:Y:S02]  /*20af0*/  FMNMX.FTZ R13, R116, R13, !PT ;  /* 0x0000000d740d7209 */ /* 0x000fe40007810000 */
[----:B------:R-:W-:Y:S02]  /*20b00*/  FMNMX.FTZ R0, R126, R0, !PT ;  /* 0x000000007e007209 */ /* 0x000fe40007810000 */
[----:B------:R-:W-:Y:S01]  /*20b10*/  FMNMX.FTZ R13, R117, R13, !PT ;  /* 0x0000000d750d7209 */ /* 0x000fe20007810000 */
[----:B------:R-:W-:Y:S01]  /*20b20*/  QGMMA.64x128x32.F32.E4M3.E4M3 R24, R216, gdesc[UR4], R24, gsb0 ;  /* 0x01e00004d8187df3 */ /* 0x000fe20008000818 */
[----:B------:R-:W-:-:S02]  /*20b30*/  R2UR UR6, R14 ;  /* 0x000000000e0672ca */ /* 0x000fc400000e0000 */
[----:B------:R-:W-:Y:S01]  /*20b40*/  R2UR UR7, R15 ;  /* 0x000000000f0772ca */ /* 0x000fe200000e0000 */
[----:B------:R-:W-:Y:S01]  /*20b50*/  IMAD.MOV.U32 R15, RZ, RZ, -0x3ffffff0 ;  /* 0xc0000010ff0f7424 */ /* 0x000fe200078e00ff */
        /* <DEDUP_REMOVED lines=15> */
[----:B------:R-:W-:-:S03]  /*20c50*/  FMNMX.FTZ R0, R110, R0, !PT ;  /* 0x000000006e007209 */ /* 0x000fc60007810000 */
[----:B------:R-:W0:Y:S01]  /*20c60*/  SHFL.BFLY PT, R14, R13, 0x2, 0x1f ;  /* 0x0c401f000d0e7f89 */ /* 0x000e2200000e0000 */
[----:B------:R-:W-:-:S04]  /*20c70*/  FMNMX.FTZ R0, R111, R0, !PT ;  /* 0x000000006f007209 */ /* 0x000fc80007810000 */
[----:B------:R-:W-:-:S04]  /*20c80*/  FMNMX.FTZ R0, R114, R0, !PT ;  /* 0x0000000072007209 */ /* 0x000fc80007810000 */
[----:B------:R-:W-:-:S04]  /*20c90*/  FMNMX.FTZ R0, R115, R0, !PT ;  /* 0x0000000073007209 */ /* 0x000fc80007810000 */
[----:B------:R-:W-:-:S04]  /*20ca0*/  FMNMX.FTZ R0, R118, R0, !PT ;  /* 0x0000000076007209 */ /* 0x000fc80007810000 */
[----:B------:R-:W-:-:S04]  /*20cb0*/  FMNMX.FTZ R0, R119, R0, !PT ;  /* 0x0000000077007209 */ /* 0x000fc80007810000 */
[----:B------:R-:W-:Y:S02]  /*20cc0*/  FMNMX.FTZ R0, R90, R0, !PT ;  /* 0x000000005a007209 */ /* 0x000fe40007810000 */
[----:B0-----:R-:W-:Y:S01]  /*20cd0*/  FMNMX.FTZ R13, R13, R14, !PT ;  /* 0x0000000e0d0d7209 */ /* 0x001fe20007810000 */
[----:B------:R-:W-:Y:S01]  /*20ce0*/  VIADD R14, R12, 0x400 ;  /* 0x000004000c0e7836 */ /* 0x000fe20000000000 */
        /* <DEDUP_REMOVED lines=9> */
[----:B------:R-:W0:Y:S01]  /*20d80*/  SHFL.BFLY PT, R3, R13, 0x1, 0x1f ;  /* 0x0c201f000d037f89 */ /* 0x000e2200000e0000 */
[----:B------:R-:W-:Y:S02]  /*20d90*/  WARPGROUP.DEPBAR.LE gsb0, 0x0 ;  /* 0x00008000000079c5 */ /* 0x000fe40000010000 */
[----:B------:R-:W-:Y:S01]  /*20da0*/  WARPGROUP.ARRIVE ;  /* 0x00000000000079c5 */ /* 0x000fe20000000000 */
[----:B0-----:R-:W-:-:S05]  /*20db0*/  FMNMX.FTZ R3, R13, R3, !PT ;  /* 0x000000030d037209 */ /* 0x001fca0007810000 */
[----:B------:R-:W-:Y:S01]  /*20dc0*/  QGMMA.64x128x32.F32.E4M3.E4M3 R24, R212, gdesc[UR4], R24, gsb0 ;  /* 0x01e00004d4187df3 */ /* 0x000fe20008000818 */
[----:B------:R-:W-:Y:S02]  /*20dd0*/  R2UR UR6, R14 ;  /* 0x000000000e0672ca */ /* 0x000fe400000e0000 */
[----:B------:R-:W-:Y:S01]  /*20de0*/  R2UR UR7, R15 ;  /* 0x000000000f0772ca */ /* 0x000fe200000e0000 */
[----:B------:R-:W0:Y:S01]  /*20df0*/  SHFL.BFLY PT, R14, R0, 0x1, 0x1f ;  /* 0x0c201f00000e7f89 */ /* 0x000e2200000e0000 */
        /* <DEDUP_REMOVED lines=20> */
[----:B0-----:R-:W-:Y:S01]  /*20f40*/  FMNMX.FTZ R0, R0, R14, !PT ;  /* 0x0000000e00007209 */ /* 0x001fe20007810000 */
[----:B------:R-:W-:-:S01]  /*20f50*/  FADD.FTZ R14, -R3, R236 ;  /* 0x000000ec030e7221 */ /* 0x000fc20000010100 */
[----:B------:R-:W-:Y:S01]  /*20f60*/  MUFU.EX2 R184, R184 ;  /* 0x000000b800b87308 */ /* 0x000fe20000000800 */
[----:B------:R-:W-:-:S01]  /*20f70*/  FFMA.FTZ R181, R2, R181, -R15 ;  /* 0x000000b502b57223 */ /* 0x000fc2000001080f */
[----:B------:R-:W-:Y:S01]  /*20f80*/  FFMA.FTZ R152, R2, R152, -R15 ;  /* 0x0000009802987223 */ /* 0x000fe2000001080f */
[----:B------:R-:W-:-:S01]  /*20f90*/  FADD.FTZ R13, -R0, R237 ;  /* 0x000000ed000d7221 */ /* 0x000fc20000010100 */
[C---:B------:R-:W-:Y:S01]  /*20fa0*/  FFMA.FTZ R101, R2.reuse, R0, -8 ;  /* 0xc100000002657423 */ /* 0x040fe20000010000 */
[C---:B------:R-:W-:Y:S01]  /*20fb0*/  FMUL.FTZ R14, R2.reuse, R14 ;  /* 0x0000000e020e7220 */ /* 0x040fe20000410000 */
[C---:B------:R-:W-:Y:S01]  /*20fc0*/  FFMA.FTZ R153, R2.reuse, R153, -R15 ;  /* 0x0000009902997223 */ /* 0x040fe2000001080f */
[C---:B------:R-:W-:Y:S01]  /*20fd0*/  FMUL.FTZ R13, R2.reuse, R13 ;  /* 0x0000000d020d7220 */ /* 0x040fe20000410000 */
        /* <DEDUP_REMOVED lines=90> */
[----:B------:R-:W-:Y:S01]  /*21580*/  MUFU.EX2 R192, R192 ;  /* 0x000000c000c07308 */ /* 0x000fe20000000800 */
[----:B------:R-:W-:Y:S02]  /*21590*/  WARPGROUP.DEPBAR.LE gsb0, 0x0 ;  /* 0x00008000000079c5 */ /* 0x000fe40000010000 */
[----:B------:R-:W-:-:S05]  /*215a0*/  WARPGROUP.ARRIVE ;  /* 0x00000000000079c5 */ /* 0x000fca0000000000 */
[----:B------:R-:W4:Y:S01]  /*215b0*/  MUFU.EX2 R195, R195 ;  /* 0x000000c300c37308 */ /* 0x000f220000000800 */
[----:B------:R-:W-:Y:S07]  /*215c0*/  QGMMA.64x128x32.F32.E4M3.E4M3 R24, R208, gdesc[UR4], R24, gsb0 ;  /* 0x01e00004d0187df3 */ /* 0x000fee0008000818 */
[----:B------:R-:W-:Y:S08]  /*215d0*/  MUFU.EX2 R193, R193 ;  /* 0x000000c100c17308 */ /* 0x000ff00000000800 */
[----:B------:R-:W4:Y:S08]  /*215e0*/  MUFU.EX2 R198, R198 ;  /* 0x000000c600c67308 */ /* 0x000f300000000800 */
        /* <DEDUP_REMOVED lines=15> */
[----:B------:R-:W4:Y:S01]  /*216e0*/  MUFU.EX2 R182, R182 ;  /* 0x000000b600b67308 */ /* 0x000f220000000800 */
[----:B------:R-:W-:-:S02]  /*216f0*/  WARPGROUP.DEPBAR.LE gsb0, 0x0 ;  /* 0x00008000000079c5 */ /* 0x000fc40000010000 */
[----:B------:R-:W-:Y:S01]  /*21700*/  FFMA.FTZ R208, R2, R89, -R15 ;  /* 0x0000005902d07223 */ /* 0x000fe2000001080f */
[----:B------:R-:W-:Y:S01]  /*21710*/  IMAD.MOV.U32 R89, RZ, RZ, -0x3ffffff0 ;  /* 0xc0000010ff597424 */ /* 0x000fe200078e00ff */
[----:B------:R-:W-:-:S03]  /*21720*/  WARPGROUP.ARRIVE ;  /* 0x00000000000079c5 */ /* 0x000fc60000000000 */
[----:B------:R2:W-:Y:S01]  /*21730*/  MUFU.EX2 R15, R88 ;  /* 0x00000058000f7308 */ /* 0x0005e20000000800 */
[----:B------:R-:W-:Y:S01]  /*21740*/  R2UR UR7, R89 ;  /* 0x00000000590772ca */ /* 0x000fe200000e0000 */
[----:B---3--:R-:W-:Y:S02]  /*21750*/  FFMA.FTZ R89, R13, R227, R186 ;  /* 0x000000e30d597223 */ /* 0x008fe400000100ba */
[----:B------:R-:W3:Y:S02]  /*21760*/  S2R R227, SR_TID.X ;  /* 0x0000000000e37919 */ /* 0x000ee40000002100 */
[----:B0-----:R-:W-:-:S01]  /*21770*/  FADD.FTZ R89, R187, R89 ;  /* 0x00000059bb597221 */ /* 0x001fc20000010000 */
[----:B--2---:R-:W-:Y:S01]  /*21780*/  VIADD R88, R12, 0x500 ;  /* 0x000005000c587836 */ /* 0x004fe20000000000 */
[----:B------:R-:W-:Y:S02]  /*21790*/  MUFU.EX2 R181, R181 ;  /* 0x000000b500b57308 */ /* 0x000fe40000000800 */
[----:B-1----:R-:W-:-:S02]  /*217a0*/  FADD.FTZ R89, R190, R89 ;  /* 0x00000059be597221 */ /* 0x002fc40000010000 */
[----:B------:R-:W-:Y:S01]  /*217b0*/  R2UR UR6, R88 ;  /* 0x00000000580672ca */ /* 0x000fe200000e0000 */
[----:B------:R-:W-:-:S01]  /*217c0*/  FFMA.FTZ R88, R14, R226, R21 ;  /* 0x000000e20e587223 */ /* 0x000fc20000010015 */
[----:B----4-:R-:W-:Y:S02]  /*217d0*/  FADD.FTZ R89, R191, R89 ;  /* 0x00000059bf597221 */ /* 0x010fe40000010000 */
[----:B------:R-:W0:Y:S01]  /*217e0*/  MUFU.EX2 R183, R183 ;  /* 0x000000b700b77308 */ /* 0x000e220000000800 */
[----:B------:R-:W-:-:S01]  /*217f0*/  FADD.FTZ R88, R184, R88 ;  /* 0x00000058b8587221 */ /* 0x000fc20000010000 */
[----:B------:R-:W-:-:S03]  /*21800*/  FADD.FTZ R89, R194, R89 ;  /* 0x00000059c2597221 */ /* 0x000fc60000010000 */
[----:B------:R-:W-:Y:S01]  /*21810*/  FADD.FTZ R88, R185, R88 ;  /* 0x00000058b9587221 */ /* 0x000fe20000010000 */
[----:B------:R-:W-:-:S02]  /*21820*/  FADD.FTZ R89, R195, R89 ;  /* 0x00000059c3597221 */ /* 0x000fc40000010000 */
[----:B------:R-:W-:Y:S01]  /*21830*/  MUFU.EX2 R152, R152 ;  /* 0x0000009800987308 */ /* 0x000fe20000000800 */
[----:B------:R-:W-:Y:S01]  /*21840*/  QGMMA.64x128x32.F32.E4M3.E4M3 R24, R204, gdesc[UR4], R24, gsb0 ;  /* 0x01e00004cc187df3 */ /* 0x000fe20008000818 */
[----:B------:R-:W-:-:S01]  /*21850*/  FADD.FTZ R88, R188, R88 ;  /* 0x00000058bc587221 */ /* 0x000fc20000010000 */
[----:B------:R-:W-:-:S03]  /*21860*/  FADD.FTZ R89, R198, R89 ;  /* 0x00000059c6597221 */ /* 0x000fc60000010000 */
[----:B------:R-:W-:Y:S01]  /*21870*/  FADD.FTZ R88, R189, R88 ;  /* 0x00000058bd587221 */ /* 0x000fe20000010000 */
[----:B------:R-:W-:-:S01]  /*21880*/  FADD.FTZ R89, R199, R89 ;  /* 0x00000059c7597221 */ /* 0x000fc20000010000 */
[----:B------:R-:W1:Y:S02]  /*21890*/  MUFU.EX2 R154, R154 ;  /* 0x0000009a009a7308 */ /* 0x000e640000000800 */
[----:B------:R-:W-:-:S01]  /*218a0*/  FADD.FTZ R88, R192, R88 ;  /* 0x00000058c0587221 */ /* 0x000fc20000010000 */
[----:B------:R-:W-:-:S03]  /*218b0*/  FADD.FTZ R89, R170, R89 ;  /* 0x00000059aa597221 */ /* 0x000fc60000010000 */
[----:B------:R-:W-:Y:S01]  /*218c0*/  FADD.FTZ R88, R193, R88 ;  /* 0x00000058c1587221 */ /* 0x000fe20000010000 */
[----:B------:R-:W-:-:S01]  /*218d0*/  FADD.FTZ R89, R171, R89 ;  /* 0x00000059ab597221 */ /* 0x000fc20000010000 */
[----:B------:R-:W-:Y:S02]  /*218e0*/  MUFU.EX2 R153, R153 ;  /* 0x0000009900997308 */ /* 0x000fe40000000800 */
[----:B------:R-:W-:-:S01]  /*218f0*/  FADD.FTZ R88, R196, R88 ;  /* 0x00000058c4587221 */ /* 0x000fc20000010000 */
[----:B------:R-:W-:-:S03]  /*21900*/  FADD.FTZ R89, R174, R89 ;  /* 0x00000059ae597221 */ /* 0x000fc60000010000 */
[----:B------:R-:W-:Y:S01]  /*21910*/  FADD.FTZ R88, R168, R88 ;  /* 0x00000058a8587221 */ /* 0x000fe20000010000 */
[----:B------:R-:W-:-:S01]  /*21920*/  FADD.FTZ R89, R175, R89 ;  /* 0x00000059af597221 */ /* 0x000fc20000010000 */
[----:B------:R-:W2:Y:S02]  /*21930*/  MUFU.EX2 R155, R155 ;  /* 0x0000009b009b7308 */ /* 0x000ea40000000800 */
        /* <DEDUP_REMOVED lines=8> */
[----:B0-----:R-:W-:-:S01]  /*219c0*/  FADD.FTZ R89, R183, R89 ;  /* 0x00000059b7597221 */ /* 0x001fc20000010000 */
[----:B------:R-:W0:Y:S02]  /*219d0*/  MUFU.EX2 R158, R158 ;  /* 0x0000009e009e7308 */ /* 0x000e240000000800 */
[----:B------:R-:W-:-:S01]  /*219e0*/  FADD.FTZ R88, R177, R88 ;  /* 0x00000058b1587221 */ /* 0x000fc20000010000 */
[----:B-1----:R-:W-:-:S03]  /*219f0*/  FADD.FTZ R89, R154, R89 ;  /* 0x000000599a597221 */ /* 0x002fc60000010000 */
[----:B------:R-:W-:Y:S01]  /*21a00*/  FADD.FTZ R88, R180, R88 ;  /* 0x00000058b4587221 */ /* 0x000fe20000010000 */
[----:B--2---:R-:W-:-:S01]  /*21a10*/  FADD.FTZ R89, R155, R89 ;  /* 0x000000599b597221 */ /* 0x004fc20000010000 */
[----:B------:R-:W1:Y:S02]  /*21a20*/  MUFU.EX2 R157, R157 ;  /* 0x0000009d009d7308 */ /* 0x000e640000000800 */
[----:B------:R-:W-:-:S04]  /*21a30*/  FADD.FTZ R88, R181, R88 ;  /* 0x00000058b5587221 */ /* 0x000fc80000010000 */
[----:B------:R-:W-:Y:S02]  /*21a40*/  FADD.FTZ R88, R152, R88 ;  /* 0x0000005898587221 */ /* 0x000fe40000010000 */
[----:B------:R-:W2:Y:S01]  /*21a50*/  MUFU.EX2 R159, R159 ;  /* 0x0000009f009f7308 */ /* 0x000ea20000000800 */
[----:B0-----:R-:W-:-:S01]  /*21a60*/  FADD.FTZ R89, R158, R89 ;  /* 0x000000599e597221 */ /* 0x001fc20000010000 */
[----:B------:R-:W-:-:S04]  /*21a70*/  FADD.FTZ R88, R153, R88 ;  /* 0x0000005899587221 */ /* 0x000fc80000010000 */
[----:B------:R-:W-:Y:S02]  /*21a80*/  FADD.FTZ R88, R156, R88 ;  /* 0x000000589c587221 */ /* 0x000fe40000010000 */
[----:B------:R-:W0:Y:S02]  /*21a90*/  MUFU.EX2 R160, R160 ;  /* 0x000000a000a07308 */ /* 0x000e240000000800 */
[----:B-1----:R-:W-:-:S06]  /*21aa0*/  FADD.FTZ R88, R157, R88 ;  /* 0x000000589d587221 */ /* 0x002fcc0000010000 */
        /* <DEDUP_REMOVED lines=20> */
[----:B--2---:R-:W-:-:S01]  /*21bf0*/  FADD.FTZ R88, R136, R88 ;  /* 0x0000005888587221 */ /* 0x004fc20000010000 */
[----:B------:R-:W-:Y:S01]  /*21c00*/  WARPGROUP.ARRIVE ;  /* 0x00000000000079c5 */ /* 0x000fe20000000000 */
[----:B---3--:R-:W-:-:S05]  /*21c10*/  SHF.R.U32.HI R205, RZ, 0x7, R227 ;  /* 0x00000007ffcd7819 */ /* 0x008fca00000116e3 */
        /* <DEDUP_REMOVED lines=12> */
[----:B------:R-:W-:Y:S02]  /*21ce0*/  VIADD R88, R12, 0x600 ;  /* 0x000006000c587836 */ /* 0x000fe40000000000 */
[----:B------:R-:W-:-:S03]  /*21cf0*/  FFMA.FTZ R12, R2, R114, -R101 ;  /* 0x00000072020c7223 */ /* 0x000fc60000010865 */
[----:B------:R-:W-:Y:S01]  /*21d00*/  R2UR UR6, R88 ;  /* 0x00000000580672ca */ /* 0x000fe200000e0000 */
[----:B------:R-:W2:Y:S01]  /*21d10*/  MUFU.EX2 R143, R143 ;  /* 0x0000008f008f7308 */ /* 0x000ea20000000800 */
[----:B0-----:R-:W-:-:S01]  /*21d20*/  FADD.FTZ R89, R144, R89 ;  /* 0x0000005990597221 */ /* 0x001fc20000010000 */
[----:B------:R-:W-:Y:S01]  /*21d30*/  FFMA.FTZ R88, R2, R118, -R101 ;  /* 0x0000007602587223 */ /* 0x000fe20000010865 */
[----:B------:R-:W-:-:S04]  /*21d40*/  @!P1 IMAD R118, R231, 0x8, R18 ;  /* 0x00000008e7769824 */ /* 0x000fc800078e0212 */
[----:B------:R-:W-:Y:S01]  /*21d50*/  @!P1 VIADD R118, R118, 0x2e840 ;  /* 0x0002e84076769836 */ /* 0x000fe20000000000 */
[----:B------:R-:W0:Y:S01]  /*21d60*/  MUFU.EX2 R146, R146 ;  /* 0x0000009200927308 */ /* 0x000e220000000800 */
[----:B-1----:R-:W-:-:S01]  /*21d70*/  FADD.FTZ R114, R145, R89 ;  /* 0x0000005991727221 */ /* 0x002fc20000010000 */
[----:B------:R-:W-:Y:S02]  /*21d80*/  IMAD.MOV.U32 R89, RZ, RZ, -0x3ffffff0 ;  /* 0xc0000010ff597424 */ /* 0x000fe400078e00ff */
[----:B------:R-:W-:-:S03]  /*21d90*/  @!P1 PRMT R118, RZ, 0x654, R118 ;  /* 0x00000654ff769816 */ /* 0x000fc60000000076 */
[----:B------:R-:W-:Y:S01]  /*21da0*/  R2UR UR7, R89 ;  /* 0x00000000590772ca */ /* 0x000fe200000e0000 */
        /* <DEDUP_REMOVED lines=12> */
[----:B------:R-:W-:Y:S01]  /*21e70*/  QGMMA.64x128x32.F32.E4M3.E4M3 R24, R200, gdesc[UR4], R24, gsb0 ;  /* 0x01e00004c8187df3 */ /* 0x000fe20008000818 */
[----:B------:R-:W-:-:S03]  /*21e80*/  IADD3 R102, -R205, 0xb, RZ ;  /* 0x0000000bcd667810 */ /* 0x000fc60007ffe1ff */
        /* <DEDUP_REMOVED lines=37> */
[----:B------:R0:W-:Y:S06]  /*220e0*/  BAR.ARV R102, 0x100 ;  /* 0x000400660000751d */ /* 0x0001ec0000002000 */
[----:B------:R-:W3:Y:S01]  /*220f0*/  MUFU.EX2 R135, R135 ;  /* 0x0000008700877308 */ /* 0x000ee20000000800 */
[----:B-1----:R-:W-:-:S01]  /*22100*/  FADD.FTZ R204, R134, R204 ;  /* 0x000000cc86cc7221 */ /* 0x002fc20000010000 */
[----:B------:R1:W-:Y:S01]  /*22110*/  @!P1 SYNCS.ARRIVE.TRANS64.RED.A1T0 RZ, [R118+URZ], RZ ;  /* 0x000000ff76ff99a7 */ /* 0x0003e2000810043f */
[----:B--2---:R-:W-:-:S05]  /*22120*/  FADD.FTZ R114, R133, R114 ;  /* 0x0000007285727221 */ /* 0x004fca0000010000 */
[----:B------:R-:W2:Y:S08]  /*22130*/  MUFU.EX2 R104, R104 ;  /* 0x0000006800687308 */ /* 0x000eb00000000800 */
[----:B------:R-:W4:Y:S01]  /*22140*/  MUFU.EX2 R106, R106 ;  /* 0x0000006a006a7308 */ /* 0x000f220000000800 */
[----:B---3--:R-:W-:-:S07]  /*22150*/  FADD.FTZ R204, R135, R204 ;  /* 0x000000cc87cc7221 */ /* 0x008fce0000010000 */
[----:B------:R-:W3:Y:S01]  /*22160*/  MUFU.EX2 R105, R105 ;  /* 0x0000006900697308 */ /* 0x000ee20000000800 */
[----:B--2---:R-:W-:-:S07]  /*22170*/  FADD.FTZ R114, R104, R114 ;  /* 0x0000007268727221 */ /* 0x004fce0000010000 */
[----:B------:R-:W2:Y:S01]  /*22180*/  MUFU.EX2 R107, R107 ;  /* 0x0000006b006b7308 */ /* 0x000ea20000000800 */
[----:B----4-:R-:W-:-:S07]  /*22190*/  FADD.FTZ R204, R106, R204 ;  /* 0x000000cc6acc7221 */ /* 0x010fce0000010000 */
        /* <DEDUP_REMOVED lines=49> */
[----:B---3--:R-:W-:-:S04]  /*224b0*/  FADD.FTZ R103, R97, R103 ;  /* 0x0000006761677221 */ /* 0x008fc80000010000 */
[----:B------:R-:W-:-:S03]  /*224c0*/  FADD.FTZ R103, R15, R103 ;  /* 0x000000670f677221 */ /* 0x000fc60000010000 */
[----:B------:R-:W3:Y:S01]  /*224d0*/  MUFU.EX2 R100, R100 ;  /* 0x0000006400647308 */ /* 0x000ee20000000800 */
[----:B--2---:R-:W-:-:S07]  /*224e0*/  FADD.FTZ R114, R98, R114 ;  /* 0x0000007262727221 */ /* 0x004fce0000010000 */
[----:B------:R-:W0:Y:S01]  /*224f0*/  MUFU.EX2 R101, R101 ;  /* 0x0000006500657308 */ /* 0x000e220000000800 */
[----:B----4-:R-:W-:-:S01]  /*22500*/  FADD.FTZ R114, R99, R114 ;  /* 0x0000007263727221 */ /* 0x010fc20000010000 */
[----:B---3--:R-:W-:-:S05]  /*22510*/  FADD.FTZ R103, R100, R103 ;  /* 0x0000006764677221 */ /* 0x008fca0000010000 */
[----:B------:R1:W-:Y:S01]  /*22520*/  STL [R1+0xc], R103 ;  /* 0x00000c6701007387 */ /* 0x0003e20000100800 */
[----:B0-----:R-:W-:-:S05]  /*22530*/  FADD.FTZ R102, R101, R114 ;  /* 0x0000007265667221 */ /* 0x001fca0000010000 */
[----:B------:R1:W-:Y:S01]  /*22540*/  STL [R1+0x8], R102 ;  /* 0x0000086601007387 */ /* 0x0003e20000100800 */
[----:B------:R-:W-:Y:S05]  /*22550*/  @!P0 BRA `(.L_x_6820) ;  /* 0x0000000000048947 */ /* 0x000fea0003800000 */
[----:B------:R-:W-:Y:S01]  /*22560*/  BPT.TRAP 0x1 ;  /* 0x000000040000795c */ /* 0x000fe20000300000 */
.L_x_6820:
[----:B-1----:R-:W2:Y:S04]  /*22570*/  LDL R102, [R1+0x68] ;  /* 0x0000680001667983 */ /* 0x002ea80000100800 */
[----:B------:R-:W3:Y:S01]  /*22580*/  LDL R103, [R1+0x38] ;  /* 0x0000380001677983 */ /* 0x000ee20000100800 */
[----:B--2---:R-:W-:-:S03]  /*22590*/  R2UR UR4, R102 ;  /* 0x00000000660472ca */ /* 0x004fc600000e0000 */
[----:B------:R-:W2:Y:S01]  /*225a0*/  LDL.LU R102, [R1] ;  /* 0x0000000001667983 */ /* 0x000ea20000300800 */
[----:B------:R-:W-:-:S04]  /*225b0*/  F2FP.SATFINITE.E4M3.F32.PACK_AB_MERGE_C R88, R119, R88, RZ ;  /* 0x000000587758723e */ /* 0x000fc800048070ff */
[----:B------:R-:W-:Y:S01]  /*225c0*/  F2FP.SATFINITE.E4M3.F32.PACK_AB_MERGE_C R207, R115, R12, R88 ;  /* 0x0000000c73cf723e */ /* 0x000fe20004807058 */
[----:B------:R-:W-:Y:S01]  /*225d0*/  IMAD R20, R20, 0x8, R18 ;  /* 0x0000000814147824 */ /* 0x000fe200078e0212 */
[----:B------:R-:W-:-:S03]  /*225e0*/  F2FP.SATFINITE.E4M3.F32.PACK_AB_MERGE_C R185, R188, R185, RZ ;  /* 0x000000b9bcb9723e */ /* 0x000fc600048070ff */
[----:B------:R-:W-:Y:S01]  /*225f0*/  VIADD R20, R20, 0x2e860 ;  /* 0x0002e86014147836 */ /* 0x000fe20000000000 */
[----:B------:R-:W-:Y:S01]  /*22600*/  F2FP.SATFINITE.E4M3.F32.PACK_AB_MERGE_C R224, R184, R21, R185 ;  /* 0x00000015b8e0723e */ /* 0x000fe200048070b9 */
[----:B------:R-:W-:Y:S01]  /*22610*/  IMAD.U32 R21, RZ, RZ, UR4 ;  /* 0x00000004ff157e24 */ /* 0x000fe2000f8e00ff */
[----:B------:R-:W-:Y:S02]  /*22620*/  F2FP.SATFINITE.E4M3.F32.PACK_AB_MERGE_C R124, R125, R124, RZ ;  /* 0x0000007c7d7c723e */ /* 0x000fe400048070ff */
[----:B------:R-:W-:Y:S02]  /*22630*/  F2FP.SATFINITE.E4M3.F32.PACK_AB_MERGE_C R92, R93, R92, RZ ;  /* 0x0000005c5d5c723e */ /* 0x000fe400048070ff */
[----:B------:R-:W-:Y:S02]  /*22640*/  PRMT R20, R21, 0x654, R20 ;  /* 0x0000065415147816 */ /* 0x000fe40000000014 */
[----:B------:R-:W-:Y:S02]  /*22650*/  F2FP.SATFINITE.E4M3.F32.PACK_AB_MERGE_C R124, R121, R120, R124 ;  /* 0x00000078797c723e */ /* 0x000fe4000480707c */
[----:B------:R-:W-:Y:S01]  /*22660*/  F2FP.SATFINITE.E4M3.F32.PACK_AB_MERGE_C R190, R191, R190, RZ ;  /* 0x000000bebfbe723e */ /* 0x000fe200048070ff */
[----:B------:R0:W-:Y:S01]  /*22670*/  SYNCS.ARRIVE.TRANS64.RED.A1T0 RZ, [R20+URZ], RZ ;  /* 0x000000ff14ff79a7 */ /* 0x0001e2000810043f */
        /* <DEDUP_REMOVED lines=114> */
[----:B------:R-:W-:Y:S02]  /*22da0*/  IMAD.MOV.U32 R21, RZ, RZ, R234 ;  /* 0x000000ffff157224 */ /* 0x000fe400078e00ea */
[----:B0-----:R-:W-:Y:S02]  /*22db0*/  IMAD.MOV.U32 R20, RZ, RZ, R231 ;  /* 0x000000ffff147224 */ /* 0x001fe400078e00e7 */
[----:B------:R-:W-:Y:S02]  /*22dc0*/  IMAD.MOV.U32 R208, RZ, RZ, R124 ;  /* 0x000000ffffd07224 */ /* 0x000fe400078e007c */
[----:B--2---:R-:W-:-:S05]  /*22dd0*/  VIADD R12, R102, 0xffffffff ;  /* 0xffffffff660c7836 */ /* 0x004fca0000000000 */
[----:B------:R2:W-:Y:S01]  /*22de0*/  STL [R1], R12 ;  /* 0x0000000c01007387 */ /* 0x0005e20000100800 */
[----:B---3--:R-:W-:-:S13]  /*22df0*/  ISETP.GT.AND P2, PT, R102, R103, PT ;  /* 0x000000676600720c */ /* 0x008fda0003f44270 */
[----:B--2---:R-:W-:Y:S05]  /*22e00*/  @P2 BRA `(.L_x_6821) ;  /* 0xffffffc000142947 */ /* 0x004fea000383ffff */
.L_x_6810:
[----:B------:R-:W2:Y:S02]  /*22e10*/  LDL R13, [R1+0x60] ;  /* 0x00006000010d7983 */ /* 0x000ea40000100800 */
[----:B--2---:R-:W-:-:S13]  /*22e20*/  ISETP.GE.AND P2, PT, R12, R13, PT ;  /* 0x0000000d0c00720c */ /* 0x004fda0003f46270 */
[----:B------:R-:W-:Y:S05]  /*22e30*/  @!P2 BRA `(.L_x_6822) ;  /* 0x0000006400d8a947 */ /* 0x000fea0003800000 */
[----:B------:R-:W2:Y:S04]  /*22e40*/  LDL R15, [R1+0x1c] ;  /* 0x00001c00010f7983 */ /* 0x000ea80000100800 */
[----:B------:R-:W2:Y:S01]  /*22e50*/  LDL R14, [R1+0x18] ;  /* 0x00001800010e7983 */ /* 0x000ea20000100800 */
[----:B------:R-:W-:Y:S02]  /*22e60*/  VIADD R237, R233, 0x8 ;  /* 0x00000008e9ed7836 */ /* 0x000fe40000000000 */
[----:B------:R-:W-:Y:S01]  /*22e70*/  IMAD.MOV.U32 R236, RZ, RZ, R234 ;  /* 0x000000ffffec7224 */ /* 0x000fe200078e00ea */
[----:B------:R1:W-:Y:S01]  /*22e80*/  STL [R1+0x4], R0 ;  /* 0x0000040001007387 */ /* 0x0003e20000100800 */
[----:B------:R-:W-:-:S03]  /*22e90*/  IMAD.MOV.U32 R13, RZ, RZ, R231 ;  /* 0x000000ffff0d7224 */ /* 0x000fc600078e00e7 */
[----:B------:R1:W-:Y:S02]  /*22ea0*/  STL [R1], R3 ;  /* 0x0000000301007387 */ /* 0x0003e40000100800 */
[----:B-12---:R-:W-:-:S07]  /*22eb0*/  IADD3 R237, R237, R14, -R15 ;  /* 0x0000000eeded7210 */ /* 0x006fce0007ffe80f */
.L_x_6841:
[----:B------:R-:W2:Y:S01]  /*22ec0*/  LDL R0, [R1+0x40] ;  /* 0x0000400001007983 */ /* 0x000ea20000100800 */
        /* <DEDUP_REMOVED lines=8> */
.L_x_6824:
[----:B------:R-:W-:-:S05]  /*22f50*/  VIADD R0, R13, 0x1 ;  /* 0x000000010d007836 */ /* 0x000fca0000000000 */
[----:B------:R-:W-:-:S04]  /*22f60*/  ISETP.NE.AND P3, PT, R0, 0x2, PT ;  /* 0x000000020000780c */ /* 0x000fc80003f65270 */
[----:B------:R-:W-:Y:S02]  /*22f70*/  SEL R3, R0, RZ, P3 ;  /* 0x000000ff00037207 */ /* 0x000fe40001800000 */
[----:B------:R-:W-:-:S03]  /*22f80*/  SHF.L.U32 R0, R234, 0x1f, RZ ;  /* 0x0000001fea007819 */ /* 0x000fc600000006ff */
[----:B------:R-:W-:-:S04]  /*22f90*/  IMAD R3, R3, 0x8, R18 ;  /* 0x0000000803037824 */ /* 0x000fc800078e0212 */
[----:B------:R1:W2:Y:S01]  /*22fa0*/  SYNCS.PHASECHK.TRANS64.TRYWAIT P3, [R3+URZ+0x2e830], R0 ;  /* 0x02e83000030075a7 */ /* 0x0002a2000806017f */
[----:B------:R-:W-:Y:S05]  /*22fb0*/  @!P0 BRA `(.L_x_6825) ;  /* 0x0000000000048947 */ /* 0x000fea0003800000 */
[----:B------:R-:W-:Y:S01]  /*22fc0*/  BPT.TRAP 0x1 ;  /* 0x000000040000795c */ /* 0x000fe20000300000 */
.L_x_6825:
[----:B------:R-:W-:Y:S04]  /*22fd0*/  BSSY B0, `(.L_x_6823) ;  /* 0x0000004000007945 */ /* 0x000fe80003800000 */
[----:B--2---:R-:W-:Y:S05]  /*22fe0*/  @P3 BRA `(.L_x_6826) ;  /* 0x0000000000083947 */ /* 0x004fea0003800000 */
[----:B------:R-:W2:Y:S02]  /*22ff0*/  SYNCS.PHASECHK.TRANS64.TRYWAIT P3, [R3+URZ+0x2e830], R0 ;  /* 0x02e83000030075a7 */ /* 0x000ea4000806017f */
[----:B--2---:R-:W-:Y:S05]  /*23000*/  @!P3 BRA `(.L_x_6827) ;  /* 0x000001180080b947 */ /* 0x004fea0003800000 */
.L_x_6826:
[----:B------:R-:W-:Y:S05]  /*23010*/  BSYNC B0 ;  /* 0x0000000000007941 */ /* 0x000fea0003800000 */
.L_x_6823:
[----:B-12---:R-:W0:Y:S01]  /*23020*/  LDL R3, [R1+0x48] ;  /* 0x0000480001037983 */ /* 0x006e220000100800 */
[----:B------:R-:W-:Y:S01]  /*23030*/  VIADD R231, R13, 0x1 ;  /* 0x000000010de77836 */ /* 0x000fe20000000000 */
[----:B------:R-:W-:Y:S05]  /*23040*/  WARPSYNC.ALL ;  /* 0x0000000000007948 */ /* 0x000fea0003800000 */
[----:B------:R-:W1:Y:S01]  /*23050*/  S2R R0, SR_TID.X ;  /* 0x0000000000007919 */ /* 0x000e620000002100 */
[C---:B------:R-:W-:Y:S01]  /*23060*/  ISETP.NE.AND P3, PT, R231.reuse, 0x2, PT ;  /* 0x00000002e700780c */ /* 0x040fe20003f65270 */
[----:B------:R-:W-:Y:S01]  /*23070*/  IMAD.MOV.U32 R89, RZ, RZ, 0x40000040 ;  /* 0x40000040ff597424 */ /* 0x000fe200078e00ff */
[C---:B------:R-:W-:Y:S01]  /*23080*/  R2UR UR12, R8.reuse ;  /* 0x00000000080c72ca */ /* 0x040fe200000e0000 */
[----:B------:R-:W-:Y:S01]  /*23090*/  IMAD.MOV.U32 R15, RZ, RZ, 0x40000040 ;  /* 0x40000040ff0f7424 */ /* 0x000fe200078e00ff */
[----:B------:R-:W-:Y:S01]  /*230a0*/  SEL R231, R231, RZ, P3 ;  /* 0x000000ffe7e77207 */ /* 0x000fe20001800000 */
        /* <DEDUP_REMOVED lines=13> */
[----:B------:R-:W-:Y:S01]  /*23180*/  R2UR UR25, R15 ;  /* 0x000000000f1972ca */ /* 0x000fe200000e0000 */
[----:B------:R-:W-:Y:S01]  /*23190*/  STL [R1+0xb4], R22 ;  /* 0x0000b41601007387 */ /* 0x000fe20000100800 */
[C---:B------:R-:W-:Y:S02]  /*231a0*/  R2UR UR27, R21.reuse ;  /* 0x00000000151b72ca */ /* 0x040fe400000e0000 */
[----:B------:R-:W-:Y:S01]  /*231b0*/  R2UR UR29, R21 ;  /* 0x00000000151d72ca */ /* 0x000fe200000e0000 */
[----:B------:R2:W-:Y:S01]  /*231c0*/  STL [R1+0xb0], R19 ;  /* 0x0000b01301007387 */ /* 0x0005e20000100800 */
[----:B------:R-:W-:-:S02]  /*231d0*/  R2UR UR31, R91 ;  /* 0x000000005b1f72ca */ /* 0x000fc400000e0000 */
[----:B------:R-:W-:Y:S01]  /*231e0*/  R2UR UR39, R15 ;  /* 0x000000000f2772ca */ /* 0x000fe200000e0000 */
[----:B------:R-:W-:Y:S01]  /*231f0*/  STL [R1+0xac], R18 ;  /* 0x0000ac1201007387 */ /* 0x000fe20000100800 */
[----:B------:R-:W-:Y:S02]  /*23200*/  R2UR UR36, R8 ;  /* 0x00000000082472ca */ /* 0x000fe400000e0000 */
[----:B-1----:R-:W-:Y:S01]  /*23210*/  SHF.R.U32.HI R0, RZ, 0x7, R0 ;  /* 0x00000007ff007819 */ /* 0x002fe20000011600 */
[----:B------:R-:W-:Y:S01]  /*23220*/  STL [R1+0xa8], R17 ;  /* 0x0000a81101007387 */ /* 0x000fe20000100800 */
[----:B------:R-:W-:Y:S02]  /*23230*/  R2UR UR37, R9 ;  /* 0x00000000092572ca */ /* 0x000fe400000e0000 */
[----:B------:R-:W-:Y:S01]  /*23240*/  R2UR UR47, R21 ;  /* 0x00000000152f72ca */ /* 0x000fe200000e0000 */
[----:B------:R-:W-:Y:S01]  /*23250*/  VIADD R0, R0, 0x8 ;  /* 0x0000000800007836 */ /* 0x000fe20000000000 */
[----:B------:R-:W-:Y:S01]  /*23260*/  STL [R1+0xa4], R16 ;  /* 0x0000a41001007387 */ /* 0x000fe20000100800 */
[----:B------:R-:W-:-:S02]  /*23270*/  R2UR UR44, R8 ;  /* 0x00000000082c72ca */ /* 0x000fc400000e0000 */
[----:B------:R-:W-:Y:S01]  /*23280*/  R2UR UR45, R9 ;  /* 0x00000000092d72ca */ /* 0x000fe200000e0000 */
[----:B------:R1:W-:Y:S01]  /*23290*/  BAR.SYNC.DEFER_BLOCKING R0, 0x100 ;  /* 0x000400000000751d */ /* 0x0003e20000010000 */
[C---:B------:R-:W-:Y:S02]  /*232a0*/  R2UR UR19, R15.reuse ;  /* 0x000000000f1372ca */ /* 0x040fe400000e0000 */
[----:B------:R-:W-:Y:S01]  /*232b0*/  R2UR UR5, R15 ;  /* 0x000000000f0572ca */ /* 0x000fe200000e0000 */
[----:B------:R-:W-:Y:S01]  /*232c0*/  IMAD.MOV.U32 R15, RZ, RZ, 0x40000040 ;  /* 0x40000040ff0f7424 */ /* 0x000fe200078e00ff */
[----:B------:R-:W-:Y:S02]  /*232d0*/  R2UR UR17, R21 ;  /* 0x00000000151172ca */ /* 0x000fe400000e0000 */
[C---:B------:R-:W-:Y:S01]  /*232e0*/  R2UR UR9, R91.reuse ;  /* 0x000000005b0972ca */ /* 0x040fe200000e0000 */
[----:B------:R3:W-:Y:S01]  /*232f0*/  STL [R1+0xa0], R12 ;  /* 0x0000a00c01007387 */ /* 0x0007e20000100800 */
[----:B------:R-:W-:-:S02]  /*23300*/  R2UR UR33, R91 ;  /* 0x000000005b2172ca */ /* 0x000fc400000e0000 */
[----:B------:R-:W-:Y:S01]  /*23310*/  R2UR UR59, R89 ;  /* 0x00000000593b72ca */ /* 0x000fe200000e0000 */
[----:B------:R4:W-:Y:S01]  /*23320*/  STL [R1+0x9c], R2 ;  /* 0x00009c0201007387 */ /* 0x0009e20000100800 */
[----:B------:R-:W-:Y:S01]  /*23330*/  WARPGROUP.ARRIVE ;  /* 0x00000000000079c5 */ /* 0x000fe20000000000 */
[----:B0-----:R-:W-:Y:S01]  /*23340*/  IMAD R88, R231, 0x700, R3 ;  /* 0x00000700e7587824 */ /* 0x001fe200078e0203 */
[----:B------:R-:W-:Y:S01]  /*23350*/  MOV R3, UR7 ;  /* 0x0000000700037c02 */ /* 0x000fe20008000f00 */
[----:B------:R-:W-:Y:S01]  /*23360*/  UMOV UR7, UR11 ;  /* 0x0000000b00077c82 */ /* 0x000fe20008000000 */
[----:B------:R-:W-:Y:S01]  /*23370*/  R2UR UR11, R91 ;  /* 0x000000005b0b72ca */ /* 0x000fe200000e0000 */
[C---:B------:R-:W-:Y:S01]  /*23380*/  VIADD R14, R88.reuse, 0x100 ;  /* 0x00000100580e7836 */ /* 0x040fe20000000000 */
[C---:B------:R-:W-:Y:S01]  /*23390*/  R2UR UR14, R88.reuse ;  /* 0x00000000580e72ca */ /* 0x040fe200000e0000 */
[C---:B------:R-:W-:Y:S01]  /*233a0*/  VIADD R20, R88.reuse, 0x200 ;  /* 0x0000020058147836 */ /* 0x040fe20000000000 */
[----:B--2---:R-:W-:Y:S01]  /*233b0*/  MOV R19, UR7 ;  /* 0x0000000700137c02 */ /* 0x004fe20008000f00 */
        /* <DEDUP_REMOVED lines=24> */
[----:B---3--:R-:W-:Y:S01]  /*23540*/  MOV R12, UR11 ;  /* 0x0000000b000c7c02 */ /* 0x008fe20008000f00 */
        /* <DEDUP_REMOVED lines=21> */
[----:B-1----:R-:W-:Y:S01]  /*236a0*/  MOV R0, UR6 ;  /* 0x0000000600007c02 */ /* 0x002fe20008000f00 */
        /* <DEDUP_REMOVED lines=12> */
[----:B----4-:R-:W-:Y:S01]  /*23770*/  MOV R2, UR10 ;  /* 0x0000000a00027c02 */ /* 0x010fe20008000f00 */
        /* <DEDUP_REMOVED lines=205> */
.L_x_6829:
[----:B------:R-:W-:Y:S01]  /*24450*/  SHF.L.U32 R0, R236, 0x1f, RZ ;  /* 0x0000001fec007819 */ /* 0x000fe200000006ff */
[----:B-----5:R-:W-:-:S04]  /*24460*/  IMAD R3, R13, 0x8, R18 ;  /* 0x000000080d037824 */ /* 0x020fc800078e0212 */
[----:B------:R0:W1:Y:S01]  /*24470*/  SYNCS.PHASECHK.TRANS64.TRYWAIT P2, [R3+URZ+0x2e850], R0 ;  /* 0x02e85000030075a7 */ /* 0x000062000804017f */
[----:B------:R-:W-:Y:S05]  /*24480*/  @!P0 BRA `(.L_x_6830) ;  /* 0x0000000000048947 */ /* 0x000fea0003800000 */
[----:B------:R-:W-:Y:S01]  /*24490*/  BPT.TRAP 0x1 ;  /* 0x000000040000795c */ /* 0x000fe20000300000 */
.L_x_6830:
[----:B-1----:R-:W-:Y:S05]  /*244a0*/  @P2 BRA `(.L_x_6828) ;  /* 0x0000000000082947 */ /* 0x002fea0003800000 */
[----:B------:R-:W1:Y:S02]  /*244b0*/  SYNCS.PHASECHK.TRANS64.TRYWAIT P2, [R3+URZ+0x2e850], R0 ;  /* 0x02e85000030075a7 */ /* 0x000e64000804017f */
[----:B-1----:R-:W-:Y:S05]  /*244c0*/  @!P2 BRA `(.L_x_6831) ;  /* 0x000001040064a947 */ /* 0x002fea0003800000 */
.L_x_6828:
[----:B-----5:R-:W-:Y:S01]  /*244d0*/  VIADD R14, R18, 0x400 ;  /* 0x00000400120e7836 */ /* 0x020fe20000000000 */
[----:B------:R-:W-:Y:S05]  /*244e0*/  WARPSYNC.ALL ;  /* 0x0000000000007948 */ /* 0x000fea0003800000 */
[----:B------:R-:W-:Y:S01]  /*244f0*/  SHF.R.U32.HI R14, RZ, 0x4, R14 ;  /* 0x00000004ff0e7819 */ /* 0x000fe2000001160e */
[----:B------:R-:W-:Y:S01]  /*24500*/  IMAD.MOV.U32 R15, RZ, RZ, -0x3ffffff0 ;  /* 0xc0000010ff0f7424 */ /* 0x000fe200078e00ff */
[----:B------:R-:W-:Y:S01]  /*24510*/  WARPGROUP.ARRIVE ;  /* 0x00000000000079c5 */ /* 0x000fe20000000000 */
[----:B------:R-:W-:Y:S01]  /*24520*/  IMAD.MOV.U32 R21, RZ, RZ, -0x3ffffff0 ;  /* 0xc0000010ff157424 */ /* 0x000fe200078e00ff */
[----:B------:R-:W-:-:S04]  /*24530*/  LOP3.LUT R14, R14, 0x3fff, RZ, 0xc0, !PT ;  /* 0x00003fff0e0e7812 */ /* 0x000fc800078ec0ff */
[----:B01----:R-:W0:Y:S01]  /*24540*/  S2R R3, SR_TID.X ;  /* 0x0000000000037919 */ /* 0x003e220000002100 */
[----:B------:R-:W-:Y:S01]  /*24550*/  R2UR UR7, R15 ;  /* 0x000000000f0772ca */ /* 0x000fe200000e0000 */
[----:B------:R-:W-:Y:S01]  /*24560*/  IMAD R0, R12, -0xe0, RZ ;  /* 0xffffff200c007824 */ /* 0x000fe200078e02ff */
[----:B------:R-:W-:Y:S01]  /*24570*/  LOP3.LUT R14, R14, 0x10000, RZ, 0xfc, !PT ;  /* 0x000100000e0e7812 */ /* 0x000fe200078efcff */
[----:B------:R-:W-:Y:S01]  /*24580*/  ULDC UR4, c[0x0][0x9dc] ;  /* 0x0002770000047ab9 */ /* 0x000fe20000000800 */
[----:B------:R-:W-:-:S03]  /*24590*/  ULDC UR5, c[0x0][0x9e0] ;  /* 0x0002780000057ab9 */ /* 0x000fc60000000800 */
        /* <DEDUP_REMOVED lines=10> */
[----:B------:R-:W2:Y:S04]  /*24640*/  LDL R227, [R1+0x18] ;  /* 0x0000180001e37983 */ /* 0x000ea80000100800 */
[----:B------:R-:W3:Y:S02]  /*24650*/  LDL R226, [R1+0x1c] ;  /* 0x00001c0001e27983 */ /* 0x000ee40000100800 */
[----:B------:R-:W-:Y:S01]  /*24660*/  QGMMA.64x128x32.F32.E4M3.E4M3 R24, R220, gdesc[UR4], R24, gsb0 ;  /* 0x01e00004dc187df3 */ /* 0x000fe20008000818 */
[----:B------:R-:W-:-:S02]  /*24670*/  R2UR UR6, R20 ;  /* 0x00000000140672ca */ /* 0x000fc400000e0000 */
[----:B------:R-:W-:Y:S01]  /*24680*/  R2UR UR7, R21 ;  /* 0x00000000150772ca */ /* 0x000fe200000e0000 */
[----:B------:R-:W-:Y:S01]  /*24690*/  VIADD R20, R14, 0x300 ;  /* 0x000003000e147836 */ /* 0x000fe20000000000 */
[----:B------:R-:W4:Y:S01]  /*246a0*/  LDL R225, [R1+0x44] ;  /* 0x0000440001e17983 */ /* 0x000f220000100800 */
        /* <DEDUP_REMOVED lines=26> */
[----:B------:R-:W-:Y:S02]  /*24850*/  R2UR UR7, R15 ;  /* 0x000000000f0772ca */ /* 0x000fe400000e0000 */
[----:B0-----:R-:W-:Y:S02]  /*24860*/  SHF.R.U32.HI R224, RZ, 0x7, R3 ;  /* 0x00000007ffe07819 */ /* 0x001fe40000011603 */
[----:B--2---:R-:W-:Y:S01]  /*24870*/  IADD3 R3, R0, 0x1, R227 ;  /* 0x0000000100037810 */ /* 0x004fe20007ffe0e3 */
[----:B----4-:R-:W-:-:S04]  /*24880*/  IMAD R21, R225, -0x2, R0 ;  /* 0xfffffffee1157824 */ /* 0x010fc800078e0200 */
[----:B---3--:R-:W-:-:S04]  /*24890*/  IMAD.IADD R3, R3, 0x1, -R226 ;  /* 0x0000000103037824 */ /* 0x008fc800078e0ae2 */
[----:B------:R-:W-:Y:S02]  /*248a0*/  IMAD R20, R225, -0x2, R3 ;  /* 0xfffffffee1147824 */ /* 0x000fe400078e0203 */
[----:B------:R-:W0:Y:S01]  /*248b0*/  LDC R225, c[0x0][0x9e4] ;  /* 0x00027900ffe17b82 */ /* 0x000e220000000800 */
[----:B------:R-:W-:Y:S01]  /*248c0*/  @!P1 IMAD R15, R231, 0x8, R18 ;  /* 0x00000008e70f9824 */ /* 0x000fe200078e0212 */
[----:B------:R-:W-:-:S03]  /*248d0*/  ULOP3.LUT UR4, URZ, UR4, URZ, 0x33, !UPT ;  /* 0x000000043f047292 */ /* 0x000fc6000f8e333f */
[----:B------:R-:W-:Y:S01]  /*248e0*/  @!P1 VIADD R15, R15, 0x2e840 ;  /* 0x0002e8400f0f9836 */ /* 0x000fe20000000000 */
[----:B------:R-:W-:Y:S01]  /*248f0*/  IADD3 R14, -R224, 0xb, RZ ;  /* 0x0000000be00e7810 */ /* 0x000fe20007ffe1ff */
[----:B------:R-:W-:-:S03]  /*24900*/  VIADD R3, R20, UR5 ;  /* 0x0000000514037c36 */ /* 0x000fc60008000000 */
[----:B------:R-:W-:Y:S01]  /*24910*/  @!P1 PRMT R15, RZ, 0x654, R15 ;  /* 0x00000654ff0f9816 */ /* 0x000fe2000000000f */
[----:B------:R-:W-:Y:S01]  /*24920*/  VIADD R20, R20, UR4 ;  /* 0x0000000414147c36 */ /* 0x000fe20008000000 */
[----:B0-----:R-:W-:Y:S01]  /*24930*/  ISETP.GE.AND P2, PT, R225, 0x1, PT ;  /* 0x00000001e100780c */ /* 0x001fe20003f46270 */
[----:B------:R-:W-:Y:S02]  /*24940*/  WARPGROUP.DEPBAR.LE gsb0, 0x0 ;  /* 0x00008000000079c5 */ /* 0x000fe40000010000 */
[----:B------:R-:W-:-:S06]  /*24950*/  WARPGROUP.ARRIVE ;  /* 0x00000000000079c5 */ /* 0x000fcc0000000000 */
[----:B------:R-:W-:Y:S03]  /*24960*/  QGMMA.64x128x32.F32.E4M3.E4M3 R24, R200, gdesc[UR4], R24, gsb0 ;  /* 0x01e00004c8187df3 */ /* 0x000fe60008000818 */
[----:B------:R-:W-:Y:S02]  /*24970*/  WARPGROUP.DEPBAR.LE gsb0, 0x0 ;  /* 0x00008000000079c5 */ /* 0x000fe40000010000 */
[----:B------:R0:W-:Y:S06]  /*24980*/  BAR.ARV R14, 0x100 ;  /* 0x0004000e0000751d */ /* 0x0001ec0000002000 */
[----:B------:R0:W-:Y:S01]  /*24990*/  @!P1 SYNCS.ARRIVE.TRANS64.RED.A1T0 RZ, [R15+URZ], RZ ;  /* 0x000000ff0fff99a7 */ /* 0x0001e2000810043f */
[----:B------:R-:W-:-:S02]  /*249a0*/  IMAD.IADD R200, R233, 0x1, R3 ;  /* 0x00000001e9c87824 */ /* 0x000fc400078e0203 */
[----:B------:R-:W-:Y:S01]  /*249b0*/  IMAD.IADD R201, R233, 0x1, R20 ;  /* 0x00000001e9c97824 */ /* 0x000fe200078e0214 */
[----:B------:R-:W-:Y:S06]  /*249c0*/  @!P2 BRA `(.L_x_6832) ;  /* 0x00000000005ca947 */ /* 0x000fec0003800000 */
        /* <DEDUP_REMOVED lines=8> */
[----:B0-----:R-:W0:Y:S02]  /*24a50*/  @P2 LDC.64 R14, c[0x0][0x9e8] ;  /* 0x00027a00ff0e2b82 */ /* 0x001e240000000a00 */
[----:B0-----:R-:W-:-:S05]  /*24a60*/  @P2 IMAD.HI.U32 R14, R202, R14, RZ ;  /* 0x0000000eca0e2227 */ /* 0x001fca00078e00ff */
[----:B------:R-:W-:-:S04]  /*24a70*/  @P2 SHF.R.U32.HI R202, RZ, R15, R14 ;  /* 0x0000000fffca2219 */ /* 0x000fc8000001160e */
[----:B------:R-:W-:Y:S01]  /*24a80*/  LOP3.LUT R202, RZ, R202, RZ, 0x33, !PT ;  /* 0x000000caffca7212 */ /* 0x000fe200078e33ff */
[----:B------:R-:W-:Y:S06]  /*24a90*/  BRA `(.L_x_6835) ;  /* 0x0000000000187947 */ /* 0x000fec0003800000 */
.L_x_6834:
[----:B------:R-:W-:Y:S02]  /*24aa0*/  ULDC UR4, c[0x0][0x9e4] ;  /* 0x0002790000047ab9 */ /* 0x000fe40000000800 */
[----:B------:R-:W-:-:S05]  /*24ab0*/  IMAD.U32 R203, RZ, RZ, UR4 ;  /* 0x00000004ffcb7e24 */ /* 0x000fca000f8e00ff */
[----:B------:R-:W-:-:S13]  /*24ac0*/  ISETP.NE.AND P2, PT, R203, 0x1, PT ;  /* 0x00000001cb00780c */ /* 0x000fda0003f45270 */
[----:B0-----:R-:W0:Y:S02]  /*24ad0*/  @P2 LDC.64 R14, c[0x0][0x9e8] ;  /* 0x00027a00ff0e2b82 */ /* 0x001e240000000a00 */
[----:B0-----:R-:W-:-:S05]  /*24ae0*/  @P2 IMAD.HI.U32 R14, R202, R14, RZ ;  /* 0x0000000eca0e2227 */ /* 0x001fca00078e00ff */
[----:B------:R-:W-:-:S07]  /*24af0*/  @P2 SHF.R.U32.HI R202, RZ, R15, R14 ;  /* 0x0000000fffca2219 */ /* 0x000fce000001160e */
.L_x_6835:
[----:B------:R-:W-:Y:S05]  /*24b00*/  BSYNC B0 ;  /* 0x0000000000007941 */ /* 0x000fea0003800000 */
.L_x_6833:
[----:B------:R-:W-:-:S05]  /*24b10*/  IMAD R202, R202, R203, R21 ;  /* 0x000000cbcaca7224 */ /* 0x000fca00078e0215 */
[----:B------:R-:W-:Y:S02]  /*24b20*/  VIADDMNMX R200, R202, R203, R200, PT ;  /* 0x000000cbcac87246 */ /* 0x000fe400038001c8 */
[----:B------:R-:W-:-:S07]  /*24b30*/  VIMNMX R201, R201, R202, !PT ;  /* 0x000000cac9c97248 */ /* 0x000fce0007fe0100 */
.L_x_6832:
[C---:B------:R-:W-:Y:S02]  /*24b40*/  ISETP.GE.AND P2, PT, R0.reuse, 0x2, PT ;  /* 0x000000020000780c */ /* 0x040fe40003f46270 */
[----:B------:R-:W-:Y:S02]  /*24b50*/  LOP3.LUT R17, R17, 0xffffdfff, RZ, 0xc0, !PT ;  /* 0xffffdfff11117812 */ /* 0x000fe400078ec0ff */
[C---:B------:R-:W-:Y:S02]  /*24b60*/  ISETP.GE.AND P3, PT, R0.reuse, 0x9, PT ;  /* 0x000000090000780c */ /* 0x040fe40003f66270 */
[----:B------:R-:W-:Y:S02]  /*24b70*/  ISETP.GE.AND P4, PT, R0, 0x22, PT ;  /* 0x000000220000780c */ /* 0x000fe40003f86270 */
[----:B------:R-:W-:Y:S02]  /*24b80*/  LOP3.LUT R16, R16, 0xfffffffd, RZ, 0xc0, !PT ;  /* 0xfffffffd10107812 */ /* 0x000fe400078ec0ff */
[----:B------:R-:W-:-:S03]  /*24b90*/  IADD3 R20, R20, 0x8, R233 ;  /* 0x0000000814147810 */ /* 0x000fc60007ffe0e9 */
[----:B------:R-:W-:Y:S02]  /*24ba0*/  @P2 LOP3.LUT R17, R17, 0x2000, RZ, 0xfc, !PT ;  /* 0x0000200011112812 */ /* 0x000fe400078efcff */
[----:B------:R-:W-:Y:S02]  /*24bb0*/  ISETP.GT.AND P2, PT, R201, 0x1, !P2 ;  /* 0x00000001c900780c */ /* 0x000fe40005744270 */
[----:B------:R-:W-:Y:S02]  /*24bc0*/  LOP3.LUT R17, R17, 0xffffbfff, RZ, 0xc0, !PT ;  /* 0xffffbfff11117812 */ /* 0x000fe400078ec0ff */
[----:B------:R-:W-:Y:S02]  /*24bd0*/  ISETP.LT.OR P2, PT, R200, 0x2, P2 ;  /* 0x00000002c800780c */ /* 0x000fe40001741670 */
[----:B------:R-:W-:Y:S02]  /*24be0*/  @P3 LOP3.LUT R17, R17, 0x4000, RZ, 0xfc, !PT ;  /* 0x0000400011113812 */ /* 0x000fe400078efcff */
[----:B------:R-:W-:-:S02]  /*24bf0*/  FSEL R185, R185, -INF , !P2 ;  /* 0xff800000b9b97808 */ /* 0x000fc40005000000 */
[----:B------:R-:W-:Y:S02]  /*24c00*/  ISETP.GT.AND P2, PT, R201, 0x8, !P3 ;  /* 0x00000008c900780c */ /* 0x000fe40005f44270 */
[----:B------:R-:W-:Y:S02]  /*24c10*/  ISETP.GE.AND P3, PT, R0, 0xa, PT ;  /* 0x0000000a0000780c */ /* 0x000fe40003f66270 */
[----:B------:R-:W-:Y:S02]  /*24c20*/  ISETP.LT.OR P2, PT, R200, 0x9, P2 ;  /* 0x00000009c800780c */ /* 0x000fe40001741670 */
[----:B------:R-:W-:Y:S02]  /*24c30*/  LOP3.LUT R17, R17, 0xffff7fff, RZ, 0xc0, !PT ;  /* 0xffff7fff11117812 */ /* 0x000fe400078ec0ff */
[----:B------:R-:W-:Y:S02]  /*24c40*/  FSEL R188, R188, -INF , !P2 ;  /* 0xff800000bcbc7808 */ /* 0x000fe40005000000 */
[----:B------:R-:W-:-:S02]  /*24c50*/  ISETP.GT.AND P2, PT, R201, 0x9, !P3 ;  /* 0x00000009c900780c */ /* 0x000fc40005f44270 */
[----:B------:R-:W-:Y:S02]  /*24c60*/  @P4 LOP3.LUT R16, R16, 0x2, RZ, 0xfc, !PT ;  /* 0x0000000210104812 */ /* 0x000fe400078efcff */
[----:B------:R-:W-:Y:S02]  /*24c70*/  ISETP.LT.OR P2, PT, R200, 0xa, P2 ;  /* 0x0000000ac800780c */ /* 0x000fe40001741670 */
[----:B------:R-:W-:Y:S02]  /*24c80*/  @P3 LOP3.LUT R17, R17, 0x8000, RZ, 0xfc, !PT ;  /* 0x0000800011113812 */ /* 0x000fe400078efcff */
[----:B------:R-:W-:Y:S02]  /*24c90*/  ISETP.GE.AND P3, PT, R0, 0x11, PT ;  /* 0x000000110000780c */ /* 0x000fe40003f66270 */
[----:B------:R-:W-:Y:S02]  /*24ca0*/  LOP3.LUT R17, R17, 0xfffeffff, RZ, 0xc0, !PT ;  /* 0xfffeffff11117812 */ /* 0x000fe400078ec0ff */
[----:B------:R-:W-:-:S02]  /*24cb0*/  FSEL R189, R189, -INF , !P2 ;  /* 0xff800000bdbd7808 */ /* 0x000fc40005000000 */
        /* <DEDUP_REMOVED lines=300> */
[----:B------:R-:W-:Y:S02]  /*25f80*/  ISETP.GE.AND P6, PT, R0, 0xda, PT ;  /* 0x000000da0000780c */ /* 0x000fe40003fc6270 */
[----:B------:R-:W-:-:S11]  /*25f90*/  IADD3 R0, R3, 0x8, R233 ;  /* 0x0000000803007810 */ /* 0x000fd60007ffe0e9 */
        /* <DEDUP_REMOVED lines=9> */
[----:B------:R-:W-:Y:S01]  /*26030*/  ULDC UR4, c[0x0][0x9e4] ;  /* 0x0002790000047ab9 */ /* 0x000fe20000000800 */
[----:B------:R-:W-:Y:S02]  /*26040*/  VIADD R200, R233, 0x8 ;  /* 0x00000008e9c87836 */ /* 0x000fe40000000000 */
[----:B------:R-:W-:-:S03]  /*26050*/  IMAD.U32 R3, RZ, RZ, UR4 ;  /* 0x00000004ff037e24 */ /* 0x000fc6000f8e00ff */
[----:B------:R-:W-:Y:S02]  /*26060*/  IADD3 R200, R200, R227, -R226 ;  /* 0x000000e3c8c87210 */ /* 0x000fe40007ffe8e2 */
[----:B------:R-:W-:Y:S02]  /*26070*/  ISETP.NE.AND P6, PT, R3, 0x1, PT ;  /* 0x000000010300780c */ /* 0x000fe40003fc5270 */
[----:B------:R-:W-:-:S11]  /*26080*/  LOP3.LUT R200, RZ, R200, RZ, 0x33, !PT ;  /* 0x000000c8ffc87212 */ /* 0x000fd600078e33ff */
[----:B0-----:R-:W0:Y:S02]  /*26090*/  @P6 LDC.64 R14, c[0x0][0x9e8] ;  /* 0x00027a00ff0e6b82 */ /* 0x001e240000000a00 */
[----:B0-----:R-:W-:-:S05]  /*260a0*/  @P6 IMAD.HI.U32 R14, R200, R14, RZ ;  /* 0x0000000ec80e6227 */ /* 0x001fca00078e00ff */
[----:B------:R-:W-:-:S04]  /*260b0*/  @P6 SHF.R.U32.HI R200, RZ, R15, R14 ;  /* 0x0000000fffc86219 */ /* 0x000fc8000001160e */
[----:B------:R-:W-:Y:S01]  /*260c0*/  LOP3.LUT R200, RZ, R200, RZ, 0x33, !PT ;  /* 0x000000c8ffc87212 */ /* 0x000fe200078e33ff */
[----:B------:R-:W-:Y:S06]  /*260d0*/  BRA `(.L_x_6839) ;  /* 0x00000000001c7947 */ /* 0x000fec0003800000 */
.L_x_6838:
[----:B------:R-:W-:Y:S01]  /*260e0*/  ULDC UR4, c[0x0][0x9e4] ;  /* 0x0002790000047ab9 */ /* 0x000fe20000000800 */
[----:B------:R-:W-:Y:S02]  /*260f0*/  IMAD.MOV.U32 R200, RZ, RZ, R237 ;  /* 0x000000ffffc87224 */ /* 0x000fe400078e00ed */
[----:B------:R-:W-:-:S05]  /*26100*/  IMAD.U32 R3, RZ, RZ, UR4 ;  /* 0x00000004ff037e24 */ /* 0x000fca000f8e00ff */
[----:B------:R-:W-:-:S13]  /*26110*/  ISETP.NE.AND P6, PT, R3, 0x1, PT ;  /* 0x000000010300780c */ /* 0x000fda0003fc5270 */
[----:B0-----:R-:W0:Y:S02]  /*26120*/  @P6 LDC.64 R14, c[0x0][0x9e8] ;  /* 0x00027a00ff0e6b82 */ /* 0x001e240000000a00 */
[----:B0-----:R-:W-:-:S05]  /*26130*/  @P6 IMAD.HI.U32 R14, R237, R14, RZ ;  /* 0x0000000eed0e6227 */ /* 0x001fca00078e00ff */
[----:B------:R-:W-:-:S07]  /*26140*/  @P6 SHF.R.U32.HI R200, RZ, R15, R14 ;  /* 0x0000000fffc86219 */ /* 0x000fce000001160e */
.L_x_6839:
[----:B------:R-:W-:Y:S05]  /*26150*/  BSYNC B0 ;  /* 0x0000000000007941 */ /* 0x000fea0003800000 */
.L_x_6837:
[----:B------:R-:W-:-:S05]  /*26160*/  IMAD R21, R200, R3, R21 ;  /* 0x00000003c8157224 */ /* 0x000fca00078e0215 */
[----:B------:R-:W-:Y:S02]  /*26170*/  VIADDMNMX R0, R21, R3, R0, PT ;  /* 0x0000000315007246 */ /* 0x000fe40003800100 */
[----:B------:R-:W-:-:S07]  /*26180*/  VIMNMX R20, R20, R21, !PT ;  /* 0x0000001514147248 */ /* 0x000fce0007fe0100 */
.L_x_6836:
[----:B------:R-:W-:Y:S01]  /*26190*/  ISETP.GT.AND P2, PT, R20, 0x20, !P2 ;  /* 0x000000201400780c */ /* 0x000fe20005744270 */
[----:B------:R-:W2:Y:S03]  /*261a0*/  LDL.LU R201, [R1] ;  /* 0x0000000001c97983 */ /* 0x000ea60000300800 */
[----:B------:R-:W-:Y:S01]  /*261b0*/  ISETP.LT.OR P2, PT, R0, 0x21, P2 ;  /* 0x000000210000780c */ /* 0x000fe20001741670 */
[----:B------:R-:W3:Y:S01]  /*261c0*/  LDL.LU R200, [R1+0x4] ;  /* 0x0000040001c87983 */ /* 0x000ee20000300800 */
[----:B------:R-:W-:Y:S02]  /*261d0*/  LOP3.LUT P6, RZ, R17, 0x20, RZ, 0xc0, !PT ;  /* 0x0000002011ff7812 */ /* 0x000fe400078cc0ff */
[----:B------:R-:W-:Y:S02]  /*261e0*/  FSEL R170, R170, -INF , !P2 ;  /* 0xff800000aaaa7808 */ /* 0x000fe40005000000 */
[----:B------:R-:W-:-:S02]  /*261f0*/  LOP3.LUT P2, RZ, R16, 0x2, RZ, 0xc0, !PT ;  /* 0x0000000210ff7812 */ /* 0x000fc4000784c0ff */
[C---:B------:R-:W-:Y:S02]  /*26200*/  ISETP.GT.AND P3, PT, R20.reuse, 0xd0, !P3 ;  /* 0x000000d01400780c */ /* 0x040fe40005f64270 */
[----:B------:R-:W-:Y:S02]  /*26210*/  ISETP.GT.AND P2, PT, R20, 0x21, !P2 ;  /* 0x000000211400780c */ /* 0x000fe40005744270 */
[C---:B------:R-:W-:Y:S02]  /*26220*/  ISETP.LT.OR P3, PT, R0.reuse, 0xd1, P3 ;  /* 0x000000d10000780c */ /* 0x040fe40001f61670 */
[----:B------:R-:W-:Y:S02]  /*26230*/  ISETP.LT.OR P2, PT, R0, 0x22, P2 ;  /* 0x000000220000780c */ /* 0x000fe40001741670 */
[----:B------:R-:W-:Y:S02]  /*26240*/  FSEL R98, R98, -INF , !P3 ;  /* 0xff80000062627808 */ /* 0x000fe40005800000 */
[----:B------:R-:W-:-:S02]  /*26250*/  FSEL R171, R171, -INF , !P2 ;  /* 0xff800000abab7808 */ /* 0x000fc40005000000 */
[----:B------:R-:W-:Y:S02]  /*26260*/  LOP3.LUT P2, RZ, R16, 0x4, RZ, 0xc0, !PT ;  /* 0x0000000410ff7812 */ /* 0x000fe4000784c0ff */
[C---:B------:R-:W-:Y:S02]  /*26270*/  ISETP.GT.AND P4, PT, R20.reuse, 0xd1, !P4 ;  /* 0x000000d11400780c */ /* 0x040fe40006784270 */
[C---:B------:R-:W-:Y:S02]  /*26280*/  ISETP.GT.AND P2, PT, R20.reuse, 0x28, !P2 ;  /* 0x000000281400780c */ /* 0x040fe40005744270 */
[----:B------:R-:W-:Y:S02]  /*26290*/  ISETP.GT.AND P5, PT, R20, 0xd8, !P5 ;  /* 0x000000d81400780c */ /* 0x000fe40006fa4270 */
[C---:B------:R-:W-:Y:S02]  /*262a0*/  ISETP.LT.OR P2, PT, R0.reuse, 0x29, P2 ;  /* 0x000000290000780c */ /* 0x040fe40001741670 */
[----:B------:R-:W-:-:S02]  /*262b0*/  ISETP.LT.OR P4, PT, R0, 0xd2, P4 ;  /* 0x000000d20000780c */ /* 0x000fc40002781670 */
[----:B------:R-:W-:Y:S02]  /*262c0*/  FSEL R174, R174, -INF , !P2 ;  /* 0xff800000aeae7808 */ /* 0x000fe40005000000 */
[----:B------:R-:W-:Y:S02]  /*262d0*/  LOP3.LUT P2, RZ, R16, 0x8, RZ, 0xc0, !PT ;  /* 0x0000000810ff7812 */ /* 0x000fe4000784c0ff */
[----:B------:R-:W-:Y:S02]  /*262e0*/  ISETP.LT.OR P5, PT, R0, 0xd9, P5 ;  /* 0x000000d90000780c */ /* 0x000fe40002fa1670 */
[----:B------:R-:W-:Y:S02]  /*262f0*/  ISETP.GT.AND P2, PT, R20, 0x29, !P2 ;  /* 0x000000291400780c */ /* 0x000fe40005744270 */
[----:B------:R-:W-:Y:S02]  /*26300*/  FSEL R99, R99, -INF , !P4 ;  /* 0xff80000063637808 */ /* 0x000fe40006000000 */
        /* <DEDUP_REMOVED lines=75> */
[----:B------:R-:W-:Y:S02]  /*267c0*/  ISETP.GT.AND P2, PT, R20, 0x78, !P2 ;  /* 0x000000781400780c */ /* 0x000fe40005744270 */
[----:B--2---:R-:W-:Y:S02]  /*267d0*/  FMNMX.FTZ R3, R184, R201, !PT ;  /* 0x000000c9b8037209 */ /* 0x004fe40007810000 */
        /* <DEDUP_REMOVED lines=134> */
[----:B------:R-:W-:-:S03]  /*27040*/  ISETP.GT.AND P2, PT, R20, 0x9, !P2 ;  /* 0x000000091400780c */ /* 0x000fc60005744270 */
[----:B0-----:R-:W0:Y:S01]  /*27050*/  SHFL.BFLY PT, R14, R3, 0x2, 0x1f ;  /* 0x0c401f00030e7f89 */ /* 0x001e2200000e0000 */
[----:B------:R-:W-:-:S04]  /*27060*/  ISETP.LT.OR P2, PT, R0, 0xa, P2 ;  /* 0x0000000a0000780c */ /* 0x000fc80001741670 */
[----:B------:R-:W-:Y:S02]  /*27070*/  FSEL R191, R191, -INF , !P2 ;  /* 0xff800000bfbf7808 */ /* 0x000fe40005000000 */
[----:B------:R-:W-:-:S04]  /*27080*/  LOP3.LUT P2, RZ, R17, 0x10000, RZ, 0xc0, !PT ;  /* 0x0001000011ff7812 */ /* 0x000fc8000784c0ff */
[----:B------:R-:W-:-:S04]  /*27090*/  ISETP.GT.AND P2, PT, R20, 0x10, !P2 ;  /* 0x000000101400780c */ /* 0x000fc80005744270 */
[----:B------:R-:W-:-:S04]  /*270a0*/  ISETP.LT.OR P2, PT, R0, 0x11, P2 ;  /* 0x000000110000780c */ /* 0x000fc80001741670 */
[----:B------:R-:W-:Y:S02]  /*270b0*/  FSEL R194, R194, -INF , !P2 ;  /* 0xff800000c2c27808 */ /* 0x000fe40005000000 */
[----:B------:R-:W-:Y:S02]  /*270c0*/  LOP3.LUT P2, RZ, R17, 0x80000, RZ, 0xc0, !PT ;  /* 0x0008000011ff7812 */ /* 0x000fe4000784c0ff */
[----:B0-----:R-:W-:Y:S02]  /*270d0*/  FMNMX.FTZ R3, R3, R14, !PT ;  /* 0x0000000e03037209 */ /* 0x001fe40007810000 */
[----:B------:R-:W-:-:S03]  /*270e0*/  ISETP.GT.AND P2, PT, R20, 0x11, !P2 ;  /* 0x000000111400780c */ /* 0x000fc60005744270 */
[----:B------:R-:W0:Y:S01]  /*270f0*/  SHFL.BFLY PT, R14, R3, 0x1, 0x1f ;  /* 0x0c201f00030e7f89 */ /* 0x000e2200000e0000 */
        /* <DEDUP_REMOVED lines=33> */
[----:B------:R-:W-:Y:S02]  /*27310*/  ISETP.LT.OR P3, PT, R0, 0xda, P3 ;  /* 0x000000da0000780c */ /* 0x000fe40001f61670 */
[----:B---3--:R-:W-:Y:S02]  /*27320*/  FMNMX.FTZ R0, R186, R200, !PT ;  /* 0x000000c8ba007209 */ /* 0x008fe40007810000 */
[----:B------:R-:W-:Y:S02]  /*27330*/  FSETP.NEU.FTZ.AND P2, PT, R3, -INF , PT ;  /* 0xff8000000300780b */ /* 0x000fe40003f5d000 */
[----:B------:R-:W-:Y:S02]  /*27340*/  FMNMX.FTZ R0, R187, R0, !PT ;  /* 0x00000000bb007209 */ /* 0x000fe40007810000 */
[----:B------:R-:W-:Y:S02]  /*27350*/  FSEL R15, R15, RZ, P2 ;  /* 0x000000ff0f0f7208 */ /* 0x000fe40001000000 */
[----:B------:R-:W-:-:S02]  /*27360*/  FMNMX.FTZ R0, R190, R0, !PT ;  /* 0x00000000be007209 */ /* 0x000fc40007810000 */
[----:B------:R-:W-:Y:S01]  /*27370*/  FSEL R103, R103, -INF , !P3 ;  /* 0xff80000067677808 */ /* 0x000fe20005800000 */
        /* <DEDUP_REMOVED lines=81> */
[----:B------:R1:W-:Y:S03]  /*27890*/  MUFU.EX2 R101, R15 ;  /* 0x0000000f00657308 */ /* 0x0003e60000000800 */
        /* <DEDUP_REMOVED lines=45> */
[----:B------:R-:W-:-:S05]  /*27b70*/  FMNMX.FTZ R0, R103, R0, !PT ;  /* 0x0000000067007209 */ /* 0x000fca0007810000 */
[----:B0-----:R-:W0:Y:S01]  /*27b80*/  SHFL.BFLY PT, R181, R0, 0x2, 0x1f ;  /* 0x0c401f0000b57f89 */ /* 0x001e2200000e0000 */
        /* <DEDUP_REMOVED lines=11> */
[----:B------:R-:W-:Y:S01]  /*27c40*/  FSETP.NEU.FTZ.AND P2, PT, R0, -INF , PT ;  /* 0xff8000000000780b */ /* 0x000fe20003f5d000 */
[----:B-1----:R-:W-:Y:S02]  /*27c50*/  FFMA.FTZ R15, R2, R0, -8 ;  /* 0xc1000000020f7423 */ /* 0x002fe40000010000 */
[----:B------:R-:W-:Y:S01]  /*27c60*/  MUFU.EX2 R165, R165 ;  /* 0x000000a500a57308 */ /* 0x000fe20000000800 */
[----:B------:R-:W-:-:S04]  /*27c70*/  FADD.FTZ R181, -R181, R201 ;  /* 0x000000c9b5b57221 */ /* 0x000fc80000010100 */
[C---:B------:R-:W-:Y:S01]  /*27c80*/  FMUL.FTZ R196, R2.reuse, R181 ;  /* 0x000000b502c47220 */ /* 0x040fe20000410000 */
[----:B------:R-:W-:Y:S02]  /*27c90*/  FSEL R181, R15, RZ, P2 ;  /* 0x000000ff0fb57208 */ /* 0x000fe40001000000 */
[----:B------:R-:W-:Y:S03]  /*27ca0*/  MUFU.EX2 R136, R136 ;  /* 0x0000008800887308 */ /* 0x000fe60000000800 */
[----:B------:R-:W-:-:S01]  /*27cb0*/  FFMA.FTZ R197, R2, R199, -R181 ;  /* 0x000000c702c57223 */ /* 0x000fc200000108b5 */
[C-C-:B------:R-:W-:Y:S01]  /*27cc0*/  FFMA.FTZ R186, R2.reuse, R186, -R181.reuse ;  /* 0x000000ba02ba7223 */ /* 0x140fe200000108b5 */
[----:B------:R-:W-:-:S01]  /*27cd0*/  FFMA.FTZ R187, R2, R187, -R181 ;  /* 0x000000bb02bb7223 */ /* 0x000fc200000108b5 */
[C-C-:B------:R-:W-:Y:S01]  /*27ce0*/  FFMA.FTZ R190, R2.reuse, R190, -R181.reuse ;  /* 0x000000be02be7223 */ /* 0x140fe200000108b5 */
[----:B------:R-:W-:-:S01]  /*27cf0*/  FFMA.FTZ R191, R2, R191, -R181 ;  /* 0x000000bf02bf7223 */ /* 0x000fc200000108b5 */
[----:B------:R0:W1:Y:S01]  /*27d00*/  MUFU.EX2 R15, R196 ;  /* 0x000000c4000f7308 */ /* 0x0000620000000800 */
        /* <DEDUP_REMOVED lines=8> */
[----:B0-----:R-:W-:-:S01]  /*27d90*/  FFMA.FTZ R196, R2, R198, -R181 ;  /* 0x000000c602c47223 */ /* 0x001fc200000108b5 */
[--C-:B------:R-:W-:Y:S01]  /*27da0*/  FFMA.FTZ R198, R2, R142, -R181.reuse ;  /* 0x0000008e02c67223 */ /* 0x100fe200000108b5 */
[----:B------:R-:W-:Y:S01]  /*27db0*/  FSEL R142, R0, RZ, P2 ;  /* 0x000000ff008e7208 */ /* 0x000fe20001000000 */
[C-C-:B------:R-:W-:Y:S01]  /*27dc0*/  FFMA.FTZ R179, R2.reuse, R179, -R181.reuse ;  /* 0x000000b302b37223 */ /* 0x140fe200000108b5 */
[----:B------:R-:W-:-:S01]  /*27dd0*/  FFMA.FTZ R182, R2, R182, -R181 ;  /* 0x000000b602b67223 */ /* 0x000fc200000108b5 */
[C-C-:B------:R-:W-:Y:S01]  /*27de0*/  FFMA.FTZ R183, R2.reuse, R183, -R181.reuse ;  /* 0x000000b702b77223 */ /* 0x140fe200000108b5 */
[----:B------:R-:W-:-:S01]  /*27df0*/  FFMA.FTZ R154, R2, R154, -R181 ;  /* 0x0000009a029a7223 */ /* 0x000fc200000108b5 */
[----:B------:R-:W-:Y:S01]  /*27e00*/  FADD.FTZ R142, -R142, R200 ;  /* 0x000000c88e8e7221 */ /* 0x000fe20000010100 */
[----:B------:R-:W-:Y:S01]  /*27e10*/  MUFU.EX2 R187, R187 ;  /* 0x000000bb00bb7308 */ /* 0x000fe20000000800 */
[----:B------:R-:W1:Y:S01]  /*27e20*/  LDL.LU R200, [R1+0xc] ;  /* 0x00000c0001c87983 */ /* 0x000e620000300800 */
[----:B------:R-:W-:-:S01]  /*27e30*/  FFMA.FTZ R155, R2, R155, -R181 ;  /* 0x0000009b029b7223 */ /* 0x000fc200000108b5 */
[C-C-:B------:R-:W-:Y:S01]  /*27e40*/  FFMA.FTZ R158, R2.reuse, R158, -R181.reuse ;  /* 0x0000009e029e7223 */ /* 0x140fe200000108b5 */
[----:B------:R-:W-:-:S01]  /*27e50*/  FFMA.FTZ R159, R2, R159, -R181 ;  /* 0x0000009f029f7223 */ /* 0x000fc200000108b5 */
[----:B------:R-:W2:Y:S01]  /*27e60*/  LDL.LU R199, [R1+0x8] ;  /* 0x0000080001c77983 */ /* 0x000ea20000300800 */
[C---:B------:R-:W-:Y:S01]  /*27e70*/  FMUL.FTZ R142, R2.reuse, R142 ;  /* 0x0000008e028e7220 */ /* 0x040fe20000410000 */
[C-C-:B------:R-:W-:Y:S01]  /*27e80*/  FFMA.FTZ R162, R2.reuse, R162, -R181.reuse ;  /* 0x000000a202a27223 */ /* 0x140fe200000108b5 */
[----:B------:R-:W-:Y:S01]  /*27e90*/  MUFU.EX2 R190, R190 ;  /* 0x000000be00be7308 */ /* 0x000fe20000000800 */
[----:B------:R-:W-:-:S01]  /*27ea0*/  FFMA.FTZ R163, R2, R163, -R181 ;  /* 0x000000a302a37223 */ /* 0x000fc200000108b5 */
[C-C-:B------:R-:W-:Y:S01]  /*27eb0*/  FFMA.FTZ R166, R2.reuse, R166, -R181.reuse ;  /* 0x000000a602a67223 */ /* 0x140fe200000108b5 */
[----:B------:R-:W-:-:S01]  /*27ec0*/  FFMA.FTZ R167, R2, R167, -R181 ;  /* 0x000000a702a77223 */ /* 0x000fc200000108b5 */
[C-C-:B------:R-:W-:Y:S01]  /*27ed0*/  FFMA.FTZ R138, R2.reuse, R138, -R181.reuse ;  /* 0x0000008a028a7223 */ /* 0x140fe200000108b5 */
[----:B------:R-:W-:-:S03]  /*27ee0*/  FFMA.FTZ R139, R2, R139, -R181 ;  /* 0x0000008b028b7223 */ /* 0x000fc600000108b5 */
[----:B------:R-:W2:Y:S01]  /*27ef0*/  MUFU.EX2 R142, R142 ;  /* 0x0000008e008e7308 */ /* 0x000ea20000000800 */
[----:B------:R-:W-:-:S01]  /*27f00*/  FFMA.FTZ R143, R2, R143, -R181 ;  /* 0x0000008f028f7223 */ /* 0x000fc200000108b5 */
[C-C-:B------:R-:W-:Y:S01]  /*27f10*/  FFMA.FTZ R146, R2.reuse, R146, -R181.reuse ;  /* 0x0000009202927223 */ /* 0x140fe200000108b5 */
[----:B------:R-:W-:-:S01]  /*27f20*/  FFMA.FTZ R147, R2, R147, -R181 ;  /* 0x0000009302937223 */ /* 0x000fc200000108b5 */
[C-C-:B------:R-:W-:Y:S01]  /*27f30*/  FFMA.FTZ R150, R2.reuse, R150, -R181.reuse ;  /* 0x0000009602967223 */ /* 0x140fe200000108b5 */
[----:B------:R-:W-:-:S03]  /*27f40*/  FFMA.FTZ R151, R2, R151, -R181 ;  /* 0x0000009702977223 */ /* 0x000fc600000108b5 */
        /* <DEDUP_REMOVED lines=24> */
[----:B------:R-:W-:Y:S01]  /*280d0*/  FFMA.FTZ R103, R2, R103, -R181 ;  /* 0x0000006702677223 */ /* 0x000fe200000108b5 */
        /* <DEDUP_REMOVED lines=26> */
[----:B------:R-:W-:Y:S08]  /*28280*/  MUFU.EX2 R144, R144 ;  /* 0x0000009000907308 */ /* 0x000ff00000000800 */
[----:B------:R-:W-:Y:S08]  /*28290*/  MUFU.EX2 R145, R145 ;  /* 0x0000009100917308 */ /* 0x000ff00000000800 */
[----:B------:R-:W-:Y:S08]  /*282a0*/  MUFU.EX2 R148, R148 ;  /* 0x0000009400947308 */ /* 0x000ff00000000800 */
[----:B------:R-:W-:Y:S08]  /*282b0*/  MUFU.EX2 R149, R149 ;  /* 0x0000009500957308 */ /* 0x000ff00000000800 */
[----:B------:R-:W-:Y:S08]  /*282c0*/  MUFU.EX2 R120, R120 ;  /* 0x0000007800787308 */ /* 0x000ff00000000800 */
[----:B------:R-:W-:Y:S01]  /*282d0*/  MUFU.EX2 R121, R121 ;  /* 0x0000007900797308 */ /* 0x000fe20000000800 */
[----:B-1----:R-:W-:-:S01]  /*282e0*/  FFMA.FTZ R181, R15, R200, R14 ;  /* 0x000000c80fb57223 */ /* 0x002fc2000001000e */
[----:B--2---:R-:W-:-:S03]  /*282f0*/  FFMA.FTZ R199, R142, R199, R186 ;  /* 0x000000c78ec77223 */ /* 0x004fc600000100ba */
[----:B------:R-:W-:-:S03]  /*28300*/  FADD.FTZ R181, R21, R181 ;  /* 0x000000b515b57221 */ /* 0x000fc60000010000 */
[----:B------:R-:W-:Y:S01]  /*28310*/  MUFU.EX2 R124, R124 ;  /* 0x0000007c007c7308 */ /* 0x000fe20000000800 */
[----:B------:R-:W-:-:S01]  /*28320*/  FADD.FTZ R199, R187, R199 ;  /* 0x000000c7bbc77221 */ /* 0x000fc20000010000 */
[----:B------:R-:W-:-:S03]  /*28330*/  FADD.FTZ R181, R184, R181 ;  /* 0x000000b5b8b57221 */ /* 0x000fc60000010000 */
[----:B------:R-:W-:Y:S01]  /*28340*/  FADD.FTZ R199, R190, R199 ;  /* 0x000000c7bec77221 */ /* 0x000fe20000010000 */
[----:B------:R-:W-:-:S02]  /*28350*/  FADD.FTZ R181, R185, R181 ;  /* 0x000000b5b9b57221 */ /* 0x000fc40000010000 */
[----:B------:R-:W-:Y:S01]  /*28360*/  MUFU.EX2 R125, R125 ;  /* 0x0000007d007d7308 */ /* 0x000fe20000000800 */
[----:B0-----:R-:W-:-:S01]  /*28370*/  FADD.FTZ R199, R191, R199 ;  /* 0x000000c7bfc77221 */ /* 0x001fc20000010000 */
[----:B------:R-:W-:-:S03]  /*28380*/  FADD.FTZ R181, R188, R181 ;  /* 0x000000b5bcb57221 */ /* 0x000fc60000010000 */
[----:B---3--:R-:W-:Y:S01]  /*28390*/  FADD.FTZ R199, R194, R199 ;  /* 0x000000c7c2c77221 */ /* 0x008fe20000010000 */
[----:B------:R-:W-:-:S02]  /*283a0*/  FADD.FTZ R181, R189, R181 ;  /* 0x000000b5bdb57221 */ /* 0x000fc40000010000 */
[----:B------:R-:W-:Y:S01]  /*283b0*/  MUFU.EX2 R128, R128 ;  /* 0x0000008000807308 */ /* 0x000fe20000000800 */
[----:B----4-:R-:W-:-:S01]  /*283c0*/  FADD.FTZ R199, R195, R199 ;  /* 0x000000c7c3c77221 */ /* 0x010fc20000010000 */
[----:B------:R-:W-:-:S03]  /*283d0*/  FADD.FTZ R181, R192, R181 ;  /* 0x000000b5c0b57221 */ /* 0x000fc60000010000 */
[----:B-----5:R-:W-:Y:S01]  /*283e0*/  FADD.FTZ R199, R196, R199 ;  /* 0x000000c7c4c77221 */ /* 0x020fe20000010000 */
[----:B------:R-:W-:-:S02]  /*283f0*/  FADD.FTZ R181, R193, R181 ;  /* 0x000000b5c1b57221 */ /* 0x000fc40000010000 */
[----:B------:R-:W-:Y:S01]  /*28400*/  MUFU.EX2 R129, R129 ;  /* 0x0000008100817308 */ /* 0x000fe20000000800 */
[----:B------:R-:W-:-:S01]  /*28410*/  FADD.FTZ R199, R197, R199 ;  /* 0x000000c7c5c77221 */ /* 0x000fc20000010000 */
[----:B------:R-:W-:-:S03]  /*28420*/  FADD.FTZ R181, R168, R181 ;  /* 0x000000b5a8b57221 */ /* 0x000fc60000010000 */
[----:B------:R-:W-:Y:S01]  /*28430*/  FADD.FTZ R199, R170, R199 ;  /* 0x000000c7aac77221 */ /* 0x000fe20000010000 */
        /* <DEDUP_REMOVED lines=36> */
[----:B------:R-:W0:Y:S01]  /*28680*/  MUFU.EX2 R143, R143 ;  /* 0x0000008f008f7308 */ /* 0x000e220000000800 */
[----:B------:R-:W-:-:S01]  /*28690*/  FADD.FTZ R199, R167, R199 ;  /* 0x000000c7a7c77221 */ /* 0x000fc20000010000 */
[----:B------:R-:W-:-:S03]  /*286a0*/  FADD.FTZ R181, R136, R181 ;  /* 0x000000b588b57221 */ /* 0x000fc60000010000 */
[----:B------:R-:W-:-:S03]  /*286b0*/  FADD.FTZ R199, R138, R199 ;  /* 0x000000c78ac77221 */ /* 0x000fc60000010000 */
[----:B------:R-:W1:Y:S01]  /*286c0*/  MUFU.EX2 R146, R146 ;  /* 0x0000009200927308 */ /* 0x000e620000000800 */
[----:B------:R-:W-:-:S01]  /*286d0*/  FADD.FTZ R181, R137, R181 ;  /* 0x000000b589b57221 */ /* 0x000fc20000010000 */
[----:B------:R-:W-:-:S06]  /*286e0*/  FADD.FTZ R199, R139, R199 ;  /* 0x000000c78bc77221 */ /* 0x000fcc0000010000 */
[----:B------:R-:W2:Y:S01]  /*286f0*/  MUFU.EX2 R147, R147 ;  /* 0x0000009300937308 */ /* 0x000ea20000000800 */
[----:B------:R-:W-:-:S01]  /*28700*/  FADD.FTZ R181, R140, R181 ;  /* 0x000000b58cb57221 */ /* 0x000fc20000010000 */
[----:B------:R-:W-:-:S06]  /*28710*/  FADD.FTZ R199, R198, R199 ;  /* 0x000000c7c6c77221 */ /* 0x000fcc0000010000 */
[----:B------:R-:W3:Y:S01]  /*28720*/  MUFU.EX2 R150, R150 ;  /* 0x0000009600967308 */ /* 0x000ee20000000800 */
[----:B------:R-:W-:-:S01]  /*28730*/  FADD.FTZ R181, R141, R181 ;  /* 0x000000b58db57221 */ /* 0x000fc20000010000 */
[----:B0-----:R-:W-:-:S06]  /*28740*/  FADD.FTZ R199, R143, R199 ;  /* 0x000000c78fc77221 */ /* 0x001fcc0000010000 */
[----:B------:R-:W0:Y:S01]  /*28750*/  MUFU.EX2 R151, R151 ;  /* 0x0000009700977308 */ /* 0x000e220000000800 */
[----:B------:R-:W-:-:S01]  /*28760*/  FADD.FTZ R181, R144, R181 ;  /* 0x000000b590b57221 */ /* 0x000fc20000010000 */
[----:B-1----:R-:W-:-:S06]  /*28770*/  FADD.FTZ R199, R146, R199 ;  /* 0x000000c792c77221 */ /* 0x002fcc0000010000 */
[----:B------:R-:W1:Y:S01]  /*28780*/  MUFU.EX2 R122, R122 ;  /* 0x0000007a007a7308 */ /* 0x000e620000000800 */
[----:B------:R-:W-:-:S01]  /*28790*/  FADD.FTZ R181, R145, R181 ;  /* 0x000000b591b57221 */ /* 0x000fc20000010000 */
[----:B--2---:R-:W-:-:S06]  /*287a0*/  FADD.FTZ R199, R147, R199 ;  /* 0x000000c793c77221 */ /* 0x004fcc0000010000 */
[----:B------:R-:W2:Y:S01]  /*287b0*/  MUFU.EX2 R123, R123 ;  /* 0x0000007b007b7308 */ /* 0x000ea20000000800 */
[----:B------:R-:W-:-:S01]  /*287c0*/  FADD.FTZ R181, R148, R181 ;  /* 0x000000b594b57221 */ /* 0x000fc20000010000 */
[----:B---3--:R-:W-:-:S06]  /*287d0*/  FADD.FTZ R199, R150, R199 ;  /* 0x000000c796c77221 */ /* 0x008fcc0000010000 */
        /* <DEDUP_REMOVED lines=42> */
[----:B------:R-:W1:Y:S08]  /*28a80*/  MUFU.EX2 R117, R117 ;  /* 0x0000007500757308 */ /* 0x000e700000000800 */
[----:B------:R-:W4:Y:S01]  /*28a90*/  MUFU.EX2 R119, R119 ;  /* 0x0000007700777308 */ /* 0x000f220000000800 */
[----:B------:R-:W-:-:S01]  /*28aa0*/  FADD.FTZ R181, R113, R181 ;  /* 0x000000b571b57221 */ /* 0x000fc20000010000 */
[----:B--2---:R-:W-:-:S06]  /*28ab0*/  FADD.FTZ R199, R115, R199 ;  /* 0x000000c773c77221 */ /* 0x004fcc0000010000 */
[----:B------:R-:W2:Y:S08]  /*28ac0*/  MUFU.EX2 R88, R88 ;  /* 0x0000005800587308 */ /* 0x000eb00000000800 */
[----:B------:R-:W5:Y:S01]  /*28ad0*/  MUFU.EX2 R90, R90 ;  /* 0x0000005a005a7308 */ /* 0x000f620000000800 */
[----:B---3--:R-:W-:-:S01]  /*28ae0*/  FADD.FTZ R181, R116, R181 ;  /* 0x000000b574b57221 */ /* 0x008fc20000010000 */
[----:B0-----:R-:W-:-:S06]  /*28af0*/  FADD.FTZ R199, R118, R199 ;  /* 0x000000c776c77221 */ /* 0x001fcc0000010000 */
[----:B------:R-:W0:Y:S08]  /*28b00*/  MUFU.EX2 R89, R89 ;  /* 0x0000005900597308 */ /* 0x000e300000000800 */
[----:B------:R-:W3:Y:S01]  /*28b10*/  MUFU.EX2 R91, R91 ;  /* 0x0000005b005b7308 */ /* 0x000ee20000000800 */
[----:B-1----:R-:W-:-:S01]  /*28b20*/  FADD.FTZ R181, R117, R181 ;  /* 0x000000b575b57221 */ /* 0x002fc20000010000 */
[----:B----4-:R-:W-:-:S06]  /*28b30*/  FADD.FTZ R199, R119, R199 ;  /* 0x000000c777c77221 */ /* 0x010fcc0000010000 */
[----:B------:R-:W1:Y:S08]  /*28b40*/  MUFU.EX2 R92, R92 ;  /* 0x0000005c005c7308 */ /* 0x000e700000000800 */
[----:B------:R-:W4:Y:S01]  /*28b50*/  MUFU.EX2 R94, R94 ;  /* 0x0000005e005e7308 */ /* 0x000f220000000800 */
[----:B--2---:R-:W-:-:S01]  /*28b60*/  FADD.FTZ R181, R88, R181 ;  /* 0x000000b558b57221 */ /* 0x004fc20000010000 */
[----:B-----5:R-:W-:-:S06]  /*28b70*/  FADD.FTZ R199, R90, R199 ;  /* 0x000000c75ac77221 */ /* 0x020fcc0000010000 */
[----:B------:R-:W2:Y:S08]  /*28b80*/  MUFU.EX2 R93, R93 ;  /* 0x0000005d005d7308 */ /* 0x000eb00000000800 */
[----:B------:R-:W5:Y:S01]  /*28b90*/  MUFU.EX2 R95, R95 ;  /* 0x0000005f005f7308 */ /* 0x000f620000000800 */
[----:B0-----:R-:W-:-:S01]  /*28ba0*/  FADD.FTZ R181, R89, R181 ;  /* 0x000000b559b57221 */ /* 0x001fc20000010000 */
[----:B---3--:R-:W-:-:S06]  /*28bb0*/  FADD.FTZ R199, R91, R199 ;  /* 0x000000c75bc77221 */ /* 0x008fcc0000010000 */
        /* <DEDUP_REMOVED lines=12> */
[----:B------:R-:W0:Y:S01]  /*28c80*/  MUFU.EX2 R103, R103 ;  /* 0x0000006700677308 */ /* 0x000e220000000800 */
[----:B-1----:R-:W-:-:S01]  /*28c90*/  FADD.FTZ R181, R97, R181 ;  /* 0x000000b561b57221 */ /* 0x002fc20000010000 */
[----:B----4-:R-:W-:-:S03]  /*28ca0*/  FADD.FTZ R199, R99, R199 ;  /* 0x000000c763c77221 */ /* 0x010fc60000010000 */
[----:B--2---:R-:W-:Y:S01]  /*28cb0*/  FADD.FTZ R181, R100, R181 ;  /* 0x000000b564b57221 */ /* 0x004fe20000010000 */
[----:B-----5:R-:W-:-:S03]  /*28cc0*/  FADD.FTZ R199, R108, R199 ;  /* 0x000000c76cc77221 */ /* 0x020fc60000010000 */
[----:B------:R-:W-:Y:S01]  /*28cd0*/  FADD.FTZ R200, R101, R181 ;  /* 0x000000b565c87221 */ /* 0x000fe20000010000 */
[----:B0-----:R-:W-:-:S05]  /*28ce0*/  FADD.FTZ R181, R103, R199 ;  /* 0x000000c767b57221 */ /* 0x001fca0000010000 */
[----:B------:R0:W-:Y:S04]  /*28cf0*/  STL [R1+0x8], R181 ;  /* 0x000008b501007387 */ /* 0x0001e80000100800 */
[----:B------:R0:W-:Y:S01]  /*28d00*/  STL [R1+0xc], R200 ;  /* 0x00000cc801007387 */ /* 0x0001e20000100800 */
[----:B------:R-:W-:Y:S05]  /*28d10*/  @!P0 BRA `(.L_x_6840) ;  /* 0x0000000000048947 */ /* 0x000fea0003800000 */
[----:B------:R-:W-:Y:S01]  /*28d20*/  BPT.TRAP 0x1 ;  /* 0x000000040000795c */ /* 0x000fe20000300000 */
.L_x_6840:
[----:B0-----:R-:W2:Y:S01]  /*28d30*/  LDL R181, [R1+0x68] ;  /* 0x0000680001b57983 */ /* 0x001ea20000100800 */
[----:B------:R-:W-:Y:S02]  /*28d40*/  F2FP.SATFINITE.E4M3.F32.PACK_AB_MERGE_C R184, R185, R184, RZ ;  /* 0x000000b8b9b8723e */ /* 0x000fe400048070ff */
[----:B--2---:R-:W-:Y:S02]  /*28d50*/  R2UR UR4, R181 ;  /* 0x00000000b50472ca */ /* 0x004fe400000e0000 */
[----:B------:R-:W2:Y:S01]  /*28d60*/  LDL R181, [R1+0x60] ;  /* 0x0000600001b57983 */ /* 0x000ea20000100800 */
[----:B------:R-:W-:Y:S01]  /*28d70*/  IMAD R13, R13, 0x8, R18 ;  /* 0x000000080d0d7824 */ /* 0x000fe200078e0212 */
[----:B------:R-:W-:Y:S01]  /*28d80*/  F2FP.SATFINITE.E4M3.F32.PACK_AB_MERGE_C R224, R21, R14, R184 ;  /* 0x0000000e15e0723e */ /* 0x000fe200048070b8 */
[-C--:B------:R-:W-:Y:S01]  /*28d90*/  FMUL.FTZ R24, R24, R15.reuse ;  /* 0x0000000f18187220 */ /* 0x080fe20000410000 */
[----:B------:R1:W-:Y:S01]  /*28da0*/  STL [R1+0x4], R0 ;  /* 0x0000040001007387 */ /* 0x0003e20000100800 */
[----:B------:R-:W-:Y:S01]  /*28db0*/  VIADD R13, R13, 0x2e860 ;  /* 0x0002e8600d0d7836 */ /* 0x000fe20000000000 */
[----:B------:R-:W-:Y:S01]  /*28dc0*/  F2FP.SATFINITE.E4M3.F32.PACK_AB_MERGE_C R190, R191, R190, RZ ;  /* 0x000000bebfbe723e */ /* 0x000fe200048070ff */
[-C--:B------:R-:W-:Y:S01]  /*28dd0*/  FMUL.FTZ R25, R25, R15.reuse ;  /* 0x0000000f19197220 */ /* 0x080fe20000410000 */
[----:B------:R1:W-:Y:S01]  /*28de0*/  STL [R1], R3 ;  /* 0x0000000301007387 */ /* 0x0003e20000100800 */
[----:B------:R-:W-:Y:S01]  /*28df0*/  F2FP.SATFINITE.E4M3.F32.PACK_AB_MERGE_C R192, R193, R192, RZ ;  /* 0x000000c0c1c0723e */ /* 0x000fe200048070ff */
[-C--:B------:R-:W-:Y:S01]  /*28e00*/  FMUL.FTZ R28, R28, R15.reuse ;  /* 0x0000000f1c1c7220 */ /* 0x080fe20000410000 */
[----:B------:R-:W-:Y:S01]  /*28e10*/  IMAD.U32 R14, RZ, RZ, UR4 ;  /* 0x00000004ff0e7e24 */ /* 0x000fe2000f8e00ff */
        /* <DEDUP_REMOVED lines=116> */
[----:B0-----:R-:W-:Y:S01]  /*29560*/  IMAD.MOV.U32 R13, RZ, RZ, R231 ;  /* 0x000000ffff0d7224 */ /* 0x001fe200078e00e7 */
[C---:B--2---:R-:W-:Y:S01]  /*29570*/  ISETP.GT.AND P2, PT, R12.reuse, R181, PT ;  /* 0x000000b50c00720c */ /* 0x044fe20003f44270 */
[----:B------:R-:W-:-:S12]  /*29580*/  VIADD R12, R12, 0xffffffff ;  /* 0xffffffff0c0c7836 */ /* 0x000fd80000000000 */
[----:B-1----:R-:W-:Y:S05]  /*29590*/  @P2 BRA `(.L_x_6841) ;  /* 0xffffff9800482947 */ /* 0x002fea000383ffff */
.L_x_6822:
[----:B------:R-:W-:Y:S05]  /*295a0*/  WARPSYNC.ALL ;  /* 0x0000000000007948 */ /* 0x000fea0003800000 */
[----:B------:R-:W-:Y:S06]  /*295b0*/  BAR.ARV 0x8, 0x120 ;  /* 0x0204800000007b1d */ /* 0x000fec0000002000 */
[----:B------:R-:W-:Y:S05]  /*295c0*/  @!P0 BRA `(.L_x_6842) ;  /* 0x0000000000048947 */ /* 0x000fea0003800000 */
[----:B------:R-:W-:Y:S01]  /*295d0*/  BPT.TRAP 0x1 ;  /* 0x000000040000795c */ /* 0x000fe20000300000 */
.L_x_6842:
[----:B------:R-:W-:Y:S01]  /*295e0*/  IMAD R13, R231, 0x8, R18 ;  /* 0x00000008e70d7824 */ /* 0x000fe200078e0212 */
[----:B------:R-:W-:-:S04]  /*295f0*/  SHF.L.U32 R4, R234, 0x1f, RZ ;  /* 0x0000001fea047819 */ /* 0x000fc800000006ff */
[----:B------:R1:W2:Y:S01]  /*29600*/  SYNCS.PHASECHK.TRANS64.TRYWAIT P1, [R13+URZ+0x2e850], R4 ;  /* 0x02e850040d0075a7 */ /* 0x0002a2000802017f */
[----:B------:R-:W-:Y:S05]  /*29610*/  @!P0 BRA `(.L_x_6843) ;  /* 0x0000000000048947 */ /* 0x000fea0003800000 */
[----:B------:R-:W-:Y:S01]  /*29620*/  BPT.TRAP 0x1 ;  /* 0x000000040000795c */ /* 0x000fe20000300000 */
.L_x_6843:
[----:B------:R-:W-:-:S05]  /*29630*/  VIADD R18, R18, 0x400 ;  /* 0x0000040012127836 */ /* 0x000fca0000000000 */
[----:B------:R-:W-:-:S04]  /*29640*/  SHF.R.U32.HI R18, RZ, 0x4, R18 ;  /* 0x00000004ff127819 */ /* 0x000fc80000011612 */
[----:B------:R-:W-:-:S04]  /*29650*/  LOP3.LUT R18, R18, 0x3fff, RZ, 0xc0, !PT ;  /* 0x00003fff12127812 */ /* 0x000fc800078ec0ff */
[----:B------:R-:W-:Y:S01]  /*29660*/  LOP3.LUT R18, R18, 0x10000, RZ, 0xfc, !PT ;  /* 0x0001000012127812 */ /* 0x000fe200078efcff */
[----:B--2---:R-:W-:Y:S06]  /*29670*/  @P1 BRA `(.L_x_6844) ;  /* 0x0000000000081947 */ /* 0x004fec0003800000 */
[----:B------:R-:W2:Y:S02]  /*29680*/  SYNCS.PHASECHK.TRANS64.TRYWAIT P1, [R13+URZ+0x2e850], R4 ;  /* 0x02e850040d0075a7 */ /* 0x000ea4000802017f */
[----:B--2---:R-:W-:Y:S05]  /*29690*/  @!P1 BRA `(.L_x_6845) ;  /* 0x000000b400049947 */ /* 0x004fea0003800000 */
.L_x_6844:
[----:B-12---:R-:W-:Y:S01]  /*296a0*/  IMAD R4, R231, 0x700, R18 ;  /* 0x00000700e7047824 */ /* 0x006fe200078e0212 */
[----:B------:R-:W2:Y:S01]  /*296b0*/  LDL.LU R21, [R1+0x64] ;  /* 0x0000640001157983 */ /* 0x000ea20000300800 */
[----:B------:R-:W-:Y:S01]  /*296c0*/  IMAD.MOV.U32 R5, RZ, RZ, -0x3ffffff0 ;  /* 0xc0000010ff057424 */ /* 0x000fe200078e00ff */
[----:B------:R-:W-:Y:S05]  /*296d0*/  WARPSYNC.ALL ;  /* 0x0000000000007948 */ /* 0x000fea0003800000 */
[C---:B------:R-:W-:Y:S01]  /*296e0*/  R2UR UR6, R4.reuse ;  /* 0x00000000040672ca */ /* 0x040fe200000e0000 */
[----:B------:R-:W-:Y:S01]  /*296f0*/  VIADD R6, R4, 0x100 ;  /* 0x0000010004067836 */ /* 0x000fe20000000000 */
[----:B------:R-:W-:Y:S01]  /*29700*/  R2UR UR7, R5 ;  /* 0x00000000050772ca */ /* 0x000fe200000e0000 */
[----:B------:R-:W-:Y:S01]  /*29710*/  WARPGROUP.ARRIVE ;  /* 0x00000000000079c5 */ /* 0x000fe20000000000 */
[----:B------:R-:W-:Y:S01]  /*29720*/  IMAD.MOV.U32 R7, RZ, RZ, -0x3ffffff0 ;  /* 0xc0000010ff077424 */ /* 0x000fe200078e00ff */
[----:B------:R-:W3:Y:S01]  /*29730*/  LDL.LU R14, [R1+0x8c] ;  /* 0x00008c00010e7983 */ /* 0x000ee20000300800 */
[----:B------:R-:W-:-:S03]  /*29740*/  ULDC.64 UR4, c[0x0][0x9a0] ;  /* 0x0002680000047ab9 */ /* 0x000fc60000000a00 */
[----:B------:R-:W4:Y:S04]  /*29750*/  LDL.LU R20, [R1+0xc] ;  /* 0x00000c0001147983 */ /* 0x000f280000300800 */
[----:B------:R-:W5:Y:S01]  /*29760*/  LDL.LU R12, [R1+0x8] ;  /* 0x00000800010c7983 */ /* 0x000f620000300800 */
[----:B------:R-:W-:Y:S01]  /*29770*/  ISETP.NE.U32.AND P1, PT, RZ, UR4, PT ;  /* 0x00000004ff007c0c */ /* 0x000fe2000bf25070 */
[----:B------:R-:W-:Y:S01]  /*29780*/  QGMMA.64x128x32.F32.E4M3.E4M3 R24, R224, gdesc[UR4], R24, gsb0 ;  /* 0x01e00004e0187df3 */ /* 0x000fe20008000818 */
[----:B------:R-:W-:Y:S01]  /*29790*/  R2UR UR6, R6 ;  /* 0x00000000060672ca */ /* 0x000fe200000e0000 */
[----:B------:R-:W-:Y:S01]  /*297a0*/  VIADD R6, R4, 0x200 ;  /* 0x0000020004067836 */ /* 0x000fe20000000000 */
[----:B------:R-:W-:Y:S01]  /*297b0*/  R2UR UR7, R7 ;  /* 0x00000000070772ca */ /* 0x000fe200000e0000 */
[----:B------:R-:W-:Y:S01]  /*297c0*/  IMAD.MOV.U32 R7, RZ, RZ, -0x3ffffff0 ;  /* 0xc0000010ff077424 */ /* 0x000fe200078e00ff */
[----:B------:R-:W-:Y:S01]  /*297d0*/  ISETP.NE.AND.EX P1, PT, RZ, UR5, PT, P1 ;  /* 0x00000005ff007c0c */ /* 0x000fe2000bf25310 */
[----:B------:R-:W-:Y:S01]  /*297e0*/  IMAD.MOV.U32 R15, RZ, RZ, -0x3ffffff0 ;  /* 0xc0000010ff0f7424 */ /* 0x000fe200078e00ff */
[----:B------:R-:W-:-:S11]  /*297f0*/  ULDC.64 UR8, c[0x0][0x208] ;  /* 0x0000820000087ab9 */ /* 0x000fd60000000a00 */
[----:B------:R-:W1:Y:S08]  /*29800*/  @P1 LDC.64 R8, c[0x0][0x9c8] ;  /* 0x00027200ff081b82 */ /* 0x000e700000000a00 */
[----:B------:R-:W0:Y:S01]  /*29810*/  @P1 LDC.64 R10, c[0x0][0x9d0] ;  /* 0x00027400ff0a1b82 */ /* 0x000e220000000a00 */
[----:B------:R-:W-:Y:S02]  /*29820*/  WARPGROUP.DEPBAR.LE gsb0, 0x0 ;  /* 0x00008000000079c5 */ /* 0x000fe40000010000 */
[----:B------:R-:W-:-:S06]  /*29830*/  WARPGROUP.ARRIVE ;  /* 0x00000000000079c5 */ /* 0x000fcc0000000000 */
[----:B------:R-:W-:Y:S01]  /*29840*/  QGMMA.64x128x32.F32.E4M3.E4M3 R24, R220, gdesc[UR4], R24, gsb0 ;  /* 0x01e00004dc187df3 */ /* 0x000fe20008000818 */
[----:B------:R-:W-:Y:S01]  /*29850*/  R2UR UR6, R6 ;  /* 0x00000000060672ca */ /* 0x000fe200000e0000 */
[----:B------:R-:W-:Y:S01]  /*29860*/  VIADD R6, R4, 0x300 ;  /* 0x0000030004067836 */ /* 0x000fe20000000000 */
[----:B------:R-:W-:Y:S01]  /*29870*/  R2UR UR7, R7 ;  /* 0x00000000070772ca */ /* 0x000fe200000e0000 */
[----:B------:R-:W-:Y:S01]  /*29880*/  IMAD.MOV.U32 R7, RZ, RZ, -0x3ffffff0 ;  /* 0xc0000010ff077424 */ /* 0x000fe200078e00ff */
[----:B--2---:R-:W-:Y:S01]  /*29890*/  @P1 SHF.R.S32.HI R5, RZ, 0x1f, R21 ;  /* 0x0000001fff051819 */ /* 0x004fe20000011415 */
[----:B------:R-:W-:Y:S02]  /*298a0*/  WARPGROUP.DEPBAR.LE gsb0, 0x0 ;  /* 0x00008000000079c5 */ /* 0x000fe40000010000 */
[----:B------:R-:W-:-:S08]  /*298b0*/  WARPGROUP.ARRIVE ;  /* 0x00000000000079c5 */ /* 0x000fd00000000000 */
[----:B------:R-:W-:Y:S01]  /*298c0*/  QGMMA.64x128x32.F32.E4M3.E4M3 R24, R216, gdesc[UR4], R24, gsb0 ;  /* 0x01e00004d8187df3 */ /* 0x000fe20008000818 */
[----:B------:R-:W-:Y:S01]  /*298d0*/  R2UR UR6, R6 ;  /* 0x00000000060672ca */ /* 0x000fe200000e0000 */
[-C--:B-1----:R-:W-:Y:S01]  /*298e0*/  @P1 IMAD R6, R5, R8.reuse, RZ ;  /* 0x0000000805061224 */ /* 0x082fe200078e02ff */
[----:B------:R-:W-:Y:S02]  /*298f0*/  R2UR UR7, R7 ;  /* 0x00000000070772ca */ /* 0x000fe400000e0000 */
[----:B---3--:R-:W-:Y:S01]  /*29900*/  @P1 SHF.R.S32.HI R5, RZ, 0x1f, R14 ;  /* 0x0000001fff051819 */ /* 0x008fe2000001140e */
[C---:B------:R-:W-:Y:S02]  /*29910*/  @P1 IMAD R9, R21.reuse, R9, R6 ;  /* 0x0000000915091224 */ /* 0x040fe400078e0206 */
[----:B------:R-:W-:-:S04]  /*29920*/  @P1 IMAD.WIDE.U32 R6, R21, R8, RZ ;  /* 0x0000000815061225 */ /* 0x000fc800078e00ff */
[-C--:B0-----:R-:W-:Y:S02]  /*29930*/  @P1 IMAD R8, R5, R10.reuse, RZ ;  /* 0x0000000a05081224 */ /* 0x081fe400078e02ff */
[----:B------:R-:W-:Y:S02]  /*29940*/  @P1 IMAD.IADD R7, R7, 0x1, R9 ;  /* 0x0000000107071824 */ /* 0x000fe400078e0209 */
[C---:B------:R-:W-:Y:S02]  /*29950*/  @P1 IMAD R5, R14.reuse, R11, R8 ;  /* 0x0000000b0e051224 */ /* 0x040fe400078e0208 */
[----:B------:R-:W-:-:S04]  /*29960*/  @P1 IMAD.WIDE.U32 R6, R14, R10, R6 ;  /* 0x0000000a0e061225 */ /* 0x000fc800078e0006 */
[----:B------:R-:W-:Y:S01]  /*29970*/  VIADD R14, R4, 0x400 ;  /* 0x00000400040e7836 */ /* 0x000fe20000000000 */
[----:B------:R-:W-:Y:S01]  /*29980*/  @P1 LEA R8, P2, R6, UR4, 0x2 ;  /* 0x0000000406081c11 */ /* 0x000fe2000f8410ff */
[----:B------:R-:W-:Y:S02]  /*29990*/  @P1 IMAD.IADD R5, R7, 0x1, R5 ;  /* 0x0000000107051824 */ /* 0x000fe400078e0205 */
[----:B------:R-:W-:-:S03]  /*299a0*/  IMAD.MOV.U32 R10, RZ, RZ, 0x3f800000 ;  /* 0x3f800000ff0a7424 */ /* 0x000fc600078e00ff */
[----:B------:R-:W-:-:S05]  /*299b0*/  @P1 LEA.HI.X R9, R6, UR5, R5, 0x2, P2 ;  /* 0x0000000506091c11 */ /* 0x000fca00090f1405 */
        /* <DEDUP_REMOVED lines=15> */
[----:B----4-:R-:W1:Y:S01]  /*29ab0*/  SHFL.BFLY PT, R6, R20, 0x2, 0x1f ;  /* 0x0c401f0014067f89 */ /* 0x010e6200000e0000 */
[----:B------:R-:W-:Y:S02]  /*29ac0*/  WARPGROUP.DEPBAR.LE gsb0, 0x0 ;  /* 0x00008000000079c5 */ /* 0x000fe40000010000 */
[----:B------:R-:W-:-:S06]  /*29ad0*/  WARPGROUP.ARRIVE ;  /* 0x00000000000079c5 */ /* 0x000fcc0000000000 */
[----:B------:R-:W-:Y:S01]  /*29ae0*/  QGMMA.64x128x32.F32.E4M3.E4M3 R24, R204, gdesc[UR4], R24, gsb0 ;  /* 0x01e00004cc187df3 */ /* 0x000fe20008000818 */
[----:B------:R-:W-:Y:S02]  /*29af0*/  R2UR UR6, R4 ;  /* 0x00000000040672ca */ /* 0x000fe400000e0000 */
[----:B------:R-:W-:Y:S01]  /*29b00*/  R2UR UR7, R5 ;  /* 0x00000000050772ca */ /* 0x000fe200000e0000 */
[----:B-----5:R-:W3:Y:S01]  /*29b10*/  SHFL.BFLY PT, R4, R12, 0x2, 0x1f ;  /* 0x0c401f000c047f89 */ /* 0x020ee200000e0000 */
[----:B-1----:R-:W-:-:S05]  /*29b20*/  FADD.FTZ R6, R6, R20 ;  /* 0x0000001406067221 */ /* 0x002fca0000010000 */
[----:B------:R-:W1:Y:S01]  /*29b30*/  SHFL.BFLY PT, R5, R6, 0x1, 0x1f ;  /* 0x0c201f0006057f89 */ /* 0x000e6200000e0000 */
[----:B---3--:R-:W-:-:S05]  /*29b40*/  FADD.FTZ R4, R4, R12 ;  /* 0x0000000c04047221 */ /* 0x008fca0000010000 */
[----:B------:R-:W3:Y:S01]  /*29b50*/  SHFL.BFLY PT, R7, R4, 0x1, 0x1f ;  /* 0x0c201f0004077f89 */ /* 0x000ee200000e0000 */
[----:B-1----:R-:W-:-:S05]  /*29b60*/  FADD.FTZ R11, R6, R5 ;  /* 0x00000005060b7221 */ /* 0x002fca0000010000 */
[C---:B------:R-:W-:Y:S01]  /*29b70*/  FSETP.NE.FTZ.AND P1, PT, R11.reuse, RZ, PT ;  /* 0x000000ff0b00720b */ /* 0x040fe20003f35000 */
[----:B------:R-:W-:Y:S01]  /*29b80*/  FMUL.FTZ R14, R11, 0.00390625 ;  /* 0x3b8000000b0e7820 */ /* 0x000fe20000410000 */
[----:B------:R-:W-:-:S04]  /*29b90*/  IMAD.MOV.U32 R5, RZ, RZ, RZ ;  /* 0x000000ffff057224 */ /* 0x000fc800078e00ff */
[----:B------:R-:W-:Y:S01]  /*29ba0*/  FSETP.NE.FTZ.AND P2, PT, R14, RZ, PT ;  /* 0x000000ff0e00720b */ /* 0x000fe20003f55000 */
[----:B---3--:R-:W-:-:S04]  /*29bb0*/  FADD.FTZ R12, R4, R7 ;  /* 0x00000007040c7221 */ /* 0x008fc80000010000 */
[----:B0-----:R-:W-:Y:S02]  /*29bc0*/  FMUL.FTZ R8, R12, 0.00390625 ;  /* 0x3b8000000c087820 */ /* 0x001fe40000410000 */
[----:B------:R-:W-:Y:S03]  /*29bd0*/  @P1 MUFU.RCP R5, R11 ;  /* 0x0000000b00051308 */ /* 0x000fe60000001000 */
[----:B------:R-:W-:Y:S01]  /*29be0*/  FSETP.NE.FTZ.AND P3, PT, R8, RZ, PT ;  /* 0x000000ff0800720b */ /* 0x000fe20003f75000 */
[----:B------:R-:W-:Y:S02]  /*29bf0*/  WARPGROUP.DEPBAR.LE gsb0, 0x0 ;  /* 0x00008000000079c5 */ /* 0x000fe40000010000 */
[----:B------:R-:W-:-:S06]  /*29c00*/  WARPGROUP.ARRIVE ;  /* 0x00000000000079c5 */ /* 0x000fcc0000000000 */
[----:B------:R-:W-:Y:S01]  /*29c10*/  QGMMA.64x128x32.F32.E4M3.E4M3 R24, R200, gdesc[UR4], R24, gsb0 ;  /* 0x01e00004c8187df3 */ /* 0x000fe20008000818 */
[----:B------:R-:W-:Y:S01]  /*29c20*/  FSETP.NE.FTZ.AND P1, PT, R12, RZ, PT ;  /* 0x000000ff0c00720b */ /* 0x000fe20003f35000 */
[----:B------:R-:W-:Y:S02]  /*29c30*/  IMAD.MOV.U32 R9, RZ, RZ, RZ ;  /* 0x000000ffff097224 */ /* 0x000fe400078e00ff */
[----:B------:R-:W0:Y:S08]  /*29c40*/  @P3 MUFU.LG2 R8, R8 ;  /* 0x0000000800083308 */ /* 0x000e300000000c00 */
[----:B------:R-:W1:Y:S08]  /*29c50*/  @P2 MUFU.LG2 R6, R14 ;  /* 0x0000000e00062308 */ /* 0x000e700000000c00 */
[----:B------:R-:W3:Y:S01]  /*29c60*/  @P1 MUFU.RCP R9, R12 ;  /* 0x0000000c00091308 */ /* 0x000ee20000001000 */
[C---:B------:R-:W-:Y:S01]  /*29c70*/  @P2 FMUL.FTZ R4, R2.reuse, 0.69314718246459960938 ;  /* 0x3f31721802042820 */ /* 0x040fe20000410000 */
[----:B------:R-:W-:Y:S01]  /*29c80*/  @P3 FMUL.FTZ R2, R2, 0.69314718246459960938 ;  /* 0x3f31721802023820 */ /* 0x000fe20000410000 */
[----:B0-----:R-:W-:Y:S01]  /*29c90*/  @P3 FMUL.FTZ R11, R8, 0.69314718246459960938 ;  /* 0x3f317218080b3820 */ /* 0x001fe20000410000 */
        /* <DEDUP_REMOVED lines=10> */
.L_x_6846:
[----:B------:R-:W2:Y:S04]  /*29d40*/  LDL R0, [R1+0x68] ;  /* 0x0000680001007983 */ /* 0x000ea80000100800 */
[----:B------:R-:W3:Y:S01]  /*29d50*/  LDL.LU R4, [R1+0x90] ;  /* 0x0000900001047983 */ /* 0x000ee20000300800 */
[----:B------:R-:W-:Y:S02]  /*29d60*/  VIADD R231, R231, 0x1 ;  /* 0x00000001e7e77836 */ /* 0x000fe40000000000 */
        /* <DEDUP_REMOVED lines=70> */
[----:B------:R-:W-:-:S03]  /*2a1d0*/  FMUL.FTZ R4, R75, R18 ;  /* 0x000000124b047220 */ /* 0x000fc60000410000 */
[----:B------:R-:W-:Y:S02]  /*2a1e0*/  PRMT R0, R3, 0x654, R0 ;  /* 0x0000065403007816 */ /* 0x000fe40000000000 */
[----:B------:R-:W-:Y:S02]  /*2a1f0*/  SEL R3, RZ, 0x1, P1 ;  /* 0x00000001ff037807 */ /* 0x000fe40000800000 */
[----:B------:R0:W-:Y:S02]  /*2a200*/  SYNCS.ARRIVE.TRANS64.RED.A1T0 RZ, [R0+URZ], RZ ;  /* 0x000000ff00ff79a7 */ /* 0x0001e4000810043f */
[----:B------:R-:W-:-:S03]  /*2a210*/  LOP3.LUT R234, R234, R3, RZ, 0x3c, !PT ;  /* 0x00000003eaea7212 */ /* 0x000fc600078e3cff */
[----:B------:R-:W-:-:S06]  /*2a220*/  UIADD3 UR4, UR4, 0x1, URZ ;  /* 0x0000000104047890 */ /* 0x000fcc000fffe03f */
[----:B0-----:R-:W-:-:S05]  /*2a230*/  IMAD.U32 R0, RZ, RZ, UR4 ;  /* 0x00000004ff007e24 */ /* 0x001fca000f8e00ff */
[----:B------:R0:W-:Y:S02]  /*2a240*/  STL [R1+0x90], R0 ;  /* 0x0000900001007387 */ /* 0x0001e40000100800 */
.L_x_6724:
[----:B------:R-:W1:Y:S01]  /*2a250*/  S2R R83, SR_TID.X ;  /* 0x0000000000537919 */ /* 0x000e620000002100 */
[----:B------:R-:W-:Y:S05]  /*2a260*/  WARPSYNC.ALL ;  /* 0x0000000000007948 */ /* 0x000fea0003800000 */
[----:B-1----:R-:W-:-:S05]  /*2a270*/  VIADD R64, R83, 0xffffff80 ;  /* 0xffffff8053407836 */ /* 0x002fca0000000000 */
[----:B------:R-:W-:-:S04]  /*2a280*/  SHF.R.S32.HI R73, RZ, 0x1f, R64 ;  /* 0x0000001fff497819 */ /* 0x000fc80000011440 */
[----:B------:R-:W-:-:S04]  /*2a290*/  LEA.HI R72, R73, R64, RZ, 0x3 ;  /* 0x0000004049487211 */ /* 0x000fc800078f18ff */
[----:B------:R-:W-:Y:S02]  /*2a2a0*/  LOP3.LUT R3, R72, 0x1ffffff8, RZ, 0xc0, !PT ;  /* 0x1ffffff848037812 */ /* 0x000fe400078ec0ff */
[----:B------:R-:W-:-:S03]  /*2a2b0*/  SHF.R.S32.HI R72, RZ, 0x3, R72 ;  /* 0x00000003ff487819 */ /* 0x000fc60000011448 */
[----:B------:R-:W-:-:S04]  /*2a2c0*/  IMAD.IADD R3, R64, 0x1, -R3 ;  /* 0x0000000140037824 */ /* 0x000fc800078e0a03 */
[----:B------:R-:W-:Y:S01]  /*2a2d0*/  IMAD.SHL.U32 R62, R3, 0x8, RZ ;  /* 0x00000008033e7824 */ /* 0x000fe200078e00ff */
[----:B------:R-:W1:Y:S08]  /*2a2e0*/  S2UR UR5, SR_CgaCtaId ;  /* 0x00000000000579c3 */ /* 0x000e700000008800 */
[----:B------:R-:W-:Y:S06]  /*2a2f0*/  BAR.SYNC.DEFER_BLOCKING 0x5, 0x180 ;  /* 0x0146000000007b1d */ /* 0x000fec0000010000 */
[----:B------:R-:W-:Y:S01]  /*2a300*/  UMOV UR4, 0x400 ;  /* 0x0000040000047882 */ /* 0x000fe20000000000 */
[----:B------:R-:W-:Y:S01]  /*2a310*/  BSSY B0, `(.L_x_6847) ;  /* 0x0000275000007945 */ /* 0x000fe20003800000 */
[----:B-1----:R-:W-:-:S02]  /*2a320*/  ULEA UR4, UR5, UR4, 0x18 ;  /* 0x0000000405047291 */ /* 0x002fc4000f8ec03f */
[----:B0-----:R-:W-:-:S04]  /*2a330*/  IMAD.U32 R0, RZ, RZ, UR5 ;  /* 0x00000005ff007e24 */ /* 0x001fc8000f8e00ff */
[----:B------:R-:W-:Y:S01]  /*2a340*/  IMAD.U32 R18, RZ, RZ, UR4 ;  /* 0x00000004ff127e24 */ /* 0x000fe2000f8e00ff */
[----:B------:R-:W-:Y:S04]  /*2a350*/  STL [R1+0x68], R0 ;  /* 0x0000680001007387 */ /* 0x000fe80000100800 */
[----:B------:R-:W0:Y:S04]  /*2a360*/  LDS.128 R96, [R18+0x2e8d0] ;  /* 0x02e8d00012607984 */ /* 0x000e280000000c00 */
[----:B0-----:R0:W-:Y:S04]  /*2a370*/  STL.64 [R1+0x58], R96 ;  /* 0x0000586001007387 */ /* 0x0011e80000100a00 */
[----:B------:R0:W-:Y:S01]  /*2a380*/  STL.64 [R1+0x60], R98 ;  /* 0x0000606201007387 */ /* 0x0001e20000100a00 */
[----:B------:R-:W-:Y:S06]  /*2a390*/  BAR.ARV 0x4, 0x180 ;  /* 0x0106000000007b1d */ /* 0x000fec0000002000 */
[----:B------:R-:W-:Y:S05]  /*2a3a0*/  @P0 BRA `(.L_x_6848) ;  /* 0x0000001c00140947 */ /* 0x000fea0003800000 */
[----:B------:R-:W2:Y:S01]  /*2a3b0*/  LDL R42, [R1+0x70] ;  /* 0x00007000012a7983 */ /* 0x000ea20000100800 */
[----:B------:R-:W-:Y:S01]  /*2a3c0*/  IMAD.SHL.U32 R0, R83, 0x4, RZ ;  /* 0x0000000453007824 */ /* 0x000fe200078e00ff */
[----:B------:R-:W-:Y:S01]  /*2a3d0*/  ULDC.64 UR4, c[0x4][0xa8] ;  /* 0x01002a0000047ab9 */ /* 0x000fe20000000a00 */
[----:B------:R-:W-:-:S03]  /*2a3e0*/  ULDC.64 UR6, c[0x0][0x208] ;  /* 0x0000820000067ab9 */ /* 0x000fc60000000a00 */
        /* <DEDUP_REMOVED lines=11> */
[----:B-1----:R-:W-:-:S02]  /*2a4a0*/  LEA.HI R2, R73, R64, RZ, 0x4 ;  /* 0x0000004049027211 */ /* 0x002fc400078f20ff */
[----:B------:R-:W-:Y:S02]  /*2a4b0*/  F2FP.BF16.F32.PACK_AB R33, R44, R33 ;  /* 0x000000212c21723e */ /* 0x000fe400000010ff */
[----:B------:R-:W-:Y:S02]  /*2a4c0*/  SHF.R.S32.HI R27, RZ, 0x4, R2 ;  /* 0x00000004ff1b7819 */ /* 0x000fe40000011402 */
[C---:B------:R-:W-:Y:S02]  /*2a4d0*/  LOP3.LUT R3, R2.reuse, 0x3fffff0, RZ, 0xc0, !PT ;  /* 0x03fffff002037812 */ /* 0x040fe400078ec0ff */
[----:B------:R-:W-:Y:S02]  /*2a4e0*/  LEA.HI R21, R2, R27, RZ, 0x1 ;  /* 0x0000001b02157211 */ /* 0x000fe400078f08ff */
[----:B------:R-:W-:Y:S01]  /*2a4f0*/  F2FP.BF16.F32.PACK_AB R44, R79, R4 ;  /* 0x000000044f2c723e */ /* 0x000fe200000010ff */
[----:B------:R-:W-:Y:S01]  /*2a500*/  IMAD.IADD R3, R64, 0x1, -R3 ;  /* 0x0000000140037824 */ /* 0x000fe200078e0a03 */
[----:B------:R-:W-:-:S02]  /*2a510*/  LOP3.LUT R2, R21, 0x1ffffffe, RZ, 0xc0, !PT ;  /* 0x1ffffffe15027812 */ /* 0x000fc400078ec0ff */
[----:B------:R-:W-:Y:S02]  /*2a520*/  F2FP.BF16.F32.PACK_AB R75, R78, R9 ;  /* 0x000000094e4b723e */ /* 0x000fe400000010ff */
[----:B------:R-:W-:Y:S01]  /*2a530*/  F2FP.BF16.F32.PACK_AB R79, R86, R7 ;  /* 0x00000007564f723e */ /* 0x000fe200000010ff */
[----:B------:R-:W-:Y:S01]  /*2a540*/  IMAD.IADD R2, R27, 0x1, -R2 ;  /* 0x000000011b027824 */ /* 0x000fe200078e0a02 */
[----:B------:R-:W-:Y:S02]  /*2a550*/  F2FP.BF16.F32.PACK_AB R29, R52, R29 ;  /* 0x0000001d341d723e */ /* 0x000fe400000010ff */
[----:B------:R-:W-:Y:S02]  /*2a560*/  F2FP.BF16.F32.PACK_AB R50, R85, R8 ;  /* 0x000000085532723e */ /* 0x000fe400000010ff */
[----:B------:R-:W-:Y:S02]  /*2a570*/  F2FP.BF16.F32.PACK_AB R52, R87, R6 ;  /* 0x000000065734723e */ /* 0x000fe400000010ff */
[----:B------:R-:W-:-:S02]  /*2a580*/  F2FP.BF16.F32.PACK_AB R35, R68, R15 ;  /* 0x0000000f4423723e */ /* 0x000fc400000010ff */
[----:B------:R-:W-:Y:S02]  /*2a590*/  MOV R70, R18 ;  /* 0x0000001200467202 */ /* 0x000fe40000000f00 */
[----:B----4-:R-:W-:Y:S02]  /*2a5a0*/  MOV R71, R43 ;  /* 0x0000002b00477202 */ /* 0x010fe40000000f00 */
        /* <DEDUP_REMOVED lines=18> */
[----:B--2---:R-:W-:Y:S01]  /*2a6d0*/  IMAD R3, R3, 0x40, R42 ;  /* 0x0000004003037824 */ /* 0x004fe200078e022a */
[----:B------:R-:W-:-:S03]  /*2a6e0*/  F2FP.BF16.F32.PACK_AB R42, R77, R10 ;  /* 0x0000000a4d2a723e */ /* 0x000fc600000010ff */
[----:B------:R-:W-:Y:S01]  /*2a6f0*/  IMAD R3, R2, 0x8, R3 ;  /* 0x0000000802037824 */ /* 0x000fe200078e0203 */
[----:B------:R-:W-:-:S03]  /*2a700*/  LOP3.LUT P0, R2, R83, 0x3, RZ, 0xc0, !PT ;  /* 0x0000000353027812 */ /* 0x000fc6000780c0ff */
[----:B------:R-:W-:Y:S01]  /*2a710*/  IMAD.WIDE R4, R3, 0x2, R70 ;  /* 0x0000000203047825 */ /* 0x000fe200078e0246 */
[----:B------:R-:W-:Y:S02]  /*2a720*/  ISETP.EQ.OR P0, PT, R2, 0x3, !P0 ;  /* 0x000000030200780c */ /* 0x000fe40004702670 */
[C---:B------:R-:W-:Y:S02]  /*2a730*/  IADD3 R7, P5, R4.reuse, 0x4060, RZ ;  /* 0x0000406004077810 */ /* 0x040fe40007fbe0ff */
[C---:B------:R-:W-:Y:S02]  /*2a740*/  IADD3 R9, P1, R4.reuse, 0x4040, RZ ;  /* 0x0000404004097810 */ /* 0x040fe40007f3e0ff */
[----:B------:R-:W-:Y:S02]  /*2a750*/  LOP3.LUT R6, R7, 0x380, RZ, 0xc0, !PT ;  /* 0x0000038007067812 */ /* 0x000fe400078ec0ff */
[----:B------:R-:W-:Y:S02]  /*2a760*/  LOP3.LUT R8, R9, 0x380, RZ, 0xc0, !PT ;  /* 0x0000038009087812 */ /* 0x000fe400078ec0ff */
[----:B------:R-:W-:-:S02]  /*2a770*/  IADD3 R15, P3, R4, 0x4000, RZ ;  /* 0x00004000040f7810 */ /* 0x000fc40007f7e0ff */
[----:B------:R-:W-:Y:S02]  /*2a780*/  SHF.R.U64 R6, R6, 0x3, RZ ;  /* 0x0000000306067819 */ /* 0x000fe400000012ff */
[----:B------:R-:W-:Y:S02]  /*2a790*/  SHF.R.U64 R8, R8, 0x3, RZ ;  /* 0x0000000308087819 */ /* 0x000fe400000012ff */
[----:B------:R-:W-:Y:S02]  /*2a7a0*/  LOP3.LUT R14, R15, 0x380, RZ, 0xc0, !PT ;  /* 0x000003800f0e7812 */ /* 0x000fe400078ec0ff */
[----:B------:R-:W-:Y:S01]  /*2a7b0*/  LOP3.LUT R6, R6, R7, RZ, 0x3c, !PT ;  /* 0x0000000706067212 */ /* 0x000fe200078e3cff */
[--C-:B------:R-:W-:Y:S01]  /*2a7c0*/  IMAD.X R7, RZ, RZ, R5.reuse, P5 ;  /* 0x000000ffff077224 */ /* 0x100fe200028e0605 */
[----:B------:R-:W-:Y:S01]  /*2a7d0*/  LOP3.LUT R8, R8, R9, RZ, 0x3c, !PT ;  /* 0x0000000908087212 */ /* 0x000fe200078e3cff */
[----:B------:R-:W-:Y:S01]  /*2a7e0*/  IMAD.X R9, RZ, RZ, R5, P1 ;  /* 0x000000ffff097224 */ /* 0x000fe200008e0605 */
[----:B------:R-:W-:-:S02]  /*2a7f0*/  SHF.R.U64 R14, R14, 0x3, RZ ;  /* 0x000000030e0e7819 */ /* 0x000fc400000012ff */
[C---:B------:R-:W-:Y:S02]  /*2a800*/  IADD3 R11, P2, R4.reuse, 0x4020, RZ ;  /* 0x00004020040b7810 */ /* 0x040fe40007f5e0ff */
[C---:B------:R-:W-:Y:S02]  /*2a810*/  IADD3 R21, P4, R4.reuse, 0x60, RZ ;  /* 0x0000006004157810 */ /* 0x040fe40007f9e0ff */
[C---:B------:R-:W-:Y:S02]  /*2a820*/  IADD3 R25, P5, R4.reuse, 0x40, RZ ;  /* 0x0000004004197810 */ /* 0x040fe40007fbe0ff */
[----:B------:R-:W-:Y:S02]  /*2a830*/  IADD3 R27, P1, R4, 0x20, RZ ;  /* 0x00000020041b7810 */ /* 0x000fe40007f3e0ff */
[----:B------:R-:W-:Y:S02]  /*2a840*/  LOP3.LUT R14, R14, R15, RZ, 0x3c, !PT ;  /* 0x0000000f0e0e7212 */ /* 0x000fe400078e3cff */
        /* <DEDUP_REMOVED lines=20> */
[----:B------:R-:W-:-:S02]  /*2a990*/  SEL R13, R94, R93, P0 ;  /* 0x0000005d5e0d7207 */ /* 0x000fc40000000000 */
[----:B------:R-:W-:Y:S02]  /*2a9a0*/  SEL R3, R93, R94, P0 ;  /* 0x0000005e5d037207 */ /* 0x000fe40000000000 */
        /* <DEDUP_REMOVED lines=26> */
[----:B------:R-:W1:Y:S01]  /*2ab50*/  SHFL.IDX PT, R10, R5, R0, 0x1c1f ;  /* 0x001c1f00050a7589 */ /* 0x000e6200000e0000 */
        /* <DEDUP_REMOVED lines=20> */
[----:B------:R-:W5:Y:S01]  /*2aca0*/  SHFL.IDX PT, R38, R33, R0, 0x1c1f ;  /* 0x001c1f0021267589 */ /* 0x000f6200000e0000 */
[----:B------:R-:W-:Y:S02]  /*2acb0*/  SEL R63, R63, R58, P0 ;  /* 0x0000003a3f3f7207 */ /* 0x000fe40000000000 */
[----:B------:R-:W-:Y:S01]  /*2acc0*/  SEL R67, R40, R67, P0 ;  /* 0x0000004328437207 */ /* 0x000fe20000000000 */
[----:B------:R-:W0:Y:S01]  /*2acd0*/  SHFL.IDX PT, R20, R39, R2, 0x1c1f ;  /* 0x001c1f0227147589 */ /* 0x000e2200000e0000 */
[----:B------:R-:W-:Y:S02]  /*2ace0*/  SEL R75, R44, R75, P0 ;  /* 0x0000004b2c4b7207 */ /* 0x000fe40000000000 */
[----:B------:R-:W-:Y:S01]  /*2acf0*/  SEL R77, R79, R52, P0 ;  /* 0x000000344f4d7207 */ /* 0x000fe20000000000 */
[----:B------:R-:W-:Y:S01]  /*2ad00*/  SHFL.IDX PT, R45, R45, R0, 0x1c1f ;  /* 0x001c1f002d2d7589 */ /* 0x000fe200000e0000 */
[----:B------:R-:W-:-:S02]  /*2ad10*/  SEL R79, R52, R79, P0 ;  /* 0x0000004f344f7207 */ /* 0x000fc40000000000 */
[----:B-1----:R-:W-:Y:S01]  /*2ad20*/  SEL R8, R10, R7, P0 ;  /* 0x000000070a087207 */ /* 0x002fe20000000000 */
[----:B------:R-:W1:Y:S01]  /*2ad30*/  SHFL.IDX PT, R42, R47, R2, 0x1c1f ;  /* 0x001c1f022f2a7589 */ /* 0x000e6200000e0000 */
[----:B------:R-:W-:Y:S02]  /*2ad40*/  SEL R10, R7, R10, P0 ;  /* 0x0000000a070a7207 */ /* 0x000fe40000000000 */
[----:B--2---:R-:W-:Y:S01]  /*2ad50*/  SEL R28, R30, R27, P0 ;  /* 0x0000001b1e1c7207 */ /* 0x004fe20000000000 */
[----:B------:R-:W-:Y:S01]  /*2ad60*/  SHFL.IDX PT, R41, R41, R0, 0x1c1f ;  /* 0x001c1f0029297589 */ /* 0x000fe200000e0000 */
[----:B---3--:R-:W-:Y:S02]  /*2ad70*/  SEL R32, R34, R31, P0 ;  /* 0x0000001f22207207 */ /* 0x008fe40000000000 */
[----:B------:R-:W-:Y:S01]  /*2ad80*/  SEL R4, R6, R3, P0 ;  /* 0x0000000306047207 */ /* 0x000fe20000000000 */
[----:B------:R-:W2:Y:S01]  /*2ad90*/  SHFL.IDX PT, R40, R43, R2, 0x1c1f ;  /* 0x001c1f022b287589 */ /* 0x000ea200000e0000 */
[----:B----4-:R-:W-:-:S02]  /*2ada0*/  SEL R24, R26, R21, P0 ;  /* 0x000000151a187207 */ /* 0x010fc40000000000 */
[----:B------:R-:W-:Y:S01]  /*2adb0*/  SEL R30, R27, R30, P0 ;  /* 0x0000001e1b1e7207 */ /* 0x000fe20000000000 */
[----:B------:R-:W-:Y:S01]  /*2adc0*/  SHFL.IDX PT, R49, R49, R0, 0x1c1f ;  /* 0x001c1f0031317589 */ /* 0x000fe200000e0000 */
[----:B-----5:R-:W-:Y:S02]  /*2add0*/  SEL R36, R38, R35, P0 ;  /* 0x0000002326247207 */ /* 0x020fe40000000000 */
[----:B------:R-:W-:Y:S01]  /*2ade0*/  SEL R34, R31, R34, P0 ;  /* 0x000000221f227207 */ /* 0x000fe20000000000 */
[----:B------:R-:W-:Y:S01]  /*2adf0*/  SHFL.IDX PT, R53, R53, R0, 0x1c1f ;  /* 0x001c1f0035357589 */ /* 0x000fe200000e0000 */
[----:B------:R-:W-:Y:S02]  /*2ae00*/  SEL R38, R35, R38, P0 ;  /* 0x0000002623267207 */ /* 0x000fe40000000000 */
[----:B0-----:R-:W-:Y:S01]  /*2ae10*/  SEL R12, R37, R20, P0 ;  /* 0x00000014250c7207 */ /* 0x001fe20000000000 */
[----:B------:R-:W-:Y:S01]  /*2ae20*/  SHFL.IDX PT, R57, R57, R0, 0x1c1f ;  /* 0x001c1f0039397589 */ /* 0x000fe200000e0000 */
[----:B------:R-:W-:-:S02]  /*2ae30*/  SEL R14, R20, R37, P0 ;  /* 0x00000025140e7207 */ /* 0x000fc40000000000 */
[----:B------:R-:W-:Y:S01]  /*2ae40*/  SEL R6, R3, R6, P0 ;  /* 0x0000000603067207 */ /* 0x000fe20000000000 */
[----:B------:R-:W-:Y:S01]  /*2ae50*/  SHFL.IDX PT, R61, R61, R0, 0x1c1f ;  /* 0x001c1f003d3d7589 */ /* 0x000fe200000e0000 */
[----:B-1----:R-:W-:Y:S02]  /*2ae60*/  SEL R5, R45, R42, P0 ;  /* 0x0000002a2d057207 */ /* 0x002fe40000000000 */
[----:B------:R-:W-:Y:S01]  /*2ae70*/  SEL R7, R42, R45, P0 ;  /* 0x0000002d2a077207 */ /* 0x000fe20000000000 */
[----:B------:R-:W-:Y:S01]  /*2ae80*/  SHFL.IDX PT, R65, R65, R0, 0x1c1f ;  /* 0x001c1f0041417589 */ /* 0x000fe200000e0000 */
[----:B------:R-:W-:Y:S01]  /*2ae90*/  SEL R26, R21, R26, P0 ;  /* 0x0000001a151a7207 */ /* 0x000fe20000000000 */
[----:B------:R-:W-:Y:S02]  /*2aea0*/  IMAD.MOV.U32 R45, RZ, RZ, RZ ;  /* 0x000000ffff2d7224 */ /* 0x000fe400078e00ff */
[----:B------:R-:W-:Y:S01]  /*2aeb0*/  SHFL.IDX PT, R69, R69, R0, 0x1c1f ;  /* 0x001c1f0045457589 */ /* 0x000fe200000e0000 */
[----:B--2---:R-:W-:-:S02]  /*2aec0*/  SEL R56, R41, R40, P0 ;  /* 0x0000002829387207 */ /* 0x004fc40000000000 */
[----:B------:R-:W-:Y:S01]  /*2aed0*/  SEL R58, R40, R41, P0 ;  /* 0x00000029283a7207 */ /* 0x000fe20000000000 */
[----:B------:R-:W0:Y:S04]  /*2aee0*/  SHFL.IDX PT, R44, R51, R2, 0x1c1f ;  /* 0x001c1f02332c7589 */ /* 0x000e2800000e0000 */
[----:B------:R-:W1:Y:S04]  /*2aef0*/  SHFL.IDX PT, R46, R55, R2, 0x1c1f ;  /* 0x001c1f02372e7589 */ /* 0x000e6800000e0000 */
[----:B------:R-:W2:Y:S04]  /*2af00*/  SHFL.IDX PT, R48, R59, R2, 0x1c1f ;  /* 0x001c1f023b307589 */ /* 0x000ea800000e0000 */
[----:B------:R-:W3:Y:S04]  /*2af10*/  SHFL.IDX PT, R50, R63, R2, 0x1c1f ;  /* 0x001c1f023f327589 */ /* 0x000ee800000e0000 */
[----:B------:R-:W4:Y:S04]  /*2af20*/  SHFL.IDX PT, R52, R67, R2, 0x1c1f ;  /* 0x001c1f0243347589 */ /* 0x000f2800000e0000 */
[----:B------:R-:W5:Y:S04]  /*2af30*/  SHFL.IDX PT, R54, R75, R2, 0x1c1f ;  /* 0x001c1f024b367589 */ /* 0x000f6800000e0000 */
[----:B------:R3:W5:Y:S01]  /*2af40*/  SHFL.IDX PT, R77, R77, R0, 0x1c1f ;  /* 0x001c1f004d4d7589 */ /* 0x00076200000e0000 */
        /* <DEDUP_REMOVED lines=11> */
[----:B-----5:R-:W-:Y:S02]  /*2b000*/  SEL R13, R69, R54, P0 ;  /* 0x00000036450d7207 */ /* 0x020fe40000000000 */
[----:B------:R-:W-:-:S07]  /*2b010*/  SEL R15, R54, R69, P0 ;  /* 0x00000045360f7207 */ /* 0x000fce0000000000 */
.L_x_7094:
[----:B------:R-:W2:Y:S01]  /*2b020*/  LDL R40, [R1+0x84] ;  /* 0x0000840001287983 */ /* 0x000ea20000100800 */
[----:B------:R-:W-:Y:S05]  /*2b030*/  WARPSYNC.ALL ;  /* 0x0000000000007948 */ /* 0x000fea0003800000 */
[----:B------:R-:W-:Y:S01]  /*2b040*/  BAR.SYNC.DEFER_BLOCKING 0x1, 0x100 ;  /* 0x0044000000007b1d */ /* 0x000fe20000010000 */
[----:B0-----:R-:W-:Y:S02]  /*2b050*/  SEL R57, R77, R60, P0 ;  /* 0x0000003c4d397207 */ /* 0x001fe40000000000 */
[----:B------:R-:W-:-:S03]  /*2b060*/  SEL R59, R60, R77, P0 ;  /* 0x0000004d3c3b7207 */ /* 0x000fc60000000000 */
[----:B------:R-:W-:Y:S02]  /*2b070*/  ULDC.64 UR4, c[0x0][0xbd8] ;  /* 0x0002f60000047ab9 */ /* 0x000fe40000000a00 */
[----:B------:R-:W2:Y:S01]  /*2b080*/  LDC.64 R2, c[0x0][0xbd8] ;  /* 0x0002f600ff027b82 */ /* 0x000ea20000000a00 */
[----:B------:R-:W-:Y:S01]  /*2b090*/  ISETP.NE.U32.AND P1, PT, RZ, UR4, PT ;  /* 0x00000004ff007c0c */ /* 0x000fe2000bf25070 */
[----:B------:R-:W-:-:S03]  /*2b0a0*/  ULDC.64 UR6, c[0x0][0x208] ;  /* 0x0000820000067ab9 */ /* 0x000fc60000000a00 */
[----:B------:R-:W-:Y:S01]  /*2b0b0*/  ISETP.NE.AND.EX P1, PT, RZ, UR5, PT, P1 ;  /* 0x00000005ff007c0c */ /* 0x000fe2000bf25310 */
[----:B------:R-:W-:Y:S02]  /*2b0c0*/  ULDC.64 UR4, c[0x0][0xbe0] ;  /* 0x0002f80000047ab9 */ /* 0x000fe40000000a00 */
[----:B------:R-:W-:-:S04]  /*2b0d0*/  ISETP.NE.U32.AND P0, PT, RZ, UR4, PT ;  /* 0x00000004ff007c0c */ /* 0x000fc8000bf05070 */
[----:B------:R-:W-:Y:S01]  /*2b0e0*/  ISETP.NE.AND.EX P0, PT, RZ, UR5, PT, P0 ;  /* 0x00000005ff007c0c */ /* 0x000fe2000bf05300 */
[----:B------:R0:W-:Y:S04]  /*2b0f0*/  STSM.16.M88.4 [R82], R4 ;  /* 0x0000000452007844 */ /* 0x0001e80000000200 */
[----:B------:R1:W-:Y:S04]  /*2b100*/  STSM.16.M88.4 [R81], R8 ;  /* 0x0000000851007844 */ /* 0x0003e80000000200 */
[----:B------:R3:W-:Y:S04]  /*2b110*/  STSM.16.M88.4 [R80], R24 ;  /* 0x0000001850007844 */ /* 0x0007e80000000200 */
[----:B------:R3:W-:Y:S04]  /*2b120*/  STSM.16.M88.4 [R78], R28 ;  /* 0x0000001c4e007844 */ /* 0x0007e80000000200 */
[----:B------:R3:W-:Y:S04]  /*2b130*/  STSM.16.M88.4 [R76], R32 ;  /* 0x000000204c007844 */ /* 0x0007e80000000200 */
[----:B------:R3:W-:Y:S01]  /*2b140*/  STSM.16.M88.4 [R74], R36 ;  /* 0x000000244a007844 */ /* 0x0007e20000000200 */
[----:B0-----:R-:W-:-:S03]  /*2b150*/  LEA.HI R4, R73, R64, RZ, 0x7 ;  /* 0x0000004049047211 */ /* 0x001fc600078f38ff */
[----:B------:R3:W-:Y:S04]  /*2b160*/  STSM.16.M88.4 [R68], R12 ;  /* 0x0000000c44007844 */ /* 0x0007e80000000200 */
[----:B------:R3:W-:Y:S01]  /*2b170*/  STSM.16.M88.4 [R66], R56 ;  /* 0x0000003842007844 */ /* 0x0007e20000000200 */
[----:B------:R-:W-:-:S05]  /*2b180*/  LOP3.LUT R5, R4, 0xffffff80, RZ, 0xc0, !PT ;  /* 0xffffff8004057812 */ /* 0x000fca00078ec0ff */
[----:B------:R-:W-:Y:S01]  /*2b190*/  IMAD.IADD R64, R64, 0x1, -R5 ;  /* 0x0000000140407824 */ /* 0x000fe200078e0a05 */
[----:B------:R-:W-:-:S04]  /*2b1a0*/  ULDC UR4, c[0x0][0xa88] ;  /* 0x0002a20000047ab9 */ /* 0x000fc80000000800 */
[----:B------:R-:W-:Y:S01]  /*2b1b0*/  SHF.R.S32.HI R5, RZ, 0x1f, R64 ;  /* 0x0000001fff057819 */ /* 0x000fe20000011440 */
[----:B------:R-:W-:-:S03]  /*2b1c0*/  IMAD.U32 R0, RZ, RZ, UR4 ;  /* 0x00000004ff007e24 */ /* 0x000fc6000f8e00ff */
[----:B------:R-:W-:-:S04]  /*2b1d0*/  LEA.HI R6, R5, R64, RZ, 0x2 ;  /* 0x0000004005067211 */ /* 0x000fc800078f10ff */
[--C-:B-1----:R-:W-:Y:S02]  /*2b1e0*/  SHF.R.S32.HI R8, RZ, 0x2, R6.reuse ;  /* 0x00000002ff087819 */ /* 0x102fe40000011406 */
[----:B------:R-:W-:Y:S02]  /*2b1f0*/  SHF.R.S32.HI R9, RZ, 0x1f, R6 ;  /* 0x0000001fff097819 */ /* 0x000fe40000011406 */
[----:B------:R-:W-:Y:S02]  /*2b200*/  SHF.R.S32.HI R7, RZ, 0x7, R4 ;  /* 0x00000007ff077819 */ /* 0x000fe40000011404 */
[----:B------:R-:W-:Y:S01]  /*2b210*/  LEA.HI R9, R9, R8, RZ, 0x3 ;  /* 0x0000000809097211 */ /* 0x000fe200078f18ff */
[----:B------:R-:W-:Y:S01]  /*2b220*/  BAR.SYNC.DEFER_BLOCKING 0x1, 0x100 ;  /* 0x0044000000007b1d */ /* 0x000fe20000010000 */
[----:B--2---:R-:W-:-:S07]  /*2b230*/  IMAD.WIDE R20, R40, 0x4, R2 ;  /* 0x0000000428147825 */ /* 0x004fce00078e0202 */
[----:B------:R-:W0:Y:S01]  /*2b240*/  @P0 LDC.64 R2, c[0x0][0xbe0] ;  /* 0x0002f800ff020b82 */ /* 0x000e220000000a00 */
[----:B------:R3:W5:Y:S01]  /*2b250*/  @P1 LDG.E R45, desc[UR6][R20.64] ;  /* 0x00000006142d1981 */ /* 0x000762000c1e1900 */
[----:B0-----:R-:W-:-:S05]  /*2b260*/  @P0 IMAD.WIDE R2, R40, 0x4, R2 ;  /* 0x0000000428020825 */ /* 0x001fca00078e0202 */
[----:B------:R3:W5:Y:S01]  /*2b270*/  @P0 LDG.E R0, desc[UR6][R2.64] ;  /* 0x0000000602000981 */ /* 0x000762000c1e1900 */
[----:B------:R-:W-:Y:S05]  /*2b280*/  @P0 BRA `(.L_x_6850) ;  /* 0x0000000000140947 */ /* 0x000fea0003800000 */
[----:B------:R-:W-:Y:S05]  /*2b290*/  @!P1 BRA `(.L_x_6850) ;  /* 0x0000000000109947 */ /* 0x000fea0003800000 */
[----:B------:R-:W-:Y:S02]  /*2b2a0*/  ULDC.64 UR4, c[0x0][0x208] ;  /* 0x0000820000047ab9 */ /* 0x000fe40000000a00 */
[----:B---3--:R-:W2:Y:S04]  /*2b2b0*/  LDG.E R3, desc[UR4][R20.64] ;  /* 0x0000000414037981 */ /* 0x008ea8000c1e1900 */
[----:B-----5:R-:W2:Y:S02]  /*2b2c0*/  LDG.E R0, desc[UR4][R20.64+0x4] ;  /* 0x0000040414007981 */ /* 0x020ea4000c1e1900 */
[----:B--2---:R-:W-:-:S07]  /*2b2d0*/  IMAD.IADD R0, R0, 0x1, -R3 ;  /* 0x0000000100007824 */ /* 0x004fce00078e0a03 */
.L_x_6850:
[----:B------:R-:W2:Y:S01]  /*2b2e0*/  LDL.LU R50, [R1+0x80] ;  /* 0x0000800001327983 */ /* 0x000ea20000300800 */
[----:B------:R-:W-:Y:S01]  /*2b2f0*/  LOP3.LUT R9, R9, 0xfffffff8, RZ, 0xc0, !PT ;  /* 0xfffffff809097812 */ /* 0x000fe200078ec0ff */
[----:B------:R-:W-:Y:S02]  /*2b300*/  ULDC.64 UR4, c[0x0][0xb70] ;  /* 0x0002dc0000047ab9 */ /* 0x000fe40000000a00 */
[----:B------:R-:W4:Y:S01]  /*2b310*/  LDL.LU R48, [R1+0x88] ;  /* 0x0000880001307983 */ /* 0x000f220000300800 */
[----:B---3--:R-:W-:Y:S01]  /*2b320*/  LEA.HI R2, R4, R7, RZ, 0x1 ;  /* 0x0000000704027211 */ /* 0x008fe200078f08ff */
[----:B------:R-:W-:Y:S01]  /*2b330*/  IMAD.IADD R11, R8, 0x1, -R9 ;  /* 0x00000001080b7824 */ /* 0x000fe200078e0a09 */
[----:B------:R-:W-:Y:S01]  /*2b340*/  LEA.HI R5, R5, R64, RZ, 0x5 ;  /* 0x0000004005057211 */ /* 0x000fe200078f28ff */
[----:B------:R-:W-:Y:S01]  /*2b350*/  ULDC.64 UR6, c[0x0][0x208] ;  /* 0x0000820000067ab9 */ /* 0x000fe20000000a00 */
[--C-:B-----5:R-:W-:Y:S02]  /*2b360*/  SHF.R.S32.HI R3, RZ, 0x1f, R45.reuse ;  /* 0x0000001fff037819 */ /* 0x120fe4000001142d */
[----:B------:R-:W-:Y:S01]  /*2b370*/  LOP3.LUT R6, R2, 0x3fffffe, RZ, 0xc0, !PT ;  /* 0x03fffffe02067812 */ /* 0x000fe200078ec0ff */
[----:B------:R-:W-:Y:S01]  /*2b380*/  IMAD.MOV.U32 R2, RZ, RZ, R45 ;  /* 0x000000ffff027224 */ /* 0x000fe200078e002d */
[----:B------:R-:W-:-:S02]  /*2b390*/  SHF.R.S32.HI R8, RZ, 0x5, R5 ;  /* 0x00000005ff087819 */ /* 0x000fc40000011405 */
[----:B------:R-:W-:Y:S01]  /*2b3a0*/  SHF.R.S32.HI R46, RZ, 0x1f, R40 ;  /* 0x0000001fff2e7819 */ /* 0x000fe20000011428 */
[----:B------:R-:W-:Y:S01]  /*2b3b0*/  IMAD.IADD R6, R7, 0x1, -R6 ;  /* 0x0000000107067824 */ /* 0x000fe200078e0a06 */
[----:B------:R-:W-:Y:S01]  /*2b3c0*/  SEL R47, R40, RZ, !P1 ;  /* 0x000000ff282f7207 */ /* 0x000fe20004800000 */
[----:B------:R-:W-:Y:S01]  /*2b3d0*/  IMAD R11, R8, 0x10, R11 ;  /* 0x00000010080b7824 */ /* 0x000fe200078e020b */
[----:B------:R-:W-:Y:S01]  /*2b3e0*/  SEL R46, R46, RZ, !P1 ;  /* 0x000000ff2e2e7207 */ /* 0x000fe20004800000 */
[----:B------:R-:W-:Y:S01]  /*2b3f0*/  IMAD R7, R72, 0x40, R62 ;  /* 0x0000004048077824 */ /* 0x000fe200078e023e */
[----:B------:R-:W-:Y:S01]  /*2b400*/  LOP3.LUT P0, RZ, R64, 0x3, RZ, 0xc0, !PT ;  /* 0x0000000340ff7812 */ /* 0x000fe2000780c0ff */
[----:B------:R-:W-:Y:S02]  /*2b410*/  IMAD R11, R6, 0x40, R11 ;  /* 0x00000040060b7824 */ /* 0x000fe400078e020b */
[----:B------:R-:W-:-:S03]  /*2b420*/  IMAD.WIDE R70, R7, 0x2, R70 ;  /* 0x0000000207467825 */ /* 0x000fc600078e0246 */
[C---:B------:R-:W-:Y:S02]  /*2b430*/  IADD3 R25, P2, R70.reuse, 0x3000, RZ ;  /* 0x0000300046197810 */ /* 0x040fe40007f5e0ff */
[----:B------:R-:W-:Y:S02]  /*2b440*/  IADD3 R41, P5, R70, 0x4000, RZ ;  /* 0x0000400046297810 */ /* 0x000fe40007fbe0ff */
[----:B------:R-:W-:Y:S02]  /*2b450*/  LOP3.LUT R24, R25, 0x380, RZ, 0xc0, !PT ;  /* 0x0000038019187812 */ /* 0x000fe400078ec0ff */
[----:B------:R-:W-:Y:S02]  /*2b460*/  LOP3.LUT R40, R41, 0x380, RZ, 0xc0, !PT ;  /* 0x0000038029287812 */ /* 0x000fe400078ec0ff */
[----:B------:R-:W-:Y:S02]  /*2b470*/  SHF.R.U64 R24, R24, 0x3, RZ ;  /* 0x0000000318187819 */ /* 0x000fe400000012ff */
[----:B------:R-:W-:-:S02]  /*2b480*/  SHF.R.U64 R40, R40, 0x3, RZ ;  /* 0x0000000328287819 */ /* 0x000fc400000012ff */
[----:B------:R-:W-:Y:S01]  /*2b490*/  LOP3.LUT R24, R24, R25, RZ, 0x3c, !PT ;  /* 0x0000001918187212 */ /* 0x000fe200078e3cff */
[--C-:B------:R-:W-:Y:S01]  /*2b4a0*/  IMAD.X R25, RZ, RZ, R71.reuse, P2 ;  /* 0x000000ffff197224 */ /* 0x100fe200010e0647 */
[----:B------:R-:W-:Y:S01]  /*2b4b0*/  LOP3.LUT R40, R40, R41, RZ, 0x3c, !PT ;  /* 0x0000002928287212 */ /* 0x000fe200078e3cff */
[----:B------:R-:W-:Y:S01]  /*2b4c0*/  IMAD.X R41, RZ, RZ, R71, P5 ;  /* 0x000000ffff297224 */ /* 0x000fe200028e0647 */
[----:B------:R-:W-:Y:S02]  /*2b4d0*/  SHF.R.S32.HI R63, RZ, 0x1f, R62 ;  /* 0x0000001fff3f7819 */ /* 0x000fe4000001143e */
[----:B------:R-:W-:Y:S01]  /*2b4e0*/  SHF.R.S32.HI R73, RZ, 0x1f, R72 ;  /* 0x0000001fff497819 */ /* 0x000fe20000011448 */
[----:B------:R-:W-:Y:S01]  /*2b4f0*/  BSSY B1, `(.L_x_6851) ;  /* 0x000006d000017945 */ /* 0x000fe20003800000 */
[----:B--2---:R-:W-:Y:S01]  /*2b500*/  SHF.R.S32.HI R44, RZ, 0x1f, R50 ;  /* 0x0000001fff2c7819 */ /* 0x004fe20000011432 */
[----:B----4-:R-:W-:-:S04]  /*2b510*/  IMAD R11, R48, 0x80, R11 ;  /* 0x00000080300b7824 */ /* 0x010fc800078e020b */
        /* <DEDUP_REMOVED lines=14> */
[----:B------:R-:W-:Y:S01]  /*2b600*/  IADD3.X R7, R7, R5, R6, P1, !PT ;  /* 0x0000000507077210 */ /* 0x000fe20000ffe406 */
[----:B------:R-:W-:Y:S01]  /*2b610*/  VIADD R5, R11, 0x8 ;  /* 0x000000080b057836 */ /* 0x000fe20000000000 */
[----:B------:R-:W-:Y:S02]  /*2b620*/  IADD3 R13, P1, R70, 0x2000, RZ ;  /* 0x00002000460d7810 */ /* 0x000fe40007f3e0ff */
[----:B------:R-:W-:Y:S02]  /*2b630*/  LEA R20, P4, R2, UR4, 0x2 ;  /* 0x0000000402147c11 */ /* 0x000fe4000f8810ff */
[----:B------:R-:W-:-:S02]  /*2b640*/  LOP3.LUT R12, R13, 0x380, RZ, 0xc0, !PT ;  /* 0x000003800d0c7812 */ /* 0x000fc400078ec0ff */
[----:B------:R-:W-:Y:S01]  /*2b650*/  LOP3.LUT R8, R8, R9, RZ, 0x3c, !PT ;  /* 0x0000000908087212 */ /* 0x000fe200078e3cff */
[----:B------:R-:W-:Y:S01]  /*2b660*/  IMAD.X R9, RZ, RZ, R71, P3 ;  /* 0x000000ffff097224 */ /* 0x000fe200018e0647 */
[----:B------:R-:W-:Y:S02]  /*2b670*/  SHF.R.U64 R12, R12, 0x3, RZ ;  /* 0x000000030c0c7819 */ /* 0x000fe400000012ff */
[----:B------:R-:W-:Y:S01]  /*2b680*/  LEA.HI.X R21, R2, UR5, R7, 0x2, P4 ;  /* 0x0000000502157c11 */ /* 0x000fe2000a0f1407 */
[----:B------:R-:W-:Y:S01]  /*2b690*/  ULDC.64 UR4, c[0x0][0xaa0] ;  /* 0x0002a80000047ab9 */ /* 0x000fe20000000a00 */
[----:B------:R-:W-:Y:S02]  /*2b6a0*/  IADD3 R37, P4, R70, 0x5000, RZ ;  /* 0x0000500046257810 */ /* 0x000fe40007f9e0ff */
[----:B------:R-:W-:Y:S01]  /*2b6b0*/  LOP3.LUT R12, R12, R13, RZ, 0x3c, !PT ;  /* 0x0000000d0c0c7212 */ /* 0x000fe200078e3cff */
[----:B------:R-:W-:Y:S01]  /*2b6c0*/  IMAD.X R13, RZ, RZ, R71, P1 ;  /* 0x000000ffff0d7224 */ /* 0x000fe200008e0647 */
[----:B------:R-:W-:-:S02]  /*2b6d0*/  IADD3 R29, P3, R70, 0x6000, RZ ;  /* 0x00006000461d7810 */ /* 0x000fc40007f7e0ff */
[C---:B------:R-:W-:Y:S02]  /*2b6e0*/  LOP3.LUT R2, R70.reuse, 0x380, RZ, 0xc0, !PT ;  /* 0x0000038046027812 */ /* 0x040fe400078ec0ff */
[----:B------:R-:W-:Y:S02]  /*2b6f0*/  IADD3 R7, P2, R70, 0x7000, RZ ;  /* 0x0000700046077810 */ /* 0x000fe40007f5e0ff */
[-C--:B------:R-:W-:Y:S02]  /*2b700*/  ISETP.GE.OR P1, PT, R11, R0.reuse, P0 ;  /* 0x000000000b00720c */ /* 0x080fe40000726670 */
[----:B------:R-:W-:Y:S01]  /*2b710*/  ISETP.GE.OR P0, PT, R5, R0, P0 ;  /* 0x000000000500720c */ /* 0x000fe20000706670 */
[----:B------:R-:W-:Y:S01]  /*2b720*/  IMAD.X R33, RZ, RZ, R71, P2 ;  /* 0x000000ffff217224 */ /* 0x000fe200010e0647 */
[----:B------:R-:W-:Y:S02]  /*2b730*/  LOP3.LUT R36, R37, 0x380, RZ, 0xc0, !PT ;  /* 0x0000038025247812 */ /* 0x000fe400078ec0ff */
[----:B------:R-:W-:-:S02]  /*2b740*/  LOP3.LUT R28, R29, 0x380, RZ, 0xc0, !PT ;  /* 0x000003801d1c7812 */ /* 0x000fc400078ec0ff */
[----:B------:R-:W-:Y:S02]  /*2b750*/  SHF.R.U64 R5, R2, 0x3, RZ ;  /* 0x0000000302057819 */ /* 0x000fe400000012ff */
[----:B------:R-:W-:Y:S02]  /*2b760*/  LOP3.LUT R2, R7, 0x380, RZ, 0xc0, !PT ;  /* 0x0000038007027812 */ /* 0x000fe400078ec0ff */
[----:B------:R-:W-:Y:S01]  /*2b770*/  SHF.R.U64 R36, R36, 0x3, RZ ;  /* 0x0000000324247819 */ /* 0x000fe200000012ff */
[----:B------:R-:W-:Y:S01]  /*2b780*/  @!P1 STG.E desc[UR6][R20.64], R89 ;  /* 0x0000005914009986 */ /* 0x000fe2000c101906 */
[----:B------:R-:W-:Y:S02]  /*2b790*/  SHF.R.U64 R28, R28, 0x3, RZ ;  /* 0x000000031c1c7819 */ /* 0x000fe400000012ff */
[----:B------:R-:W-:Y:S01]  /*2b7a0*/  SHF.R.U64 R2, R2, 0x3, RZ ;  /* 0x0000000302027819 */ /* 0x000fe200000012ff */
[----:B------:R0:W-:Y:S01]  /*2b7b0*/  @!P0 STG.E desc[UR6][R20.64+0x20], R88 ;  /* 0x0000205814008986 */ /* 0x0001e2000c101906 */
        /* <DEDUP_REMOVED lines=13> */
[----:B------:R-:W5:Y:S01]  /*2b890*/  LD.E.128 R32, desc[UR6][R32.64] ;  /* 0x0000000620207980 */ /* 0x000f62000c101d00 */
[----:B0-----:R-:W-:Y:S01]  /*2b8a0*/  IMAD R20, R3, UR4, RZ ;  /* 0x0000000403147c24 */ /* 0x001fe2000f8e02ff */
[----:B------:R-:W-:Y:S01]  /*2b8b0*/  @!PT LDS RZ, [RZ] ;  /* 0x00000000fffff984 */ /* 0x000fe20000000800 */
[----:B------:R-:W-:Y:S01]  /*2b8c0*/  @!PT LDS RZ, [RZ] ;  /* 0x00000000fffff984 */ /* 0x000fe20000000800 */
[----:B------:R-:W-:Y:S01]  /*2b8d0*/  @!PT LDS RZ, [RZ] ;  /* 0x00000000fffff984 */ /* 0x000fe20000000800 */
[----:B------:R-:W-:Y:S01]  /*2b8e0*/  @!PT LDS RZ, [RZ] ;  /* 0x00000000fffff984 */ /* 0x000fe20000000800 */
[----:B------:R0:W-:Y:S06]  /*2b8f0*/  MEMBAR.ALL.CTA ;  /* 0x0000000000007992 */ /* 0x0001ec0000008000 */
[----:B0-----:R-:W0:Y:S01]  /*2b900*/  FENCE.VIEW.ASYNC.S ;  /* 0x00000000000073c6 */ /* 0x001e220000000000 */
[----:B------:R-:W-:-:S04]  /*2b910*/  IMAD.WIDE.U32 R2, R45, UR4, R62 ;  /* 0x000000042d027c25 */ /* 0x000fc8000f8e003e */
[----:B------:R-:W-:Y:S01]  /*2b920*/  IMAD R45, R45, UR5, R20 ;  /* 0x000000052d2d7c24 */ /* 0x000fe2000f8e0214 */
[----:B------:R-:W-:Y:S01]  /*2b930*/  ULDC.64 UR4, c[0x0][0xae0] ;  /* 0x0002b80000047ab9 */ /* 0x000fe20000000a00 */
[----:B------:R-:W-:Y:S02]  /*2b940*/  IMAD R49, R48, -0x80, R0 ;  /* 0xffffff8030317824 */ /* 0x000fe400078e0200 */
[C---:B------:R-:W-:Y:S02]  /*2b950*/  VIADD R0, R72.reuse, 0x40 ;  /* 0x0000004048007836 */ /* 0x040fe40000000000 */
[----:B------:R-:W-:Y:S01]  /*2b960*/  IMAD.IADD R3, R3, 0x1, R45 ;  /* 0x0000000103037824 */ /* 0x000fe200078e022d */
[-C--:B------:R-:W-:Y:S01]  /*2b970*/  ISETP.GE.AND P3, PT, R72, R49.reuse, PT ;  /* 0x000000314800720c */ /* 0x080fe20003f66270 */
[----:B------:R-:W-:Y:S02]  /*2b980*/  IMAD R44, R44, UR4, RZ ;  /* 0x000000042c2c7c24 */ /* 0x000fe4000f8e02ff */
[----:B------:R-:W-:Y:S01]  /*2b990*/  VIADD R20, R72, 0x20 ;  /* 0x0000002048147836 */ /* 0x000fe20000000000 */
[----:B------:R-:W-:Y:S01]  /*2b9a0*/  ISETP.GE.AND P1, PT, R0, R49, PT ;  /* 0x000000310000720c */ /* 0x000fe20003f26270 */
[----:B------:R-:W-:-:S02]  /*2b9b0*/  IMAD R45, R50, UR5, R44 ;  /* 0x00000005322d7c24 */ /* 0x000fc4000f8e022c */
[----:B------:R-:W-:Y:S01]  /*2b9c0*/  IMAD.WIDE.U32 R2, R50, UR4, R2 ;  /* 0x0000000432027c25 */ /* 0x000fe2000f8e0002 */
[----:B------:R-:W-:Y:S01]  /*2b9d0*/  ULDC.64 UR4, c[0x0][0xae8] ;  /* 0x0002ba0000047ab9 */ /* 0x000fe20000000a00 */
[-C--:B------:R-:W-:Y:S02]  /*2b9e0*/  ISETP.GE.AND P0, PT, R20, R49.reuse, PT ;  /* 0x000000311400720c */ /* 0x080fe40003f06270 */
[----:B------:R-:W-:Y:S02]  /*2b9f0*/  VIADD R0, R18, 0x2e820 ;  /* 0x0002e82012007836 */ /* 0x000fe40000000000 */
[----:B------:R-:W-:Y:S02]  /*2ba00*/  VIADD R21, R72, 0x60 ;  /* 0x0000006048157836 */ /* 0x000fe40000000000 */
[----:B------:R-:W-:Y:S01]  /*2ba10*/  IMAD R20, R46, UR4, RZ ;  /* 0x000000042e147c24 */ /* 0x000fe2000f8e02ff */
[----:B------:R-:W-:Y:S01]  /*2ba20*/  PRMT R0, RZ, 0x654, R0 ;  /* 0x00000654ff007816 */ /* 0x000fe20000000000 */
[----:B------:R-:W-:Y:S01]  /*2ba30*/  IMAD.IADD R3, R3, 0x1, R45 ;  /* 0x0000000103037824 */ /* 0x000fe200078e022d */
[----:B------:R-:W-:Y:S01]  /*2ba40*/  ISETP.GE.AND P2, PT, R21, R49, PT ;  /* 0x000000311500720c */ /* 0x000fe20003f46270 */
[C---:B------:R-:W-:Y:S01]  /*2ba50*/  IMAD R45, R47.reuse, UR5, R20 ;  /* 0x000000052f2d7c24 */ /* 0x040fe2000f8e0214 */
[----:B0-----:R1:W-:Y:S01]  /*2ba60*/  SYNCS.ARRIVE.TRANS64.RED.A1T0 RZ, [R0+URZ], RZ ;  /* 0x000000ff00ff79a7 */ /* 0x0013e2000810043f */
[----:B------:R-:W-:-:S04]  /*2ba70*/  IMAD.WIDE.U32 R20, R47, UR4, R2 ;  /* 0x000000042f147c25 */ /* 0x000fc8000f8e0002 */
[----:B------:R-:W-:-:S04]  /*2ba80*/  IMAD.WIDE R72, R48, 0x80, R72 ;  /* 0x0000008030487825 */ /* 0x000fc800078e0248 */
[----:B------:R-:W-:Y:S01]  /*2ba90*/  IMAD.IADD R47, R21, 0x1, R45 ;  /* 0x00000001152f7824 */ /* 0x000fe200078e022d */
[----:B-1----:R-:W-:Y:S06]  /*2baa0*/  @P3 BRA `(.L_x_6852) ;  /* 0x0000000000443947 */ /* 0x002fec0003800000 */
[----:B------:R-:W-:Y:S01]  /*2bab0*/  ULDC.64 UR4, c[0x0][0xad8] ;  /* 0x0002b60000047ab9 */ /* 0x000fe20000000a00 */
[----:B------:R-:W-:Y:S01]  /*2bac0*/  IMAD.MOV.U32 R2, RZ, RZ, R20 ;  /* 0x000000ffff027224 */ /* 0x000fe200078e0014 */
[----:B------:R-:W-:Y:S01]  /*2bad0*/  ULDC.64 UR6, c[0x0][0xa80] ;  /* 0x0002a00000067ab9 */ /* 0x000fe20000000a00 */
[----:B------:R-:W-:Y:S01]  /*2bae0*/  IMAD.MOV.U32 R3, RZ, RZ, R47 ;  /* 0x000000ffff037224 */ /* 0x000fe200078e002f */
[----:B------:R-:W-:Y:S01]  /*2baf0*/  ULDC.64 UR8, c[0x0][0x208] ;  /* 0x0000820000087ab9 */ /* 0x000fe20000000a00 */
        /* <DEDUP_REMOVED lines=12> */
.L_x_6852:
[----:B------:R-:W-:Y:S05]  /*2bbc0*/  BSYNC B1 ;  /* 0x0000000000017941 */ /* 0x000fea0003800000 */
.L_x_6851:
[----:B------:R-:W-:Y:S04]  /*2bbd0*/  BSSY B1, `(.L_x_6853) ;  /* 0x0000015000017945 */ /* 0x000fe80003800000 */
[----:B------:R-:W-:Y:S05]  /*2bbe0*/  @P0 BRA `(.L_x_6854) ;  /* 0x00000000004c0947 */ /* 0x000fea0003800000 */
[----:B0----5:R-:W-:Y:S01]  /*2bbf0*/  IADD3 R5, P0, R72, 0x20, RZ ;  /* 0x0000002048057810 */ /* 0x021fe20007f1e0ff */
[----:B------:R-:W-:Y:S01]  /*2bc00*/  ULDC.64 UR4, c[0x0][0xad8] ;  /* 0x0002b60000047ab9 */ /* 0x000fe20000000a00 */
[----:B------:R-:W-:Y:S01]  /*2bc10*/  IMAD.MOV.U32 R2, RZ, RZ, R20 ;  /* 0x000000ffff027224 */ /* 0x000fe200078e0014 */
[----:B------:R-:W-:Y:S01]  /*2bc20*/  ULDC.64 UR6, c[0x0][0xa80] ;  /* 0x0002a00000067ab9 */ /* 0x000fe20000000a00 */
[----:B------:R-:W-:Y:S01]  /*2bc30*/  IMAD.MOV.U32 R3, RZ, RZ, R47 ;  /* 0x000000ffff037224 */ /* 0x000fe200078e002f */
[----:B------:R-:W-:Y:S01]  /*2bc40*/  ULDC.64 UR8, c[0x0][0x208] ;  /* 0x0000820000087ab9 */ /* 0x000fe20000000a00 */
        /* <DEDUP_REMOVED lines=13> */
.L_x_6854:
[----:B------:R-:W-:Y:S05]  /*2bd20*/  BSYNC B1 ;  /* 0x0000000000017941 */ /* 0x000fea0003800000 */
.L_x_6853:
[----:B------:R-:W-:Y:S04]  /*2bd30*/  BSSY B1, `(.L_x_6855) ;  /* 0x0000015000017945 */ /* 0x000fe80003800000 */
[----:B------:R-:W-:Y:S05]  /*2bd40*/  @P1 BRA `(.L_x_6856) ;  /* 0x00000000004c1947 */ /* 0x000fea0003800000 */
[----:B01---5:R-:W-:Y:S01]  /*2bd50*/  IADD3 R5, P0, R72, 0x40, RZ ;  /* 0x0000004048057810 */ /* 0x023fe20007f1e0ff */
        /* <DEDUP_REMOVED lines=18> */
.L_x_6856:
[----:B------:R-:W-:Y:S05]  /*2be80*/  BSYNC B1 ;  /* 0x0000000000017941 */ /* 0x000fea0003800000 */
.L_x_6855:
[----:B------:R-:W-:Y:S05]  /*2be90*/  @P2 BRA `(.L_x_6857) ;  /* 0x0000000800f02947 */ /* 0x000fea0003800000 */
[----:B012--5:R-:W-:Y:S01]  /*2bea0*/  IADD3 R5, P0, R72, 0x60, RZ ;  /* 0x0000006048057810 */ /* 0x027fe20007f1e0ff */
[----:B------:R-:W-:Y:S01]  /*2beb0*/  ULDC.64 UR6, c[0x0][0xad8] ;  /* 0x0002b60000067ab9 */ /* 0x000fe20000000a00 */
[----:B------:R-:W-:Y:S01]  /*2bec0*/  IMAD.MOV.U32 R2, RZ, RZ, R20 ;  /* 0x000000ffff027224 */ /* 0x000fe200078e0014 */
[----:B------:R-:W-:Y:S01]  /*2bed0*/  ULDC UR4, c[0x0][0xa8c] ;  /* 0x0002a30000047ab9 */ /* 0x000fe20000000800 */
[----:B------:R-:W-:Y:S01]  /*2bee0*/  IMAD.MOV.U32 R3, RZ, RZ, R47 ;  /* 0x000000ffff037224 */ /* 0x000fe200078e002f */
[----:B------:R-:W-:Y:S01]  /*2bef0*/  ISETP.GE.AND P1, PT, R62, UR4, PT ;  /* 0x000000043e007c0c */ /* 0x000fe2000bf26270 */
[----:B------:R-:W-:Y:S01]  /*2bf00*/  IMAD.X R72, RZ, RZ, R73, P0 ;  /* 0x000000ffff487224 */ /* 0x000fe200000e0649 */
[----:B------:R-:W-:Y:S01]  /*2bf10*/  ULDC.64 UR8, c[0x0][0x208] ;  /* 0x0000820000087ab9 */ /* 0x000fe20000000a00 */
        /* <DEDUP_REMOVED lines=11> */
[----:B------:R-:W-:Y:S02]  /*2bfd0*/  ULDC.64 UR4, c[0x0][0x208] ;  /* 0x0000820000047ab9 */ /* 0x000fe40000000a00 */
[----:B------:R1:W-:Y:S01]  /*2bfe0*/  STG.E.128 desc[UR4][R4.64+0x80], R32 ;  /* 0x0000802004007986 */ /* 0x0003e2000c101d04 */
[----:B------:R-:W-:Y:S05]  /*2bff0*/  BRA `(.L_x_6857) ;  /* 0x0000000800987947 */ /* 0x000fea0003800000 */
.L_x_6848:
[----:B------:R-:W2:Y:S01]  /*2c000*/  LDL R6, [R1+0x84] ;  /* 0x0000840001067983 */ /* 0x000ea20000100800 */
[----:B------:R-:W-:Y:S01]  /*2c010*/  ULDC.64 UR4, c[0x0][0xbd8] ;  /* 0x0002f60000047ab9 */ /* 0x000fe20000000a00 */
[----:B------:R-:W2:Y:S01]  /*2c020*/  LDC.64 R2, c[0x0][0xbd8] ;  /* 0x0002f600ff027b82 */ /* 0x000ea20000000a00 */
[----:B------:R-:W-:Y:S01]  /*2c030*/  ISETP.NE.U32.AND P0, PT, RZ, UR4, PT ;  /* 0x00000004ff007c0c */ /* 0x000fe2000bf05070 */
[----:B------:R-:W-:Y:S01]  /*2c040*/  IMAD.MOV.U32 R7, RZ, RZ, RZ ;  /* 0x000000ffff077224 */ /* 0x000fe200078e00ff */
[----:B------:R-:W-:Y:S02]  /*2c050*/  ULDC.64 UR6, c[0x0][0x208] ;  /* 0x0000820000067ab9 */ /* 0x000fe40000000a00 */
[----:B------:R-:W-:Y:S01]  /*2c060*/  ISETP.NE.AND.EX P0, PT, RZ, UR5, PT, P0 ;  /* 0x00000005ff007c0c */ /* 0x000fe2000bf05300 */
[----:B------:R-:W-:Y:S02]  /*2c070*/  ULDC.64 UR4, c[0x0][0xbe0] ;  /* 0x0002f80000047ab9 */ /* 0x000fe40000000a00 */
[----:B------:R-:W-:-:S04]  /*2c080*/  ISETP.NE.U32.AND P1, PT, RZ, UR4, PT ;  /* 0x00000004ff007c0c */ /* 0x000fc8000bf25070 */
[----:B------:R-:W-:-:S13]  /*2c090*/  ISETP.NE.AND.EX P1, PT, RZ, UR5, PT, P1 ;  /* 0x00000005ff007c0c */ /* 0x000fda000bf25310 */
[----:B------:R-:W1:Y:S01]  /*2c0a0*/  @P1 LDC.64 R4, c[0x0][0xbe0] ;  /* 0x0002f800ff041b82 */ /* 0x000e620000000a00 */
[----:B------:R-:W-:Y:S02]  /*2c0b0*/  ULDC UR4, c[0x0][0xa88] ;  /* 0x0002a20000047ab9 */ /* 0x000fe40000000800 */
[----:B------:R-:W-:Y:S01]  /*2c0c0*/  IMAD.U32 R0, RZ, RZ, UR4 ;  /* 0x00000004ff007e24 */ /* 0x000fe2000f8e00ff */
[----:B------:R-:W-:Y:S01]  /*2c0d0*/  ISETP.GT.AND P2, PT, R64, 0x7f, PT ;  /* 0x0000007f4000780c */ /* 0x000fe20003f44270 */
[----:B--2---:R-:W-:-:S04]  /*2c0e0*/  IMAD.WIDE R2, R6, 0x4, R2 ;  /* 0x0000000406027825 */ /* 0x004fc800078e0202 */
[----:B-1----:R-:W-:Y:S01]  /*2c0f0*/  @P1 IMAD.WIDE R4, R6, 0x4, R4 ;  /* 0x0000000406041825 */ /* 0x002fe200078e0204 */
[----:B------:R1:W5:Y:S04]  /*2c100*/  @P0 LDG.E R7, desc[UR6][R2.64] ;  /* 0x0000000602070981 */ /* 0x000368000c1e1900 */
[----:B------:R1:W5:Y:S01]  /*2c110*/  @P1 LDG.E R0, desc[UR6][R4.64] ;  /* 0x0000000604001981 */ /* 0x000362000c1e1900 */
[----:B------:R-:W-:Y:S05]  /*2c120*/  @P1 BRA `(.L_x_6858) ;  /* 0x0000000000141947 */ /* 0x000fea0003800000 */
[----:B------:R-:W-:Y:S05]  /*2c130*/  @!P0 BRA `(.L_x_6858) ;  /* 0x0000000000108947 */ /* 0x000fea0003800000 */
[----:B------:R-:W-:Y:S02]  /*2c140*/  ULDC.64 UR4, c[0x0][0x208] ;  /* 0x0000820000047ab9 */ /* 0x000fe40000000a00 */
[----:B-1----:R-:W2:Y:S04]  /*2c150*/  LDG.E R5, desc[UR4][R2.64] ;  /* 0x0000000402057981 */ /* 0x002ea8000c1e1900 */
[----:B-----5:R-:W2:Y:S02]  /*2c160*/  LDG.E R0, desc[UR4][R2.64+0x4] ;  /* 0x0000040402007981 */ /* 0x020ea4000c1e1900 */
[----:B--2---:R-:W-:-:S07]  /*2c170*/  IMAD.IADD R0, R0, 0x1, -R5 ;  /* 0x0000000100007824 */ /* 0x004fce00078e0a05 */
.L_x_6858:
[----:B------:R-:W2:Y:S04]  /*2c180*/  LDL R12, [R1+0x80] ;  /* 0x00008000010c7983 */ /* 0x000ea80000100800 */
[----:B------:R3:W5:Y:S01]  /*2c190*/  LDL R11, [R1+0x88] ;  /* 0x00008800010b7983 */ /* 0x0007620000100800 */
[----:B-1----:R-:W-:Y:S01]  /*2c1a0*/  SHF.R.S32.HI R2, RZ, 0x1f, R6 ;  /* 0x0000001fff027819 */ /* 0x002fe20000011406 */
[----:B------:R-:W-:Y:S01]  /*2c1b0*/  BSSY B1, `(.L_x_6859) ;  /* 0x000001d000017945 */ /* 0x000fe20003800000 */
[----:B------:R-:W-:Y:S02]  /*2c1c0*/  SEL R9, R6, RZ, !P0 ;  /* 0x000000ff06097207 */ /* 0x000fe40004000000 */
[----:B------:R-:W-:Y:S02]  /*2c1d0*/  SHF.R.S32.HI R63, RZ, 0x1f, R62 ;  /* 0x0000001fff3f7819 */ /* 0x000fe4000001143e */
[----:B------:R-:W-:-:S02]  /*2c1e0*/  SEL R10, R2, RZ, !P0 ;  /* 0x000000ff020a7207 */ /* 0x000fc40004000000 */
[----:B-----5:R-:W-:Y:S02]  /*2c1f0*/  SHF.R.S32.HI R6, RZ, 0x1f, R7 ;  /* 0x0000001fff067819 */ /* 0x020fe40000011407 */
[----:B--2---:R-:W-:Y:S01]  /*2c200*/  SHF.R.S32.HI R8, RZ, 0x1f, R12 ;  /* 0x0000001fff087819 */ /* 0x004fe2000001140c */
[----:B---3--:R-:W-:Y:S06]  /*2c210*/  @P2 BRA `(.L_x_6860) ;  /* 0x0000000000582947 */ /* 0x008fec0003800000 */
[----:B------:R-:W-:-:S04]  /*2c220*/  IMAD R2, R11, 0x80, R83 ;  /* 0x000000800b027824 */ /* 0x000fc800078e0253 */
[----:B------:R-:W-:-:S05]  /*2c230*/  VIADD R3, R2, 0xffffff80 ;  /* 0xffffff8002037836 */ /* 0x000fca0000000000 */
[----:B------:R-:W-:-:S13]  /*2c240*/  ISETP.GE.AND P0, PT, R3, R0, PT ;  /* 0x000000000300720c */ /* 0x000fda0003f06270 */
[----:B------:R-:W-:Y:S05]  /*2c250*/  @P0 BRA `(.L_x_6860) ;  /* 0x0000000000480947 */ /* 0x000fea0003800000 */
[C---:B------:R-:W-:Y:S01]  /*2c260*/  IADD3 R2, P0, R3.reuse, R7, RZ ;  /* 0x0000000703027210 */ /* 0x040fe20007f1e0ff */
[----:B------:R-:W-:Y:S01]  /*2c270*/  ULDC.64 UR4, c[0x0][0xb70] ;  /* 0x0002dc0000047ab9 */ /* 0x000fe20000000a00 */
[----:B------:R-:W-:Y:S01]  /*2c280*/  ULDC.64 UR6, c[0x0][0x208] ;  /* 0x0000820000067ab9 */ /* 0x000fe20000000a00 */
        /* <DEDUP_REMOVED lines=15> */
.L_x_6860:
[----:B------:R-:W-:Y:S05]  /*2c380*/  BSYNC B1 ;  /* 0x0000000000017941 */ /* 0x000fea0003800000 */
.L_x_6859:
[----:B------:R-:W-:Y:S01]  /*2c390*/  ULDC.64 UR4, c[0x0][0xaa0] ;  /* 0x0002a80000047ab9 */ /* 0x000fe20000000a00 */
[----:B------:R-:W-:Y:S01]  /*2c3a0*/  SHF.R.S32.HI R73, RZ, 0x1f, R72 ;  /* 0x0000001fff497819 */ /* 0x000fe20000011448 */
[----:B-1----:R-:W-:Y:S01]  /*2c3b0*/  IMAD R4, R6, UR4, RZ ;  /* 0x0000000406047c24 */ /* 0x002fe2000f8e02ff */
[----:B------:R-:W-:Y:S01]  /*2c3c0*/  BSSY B1, `(.L_x_6861) ;  /* 0x0000029000017945 */ /* 0x000fe20003800000 */
[----:B------:R-:W-:-:S04]  /*2c3d0*/  IMAD.WIDE.U32 R2, R7, UR4, R62 ;  /* 0x0000000407027c25 */ /* 0x000fc8000f8e003e */
[----:B------:R-:W-:Y:S01]  /*2c3e0*/  IMAD R7, R7, UR5, R4 ;  /* 0x0000000507077c24 */ /* 0x000fe2000f8e0204 */
[----:B------:R-:W-:Y:S01]  /*2c3f0*/  ULDC.64 UR4, c[0x0][0xae0] ;  /* 0x0002b80000047ab9 */ /* 0x000fe20000000a00 */
[----:B------:R-:W-:Y:S02]  /*2c400*/  VIADD R6, R72, 0x20 ;  /* 0x0000002048067836 */ /* 0x000fe40000000000 */
[----:B------:R-:W-:Y:S02]  /*2c410*/  IMAD.IADD R3, R3, 0x1, R7 ;  /* 0x0000000103037824 */ /* 0x000fe400078e0207 */
[----:B------:R-:W-:Y:S02]  /*2c420*/  IMAD R7, R11, -0x80, R0 ;  /* 0xffffff800b077824 */ /* 0x000fe400078e0200 */
[----:B------:R-:W-:Y:S02]  /*2c430*/  IMAD R4, R8, UR4, RZ ;  /* 0x0000000408047c24 */ /* 0x000fe4000f8e02ff */
[C---:B------:R-:W-:Y:S01]  /*2c440*/  VIADD R0, R72.reuse, 0x40 ;  /* 0x0000004048007836 */ /* 0x040fe20000000000 */
[-C--:B------:R-:W-:Y:S01]  /*2c450*/  ISETP.GE.AND P3, PT, R72, R7.reuse, PT ;  /* 0x000000074800720c */ /* 0x080fe20003f66270 */
[----:B------:R-:W-:Y:S01]  /*2c460*/  IMAD R5, R12, UR5, R4 ;  /* 0x000000050c057c24 */ /* 0x000fe2000f8e0204 */
[-C--:B------:R-:W-:Y:S01]  /*2c470*/  ISETP.GE.AND P2, PT, R6, R7.reuse, PT ;  /* 0x000000070600720c */ /* 0x080fe20003f46270 */
[----:B------:R-:W-:Y:S01]  /*2c480*/  IMAD.WIDE.U32 R2, R12, UR4, R2 ;  /* 0x000000040c027c25 */ /* 0x000fe2000f8e0002 */
[----:B------:R-:W-:Y:S01]  /*2c490*/  ULDC.64 UR4, c[0x0][0xae8] ;  /* 0x0002ba0000047ab9 */ /* 0x000fe20000000a00 */
[----:B------:R-:W-:-:S02]  /*2c4a0*/  ISETP.GE.AND P0, PT, R0, R7, PT ;  /* 0x000000070000720c */ /* 0x000fc40003f06270 */
[----:B------:R-:W-:Y:S02]  /*2c4b0*/  VIADD R4, R72, 0x60 ;  /* 0x0000006048047836 */ /* 0x000fe40000000000 */
[----:B------:R-:W-:Y:S02]  /*2c4c0*/  IMAD.IADD R3, R3, 0x1, R5 ;  /* 0x0000000103037824 */ /* 0x000fe400078e0205 */
[----:B------:R-:W-:Y:S01]  /*2c4d0*/  IMAD R0, R10, UR4, RZ ;  /* 0x000000040a007c24 */ /* 0x000fe2000f8e02ff */
[----:B------:R-:W-:Y:S01]  /*2c4e0*/  ISETP.GE.AND P1, PT, R4, R7, PT ;  /* 0x000000070400720c */ /* 0x000fe20003f26270 */
[----:B------:R-:W-:-:S04]  /*2c4f0*/  IMAD.WIDE.U32 R4, R9, UR4, R2 ;  /* 0x0000000409047c25 */ /* 0x000fc8000f8e0002 */
[----:B------:R-:W-:Y:S02]  /*2c500*/  IMAD R7, R9, UR5, R0 ;  /* 0x0000000509077c24 */ /* 0x000fe4000f8e0200 */
[----:B------:R-:W-:-:S04]  /*2c510*/  IMAD.WIDE R72, R11, 0x80, R72 ;  /* 0x000000800b487825 */ /* 0x000fc800078e0248 */
[----:B------:R-:W-:Y:S01]  /*2c520*/  IMAD.IADD R9, R5, 0x1, R7 ;  /* 0x0000000105097824 */ /* 0x000fe200078e0207 */
[----:B------:R-:W-:Y:S06]  /*2c530*/  @P3 BRA `(.L_x_6862) ;  /* 0x0000000000443947 */ /* 0x000fec0003800000 */
        /* <DEDUP_REMOVED lines=17> */
.L_x_6862:
[----:B------:R-:W-:Y:S05]  /*2c650*/  BSYNC B1 ;  /* 0x0000000000017941 */ /* 0x000fea0003800000 */
.L_x_6861:
[----:B------:R-:W-:Y:S04]  /*2c660*/  BSSY B1, `(.L_x_6863) ;  /* 0x0000015000017945 */ /* 0x000fe80003800000 */
[----:B------:R-:W-:Y:S05]  /*2c670*/  @P2 BRA `(.L_x_6864) ;  /* 0x00000000004c2947 */ /* 0x000fea0003800000 */
[----:B-1----:R-:W-:Y:S01]  /*2c680*/  IADD3 R7, P2, R72, 0x20, RZ ;  /* 0x0000002048077810 */ /* 0x002fe20007f5e0ff */
        /* <DEDUP_REMOVED lines=18> */
.L_x_6864:
[----:B------:R-:W-:Y:S05]  /*2c7b0*/  BSYNC B1 ;  /* 0x0000000000017941 */ /* 0x000fea0003800000 */
.L_x_6863:
[----:B------:R-:W-:Y:S04]  /*2c7c0*/  BSSY B1, `(.L_x_6865) ;  /* 0x0000015000017945 */ /* 0x000fe80003800000 */
[----:B------:R-:W-:Y:S05]  /*2c7d0*/  @P0 BRA `(.L_x_6866) ;  /* 0x00000000004c0947 */ /* 0x000fea0003800000 */
[----:B-12---:R-:W-:Y:S01]  /*2c7e0*/  IADD3 R7, P0, R72, 0x40, RZ ;  /* 0x0000004048077810 */ /* 0x006fe20007f1e0ff */
        /* <DEDUP_REMOVED lines=18> */
.L_x_6866:
[----:B------:R-:W-:Y:S05]  /*2c910*/  BSYNC B1 ;  /* 0x0000000000017941 */ /* 0x000fea0003800000 */
.L_x_6865:
        /* <DEDUP_REMOVED lines=8> */
[----:B------:R-:W-:Y:S01]  /*2c9a0*/  ULDC.64 UR8, c[0x0][0x208] ;  /* 0x0000820000087ab9 */ /* 0x000fe20000000a00 */
        /* <DEDUP_REMOVED lines=11> */
.L_x_6857:
[----:B------:R-:W-:Y:S05]  /*2ca60*/  BSYNC B0 ;  /* 0x0000000000007941 */ /* 0x000fea0003800000 */
.L_x_6847:
[----:B------:R-:W3:Y:S01]  /*2ca70*/  LDL R0, [R1+0x64] ;  /* 0x0000640001007983 */ /* 0x000ee20000100800 */
[----:B------:R-:W-:Y:S02]  /*2ca80*/  ULDC UR4, c[0x0][0xc14] ;  /* 0x0003050000047ab9 */ /* 0x000fe40000000800 */
[----:B---3--:R-:W-:-:S13]  /*2ca90*/  ISETP.GE.AND P0, PT, R0, UR4, PT ;  /* 0x0000000400007c0c */ /* 0x008fda000bf06270 */
[----:B------:R-:W-:Y:S05]  /*2caa0*/  @!P0 BRA `(.L_x_6867) ;  /* 0xfffffd4400448947 */ /* 0x000fea000383ffff */
[----:B------:R-:W-:Y:S05]  /*2cab0*/  BRA `(.L_x_6614) ;  /* 0x0000007000447947 */ /* 0x000fea0003800000 */
.L_x_6612:
[----:B------:R-:W-:-:S08]  /*2cac0*/  NOP ;  /* 0x0000000000007918 */ /* 0x000fd00000000000 */
[----:B0-----:R-:W0:-:S00]  /*2cad0*/  USETMAXREG.DEALLOC.CTAPOOL 0x18 ;  /* 0x00000018000079c8 */ /* 0x001e0000080e0500 */
        /* <DEDUP_REMOVED lines=16> */
.L_x_6868:
[----:B------:R-:W0:Y:S01]  /*2cbe0*/  S2R R0, SR_TID.X ;  /* 0x0000000000007919 */ /* 0x000e220000002100 */
[----:B------:R-:W-:Y:S01]  /*2cbf0*/  ULDC UR4, c[0x0][0xc14] ;  /* 0x0003050000047ab9 */ /* 0x000fe20000000800 */
[----:B------:R-:W-:Y:S01]  /*2cc00*/  ULDC.64 UR6, c[0x0][0x208] ;  /* 0x0000820000067ab9 */ /* 0x000fe20000000a00 */
        /* <DEDUP_REMOVED lines=8> */
[----:B------:R-:W0:Y:S01]  /*2cc90*/  S2UR UR6, SR_CTAID.X ;  /* 0x00000000000679c3 */ /* 0x000e220000002500 */
[C---:B------:R-:W-:Y:S01]  /*2cca0*/  ISETP.GE.U32.AND P2, PT, R0.reuse, 0x2, PT ;  /* 0x000000020000780c */ /* 0x040fe20003f46070 */
[----:B------:R-:W-:Y:S01]  /*2ccb0*/  UMOV UR4, URZ ;  /* 0x0000003f00047c82 */ /* 0x000fe20008000000 */
[C---:B------:R-:W-:Y:S02]  /*2ccc0*/  ISETP.GE.U32.AND P3, PT, R0.reuse, 0x4, PT ;  /* 0x000000040000780c */ /* 0x040fe40003f66070 */
[C---:B------:R-:W-:Y:S02]  /*2ccd0*/  ISETP.GE.U32.AND P4, PT, R0.reuse, 0x8, PT ;  /* 0x000000080000780c */ /* 0x040fe40003f86070 */
[----:B------:R-:W-:Y:S01]  /*2cce0*/  ISETP.GE.U32.AND P5, PT, R0, 0x10, PT ;  /* 0x000000100000780c */ /* 0x000fe20003fa6070 */
[----:B--2---:R-:W1:Y:S02]  /*2ccf0*/  SHFL.UP PT, R4, R6, 0x1, RZ ;  /* 0x0420000006047989 */ /* 0x004e6400000e00ff */
        /* <DEDUP_REMOVED lines=8> */
[----:B------:R-:W-:-:S03]  /*2cd80*/  IMAD.MOV.U32 R4, RZ, RZ, RZ ;  /* 0x000000ffff047224 */ /* 0x000fc600078e00ff */
[----:B------:R-:W1:Y:S02]  /*2cd90*/  SHFL.UP PT, R2, R7, 0x8, RZ ;  /* 0x0500000007027989 */ /* 0x000e6400000e00ff */
[----:B-1----:R-:W-:-:S05]  /*2cda0*/  SEL R2, R2, RZ, P4 ;  /* 0x000000ff02027207 */ /* 0x002fca0002000000 */
[----:B------:R-:W-:-:S05]  /*2cdb0*/  IMAD.IADD R2, R7, 0x1, R2 ;  /* 0x0000000107027824 */ /* 0x000fca00078e0202 */
[----:B------:R-:W1:Y:S02]  /*2cdc0*/  SHFL.UP PT, R3, R2, 0x10, RZ ;  /* 0x0600000002037989 */ /* 0x000e6400000e00ff */
[----:B-1----:R-:W-:-:S05]  /*2cdd0*/  SEL R3, R3, RZ, P5 ;  /* 0x000000ff03037207 */ /* 0x002fca0002800000 */
[----:B------:R-:W-:-:S05]  /*2cde0*/  IMAD.IADD R5, R2, 0x1, R3 ;  /* 0x0000000102057824 */ /* 0x000fca00078e0203 */
[----:B------:R-:W1:Y:S02]  /*2cdf0*/  SHFL.IDX PT, R3, R5, 0x1f, 0x1f ;  /* 0x03e01f0005037f89 */ /* 0x000e6400000e0000 */
[----:B-1----:R-:W-:-:S04]  /*2ce00*/  IMAD R7, R3, UR5, RZ ;  /* 0x0000000503077c24 */ /* 0x002fc8000f8e02ff */
[----:B------:R-:W-:Y:S01]  /*2ce10*/  IMAD.MOV.U32 R8, RZ, RZ, R7 ;  /* 0x000000ffff087224 */ /* 0x000fe200078e0007 */
[----:B0-----:R-:W-:-:S13]  /*2ce20*/  ISETP.GT.AND P6, PT, R7, UR6, PT ;  /* 0x0000000607007c0c */ /* 0x001fda000bfc4270 */
[----:B------:R-:W-:Y:S05]  /*2ce30*/  @P6 BRA `(.L_x_6870) ;  /* 0x0000000000a46947 */ /* 0x000fea0003800000 */
[----:B------:R-:W0:Y:S01]  /*2ce40*/  LDC R5, c[0x0][0xc14] ;  /* 0x00030500ff057b82 */ /* 0x000e220000000800 */
[----:B------:R-:W-:Y:S01]  /*2ce50*/  IMAD.MOV.U32 R7, RZ, RZ, R8 ;  /* 0x000000ffff077224 */ /* 0x000fe200078e0008 */
[----:B------:R-:W-:Y:S01]  /*2ce60*/  UMOV UR4, URZ ;  /* 0x0000003f00047c82 */ /* 0x000fe20008000000 */
[----:B------:R-:W-:Y:S01]  /*2ce70*/  ULDC UR7, c[0x0][0xc14] ;  /* 0x0003050000077ab9 */ /* 0x000fe20000000800 */
[----:B------:R-:W-:-:S05]  /*2ce80*/  ULDC UR5, c[0x0][0xc10] ;  /* 0x0003040000057ab9 */ /* 0x000fca0000000800 */
.L_x_6874:
        /* <DEDUP_REMOVED lines=10> */
[----:B------:R-:W0:Y:S01]  /*2cf30*/  LDC.64 R2, c[0x0][0xc58] ;  /* 0x00031600ff027b82 */ /* 0x000e220000000a00 */
[----:B------:R-:W-:Y:S01]  /*2cf40*/  ULDC.64 UR8, c[0x0][0x208] ;  /* 0x0000820000087ab9 */ /* 0x000fe20000000a00 */
[----:B0-----:R-:W-:-:S05]  /*2cf50*/  IMAD.WIDE R2, R8, 0x4, R2 ;  /* 0x0000000408027825 */ /* 0x001fca00078e0202 */
[----:B------:R0:W5:Y:S02]  /*2cf60*/  LDG.E R6, desc[UR8][R2.64] ;  /* 0x0000000802067981 */ /* 0x000164000c1e1900 */
.L_x_6873:
[----:B------:R-:W-:Y:S05]  /*2cf70*/  BSYNC B0 ;  /* 0x0000000000007941 */ /* 0x000fea0003800000 */
.L_x_6872:
        /* <DEDUP_REMOVED lines=21> */
.L_x_6870:
[----:B------:R-:W-:Y:S01]  /*2d0d0*/  IMAD.IADD R8, R7, 0x1, -R8 ;  /* 0x0000000107087824 */ /* 0x000fe200078e0a08 */
[----:B------:R-:W-:-:S03]  /*2d0e0*/  ULDC.64 UR8, c[0x0][0x208] ;  /* 0x0000820000087ab9 */ /* 0x000fc60000000a00 */
        /* <DEDUP_REMOVED lines=20> */
.L_x_6875:
[--C-:B-12---:R-:W-:Y:S02]  /*2d230*/  IMAD.MOV R5, RZ, RZ, -R3.reuse ;  /* 0x000000ffff057224 */ /* 0x106fe400078e0a03 */
[----:B---3--:R-:W-:Y:S02]  /*2d240*/  IMAD R4, R4, UR5, R8 ;  /* 0x0000000504047c24 */ /* 0x008fe4000f8e0208 */
[----:B------:R-:W-:Y:S02]  /*2d250*/  IMAD R5, R5, R10, RZ ;  /* 0x0000000a05057224 */ /* 0x000fe400078e02ff */
[----:B------:R-:W-:Y:S01]  /*2d260*/  IMAD.MOV.U32 R2, RZ, RZ, RZ ;  /* 0x000000ffff027224 */ /* 0x000fe200078e00ff */
[----:B------:R1:W-:Y:S03]  /*2d270*/  STL [R1], R4 ;  /* 0x0000000401007387 */ /* 0x0003e60000100800 */
[----:B------:R-:W-:Y:S01]  /*2d280*/  IMAD.HI.U32 R3, R3, R5, R2 ;  /* 0x0000000503037227 */ /* 0x000fe200078e0002 */
[----:B------:R-:W-:-:S02]  /*2d290*/  IADD3 R2, -R4, UR6, RZ ;  /* 0x0000000604027c10 */ /* 0x000fc4000fffe1ff */
[----:B------:R-:W-:Y:S02]  /*2d2a0*/  IABS R5, R9 ;  /* 0x0000000900057213 */ /* 0x000fe40000000000 */
[----:B-1----:R-:W-:-:S03]  /*2d2b0*/  IABS R4, R2 ;  /* 0x0000000200047213 */ /* 0x002fc60000000000 */
        /* <DEDUP_REMOVED lines=20> */
[----:B------:R-:W1:Y:S03]  /*2d400*/  I2F.RP R7, R5 ;  /* 0x0000000500077306 */ /* 0x000e660000209400 */
[----:B------:R-:W-:-:S05]  /*2d410*/  IMAD.MOV R8, RZ, RZ, -R8 ;  /* 0x000000ffff087224 */ /* 0x000fca00078e0a08 */
[----:B-1----:R-:W1:Y:S02]  /*2d420*/  MUFU.RCP R7, R7 ;  /* 0x0000000700077308 */ /* 0x002e640000001000 */
[----:B-1----:R-:W-:Y:S01]  /*2d430*/  VIADD R3, R7, 0xffffffe ;  /* 0x0ffffffe07037836 */ /* 0x002fe20000000000 */
[----:B------:R-:W-:-:S05]  /*2d440*/  IABS R7, R9 ;  /* 0x0000000900077213 */ /* 0x000fca0000000000 */
[----:B------:R-:W1:Y:S02]  /*2d450*/  F2I.FTZ.U32.TRUNC.NTZ R3, R3 ;  /* 0x0000000300037305 */ /* 0x000e64000021f000 */
[----:B-1----:R-:W-:-:S04]  /*2d460*/  IMAD.MOV R2, RZ, RZ, -R3 ;  /* 0x000000ffff027224 */ /* 0x002fc800078e0a03 */
[----:B------:R-:W-:Y:S02]  /*2d470*/  IMAD R13, R2, R5, RZ ;  /* 0x00000005020d7224 */ /* 0x000fe400078e02ff */
[----:B------:R-:W-:-:S04]  /*2d480*/  IMAD.MOV.U32 R2, RZ, RZ, RZ ;  /* 0x000000ffff027224 */ /* 0x000fc800078e00ff */
[----:B------:R-:W-:Y:S01]  /*2d490*/  IMAD.HI.U32 R2, R3, R13, R2 ;  /* 0x0000000d03027227 */ /* 0x000fe200078e0002 */
[----:B------:R-:W-:-:S03]  /*2d4a0*/  LOP3.LUT R3, R9, R11, RZ, 0x3c, !PT ;  /* 0x0000000b09037212 */ /* 0x000fc600078e3cff */
[----:B------:R-:W-:Y:S01]  /*2d4b0*/  IMAD.IADD R9, R9, 0x1, R4 ;  /* 0x0000000109097824 */ /* 0x000fe200078e0204 */
[----:B------:R-:W-:Y:S01]  /*2d4c0*/  ISETP.GE.AND P2, PT, R3, RZ, PT ;  /* 0x000000ff0300720c */ /* 0x000fe20003f46270 */
[----:B------:R-:W-:-:S04]  /*2d4d0*/  IMAD.HI.U32 R2, R2, R7, RZ ;  /* 0x0000000702027227 */ /* 0x000fc800078e00ff */
        /* <DEDUP_REMOVED lines=13> */
[----:B------:R1:W-:Y:S04]  /*2d5b0*/  STL [R1+0x8], R4 ;  /* 0x0000080401007387 */ /* 0x0003e80000100800 */
[----:B------:R1:W-:Y:S01]  /*2d5c0*/  STL [R1+0x4], R2 ;  /* 0x0000040201007387 */ /* 0x0003e20000100800 */
[----:B------:R-:W-:Y:S05]  /*2d5d0*/  BRA `(.L_x_6876) ;  /* 0x0000000000107947 */ /* 0x000fea0003800000 */
.L_x_6871:
[----:B------:R-:W-:Y:S01]  /*2d5e0*/  IMAD.U32 R2, RZ, RZ, UR6 ;  /* 0x00000006ff027e24 */ /* 0x000fe2000f8e00ff */
[----:B------:R0:W-:Y:S04]  /*2d5f0*/  STL [R1+0x4], RZ ;  /* 0x000004ff01007387 */ /* 0x0001e80000100800 */
[----:B------:R0:W-:Y:S04]  /*2d600*/  STL [R1+0x8], RZ ;  /* 0x000008ff01007387 */ /* 0x0001e80000100800 */
[----:B------:R0:W-:Y:S02]  /*2d610*/  STL [R1], R2 ;  /* 0x0000000201007387 */ /* 0x0001e40000100800 */
.L_x_6876:
[----:B-1----:R-:W2:Y:S04]  /*2d620*/  LDL R4, [R1] ;  /* 0x0000000001047983 */ /* 0x002ea80000100800 */
[----:B------:R-:W2:Y:S04]  /*2d630*/  LDL R5, [R1+0x4] ;  /* 0x0000040001057983 */ /* 0x000ea80000100800 */
[----:B------:R-:W2:Y:S04]  /*2d640*/  LDL R6, [R1+0x8] ;  /* 0x0000080001067983 */ /* 0x000ea80000100800 */
[----:B------:R-:W2:Y:S01]  /*2d650*/  LDL R7, [R1+0xc] ;  /* 0x00000c0001077983 */ /* 0x000ea20000100800 */
[----:B------:R-:W-:-:S13]  /*2d660*/  ISETP.NE.AND P0, PT, R0, RZ, PT ;  /* 0x000000ff0000720c */ /* 0x000fda0003f05270 */
[----:B------:R-:W1:Y:S01]  /*2d670*/  @!P0 S2R R3, SR_CgaCtaId ;  /* 0x0000000000038919 */ /* 0x000e620000008800 */
[----:B------:R-:W-:-:S04]  /*2d680*/  @!P0 MOV R0, 0x400 ;  /* 0x0000040000008802 */ /* 0x000fc80000000f00 */
[----:B-1----:R-:W-:-:S05]  /*2d690*/  @!P0 LEA R0, R3, R0, 0x18 ;  /* 0x0000000003008211 */ /* 0x002fca00078ec0ff */
[----:B--2---:R1:W-:Y:S01]  /*2d6a0*/  @!P0 STS.128 [R0+0x2e8d0], R4 ;  /* 0x02e8d00400008388 */ /* 0x0043e20000000c00 */
[----:B------:R-:W-:Y:S06]  /*2d6b0*/  BAR.ARV 0x5, 0x180 ;  /* 0x0146000000007b1d */ /* 0x000fec0000002000 */
.L_x_6869:
[----:B-1----:R-:W2:Y:S01]  /*2d6c0*/  LDL R0, [R1+0xc] ;  /* 0x00000c0001007983 */ /* 0x002ea20000100800 */
[----:B------:R-:W-:-:S03]  /*2d6d0*/  ULDC UR4, c[0x0][0xc14] ;  /* 0x0003050000047ab9 */ /* 0x000fc60000000800 */
[----:B------:R1:W-:Y:S01]  /*2d6e0*/  STL [R1+0x10], RZ ;  /* 0x000010ff01007387 */ /* 0x0003e20000100800 */
[----:B--2---:R-:W-:Y:S01]  /*2d6f0*/  ISETP.GE.AND P0, PT, R0, UR4, PT ;  /* 0x0000000400007c0c */ /* 0x004fe2000bf06270 */
[----:B------:R-:W-:-:S05]  /*2d700*/  IMAD.MOV.U32 R0, RZ, RZ, 0x1 ;  /* 0x00000001ff007424 */ /* 0x000fca00078e00ff */
[----:B------:R1:W-:Y:S04]  /*2d710*/  STL [R1+0x18], R0 ;  /* 0x0000180001007387 */ /* 0x0003e80000100800 */
[----:B------:R1:W-:Y:S03]  /*2d720*/  STL [R1+0x38], RZ ;  /* 0x000038ff01007387 */ /* 0x0003e60000100800 */
[----:B------:R-:W-:Y:S05]  /*2d730*/  @P0 BRA `(.L_x_6877) ;  /* 0x0000006000180947 */ /* 0x000fea0003800000 */
[----:B0-----:R-:W2:Y:S01]  /*2d740*/  LDL R2, [R1+0x98] ;  /* 0x0000980001027983 */ /* 0x001ea20000100800 */
[----:B-1----:R-:W0:Y:S01]  /*2d750*/  S2R R0, SR_TID.X ;  /* 0x0000000000007919 */ /* 0x002e220000002100 */
[----:B------:R-:W1:Y:S01]  /*2d760*/  S2R R4, SR_TID.X ;  /* 0x0000000000047919 */ /* 0x000e620000002100 */
[----:B0-----:R-:W-:-:S05]  /*2d770*/  LOP3.LUT R0, R0, 0x7f, RZ, 0xc0, !PT ;  /* 0x0000007f00007812 */ /* 0x001fca00078ec0ff */
[----:B------:R-:W-:Y:S02]  /*2d780*/  IMAD.SHL.U32 R0, R0, 0x10, RZ ;  /* 0x0000001000007824 */ /* 0x000fe400078e00ff */
[----:B-1----:R-:W-:-:S03]  /*2d790*/  IMAD.SHL.U32 R19, R4, 0x80, RZ ;  /* 0x0000008004137824 */ /* 0x002fc600078e00ff */
[----:B------:R-:W-:Y:S02]  /*2d7a0*/  LOP3.LUT R3, R0, 0x600, RZ, 0xc0, !PT ;  /* 0x0000060000037812 */ /* 0x000fe400078ec0ff */
[----:B------:R-:W-:Y:S02]  /*2d7b0*/  LOP3.LUT R0, R19, 0x380, RZ, 0xc0, !PT ;  /* 0x0000038013007812 */ /* 0x000fe400078ec0ff */
[----:B------:R-:W-:Y:S01]  /*2d7c0*/  LOP3.LUT P0, RZ, R4, 0x4, RZ, 0xc0, !PT ;  /* 0x0000000404ff7812 */ /* 0x000fe2000780c0ff */
[----:B------:R-:W-:Y:S01]  /*2d7d0*/  STL [R1+0x38], RZ ;  /* 0x000038ff01007387 */ /* 0x000fe20000100800 */
[----:B------:R-:W-:Y:S01]  /*2d7e0*/  BSSY B7, `(.L_x_6877) ;  /* 0x00005fb000077945 */ /* 0x000fe20003800000 */
[----:B------:R-:W-:Y:S01]  /*2d7f0*/  ULDC.64 UR36, c[0x0][0x198] ;  /* 0x0000660000247ab9 */ /* 0x000fe20000000a00 */
[----:B------:R-:W-:Y:S01]  /*2d800*/  ULDC UR40, c[0x0][0xc] ;  /* 0x0000030000287ab9 */ /* 0x000fe20000000800 */
[----:B--2---:R-:W-:Y:S01]  /*2d810*/  R2UR UR4, R2 ;  /* 0x00000000020472ca */ /* 0x004fe200000e0000 */
[----:B------:R-:W-:-:S05]  /*2d820*/  IMAD.SHL.U32 R2, R4, 0x20, RZ ;  /* 0x0000002004027824 */ /* 0x000fca00078e00ff */
[----:B------:R-:W-:Y:S02]  /*2d830*/  LOP3.LUT R5, R3, 0x60, R2, 0xf8, !PT ;  /* 0x0000006003057812 */ /* 0x000fe400078ef802 */
[----:B------:R-:W-:-:S04]  /*2d840*/  SHF.R.U32.HI R3, RZ, 0x1, R4 ;  /* 0x00000001ff037819 */ /* 0x000fc80000011604 */
[----:B------:R-:W-:Y:S01]  /*2d850*/  LOP3.LUT R0, R0, 0x30, R3, 0xf8, !PT ;  /* 0x0000003000007812 */ /* 0x000fe200078ef803 */
[----:B------:R-:W-:Y:S01]  /*2d860*/  IMAD.SHL.U32 R3, R4, 0x10, RZ ;  /* 0x0000001004037824 */ /* 0x000fe200078e00ff */
[----:B------:R-:W-:-:S04]  /*2d870*/  LOP3.LUT R5, R5, 0x100, R2, 0xf8, !PT ;  /* 0x0000010005057812 */ /* 0x000fc800078ef802 */
[----:B------:R-:W-:Y:S02]  /*2d880*/  LOP3.LUT R0, R0, 0x70, R3, 0x78, !PT ;  /* 0x0000007000007812 */ /* 0x000fe400078e7803 */
[----:B------:R-:W-:Y:S02]  /*2d890*/  LOP3.LUT R2, R2, 0x80, RZ, 0xc0, !PT ;  /* 0x0000008002027812 */ /* 0x000fe400078ec0ff */
[----:B------:R-:W-:Y:S01]  /*2d8a0*/  LOP3.LUT R19, R0, 0xc00, R19, 0xf8, !PT ;  /* 0x00000c0000137812 */ /* 0x000fe200078ef813 */
[----:B------:R-:W-:Y:S01]  /*2d8b0*/  IMAD.SHL.U32 R3, R4, 0x4, RZ ;  /* 0x0000000404037824 */ /* 0x000fe200078e00ff */
[----:B------:R-:W-:Y:S01]  /*2d8c0*/  LOP3.LUT R2, R2, 0x10, R4, 0xf8, !PT ;  /* 0x0000001002027812 */ /* 0x000fe200078ef804 */
[----:B------:R-:W-:Y:S02]  /*2d8d0*/  IMAD.MOV.U32 R0, RZ, RZ, 0x1 ;  /* 0x00000001ff007424 */ /* 0x000fe400078e00ff */
[C---:B------:R-:W-:Y:S02]  /*2d8e0*/  VIADD R4, R19.reuse, 0x40 ;  /* 0x0000004013047836 */ /* 0x040fe40000000000 */
[----:B------:R-:W-:Y:S01]  /*2d8f0*/  @P0 VIADD R4, R19, 0xffffffc0 ;  /* 0xffffffc013040836 */ /* 0x000fe20000000000 */
[----:B------:R-:W-:-:S04]  /*2d900*/  LOP3.LUT R2, R2, 0x10, R3, 0x78, !PT ;  /* 0x0000001002027812 */ /* 0x000fc800078e7803 */
[----:B------:R-:W-:Y:S01]  /*2d910*/  STL [R1+0x30], R4 ;  /* 0x0000300401007387 */ /* 0x000fe20000100800 */
[----:B------:R-:W-:-:S03]  /*2d920*/  LOP3.LUT R17, R5, R2, RZ, 0xfc, !PT ;  /* 0x0000000205117212 */ /* 0x000fc600078efcff */
[----:B------:R-:W-:Y:S01]  /*2d930*/  STL [R1+0x20], R0 ;  /* 0x0000200001007387 */ /* 0x000fe20000100800 */
[----:B------:R-:W-:-:S03]  /*2d940*/  LOP3.LUT R3, R17, 0x1800, RZ, 0xfc, !PT ;  /* 0x0000180011037812 */ /* 0x000fc600078efcff */
[----:B------:R-:W-:Y:S01]  /*2d950*/  STL [R1+0x14], RZ ;  /* 0x000014ff01007387 */ /* 0x000fe20000100800 */
[----:B------:R-:W-:-:S03]  /*2d960*/  LOP3.LUT R2, R17, 0x2800, RZ, 0xfc, !PT ;  /* 0x0000280011027812 */ /* 0x000fc600078efcff */
[----:B------:R-:W-:Y:S01]  /*2d970*/  STL [R1+0x10], RZ ;  /* 0x000010ff01007387 */ /* 0x000fe20000100800 */
[----:B------:R-:W-:-:S03]  /*2d980*/  LOP3.LUT R3, R17, 0x4800, RZ, 0xfc, !PT ;  /* 0x0000480011037812 */ /* 0x000fc600078efcff */
[----:B------:R0:W-:Y:S01]  /*2d990*/  STL [R1+0x18], R0 ;  /* 0x0000180001007387 */ /* 0x0001e20000100800 */
[C---:B------:R-:W-:Y:S01]  /*2d9a0*/  LOP3.LUT R2, R17.reuse, 0x5800, RZ, 0xfc, !PT ;  /* 0x0000580011027812 */ /* 0x040fe200078efcff */
[----:B------:R-:W-:Y:S02]  /*2d9b0*/  ULOP3.LUT UR38, UR4, 0x1, URZ, 0xfc, !UPT ;  /* 0x0000000104267892 */ /* 0x000fe4000f8efc3f */
[----:B------:R-:W-:Y:S01]  /*2d9c0*/  ULOP3.LUT UR39, UR4, 0x2, URZ, 0xfc, !UPT ;  /* 0x0000000204277892 */ /* 0x000fe2000f8efc3f */
[C---:B0-----:R-:W-:Y:S02]  /*2d9d0*/  LOP3.LUT R0, R17.reuse, 0x3800, RZ, 0xfc, !PT ;  /* 0x0000380011007812 */ /* 0x041fe400078efcff */
[----:B------:R-:W-:-:S09]  /*2d9e0*/  LOP3.LUT R0, R17, 0x6800, RZ, 0xfc, !PT ;  /* 0x0000680011007812 */ /* 0x000fd200078efcff */
.L_x_6990:
[----:B--2---:R-:W2:Y:S01]  /*2d9f0*/  LDL R14, [R1+0xc] ;  /* 0x00000c00010e7983 */ /* 0x004ea20000100800 */
[----:B------:R-:W-:Y:S05]  /*2da00*/  YIELD ;  /* 0x0000000000007946 */ /* 0x000fea0003800000 */
[----:B------:R-:W-:Y:S01]  /*2da10*/  ULDC.64 UR4, c[0x0][0xa28] ;  /* 0x00028a0000047ab9 */ /* 0x000fe20000000a00 */
[----:B------:R-:W-:Y:S01]  /*2da20*/  IMAD.MOV.U32 R0, RZ, RZ, RZ ;  /* 0x000000ffff007224 */ /* 0x000fe200078e00ff */
[----:B------:R-:W-:Y:S01]  /*2da30*/  ISETP.NE.U32.AND P0, PT, RZ, UR4, PT ;  /* 0x00000004ff007c0c */ /* 0x000fe2000bf05070 */
[----:B------:R-:W0:Y:S01]  /*2da40*/  LDC.64 R10, c[0x0][0xa00] ;  /* 0x00028000ff0a7b82 */ /* 0x000e220000000a00 */
[----:B------:R-:W-:Y:S01]  /*2da50*/  ULDC.64 UR10, c[0x0][0x208] ;  /* 0x00008200000a7ab9 */ /* 0x000fe20000000a00 */
[----:B------:R-:W-:Y:S01]  /*2da60*/  IMAD.MOV.U32 R6, RZ, RZ, RZ ;  /* 0x000000ffff067224 */ /* 0x000fe200078e00ff */
[----:B------:R-:W-:Y:S01]  /*2da70*/  ISETP.NE.AND.EX P0, PT, RZ, UR5, PT, P0 ;  /* 0x00000005ff007c0c */ /* 0x000fe2000bf05300 */
[----:B------:R-:W-:Y:S01]  /*2da80*/  ULDC.64 UR4, c[0x0][0xa18] ;  /* 0x0002860000047ab9 */ /* 0x000fe20000000a00 */
[----:B------:R-:W-:Y:S01]  /*2da90*/  ULDC.64 UR6, c[0x0][0xa08] ;  /* 0x0002820000067ab9 */ /* 0x000fe20000000a00 */
[----:B------:R-:W-:-:S02]  /*2daa0*/  ULDC.64 UR8, c[0x0][0xa10] ;  /* 0x0002840000087ab9 */ /* 0x000fc40000000a00 */
[----:B------:R-:W1:Y:S08]  /*2dab0*/  LDC.64 R4, c[0x0][0xa08] ;  /* 0x00028200ff047b82 */ /* 0x000e700000000a00 */
[----:B------:R-:W2:Y:S02]  /*2dac0*/  @P0 LDC.64 R2, c[0x0][0xa28] ;  /* 0x00028a00ff020b82 */ /* 0x000ea40000000a00 */
[----:B--2---:R-:W-:-:S05]  /*2dad0*/  @P0 IMAD.WIDE R2, R14, 0x4, R2 ;  /* 0x000000040e020825 */ /* 0x004fca00078e0202 */
[----:B------:R2:W5:Y:S01]  /*2dae0*/  @P0 LDG.E R0, desc[UR10][R2.64] ;  /* 0x0000000a02000981 */ /* 0x000562000c1e1900 */
[----:B------:R-:W-:Y:S01]  /*2daf0*/  ISETP.NE.U32.AND P0, PT, RZ, UR4, PT ;  /* 0x00000004ff007c0c */ /* 0x000fe2000bf05070 */
[----:B0-----:R-:W-:Y:S01]  /*2db00*/  IMAD.WIDE R10, R14, 0x4, R10 ;  /* 0x000000040e0a7825 */ /* 0x001fe200078e020a */
[----:B------:R-:W-:Y:S02]  /*2db10*/  ISETP.NE.U32.AND P2, PT, RZ, UR6, PT ;  /* 0x00000006ff007c0c */ /* 0x000fe4000bf45070 */
[----:B------:R-:W-:Y:S01]  /*2db20*/  ISETP.NE.AND.EX P0, PT, RZ, UR5, PT, P0 ;  /* 0x00000005ff007c0c */ /* 0x000fe2000bf05300 */
[----:B------:R-:W-:Y:S01]  /*2db30*/  ULDC.64 UR4, c[0x0][0xa00] ;  /* 0x0002800000047ab9 */ /* 0x000fe20000000a00 */
[----:B------:R-:W-:Y:S01]  /*2db40*/  ISETP.NE.U32.AND P4, PT, RZ, UR8, PT ;  /* 0x00000008ff007c0c */ /* 0x000fe2000bf85070 */
[----:B------:R-:W-:Y:S01]  /*2db50*/  IMAD.MOV.U32 R8, RZ, RZ, RZ ;  /* 0x000000ffff087224 */ /* 0x000fe200078e00ff */
[----:B------:R-:W-:Y:S01]  /*2db60*/  ISETP.NE.U32.AND P1, PT, RZ, UR4, PT ;  /* 0x00000004ff007c0c */ /* 0x000fe2000bf25070 */
[----:B--2---:R-:W0:Y:S01]  /*2db70*/  LDC.64 R2, c[0x0][0xa10] ;  /* 0x00028400ff027b82 */ /* 0x004e220000000a00 */
[----:B------:R-:W-:-:S02]  /*2db80*/  IMAD.MOV.U32 R18, RZ, RZ, RZ ;  /* 0x000000ffff127224 */ /* 0x000fc400078e00ff */
[----:B------:R-:W-:Y:S01]  /*2db90*/  ISETP.NE.AND.EX P3, PT, RZ, UR5, PT, P1 ;  /* 0x00000005ff007c0c */ /* 0x000fe2000bf65310 */
[----:B-1----:R-:W-:-:S04]  /*2dba0*/  IMAD.WIDE R4, R14, 0x4, R4 ;  /* 0x000000040e047825 */ /* 0x002fc800078e0204 */
[----:B------:R-:W1:Y:S01]  /*2dbb0*/  @P0 LDC.64 R12, c[0x0][0xa18] ;  /* 0x00028600ff0c0b82 */ /* 0x000e620000000a00 */
[----:B------:R-:W-:Y:S01]  /*2dbc0*/  ULDC UR4, c[0x0][0x288] ;  /* 0x0000a20000047ab9 */ /* 0x000fe20000000800 */
[----:B------:R-:W-:Y:S02]  /*2dbd0*/  ISETP.NE.AND.EX P1, PT, RZ, UR7, PT, P2 ;  /* 0x00000007ff007c0c */ /* 0x000fe4000bf25320 */
[----:B------:R-:W-:-:S04]  /*2dbe0*/  ISETP.NE.AND.EX P2, PT, RZ, UR9, PT, P4 ;  /* 0x00000009ff007c0c */ /* 0x000fc8000bf45340 */
[----:B------:R-:W2:Y:S07]  /*2dbf0*/  @P3 LDG.E R6, desc[UR10][R10.64] ;  /* 0x0000000a0a063981 */ /* 0x000eae000c1e1900 */
[----:B------:R3:W5:Y:S01]  /*2dc00*/  @P1 LDG.E R8, desc[UR10][R4.64] ;  /* 0x0000000a04081981 */ /* 0x000762000c1e1900 */
[----:B0-----:R-:W-:-:S05]  /*2dc10*/  IMAD.WIDE R2, R14, 0x4, R2 ;  /* 0x000000040e027825 */ /* 0x001fca00078e0202 */
[----:B------:R3:W5:Y:S01]  /*2dc20*/  @P2 LDG.E R18, desc[UR10][R2.64] ;  /* 0x0000000a02122981 */ /* 0x000762000c1e1900 */
[----:B-1----:R-:W-:-:S03]  /*2dc30*/  @P0 IMAD.WIDE R12, R14, 0x4, R12 ;  /* 0x000000040e0c0825 */ /* 0x002fc600078e020c */
[----:B--2---:R0:W-:Y:S02]  /*2dc40*/  STL [R1+0x24], R6 ;  /* 0x0000240601007387 */ /* 0x0041e40000100800 */
[----:B0-----:R-:W-:Y:S01]  /*2dc50*/  IMAD.U32 R6, RZ, RZ, UR4 ;  /* 0x00000004ff067e24 */ /* 0x001fe2000f8e00ff */
[----:B------:R-:W-:Y:S02]  /*2dc60*/  ULDC.64 UR4, c[0x0][0x3f8] ;  /* 0x0000fe0000047ab9 */ /* 0x000fe40000000a00 */
[----:B------:R-:W-:-:S03]  /*2dc70*/  UISETP.NE.U32.AND UP0, UPT, UR4, URZ, UPT ;  /* 0x0000003f0400728c */ /* 0x000fc6000bf05070 */
[----:B------:R-:W-:Y:S01]  /*2dc80*/  ULDC UR4, c[0x0][0x404] ;  /* 0x0001010000047ab9 */ /* 0x000fe20000000800 */
[----:B------:R-:W-:Y:S01]  /*2dc90*/  UISETP.NE.AND.EX UP0, UPT, UR5, URZ, UPT, UP0 ;  /* 0x0000003f0500728c */ /* 0x000fe2000bf05300 */
[----:B------:R3:W5:Y:S02]  /*2dca0*/  @P0 LDG.E R6, desc[UR10][R12.64] ;  /* 0x0000000a0c060981 */ /* 0x000764000c1e1900 */
[----:B------:R-:W-:Y:S01]  /*2dcb0*/  ULDC UR5, c[0x0][0x2e0] ;  /* 0x0000b80000057ab9 */ /* 0x000fe20000000800 */
[----:B------:R-:W-:-:S04]  /*2dcc0*/  USEL UR4, UR4, 0x1, UP0 ;  /* 0x0000000104047887 */ /* 0x000fc80008000000 */
[----:B------:R-:W-:-:S03]  /*2dcd0*/  UIMAD UR4, UR4, UR5, URZ ;  /* 0x00000005040472a4 */ /* 0x000fc6000f8e023f */
[----:B------:R-:W-:Y:S02]  /*2dce0*/  ULDC UR5, c[0x0][0x338] ;  /* 0x0000ce0000057ab9 */ /* 0x000fe40000000800 */
[----:B------:R-:W-:Y:S02]  /*2dcf0*/  IMAD.U32 R9, RZ, RZ, UR5 ;  /* 0x00000005ff097e24 */ /* 0x000fe4000f8e00ff */
[----:B------:R-:W-:Y:S01]  /*2dd00*/  IMAD.U32 R7, RZ, RZ, UR4 ;  /* 0x00000004ff077e24 */ /* 0x000fe2000f8e00ff */
[----:B---3--:R-:W-:Y:S06]  /*2dd10*/  @P0 BRA `(.L_x_6878) ;  /* 0x0000000000140947 */ /* 0x008fec0003800000 */
[----:B------:R-:W-:Y:S05]  /*2dd20*/  @!P3 BRA `(.L_x_6878) ;  /* 0x000000000010b947 */ /* 0x000fea0003800000 */
[----:B------:R-:W-:Y:S02]  /*2dd30*/  ULDC.64 UR4, c[0x0][0x208] ;  /* 0x0000820000047ab9 */ /* 0x000fe40000000a00 */
[----:B------:R-:W2:Y:S04]  /*2dd40*/  LDG.E R12, desc[UR4][R10.64] ;  /* 0x000000040a0c7981 */ /* 0x000ea8000c1e1900 */
[----:B-----5:R-:W2:Y:S02]  /*2dd50*/  LDG.E R6, desc[UR4][R10.64+0x4] ;  /* 0x000004040a067981 */ /* 0x020ea4000c1e1900 */
[----:B--2---:R-:W-:-:S07]  /*2dd60*/  IMAD.IADD R6, R6, 0x1, -R12 ;  /* 0x0000000106067824 */ /* 0x004fce00078e0a0c */
.L_x_6878:
[----:B-----5:R-:W-:Y:S01]  /*2dd70*/  IMAD.IADD R8, R8, 0x1, R0 ;  /* 0x0000000108087824 */ /* 0x020fe200078e0200 */
[----:B------:R-:W-:Y:S02]  /*2dd80*/  ULDC.64 UR4, c[0x0][0xa20] ;  /* 0x0002880000047ab9 */ /* 0x000fe40000000a00 */
[----:B------:R-:W-:Y:S02]  /*2dd90*/  ISETP.NE.U32.AND P0, PT, RZ, UR4, PT ;  /* 0x00000004ff007c0c */ /* 0x000fe4000bf05070 */
[----:B------:R0:W-:Y:S02]  /*2dda0*/  STL [R1+0x2c], R8 ;  /* 0x00002c0801007387 */ /* 0x0001e40000100800 */
[----:B------:R-:W-:-:S13]  /*2ddb0*/  ISETP.NE.AND.EX P0, PT, RZ, UR5, PT, P0 ;  /* 0x00000005ff007c0c */ /* 0x000fda000bf05300 */
[----:B0-----:R-:W-:Y:S05]  /*2ddc0*/  @!P0 BRA `(.L_x_6879) ;  /* 0x0000000000148947 */ /* 0x001fea0003800000 */
[----:B------:R-:W0:Y:S01]  /*2ddd0*/  LDC.64 R4, c[0x0][0xa20] ;  /* 0x00028800ff047b82 */ /* 0x000e220000000a00 */
[----:B------:R-:W-:Y:S01]  /*2dde0*/  ULDC.64 UR4, c[0x0][0x208] ;  /* 0x0000820000047ab9 */ /* 0x000fe20000000a00 */
[----:B0-----:R-:W-:-:S05]  /*2ddf0*/  IMAD.WIDE R4, R14, 0x4, R4 ;  /* 0x000000040e047825 */ /* 0x001fca00078e0204 */
[----:B------:R0:W5:Y:S01]  /*2de00*/  LDG.E R7, desc[UR4][R4.64] ;  /* 0x0000000404077981 */ /* 0x000162000c1e1900 */
[----:B------:R-:W-:Y:S05]  /*2de10*/  BRA `(.L_x_6880) ;  /* 0x0000000000147947 */ /* 0x000fea0003800000 */
.L_x_6879:
[----:B------:R-:W-:Y:S05]  /*2de20*/  @!P1 BRA `(.L_x_6880) ;  /* 0x0000000000109947 */ /* 0x000fea0003800000 */
[----:B------:R-:W-:Y:S02]  /*2de30*/  ULDC.64 UR4, c[0x0][0x208] ;  /* 0x0000820000047ab9 */ /* 0x000fe40000000a00 */
[----:B------:R-:W2:Y:S04]  /*2de40*/  LDG.E R7, desc[UR4][R4.64] ;  /* 0x0000000404077981 */ /* 0x000ea8000c1e1900 */
[----:B------:R-:W2:Y:S02]  /*2de50*/  LDG.E R4, desc[UR4][R4.64+0x4] ;  /* 0x0000040404047981 */ /* 0x000ea4000c1e1900 */
[----:B--2---:R-:W-:-:S07]  /*2de60*/  IMAD.IADD R7, R4, 0x1, -R7 ;  /* 0x0000000104077824 */ /* 0x004fce00078e0a07 */
.L_x_6880:
[----:B------:R-:W-:Y:S01]  /*2de70*/  ULDC.64 UR4, c[0x0][0x208] ;  /* 0x0000820000047ab9 */ /* 0x000fe20000000a00 */
[----:B------:R-:W2:Y:S04]  /*2de80*/  LDL R11, [R1+0x4] ;  /* 0x00000400010b7983 */ /* 0x000ea80000100800 */
[----:B0-----:R-:W3:Y:S04]  /*2de90*/  @P2 LDG.E R4, desc[UR4][R2.64] ;  /* 0x0000000402042981 */ /* 0x001ee8000c1e1900 */
[----:B------:R-:W3:Y:S01]  /*2dea0*/  @P2 LDG.E R2, desc[UR4][R2.64+0x4] ;  /* 0x0000040402022981 */ /* 0x000ee2000c1e1900 */
[----:B-----5:R-:W-:Y:S01]  /*2deb0*/  IMAD.IADD R8, R7, 0x1, -R0 ;  /* 0x0000000107087824 */ /* 0x020fe200078e0a00 */
[----:B--2---:R-:W-:Y:S01]  /*2dec0*/  LEA R21, R11, 0x80, 0x7 ;  /* 0x000000800b157811 */ /* 0x004fe200078e38ff */
[----:B---3--:R-:W-:-:S02]  /*2ded0*/  @P2 IMAD.IADD R9, R2, 0x1, -R4 ;  /* 0x0000000102092824 */ /* 0x008fc400078e0a04 */
[----:B------:R-:W-:Y:S02]  /*2dee0*/  IMAD.MOV.U32 R2, RZ, RZ, RZ ;  /* 0x000000ffff027224 */ /* 0x000fe400078e00ff */
[----:B------:R-:W-:-:S04]  /*2def0*/  IMAD.IADD R20, R8, 0x1, R9 ;  /* 0x0000000108147824 */ /* 0x000fc800078e0209 */
[C---:B------:R-:W-:Y:S01]  /*2df00*/  VIADD R3, R20.reuse, 0xdf ;  /* 0x000000df14037836 */ /* 0x040fe20000000000 */
[----:B------:R-:W-:-:S03]  /*2df10*/  IADD3 R21, R20, R21, -R6 ;  /* 0x0000001514157210 */ /* 0x000fc60007ffe806 */
[----:B------:R-:W-:-:S05]  /*2df20*/  IMAD.HI R2, R3, -0x6db6db6d, R2 ;  /* 0x9249249303027827 */ /* 0x000fca00078e0202 */
[----:B------:R-:W-:-:S04]  /*2df30*/  SHF.R.U32.HI R0, RZ, 0x1f, R2 ;  /* 0x0000001fff007819 */ /* 0x000fc80000011602 */
[----:B------:R-:W-:Y:S02]  /*2df40*/  LEA.HI.SX32 R10, R2, R0, 0x19 ;  /* 0x00000000020a7211 */ /* 0x000fe400078fcaff */
[----:B------:R-:W0:Y:S03]  /*2df50*/  LDC.64 R2, c[0x0][0x9e0] ;  /* 0x00027800ff027b82 */ /* 0x000e260000000a00 */
[----:B------:R1:W-:Y:S01]  /*2df60*/  STL [R1+0x1c], R10 ;  /* 0x00001c0a01007387 */ /* 0x0003e20000100800 */
[----:B0-----:R-:W-:Y:S01]  /*2df70*/  ISETP.GE.AND P1, PT, R3, 0x1, PT ;  /* 0x000000010300780c */ /* 0x001fe20003f26270 */
[----:B------:R-:W-:-:S12]  /*2df80*/  IMAD.IADD R7, R21, 0x1, R2 ;  /* 0x0000000115077824 */ /* 0x000fd800078e0202 */
        /* <DEDUP_REMOVED lines=12> */
.L_x_6883:
[----:B------:R-:W-:-:S13]  /*2e050*/  ISETP.NE.AND P0, PT, R3, 0x1, PT ;  /* 0x000000010300780c */ /* 0x000fda0003f05270 */
[----:B------:R-:W0:Y:S02]  /*2e060*/  @P0 LDC.64 R4, c[0x0][0x9e8] ;  /* 0x00027a00ff040b82 */ /* 0x000e240000000a00 */
[----:B0-----:R-:W-:-:S05]  /*2e070*/  @P0 IMAD.HI.U32 R4, R0, R4, RZ ;  /* 0x0000000400040227 */ /* 0x001fca00078e00ff */
[----:B------:R-:W-:-:S07]  /*2e080*/  @P0 SHF.R.U32.HI R0, RZ, R5, R4 ;  /* 0x00000005ff000219 */ /* 0x000fce0000011604 */
.L_x_6884:
[----:B------:R-:W-:Y:S05]  /*2e090*/  BSYNC B0 ;  /* 0x0000000000007941 */ /* 0x000fea0003800000 */
.L_x_6882:
[----:B------:R-:W-:-:S05]  /*2e0a0*/  IMAD R0, R0, R3, R3 ;  /* 0x0000000300007224 */ /* 0x000fca00078e0203 */
[----:B------:R-:W-:-:S07]  /*2e0b0*/  VIMNMX R7, R7, R0, PT ;  /* 0x0000000007077248 */ /* 0x000fce0003fe0100 */
.L_x_6881:
        /* <DEDUP_REMOVED lines=15> */
.L_x_6887:
[----:B------:R-:W-:Y:S01]  /*2e1b0*/  ISETP.NE.AND P0, PT, R3, 0x1, PT ;  /* 0x000000010300780c */ /* 0x000fe20003f05270 */
[----:B------:R-:W-:-:S12]  /*2e1c0*/  IMAD.MOV.U32 R2, RZ, RZ, R20 ;  /* 0x000000ffff027224 */ /* 0x000fd800078e0014 */
[----:B------:R-:W0:Y:S02]  /*2e1d0*/  @P0 LDC.64 R4, c[0x0][0x9e8] ;  /* 0x00027a00ff040b82 */ /* 0x000e240000000a00 */
[----:B0-----:R-:W-:-:S05]  /*2e1e0*/  @P0 IMAD.HI.U32 R4, R20, R4, RZ ;  /* 0x0000000414040227 */ /* 0x001fca00078e00ff */
[----:B------:R-:W-:-:S07]  /*2e1f0*/  @P0 SHF.R.U32.HI R2, RZ, R5, R4 ;  /* 0x00000005ff020219 */ /* 0x000fce0000011604 */
.L_x_6888:
[----:B------:R-:W-:Y:S05]  /*2e200*/  BSYNC B0 ;  /* 0x0000000000007941 */ /* 0x000fea0003800000 */
.L_x_6886:
[----:B------:R-:W-:-:S05]  /*2e210*/  IMAD R3, R2, R3, RZ ;  /* 0x0000000302037224 */ /* 0x000fca00078e02ff */
[----:B------:R-:W-:-:S07]  /*2e220*/  VIMNMX R0, R0, R3, !PT ;  /* 0x0000000300007248 */ /* 0x000fce0007fe0100 */
.L_x_6885:
[----:B------:R-:W-:Y:S01]  /*2e230*/  VIADD R3, R7, 0xdf ;  /* 0x000000df07037836 */ /* 0x000fe20000000000 */
[----:B------:R-:W-:Y:S01]  /*2e240*/  BSSY B0, `(.L_x_6889) ;  /* 0x00000f9000007945 */ /* 0x000fe20003800000 */
[----:B------:R-:W-:Y:S02]  /*2e250*/  IMAD.MOV.U32 R2, RZ, RZ, RZ ;  /* 0x000000ffff027224 */ /* 0x000fe400078e00ff */
[----:B------:R-:W-:Y:S02]  /*2e260*/  IMAD.MOV.U32 R4, RZ, RZ, RZ ;  /* 0x000000ffff047224 */ /* 0x000fe400078e00ff */
[----:B------:R-:W-:-:S04]  /*2e270*/  IMAD.HI R2, R3, -0x6db6db6d, R2 ;  /* 0x9249249303027827 */ /* 0x000fc800078e0202 */
[----:B------:R-:W-:Y:S01]  /*2e280*/  IMAD.MOV.U32 R5, RZ, RZ, R0 ;  /* 0x000000ffff057224 */ /* 0x000fe200078e0000 */
[----:B------:R-:W-:Y:S01]  /*2e290*/  SHF.R.U32.HI R3, RZ, 0x1f, R2 ;  /* 0x0000001fff037819 */ /* 0x000fe20000011602 */
[----:B------:R-:W-:-:S03]  /*2e2a0*/  IMAD.HI R0, R0, -0x6db6db6d, R4 ;  /* 0x9249249300007827 */ /* 0x000fc600078e0204 */
[----:B------:R-:W-:Y:S02]  /*2e2b0*/  LEA.HI.SX32 R3, R2, R3, 0x19 ;  /* 0x0000000302037211 */ /* 0x000fe400078fcaff */
[----:B------:R-:W-:Y:S02]  /*2e2c0*/  SHF.R.U32.HI R2, RZ, 0x1f, R0 ;  /* 0x0000001fff027819 */ /* 0x000fe40000011600 */
[----:B------:R-:W-:Y:S02]  /*2e2d0*/  VIMNMX R4, R10, R3, PT ;  /* 0x000000030a047248 */ /* 0x000fe40003fe0100 */
[----:B------:R-:W-:-:S03]  /*2e2e0*/  LEA.HI.SX32 R0, R0, R2, 0x19 ;  /* 0x0000000200007211 */ /* 0x000fc600078fcaff */
[----:B------:R-:W-:Y:S01]  /*2e2f0*/  IMAD R4, R4, 0xe0, -R8 ;  /* 0x000000e004047824 */ /* 0x000fe200078e0a08 */
[----:B------:R-:W-:-:S04]  /*2e300*/  VIMNMX R0, RZ, R0, !PT ;  /* 0x00000000ff007248 */ /* 0x000fc80007fe0100 */
[----:B------:R-:W-:Y:S01]  /*2e310*/  VIMNMX R4, R4, R9, PT ;  /* 0x0000000904047248 */ /* 0x000fe20003fe0100 */
[----:B------:R-:W-:-:S05]  /*2e320*/  IMAD R0, R0, 0xe0, -R8 ;  /* 0x000000e000007824 */ /* 0x000fca00078e0a08 */
[----:B------:R-:W-:-:S04]  /*2e330*/  VIMNMX R0, RZ, R0, !PT ;  /* 0x00000000ff007248 */ /* 0x000fc80007fe0100 */
[----:B------:R-:W-:Y:S02]  /*2e340*/  ISETP.GT.AND P0, PT, R4, R0, PT ;  /* 0x000000000400720c */ /* 0x000fe40003f04270 */
[----:B------:R-:W-:-:S05]  /*2e350*/  SHF.R.U32.HI R2, RZ, 0x5, R0 ;  /* 0x00000005ff027819 */ /* 0x000fca0000011600 */
[----:B------:R-:W-:-:S04]  /*2e360*/  IMAD.WIDE.U32 R2, R2, 0x24924925, RZ ;  /* 0x2492492502027825 */ /* 0x000fc800078e00ff */
        /* <DEDUP_REMOVED lines=24> */
.L_x_7097:
[----:B-1----:R-:W-:Y:S02]  /*2e4f0*/  ISETP.NE.AND P0, PT, R14, RZ, PT ;  /* 0x000000ff0e00720c */ /* 0x002fe40003f05270 */
[----:B------:R-:W-:-:S11]  /*2e500*/  PLOP3.LUT P6, PT, PT, PT, PT, 0x8, 0x0 ;  /* 0x000000000000781c */ /* 0x000fd60003fce170 */
[----:B------:R-:W-:Y:S05]  /*2e510*/  @P0 BRA `(.L_x_6892) ;  /* 0x00000000000c0947 */ /* 0x000fea0003800000 */
[----:B------:R-:W-:-:S03]  /*2e520*/  UMOV UR4, 0xffffffff ;  /* 0xffffffff00047882 */ /* 0x000fc60000000000 */
[----:B------:R-:W-:Y:S05]  /*2e530*/  BRA.DIV UR4, `(.L_x_6893) ;  /* 0x0000007604a07947 */ /* 0x000fea000b800000 */
[----:B------:R-:W-:-:S13]  /*2e540*/  ELECT P6, URZ, PT ;  /* 0x00000000003f782f */ /* 0x000fda00038c0000 */
.L_x_6892:
        /* <DEDUP_REMOVED lines=12> */
.L_x_7100:
[----:B------:R-:W-:Y:S05]  /*2e610*/  BSYNC B1 ;  /* 0x0000000000017941 */ /* 0x000fea0003800000 */
.L_x_6894:
        /* <DEDUP_REMOVED lines=12> */
.L_x_7101:
[----:B------:R-:W-:Y:S05]  /*2e6e0*/  BSYNC B2 ;  /* 0x0000000000027941 */ /* 0x000fea0003800000 */
.L_x_6898:
        /* <DEDUP_REMOVED lines=9> */
.L_x_6901:
[----:B------:R-:W-:Y:S05]  /*2e780*/  BSYNC B2 ;  /* 0x0000000000027941 */ /* 0x000fea0003800000 */
.L_x_6900:
        /* <DEDUP_REMOVED lines=10> */
[----:B--2---:R-:W-:-:S02]  /*2e830*/  IMAD R10, R5, 0x7000, R11 ;  /* 0x00007000050a7824 */ /* 0x004fc400078e020b */
[----:B------:R-:W-:Y:S02]  /*2e840*/  VIADD R5, R7, 0x2e890 ;  /* 0x0002e89007057836 */ /* 0x000fe40000000000 */
[----:B------:R-:W-:-:S07]  /*2e850*/  VIADD R6, R10, 0x20400 ;  /* 0x000204000a067836 */ /* 0x000fce0000000000 */
.L_x_6902:
        /* <DEDUP_REMOVED lines=13> */
.L_x_7102:
[----:B------:R-:W-:Y:S05]  /*2e930*/  BSYNC B2 ;  /* 0x0000000000027941 */ /* 0x000fea0003800000 */
.L_x_6903:
        /* <DEDUP_REMOVED lines=11> */
.L_x_6906:
[----:B------:R-:W-:Y:S05]  /*2e9f0*/  BSYNC B2 ;  /* 0x0000000000027941 */ /* 0x000fea0003800000 */
.L_x_6905:
        /* <DEDUP_REMOVED lines=8> */
.L_x_6907:
        /* <DEDUP_REMOVED lines=10> */
.L_x_6897:
[----:B------:R-:W-:Y:S05]  /*2eb20*/  BSYNC B1 ;  /* 0x0000000000017941 */ /* 0x000fea0003800000 */
.L_x_6896:
[----:B01----:R-:W2:Y:S04]  /*2eb30*/  LDL.LU R9, [R1+0x14] ;  /* 0x0000140001097983 */ /* 0x003ea80000300800 */
[----:B------:R-:W3:Y:S01]  /*2eb40*/  LDL.LU R7, [R1+0x20] ;  /* 0x0000200001077983 */ /* 0x000ee20000300800 */
[----:B------:R-:W-:Y:S01]  /*2eb50*/  VIADD R4, R8, 0xfffffffe ;  /* 0xfffffffe08047836 */ /* 0x000fe20000000000 */
[----:B------:R-:W-:-:S04]  /*2eb60*/  PLOP3.LUT P0, PT, PT, PT, PT, 0x8, 0x0 ;  /* 0x000000000000781c */ /* 0x000fc80003f0e170 */
[----:B------:R-:W-:Y:S01]  /*2eb70*/  ISETP.GE.AND P2, PT, R4, R3, PT ;  /* 0x000000030400720c */ /* 0x000fe20003f46270 */
[----:B--2---:R-:W-:-:S05]  /*2eb80*/  VIADD R5, R9, 0x1 ;  /* 0x0000000109057836 */ /* 0x004fca0000000000 */
[----:B------:R-:W-:-:S04]  /*2eb90*/  ISETP.NE.AND P1, PT, R5, 0x2, PT ;  /* 0x000000020500780c */ /* 0x000fc80003f25270 */
[----:B------:R-:W-:Y:S02]  /*2eba0*/  SEL R6, RZ, 0x1, P1 ;  /* 0x00000001ff067807 */ /* 0x000fe40000800000 */
[----:B------:R-:W-:Y:S02]  /*2ebb0*/  SEL R5, R5, RZ, P1 ;  /* 0x000000ff05057207 */ /* 0x000fe40000800000 */
[----:B---3--:R-:W-:-:S03]  /*2ebc0*/  LOP3.LUT R7, R7, R6, RZ, 0x3c, !PT ;  /* 0x0000000607077212 */ /* 0x008fc600078e3cff */
[----:B------:R0:W-:Y:S04]  /*2ebd0*/  STL [R1+0x14], R5 ;  /* 0x0000140501007387 */ /* 0x0001e80000100800 */
[----:B------:R0:W-:Y:S01]  /*2ebe0*/  STL [R1+0x20], R7 ;  /* 0x0000200701007387 */ /* 0x0001e20000100800 */
[----:B------:R-:W-:Y:S05]  /*2ebf0*/  @!P2 BRA `(.L_x_6890) ;  /* 0x000000040074a947 */ /* 0x000fea0003800000 */
.L_x_6920:
[----:B------:R-:W-:Y:S05]  /*2ec00*/  YIELD ;  /* 0x0000000000007946 */ /* 0x000fea0003800000 */
[----:B------:R-:W-:Y:S04]  /*2ec10*/  BSSY B1, `(.L_x_6908) ;  /* 0x000004f000017945 */ /* 0x000fe80003800000 */
[----:B-1----:R-:W-:Y:S05]  /*2ec20*/  @!P6 BRA `(.L_x_6909) ;  /* 0x000000040034e947 */ /* 0x002fea0003800000 */
[----:B0-----:R-:W2:Y:S04]  /*2ec30*/  LDL R5, [R1+0x14] ;  /* 0x0000140001057983 */ /* 0x001ea80000100800 */
        /* <DEDUP_REMOVED lines=9> */
.L_x_7103:
[----:B------:R-:W-:Y:S05]  /*2ecd0*/  BSYNC B2 ;  /* 0x0000000000027941 */ /* 0x000fea0003800000 */
.L_x_6910:
        /* <DEDUP_REMOVED lines=9> */
.L_x_6913:
[----:B------:R-:W-:Y:S05]  /*2ed70*/  BSYNC B2 ;  /* 0x0000000000027941 */ /* 0x000fea0003800000 */
.L_x_6912:
[----:B------:R-:W2:Y:S01]  /*2ed80*/  LDL R7, [R1+0x14] ;  /* 0x0000140001077983 */ /* 0x000ea20000100800 */
[----:B------:R-:W-:Y:S01]  /*2ed90*/  IMAD.MOV.U32 R12, RZ, RZ, RZ ;  /* 0x000000ffff0c7224 */ /* 0x000fe200078e00ff */
[----:B------:R-:W-:Y:S01]  /*2eda0*/  UIADD3 UR4, UP0, UR36, 0x570, URZ ;  /* 0x0000057024047890 */ /* 0x000fe2000ff1e03f */
[----:B------:R-:W-:Y:S01]  /*2edb0*/  PLOP3.LUT P1, PT, PT, PT, PT, 0x80, 0x0 ;  /* 0x000000000000781c */ /* 0x000fe20003f2f070 */
[----:B------:R-:W-:Y:S01]  /*2edc0*/  IMAD R8, R4, 0xe0, R18 ;  /* 0x000000e004087824 */ /* 0x000fe200078e0212 */
[----:B------:R-:W-:Y:S01]  /*2edd0*/  UMOV UR6, 0x0 ;  /* 0x0000000000067882 */ /* 0x000fe20000000000 */
[----:B------:R-:W-:Y:S01]  /*2ede0*/  R2UR UR10, R12 ;  /* 0x000000000c0a72ca */ /* 0x000fe200000e0000 */
[----:B------:R-:W-:Y:S01]  /*2edf0*/  VIADD R9, R5, 0x2e890 ;  /* 0x0002e89005097836 */ /* 0x000fe20000000000 */
[----:B------:R-:W-:Y:S01]  /*2ee00*/  UIADD3.X UR5, URZ, UR37, URZ, UP0, !UPT ;  /* 0x000000253f057290 */ /* 0x000fe200087fe43f */
[----:B------:R-:W-:Y:S01]  /*2ee10*/  UMOV UR7, 0x12f00000 ;  /* 0x12f0000000077882 */ /* 0x000fe20000000000 */
[----:B--2---:R-:W-:-:S04]  /*2ee20*/  IMAD R7, R7, 0x7000, R11 ;  /* 0x0000700007077824 */ /* 0x004fc800078e020b */
[----:B------:R-:W-:-:S07]  /*2ee30*/  VIADD R10, R7, 0x20400 ;  /* 0x00020400070a7836 */ /* 0x000fce0000000000 */
.L_x_6914:
        /* <DEDUP_REMOVED lines=13> */
.L_x_7104:
[----:B------:R-:W-:Y:S05]  /*2ef10*/  BSYNC B2 ;  /* 0x0000000000027941 */ /* 0x000fea0003800000 */
.L_x_6915:
        /* <DEDUP_REMOVED lines=11> */
.L_x_6918:
[----:B------:R-:W-:Y:S05]  /*2efd0*/  BSYNC B2 ;  /* 0x0000000000027941 */ /* 0x000fea0003800000 */
.L_x_6917:
        /* <DEDUP_REMOVED lines=8> */
.L_x_6919:
        /* <DEDUP_REMOVED lines=10> */
.L_x_6909:
[----:B------:R-:W-:Y:S05]  /*2f100*/  BSYNC B1 ;  /* 0x0000000000017941 */ /* 0x000fea0003800000 */
.L_x_6908:
[----:B------:R-:W0:Y:S04]  /*2f110*/  LDL.LU R6, [R1+0x14] ;  /* 0x0000140001067983 */ /* 0x000e280000300800 */
[----:B------:R-:W2:Y:S01]  /*2f120*/  LDL.LU R9, [R1+0x20] ;  /* 0x0000200001097983 */ /* 0x000ea20000300800 */
[C---:B------:R-:W-:Y:S01]  /*2f130*/  ISETP.GT.AND P2, PT, R4.reuse, R3, PT ;  /* 0x000000030400720c */ /* 0x040fe20003f44270 */
[----:B------:R-:W-:Y:S02]  /*2f140*/  VIADD R4, R4, 0xffffffff ;  /* 0xffffffff04047836 */ /* 0x000fe40000000000 */
[----:B0-----:R-:W-:-:S05]  /*2f150*/  VIADD R5, R6, 0x1 ;  /* 0x0000000106057836 */ /* 0x001fca0000000000 */
[----:B------:R-:W-:-:S04]  /*2f160*/  ISETP.NE.AND P1, PT, R5, 0x2, PT ;  /* 0x000000020500780c */ /* 0x000fc80003f25270 */
[----:B------:R-:W-:Y:S02]  /*2f170*/  SEL R6, RZ, 0x1, P1 ;  /* 0x00000001ff067807 */ /* 0x000fe40000800000 */
[----:B------:R-:W-:Y:S02]  /*2f180*/  SEL R5, R5, RZ, P1 ;  /* 0x000000ff05057207 */ /* 0x000fe40000800000 */
[----:B--2---:R-:W-:-:S05]  /*2f190*/  LOP3.LUT R9, R9, R6, RZ, 0x3c, !PT ;  /* 0x0000000609097212 */ /* 0x004fca00078e3cff */
[----:B------:R1:W-:Y:S04]  /*2f1a0*/  STL [R1+0x20], R9 ;  /* 0x0000200901007387 */ /* 0x0003e80000100800 */
[----:B------:R1:W-:Y:S01]  /*2f1b0*/  STL [R1+0x14], R5 ;  /* 0x0000140501007387 */ /* 0x0003e20000100800 */
[----:B------:R-:W-:Y:S05]  /*2f1c0*/  @P2 BRA `(.L_x_6920) ;  /* 0xfffffff8008c2947 */ /* 0x000fea000383ffff */
.L_x_6890:
[----:B------:R-:W-:Y:S05]  /*2f1d0*/  BSYNC B0 ;  /* 0x0000000000007941 */ /* 0x000fea0003800000 */
.L_x_6889:
[----:B------:R-:W2:Y:S01]  /*2f1e0*/  LDC.64 R2, c[0x0][0x9e0] ;  /* 0x00027800ff027b82 */ /* 0x000ea20000000a00 */
[----:B------:R-:W-:Y:S07]  /*2f1f0*/  @!P0 WARPSYNC.ALL ;  /* 0x0000000000008948 */ /* 0x000fee0003800000 */
[----:B------:R-:W-:Y:S01]  /*2f200*/  @!P0 BAR.SYNC.DEFER_BLOCKING 0xc, 0x180 ;  /* 0x0306000000008b1d */ /* 0x000fe20000010000 */
[----:B--2---:R-:W-:Y:S01]  /*2f210*/  ISETP.GE.AND P0, PT, R3, 0x1, PT ;  /* 0x000000010300780c */ /* 0x004fe20003f06270 */
        /* <DEDUP_REMOVED lines=13> */
.L_x_6923:
[----:B------:R-:W-:-:S13]  /*2f2f0*/  ISETP.NE.AND P1, PT, R3, 0x1, PT ;  /* 0x000000010300780c */ /* 0x000fda0003f25270 */
[----:B01----:R-:W0:Y:S02]  /*2f300*/  @P1 LDC.64 R4, c[0x0][0x9e8] ;  /* 0x00027a00ff041b82 */ /* 0x003e240000000a00 */
[----:B0-----:R-:W-:-:S05]  /*2f310*/  @P1 IMAD.HI.U32 R4, R0, R4, RZ ;  /* 0x0000000400041227 */ /* 0x001fca00078e00ff */
[----:B------:R-:W-:-:S07]  /*2f320*/  @P1 SHF.R.U32.HI R0, RZ, R5, R4 ;  /* 0x00000005ff001219 */ /* 0x000fce0000011604 */
.L_x_6924:
[----:B------:R-:W-:Y:S05]  /*2f330*/  BSYNC B0 ;  /* 0x0000000000007941 */ /* 0x000fea0003800000 */
.L_x_6922:
[----:B------:R-:W-:-:S05]  /*2f340*/  IMAD R0, R0, R3, R3 ;  /* 0x0000000300007224 */ /* 0x000fca00078e0203 */
[----:B------:R-:W-:-:S07]  /*2f350*/  VIMNMX R2, R2, R0, PT ;  /* 0x0000000002027248 */ /* 0x000fce0003fe0100 */
.L_x_6921:
[----:B------:R-:W2:Y:S01]  /*2f360*/  LDL.LU R0, [R1+0x1c] ;  /* 0x00001c0001007983 */ /* 0x000ea20000300800 */
[----:B01----:R-:W-:Y:S01]  /*2f370*/  VIADD R5, R2, 0xdf ;  /* 0x000000df02057836 */ /* 0x003fe20000000000 */
[----:B------:R-:W-:Y:S01]  /*2f380*/  ULDC UR4, c[0x0][0x9dc] ;  /* 0x0002770000047ab9 */ /* 0x000fe20000000800 */
[----:B------:R-:W-:-:S04]  /*2f390*/  IMAD.MOV.U32 R4, RZ, RZ, RZ ;  /* 0x000000ffff047224 */ /* 0x000fc800078e00ff */
[----:B------:R-:W-:-:S05]  /*2f3a0*/  IMAD.HI R4, R5, -0x6db6db6d, R4 ;  /* 0x9249249305047827 */ /* 0x000fca00078e0204 */
[----:B------:R-:W-:-:S04]  /*2f3b0*/  SHF.R.U32.HI R18, RZ, 0x1f, R4 ;  /* 0x0000001fff127819 */ /* 0x000fc80000011604 */
[----:B------:R-:W-:-:S04]  /*2f3c0*/  LEA.HI.SX32 R18, R4, R18, 0x19 ;  /* 0x0000001204127211 */ /* 0x000fc800078fcaff */
[----:B--2---:R-:W-:Y:S01]  /*2f3d0*/  VIMNMX R18, R0, R18, PT ;  /* 0x0000001200127248 */ /* 0x004fe20003fe0100 */
        /* <DEDUP_REMOVED lines=12> */
.L_x_6927:
[----:B------:R-:W-:-:S13]  /*2f4a0*/  ISETP.NE.AND P0, PT, R3, 0x1, PT ;  /* 0x000000010300780c */ /* 0x000fda0003f05270 */
[----:B------:R-:W0:Y:S02]  /*2f4b0*/  @P0 LDC.64 R4, c[0x0][0x9e8] ;  /* 0x00027a00ff040b82 */ /* 0x000e240000000a00 */
[----:B0-----:R-:W-:-:S05]  /*2f4c0*/  @P0 IMAD.HI.U32 R4, R20, R4, RZ ;  /* 0x0000000414040227 */ /* 0x001fca00078e00ff */
[----:B------:R-:W-:-:S07]  /*2f4d0*/  @P0 SHF.R.U32.HI R20, RZ, R5, R4 ;  /* 0x00000005ff140219 */ /* 0x000fce0000011604 */
.L_x_6928:
[----:B------:R-:W-:Y:S05]  /*2f4e0*/  BSYNC B0 ;  /* 0x0000000000007941 */ /* 0x000fea0003800000 */
.L_x_6926:
[----:B------:R-:W-:-:S05]  /*2f4f0*/  IMAD R3, R20, R3, RZ ;  /* 0x0000000314037224 */ /* 0x000fca00078e02ff */
[----:B------:R-:W-:-:S07]  /*2f500*/  VIMNMX R0, R0, R3, !PT ;  /* 0x0000000300007248 */ /* 0x000fce0007fe0100 */
.L_x_6925:
        /* <DEDUP_REMOVED lines=17> */
[----:B------:R-:W0:Y:S01]  /*2f620*/  FLO.U32 R0, UR4 ;  /* 0x0000000400007d00 */ /* 0x000e2200080e0000 */
[----:B------:R-:W-:Y:S01]  /*2f630*/  ULDC.64 UR6, c[0x0][0x208] ;  /* 0x0000820000067ab9 */ /* 0x000fe20000000a00 */
[----:B0-----:R-:W-:-:S06]  /*2f640*/  ISETP.EQ.U32.AND P0, PT, R0, R2, PT ;  /* 0x000000020000720c */ /* 0x001fcc0003f02070 */
[----:B------:R-:W1:Y:S07]  /*2f650*/  POPC R2, UR4 ;  /* 0x0000000400027d09 */ /* 0x000e6e0008000000 */
[----:B-1----:R-:W2:Y:S04]  /*2f660*/  @P0 ATOMG.E.ADD.STRONG.GPU PT, R2, desc[UR6][R4.64], R2 ;  /* 0x00000002040209a8 */ /* 0x002ea800081ee1c6 */
[----:B--2---:R0:W1:Y:S02]  /*2f670*/  SHFL.IDX PT, R2, R2, R0, 0x1f ;  /* 0x00001f0002027589 */ /* 0x00406400000e0000 */
[----:B0-----:R-:W0:Y:S02]  /*2f680*/  S2R R0, SR_LTMASK ;  /* 0x0000000000007919 */ /* 0x001e240000003900 */
[----:B0-----:R-:W-:-:S06]  /*2f690*/  LOP3.LUT R0, R0, UR4, RZ, 0xc0, !PT ;  /* 0x0000000400007c12 */ /* 0x001fcc000f8ec0ff */
[----:B------:R-:W1:Y:S02]  /*2f6a0*/  POPC R0, R0 ;  /* 0x0000000000007309 */ /* 0x000e640000000000 */
[----:B-1----:R-:W-:-:S05]  /*2f6b0*/  IADD3 R0, R2, UR40, R0 ;  /* 0x0000002802007c10 */ /* 0x002fca000fffe000 */
[----:B------:R0:W-:Y:S01]  /*2f6c0*/  STL [R1], R0 ;  /* 0x0000000001007387 */ /* 0x0001e20000100800 */
[----:B------:R-:W-:Y:S05]  /*2f6d0*/  BRA `(.L_x_6931) ;  /* 0x0000003000bc7947 */ /* 0x000fea0003800000 */
.L_x_6930:
        /* <DEDUP_REMOVED lines=23> */
.L_x_6932:
[----:B------:R-:W2:Y:S01]  /*2f850*/  LDL R2, [R1+0x1c] ;  /* 0x00001c0001027983 */ /* 0x000ea20000100800 */
[----:B------:R-:W-:Y:S01]  /*2f860*/  LOP3.LUT R16, R16, 0xfffffffe, RZ, 0xc0, !PT ;  /* 0xfffffffe10107812 */ /* 0x000fe200078ec0ff */
[----:B--2---:R-:W-:-:S05]  /*2f870*/  VIADD R0, R2, 0xe400 ;  /* 0x0000e40002007836 */ /* 0x004fca0000000000 */
[----:B------:R0:W-:Y:S01]  /*2f880*/  STL [R1+0x3c], R0 ;  /* 0x00003c0001007387 */ /* 0x0001e20000100800 */
[----:B------:R-:W-:-:S13]  /*2f890*/  LOP3.LUT P0, RZ, R0, 0x3ff, RZ, 0xc0, !PT ;  /* 0x000003ff00ff7812 */ /* 0x000fda000780c0ff */
[----:B------:R-:W-:Y:S01]  /*2f8a0*/  @P0 LOP3.LUT R16, R16, 0x1, RZ, 0xfc, !PT ;  /* 0x0000000110100812 */ /* 0x000fe200078efcff */
[----:B0-----:R-:W-:Y:S06]  /*2f8b0*/  @!P0 BRA `(.L_x_6933) ;  /* 0x0000000000408947 */ /* 0x001fec0003800000 */
        /* <DEDUP_REMOVED lines=16> */
.L_x_6933:
[----:B------:R-:W2:Y:S02]  /*2f9c0*/  LDL R2, [R1+0x1c] ;  /* 0x00001c0001027983 */ /* 0x000ea40000100800 */
        /* <DEDUP_REMOVED lines=20> */
.L_x_6934:
        /* <DEDUP_REMOVED lines=19> */
.L_x_6935:
[----:B------:R-:W2:Y:S01]  /*2fc40*/  LDL.LU R3, [R1+0x24] ;  /* 0x0000240001037983 */ /* 0x000ea20000300800 */
[----:B------:R-:W0:Y:S01]  /*2fc50*/  LDC R0, c[0x0][0x428] ;  /* 0x00010a00ff007b82 */ /* 0x000e220000000800 */
[----:B------:R-:W-:Y:S02]  /*2fc60*/  ULDC.64 UR4, c[0x0][0x9f8] ;  /* 0x00027e0000047ab9 */ /* 0x000fe40000000a00 */
[----:B------:R-:W2:Y:S04]  /*2fc70*/  LDL.LU R2, [R1+0x4] ;  /* 0x0000040001027983 */ /* 0x000ea80000300800 */
[----:B------:R-:W3:Y:S04]  /*2fc80*/  LDL R6, [R1+0x8] ;  /* 0x0000080001067983 */ /* 0x000ee80000100800 */
[----:B------:R-:W4:Y:S01]  /*2fc90*/  LDL R5, [R1+0xc] ;  /* 0x00000c0001057983 */ /* 0x000f220000100800 */
[----:B------:R-:W-:Y:S01]  /*2fca0*/  ULDC.64 UR6, c[0x0][0x208] ;  /* 0x0000820000067ab9 */ /* 0x000fe20000000a00 */
[----:B0-----:R-:W-:Y:S01]  /*2fcb0*/  ISETP.NE.AND P0, PT, R0, 0x1, PT ;  /* 0x000000010000780c */ /* 0x001fe20003f05270 */
        /* <DEDUP_REMOVED lines=25> */
.L_x_6936:
        /* <DEDUP_REMOVED lines=25> */
.L_x_7107:
[----:B--2---:R-:W-:Y:S02]  /*2ffe0*/  ISETP.NE.AND P0, PT, R14, RZ, PT ;  /* 0x000000ff0e00720c */ /* 0x004fe40003f05270 */
[----:B------:R-:W-:-:S11]  /*2fff0*/  PLOP3.LUT P6, PT, PT, PT, PT, 0x8, 0x0 ;  /* 0x000000000000781c */ /* 0x000fd60003fce170 */
[----:B------:R-:W-:Y:S05]  /*30000*/  @P0 BRA `(.L_x_6938) ;  /* 0x0000000400cc0947 */ /* 0x000fea0003800000 */
[----:B------:R-:W-:-:S03]  /*30010*/  UMOV UR4, 0xffffffff ;  /* 0xffffffff00047882 */ /* 0x000fc60000000000 */
[----:B------:R-:W-:Y:S05]  /*30020*/  BRA.DIV UR4, `(.L_x_6939) ;  /* 0x0000005e049c7947 */ /* 0x000fea000b800000 */
[----:B------:R-:W-:-:S13]  /*30030*/  ELECT P6, URZ, PT ;  /* 0x00000000003f782f */ /* 0x000fda00038c0000 */
.L_x_7110:
[----:B------:R-:W-:Y:S05]  /*30040*/  @!P6 BRA `(.L_x_6940) ;  /* 0x000000040064e947 */ /* 0x000fea0003800000 */
[----:B------:R-:W-:Y:S01]  /*30050*/  ISETP.NE.U32.AND P0, PT, R6, RZ, PT ;  /* 0x000000ff0600720c */ /* 0x000fe20003f05070 */
[----:B-1----:R-:W-:-:S03]  /*30060*/  VIADD R8, R18, 0xffffffff ;  /* 0xffffffff12087836 */ /* 0x002fc60000000000 */
[----:B------:R-:W-:-:S13]  /*30070*/  ISETP.NE.AND.EX P0, PT, R7, RZ, PT, P0 ;  /* 0x000000ff0700720c */ /* 0x000fda0003f05300 */
[----:B------:R-:W-:Y:S05]  /*30080*/  @!P0 BRA `(.L_x_6941) ;  /* 0x0000000000548947 */ /* 0x000fea0003800000 */
[----:B------:R-:W2:Y:S01]  /*30090*/  LDL R12, [R1+0x4] ;  /* 0x00000400010c7983 */ /* 0x000ea20000100800 */
[----:B------:R-:W1:Y:S01]  /*300a0*/  LDC R9, c[0x0][0x41c] ;  /* 0x00010700ff097b82 */ /* 0x000e620000000800 */
[----:B------:R-:W-:Y:S01]  /*300b0*/  IMAD.MOV.U32 R2, RZ, RZ, R8 ;  /* 0x000000ffff027224 */ /* 0x000fe200078e0008 */
[----:B------:R-:W-:Y:S01]  /*300c0*/  ULDC.64 UR4, c[0x0][0x408] ;  /* 0x0001020000047ab9 */ /* 0x000fe20000000a00 */
[----:B------:R-:W-:Y:S01]  /*300d0*/  IMAD.MOV.U32 R13, RZ, RZ, R5 ;  /* 0x000000ffff0d7224 */ /* 0x000fe200078e0005 */
        /* <DEDUP_REMOVED lines=8> */
[----:B------:R-:W-:Y:S01]  /*30160*/  IMAD R5, R13, UR4, RZ ;  /* 0x000000040d057c24 */ /* 0x000fe2000f8e02ff */
[----:B------:R-:W-:Y:S01]  /*30170*/  ULDC.64 UR6, c[0x0][0x208] ;  /* 0x0000820000067ab9 */ /* 0x000fe20000000a00 */
[----:B--2---:R-:W-:-:S04]  /*30180*/  IMAD.WIDE.U32 R10, R12, UR4, R10 ;  /* 0x000000040c0a7c25 */ /* 0x004fc8000f8e000a */
[----:B------:R-:W-:Y:S01]  /*30190*/  IMAD R2, R12, UR5, R5 ;  /* 0x000000050c027c24 */ /* 0x000fe2000f8e0205 */
[----:B------:R-:W-:-:S03]  /*301a0*/  LEA R6, P0, R10, R6, 0x2 ;  /* 0x000000060a067211 */ /* 0x000fc600078010ff */
[----:B------:R-:W-:-:S05]  /*301b0*/  IMAD.IADD R2, R11, 0x1, R2 ;  /* 0x000000010b027824 */ /* 0x000fca00078e0202 */
[----:B------:R-:W-:-:S05]  /*301c0*/  LEA.HI.X R7, R10, R7, R2, 0x2, P0 ;  /* 0x000000070a077211 */ /* 0x000fca00000f1402 */
[----:B------:R1:W5:Y:S02]  /*301d0*/  LDG.E R2, desc[UR6][R6.64] ;  /* 0x0000000606027981 */ /* 0x000364000c1e1900 */
.L_x_6941:
[----:B0-----:R-:W2:Y:S01]  /*301e0*/  LDL R5, [R1+0x10] ;  /* 0x0000100001057983 */ /* 0x001ea20000100800 */
[----:B------:R-:W-:-:S03]  /*301f0*/  MOV R9, 0x400 ;  /* 0x0000040000097802 */ /* 0x000fc60000000f00 */
[----:B-1----:R-:W3:Y:S01]  /*30200*/  LDL R7, [R1+0x18] ;  /* 0x0000180001077983 */ /* 0x002ee20000100800 */
        /* <DEDUP_REMOVED lines=9> */
.L_x_7111:
        /* <DEDUP_REMOVED lines=8> */
.L_x_6943:
        /* <DEDUP_REMOVED lines=22> */
.L_x_7112:
        /* <DEDUP_REMOVED lines=8> */
.L_x_6945:
        /* <DEDUP_REMOVED lines=14> */
.L_x_6940:
[----:B------:R-:W2:Y:S01]  /*305e0*/  LDL.LU R6, [R1+0x8] ;  /* 0x0000080001067983 */ /* 0x000ea20000300800 */
[----:B01----:R-:W-:Y:S01]  /*305f0*/  MOV R7, 0x400 ;  /* 0x0000040000077802 */ /* 0x003fe20000000f00 */
[----:B------:R-:W0:Y:S01]  /*30600*/  S2R R8, SR_CgaCtaId ;  /* 0x0000000000087919 */ /* 0x000e220000008800 */
[----:B------:R-:W-:Y:S05]  /*30610*/  WARPSYNC.ALL ;  /* 0x0000000000007948 */ /* 0x000fea0003800000 */
[----:B------:R-:W-:Y:S01]  /*30620*/  BAR.SYNC.DEFER_BLOCKING 0x8, 0x120 ;  /* 0x0204800000007b1d */ /* 0x000fe20000010000 */
        /* <DEDUP_REMOVED lines=8> */
[----:B------:R-:W-:Y:S01]  /*306b0*/  UMOV UR6, 0x0 ;  /* 0x0000000000067882 */ /* 0x000fe20000000000 */
[----:B------:R-:W-:Y:S01]  /*306c0*/  UMOV UR7, 0x12f00000 ;  /* 0x12f0000000077882 */ /* 0x000fe20000000000 */
[----:B------:R-:W-:Y:S01]  /*306d0*/  UMOV UR10, URZ ;  /* 0x0000003f000a7c82 */ /* 0x000fe20008000000 */
[----:B------:R3:W-:Y:S08]  /*306e0*/  @P0 SYNCS.ARRIVE.TRANS64 RZ, [R7+URZ+0x2e800], R5 ;  /* 0x02e8000507ff09a7 */ /* 0x0007f0000800003f */
[----:B------:R-:W-:-:S02]  /*306f0*/  UIADD3 UR8, UR9, 0x1c400, URZ ;  /* 0x0001c40009087890 */ /* 0x000fc4000fffe03f */
[----:B------:R-:W-:Y:S01]  /*30700*/  UIADD3 UR9, UR9, 0x2e800, URZ ;  /* 0x0002e80009097890 */ /* 0x000fe2000fffe03f */
[----:B--2---:R-:W-:-:S13]  /*30710*/  @P0 R2UR UR12, R6 ;  /* 0x00000000060c02ca */ /* 0x004fda00000e0000 */
[----:B------:R3:W-:Y:S02]  /*30720*/  UTMALDG.4D [UR8], [UR4], desc[UR6] ;  /* 0x00000608040075b4 */ /* 0x0007e40008019000 */
[----:B---3--:R-:W-:Y:S01]  /*30730*/  NOP ;  /* 0x0000000000007918 */ /* 0x008fe20000000000 */
.L_x_6938:
        /* <DEDUP_REMOVED lines=11> */
[----:B------:R-:W2:Y:S02]  /*307f0*/  SYNCS.PHASECHK.TRANS64.TRYWAIT P0, [R4+URZ+0x2e820], R3 ;  /* 0x02e82003040075a7 */ /* 0x000ea4000800017f */
[----:B0-2---:R-:W-:Y:S05]  /*30800*/  @!P0 BRA `(.L_x_6947) ;  /* 0x0000005400ec8947 */ /* 0x005fea0003800000 */
.L_x_7113:
[----:B------:R-:W-:Y:S05]  /*30810*/  BSYNC B0 ;  /* 0x0000000000007941 */ /* 0x000fea0003800000 */
.L_x_6946:
[----:B0-----:R-:W2:Y:S01]  /*30820*/  LDL R4, [R1+0x28] ;  /* 0x0000280001047983 */ /* 0x001ea20000100800 */
[----:B------:R-:W-:-:S05]  /*30830*/  VIADD R18, R18, 0xfffffffe ;  /* 0xfffffffe12127836 */ /* 0x000fca0000000000 */
[----:B--2---:R-:W-:-:S13]  /*30840*/  ISETP.GE.AND P0, PT, R18, R4, PT ;  /* 0x000000041200720c */ /* 0x004fda0003f06270 */
[----:B------:R-:W-:Y:S05]  /*30850*/  @!P0 BRA `(.L_x_6948) ;  /* 0x0000001000f48947 */ /* 0x000fea0003800000 */
[----:B------:R0:W5:Y:S04]  /*30860*/  LDL.LU R6, [R1+0x10] ;  /* 0x0000100001067983 */ /* 0x0001680000300800 */
[----:B------:R0:W5:Y:S02]  /*30870*/  LDL.LU R7, [R1+0x18] ;  /* 0x0000180001077983 */ /* 0x0001640000300800 */
.L_x_6968:
        /* <DEDUP_REMOVED lines=11> */
[----:B-1----:R-:W-:Y:S01]  /*30930*/  IMAD.MOV.U32 R8, RZ, RZ, R18 ;  /* 0x000000ffff087224 */ /* 0x002fe200078e0012 */
[----:B------:R-:W-:-:S04]  /*30940*/  ISETP.NE.U32.AND P0, PT, RZ, UR4, PT ;  /* 0x00000004ff007c0c */ /* 0x000fc8000bf05070 */
[----:B------:R-:W-:-:S13]  /*30950*/  ISETP.NE.AND.EX P0, PT, RZ, UR5, PT, P0 ;  /* 0x00000005ff007c0c */ /* 0x000fda000bf05300 */
[----:B------:R-:W-:Y:S05]  /*30960*/  @!P0 BRA `(.L_x_6951) ;  /* 0x0000000000508947 */ /* 0x000fea0003800000 */
[----:B------:R-:W3:Y:S01]  /*30970*/  LDL R12, [R1+0x24] ;  /* 0x00002400010c7983 */ /* 0x000ee20000100800 */
[----:B------:R-:W1:Y:S01]  /*30980*/  LDC R5, c[0x0][0x41c] ;  /* 0x00010700ff057b82 */ /* 0x000e620000000800 */
[----:B------:R-:W-:Y:S02]  /*30990*/  ULDC.64 UR6, c[0x0][0x408] ;  /* 0x0001020000067ab9 */ /* 0x000fe40000000a00 */
[----:B------:R-:W4:Y:S01]  /*309a0*/  LDL R11, [R1+0x4] ;  /* 0x00000400010b7983 */ /* 0x000f220000100800 */
        /* <DEDUP_REMOVED lines=16> */
.L_x_6951:
[----:B-1----:R-:W1:Y:S01]  /*30ab0*/  S2R R5, SR_CgaCtaId ;  /* 0x0000000000057919 */ /* 0x002e620000008800 */
[----:B------:R-:W-:Y:S01]  /*30ac0*/  MOV R4, 0x400 ;  /* 0x0000040000047802 */ /* 0x000fe20000000f00 */
[----:B------:R-:W-:Y:S01]  /*30ad0*/  BSSY B1, `(.L_x_6952) ;  /* 0x0000009000017945 */ /* 0x000fe20003800000 */
[----:B------:R-:W3:Y:S02]  /*30ae0*/  S2R R3, SR_TID.X ;  /* 0x0000000000037919 */ /* 0x000ee40000002100 */
[----:B-1----:R-:W-:Y:S02]  /*30af0*/  LEA R4, R5, R4, 0x18 ;  /* 0x0000000405047211 */ /* 0x002fe400078ec0ff */
[----:B---3--:R-:W-:-:S03]  /*30b00*/  LOP3.LUT R3, R3, 0x7f, RZ, 0xc0, !PT ;  /* 0x0000007f03037812 */ /* 0x008fc600078ec0ff */
[----:B------:R-:W-:Y:S01]  /*30b10*/  IMAD R5, R10, 0x8, R4 ;  /* 0x000000080a057824 */ /* 0x000fe200078e0204 */
[----:B------:R-:W-:Y:S02]  /*30b20*/  SHF.L.U32 R4, R9, 0x1f, RZ ;  /* 0x0000001f09047819 */ /* 0x000fe400000006ff */
[----:B------:R-:W-:Y:S02]  /*30b30*/  ISETP.NE.AND P2, PT, R3, RZ, PT ;  /* 0x000000ff0300720c */ /* 0x000fe40003f45270 */
[----:B------:R-:W1:Y:S02]  /*30b40*/  SYNCS.PHASECHK.TRANS64.TRYWAIT P0, [R5+URZ+0x2e880], R4 ;  /* 0x02e88004050075a7 */ /* 0x000e64000800017f */
[----:B-1----:R-:W-:Y:S09]  /*30b50*/  @!P0 BRA `(.L_x_6953) ;  /* 0x0000005400388947 */ /* 0x002ff20003800000 */
.L_x_7114:
[----:B------:R-:W-:Y:S05]  /*30b60*/  BSYNC B1 ;  /* 0x0000000000017941 */ /* 0x000fea0003800000 */
.L_x_6952:
[----:B------:R-:W-:Y:S04]  /*30b70*/  BSSY B1, `(.L_x_6954) ;  /* 0x0000009000017945 */ /* 0x000fe80003800000 */
[----:B------:R-:W-:Y:S05]  /*30b80*/  @P2 BRA `(.L_x_6955) ;  /* 0x00000000001c2947 */ /* 0x000fea0003800000 */
[----:B------:R-:W2:Y:S02]  /*30b90*/  S2R R3, SR_TID.X ;  /* 0x0000000000037919 */ /* 0x000ea40000002100 */
[----:B--2---:R-:W-:Y:S01]  /*30ba0*/  LOP3.LUT R9, R3, 0x1f, RZ, 0xc0, !PT ;  /* 0x0000001f03097812 */ /* 0x004fe200078ec0ff */
[----:B------:R-:W-:-:S03]  /*30bb0*/  IMAD.MOV.U32 R3, RZ, RZ, 0x7000 ;  /* 0x00007000ff037424 */ /* 0x000fc600078e00ff */
[----:B------:R-:W-:Y:S01]  /*30bc0*/  ISETP.NE.AND P0, PT, R9, RZ, PT ;  /* 0x000000ff0900720c */ /* 0x000fe20003f05270 */
[----:B------:R3:W-:-:S12]  /*30bd0*/  SYNCS.ARRIVE.TRANS64 RZ, [R5+URZ+0x2e870], R3 ;  /* 0x02e8700305ff79a7 */ /* 0x0007d8000800003f */
[----:B---3--:R-:W-:Y:S05]  /*30be0*/  @!P0 BRA `(.L_x_6955) ;  /* 0x0000000000048947 */ /* 0x008fea0003800000 */
[----:B------:R-:W-:Y:S01]  /*30bf0*/  BPT.TRAP 0x1 ;  /* 0x000000040000795c */ /* 0x000fe20000300000 */
.L_x_6955:
[----:B------:R-:W-:Y:S05]  /*30c00*/  BSYNC B1 ;  /* 0x0000000000017941 */ /* 0x000fea0003800000 */
.L_x_6954:
[----:B------:R-:W3:Y:S04]  /*30c10*/  LDL R3, [R1+0x10] ;  /* 0x0000100001037983 */ /* 0x000ee80000100800 */
[----:B--2---:R-:W2:Y:S01]  /*30c20*/  LDL R9, [R1+0x2c] ;  /* 0x00002c0001097983 */ /* 0x004ea20000100800 */
[----:B------:R-:W-:Y:S01]  /*30c30*/  IMAD.MOV.U32 R11, RZ, RZ, RZ ;  /* 0x000000ffff0b7224 */ /* 0x000fe200078e00ff */
[----:B------:R-:W-:Y:S01]  /*30c40*/  MOV R10, 0x400 ;  /* 0x00000400000a7802 */ /* 0x000fe20000000f00 */
[----:B------:R-:W-:Y:S01]  /*30c50*/  UIADD3 UR4, UP0, UR36, 0x470, URZ ;  /* 0x0000047024047890 */ /* 0x000fe2000ff1e03f */
[----:B------:R-:W4:Y:S01]  /*30c60*/  S2R R12, SR_CgaCtaId ;  /* 0x00000000000c7919 */ /* 0x000f220000008800 */
[----:B------:R-:W-:Y:S01]  /*30c70*/  PLOP3.LUT P0, PT, PT, PT, PT, 0x80, 0x0 ;  /* 0x000000000000781c */ /* 0x000fe20003f0f070 */
[----:B------:R-:W-:Y:S01]  /*30c80*/  UMOV UR6, 0x0 ;  /* 0x0000000000067882 */ /* 0x000fe20000000000 */
[----:B------:R-:W-:Y:S01]  /*30c90*/  R2UR UR10, R11 ;  /* 0x000000000b0a72ca */ /* 0x000fe200000e0000 */
[----:B------:R-:W-:Y:S01]  /*30ca0*/  UIADD3.X UR5, URZ, UR37, URZ, UP0, !UPT ;  /* 0x000000253f057290 */ /* 0x000fe200087fe43f */
[----:B------:R-:W-:Y:S01]  /*30cb0*/  UMOV UR7, 0x14f00000 ;  /* 0x14f0000000077882 */ /* 0x000fe20000000000 */
[----:B----4-:R-:W-:-:S05]  /*30cc0*/  LEA R10, R12, R10, 0x18 ;  /* 0x0000000a0c0a7211 */ /* 0x010fca00078ec0ff */
[----:B---3--:R-:W-:Y:S02]  /*30cd0*/  IMAD R3, R3, 0x7000, R10 ;  /* 0x0000700003037824 */ /* 0x008fe400078e020a */
[----:B--2---:R-:W-:Y:S02]  /*30ce0*/  IMAD R8, R8, 0xe0, R9 ;  /* 0x000000e008087824 */ /* 0x004fe400078e0209 */
[----:B------:R-:W-:Y:S02]  /*30cf0*/  VIADD R9, R5, 0x2e870 ;  /* 0x0002e87005097836 */ /* 0x000fe40000000000 */
[----:B------:R-:W-:-:S07]  /*30d00*/  VIADD R10, R3, 0xe400 ;  /* 0x0000e400030a7836 */ /* 0x000fce0000000000 */
.L_x_6956:
        /* <DEDUP_REMOVED lines=10> */
[----:B------:R-:W2:Y:S01]  /*30db0*/  SYNCS.PHASECHK.TRANS64.TRYWAIT P0, [R5+URZ+0x2e840], R4 ;  /* 0x02e84004050075a7 */ /* 0x000ea2000800017f */
[----:B------:R-:W-:Y:S04]  /*30dc0*/  BSSY B1, `(.L_x_6957) ;  /* 0x0000002000017945 */ /* 0x000fe80003800000 */
[----:B--2---:R-:W-:Y:S05]  /*30dd0*/  @!P0 BRA `(.L_x_6958) ;  /* 0x0000005000ac8947 */ /* 0x004fea0003800000 */
.L_x_7115:
[----:B------:R-:W-:Y:S05]  /*30de0*/  BSYNC B1 ;  /* 0x0000000000017941 */ /* 0x000fea0003800000 */
.L_x_6957:
        /* <DEDUP_REMOVED lines=11> */
.L_x_6960:
[----:B------:R-:W-:Y:S05]  /*30ea0*/  BSYNC B1 ;  /* 0x0000000000017941 */ /* 0x000fea0003800000 */
.L_x_6959:
[----:B------:R-:W-:Y:S01]  /*30eb0*/  R2UR UR10, R11 ;  /* 0x000000000b0a72ca */ /* 0x000fe200000e0000 */
[----:B------:R-:W-:Y:S01]  /*30ec0*/  UIADD3 UR4, UP0, UR36, 0x370, URZ ;  /* 0x0000037024047890 */ /* 0x000fe2000ff1e03f */
[----:B------:R-:W-:Y:S01]  /*30ed0*/  R2UR UR6, R12 ;  /* 0x000000000c0672ca */ /* 0x000fe200000e0000 */
[----:B------:R-:W-:Y:S01]  /*30ee0*/  VIADD R3, R3, 0x20400 ;  /* 0x0002040003037836 */ /* 0x000fe20000000000 */
[----:B------:R-:W-:Y:S01]  /*30ef0*/  R2UR UR7, R13 ;  /* 0x000000000d0772ca */ /* 0x000fe200000e0000 */
[----:B-12---:R-:W-:Y:S01]  /*30f00*/  VIADD R5, R5, 0x2e830 ;  /* 0x0002e83005057836 */ /* 0x006fe20000000000 */
[----:B------:R-:W-:Y:S01]  /*30f10*/  PLOP3.LUT P0, PT, PT, PT, PT, 0x80, 0x0 ;  /* 0x000000000000781c */ /* 0x000fe20003f0f070 */
[----:B------:R-:W-:-:S12]  /*30f20*/  UIADD3.X UR5, URZ, UR37, URZ, UP0, !UPT ;  /* 0x000000253f057290 */ /* 0x000fd800087fe43f */
.L_x_6961:
        /* <DEDUP_REMOVED lines=10> */
.L_x_6950:
[----:B------:R-:W-:Y:S05]  /*30fd0*/  BSYNC B0 ;  /* 0x0000000000007941 */ /* 0x000fea0003800000 */
.L_x_6949:
[----:B------:R-:W-:-:S06]  /*30fe0*/  UISETP.NE.AND UP0, UPT, UR38, 0x3, UPT ;  /* 0x000000032600788c */ /* 0x000fcc000bf05270 */
[----:B------:R-:W-:-:S13]  /*30ff0*/  PLOP3.LUT P0, PT, PT, PT, UP0, 0x80, 0x0 ;  /* 0x000000000000781c */ /* 0x000fda0003f0f008 */
[----:B------:R-:W-:Y:S05]  /*31000*/  @!P0 BRA `(.L_x_6962) ;  /* 0x0000000000048947 */ /* 0x000fea0003800000 */
[----:B------:R-:W-:Y:S01]  /*31010*/  BPT.TRAP 0x1 ;  /* 0x000000040000795c */ /* 0x000fe20000300000 */
.L_x_6962:
        /* <DEDUP_REMOVED lines=11> */
.L_x_7116:
[----:B------:R-:W-:Y:S05]  /*310d0*/  BSYNC B0 ;  /* 0x0000000000007941 */ /* 0x000fea0003800000 */
.L_x_6963:
[----:B------:R-:W-:Y:S05]  /*310e0*/  @!P0 BRA `(.L_x_6965) ;  /* 0x0000000000048947 */ /* 0x000fea0003800000 */
[----:B------:R-:W-:Y:S01]  /*310f0*/  BPT.TRAP 0x1 ;  /* 0x000000040000795c */ /* 0x000fe20000300000 */
.L_x_6965:
[----:B------:R-:W-:Y:S01]  /*31100*/  SHF.L.U32 R4, R7, 0x1f, RZ ;  /* 0x0000001f07047819 */ /* 0x000fe200000006ff */
[----:B---3--:R-:W-:-:S03]  /*31110*/  IMAD R3, R6, 0x7000, RZ ;  /* 0x0000700006037824 */ /* 0x008fc600078e02ff */
[----:B------:R-:W3:Y:S02]  /*31120*/  SYNCS.PHASECHK.TRANS64.TRYWAIT P2, [R20+URZ+0x2e860], R4 ;  /* 0x02e86004140075a7 */ /* 0x000ee4000804017f */
[----:B---3--:R-:W-:Y:S05]  /*31130*/  @!P2 BRA `(.L_x_6966) ;  /* 0x0000004c00fca947 */ /* 0x008fea0003800000 */
.L_x_7117:
[----:B------:R-:W4:Y:S04]  /*31140*/  LDL R12, [R1+0x30] ;  /* 0x00003000010c7983 */ /* 0x000f280000100800 */
[----:B------:R-:W5:Y:S01]  /*31150*/  LDL R15, [R1+0x34] ;  /* 0x00003400010f7983 */ /* 0x000f620000100800 */
[----:B------:R-:W-:Y:S01]  /*31160*/  MOV R13, 0x400 ;  /* 0x00000400000d7802 */ /* 0x000fe20000000f00 */
[----:B------:R-:W-:Y:S05]  /*31170*/  WARPSYNC.ALL ;  /* 0x0000000000007948 */ /* 0x000fea0003800000 */
[----:B------:R-:W0:Y:S01]  /*31180*/  S2R R14, SR_CgaCtaId ;  /* 0x00000000000e7919 */ /* 0x000e220000008800 */
[----:B---3--:R-:W-:-:S02]  /*31190*/  LOP3.LUT R4, R3, R19, RZ, 0xfc, !PT ;  /* 0x0000001303047212 */ /* 0x008fc400078efcff */
[----:B0-----:R-:W-:-:S05]  /*311a0*/  LEA R13, R14, R13, 0x18 ;  /* 0x0000000d0e0d7211 */ /* 0x001fca00078ec0ff */
[----:B------:R-:W-:-:S06]  /*311b0*/  IMAD.IADD R4, R13, 0x1, R4 ;  /* 0x000000010d047824 */ /* 0x000fcc00078e0204 */
[----:B------:R-:W1:Y:S02]  /*311c0*/  LDSM.16.MT88.4 R4, [R4+0xe400] ;  /* 0x00e400000404783b */ /* 0x000e640000004200 */
[C-C-:B-1----:R-:W-:Y:S02]  /*311d0*/  PRMT R8, R4.reuse, 0x6420, R5.reuse ;  /* 0x0000642004087816 */ /* 0x142fe40000000005 */
[----:B--2---:R-:W-:Y:S02]  /*311e0*/  PRMT R9, R4, 0x7531, R5 ;  /* 0x0000753104097816 */ /* 0x004fe40000000005 */
[C-C-:B------:R-:W-:Y:S02]  /*311f0*/  PRMT R10, R6.reuse, 0x6420, R7.reuse ;  /* 0x00006420060a7816 */ /* 0x140fe40000000007 */
[----:B------:R-:W-:Y:S02]  /*31200*/  PRMT R11, R6, 0x7531, R7 ;  /* 0x00007531060b7816 */ /* 0x000fe40000000007 */
[----:B----4-:R-:W-:-:S02]  /*31210*/  IADD3 R21, R13, R12, R3 ;  /* 0x0000000c0d157210 */ /* 0x010fc40007ffe003 */
[----:B------:R-:W-:-:S03]  /*31220*/  LOP3.LUT R12, R3, R17, RZ, 0xfc, !PT ;  /* 0x00000011030c7212 */ /* 0x000fc600078efcff */
[----:B------:R-:W0:Y:S02]  /*31230*/  LDSM.16.MT88.4 R4, [R21+0xe400] ;  /* 0x00e400001504783b */ /* 0x000e240000004200 */
[----:B-----5:R-:W-:-:S05]  /*31240*/  IMAD.IADD R12, R15, 0x1, R12 ;  /* 0x000000010f0c7824 */ /* 0x020fca00078e020c */
        /* <DEDUP_REMOVED lines=8> */
[----:B0-----:R-:W-:Y:S02]  /*312d0*/  VIADD R8, R3, 0x1000 ;  /* 0x0000100003087836 */ /* 0x001fe40000000000 */
[----:B------:R-:W-:-:S03]  /*312e0*/  IMAD.MOV.U32 R11, RZ, RZ, R15 ;  /* 0x000000ffff0b7224 */ /* 0x000fc600078e000f */
[C---:B------:R-:W-:Y:S02]  /*312f0*/  LOP3.LUT R4, R8.reuse, R19, RZ, 0xfc, !PT ;  /* 0x0000001308047212 */ /* 0x040fe400078efcff */
[----:B------:R-:W-:-:S03]  /*31300*/  LOP3.LUT R8, R8, R17, RZ, 0xfc, !PT ;  /* 0x0000001108087212 */ /* 0x000fc600078efcff */
[----:B------:R-:W-:Y:S02]  /*31310*/  IMAD.IADD R4, R13, 0x1, R4 ;  /* 0x000000010d047824 */ /* 0x000fe400078e0204 */
[----:B------:R-:W-:-:S04]  /*31320*/  IMAD.IADD R8, R11, 0x1, R8 ;  /* 0x000000010b087824 */ /* 0x000fc800078e0208 */
[----:B------:R-:W0:Y:S02]  /*31330*/  LDSM.16.MT88.4 R4, [R4+0xe400] ;  /* 0x00e400000404783b */ /* 0x000e240000004200 */
[C-C-:B0-----:R-:W-:Y:S02]  /*31340*/  PRMT R12, R4.reuse, 0x6420, R5.reuse ;  /* 0x00006420040c7816 */ /* 0x141fe40000000005 */
[----:B------:R-:W-:Y:S02]  /*31350*/  PRMT R13, R4, 0x7531, R5 ;  /* 0x00007531040d7816 */ /* 0x000fe40000000005 */
[C-C-:B------:R-:W-:Y:S02]  /*31360*/  PRMT R14, R6.reuse, 0x6420, R7.reuse ;  /* 0x00006420060e7816 */ /* 0x140fe40000000007 */
[----:B------:R-:W-:Y:S02]  /*31370*/  PRMT R15, R6, 0x7531, R7 ;  /* 0x00007531060f7816 */ /* 0x000fe40000000007 */
[----:B------:R-:W0:Y:S04]  /*31380*/  LDSM.16.MT88.4 R4, [R21+0xf400] ;  /* 0x00f400001504783b */ /* 0x000e280000004200 */
[----:B------:R1:W-:Y:S04]  /*31390*/  STSM.16.M88.4 [R8], R12 ;  /* 0x0000000c08007844 */ /* 0x0003e80000000200 */
[----:B-1----:R-:W2:Y:S01]  /*313a0*/  LDL R15, [R1+0x1c] ;  /* 0x00001c00010f7983 */ /* 0x002ea20000100800 */
[----:B------:R-:W-:Y:S01]  /*313b0*/  IMAD.MOV.U32 R14, RZ, RZ, R11 ;  /* 0x000000ffff0e7224 */ /* 0x000fe200078e000b */
[----:B------:R-:W-:-:S02]  /*313c0*/  LOP3.LUT R13, R17, 0x1800, RZ, 0xfc, !PT ;  /* 0x00001800110d7812 */ /* 0x000fc400078efcff */
[C-C-:B0-----:R-:W-:Y:S02]  /*313d0*/  PRMT R8, R4.reuse, 0x6420, R5.reuse ;  /* 0x0000642004087816 */ /* 0x141fe40000000005 */
[----:B------:R-:W-:Y:S02]  /*313e0*/  PRMT R9, R4, 0x7531, R5 ;  /* 0x0000753104097816 */ /* 0x000fe40000000005 */
[C-C-:B------:R-:W-:Y:S02]  /*313f0*/  PRMT R10, R6.reuse, 0x6420, R7.reuse ;  /* 0x00006420060a7816 */ /* 0x140fe40000000007 */
[----:B------:R-:W-:Y:S02]  /*31400*/  PRMT R11, R6, 0x7531, R7 ;  /* 0x00007531060b7816 */ /* 0x000fe40000000007 */
[----:B------:R-:W-:-:S05]  /*31410*/  IADD3 R4, R14, R13, R3 ;  /* 0x0000000d0e047210 */ /* 0x000fca0007ffe003 */
[----:B------:R0:W-:Y:S02]  /*31420*/  STSM.16.M88.4 [R4], R8 ;  /* 0x0000000804007844 */ /* 0x0001e40000000200 */
[----:B0-----:R-:W-:-:S05]  /*31430*/  VIADD R8, R3, 0x2000 ;  /* 0x0000200003087836 */ /* 0x001fca0000000000 */
[C---:B------:R-:W-:Y:S01]  /*31440*/  LOP3.LUT R4, R8.reuse, R19, RZ, 0xfc, !PT ;  /* 0x0000001308047212 */ /* 0x040fe200078efcff */
[----:B------:R-:W-:Y:S01]  /*31450*/  IMAD.MOV.U32 R11, RZ, RZ, R14 ;  /* 0x000000ffff0b7224 */ /* 0x000fe200078e000e */
[----:B------:R-:W-:-:S05]  /*31460*/  LOP3.LUT R8, R8, R17, RZ, 0xfc, !PT ;  /* 0x0000001108087212 */ /* 0x000fca00078efcff */
[----:B------:R-:W-:Y:S02]  /*31470*/  IMAD.IADD R8, R11, 0x1, R8 ;  /* 0x000000010b087824 */ /* 0x000fe400078e0208 */
[----:B--2---:R-:W-:-:S06]  /*31480*/  IMAD.IADD R4, R15, 0x1, R4 ;  /* 0x000000010f047824 */ /* 0x004fcc00078e0204 */
        /* <DEDUP_REMOVED lines=94> */
[----:B------:R1:W-:Y:S02]  /*31a70*/  STSM.16.M88.4 [R8], R12 ;  /* 0x0000000c08007844 */ /* 0x0003e40000000200 */
[----:B-1----:R-:W-:Y:S01]  /*31a80*/  IMAD.MOV.U32 R15, RZ, RZ, R11 ;  /* 0x000000ffff0f7224 */ /* 0x002fe200078e000b */
[----:B------:R-:W-:-:S04]  /*31a90*/  LOP3.LUT R14, R17, 0x6800, RZ, 0xfc, !PT ;  /* 0x00006800110e7812 */ /* 0x000fc800078efcff */
[----:B------:R-:W-:Y:S02]  /*31aa0*/  IADD3 R3, R15, R14, R3 ;  /* 0x0000000e0f037210 */ /* 0x000fe40007ffe003 */
        /* <DEDUP_REMOVED lines=13> */
.L_x_6967:
[----:B0-----:R-:W2:Y:S01]  /*31b80*/  LDL R3, [R1+0x28] ;  /* 0x0000280001037983 */ /* 0x001ea20000100800 */
[----:B-1----:R0:W-:Y:S03]  /*31b90*/  SYNCS.ARRIVE.TRANS64.A1T0 RZ, [R20+URZ+0x2e850], RZ ;  /* 0x02e850ff14ff79a7 */ /* 0x0021e6000810003f */
        /* <DEDUP_REMOVED lines=9> */
.L_x_6948:
[----:B------:R-:W-:Y:S04]  /*31c30*/  BSSY B0, `(.L_x_6969) ;  /* 0x0000010000007945 */ /* 0x000fe80003800000 */
[----:B------:R-:W-:Y:S05]  /*31c40*/  @P1 BRA `(.L_x_6970) ;  /* 0x0000000000381947 */ /* 0x000fea0003800000 */
[----:B------:R-:W0:Y:S01]  /*31c50*/  S2R R2, SR_LANEID ;  /* 0x0000000000027919 */ /* 0x000e220000000000 */
[----:B------:R-:W-:Y:S01]  /*31c60*/  VOTEU.ANY UR4, UPT, PT ;  /* 0x0000000000047886 */ /* 0x000fe200038e0100 */
[----:B------:R-:W2:Y:S01]  /*31c70*/  LDC.64 R4, c[0x0][0xc38] ;  /* 0x00030e00ff047b82 */ /* 0x000ea20000000a00 */
[----:B------:R-:W0:Y:S01]  /*31c80*/  FLO.U32 R0, UR4 ;  /* 0x0000000400007d00 */ /* 0x000e2200080e0000 */
[----:B------:R-:W-:Y:S01]  /*31c90*/  ULDC.64 UR6, c[0x0][0x208] ;  /* 0x0000820000067ab9 */ /* 0x000fe20000000a00 */
[----:B0-----:R-:W-:-:S06]  /*31ca0*/  ISETP.EQ.U32.AND P0, PT, R0, R2, PT ;  /* 0x000000020000720c */ /* 0x001fcc0003f02070 */
[----:B------:R-:W2:Y:S07]  /*31cb0*/  POPC R2, UR4 ;  /* 0x0000000400027d09 */ /* 0x000eae0008000000 */
[----:B--2---:R-:W2:Y:S04]  /*31cc0*/  @P0 ATOMG.E.ADD.STRONG.GPU PT, R2, desc[UR6][R4.64], R2 ;  /* 0x00000002040209a8 */ /* 0x004ea800081ee1c6 */
[----:B--2---:R0:W2:Y:S02]  /*31cd0*/  SHFL.IDX PT, R2, R2, R0, 0x1f ;  /* 0x00001f0002027589 */ /* 0x0040a400000e0000 */
[----:B0-----:R-:W0:Y:S02]  /*31ce0*/  S2R R0, SR_LTMASK ;  /* 0x0000000000007919 */ /* 0x001e240000003900 */
[----:B0-----:R-:W-:-:S06]  /*31cf0*/  LOP3.LUT R0, R0, UR4, RZ, 0xc0, !PT ;  /* 0x0000000400007c12 */ /* 0x001fcc000f8ec0ff */
[----:B------:R-:W2:Y:S02]  /*31d00*/  POPC R0, R0 ;  /* 0x0000000000007309 */ /* 0x000ea40000000000 */
[----:B--2---:R-:W-:-:S05]  /*31d10*/  IADD3 R0, R2, UR40, R0 ;  /* 0x0000002802007c10 */ /* 0x004fca000fffe000 */
[----:B------:R0:W-:Y:S02]  /*31d20*/  STL [R1], R0 ;  /* 0x0000000001007387 */ /* 0x0001e40000100800 */
.L_x_6970:
[----:B------:R-:W-:Y:S05]  /*31d30*/  BSYNC B0 ;  /* 0x0000000000007941 */ /* 0x000fea0003800000 */
.L_x_6969:
[----:B------:R-:W-:-:S06]  /*31d40*/  UISETP.NE.AND UP0, UPT, UR38, 0x3, UPT ;  /* 0x000000032600788c */ /* 0x000fcc000bf05270 */
[----:B------:R-:W-:-:S13]  /*31d50*/  PLOP3.LUT P0, PT, PT, PT, UP0, 0x80, 0x0 ;  /* 0x000000000000781c */ /* 0x000fda0003f0f008 */
[----:B------:R-:W-:Y:S05]  /*31d60*/  @!P0 BRA `(.L_x_6971) ;  /* 0x0000000000048947 */ /* 0x000fea0003800000 */
[----:B------:R-:W-:Y:S01]  /*31d70*/  BPT.TRAP 0x1 ;  /* 0x000000040000795c */ /* 0x000fe20000300000 */
.L_x_6971:
[----:B------:R-:W2:Y:S04]  /*31d80*/  LDL R2, [R1+0x18] ;  /* 0x0000180001027983 */ /* 0x000ea80000100800 */
[----:B------:R-:W3:Y:S01]  /*31d90*/  LDL R3, [R1+0x10] ;  /* 0x0000100001037983 */ /* 0x000ee20000100800 */
[----:B------:R-:W-:Y:S01]  /*31da0*/  MOV R4, 0x400 ;  /* 0x0000040000047802 */ /* 0x000fe20000000f00 */
[----:B0-----:R-:W-:Y:S01]  /*31db0*/  IMAD.U32 R0, RZ, RZ, UR39 ;  /* 0x00000027ff007e24 */ /* 0x001fe2000f8e00ff */
[----:B------:R-:W-:Y:S01]  /*31dc0*/  BSSY B0, `(.L_x_6972) ;  /* 0x0000009000007945 */ /* 0x000fe20003800000 */
[----:B------:R-:W0:Y:S03]  /*31dd0*/  S2R R5, SR_CgaCtaId ;  /* 0x0000000000057919 */ /* 0x000e260000008800 */
[----:B------:R-:W-:-:S02]  /*31de0*/  ISETP.NE.AND P2, PT, R0, 0x3, PT ;  /* 0x000000030000780c */ /* 0x000fc40003f45270 */
[----:B0-----:R-:W-:Y:S02]  /*31df0*/  LEA R4, R5, R4, 0x18 ;  /* 0x0000000405047211 */ /* 0x001fe400078ec0ff */
[----:B--2---:R-:W-:-:S04]  /*31e00*/  LOP3.LUT R2, R2, 0x1, RZ, 0x3c, !PT ;  /* 0x0000000102027812 */ /* 0x004fc800078e3cff */
[----:B------:R-:W-:Y:S01]  /*31e10*/  SHF.L.U32 R2, R2, 0x1f, RZ ;  /* 0x0000001f02027819 */ /* 0x000fe200000006ff */
[----:B---3--:R-:W-:-:S04]  /*31e20*/  IMAD R0, R3, 0x8, R4 ;  /* 0x0000000803007824 */ /* 0x008fc800078e0204 */
[----:B------:R-:W0:Y:S02]  /*31e30*/  SYNCS.PHASECHK.TRANS64.TRYWAIT P0, [R0+URZ+0x2e870], R2 ;  /* 0x02e87002000075a7 */ /* 0x000e24000800017f */
[----:B0-----:R-:W-:Y:S05]  /*31e40*/  @!P0 BRA `(.L_x_6973) ;  /* 0x0000004000cc8947 */ /* 0x001fea0003800000 */
.L_x_7118:
[----:B------:R-:W-:Y:S05]  /*31e50*/  BSYNC B0 ;  /* 0x0000000000007941 */ /* 0x000fea0003800000 */
.L_x_6972:
[----:B------:R-:W-:Y:S05]  /*31e60*/  @!P2 BRA `(.L_x_6974) ;  /* 0x000000000004a947 */ /* 0x000fea0003800000 */
[----:B------:R-:W-:Y:S01]  /*31e70*/  BPT.TRAP 0x1 ;  /* 0x000000040000795c */ /* 0x000fe20000300000 */
.L_x_6974:
[----:B0-----:R-:W2:Y:S02]  /*31e80*/  LDL R2, [R1+0x18] ;  /* 0x0000180001027983 */ /* 0x001ea40000100800 */
[----:B--2---:R-:W-:-:S04]  /*31e90*/  SHF.L.U32 R2, R2, 0x1f, RZ ;  /* 0x0000001f02027819 */ /* 0x004fc800000006ff */
[----:B------:R-:W0:Y:S02]  /*31ea0*/  SYNCS.PHASECHK.TRANS64.TRYWAIT P0, [R0+URZ+0x2e860], R2 ;  /* 0x02e86002000075a7 */ /* 0x000e24000800017f */
[----:B0-----:R-:W-:Y:S05]  /*31eb0*/  @!P0 BRA `(.L_x_6975) ;  /* 0x0000004000c48947 */ /* 0x001fea0003800000 */
.L_x_7119:
[----:B------:R-:W2:Y:S04]  /*31ec0*/  LDL R18, [R1+0x10] ;  /* 0x0000100001127983 */ /* 0x000ea80000100800 */
[----:B------:R-:W3:Y:S04]  /*31ed0*/  LDL R12, [R1+0x30] ;  /* 0x00003000010c7983 */ /* 0x000ee80000100800 */
[----:B------:R-:W4:Y:S01]  /*31ee0*/  LDL R15, [R1+0x34] ;  /* 0x00003400010f7983 */ /* 0x000f220000100800 */
[----:B------:R-:W-:Y:S01]  /*31ef0*/  MOV R13, 0x400 ;  /* 0x00000400000d7802 */ /* 0x000fe20000000f00 */
[----:B------:R-:W0:Y:S01]  /*31f00*/  S2R R14, SR_CgaCtaId ;  /* 0x00000000000e7919 */ /* 0x000e220000008800 */
[----:B------:R-:W-:Y:S05]  /*31f10*/  WARPSYNC.ALL ;  /* 0x0000000000007948 */ /* 0x000fea0003800000 */
[----:B0-----:R-:W-:Y:S01]  /*31f20*/  LEA R13, R14, R13, 0x18 ;  /* 0x0000000d0e0d7211 */ /* 0x001fe200078ec0ff */
[----:B--2---:R-:W-:-:S05]  /*31f30*/  IMAD R3, R18, 0x7000, RZ ;  /* 0x0000700012037824 */ /* 0x004fca00078e02ff */
[----:B------:R-:W-:-:S05]  /*31f40*/  LOP3.LUT R2, R3, R19, RZ, 0xfc, !PT ;  /* 0x0000001303027212 */ /* 0x000fca00078efcff */
[----:B------:R-:W-:-:S05]  /*31f50*/  IMAD.IADD R2, R13, 0x1, R2 ;  /* 0x000000010d027824 */ /* 0x000fca00078e0202 */
[----:B-----5:R3:W1:Y:S02]  /*31f60*/  LDSM.16.MT88.4 R4, [R2+0xe400] ;  /* 0x00e400000204783b */ /* 0x0206640000004200 */
[----:B---3--:R-:W-:Y:S02]  /*31f70*/  IADD3 R2, R13, R12, R3 ;  /* 0x0000000c0d027210 */ /* 0x008fe40007ffe003 */
[----:B------:R-:W-:Y:S02]  /*31f80*/  LOP3.LUT R12, R3, R17, RZ, 0xfc, !PT ;  /* 0x00000011030c7212 */ /* 0x000fe400078efcff */
[C-C-:B-1----:R-:W-:Y:S02]  /*31f90*/  PRMT R8, R4.reuse, 0x6420, R5.reuse ;  /* 0x0000642004087816 */ /* 0x142fe40000000005 */
[----:B------:R-:W-:Y:S02]  /*31fa0*/  PRMT R9, R4, 0x7531, R5 ;  /* 0x0000753104097816 */ /* 0x000fe40000000005 */
[----:B------:R-:W-:-:S02]  /*31fb0*/  PRMT R10, R6, 0x6420, R7 ;  /* 0x00006420060a7816 */ /* 0x000fc40000000007 */
[----:B------:R-:W-:Y:S02]  /*31fc0*/  PRMT R11, R6, 0x7531, R7 ;  /* 0x00007531060b7816 */ /* 0x000fe40000000007 */
[----:B------:R-:W0:Y:S01]  /*31fd0*/  LDSM.16.MT88.4 R4, [R2+0xe400] ;  /* 0x00e400000204783b */ /* 0x000e220000004200 */
[----:B----4-:R-:W-:-:S05]  /*31fe0*/  IMAD.IADD R12, R15, 0x1, R12 ;  /* 0x000000010f0c7824 */ /* 0x010fca00078e020c */
        /* <DEDUP_REMOVED lines=109> */
[----:B-1----:R-:W2:Y:S04]  /*326c0*/  LDL.LU R13, [R1+0x1c] ;  /* 0x00001c00010d7983 */ /* 0x002ea80000300800 */
[----:B------:R-:W3:Y:S01]  /*326d0*/  LDL.LU R15, [R1+0x34] ;  /* 0x00003400010f7983 */ /* 0x000ee20000300800 */
[----:B------:R-:W-:-:S02]  /*326e0*/  LOP3.LUT R14, R17, 0x5800, RZ, 0xfc, !PT ;  /* 0x00005800110e7812 */ /* 0x000fc400078efcff */
[C-C-:B0-----:R-:W-:Y:S02]  /*326f0*/  PRMT R8, R4.reuse, 0x6420, R5.reuse ;  /* 0x0000642004087816 */ /* 0x141fe40000000005 */
[----:B------:R-:W-:Y:S02]  /*32700*/  PRMT R9, R4, 0x7531, R5 ;  /* 0x0000753104097816 */ /* 0x000fe40000000005 */
[C-C-:B------:R-:W-:Y:S02]  /*32710*/  PRMT R10, R6.reuse, 0x6420, R7.reuse ;  /* 0x00006420060a7816 */ /* 0x140fe40000000007 */
[----:B------:R-:W-:Y:S02]  /*32720*/  PRMT R11, R6, 0x7531, R7 ;  /* 0x00007531060b7816 */ /* 0x000fe40000000007 */
[----:B---3--:R-:W-:-:S05]  /*32730*/  IADD3 R4, R15, R14, R3 ;  /* 0x0000000e0f047210 */ /* 0x008fca0007ffe003 */
[----:B------:R0:W-:Y:S02]  /*32740*/  STSM.16.M88.4 [R4], R8 ;  /* 0x0000000804007844 */ /* 0x0001e40000000200 */
[----:B0-----:R-:W-:-:S05]  /*32750*/  VIADD R8, R3, 0x6000 ;  /* 0x0000600003087836 */ /* 0x001fca0000000000 */
[----:B------:R-:W-:-:S05]  /*32760*/  LOP3.LUT R4, R8, R19, RZ, 0xfc, !PT ;  /* 0x0000001308047212 */ /* 0x000fca00078efcff */
[----:B--2---:R-:W-:-:S06]  /*32770*/  IMAD.IADD R4, R13, 0x1, R4 ;  /* 0x000000010d047824 */ /* 0x004fcc00078e0204 */
[----:B------:R-:W0:Y:S01]  /*32780*/  LDSM.16.MT88.4 R4, [R4+0xe400] ;  /* 0x00e400000404783b */ /* 0x000e220000004200 */
[----:B------:R-:W-:Y:S02]  /*32790*/  LOP3.LUT R14, R17, 0x6800, RZ, 0xfc, !PT ;  /* 0x00006800110e7812 */ /* 0x000fe400078efcff */
        /* <DEDUP_REMOVED lines=8> */
[----:B------:R0:W-:Y:S02]  /*32820*/  STSM.16.M88.4 [R3], R8 ;  /* 0x0000000803007844 */ /* 0x0001e40000000200 */
        /* <DEDUP_REMOVED lines=13> */
.L_x_6976:
[----:B------:R-:W2:Y:S01]  /*32900*/  LDL.LU R3, [R1+0x18] ;  /* 0x0000180001037983 */ /* 0x000ea20000300800 */
[----:B-1----:R1:W-:Y:S02]  /*32910*/  SYNCS.ARRIVE.TRANS64.A1T0 RZ, [R0+URZ+0x2e850], RZ ;  /* 0x02e850ff00ff79a7 */ /* 0x0023e4000810003f */
[----:B-1----:R-:W-:-:S05]  /*32920*/  @!P1 VIADD R0, R0, 0x2e880 ;  /* 0x0002e88000009836 */ /* 0x002fca0000000000 */
        /* <DEDUP_REMOVED lines=10> */
.L_x_6931:
[----:B------:R-:W-:Y:S05]  /*329d0*/  BSYNC B6 ;  /* 0x0000000000067941 */ /* 0x000fea0003800000 */
.L_x_6929:
[----:B------:R-:W-:-:S13]  /*329e0*/  LOP3.LUT P0, RZ, R16, 0x2, RZ, 0xc0, !PT ;  /* 0x0000000210ff7812 */ /* 0x000fda000780c0ff */
[----:B------:R-:W-:Y:S05]  /*329f0*/  @!P0 BRA `(.L_x_6977) ;  /* 0x0000000000288947 */ /* 0x000fea0003800000 */
[----:B------:R-:W-:Y:S05]  /*32a00*/  WARPSYNC.ALL ;  /* 0x0000000000007948 */ /* 0x000fea0003800000 */
[----:B------:R-:W2:Y:S08]  /*32a10*/  S2UR UR5, SR_CgaCtaId ;  /* 0x00000000000579c3 */ /* 0x000eb00000008800 */
[----:B------:R-:W-:Y:S06]  /*32a20*/  BAR.SYNC.DEFER_BLOCKING 0x5, 0x180 ;  /* 0x0146000000007b1d */ /* 0x000fec0000010000 */
[----:B------:R-:W-:-:S02]  /*32a30*/  UMOV UR4, 0x400 ;  /* 0x0000040000047882 */ /* 0x000fc40000000000 */
[----:B--2---:R-:W-:-:S09]  /*32a40*/  ULEA UR4, UR5, UR4, 0x18 ;  /* 0x0000000405047291 */ /* 0x004fd2000f8ec03f */
[----:B------:R-:W2:Y:S04]  /*32a50*/  LDS.128 R4, [UR4+0x2e8d0] ;  /* 0x02e8d004ff047984 */ /* 0x000ea80008000c00 */
[----:B--2---:R2:W-:Y:S04]  /*32a60*/  STL.64 [R1], R4 ;  /* 0x0000000401007387 */ /* 0x0045e80000100a00 */
[----:B------:R2:W-:Y:S01]  /*32a70*/  STL.64 [R1+0x8], R6 ;  /* 0x0000080601007387 */ /* 0x0005e20000100a00 */
[----:B------:R-:W-:Y:S06]  /*32a80*/  BAR.ARV 0x4, 0x180 ;  /* 0x0106000000007b1d */ /* 0x000fec0000002000 */
[----:B------:R-:W-:Y:S05]  /*32a90*/  BRA `(.L_x_6978) ;  /* 0x0000000c002c7947 */ /* 0x000fea0003800000 */
.L_x_6977:
[----:B01----:R-:W0:Y:S01]  /*32aa0*/  S2R R0, SR_TID.X ;  /* 0x0000000000007919 */ /* 0x003e220000002100 */
[----:B------:R-:W-:Y:S01]  /*32ab0*/  UMOV UR4, 0xffffffff ;  /* 0xffffffff00047882 */ /* 0x000fe20000000000 */
[----:B0-----:R-:W-:-:S04]  /*32ac0*/  LOP3.LUT R8, R0, 0x1f, RZ, 0xc0, !PT ;  /* 0x0000001f00087812 */ /* 0x001fc800078ec0ff */
[----:B------:R-:W-:Y:S01]  /*32ad0*/  ISETP.NE.AND P0, PT, R8, 0x1f, PT ;  /* 0x0000001f0800780c */ /* 0x000fe20003f05270 */
[----:B------:R-:W-:-:S12]  /*32ae0*/  BRA.DIV UR4, `(.L_x_6979) ;  /* 0x0000003604cc7947 */ /* 0x000fd8000b800000 */
[----:B------:R-:W2:Y:S01]  /*32af0*/  LDL.LU R7, [R1] ;  /* 0x0000000001077983 */ /* 0x000ea20000300800 */
[----:B------:R-:W-:-:S03]  /*32b00*/  ULDC UR4, c[0x0][0xc14] ;  /* 0x0003050000047ab9 */ /* 0x000fc60000000800 */
[----:B------:R-:W3:Y:S01]  /*32b10*/  LDL R3, [R1+0xc] ;  /* 0x00000c0001037983 */ /* 0x000ee20000100800 */
[----:B------:R-:W-:Y:S01]  /*32b20*/  ULDC.64 UR6, c[0x0][0x208] ;  /* 0x0000820000067ab9 */ /* 0x000fe20000000a00 */
        /* <DEDUP_REMOVED lines=10> */
[----:B------:R-:W-:Y:S01]  /*32bd0*/  SHFL.IDX PT, R4, R7, 0x1, 0x1f ;  /* 0x00201f0007047f89 */ /* 0x000fe200000e0000 */
        /* <DEDUP_REMOVED lines=19> */
.L_x_7129:
[----:B------:R-:W-:Y:S01]  /*32d10*/  ULDC UR4, c[0x0][0xc10] ;  /* 0x0003040000047ab9 */ /* 0x000fe20000000800 */
[----:B------:R-:W-:Y:S02]  /*32d20*/  IMAD.MOV.U32 R7, RZ, RZ, R5 ;  /* 0x000000ffff077224 */ /* 0x000fe400078e0005 */
[----:B------:R-:W-:-:S04]  /*32d30*/  IMAD.U32 R3, RZ, RZ, UR4 ;  /* 0x00000004ff037e24 */ /* 0x000fc8000f8e00ff */
[----:B-1----:R-:W-:-:S04]  /*32d40*/  IMAD R6, R6, R3, RZ ;  /* 0x0000000306067224 */ /* 0x002fc800078e02ff */
[----:B------:R-:W-:-:S05]  /*32d50*/  IMAD.IADD R4, R4, 0x1, R6 ;  /* 0x0000000104047824 */ /* 0x000fca00078e0206 */
[----:B------:R-:W-:-:S13]  /*32d60*/  ISETP.GT.AND P6, PT, R4, R0, PT ;  /* 0x000000000400720c */ /* 0x000fda0003fc4270 */
[----:B------:R-:W-:Y:S05]  /*32d70*/  @P6 BRA `(.L_x_6980) ;  /* 0x0000000000ac6947 */ /* 0x000fea0003800000 */
.L_x_6985:
[----:B------:R-:W2:Y:S01]  /*32d80*/  LDL.LU R3, [R1+0xc] ;  /* 0x00000c0001037983 */ /* 0x000ea20000300800 */
[----:B------:R-:W1:Y:S01]  /*32d90*/  LDC R2, c[0x0][0xc14] ;  /* 0x00030500ff027b82 */ /* 0x000e620000000800 */
[----:B--2---:R-:W-:-:S05]  /*32da0*/  VIADD R3, R3, 0x1f ;  /* 0x0000001f03037836 */ /* 0x004fca0000000000 */
[----:B-1----:R-:W-:-:S13]  /*32db0*/  ISETP.GE.AND P6, PT, R3, R2, PT ;  /* 0x000000020300720c */ /* 0x002fda0003fc6270 */
[----:B------:R-:W-:Y:S05]  /*32dc0*/  @P6 BRA `(.L_x_6981) ;  /* 0x0000000400f86947 */ /* 0x000fea0003800000 */
[----:B0-----:R-:W0:Y:S01]  /*32dd0*/  S2R R5, SR_TID.X ;  /* 0x0000000000057919 */ /* 0x001e220000002100 */
[----:B------:R-:W-:Y:S01]  /*32de0*/  BSSY B0, `(.L_x_6982) ;  /* 0x000000b000007945 */ /* 0x000fe20003800000 */
[----:B------:R1:W-:Y:S01]  /*32df0*/  STL [R1+0xc], R3 ;  /* 0x00000c0301007387 */ /* 0x0003e20000100800 */
[----:B0-----:R-:W-:-:S05]  /*32e00*/  LOP3.LUT R5, R5, 0x1f, RZ, 0xc0, !PT ;  /* 0x0000001f05057812 */ /* 0x001fca00078ec0ff */
[----:B-1----:R-:W-:-:S05]  /*32e10*/  IMAD.IADD R3, R3, 0x1, R5 ;  /* 0x0000000103037824 */ /* 0x002fca00078e0205 */
[----:B------:R-:W-:Y:S01]  /*32e20*/  ISETP.GE.OR P6, PT, R3, R2, !P0 ;  /* 0x000000020300720c */ /* 0x000fe200047c6670 */
[----:B------:R-:W-:-:S12]  /*32e30*/  IMAD.MOV.U32 R2, RZ, RZ, RZ ;  /* 0x000000ffff027224 */ /* 0x000fd800078e00ff */
[----:B------:R-:W-:Y:S05]  /*32e40*/  @P6 BRA `(.L_x_6983) ;  /* 0x0000000000106947 */ /* 0x000fea0003800000 */
[----:B------:R-:W0:Y:S01]  /*32e50*/  LDC.64 R6, c[0x0][0xc58] ;  /* 0x00031600ff067b82 */ /* 0x000e220000000a00 */
[----:B------:R-:W-:Y:S01]  /*32e60*/  ULDC.64 UR4, c[0x0][0x208] ;  /* 0x0000820000047ab9 */ /* 0x000fe20000000a00 */
[----:B0-----:R-:W-:-:S06]  /*32e70*/  IMAD.WIDE R2, R3, 0x4, R6 ;  /* 0x0000000403027825 */ /* 0x001fcc00078e0206 */
[----:B------:R0:W5:Y:S02]  /*32e80*/  LDG.E R2, desc[UR4][R2.64] ;  /* 0x0000000402027981 */ /* 0x000164000c1e1900 */
.L_x_6983:
[----:B------:R-:W-:Y:S05]  /*32e90*/  BSYNC B0 ;  /* 0x0000000000007941 */ /* 0x000fea0003800000 */
.L_x_6982:
[----:B------:R-:W-:-:S03]  /*32ea0*/  UMOV UR4, 0xffffffff ;  /* 0xffffffff00047882 */ /* 0x000fc60000000000 */
[----:B------:R-:W-:Y:S05]  /*32eb0*/  BRA.DIV UR4, `(.L_x_6984) ;  /* 0x0000003a04207947 */ /* 0x000fea000b800000 */
        /* <DEDUP_REMOVED lines=16> */
.L_x_7137:
[----:B------:R-:W-:Y:S02]  /*32fc0*/  ULDC UR4, c[0x0][0xc10] ;  /* 0x0003040000047ab9 */ /* 0x000fe40000000800 */
[----:B------:R-:W-:-:S04]  /*32fd0*/  IMAD.U32 R3, RZ, RZ, UR4 ;  /* 0x00000004ff037e24 */ /* 0x000fc8000f8e00ff */
[----:B-1----:R-:W-:-:S04]  /*32fe0*/  IMAD R6, R6, R3, RZ ;  /* 0x0000000306067224 */ /* 0x002fc800078e02ff */
[----:B------:R-:W-:-:S05]  /*32ff0*/  IMAD.IADD R4, R6, 0x1, R4 ;  /* 0x0000000106047824 */ /* 0x000fca00078e0204 */
[----:B------:R-:W-:-:S13]  /*33000*/  ISETP.GT.AND P6, PT, R4, R0, PT ;  /* 0x000000000400720c */ /* 0x000fda0003fc4270 */
[----:B------:R-:W-:Y:S05]  /*33010*/  @!P6 BRA `(.L_x_6985) ;  /* 0xfffffffc0058e947 */ /* 0x000fea000383ffff */
[----:B------:R-:W-:-:S07]  /*33020*/  IMAD.MOV.U32 R7, RZ, RZ, R5 ;  /* 0x000000ffff077224 */ /* 0x000fce00078e0005 */
.L_x_6980:
[----:B------:R-:W-:Y:S01]  /*33030*/  IMAD.IADD R9, R4, 0x1, -R6 ;  /* 0x0000000104097824 */ /* 0x000fe200078e0a06 */
[----:B------:R-:W-:-:S03]  /*33040*/  UMOV UR4, 0xffffffff ;  /* 0xffffffff00047882 */ /* 0x000fc60000000000 */
[----:B------:R-:W-:-:S05]  /*33050*/  IMAD R4, R7, R3, R9 ;  /* 0x0000000307047224 */ /* 0x000fca00078e0209 */
[----:B------:R-:W-:Y:S01]  /*33060*/  ISETP.GT.AND P6, PT, R4, R0, PT ;  /* 0x000000000400720c */ /* 0x000fe20003fc4270 */
[----:B------:R-:W-:-:S12]  /*33070*/  BRA.DIV UR4, `(.L_x_6986) ;  /* 0x0000003a04887947 */ /* 0x000fd8000b800000 */
[----:B0-----:R-:W-:-:S04]  /*33080*/  VOTE.ANY R5, PT, !P6 ;  /* 0x0000000000057806 */ /* 0x001fc800070e0100 */
[----:B------:R-:W0:Y:S02]  /*33090*/  POPC R4, R5 ;  /* 0x0000000500047309 */ /* 0x000e240000000000 */
[----:B0-----:R0:W1:Y:S02]  /*330a0*/  SHFL.IDX PT, R8, R2, R4, 0x1f ;  /* 0x00001f0402087589 */ /* 0x00106400000e0000 */
.L_x_7141:
[----:B------:R-:W-:Y:S01]  /*330b0*/  ISETP.NE.AND P0, PT, R5, RZ, PT ;  /* 0x000000ff0500720c */ /* 0x000fe20003f05270 */
[----:B------:R-:W-:-:S12]  /*330c0*/  IMAD.MOV.U32 R6, RZ, RZ, RZ ;  /* 0x000000ffff067224 */ /* 0x000fd800078e00ff */
[----:B------:R-:W-:Y:S05]  /*330d0*/  @!P0 BRA `(.L_x_6987) ;  /* 0x0000000000108947 */ /* 0x000fea0003800000 */
[----:B------:R-:W-:Y:S01]  /*330e0*/  UMOV UR4, 0xffffffff ;  /* 0xffffffff00047882 */ /* 0x000fe20000000000 */
[----:B------:R-:W-:Y:S02]  /*330f0*/  VIADD R12, R4, 0xffffffff ;  /* 0xffffffff040c7836 */ /* 0x000fe40000000000 */
[----:B------:R-:W-:Y:S05]  /*33100*/  BRA.DIV UR4, `(.L_x_6988) ;  /* 0x0000003a04ac7947 */ /* 0x000fea000b800000 */
[----:B------:R2:W3:Y:S02]  /*33110*/  SHFL.IDX PT, R6, R7, R12, 0x1f ;  /* 0x00001f0c07067589 */ /* 0x0004e400000e0000 */
.L_x_6987:
[----:B0-----:R-:W4:Y:S01]  /*33120*/  LDL.LU R2, [R1+0xc] ;  /* 0x00000c0001027983 */ /* 0x001f220000300800 */
[----:B------:R-:W0:Y:S01]  /*33130*/  LDC.64 R10, c[0x0][0xc68] ;  /* 0x00031a00ff0a7b82 */ /* 0x000e220000000a00 */
[----:B------:R-:W-:Y:S01]  /*33140*/  ULDC.64 UR4, c[0x0][0x208] ;  /* 0x0000820000047ab9 */ /* 0x000fe20000000a00 */
[----:B----4-:R-:W-:-:S04]  /*33150*/  IMAD.IADD R2, R4, 0x1, R2 ;  /* 0x0000000104027824 */ /* 0x010fc800078e0202 */
[----:B0-----:R-:W-:Y:S01]  /*33160*/  IMAD.WIDE R4, R2, 0x4, R10 ;  /* 0x0000000402047825 */ /* 0x001fe200078e020a */
[----:B------:R0:W-:Y:S04]  /*33170*/  STL [R1+0xc], R2 ;  /* 0x00000c0201007387 */ /* 0x0001e80000100800 */
[----:B0-----:R-:W1:Y:S01]  /*33180*/  LDG.E R2, desc[UR4][R4.64] ;  /* 0x0000000404027981 */ /* 0x001e62000c1e1900 */
[----:B---3--:R-:W-:-:S05]  /*33190*/  IMAD R9, R6, R3, R9 ;  /* 0x0000000306097224 */ /* 0x008fca00078e0209 */
[----:B------:R0:W-:Y:S01]  /*331a0*/  STL [R1], R9 ;  /* 0x0000000901007387 */ /* 0x0001e20000100800 */
[----:B-1----:R-:W-:-:S05]  /*331b0*/  IMAD R10, R8, R2, RZ ;  /* 0x00000002080a7224 */ /* 0x002fca00078e02ff */
[----:B--2---:R-:W-:-:S04]  /*331c0*/  IABS R7, R10 ;  /* 0x0000000a00077213 */ /* 0x004fc80000000000 */
[----:B------:R-:W1:Y:S08]  /*331d0*/  I2F.RP R4, R7 ;  /* 0x0000000700047306 */ /* 0x000e700000209400 */
[----:B-1----:R-:W1:Y:S02]  /*331e0*/  MUFU.RCP R4, R4 ;  /* 0x0000000400047308 */ /* 0x002e640000001000 */
[----:B-1----:R-:W-:-:S06]  /*331f0*/  VIADD R4, R4, 0xffffffe ;  /* 0x0ffffffe04047836 */ /* 0x002fcc0000000000 */
[----:B------:R-:W1:Y:S02]  /*33200*/  F2I.FTZ.U32.TRUNC.NTZ R5, R4 ;  /* 0x0000000400057305 */ /* 0x000e64000021f000 */
[----:B-1----:R-:W-:-:S04]  /*33210*/  IMAD.MOV R4, RZ, RZ, -R5 ;  /* 0x000000ffff047224 */ /* 0x002fc800078e0a05 */
[----:B------:R-:W-:Y:S02]  /*33220*/  IMAD R6, R4, R7, RZ ;  /* 0x0000000704067224 */ /* 0x000fe400078e02ff */
[----:B------:R-:W-:-:S04]  /*33230*/  IMAD.MOV.U32 R4, RZ, RZ, RZ ;  /* 0x000000ffff047224 */ /* 0x000fc800078e00ff */
[----:B------:R-:W-:-:S04]  /*33240*/  IMAD.HI.U32 R5, R5, R6, R4 ;  /* 0x0000000605057227 */ /* 0x000fc800078e0004 */
[----:B------:R-:W-:Y:S01]  /*33250*/  IMAD.IADD R6, R0, 0x1, -R9 ;  /* 0x0000000100067824 */ /* 0x000fe200078e0a09 */
[----:B0-----:R-:W-:-:S04]  /*33260*/  IABS R9, R10 ;  /* 0x0000000a00097213 */ /* 0x001fc80000000000 */
        /* <DEDUP_REMOVED lines=23> */
[----:B------:R0:W1:Y:S02]  /*333e0*/  F2I.FTZ.U32.TRUNC.NTZ R3, R2 ;  /* 0x0000000200037305 */ /* 0x000064000021f000 */
[----:B0-----:R-:W-:Y:S02]  /*333f0*/  IMAD.MOV.U32 R2, RZ, RZ, RZ ;  /* 0x000000ffff027224 */ /* 0x001fe400078e00ff */
[----:B-1----:R-:W-:-:S04]  /*33400*/  IMAD.MOV R0, RZ, RZ, -R3 ;  /* 0x000000ffff007224 */ /* 0x002fc800078e0a03 */
[----:B------:R-:W-:-:S04]  /*33410*/  IMAD R0, R0, R5, RZ ;  /* 0x0000000500007224 */ /* 0x000fc800078e02ff */
[----:B------:R-:W-:Y:S01]  /*33420*/  IMAD.HI.U32 R9, R3, R0, R2 ;  /* 0x0000000003097227 */ /* 0x000fe200078e0002 */
        /* <DEDUP_REMOVED lines=24> */
.L_x_6981:
[----:B------:R-:W-:Y:S01]  /*335b0*/  UMOV UR4, URZ ;  /* 0x0000003f00047c82 */ /* 0x000fe20008000000 */
[----:B------:R-:W-:Y:S01]  /*335c0*/  ULDC UR6, c[0x0][0xc14] ;  /* 0x0003050000067ab9 */ /* 0x000fe20000000800 */
[----:B------:R-:W-:Y:S01]  /*335d0*/  UMOV UR5, URZ ;  /* 0x0000003f00057c82 */ /* 0x000fe20008000000 */
[----:B------:R1:W-:Y:S01]  /*335e0*/  STL [R1], R0 ;  /* 0x0000000001007387 */ /* 0x0003e20000100800 */
[----:B------:R-:W-:Y:S02]  /*335f0*/  IMAD.U32 R3, RZ, RZ, UR4 ;  /* 0x00000004ff037e24 */ /* 0x000fe4000f8e00ff */
[----:B------:R-:W-:-:S03]  /*33600*/  IMAD.U32 R2, RZ, RZ, UR5 ;  /* 0x00000005ff027e24 */ /* 0x000fc6000f8e00ff */
[----:B------:R2:W-:Y:S01]  /*33610*/  STL [R1+0x4], R3 ;  /* 0x0000040301007387 */ /* 0x0005e20000100800 */
[----:B-1----:R-:W-:-:S05]  /*33620*/  IMAD.U32 R0, RZ, RZ, UR6 ;  /* 0x00000006ff007e24 */ /* 0x002fca000f8e00ff */
[----:B------:R2:W-:Y:S04]  /*33630*/  STL [R1+0xc], R0 ;  /* 0x00000c0001007387 */ /* 0x0005e80000100800 */
[----:B------:R2:W-:Y:S02]  /*33640*/  STL [R1+0x8], R2 ;  /* 0x0000080201007387 */ /* 0x0005e40000100800 */
.L_x_6989:
[----:B0-2---:R-:W2:Y:S04]  /*33650*/  LDL R2, [R1+0xc] ;  /* 0x00000c0001027983 */ /* 0x005ea80000100800 */
[----:B------:R-:W3:Y:S04]  /*33660*/  LDL R3, [R1+0x8] ;  /* 0x0000080001037983 */ /* 0x000ee80000100800 */
        /* <DEDUP_REMOVED lines=14> */
.L_x_6978:
[----:B01----:R-:W3:Y:S01]  /*33750*/  LDL R0, [R1+0xc] ;  /* 0x00000c0001007983 */ /* 0x003ee20000100800 */
[----:B------:R-:W-:Y:S02]  /*33760*/  ULDC UR4, c[0x0][0xc14] ;  /* 0x0003050000047ab9 */ /* 0x000fe40000000800 */
[----:B---3--:R-:W-:-:S13]  /*33770*/  ISETP.GE.AND P0, PT, R0, UR4, PT ;  /* 0x0000000400007c0c */ /* 0x008fda000bf06270 */
[----:B------:R-:W-:Y:S05]  /*33780*/  @!P0 BRA `(.L_x_6990) ;  /* 0xffffffa000988947 */ /* 0x000fea000383ffff */
[----:B------:R-:W-:Y:S05]  /*33790*/  BSYNC B7 ;  /* 0x0000000000077941 */ /* 0x000fea0003800000 */
.L_x_6877:
        /* <DEDUP_REMOVED lines=12> */
.L_x_7144:
[----:B------:R-:W-:Y:S05]  /*33860*/  BSYNC B0 ;  /* 0x0000000000007941 */ /* 0x000fea0003800000 */
.L_x_6991:
[----:B------:R-:W-:-:S03]  /*33870*/  UMOV UR4, 0xffffffff ;  /* 0xffffffff00047882 */ /* 0x000fc60000000000 */
[----:B------:R-:W-:Y:S05]  /*33880*/  BRA.DIV UR4, `(.L_x_6993) ;  /* 0x0000003604087947 */ /* 0x000fea000b800000 */
[----:B------:R-:W1:Y:S02]  /*33890*/  S2R R2, SR_TID.X ;  /* 0x0000000000027919 */ /* 0x000e640000002100 */
[----:B-1----:R-:W-:-:S04]  /*338a0*/  SHF.R.U32.HI R2, RZ, 0x5, R2 ;  /* 0x00000005ff027819 */ /* 0x002fc80000011602 */
[----:B------:R-:W-:-:S05]  /*338b0*/  LOP3.LUT R2, R2, 0x3, RZ, 0xc0, !PT ;  /* 0x0000000302027812 */ /* 0x000fca00078ec0ff */
[----:B------:R1:W2:Y:S02]  /*338c0*/  SHFL.IDX PT, R14, R2, RZ, 0x1f ;  /* 0x00001fff020e7589 */ /* 0x0002a400000e0000 */
.L_x_7147:
[----:B--2---:R-:W-:-:S13]  /*338d0*/  ISETP.NE.AND P0, PT, R14, RZ, PT ;  /* 0x000000ff0e00720c */ /* 0x004fda0003f05270 */
[----:B------:R-:W-:Y:S05]  /*338e0*/  @P0 BRA `(.L_x_6614) ;  /* 0x0000000000b80947 */ /* 0x000fea0003800000 */
[----:B------:R-:W-:-:S03]  /*338f0*/  UMOV UR4, 0xffffffff ;  /* 0xffffffff00047882 */ /* 0x000fc60000000000 */
[----:B------:R-:W-:Y:S05]  /*33900*/  BRA.DIV UR4, `(.L_x_6994) ;  /* 0x00000036041c7947 */ /* 0x000fea000b800000 */
[----:B------:R-:W-:-:S13]  /*33910*/  ELECT P6, URZ, PT ;  /* 0x00000000003f782f */ /* 0x000fda00038c0000 */
.L_x_7150:
        /* <DEDUP_REMOVED lines=8> */
.L_x_6995:
        /* <DEDUP_REMOVED lines=14> */
.L_x_7151:
[----:B------:R-:W1:Y:S02]  /*33a80*/  SYNCS.PHASECHK.TRANS64.TRYWAIT P1, [R7+URZ], R2 ;  /* 0x00000002070075a7 */ /* 0x000e64000802017f */
[----:B-1----:R-:W-:Y:S05]  /*33a90*/  @!P1 BRA `(.L_x_6997) ;  /* 0x0000003000ec9947 */ /* 0x002fea0003800000 */
.L_x_7152:
[----:B------:R-:W-:Y:S05]  /*33aa0*/  @!P0 BRA `(.L_x_6998) ;  /* 0x0000000000048947 */ /* 0x000fea0003800000 */
[----:B------:R-:W-:Y:S01]  /*33ab0*/  BPT.TRAP 0x1 ;  /* 0x000000040000795c */ /* 0x000fe20000300000 */
.L_x_6998:
[----:B------:R-:W2:Y:S02]  /*33ac0*/  LDL.LU R4, [R1+0x10] ;  /* 0x0000100001047983 */ /* 0x000ea40000300800 */
[----:B--2---:R-:W-:-:S04]  /*33ad0*/  IMAD R4, R4, 0x8, R0 ;  /* 0x0000000804047824 */ /* 0x004fc800078e0200 */
[----:B------:R-:W2:Y:S02]  /*33ae0*/  SYNCS.PHASECHK.TRANS64.TRYWAIT P1, [R4+URZ+0x2e860], R5 ;  /* 0x02e86005040075a7 */ /* 0x000ea4000802017f */
[----:B--2---:R-:W-:Y:S05]  /*33af0*/  @!P1 BRA `(.L_x_6999) ;  /* 0x0000003000e89947 */ /* 0x004fea0003800000 */
.L_x_7153:
[----:B------:R-:W-:Y:S05]  /*33b00*/  @!P0 BRA `(.L_x_7000) ;  /* 0x0000000000048947 */ /* 0x000fea0003800000 */
[----:B------:R-:W-:Y:S01]  /*33b10*/  BPT.TRAP 0x1 ;  /* 0x000000040000795c */ /* 0x000fe20000300000 */
.L_x_7000:
[----:B------:R-:W-:-:S04]  /*33b20*/  IMAD R3, R3, 0x8, R0 ;  /* 0x0000000803037824 */ /* 0x000fc800078e0200 */
[----:B------:R-:W3:Y:S02]  /*33b30*/  SYNCS.PHASECHK.TRANS64.TRYWAIT P1, [R3+URZ+0x2e860], R2 ;  /* 0x02e86002030075a7 */ /* 0x000ee4000802017f */
[----:B---3--:R-:W-:Y:S05]  /*33b40*/  @!P1 BRA `(.L_x_7001) ;  /* 0x0000003000e89947 */ /* 0x008fea0003800000 */
.L_x_7154:
[----:B------:R-:W-:Y:S05]  /*33b50*/  @!P0 BRA `(.L_x_7002) ;  /* 0x0000000000048947 */ /* 0x000fea0003800000 */
[----:B------:R-:W-:Y:S01]  /*33b60*/  BPT.TRAP 0x1 ;  /* 0x000000040000795c */ /* 0x000fe20000300000 */
.L_x_7002:
[----:B------:R-:W4:Y:S02]  /*33b70*/  SYNCS.PHASECHK.TRANS64.TRYWAIT P0, [R4+URZ+0x2e880], R5 ;  /* 0x02e88005040075a7 */ /* 0x000f24000800017f */
[----:B----4-:R-:W-:Y:S05]  /*33b80*/  @!P0 BRA `(.L_x_7003) ;  /* 0x0000003000ec8947 */ /* 0x010fea0003800000 */
.L_x_7004:
[----:B------:R0:W0:Y:S02]  /*33b90*/  SYNCS.PHASECHK.TRANS64.TRYWAIT P0, [R3+URZ+0x2e880], R2 ;  /* 0x02e88002030075a7 */ /* 0x000024000800017f */
[----:B0-----:R-:W-:Y:S05]  /*33ba0*/  @!P0 NANOSLEEP.SYNCS 0x989680 ;  /* 0x009896800000895d */ /* 0x001fea0003900000 */
[----:B------:R-:W0:Y:S02]  /*33bb0*/  @!P0 SYNCS.PHASECHK.TRANS64 P0, [R3+URZ+0x2e880], R2 ;  /* 0x02e88002030085a7 */ /* 0x000e24000800007f */
[----:B0-----:R-:W-:Y:S05]  /*33bc0*/  @!P0 BRA `(.L_x_7004) ;  /* 0xfffffffc00f08947 */ /* 0x001fea000383ffff */
.L_x_6614:
[----:B------:R-:W-:Y:S05]  /*33bd0*/  BSYNC B8 ;  /* 0x0000000000087941 */ /* 0x000fea0003800000 */
.L_x_6611:
[----:B------:R-:W-:Y:S05]  /*33be0*/  EXIT ;  /* 0x000000000000794d */ /* 0x000fea0003800000 */
.L_x_6644:
[----:B0-----:R0:W1:Y:S02]  /*33bf0*/  SYNCS.PHASECHK.TRANS64.TRYWAIT P6, [R104+URZ+0x2e890], R125 ;  /* 0x02e8907d680075a7 */ /* 0x00106400080c017f */
[----:B-1----:R-:W-:Y:S05]  /*33c00*/  @!P6 NANOSLEEP.SYNCS 0x989680 ;  /* 0x009896800000e95d */ /* 0x002fea0003900000 */
[----:B------:R-:W1:Y:S02]  /*33c10*/  @!P6 SYNCS.PHASECHK.TRANS64 P6, [R104+URZ+0x2e890], R125 ;  /* 0x02e8907d6800e5a7 */ /* 0x000e6400080c007f */
[----:B-1----:R-:W-:Y:S05]  /*33c20*/  @!P6 BRA `(.L_x_6644) ;  /* 0xfffffffc00f0e947 */ /* 0x002fea000383ffff */
[----:B------:R-:W-:Y:S05]  /*33c30*/  BRA `(.L_x_7005) ;  /* 0xfffffcf400a87947 */ /* 0x000fea000383ffff */
.L_x_6678:
[----:B0-----:R0:W1:Y:S02]  /*33c40*/  SYNCS.PHASECHK.TRANS64.TRYWAIT P3, [R104+URZ+0x2e890], R125 ;  /* 0x02e8907d680075a7 */ /* 0x001064000806017f */
[----:B-1----:R-:W-:Y:S05]  /*33c50*/  @!P3 NANOSLEEP.SYNCS 0x989680 ;  /* 0x009896800000b95d */ /* 0x002fea0003900000 */
[----:B------:R-:W1:Y:S02]  /*33c60*/  @!P3 SYNCS.PHASECHK.TRANS64 P3, [R104+URZ+0x2e890], R125 ;  /* 0x02e8907d6800b5a7 */ /* 0x000e64000806007f */
[----:B-1----:R-:W-:Y:S05]  /*33c70*/  @!P3 BRA `(.L_x_6678) ;  /* 0xfffffffc00f0b947 */ /* 0x002fea000383ffff */
[----:B------:R-:W-:Y:S05]  /*33c80*/  BRA `(.L_x_7006) ;  /* 0xfffffd3800cc7947 */ /* 0x000fea000383ffff */
.L_x_6695:
[----:B0-----:R0:W1:Y:S02]  /*33c90*/  SYNCS.PHASECHK.TRANS64.TRYWAIT P2, [R104+URZ+0x2e890], R125 ;  /* 0x02e8907d680075a7 */ /* 0x001064000804017f */
[----:B-1----:R-:W-:Y:S05]  /*33ca0*/  @!P2 NANOSLEEP.SYNCS 0x989680 ;  /* 0x009896800000a95d */ /* 0x002fea0003900000 */
[----:B------:R-:W1:Y:S02]  /*33cb0*/  @!P2 SYNCS.PHASECHK.TRANS64 P2, [R104+URZ+0x2e890], R125 ;  /* 0x02e8907d6800a5a7 */ /* 0x000e64000804007f */
[----:B-1----:R-:W-:Y:S05]  /*33cc0*/  @!P2 BRA `(.L_x_6695) ;  /* 0xfffffffc00f0a947 */ /* 0x002fea000383ffff */
[----:B------:R-:W-:Y:S05]  /*33cd0*/  BRA `(.L_x_7007) ;  /* 0xfffffd7c00347947 */ /* 0x000fea000383ffff */
.L_x_6705:
[----:B-1----:R1:W2:Y:S02]  /*33ce0*/  SYNCS.PHASECHK.TRANS64.TRYWAIT P3, [R104+URZ+0x2e8b0], R125 ;  /* 0x02e8b07d680075a7 */ /* 0x0022a4000806017f */
[----:B--2---:R-:W-:Y:S05]  /*33cf0*/  @!P3 NANOSLEEP.SYNCS 0x989680 ;  /* 0x009896800000b95d */ /* 0x004fea0003900000 */
[----:B------:R-:W2:Y:S02]  /*33d00*/  @!P3 SYNCS.PHASECHK.TRANS64 P3, [R104+URZ+0x2e8b0], R125 ;  /* 0x02e8b07d6800b5a7 */ /* 0x000ea4000806007f */
[----:B--2---:R-:W-:Y:S05]  /*33d10*/  @!P3 BRA `(.L_x_6705) ;  /* 0xfffffffc00f0b947 */ /* 0x004fea000383ffff */
[----:B------:R-:W-:Y:S05]  /*33d20*/  BRA `(.L_x_7008) ;  /* 0xfffffd84002c7947 */ /* 0x000fea000383ffff */
.L_x_6725:
[----:B------:R-:W-:Y:S01]  /*33d30*/  BSSY B0, `(.L_x_7009) ;  /* 0x0000008000007945 */ /* 0x000fe20003800000 */
[----:B------:R-:W-:Y:S02]  /*33d40*/  IMAD.MOV.U32 R13, RZ, RZ, R24 ;  /* 0x000000ffff0d7224 */ /* 0x000fe400078e0018 */
[----:B------:R-:W-:Y:S02]  /*33d50*/  IMAD.MOV.U32 R12, RZ, RZ, RZ ;  /* 0x000000ffff0c7224 */ /* 0x000fe400078e00ff */
[----:B------:R-:W-:Y:S02]  /*33d60*/  IMAD.MOV.U32 R11, RZ, RZ, 0x1f ;  /* 0x0000001fff0b7424 */ /* 0x000fe400078e00ff */
[----:B------:R-:W-:-:S07]  /*33d70*/  IMAD.MOV.U32 R15, RZ, RZ, -0x1 ;  /* 0xffffffffff0f7424 */ /* 0x000fce00078e00ff */
[----:B------:R-:W-:Y:S05]  /*33d80*/  WARPSYNC.COLLECTIVE R15, `(.L_x_7010) ;  /* 0x000000000f087348 */ /* 0x000fea0003c00000 */
[----:B------:R0:W1:Y:S02]  /*33d90*/  SHFL.IDX P6, R14, R13, R12, R11 ;  /* 0x0000000c0d0e7389 */ /* 0x00006400000c000b */
[----:B01----:R-:W-:Y:S01]  /*33da0*/  ENDCOLLECTIVE ;  /* 0x000000000000791b */ /* 0x003fe20003800000 */
.L_x_7010:
[----:B------:R-:W-:Y:S05]  /*33db0*/  BSYNC B0 ;  /* 0x0000000000007941 */ /* 0x000fea0003800000 */
.L_x_7009:
[----:B------:R1:W-:Y:S01]  /*33dc0*/  STL [R1+0x40], R14 ;  /* 0x0000400e01007387 */ /* 0x0003e20000100800 */
[----:B------:R-:W-:Y:S05]  /*33dd0*/  BRA `(.L_x_7011) ;  /* 0xfffffd9400f47947 */ /* 0x000fea000383ffff */
.L_x_6741:
[----:B------:R-:W-:Y:S01]  /*33de0*/  BSSY B1, `(.L_x_7012) ;  /* 0x0000008000017945 */ /* 0x000fe20003800000 */
[----:B------:R-:W-:Y:S02]  /*33df0*/  IMAD.MOV.U32 R13, RZ, RZ, R5 ;  /* 0x000000ffff0d7224 */ /* 0x000fe400078e0005 */
[----:B------:R-:W-:Y:S02]  /*33e00*/  IMAD.MOV.U32 R12, RZ, RZ, RZ ;  /* 0x000000ffff0c7224 */ /* 0x000fe400078e00ff */
[----:B------:R-:W-:Y:S02]  /*33e10*/  IMAD.MOV.U32 R11, RZ, RZ, 0x1c1f ;  /* 0x00001c1fff0b7424 */ /* 0x000fe400078e00ff */
[----:B01----:R-:W-:-:S07]  /*33e20*/  IMAD.MOV.U32 R15, RZ, RZ, -0x1 ;  /* 0xffffffffff0f7424 */ /* 0x003fce00078e00ff */
[----:B-----5:R-:W-:Y:S05]  /*33e30*/  WARPSYNC.COLLECTIVE R15, `(.L_x_7013) ;  /* 0x000000000f087348 */ /* 0x020fea0003c00000 */
[----:B------:R0:W1:Y:S02]  /*33e40*/  SHFL.IDX P6, R14, R13, R12, R11 ;  /* 0x0000000c0d0e7389 */ /* 0x00006400000c000b */
[----:B01---5:R-:W-:Y:S01]  /*33e50*/  ENDCOLLECTIVE ;  /* 0x000000000000791b */ /* 0x023fe20003800000 */
.L_x_7013:
[----:B------:R-:W-:Y:S05]  /*33e60*/  BSYNC B1 ;  /* 0x0000000000017941 */ /* 0x000fea0003800000 */
.L_x_7012:
[----:B------:R-:W-:Y:S05]  /*33e70*/  BRA `(.L_x_7014) ;  /* 0xfffffda400287947 */ /* 0x000fea000383ffff */
.L_x_6742:
        /* <DEDUP_REMOVED lines=8> */
.L_x_7016:
[----:B------:R-:W-:Y:S05]  /*33f00*/  BSYNC B1 ;  /* 0x0000000000017941 */ /* 0x000fea0003800000 */
.L_x_7015:
[----:B------:R-:W-:Y:S05]  /*33f10*/  BRA `(.L_x_7017) ;  /* 0xfffffda400087947 */ /* 0x000fea000383ffff */
.L_x_6743:
        /* <DEDUP_REMOVED lines=8> */
.L_x_7019:
[----:B------:R-:W-:Y:S05]  /*33fa0*/  BSYNC B1 ;  /* 0x0000000000017941 */ /* 0x000fea0003800000 */
.L_x_7018:
[----:B------:R-:W-:Y:S05]  /*33fb0*/  BRA `(.L_x_7020) ;  /* 0xfffffda000e87947 */ /* 0x000fea000383ffff */
.L_x_6744:
        /* <DEDUP_REMOVED lines=8> */
.L_x_7022:
[----:B------:R-:W-:Y:S05]  /*34040*/  BSYNC B1 ;  /* 0x0000000000017941 */ /* 0x000fea0003800000 */
.L_x_7021:
[----:B------:R-:W-:Y:S05]  /*34050*/  BRA `(.L_x_7023) ;  /* 0xfffffda000c87947 */ /* 0x000fea000383ffff */
.L_x_6745:
[----:B------:R-:W-:Y:S01]  /*34060*/  BSSY B1, `(.L_x_7024) ;  /* 0x0000008000017945 */ /* 0x000fe20003800000 */
[----:B------:R-:W-:Y:S02]  /*34070*/  IMAD.MOV.U32 R13, RZ, RZ, R5 ;  /* 0x000000ffff0d7224 */ /* 0x000fe400078e0005 */
[----:B------:R-:W-:Y:S02]  /*34080*/  IMAD.MOV.U32 R12, RZ, RZ, 0x1 ;  /* 0x00000001ff0c7424 */ /* 0x000fe400078e00ff */
[----:B------:R-:W-:Y:S02]  /*34090*/  IMAD.MOV.U32 R11, RZ, RZ, 0x1c1f ;  /* 0x00001c1fff0b7424 */ /* 0x000fe400078e00ff */
[----:B01----:R-:W-:-:S07]  /*340a0*/  IMAD.MOV.U32 R15, RZ, RZ, -0x1 ;  /* 0xffffffffff0f7424 */ /* 0x003fce00078e00ff */
[----:B-----5:R-:W-:Y:S05]  /*340b0*/  WARPSYNC.COLLECTIVE R15, `(.L_x_7025) ;  /* 0x000000000f087348 */ /* 0x020fea0003c00000 */
[----:B------:R0:W1:Y:S02]  /*340c0*/  SHFL.IDX P6, R14, R13, R12, R11 ;  /* 0x0000000c0d0e7389 */ /* 0x00006400000c000b */
[----:B01---5:R-:W-:Y:S01]  /*340d0*/  ENDCOLLECTIVE ;  /* 0x000000000000791b */ /* 0x023fe20003800000 */
.L_x_7025:
[----:B------:R-:W-:Y:S05]  /*340e0*/  BSYNC B1 ;  /* 0x0000000000017941 */ /* 0x000fea0003800000 */
.L_x_7024:
[----:B------:R-:W-:Y:S05]  /*340f0*/  BRA `(.L_x_7026) ;  /* 0xfffffda000a87947 */ /* 0x000fea000383ffff */
.L_x_6746:
        /* <DEDUP_REMOVED lines=8> */
.L_x_7028:
[----:B------:R-:W-:Y:S05]  /*34180*/  BSYNC B1 ;  /* 0x0000000000017941 */ /* 0x000fea0003800000 */
.L_x_7027:
[----:B------:R-:W-:Y:S05]  /*34190*/  BRA `(.L_x_7029) ;  /* 0xfffffda000887947 */ /* 0x000fea000383ffff */
.L_x_6747:
        /* <DEDUP_REMOVED lines=8> */
.L_x_7031:
[----:B------:R-:W-:Y:S05]  /*34220*/  BSYNC B1 ;  /* 0x0000000000017941 */ /* 0x000fea0003800000 */
.L_x_7030:
[----:B------:R-:W-:Y:S05]  /*34230*/  BRA `(.L_x_7032) ;  /* 0xfffffda000687947 */ /* 0x000fea000383ffff */
.L_x_6748:
        /* <DEDUP_REMOVED lines=8> */
.L_x_7034:
[----:B------:R-:W-:Y:S05]  /*342c0*/  BSYNC B1 ;  /* 0x0000000000017941 */ /* 0x000fea0003800000 */
.L_x_7033:
[----:B------:R-:W-:Y:S05]  /*342d0*/  BRA `(.L_x_7035) ;  /* 0xfffffda000487947 */ /* 0x000fea000383ffff */
.L_x_6750:
[----:B--2---:R2:W3:Y:S02]  /*342e0*/  SYNCS.PHASECHK.TRANS64.TRYWAIT P2, [R18+URZ+0x2e800], R5 ;  /* 0x02e80005120075a7 */ /* 0x0044e4000804017f */
[----:B---3--:R-:W-:Y:S05]  /*342f0*/  @!P2 NANOSLEEP.SYNCS 0x989680 ;  /* 0x009896800000a95d */ /* 0x008fea0003900000 */
[----:B------:R-:W3:Y:S02]  /*34300*/  @!P2 SYNCS.PHASECHK.TRANS64 P2, [R18+URZ+0x2e800], R5 ;  /* 0x02e800051200a5a7 */ /* 0x000ee4000804007f */
[----:B---3--:R-:W-:Y:S05]  /*34310*/  @!P2 BRA `(.L_x_6750) ;  /* 0xfffffffc00f0a947 */ /* 0x008fea000383ffff */
[----:B------:R-:W-:Y:S05]  /*34320*/  BRA `(.L_x_7036) ;  /* 0xfffffda000847947 */ /* 0x000fea000383ffff */
.L_x_6758:
        /* <DEDUP_REMOVED lines=8> */
.L_x_7038:
[----:B------:R-:W-:Y:S05]  /*343b0*/  BSYNC B1 ;  /* 0x0000000000017941 */ /* 0x000fea0003800000 */
.L_x_7037:
[----:B------:R-:W-:Y:S05]  /*343c0*/  BRA `(.L_x_7039) ;  /* 0xfffffdc400247947 */ /* 0x000fea000383ffff */
.L_x_6759:
        /* <DEDUP_REMOVED lines=8> */
.L_x_7041:
[----:B------:R-:W-:Y:S05]  /*34450*/  BSYNC B1 ;  /* 0x0000000000017941 */ /* 0x000fea0003800000 */
.L_x_7040:
[----:B------:R-:W-:Y:S05]  /*34460*/  BRA `(.L_x_7042) ;  /* 0xfffffdc400047947 */ /* 0x000fea000383ffff */
.L_x_6760:
        /* <DEDUP_REMOVED lines=8> */
.L_x_7044:
[----:B------:R-:W-:Y:S05]  /*344f0*/  BSYNC B1 ;  /* 0x0000000000017941 */ /* 0x000fea0003800000 */
.L_x_7043:
[----:B------:R-:W-:Y:S05]  /*34500*/  BRA `(.L_x_7045) ;  /* 0xfffffdc000e47947 */ /* 0x000fea000383ffff */
.L_x_6761:
        /* <DEDUP_REMOVED lines=8> */
.L_x_7047:
[----:B------:R-:W-:Y:S05]  /*34590*/  BSYNC B1 ;  /* 0x0000000000017941 */ /* 0x000fea0003800000 */
.L_x_7046:
[----:B------:R-:W-:Y:S05]  /*345a0*/  BRA `(.L_x_7048) ;  /* 0xfffffdc000c47947 */ /* 0x000fea000383ffff */
.L_x_6762:
        /* <DEDUP_REMOVED lines=8> */
.L_x_7050:
[----:B------:R-:W-:Y:S05]  /*34630*/  BSYNC B1 ;  /* 0x0000000000017941 */ /* 0x000fea0003800000 */
.L_x_7049:
[----:B------:R-:W-:Y:S05]  /*34640*/  BRA `(.L_x_7051) ;  /* 0xfffffdc000a47947 */ /* 0x000fea000383ffff */
.L_x_6763:
        /* <DEDUP_REMOVED lines=8> */
.L_x_7053:
[----:B------:R-:W-:Y:S05]  /*346d0*/  BSYNC B1 ;  /* 0x0000000000017941 */ /* 0x000fea0003800000 */
.L_x_7052:
[----:B------:R-:W-:Y:S05]  /*346e0*/  BRA `(.L_x_7054) ;  /* 0xfffffdc000847947 */ /* 0x000fea000383ffff */
.L_x_6764:
        /* <DEDUP_REMOVED lines=8> */
.L_x_7056:
[----:B------:R-:W-:Y:S05]  /*34770*/  BSYNC B1 ;  /* 0x0000000000017941 */ /* 0x000fea0003800000 */
.L_x_7055:
[----:B------:R-:W-:Y:S05]  /*34780*/  BRA `(.L_x_7057) ;  /* 0xfffffdc000647947 */ /* 0x000fea000383ffff */
.L_x_6765:
        /* <DEDUP_REMOVED lines=8> */
.L_x_7059:
[----:B------:R-:W-:Y:S05]  /*34810*/  BSYNC B1 ;  /* 0x0000000000017941 */ /* 0x000fea0003800000 */
.L_x_7058:
[----:B------:R-:W-:Y:S05]  /*34820*/  BRA `(.L_x_7060) ;  /* 0xfffffdc000447947 */ /* 0x000fea000383ffff */
.L_x_6767:
[----:B0-----:R0:W1:Y:S02]  /*34830*/  SYNCS.PHASECHK.TRANS64.TRYWAIT P1, [R18+URZ+0x2e800], R3 ;  /* 0x02e80003120075a7 */ /* 0x001064000802017f */
[----:B-1----:R-:W-:Y:S05]  /*34840*/  @!P1 NANOSLEEP.SYNCS 0x989680 ;  /* 0x009896800000995d */ /* 0x002fea0003900000 */
[----:B------:R-:W1:Y:S02]  /*34850*/  @!P1 SYNCS.PHASECHK.TRANS64 P1, [R18+URZ+0x2e800], R3 ;  /* 0x02e80003120095a7 */ /* 0x000e64000802007f */
[----:B-1----:R-:W-:Y:S05]  /*34860*/  @!P1 BRA `(.L_x_6767) ;  /* 0xfffffffc00f09947 */ /* 0x002fea000383ffff */
[----:B------:R-:W-:Y:S05]  /*34870*/  BRA `(.L_x_7061) ;  /* 0xfffffdc000647947 */ /* 0x000fea000383ffff */
.L_x_6773:
[----:B--2---:R2:W3:Y:S02]  /*34880*/  SYNCS.PHASECHK.TRANS64.TRYWAIT P1, [R0+URZ+0x2e830], R5 ;  /* 0x02e83005000075a7 */ /* 0x0044e4000802017f */
[----:B---3--:R-:W-:Y:S05]  /*34890*/  @!P1 NANOSLEEP.SYNCS 0x989680 ;  /* 0x009896800000995d */ /* 0x008fea0003900000 */
[----:B------:R-:W3:Y:S02]  /*348a0*/  @!P1 SYNCS.PHASECHK.TRANS64 P1, [R0+URZ+0x2e830], R5 ;  /* 0x02e83005000095a7 */ /* 0x000ee4000802007f */
[----:B---3--:R-:W-:Y:S05]  /*348b0*/  @!P1 BRA `(.L_x_6773) ;  /* 0xfffffffc00f09947 */ /* 0x008fea000383ffff */
[----:B------:R-:W-:Y:S05]  /*348c0*/  BRA `(.L_x_6772) ;  /* 0xfffffde000dc7947 */ /* 0x000fea000383ffff */
.L_x_6791:
[----:B-1----:R1:W2:Y:S02]  /*348d0*/  SYNCS.PHASECHK.TRANS64.TRYWAIT P3, [R15+URZ+0x2e830], R14 ;  /* 0x02e8300e0f0075a7 */ /* 0x0022a4000806017f */
[----:B--2---:R-:W-:Y:S05]  /*348e0*/  @!P3 NANOSLEEP.SYNCS 0x989680 ;  /* 0x009896800000b95d */ /* 0x004fea0003900000 */
[----:B------:R-:W2:Y:S02]  /*348f0*/  @!P3 SYNCS.PHASECHK.TRANS64 P3, [R15+URZ+0x2e830], R14 ;  /* 0x02e8300e0f00b5a7 */ /* 0x000ea4000806007f */
[----:B--2---:R-:W-:Y:S05]  /*34900*/  @!P3 BRA `(.L_x_6791) ;  /* 0xfffffffc00f0b947 */ /* 0x004fea000383ffff */
[----:B------:R-:W-:Y:S05]  /*34910*/  BRA `(.L_x_6790) ;  /* 0xfffffe3c00347947 */ /* 0x000fea000383ffff */
.L_x_6795:
[----:B-1----:R1:W2:Y:S02]  /*34920*/  SYNCS.PHASECHK.TRANS64.TRYWAIT P2, [R15+URZ+0x2e850], R14 ;  /* 0x02e8500e0f0075a7 */ /* 0x0022a4000804017f */
[----:B--2---:R-:W-:Y:S05]  /*34930*/  @!P2 NANOSLEEP.SYNCS 0x989680 ;  /* 0x009896800000a95d */ /* 0x004fea0003900000 */
[----:B------:R-:W2:Y:S02]  /*34940*/  @!P2 SYNCS.PHASECHK.TRANS64 P2, [R15+URZ+0x2e850], R14 ;  /* 0x02e8500e0f00a5a7 */ /* 0x000ea4000804007f */
[----:B--2---:R-:W-:Y:S05]  /*34950*/  @!P2 BRA `(.L_x_6795) ;  /* 0xfffffffc00f0a947 */ /* 0x004fea000383ffff */
[----:B------:R-:W-:Y:S05]  /*34960*/  BRA `(.L_x_6792) ;  /* 0xfffffe5000547947 */ /* 0x000fea000383ffff */
.L_x_6815:
[----:B---3--:R3:W4:Y:S02]  /*34970*/  SYNCS.PHASECHK.TRANS64.TRYWAIT P3, [R0+URZ+0x2e830], R3 ;  /* 0x02e83003000075a7 */ /* 0x008724000806017f */
[----:B----4-:R-:W-:Y:S05]  /*34980*/  @!P3 NANOSLEEP.SYNCS 0x989680 ;  /* 0x009896800000b95d */ /* 0x010fea0003900000 */
[----:B------:R-:W4:Y:S02]  /*34990*/  @!P3 SYNCS.PHASECHK.TRANS64 P3, [R0+URZ+0x2e830], R3 ;  /* 0x02e830030000b5a7 */ /* 0x000f24000806007f */
[----:B----4-:R-:W-:Y:S05]  /*349a0*/  @!P3 BRA `(.L_x_6815) ;  /* 0xfffffffc00f0b947 */ /* 0x010fea000383ffff */
[----:B------:R-:W-:Y:S05]  /*349b0*/  BRA `(.L_x_6814) ;  /* 0xfffffea400787947 */ /* 0x000fea000383ffff */
.L_x_6819:
[----:B-1----:R1:W2:Y:S02]  /*349c0*/  SYNCS.PHASECHK.TRANS64.TRYWAIT P2, [R3+URZ+0x2e850], R0 ;  /* 0x02e85000030075a7 */ /* 0x0022a4000804017f */
[----:B--2---:R-:W-:Y:S05]  /*349d0*/  @!P2 NANOSLEEP.SYNCS 0x989680 ;  /* 0x009896800000a95d */ /* 0x004fea0003900000 */
[----:B------:R-:W2:Y:S02]  /*349e0*/  @!P2 SYNCS.PHASECHK.TRANS64 P2, [R3+URZ+0x2e850], R0 ;  /* 0x02e850000300a5a7 */ /* 0x000ea4000804007f */
[----:B--2---:R-:W-:Y:S05]  /*349f0*/  @!P2 BRA `(.L_x_6819) ;  /* 0xfffffffc00f0a947 */ /* 0x004fea000383ffff */
[----:B------:R-:W-:Y:S05]  /*34a00*/  BRA `(.L_x_6816) ;  /* 0xfffffeb800887947 */ /* 0x000fea000383ffff */
.L_x_6827:
[----:B--2---:R2:W3:Y:S02]  /*34a10*/  SYNCS.PHASECHK.TRANS64.TRYWAIT P3, [R3+URZ+0x2e830], R0 ;  /* 0x02e83000030075a7 */ /* 0x0044e4000806017f */
[----:B---3--:R-:W-:Y:S05]  /*34a20*/  @!P3 NANOSLEEP.SYNCS 0x989680 ;  /* 0x009896800000b95d */ /* 0x008fea0003900000 */
[----:B------:R-:W3:Y:S02]  /*34a30*/  @!P3 SYNCS.PHASECHK.TRANS64 P3, [R3+URZ+0x2e830], R0 ;  /* 0x02e830000300b5a7 */ /* 0x000ee4000806007f */
[----:B---3--:R-:W-:Y:S05]  /*34a40*/  @!P3 BRA `(.L_x_6827) ;  /* 0xfffffffc00f0b947 */ /* 0x008fea000383ffff */
[----:B------:R-:W-:Y:S05]  /*34a50*/  BRA `(.L_x_6826) ;  /* 0xfffffee4006c7947 */ /* 0x000fea000383ffff */
.L_x_6831:
[----:B-1----:R1:W2:Y:S02]  /*34a60*/  SYNCS.PHASECHK.TRANS64.TRYWAIT P2, [R3+URZ+0x2e850], R0 ;  /* 0x02e85000030075a7 */ /* 0x0022a4000804017f */
[----:B--2---:R-:W-:Y:S05]  /*34a70*/  @!P2 NANOSLEEP.SYNCS 0x989680 ;  /* 0x009896800000a95d */ /* 0x004fea0003900000 */
[----:B------:R-:W2:Y:S02]  /*34a80*/  @!P2 SYNCS.PHASECHK.TRANS64 P2, [R3+URZ+0x2e850], R0 ;  /* 0x02e850000300a5a7 */ /* 0x000ea4000804007f */
[----:B--2---:R-:W-:Y:S05]  /*34a90*/  @!P2 BRA `(.L_x_6831) ;  /* 0xfffffffc00f0a947 */ /* 0x004fea000383ffff */
[----:B------:R-:W-:Y:S05]  /*34aa0*/  BRA `(.L_x_6828) ;  /* 0xfffffef800887947 */ /* 0x000fea000383ffff */
.L_x_6845:
[----:B--2---:R2:W3:Y:S02]  /*34ab0*/  SYNCS.PHASECHK.TRANS64.TRYWAIT P1, [R13+URZ+0x2e850], R4 ;  /* 0x02e850040d0075a7 */ /* 0x0044e4000802017f */
[----:B---3--:R-:W-:Y:S05]  /*34ac0*/  @!P1 NANOSLEEP.SYNCS 0x989680 ;  /* 0x009896800000995d */ /* 0x008fea0003900000 */
[----:B------:R-:W3:Y:S02]  /*34ad0*/  @!P1 SYNCS.PHASECHK.TRANS64 P1, [R13+URZ+0x2e850], R4 ;  /* 0x02e850040d0095a7 */ /* 0x000ee4000802007f */
[----:B---3--:R-:W-:Y:S05]  /*34ae0*/  @!P1 BRA `(.L_x_6845) ;  /* 0xfffffffc00f09947 */ /* 0x008fea000383ffff */
[----:B------:R-:W-:Y:S05]  /*34af0*/  BRA `(.L_x_6844) ;  /* 0xffffff4800e87947 */ /* 0x000fea000383ffff */
.L_x_6849:
[----:B------:R-:W-:Y:S01]  /*34b00*/  IMAD.MOV.U32 R12, RZ, RZ, R0 ;  /* 0x000000ffff0c7224 */ /* 0x000fe200078e0000 */
[----:B------:R-:W-:Y:S01]  /*34b10*/  SEL R5, R36, R37, P0 ;  /* 0x0000002524057207 */ /* 0x000fe20000000000 */
[----:B------:R-:W-:Y:S01]  /*34b20*/  IMAD.MOV.U32 R11, RZ, RZ, 0x1c1f ;  /* 0x00001c1fff0b7424 */ /* 0x000fe200078e00ff */
[----:B------:R-:W-:Y:S01]  /*34b30*/  SEL R7, R37, R36, P0 ;  /* 0x0000002425077207 */ /* 0x000fe20000000000 */
[----:B------:R-:W-:Y:S01]  /*34b40*/  IMAD.MOV.U32 R15, RZ, RZ, -0x1 ;  /* 0xffffffffff0f7424 */ /* 0x000fe200078e00ff */
[----:B------:R-:W-:Y:S02]  /*34b50*/  SEL R9, R33, R32, P0 ;  /* 0x0000002021097207 */ /* 0x000fe40000000000 */
[----:B------:R-:W-:-:S07]  /*34b60*/  SEL R21, R32, R33, P0 ;  /* 0x0000002120157207 */ /* 0x000fce0000000000 */
[----:B0-----:R-:W-:Y:S05]  /*34b70*/  WARPSYNC.COLLECTIVE R15, `(.L_x_7062) ;  /* 0x000000000f087348 */ /* 0x001fea0003c00000 */
[----:B------:R1:W2:Y:S02]  /*34b80*/  SHFL.IDX P6, R14, R13, R12, R11 ;  /* 0x0000000c0d0e7389 */ /* 0x0002a400000c000b */
[----:B012---:R-:W-:Y:S01]  /*34b90*/  ENDCOLLECTIVE ;  /* 0x000000000000791b */ /* 0x007fe20003800000 */
.L_x_7062:
        /* <DEDUP_REMOVED lines=19> */
.L_x_7063:
        /* <DEDUP_REMOVED lines=19> */
.L_x_7064:
        /* <DEDUP_REMOVED lines=8> */
.L_x_7065:
[----:B------:R-:W-:Y:S02]  /*34e80*/  IMAD.MOV.U32 R13, RZ, RZ, R9 ;  /* 0x000000ffff0d7224 */ /* 0x000fe400078e0009 */
[----:B------:R-:W-:Y:S02]  /*34e90*/  IMAD.MOV.U32 R12, RZ, RZ, R0 ;  /* 0x000000ffff0c7224 */ /* 0x000fe400078e0000 */
[----:B------:R-:W-:-:S07]  /*34ea0*/  IMAD.MOV.U32 R7, RZ, RZ, R14 ;  /* 0x000000ffff077224 */ /* 0x000fce00078e000e */
[----:B------:R-:W-:Y:S05]  /*34eb0*/  WARPSYNC.COLLECTIVE R15, `(.L_x_7066) ;  /* 0x000000000f087348 */ /* 0x000fea0003c00000 */
[----:B------:R0:W1:Y:S02]  /*34ec0*/  SHFL.IDX P6, R14, R13, R12, R11 ;  /* 0x0000000c0d0e7389 */ /* 0x00006400000c000b */
[----:B01----:R-:W-:Y:S01]  /*34ed0*/  ENDCOLLECTIVE ;  /* 0x000000000000791b */ /* 0x003fe20003800000 */
.L_x_7066:
        /* <DEDUP_REMOVED lines=8> */
.L_x_7067:
[----:B------:R-:W-:Y:S02]  /*34f60*/  IMAD.MOV.U32 R13, RZ, RZ, R25 ;  /* 0x000000ffff0d7224 */ /* 0x000fe400078e0019 */
[----:B------:R-:W-:Y:S02]  /*34f70*/  IMAD.MOV.U32 R12, RZ, RZ, R0 ;  /* 0x000000ffff0c7224 */ /* 0x000fe400078e0000 */
[----:B------:R-:W-:-:S07]  /*34f80*/  IMAD.MOV.U32 R21, RZ, RZ, R14 ;  /* 0x000000ffff157224 */ /* 0x000fce00078e000e */
[----:B------:R-:W-:Y:S05]  /*34f90*/  WARPSYNC.COLLECTIVE R15, `(.L_x_7068) ;  /* 0x000000000f087348 */ /* 0x000fea0003c00000 */
[----:B------:R0:W1:Y:S02]  /*34fa0*/  SHFL.IDX P6, R14, R13, R12, R11 ;  /* 0x0000000c0d0e7389 */ /* 0x00006400000c000b */
[----:B01----:R-:W-:Y:S01]  /*34fb0*/  ENDCOLLECTIVE ;  /* 0x000000000000791b */ /* 0x003fe20003800000 */
.L_x_7068:
        /* <DEDUP_REMOVED lines=8> */
.L_x_7069:
[----:B------:R-:W-:Y:S02]  /*35040*/  IMAD.MOV.U32 R13, RZ, RZ, R29 ;  /* 0x000000ffff0d7224 */ /* 0x000fe400078e001d */
[----:B------:R-:W-:Y:S02]  /*35050*/  IMAD.MOV.U32 R12, RZ, RZ, R0 ;  /* 0x000000ffff0c7224 */ /* 0x000fe400078e0000 */
[----:B------:R-:W-:-:S07]  /*35060*/  IMAD.MOV.U32 R27, RZ, RZ, R14 ;  /* 0x000000ffff1b7224 */ /* 0x000fce00078e000e */
[----:B------:R-:W-:Y:S05]  /*35070*/  WARPSYNC.COLLECTIVE R15, `(.L_x_7070) ;  /* 0x000000000f087348 */ /* 0x000fea0003c00000 */
[----:B------:R0:W1:Y:S02]  /*35080*/  SHFL.IDX P6, R14, R13, R12, R11 ;  /* 0x0000000c0d0e7389 */ /* 0x00006400000c000b */
[----:B01----:R-:W-:Y:S01]  /*35090*/  ENDCOLLECTIVE ;  /* 0x000000000000791b */ /* 0x003fe20003800000 */
.L_x_7070:
        /* <DEDUP_REMOVED lines=8> */
.L_x_7071:
[----:B------:R-:W-:Y:S02]  /*35120*/  IMAD.MOV.U32 R13, RZ, RZ, R33 ;  /* 0x000000ffff0d7224 */ /* 0x000fe400078e0021 */
[----:B------:R-:W-:Y:S02]  /*35130*/  IMAD.MOV.U32 R12, RZ, RZ, R0 ;  /* 0x000000ffff0c7224 */ /* 0x000fe400078e0000 */
[----:B------:R-:W-:-:S07]  /*35140*/  IMAD.MOV.U32 R31, RZ, RZ, R14 ;  /* 0x000000ffff1f7224 */ /* 0x000fce00078e000e */
[----:B------:R-:W-:Y:S05]  /*35150*/  WARPSYNC.COLLECTIVE R15, `(.L_x_7072) ;  /* 0x000000000f087348 */ /* 0x000fea0003c00000 */
[----:B------:R0:W1:Y:S02]  /*35160*/  SHFL.IDX P6, R14, R13, R12, R11 ;  /* 0x0000000c0d0e7389 */ /* 0x00006400000c000b */
[----:B01----:R-:W-:Y:S01]  /*35170*/  ENDCOLLECTIVE ;  /* 0x000000000000791b */ /* 0x003fe20003800000 */
.L_x_7072:
        /* <DEDUP_REMOVED lines=8> */
.L_x_7073:
[----:B------:R-:W-:Y:S02]  /*35200*/  IMAD.MOV.U32 R13, RZ, RZ, R37 ;  /* 0x000000ffff0d7224 */ /* 0x000fe400078e0025 */
[----:B------:R-:W-:Y:S02]  /*35210*/  IMAD.MOV.U32 R12, RZ, RZ, R0 ;  /* 0x000000ffff0c7224 */ /* 0x000fe400078e0000 */
[----:B------:R-:W-:-:S07]  /*35220*/  IMAD.MOV.U32 R35, RZ, RZ, R14 ;  /* 0x000000ffff237224 */ /* 0x000fce00078e000e */
[----:B------:R-:W-:Y:S05]  /*35230*/  WARPSYNC.COLLECTIVE R15, `(.L_x_7074) ;  /* 0x000000000f087348 */ /* 0x000fea0003c00000 */
[----:B------:R0:W1:Y:S02]  /*35240*/  SHFL.IDX P6, R14, R13, R12, R11 ;  /* 0x0000000c0d0e7389 */ /* 0x00006400000c000b */
[----:B01----:R-:W-:Y:S01]  /*35250*/  ENDCOLLECTIVE ;  /* 0x000000000000791b */ /* 0x003fe20003800000 */
.L_x_7074:
        /* <DEDUP_REMOVED lines=8> */
.L_x_7075:
[----:B------:R-:W-:Y:S02]  /*352e0*/  IMAD.MOV.U32 R13, RZ, RZ, R41 ;  /* 0x000000ffff0d7224 */ /* 0x000fe400078e0029 */
[----:B------:R-:W-:Y:S02]  /*352f0*/  IMAD.MOV.U32 R12, RZ, RZ, R0 ;  /* 0x000000ffff0c7224 */ /* 0x000fe400078e0000 */
[----:B------:R-:W-:-:S07]  /*35300*/  IMAD.MOV.U32 R20, RZ, RZ, R14 ;  /* 0x000000ffff147224 */ /* 0x000fce00078e000e */
[----:B------:R-:W-:Y:S05]  /*35310*/  WARPSYNC.COLLECTIVE R15, `(.L_x_7076) ;  /* 0x000000000f087348 */ /* 0x000fea0003c00000 */
[----:B------:R0:W1:Y:S02]  /*35320*/  SHFL.IDX P6, R14, R13, R12, R11 ;  /* 0x0000000c0d0e7389 */ /* 0x00006400000c000b */
[----:B01----:R-:W-:Y:S01]  /*35330*/  ENDCOLLECTIVE ;  /* 0x000000000000791b */ /* 0x003fe20003800000 */
.L_x_7076:
[----:B------:R-:W-:Y:S02]  /*35340*/  IMAD.MOV.U32 R13, RZ, RZ, R43 ;  /* 0x000000ffff0d7224 */ /* 0x000fe400078e002b */
[----:B------:R-:W-:Y:S02]  /*35350*/  IMAD.MOV.U32 R12, RZ, RZ, R2 ;  /* 0x000000ffff0c7224 */ /* 0x000fe400078e0002 */
[----:B------:R-:W-:-:S07]  /*35360*/  IMAD.MOV.U32 R41, RZ, RZ, R14 ;  /* 0x000000ffff297224 */ /* 0x000fce00078e000e */
[----:B------:R-:W-:Y:S05]  /*35370*/  WARPSYNC.COLLECTIVE R15, `(.L_x_7077) ;  /* 0x000000000f087348 */ /* 0x000fea0003c00000 */
[----:B------:R0:W1:Y:S02]  /*35380*/  SHFL.IDX P6, R14, R13, R12, R11 ;  /* 0x0000000c0d0e7389 */ /* 0x00006400000c000b */
[----:B01----:R-:W-:Y:S01]  /*35390*/  ENDCOLLECTIVE ;  /* 0x000000000000791b */ /* 0x003fe20003800000 */
.L_x_7077:
[----:B------:R-:W-:Y:S02]  /*353a0*/  IMAD.MOV.U32 R13, RZ, RZ, R45 ;  /* 0x000000ffff0d7224 */ /* 0x000fe400078e002d */
[----:B------:R-:W-:Y:S02]  /*353b0*/  IMAD.MOV.U32 R12, RZ, RZ, R0 ;  /* 0x000000ffff0c7224 */ /* 0x000fe400078e0000 */
[----:B------:R-:W-:-:S07]  /*353c0*/  IMAD.MOV.U32 R40, RZ, RZ, R14 ;  /* 0x000000ffff287224 */ /* 0x000fce00078e000e */
[----:B------:R-:W-:Y:S05]  /*353d0*/  WARPSYNC.COLLECTIVE R15, `(.L_x_7078) ;  /* 0x000000000f087348 */ /* 0x000fea0003c00000 */
[----:B------:R0:W1:Y:S02]  /*353e0*/  SHFL.IDX P6, R14, R13, R12, R11 ;  /* 0x0000000c0d0e7389 */ /* 0x00006400000c000b */
[----:B01----:R-:W-:Y:S01]  /*353f0*/  ENDCOLLECTIVE ;  /* 0x000000000000791b */ /* 0x003fe20003800000 */
.L_x_7078:
        /* <DEDUP_REMOVED lines=8> */
.L_x_7079:
[----:B------:R-:W-:Y:S02]  /*35480*/  IMAD.MOV.U32 R13, RZ, RZ, R49 ;  /* 0x000000ffff0d7224 */ /* 0x000fe400078e0031 */
[----:B------:R-:W-:Y:S02]  /*35490*/  IMAD.MOV.U32 R12, RZ, RZ, R0 ;  /* 0x000000ffff0c7224 */ /* 0x000fe400078e0000 */
[----:B------:R-:W-:-:S07]  /*354a0*/  IMAD.MOV.U32 R42, RZ, RZ, R14 ;  /* 0x000000ffff2a7224 */ /* 0x000fce00078e000e */
[----:B------:R-:W-:Y:S05]  /*354b0*/  WARPSYNC.COLLECTIVE R15, `(.L_x_7080) ;  /* 0x000000000f087348 */ /* 0x000fea0003c00000 */
[----:B------:R0:W1:Y:S02]  /*354c0*/  SHFL.IDX P6, R14, R13, R12, R11 ;  /* 0x0000000c0d0e7389 */ /* 0x00006400000c000b */
[----:B01----:R-:W-:Y:S01]  /*354d0*/  ENDCOLLECTIVE ;  /* 0x000000000000791b */ /* 0x003fe20003800000 */
.L_x_7080:
[----:B------:R-:W-:Y:S02]  /*354e0*/  SEL R5, R45, R42, P0 ;  /* 0x0000002a2d057207 */ /* 0x000fe40000000000 */
[----:B------:R-:W-:Y:S01]  /*354f0*/  SEL R7, R42, R45, P0 ;  /* 0x0000002d2a077207 */ /* 0x000fe20000000000 */
[----:B------:R-:W-:Y:S02]  /*35500*/  IMAD.MOV.U32 R45, RZ, RZ, RZ ;  /* 0x000000ffff2d7224 */ /* 0x000fe400078e00ff */
[----:B------:R-:W-:Y:S02]  /*35510*/  IMAD.MOV.U32 R13, RZ, RZ, R51 ;  /* 0x000000ffff0d7224 */ /* 0x000fe400078e0033 */
[----:B------:R-:W-:Y:S02]  /*35520*/  IMAD.MOV.U32 R12, RZ, RZ, R2 ;  /* 0x000000ffff0c7224 */ /* 0x000fe400078e0002 */
[----:B------:R-:W-:-:S07]  /*35530*/  IMAD.MOV.U32 R49, RZ, RZ, R14 ;  /* 0x000000ffff317224 */ /* 0x000fce00078e000e */
[----:B------:R-:W-:Y:S05]  /*35540*/  WARPSYNC.COLLECTIVE R15, `(.L_x_7081) ;  /* 0x000000000f087348 */ /* 0x000fea0003c00000 */
[----:B------:R0:W1:Y:S02]  /*35550*/  SHFL.IDX P6, R14, R13, R12, R11 ;  /* 0x0000000c0d0e7389 */ /* 0x00006400000c000b */
[----:B01----:R-:W-:Y:S01]  /*35560*/  ENDCOLLECTIVE ;  /* 0x000000000000791b */ /* 0x003fe20003800000 */
.L_x_7081:
[----:B------:R-:W-:Y:S02]  /*35570*/  IMAD.MOV.U32 R13, RZ, RZ, R53 ;  /* 0x000000ffff0d7224 */ /* 0x000fe400078e0035 */
[----:B------:R-:W-:Y:S02]  /*35580*/  IMAD.MOV.U32 R12, RZ, RZ, R0 ;  /* 0x000000ffff0c7224 */ /* 0x000fe400078e0000 */
[----:B------:R-:W-:-:S07]  /*35590*/  IMAD.MOV.U32 R44, RZ, RZ, R14 ;  /* 0x000000ffff2c7224 */ /* 0x000fce00078e000e */
[----:B------:R-:W-:Y:S05]  /*355a0*/  WARPSYNC.COLLECTIVE R15, `(.L_x_7082) ;  /* 0x000000000f087348 */ /* 0x000fea0003c00000 */
[----:B------:R0:W1:Y:S02]  /*355b0*/  SHFL.IDX P6, R14, R13, R12, R11 ;  /* 0x0000000c0d0e7389 */ /* 0x00006400000c000b */
[----:B01----:R-:W-:Y:S01]  /*355c0*/  ENDCOLLECTIVE ;  /* 0x000000000000791b */ /* 0x003fe20003800000 */
.L_x_7082:
[----:B------:R-:W-:Y:S01]  /*355d0*/  SEL R9, R49, R44, P0 ;  /* 0x0000002c31097207 */ /* 0x000fe20000000000 */
[----:B------:R-:W-:Y:S02]  /*355e0*/  IMAD.MOV.U32 R13, RZ, RZ, R55 ;  /* 0x000000ffff0d7224 */ /* 0x000fe400078e0037 */
[----:B------:R-:W-:Y:S02]  /*355f0*/  IMAD.MOV.U32 R12, RZ, RZ, R2 ;  /* 0x000000ffff0c7224 */ /* 0x000fe400078e0002 */
[----:B------:R-:W-:-:S07]  /*35600*/  IMAD.MOV.U32 R53, RZ, RZ, R14 ;  /* 0x000000ffff357224 */ /* 0x000fce00078e000e */
[----:B------:R-:W-:Y:S05]  /*35610*/  WARPSYNC.COLLECTIVE R15, `(.L_x_7083) ;  /* 0x000000000f087348 */ /* 0x000fea0003c00000 */
[----:B------:R0:W1:Y:S02]  /*35620*/  SHFL.IDX P6, R14, R13, R12, R11 ;  /* 0x0000000c0d0e7389 */ /* 0x00006400000c000b */
[----:B01----:R-:W-:Y:S01]  /*35630*/  ENDCOLLECTIVE ;  /* 0x000000000000791b */ /* 0x003fe20003800000 */
.L_x_7083:
[----:B------:R-:W-:Y:S02]  /*35640*/  IMAD.MOV.U32 R13, RZ, RZ, R57 ;  /* 0x000000ffff0d7224 */ /* 0x000fe400078e0039 */
[----:B------:R-:W-:Y:S02]  /*35650*/  IMAD.MOV.U32 R12, RZ, RZ, R0 ;  /* 0x000000ffff0c7224 */ /* 0x000fe400078e0000 */
[----:B------:R-:W-:-:S07]  /*35660*/  IMAD.MOV.U32 R46, RZ, RZ, R14 ;  /* 0x000000ffff2e7224 */ /* 0x000fce00078e000e */
[----:B------:R-:W-:Y:S05]  /*35670*/  WARPSYNC.COLLECTIVE R15, `(.L_x_7084) ;  /* 0x000000000f087348 */ /* 0x000fea0003c00000 */
[----:B------:R0:W1:Y:S02]  /*35680*/  SHFL.IDX P6, R14, R13, R12, R11 ;  /* 0x0000000c0d0e7389 */ /* 0x00006400000c000b */
[----:B01----:R-:W-:Y:S01]  /*35690*/  ENDCOLLECTIVE ;  /* 0x000000000000791b */ /* 0x003fe20003800000 */
.L_x_7084:
        /* <DEDUP_REMOVED lines=8> */
.L_x_7085:
[----:B------:R-:W-:Y:S02]  /*35720*/  IMAD.MOV.U32 R13, RZ, RZ, R61 ;  /* 0x000000ffff0d7224 */ /* 0x000fe400078e003d */
[----:B------:R-:W-:Y:S02]  /*35730*/  IMAD.MOV.U32 R12, RZ, RZ, R0 ;  /* 0x000000ffff0c7224 */ /* 0x000fe400078e0000 */
[----:B------:R-:W-:-:S07]  /*35740*/  IMAD.MOV.U32 R48, RZ, RZ, R14 ;  /* 0x000000ffff307224 */ /* 0x000fce00078e000e */
[----:B------:R-:W-:Y:S05]  /*35750*/  WARPSYNC.COLLECTIVE R15, `(.L_x_7086) ;  /* 0x000000000f087348 */ /* 0x000fea0003c00000 */
[----:B------:R0:W1:Y:S02]  /*35760*/  SHFL.IDX P6, R14, R13, R12, R11 ;  /* 0x0000000c0d0e7389 */ /* 0x00006400000c000b */
[----:B01----:R-:W-:Y:S01]  /*35770*/  ENDCOLLECTIVE ;  /* 0x000000000000791b */ /* 0x003fe20003800000 */
.L_x_7086:
        /* <DEDUP_REMOVED lines=8> */
.L_x_7087:
[----:B------:R-:W-:Y:S02]  /*35800*/  IMAD.MOV.U32 R13, RZ, RZ, R65 ;  /* 0x000000ffff0d7224 */ /* 0x000fe400078e0041 */
[----:B------:R-:W-:Y:S02]  /*35810*/  IMAD.MOV.U32 R12, RZ, RZ, R0 ;  /* 0x000000ffff0c7224 */ /* 0x000fe400078e0000 */
[----:B------:R-:W-:-:S07]  /*35820*/  IMAD.MOV.U32 R50, RZ, RZ, R14 ;  /* 0x000000ffff327224 */ /* 0x000fce00078e000e */
[----:B------:R-:W-:Y:S05]  /*35830*/  WARPSYNC.COLLECTIVE R15, `(.L_x_7088) ;  /* 0x000000000f087348 */ /* 0x000fea0003c00000 */
[----:B------:R0:W1:Y:S02]  /*35840*/  SHFL.IDX P6, R14, R13, R12, R11 ;  /* 0x0000000c0d0e7389 */ /* 0x00006400000c000b */
[----:B01----:R-:W-:Y:S01]  /*35850*/  ENDCOLLECTIVE ;  /* 0x000000000000791b */ /* 0x003fe20003800000 */
.L_x_7088:
        /* <DEDUP_REMOVED lines=8> */
.L_x_7089:
[----:B------:R-:W-:Y:S02]  /*358e0*/  IMAD.MOV.U32 R13, RZ, RZ, R69 ;  /* 0x000000ffff0d7224 */ /* 0x000fe400078e0045 */
[----:B------:R-:W-:Y:S02]  /*358f0*/  IMAD.MOV.U32 R12, RZ, RZ, R0 ;  /* 0x000000ffff0c7224 */ /* 0x000fe400078e0000 */
[----:B------:R-:W-:-:S07]  /*35900*/  IMAD.MOV.U32 R52, RZ, RZ, R14 ;  /* 0x000000ffff347224 */ /* 0x000fce00078e000e */
[----:B------:R-:W-:Y:S05]  /*35910*/  WARPSYNC.COLLECTIVE R15, `(.L_x_7090) ;  /* 0x000000000f087348 */ /* 0x000fea0003c00000 */
[----:B------:R0:W1:Y:S02]  /*35920*/  SHFL.IDX P6, R14, R13, R12, R11 ;  /* 0x0000000c0d0e7389 */ /* 0x00006400000c000b */
[----:B01----:R-:W-:Y:S01]  /*35930*/  ENDCOLLECTIVE ;  /* 0x000000000000791b */ /* 0x003fe20003800000 */
.L_x_7090:
[----:B------:R-:W-:Y:S01]  /*35940*/  SEL R39, R52, R65, P0 ;  /* 0x0000004134277207 */ /* 0x000fe20000000000 */
[----:B------:R-:W-:Y:S02]  /*35950*/  IMAD.MOV.U32 R13, RZ, RZ, R75 ;  /* 0x000000ffff0d7224 */ /* 0x000fe400078e004b */
[----:B------:R-:W-:Y:S02]  /*35960*/  IMAD.MOV.U32 R12, RZ, RZ, R2 ;  /* 0x000000ffff0c7224 */ /* 0x000fe400078e0002 */
[----:B------:R-:W-:-:S07]  /*35970*/  IMAD.MOV.U32 R69, RZ, RZ, R14 ;  /* 0x000000ffff457224 */ /* 0x000fce00078e000e */
[----:B------:R-:W-:Y:S05]  /*35980*/  WARPSYNC.COLLECTIVE R15, `(.L_x_7091) ;  /* 0x000000000f087348 */ /* 0x000fea0003c00000 */
[----:B------:R0:W1:Y:S02]  /*35990*/  SHFL.IDX P6, R14, R13, R12, R11 ;  /* 0x0000000c0d0e7389 */ /* 0x00006400000c000b */
[----:B01----:R-:W-:Y:S01]  /*359a0*/  ENDCOLLECTIVE ;  /* 0x000000000000791b */ /* 0x003fe20003800000 */
.L_x_7091:
[----:B------:R-:W-:Y:S02]  /*359b0*/  IMAD.MOV.U32 R13, RZ, RZ, R77 ;  /* 0x000000ffff0d7224 */ /* 0x000fe400078e004d */
[----:B------:R-:W-:Y:S02]  /*359c0*/  IMAD.MOV.U32 R12, RZ, RZ, R0 ;  /* 0x000000ffff0c7224 */ /* 0x000fe400078e0000 */
[----:B------:R-:W-:-:S07]  /*359d0*/  IMAD.MOV.U32 R54, RZ, RZ, R14 ;  /* 0x000000ffff367224 */ /* 0x000fce00078e000e */
[----:B------:R-:W-:Y:S05]  /*359e0*/  WARPSYNC.COLLECTIVE R15, `(.L_x_7092) ;  /* 0x000000000f087348 */ /* 0x000fea0003c00000 */
[----:B------:R0:W1:Y:S02]  /*359f0*/  SHFL.IDX P6, R14, R13, R12, R11 ;  /* 0x0000000c0d0e7389 */ /* 0x00006400000c000b */
[----:B01----:R-:W-:Y:S01]  /*35a00*/  ENDCOLLECTIVE ;  /* 0x000000000000791b */ /* 0x003fe20003800000 */
.L_x_7092:
[----:B------:R-:W-:Y:S02]  /*35a10*/  IMAD.MOV.U32 R13, RZ, RZ, R79 ;  /* 0x000000ffff0d7224 */ /* 0x000fe400078e004f */
[----:B------:R-:W-:Y:S02]  /*35a20*/  IMAD.MOV.U32 R12, RZ, RZ, R2 ;  /* 0x000000ffff0c7224 */ /* 0x000fe400078e0002 */
[----:B------:R-:W-:-:S07]  /*35a30*/  IMAD.MOV.U32 R77, RZ, RZ, R14 ;  /* 0x000000ffff4d7224 */ /* 0x000fce00078e000e */
[----:B------:R-:W-:Y:S05]  /*35a40*/  WARPSYNC.COLLECTIVE R15, `(.L_x_7093) ;  /* 0x000000000f087348 */ /* 0x000fea0003c00000 */
[----:B------:R0:W1:Y:S02]  /*35a50*/  SHFL.IDX P6, R14, R13, R12, R11 ;  /* 0x0000000c0d0e7389 */ /* 0x00006400000c000b */
[----:B01----:R-:W-:Y:S01]  /*35a60*/  ENDCOLLECTIVE ;  /* 0x000000000000791b */ /* 0x003fe20003800000 */
.L_x_7093:
[----:B------:R-:W-:Y:S02]  /*35a70*/  SEL R12, R37, R20, P0 ;  /* 0x00000014250c7207 */ /* 0x000fe40000000000 */
[----:B------:R-:W-:Y:S02]  /*35a80*/  SEL R11, R44, R49, P0 ;  /* 0x000000312c0b7207 */ /* 0x000fe40000000000 */
[----:B------:R-:W-:Y:S02]  /*35a90*/  SEL R13, R69, R54, P0 ;  /* 0x00000036450d7207 */ /* 0x000fe40000000000 */
[----:B------:R-:W-:Y:S01]  /*35aa0*/  SEL R15, R54, R69, P0 ;  /* 0x00000045360f7207 */ /* 0x000fe20000000000 */
[----:B------:R-:W-:Y:S01]  /*35ab0*/  IMAD.MOV.U32 R60, RZ, RZ, R14 ;  /* 0x000000ffff3c7224 */ /* 0x000fe200078e000e */
[----:B------:R-:W-:Y:S02]  /*35ac0*/  SEL R14, R20, R37, P0 ;  /* 0x00000025140e7207 */ /* 0x000fe40000000000 */
[----:B------:R-:W-:Y:S01]  /*35ad0*/  SEL R37, R65, R52, P0 ;  /* 0x0000003441257207 */ /* 0x000fe20000000000 */
[----:B------:R-:W-:Y:S06]  /*35ae0*/  BRA `(.L_x_7094) ;  /* 0xffffff54004c7947 */ /* 0x000fec000383ffff */
.L_x_6891:
        /* <DEDUP_REMOVED lines=11> */
.L_x_7096:
[----:B------:R-:W-:Y:S05]  /*35ba0*/  BSYNC B1 ;  /* 0x0000000000017941 */ /* 0x000fea0003800000 */
.L_x_7095:
[----:B------:R-:W-:Y:S05]  /*35bb0*/  BRA `(.L_x_7097) ;  /* 0xffffff88004c7947 */ /* 0x000fea000383ffff */
.L_x_6893:
[----:B------:R-:W-:Y:S01]  /*35bc0*/  BSSY B1, `(.L_x_7098) ;  /* 0x0000006000017945 */ /* 0x000fe20003800000 */
[----:B------:R-:W-:-:S07]  /*35bd0*/  IMAD.MOV.U32 R15, RZ, RZ, -0x1 ;  /* 0xffffffffff0f7424 */ /* 0x000fce00078e00ff */
[----:B0-----:R-:W-:Y:S05]  /*35be0*/  WARPSYNC.COLLECTIVE R15, `(.L_x_7099) ;  /* 0x000000000f0c7348 */ /* 0x001fea0003c00000 */
[----:B------:R-:W-:Y:S02]  /*35bf0*/  ELECT P6, UR62, PT ;  /* 0x00000000003e782f */ /* 0x000fe400038c0000 */
[----:B------:R-:W-:Y:S01]  /*35c00*/  MOV R14, UR62 ;  /* 0x0000003e000e7c02 */ /* 0x000fe20008000f00 */
[----:B0-----:R-:W-:Y:S10]  /*35c10*/  ENDCOLLECTIVE ;  /* 0x000000000000791b */ /* 0x001ff40003800000 */
.L_x_7099:
[----:B------:R-:W-:Y:S05]  /*35c20*/  BSYNC B1 ;  /* 0x0000000000017941 */ /* 0x000fea0003800000 */
.L_x_7098:
[----:B------:R-:W-:Y:S05]  /*35c30*/  BRA `(.L_x_6892) ;  /* 0xffffff8800447947 */ /* 0x000fea000383ffff */
.L_x_6895:
[----:B0-----:R0:W1:Y:S02]  /*35c40*/  SYNCS.PHASECHK.TRANS64.TRYWAIT P0, [R11+URZ+0x2e820], R4 ;  /* 0x02e820040b0075a7 */ /* 0x001064000800017f */
[----:B-1----:R-:W-:Y:S05]  /*35c50*/  @!P0 NANOSLEEP.SYNCS 0x989680 ;  /* 0x009896800000895d */ /* 0x002fea0003900000 */
[----:B------:R-:W1:Y:S02]  /*35c60*/  @!P0 SYNCS.PHASECHK.TRANS64 P0, [R11+URZ+0x2e820], R4 ;  /* 0x02e820040b0085a7 */ /* 0x000e64000800007f */
[----:B-1----:R-:W-:Y:S05]  /*35c70*/  @!P0 BRA `(.L_x_6895) ;  /* 0xfffffffc00f08947 */ /* 0x002fea000383ffff */
[----:B------:R-:W-:Y:S05]  /*35c80*/  BRA `(.L_x_7100) ;  /* 0xffffff8800607947 */ /* 0x000fea000383ffff */
.L_x_6899:
[----:B-1----:R1:W2:Y:S02]  /*35c90*/  SYNCS.PHASECHK.TRANS64.TRYWAIT P0, [R7+URZ+0x2e8a0], R9 ;  /* 0x02e8a009070075a7 */ /* 0x0022a4000800017f */
[----:B--2---:R-:W-:Y:S05]  /*35ca0*/  @!P0 NANOSLEEP.SYNCS 0x989680 ;  /* 0x009896800000895d */ /* 0x004fea0003900000 */
[----:B------:R-:W2:Y:S02]  /*35cb0*/  @!P0 SYNCS.PHASECHK.TRANS64 P0, [R7+URZ+0x2e8a0], R9 ;  /* 0x02e8a009070085a7 */ /* 0x000ea4000800007f */
[----:B--2---:R-:W-:Y:S05]  /*35cc0*/  @!P0 BRA `(.L_x_6899) ;  /* 0xfffffffc00f08947 */ /* 0x004fea000383ffff */
[----:B------:R-:W-:Y:S05]  /*35cd0*/  BRA `(.L_x_7101) ;  /* 0xffffff8800807947 */ /* 0x000fea000383ffff */
.L_x_6904:
[----:B0-----:R0:W2:Y:S02]  /*35ce0*/  SYNCS.PHASECHK.TRANS64.TRYWAIT P0, [R7+URZ+0x2e8c0], R9 ;  /* 0x02e8c009070075a7 */ /* 0x0010a4000800017f */
[----:B--2---:R-:W-:Y:S05]  /*35cf0*/  @!P0 NANOSLEEP.SYNCS 0x989680 ;  /* 0x009896800000895d */ /* 0x004fea0003900000 */
[----:B------:R-:W2:Y:S02]  /*35d00*/  @!P0 SYNCS.PHASECHK.TRANS64 P0, [R7+URZ+0x2e8c0], R9 ;  /* 0x02e8c009070085a7 */ /* 0x000ea4000800007f */
[----:B--2---:R-:W-:Y:S05]  /*35d10*/  @!P0 BRA `(.L_x_6904) ;  /* 0xfffffffc00f08947 */ /* 0x004fea000383ffff */
[----:B------:R-:W-:Y:S05]  /*35d20*/  BRA `(.L_x_7102) ;  /* 0xffffff8c00007947 */ /* 0x000fea000383ffff */
.L_x_6911:
[----:B0-----:R0:W1:Y:S02]  /*35d30*/  SYNCS.PHASECHK.TRANS64.TRYWAIT P1, [R5+URZ+0x2e8a0], R6 ;  /* 0x02e8a006050075a7 */ /* 0x001064000802017f */
[----:B-1----:R-:W-:Y:S05]  /*35d40*/  @!P1 NANOSLEEP.SYNCS 0x989680 ;  /* 0x009896800000995d */ /* 0x002fea0003900000 */
[----:B------:R-:W1:Y:S02]  /*35d50*/  @!P1 SYNCS.PHASECHK.TRANS64 P1, [R5+URZ+0x2e8a0], R6 ;  /* 0x02e8a006050095a7 */ /* 0x000e64000802007f */
[----:B-1----:R-:W-:Y:S05]  /*35d60*/  @!P1 BRA `(.L_x_6911) ;  /* 0xfffffffc00f09947 */ /* 0x002fea000383ffff */
[----:B------:R-:W-:Y:S05]  /*35d70*/  BRA `(.L_x_7103) ;  /* 0xffffff8c00d47947 */ /* 0x000fea000383ffff */
.L_x_6916:
[----:B-1----:R1:W2:Y:S02]  /*35d80*/  SYNCS.PHASECHK.TRANS64.TRYWAIT P1, [R5+URZ+0x2e8c0], R6 ;  /* 0x02e8c006050075a7 */ /* 0x0022a4000802017f */
[----:B--2---:R-:W-:Y:S05]  /*35d90*/  @!P1 NANOSLEEP.SYNCS 0x989680 ;  /* 0x009896800000995d */ /* 0x004fea0003900000 */
[----:B------:R-:W2:Y:S02]  /*35da0*/  @!P1 SYNCS.PHASECHK.TRANS64 P1, [R5+URZ+0x2e8c0], R6 ;  /* 0x02e8c006050095a7 */ /* 0x000ea4000802007f */
[----:B--2---:R-:W-:Y:S05]  /*35db0*/  @!P1 BRA `(.L_x_6916) ;  /* 0xfffffffc00f09947 */ /* 0x004fea000383ffff */
[----:B------:R-:W-:Y:S05]  /*35dc0*/  BRA `(.L_x_7104) ;  /* 0xffffff9000507947 */ /* 0x000fea000383ffff */
.L_x_6937:
        /* <DEDUP_REMOVED lines=11> */
.L_x_7106:
[----:B------:R-:W-:Y:S05]  /*35e80*/  BSYNC B0 ;  /* 0x0000000000007941 */ /* 0x000fea0003800000 */
.L_x_7105:
[----:B------:R-:W-:Y:S05]  /*35e90*/  BRA `(.L_x_7107) ;  /* 0xffffffa000507947 */ /* 0x000fea000383ffff */
.L_x_6939:
[----:B------:R-:W-:Y:S01]  /*35ea0*/  BSSY B0, `(.L_x_7108) ;  /* 0x0000006000007945 */ /* 0x000fe20003800000 */
[----:B------:R-:W-:-:S07]  /*35eb0*/  IMAD.MOV.U32 R15, RZ, RZ, -0x1 ;  /* 0xffffffffff0f7424 */ /* 0x000fce00078e00ff */
[----:B01----:R-:W-:Y:S05]  /*35ec0*/  WARPSYNC.COLLECTIVE R15, `(.L_x_7109) ;  /* 0x000000000f0c7348 */ /* 0x003fea0003c00000 */
[----:B------:R-:W-:Y:S02]  /*35ed0*/  ELECT P6, UR62, PT ;  /* 0x00000000003e782f */ /* 0x000fe400038c0000 */
[----:B------:R-:W-:Y:S01]  /*35ee0*/  MOV R14, UR62 ;  /* 0x0000003e000e7c02 */ /* 0x000fe20008000f00 */
[----:B01----:R-:W-:Y:S10]  /*35ef0*/  ENDCOLLECTIVE ;  /* 0x000000000000791b */ /* 0x003ff40003800000 */
.L_x_7109:
[----:B------:R-:W-:Y:S05]  /*35f00*/  BSYNC B0 ;  /* 0x0000000000007941 */ /* 0x000fea0003800000 */
.L_x_7108:
[----:B------:R-:W-:Y:S05]  /*35f10*/  BRA `(.L_x_7110) ;  /* 0xffffffa000487947 */ /* 0x000fea000383ffff */
.L_x_6942:
[----:B0-----:R0:W1:Y:S02]  /*35f20*/  SYNCS.PHASECHK.TRANS64.TRYWAIT P2, [R5+URZ+0x2e880], R7 ;  /* 0x02e88007050075a7 */ /* 0x001064000804017f */
[----:B-1----:R-:W-:Y:S05]  /*35f30*/  @!P2 NANOSLEEP.SYNCS 0x989680 ;  /* 0x009896800000a95d */ /* 0x002fea0003900000 */
[----:B------:R-:W1:Y:S02]  /*35f40*/  @!P2 SYNCS.PHASECHK.TRANS64 P2, [R5+URZ+0x2e880], R7 ;  /* 0x02e880070500a5a7 */ /* 0x000e64000804007f */
[----:B-1----:R-:W-:Y:S05]  /*35f50*/  @!P2 BRA `(.L_x_6942) ;  /* 0xfffffffc00f0a947 */ /* 0x002fea000383ffff */
[----:B------:R-:W-:Y:S05]  /*35f60*/  BRA `(.L_x_7111) ;  /* 0xffffffa000cc7947 */ /* 0x000fea000383ffff */
.L_x_6944:
[----:B-1----:R1:W2:Y:S02]  /*35f70*/  SYNCS.PHASECHK.TRANS64.TRYWAIT P2, [R5+URZ+0x2e840], R7 ;  /* 0x02e84007050075a7 */ /* 0x0022a4000804017f */
[----:B--2---:R-:W-:Y:S05]  /*35f80*/  @!P2 NANOSLEEP.SYNCS 0x989680 ;  /* 0x009896800000a95d */ /* 0x004fea0003900000 */
[----:B------:R-:W2:Y:S02]  /*35f90*/  @!P2 SYNCS.PHASECHK.TRANS64 P2, [R5+URZ+0x2e840], R7 ;  /* 0x02e840070500a5a7 */ /* 0x000ea4000804007f */
[----:B--2---:R-:W-:Y:S05]  /*35fa0*/  @!P2 BRA `(.L_x_6944) ;  /* 0xfffffffc00f0a947 */ /* 0x004fea000383ffff */
[----:B------:R-:W-:Y:S05]  /*35fb0*/  BRA `(.L_x_7112) ;  /* 0xffffffa400307947 */ /* 0x000fea000383ffff */
.L_x_6947:
[----:B0-----:R-:W0:Y:S01]  /*35fc0*/  S2R R5, SR_CgaCtaId ;  /* 0x0000000000057919 */ /* 0x001e220000008800 */
[----:B------:R-:W-:-:S04]  /*35fd0*/  MOV R4, 0x400 ;  /* 0x0000040000047802 */ /* 0x000fc80000000f00 */
[----:B0-----:R-:W-:-:S04]  /*35fe0*/  LEA R4, R5, R4, 0x18 ;  /* 0x0000000405047211 */ /* 0x001fc800078ec0ff */
[----:B------:R0:W2:Y:S03]  /*35ff0*/  SYNCS.PHASECHK.TRANS64.TRYWAIT P0, [R4+URZ+0x2e820], R3 ;  /* 0x02e82003040075a7 */ /* 0x0000a6000800017f */
[----:B--2---:R-:W-:Y:S05]  /*36000*/  @!P0 NANOSLEEP.SYNCS 0x989680 ;  /* 0x009896800000895d */ /* 0x004fea0003900000 */
[----:B------:R-:W2:Y:S02]  /*36010*/  @!P0 SYNCS.PHASECHK.TRANS64 P0, [R4+URZ+0x2e820], R3 ;  /* 0x02e82003040085a7 */ /* 0x000ea4000800007f */
[----:B--2---:R-:W-:Y:S05]  /*36020*/  @!P0 BRA `(.L_x_6947) ;  /* 0xfffffffc00e48947 */ /* 0x004fea000383ffff */
[----:B------:R-:W-:Y:S05]  /*36030*/  BRA `(.L_x_7113) ;  /* 0xffffffa400f47947 */ /* 0x000fea000383ffff */
.L_x_6953:
[----:B-1----:R1:W3:Y:S02]  /*36040*/  SYNCS.PHASECHK.TRANS64.TRYWAIT P0, [R5+URZ+0x2e880], R4 ;  /* 0x02e88004050075a7 */ /* 0x0022e4000800017f */
[----:B---3--:R-:W-:Y:S05]  /*36050*/  @!P0 NANOSLEEP.SYNCS 0x989680 ;  /* 0x009896800000895d */ /* 0x008fea0003900000 */
[----:B------:R-:W3:Y:S02]  /*36060*/  @!P0 SYNCS.PHASECHK.TRANS64 P0, [R5+URZ+0x2e880], R4 ;  /* 0x02e88004050085a7 */ /* 0x000ee4000800007f */
[----:B---3--:R-:W-:Y:S05]  /*36070*/  @!P0 BRA `(.L_x_6953) ;  /* 0xfffffffc00f08947 */ /* 0x008fea000383ffff */
[----:B------:R-:W-:Y:S05]  /*36080*/  BRA `(.L_x_7114) ;  /* 0xffffffa800b47947 */ /* 0x000fea000383ffff */
.L_x_6958:
[----:B--2---:R2:W3:Y:S02]  /*36090*/  SYNCS.PHASECHK.TRANS64.TRYWAIT P0, [R5+URZ+0x2e840], R4 ;  /* 0x02e84004050075a7 */ /* 0x0044e4000800017f */
[----:B---3--:R-:W-:Y:S05]  /*360a0*/  @!P0 NANOSLEEP.SYNCS 0x989680 ;  /* 0x009896800000895d */ /* 0x008fea0003900000 */
[----:B------:R-:W3:Y:S02]  /*360b0*/  @!P0 SYNCS.PHASECHK.TRANS64 P0, [R5+URZ+0x2e840], R4 ;  /* 0x02e84004050085a7 */ /* 0x000ee4000800007f */
[----:B---3--:R-:W-:Y:S05]  /*360c0*/  @!P0 BRA `(.L_x_6958) ;  /* 0xfffffffc00f08947 */ /* 0x008fea000383ffff */
[----:B------:R-:W-:Y:S05]  /*360d0*/  BRA `(.L_x_7115) ;  /* 0xffffffac00407947 */ /* 0x000fea000383ffff */
.L_x_6964:
[----:B---3--:R3:W4:Y:S02]  /*360e0*/  SYNCS.PHASECHK.TRANS64.TRYWAIT P2, [R20+URZ+0x2e870], R3 ;  /* 0x02e87003140075a7 */ /* 0x008724000804017f */
[----:B----4-:R-:W-:Y:S05]  /*360f0*/  @!P2 NANOSLEEP.SYNCS 0x989680 ;  /* 0x009896800000a95d */ /* 0x010fea0003900000 */
[----:B------:R-:W4:Y:S02]  /*36100*/  @!P2 SYNCS.PHASECHK.TRANS64 P2, [R20+URZ+0x2e870], R3 ;  /* 0x02e870031400a5a7 */ /* 0x000f24000804007f */
[----:B----4-:R-:W-:Y:S05]  /*36110*/  @!P2 BRA `(.L_x_6964) ;  /* 0xfffffffc00f0a947 */ /* 0x010fea000383ffff */
[----:B------:R-:W-:Y:S05]  /*36120*/  BRA `(.L_x_7116) ;  /* 0xffffffac00e87947 */ /* 0x000fea000383ffff */
.L_x_6966:
[----:B---3--:R3:W4:Y:S02]  /*36130*/  SYNCS.PHASECHK.TRANS64.TRYWAIT P2, [R20+URZ+0x2e860], R4 ;  /* 0x02e86004140075a7 */ /* 0x008724000804017f */
[----:B----4-:R-:W-:Y:S05]  /*36140*/  @!P2 NANOSLEEP.SYNCS 0x989680 ;  /* 0x009896800000a95d */ /* 0x010fea0003900000 */
[----:B------:R-:W4:Y:S02]  /*36150*/  @!P2 SYNCS.PHASECHK.TRANS64 P2, [R20+URZ+0x2e860], R4 ;  /* 0x02e860041400a5a7 */ /* 0x000f24000804007f */
[----:B----4-:R-:W-:Y:S05]  /*36160*/  @!P2 BRA `(.L_x_6966) ;  /* 0xfffffffc00f0a947 */ /* 0x010fea000383ffff */
[----:B------:R-:W-:Y:S05]  /*36170*/  BRA `(.L_x_7117) ;  /* 0xffffffac00f07947 */ /* 0x000fea000383ffff */
.L_x_6973:
[----:B0-----:R0:W2:Y:S02]  /*36180*/  SYNCS.PHASECHK.TRANS64.TRYWAIT P0, [R0+URZ+0x2e870], R2 ;  /* 0x02e87002000075a7 */ /* 0x0010a4000800017f */
[----:B--2---:R-:W-:Y:S05]  /*36190*/  @!P0 NANOSLEEP.SYNCS 0x989680 ;  /* 0x009896800000895d */ /* 0x004fea0003900000 */
[----:B------:R-:W2:Y:S02]  /*361a0*/  @!P0 SYNCS.PHASECHK.TRANS64 P0, [R0+URZ+0x2e870], R2 ;  /* 0x02e87002000085a7 */ /* 0x000ea4000800007f */
[----:B--2---:R-:W-:Y:S05]  /*361b0*/  @!P0 BRA `(.L_x_6973) ;  /* 0xfffffffc00f08947 */ /* 0x004fea000383ffff */
[----:B------:R-:W-:Y:S05]  /*361c0*/  BRA `(.L_x_7118) ;  /* 0xffffffbc00207947 */ /* 0x000fea000383ffff */
.L_x_6975:
[----:B0-----:R0:W2:Y:S02]  /*361d0*/  SYNCS.PHASECHK.TRANS64.TRYWAIT P0, [R0+URZ+0x2e860], R2 ;  /* 0x02e86002000075a7 */ /* 0x0010a4000800017f */
[----:B--2---:R-:W-:Y:S05]  /*361e0*/  @!P0 NANOSLEEP.SYNCS 0x989680 ;  /* 0x009896800000895d */ /* 0x004fea0003900000 */
[----:B------:R-:W2:Y:S02]  /*361f0*/  @!P0 SYNCS.PHASECHK.TRANS64 P0, [R0+URZ+0x2e860], R2 ;  /* 0x02e86002000085a7 */ /* 0x000ea4000800007f */
[----:B--2---:R-:W-:Y:S05]  /*36200*/  @!P0 BRA `(.L_x_6975) ;  /* 0xfffffffc00f08947 */ /* 0x004fea000383ffff */
[----:B------:R-:W-:Y:S05]  /*36210*/  BRA `(.L_x_7119) ;  /* 0xffffffbc00287947 */ /* 0x000fea000383ffff */
.L_x_6979:
        /* <DEDUP_REMOVED lines=9> */
.L_x_7121:
[----:B------:R-:W-:Y:S05]  /*362b0*/  BSYNC B0 ;  /* 0x0000000000007941 */ /* 0x000fea0003800000 */
.L_x_7120:
        /* <DEDUP_REMOVED lines=9> */
.L_x_7122:
[----:B------:R-:W-:Y:S01]  /*36350*/  ULDC UR4, c[0x0][0xc14] ;  /* 0x0003050000047ab9 */ /* 0x000fe20000000800 */
[----:B------:R-:W-:Y:S01]  /*36360*/  ULDC.64 UR6, c[0x0][0x208] ;  /* 0x0000820000067ab9 */ /* 0x000fe20000000a00 */
        /* <DEDUP_REMOVED lines=18> */
.L_x_7123:
        /* <DEDUP_REMOVED lines=8> */
.L_x_7124:
        /* <DEDUP_REMOVED lines=8> */
.L_x_7125:
        /* <DEDUP_REMOVED lines=8> */
.L_x_7126:
        /* <DEDUP_REMOVED lines=8> */
.L_x_7127:
        /* <DEDUP_REMOVED lines=9> */
.L_x_7128:
[----:B------:R-:W-:Y:S01]  /*36720*/  IMAD.MOV.U32 R6, RZ, RZ, R14 ;  /* 0x000000ffff067224 */ /* 0x000fe200078e000e */
[----:B------:R-:W-:Y:S06]  /*36730*/  BRA `(.L_x_7129) ;  /* 0xffffffc400747947 */ /* 0x000fec000383ffff */
.L_x_6984:
        /* <DEDUP_REMOVED lines=8> */
.L_x_7131:
[----:B------:R-:W-:Y:S05]  /*367c0*/  BSYNC B0 ;  /* 0x0000000000007941 */ /* 0x000fea0003800000 */
.L_x_7130:
        /* <DEDUP_REMOVED lines=10> */
.L_x_7132:
        /* <DEDUP_REMOVED lines=8> */
.L_x_7133:
        /* <DEDUP_REMOVED lines=8> */
.L_x_7134:
        /* <DEDUP_REMOVED lines=8> */
.L_x_7135:
        /* <DEDUP_REMOVED lines=9> */
.L_x_7136:
[----:B------:R-:W-:Y:S01]  /*36a80*/  IMAD.MOV.U32 R6, RZ, RZ, R14 ;  /* 0x000000ffff067224 */ /* 0x000fe200078e000e */
[----:B------:R-:W-:Y:S06]  /*36a90*/  BRA `(.L_x_7137) ;  /* 0xffffffc400487947 */ /* 0x000fec000383ffff */
.L_x_6986:
[----:B------:R-:W-:Y:S01]  /*36aa0*/  BSSY B0, `(.L_x_7138) ;  /* 0x0000006000007945 */ /* 0x000fe20003800000 */
[----:B------:R-:W-:Y:S01]  /*36ab0*/  PLOP3.LUT P6, PT, P6, PT, PT, 0x8, 0x0 ;  /* 0x000000000000781c */ /* 0x000fe200037ce170 */
[----:B------:R-:W-:-:S12]  /*36ac0*/  IMAD.MOV.U32 R15, RZ, RZ, -0x1 ;  /* 0xffffffffff0f7424 */ /* 0x000fd800078e00ff */
[----:B0-----:R-:W-:Y:S05]  /*36ad0*/  WARPSYNC.COLLECTIVE R15, `(.L_x_7139) ;  /* 0x000000000f087348 */ /* 0x001fea0003c00000 */
[----:B------:R-:W-:Y:S01]  /*36ae0*/  VOTE.ANY R14, PT, P6 ;  /* 0x00000000000e7806 */ /* 0x000fe200030e0100 */
[----:B0-----:R-:W-:Y:S06]  /*36af0*/  ENDCOLLECTIVE ;  /* 0x000000000000791b */ /* 0x001fec0003800000 */
.L_x_7139:
[----:B------:R-:W-:Y:S05]  /*36b00*/  BSYNC B0 ;  /* 0x0000000000007941 */ /* 0x000fea0003800000 */
.L_x_7138:
        /* <DEDUP_REMOVED lines=9> */
.L_x_7140:
[----:B------:R-:W-:Y:S01]  /*36ba0*/  IMAD.MOV.U32 R8, RZ, RZ, R14 ;  /* 0x000000ffff087224 */ /* 0x000fe200078e000e */
[----:B------:R-:W-:Y:S06]  /*36bb0*/  BRA `(.L_x_7141) ;  /* 0xffffffc4003c7947 */ /* 0x000fec000383ffff */
.L_x_6988:
[----:B------:R-:W-:Y:S01]  /*36bc0*/  BSSY B0, `(.L_x_7142) ;  /* 0x0000007000007945 */ /* 0x000fe20003800000 */
[----:B------:R-:W-:Y:S02]  /*36bd0*/  IMAD.MOV.U32 R13, RZ, RZ, R7 ;  /* 0x000000ffff0d7224 */ /* 0x000fe400078e0007 */
[----:B------:R-:W-:Y:S02]  /*36be0*/  IMAD.MOV.U32 R11, RZ, RZ, 0x1f ;  /* 0x0000001fff0b7424 */ /* 0x000fe400078e00ff */
[----:B------:R-:W-:-:S07]  /*36bf0*/  IMAD.MOV.U32 R15, RZ, RZ, -0x1 ;  /* 0xffffffffff0f7424 */ /* 0x000fce00078e00ff */
[----:B01----:R-:W-:Y:S05]  /*36c00*/  WARPSYNC.COLLECTIVE R15, `(.L_x_7143) ;  /* 0x000000000f087348 */ /* 0x003fea0003c00000 */
[----:B------:R2:W3:Y:S02]  /*36c10*/  SHFL.IDX P6, R14, R13, R12, R11 ;  /* 0x0000000c0d0e7389 */ /* 0x0004e400000c000b */
[----:B0123--:R-:W-:Y:S01]  /*36c20*/  ENDCOLLECTIVE ;  /* 0x000000000000791b */ /* 0x00ffe20003800000 */
.L_x_7143:
[----:B------:R-:W-:Y:S05]  /*36c30*/  BSYNC B0 ;  /* 0x0000000000007941 */ /* 0x000fea0003800000 */
.L_x_7142:
[----:B------:R-:W-:Y:S01]  /*36c40*/  IMAD.MOV.U32 R6, RZ, RZ, R14 ;  /* 0x000000ffff067224 */ /* 0x000fe200078e000e */
[----:B------:R-:W-:Y:S06]  /*36c50*/  BRA `(.L_x_6987) ;  /* 0xffffffc400307947 */ /* 0x000fec000383ffff */
.L_x_6992:
[----:B0-----:R0:W1:Y:S02]  /*36c60*/  SYNCS.PHASECHK.TRANS64.TRYWAIT P0, [R0+URZ+0x2e820], R3 ;  /* 0x02e82003000075a7 */ /* 0x001064000800017f */
[----:B-1----:R-:W-:Y:S05]  /*36c70*/  @!P0 NANOSLEEP.SYNCS 0x989680 ;  /* 0x009896800000895d */ /* 0x002fea0003900000 */
[----:B------:R-:W1:Y:S02]  /*36c80*/  @!P0 SYNCS.PHASECHK.TRANS64 P0, [R0+URZ+0x2e820], R3 ;  /* 0x02e82003000085a7 */ /* 0x000e64000800007f */
[----:B-1----:R-:W-:Y:S05]  /*36c90*/  @!P0 BRA `(.L_x_6992) ;  /* 0xfffffffc00f08947 */ /* 0x002fea000383ffff */
[----:B------:R-:W-:Y:S05]  /*36ca0*/  BRA `(.L_x_7144) ;  /* 0xffffffc800ec7947 */ /* 0x000fea000383ffff */
.L_x_6993:
        /* <DEDUP_REMOVED lines=11> */
.L_x_7146:
[----:B------:R-:W-:Y:S05]  /*36d60*/  BSYNC B0 ;  /* 0x0000000000007941 */ /* 0x000fea0003800000 */
.L_x_7145:
[----:B------:R-:W-:Y:S05]  /*36d70*/  BRA `(.L_x_7147) ;  /* 0xffffffc800d47947 */ /* 0x000fea000383ffff */
.L_x_6994:
[----:B------:R-:W-:Y:S01]  /*36d80*/  BSSY B0, `(.L_x_7148) ;  /* 0x0000006000007945 */ /* 0x000fe20003800000 */
[----:B------:R-:W-:-:S07]  /*36d90*/  IMAD.MOV.U32 R15, RZ, RZ, -0x1 ;  /* 0xffffffffff0f7424 */ /* 0x000fce00078e00ff */
[----:B01----:R-:W-:Y:S05]  /*36da0*/  WARPSYNC.COLLECTIVE R15, `(.L_x_7149) ;  /* 0x000000000f0c7348 */ /* 0x003fea0003c00000 */
[----:B------:R-:W-:Y:S02]  /*36db0*/  ELECT P6, UR62, PT ;  /* 0x00000000003e782f */ /* 0x000fe400038c0000 */
[----:B------:R-:W-:Y:S01]  /*36dc0*/  MOV R14, UR62 ;  /* 0x0000003e000e7c02 */ /* 0x000fe20008000f00 */
[----:B01----:R-:W-:Y:S10]  /*36dd0*/  ENDCOLLECTIVE ;  /* 0x000000000000791b */ /* 0x003ff40003800000 */
.L_x_7149:
[----:B------:R-:W-:Y:S05]  /*36de0*/  BSYNC B0 ;  /* 0x0000000000007941 */ /* 0x000fea0003800000 */
.L_x_7148:
[----:B------:R-:W-:Y:S05]  /*36df0*/  BRA `(.L_x_7150) ;  /* 0xffffffc800c87947 */ /* 0x000fea000383ffff */
.L_x_6996:
[----:B0-----:R0:W1:Y:S02]  /*36e00*/  SYNCS.PHASECHK.TRANS64.TRYWAIT P1, [R6+URZ], R5 ;  /* 0x00000005060075a7 */ /* 0x001064000802017f */
[----:B-1----:R-:W-:Y:S05]  /*36e10*/  @!P1 NANOSLEEP.SYNCS 0x989680 ;  /* 0x009896800000995d */ /* 0x002fea0003900000 */
[----:B------:R-:W1:Y:S02]  /*36e20*/  @!P1 SYNCS.PHASECHK.TRANS64 P1, [R6+URZ], R5 ;  /* 0x00000005060095a7 */ /* 0x000e64000802007f */
[----:B-1----:R-:W-:Y:S05]  /*36e30*/  @!P1 BRA `(.L_x_6996) ;  /* 0xfffffffc00f09947 */ /* 0x002fea000383ffff */
[----:B------:R-:W-:Y:S05]  /*36e40*/  BRA `(.L_x_7151) ;  /* 0xffffffcc000c7947 */ /* 0x000fea000383ffff */
.L_x_6997:
[----:B-1----:R1:W2:Y:S02]  /*36e50*/  SYNCS.PHASECHK.TRANS64.TRYWAIT P1, [R7+URZ], R2 ;  /* 0x00000002070075a7 */ /* 0x0022a4000802017f */
[----:B--2---:R-:W-:Y:S05]  /*36e60*/  @!P1 NANOSLEEP.SYNCS 0x989680 ;  /* 0x009896800000995d */ /* 0x004fea0003900000 */
[----:B------:R-:W2:Y:S02]  /*36e70*/  @!P1 SYNCS.PHASECHK.TRANS64 P1, [R7+URZ], R2 ;  /* 0x00000002070095a7 */ /* 0x000ea4000802007f */
[----:B--2---:R-:W-:Y:S05]  /*36e80*/  @!P1 BRA `(.L_x_6997) ;  /* 0xfffffffc00f09947 */ /* 0x004fea000383ffff */
[----:B------:R-:W-:Y:S05]  /*36e90*/  BRA `(.L_x_7152) ;  /* 0xffffffcc00007947 */ /* 0x000fea000383ffff */
.L_x_6999:
[----:B--2---:R2:W3:Y:S02]  /*36ea0*/  SYNCS.PHASECHK.TRANS64.TRYWAIT P1, [R4+URZ+0x2e860], R5 ;  /* 0x02e86005040075a7 */ /* 0x0044e4000802017f */
[----:B---3--:R-:W-:Y:S05]  /*36eb0*/  @!P1 NANOSLEEP.SYNCS 0x989680 ;  /* 0x009896800000995d */ /* 0x008fea0003900000 */
[----:B------:R-:W3:Y:S02]  /*36ec0*/  @!P1 SYNCS.PHASECHK.TRANS64 P1, [R4+URZ+0x2e860], R5 ;  /* 0x02e86005040095a7 */ /* 0x000ee4000802007f */
[----:B---3--:R-:W-:Y:S05]  /*36ed0*/  @!P1 BRA `(.L_x_6999) ;  /* 0xfffffffc00f09947 */ /* 0x008fea000383ffff */
[----:B------:R-:W-:Y:S05]  /*36ee0*/  BRA `(.L_x_7153) ;  /* 0xffffffcc00047947 */ /* 0x000fea000383ffff */
.L_x_7001:
[----:B---3--:R3:W4:Y:S02]  /*36ef0*/  SYNCS.PHASECHK.TRANS64.TRYWAIT P1, [R3+URZ+0x2e860], R2 ;  /* 0x02e86002030075a7 */ /* 0x008724000802017f */
[----:B----4-:R-:W-:Y:S05]  /*36f00*/  @!P1 NANOSLEEP.SYNCS 0x989680 ;  /* 0x009896800000995d */ /* 0x010fea0003900000 */
[----:B------:R-:W4:Y:S02]  /*36f10*/  @!P1 SYNCS.PHASECHK.TRANS64 P1, [R3+URZ+0x2e860], R2 ;  /* 0x02e86002030095a7 */ /* 0x000f24000802007f */
[----:B----4-:R-:W-:Y:S05]  /*36f20*/  @!P1 BRA `(.L_x_7001) ;  /* 0xfffffffc00f09947 */ /* 0x010fea000383ffff */
[----:B------:R-:W-:Y:S05]  /*36f30*/  BRA `(.L_x_7154) ;  /* 0xffffffcc00047947 */ /* 0x000fea000383ffff */
.L_x_7003:
[----:B----4-:R4:W0:Y:S02]  /*36f40*/  SYNCS.PHASECHK.TRANS64.TRYWAIT P0, [R4+URZ+0x2e880], R5 ;  /* 0x02e88005040075a7 */ /* 0x010824000800017f */
[----:B0-----:R-:W-:Y:S05]  /*36f50*/  @!P0 NANOSLEEP.SYNCS 0x989680 ;  /* 0x009896800000895d */ /* 0x001fea0003900000 */
[----:B------:R-:W0:Y:S02]  /*36f60*/  @!P0 SYNCS.PHASECHK.TRANS64 P0, [R4+URZ+0x2e880], R5 ;  /* 0x02e88005040085a7 */ /* 0x000e24000800007f */
[----:B0-----:R-:W-:Y:S05]  /*36f70*/  @!P0 BRA `(.L_x_7003) ;  /* 0xfffffffc00f08947 */ /* 0x001fea000383ffff */
[----:B------:R-:W-:Y:S05]  /*36f80*/  BRA `(.L_x_7004) ;  /* 0xffffffcc00007947 */ /* 0x000fea000383ffff */
.L_x_7155:
        /* <DEDUP_REMOVED lines=15> */
.L_x_12375:


//--------------------- .text._ZN7cutlass13device_kernelIN5flash11enable_sm90INS1_16FlashAttnFwdSm90INS1_25CollectiveMainloopFwdSm90ILi2EN4cute5tupleIJNS5_1CILi1EEES8_S8_EEENS6_IJNS7_ILi128EEENS7_ILi224EEESA_EEELi128ENS_12float_e4m3_tEfNS_4arch4Sm90ELb1ELb0ELb0ELb0ELb0ELb0ELb0ELb1ELb1ELb0ELb0ELb0EEENS1_21CollectiveEpilogueFwdINS6_IJSA_SA_SB_EEES9_NS_10bfloat16_tESF_Li256ELb0ELb0ELb0ELb1EEENS1_30DynamicPersistentTileSchedulerILi256ELi128ELb0ELb0ELb1EEEEEEEEEvNT_6ParamsE --------------------------
	.section	.text._ZN7cutlass13device_kernelIN5flash11enable_sm90INS1_16FlashAttnFwdSm90INS1_25CollectiveMainloopFwdSm90ILi2EN4cute5tupleIJNS5_1CILi1EEES8_S8_EEENS6_IJNS7_ILi128EEENS7_ILi224EEESA_EEELi128ENS_12float_e4m3_tEfNS_4arch4Sm90ELb1ELb0ELb0ELb0ELb0ELb0ELb0ELb1ELb1ELb0ELb0ELb0EEENS1_21CollectiveEpilogueFwdINS6_IJSA_SA_SB_EEES9_NS_10bfloat16_tESF_Li256ELb0ELb0ELb0ELb1EEENS1_30DynamicPersistentTileSchedulerILi256ELi128ELb0ELb0ELb1EEEEEEEEEvNT_6ParamsE,"ax",@progbits
	.align	128
.text._ZN7cutlass13device_kernelIN5flash11enable_sm90INS1_16FlashAttnFwdSm90INS1_25CollectiveMainloopFwdSm90ILi2EN4cute5tupleIJNS5_1CILi1EEES8_S8_EEENS6_IJNS7_ILi128EEENS7_ILi224EEESA_EEELi128ENS_12float_e4m3_tEfNS_4arch4Sm90ELb1ELb0ELb0ELb0ELb0ELb0ELb0ELb1ELb1ELb0ELb0ELb0EEENS1_21CollectiveEpilogueFwdINS6_IJSA_SA_SB_EEES9_NS_10bfloat16_tESF_Li256ELb0ELb0ELb0ELb1EEENS1_30DynamicPersistentTileSchedulerILi256ELi128ELb0ELb0ELb1EEEEEEEEEvNT_6ParamsE:
        .type           _ZN7cutlass13device_kernelIN5flash11enable_sm90INS1_16FlashAttnFwdSm90INS1_25CollectiveMainloopFwdSm90ILi2EN4cute5tupleIJNS5_1CILi1EEES8_S8_EEENS6_IJNS7_ILi128EEENS7_ILi224EEESA_EEELi128ENS_12float_e4m3_tEfNS_4arch4Sm90ELb1ELb0ELb0ELb0ELb0ELb0ELb0ELb1ELb1ELb0ELb0ELb0EEENS1_21CollectiveEpilogueFwdINS6_IJSA_SA_SB_EEES9_NS_10bfloat16_tESF_Li256ELb0ELb0ELb0ELb1EEENS1_30DynamicPersistentTileSchedulerILi256ELi128ELb0ELb0ELb1EEEEEEEEEvNT_6ParamsE,@function
        .size           _ZN7cutlass13device_kernelIN5flash11enable_sm90INS1_16FlashAttnFwdSm90INS1_25CollectiveMainloopFwdSm90ILi2EN4cute5tupleIJNS5_1CILi1EEES8_S8_EEENS6_IJNS7_ILi128EEENS7_ILi224EEESA_EEELi128ENS_12float_e4m3_tEfNS_4arch4Sm90ELb1ELb0ELb0ELb0ELb0ELb0ELb0ELb1ELb1ELb0ELb0ELb0EEENS1_21CollectiveEpilogueFwdINS6_IJSA_SA_SB_EEES9_NS_10bfloat16_tESF_Li256ELb0ELb0ELb0ELb1EEENS1_30DynamicPersistentTileSchedulerILi256ELi128ELb0ELb0ELb1EEEEEEEEEvNT_6ParamsE,(.L_x_12376 - _ZN7cutlass13device_kernelIN5flash11enable_sm90INS1_16FlashAttnFwdSm90INS1_25CollectiveMainloopFwdSm90ILi2EN4cute5tupleIJNS5_1CILi1EEES8_S8_EEENS6_IJNS7_ILi128EEENS7_ILi224EEESA_EEELi128ENS_12float_e4m3_tEfNS_4arch4Sm90ELb1ELb0ELb0ELb0ELb0ELb0ELb0ELb1ELb1ELb0ELb0ELb0EEENS1_21CollectiveEpilogueFwdINS6_IJSA_SA_SB_EEES9_NS_10bfloat16_tESF_Li256ELb0ELb0ELb0ELb1EEENS1_30DynamicPersistentTileSchedulerILi256ELi128ELb0ELb0ELb1EEEEEEEEEvNT_6ParamsE)
        .other          _ZN7cutlass13device_kernelIN5flash11enable_sm90INS1_16FlashAttnFwdSm90INS1_25CollectiveMainloopFwdSm90ILi2EN4cute5tupleIJNS5_1CILi1EEES8_S8_EEENS6_IJNS7_ILi128EEENS7_ILi224EEESA_EEELi128ENS_12float_e4m3_tEfNS_4arch4Sm90ELb1ELb0ELb0ELb0ELb0ELb0ELb0ELb1ELb1ELb0ELb0ELb0EEENS1_21CollectiveEpilogueFwdINS6_IJSA_SA_SB_EEES9_NS_10bfloat16_tESF_Li256ELb0ELb0ELb0ELb1EEENS1_30DynamicPersistentTileSchedulerILi256ELi128ELb0ELb0ELb1EEEEEEEEEvNT_6ParamsE,@"STO_CUDA_ENTRY STV_DEFAULT"
_ZN7cutlass13device_kernelIN5flash11enable_sm90INS1_16FlashAttnFwdSm90INS1_25CollectiveMainloopFwdSm90ILi2EN4cute5tupleIJNS5_1CILi1EEES8_S8_EEENS6_IJNS7_ILi128EEENS7_ILi224EEESA_EEELi128ENS_12float_e4m3_tEfNS_4arch4Sm90ELb1ELb0ELb0ELb0ELb0ELb0ELb0ELb1ELb1ELb0ELb0ELb0EEENS1_21CollectiveEpilogueFwdINS6_IJSA_SA_SB_EEES9_NS_10bfloat16_tESF_Li256ELb0ELb0ELb0ELb1EEENS1_30DynamicPersistentTileSchedulerILi256ELi128ELb0ELb0ELb1EEEEEEEEEvNT_6ParamsE:
        /* <DEDUP_REMOVED lines=23> */
.L_x_7157:
[----:B------:R-:W-:Y:S05]  /*0170*/  BSYNC B0 ;  /* 0x0000000000007941 */ /* 0x000fea0003800000 */
.L_x_7156:
        /* <DEDUP_REMOVED lines=36> */
.L_x_7158:
        /* <DEDUP_REMOVED lines=22> */
.L_x_7159:
        /* <DEDUP_REMOVED lines=18> */
.L_x_7160:
        /* <DEDUP_REMOVED lines=22> */
.L_x_7161:
        /* <DEDUP_REMOVED lines=22> */
.L_x_7162:
        /* <DEDUP_REMOVED lines=8> */
.L_x_7164:
        /* <DEDUP_REMOVED lines=69> */
.L_x_7214:
        /* <DEDUP_REMOVED lines=20> */
.L_x_7165:
[----:B------:R-:W-:Y:S01]  /*0f10*/  ULDC UR6, c[0x0][0xdc4] ;  /* 0x0003710000067ab9 */ /* 0x000fe20000000800 */
[----:B------:R-:W-:Y:S01]  /*0f20*/  UMOV UR39, UR7 ;  /* 0x0000000700277c82 */ /* 0x000fe20008000000 */
[----:B------:R-:W-:-:S11]  /*0f30*/  UISETP.NE.AND UP0, UPT, UR6, 0x1, UPT ;  /* 0x000000010600788c */ /* 0x000fd6000bf05270 */
[----:B------:R-:W-:Y:S02]  /*0f40*/  @UP0 ULDC.64 UR10, c[0x0][0xdc8] ;  /* 0x00037200000a0ab9 */ /* 0x000fe40000000a00 */
[----:B------:R-:W-:-:S04]  /*0f50*/  UIMAD.WIDE.U32 UR4, UR7, UR10, URZ ;  /* 0x0000000a070472a5 */ /* 0x000fc8000f8e003f */
[----:B------:R-:W-:-:S04]  /*0f60*/  @UP0 USHF.R.U32.HI UR39, URZ, UR11, UR5 ;  /* 0x0000000b3f270299 */ /* 0x000fc80008011605 */
[----:B------:R-:W-:-:S12]  /*0f70*/  UIMAD UR4, UR39, UR6, URZ ;  /* 0x00000006270472a4 */ /* 0x000fd8000f8e023f */
.L_x_7166:
        /* <DEDUP_REMOVED lines=55> */
[----:B------:R-:W-:Y:S01]  /*12f0*/  IMAD.MOV.U32 R7, RZ, RZ, 0x3f800000 ;  /* 0x3f800000ff077424 */ /* 0x000fe200078e00ff */
[----:B------:R-:W-:Y:S02]  /*1300*/  @P0 LEA.HI.X R5, R2, R15, R3, 0x2, P3 ;  /* 0x0000000f02050211 */ /* 0x000fe400018f1403 */
[----:B------:R-:W-:Y:S01]  /*1310*/  @P1 LEA.HI.X R9, R6, R25, R0, 0x2, P4 ;  /* 0x0000001906091211 */ /* 0x000fe200020f1400 */
[----:B------:R-:W-:Y:S01]  /*1320*/  IMAD.MOV.U32 R0, RZ, RZ, 0x3f800000 ;  /* 0x3f800000ff007424 */ /* 0x000fe200078e00ff */
[----:B------:R-:W2:Y:S01]  /*1330*/  LDC R2, c[0x0][0x288] ;  /* 0x0000a200ff027b82 */ /* 0x000ea20000000800 */
[----:B------:R-:W3:Y:S04]  /*1340*/  @P0 LDG.E R7, desc[UR46][R4.64] ;  /* 0x0000002e04070981 */ /* 0x000ee8000c1e1900 */
[----:B------:R4:W3:Y:S01]  /*1350*/  @P1 LDG.E R0, desc[UR46][R8.64] ;  /* 0x0000002e08001981 */ /* 0x0008e2000c1e1900 */
[----:B------:R-:W-:Y:S01]  /*1360*/  UISETP.NE.U32.AND UP0, UPT, UR4, URZ, UPT ;  /* 0x0000003f0400728c */ /* 0x000fe2000bf05070 */
[----:B------:R-:W-:Y:S01]  /*1370*/  IMAD.U32 R232, RZ, RZ, UR43 ;  /* 0x0000002bffe87e24 */ /* 0x000fe2000f8e00ff */
[----:B------:R-:W-:Y:S01]  /*1380*/  ULOP3.LUT UR4, URZ, UR39, URZ, 0x33, !UPT ;  /* 0x000000273f047292 */ /* 0x000fe2000f8e333f */
[----:B------:R-:W5:Y:S01]  /*1390*/  @P2 LDC R6, c[0x0][0x42c] ;  /* 0x00010b00ff062b82 */ /* 0x000f620000000800 */
[----:B------:R-:W-:Y:S01]  /*13a0*/  UISETP.NE.AND.EX UP0, UPT, UR5, URZ, UPT, UP0 ;  /* 0x0000003f0500728c */ /* 0x000fe2000bf05300 */
[----:B------:R-:W-:Y:S01]  /*13b0*/  PLOP3.LUT P0, PT, PT, PT, PT, 0x80, 0x0 ;  /* 0x000000000000781c */ /* 0x000fe20003f0f070 */
[----:B------:R-:W-:Y:S01]  /*13c0*/  UIADD3 UR4, UR4, UR6, URZ ;  /* 0x0000000604047290 */ /* 0x000fe2000fffe03f */
[----:B------:R-:W-:Y:S01]  /*13d0*/  IMAD.MOV.U32 R87, RZ, RZ, RZ ;  /* 0x000000ffff577224 */ /* 0x000fe200078e00ff */
[----:B------:R-:W-:Y:S01]  /*13e0*/  ULDC UR5, c[0x0][0x404] ;  /* 0x0001010000057ab9 */ /* 0x000fe20000000800 */
[----:B------:R-:W-:Y:S01]  /*13f0*/  CS2R R10, SRZ ;  /* 0x00000000000a7805 */ /* 0x000fe2000001ff00 */
[----:B------:R-:W-:Y:S01]  /*1400*/  USEL UR5, UR5, 0x1, UP0 ;  /* 0x0000000105057887 */ /* 0x000fe20008000000 */
[----:B----4-:R-:W4:Y:S01]  /*1410*/  @P2 LDC R9, c[0x0][0x430] ;  /* 0x00010c00ff092b82 */ /* 0x010f220000000800 */
[----:B------:R-:W-:Y:S01]  /*1420*/  USHF.L.U32 UR42, UR4, 0x7, URZ ;  /* 0x00000007042a7899 */ /* 0x000fe2000800063f */
[----:B------:R-:W-:-:S02]  /*1430*/  CS2R R12, SRZ ;  /* 0x00000000000c7805 */ /* 0x000fc4000001ff00 */
[----:B------:R-:W-:Y:S01]  /*1440*/  CS2R R14, SRZ ;  /* 0x00000000000e7805 */ /* 0x000fe2000001ff00 */
[----:B------:R-:W-:Y:S01]  /*1450*/  ULDC UR4, c[0x0][0x988] ;  /* 0x0002620000047ab9 */ /* 0x000fe20000000800 */
[----:B-1----:R-:W-:Y:S01]  /*1460*/  IMAD R73, R73, UR5, RZ ;  /* 0x0000000549497c24 */ /* 0x002fe2000f8e02ff */
[----:B------:R-:W-:Y:S02]  /*1470*/  CS2R R20, SRZ ;  /* 0x0000000000147805 */ /* 0x000fe4000001ff00 */
[----:B------:R-:W-:Y:S02]  /*1480*/  CS2R R24, SRZ ;  /* 0x0000000000187805 */ /* 0x000fe4000001ff00 */
[----:B------:R-:W-:Y:S01]  /*1490*/  CS2R R26, SRZ ;  /* 0x00000000001a7805 */ /* 0x000fe2000001ff00 */
[C---:B------:R-:W-:Y:S01]  /*14a0*/  VIADD R3, R73.reuse, 0xdf ;  /* 0x000000df49037836 */ /* 0x040fe20000000000 */
[----:B--2---:R-:W-:Y:S01]  /*14b0*/  IADD3 R4, R73, 0x15f, -R2 ;  /* 0x0000015f49047810 */ /* 0x004fe20007ffe802 */
[----:B------:R-:W-:Y:S01]  /*14c0*/  IMAD.MOV.U32 R2, RZ, RZ, RZ ;  /* 0x000000ffff027224 */ /* 0x000fe200078e00ff */
[----:B------:R-:W-:-:S02]  /*14d0*/  CS2R R28, SRZ ;  /* 0x00000000001c7805 */ /* 0x000fc4000001ff00 */
[----:B------:R-:W-:Y:S02]  /*14e0*/  CS2R R30, SRZ ;  /* 0x00000000001e7805 */ /* 0x000fe4000001ff00 */
[----:B------:R-:W-:Y:S01]  /*14f0*/  CS2R R32, SRZ ;  /* 0x0000000000207805 */ /* 0x000fe2000001ff00 */
[----:B------:R-:W-:Y:S01]  /*1500*/  VIADD R5, R4, UR42 ;  /* 0x0000002a04057c36 */ /* 0x000fe20008000000 */
[----:B------:R-:W-:Y:S01]  /*1510*/  CS2R R34, SRZ ;  /* 0x0000000000227805 */ /* 0x000fe2000001ff00 */
[----:B------:R-:W-:Y:S01]  /*1520*/  IMAD.MOV.U32 R4, RZ, RZ, RZ ;  /* 0x000000ffff047224 */ /* 0x000fe200078e00ff */
[----:B------:R-:W-:Y:S01]  /*1530*/  CS2R R36, SRZ ;  /* 0x0000000000247805 */ /* 0x000fe2000001ff00 */
[----:B------:R-:W-:Y:S01]  /*1540*/  IMAD.HI R2, R3, -0x6db6db6d, R2 ;  /* 0x9249249303027827 */ /* 0x000fe200078e0202 */
[----:B------:R-:W-:Y:S02]  /*1550*/  CS2R R38, SRZ ;  /* 0x0000000000267805 */ /* 0x000fe4000001ff00 */
[----:B------:R-:W-:-:S02]  /*1560*/  CS2R R40, SRZ ;  /* 0x0000000000287805 */ /* 0x000fc4000001ff00 */
[----:B------:R-:W-:Y:S01]  /*1570*/  CS2R R42, SRZ ;  /* 0x00000000002a7805 */ /* 0x000fe2000001ff00 */
[----:B------:R-:W-:Y:S01]  /*1580*/  IMAD.HI R4, R5, -0x6db6db6d, R4 ;  /* 0x9249249305047827 */ /* 0x000fe200078e0204 */
[----:B------:R-:W-:Y:S02]  /*1590*/  SHF.R.U32.HI R3, RZ, 0x1f, R2 ;  /* 0x0000001fff037819 */ /* 0x000fe40000011602 */
[----:B------:R-:W-:Y:S02]  /*15a0*/  CS2R R44, SRZ ;  /* 0x00000000002c7805 */ /* 0x000fe4000001ff00 */
[----:B------:R-:W-:Y:S01]  /*15b0*/  CS2R R46, SRZ ;  /* 0x00000000002e7805 */ /* 0x000fe2000001ff00 */
[----:B-----5:R-:W-:Y:S01]  /*15c0*/  @P2 IMAD.HI.U32 R6, R6, UR43, RZ ;  /* 0x0000002b06062c27 */ /* 0x020fe2000f8e00ff */
[----:B------:R-:W-:Y:S02]  /*15d0*/  SHF.R.U32.HI R5, RZ, 0x1f, R4 ;  /* 0x0000001fff057819 */ /* 0x000fe40000011604 */
[----:B------:R-:W-:-:S02]  /*15e0*/  CS2R R48, SRZ ;  /* 0x0000000000307805 */ /* 0x000fc4000001ff00 */
[----:B------:R-:W-:Y:S01]  /*15f0*/  LEA.HI.SX32 R3, R2, R3, 0x19 ;  /* 0x0000000302037211 */ /* 0x000fe200078fcaff */
[----:B------:R-:W-:Y:S01]  /*1600*/  IMAD.MOV.U32 R50, RZ, RZ, RZ ;  /* 0x000000ffff327224 */ /* 0x000fe200078e00ff */
[----:B------:R-:W-:Y:S02]  /*1610*/  LEA.HI.SX32 R72, R4, R5, 0x19 ;  /* 0x0000000504487211 */ /* 0x000fe400078fcaff */
[----:B------:R-:W-:Y:S02]  /*1620*/  CS2R R4, SRZ ;  /* 0x0000000000047805 */ /* 0x000fe4000001ff00 */
[----:B----4-:R-:W-:Y:S02]  /*1630*/  @P2 SHF.R.U32.HI R232, RZ, R9, R6 ;  /* 0x00000009ffe82219 */ /* 0x010fe40000011606 */
[----:B------:R-:W-:Y:S02]  /*1640*/  CS2R R8, SRZ ;  /* 0x0000000000087805 */ /* 0x000fe4000001ff00 */
[----:B------:R-:W-:Y:S01]  /*1650*/  VIMNMX R72, R3, R72, PT ;  /* 0x0000004803487248 */ /* 0x000fe20003fe0100 */
[----:B------:R-:W-:Y:S01]  /*1660*/  IMAD.MOV.U32 R3, RZ, RZ, RZ ;  /* 0x000000ffff037224 */ /* 0x000fe200078e00ff */
[----:B------:R-:W-:-:S02]  /*1670*/  CS2R R88, SRZ ;  /* 0x0000000000587805 */ /* 0x000fc4000001ff00 */
[----:B------:R-:W-:Y:S02]  /*1680*/  CS2R R52, SRZ ;  /* 0x0000000000347805 */ /* 0x000fe4000001ff00 */
[----:B------:R-:W-:Y:S02]  /*1690*/  ISETP.GE.AND P1, PT, R72, 0x1, PT ;  /* 0x000000014800780c */ /* 0x000fe40003f26270 */
        /* <DEDUP_REMOVED lines=11> */
[----:B---3--:R-:W-:-:S04]  /*1750*/  FMUL.FTZ R0, R7, R0 ;  /* 0x0000000007007220 */ /* 0x008fc80000410000 */
        /* <DEDUP_REMOVED lines=30> */
.L_x_7168:
[----:B------:R-:W-:Y:S02]  /*1940*/  LEA.HI R0, R233, R233, RZ, 0x1 ;  /* 0x000000e9e9007211 */ /* 0x000fe400078f08ff */
[----:B------:R-:W-:Y:S02]  /*1950*/  ISETP.NE.AND P1, PT, R17, 0x3, PT ;  /* 0x000000031100780c */ /* 0x000fe40003f25270 */
[----:B------:R-:W-:-:S05]  /*1960*/  LOP3.LUT R0, R0, 0xfffffffe, RZ, 0xc0, !PT ;  /* 0xfffffffe00007812 */ /* 0x000fca00078ec0ff */
[----:B------:R-:W-:-:S05]  /*1970*/  IMAD.IADD R0, R233, 0x1, -R0 ;  /* 0x00000001e9007824 */ /* 0x000fca00078e0a00 */
[----:B------:R-:W-:-:S04]  /*1980*/  SHF.L.U32 R0, R0, 0x1f, RZ ;  /* 0x0000001f00007819 */ /* 0x000fc800000006ff */
[----:B------:R-:W1:Y:S02]  /*1990*/  SYNCS.PHASECHK.TRANS64.TRYWAIT P0, [UR37+0x2e800], R0 ;  /* 0x02e80000ff0075a7 */ /* 0x000e640008000165 */
[----:B-1----:R-:W-:Y:S05]  /*19a0*/  @!P0 BRA `(.L_x_7169) ;  /* 0x00000118005c8947 */ /* 0x002fea0003800000 */
.L_x_7284:
[----:B------:R-:W-:Y:S05]  /*19b0*/  @!P1 BRA `(.L_x_7170) ;  /* 0x0000000000049947 */ /* 0x000fea0003800000 */
[----:B------:R-:W-:Y:S01]  /*19c0*/  BPT.TRAP 0x1 ;  /* 0x000000040000795c */ /* 0x000fe20000300000 */
.L_x_7170:
[----:B-1----:R-:W-:Y:S01]  /*19d0*/  IMAD.U32 R3, RZ, RZ, UR48 ;  /* 0x00000030ff037e24 */ /* 0x002fe2000f8e00ff */
[----:B------:R-:W-:-:S04]  /*19e0*/  SHF.L.U32 R0, R16, 0x1f, RZ ;  /* 0x0000001f10007819 */ /* 0x000fc800000006ff */
[----:B------:R-:W-:-:S04]  /*19f0*/  LEA R3, R3, UR37, 0x3 ;  /* 0x0000002503037c11 */ /* 0x000fc8000f8e18ff */
[----:B------:R1:W2:Y:S01]  /*1a00*/  SYNCS.PHASECHK.TRANS64.TRYWAIT P0, [R3+URZ+0x2e830], R0 ;  /* 0x02e83000030075a7 */ /* 0x0002a2000800017f */
[----:B------:R-:W-:Y:S05]  /*1a10*/  @!P1 BRA `(.L_x_7171) ;  /* 0x0000000000049947 */ /* 0x000fea0003800000 */
[----:B------:R-:W-:Y:S01]  /*1a20*/  BPT.TRAP 0x1 ;  /* 0x000000040000795c */ /* 0x000fe20000300000 */
.L_x_7171:
[----:B--2---:R-:W-:Y:S05]  /*1a30*/  @P0 BRA `(.L_x_7172) ;  /* 0x0000000000080947 */ /* 0x004fea0003800000 */
[----:B------:R-:W2:Y:S02]  /*1a40*/  SYNCS.PHASECHK.TRANS64.TRYWAIT P0, [R3+URZ+0x2e830], R0 ;  /* 0x02e83000030075a7 */ /* 0x000ea4000800017f */
[----:B--2---:R-:W-:Y:S05]  /*1a50*/  @!P0 BRA `(.L_x_7173) ;  /* 0x0000011800488947 */ /* 0x004fea0003800000 */
.L_x_7172:
        /* <DEDUP_REMOVED lines=17> */
[----:B------:R-:W3:Y:S01]  /*1b70*/  LDC R4, c[0x0][0x288] ;  /* 0x0000a200ff047b82 */ /* 0x000ee20000000800 */
[----:B------:R-:W-:Y:S01]  /*1b80*/  UMOV UR4, UR16 ;  /* 0x0000001000047c82 */ /* 0x000fe20008000000 */
[----:B------:R-:W-:Y:S01]  /*1b90*/  UIADD3 UR14, UR16, 0x6, URZ ;  /* 0x00000006100e7890 */ /* 0x000fe2000fffe03f */
[----:B------:R-:W-:Y:S01]  /*1ba0*/  IMAD R7, R72, -0xe0, R73 ;  /* 0xffffff2048077824 */ /* 0x000fe200078e0249 */
[----:B------:R-:W-:Y:S01]  /*1bb0*/  UMOV UR13, 0x40000040 ;  /* 0x40000040000d7882 */ /* 0x000fe20000000000 */
[----:B------:R-:W-:Y:S01]  /*1bc0*/  UIMAD UR18, UR48, 0x700, UR18 ;  /* 0x00000700301278a4 */ /* 0x000fe2000f8e0212 */
[----:B------:R-:W-:Y:S01]  /*1bd0*/  VIADD R154, R229, UR42 ;  /* 0x0000002ae59a7c36 */ /* 0x000fe20008000000 */
[----:B------:R-:W-:Y:S01]  /*1be0*/  UMOV UR15, 0x40000040 ;  /* 0x40000040000f7882 */ /* 0x000fe20000000000 */
[----:B------:R-:W-:Y:S01]  /*1bf0*/  VIADD R9, R7, 0xe0 ;  /* 0x000000e007097836 */ /* 0x000fe20000000000 */
[----:B------:R-:W-:Y:S01]  /*1c00*/  UIADD3 UR6, UR18, 0x100, URZ ;  /* 0x0000010012067890 */ /* 0x000fe2000fffe03f */
[----:B-12---:R-:W-:Y:S01]  /*1c10*/  @!P0 VIADD R3, R3, 0x2e840 ;  /* 0x0002e84003038836 */ /* 0x006fe20000000000 */
[----:B------:R-:W-:Y:S01]  /*1c20*/  UIADD3 UR8, UR18, 0x300, URZ ;  /* 0x0000030012087890 */ /* 0x000fe2000fffe03f */
[----:B------:R-:W-:Y:S01]  /*1c30*/  IMAD R152, R228, -0x2, R9 ;  /* 0xfffffffee4987824 */ /* 0x000fe200078e0209 */
[----:B------:R-:W-:-:S02]  /*1c40*/  UIADD3 UR9, UR18, 0x400, URZ ;  /* 0x0000040012097890 */ /* 0x000fc4000fffe03f */
[----:B------:R-:W-:Y:S01]  /*1c50*/  QGMMA.64x32x32.F32.E4M3.E4M3 R136, gdesc[UR16], RZ, !UPT, gsb0 ;  /* 0x00600000108879f3 */ /* 0x000fe2000c0008ff */
[----:B------:R-:W-:Y:S01]  /*1c60*/  UIADD3 UR10, UR18, 0x500, URZ ;  /* 0x00000500120a7890 */ /* 0x000fe2000fffe03f */
[----:B------:R-:W-:Y:S01]  /*1c70*/  @!P0 PRMT R3, RZ, 0x654, R3 ;  /* 0x00000654ff038816 */ /* 0x000fe20000000003 */
[----:B------:R-:W-:Y:S01]  /*1c80*/  UIADD3 UR12, UR18, 0x4, URZ ;  /* 0x00000004120c7890 */ /* 0x000fe2000fffe03f */
[----:B---3--:R-:W-:-:S05]  /*1c90*/  IADD3 R153, -R4, 0xe1, R7 ;  /* 0x000000e104997810 */ /* 0x008fca0007ffe107 */
        /* <DEDUP_REMOVED lines=170> */
[----:B------:R-:W-:Y:S01]  /*2740*/  UIADD3 UR14, UR18, 0x306, URZ ;  /* 0x00000306120e7890 */ /* 0x000fe2000fffe03f */
[----:B------:R-:W-:Y:S01]  /*2750*/  FMNMX.FTZ R7, R156, R7, !PT ;  /* 0x000000079c077209 */ /* 0x000fe20007810000 */
[----:B------:R-:W-:Y:S01]  /*2760*/  UMOV UR15, 0x40000040 ;  /* 0x40000040000f7882 */ /* 0x000fe20000000000 */
        /* <DEDUP_REMOVED lines=90> */
[C---:B------:R-:W-:Y:S02]  /*2d10*/  ISETP.GT.AND P3, PT, R6.reuse, 0x90, PT ;  /* 0x000000900600780c */ /* 0x040fe40003f64270 */
[----:B------:R-:W-:Y:S02]  /*2d20*/  FSEL R61, R61, -INF , P2 ;  /* 0xff8000003d3d7808 */ /* 0x000fe40001000000 */
[----:B------:R-:W-:Y:S02]  /*2d30*/  FMNMX.FTZ R0, R9, R0, !PT ;  /* 0x0000000009007209 */ /* 0x000fe40007810000 */
        /* <DEDUP_REMOVED lines=13> */
[----:B------:R-:W-:Y:S02]  /*2e10*/  FMNMX.FTZ R0, R69, R0, !PT ;  /* 0x0000000045007209 */ /* 0x000fe40007810000 */
[----:B------:R-:W-:-:S04]  /*2e20*/  VIMNMX R64, R152, R153, PT ;  /* 0x0000009998407248 */ /* 0x000fc80003fe0100 */
[----:B------:R-:W-:-:S04]  /*2e30*/  ISETP.GT.AND P4, PT, R64, 0x8, PT ;  /* 0x000000084000780c */ /* 0x000fc80003f84270 */
[----:B------:R-:W-:Y:S01]  /*2e40*/  FSEL R117, R142, -INF , P4 ;  /* 0xff8000008e757808 */ /* 0x000fe20002000000 */
[----:B------:R-:W-:Y:S02]  /*2e50*/  WARPGROUP.DEPBAR.LE gsb0, 0x0 ;  /* 0x00008000000079c5 */ /* 0x000fe40000010000 */
[----:B------:R-:W-:Y:S01]  /*2e60*/  WARPGROUP.ARRIVE ;  /* 0x00000000000079c5 */ /* 0x000fe20000000000 */
[----:B------:R-:W-:Y:S02]  /*2e70*/  FSEL R13, R40, -INF , P3 ;  /* 0xff800000280d7808 */ /* 0x000fe40001800000 */
[----:B------:R-:W-:Y:S02]  /*2e80*/  ISETP.GT.AND P3, PT, R6, 0xa8, PT ;  /* 0x000000a80600780c */ /* 0x000fe40003f64270 */
[----:B------:R-:W-:Y:S01]  /*2e90*/  FSEL R41, R41, -INF , P2 ;  /* 0xff80000029297808 */ /* 0x000fe20001000000 */
[----:B------:R-:W-:Y:S01]  /*2ea0*/  QGMMA.64x32x32.F32.E4M3.E4M3 R24, gdesc[UR12], R24, gsb0 ;  /* 0x006000000c1879f3 */ /* 0x000fe20008000818 */
        /* <DEDUP_REMOVED lines=20> */
[----:B------:R-:W-:Y:S01]  /*2ff0*/  FMNMX.FTZ R0, R53, R0, !PT ;  /* 0x0000000035007209 */ /* 0x000fe20007810000 */
        /* <DEDUP_REMOVED lines=24> */
[----:B------:R-:W-:Y:S02]  /*3180*/  FMNMX.FTZ R24, R6, R37, !PT ;  /* 0x0000002506187209 */ /* 0x000fe40007810000 */
[----:B------:R-:W-:Y:S02]  /*3190*/  FSEL R139, R139, -INF , P3 ;  /* 0xff8000008b8b7808 */ /* 0x000fe40001800000 */
[----:B------:R-:W-:Y:S01]  /*31a0*/  ISETP.GT.AND P3, PT, R64, 0x10, PT ;  /* 0x000000104000780c */ /* 0x000fe20003f64270 */
[----:B------:R-:W2:Y:S03]  /*31b0*/  SHFL.BFLY PT, R37, R24, 0x2, 0x1f ;  /* 0x0c401f0018257f89 */ /* 0x000ea600000e0000 */
[----:B------:R-:W-:Y:S02]  /*31c0*/  FSEL R129, R146, -INF , P3 ;  /* 0xff80000092817808 */ /* 0x000fe40001800000 */
[----:B------:R-:W-:-:S02]  /*31d0*/  ISETP.GT.AND P3, PT, R64, 0x18, PT ;  /* 0x000000184000780c */ /* 0x000fc40003f64270 */
[----:B--2---:R-:W-:-:S05]  /*31e0*/  FMNMX.FTZ R28, R24, R37, !PT ;  /* 0x00000025181c7209 */ /* 0x004fca0007810000 */
[----:B------:R-:W2:Y:S02]  /*31f0*/  SHFL.BFLY PT, R37, R28, 0x1, 0x1f ;  /* 0x0c201f001c257f89 */ /* 0x000ea400000e0000 */
[----:B--2---:R-:W-:-:S04]  /*3200*/  FMNMX.FTZ R0, R28, R37, !PT ;  /* 0x000000251c007209 */ /* 0x004fc80007810000 */
[----:B------:R-:W-:Y:S01]  /*3210*/  FSETP.NEU.FTZ.AND P2, PT, R0, -INF , PT ;  /* 0xff8000000000780b */ /* 0x000fe20003f5d000 */
[----:B------:R-:W-:-:S05]  /*3220*/  FFMA.FTZ R83, R2, R0, -8 ;  /* 0xc100000002537423 */ /* 0x000fca0000010000 */
        /* <DEDUP_REMOVED lines=14> */
[C-C-:B------:R-:W-:Y:S01]  /*3310*/  FFMA.FTZ R12, R2.reuse, R144, -R83.reuse ;  /* 0x00000090020c7223 */ /* 0x140fe20000010853 */
[----:B------:R-:W-:Y:S01]  /*3320*/  FMNMX.FTZ R40, R143, R36, !PT ;  /* 0x000000248f287209 */ /* 0x000fe20007810000 */
[C-C-:B------:R-:W-:Y:S01]  /*3330*/  FFMA.FTZ R89, R2.reuse, R14, -R83.reuse ;  /* 0x0000000e02597223 */ /* 0x140fe20000010853 */
[----:B------:R-:W-:Y:S01]  /*3340*/  FSEL R147, R147, -INF , P2 ;  /* 0xff80000093937808 */ /* 0x000fe20001000000 */
[----:B------:R-:W1:Y:S01]  /*3350*/  MUFU.EX2 R37, R37 ;  /* 0x0000002500257308 */ /* 0x000e620000000800 */
[----:B------:R-:W-:Y:S01]  /*3360*/  FMNMX.FTZ R40, R129, R40, !PT ;  /* 0x0000002881287209 */ /* 0x000fe20007810000 */
[--C-:B------:R-:W-:Y:S01]  /*3370*/  FFMA.FTZ R14, R2, R148, -R83.reuse ;  /* 0x00000094020e7223 */ /* 0x100fe20000010853 */
[----:B------:R-:W-:Y:S01]  /*3380*/  ISETP.GT.AND P2, PT, R64, 0x19, PT ;  /* 0x000000194000780c */ /* 0x000fe20003f44270 */
[--C-:B------:R-:W-:Y:S01]  /*3390*/  FFMA.FTZ R125, R2, R104, -R83.reuse ;  /* 0x00000068027d7223 */ /* 0x100fe20000010853 */
[----:B------:R-:W-:Y:S01]  /*33a0*/  FSEL R133, R150, -INF , P3 ;  /* 0xff80000096857808 */ /* 0x000fe20001800000 */
[C-C-:B------:R-:W-:Y:S01]  /*33b0*/  FFMA.FTZ R93, R2.reuse, R20, -R83.reuse ;  /* 0x00000014025d7223 */ /* 0x140fe20000010853 */
[----:B------:R-:W-:Y:S01]  /*33c0*/  FMNMX.FTZ R40, R147, R40, !PT ;  /* 0x0000002893287209 */ /* 0x000fe20007810000 */
[----:B------:R-:W-:Y:S01]  /*33d0*/  MUFU.EX2 R10, R10 ;  /* 0x0000000a000a7308 */ /* 0x000fe20000000800 */
[----:B------:R-:W-:Y:S01]  /*33e0*/  FSEL R151, R151, -INF , P2 ;  /* 0xff80000097977808 */ /* 0x000fe20001000000 */
[--C-:B------:R-:W-:Y:S01]  /*33f0*/  FFMA.FTZ R20, R2, R156, -R83.reuse ;  /* 0x0000009c02147223 */ /* 0x100fe20000010853 */
[----:B------:R-:W-:Y:S01]  /*3400*/  ISETP.GT.AND P2, PT, R64, 0x20, PT ;  /* 0x000000204000780c */ /* 0x000fe20003f44270 */
[C-C-:B------:R-:W-:Y:S01]  /*3410*/  FFMA.FTZ R78, R2.reuse, R78, -R83.reuse ;  /* 0x0000004e024e7223 */ /* 0x140fe20000010853 */
[----:B------:R-:W-:Y:S01]  /*3420*/  FMNMX.FTZ R40, R133, R40, !PT ;  /* 0x0000002885287209 */ /* 0x000fe20007810000 */
[----:B------:R-:W-:Y:S01]  /*3430*/  FFMA.FTZ R97, R2, R158, -R83 ;  /* 0x0000009e02617223 */ /* 0x000fe20000010853 */
[----:B------:R-:W-:Y:S01]  /*3440*/  ISETP.GT.AND P3, PT, R64, 0x21, PT ;  /* 0x000000214000780c */ /* 0x000fe20003f64270 */
[----:B------:R-:W2:Y:S01]  /*3450*/  MUFU.EX2 R85, R85 ;  /* 0x0000005500557308 */ /* 0x000ea20000000800 */
[----:B------:R-:W-:Y:S01]  /*3460*/  FSEL R137, R122, -INF , P2 ;  /* 0xff8000007a897808 */ /* 0x000fe20001000000 */
[----:B-1----:R-:W-:Y:S01]  /*3470*/  FADD.FTZ R3, R8, R37 ;  /* 0x0000002508037221 */ /* 0x002fe20000010000 */
        /* <DEDUP_REMOVED lines=19> */
[--C-:B------:R-:W-:Y:S01]  /*35b0*/  FFMA.FTZ R120, R2, R120, -R83.reuse ;  /* 0x0000007802787223 */ /* 0x100fe20000010853 */
[----:B------:R-:W-:Y:S01]  /*35c0*/  ISETP.GT.AND P3, PT, R64, 0x31, PT ;  /* 0x000000314000780c */ /* 0x000fe20003f64270 */
[----:B------:R-:W-:Y:S01]  /*35d0*/  MUFU.EX2 R14, R14 ;  /* 0x0000000e000e7308 */ /* 0x000fe20000000800 */
[----:B------:R-:W-:Y:S01]  /*35e0*/  FSEL R149, R130, -INF , P2 ;  /* 0xff80000082957808 */ /* 0x000fe20001000000 */
[C-C-:B------:R-:W-:Y:S01]  /*35f0*/  FFMA.FTZ R123, R2.reuse, R108, -R83.reuse ;  /* 0x0000006c027b7223 */ /* 0x140fe20000010853 */
[----:B------:R-:W-:Y:S01]  /*3600*/  FMNMX.FTZ R48, R127, R44, !PT ;  /* 0x0000002c7f307209 */ /* 0x000fe20007810000 */
[--C-:B------:R-:W-:Y:S01]  /*3610*/  FFMA.FTZ R112, R2, R112, -R83.reuse ;  /* 0x0000007002707223 */ /* 0x100fe20000010853 */
[----:B------:R-:W-:Y:S01]  /*3620*/  ISETP.GT.AND P2, PT, R64, 0x38, PT ;  /* 0x000000384000780c */ /* 0x000fe20003f44270 */
        /* <DEDUP_REMOVED lines=24> */
[----:B------:R-:W-:Y:S01]  /*37b0*/  MUFU.EX2 R97, R97 ;  /* 0x0000006100617308 */ /* 0x000fe20000000800 */
[----:B------:R-:W-:Y:S01]  /*37c0*/  FSEL R157, R107, -INF , P3 ;  /* 0xff8000006b9d7808 */ /* 0x000fe20001800000 */
[----:B------:R-:W-:Y:S01]  /*37d0*/  FFMA.FTZ R107, R2, R86, -R83 ;  /* 0x00000056026b7223 */ /* 0x000fe20000010853 */
[----:B------:R-:W-:-:S02]  /*37e0*/  FMNMX.FTZ R52, R155, R52, !PT ;  /* 0x000000349b347209 */ /* 0x000fc40007810000 */
[----:B------:R-:W-:Y:S02]  /*37f0*/  ISETP.GT.AND P3, PT, R64, 0x49, PT ;  /* 0x000000494000780c */ /* 0x000fe40003f64270 */
[----:B------:R-:W-:Y:S01]  /*3800*/  FSEL R159, R110, -INF , P2 ;  /* 0xff8000006e9f7808 */ /* 0x000fe20001000000 */
[----:B------:R-:W-:Y:S01]  /*3810*/  MUFU.EX2 R24, R24 ;  /* 0x0000001800187308 */ /* 0x000fe20000000800 */
[----:B------:R-:W-:Y:S02]  /*3820*/  FMNMX.FTZ R52, R157, R52, !PT ;  /* 0x000000349d347209 */ /* 0x000fe40007810000 */
[----:B------:R-:W-:Y:S02]  /*3830*/  ISETP.GT.AND P2, PT, R64, 0x50, PT ;  /* 0x000000504000780c */ /* 0x000fe40003f44270 */
[----:B------:R-:W-:Y:S01]  /*3840*/  FSEL R161, R111, -INF , P3 ;  /* 0xff8000006fa17808 */ /* 0x000fe20001800000 */
[----:B------:R-:W-:Y:S01]  /*3850*/  FFMA.FTZ R111, R2, R84, -R83 ;  /* 0x00000054026f7223 */ /* 0x000fe20000010853 */
[----:B------:R-:W-:Y:S01]  /*3860*/  FMNMX.FTZ R52, R159, R52, !PT ;  /* 0x000000349f347209 */ /* 0x000fe20007810000 */
[----:B------:R-:W3:Y:S01]  /*3870*/  MUFU.EX2 R101, R101 ;  /* 0x0000006500657308 */ /* 0x000ee20000000800 */
[----:B------:R-:W-:-:S02]  /*3880*/  ISETP.GT.AND P3, PT, R64, 0x51, PT ;  /* 0x000000514000780c */ /* 0x000fc40003f64270 */
[----:B------:R-:W-:Y:S02]  /*3890*/  FSEL R163, R114, -INF , P2 ;  /* 0xff80000072a37808 */ /* 0x000fe40001000000 */
[----:B------:R-:W-:Y:S02]  /*38a0*/  FMNMX.FTZ R56, R161, R52, !PT ;  /* 0x00000034a1387209 */ /* 0x000fe40007810000 */
[C---:B------:R-:W-:Y:S01]  /*38b0*/  ISETP.GT.AND P2, PT, R64.reuse, 0x58, PT ;  /* 0x000000584000780c */ /* 0x040fe20003f44270 */
[----:B------:R-:W-:Y:S01]  /*38c0*/  MUFU.EX2 R28, R28 ;  /* 0x0000001c001c7308 */ /* 0x000fe20000000800 */
[----:B------:R-:W-:Y:S02]  /*38d0*/  FSEL R115, R115, -INF , P3 ;  /* 0xff80000073737808 */ /* 0x000fe40001800000 */
[----:B------:R-:W-:Y:S02]  /*38e0*/  FMNMX.FTZ R56, R163, R56, !PT ;  /* 0x00000038a3387209 */ /* 0x000fe40007810000 */
[----:B------:R-:W-:-:S02]  /*38f0*/  ISETP.GT.AND P3, PT, R64, 0x59, PT ;  /* 0x000000594000780c */ /* 0x000fc40003f64270 */
[----:B------:R-:W-:Y:S01]  /*3900*/  FSEL R165, R118, -INF , P2 ;  /* 0xff80000076a57808 */ /* 0x000fe20001000000 */
[----:B------:R-:W-:Y:S01]  /*3910*/  MUFU.EX2 R105, R105 ;  /* 0x0000006900697308 */ /* 0x000fe20000000800 */
[----:B------:R-:W-:Y:S02]  /*3920*/  FMNMX.FTZ R56, R115, R56, !PT ;  /* 0x0000003873387209 */ /* 0x000fe40007810000 */
[----:B------:R-:W-:Y:S02]  /*3930*/  FSEL R119, R119, -INF , P3 ;  /* 0xff80000077777808 */ /* 0x000fe40001800000 */
[C---:B------:R-:W-:Y:S02]  /*3940*/  ISETP.GT.AND P2, PT, R64.reuse, 0x60, PT ;  /* 0x000000604000780c */ /* 0x040fe40003f44270 */
        /* <DEDUP_REMOVED lines=12> */
[----:B------:R-:W4:Y:S01]  /*3a10*/  MUFU.EX2 R109, R109 ;  /* 0x0000006d006d7308 */ /* 0x000f220000000800 */
        /* <DEDUP_REMOVED lines=32> */
[----:B------:R-:W-:Y:S01]  /*3c20*/  FFMA.FTZ R62, R2, R74, -R83 ;  /* 0x0000004a023e7223 */ /* 0x000fe20000010853 */
[----:B------:R-:W-:Y:S01]  /*3c30*/  FMNMX.FTZ R68, R181, R68, !PT ;  /* 0x00000044b5447209 */ /* 0x000fe20007810000 */
[----:B------:R-:W5:Y:S01]  /*3c40*/  MUFU.EX2 R123, R123 ;  /* 0x0000007b007b7308 */ /* 0x000f620000000800 */
[C---:B------:R-:W-:Y:S02]  /*3c50*/  ISETP.GT.AND P2, PT, R64.reuse, 0x90, PT ;  /* 0x000000904000780c */ /* 0x040fe40003f44270 */
[----:B------:R-:W-:Y:S02]  /*3c60*/  FSEL R185, R63, -INF , P3 ;  /* 0xff8000003fb97808 */ /* 0x000fe40001800000 */
[----:B------:R-:W-:Y:S02]  /*3c70*/  FMNMX.FTZ R68, R183, R68, !PT ;  /* 0x00000044b7447209 */ /* 0x000fe40007810000 */
[----:B------:R-:W-:Y:S01]  /*3c80*/  ISETP.GT.AND P3, PT, R64, 0x91, PT ;  /* 0x000000914000780c */ /* 0x000fe20003f64270 */
[----:B------:R5:W-:Y:S01]  /*3c90*/  MUFU.EX2 R63, R78 ;  /* 0x0000004e003f7308 */ /* 0x000be20000000800 */
[----:B------:R-:W-:-:S02]  /*3ca0*/  FSEL R187, R66, -INF , P2 ;  /* 0xff80000042bb7808 */ /* 0x000fc40001000000 */
[----:B------:R-:W-:Y:S02]  /*3cb0*/  FMNMX.FTZ R68, R185, R68, !PT ;  /* 0x00000044b9447209 */ /* 0x000fe40007810000 */
[C---:B------:R-:W-:Y:S02]  /*3cc0*/  ISETP.GT.AND P2, PT, R64.reuse, 0x98, PT ;  /* 0x000000984000780c */ /* 0x040fe40003f44270 */
[----:B------:R-:W-:Y:S01]  /*3cd0*/  FSEL R67, R67, -INF , P3 ;  /* 0xff80000043437808 */ /* 0x000fe20001800000 */
[----:B------:R-:W-:Y:S01]  /*3ce0*/  MUFU.EX2 R44, R112 ;  /* 0x00000070002c7308 */ /* 0x000fe20000000800 */
[----:B------:R-:W-:Y:S02]  /*3cf0*/  FMNMX.FTZ R68, R187, R68, !PT ;  /* 0x00000044bb447209 */ /* 0x000fe40007810000 */
[----:B------:R-:W-:Y:S02]  /*3d00*/  ISETP.GT.AND P3, PT, R64, 0x99, PT ;  /* 0x000000994000780c */ /* 0x000fe40003f64270 */
[----:B------:R-:W-:-:S02]  /*3d10*/  FSEL R189, R70, -INF , P2 ;  /* 0xff80000046bd7808 */ /* 0x000fc40001000000 */
[----:B------:R-:W-:Y:S01]  /*3d20*/  FMNMX.FTZ R68, R67, R68, !PT ;  /* 0x0000004443447209 */ /* 0x000fe20007810000 */
[----:B------:R-:W-:Y:S01]  /*3d30*/  MUFU.EX2 R125, R125 ;  /* 0x0000007d007d7308 */ /* 0x000fe20000000800 */
[----:B------:R-:W-:Y:S02]  /*3d40*/  FSEL R71, R71, -INF , P3 ;  /* 0xff80000047477808 */ /* 0x000fe40001800000 */
[C---:B------:R-:W-:Y:S02]  /*3d50*/  ISETP.GT.AND P2, PT, R64.reuse, 0xa0, PT ;  /* 0x000000a04000780c */ /* 0x040fe40003f44270 */
[----:B------:R-:W-:Y:S02]  /*3d60*/  FMNMX.FTZ R68, R189, R68, !PT ;  /* 0x00000044bd447209 */ /* 0x000fe40007810000 */
[----:B------:R-:W-:Y:S01]  /*3d70*/  ISETP.GT.AND P3, PT, R64, 0xa1, PT ;  /* 0x000000a14000780c */ /* 0x000fe20003f64270 */
[----:B------:R-:W-:Y:S01]  /*3d80*/  MUFU.EX2 R48, R116 ;  /* 0x0000007400307308 */ /* 0x000fe20000000800 */
        /* <DEDUP_REMOVED lines=15> */
[--C-:B------:R-:W-:Y:S01]  /*3e80*/  FFMA.FTZ R47, R2, R65, -R83.reuse ;  /* 0x00000041022f7223 */ /* 0x100fe20000010853 */
        /* <DEDUP_REMOVED lines=12> */
[C-C-:B------:R-:W-:Y:S01]  /*3f50*/  FFMA.FTZ R54, R2.reuse, R25, -R83.reuse ;  /* 0x0000001902367223 */ /* 0x140fe20000010853 */
[----:B------:R-:W-:Y:S01]  /*3f60*/  FMNMX.FTZ R68, R51, R68, !PT ;  /* 0x0000004433447209 */ /* 0x000fe20007810000 */
[----:B------:R-:W-:Y:S01]  /*3f70*/  FFMA.FTZ R25, R2, R77, -R83 ;  /* 0x0000004d02197223 */ /* 0x000fe20000010853 */
[----:B------:R-:W-:-:S02]  /*3f80*/  FSEL R55, R55, -INF , P3 ;  /* 0xff80000037377808 */ /* 0x000fc40001800000 */
[C---:B------:R-:W-:Y:S01]  /*3f90*/  ISETP.GT.AND P2, PT, R64.reuse, 0xc0, PT ;  /* 0x000000c04000780c */ /* 0x040fe20003f44270 */
        /* <DEDUP_REMOVED lines=21> */
[C-C-:B------:R-:W-:Y:S01]  /*40f0*/  FFMA.FTZ R34, R2.reuse, R45, -R83.reuse ;  /* 0x0000002d02227223 */ /* 0x140fe20000010853 */
[----:B------:R-:W-:Y:S01]  /*4100*/  FMNMX.FTZ R68, R31, R68, !PT ;  /* 0x000000441f447209 */ /* 0x000fe20007810000 */
[----:B------:R-:W-:Y:S01]  /*4110*/  FFMA.FTZ R45, R2, R75, -R83 ;  /* 0x0000004b022d7223 */ /* 0x000fe20000010853 */
[----:B------:R-:W-:Y:S01]  /*4120*/  ISETP.GT.AND P2, PT, R64, 0xd8, PT ;  /* 0x000000d84000780c */ /* 0x000fe20003f44270 */
[----:B------:R-:W-:Y:S01]  /*4130*/  MUFU.EX2 R43, R43 ;  /* 0x0000002b002b7308 */ /* 0x000fe20000000800 */
[----:B------:R-:W-:-:S02]  /*4140*/  FSEL R35, R35, -INF , P3 ;  /* 0xff80000023237808 */ /* 0x000fc40001800000 */
[----:B------:R-:W-:Y:S02]  /*4150*/  FMNMX.FTZ R68, R69, R68, !PT ;  /* 0x0000004445447209 */ /* 0x000fe40007810000 */
[----:B------:R-:W-:Y:S01]  /*4160*/  ISETP.GT.AND P3, PT, R64, 0xd9, PT ;  /* 0x000000d94000780c */ /* 0x000fe20003f64270 */
[--C-:B------:R-:W-:Y:S01]  /*4170*/  FFMA.FTZ R64, R2, R29, -R83.reuse ;  /* 0x0000001d02407223 */ /* 0x100fe20000010853 */
        /* <DEDUP_REMOVED lines=8> */
[----:B--2---:R-:W-:-:S02]  /*4200*/  F2FP.SATFINITE.E4M3.F32.PACK_AB_MERGE_C R224, R85, R10, RZ ;  /* 0x0000000a55e0723e */ /* 0x004fc400048070ff */
[----:B------:R-:W-:Y:S02]  /*4210*/  FMNMX.FTZ R68, R41, R68, !PT ;  /* 0x0000004429447209 */ /* 0x000fe40007810000 */
[----:B-1----:R-:W-:Y:S02]  /*4220*/  F2FP.SATFINITE.E4M3.F32.PACK_AB_MERGE_C R226, R93, R14, RZ ;  /* 0x0000000e5de2723e */ /* 0x002fe400048070ff */
[----:B---3--:R-:W-:Y:S01]  /*4230*/  F2FP.SATFINITE.E4M3.F32.PACK_AB_MERGE_C R220, R101, R24, RZ ;  /* 0x0000001865dc723e */ /* 0x008fe200048070ff */
[----:B------:R-:W1:Y:S01]  /*4240*/  SHFL.BFLY PT, R7, R68, 0x2, 0x1f ;  /* 0x0c401f0044077f89 */ /* 0x000e6200000e0000 */
[----:B----4-:R-:W-:Y:S01]  /*4250*/  F2FP.SATFINITE.E4M3.F32.PACK_AB_MERGE_C R222, R109, R32, RZ ;  /* 0x000000206dde723e */ /* 0x010fe200048070ff */
[----:B------:R-:W-:Y:S01]  /*4260*/  MUFU.EX2 R47, R47 ;  /* 0x0000002f002f7308 */ /* 0x000fe20000000800 */
[----:B------:R-:W-:Y:S02]  /*4270*/  F2FP.SATFINITE.E4M3.F32.PACK_AB_MERGE_C R224, R37, R8, R224 ;  /* 0x0000000825e0723e */ /* 0x000fe400048070e0 */
[----:B------:R-:W-:-:S02]  /*4280*/  F2FP.SATFINITE.E4M3.F32.PACK_AB_MERGE_C R226, R89, R12, R226 ;  /* 0x0000000c59e2723e */ /* 0x000fc400048070e2 */
[----:B------:R-:W-:Y:S02]  /*4290*/  F2FP.SATFINITE.E4M3.F32.PACK_AB_MERGE_C R220, R97, R20, R220 ;  /* 0x0000001461dc723e */ /* 0x000fe400048070dc */
[----:B------:R-:W-:Y:S01]  /*42a0*/  F2FP.SATFINITE.E4M3.F32.PACK_AB_MERGE_C R222, R105, R28, R222 ;  /* 0x0000001c69de723e */ /* 0x000fe200048070de */
[----:B------:R-:W-:Y:S01]  /*42b0*/  MUFU.EX2 R11, R11 ;  /* 0x0000000b000b7308 */ /* 0x000fe20000000800 */
[----:B-----5:R-:W-:-:S04]  /*42c0*/  F2FP.SATFINITE.E4M3.F32.PACK_AB_MERGE_C R216, R123, R40, RZ ;  /* 0x000000287bd8723e */ /* 0x020fc800048070ff */
[----:B------:R-:W-:-:S03]  /*42d0*/  F2FP.SATFINITE.E4M3.F32.PACK_AB_MERGE_C R216, R121, R36, R216 ;  /* 0x0000002479d8723e */ /* 0x000fc600048070d8 */
[----:B------:R-:W-:Y:S01]  /*42e0*/  MUFU.EX2 R26, R26 ;  /* 0x0000001a001a7308 */ /* 0x000fe20000000800 */
[----:B-1----:R-:W-:Y:S01]  /*42f0*/  FMNMX.FTZ R7, R68, R7, !PT ;  /* 0x0000000744077209 */ /* 0x002fe20007810000 */
[----:B------:R-:W-:Y:S01]  /*4300*/  FFMA.FTZ R68, R2, R6, -R83 ;  /* 0x0000000602447223 */ /* 0x000fe20000010853 */
[----:B------:R-:W-:-:S05]  /*4310*/  IMAD.MOV.U32 R6, RZ, RZ, RZ ;  /* 0x000000ffff067224 */ /* 0x000fca00078e00ff */
[----:B------:R-:W-:Y:S01]  /*4320*/  MUFU.EX2 R13, R13 ;  /* 0x0000000d000d7308 */ /* 0x000fe20000000800 */
[----:B------:R-:W1:Y:S07]  /*4330*/  SHFL.BFLY PT, R66, R7, 0x1, 0x1f ;  /* 0x0c201f0007427f89 */ /* 0x000e6e00000e0000 */
[----:B------:R-:W-:Y:S08]  /*4340*/  MUFU.EX2 R30, R30 ;  /* 0x0000001e001e7308 */ /* 0x000ff00000000800 */
[----:B------:R-:W-:Y:S08]  /*4350*/  MUFU.EX2 R15, R15 ;  /* 0x0000000f000f7308 */ /* 0x000ff00000000800 */
[----:B------:R-:W-:Y:S01]  /*4360*/  MUFU.EX2 R34, R34 ;  /* 0x0000002200227308 */ /* 0x000fe20000000800 */
[----:B-1----:R-:W-:-:S02]  /*4370*/  FMNMX.FTZ R9, R7, R66, !PT ;  /* 0x0000004207097209 */ /* 0x002fc40007810000 */
[----:B------:R-:W-:Y:S02]  /*4380*/  IADD3 R7, -R4, UR42, R73 ;  /* 0x0000002a04077c10 */ /* 0x000fe4000fffe149 */
[----:B------:R-:W-:Y:S01]  /*4390*/  FSETP.NEU.FTZ.AND P2, PT, R9, -INF , PT ;  /* 0xff8000000900780b */ /* 0x000fe20003f5d000 */
[----:B------:R-:W-:Y:S02]  /*43a0*/  FFMA.FTZ R74, R2, R9, -8 ;  /* 0xc1000000024a7423 */ /* 0x000fe40000010009 */
[----:B------:R1:W-:Y:S01]  /*43b0*/  MUFU.EX2 R66, R81 ;  /* 0x0000005100427308 */ /* 0x0003e20000000800 */
[----:B------:R-:W-:Y:S02]  /*43c0*/  IMAD.HI R6, R7, -0x6db6db6d, R6 ;  /* 0x9249249307067827 */ /* 0x000fe400078e0206 */
[----:B------:R-:W-:-:S03]  /*43d0*/  FSEL R74, R74, RZ, P2 ;  /* 0x000000ff4a4a7208 */ /* 0x000fc60001000000 */
[----:B------:R-:W-:Y:S02]  /*43e0*/  SHF.R.U32.HI R73, RZ, 0x1f, R6 ;  /* 0x0000001fff497819 */ /* 0x000fe40000011606 */
        /* <DEDUP_REMOVED lines=9> */
[----:B------:R-:W-:Y:S01]  /*4480*/  LEA.HI.SX32 R104, R6, R73, 0x19 ;  /* 0x0000004906687211 */ /* 0x000fe200078fcaff */
[C-C-:B------:R-:W-:Y:S01]  /*4490*/  FFMA.FTZ R84, R2.reuse, R151, -R74.reuse ;  /* 0x0000009702547223 */ /* 0x140fe2000001084a */
[----:B------:R-:W-:-:S01]  /*44a0*/  FFMA.FTZ R82, R2, R131, -R74 ;  /* 0x0000008302527223 */ /* 0x000fc2000001084a */
[----:B------:R-:W-:-:S02]  /*44b0*/  VIADD R131, R72, 0xfffffffe ;  /* 0xfffffffe48837836 */ /* 0x000fc40000000000 */
[----:B------:R-:W-:-:S01]  /*44c0*/  FFMA.FTZ R4, R2, R99, -R74 ;  /* 0x0000006302047223 */ /* 0x000fc2000001084a */
[----:B------:R-:W-:Y:S01]  /*44d0*/  FADD.FTZ R72, R10, R3 ;  /* 0x000000030a487221 */ /* 0x000fe20000010000 */
[----:B------:R-:W-:-:S01]  /*44e0*/  FFMA.FTZ R75, R2, R137, -R74 ;  /* 0x00000089024b7223 */ /* 0x000fc2000001084a */
[----:B------:R-:W2:Y:S01]  /*44f0*/  MUFU.EX2 R70, R70 ;  /* 0x0000004600467308 */ /* 0x000ea20000000800 */
[----:B------:R-:W-:-:S01]  /*4500*/  FFMA.FTZ R73, R2, R103, -R74 ;  /* 0x0000006702497223 */ /* 0x000fc2000001084a */
[----:B------:R-:W-:Y:S01]  /*4510*/  FADD.FTZ R103, R85, R72 ;  /* 0x0000004855677221 */ /* 0x000fe20000010000 */
[----:B------:R-:W-:-:S01]  /*4520*/  FFMA.FTZ R78, R2, R141, -R74 ;  /* 0x0000008d024e7223 */ /* 0x000fc2000001084a */
[C-C-:B------:R-:W-:Y:S01]  /*4530*/  FFMA.FTZ R83, R2.reuse, R145, -R74.reuse ;  /* 0x0000009102537223 */ /* 0x140fe2000001084a */
[----:B------:R-:W-:-:S01]  /*4540*/  FFMA.FTZ R90, R2, R127, -R74 ;  /* 0x0000007f025a7223 */ /* 0x000fc2000001084a */
[C-C-:B------:R-:W-:Y:S01]  /*4550*/  FFMA.FTZ R77, R2.reuse, R149, -R74.reuse ;  /* 0x00000095024d7223 */ /* 0x140fe2000001084a */
[----:B------:R-:W-:-:S01]  /*4560*/  FFMA.FTZ R92, R2, R153, -R74 ;  /* 0x00000099025c7223 */ /* 0x000fc2000001084a */
[----:B------:R-:W3:Y:S01]  /*4570*/  MUFU.EX2 R57, R57 ;  /* 0x0000003900397308 */ /* 0x000ee20000000800 */
[----:B------:R-:W-:-:S01]  /*4580*/  FFMA.FTZ R117, R2, R135, -R74 ;  /* 0x0000008702757223 */ /* 0x000fc2000001084a */
[C-C-:B-1----:R-:W-:Y:S01]  /*4590*/  FFMA.FTZ R81, R2.reuse, R155, -R74.reuse ;  /* 0x0000009b02517223 */ /* 0x142fe2000001084a */
[----:B------:R-:W-:Y:S01]  /*45a0*/  R2UR UR41, R131 ;  /* 0x00000000832972ca */ /* 0x000fe200000e0000 */
        /* <DEDUP_REMOVED lines=14> */
[----:B------:R-:W-:Y:S01]  /*4690*/  VIMNMX R6, RZ, R104, !PT ;  /* 0x00000068ff067248 */ /* 0x000fe20007fe0100 */
[----:B------:R-:W-:-:S01]  /*46a0*/  FADD.FTZ R104, R12, R103 ;  /* 0x000000670c687221 */ /* 0x000fc20000010000 */
[C-C-:B------:R-:W-:Y:S01]  /*46b0*/  FFMA.FTZ R129, R2.reuse, R173, -R74.reuse ;  /* 0x000000ad02817223 */ /* 0x140fe2000001084a */
[----:B------:R-:W-:-:S01]  /*46c0*/  FFMA.FTZ R98, R2, R175, -R74 ;  /* 0x000000af02627223 */ /* 0x000fc2000001084a */
[----:B------:R-:W-:Y:S01]  /*46d0*/  ISETP.GE.AND P2, PT, R131, R6, PT ;  /* 0x000000068300720c */ /* 0x000fe20003f46270 */
[----:B------:R-:W-:-:S01]  /*46e0*/  FADD.FTZ R103, R89, R104 ;  /* 0x0000006859677221 */ /* 0x000fc20000010000 */
[----:B------:R-:W3:Y:S01]  /*46f0*/  MUFU.EX2 R76, R76 ;  /* 0x0000004c004c7308 */ /* 0x000ee20000000800 */
[----:B-1----:R-:W-:-:S01]  /*4700*/  FADD.FTZ R72, R80, R99 ;  /* 0x0000006350487221 */ /* 0x002fc20000010000 */
[----:B------:R-:W-:Y:S01]  /*4710*/  FFMA.FTZ R177, R2, R177, -R74 ;  /* 0x000000b102b17223 */ /* 0x000fe2000001084a */
[----:B------:R-:W-:-:S01]  /*4720*/  FADD.FTZ R108, R14, R103 ;  /* 0x000000670e6c7221 */ /* 0x000fc20000010000 */
[C-C-:B------:R-:W-:Y:S01]  /*4730*/  FFMA.FTZ R3, R2.reuse, R179, -R74.reuse ;  /* 0x000000b302037223 */ /* 0x140fe2000001084a */
[----:B------:R-:W-:-:S01]  /*4740*/  FFMA.FTZ R183, R2, R183, -R74 ;  /* 0x000000b702b77223 */ /* 0x000fc2000001084a */
[----:B------:R-:W-:Y:S01]  /*4750*/  FFMA.FTZ R106, R2, R185, -R74 ;  /* 0x000000b9026a7223 */ /* 0x000fe2000001084a */
[----:B------:R-:W-:-:S01]  /*4760*/  FADD.FTZ R103, R93, R108 ;  /* 0x0000006c5d677221 */ /* 0x000fc20000010000 */
[----:B------:R-:W1:Y:S01]  /*4770*/  MUFU.EX2 R79, R79 ;  /* 0x0000004f004f7308 */ /* 0x000e620000000800 */
[----:B--2---:R-:W-:-:S01]  /*4780*/  FADD.FTZ R99, R53, R72 ;  /* 0x0000004835637221 */ /* 0x004fc20000010000 */
[----:B------:R-:W-:Y:S01]  /*4790*/  FFMA.FTZ R72, R2, R181, -R74 ;  /* 0x000000b502487223 */ /* 0x000fe2000001084a */
[----:B------:R-:W-:-:S01]  /*47a0*/  FADD.FTZ R110, R20, R103 ;  /* 0x00000067146e7221 */ /* 0x000fc20000010000 */
[C-C-:B------:R-:W-:Y:S01]  /*47b0*/  FFMA.FTZ R187, R2.reuse, R187, -R74.reuse ;  /* 0x000000bb02bb7223 */ /* 0x140fe2000001084a */
[----:B------:R-:W-:-:S01]  /*47c0*/  FFMA.FTZ R189, R2, R189, -R74 ;  /* 0x000000bd02bd7223 */ /* 0x000fc2000001084a */
        /* <DEDUP_REMOVED lines=8> */
[----:B------:R-:W-:Y:S01]  /*4850*/  FFMA.FTZ R197, R2, R197, -R74 ;  /* 0x000000c502c57223 */ /* 0x000fe2000001084a */
        /* <DEDUP_REMOVED lines=19> */
[----:B------:R-:W-:Y:S01]  /*4990*/  FFMA.FTZ R41, R2, R41, -R74 ;  /* 0x0000002902297223 */ /* 0x000fe2000001084a */
[----:B------:R-:W-:Y:S01]  /*49a0*/  F2FP.SATFINITE.E4M3.F32.PACK_AB_MERGE_C R225, R80, R57, RZ ;  /* 0x0000003950e1723e */ /* 0x000fe200048070ff */
[--C-:B------:R-:W-:Y:S01]  /*49b0*/  IMAD.MOV.U32 R85, RZ, RZ, R87.reuse ;  /* 0x000000ffff557224 */ /* 0x100fe200078e0057 */
[----:B------:R-:W-:Y:S01]  /*49c0*/  F2FP.SATFINITE.E4M3.F32.PACK_AB_MERGE_C R28, R26, R11, RZ ;  /* 0x0000000b1a1c723e */ /* 0x000fe200048070ff */
[----:B------:R-:W-:Y:S01]  /*49d0*/  IMAD.MOV.U32 R80, RZ, RZ, R87 ;  /* 0x000000ffff507224 */ /* 0x000fe200078e0057 */
[----:B------:R-:W-:Y:S01]  /*49e0*/  F2FP.SATFINITE.E4M3.F32.PACK_AB_MERGE_C R225, R70, R49, R225 ;  /* 0x0000003146e1723e */ /* 0x000fe200048070e1 */
[----:B------:R-:W3:Y:S01]  /*49f0*/  MUFU.EX2 R90, R90 ;  /* 0x0000005a005a7308 */ /* 0x000ee20000000800 */
[----:B-1----:R-:W-:-:S01]  /*4a00*/  FADD.FTZ R108, R78, R99 ;  /* 0x000000634e6c7221 */ /* 0x002fc20000010000 */
[----:B------:R-:W-:Y:S01]  /*4a10*/  FFMA.FTZ R99, R2, R61, -R74 ;  /* 0x0000003d02637223 */ /* 0x000fe2000001084a */
[----:B------:R-:W-:Y:S01]  /*4a20*/  F2FP.SATFINITE.E4M3.F32.PACK_AB_MERGE_C R227, R84, R79, RZ ;  /* 0x0000004f54e3723e */ /* 0x000fe200048070ff */
[--C-:B------:R-:W-:Y:S01]  /*4a30*/  IMAD.MOV.U32 R84, RZ, RZ, R87.reuse ;  /* 0x000000ffff547224 */ /* 0x100fe200078e0057 */
[----:B------:R-:W-:Y:S01]  /*4a40*/  F2FP.SATFINITE.E4M3.F32.PACK_AB_MERGE_C R210, R47, R46, R28 ;  /* 0x0000002e2fd2723e */ /* 0x000fe2000480701c */
[----:B------:R-:W-:Y:S01]  /*4a50*/  IMAD.MOV.U32 R79, RZ, RZ, R87 ;  /* 0x000000ffff4f7224 */ /* 0x000fe200078e0057 */
[----:B------:R-:W-:Y:S01]  /*4a60*/  F2FP.SATFINITE.E4M3.F32.PACK_AB_MERGE_C R227, R76, R53, R227 ;  /* 0x000000354ce3723e */ /* 0x000fe200048070e3 */
[----:B------:R-:W1:Y:S01]  /*4a70*/  MUFU.EX2 R77, R77 ;  /* 0x0000004d004d7308 */ /* 0x000e620000000800 */
[----:B--2---:R-:W-:-:S01]  /*4a80*/  FADD.FTZ R103, R83, R108 ;  /* 0x0000006c53677221 */ /* 0x004fc20000010000 */
[----:B------:R-:W-:-:S02]  /*4a90*/  IMAD.MOV.U32 R76, RZ, RZ, R87 ;  /* 0x000000ffff4c7224 */ /* 0x000fc400078e0057 */
[--C-:B------:R-:W-:Y:S02]  /*4aa0*/  IMAD.MOV.U32 R70, RZ, RZ, R87.reuse ;  /* 0x000000ffff467224 */ /* 0x100fe400078e0057 */
[----:B------:R-:W-:Y:S02]  /*4ab0*/  IMAD.MOV.U32 R53, RZ, RZ, R87 ;  /* 0x000000ffff357224 */ /* 0x000fe400078e0057 */
[----:B------:R-:W2:Y:S01]  /*4ac0*/  MUFU.EX2 R82, R82 ;  /* 0x0000005200527308 */ /* 0x000ea20000000800 */
[----:B---3--:R-:W-:-:S01]  /*4ad0*/  FADD.FTZ R108, R90, R103 ;  /* 0x000000675a6c7221 */ /* 0x008fc20000010000 */
[----:B------:R-:W-:Y:S01]  /*4ae0*/  F2FP.SATFINITE.E4M3.F32.PACK_AB_MERGE_C R221, R90, R83, RZ ;  /* 0x000000535add723e */ /* 0x000fe200048070ff */
[--C-:B------:R-:W-:Y:S02]  /*4af0*/  IMAD.MOV.U32 R83, RZ, RZ, R87.reuse ;  /* 0x000000ffff537224 */ /* 0x100fe400078e0057 */
[----:B------:R-:W-:Y:S01]  /*4b00*/  IMAD.MOV.U32 R28, RZ, RZ, R87 ;  /* 0x000000ffff1c7224 */ /* 0x000fe200078e0057 */
[----:B------:R-:W-:Y:S01]  /*4b10*/  F2FP.SATFINITE.E4M3.F32.PACK_AB_MERGE_C R221, R78, R75, R221 ;  /* 0x0000004b4edd723e */ /* 0x000fe200048070dd */
[----:B------:R-:W-:Y:S01]  /*4b20*/  IMAD.MOV.U32 R78, RZ, RZ, R87 ;  /* 0x000000ffff4e7224 */ /* 0x000fe200078e0057 */
[----:B------:R-:W3:Y:S01]  /*4b30*/  MUFU.EX2 R92, R92 ;  /* 0x0000005c005c7308 */ /* 0x000ee20000000800 */
[----:B-1----:R-:W-:-:S01]  /*4b40*/  FADD.FTZ R103, R77, R108 ;  /* 0x0000006c4d677221 */ /* 0x002fc20000010000 */
[----:B------:R-:W-:Y:S01]  /*4b50*/  FADD.FTZ R108, R32, R131 ;  /* 0x00000083206c7221 */ /* 0x000fe20000010000 */
[----:B------:R-:W-:-:S03]  /*4b60*/  IMAD.MOV.U32 R75, RZ, RZ, R87 ;  /* 0x000000ffff4b7224 */ /* 0x000fc600078e0057 */
[----:B------:R-:W-:Y:S02]  /*4b70*/  FADD.FTZ R131, R109, R108 ;  /* 0x0000006c6d837221 */ /* 0x000fe40000010000 */
[----:B------:R-:W1:Y:S01]  /*4b80*/  MUFU.EX2 R117, R117 ;  /* 0x0000007500757308 */ /* 0x000e620000000800 */
[----:B--2---:R-:W-:-:S01]  /*4b90*/  FADD.FTZ R103, R82, R103 ;  /* 0x0000006752677221 */ /* 0x004fc20000010000 */
[----:B------:R-:W-:Y:S01]  /*4ba0*/  FADD.FTZ R108, R36, R131 ;  /* 0x00000083246c7221 */ /* 0x000fe20000010000 */
[----:B------:R-:W-:-:S03]  /*4bb0*/  IMAD.MOV.U32 R36, RZ, RZ, R87 ;  /* 0x000000ffff247224 */ /* 0x000fc600078e0057 */
[----:B------:R-:W-:Y:S02]  /*4bc0*/  FADD.FTZ R131, R121, R108 ;  /* 0x0000006c79837221 */ /* 0x000fe40000010000 */
[----:B------:R-:W2:Y:S01]  /*4bd0*/  MUFU.EX2 R81, R81 ;  /* 0x0000005100517308 */ /* 0x000ea20000000800 */
[----:B---3--:R-:W-:-:S01]  /*4be0*/  FADD.FTZ R110, R92, R103 ;  /* 0x000000675c6e7221 */ /* 0x008fc20000010000 */
[----:B------:R-:W-:-:S06]  /*4bf0*/  FFMA.FTZ R103, R2, R27, -R74 ;  /* 0x0000001b02677223 */ /* 0x000fcc000001084a */
[----:B------:R-:W3:Y:S01]  /*4c00*/  MUFU.EX2 R86, R86 ;  /* 0x0000005600567308 */ /* 0x000ee20000000800 */
[----:B-1----:R-:W-:-:S01]  /*4c10*/  FADD.FTZ R110, R117, R110 ;  /* 0x0000006e756e7221 */ /* 0x002fc20000010000 */
[----:B------:R-:W-:-:S04]  /*4c20*/  F2FP.SATFINITE.E4M3.F32.PACK_AB_MERGE_C R223, R117, R92, RZ ;  /* 0x0000005c75df723e */ /* 0x000fc800048070ff */
[----:B------:R-:W-:Y:S01]  /*4c30*/  F2FP.SATFINITE.E4M3.F32.PACK_AB_MERGE_C R223, R82, R77, R223 ;  /* 0x0000004d52df723e */ /* 0x000fe200048070df */
[----:B------:R-:W-:Y:S01]  /*4c40*/  IMAD.MOV.U32 R82, RZ, RZ, R87 ;  /* 0x000000ffff527224 */ /* 0x000fe200078e0057 */
[----:B------:R-:W1:Y:S01]  /*4c50*/  MUFU.EX2 R96, R96 ;  /* 0x0000006000607308 */ /* 0x000e620000000800 */
[----:B--2---:R-:W-:-:S01]  /*4c60*/  FADD.FTZ R27, R81, R110 ;  /* 0x0000006e511b7221 */ /* 0x004fc20000010000 */
[----:B------:R-:W-:Y:S01]  /*4c70*/  FADD.FTZ R110, R40, R131 ;  /* 0x00000083286e7221 */ /* 0x000fe20000010000 */
[----:B------:R-:W-:-:S03]  /*4c80*/  IMAD.MOV.U32 R77, RZ, RZ, R87 ;  /* 0x000000ffff4d7224 */ /* 0x000fc600078e0057 */
[----:B------:R-:W-:Y:S02]  /*4c90*/  FADD.FTZ R131, R123, R110 ;  /* 0x0000006e7b837221 */ /* 0x000fe40000010000 */
[----:B------:R-:W2:Y:S01]  /*4ca0*/  MUFU.EX2 R127, R127 ;  /* 0x0000007f007f7308 */ /* 0x000ea20000000800 */
[----:B---3--:R-:W-:-:S01]  /*4cb0*/  FADD.FTZ R27, R86, R27 ;  /* 0x0000001b561b7221 */ /* 0x008fc20000010000 */
[----:B------:R-:W-:-:S04]  /*4cc0*/  FADD.FTZ R74, R44, R131 ;  /* 0x000000832c4a7221 */ /* 0x000fc80000010000 */
[----:B------:R-:W-:Y:S02]  /*4cd0*/  FADD.FTZ R57, R125, R74 ;  /* 0x0000004a7d397221 */ /* 0x000fe40000010000 */
[----:B------:R-:W3:Y:S01]  /*4ce0*/  MUFU.EX2 R88, R88 ;  /* 0x0000005800587308 */ /* 0x000ee20000000800 */
[----:B-1----:R-:W-:-:S01]  /*4cf0*/  FADD.FTZ R112, R96, R27 ;  /* 0x0000001b60707221 */ /* 0x002fc20000010000 */
[----:B------:R-:W-:Y:S01]  /*4d00*/  FADD.FTZ R14, R48, R57 ;  /* 0x00000039300e7221 */ /* 0x000fe20000010000 */
[----:B------:R-:W-:-:S03]  /*4d10*/  F2FP.SATFINITE.E4M3.F32.PACK_AB_MERGE_C R48, R107, R48, RZ ;  /* 0x000000306b30723e */ /* 0x000fc600048070ff */
[----:B------:R-:W-:Y:S01]  /*4d20*/  FADD.FTZ R57, R107, R14 ;  /* 0x0000000e6b397221 */ /* 0x000fe20000010000 */
[----:B------:R-:W-:Y:S01]  /*4d30*/  F2FP.SATFINITE.E4M3.F32.PACK_AB_MERGE_C R218, R125, R44, R48 ;  /* 0x0000002c7dda723e */ /* 0x000fe20004807030 */
[----:B------:R-:W1:Y:S01]  /*4d40*/  MUFU.EX2 R113, R113 ;  /* 0x0000007100717308 */ /* 0x000e620000000800 */
[----:B--2---:R-:W-:-:S01]  /*4d50*/  FADD.FTZ R133, R127, R112 ;  /* 0x000000707f857221 */ /* 0x004fc20000010000 */
[----:B------:R-:W-:Y:S01]  /*4d60*/  FADD.FTZ R14, R52, R57 ;  /* 0x00000039340e7221 */ /* 0x000fe20000010000 */
[----:B------:R-:W-:Y:S01]  /*4d70*/  F2FP.SATFINITE.E4M3.F32.PACK_AB_MERGE_C R217, R127, R96, RZ ;  /* 0x000000607fd9723e */ /* 0x000fe200048070ff */
[----:B------:R-:W-:Y:S02]  /*4d80*/  IMAD.MOV.U32 R48, RZ, RZ, R87 ;  /* 0x000000ffff307224 */ /* 0x000fe400078e0057 */
[----:B------:R-:W-:-:S01]  /*4d90*/  FADD.FTZ R57, R111, R14 ;  /* 0x0000000e6f397221 */ /* 0x000fc20000010000 */
[----:B------:R-:W-:Y:S01]  /*4da0*/  F2FP.SATFINITE.E4M3.F32.PACK_AB_MERGE_C R217, R86, R81, R217 ;  /* 0x0000005156d9723e */ /* 0x000fe200048070d9 */
[----:B------:R-:W2:Y:S01]  /*4db0*/  MUFU.EX2 R100, R100 ;  /* 0x0000006400647308 */ /* 0x000ea20000000800 */
[----:B---3--:R-:W-:-:S01]  /*4dc0*/  FADD.FTZ R10, R88, R133 ;  /* 0x00000085580a7221 */ /* 0x008fc20000010000 */
[----:B------:R-:W-:-:S02]  /*4dd0*/  IMAD.MOV.U32 R86, RZ, RZ, R87 ;  /* 0x000000ffff567224 */ /* 0x000fc400078e0057 */
[--C-:B------:R-:W-:Y:S02]  /*4de0*/  IMAD.MOV.U32 R81, RZ, RZ, R87.reuse ;  /* 0x000000ffff517224 */ /* 0x100fe400078e0057 */
[----:B------:R-:W-:Y:S02]  /*4df0*/  IMAD.MOV.U32 R44, RZ, RZ, R87 ;  /* 0x000000ffff2c7224 */ /* 0x000fe400078e0057 */
[----:B------:R-:W3:Y:S08]  /*4e00*/  MUFU.EX2 R119, R119 ;  /* 0x0000007700777308 */ /* 0x000ef00000000800 */
[----:B------:R-:W4:Y:S08]  /*4e10*/  MUFU.EX2 R94, R94 ;  /* 0x0000005e005e7308 */ /* 0x000f300000000800 */
[----:B------:R-:W5:Y:S08]  /*4e20*/  MUFU.EX2 R115, R115 ;  /* 0x0000007300737308 */ /* 0x000f700000000800 */
[----:B------:R1:W-:Y:S08]  /*4e30*/  MUFU.EX2 R108, R71 ;  /* 0x00000047006c7308 */ /* 0x0003f00000000800 */
[----:B------:R-:W5:Y:S01]  /*4e40*/  MUFU.EX2 R102, R102 ;  /* 0x0000006600667308 */ /* 0x000f620000000800 */
[----:B-1----:R-:W-:-:S04]  /*4e50*/  FADD.FTZ R71, R113, R10 ;  /* 0x0000000a71477221 */ /* 0x002fc80000010000 */
[----:B--2---:R-:W-:Y:S01]  /*4e60*/  FADD.FTZ R74, R100, R71 ;  /* 0x00000047644a7221 */ /* 0x004fe20000010000 */
[C---:B---3--:R-:W-:Y:S02]  /*4e70*/  F2FP.SATFINITE.E4M3.F32.PACK_AB_MERGE_C R100, R119.reuse, R100, RZ ;  /* 0x000000647764723e */ /* 0x048fe400048070ff */
[----:B------:R-:W1:Y:S01]  /*4e80*/  MUFU.EX2 R129, R129 ;  /* 0x0000008100817308 */ /* 0x000e620000000800 */
[----:B------:R-:W-:-:S01]  /*4e90*/  FADD.FTZ R71, R119, R74 ;  /* 0x0000004a77477221 */ /* 0x000fc20000010000 */
[----:B------:R-:W-:Y:S01]  /*4ea0*/  F2FP.SATFINITE.E4M3.F32.PACK_AB_MERGE_C R219, R113, R88, R100 ;  /* 0x0000005871db723e */ /* 0x000fe20004807064 */
[----:B------:R-:W-:Y:S02]  /*4eb0*/  IMAD.MOV.U32 R74, RZ, RZ, R87 ;  /* 0x000000ffff4a7224 */ /* 0x000fe400078e0057 */
[----:B----4-:R-:W-:-:S03]  /*4ec0*/  FADD.FTZ R24, R94, R71 ;  /* 0x000000475e187221 */ /* 0x010fc60000010000 */
[----:B------:R-:W2:Y:S01]  /*4ed0*/  MUFU.EX2 R98, R98 ;  /* 0x0000006200627308 */ /* 0x000ea20000000800 */
[----:B-----5:R-:W-:-:S01]  /*4ee0*/  FADD.FTZ R71, R115, R24 ;  /* 0x0000001873477221 */ /* 0x020fc20000010000 */
[----:B------:R-:W-:Y:S01]  /*4ef0*/  FADD.FTZ R24, R56, R57 ;  /* 0x0000003938187221 */ /* 0x000fe20000010000 */
[C---:B------:R-:W-:Y:S02]  /*4f00*/  F2FP.SATFINITE.E4M3.F32.PACK_AB_MERGE_C R56, R91.reuse, R56, RZ ;  /* 0x000000385b38723e */ /* 0x040fe400048070ff */
[----:B------:R-:W-:Y:S01]  /*4f10*/  FADD.FTZ R32, R102, R71 ;  /* 0x0000004766207221 */ /* 0x000fe20000010000 */
[----:B------:R-:W-:-:S01]  /*4f20*/  FADD.FTZ R57, R91, R24 ;  /* 0x000000185b397221 */ /* 0x000fc20000010000 */
[----:B------:R-:W-:Y:S01]  /*4f30*/  F2FP.SATFINITE.E4M3.F32.PACK_AB_MERGE_C R212, R111, R52, R56 ;  /* 0x000000346fd4723e */ /* 0x000fe20004807038 */
[----:B------:R-:W3:Y:S01]  /*4f40*/  MUFU.EX2 R7, R177 ;  /* 0x000000b100077308 */ /* 0x000ee20000000800 */
[----:B-1----:R-:W-:-:S01]  /*4f50*/  FADD.FTZ R71, R129, R32 ;  /* 0x0000002081477221 */ /* 0x002fc20000010000 */
[----:B------:R-:W-:Y:S01]  /*4f60*/  FADD.FTZ R24, R60, R57 ;  /* 0x000000393c187221 */ /* 0x000fe20000010000 */
[----:B------:R-:W-:Y:S01]  /*4f70*/  F2FP.SATFINITE.E4M3.F32.PACK_AB_MERGE_C R102, R129, R102, RZ ;  /* 0x000000668166723e */ /* 0x000fe200048070ff */
[----:B------:R-:W-:-:S02]  /*4f80*/  IMAD.MOV.U32 R56, RZ, RZ, R87 ;  /* 0x000000ffff387224 */ /* 0x000fc400078e0057 */
[----:B------:R-:W-:-:S01]  /*4f90*/  FADD.FTZ R57, R95, R24 ;  /* 0x000000185f397221 */ /* 0x000fc20000010000 */
[----:B------:R-:W-:Y:S01]  /*4fa0*/  F2FP.SATFINITE.E4M3.F32.PACK_AB_MERGE_C R213, R115, R94, R102 ;  /* 0x0000005e73d5723e */ /* 0x000fe20004807066 */
[----:B------:R-:W1:Y:S01]  /*4fb0*/  MUFU.EX2 R4, R4 ;  /* 0x0000000400047308 */ /* 0x000e620000000800 */
[----:B--2---:R-:W-:-:S01]  /*4fc0*/  FADD.FTZ R32, R98, R71 ;  /* 0x0000004762207221 */ /* 0x004fc20000010000 */
[----:B------:R-:W-:Y:S01]  /*4fd0*/  FADD.FTZ R24, R58, R57 ;  /* 0x000000393a187221 */ /* 0x000fe20000010000 */
[C---:B------:R-:W-:Y:S01]  /*4fe0*/  F2FP.SATFINITE.E4M3.F32.PACK_AB_MERGE_C R58, R63.reuse, R58, RZ ;  /* 0x0000003a3f3a723e */ /* 0x040fe200048070ff */
        /* <DEDUP_REMOVED lines=8> */
[----:B------:R-:W3:Y:S01]  /*5070*/  MUFU.EX2 R3, R3 ;  /* 0x0000000300037308 */ /* 0x000ee20000000800 */
[----:B-1----:R-:W-:-:S01]  /*5080*/  FADD.FTZ R32, R4, R37 ;  /* 0x0000002504207221 */ /* 0x002fc20000010000 */
[----:B------:R-:W-:Y:S01]  /*5090*/  FADD.FTZ R37, R59, R24 ;  /* 0x000000183b257221 */ /* 0x000fe20000010000 */
[--C-:B------:R-:W-:Y:S02]  /*50a0*/  IMAD.MOV.U32 R57, RZ, RZ, R87.reuse ;  /* 0x000000ffff397224 */ /* 0x100fe400078e0057 */
[----:B------:R-:W-:Y:S02]  /*50b0*/  IMAD.MOV.U32 R52, RZ, RZ, R87 ;  /* 0x000000ffff347224 */ /* 0x000fe400078e0057 */
[----:B------:R-:W-:-:S01]  /*50c0*/  FADD.FTZ R37, R62, R37 ;  /* 0x000000253e257221 */ /* 0x000fc20000010000 */
[----:B------:R-:W1:Y:S01]  /*50d0*/  MUFU.EX2 R72, R72 ;  /* 0x0000004800487308 */ /* 0x000e620000000800 */
[----:B--2---:R-:W-:-:S02]  /*50e0*/  FADD.FTZ R32, R73, R32 ;  /* 0x0000002049207221 */ /* 0x004fc40000010000 */
[----:B------:R-:W-:Y:S01]  /*50f0*/  FADD.FTZ R20, R42, R37 ;  /* 0x000000252a147221 */ /* 0x000fe20000010000 */
[----:B------:R-:W-:Y:S02]  /*5100*/  F2FP.SATFINITE.E4M3.F32.PACK_AB_MERGE_C R42, R43, R42, RZ ;  /* 0x0000002a2b2a723e */ /* 0x000fe400048070ff */
[----:B------:R-:W-:Y:S01]  /*5110*/  F2FP.SATFINITE.E4M3.F32.PACK_AB_MERGE_C R40, R73, R4, RZ ;  /* 0x000000044928723e */ /* 0x000fe200048070ff */
[----:B------:R-:W-:-:S01]  /*5120*/  FADD.FTZ R43, R43, R20 ;  /* 0x000000142b2b7221 */ /* 0x000fc20000010000 */
[----:B------:R-:W-:Y:S01]  /*5130*/  F2FP.SATFINITE.E4M3.F32.PACK_AB_MERGE_C R208, R62, R59, R42 ;  /* 0x0000003b3ed0723e */ /* 0x000fe2000480702a */
[----:B------:R-:W2:Y:S01]  /*5140*/  MUFU.EX2 R67, R183 ;  /* 0x000000b700437308 */ /* 0x000ea20000000800 */
[----:B---3--:R-:W-:-:S01]  /*5150*/  FADD.FTZ R49, R3, R32 ;  /* 0x0000002003317221 */ /* 0x008fc20000010000 */
[----:B------:R-:W-:Y:S01]  /*5160*/  F2FP.SATFINITE.E4M3.F32.PACK_AB_MERGE_C R32, R34, R15, RZ ;  /* 0x0000000f2220723e */ /* 0x000fe200048070ff */
[--C-:B------:R-:W-:Y:S01]  /*5170*/  IMAD.MOV.U32 R73, RZ, RZ, R87.reuse ;  /* 0x000000ffff497224 */ /* 0x100fe200078e0057 */
[----:B------:R-:W-:Y:S01]  /*5180*/  F2FP.SATFINITE.E4M3.F32.PACK_AB_MERGE_C R215, R7, R98, R40 ;  /* 0x0000006207d7723e */ /* 0x000fe20004807028 */
        /* <DEDUP_REMOVED lines=16> */
[C---:B---3--:R-:W-:Y:S01]  /*5290*/  F2FP.SATFINITE.E4M3.F32.PACK_AB_MERGE_C R67, R106.reuse, R67, RZ ;  /* 0x000000436a43723e */ /* 0x048fe200048070ff */
[----:B------:R-:W-:-:S03]  /*52a0*/  FADD.FTZ R106, R106, R37 ;  /* 0x000000256a6a7221 */ /* 0x000fc60000010000 */
[----:B------:R-:W-:Y:S01]  /*52b0*/  F2FP.SATFINITE.E4M3.F32.PACK_AB_MERGE_C R209, R72, R3, R67 ;  /* 0x0000000348d1723e */ /* 0x000fe20004807043 */
[----:B------:R-:W-:Y:S02]  /*52c0*/  IMAD.MOV.U32 R72, RZ, RZ, R87 ;  /* 0x000000ffff487224 */ /* 0x000fe400078e0057 */
[----:B------:R-:W3:Y:S01]  /*52d0*/  MUFU.EX2 R189, R189 ;  /* 0x000000bd00bd7308 */ /* 0x000ee20000000800 */
[----:B-1----:R-:W-:-:S01]  /*52e0*/  FADD.FTZ R37, R61, R106 ;  /* 0x0000006a3d257221 */ /* 0x002fc20000010000 */
[----:B------:R-:W-:-:S06]  /*52f0*/  IMAD.MOV.U32 R67, RZ, RZ, R87 ;  /* 0x000000ffff437224 */ /* 0x000fcc00078e0057 */
[----:B------:R-:W1:Y:S01]  /*5300*/  MUFU.EX2 R27, R191 ;  /* 0x000000bf001b7308 */ /* 0x000e620000000800 */
[----:B--2---:R-:W-:-:S01]  /*5310*/  FADD.FTZ R24, R104, R37 ;  /* 0x0000002568187221 */ /* 0x004fc20000010000 */
[----:B------:R-:W-:-:S04]  /*5320*/  FADD.FTZ R37, R11, R20 ;  /* 0x000000140b257221 */ /* 0x000fc80000010000 */
[----:B------:R-:W-:Y:S02]  /*5330*/  FADD.FTZ R26, R26, R37 ;  /* 0x000000251a1a7221 */ /* 0x000fe40000010000 */
[----:B------:R-:W2:Y:S01]  /*5340*/  MUFU.EX2 R10, R193 ;  /* 0x000000c1000a7308 */ /* 0x000ea20000000800 */
[----:B---3--:R-:W-:-:S01]  /*5350*/  FADD.FTZ R43, R189, R24 ;  /* 0x00000018bd2b7221 */ /* 0x008fc20000010000 */
[----:B------:R-:W-:Y:S01]  /*5360*/  F2FP.SATFINITE.E4M3.F32.PACK_AB_MERGE_C R189, R108, R189, RZ ;  /* 0x000000bd6cbd723e */ /* 0x000fe200048070ff */
[----:B------:R-:W-:-:S02]  /*5370*/  FADD.FTZ R11, R13, R26 ;  /* 0x0000001a0d0b7221 */ /* 0x000fc40000010000 */
[----:B------:R-:W-:Y:S01]  /*5380*/  FADD.FTZ R108, R108, R43 ;  /* 0x0000002b6c6c7221 */ /* 0x000fe20000010000 */
[----:B------:R-:W-:Y:S01]  /*5390*/  F2FP.SATFINITE.E4M3.F32.PACK_AB_MERGE_C R211, R104, R61, R189 ;  /* 0x0000003d68d3723e */ /* 0x000fe200048070bd */
[----:B------:R-:W-:Y:S01]  /*53a0*/  FADD.FTZ R24, R30, R11 ;  /* 0x0000000b1e187221 */ /* 0x000fe20000010000 */
[----:B------:R-:W3:Y:S01]  /*53b0*/  MUFU.EX2 R195, R195 ;  /* 0x000000c300c37308 */ /* 0x000ee20000000800 */
[----:B-1----:R-:W-:-:S01]  /*53c0*/  FADD.FTZ R37, R27, R108 ;  /* 0x0000006c1b257221 */ /* 0x002fc20000010000 */
[----:B------:R-:W-:-:S02]  /*53d0*/  IMAD.MOV.U32 R61, RZ, RZ, R87 ;  /* 0x000000ffff3d7224 */ /* 0x000fc400078e0057 */
[----:B------:R-:W-:-:S01]  /*53e0*/  FADD.FTZ R11, R15, R24 ;  /* 0x000000180f0b7221 */ /* 0x000fc20000010000 */
[--C-:B------:R-:W-:Y:S02]  /*53f0*/  IMAD.MOV.U32 R43, RZ, RZ, R87.reuse ;  /* 0x000000ffff2b7224 */ /* 0x100fe400078e0057 */
[----:B------:R-:W-:Y:S02]  /*5400*/  IMAD.MOV.U32 R30, RZ, RZ, R87 ;  /* 0x000000ffff1e7224 */ /* 0x000fe400078e0057 */
[----:B------:R-:W-:Y:S01]  /*5410*/  FADD.FTZ R34, R34, R11 ;  /* 0x0000000b22227221 */ /* 0x000fe20000010000 */
[----:B------:R-:W1:Y:S01]  /*5420*/  MUFU.EX2 R14, R99 ;  /* 0x00000063000e7308 */ /* 0x000e620000000800 */
[----:B--2---:R-:W-:-:S02]  /*5430*/  FADD.FTZ R26, R10, R37 ;  /* 0x000000250a1a7221 */ /* 0x004fc40000010000 */
[----:B------:R-:W-:Y:S01]  /*5440*/  FADD.FTZ R11, R21, R34 ;  /* 0x00000022150b7221 */ /* 0x000fe20000010000 */
[----:B------:R-:W-:-:S04]  /*5450*/  IMAD.MOV.U32 R34, RZ, RZ, R87 ;  /* 0x000000ffff227224 */ /* 0x000fc800078e0057 */
[----:B------:R-:W2:Y:S01]  /*5460*/  MUFU.EX2 R197, R197 ;  /* 0x000000c500c57308 */ /* 0x000ea20000000800 */
[----:B---3--:R-:W-:-:S07]  /*5470*/  FADD.FTZ R37, R195, R26 ;  /* 0x0000001ac3257221 */ /* 0x008fce0000010000 */
[----:B------:R-:W3:Y:S01]  /*5480*/  MUFU.EX2 R38, R38 ;  /* 0x0000002600267308 */ /* 0x000ee20000000800 */
[C---:B-1----:R-:W-:Y:S01]  /*5490*/  F2FP.SATFINITE.E4M3.F32.PACK_AB_MERGE_C R195, R14.reuse, R195, RZ ;  /* 0x000000c30ec3723e */ /* 0x042fe200048070ff */
[----:B------:R-:W-:Y:S01]  /*54a0*/  FADD.FTZ R14, R14, R37 ;  /* 0x000000250e0e7221 */ /* 0x000fe20000010000 */
[----:B------:R-:W-:Y:S02]  /*54b0*/  IMAD.MOV.U32 R37, RZ, RZ, R87 ;  /* 0x000000ffff257224 */ /* 0x000fe400078e0057 */
[----:B------:R-:W-:Y:S01]  /*54c0*/  F2FP.SATFINITE.E4M3.F32.PACK_AB_MERGE_C R205, R10, R27, R195 ;  /* 0x0000001b0acd723e */ /* 0x000fe200048070c3 */
[----:B------:R-:W-:Y:S02]  /*54d0*/  IMAD.MOV.U32 R27, RZ, RZ, R87 ;  /* 0x000000ffff1b7224 */ /* 0x000fe400078e0057 */
[----:B------:R1:W4:Y:S01]  /*54e0*/  MUFU.EX2 R8, R51 ;  /* 0x0000003300087308 */ /* 0x0003220000000800 */
[----:B--2---:R-:W-:-:S07]  /*54f0*/  FADD.FTZ R15, R197, R14 ;  /* 0x0000000ec50f7221 */ /* 0x004fce0000010000 */
[----:B------:R-:W2:Y:S01]  /*5500*/  MUFU.EX2 R39, R39 ;  /* 0x0000002700277308 */ /* 0x000ea20000000800 */
[----:B---3--:R-:W-:-:S01]  /*5510*/  FADD.FTZ R24, R38, R11 ;  /* 0x0000000b26187221 */ /* 0x008fc20000010000 */
[----:B-1----:R-:W-:-:S06]  /*5520*/  IMAD.MOV.U32 R51, RZ, RZ, R87 ;  /* 0x000000ffff337224 */ /* 0x002fcc00078e0057 */
[----:B------:R-:W1:Y:S01]  /*5530*/  MUFU.EX2 R199, R199 ;  /* 0x000000c700c77308 */ /* 0x000e620000000800 */
[----:B----4-:R-:W-:-:S07]  /*5540*/  FADD.FTZ R26, R8, R15 ;  /* 0x0000000f081a7221 */ /* 0x010fce0000010000 */
[----:B------:R-:W3:Y:S01]  /*5550*/  MUFU.EX2 R50, R50 ;  /* 0x0000003200327308 */ /* 0x000ee20000000800 */
[----:B--2---:R-:W-:-:S07]  /*5560*/  FADD.FTZ R7, R39, R24 ;  /* 0x0000001827077221 */ /* 0x004fce0000010000 */
[----:B------:R2:W4:Y:S01]  /*5570*/  MUFU.EX2 R4, R55 ;  /* 0x0000003700047308 */ /* 0x0005220000000800 */
[----:B-1----:R-:W-:-:S07]  /*5580*/  FADD.FTZ R3, R199, R26 ;  /* 0x0000001ac7037221 */ /* 0x002fce0000010000 */
[----:B------:R-:W1:Y:S01]  /*5590*/  MUFU.EX2 R45, R45 ;  /* 0x0000002d002d7308 */ /* 0x000e620000000800 */
[C---:B---3--:R-:W-:Y:S01]  /*55a0*/  F2FP.SATFINITE.E4M3.F32.PACK_AB_MERGE_C R39, R50.reuse, R39, RZ ;  /* 0x000000273227723e */ /* 0x048fe200048070ff */
[----:B------:R-:W-:Y:S01]  /*55b0*/  FADD.FTZ R50, R50, R7 ;  /* 0x0000000732327221 */ /* 0x000fe20000010000 */
[----:B--2---:R-:W-:Y:S02]  /*55c0*/  IMAD.MOV.U32 R55, RZ, RZ, R87 ;  /* 0x000000ffff377224 */ /* 0x004fe400078e0057 */
[----:B------:R-:W-:Y:S01]  /*55d0*/  F2FP.SATFINITE.E4M3.F32.PACK_AB_MERGE_C R206, R38, R21, R39 ;  /* 0x0000001526ce723e */ /* 0x000fe20004807027 */
[----:B------:R-:W-:Y:S02]  /*55e0*/  IMAD.MOV.U32 R39, RZ, RZ, R87 ;  /* 0x000000ffff277224 */ /* 0x000fe400078e0057 */
[----:B------:R-:W2:Y:S01]  /*55f0*/  MUFU.EX2 R65, R65 ;  /* 0x0000004100417308 */ /* 0x000ea20000000800 */
[C---:B----4-:R-:W-:Y:S01]  /*5600*/  F2FP.SATFINITE.E4M3.F32.PACK_AB_MERGE_C R199, R4.reuse, R199, RZ ;  /* 0x000000c704c7723e */ /* 0x050fe200048070ff */
[----:B------:R-:W-:Y:S01]  /*5610*/  FADD.FTZ R4, R4, R3 ;  /* 0x0000000304047221 */ /* 0x000fe20000010000 */
[----:B------:R-:W-:-:S02]  /*5620*/  IMAD.MOV.U32 R38, RZ, RZ, R87 ;  /* 0x000000ffff267224 */ /* 0x000fc400078e0057 */
[----:B------:R-:W-:-:S03]  /*5630*/  F2FP.SATFINITE.E4M3.F32.PACK_AB_MERGE_C R207, R8, R197, R199 ;  /* 0x000000c508cf723e */ /* 0x000fc600048070c7 */
[----:B------:R-:W3:Y:S01]  /*5640*/  MUFU.EX2 R54, R54 ;  /* 0x0000003600367308 */ /* 0x000ee20000000800 */
[----:B-1----:R-:W-:-:S01]  /*5650*/  FADD.FTZ R3, R45, R50 ;  /* 0x000000322d037221 */ /* 0x002fc20000010000 */
[----:B------:R-:W-:-:S06]  /*5660*/  IMAD.MOV.U32 R50, RZ, RZ, R87 ;  /* 0x000000ffff327224 */ /* 0x000fcc00078e0057 */
        /* <DEDUP_REMOVED lines=8> */
[----:B------:R2:W4:Y:S01]  /*56f0*/  MUFU.EX2 R20, R31 ;  /* 0x0000001f00147308 */ /* 0x0005220000000800 */
[----:B---3--:R-:W-:-:S01]  /*5700*/  FADD.FTZ R7, R201, R26 ;  /* 0x0000001ac9077221 */ /* 0x008fc20000010000 */
[----:B------:R-:W-:-:S06]  /*5710*/  IMAD.MOV.U32 R26, RZ, RZ, R87 ;  /* 0x000000ffff1a7224 */ /* 0x000fcc00078e0057 */
[----:B------:R-:W3:Y:S01]  /*5720*/  MUFU.EX2 R29, R29 ;  /* 0x0000001d001d7308 */ /* 0x000ee20000000800 */
[C---:B-1----:R-:W-:Y:S01]  /*5730*/  F2FP.SATFINITE.E4M3.F32.PACK_AB_MERGE_C R25, R64.reuse, R25, RZ ;  /* 0x000000194019723e */ /* 0x042fe200048070ff */
[----:B------:R-:W-:Y:S01]  /*5740*/  FADD.FTZ R64, R64, R3 ;  /* 0x0000000340407221 */ /* 0x000fe20000010000 */
[----:B--2---:R-:W-:Y:S02]  /*5750*/  IMAD.MOV.U32 R31, RZ, RZ, R87 ;  /* 0x000000ffff1f7224 */ /* 0x004fe400078e0057 */
[----:B------:R-:W-:Y:S01]  /*5760*/  F2FP.SATFINITE.E4M3.F32.PACK_AB_MERGE_C R200, R54, R45, R25 ;  /* 0x0000002d36c8723e */ /* 0x000fe20004807019 */
[----:B------:R-:W-:Y:S02]  /*5770*/  IMAD.MOV.U32 R54, RZ, RZ, R87 ;  /* 0x000000ffff367224 */ /* 0x000fe400078e0057 */
[----:B------:R-:W1:Y:S01]  /*5780*/  MUFU.EX2 R69, R69 ;  /* 0x0000004500457308 */ /* 0x000e620000000800 */
[C---:B----4-:R-:W-:Y:S01]  /*5790*/  F2FP.SATFINITE.E4M3.F32.PACK_AB_MERGE_C R201, R20.reuse, R201, RZ ;  /* 0x000000c914c9723e */ /* 0x050fe200048070ff */
[----:B------:R-:W-:Y:S01]  /*57a0*/  FADD.FTZ R20, R20, R7 ;  /* 0x0000000714147221 */ /* 0x000fe20000010000 */
[----:B------:R-:W-:-:S02]  /*57b0*/  IMAD.MOV.U32 R45, RZ, RZ, R87 ;  /* 0x000000ffff2d7224 */ /* 0x000fc400078e0057 */
[----:B------:R-:W-:Y:S01]  /*57c0*/  F2FP.SATFINITE.E4M3.F32.PACK_AB_MERGE_C R201, R12, R65, R201 ;  /* 0x000000410cc9723e */ /* 0x000fe200048070c9 */
[----:B------:R-:W-:Y:S02]  /*57d0*/  IMAD.MOV.U32 R65, RZ, RZ, R87 ;  /* 0x000000ffff417224 */ /* 0x000fe400078e0057 */
[----:B------:R2:W4:Y:S01]  /*57e0*/  MUFU.EX2 R14, R35 ;  /* 0x00000023000e7308 */ /* 0x0005220000000800 */
[----:B---3--:R-:W-:-:S01]  /*57f0*/  FADD.FTZ R3, R29, R64 ;  /* 0x000000401d037221 */ /* 0x008fc20000010000 */
[--C-:B------:R-:W-:Y:S02]  /*5800*/  IMAD.MOV.U32 R64, RZ, RZ, R87.reuse ;  /* 0x000000ffff407224 */ /* 0x100fe400078e0057 */
[----:B------:R-:W-:Y:S02]  /*5810*/  IMAD.MOV.U32 R25, RZ, RZ, R87 ;  /* 0x000000ffff197224 */ /* 0x000fe400078e0057 */
[----:B------:R-:W-:Y:S02]  /*5820*/  FADD.FTZ R4, R66, R3 ;  /* 0x0000000342047221 */ /* 0x000fe40000010000 */
[----:B------:R-:W-:Y:S01]  /*5830*/  MUFU.EX2 R33, R33 ;  /* 0x0000002100217308 */ /* 0x000fe20000000800 */
[----:B-1----:R-:W-:-:S01]  /*5840*/  FADD.FTZ R7, R69, R20 ;  /* 0x0000001445077221 */ /* 0x002fc20000010000 */
[----:B--2---:R-:W-:-:S06]  /*5850*/  IMAD.MOV.U32 R35, RZ, RZ, R87 ;  /* 0x000000ffff237224 */ /* 0x004fcc00078e0057 */
[----:B------:R-:W1:Y:S01]  /*5860*/  MUFU.EX2 R68, R68 ;  /* 0x0000004400447308 */ /* 0x000e620000000800 */
[----:B----4-:R-:W-:-:S07]  /*5870*/  FADD.FTZ R8, R14, R7 ;  /* 0x000000070e087221 */ /* 0x010fce0000010000 */
        /* <DEDUP_REMOVED lines=9> */
[--C-:B---3--:R-:W-:Y:S02]  /*5910*/  IMAD.MOV.U32 R41, RZ, RZ, R87.reuse ;  /* 0x000000ffff297224 */ /* 0x108fe400078e0057 */
[--C-:B------:R-:W-:Y:S02]  /*5920*/  IMAD.MOV.U32 R33, RZ, RZ, R87.reuse ;  /* 0x000000ffff217224 */ /* 0x100fe400078e0057 */
[----:B------:R-:W-:Y:S01]  /*5930*/  IMAD.MOV.U32 R29, RZ, RZ, R87 ;  /* 0x000000ffff1d7224 */ /* 0x000fe200078e0057 */
[C---:B----4-:R-:W-:Y:S01]  /*5940*/  F2FP.SATFINITE.E4M3.F32.PACK_AB_MERGE_C R10, R24.reuse, R203, RZ ;  /* 0x000000cb180a723e */ /* 0x050fe200048070ff */
[----:B------:R-:W-:-:S01]  /*5950*/  FADD.FTZ R3, R24, R3 ;  /* 0x0000000318037221 */ /* 0x000fc20000010000 */
[----:B------:R-:W-:-:S02]  /*5960*/  IMAD.MOV.U32 R24, RZ, RZ, R87 ;  /* 0x000000ffff187224 */ /* 0x000fc400078e0057 */
[----:B------:R-:W-:Y:S01]  /*5970*/  F2FP.SATFINITE.E4M3.F32.PACK_AB_MERGE_C R203, R14, R69, R10 ;  /* 0x000000450ecb723e */ /* 0x000fe2000480700a */
[----:B------:R-:W-:Y:S01]  /*5980*/  IMAD.MOV.U32 R69, RZ, RZ, R87 ;  /* 0x000000ffff457224 */ /* 0x000fe200078e0057 */
        /* <DEDUP_REMOVED lines=36> */
[----:B------:R-:W-:Y:S01]  /*5bd0*/  UMOV UR40, UR41 ;  /* 0x0000002900287c82 */ /* 0x000fe20008000000 */
[----:B------:R-:W-:Y:S01]  /*5be0*/  UMOV UR55, UR48 ;  /* 0x0000003000377c82 */ /* 0x000fe20008000000 */
[----:B------:R-:W-:Y:S01]  /*5bf0*/  ULDC UR45, c[0x0][0x404] ;  /* 0x00010100002d7ab9 */ /* 0x000fe20000000800 */
[----:B------:R-:W-:Y:S01]  /*5c00*/  ULDC UR41, c[0x0][0x2e0] ;  /* 0x0000b80000297ab9 */ /* 0x000fe20000000800 */
[----:B------:R-:W-:-:S05]  /*5c10*/  ULDC.64 UR6, c[0x0][0x3f8] ;  /* 0x0000fe0000067ab9 */ /* 0x000fca0000000a00 */
.L_x_7184:
[----:B------:R-:W-:Y:S01]  /*5c20*/  ISETP.NE.AND P3, PT, RZ, UR38, PT ;  /* 0x00000026ff007c0c */ /* 0x000fe2000bf65270 */
[----:B------:R-:W-:-:S04]  /*5c30*/  UISETP.NE.AND UP0, UPT, UR55, 0x1, UPT ;  /* 0x000000013700788c */ /* 0x000fc8000bf05270 */
[----:B------:R-:W-:-:S06]  /*5c40*/  USEL UR10, URZ, 0x1, UP0 ;  /* 0x000000013f0a7887 */ /* 0x000fcc0008000000 */
[----:B------:R-:W-:Y:S02]  /*5c50*/  LOP3.LUT R16, R10, UR10, RZ, 0x3c, !PT ;  /* 0x0000000a0a107c12 */ /* 0x000fe4000f8e3cff */
[----:B------:R-:W-:Y:S05]  /*5c60*/  @P3 BRA `(.L_x_7175) ;  /* 0x0000000000343947 */ /* 0x000fea0003800000 */
[----:B------:R-:W-:Y:S05]  /*5c70*/  @!P1 BRA `(.L_x_7176) ;  /* 0x0000000000049947 */ /* 0x000fea0003800000 */
[----:B------:R-:W-:Y:S01]  /*5c80*/  BPT.TRAP 0x1 ;  /* 0x000000040000795c */ /* 0x000fe20000300000 */
.L_x_7176:
        /* <DEDUP_REMOVED lines=8> */
.L_x_7177:
[----:B--2---:R-:W-:Y:S05]  /*5d10*/  @P2 BRA `(.L_x_7175) ;  /* 0x0000000000082947 */ /* 0x004fea0003800000 */
[----:B------:R-:W2:Y:S02]  /*5d20*/  SYNCS.PHASECHK.TRANS64.TRYWAIT P2, [UR10+0x2e830], R0 ;  /* 0x02e83000ff0075a7 */ /* 0x000ea4000804014a */
[----:B--2---:R-:W-:Y:S05]  /*5d30*/  @!P2 BRA `(.L_x_7178) ;  /* 0x000000d400a4a947 */ /* 0x004fea0003800000 */
.L_x_7175:
        /* <DEDUP_REMOVED lines=25> */
[----:B------:R-:W-:-:S02]  /*5ed0*/  UIADD3 UR10, UR56, 0x600, URZ ;  /* 0x00000600380a7890 */ /* 0x000fc4000fffe03f */
[----:B------:R-:W-:Y:S02]  /*5ee0*/  UIADD3 UR50, UR56, 0x402, URZ ;  /* 0x0000040238327890 */ /* 0x000fe4000fffe03f */
[----:B-1----:R-:W-:Y:S01]  /*5ef0*/  VIADD R0, R9, 0x8 ;  /* 0x0000000809007836 */ /* 0x002fe20000000000 */
[----:B------:R-:W-:Y:S01]  /*5f00*/  UMOV UR48, UR4 ;  /* 0x0000000400307c82 */ /* 0x000fe20008000000 */
[----:B------:R-:W-:Y:S01]  /*5f10*/  UMOV UR49, UR5 ;  /* 0x0000000500317c82 */ /* 0x000fe20008000000 */
[----:B------:R-:W-:Y:S01]  /*5f20*/  UMOV UR51, 0x40000040 ;  /* 0x4000004000337882 */ /* 0x000fe20000000000 */
[----:B------:R-:W-:Y:S01]  /*5f30*/  UMOV UR11, 0x40000040 ;  /* 0x40000040000b7882 */ /* 0x000fe20000000000 */
[----:B------:R1:W-:Y:S01]  /*5f40*/  BAR.SYNC.DEFER_BLOCKING R0, 0x100 ;  /* 0x000400000000751d */ /* 0x0003e20000010000 */
[----:B------:R-:W-:-:S05]  /*5f50*/  UIADD3 UR14, UR56, 0x604, URZ ;  /* 0x00000604380e7890 */ /* 0x000fca000fffe03f */
[----:B------:R-:W-:Y:S01]  /*5f60*/  UMOV UR15, 0x40000040 ;  /* 0x40000040000f7882 */ /* 0x000fe20000000000 */
        /* <DEDUP_REMOVED lines=159> */
.L_x_7180:
[----:B------:R-:W-:Y:S01]  /*6960*/  ULEA UR10, UR55, UR37, 0x3 ;  /* 0x00000025370a7291 */ /* 0x000fe2000f8e183f */
[----:B------:R-:W-:-:S08]  /*6970*/  SHF.L.U32 R0, R10, 0x1f, RZ ;  /* 0x0000001f0a007819 */ /* 0x000fd000000006ff */
[----:B------:R1:W2:Y:S01]  /*6980*/  SYNCS.PHASECHK.TRANS64.TRYWAIT P2, [UR10+0x2e850], R0 ;  /* 0x02e85000ff0075a7 */ /* 0x0002a2000804014a */
[----:B------:R-:W-:Y:S05]  /*6990*/  @!P1 BRA `(.L_x_7181) ;  /* 0x0000000000049947 */ /* 0x000fea0003800000 */
[----:B------:R-:W-:Y:S01]  /*69a0*/  BPT.TRAP 0x1 ;  /* 0x000000040000795c */ /* 0x000fe20000300000 */
.L_x_7181:
[----:B--2---:R-:W-:Y:S05]  /*69b0*/  @P2 BRA `(.L_x_7179) ;  /* 0x0000000000082947 */ /* 0x004fea0003800000 */
[----:B------:R-:W2:Y:S02]  /*69c0*/  SYNCS.PHASECHK.TRANS64.TRYWAIT P2, [UR10+0x2e850], R0 ;  /* 0x02e85000ff0075a7 */ /* 0x000ea4000804014a */
[----:B--2---:R-:W-:Y:S05]  /*69d0*/  @!P2 BRA `(.L_x_7182) ;  /* 0x000000c80094a947 */ /* 0x004fea0003800000 */
.L_x_7179:
[----:B------:R-:W-:Y:S01]  /*69e0*/  UIADD3 UR10, UR37, 0x400, URZ ;  /* 0x00000400250a7890 */ /* 0x000fe2000fffe03f */
[----:B------:R-:W-:Y:S01]  /*69f0*/  WARPGROUP.ARRIVE ;  /* 0x00000000000079c5 */ /* 0x000fe20000000000 */
[----:B------:R-:W-:Y:S01]  /*6a00*/  UMOV UR11, 0xc0000010 ;  /* 0xc0000010000b7882 */ /* 0x000fe20000000000 */
[----:B--2---:R-:W2:Y:S01]  /*6a10*/  LDC R9, c[0x0][0x288] ;  /* 0x0000a200ff097b82 */ /* 0x004ea20000000800 */
[----:B------:R-:W-:Y:S02]  /*6a20*/  USHF.R.U32.HI UR10, URZ, 0x4, UR10 ;  /* 0x000000043f0a7899 */ /* 0x000fe4000801160a */
[----:B------:R-:W-:Y:S02]  /*6a30*/  UISETP.NE.U32.AND UP0, UPT, UR6, URZ, UPT ;  /* 0x0000003f0600728c */ /* 0x000fe4000bf05070 */
[----:B------:R-:W-:Y:S02]  /*6a40*/  ULOP3.LUT UR10, UR10, 0x3fff, URZ, 0xc0, !UPT ;  /* 0x00003fff0a0a7892 */ /* 0x000fe4000f8ec03f */
[----:B------:R-:W-:-:S02]  /*6a50*/  UISETP.NE.AND.EX UP0, UPT, UR7, URZ, UPT, UP0 ;  /* 0x0000003f0700728c */ /* 0x000fc4000bf05300 */
[----:B------:R-:W-:Y:S01]  /*6a60*/  ULOP3.LUT UR10, UR10, 0x10000, URZ, 0xfc, !UPT ;  /* 0x000100000a0a7892 */ /* 0x000fe2000f8efc3f */
[----:B------:R-:W-:-:S03]  /*6a70*/  UMOV UR15, 0xc0000010 ;  /* 0xc0000010000f7882 */ /* 0x000fc60000000000 */
[----:B------:R-:W-:-:S07]  /*6a80*/  UIMAD UR14, UR55, 0x700, UR10 ;  /* 0x00000700370e78a4 */ /* 0x000fce000f8e020a */
[----:B------:R-:W-:Y:S02]  /*6a90*/  UMOV UR10, UR14 ;  /* 0x0000000e000a7c82 */ /* 0x000fe40008000000 */
[----:B------:R-:W-:Y:S01]  /*6aa0*/  QGMMA.64x128x32.F32.E4M3.E4M3 R24, R224, gdesc[UR8], R24, gsb0 ;  /* 0x01e00008e0187df3 */ /* 0x000fe20008000818 */
[----:B------:R-:W-:Y:S01]  /*6ab0*/  UIADD3 UR10, UR14, 0x100, URZ ;  /* 0x000001000e0a7890 */ /* 0x000fe2000fffe03f */
[----:B------:R-:W-:Y:S01]  /*6ac0*/  UMOV UR11, 0xc0000010 ;  /* 0xc0000010000b7882 */ /* 0x000fe20000000000 */
[----:B------:R-:W-:Y:S02]  /*6ad0*/  WARPGROUP.DEPBAR.LE gsb0, 0x0 ;  /* 0x00008000000079c5 */ /* 0x000fe40000010000 */
[----:B------:R-:W-:-:S06]  /*6ae0*/  WARPGROUP.ARRIVE ;  /* 0x00000000000079c5 */ /* 0x000fcc0000000000 */
[----:B------:R-:W3:Y:S01]  /*6af0*/  S2R R226, SR_TID.X ;  /* 0x0000000000e27919 */ /* 0x000ee20000002100 */
[----:B------:R-:W-:Y:S01]  /*6b00*/  QGMMA.64x128x32.F32.E4M3.E4M3 R24, R220, gdesc[UR8], R24, gsb0 ;  /* 0x01e00008dc187df3 */ /* 0x000fe20008000818 */
[----:B------:R-:W-:Y:S02]  /*6b10*/  UIMAD UR10, UR40, -0xe0, UR42 ;  /* 0xffffff20280a78a4 */ /* 0x000fe4000f8e022a */
[----:B------:R-:W-:Y:S02]  /*6b20*/  USEL UR11, UR45, 0x1, UP0 ;  /* 0x000000012d0b7887 */ /* 0x000fe40008000000 */
[----:B------:R-:W-:-:S04]  /*6b30*/  UIADD3 UR10, UR10, 0x1, URZ ;  /* 0x000000010a0a7890 */ /* 0x000fc8000fffe03f */
[----:B------:R-:W-:-:S03]  /*6b40*/  UIMAD UR10, UR11, UR41, UR10 ;  /* 0x000000290b0a72a4 */ /* 0x000fc6000f8e020a */
[----:B------:R-:W-:-:S03]  /*6b50*/  UMOV UR11, 0xc0000010 ;  /* 0xc0000010000b7882 */ /* 0x000fc60000000000 */
[----:B--2---:R-:W-:Y:S01]  /*6b60*/  IADD3 R9, -R9, UR10, RZ ;  /* 0x0000000a09097c10 */ /* 0x004fe2000fffe1ff */
[----:B------:R-:W-:-:S04]  /*6b70*/  UIADD3 UR10, UR14, 0x200, URZ ;  /* 0x000002000e0a7890 */ /* 0x000fc8000fffe03f */
[----:B-1----:R-:W-:-:S04]  /*6b80*/  IMAD R0, R228, -0x2, R9 ;  /* 0xfffffffee4007824 */ /* 0x002fc800078e0209 */
[----:B------:R-:W-:Y:S01]  /*6b90*/  IMAD.IADD R9, R229, 0x1, R0 ;  /* 0x00000001e5097824 */ /* 0x000fe200078e0200 */
[----:B---3--:R-:W-:-:S04]  /*6ba0*/  SHF.R.U32.HI R226, RZ, 0x7, R226 ;  /* 0x00000007ffe27819 */ /* 0x008fc800000116e2 */
[C---:B------:R-:W-:Y:S02]  /*6bb0*/  ISETP.GT.AND P2, PT, R9.reuse, RZ, PT ;  /* 0x000000ff0900720c */ /* 0x040fe40003f44270 */
[C---:B------:R-:W-:Y:S02]  /*6bc0*/  ISETP.GT.AND P3, PT, R9.reuse, 0x1, PT ;  /* 0x000000010900780c */ /* 0x040fe40003f64270 */
        /* <DEDUP_REMOVED lines=29> */
[----:B------:R-:W-:Y:S02]  /*6da0*/  FMNMX.FTZ R0, R169, R0, !PT ;  /* 0x00000000a9007209 */ /* 0x000fe40007810000 */
        /* <DEDUP_REMOVED lines=18> */
[----:B------:R-:W-:Y:S01]  /*6ed0*/  FSEL R221, R172, -INF , P2 ;  /* 0xff800000acdd7808 */ /* 0x000fe20001000000 */
[----:B------:R-:W-:Y:S01]  /*6ee0*/  WARPGROUP.ARRIVE ;  /* 0x00000000000079c5 */ /* 0x000fe20000000000 */
[----:B------:R-:W-:Y:S02]  /*6ef0*/  ISETP.GT.AND P2, PT, R9, 0x30, PT ;  /* 0x000000300900780c */ /* 0x000fe40003f44270 */
[----:B------:R-:W-:Y:S02]  /*6f00*/  FMNMX.FTZ R0, R221, R0, !PT ;  /* 0x00000000dd007209 */ /* 0x000fe40007810000 */
[----:B------:R-:W-:Y:S01]  /*6f10*/  FSEL R223, R176, -INF , P2 ;  /* 0xff800000b0df7808 */ /* 0x000fe20001000000 */
[----:B------:R-:W-:Y:S01]  /*6f20*/  QGMMA.64x128x32.F32.E4M3.E4M3 R24, R216, gdesc[UR8], R24, gsb0 ;  /* 0x01e00008d8187df3 */ /* 0x000fe20008000818 */
[----:B------:R-:W-:Y:S01]  /*6f30*/  FMNMX.FTZ R0, R173, R0, !PT ;  /* 0x00000000ad007209 */ /* 0x000fe20007810000 */
[----:B------:R-:W-:Y:S01]  /*6f40*/  UIADD3 UR10, UR14, 0x300, URZ ;  /* 0x000003000e0a7890 */ /* 0x000fe2000fffe03f */
[----:B------:R-:W-:Y:S01]  /*6f50*/  ISETP.GT.AND P2, PT, R9, 0x38, PT ;  /* 0x000000380900780c */ /* 0x000fe20003f44270 */
[----:B------:R-:W-:Y:S01]  /*6f60*/  UMOV UR11, 0xc0000010 ;  /* 0xc0000010000b7882 */ /* 0x000fe20000000000 */
        /* <DEDUP_REMOVED lines=27> */
[C---:B------:R-:W-:Y:S02]  /*7120*/  ISETP.GT.AND P2, PT, R9.reuse, 0x70, PT ;  /* 0x000000700900780c */ /* 0x040fe40003f44270 */
        /* <DEDUP_REMOVED lines=40> */
[----:B------:R-:W-:Y:S01]  /*73b0*/  ISETP.GT.AND P2, PT, R9, 0xa8, PT ;  /* 0x000000a80900780c */ /* 0x000fe20003f44270 */
[----:B------:R-:W-:Y:S02]  /*73c0*/  WARPGROUP.DEPBAR.LE gsb0, 0x0 ;  /* 0x00008000000079c5 */ /* 0x000fe40000010000 */
[----:B------:R-:W-:Y:S01]  /*73d0*/  FSEL R105, R105, -INF , P3 ;  /* 0xff80000069697808 */ /* 0x000fe20001800000 */
[----:B------:R-:W-:Y:S01]  /*73e0*/  WARPGROUP.ARRIVE ;  /* 0x00000000000079c5 */ /* 0x000fe20000000000 */
[----:B------:R-:W-:Y:S02]  /*73f0*/  FMNMX.FTZ R0, R104, R0, !PT ;  /* 0x0000000068007209 */ /* 0x000fe40007810000 */
[----:B------:R-:W-:Y:S02]  /*7400*/  ISETP.GT.AND P3, PT, R9, 0xa9, PT ;  /* 0x000000a90900780c */ /* 0x000fe40003f64270 */
[----:B------:R-:W-:Y:S01]  /*7410*/  FSEL R108, R108, -INF , P2 ;  /* 0xff8000006c6c7808 */ /* 0x000fe20001000000 */
[----:B------:R-:W-:Y:S01]  /*7420*/  QGMMA.64x128x32.F32.E4M3.E4M3 R24, R212, gdesc[UR8], R24, gsb0 ;  /* 0x01e00008d4187df3 */ /* 0x000fe20008000818 */
[----:B------:R-:W-:Y:S01]  /*7430*/  FMNMX.FTZ R0, R105, R0, !PT ;  /* 0x0000000069007209 */ /* 0x000fe20007810000 */
        /* <DEDUP_REMOVED lines=35> */
[C---:B------:R-:W-:Y:S01]  /*7670*/  ISETP.GT.AND P3, PT, R9.reuse, 0xd9, PT ;  /* 0x000000d90900780c */ /* 0x040fe20003f64270 */
[----:B------:R-:W-:Y:S01]  /*7680*/  VIADD R9, R9, 0x8 ;  /* 0x0000000809097836 */ /* 0x000fe20000000000 */
[----:B------:R-:W-:Y:S02]  /*7690*/  FSEL R100, R100, -INF , P2 ;  /* 0xff80000064647808 */ /* 0x000fe40001000000 */
[----:B------:R-:W-:Y:S02]  /*76a0*/  FMNMX.FTZ R0, R97, R0, !PT ;  /* 0x0000000061007209 */ /* 0x000fe40007810000 */
[----:B------:R-:W-:Y:S02]  /*76b0*/  FSEL R101, R101, -INF , P3 ;  /* 0xff80000065657808 */ /* 0x000fe40001800000 */
[----:B------:R-:W-:-:S02]  /*76c0*/  FMNMX.FTZ R0, R100, R0, !PT ;  /* 0x0000000064007209 */ /* 0x000fc40007810000 */
[----:B------:R-:W-:Y:S02]  /*76d0*/  ISETP.GT.AND P3, PT, R9, RZ, PT ;  /* 0x000000ff0900720c */ /* 0x000fe40003f64270 */
[----:B------:R-:W-:Y:S02]  /*76e0*/  FMNMX.FTZ R10, R101, R0, !PT ;  /* 0x00000000650a7209 */ /* 0x000fe40007810000 */
[----:B------:R-:W-:-:S03]  /*76f0*/  ISETP.GT.AND P4, PT, R9, 0x1, PT ;  /* 0x000000010900780c */ /* 0x000fc60003f84270 */
        /* <DEDUP_REMOVED lines=22> */
[----:B------:R-:W-:Y:S01]  /*7860*/  FSEL R159, R159, -INF , P4 ;  /* 0xff8000009f9f7808 */ /* 0x000fe20002000000 */
[----:B------:R-:W-:Y:S02]  /*7870*/  WARPGROUP.DEPBAR.LE gsb0, 0x0 ;  /* 0x00008000000079c5 */ /* 0x000fe40000010000 */
[----:B------:R-:W-:-:S01]  /*7880*/  FFMA.FTZ R217, R2, R0, -8 ;  /* 0xc100000002d97423 */ /* 0x000fc20000010000 */
[----:B------:R-:W-:Y:S01]  /*7890*/  FSETP.NEU.FTZ.AND P2, PT, R0, -INF , PT ;  /* 0xff8000000000780b */ /* 0x000fe20003f5d000 */
[----:B------:R-:W-:Y:S01]  /*78a0*/  WARPGROUP.ARRIVE ;  /* 0x00000000000079c5 */ /* 0x000fe20000000000 */
[----:B------:R-:W-:-:S02]  /*78b0*/  ISETP.GT.AND P4, PT, R9, 0x51, PT ;  /* 0x000000510900780c */ /* 0x000fc40003f84270 */
[----:B------:R-:W-:Y:S02]  /*78c0*/  FSEL R217, R217, RZ, P2 ;  /* 0x000000ffd9d97208 */ /* 0x000fe40001000000 */
[----:B------:R-:W-:Y:S01]  /*78d0*/  FSEL R163, R163, -INF , P4 ;  /* 0xff800000a3a37808 */ /* 0x000fe20002000000 */
[----:B------:R-:W-:Y:S01]  /*78e0*/  QGMMA.64x128x32.F32.E4M3.E4M3 R24, R208, gdesc[UR8], R24, gsb0 ;  /* 0x01e00008d0187df3 */ /* 0x000fe20008000818 */
[----:B------:R-:W-:Y:S01]  /*78f0*/  ISETP.GT.AND P4, PT, R9, 0x59, PT ;  /* 0x000000590900780c */ /* 0x000fe20003f84270 */
[C-C-:B------:R-:W-:Y:S01]  /*7900*/  FFMA.FTZ R152, R2.reuse, R169, -R217.reuse ;  /* 0x000000a902987223 */ /* 0x140fe200000108d9 */
[----:B------:R-:W-:-:S01]  /*7910*/  FFMA.FTZ R169, R2, R173, -R217 ;  /* 0x000000ad02a97223 */ /* 0x000fc200000108d9 */
[C-C-:B------:R-:W-:Y:S01]  /*7920*/  FFMA.FTZ R173, R2.reuse, R177, -R217.reuse ;  /* 0x000000b102ad7223 */ /* 0x140fe200000108d9 */
[----:B------:R-:W-:-:S01]  /*7930*/  FFMA.FTZ R177, R2, R181, -R217 ;  /* 0x000000b502b17223 */ /* 0x000fc200000108d9 */
[----:B------:R-:W-:Y:S01]  /*7940*/  FSEL R181, R186, -INF , P3 ;  /* 0xff800000bab57808 */ /* 0x000fe20001800000 */
[----:B------:R-:W-:-:S01]  /*7950*/  FFMA.FTZ R219, R2, R184, -R217 ;  /* 0x000000b802db7223 */ /* 0x000fc200000108d9 */
[----:B------:R-:W-:Y:S01]  /*7960*/  ISETP.GT.AND P3, PT, R9, 0x8, PT ;  /* 0x000000080900780c */ /* 0x000fe20003f64270 */
[----:B------:R-:W-:-:S01]  /*7970*/  FFMA.FTZ R10, R2, R185, -R217 ;  /* 0x000000b9020a7223 */ /* 0x000fc200000108d9 */
[----:B------:R-:W-:Y:S01]  /*7980*/  FMNMX.FTZ R184, R181, R8, !PT ;  /* 0x00000008b5b87209 */ /* 0x000fe20007810000 */
[----:B------:R-:W-:-:S01]  /*7990*/  FFMA.FTZ R12, R2, R189, -R217 ;  /* 0x000000bd020c7223 */ /* 0x000fc200000108d9 */
[----:B------:R-:W-:Y:S01]  /*79a0*/  FSEL R185, R190, -INF , P3 ;  /* 0xff800000beb97808 */ /* 0x000fe20001800000 */
[----:B------:R-:W-:-:S01]  /*79b0*/  FFMA.FTZ R14, R2, R193, -R217 ;  /* 0x000000c1020e7223 */ /* 0x000fc200000108d9 */
[----:B------:R-:W-:Y:S01]  /*79c0*/  FMNMX.FTZ R184, R187, R184, !PT ;  /* 0x000000b8bbb87209 */ /* 0x000fe20007810000 */
        /* <DEDUP_REMOVED lines=78> */
[----:B------:R-:W-:Y:S01]  /*7eb0*/  UIADD3 UR10, UR14, 0x500, URZ ;  /* 0x000005000e0a7890 */ /* 0x000fe2000fffe03f */
[----:B------:R-:W-:Y:S01]  /*7ec0*/  FMNMX.FTZ R184, R163, R184, !PT ;  /* 0x000000b8a3b87209 */ /* 0x000fe20007810000 */
[----:B------:R-:W-:Y:S01]  /*7ed0*/  MUFU.EX2 R219, R219 ;  /* 0x000000db00db7308 */ /* 0x000fe20000000800 */
[----:B------:R-:W-:Y:S01]  /*7ee0*/  FSEL R167, R167, -INF , P4 ;  /* 0xff800000a7a77808 */ /* 0x000fe20002000000 */
[----:B------:R-:W-:Y:S01]  /*7ef0*/  UMOV UR11, 0xc0000010 ;  /* 0xc0000010000b7882 */ /* 0x000fe20000000000 */
[----:B------:R-:W-:Y:S01]  /*7f00*/  ISETP.GT.AND P3, PT, R9, 0x60, PT ;  /* 0x000000600900780c */ /* 0x000fe20003f64270 */
[----:B------:R-:W-:Y:S01]  /*7f10*/  UIADD3 UR14, UR14, 0x600, URZ ;  /* 0x000006000e0e7890 */ /* 0x000fe2000fffe03f */
        /* <DEDUP_REMOVED lines=9> */
[C---:B------:R-:W-:Y:S02]  /*7fb0*/  ISETP.GT.AND P4, PT, R9.reuse, 0x69, PT ;  /* 0x000000690900780c */ /* 0x040fe40003f84270 */
        /* <DEDUP_REMOVED lines=9> */
[C-C-:B------:R-:W-:Y:S01]  /*8050*/  FFMA.FTZ R146, R2.reuse, R148, -R217.reuse ;  /* 0x0000009402927223 */ /* 0x140fe200000108d9 */
[----:B------:R-:W-:Y:S01]  /*8060*/  FMNMX.FTZ R170, R143, R170, !PT ;  /* 0x000000aa8faa7209 */ /* 0x000fe20007810000 */
[C-C-:B------:R-:W-:Y:S01]  /*8070*/  FFMA.FTZ R148, R2.reuse, R129, -R217.reuse ;  /* 0x0000008102947223 */ /* 0x140fe200000108d9 */
[----:B------:R-:W-:Y:S01]  /*8080*/  ISETP.GT.AND P3, PT, R9, 0x78, PT ;  /* 0x000000780900780c */ /* 0x000fe20003f64270 */
[----:B-1----:R-:W-:Y:S01]  /*8090*/  FFMA.FTZ R174, R2, R132, -R217 ;  /* 0x0000008402ae7223 */ /* 0x002fe200000108d9 */
[----:B------:R-:W-:Y:S01]  /*80a0*/  FSEL R147, R147, -INF , P4 ;  /* 0xff80000093937808 */ /* 0x000fe20002000000 */
[----:B------:R-:W-:Y:S01]  /*80b0*/  MUFU.EX2 R13, R13 ;  /* 0x0000000d000d7308 */ /* 0x000fe20000000800 */
[----:B------:R-:W-:-:S02]  /*80c0*/  FMNMX.FTZ R170, R145, R170, !PT ;  /* 0x000000aa91aa7209 */ /* 0x000fc40007810000 */
[----:B------:R-:W-:Y:S02]  /*80d0*/  ISETP.GT.AND P4, PT, R9, 0x79, PT ;  /* 0x000000790900780c */ /* 0x000fe40003f84270 */
[----:B------:R-:W-:Y:S02]  /*80e0*/  FSEL R150, R150, -INF , P3 ;  /* 0xff80000096967808 */ /* 0x000fe40001800000 */
[----:B------:R-:W-:Y:S01]  /*80f0*/  FMNMX.FTZ R170, R147, R170, !PT ;  /* 0x000000aa93aa7209 */ /* 0x000fe20007810000 */
[----:B------:R-:W-:Y:S02]  /*8100*/  WARPGROUP.DEPBAR.LE gsb0, 0x0 ;  /* 0x00008000000079c5 */ /* 0x000fe40000010000 */
[----:B------:R-:W-:Y:S01]  /*8110*/  FSEL R151, R151, -INF , P4 ;  /* 0xff80000097977808 */ /* 0x000fe20002000000 */
[----:B------:R-:W-:Y:S01]  /*8120*/  WARPGROUP.ARRIVE ;  /* 0x00000000000079c5 */ /* 0x000fe20000000000 */
[----:B------:R-:W-:Y:S01]  /*8130*/  ISETP.GT.AND P3, PT, R9, 0x80, PT ;  /* 0x000000800900780c */ /* 0x000fe20003f64270 */
[----:B------:R-:W-:Y:S01]  /*8140*/  MUFU.EX2 R14, R14 ;  /* 0x0000000e000e7308 */ /* 0x000fe20000000800 */
[----:B------:R-:W-:-:S02]  /*8150*/  FMNMX.FTZ R170, R150, R170, !PT ;  /* 0x000000aa96aa7209 */ /* 0x000fc40007810000 */
[----:B------:R-:W-:Y:S01]  /*8160*/  ISETP.GT.AND P4, PT, R9, 0x81, PT ;  /* 0x000000810900780c */ /* 0x000fe20003f84270 */
[----:B------:R-:W-:Y:S01]  /*8170*/  QGMMA.64x128x32.F32.E4M3.E4M3 R24, R204, gdesc[UR8], R24, gsb0 ;  /* 0x01e00008cc187df3 */ /* 0x000fe20008000818 */
        /* <DEDUP_REMOVED lines=52> */
[----:B------:R2:W-:Y:S01]  /*84c0*/  MUFU.EX2 R115, R174 ;  /* 0x000000ae00737308 */ /* 0x0005e20000000800 */
[----:B-1----:R-:W-:-:S01]  /*84d0*/  FFMA.FTZ R148, R2, R133, -R217 ;  /* 0x0000008502947223 */ /* 0x002fc200000108d9 */
[----:B------:R-:W-:Y:S02]  /*84e0*/  FSEL R118, R118, -INF , P3 ;  /* 0xff80000076767808 */ /* 0x000fe40001800000 */
[----:B------:R-:W-:Y:S02]  /*84f0*/  FMNMX.FTZ R133, R132, R170, !PT ;  /* 0x000000aa84857209 */ /* 0x000fe40007810000 */
[----:B------:R-:W-:Y:S02]  /*8500*/  FSEL R119, R119, -INF , P4 ;  /* 0xff80000077777808 */ /* 0x000fe40002000000 */
[C---:B------:R-:W-:Y:S01]  /*8510*/  ISETP.GT.AND P3, PT, R9.reuse, 0xc0, PT ;  /* 0x000000c00900780c */ /* 0x040fe20003f64270 */
[----:B--2---:R-:W-:Y:S01]  /*8520*/  FFMA.FTZ R174, R2, R105, -R217 ;  /* 0x0000006902ae7223 */ /* 0x004fe200000108d9 */
[----:B------:R-:W-:Y:S01]  /*8530*/  FMNMX.FTZ R170, R118, R133, !PT ;  /* 0x0000008576aa7209 */ /* 0x000fe20007810000 */
[----:B------:R-:W-:Y:S01]  /*8540*/  MUFU.EX2 R177, R177 ;  /* 0x000000b100b17308 */ /* 0x000fe20000000800 */
[----:B------:R-:W-:-:S02]  /*8550*/  ISETP.GT.AND P4, PT, R9, 0xc1, PT ;  /* 0x000000c10900780c */ /* 0x000fc40003f84270 */
[----:B------:R-:W-:Y:S01]  /*8560*/  FSEL R133, R90, -INF , P3 ;  /* 0xff8000005a857808 */ /* 0x000fe20001800000 */
[----:B------:R-:W-:-:S01]  /*8570*/  FFMA.FTZ R90, R2, R104, -R217 ;  /* 0x00000068025a7223 */ /* 0x000fc200000108d9 */
[----:B------:R-:W-:Y:S01]  /*8580*/  FMNMX.FTZ R170, R119, R170, !PT ;  /* 0x000000aa77aa7209 */ /* 0x000fe20007810000 */
[----:B------:R-:W-:-:S01]  /*8590*/  FFMA.FTZ R104, R2, R108, -R217 ;  /* 0x0000006c02687223 */ /* 0x000fc200000108d9 */
        /* <DEDUP_REMOVED lines=11> */
[----:B------:R1:W-:Y:S01]  /*8650*/  MUFU.EX2 R95, R174 ;  /* 0x000000ae005f7308 */ /* 0x0003e20000000800 */
[----:B------:R-:W-:-:S02]  /*8660*/  ISETP.GT.AND P4, PT, R9, 0xd1, PT ;  /* 0x000000d10900780c */ /* 0x000fc40003f84270 */
[----:B------:R-:W-:Y:S02]  /*8670*/  FSEL R98, R98, -INF , P3 ;  /* 0xff80000062627808 */ /* 0x000fe40001800000 */
[----:B------:R-:W-:Y:S02]  /*8680*/  FMNMX.FTZ R170, R105, R170, !PT ;  /* 0x000000aa69aa7209 */ /* 0x000fe40007810000 */
[----:B------:R-:W-:Y:S01]  /*8690*/  ISETP.GT.AND P3, PT, R9, 0xd8, PT ;  /* 0x000000d80900780c */ /* 0x000fe20003f64270 */
[----:B------:R-:W-:Y:S01]  /*86a0*/  MUFU.EX2 R156, R156 ;  /* 0x0000009c009c7308 */ /* 0x000fe20000000800 */
[----:B------:R-:W-:Y:S01]  /*86b0*/  FSEL R99, R99, -INF , P4 ;  /* 0xff80000063637808 */ /* 0x000fe20002000000 */
[--C-:B-1----:R-:W-:Y:S01]  /*86c0*/  FFMA.FTZ R174, R2, R109, -R217.reuse ;  /* 0x0000006d02ae7223 */ /* 0x102fe200000108d9 */
[----:B------:R-:W-:Y:S01]  /*86d0*/  FMNMX.FTZ R170, R98, R170, !PT ;  /* 0x000000aa62aa7209 */ /* 0x000fe20007810000 */
[----:B------:R-:W-:Y:S01]  /*86e0*/  FFMA.FTZ R217, R2, R101, -R217 ;  /* 0x0000006502d97223 */ /* 0x000fe200000108d9 */
[----:B------:R-:W-:-:S02]  /*86f0*/  ISETP.GT.AND P4, PT, R9, 0xd9, PT ;  /* 0x000000d90900780c */ /* 0x000fc40003f84270 */
[----:B------:R-:W-:Y:S01]  /*8700*/  FSEL R102, R102, -INF , P3 ;  /* 0xff80000066667808 */ /* 0x000fe20001800000 */
[----:B------:R-:W-:Y:S01]  /*8710*/  MUFU.EX2 R157, R157 ;  /* 0x0000009d009d7308 */ /* 0x000fe20000000800 */
[----:B------:R-:W-:Y:S02]  /*8720*/  FMNMX.FTZ R9, R99, R170, !PT ;  /* 0x000000aa63097209 */ /* 0x000fe40007810000 */
[----:B------:R-:W-:Y:S02]  /*8730*/  FSEL R109, R103, -INF , P4 ;  /* 0xff800000676d7808 */ /* 0x000fe40002000000 */
[----:B------:R-:W-:Y:S02]  /*8740*/  FMNMX.FTZ R108, R102, R9, !PT ;  /* 0x00000009666c7209 */ /* 0x000fe40007810000 */
[----:B------:R-:W-:Y:S01]  /*8750*/  FSEL R116, R0, RZ, P2 ;  /* 0x000000ff00747208 */ /* 0x000fe20001000000 */
[----:B------:R1:W-:Y:S01]  /*8760*/  MUFU.EX2 R103, R174 ;  /* 0x000000ae00677308 */ /* 0x0003e20000000800 */
[----:B------:R-:W-:Y:S01]  /*8770*/  FMNMX.FTZ R9, R109, R108, !PT ;  /* 0x0000006c6d097209 */ /* 0x000fe20007810000 */
[----:B------:R-:W-:-:S02]  /*8780*/  WARPGROUP.DEPBAR.LE gsb0, 0x0 ;  /* 0x00008000000079c5 */ /* 0x000fc40000010000 */
[----:B------:R-:W-:-:S01]  /*8790*/  FADD.FTZ R101, -R116, R7 ;  /* 0x0000000774657221 */ /* 0x000fc20000010100 */
[----:B------:R-:W-:Y:S01]  /*87a0*/  WARPGROUP.ARRIVE ;  /* 0x00000000000079c5 */ /* 0x000fe20000000000 */
[----:B------:R-:W2:Y:S02]  /*87b0*/  SHFL.BFLY PT, R170, R9, 0x2, 0x1f ;  /* 0x0c401f0009aa7f89 */ /* 0x000ea400000e0000 */
[----:B------:R-:W-:Y:S01]  /*87c0*/  FMUL.FTZ R116, R2, R101 ;  /* 0x0000006502747220 */ /* 0x000fe20000410000 */
[----:B------:R3:W-:Y:S02]  /*87d0*/  MUFU.EX2 R108, R178 ;  /* 0x000000b2006c7308 */ /* 0x0007e40000000800 */
[----:B------:R-:W-:Y:S06]  /*87e0*/  QGMMA.64x128x32.F32.E4M3.E4M3 R24, R200, gdesc[UR12], R24, gsb0 ;  /* 0x01e0000cc8187df3 */ /* 0x000fec0008000818 */
[----:B------:R-:W4:Y:S08]  /*87f0*/  MUFU.EX2 R116, R116 ;  /* 0x0000007400747308 */ /* 0x000f300000000800 */
[----:B------:R-:W-:Y:S01]  /*8800*/  MUFU.EX2 R160, R160 ;  /* 0x000000a000a07308 */ /* 0x000fe20000000800 */
[----:B--2---:R-:W-:-:S07]  /*8810*/  FMNMX.FTZ R170, R9, R170, !PT ;  /* 0x000000aa09aa7209 */ /* 0x004fce0007810000 */
[----:B------:R-:W-:Y:S01]  /*8820*/  MUFU.EX2 R161, R161 ;  /* 0x000000a100a17308 */ /* 0x000fe20000000800 */
[----:B------:R-:W2:Y:S07]  /*8830*/  SHFL.BFLY PT, R9, R170, 0x1, 0x1f ;  /* 0x0c201f00aa097f89 */ /* 0x000eae00000e0000 */
        /* <DEDUP_REMOVED lines=10> */
[----:B------:R-:W-:Y:S01]  /*88e0*/  FSEL R193, R9, RZ, P2 ;  /* 0x000000ff09c17208 */ /* 0x000fe20001000000 */
[----:B------:R-:W-:-:S01]  /*88f0*/  FFMA.FTZ R170, R2, R181, -R101 ;  /* 0x000000b502aa7223 */ /* 0x000fc20000010865 */
[C-C-:B------:R-:W-:Y:S01]  /*8900*/  FFMA.FTZ R181, R2.reuse, R187, -R101.reuse ;  /* 0x000000bb02b57223 */ /* 0x140fe20000010865 */
[----:B-1----:R-:W-:-:S01]  /*8910*/  FFMA.FTZ R174, R2, R185, -R101 ;  /* 0x000000b902ae7223 */ /* 0x002fc20000010865 */
[----:B------:R-:W-:Y:S01]  /*8920*/  FFMA.FTZ R192, R2, R155, -R101 ;  /* 0x0000009b02c07223 */ /* 0x000fe20000010865 */
[----:B------:R-:W-:-:S01]  /*8930*/  FADD.FTZ R193, -R193, R8 ;  /* 0x00000008c1c17221 */ /* 0x000fc20000010100 */
[C-C-:B------:R-:W-:Y:S01]  /*8940*/  FFMA.FTZ R185, R2.reuse, R191, -R101.reuse ;  /* 0x000000bf02b97223 */ /* 0x140fe20000010865 */
[----:B------:R-:W-:Y:S01]  /*8950*/  MUFU.EX2 R170, R170 ;  /* 0x000000aa00aa7308 */ /* 0x000fe20000000800 */
[----:B------:R-:W-:-:S01]  /*8960*/  FFMA.FTZ R155, R2, R158, -R101 ;  /* 0x0000009e029b7223 */ /* 0x000fc20000010865 */
[C---:B------:R-:W-:Y:S01]  /*8970*/  FMUL.FTZ R193, R2.reuse, R193 ;  /* 0x000000c102c17220 */ /* 0x040fe20000410000 */
[----:B------:R-:W-:-:S01]  /*8980*/  FFMA.FTZ R158, R2, R159, -R101 ;  /* 0x0000009f029e7223 */ /* 0x000fc20000010865 */
[C-C-:B------:R-:W-:Y:S01]  /*8990*/  FFMA.FTZ R159, R2.reuse, R162, -R101.reuse ;  /* 0x000000a2029f7223 */ /* 0x140fe20000010865 */
[----:B------:R-:W-:-:S01]  /*89a0*/  FFMA.FTZ R162, R2, R163, -R101 ;  /* 0x000000a302a27223 */ /* 0x000fc20000010865 */
[C-C-:B---3--:R-:W-:Y:S01]  /*89b0*/  FFMA.FTZ R178, R2.reuse, R189, -R101.reuse ;  /* 0x000000bd02b27223 */ /* 0x148fe20000010865 */
[----:B------:R-:W-:-:S01]  /*89c0*/  FFMA.FTZ R163, R2, R166, -R101 ;  /* 0x000000a602a37223 */ /* 0x000fc20000010865 */
[----:B------:R-:W1:Y:S01]  /*89d0*/  MUFU.EX2 R193, R193 ;  /* 0x000000c100c17308 */ /* 0x000e620000000800 */
[----:B------:R-:W-:-:S01]  /*89e0*/  FFMA.FTZ R166, R2, R167, -R101 ;  /* 0x000000a702a67223 */ /* 0x000fc20000010865 */
[C-C-:B------:R-:W-:Y:S01]  /*89f0*/  FFMA.FTZ R167, R2.reuse, R144, -R101.reuse ;  /* 0x0000009002a77223 */ /* 0x140fe20000010865 */
[----:B------:R-:W-:-:S01]  /*8a00*/  FFMA.FTZ R144, R2, R142, -R101 ;  /* 0x0000008e02907223 */ /* 0x000fc20000010865 */
[C-C-:B------:R-:W-:Y:S01]  /*8a10*/  FFMA.FTZ R187, R2.reuse, R195, -R101.reuse ;  /* 0x000000c302bb7223 */ /* 0x140fe20000010865 */
[----:B------:R-:W-:-:S01]  /*8a20*/  FFMA.FTZ R142, R2, R145, -R101 ;  /* 0x00000091028e7223 */ /* 0x000fc20000010865 */
[----:B------:R-:W-:Y:S01]  /*8a30*/  FFMA.FTZ R145, R2, R147, -R101 ;  /* 0x0000009302917223 */ /* 0x000fe20000010865 */
[----:B----4-:R-:W-:-:S01]  /*8a40*/  FFMA.FTZ R147, R116, R4, R219 ;  /* 0x0000000474937223 */ /* 0x010fc200000100db */
[----:B------:R-:W2:Y:S01]  /*8a50*/  MUFU.EX2 R181, R181 ;  /* 0x000000b500b57308 */ /* 0x000ea20000000800 */
[----:B------:R-:W-:-:S01]  /*8a60*/  FFMA.FTZ R189, R2, R199, -R101 ;  /* 0x000000c702bd7223 */ /* 0x000fc20000010865 */
[----:B------:R-:W-:Y:S01]  /*8a70*/  FFMA.FTZ R184, R2, R197, -R101 ;  /* 0x000000c502b87223 */ /* 0x000fe20000010865 */
[----:B------:R-:W-:-:S01]  /*8a80*/  FADD.FTZ R194, R10, R147 ;  /* 0x000000930ac27221 */ /* 0x000fc20000010000 */
[C-C-:B------:R-:W-:Y:S01]  /*8a90*/  FFMA.FTZ R147, R2.reuse, R151, -R101.reuse ;  /* 0x0000009702937223 */ /* 0x140fe20000010865 */
[----:B------:R-:W-:-:S01]  /*8aa0*/  FFMA.FTZ R171, R2, R171, -R101 ;  /* 0x000000ab02ab7223 */ /* 0x000fc20000010865 */
[----:B------:R-:W-:Y:S01]  /*8ab0*/  FFMA.FTZ R150, R2, R150, -R101 ;  /* 0x0000009602967223 */ /* 0x000fe20000010865 */
[----:B------:R-:W-:-:S01]  /*8ac0*/  FADD.FTZ R151, R11, R194 ;  /* 0x000000c20b977221 */ /* 0x000fc20000010000 */
[----:B------:R-:W3:Y:S01]  /*8ad0*/  MUFU.EX2 R174, R174 ;  /* 0x000000ae00ae7308 */ /* 0x000ee20000000800 */
[----:B-1----:R-:W-:-:S01]  /*8ae0*/  FFMA.FTZ R4, R193, R3, R170 ;  /* 0x00000003c1047223 */ /* 0x002fc200000100aa */
        /* <DEDUP_REMOVED lines=36> */
[----:B------:R-:W-:Y:S01]  /*8d30*/  FFMA.FTZ R105, R2, R105, -R101 ;  /* 0x0000006902697223 */ /* 0x000fe20000010865 */
[----:B------:R-:W-:Y:S01]  /*8d40*/  IMAD.U32 R194, RZ, RZ, UR54 ;  /* 0x00000036ffc27e24 */ /* 0x000fe2000f8e00ff */
[----:B------:R-:W2:Y:S01]  /*8d50*/  MUFU.EX2 R189, R189 ;  /* 0x000000bd00bd7308 */ /* 0x000ea20000000800 */
[----:B---3--:R-:W-:-:S01]  /*8d60*/  FADD.FTZ R3, R187, R4 ;  /* 0x00000004bb037221 */ /* 0x008fc20000010000 */
[C-C-:B------:R-:W-:Y:S01]  /*8d70*/  FFMA.FTZ R98, R2.reuse, R98, -R101.reuse ;  /* 0x0000006202627223 */ /* 0x140fe20000010865 */
[----:B------:R-:W-:-:S01]  /*8d80*/  FFMA.FTZ R99, R2, R99, -R101 ;  /* 0x0000006302637223 */ /* 0x000fc20000010865 */
[----:B------:R-:W-:Y:S01]  /*8d90*/  @!P0 LEA R194, R194, UR37, 0x3 ;  /* 0x00000025c2c28c11 */ /* 0x000fe2000f8e18ff */
[----:B------:R-:W-:-:S01]  /*8da0*/  FFMA.FTZ R102, R2, R102, -R101 ;  /* 0x0000006602667223 */ /* 0x000fc20000010865 */
[----:B------:R-:W-:-:S02]  /*8db0*/  WARPGROUP.DEPBAR.LE gsb0, 0x0 ;  /* 0x00008000000079c5 */ /* 0x000fc40000010000 */
[----:B------:R-:W3:Y:S01]  /*8dc0*/  MUFU.EX2 R184, R184 ;  /* 0x000000b800b87308 */ /* 0x000ee20000000800 */
[----:B-1----:R-:W-:-:S07]  /*8dd0*/  FADD.FTZ R4, R182, R3 ;  /* 0x00000003b6047221 */ /* 0x002fce0000010000 */
[----:B------:R-:W-:Y:S01]  /*8de0*/  MUFU.EX2 R8, R144 ;  /* 0x0000009000087308 */ /* 0x000fe20000000800 */
[----:B--2---:R-:W-:-:S07]  /*8df0*/  FADD.FTZ R3, R189, R4 ;  /* 0x00000004bd037221 */ /* 0x004fce0000010000 */
[----:B------:R1:W-:Y:S01]  /*8e00*/  MUFU.EX2 R144, R150 ;  /* 0x0000009600907308 */ /* 0x0003e20000000800 */
[----:B---3--:R-:W-:-:S07]  /*8e10*/  FADD.FTZ R4, R184, R3 ;  /* 0x00000003b8047221 */ /* 0x008fce0000010000 */
[----:B------:R-:W2:Y:S01]  /*8e20*/  MUFU.EX2 R171, R171 ;  /* 0x000000ab00ab7308 */ /* 0x000ea20000000800 */
[----:B-1----:R-:W-:-:S04]  /*8e30*/  FADD.FTZ R150, R14, R151 ;  /* 0x000000970e967221 */ /* 0x002fc80000010000 */
[----:B------:R-:W-:-:S03]  /*8e40*/  FADD.FTZ R151, R15, R150 ;  /* 0x000000960f977221 */ /* 0x000fc60000010000 */
[----:B------:R-:W1:Y:S01]  /*8e50*/  MUFU.EX2 R186, R186 ;  /* 0x000000ba00ba7308 */ /* 0x000e620000000800 */
[----:B------:R-:W-:-:S04]  /*8e60*/  FADD.FTZ R150, R20, R151 ;  /* 0x0000009714967221 */ /* 0x000fc80000010000 */
[----:B------:R-:W-:-:S03]  /*8e70*/  FADD.FTZ R151, R21, R150 ;  /* 0x0000009615977221 */ /* 0x000fc60000010000 */
[----:B------:R-:W3:Y:S01]  /*8e80*/  MUFU.EX2 R175, R175 ;  /* 0x000000af00af7308 */ /* 0x000ee20000000800 */
[----:B------:R-:W-:-:S01]  /*8e90*/  FADD.FTZ R151, R152, R151 ;  /* 0x0000009798977221 */ /* 0x000fc20000010000 */
[----:B--2---:R-:W-:-:S03]  /*8ea0*/  FADD.FTZ R3, R171, R4 ;  /* 0x00000004ab037221 */ /* 0x004fc60000010000 */
[----:B------:R-:W-:-:S03]  /*8eb0*/  FADD.FTZ R4, R168, R151 ;  /* 0x00000097a8047221 */ /* 0x000fc60000010000 */
[----:B------:R-:W2:Y:S01]  /*8ec0*/  MUFU.EX2 R188, R188 ;  /* 0x000000bc00bc7308 */ /* 0x000ea20000000800 */
[----:B-1----:R-:W-:-:S01]  /*8ed0*/  FADD.FTZ R150, R186, R3 ;  /* 0x00000003ba967221 */ /* 0x002fc20000010000 */
[----:B------:R-:W-:-:S04]  /*8ee0*/  FADD.FTZ R3, R169, R4 ;  /* 0x00000004a9037221 */ /* 0x000fc80000010000 */
[----:B------:R-:W-:Y:S02]  /*8ef0*/  FADD.FTZ R4, R172, R3 ;  /* 0x00000003ac047221 */ /* 0x000fe40000010000 */
        /* <DEDUP_REMOVED lines=12> */
[----:B------:R-:W-:-:S06]  /*8fc0*/  FADD.FTZ R151, R153, R4 ;  /* 0x0000000499977221 */ /* 0x000fcc0000010000 */
[----:B------:R-:W3:Y:S01]  /*8fd0*/  MUFU.EX2 R192, R192 ;  /* 0x000000c000c07308 */ /* 0x000ee20000000800 */
[----:B--2---:R-:W-:-:S07]  /*8fe0*/  FADD.FTZ R150, R183, R150 ;  /* 0x00000096b7967221 */ /* 0x004fce0000010000 */
        /* <DEDUP_REMOVED lines=20> */
[----:B------:R-:W-:-:S06]  /*9130*/  FADD.FTZ R4, R136, R151 ;  /* 0x0000009788047221 */ /* 0x000fcc0000010000 */
[----:B------:R-:W1:Y:S01]  /*9140*/  MUFU.EX2 R167, R167 ;  /* 0x000000a700a77308 */ /* 0x000e620000000800 */
[----:B---3--:R-:W-:-:S07]  /*9150*/  FADD.FTZ R3, R166, R3 ;  /* 0x00000003a6037221 */ /* 0x008fce0000010000 */
[----:B------:R-:W3:Y:S01]  /*9160*/  MUFU.EX2 R141, R141 ;  /* 0x0000008d008d7308 */ /* 0x000ee20000000800 */
[----:B--2---:R-:W-:-:S01]  /*9170*/  FADD.FTZ R150, R138, R3 ;  /* 0x000000038a967221 */ /* 0x004fc20000010000 */
[----:B------:R-:W-:-:S04]  /*9180*/  FADD.FTZ R3, R137, R4 ;  /* 0x0000000489037221 */ /* 0x000fc80000010000 */
[----:B------:R-:W-:Y:S02]  /*9190*/  FADD.FTZ R4, R140, R3 ;  /* 0x000000038c047221 */ /* 0x000fe40000010000 */
[----:B------:R-:W2:Y:S01]  /*91a0*/  MUFU.EX2 R143, R143 ;  /* 0x0000008f008f7308 */ /* 0x000ea20000000800 */
[----:B-1----:R-:W-:-:S04]  /*91b0*/  FADD.FTZ R151, R167, R150 ;  /* 0x00000096a7977221 */ /* 0x002fc80000010000 */
[----:B------:R-:W-:-:S03]  /*91c0*/  FADD.FTZ R150, R8, R151 ;  /* 0x0000009708967221 */ /* 0x000fc60000010000 */
[----:B------:R-:W1:Y:S01]  /*91d0*/  MUFU.EX2 R142, R142 ;  /* 0x0000008e008e7308 */ /* 0x000e620000000800 */
[----:B---3--:R-:W-:-:S04]  /*91e0*/  FADD.FTZ R4, R141, R4 ;  /* 0x000000048d047221 */ /* 0x008fc80000010000 */
[----:B------:R-:W-:-:S03]  /*91f0*/  FADD.FTZ R151, R139, R4 ;  /* 0x000000048b977221 */ /* 0x000fc60000010000 */
[----:B------:R-:W3:Y:S01]  /*9200*/  MUFU.EX2 R154, R154 ;  /* 0x0000009a009a7308 */ /* 0x000ee20000000800 */
[----:B--2---:R-:W-:-:S07]  /*9210*/  FADD.FTZ R3, R143, R150 ;  /* 0x000000968f037221 */ /* 0x004fce0000010000 */
[----:B------:R-:W2:Y:S01]  /*9220*/  MUFU.EX2 R145, R145 ;  /* 0x0000009100917308 */ /* 0x000ea20000000800 */
[----:B-1----:R-:W-:-:S07]  /*9230*/  FADD.FTZ R4, R142, R3 ;  /* 0x000000038e047221 */ /* 0x002fce0000010000 */
[----:B------:R-:W1:Y:S01]  /*9240*/  MUFU.EX2 R146, R146 ;  /* 0x0000009200927308 */ /* 0x000e620000000800 */
[----:B---3--:R-:W-:-:S01]  /*9250*/  FADD.FTZ R3, R154, R151 ;  /* 0x000000979a037221 */ /* 0x008fc20000010000 */
[----:B------:R-:W-:-:S06]  /*9260*/  FFMA.FTZ R151, R2, R132, -R101 ;  /* 0x0000008402977223 */ /* 0x000fcc0000010865 */
[----:B------:R-:W3:Y:S01]  /*9270*/  MUFU.EX2 R149, R149 ;  /* 0x0000009500957308 */ /* 0x000ee20000000800 */
[----:B--2---:R-:W-:-:S04]  /*9280*/  FADD.FTZ R195, R145, R4 ;  /* 0x0000000491c37221 */ /* 0x004fc80000010000 */
[----:B------:R-:W-:-:S03]  /*9290*/  FADD.FTZ R132, R144, R195 ;  /* 0x000000c390847221 */ /* 0x000fc60000010000 */
        /* <DEDUP_REMOVED lines=22> */
[C-C-:B------:R-:W-:Y:S01]  /*9400*/  FFMA.FTZ R132, R2.reuse, R133, -R101.reuse ;  /* 0x0000008502847223 */ /* 0x140fe20000010865 */
[----:B------:R-:W-:-:S05]  /*9410*/  FFMA.FTZ R101, R2, R109, -R101 ;  /* 0x0000006d02657223 */ /* 0x000fca0000010865 */
[----:B------:R-:W3:Y:S01]  /*9420*/  MUFU.EX2 R131, R131 ;  /* 0x0000008300837308 */ /* 0x000ee20000000800 */
[----:B--2---:R-:W-:-:S04]  /*9430*/  FADD.FTZ R4, R128, R3 ;  /* 0x0000000380047221 */ /* 0x004fc80000010000 */
[----:B------:R-:W-:-:S03]  /*9440*/  FADD.FTZ R4, R111, R4 ;  /* 0x000000046f047221 */ /* 0x000fc60000010000 */
[----:B------:R-:W2:Y:S01]  /*9450*/  MUFU.EX2 R134, R134 ;  /* 0x0000008600867308 */ /* 0x000ea20000000800 */
[----:B-1----:R-:W-:-:S01]  /*9460*/  FADD.FTZ R150, R130, R195 ;  /* 0x000000c382967221 */ /* 0x002fc20000010000 */
[----:B------:R-:W-:-:S06]  /*9470*/  FADD.FTZ R133, R115, R4 ;  /* 0x0000000473857221 */ /* 0x000fcc0000010000 */
        /* <DEDUP_REMOVED lines=16> */
[----:B--2---:R-:W-:-:S04]  /*9580*/  FADD.FTZ R4, R104, R3 ;  /* 0x0000000368047221 */ /* 0x004fc80000010000 */
[----:B------:R-:W-:-:S03]  /*9590*/  FADD.FTZ R3, R103, R4 ;  /* 0x0000000467037221 */ /* 0x000fc60000010000 */
[----:B------:R-:W2:Y:S01]  /*95a0*/  MUFU.EX2 R114, R114 ;  /* 0x0000007200727308 */ /* 0x000ea20000000800 */
[----:B-1----:R-:W-:-:S01]  /*95b0*/  FADD.FTZ R150, R110, R133 ;  /* 0x000000856e967221 */ /* 0x002fc20000010000 */
[----:B------:R-:W-:Y:S01]  /*95c0*/  FADD.FTZ R4, R108, R3 ;  /* 0x000000036c047221 */ /* 0x000fe20000010000 */
[----:B------:R-:W-:-:S05]  /*95d0*/  IADD3 R3, -R226, 0xb, RZ ;  /* 0x0000000be2037810 */ /* 0x000fca0007ffe1ff */
[----:B------:R-:W1:Y:S01]  /*95e0*/  MUFU.EX2 R113, R113 ;  /* 0x0000007100717308 */ /* 0x000e620000000800 */
[----:B---3--:R-:W-:-:S01]  /*95f0*/  FADD.FTZ R133, R129, R150 ;  /* 0x0000009681857221 */ /* 0x008fc20000010000 */
[----:B------:R3:W-:Y:S06]  /*9600*/  BAR.ARV R3, 0x100 ;  /* 0x000400030000751d */ /* 0x0007ec0000002000 */
[----:B------:R-:W4:Y:S01]  /*9610*/  MUFU.EX2 R151, R151 ;  /* 0x0000009700977308 */ /* 0x000f220000000800 */
[----:B--2---:R-:W-:-:S01]  /*9620*/  FADD.FTZ R150, R114, R133 ;  /* 0x0000008572967221 */ /* 0x004fc20000010000 */
[----:B---3--:R-:W-:-:S05]  /*9630*/  @!P0 VIADD R3, R194, 0x2e840 ;  /* 0x0002e840c2038836 */ /* 0x008fca0000000000 */
[----:B------:R-:W-:Y:S01]  /*9640*/  @!P0 PRMT R3, RZ, 0x654, R3 ;  /* 0x00000654ff038816 */ /* 0x000fe20000000003 */
[----:B------:R-:W2:Y:S01]  /*9650*/  MUFU.EX2 R112, R112 ;  /* 0x0000007000707308 */ /* 0x000ea20000000800 */
[----:B-1----:R-:W-:-:S02]  /*9660*/  FADD.FTZ R133, R113, R4 ;  /* 0x0000000471857221 */ /* 0x002fc40000010000 */
[----:B------:R1:W-:Y:S05]  /*9670*/  @!P0 SYNCS.ARRIVE.TRANS64.RED.A1T0 RZ, [R3+URZ], RZ ;  /* 0x000000ff03ff89a7 */ /* 0x0003ea000810043f */
[----:B------:R-:W3:Y:S01]  /*9680*/  MUFU.EX2 R118, R118 ;  /* 0x0000007600767308 */ /* 0x000ee20000000800 */
[----:B----4-:R-:W-:-:S07]  /*9690*/  FADD.FTZ R195, R151, R150 ;  /* 0x0000009697c37221 */ /* 0x010fce0000010000 */
[----:B------:R-:W4:Y:S01]  /*96a0*/  MUFU.EX2 R117, R117 ;  /* 0x0000007500757308 */ /* 0x000f220000000800 */
[----:B--2---:R-:W-:-:S07]  /*96b0*/  FADD.FTZ R4, R112, R133 ;  /* 0x0000008570047221 */ /* 0x004fce0000010000 */
[----:B------:R-:W2:Y:S01]  /*96c0*/  MUFU.EX2 R119, R119 ;  /* 0x0000007700777308 */ /* 0x000ea20000000800 */
[----:B---3--:R-:W-:-:S07]  /*96d0*/  FADD.FTZ R150, R118, R195 ;  /* 0x000000c376967221 */ /* 0x008fce0000010000 */
        /* <DEDUP_REMOVED lines=36> */
.L_x_7183:
        /* <DEDUP_REMOVED lines=134> */
.L_x_7174:
[----:B------:R-:W-:-:S13]  /*a180*/  ISETP.LE.AND P2, PT, RZ, UR41, PT ;  /* 0x00000029ff007c0c */ /* 0x000fda000bf43270 */
[----:B------:R-:W-:Y:S05]  /*a190*/  @!P2 BRA `(.L_x_7185) ;  /* 0x000000340070a947 */ /* 0x000fea0003800000 */
[----:B------:R-:W-:Y:S01]  /*a1a0*/  IMAD.MOV.U32 R6, RZ, RZ, R9 ;  /* 0x000000ffff067224 */ /* 0x000fe200078e0009 */
[----:B------:R-:W-:Y:S01]  /*a1b0*/  UMOV UR40, UR48 ;  /* 0x0000003000287c82 */ /* 0x000fe20008000000 */
[----:B------:R-:W-:Y:S02]  /*a1c0*/  IMAD.MOV.U32 R7, RZ, RZ, R0 ;  /* 0x000000ffff077224 */ /* 0x000fe400078e0000 */
[----:B------:R-:W-:-:S07]  /*a1d0*/  IMAD.MOV.U32 R8, RZ, RZ, R16 ;  /* 0x000000ffff087224 */ /* 0x000fce00078e0010 */
.L_x_7195:
        /* <DEDUP_REMOVED lines=9> */
.L_x_7187:
[----:B------:R-:W-:Y:S01]  /*a270*/  ULEA UR6, UR48, UR37, 0x3 ;  /* 0x0000002530067291 */ /* 0x000fe2000f8e183f */
[----:B------:R-:W-:-:S08]  /*a280*/  SHF.L.U32 R0, R16, 0x1f, RZ ;  /* 0x0000001f10007819 */ /* 0x000fd000000006ff */
[----:B------:R1:W2:Y:S01]  /*a290*/  SYNCS.PHASECHK.TRANS64.TRYWAIT P2, [UR6+0x2e830], R0 ;  /* 0x02e83000ff0075a7 */ /* 0x0002a20008040146 */
[----:B------:R-:W-:Y:S05]  /*a2a0*/  @!P1 BRA `(.L_x_7188) ;  /* 0x0000000000049947 */ /* 0x000fea0003800000 */
[----:B------:R-:W-:Y:S01]  /*a2b0*/  BPT.TRAP 0x1 ;  /* 0x000000040000795c */ /* 0x000fe20000300000 */
.L_x_7188:
[----:B--2---:R-:W-:Y:S05]  /*a2c0*/  @P2 BRA `(.L_x_7186) ;  /* 0x0000000000082947 */ /* 0x004fea0003800000 */
[----:B------:R-:W2:Y:S02]  /*a2d0*/  SYNCS.PHASECHK.TRANS64.TRYWAIT P2, [UR6+0x2e830], R0 ;  /* 0x02e83000ff0075a7 */ /* 0x000ea40008040146 */
[----:B--2---:R-:W-:Y:S05]  /*a2e0*/  @!P2 BRA `(.L_x_7189) ;  /* 0x000000900068a947 */ /* 0x004fea0003800000 */
.L_x_7186:
[----:B--2---:R-:W2:Y:S01]  /*a2f0*/  S2R R9, SR_TID.X ;  /* 0x0000000000097919 */ /* 0x004ea20000002100 */
        /* <DEDUP_REMOVED lines=184> */
.L_x_7191:
[----:B------:R-:W-:Y:S01]  /*ae80*/  ULEA UR6, UR40, UR37, 0x3 ;  /* 0x0000002528067291 */ /* 0x000fe2000f8e183f */
[----:B------:R-:W-:-:S08]  /*ae90*/  SHF.L.U32 R0, R8, 0x1f, RZ ;  /* 0x0000001f08007819 */ /* 0x000fd000000006ff */
[----:B------:R1:W2:Y:S01]  /*aea0*/  SYNCS.PHASECHK.TRANS64.TRYWAIT P2, [UR6+0x2e850], R0 ;  /* 0x02e85000ff0075a7 */ /* 0x0002a20008040146 */
[----:B------:R-:W-:Y:S05]  /*aeb0*/  @!P1 BRA `(.L_x_7192) ;  /* 0x0000000000049947 */ /* 0x000fea0003800000 */
[----:B------:R-:W-:Y:S01]  /*aec0*/  BPT.TRAP 0x1 ;  /* 0x000000040000795c */ /* 0x000fe20000300000 */
.L_x_7192:
[----:B--2---:R-:W-:Y:S05]  /*aed0*/  @P2 BRA `(.L_x_7190) ;  /* 0x0000000000082947 */ /* 0x004fea0003800000 */
[----:B------:R-:W2:Y:S02]  /*aee0*/  SYNCS.PHASECHK.TRANS64.TRYWAIT P2, [UR6+0x2e850], R0 ;  /* 0x02e85000ff0075a7 */ /* 0x000ea40008040146 */
[----:B--2---:R-:W-:Y:S05]  /*aef0*/  @!P2 BRA `(.L_x_7193) ;  /* 0x00000084007ca947 */ /* 0x004fea0003800000 */
.L_x_7190:
[----:B------:R-:W-:Y:S01]  /*af00*/  UIADD3 UR6, UR37, 0x400, URZ ;  /* 0x0000040025067890 */ /* 0x000fe2000fffe03f */
[----:B------:R-:W-:Y:S01]  /*af10*/  WARPGROUP.ARRIVE ;  /* 0x00000000000079c5 */ /* 0x000fe20000000000 */
[----:B------:R-:W-:Y:S01]  /*af20*/  UMOV UR7, 0xc0000010 ;  /* 0xc000001000077882 */ /* 0x000fe20000000000 */
[----:B------:R-:W-:Y:S01]  /*af30*/  UMOV UR11, 0xc0000010 ;  /* 0xc0000010000b7882 */ /* 0x000fe20000000000 */
[----:B------:R-:W-:Y:S01]  /*af40*/  USHF.R.U32.HI UR6, URZ, 0x4, UR6 ;  /* 0x000000043f067899 */ /* 0x000fe20008011606 */
[----:B-12---:R-:W-:Y:S02]  /*af50*/  FMNMX.FTZ R0, R184, R7, !PT ;  /* 0x00000007b8007209 */ /* 0x006fe40007810000 */
        /* <DEDUP_REMOVED lines=88> */
[----:B------:R-:W-:-:S05]  /*b4e0*/  FMNMX.FTZ R8, R106, R11, !PT ;  /* 0x0000000b6a087209 */ /* 0x000fca0007810000 */
[----:B------:R-:W1:Y:S01]  /*b4f0*/  S2R R227, SR_TID.X ;  /* 0x0000000000e37919 */ /* 0x000e620000002100 */
[----:B------:R-:W-:Y:S02]  /*b500*/  FMNMX.FTZ R9, R105, R0, !PT ;  /* 0x0000000069097209 */ /* 0x000fe40007810000 */
[----:B------:R-:W-:Y:S01]  /*b510*/  FMNMX.FTZ R11, R107, R8, !PT ;  /* 0x000000086b0b7209 */ /* 0x000fe20007810000 */
[----:B------:R-:W-:Y:S01]  /*b520*/  QGMMA.64x128x32.F32.E4M3.E4M3 R24, R220, gdesc[UR8], R24, gsb0 ;  /* 0x01e00008dc187df3 */ /* 0x000fe20008000818 */
[----:B------:R-:W-:Y:S01]  /*b530*/  UIADD3 UR10, UR6, 0x200, URZ ;  /* 0x00000200060a7890 */ /* 0x000fe2000fffe03f */
[----:B------:R-:W-:Y:S01]  /*b540*/  FMNMX.FTZ R0, R108, R9, !PT ;  /* 0x000000096c007209 */ /* 0x000fe20007810000 */
[----:B------:R-:W-:Y:S01]  /*b550*/  UMOV UR11, 0xc0000010 ;  /* 0xc0000010000b7882 */ /* 0x000fe20000000000 */
        /* <DEDUP_REMOVED lines=36> */
[----:B------:R-:W-:Y:S01]  /*b7a0*/  FFMA.FTZ R11, R2, R0, -8 ;  /* 0xc1000000020b7423 */ /* 0x000fe20000010000 */
[----:B------:R-:W-:-:S01]  /*b7b0*/  FADD.FTZ R7, -R0, R7 ;  /* 0x0000000700077221 */ /* 0x000fc20000010100 */
[----:B------:R-:W-:Y:S02]  /*b7c0*/  FADD.FTZ R15, -R9, R6 ;  /* 0x00000006090f7221 */ /* 0x000fe40000010100 */
[----:B------:R-:W-:-:S01]  /*b7d0*/  FFMA.FTZ R20, R2, R168, -R11 ;  /* 0x000000a802147223 */ /* 0x000fc2000001080b */
[C-C-:B------:R-:W-:Y:S01]  /*b7e0*/  FFMA.FTZ R168, R2.reuse, R172, -R11.reuse ;  /* 0x000000ac02a87223 */ /* 0x140fe2000001080b */
[----:B------:R-:W-:-:S01]  /*b7f0*/  FFMA.FTZ R13, R2, R185, -R11 ;  /* 0x000000b9020d7223 */ /* 0x000fc2000001080b */
[C---:B------:R-:W-:Y:S01]  /*b800*/  FMUL.FTZ R6, R2.reuse, R15 ;  /* 0x0000000f02067220 */ /* 0x040fe20000410000 */
        /* <DEDUP_REMOVED lines=16> */
[----:B------:R-:W-:-:S02]  /*b910*/  WARPGROUP.DEPBAR.LE gsb0, 0x0 ;  /* 0x00008000000079c5 */ /* 0x000fc40000010000 */
[----:B------:R-:W-:Y:S01]  /*b920*/  WARPGROUP.ARRIVE ;  /* 0x00000000000079c5 */ /* 0x000fe20000000000 */
[----:B------:R-:W-:-:S01]  /*b930*/  FFMA.FTZ R157, R2, R157, -R11 ;  /* 0x0000009d029d7223 */ /* 0x000fc2000001080b */
[C-C-:B------:R-:W-:Y:S01]  /*b940*/  FFMA.FTZ R160, R2.reuse, R160, -R11.reuse ;  /* 0x000000a002a07223 */ /* 0x140fe2000001080b */
[----:B------:R-:W-:-:S01]  /*b950*/  FFMA.FTZ R161, R2, R161, -R11 ;  /* 0x000000a102a17223 */ /* 0x000fc2000001080b */
[C-C-:B------:R-:W-:Y:S01]  /*b960*/  FFMA.FTZ R164, R2.reuse, R164, -R11.reuse ;  /* 0x000000a402a47223 */ /* 0x140fe2000001080b */
[----:B------:R-:W-:-:S01]  /*b970*/  FFMA.FTZ R165, R2, R165, -R11 ;  /* 0x000000a502a57223 */ /* 0x000fc2000001080b */
[----:B------:R-:W-:Y:S01]  /*b980*/  QGMMA.64x128x32.F32.E4M3.E4M3 R24, R216, gdesc[UR8], R24, gsb0 ;  /* 0x01e00008d8187df3 */ /* 0x000fe20008000818 */
        /* <DEDUP_REMOVED lines=36> */
[----:B------:R-:W-:Y:S01]  /*bbd0*/  MUFU.EX2 R8, R8 ;  /* 0x0000000800087308 */ /* 0x000fe20000000800 */
[----:B------:R-:W-:Y:S01]  /*bbe0*/  IADD3 R192, -R227, 0xb, RZ ;  /* 0x0000000be3c07810 */ /* 0x000fe20007ffe1ff */
        /* <DEDUP_REMOVED lines=63> */
[----:B--2---:R-:W-:-:S01]  /*bfe0*/  FADD.FTZ R4, R10, R195 ;  /* 0x000000c30a047221 */ /* 0x004fc20000010000 */
[C-C-:B------:R-:W-:Y:S01]  /*bff0*/  FFMA.FTZ R95, R2.reuse, R95, -R101.reuse ;  /* 0x0000005f025f7223 */ /* 0x140fe20000010865 */
[----:B------:R-:W-:-:S01]  /*c000*/  FFMA.FTZ R98, R2, R98, -R101 ;  /* 0x0000006202627223 */ /* 0x000fc20000010865 */
[C-C-:B------:R-:W-:Y:S01]  /*c010*/  FFMA.FTZ R99, R2.reuse, R99, -R101.reuse ;  /* 0x0000006302637223 */ /* 0x140fe20000010865 */
[----:B------:R-:W-:-:S01]  /*c020*/  FFMA.FTZ R102, R2, R102, -R101 ;  /* 0x0000006602667223 */ /* 0x000fc20000010865 */
[----:B------:R-:W-:-:S02]  /*c030*/  FFMA.FTZ R101, R2, R103, -R101 ;  /* 0x0000006702657223 */ /* 0x000fc40000010865 */
        /* <DEDUP_REMOVED lines=9> */
[----:B------:R-:W-:Y:S02]  /*c0d0*/  WARPGROUP.DEPBAR.LE gsb0, 0x0 ;  /* 0x00008000000079c5 */ /* 0x000fe40000010000 */
[----:B------:R-:W-:Y:S01]  /*c0e0*/  WARPGROUP.ARRIVE ;  /* 0x00000000000079c5 */ /* 0x000fe20000000000 */
[----:B---3--:R-:W-:-:S04]  /*c0f0*/  FADD.FTZ R190, R186, R195 ;  /* 0x000000c3babe7221 */ /* 0x008fc80000010000 */
[----:B------:R-:W3:Y:S01]  /*c100*/  MUFU.EX2 R14, R14 ;  /* 0x0000000e000e7308 */ /* 0x000ee20000000800 */
[----:B------:R-:W-:Y:S01]  /*c110*/  QGMMA.64x128x32.F32.E4M3.E4M3 R24, R212, gdesc[UR8], R24, gsb0 ;  /* 0x01e00008d4187df3 */ /* 0x000fe20008000818 */
[----:B------:R-:W-:Y:S01]  /*c120*/  UIADD3 UR10, UR6, 0x400, URZ ;  /* 0x00000400060a7890 */ /* 0x000fe2000fffe03f */
[----:B--2---:R-:W-:Y:S01]  /*c130*/  FADD.FTZ R3, R21, R4 ;  /* 0x0000000415037221 */ /* 0x004fe20000010000 */
        /* <DEDUP_REMOVED lines=41> */
[----:B-1----:R-:W-:Y:S01]  /*c3d0*/  FADD.FTZ R190, R182, R195 ;  /* 0x000000c3b6be7221 */ /* 0x002fe20000010000 */
[----:B------:R-:W-:-:S03]  /*c3e0*/  UMOV UR11, 0xc0000010 ;  /* 0xc0000010000b7882 */ /* 0x000fc60000000000 */
[----:B------:R-:W1:Y:S01]  /*c3f0*/  MUFU.EX2 R183, R183 ;  /* 0x000000b700b77308 */ /* 0x000e620000000800 */
[----:B------:R-:W-:-:S07]  /*c400*/  UIADD3 UR6, UR6, 0x600, URZ ;  /* 0x0000060006067890 */ /* 0x000fce000fffe03f */
        /* <DEDUP_REMOVED lines=77> */
[----:B------:R-:W-:Y:S01]  /*c8e0*/  QGMMA.64x128x32.F32.E4M3.E4M3 R24, R200, gdesc[UR4], R24, gsb0 ;  /* 0x01e00004c8187df3 */ /* 0x000fe20008000818 */
[----:B---3--:R-:W-:-:S05]  /*c8f0*/  FADD.FTZ R3, R121, R4 ;  /* 0x0000000479037221 */ /* 0x008fca0000010000 */
[----:B------:R-:W2:Y:S08]  /*c900*/  MUFU.EX2 R124, R124 ;  /* 0x0000007c007c7308 */ /* 0x000eb00000000800 */
        /* <DEDUP_REMOVED lines=53> */
[----:B------:R-:W-:-:S05]  /*cc60*/  IMAD.U32 R3, RZ, RZ, UR48 ;  /* 0x00000030ff037e24 */ /* 0x000fca000f8e00ff */
[----:B------:R-:W-:Y:S01]  /*cc70*/  @!P0 LEA R3, R3, UR37, 0x3 ;  /* 0x0000002503038c11 */ /* 0x000fe2000f8e18ff */
[----:B------:R-:W2:Y:S01]  /*cc80*/  MUFU.EX2 R119, R119 ;  /* 0x0000007700777308 */ /* 0x000ea20000000800 */
[----:B---3--:R-:W-:-:S03]  /*cc90*/  FADD.FTZ R190, R118, R195 ;  /* 0x000000c376be7221 */ /* 0x008fc60000010000 */
[----:B------:R-:W-:-:S04]  /*cca0*/  @!P0 VIADD R3, R3, 0x2e840 ;  /* 0x0002e84003038836 */ /* 0x000fc80000000000 */
[----:B------:R-:W3:Y:S01]  /*ccb0*/  MUFU.EX2 R88, R88 ;  /* 0x0000005800587308 */ /* 0x000ee20000000800 */
[----:B-1----:R-:W-:-:S01]  /*ccc0*/  FADD.FTZ R195, R117, R4 ;  /* 0x0000000475c37221 */ /* 0x002fc20000010000 */
[----:B------:R-:W-:Y:S01]  /*ccd0*/  @!P0 PRMT R3, RZ, 0x654, R3 ;  /* 0x00000654ff038816 */ /* 0x000fe20000000003 */
[----:B------:R1:W-:Y:S06]  /*cce0*/  BAR.ARV R192, 0x100 ;  /* 0x000400c00000751d */ /* 0x0003ec0000002000 */
[----:B------:R-:W4:Y:S01]  /*ccf0*/  MUFU.EX2 R90, R90 ;  /* 0x0000005a005a7308 */ /* 0x000f220000000800 */
[----:B--2---:R-:W-:-:S01]  /*cd00*/  FADD.FTZ R197, R119, R190 ;  /* 0x000000be77c57221 */ /* 0x004fc20000010000 */
[----:B------:R2:W-:Y:S06]  /*cd10*/  @!P0 SYNCS.ARRIVE.TRANS64.RED.A1T0 RZ, [R3+URZ], RZ ;  /* 0x000000ff03ff89a7 */ /* 0x0005ec000810043f */
[----:B------:R-:W5:Y:S01]  /*cd20*/  MUFU.EX2 R89, R89 ;  /* 0x0000005900597308 */ /* 0x000f620000000800 */
[----:B---3--:R-:W-:-:S07]  /*cd30*/  FADD.FTZ R4, R88, R195 ;  /* 0x000000c358047221 */ /* 0x008fce0000010000 */
[----:B------:R-:W3:Y:S01]  /*cd40*/  MUFU.EX2 R91, R91 ;  /* 0x0000005b005b7308 */ /* 0x000ee20000000800 */
[----:B----4-:R-:W-:-:S07]  /*cd50*/  FADD.FTZ R190, R90, R197 ;  /* 0x000000c55abe7221 */ /* 0x010fce0000010000 */
[----:B------:R-:W4:Y:S01]  /*cd60*/  MUFU.EX2 R92, R92 ;  /* 0x0000005c005c7308 */ /* 0x000f220000000800 */
[----:B-----5:R-:W-:-:S07]  /*cd70*/  FADD.FTZ R195, R89, R4 ;  /* 0x0000000459c37221 */ /* 0x020fce0000010000 */
[----:B------:R-:W5:Y:S01]  /*cd80*/  MUFU.EX2 R94, R94 ;  /* 0x0000005e005e7308 */ /* 0x000f620000000800 */
[----:B---3--:R-:W-:-:S07]  /*cd90*/  FADD.FTZ R197, R91, R190 ;  /* 0x000000be5bc57221 */ /* 0x008fce0000010000 */
[----:B------:R-:W2:Y:S01]  /*cda0*/  MUFU.EX2 R93, R93 ;  /* 0x0000005d005d7308 */ /* 0x000ea20000000800 */
[----:B----4-:R-:W-:-:S07]  /*cdb0*/  FADD.FTZ R4, R92, R195 ;  /* 0x000000c35c047221 */ /* 0x010fce0000010000 */
[----:B------:R-:W3:Y:S01]  /*cdc0*/  MUFU.EX2 R95, R95 ;  /* 0x0000005f005f7308 */ /* 0x000ee20000000800 */
[----:B-----5:R-:W-:-:S07]  /*cdd0*/  FADD.FTZ R190, R94, R197 ;  /* 0x000000c55ebe7221 */ /* 0x020fce0000010000 */
        /* <DEDUP_REMOVED lines=15> */
[----:B---3--:R-:W-:-:S01]  /*ced0*/  FADD.FTZ R190, R102, R103 ;  /* 0x0000006766be7221 */ /* 0x008fc20000010000 */
[----:B----4-:R-:W-:-:S03]  /*cee0*/  FADD.FTZ R4, R11, R4 ;  /* 0x000000040b047221 */ /* 0x010fc60000010000 */
[----:B--2---:R-:W-:Y:S01]  /*cef0*/  FADD.FTZ R3, R101, R190 ;  /* 0x000000be65037221 */ /* 0x004fe20000010000 */
[----:B-1----:R-:W-:Y:S06]  /*cf00*/  @!P1 BRA `(.L_x_7194) ;  /* 0x0000000000049947 */ /* 0x002fec0003800000 */
[----:B------:R-:W-:Y:S01]  /*cf10*/  BPT.TRAP 0x1 ;  /* 0x000000040000795c */ /* 0x000fe20000300000 */
.L_x_7194:
        /* <DEDUP_REMOVED lines=132> */
.L_x_7185:
[----:B------:R-:W-:Y:S06]  /*d760*/  BAR.ARV 0x8, 0x120 ;  /* 0x0204800000007b1d */ /* 0x000fec0000002000 */
[----:B------:R-:W-:Y:S05]  /*d770*/  @!P1 BRA `(.L_x_7196) ;  /* 0x0000000000049947 */ /* 0x000fea0003800000 */
[----:B------:R-:W-:Y:S01]  /*d780*/  BPT.TRAP 0x1 ;  /* 0x000000040000795c */ /* 0x000fe20000300000 */
.L_x_7196:
[----:B------:R-:W-:Y:S01]  /*d790*/  ULEA UR5, UR48, UR37, 0x3 ;  /* 0x0000002530057291 */ /* 0x000fe2000f8e183f */
[----:B------:R-:W-:-:S08]  /*d7a0*/  SHF.L.U32 R5, R16, 0x1f, RZ ;  /* 0x0000001f10057819 */ /* 0x000fd000000006ff */
[----:B------:R1:W2:Y:S01]  /*d7b0*/  SYNCS.PHASECHK.TRANS64.TRYWAIT P0, [UR5+0x2e850], R5 ;  /* 0x02e85005ff0075a7 */ /* 0x0002a20008000145 */
[----:B------:R-:W-:Y:S05]  /*d7c0*/  @!P1 BRA `(.L_x_7197) ;  /* 0x0000000000049947 */ /* 0x000fea0003800000 */
[----:B------:R-:W-:Y:S01]  /*d7d0*/  BPT.TRAP 0x1 ;  /* 0x000000040000795c */ /* 0x000fe20000300000 */
.L_x_7197:
[----:B--2---:R-:W-:Y:S05]  /*d7e0*/  @P0 BRA `(.L_x_7198) ;  /* 0x0000000000080947 */ /* 0x004fea0003800000 */
[----:B------:R-:W2:Y:S02]  /*d7f0*/  SYNCS.PHASECHK.TRANS64.TRYWAIT P0, [UR5+0x2e850], R5 ;  /* 0x02e85005ff0075a7 */ /* 0x000ea40008000145 */
[----:B--2---:R-:W-:Y:S05]  /*d800*/  @!P0 BRA `(.L_x_7199) ;  /* 0x0000005c00508947 */ /* 0x004fea0003800000 */
.L_x_7198:
        /* <DEDUP_REMOVED lines=93> */
.L_x_7200:
        /* <DEDUP_REMOVED lines=74> */
.L_x_7167:
        /* <DEDUP_REMOVED lines=22> */
[----:B------:R-:W-:Y:S02]  /*e3e0*/  LOP3.LUT P1, RZ, R234, 0x3, RZ, 0xc0, !PT ;  /* 0x00000003eaff7812 */ /* 0x000fe4000782c0ff */
[----:B------:R-:W-:Y:S02]  /*e3f0*/  F2FP.BF16.F32.PACK_AB R69, R68, R69 ;  /* 0x000000454445723e */ /* 0x000fe400000010ff */
[----:B------:R-:W-:Y:S02]  /*e400*/  F2FP.BF16.F32.PACK_AB R95, R95, R96 ;  /* 0x000000605f5f723e */ /* 0x000fe400000010ff */
[----:B------:R-:W-:Y:S02]  /*e410*/  F2FP.BF16.F32.PACK_AB R94, R93, R94 ;  /* 0x0000005e5d5e723e */ /* 0x000fe400000010ff */
[----:B------:R-:W-:Y:S01]  /*e420*/  F2FP.BF16.F32.PACK_AB R30, R27, R30 ;  /* 0x0000001e1b1e723e */ /* 0x000fe200000010ff */
[----:B-1----:R-:W-:Y:S01]  /*e430*/  IMAD.SHL.U32 R0, R2, 0x4, RZ ;  /* 0x0000000402007824 */ /* 0x002fe200078e00ff */
        /* <DEDUP_REMOVED lines=16> */
[----:B------:R-:W-:Y:S01]  /*e540*/  F2FP.BF16.F32.PACK_AB R9, R9, R12 ;  /* 0x0000000c0909723e */ /* 0x000fe200000010ff */
[----:B------:R-:W-:Y:S01]  /*e550*/  USHF.R.S32.HI UR5, URZ, 0x1f, UR43 ;  /* 0x0000001f3f057899 */ /* 0x000fe2000801142b */
[----:B------:R-:W-:Y:S01]  /*e560*/  LOP3.LUT R0, R0, 0xc, RZ, 0xc0, !PT ;  /* 0x0000000c00007812 */ /* 0x000fe200078ec0ff */
[----:B------:R-:W1:Y:S01]  /*e570*/  LDC.64 R84, c[0x0][0xb78] ;  /* 0x0002de00ff547b82 */ /* 0x000e620000000a00 */
[----:B------:R-:W-:-:S07]  /*e580*/  ULDC.64 UR8, c[0x0][0xb70] ;  /* 0x0002dc0000087ab9 */ /* 0x000fce0000000a00 */
[----:B------:R-:W-:Y:S01]  /*e590*/  BAR.SYNC.DEFER_BLOCKING 0x1, 0x100 ;  /* 0x0044000000007b1d */ /* 0x000fe20000010000 */
[----:B------:R-:W-:-:S05]  /*e5a0*/  IADD3 R6, P0, R0, UR6, RZ ;  /* 0x0000000600067c10 */ /* 0x000fca000ff1e0ff */
[----:B------:R-:W-:-:S05]  /*e5b0*/  IMAD.X R7, RZ, RZ, UR7, P0 ;  /* 0x00000007ff077e24 */ /* 0x000fca00080e06ff */
[----:B------:R2:W3:Y:S01]  /*e5c0*/  LDG.E.CONSTANT R0, desc[UR46][R6.64] ;  /* 0x0000002e06007981 */ /* 0x0004e2000c1e9900 */
[----:B------:R-:W-:Y:S01]  /*e5d0*/  LOP3.LUT P0, R2, R2, 0x3, RZ, 0xc0, !PT ;  /* 0x0000000302027812 */ /* 0x000fe2000780c0ff */
[----:B------:R-:W-:Y:S01]  /*e5e0*/  VIADD R87, R229, UR42 ;  /* 0x0000002ae5577c36 */ /* 0x000fe20008000000 */
[----:B------:R-:W-:Y:S01]  /*e5f0*/  IADD3 R15, P3, R18, 0x60, RZ ;  /* 0x00000060120f7810 */ /* 0x000fe20007f7e0ff */
[----:B------:R-:W-:Y:S01]  /*e600*/  UIMAD UR5, UR5, UR8, URZ ;  /* 0x00000008050572a4 */ /* 0x000fe2000f8e023f */
[----:B------:R-:W-:Y:S01]  /*e610*/  ISETP.EQ.OR P0, PT, R2, 0x3, !P0 ;  /* 0x000000030200780c */ /* 0x000fe20004702670 */
[----:B------:R-:W-:Y:S01]  /*e620*/  VIADD R2, R87, 0x8 ;  /* 0x0000000857027836 */ /* 0x000fe20000000000 */
[----:B------:R-:W-:Y:S01]  /*e630*/  LOP3.LUT R14, R15, 0x380, RZ, 0xc0, !PT ;  /* 0x000003800f0e7812 */ /* 0x000fe200078ec0ff */
[----:B------:R-:W-:Y:S01]  /*e640*/  UIMAD.WIDE.U32 UR6, UR43, UR8, URZ ;  /* 0x000000082b0672a5 */ /* 0x000fe2000f8e003f */
[----:B------:R-:W-:Y:S01]  /*e650*/  SEL R51, R25, R24, P0 ;  /* 0x0000001819337207 */ /* 0x000fe20000000000 */
[----:B------:R-:W-:Y:S01]  /*e660*/  UIMAD UR5, UR43, UR9, UR5 ;  /* 0x000000092b0572a4 */ /* 0x000fe2000f8e0205 */
[----:B------:R-:W-:-:S02]  /*e670*/  SEL R55, R24, R25, P0 ;  /* 0x0000001918377207 */ /* 0x000fc40000000000 */
[----:B------:R-:W-:Y:S01]  /*e680*/  IADD3 R25, P5, R18, 0x20, RZ ;  /* 0x0000002012197810 */ /* 0x000fe20007fbe0ff */
[----:B------:R-:W-:Y:S01]  /*e690*/  UIADD3 UR5, UR7, UR5, URZ ;  /* 0x0000000507057290 */ /* 0x000fe2000fffe03f */
[----:B------:R-:W-:Y:S02]  /*e6a0*/  SHF.R.U64 R14, R14, 0x3, RZ ;  /* 0x000000030e0e7819 */ /* 0x000fe400000012ff */
[----:B------:R-:W-:Y:S02]  /*e6b0*/  LOP3.LUT R24, R25, 0x380, RZ, 0xc0, !PT ;  /* 0x0000038019187812 */ /* 0x000fe400078ec0ff */
[----:B------:R-:W-:Y:S02]  /*e6c0*/  SEL R57, R11, R10, P0 ;  /* 0x0000000a0b397207 */ /* 0x000fe40000000000 */
[----:B------:R-:W-:Y:S02]  /*e6d0*/  SHF.R.U64 R24, R24, 0x3, RZ ;  /* 0x0000000318187819 */ /* 0x000fe400000012ff */
[----:B------:R-:W-:-:S02]  /*e6e0*/  SEL R59, R10, R11, P0 ;  /* 0x0000000b0a3b7207 */ /* 0x000fc40000000000 */
[----:B------:R-:W-:Y:S01]  /*e6f0*/  LOP3.LUT R24, R24, R25, RZ, 0x3c, !PT ;  /* 0x0000001918187212 */ /* 0x000fe200078e3cff */
[--C-:B------:R-:W-:Y:S01]  /*e700*/  IMAD.X R25, RZ, RZ, R19.reuse, P5 ;  /* 0x000000ffff197224 */ /* 0x100fe200028e0613 */
[----:B------:R-:W-:Y:S01]  /*e710*/  LOP3.LUT R14, R14, R15, RZ, 0x3c, !PT ;  /* 0x0000000f0e0e7212 */ /* 0x000fe200078e3cff */
[----:B------:R-:W-:Y:S01]  /*e720*/  IMAD.X R15, RZ, RZ, R19, P3 ;  /* 0x000000ffff0f7224 */ /* 0x000fe200018e0613 */
[C---:B------:R-:W-:Y:S02]  /*e730*/  IADD3 R11, P5, R18.reuse, 0x4020, RZ ;  /* 0x00004020120b7810 */ /* 0x040fe40007fbe0ff */
[----:B--2---:R-:W-:Y:S02]  /*e740*/  IADD3 R7, P3, R18, 0x4060, RZ ;  /* 0x0000406012077810 */ /* 0x004fe40007f7e0ff */
[----:B------:R-:W-:Y:S02]  /*e750*/  LOP3.LUT R10, R11, 0x380, RZ, 0xc0, !PT ;  /* 0x000003800b0a7812 */ /* 0x000fe400078ec0ff */
[----:B------:R-:W-:-:S02]  /*e760*/  LOP3.LUT R6, R7, 0x380, RZ, 0xc0, !PT ;  /* 0x0000038007067812 */ /* 0x000fc400078ec0ff */
[----:B------:R-:W-:Y:S02]  /*e770*/  SHF.R.U64 R10, R10, 0x3, RZ ;  /* 0x000000030a0a7819 */ /* 0x000fe400000012ff */
[----:B------:R-:W-:Y:S02]  /*e780*/  SEL R77, R21, R20, P0 ;  /* 0x00000014154d7207 */ /* 0x000fe40000000000 */
[----:B------:R-:W-:Y:S02]  /*e790*/  SEL R79, R20, R21, P0 ;  /* 0x00000015144f7207 */ /* 0x000fe40000000000 */
[----:B------:R-:W-:Y:S02]  /*e7a0*/  SHF.R.U64 R6, R6, 0x3, RZ ;  /* 0x0000000306067819 */ /* 0x000fe400000012ff */
[C---:B------:R-:W-:Y:S02]  /*e7b0*/  IADD3 R21, P6, R18.reuse, 0x40, RZ ;  /* 0x0000004012157810 */ /* 0x040fe40007fde0ff */
[----:B------:R-:W-:-:S02]  /*e7c0*/  LOP3.LUT R27, R18, 0x380, RZ, 0xc0, !PT ;  /* 0x00000380121b7812 */ /* 0x000fc400078ec0ff */
[----:B------:R-:W-:Y:S01]  /*e7d0*/  LOP3.LUT R10, R10, R11, RZ, 0x3c, !PT ;  /* 0x0000000b0a0a7212 */ /* 0x000fe200078e3cff */
[--C-:B------:R-:W-:Y:S01]  /*e7e0*/  IMAD.X R11, RZ, RZ, R19.reuse, P5 ;  /* 0x000000ffff0b7224 */ /* 0x100fe200028e0613 */
[----:B------:R-:W-:Y:S02]  /*e7f0*/  SEL R5, R99, R98, P0 ;  /* 0x0000006263057207 */ /* 0x000fe40000000000 */
[----:B------:R-:W-:Y:S02]  /*e800*/  ISETP.GE.OR P2, PT, R2, UR10, P1 ;  /* 0x0000000a02007c0c */ /* 0x000fe40008f46670 */
[----:B------:R-:W-:Y:S01]  /*e810*/  LOP3.LUT R6, R6, R7, RZ, 0x3c, !PT ;  /* 0x0000000706067212 */ /* 0x000fe200078e3cff */
[----:B------:R-:W-:Y:S01]  /*e820*/  IMAD.X R7, RZ, RZ, R19, P3 ;  /* 0x000000ffff077224 */ /* 0x000fe200018e0613 */
[----:B------:R-:W-:Y:S02]  /*e830*/  SEL R99, R98, R99, P0 ;  /* 0x0000006362637207 */ /* 0x000fe40000000000 */
[----:B------:R-:W-:-:S02]  /*e840*/  SEL R29, R95, R94, P0 ;  /* 0x0000005e5f1d7207 */ /* 0x000fc40000000000 */
[----:B------:R-:W-:Y:S02]  /*e850*/  SEL R63, R76, R69, P0 ;  /* 0x000000454c3f7207 */ /* 0x000fe40000000000 */
[----:B------:R-:W-:Y:S02]  /*e860*/  LOP3.LUT R20, R21, 0x380, RZ, 0xc0, !PT ;  /* 0x0000038015147812 */ /* 0x000fe400078ec0ff */
[----:B------:R-:W-:Y:S02]  /*e870*/  SEL R95, R94, R95, P0 ;  /* 0x0000005f5e5f7207 */ /* 0x000fe40000000000 */
[----:B------:R-:W-:Y:S02]  /*e880*/  SEL R69, R69, R76, P0 ;  /* 0x0000004c45457207 */ /* 0x000fe40000000000 */
[----:B------:R-:W-:Y:S02]  /*e890*/  SEL R65, R64, R61, P0 ;  /* 0x0000003d40417207 */ /* 0x000fe40000000000 */
[----:B------:R-:W-:-:S02]  /*e8a0*/  SHF.R.U64 R27, R27, 0x3, RZ ;  /* 0x000000031b1b7819 */ /* 0x000fc400000012ff */
[----:B------:R-:W-:Y:S02]  /*e8b0*/  SEL R61, R61, R64, P0 ;  /* 0x000000403d3d7207 */ /* 0x000fe40000000000 */
[----:B------:R-:W-:Y:S02]  /*e8c0*/  SHF.R.U64 R20, R20, 0x3, RZ ;  /* 0x0000000314147819 */ /* 0x000fe400000012ff */
[----:B------:R-:W-:Y:S02]  /*e8d0*/  MOV R58, R10 ;  /* 0x0000000a003a7202 */ /* 0x000fe40000000f00 */
[----:B------:R-:W-:Y:S02]  /*e8e0*/  SEL R35, R91, R90, P0 ;  /* 0x0000005a5b237207 */ /* 0x000fe40000000000 */
[----:B------:R-:W-:Y:S01]  /*e8f0*/  LOP3.LUT R26, R27, R18, RZ, 0x3c, !PT ;  /* 0x000000121b1a7212 */ /* 0x000fe200078e3cff */
[----:B------:R-:W-:Y:S01]  /*e900*/  IMAD.MOV.U32 R27, RZ, RZ, R19 ;  /* 0x000000ffff1b7224 */ /* 0x000fe200078e0013 */
[----:B------:R-:W-:-:S02]  /*e910*/  MOV R62, R14 ;  /* 0x0000000e003e7202 */ /* 0x000fc40000000f00 */
[----:B------:R-:W-:Y:S02]  /*e920*/  MOV R54, R6 ;  /* 0x0000000600367202 */ /* 0x000fe40000000f00 */
        /* <DEDUP_REMOVED lines=19> */
[C---:B------:R-:W-:Y:S02]  /*ea60*/  IADD3 R9, P6, R18.reuse, 0x4040, RZ ;  /* 0x0000404012097810 */ /* 0x040fe40007fde0ff */
[----:B------:R-:W-:Y:S02]  /*ea70*/  MOV R25, R24 ;  /* 0x0000001800197202 */ /* 0x000fe40000000f00 */
[----:B------:R-:W-:Y:S02]  /*ea80*/  IADD3 R13, P4, R18, 0x4000, RZ ;  /* 0x00004000120d7810 */ /* 0x000fe40007f9e0ff */
[----:B------:R-:W-:Y:S02]  /*ea90*/  MOV R27, R26 ;  /* 0x0000001a001b7202 */ /* 0x000fe40000000f00 */
[----:B------:R-:W-:-:S02]  /*eaa0*/  LOP3.LUT R8, R9, 0x380, RZ, 0xc0, !PT ;  /* 0x0000038009087812 */ /* 0x000fc400078ec0ff */
[----:B------:R-:W-:Y:S02]  /*eab0*/  LOP3.LUT R12, R13, 0x380, RZ, 0xc0, !PT ;  /* 0x000003800d0c7812 */ /* 0x000fe400078ec0ff */
[----:B------:R-:W-:Y:S02]  /*eac0*/  SHF.R.U64 R8, R8, 0x3, RZ ;  /* 0x0000000308087819 */ /* 0x000fe400000012ff */
[----:B------:R-:W-:Y:S02]  /*ead0*/  SHF.R.U64 R12, R12, 0x3, RZ ;  /* 0x000000030c0c7819 */ /* 0x000fe400000012ff */
[----:B------:R-:W-:Y:S01]  /*eae0*/  LOP3.LUT R8, R8, R9, RZ, 0x3c, !PT ;  /* 0x0000000908087212 */ /* 0x000fe200078e3cff */
[--C-:B------:R-:W-:Y:S01]  /*eaf0*/  IMAD.X R9, RZ, RZ, R19.reuse, P6 ;  /* 0x000000ffff097224 */ /* 0x100fe200030e0613 */
[----:B------:R-:W-:Y:S01]  /*eb00*/  LOP3.LUT R12, R12, R13, RZ, 0x3c, !PT ;  /* 0x0000000d0c0c7212 */ /* 0x000fe200078e3cff */
[----:B------:R-:W-:Y:S01]  /*eb10*/  IMAD.X R13, RZ, RZ, R19, P4 ;  /* 0x000000ffff0d7224 */ /* 0x000fe200020e0613 */
[----:B------:R-:W-:Y:S01]  /*eb20*/  MOV R64, R20 ;  /* 0x0000001400407202 */ /* 0x000fe20000000f00 */
[----:B------:R-:W-:Y:S01]  /*eb30*/  IMAD.U32 R21, RZ, RZ, UR7 ;  /* 0x00000007ff157e24 */ /* 0x000fe2000f8e00ff */
[----:B------:R-:W-:Y:S01]  /*eb40*/  MOV R56, R8 ;  /* 0x0000000800387202 */ /* 0x000fe20000000f00 */
[----:B------:R-:W-:Y:S01]  /*eb50*/  IMAD.U32 R21, RZ, RZ, UR5 ;  /* 0x00000005ff157e24 */ /* 0x000fe2000f8e00ff */
[----:B------:R-:W-:Y:S01]  /*eb60*/  MOV R60, R12 ;  /* 0x0000000c003c7202 */ /* 0x000fe20000000f00 */
[----:B------:R-:W-:Y:S01]  /*eb70*/  USHF.R.S32.HI UR5, URZ, 0x1f, UR44 ;  /* 0x0000001f3f057899 */ /* 0x000fe2000801142c */
[----:B------:R-:W-:Y:S01]  /*eb80*/  IMAD.U32 R20, RZ, RZ, UR6 ;  /* 0x00000006ff147e24 */ /* 0x000fe2000f8e00ff */
[----:B------:R-:W-:Y:S01]  /*eb90*/  ISETP.GE.OR P1, PT, R87, UR10, P1 ;  /* 0x0000000a57007c0c */ /* 0x000fe20008f26670 */
[----:B------:R-:W-:Y:S01]  /*eba0*/  ULDC.64 UR6, c[0x0][0xb40] ;  /* 0x0002d00000067ab9 */ /* 0x000fe20000000a00 */
[----:B---3--:R-:W-:Y:S01]  /*ebb0*/  LOP3.LUT R2, R0, 0x2, RZ, 0x3c, !PT ;  /* 0x0000000200027812 */ /* 0x008fe200078e3cff */
        /* <DEDUP_REMOVED lines=11> */
[----:B------:R-:W-:-:S03]  /*ec70*/  SHF.R.S32.HI R5, RZ, 0x1f, R87 ;  /* 0x0000001fff057819 */ /* 0x000fc60000011457 */
[----:B------:R-:W2:Y:S01]  /*ec80*/  SHFL.IDX PT, R24, R91, R2, 0x1c1f ;  /* 0x001c1f025b187589 */ /* 0x000ea200000e0000 */
[----:B---3--:R-:W-:Y:S02]  /*ec90*/  SEL R12, R29, R14, P0 ;  /* 0x0000000e1d0c7207 */ /* 0x008fe40000000000 */
[----:B------:R-:W-:Y:S01]  /*eca0*/  SEL R14, R14, R29, P0 ;  /* 0x0000001d0e0e7207 */ /* 0x000fe20000000000 */
[----:B------:R-:W-:Y:S04]  /*ecb0*/  SHFL.IDX PT, R37, R37, R0, 0x1c1f ;  /* 0x001c1f0025257589 */ /* 0x000fe800000e0000 */
[----:B------:R-:W-:Y:S01]  /*ecc0*/  SHFL.IDX PT, R67, R67, R0, 0x1c1f ;  /* 0x001c1f0043437589 */ /* 0x000fe200000e0000 */
[----:B----4-:R-:W-:Y:S02]  /*ecd0*/  SEL R9, R63, R6, P0 ;  /* 0x000000063f097207 */ /* 0x010fe40000000000 */
[----:B------:R-:W-:Y:S01]  /*ece0*/  SEL R11, R6, R63, P0 ;  /* 0x0000003f060b7207 */ /* 0x000fe20000000000 */
[----:B------:R-:W3:Y:S01]  /*ecf0*/  SHFL.IDX PT, R26, R49, R2, 0x1c1f ;  /* 0x001c1f02311a7589 */ /* 0x000ee200000e0000 */
[----:B-1----:R-:W-:-:S03]  /*ed00*/  IMAD R6, R84, UR5, RZ ;  /* 0x0000000554067c24 */ /* 0x002fc6000f8e02ff */
[----:B------:R-:W1:Y:S01]  /*ed10*/  SHFL.IDX PT, R42, R53, R2, 0x1c1f ;  /* 0x001c1f02352a7589 */ /* 0x000e6200000e0000 */
[----:B-----5:R-:W-:Y:S02]  /*ed20*/  SEL R13, R65, R28, P0 ;  /* 0x0000001c410d7207 */ /* 0x020fe40000000000 */
[----:B------:R-:W-:Y:S01]  /*ed30*/  SEL R15, R28, R65, P0 ;  /* 0x000000411c0f7207 */ /* 0x000fe20000000000 */
[----:B------:R-:W-:Y:S04]  /*ed40*/  SHFL.IDX PT, R71, R71, R0, 0x1c1f ;  /* 0x001c1f0047477589 */ /* 0x000fe800000e0000 */
[----:B------:R-:W-:Y:S01]  /*ed50*/  SHFL.IDX PT, R44, R47, R2, 0x1c1f ;  /* 0x001c1f022f2c7589 */ /* 0x000fe200000e0000 */
[----:B--2---:R-:W-:Y:S02]  /*ed60*/  SEL R28, R35, R24, P0 ;  /* 0x00000018231c7207 */ /* 0x004fe40000000000 */
[----:B------:R-:W-:Y:S01]  /*ed70*/  SEL R30, R24, R35, P0 ;  /* 0x00000023181e7207 */ /* 0x000fe20000000000 */
[----:B------:R-:W-:Y:S04]  /*ed80*/  SHFL.IDX PT, R43, R43, R0, 0x1c1f ;  /* 0x001c1f002b2b7589 */ /* 0x000fe800000e0000 */
[----:B------:R-:W-:Y:S04]  /*ed90*/  SHFL.IDX PT, R45, R45, R0, 0x1c1f ;  /* 0x001c1f002d2d7589 */ /* 0x000fe800000e0000 */
[----:B------:R-:W-:Y:S01]  /*eda0*/  SHFL.IDX PT, R51, R51, R0, 0x1c1f ;  /* 0x001c1f0033337589 */ /* 0x000fe200000e0000 */
[----:B---3--:R-:W-:-:S02]  /*edb0*/  SEL R24, R37, R26, P0 ;  /* 0x0000001a25187207 */ /* 0x008fc40000000000 */
[----:B------:R-:W-:Y:S01]  /*edc0*/  SEL R26, R26, R37, P0 ;  /* 0x000000251a1a7207 */ /* 0x000fe20000000000 */
[----:B------:R-:W-:Y:S01]  /*edd0*/  SHFL.IDX PT, R57, R57, R0, 0x1c1f ;  /* 0x001c1f0039397589 */ /* 0x000fe200000e0000 */
[----:B-1----:R-:W-:-:S03]  /*ede0*/  SEL R29, R67, R42, P0 ;  /* 0x0000002a431d7207 */ /* 0x002fc60000000000 */
[----:B------:R-:W-:Y:S04]  /*edf0*/  SHFL.IDX PT, R73, R73, R0, 0x1c1f ;  /* 0x001c1f0049497589 */ /* 0x000fe800000e0000 */
[----:B------:R-:W-:Y:S04]  /*ee00*/  SHFL.IDX PT, R75, R75, R0, 0x1c1f ;  /* 0x001c1f004b4b7589 */ /* 0x000fe800000e0000 */
[----:B------:R-:W-:Y:S04]  /*ee10*/  SHFL.IDX PT, R77, R77, R0, 0x1c1f ;  /* 0x001c1f004d4d7589 */ /* 0x000fe800000e0000 */
[----:B------:R-:W-:Y:S04]  /*ee20*/  SHFL.IDX PT, R81, R81, R0, 0x1c1f ;  /* 0x001c1f0051517589 */ /* 0x000fe800000e0000 */
[----:B------:R1:W2:Y:S04]  /*ee30*/  SHFL.IDX PT, R32, R41, R2, 0x1c1f ;  /* 0x001c1f0229207589 */ /* 0x0002a800000e0000 */
[----:B------:R-:W3:Y:S04]  /*ee40*/  SHFL.IDX PT, R46, R39, R2, 0x1c1f ;  /* 0x001c1f02272e7589 */ /* 0x000ee800000e0000 */
[----:B------:R-:W-:Y:S01]  /*ee50*/  SHFL.IDX PT, R0, R33, R2, 0x1c1f ;  /* 0x001c1f0221007589 */ /* 0x000fe200000e0000 */
[----:B-1----:R-:W-:-:S03]  /*ee60*/  IMAD R41, R85, UR44, R6 ;  /* 0x0000002c55297c24 */ /* 0x002fc6000f8e0206 */
[----:B------:R-:W1:Y:S01]  /*ee70*/  SHFL.IDX PT, R34, R55, R2, 0x1c1f ;  /* 0x001c1f0237227589 */ /* 0x000e6200000e0000 */
[----:B------:R-:W-:-:S03]  /*ee80*/  IMAD.WIDE.U32 R6, R84, UR44, R20 ;  /* 0x0000002c54067c25 */ /* 0x000fc6000f8e0014 */
[----:B------:R4:W-:Y:S04]  /*ee90*/  SHFL.IDX PT, R48, R31, R2, 0x1c1f ;  /* 0x001c1f021f307589 */ /* 0x0009e800000e0000 */
[----:B------:R-:W5:Y:S04]  /*eea0*/  SHFL.IDX PT, R50, R79, R2, 0x1c1f ;  /* 0x001c1f024f327589 */ /* 0x000f6800000e0000 */
[----:B------:R-:W5:Y:S01]  /*eeb0*/  SHFL.IDX PT, R40, R59, R2, 0x1c1f ;  /* 0x001c1f023b287589 */ /* 0x000f6200000e0000 */
[----:B--2---:R-:W-:Y:S02]  /*eec0*/  SEL R36, R43, R32, P0 ;  /* 0x000000202b247207 */ /* 0x004fe40000000000 */
[----:B----4-:R-:W-:Y:S01]  /*eed0*/  SEL R31, R42, R67, P0 ;  /* 0x000000432a1f7207 */ /* 0x010fe20000000000 */
[----:B------:R2:W4:Y:S01]  /*eee0*/  SHFL.IDX PT, R52, R83, R2, 0x1c1f ;  /* 0x001c1f0253347589 */ /* 0x00052200000e0000 */
[----:B------:R-:W-:-:S02]  /*eef0*/  SEL R38, R32, R43, P0 ;  /* 0x0000002b20267207 */ /* 0x000fc40000000000 */
[----:B---3--:R-:W-:Y:S01]  /*ef00*/  SEL R37, R73, R46, P0 ;  /* 0x0000002e49257207 */ /* 0x008fe20000000000 */
[----:B------:R3:W-:Y:S01]  /*ef10*/  STSM.16.M88.4 [R27], R8 ;  /* 0x000000081b007844 */ /* 0x0007e20000000200 */
[----:B------:R-:W-:-:S03]  /*ef20*/  SEL R39, R46, R73, P0 ;  /* 0x000000492e277207 */ /* 0x000fc60000000000 */
[----:B------:R4:W-:Y:S01]  /*ef30*/  STSM.16.M88.4 [R25], R12 ;  /* 0x0000000c19007844 */ /* 0x0009e20000000200 */
[----:B-1----:R-:W-:Y:S02]  /*ef40*/  SEL R32, R51, R34, P0 ;  /* 0x0000002233207207 */ /* 0x002fe40000000000 */
[----:B------:R-:W-:Y:S01]  /*ef50*/  SEL R34, R34, R51, P0 ;  /* 0x0000003322227207 */ /* 0x000fe20000000000 */
[----:B------:R-:W-:Y:S01]  /*ef60*/  STSM.16.M88.4 [R64], R28 ;  /* 0x0000001c40007844 */ /* 0x000fe20000000200 */
[----:B--2---:R-:W-:Y:S02]  /*ef70*/  IADD3 R2, P3, R87, R6, RZ ;  /* 0x0000000657027210 */ /* 0x004fe40007f7e0ff */
[----:B-----5:R-:W-:Y:S02]  /*ef80*/  SEL R33, R77, R50, P0 ;  /* 0x000000324d217207 */ /* 0x020fe40000000000 */
[----:B------:R-:W-:Y:S02]  /*ef90*/  SEL R35, R50, R77, P0 ;  /* 0x0000004d32237207 */ /* 0x000fe40000000000 */
[----:B---3--:R-:W-:-:S02]  /*efa0*/  SEL R27, R44, R71, P0 ;  /* 0x000000472c1b7207 */ /* 0x008fc40000000000 */
[----:B------:R-:W-:Y:S02]  /*efb0*/  SEL R8, R45, R0, P0 ;  /* 0x000000002d087207 */ /* 0x000fe40000000000 */
[----:B----4-:R-:W-:Y:S02]  /*efc0*/  SEL R25, R71, R44, P0 ;  /* 0x0000002c47197207 */ /* 0x010fe40000000000 */
[----:B------:R-:W-:Y:S02]  /*efd0*/  SEL R10, R0, R45, P0 ;  /* 0x0000002d000a7207 */ /* 0x000fe40000000000 */
[----:B------:R-:W-:Y:S01]  /*efe0*/  SEL R9, R75, R48, P0 ;  /* 0x000000304b097207 */ /* 0x000fe20000000000 */
[----:B------:R-:W-:Y:S01]  /*eff0*/  STSM.16.M88.4 [R62], R24 ;  /* 0x000000183e007844 */ /* 0x000fe20000000200 */
[----:B------:R-:W-:Y:S02]  /*f000*/  SEL R11, R48, R75, P0 ;  /* 0x0000004b300b7207 */ /* 0x000fe40000000000 */
[----:B------:R-:W-:Y:S01]  /*f010*/  SEL R12, R57, R40, P0 ;  /* 0x00000028390c7207 */ /* 0x000fe20000000000 */
[----:B------:R-:W-:Y:S01]  /*f020*/  STSM.16.M88.4 [R60], R36 ;  /* 0x000000243c007844 */ /* 0x000fe20000000200 */
[----:B------:R-:W-:-:S02]  /*f030*/  SEL R14, R40, R57, P0 ;  /* 0x00000039280e7207 */ /* 0x000fc40000000000 */
[----:B------:R-:W-:Y:S01]  /*f040*/  SEL R13, R81, R52, P0 ;  /* 0x00000034510d7207 */ /* 0x000fe20000000000 */
[----:B------:R-:W-:Y:S01]  /*f050*/  STSM.16.M88.4 [R58], R8 ;  /* 0x000000083a007844 */ /* 0x000fe20000000200 */
[----:B------:R-:W-:Y:S02]  /*f060*/  SEL R15, R52, R81, P0 ;  /* 0x00000051340f7207 */ /* 0x000fe40000000000 */
[----:B------:R-:W-:Y:S01]  /*f070*/  IADD3.X R5, R5, R7, R41, P3, !PT ;  /* 0x0000000705057210 */ /* 0x000fe20001ffe429 */
[----:B------:R-:W-:Y:S01]  /*f080*/  STSM.16.M88.4 [R56], R32 ;  /* 0x0000002038007844 */ /* 0x000fe20000000200 */
[----:B------:R-:W-:-:S03]  /*f090*/  LEA R6, P3, R2, UR6, 0x2 ;  /* 0x0000000602067c11 */ /* 0x000fc6000f8610ff */
[----:B------:R-:W-:Y:S01]  /*f0a0*/  STSM.16.M88.4 [R54], R12 ;  /* 0x0000000c36007844 */ /* 0x000fe20000000200 */
[----:B------:R-:W-:Y:S01]  /*f0b0*/  LEA.HI.X R7, R2, UR7, R5, 0x2, P3 ;  /* 0x0000000702077c11 */ /* 0x000fe200098f1405 */
        /* <DEDUP_REMOVED lines=28> */
.L_x_7204:
[----:B------:R-:W-:Y:S05]  /*f280*/  BSYNC B0 ;  /* 0x0000000000007941 */ /* 0x000fea0003800000 */
.L_x_7203:
[----:B------:R-:W-:Y:S05]  /*f290*/  BRA `(.L_x_7202) ;  /* 0x00000008001c7947 */ /* 0x000fea0003800000 */
.L_x_7201:
        /* <DEDUP_REMOVED lines=31> */
.L_x_7206:
[----:B------:R-:W-:Y:S05]  /*f490*/  BSYNC B0 ;  /* 0x0000000000007941 */ /* 0x000fea0003800000 */
.L_x_7205:
        /* <DEDUP_REMOVED lines=39> */
.L_x_7208:
[----:B------:R-:W-:Y:S05]  /*f710*/  BSYNC B0 ;  /* 0x0000000000007941 */ /* 0x000fea0003800000 */
.L_x_7207:
        /* <DEDUP_REMOVED lines=20> */
.L_x_7210:
[----:B------:R-:W-:Y:S05]  /*f860*/  BSYNC B0 ;  /* 0x0000000000007941 */ /* 0x000fea0003800000 */
.L_x_7209:
        /* <DEDUP_REMOVED lines=20> */
.L_x_7212:
[----:B------:R-:W-:Y:S05]  /*f9b0*/  BSYNC B0 ;  /* 0x0000000000007941 */ /* 0x000fea0003800000 */
.L_x_7211:
        /* <DEDUP_REMOVED lines=20> */
.L_x_7213:
[----:B------:R-:W-:Y:S05]  /*fb00*/  BSYNC B0 ;  /* 0x0000000000007941 */ /* 0x000fea0003800000 */
.L_x_7202:
[----:B------:R-:W5:Y:S02]  /*fb10*/  LDC R0, c[0x0][0xda8] ;  /* 0x00036a00ff007b82 */ /* 0x000f640000000800 */
[----:B-----5:R-:W-:-:S13]  /*fb20*/  ISETP.LE.AND P0, PT, R0, UR4, PT ;  /* 0x0000000400007c0c */ /* 0x020fda000bf03270 */
[----:B------:R-:W-:Y:S05]  /*fb30*/  @!P0 BRA `(.L_x_7214) ;  /* 0xffffff1000a48947 */ /* 0x000fea000383ffff */
[----:B------:R-:W-:Y:S05]  /*fb40*/  EXIT ;  /* 0x000000000000794d */ /* 0x000fea0003800000 */
.L_x_7163:
[----:B------:R-:W-:-:S08]  /*fb50*/  NOP ;  /* 0x0000000000007918 */ /* 0x000fd00000000000 */
[----:B---3--:R-:W1:-:S00]  /*fb60*/  USETMAXREG.DEALLOC.CTAPOOL 0x18 ;  /* 0x00000018000079c8 */ /* 0x008e4000080e0500 */
        /* <DEDUP_REMOVED lines=19> */
[----:B------:R-:W-:Y:S01]  /*fca0*/  IMAD.SHL.U32 R4, R8, 0x20, RZ ;  /* 0x0000002008047824 */ /* 0x000fe200078e00ff */
[----:B------:R-:W-:Y:S02]  /*fcb0*/  SHF.R.U32.HI R3, RZ, 0x5, R2 ;  /* 0x00000005ff037819 */ /* 0x000fe40000011602 */
[----:B------:R-:W-:Y:S02]  /*fcc0*/  LOP3.LUT R2, R0, 0x380, RZ, 0xc0, !PT ;  /* 0x0000038000027812 */ /* 0x000fe400078ec0ff */
        /* <DEDUP_REMOVED lines=10> */
[----:B------:R-:W-:Y:S02]  /*fd70*/  IADD3 R4, R5, R6, R4 ;  /* 0x0000000605047210 */ /* 0x000fe40007ffe004 */
[----:B------:R-:W-:Y:S01]  /*fd80*/  LOP3.LUT R2, R3, 0xc00, R0, 0xf8, !PT ;  /* 0x00000c0003027812 */ /* 0x000fe200078ef800 */
[----:B------:R-:W-:Y:S01]  /*fd90*/  IMAD.MOV.U32 R0, RZ, RZ, 0x40 ;  /* 0x00000040ff007424 */ /* 0x000fe200078e00ff */
[----:B------:R-:W-:Y:S01]  /*fda0*/  LOP3.LUT P0, RZ, R8, 0x4, RZ, 0xc0, !PT ;  /* 0x0000000408ff7812 */ /* 0x000fe2000780c0ff */
[----:B------:R3:W-:Y:S01]  /*fdb0*/  STL [R1+0x1c], R4 ;  /* 0x00001c0401007387 */ /* 0x0007e20000100800 */
[----:B------:R-:W-:Y:S02]  /*fdc0*/  IMAD.U32 R5, RZ, RZ, UR4 ;  /* 0x00000004ff057e24 */ /* 0x000fe4000f8e00ff */
[----:B------:R-:W-:Y:S01]  /*fdd0*/  SEL R0, R0, 0xffffffc0, !P0 ;  /* 0xffffffc000007807 */ /* 0x000fe20004000000 */
[----:B------:R-:W-:Y:S04]  /*fde0*/  STL [R1], R2 ;  /* 0x0000000201007387 */ /* 0x000fe80000100800 */
[----:B------:R-:W-:Y:S01]  /*fdf0*/  STL [R1+0x24], R5 ;  /* 0x0000240501007387 */ /* 0x000fe20000100800 */
[----:B------:R-:W-:Y:S01]  /*fe00*/  IMAD.IADD R0, R0, 0x1, R2 ;  /* 0x0000000100007824 */ /* 0x000fe200078e0202 */
[----:B------:R-:W-:Y:S01]  /*fe10*/  ULDC UR42, c[0x0][0xc] ;  /* 0x00000300002a7ab9 */ /* 0x000fe20000000800 */
[----:B------:R-:W-:Y:S01]  /*fe20*/  ULDC.64 UR44, c[0x0][0x198] ;  /* 0x00006600002c7ab9 */ /* 0x000fe20000000a00 */
[----:B---3--:R-:W-:-:S02]  /*fe30*/  LOP3.LUT R4, R7, 0x1, RZ, 0xfc, !PT ;  /* 0x0000000107047812 */ /* 0x008fc400078efcff */
[----:B------:R-:W-:-:S03]  /*fe40*/  LOP3.LUT R3, R7, 0x2, RZ, 0xfc, !PT ;  /* 0x0000000207037812 */ /* 0x000fc600078efcff */
[----:B------:R-:W-:Y:S04]  /*fe50*/  STL [R1+0x34], R4 ;  /* 0x0000340401007387 */ /* 0x000fe80000100800 */
[----:B------:R1:W-:Y:S04]  /*fe60*/  STL [R1+0x28], R3 ;  /* 0x0000280301007387 */ /* 0x0003e80000100800 */
[----:B------:R2:W-:Y:S01]  /*fe70*/  STL [R1+0x8], RZ ;  /* 0x000008ff01007387 */ /* 0x0005e20000100800 */
[----:B-1----:R-:W-:-:S03]  /*fe80*/  IMAD.MOV.U32 R3, RZ, RZ, 0x1 ;  /* 0x00000001ff037424 */ /* 0x002fc600078e00ff */
[----:B------:R2:W-:Y:S04]  /*fe90*/  STL [R1+0x30], RZ ;  /* 0x000030ff01007387 */ /* 0x0005e80000100800 */
[----:B------:R2:W-:Y:S04]  /*fea0*/  STL [R1+0xc], R3 ;  /* 0x00000c0301007387 */ /* 0x0005e80000100800 */
[----:B------:R2:W-:Y:S02]  /*feb0*/  STL [R1+0x20], R0 ;  /* 0x0000200001007387 */ /* 0x0005e40000100800 */
.L_x_7267:
[----:B-1----:R-:W3:Y:S01]  /*fec0*/  LDL R2, [R1+0x24] ;  /* 0x0000240001027983 */ /* 0x002ee20000100800 */
[----:B------:R-:W-:Y:S01]  /*fed0*/  ULDC UR9, c[0x0][0xdd0] ;  /* 0x0003740000097ab9 */ /* 0x000fe20000000800 */
[----:B--2---:R-:W1:Y:S01]  /*fee0*/  LDC R0, c[0x0][0xde8] ;  /* 0x00037a00ff007b82 */ /* 0x004e620000000800 */
        /* <DEDUP_REMOVED lines=19> */
.L_x_7216:
[----:B------:R-:W-:Y:S01]  /*10020*/  ULDC UR7, c[0x0][0xdc4] ;  /* 0x0003710000077ab9 */ /* 0x000fe20000000800 */
[----:B------:R-:W-:Y:S01]  /*10030*/  UMOV UR6, UR9 ;  /* 0x0000000900067c82 */ /* 0x000fe20008000000 */
[----:B------:R-:W-:-:S11]  /*10040*/  UISETP.NE.AND UP0, UPT, UR7, 0x1, UPT ;  /* 0x000000010700788c */ /* 0x000fd6000bf05270 */
[----:B------:R-:W-:Y:S02]  /*10050*/  @UP0 ULDC.64 UR10, c[0x0][0xdc8] ;  /* 0x00037200000a0ab9 */ /* 0x000fe40000000a00 */
[----:B------:R-:W-:-:S04]  /*10060*/  UIMAD.WIDE.U32 UR4, UR9, UR10, URZ ;  /* 0x0000000a090472a5 */ /* 0x000fc8000f8e003f */
[----:B------:R-:W-:-:S04]  /*10070*/  @UP0 USHF.R.U32.HI UR6, URZ, UR11, UR5 ;  /* 0x0000000b3f060299 */ /* 0x000fc80008011605 */
[----:B------:R-:W-:-:S12]  /*10080*/  UIMAD UR4, UR6, UR7, URZ ;  /* 0x00000007060472a4 */ /* 0x000fd8000f8e023f */
.L_x_7217:
[----:B------:R-:W-:Y:S01]  /*10090*/  ULDC.64 UR12, c[0x0][0x3f8] ;  /* 0x0000fe00000c7ab9 */ /* 0x000fe20000000a00 */
[----:B------:R-:W-:Y:S01]  /*100a0*/  ULOP3.LUT UR5, URZ, UR6, URZ, 0x33, !UPT ;  /* 0x000000063f057292 */ /* 0x000fe2000f8e333f */
[----:B------:R-:W-:Y:S01]  /*100b0*/  BSSY B6, `(.L_x_7218) ;  /* 0x00002c7000067945 */ /* 0x000fe20003800000 */
[----:B------:R-:W-:Y:S01]  /*100c0*/  UISETP.NE.U32.AND UP0, UPT, UR12, URZ, UPT ;  /* 0x0000003f0c00728c */ /* 0x000fe2000bf05070 */
[----:B------:R-:W-:Y:S01]  /*100d0*/  ULDC UR6, c[0x0][0xdac] ;  /* 0x00036b0000067ab9 */ /* 0x000fe20000000800 */
[----:B------:R-:W-:Y:S02]  /*100e0*/  ULDC UR7, c[0x0][0x404] ;  /* 0x0001010000077ab9 */ /* 0x000fe40000000800 */
[----:B------:R-:W-:Y:S02]  /*100f0*/  UISETP.NE.AND.EX UP0, UPT, UR13, URZ, UPT, UP0 ;  /* 0x0000003f0d00728c */ /* 0x000fe4000bf05300 */
[----:B------:R-:W-:Y:S02]  /*10100*/  UIADD3 UR5, UR5, UR6, URZ ;  /* 0x0000000605057290 */ /* 0x000fe4000fffe03f */
[----:B------:R-:W-:-:S02]  /*10110*/  USEL UR7, UR7, 0x1, UP0 ;  /* 0x0000000107077887 */ /* 0x000fc40008000000 */
[----:B------:R-:W-:Y:S01]  /*10120*/  USHF.L.U32 UR37, UR5, 0x7, URZ ;  /* 0x0000000705257899 */ /* 0x000fe2000800063f */
[----:B------:R-:W-:Y:S01]  /*10130*/  ULDC UR10, c[0x0][0x2e0] ;  /* 0x0000b800000a7ab9 */ /* 0x000fe20000000800 */
[----:B------:R-:W-:Y:S01]  /*10140*/  ULDC UR6, c[0x0][0x288] ;  /* 0x0000a20000067ab9 */ /* 0x000fe20000000800 */
[----:B------:R-:W-:Y:S02]  /*10150*/  UIMAD UR5, UR7, UR10, 0xdf ;  /* 0x000000df070574a4 */ /* 0x000fe4000f8e020a */
[----:B------:R-:W-:Y:S02]  /*10160*/  UIADD3 UR6, UR37, 0x15f, -UR6 ;  /* 0x0000015f25067890 */ /* 0x000fe4000fffe806 */
[----:B------:R-:W-:Y:S02]  /*10170*/  UIADD3 UR9, UR9, -UR4, URZ ;  /* 0x8000000409097290 */ /* 0x000fe4000fffe03f */
[----:B------:R-:W-:Y:S01]  /*10180*/  UIMAD UR7, UR7, UR10, UR6 ;  /* 0x0000000a070772a4 */ /* 0x000fe2000f8e0206 */
[----:B------:R-:W-:-:S02]  /*10190*/  UMOV UR4, URZ ;  /* 0x0000003f00047c82 */ /* 0x000fc40008000000 */
[----:B------:R-:W-:Y:S01]  /*101a0*/  UMOV UR6, URZ ;  /* 0x0000003f00067c82 */ /* 0x000fe20008000000 */
[----:B------:R-:W-:Y:S01]  /*101b0*/  UIMAD.WIDE UR4, UR5, -0x6db6db6d, UR4 ;  /* 0x92492493050478a5 */ /* 0x000fe2000f8e0204 */
[----:B------:R-:W-:Y:S01]  /*101c0*/  ULDC UR10, c[0x0][0xdc4] ;  /* 0x00037100000a7ab9 */ /* 0x000fe20000000800 */
[----:B------:R-:W-:Y:S02]  /*101d0*/  UIMAD.WIDE UR6, UR7, -0x6db6db6d, UR6 ;  /* 0x92492493070678a5 */ /* 0x000fe4000f8e0206 */
[----:B------:R-:W-:Y:S02]  /*101e0*/  UIMAD UR10, UR8, UR10, UR9 ;  /* 0x0000000a080a72a4 */ /* 0x000fe4000f8e0209 */
[----:B------:R-:W-:Y:S01]  /*101f0*/  USHF.R.U32.HI UR6, URZ, 0x1f, UR7 ;  /* 0x0000001f3f067899 */ /* 0x000fe20008011607 */
[----:B------:R-:W-:Y:S01]  /*10200*/  UMOV UR8, UR5 ;  /* 0x0000000500087c82 */ /* 0x000fe20008000000 */
[----:B------:R-:W-:Y:S01]  /*10210*/  ULDC UR11, c[0x0][0xdb8] ;  /* 0x00036e00000b7ab9 */ /* 0x000fe20000000800 */
[----:B------:R-:W-:-:S02]  /*10220*/  USHF.R.U32.HI UR9, URZ, 0x1f, UR8 ;  /* 0x0000001f3f097899 */ /* 0x000fc40008011608 */
[----:B------:R-:W-:Y:S02]  /*10230*/  ULEA.HI.SX32 UR6, UR7, UR6, 0x19 ;  /* 0x0000000607067291 */ /* 0x000fe4000f8fca3f */
[----:B------:R-:W-:Y:S02]  /*10240*/  ULEA.HI.SX32 UR9, UR8, UR9, 0x19 ;  /* 0x0000000908097291 */ /* 0x000fe4000f8fca3f */
[----:B------:R-:W-:Y:S02]  /*10250*/  UISETP.NE.AND UP1, UPT, UR11, 0x1, UPT ;  /* 0x000000010b00788c */ /* 0x000fe4000bf25270 */
        /* <DEDUP_REMOVED lines=29> */
.L_x_7219:
        /* <DEDUP_REMOVED lines=23> */
.L_x_7221:
        /* <DEDUP_REMOVED lines=20> */
.L_x_7222:
        /* <DEDUP_REMOVED lines=20> */
.L_x_7223:
        /* <DEDUP_REMOVED lines=18> */
.L_x_7224:
        /* <DEDUP_REMOVED lines=30> */
[----:B--2---:R-:W-:Y:S01]  /*10b20*/  SHF.R.S32.HI R9, RZ, 0x1f, R8 ;  /* 0x0000001fff097819 */ /* 0x004fe20000011408 */
[----:B------:R3:W-:Y:S01]  /*10b30*/  STL [R1+0x10], R8 ;  /* 0x0000100801007387 */ /* 0x0007e20000100800 */
[----:B------:R-:W-:-:S03]  /*10b40*/  SEL R0, R8, RZ, !P1 ;  /* 0x000000ff08007207 */ /* 0x000fc60004800000 */
[----:B------:R3:W-:Y:S01]  /*10b50*/  STL [R1+0x18], R9 ;  /* 0x0000180901007387 */ /* 0x0007e20000100800 */
[----:B------:R-:W-:Y:S05]  /*10b60*/  BRA.DIV UR6, `(.L_x_7225) ;  /* 0x0000002a06907947 */ /* 0x000fea000b800000 */
[----:B------:R1:W2:Y:S02]  /*10b70*/  SHFL.IDX PT, R14, R17, RZ, 0x1f ;  /* 0x00001fff110e7589 */ /* 0x0002a400000e0000 */
.L_x_7286:
        /* <DEDUP_REMOVED lines=8> */
.L_x_7289:
        /* <DEDUP_REMOVED lines=20> */
.L_x_7229:
[----:B--2---:R-:W2:Y:S04]  /*10d40*/  LDL R3, [R1+0x8] ;  /* 0x0000080001037983 */ /* 0x004ea80000100800 */
[----:B------:R-:W3:Y:S01]  /*10d50*/  LDL R2, [R1+0xc] ;  /* 0x00000c0001027983 */ /* 0x000ee20000100800 */
[----:B------:R-:W-:Y:S02]  /*10d60*/  ISETP.NE.AND P0, PT, R16, RZ, PT ;  /* 0x000000ff1000720c */ /* 0x000fe40003f05270 */
[----:B--2---:R-:W-:Y:S02]  /*10d70*/  LEA R4, R3, UR40, 0x3 ;  /* 0x0000002803047c11 */ /* 0x004fe4000f8e18ff */
[----:B---3--:R-:W-:-:S04]  /*10d80*/  SHF.L.U32 R3, R2, 0x1f, RZ ;  /* 0x0000001f02037819 */ /* 0x008fc800000006ff */
[----:B------:R-:W2:Y:S02]  /*10d90*/  SYNCS.PHASECHK.TRANS64.TRYWAIT P3, [R4+URZ+0x2e880], R3 ;  /* 0x02e88003040075a7 */ /* 0x000ea4000806017f */
[----:B--2---:R-:W-:Y:S05]  /*10da0*/  @!P3 BRA `(.L_x_7230) ;  /* 0x000000280040b947 */ /* 0x004fea0003800000 */
.L_x_7290:
        /* <DEDUP_REMOVED lines=8> */
.L_x_7231:
        /* <DEDUP_REMOVED lines=20> */
.L_x_7291:
        /* <DEDUP_REMOVED lines=8> */
.L_x_7233:
[----:B--23--:R-:W2:Y:S01]  /*10ff0*/  LDL R3, [R1+0x14] ;  /* 0x0000140001037983 */ /* 0x00cea20000100800 */
        /* <DEDUP_REMOVED lines=14> */
.L_x_7228:
        /* <DEDUP_REMOVED lines=17> */
.L_x_7226:
        /* <DEDUP_REMOVED lines=10> */
.L_x_7292:
[----:B---3--:R-:W-:Y:S05]  /*11290*/  BSYNC B0 ;  /* 0x0000000000007941 */ /* 0x008fea0003800000 */
.L_x_7234:
[----:B------:R-:W-:-:S06]  /*112a0*/  UISETP.GE.AND UP0, UPT, UR41, 0x2, UPT ;  /* 0x000000022900788c */ /* 0x000fcc000bf06270 */
[----:B------:R-:W-:-:S13]  /*112b0*/  PLOP3.LUT P0, PT, PT, PT, UP0, 0x80, 0x0 ;  /* 0x000000000000781c */ /* 0x000fda0003f0f008 */
[----:B------:R-:W-:Y:S05]  /*112c0*/  @!P0 BRA `(.L_x_7236) ;  /* 0x0000001000248947 */ /* 0x000fea0003800000 */
[----:B------:R3:W5:Y:S01]  /*112d0*/  LDL.LU R6, [R1+0xc] ;  /* 0x00000c0001067983 */ /* 0x0007620000300800 */
[----:B------:R-:W-:-:S03]  /*112e0*/  UIADD3 UR4, UR41, -0x2, URZ ;  /* 0xfffffffe29047890 */ /* 0x000fc6000fffe03f */
[----:B------:R3:W5:Y:S03]  /*112f0*/  LDL.LU R7, [R1+0x8] ;  /* 0x0000080001077983 */ /* 0x0007660000300800 */
[----:B------:R-:W-:-:S07]  /*11300*/  IMAD.U32 R21, RZ, RZ, UR4 ;  /* 0x00000004ff157e24 */ /* 0x000fce000f8e00ff */
.L_x_7256:
[----:B--2--5:R-:W-:Y:S01]  /*11310*/  VIADD R3, R7, 0x1 ;  /* 0x0000000107037836 */ /* 0x024fe20000000000 */
[----:B------:R-:W-:Y:S05]  /*11320*/  YIELD ;  /* 0x0000000000007946 */ /* 0x000fea0003800000 */
[----:B------:R-:W-:Y:S01]  /*11330*/  ISETP.NE.AND P0, PT, R3, 0x2, PT ;  /* 0x000000020300780c */ /* 0x000fe20003f05270 */
[----:B------:R-:W-:Y:S03]  /*11340*/  BSSY B0, `(.L_x_7237) ;  /* 0x000006b000007945 */ /* 0x000fe60003800000 */
[----:B----4-:R-:W-:-:S02]  /*11350*/  SEL R2, RZ, 0x1, P0 ;  /* 0x00000001ff027807 */ /* 0x010fc40000000000 */
        /* <DEDUP_REMOVED lines=27> */
.L_x_7239:
        /* <DEDUP_REMOVED lines=8> */
.L_x_7293:
[----:B------:R-:W-:Y:S05]  /*11590*/  BSYNC B1 ;  /* 0x0000000000017941 */ /* 0x000fea0003800000 */
.L_x_7240:
        /* <DEDUP_REMOVED lines=9> */
.L_x_7243:
[----:B------:R-:W-:Y:S05]  /*11630*/  BSYNC B1 ;  /* 0x0000000000017941 */ /* 0x000fea0003800000 */
.L_x_7242:
[----:B------:R-:W4:Y:S04]  /*11640*/  LDL R5, [R1+0x14] ;  /* 0x0000140001057983 */ /* 0x000f280000100800 */
[----:B------:R-:W3:Y:S01]  /*11650*/  LDL R2, [R1+0x8] ;  /* 0x0000080001027983 */ /* 0x000ee20000100800 */
[----:B--2---:R-:W-:Y:S01]  /*11660*/  IMAD.MOV.U32 R10, RZ, RZ, RZ ;  /* 0x000000ffff0a7224 */ /* 0x004fe200078e00ff */
        /* <DEDUP_REMOVED lines=8> */
[----:B---3--:R-:W-:Y:S02]  /*116f0*/  IMAD R2, R2, 0x7000, R5 ;  /* 0x0000700002027824 */ /* 0x008fe400078e0205 */
[----:B------:R-:W-:Y:S02]  /*11700*/  IMAD R5, R8, 0xe0, RZ ;  /* 0x000000e008057824 */ /* 0x000fe400078e02ff */
[----:B------:R-:W-:Y:S02]  /*11710*/  VIADD R8, R4, 0x2e870 ;  /* 0x0002e87004087836 */ /* 0x000fe40000000000 */
[----:B------:R-:W-:-:S07]  /*11720*/  VIADD R9, R2, 0xe400 ;  /* 0x0000e40002097836 */ /* 0x000fce0000000000 */
.L_x_7244:
        /* <DEDUP_REMOVED lines=12> */
.L_x_7294:
[----:B------:R-:W-:Y:S05]  /*117f0*/  BSYNC B1 ;  /* 0x0000000000017941 */ /* 0x000fea0003800000 */
.L_x_7245:
        /* <DEDUP_REMOVED lines=11> */
.L_x_7248:
[----:B------:R-:W-:Y:S05]  /*118b0*/  BSYNC B1 ;  /* 0x0000000000017941 */ /* 0x000fea0003800000 */
.L_x_7247:
        /* <DEDUP_REMOVED lines=10> */
.L_x_7249:
        /* <DEDUP_REMOVED lines=9> */
.L_x_7238:
[----:B------:R-:W-:Y:S05]  /*119f0*/  BSYNC B0 ;  /* 0x0000000000007941 */ /* 0x000fea0003800000 */
.L_x_7237:
[----:B------:R-:W4:Y:S02]  /*11a00*/  LDL R3, [R1+0x34] ;  /* 0x0000340001037983 */ /* 0x000f240000100800 */
[----:B----4-:R-:W-:-:S13]  /*11a10*/  ISETP.NE.AND P0, PT, R3, 0x3, PT ;  /* 0x000000030300780c */ /* 0x010fda0003f05270 */
[----:B------:R-:W-:Y:S05]  /*11a20*/  @!P0 BRA `(.L_x_7250) ;  /* 0x0000000000048947 */ /* 0x000fea0003800000 */
[----:B------:R-:W-:Y:S01]  /*11a30*/  BPT.TRAP 0x1 ;  /* 0x000000040000795c */ /* 0x000fe20000300000 */
.L_x_7250:
[----:B------:R-:W4:Y:S01]  /*11a40*/  LDL R3, [R1+0x28] ;  /* 0x0000280001037983 */ /* 0x000f220000100800 */
[----:B------:R-:W-:Y:S01]  /*11a50*/  LOP3.LUT R2, R6, 0x1, RZ, 0x3c, !PT ;  /* 0x0000000106027812 */ /* 0x000fe200078e3cff */
[----:B------:R-:W-:Y:S01]  /*11a60*/  BSSY B0, `(.L_x_7251) ;  /* 0x0000007000007945 */ /* 0x000fe20003800000 */
[----:B------:R-:W-:Y:S02]  /*11a70*/  LEA R4, R7, UR40, 0x3 ;  /* 0x0000002807047c11 */ /* 0x000fe4000f8e18ff */
[----:B------:R-:W-:-:S03]  /*11a80*/  SHF.L.U32 R2, R2, 0x1f, RZ ;  /* 0x0000001f02027819 */ /* 0x000fc600000006ff */
[----:B------:R1:W-:Y:S01]  /*11a90*/  STL [R1+0x4], R4 ;  /* 0x0000040401007387 */ /* 0x0003e20000100800 */
[----:B------:R-:W5:Y:S01]  /*11aa0*/  SYNCS.PHASECHK.TRANS64.TRYWAIT P3, [R4+URZ+0x2e870], R2 ;  /* 0x02e87002040075a7 */ /* 0x000f62000806017f */
[----:B----4-:R-:W-:Y:S01]  /*11ab0*/  ISETP.NE.AND P0, PT, R3, 0x3, PT ;  /* 0x000000030300780c */ /* 0x010fe20003f05270 */
[----:B-1---5:R-:W-:-:S12]  /*11ac0*/  @!P3 BRA `(.L_x_7252) ;  /* 0x0000001c0060b947 */ /* 0x022fd80003800000 */
.L_x_7295:
[----:B------:R-:W-:Y:S05]  /*11ad0*/  BSYNC B0 ;  /* 0x0000000000007941 */ /* 0x000fea0003800000 */
.L_x_7251:
[----:B------:R-:W-:Y:S05]  /*11ae0*/  @!P0 BRA `(.L_x_7253) ;  /* 0x0000000000048947 */ /* 0x000fea0003800000 */
[----:B------:R-:W-:Y:S01]  /*11af0*/  BPT.TRAP 0x1 ;  /* 0x000000040000795c */ /* 0x000fe20000300000 */
.L_x_7253:
[----:B-1----:R-:W4:Y:S01]  /*11b00*/  LDL R3, [R1+0x4] ;  /* 0x0000040001037983 */ /* 0x002f220000100800 */
[----:B------:R-:W-:-:S04]  /*11b10*/  SHF.L.U32 R2, R6, 0x1f, RZ ;  /* 0x0000001f06027819 */ /* 0x000fc800000006ff */
[----:B----4-:R1:W4:Y:S02]  /*11b20*/  SYNCS.PHASECHK.TRANS64.TRYWAIT P3, [R3+URZ+0x2e860], R2 ;  /* 0x02e86002030075a7 */ /* 0x010324000806017f */
[----:B-1----:R-:W-:Y:S01]  /*11b30*/  IMAD R3, R7, 0x7000, RZ ;  /* 0x0000700007037824 */ /* 0x002fe200078e02ff */
[----:B----4-:R-:W-:Y:S06]  /*11b40*/  @!P3 BRA `(.L_x_7254) ;  /* 0x0000001c0058b947 */ /* 0x010fec0003800000 */
.L_x_7296:
[----:B------:R-:W1:Y:S04]  /*11b50*/  LDL R16, [R1] ;  /* 0x0000000001107983 */ /* 0x000e680000100800 */
[----:B------:R-:W4:Y:S04]  /*11b60*/  LDL R14, [R1+0x20] ;  /* 0x00002000010e7983 */ /* 0x000f280000100800 */
[----:B------:R-:W5:Y:S01]  /*11b70*/  LDL R13, [R1+0x1c] ;  /* 0x00001c00010d7983 */ /* 0x000f620000100800 */
[----:B------:R-:W-:Y:S05]  /*11b80*/  WARPSYNC.ALL ;  /* 0x0000000000007948 */ /* 0x000fea0003800000 */
[----:B------:R-:W-:-:S04]  /*11b90*/  IMAD.U32 R12, RZ, RZ, UR40 ;  /* 0x00000028ff0c7e24 */ /* 0x000fc8000f8e00ff */
[----:B------:R-:W-:Y:S01]  /*11ba0*/  VIADD R12, R12, 0x400 ;  /* 0x000004000c0c7836 */ /* 0x000fe20000000000 */
[----:B-1----:R-:W-:-:S06]  /*11bb0*/  LOP3.LUT R4, R3, R16, RZ, 0xfc, !PT ;  /* 0x0000001003047212 */ /* 0x002fcc00078efcff */
[----:B------:R-:W1:Y:S01]  /*11bc0*/  LDSM.16.MT88.4 R4, [R4+UR40+0xe400] ;  /* 0x00e400280404783b */ /* 0x000e620008004200 */
[----:B----4-:R-:W-:Y:S02]  /*11bd0*/  IADD3 R20, R14, UR40, R3 ;  /* 0x000000280e147c10 */ /* 0x010fe4000fffe003 */
[C-C-:B-1----:R-:W-:Y:S02]  /*11be0*/  PRMT R8, R4.reuse, 0x6420, R5.reuse ;  /* 0x0000642004087816 */ /* 0x142fe40000000005 */
[----:B--2---:R-:W-:Y:S02]  /*11bf0*/  PRMT R9, R4, 0x7531, R5 ;  /* 0x0000753104097816 */ /* 0x004fe40000000005 */
        /* <DEDUP_REMOVED lines=107> */
.L_x_7255:
        /* <DEDUP_REMOVED lines=11> */
.L_x_7236:
[----:B--2-4-:R-:W2:Y:S01]  /*12360*/  LDL R2, [R1+0x34] ;  /* 0x0000340001027983 */ /* 0x014ea20000100800 */
[----:B------:R-:W-:Y:S01]  /*12370*/  BSSY B0, `(.L_x_7257) ;  /* 0x0000010000007945 */ /* 0x000fe20003800000 */
[----:B--2---:R-:W-:-:S03]  /*12380*/  ISETP.NE.AND P1, PT, R2, 0x3, PT ;  /* 0x000000030200780c */ /* 0x004fc60003f25270 */
[----:B------:R-:W-:Y:S10]  /*12390*/  @P2 BRA `(.L_x_7258) ;  /* 0x0000000000342947 */ /* 0x000ff40003800000 */
[----:B------:R-:W2:Y:S01]  /*123a0*/  S2R R5, SR_LANEID ;  /* 0x0000000000057919 */ /* 0x000ea20000000000 */
[----:B------:R-:W-:Y:S01]  /*123b0*/  VOTEU.ANY UR4, UPT, PT ;  /* 0x0000000000047886 */ /* 0x000fe200038e0100 */
[----:B------:R-:W4:Y:S01]  /*123c0*/  LDC.64 R2, c[0x0][0xdf0] ;  /* 0x00037c00ff027b82 */ /* 0x000f220000000a00 */
[----:B------:R-:W2:Y:S02]  /*123d0*/  FLO.U32 R0, UR4 ;  /* 0x0000000400007d00 */ /* 0x000ea400080e0000 */
[----:B--2---:R-:W-:-:S06]  /*123e0*/  ISETP.EQ.U32.AND P0, PT, R0, R5, PT ;  /* 0x000000050000720c */ /* 0x004fcc0003f02070 */
[----:B------:R-:W4:Y:S07]  /*123f0*/  POPC R5, UR4 ;  /* 0x0000000400057d09 */ /* 0x000f2e0008000000 */
[----:B----4-:R-:W2:Y:S01]  /*12400*/  @P0 ATOMG.E.ADD.STRONG.GPU PT, R3, desc[UR46][R2.64], R5 ;  /* 0x00000005020309a8 */ /* 0x010ea200081ee1ee */
[----:B------:R-:W4:Y:S02]  /*12410*/  S2R R4, SR_LTMASK ;  /* 0x0000000000047919 */ /* 0x000f240000003900 */
[----:B----4-:R-:W-:-:S04]  /*12420*/  LOP3.LUT R4, R4, UR4, RZ, 0xc0, !PT ;  /* 0x0000000404047c12 */ /* 0x010fc8000f8ec0ff */
[----:B-----5:R-:W4:Y:S01]  /*12430*/  POPC R7, R4 ;  /* 0x0000000400077309 */ /* 0x020f220000000000 */
[----:B--2---:R-:W4:Y:S02]  /*12440*/  SHFL.IDX PT, R0, R3, R0, 0x1f ;  /* 0x00001f0003007589 */ /* 0x004f2400000e0000 */
[----:B----4-:R-:W-:-:S05]  /*12450*/  IADD3 R0, R0, UR42, R7 ;  /* 0x0000002a00007c10 */ /* 0x010fca000fffe007 */
[----:B------:R2:W-:Y:S02]  /*12460*/  STL [R1+0x24], R0 ;  /* 0x0000240001007387 */ /* 0x0005e40000100800 */
.L_x_7258:
[----:B------:R-:W-:Y:S05]  /*12470*/  BSYNC B0 ;  /* 0x0000000000007941 */ /* 0x000fea0003800000 */
.L_x_7257:
[----:B------:R-:W-:Y:S05]  /*12480*/  @!P1 BRA `(.L_x_7259) ;  /* 0x0000000000049947 */ /* 0x000fea0003800000 */
[----:B------:R-:W-:Y:S01]  /*12490*/  BPT.TRAP 0x1 ;  /* 0x000000040000795c */ /* 0x000fe20000300000 */
.L_x_7259:
[----:B------:R-:W4:Y:S04]  /*124a0*/  LDL R3, [R1+0xc] ;  /* 0x00000c0001037983 */ /* 0x000f280000100800 */
[----:B------:R-:W3:Y:S04]  /*124b0*/  LDL R2, [R1+0x8] ;  /* 0x0000080001027983 */ /* 0x000ee80000100800 */
[----:B--2---:R-:W2:Y:S01]  /*124c0*/  LDL R0, [R1+0x28] ;  /* 0x0000280001007983 */ /* 0x004ea20000100800 */
[----:B------:R-:W-:Y:S01]  /*124d0*/  BSSY B0, `(.L_x_7260) ;  /* 0x0000007000007945 */ /* 0x000fe20003800000 */
[----:B----4-:R-:W-:-:S04]  /*124e0*/  LOP3.LUT R3, R3, 0x1, RZ, 0x3c, !PT ;  /* 0x0000000103037812 */ /* 0x010fc800078e3cff */
[----:B------:R-:W-:Y:S02]  /*124f0*/  SHF.L.U32 R3, R3, 0x1f, RZ ;  /* 0x0000001f03037819 */ /* 0x000fe400000006ff */
[----:B---3--:R-:W-:Y:S02]  /*12500*/  LEA R20, R2, UR40, 0x3 ;  /* 0x0000002802147c11 */ /* 0x008fe4000f8e18ff */
[----:B--2---:R-:W-:Y:S02]  /*12510*/  ISETP.NE.AND P1, PT, R0, 0x3, PT ;  /* 0x000000030000780c */ /* 0x004fe40003f25270 */
[----:B------:R-:W2:Y:S02]  /*12520*/  SYNCS.PHASECHK.TRANS64.TRYWAIT P0, [R20+URZ+0x2e870], R3 ;  /* 0x02e87003140075a7 */ /* 0x000ea4000800017f */
[----:B--2---:R-:W-:Y:S09]  /*12530*/  @!P0 BRA `(.L_x_7261) ;  /* 0x0000001000f48947 */ /* 0x004ff20003800000 */
.L_x_7297:
[----:B------:R-:W-:Y:S05]  /*12540*/  BSYNC B0 ;  /* 0x0000000000007941 */ /* 0x000fea0003800000 */
.L_x_7260:
[----:B------:R-:W-:Y:S05]  /*12550*/  @!P1 BRA `(.L_x_7262) ;  /* 0x0000000000049947 */ /* 0x000fea0003800000 */
[----:B------:R-:W-:Y:S01]  /*12560*/  BPT.TRAP 0x1 ;  /* 0x000000040000795c */ /* 0x000fe20000300000 */
.L_x_7262:
[----:B------:R-:W2:Y:S02]  /*12570*/  LDL R0, [R1+0xc] ;  /* 0x00000c0001007983 */ /* 0x000ea40000100800 */
[----:B--2---:R-:W-:-:S04]  /*12580*/  SHF.L.U32 R3, R0, 0x1f, RZ ;  /* 0x0000001f00037819 */ /* 0x004fc800000006ff */
[----:B------:R-:W2:Y:S02]  /*12590*/  SYNCS.PHASECHK.TRANS64.TRYWAIT P0, [R20+URZ+0x2e860], R3 ;  /* 0x02e86003140075a7 */ /* 0x000ea4000800017f */
[----:B--2---:R-:W-:Y:S05]  /*125a0*/  @!P0 BRA `(.L_x_7263) ;  /* 0x0000001000ec8947 */ /* 0x004fea0003800000 */
.L_x_7298:
[----:B------:R-:W3:Y:S04]  /*125b0*/  LDL R0, [R1+0x8] ;  /* 0x0000080001007983 */ /* 0x000ee80000100800 */
[----:B------:R-:W4:Y:S04]  /*125c0*/  LDL R2, [R1] ;  /* 0x0000000001027983 */ /* 0x000f280000100800 */
[----:B------:R-:W2:Y:S01]  /*125d0*/  LDL R12, [R1+0x1c] ;  /* 0x00001c00010c7983 */ /* 0x000ea20000100800 */
[----:B------:R-:W-:Y:S05]  /*125e0*/  WARPSYNC.ALL ;  /* 0x0000000000007948 */ /* 0x000fea0003800000 */
[----:B------:R-:W1:Y:S01]  /*125f0*/  S2R R8, SR_TID.X ;  /* 0x0000000000087919 */ /* 0x000e620000002100 */
[----:B------:R-:W-:Y:S01]  /*12600*/  IMAD.MOV.U32 R10, RZ, RZ, 0x40 ;  /* 0x00000040ff0a7424 */ /* 0x000fe200078e00ff */
[----:B-1----:R-:W-:-:S04]  /*12610*/  LOP3.LUT P0, RZ, R8, 0x4, RZ, 0xc0, !PT ;  /* 0x0000000408ff7812 */ /* 0x002fc8000780c0ff */
[----:B------:R-:W-:Y:S01]  /*12620*/  SEL R10, R10, 0xffffffc0, !P0 ;  /* 0xffffffc00a0a7807 */ /* 0x000fe20004000000 */
[----:B---3--:R-:W-:-:S05]  /*12630*/  IMAD R0, R0, 0x7000, RZ ;  /* 0x0000700000007824 */ /* 0x008fca00078e02ff */
[C---:B----4-:R-:W-:Y:S02]  /*12640*/  LOP3.LUT R2, R0.reuse, R2, RZ, 0xfc, !PT ;  /* 0x0000000200027212 */ /* 0x050fe400078efcff */
[----:B--2---:R-:W-:-:S03]  /*12650*/  IADD3 R0, R0, UR40, R12 ;  /* 0x0000002800007c10 */ /* 0x004fc6000fffe00c */
[----:B-----5:R-:W1:Y:S01]  /*12660*/  LDSM.16.MT88.4 R4, [R2+UR40+0xe400] ;  /* 0x00e400280204783b */ /* 0x020e620008004200 */
[----:B------:R-:W-:-:S04]  /*12670*/  VIADD R3, R2, UR40 ;  /* 0x0000002802037c36 */ /* 0x000fc80008000000 */
        /* <DEDUP_REMOVED lines=92> */
.L_x_7264:
        /* <DEDUP_REMOVED lines=14> */
.L_x_7220:
[----:B------:R-:W-:Y:S05]  /*12d20*/  BSYNC B6 ;  /* 0x0000000000067941 */ /* 0x000fea0003800000 */
.L_x_7218:
        /* <DEDUP_REMOVED lines=12> */
.L_x_7265:
        /* <DEDUP_REMOVED lines=11> */
.L_x_7266:
[----:B--2---:R-:W2:Y:S01]  /*12ea0*/  LDL R0, [R1+0x24] ;  /* 0x0000240001007983 */ /* 0x004ea20000100800 */
[----:B------:R-:W-:Y:S02]  /*12eb0*/  ULDC UR4, c[0x0][0xda8] ;  /* 0x00036a0000047ab9 */ /* 0x000fe40000000800 */
[----:B--2---:R-:W-:-:S13]  /*12ec0*/  ISETP.GE.AND P0, PT, R0, UR4, PT ;  /* 0x0000000400007c0c */ /* 0x004fda000bf06270 */
[----:B------:R-:W-:Y:S05]  /*12ed0*/  @!P0 BRA `(.L_x_7267) ;  /* 0xffffffcc00f88947 */ /* 0x000fea000383ffff */
.L_x_7215:
        /* <DEDUP_REMOVED lines=12> */
.L_x_7299:
[----:B------:R-:W-:Y:S05]  /*12fa0*/  BSYNC B0 ;  /* 0x0000000000007941 */ /* 0x000fea0003800000 */
.L_x_7268:
[----:B------:R-:W-:-:S03]  /*12fb0*/  UMOV UR4, 0xffffffff ;  /* 0xffffffff00047882 */ /* 0x000fc60000000000 */
[----:B------:R-:W-:Y:S05]  /*12fc0*/  BRA.DIV UR4, `(.L_x_7270) ;  /* 0x0000000a048c7947 */ /* 0x000fea000b800000 */
[----:B------:R-:W2:Y:S02]  /*12fd0*/  S2R R2, SR_TID.X ;  /* 0x0000000000027919 */ /* 0x000ea40000002100 */
[----:B--2---:R-:W-:-:S04]  /*12fe0*/  SHF.R.U32.HI R2, RZ, 0x5, R2 ;  /* 0x00000005ff027819 */ /* 0x004fc80000011602 */
[----:B------:R-:W-:-:S05]  /*12ff0*/  LOP3.LUT R2, R2, 0x3, RZ, 0xc0, !PT ;  /* 0x0000000302027812 */ /* 0x000fca00078ec0ff */
[----:B------:R2:W3:Y:S02]  /*13000*/  SHFL.IDX PT, R14, R2, RZ, 0x1f ;  /* 0x00001fff020e7589 */ /* 0x0004e400000e0000 */
.L_x_7302:
[----:B---3--:R-:W-:Y:S01]  /*13010*/  ISETP.NE.AND P0, PT, R14, RZ, PT ;  /* 0x000000ff0e00720c */ /* 0x008fe20003f05270 */
[----:B------:R-:W-:-:S12]  /*13020*/  BSSY B0, `(.L_x_7271) ;  /* 0x000002e000007945 */ /* 0x000fd80003800000 */
[----:B------:R-:W-:Y:S05]  /*13030*/  @P0 BRA `(.L_x_7272) ;  /* 0x0000000000b00947 */ /* 0x000fea0003800000 */
[----:B------:R-:W-:-:S03]  /*13040*/  UMOV UR4, 0xffffffff ;  /* 0xffffffff00047882 */ /* 0x000fc60000000000 */
[----:B------:R-:W-:Y:S05]  /*13050*/  BRA.DIV UR4, `(.L_x_7273) ;  /* 0x0000000a049c7947 */ /* 0x000fea000b800000 */
[----:B------:R-:W-:-:S13]  /*13060*/  ELECT P6, URZ, PT ;  /* 0x00000000003f782f */ /* 0x000fda00038c0000 */
.L_x_7305:
[----:B------:R-:W-:Y:S05]  /*13070*/  @!P6 BRA `(.L_x_7272) ;  /* 0x0000000000a0e947 */ /* 0x000fea0003800000 */
[----:B--2---:R-:W2:Y:S02]  /*13080*/  LDL.LU R2, [R1+0x2c] ;  /* 0x00002c0001027983 */ /* 0x004ea40000300800 */
[----:B--2---:R-:W-:-:S04]  /*13090*/  LOP3.LUT R2, R2, 0x2, RZ, 0xfc, !PT ;  /* 0x0000000202027812 */ /* 0x004fc800078efcff */
[----:B------:R-:W-:-:S13]  /*130a0*/  ISETP.NE.AND P0, PT, R2, 0x3, PT ;  /* 0x000000030200780c */ /* 0x000fda0003f05270 */
[----:B------:R-:W-:Y:S05]  /*130b0*/  @!P0 BRA `(.L_x_7274) ;  /* 0x0000000000048947 */ /* 0x000fea0003800000 */
[----:B------:R-:W-:Y:S01]  /*130c0*/  BPT.TRAP 0x1 ;  /* 0x000000040000795c */ /* 0x000fe20000300000 */
.L_x_7274:
        /* <DEDUP_REMOVED lines=14> */
.L_x_7306:
[----:B------:R-:W2:Y:S02]  /*131b0*/  SYNCS.PHASECHK.TRANS64.TRYWAIT P1, [R7+URZ], R2 ;  /* 0x00000002070075a7 */ /* 0x000ea4000802017f */
[----:B--2---:R-:W-:Y:S05]  /*131c0*/  @!P1 BRA `(.L_x_7276) ;  /* 0x0000000800749947 */ /* 0x004fea0003800000 */
.L_x_7307:
[----:B------:R-:W-:Y:S05]  /*131d0*/  @!P0 BRA `(.L_x_7277) ;  /* 0x0000000000048947 */ /* 0x000fea0003800000 */
[----:B------:R-:W-:Y:S01]  /*131e0*/  BPT.TRAP 0x1 ;  /* 0x000000040000795c */ /* 0x000fe20000300000 */
.L_x_7277:
[----:B------:R-:W3:Y:S02]  /*131f0*/  LDL.LU R4, [R1+0x8] ;  /* 0x0000080001047983 */ /* 0x000ee40000300800 */
[----:B---3--:R-:W-:-:S04]  /*13200*/  IMAD R4, R4, 0x8, R0 ;  /* 0x0000000804047824 */ /* 0x008fc800078e0200 */
[----:B------:R-:W3:Y:S02]  /*13210*/  SYNCS.PHASECHK.TRANS64.TRYWAIT P1, [R4+URZ+0x2e860], R5 ;  /* 0x02e86005040075a7 */ /* 0x000ee4000802017f */
[----:B---3--:R-:W-:Y:S05]  /*13220*/  @!P1 BRA `(.L_x_7278) ;  /* 0x0000000800709947 */ /* 0x008fea0003800000 */
.L_x_7308:
[----:B------:R-:W-:Y:S05]  /*13230*/  @!P0 BRA `(.L_x_7279) ;  /* 0x0000000000048947 */ /* 0x000fea0003800000 */
[----:B------:R-:W-:Y:S01]  /*13240*/  BPT.TRAP 0x1 ;  /* 0x000000040000795c */ /* 0x000fe20000300000 */
.L_x_7279:
[----:B------:R-:W-:-:S04]  /*13250*/  IMAD R3, R3, 0x8, R0 ;  /* 0x0000000803037824 */ /* 0x000fc800078e0200 */
[----:B------:R-:W4:Y:S02]  /*13260*/  SYNCS.PHASECHK.TRANS64.TRYWAIT P1, [R3+URZ+0x2e860], R2 ;  /* 0x02e86002030075a7 */ /* 0x000f24000802017f */
[----:B----4-:R-:W-:Y:S05]  /*13270*/  @!P1 BRA `(.L_x_7280) ;  /* 0x0000000800709947 */ /* 0x010fea0003800000 */
.L_x_7309:
[----:B------:R-:W-:Y:S05]  /*13280*/  @!P0 BRA `(.L_x_7281) ;  /* 0x0000000000048947 */ /* 0x000fea0003800000 */
[----:B------:R-:W-:Y:S01]  /*13290*/  BPT.TRAP 0x1 ;  /* 0x000000040000795c */ /* 0x000fe20000300000 */
.L_x_7281:
[----:B------:R-:W5:Y:S02]  /*132a0*/  SYNCS.PHASECHK.TRANS64.TRYWAIT P0, [R4+URZ+0x2e880], R5 ;  /* 0x02e88005040075a7 */ /* 0x000f64000800017f */
[----:B-----5:R-:W-:Y:S05]  /*132b0*/  @!P0 BRA `(.L_x_7282) ;  /* 0x0000000800748947 */ /* 0x020fea0003800000 */
.L_x_7283:
[----:B------:R1:W1:Y:S02]  /*132c0*/  SYNCS.PHASECHK.TRANS64.TRYWAIT P0, [R3+URZ+0x2e880], R2 ;  /* 0x02e88002030075a7 */ /* 0x000264000800017f */
[----:B-1----:R-:W-:Y:S05]  /*132d0*/  @!P0 NANOSLEEP.SYNCS 0x989680 ;  /* 0x009896800000895d */ /* 0x002fea0003900000 */
[----:B------:R-:W1:Y:S02]  /*132e0*/  @!P0 SYNCS.PHASECHK.TRANS64 P0, [R3+URZ+0x2e880], R2 ;  /* 0x02e88002030085a7 */ /* 0x000e64000800007f */
[----:B-1----:R-:W-:Y:S05]  /*132f0*/  @!P0 BRA `(.L_x_7283) ;  /* 0xfffffffc00f08947 */ /* 0x002fea000383ffff */
.L_x_7272:
[----:B------:R-:W-:Y:S05]  /*13300*/  BSYNC B0 ;  /* 0x0000000000007941 */ /* 0x000fea0003800000 */
.L_x_7271:
[----:B------:R-:W-:Y:S05]  /*13310*/  EXIT ;  /* 0x000000000000794d */ /* 0x000fea0003800000 */
.L_x_7169:
[----:B-1----:R-:W-:-:S04]  /*13320*/  IMAD.U32 R3, RZ, RZ, UR37 ;  /* 0x00000025ff037e24 */ /* 0x002fc8000f8e00ff */
[----:B------:R1:W2:Y:S03]  /*13330*/  SYNCS.PHASECHK.TRANS64.TRYWAIT P0, [R3+URZ+0x2e800], R0 ;  /* 0x02e80000030075a7 */ /* 0x0002a6000800017f */
[----:B--2---:R-:W-:Y:S05]  /*13340*/  @!P0 NANOSLEEP.SYNCS 0x989680 ;  /* 0x009896800000895d */ /* 0x004fea0003900000 */
[----:B------:R-:W2:Y:S02]  /*13350*/  @!P0 SYNCS.PHASECHK.TRANS64 P0, [R3+URZ+0x2e800], R0 ;  /* 0x02e80000030085a7 */ /* 0x000ea4000800007f */
[----:B--2---:R-:W-:Y:S05]  /*13360*/  @!P0 BRA `(.L_x_7169) ;  /* 0xfffffffc00ec8947 */ /* 0x004fea000383ffff */
[----:B------:R-:W-:Y:S05]  /*13370*/  BRA `(.L_x_7284) ;  /* 0xfffffee4008c7947 */ /* 0x000fea000383ffff */
.L_x_7173:
[----:B--2---:R2:W3:Y:S02]  /*13380*/  SYNCS.PHASECHK.TRANS64.TRYWAIT P0, [R3+URZ+0x2e830], R0 ;  /* 0x02e83000030075a7 */ /* 0x0044e4000800017f */
[----:B---3--:R-:W-:Y:S05]  /*13390*/  @!P0 NANOSLEEP.SYNCS 0x989680 ;  /* 0x009896800000895d */ /* 0x008fea0003900000 */
[----:B------:R-:W3:Y:S02]  /*133a0*/  @!P0 SYNCS.PHASECHK.TRANS64 P0, [R3+URZ+0x2e830], R0 ;  /* 0x02e83000030085a7 */ /* 0x000ee4000800007f */
[----:B---3--:R-:W-:Y:S05]  /*133b0*/  @!P0 BRA `(.L_x_7173) ;  /* 0xfffffffc00f08947 */ /* 0x008fea000383ffff */
[----:B------:R-:W-:Y:S05]  /*133c0*/  BRA `(.L_x_7172) ;  /* 0xfffffee400a47947 */ /* 0x000fea000383ffff */
.L_x_7178:
[----:B--2---:R-:W-:-:S04]  /*133d0*/  IMAD.U32 R9, RZ, RZ, UR10 ;  /* 0x0000000aff097e24 */ /* 0x004fc8000f8e00ff */
[----:B------:R2:W3:Y:S03]  /*133e0*/  SYNCS.PHASECHK.TRANS64.TRYWAIT P2, [R9+URZ+0x2e830], R0 ;  /* 0x02e83000090075a7 */ /* 0x0004e6000804017f */
[----:B---3--:R-:W-:Y:S05]  /*133f0*/  @!P2 NANOSLEEP.SYNCS 0x989680 ;  /* 0x009896800000a95d */ /* 0x008fea0003900000 */
[----:B------:R-:W3:Y:S02]  /*13400*/  @!P2 SYNCS.PHASECHK.TRANS64 P2, [R9+URZ+0x2e830], R0 ;  /* 0x02e830000900a5a7 */ /* 0x000ee4000804007f */
[----:B---3--:R-:W-:Y:S05]  /*13410*/  @!P2 BRA `(.L_x_7178) ;  /* 0xfffffffc00eca947 */ /* 0x008fea000383ffff */
[----:B------:R-:W-:Y:S05]  /*13420*/  BRA `(.L_x_7175) ;  /* 0xffffff2800447947 */ /* 0x000fea000383ffff */
.L_x_7182:
[----:B--2---:R-:W-:-:S04]  /*13430*/  IMAD.U32 R9, RZ, RZ, UR10 ;  /* 0x0000000aff097e24 */ /* 0x004fc8000f8e00ff */
[----:B------:R2:W3:Y:S03]  /*13440*/  SYNCS.PHASECHK.TRANS64.TRYWAIT P2, [R9+URZ+0x2e850], R0 ;  /* 0x02e85000090075a7 */ /* 0x0004e6000804017f */
[----:B---3--:R-:W-:Y:S05]  /*13450*/  @!P2 NANOSLEEP.SYNCS 0x989680 ;  /* 0x009896800000a95d */ /* 0x008fea0003900000 */
[----:B------:R-:W3:Y:S02]  /*13460*/  @!P2 SYNCS.PHASECHK.TRANS64 P2, [R9+URZ+0x2e850], R0 ;  /* 0x02e850000900a5a7 */ /* 0x000ee4000804007f */
[----:B---3--:R-:W-:Y:S05]  /*13470*/  @!P2 BRA `(.L_x_7182) ;  /* 0xfffffffc00eca947 */ /* 0x008fea000383ffff */
[----:B------:R-:W-:Y:S05]  /*13480*/  BRA `(.L_x_7179) ;  /* 0xffffff3400547947 */ /* 0x000fea000383ffff */
.L_x_7189:
[----:B--2---:R-:W-:-:S04]  /*13490*/  IMAD.U32 R9, RZ, RZ, UR6 ;  /* 0x00000006ff097e24 */ /* 0x004fc8000f8e00ff */
[----:B------:R2:W3:Y:S03]  /*134a0*/  SYNCS.PHASECHK.TRANS64.TRYWAIT P2, [R9+URZ+0x2e830], R0 ;  /* 0x02e83000090075a7 */ /* 0x0004e6000804017f */
[----:B---3--:R-:W-:Y:S05]  /*134b0*/  @!P2 NANOSLEEP.SYNCS 0x989680 ;  /* 0x009896800000a95d */ /* 0x008fea0003900000 */
[----:B------:R-:W3:Y:S02]  /*134c0*/  @!P2 SYNCS.PHASECHK.TRANS64 P2, [R9+URZ+0x2e830], R0 ;  /* 0x02e830000900a5a7 */ /* 0x000ee4000804007f */
[----:B---3--:R-:W-:Y:S05]  /*134d0*/  @!P2 BRA `(.L_x_7189) ;  /* 0xfffffffc00eca947 */ /* 0x008fea000383ffff */
[----:B------:R-:W-:Y:S05]  /*134e0*/  BRA `(.L_x_7186) ;  /* 0xffffff6c00807947 */ /* 0x000fea000383ffff */
.L_x_7193:
[----:B--2---:R-:W-:-:S04]  /*134f0*/  IMAD.U32 R9, RZ, RZ, UR6 ;  /* 0x00000006ff097e24 */ /* 0x004fc8000f8e00ff */
[----:B------:R2:W3:Y:S03]  /*13500*/  SYNCS.PHASECHK.TRANS64.TRYWAIT P2, [R9+URZ+0x2e850], R0 ;  /* 0x02e85000090075a7 */ /* 0x0004e6000804017f */
[----:B---3--:R-:W-:Y:S05]  /*13510*/  @!P2 NANOSLEEP.SYNCS 0x989680 ;  /* 0x009896800000a95d */ /* 0x008fea0003900000 */
[----:B------:R-:W3:Y:S02]  /*13520*/  @!P2 SYNCS.PHASECHK.TRANS64 P2, [R9+URZ+0x2e850], R0 ;  /* 0x02e850000900a5a7 */ /* 0x000ee4000804007f */
[----:B---3--:R-:W-:Y:S05]  /*13530*/  @!P2 BRA `(.L_x_7193) ;  /* 0xfffffffc00eca947 */ /* 0x008fea000383ffff */
[----:B------:R-:W-:Y:S05]  /*13540*/  BRA `(.L_x_7190) ;  /* 0xffffff78006c7947 */ /* 0x000fea000383ffff */
.L_x_7199:
[----:B--2---:R-:W-:-:S04]  /*13550*/  IMAD.U32 R6, RZ, RZ, UR5 ;  /* 0x00000005ff067e24 */ /* 0x004fc8000f8e00ff */
[----:B------:R2:W3:Y:S03]  /*13560*/  SYNCS.PHASECHK.TRANS64.TRYWAIT P0, [R6+URZ+0x2e850], R5 ;  /* 0x02e85005060075a7 */ /* 0x0004e6000800017f */
[----:B---3--:R-:W-:Y:S05]  /*13570*/  @!P0 NANOSLEEP.SYNCS 0x989680 ;  /* 0x009896800000895d */ /* 0x008fea0003900000 */
[----:B------:R-:W3:Y:S02]  /*13580*/  @!P0 SYNCS.PHASECHK.TRANS64 P0, [R6+URZ+0x2e850], R5 ;  /* 0x02e85005060085a7 */ /* 0x000ee4000800007f */
[----:B---3--:R-:W-:Y:S05]  /*13590*/  @!P0 BRA `(.L_x_7199) ;  /* 0xfffffffc00ec8947 */ /* 0x008fea000383ffff */
[----:B------:R-:W-:Y:S05]  /*135a0*/  BRA `(.L_x_7198) ;  /* 0xffffffa000987947 */ /* 0x000fea000383ffff */
.L_x_7225:
[----:B------:R-:W-:Y:S02]  /*135b0*/  IMAD.MOV.U32 R13, RZ, RZ, R17 ;  /* 0x000000ffff0d7224 */ /* 0x000fe400078e0011 */
[----:B------:R-:W-:Y:S02]  /*135c0*/  IMAD.MOV.U32 R12, RZ, RZ, RZ ;  /* 0x000000ffff0c7224 */ /* 0x000fe400078e00ff */
[----:B------:R-:W-:Y:S02]  /*135d0*/  IMAD.MOV.U32 R11, RZ, RZ, 0x1f ;  /* 0x0000001fff0b7424 */ /* 0x000fe400078e00ff */
[----:B------:R-:W-:-:S07]  /*135e0*/  IMAD.MOV.U32 R15, RZ, RZ, -0x1 ;  /* 0xffffffffff0f7424 */ /* 0x000fce00078e00ff */
[----:B---3--:R-:W-:Y:S05]  /*135f0*/  WARPSYNC.COLLECTIVE R15, `(.L_x_7285) ;  /* 0x000000000f087348 */ /* 0x008fea0003c00000 */
[----:B------:R1:W2:Y:S02]  /*13600*/  SHFL.IDX P6, R14, R13, R12, R11 ;  /* 0x0000000c0d0e7389 */ /* 0x0002a400000c000b */
[----:B-123--:R-:W-:Y:S01]  /*13610*/  ENDCOLLECTIVE ;  /* 0x000000000000791b */ /* 0x00efe20003800000 */
.L_x_7285:
[----:B------:R-:W-:Y:S05]  /*13620*/  BRA `(.L_x_7286) ;  /* 0xffffffd400547947 */ /* 0x000fea000383ffff */
.L_x_7227:
[----:B------:R-:W-:Y:S01]  /*13630*/  BSSY B0, `(.L_x_7287) ;  /* 0x0000006000007945 */ /* 0x000fe20003800000 */
[----:B------:R-:W-:-:S07]  /*13640*/  IMAD.MOV.U32 R15, RZ, RZ, -0x1 ;  /* 0xffffffffff0f7424 */ /* 0x000fce00078e00ff */
[----:B-1----:R-:W-:Y:S05]  /*13650*/  WARPSYNC.COLLECTIVE R15, `(.L_x_7288) ;  /* 0x000000000f0c7348 */ /* 0x002fea0003c00000 */
[----:B------:R-:W-:Y:S02]  /*13660*/  ELECT P6, UR62, PT ;  /* 0x00000000003e782f */ /* 0x000fe400038c0000 */
[----:B------:R-:W-:Y:S01]  /*13670*/  MOV R14, UR62 ;  /* 0x0000003e000e7c02 */ /* 0x000fe20008000f00 */
[----:B-1----:R-:W-:Y:S10]  /*13680*/  ENDCOLLECTIVE ;  /* 0x000000000000791b */ /* 0x002ff40003800000 */
.L_x_7288:
[----:B------:R-:W-:Y:S05]  /*13690*/  BSYNC B0 ;  /* 0x0000000000007941 */ /* 0x000fea0003800000 */
.L_x_7287:
[----:B------:R-:W-:Y:S05]  /*136a0*/  BRA `(.L_x_7289) ;  /* 0xffffffd400547947 */ /* 0x000fea000383ffff */
.L_x_7230:
[----:B--2---:R2:W3:Y:S02]  /*136b0*/  SYNCS.PHASECHK.TRANS64.TRYWAIT P3, [R4+URZ+0x2e880], R3 ;  /* 0x02e88003040075a7 */ /* 0x0044e4000806017f */
[----:B---3--:R-:W-:Y:S05]  /*136c0*/  @!P3 NANOSLEEP.SYNCS 0x989680 ;  /* 0x009896800000b95d */ /* 0x008fea0003900000 */
[----:B------:R-:W3:Y:S02]  /*136d0*/  @!P3 SYNCS.PHASECHK.TRANS64 P3, [R4+URZ+0x2e880], R3 ;  /* 0x02e880030400b5a7 */ /* 0x000ee4000806007f */
[----:B---3--:R-:W-:Y:S05]  /*136e0*/  @!P3 BRA `(.L_x_7230) ;  /* 0xfffffffc00f0b947 */ /* 0x008fea000383ffff */
[----:B------:R-:W-:Y:S05]  /*136f0*/  BRA `(.L_x_7290) ;  /* 0xffffffd400ac7947 */ /* 0x000fea000383ffff */
.L_x_7232:
[----:B---3--:R3:W4:Y:S02]  /*13700*/  SYNCS.PHASECHK.TRANS64.TRYWAIT P3, [R4+URZ+0x2e840], R3 ;  /* 0x02e84003040075a7 */ /* 0x008724000806017f */
[----:B----4-:R-:W-:Y:S05]  /*13710*/  @!P3 NANOSLEEP.SYNCS 0x989680 ;  /* 0x009896800000b95d */ /* 0x010fea0003900000 */
[----:B------:R-:W4:Y:S02]  /*13720*/  @!P3 SYNCS.PHASECHK.TRANS64 P3, [R4+URZ+0x2e840], R3 ;  /* 0x02e840030400b5a7 */ /* 0x000f24000806007f */
[----:B----4-:R-:W-:Y:S05]  /*13730*/  @!P3 BRA `(.L_x_7232) ;  /* 0xfffffffc00f0b947 */ /* 0x010fea000383ffff */
[----:B------:R-:W-:Y:S05]  /*13740*/  BRA `(.L_x_7291) ;  /* 0xffffffd800087947 */ /* 0x000fea000383ffff */
.L_x_7235:
[----:B--2---:R-:W-:-:S04]  /*13750*/  IMAD.U32 R3, RZ, RZ, UR40 ;  /* 0x00000028ff037e24 */ /* 0x004fc8000f8e00ff */
[----:B------:R2:W4:Y:S03]  /*13760*/  SYNCS.PHASECHK.TRANS64.TRYWAIT P0, [R3+URZ+0x2e820], R2 ;  /* 0x02e82002030075a7 */ /* 0x000526000800017f */
[----:B----4-:R-:W-:Y:S05]  /*13770*/  @!P0 NANOSLEEP.SYNCS 0x989680 ;  /* 0x009896800000895d */ /* 0x010fea0003900000 */
[----:B------:R-:W4:Y:S02]  /*13780*/  @!P0 SYNCS.PHASECHK.TRANS64 P0, [R3+URZ+0x2e820], R2 ;  /* 0x02e82002030085a7 */ /* 0x000f24000800007f */
[----:B----4-:R-:W-:Y:S05]  /*13790*/  @!P0 BRA `(.L_x_7235) ;  /* 0xfffffffc00ec8947 */ /* 0x010fea000383ffff */
[----:B------:R-:W-:Y:S05]  /*137a0*/  BRA `(.L_x_7292) ;  /* 0xffffffd800b87947 */ /* 0x000fea000383ffff */
.L_x_7241:
[----:B-1----:R1:W4:Y:S02]  /*137b0*/  SYNCS.PHASECHK.TRANS64.TRYWAIT P0, [R4+URZ+0x2e880], R3 ;  /* 0x02e88003040075a7 */ /* 0x002324000800017f */
[----:B----4-:R-:W-:Y:S05]  /*137c0*/  @!P0 NANOSLEEP.SYNCS 0x989680 ;  /* 0x009896800000895d */ /* 0x010fea0003900000 */
[----:B------:R-:W4:Y:S02]  /*137d0*/  @!P0 SYNCS.PHASECHK.TRANS64 P0, [R4+URZ+0x2e880], R3 ;  /* 0x02e88003040085a7 */ /* 0x000f24000800007f */
[----:B----4-:R-:W-:Y:S05]  /*137e0*/  @!P0 BRA `(.L_x_7241) ;  /* 0xfffffffc00f08947 */ /* 0x010fea000383ffff */
[----:B------:R-:W-:Y:S05]  /*137f0*/  BRA `(.L_x_7293) ;  /* 0xffffffdc00647947 */ /* 0x000fea000383ffff */
.L_x_7246:
[----:B--2---:R2:W3:Y:S02]  /*13800*/  SYNCS.PHASECHK.TRANS64.TRYWAIT P0, [R4+URZ+0x2e840], R3 ;  /* 0x02e84003040075a7 */ /* 0x0044e4000800017f */
[----:B---3--:R-:W-:Y:S05]  /*13810*/  @!P0 NANOSLEEP.SYNCS 0x989680 ;  /* 0x009896800000895d */ /* 0x008fea0003900000 */
[----:B------:R-:W3:Y:S02]  /*13820*/  @!P0 SYNCS.PHASECHK.TRANS64 P0, [R4+URZ+0x2e840], R3 ;  /* 0x02e84003040085a7 */ /* 0x000ee4000800007f */
[----:B---3--:R-:W-:Y:S05]  /*13830*/  @!P0 BRA `(.L_x_7246) ;  /* 0xfffffffc00f08947 */ /* 0x008fea000383ffff */
[----:B------:R-:W-:Y:S05]  /*13840*/  BRA `(.L_x_7294) ;  /* 0xffffffdc00e87947 */ /* 0x000fea000383ffff */
.L_x_7252:
[----:B-1----:R-:W4:Y:S02]  /*13850*/  LDL R3, [R1+0x4] ;  /* 0x0000040001037983 */ /* 0x002f240000100800 */
[----:B----4-:R1:W4:Y:S02]  /*13860*/  SYNCS.PHASECHK.TRANS64.TRYWAIT P3, [R3+URZ+0x2e870], R2 ;  /* 0x02e87002030075a7 */ /* 0x010324000806017f */
[----:B----4-:R-:W-:Y:S05]  /*13870*/  @!P3 NANOSLEEP.SYNCS 0x989680 ;  /* 0x009896800000b95d */ /* 0x010fea0003900000 */
[----:B------:R-:W4:Y:S02]  /*13880*/  @!P3 SYNCS.PHASECHK.TRANS64 P3, [R3+URZ+0x2e870], R2 ;  /* 0x02e870020300b5a7 */ /* 0x000f24000806007f */
[----:B----4-:R-:W-:Y:S05]  /*13890*/  @!P3 BRA `(.L_x_7252) ;  /* 0xfffffffc00ecb947 */ /* 0x010fea000383ffff */
[----:B------:R-:W-:Y:S05]  /*138a0*/  BRA `(.L_x_7295) ;  /* 0xffffffe000887947 */ /* 0x000fea000383ffff */
.L_x_7254:
[----:B-1----:R-:W4:Y:S02]  /*138b0*/  LDL R4, [R1+0x4] ;  /* 0x0000040001047983 */ /* 0x002f240000100800 */
[----:B----4-:R1:W4:Y:S02]  /*138c0*/  SYNCS.PHASECHK.TRANS64.TRYWAIT P3, [R4+URZ+0x2e860], R2 ;  /* 0x02e86002040075a7 */ /* 0x010324000806017f */
[----:B----4-:R-:W-:Y:S05]  /*138d0*/  @!P3 NANOSLEEP.SYNCS 0x989680 ;  /* 0x009896800000b95d */ /* 0x010fea0003900000 */
[----:B------:R-:W4:Y:S02]  /*138e0*/  @!P3 SYNCS.PHASECHK.TRANS64 P3, [R4+URZ+0x2e860], R2 ;  /* 0x02e860020400b5a7 */ /* 0x000f24000806007f */
[----:B----4-:R-:W-:Y:S05]  /*138f0*/  @!P3 BRA `(.L_x_7254) ;  /* 0xfffffffc00ecb947 */ /* 0x010fea000383ffff */
[----:B------:R-:W-:Y:S05]  /*13900*/  BRA `(.L_x_7296) ;  /* 0xffffffe000907947 */ /* 0x000fea000383ffff */
.L_x_7261:
[----:B--2---:R2:W3:Y:S02]  /*13910*/  SYNCS.PHASECHK.TRANS64.TRYWAIT P0, [R20+URZ+0x2e870], R3 ;  /* 0x02e87003140075a7 */ /* 0x0044e4000800017f */
[----:B---3--:R-:W-:Y:S05]  /*13920*/  @!P0 NANOSLEEP.SYNCS 0x989680 ;  /* 0x009896800000895d */ /* 0x008fea0003900000 */
[----:B------:R-:W3:Y:S02]  /*13930*/  @!P0 SYNCS.PHASECHK.TRANS64 P0, [R20+URZ+0x2e870], R3 ;  /* 0x02e87003140085a7 */ /* 0x000ee4000800007f */
[----:B---3--:R-:W-:Y:S05]  /*13940*/  @!P0 BRA `(.L_x_7261) ;  /* 0xfffffffc00f08947 */ /* 0x008fea000383ffff */
[----:B------:R-:W-:Y:S05]  /*13950*/  BRA `(.L_x_7297) ;  /* 0xffffffe800f87947 */ /* 0x000fea000383ffff */
.L_x_7263:
[----:B--2---:R2:W3:Y:S02]  /*13960*/  SYNCS.PHASECHK.TRANS64.TRYWAIT P0, [R20+URZ+0x2e860], R3 ;  /* 0x02e86003140075a7 */ /* 0x0044e4000800017f */
[----:B---3--:R-:W-:Y:S05]  /*13970*/  @!P0 NANOSLEEP.SYNCS 0x989680 ;  /* 0x009896800000895d */ /* 0x008fea0003900000 */
[----:B------:R-:W3:Y:S02]  /*13980*/  @!P0 SYNCS.PHASECHK.TRANS64 P0, [R20+URZ+0x2e860], R3 ;  /* 0x02e86003140085a7 */ /* 0x000ee4000800007f */
[----:B---3--:R-:W-:Y:S05]  /*13990*/  @!P0 BRA `(.L_x_7263) ;  /* 0xfffffffc00f08947 */ /* 0x008fea000383ffff */
[----:B------:R-:W-:Y:S05]  /*139a0*/  BRA `(.L_x_7298) ;  /* 0xffffffec00007947 */ /* 0x000fea000383ffff */
.L_x_7269:
[----:B-1----:R1:W2:Y:S02]  /*139b0*/  SYNCS.PHASECHK.TRANS64.TRYWAIT P0, [R0+URZ+0x2e820], R3 ;  /* 0x02e82003000075a7 */ /* 0x0022a4000800017f */
[----:B--2---:R-:W-:Y:S05]  /*139c0*/  @!P0 NANOSLEEP.SYNCS 0x989680 ;  /* 0x009896800000895d */ /* 0x004fea0003900000 */
[----:B------:R-:W2:Y:S02]  /*139d0*/  @!P0 SYNCS.PHASECHK.TRANS64 P0, [R0+URZ+0x2e820], R3 ;  /* 0x02e82003000085a7 */ /* 0x000ea4000800007f */
[----:B--2---:R-:W-:Y:S05]  /*139e0*/  @!P0 BRA `(.L_x_7269) ;  /* 0xfffffffc00f08947 */ /* 0x004fea000383ffff */
[----:B------:R-:W-:Y:S05]  /*139f0*/  BRA `(.L_x_7299) ;  /* 0xfffffff400687947 */ /* 0x000fea000383ffff */
.L_x_7270:
        /* <DEDUP_REMOVED lines=11> */
.L_x_7301:
[----:B------:R-:W-:Y:S05]  /*13ab0*/  BSYNC B0 ;  /* 0x0000000000007941 */ /* 0x000fea0003800000 */
.L_x_7300:
[----:B------:R-:W-:Y:S05]  /*13ac0*/  BRA `(.L_x_7302) ;  /* 0xfffffff400507947 */ /* 0x000fea000383ffff */
.L_x_7273:
[----:B------:R-:W-:Y:S01]  /*13ad0*/  BSSY B1, `(.L_x_7303) ;  /* 0x0000006000017945 */ /* 0x000fe20003800000 */
[----:B------:R-:W-:-:S07]  /*13ae0*/  IMAD.MOV.U32 R15, RZ, RZ, -0x1 ;  /* 0xffffffffff0f7424 */ /* 0x000fce00078e00ff */
[----:B-12---:R-:W-:Y:S05]  /*13af0*/  WARPSYNC.COLLECTIVE R15, `(.L_x_7304) ;  /* 0x000000000f0c7348 */ /* 0x006fea0003c00000 */
[----:B------:R-:W-:Y:S02]  /*13b00*/  ELECT P6, UR62, PT ;  /* 0x00000000003e782f */ /* 0x000fe400038c0000 */
[----:B------:R-:W-:Y:S01]  /*13b10*/  MOV R14, UR62 ;  /* 0x0000003e000e7c02 */ /* 0x000fe20008000f00 */
[----:B-12---:R-:W-:Y:S10]  /*13b20*/  ENDCOLLECTIVE ;  /* 0x000000000000791b */ /* 0x006ff40003800000 */
.L_x_7304:
[----:B------:R-:W-:Y:S05]  /*13b30*/  BSYNC B1 ;  /* 0x0000000000017941 */ /* 0x000fea0003800000 */
.L_x_7303:
[----:B------:R-:W-:Y:S05]  /*13b40*/  BRA `(.L_x_7305) ;  /* 0xfffffff400487947 */ /* 0x000fea000383ffff */
.L_x_7275:
[----:B-1----:R1:W2:Y:S02]  /*13b50*/  SYNCS.PHASECHK.TRANS64.TRYWAIT P1, [R6+URZ], R5 ;  /* 0x00000005060075a7 */ /* 0x0022a4000802017f */
[----:B--2---:R-:W-:Y:S05]  /*13b60*/  @!P1 NANOSLEEP.SYNCS 0x989680 ;  /* 0x009896800000995d */ /* 0x004fea0003900000 */
[----:B------:R-:W2:Y:S02]  /*13b70*/  @!P1 SYNCS.PHASECHK.TRANS64 P1, [R6+URZ], R5 ;  /* 0x00000005060095a7 */ /* 0x000ea4000802007f */
[----:B--2---:R-:W-:Y:S05]  /*13b80*/  @!P1 BRA `(.L_x_7275) ;  /* 0xfffffffc00f09947 */ /* 0x004fea000383ffff */
[----:B------:R-:W-:Y:S05]  /*13b90*/  BRA `(.L_x_7306) ;  /* 0xfffffff400847947 */ /* 0x000fea000383ffff */
.L_x_7276:
[----:B--2---:R2:W3:Y:S02]  /*13ba0*/  SYNCS.PHASECHK.TRANS64.TRYWAIT P1, [R7+URZ], R2 ;  /* 0x00000002070075a7 */ /* 0x0044e4000802017f */
[----:B---3--:R-:W-:Y:S05]  /*13bb0*/  @!P1 NANOSLEEP.SYNCS 0x989680 ;  /* 0x009896800000995d */ /* 0x008fea0003900000 */
[----:B------:R-:W3:Y:S02]  /*13bc0*/  @!P1 SYNCS.PHASECHK.TRANS64 P1, [R7+URZ], R2 ;  /* 0x00000002070095a7 */ /* 0x000ee4000802007f */
[----:B---3--:R-:W-:Y:S05]  /*13bd0*/  @!P1 BRA `(.L_x_7276) ;  /* 0xfffffffc00f09947 */ /* 0x008fea000383ffff */
[----:B------:R-:W-:Y:S05]  /*13be0*/  BRA `(.L_x_7307) ;  /* 0xfffffff400787947 */ /* 0x000fea000383ffff */
.L_x_7278:
[----:B---3--:R3:W4:Y:S02]  /*13bf0*/  SYNCS.PHASECHK.TRANS64.TRYWAIT P1, [R4+URZ+0x2e860], R5 ;  /* 0x02e86005040075a7 */ /* 0x008724000802017f */
[----:B----4-:R-:W-:Y:S05]  /*13c00*/  @!P1 NANOSLEEP.SYNCS 0x989680 ;  /* 0x009896800000995d */ /* 0x010fea0003900000 */
[----:B------:R-:W4:Y:S02]  /*13c10*/  @!P1 SYNCS.PHASECHK.TRANS64 P1, [R4+URZ+0x2e860], R5 ;  /* 0x02e86005040095a7 */ /* 0x000f24000802007f */
[----:B----4-:R-:W-:Y:S05]  /*13c20*/  @!P1 BRA `(.L_x_7278) ;  /* 0xfffffffc00f09947 */ /* 0x010fea000383ffff */
[----:B------:R-:W-:Y:S05]  /*13c30*/  BRA `(.L_x_7308) ;  /* 0xfffffff4007c7947 */ /* 0x000fea000383ffff */
.L_x_7280:
[----:B----4-:R4:W1:Y:S02]  /*13c40*/  SYNCS.PHASECHK.TRANS64.TRYWAIT P1, [R3+URZ+0x2e860], R2 ;  /* 0x02e86002030075a7 */ /* 0x010864000802017f */
[----:B-1----:R-:W-:Y:S05]  /*13c50*/  @!P1 NANOSLEEP.SYNCS 0x989680 ;  /* 0x009896800000995d */ /* 0x002fea0003900000 */
[----:B------:R-:W1:Y:S02]  /*13c60*/  @!P1 SYNCS.PHASECHK.TRANS64 P1, [R3+URZ+0x2e860], R2 ;  /* 0x02e86002030095a7 */ /* 0x000e64000802007f */
[----:B-1----:R-:W-:Y:S05]  /*13c70*/  @!P1 BRA `(.L_x_7280) ;  /* 0xfffffffc00f09947 */ /* 0x002fea000383ffff */
[----:B------:R-:W-:Y:S05]  /*13c80*/  BRA `(.L_x_7309) ;  /* 0xfffffff4007c7947 */ /* 0x000fea000383ffff */
.L_x_7282:
[----:B------:R1:W1:Y:S02]  /*13c90*/  SYNCS.PHASECHK.TRANS64.TRYWAIT P0, [R4+URZ+0x2e880], R5 ;  /* 0x02e88005040075a7 */ /* 0x000264000800017f */
[----:B-1----:R-:W-:Y:S05]  /*13ca0*/  @!P0 NANOSLEEP.SYNCS 0x989680 ;  /* 0x009896800000895d */ /* 0x002fea0003900000 */
[----:B------:R-:W1:Y:S02]  /*13cb0*/  @!P0 SYNCS.PHASECHK.TRANS64 P0, [R4+URZ+0x2e880], R5 ;  /* 0x02e88005040085a7 */ /* 0x000e64000800007f */
[----:B-1----:R-:W-:Y:S05]  /*13cc0*/  @!P0 BRA `(.L_x_7282) ;  /* 0xfffffffc00f08947 */ /* 0x002fea000383ffff */
[----:B------:R-:W-:Y:S05]  /*13cd0*/  BRA `(.L_x_7283) ;  /* 0xfffffff400787947 */ /* 0x000fea000383ffff */
.L_x_7310:
        /* <DEDUP_REMOVED lines=10> */
.L_x_12376:


//--------------------- .text._ZN7cutlass13device_kernelIN5flash11enable_sm90INS1_16FlashAttnFwdSm90INS1_25CollectiveMainloopFwdSm90ILi2EN4cute5tupleIJNS5_1CILi1EEES8_S8_EEENS6_IJNS7_ILi128EEENS7_ILi224EEESA_EEELi128ENS_12float_e4m3_tEfNS_4arch4Sm90ELb1ELb0ELb0ELb1ELb0ELb0ELb0ELb1ELb1ELb0ELb0ELb0EEENS1_21CollectiveEpilogueFwdINS6_IJSA_SA_SB_EEES9_NS_10bfloat16_tESF_Li256ELb1ELb0ELb0ELb1EEENS1_36VarlenDynamicPersistentTileSchedulerILi128ELi224ELi256ELi128ELb0ELb0ELb1ELb1ELb1ELb1EEEEEEEEEvNT_6ParamsE --------------------------
	.section	.text._ZN7cutlass13device_kernelIN5flash11enable_sm90INS1_16FlashAttnFwdSm90INS1_25CollectiveMainloopFwdSm90ILi2EN4cute5tupleIJNS5_1CILi1EEES8_S8_EEENS6_IJNS7_ILi128EEENS7_ILi224EEESA_EEELi128ENS_12float_e4m3_tEfNS_4arch4Sm90ELb1ELb0ELb0ELb1ELb0ELb0ELb0ELb1ELb1ELb0ELb0ELb0EEENS1_21CollectiveEpilogueFwdINS6_IJSA_SA_SB_EEES9_NS_10bfloat16_tESF_Li256ELb1ELb0ELb0ELb1EEENS1_36VarlenDynamicPersistentTileSchedulerILi128ELi224ELi256ELi128ELb0ELb0ELb1ELb1ELb1ELb1EEEEEEEEEvNT_6ParamsE,"ax",@progbits
	.align	128
.text._ZN7cutlass13device_kernelIN5flash11enable_sm90INS1_16FlashAttnFwdSm90INS1_25CollectiveMainloopFwdSm90ILi2EN4cute5tupleIJNS5_1CILi1EEES8_S8_EEENS6_IJNS7_ILi128EEENS7_ILi224EEESA_EEELi128ENS_12float_e4m3_tEfNS_4arch4Sm90ELb1ELb0ELb0ELb1ELb0ELb0ELb0ELb1ELb1ELb0ELb0ELb0EEENS1_21CollectiveEpilogueFwdINS6_IJSA_SA_SB_EEES9_NS_10bfloat16_tESF_Li256ELb1ELb0ELb0ELb1EEENS1_36VarlenDynamicPersistentTileSchedulerILi128ELi224ELi256ELi128ELb0ELb0ELb1ELb1ELb1ELb1EEEEEEEEEvNT_6ParamsE:
        .type           _ZN7cutlass13device_kernelIN5flash11enable_sm90INS1_16FlashAttnFwdSm90INS1_25CollectiveMainloopFwdSm90ILi2EN4cute5tupleIJNS5_1CILi1EEES8_S8_EEENS6_IJNS7_ILi128EEENS7_ILi224EEESA_EEELi128ENS_12float_e4m3_tEfNS_4arch4Sm90ELb1ELb0ELb0ELb1ELb0ELb0ELb0ELb1ELb1ELb0ELb0ELb0EEENS1_21CollectiveEpilogueFwdINS6_IJSA_SA_SB_EEES9_NS_10bfloat16_tESF_Li256ELb1ELb0ELb0ELb1EEENS1_36VarlenDynamicPersistentTileSchedulerILi128ELi224ELi256ELi128ELb0ELb0ELb1ELb1ELb1ELb1EEEEEEEEEvNT_6ParamsE,@function
        .size           _ZN7cutlass13device_kernelIN5flash11enable_sm90INS1_16FlashAttnFwdSm90INS1_25CollectiveMainloopFwdSm90ILi2EN4cute5tupleIJNS5_1CILi1EEES8_S8_EEENS6_IJNS7_ILi128EEENS7_ILi224EEESA_EEELi128ENS_12float_e4m3_tEfNS_4arch4Sm90ELb1ELb0ELb0ELb1ELb0ELb0ELb0ELb1ELb1ELb0ELb0ELb0EEENS1_21CollectiveEpilogueFwdINS6_IJSA_SA_SB_EEES9_NS_10bfloat16_tESF_Li256ELb1ELb0ELb0ELb1EEENS1_36VarlenDynamicPersistentTileSchedulerILi128ELi224ELi256ELi128ELb0ELb0ELb1ELb1ELb1ELb1EEEEEEEEEvNT_6ParamsE,(.L_x_12377 - _ZN7cutlass13device_kernelIN5flash11enable_sm90INS1_16FlashAttnFwdSm90INS1_25CollectiveMainloopFwdSm90ILi2EN4cute5tupleIJNS5_1CILi1EEES8_S8_EEENS6_IJNS7_ILi128EEENS7_ILi224EEESA_EEELi128ENS_12float_e4m3_tEfNS_4arch4Sm90ELb1ELb0ELb0ELb1ELb0ELb0ELb0ELb1ELb1ELb0ELb0ELb0EEENS1_21CollectiveEpilogueFwdINS6_IJSA_SA_SB_EEES9_NS_10bfloat16_tESF_Li256ELb1ELb0ELb0ELb1EEENS1_36VarlenDynamicPersistentTileSchedulerILi128ELi224ELi256ELi128ELb0ELb0ELb1ELb1ELb1ELb1EEEEEEEEEvNT_6ParamsE)
        .other          _ZN7cutlass13device_kernelIN5flash11enable_sm90INS1_16FlashAttnFwdSm90INS1_25CollectiveMainloopFwdSm90ILi2EN4cute5tupleIJNS5_1CILi1EEES8_S8_EEENS6_IJNS7_ILi128EEENS7_ILi224EEESA_EEELi128ENS_12float_e4m3_tEfNS_4arch4Sm90ELb1ELb0ELb0ELb1ELb0ELb0ELb0ELb1ELb1ELb0ELb0ELb0EEENS1_21CollectiveEpilogueFwdINS6_IJSA_SA_SB_EEES9_NS_10bfloat16_tESF_Li256ELb1ELb0ELb0ELb1EEENS1_36VarlenDynamicPersistentTileSchedulerILi128ELi224ELi256ELi128ELb0ELb0ELb1ELb1ELb1ELb1EEEEEEEEEvNT_6ParamsE,@"STO_CUDA_ENTRY STV_DEFAULT"
_ZN7cutlass13device_kernelIN5flash11enable_sm90INS1_16FlashAttnFwdSm90INS1_25CollectiveMainloopFwdSm90ILi2EN4cute5tupleIJNS5_1CILi1EEES8_S8_EEENS6_IJNS7_ILi128EEENS7_ILi224EEESA_EEELi128ENS_12float_e4m3_tEfNS_4arch4Sm90ELb1ELb0ELb0ELb1ELb0ELb0ELb0ELb1ELb1ELb0ELb0ELb0EEENS1_21CollectiveEpilogueFwdINS6_IJSA_SA_SB_EEES9_NS_10bfloat16_tESF_Li256ELb1ELb0ELb0ELb1EEENS1_36VarlenDynamicPersistentTileSchedulerILi128ELi224ELi256ELi128ELb0ELb0ELb1ELb1ELb1ELb1EEEEEEEEEvNT_6ParamsE:
        /* <DEDUP_REMOVED lines=21> */
.L_x_7312:
[----:B------:R-:W-:Y:S05]  /*0150*/  BSYNC B0 ;  /* 0x0000000000007941 */ /* 0x000fea0003800000 */
.L_x_7311:
        /* <DEDUP_REMOVED lines=41> */
.L_x_7313:
        /* <DEDUP_REMOVED lines=22> */
.L_x_7314:
        /* <DEDUP_REMOVED lines=18> */
.L_x_7315:
        /* <DEDUP_REMOVED lines=22> */
.L_x_7316:
        /* <DEDUP_REMOVED lines=22> */
.L_x_7317:
[----:B------:R-:W-:Y:S01]  /*0930*/  PLOP3.LUT P0, PT, PT, PT, UP0, 0x80, 0x0 ;  /* 0x000000000000781c */ /* 0x000fe20003f0f008 */
[----:B------:R-:W-:Y:S01]  /*0940*/  UMOV UR40, 0x1 ;  /* 0x0000000100287882 */ /* 0x000fe20000000000 */
[----:B------:R-:W-:Y:S01]  /*0950*/  NOP ;  /* 0x0000000000007918 */ /* 0x000fe20000000000 */
[----:B------:R-:W-:Y:S01]  /*0960*/  USEL UR40, UR40, 0x2, !UP0 ;  /* 0x0000000228287887 */ /* 0x000fe2000c000000 */
[----:B------:R-:W-:Y:S01]  /*0970*/  ULDC.64 UR52, c[0x0][0x208] ;  /* 0x0000820000347ab9 */ /* 0x000fe20000000a00 */
[----:B012-4-:R-:W-:Y:S08]  /*0980*/  BAR.SYNC.DEFER_BLOCKING 0x0 ;  /* 0x0000000000007b1d */ /* 0x017ff00000010000 */
[----:B------:R-:W-:Y:S05]  /*0990*/  @!P0 BRA `(.L_x_7318) ;  /* 0x0000010000248947 */ /* 0x000fea0003800000 */
.L_x_7319:
        /* <DEDUP_REMOVED lines=63> */
.L_x_7376:
        /* <DEDUP_REMOVED lines=51> */
.L_x_7320:
        /* <DEDUP_REMOVED lines=10> */
.L_x_7321:
        /* <DEDUP_REMOVED lines=13> */
.L_x_7322:
        /* <DEDUP_REMOVED lines=52> */
[----:B------:R-:W-:Y:S01]  /*1570*/  PLOP3.LUT P0, PT, PT, PT, PT, 0x80, 0x0 ;  /* 0x000000000000781c */ /* 0x000fe20003f0f070 */
[----:B------:R-:W-:Y:S01]  /*1580*/  UIADD3 UR5, UR49, 0xdf, URZ ;  /* 0x000000df31057890 */ /* 0x000fe2000fffe03f */
[----:B------:R-:W-:Y:S01]  /*1590*/  IMAD.MOV.U32 R87, RZ, RZ, RZ ;  /* 0x000000ffff577224 */ /* 0x000fe200078e00ff */
[----:B------:R-:W-:Y:S01]  /*15a0*/  ULEA UR7, UR51, UR6, 0x7 ;  /* 0x0000000633077291 */ /* 0x000fe2000f8e383f */
[----:B------:R-:W-:-:S02]  /*15b0*/  CS2R R8, SRZ ;  /* 0x0000000000087805 */ /* 0x000fc4000001ff00 */
[----:B------:R-:W-:Y:S01]  /*15c0*/  CS2R R10, SRZ ;  /* 0x00000000000a7805 */ /* 0x000fe2000001ff00 */
[----:B------:R-:W-:Y:S01]  /*15d0*/  UMOV UR6, URZ ;  /* 0x0000003f00067c82 */ /* 0x000fe20008000000 */
[----:B------:R-:W-:Y:S01]  /*15e0*/  CS2R R12, SRZ ;  /* 0x00000000000c7805 */ /* 0x000fe2000001ff00 */
[----:B------:R-:W-:Y:S01]  /*15f0*/  UIMAD.WIDE UR6, UR7, -0x6db6db6d, UR6 ;  /* 0x92492493070678a5 */ /* 0x000fe2000f8e0206 */
[----:B0-----:R-:W-:Y:S02]  /*1600*/  CS2R R6, SRZ ;  /* 0x0000000000067805 */ /* 0x001fe4000001ff00 */
        /* <DEDUP_REMOVED lines=30> */
[----:B--2---:R-:W-:Y:S01]  /*17f0*/  FMUL.FTZ R0, R3, R0 ;  /* 0x0000000003007220 */ /* 0x004fe20000410000 */
[----:B------:R-:W-:-:S03]  /*1800*/  CS2R R2, SRZ ;  /* 0x0000000000027805 */ /* 0x000fc6000001ff00 */
[----:B------:R-:W-:Y:S01]  /*1810*/  FMUL.FTZ R0, R0, UR4 ;  /* 0x0000000400007c20 */ /* 0x000fe20008410000 */
[----:B------:R-:W-:Y:S02]  /*1820*/  UMOV UR4, URZ ;  /* 0x0000003f00047c82 */ /* 0x000fe40008000000 */
[----:B------:R-:W-:Y:S02]  /*1830*/  UIMAD.WIDE UR4, UR5, -0x6db6db6d, UR4 ;  /* 0x92492493050478a5 */ /* 0x000fe4000f8e0204 */
[----:B------:R-:W-:Y:S02]  /*1840*/  R2UR UR38, R0 ;  /* 0x00000000002672ca */ /* 0x000fe400000e0000 */
        /* <DEDUP_REMOVED lines=42> */
.L_x_7324:
        /* <DEDUP_REMOVED lines=9> */
.L_x_7463:
[----:B------:R-:W-:Y:S05]  /*1b80*/  @!P0 BRA `(.L_x_7326) ;  /* 0x0000000000048947 */ /* 0x000fea0003800000 */
[----:B------:R-:W-:Y:S01]  /*1b90*/  BPT.TRAP 0x1 ;  /* 0x000000040000795c */ /* 0x000fe20000300000 */
.L_x_7326:
[----:B------:R-:W-:Y:S02]  /*1ba0*/  IMAD.U32 R2, RZ, RZ, UR55 ;  /* 0x00000037ff027e24 */ /* 0x000fe4000f8e00ff */
[----:B0-----:R-:W-:-:S03]  /*1bb0*/  IMAD.U32 R3, RZ, RZ, UR46 ;  /* 0x0000002eff037e24 */ /* 0x001fc6000f8e00ff */
[----:B------:R-:W-:Y:S02]  /*1bc0*/  LEA R2, R2, UR41, 0x3 ;  /* 0x0000002902027c11 */ /* 0x000fe4000f8e18ff */
[----:B------:R-:W-:-:S04]  /*1bd0*/  SHF.L.U32 R3, R3, 0x1f, RZ ;  /* 0x0000001f03037819 */ /* 0x000fc800000006ff */
[----:B------:R0:W1:Y:S01]  /*1be0*/  SYNCS.PHASECHK.TRANS64.TRYWAIT P1, [R2+URZ+0x2e830], R3 ;  /* 0x02e83003020075a7 */ /* 0x000062000802017f */
[----:B------:R-:W-:Y:S05]  /*1bf0*/  @!P0 BRA `(.L_x_7327) ;  /* 0x0000000000048947 */ /* 0x000fea0003800000 */
[----:B------:R-:W-:Y:S01]  /*1c00*/  BPT.TRAP 0x1 ;  /* 0x000000040000795c */ /* 0x000fe20000300000 */
.L_x_7327:
[----:B-1----:R-:W-:Y:S05]  /*1c10*/  @P1 BRA `(.L_x_7328) ;  /* 0x0000000000081947 */ /* 0x002fea0003800000 */
[----:B------:R-:W1:Y:S02]  /*1c20*/  SYNCS.PHASECHK.TRANS64.TRYWAIT P1, [R2+URZ+0x2e830], R3 ;  /* 0x02e83003020075a7 */ /* 0x000e64000802017f */
[----:B-1----:R-:W-:Y:S05]  /*1c30*/  @!P1 BRA `(.L_x_7329) ;  /* 0x0000013c00a89947 */ /* 0x002fea0003800000 */
.L_x_7328:
[----:B------:R-:W2:Y:S01]  /*1c40*/  S2R R0, SR_TID.X ;  /* 0x0000000000007919 */ /* 0x000ea20000002100 */
[----:B------:R-:W-:Y:S01]  /*1c50*/  UIADD3 UR4, UR41, 0x20400, URZ ;  /* 0x0002040029047890 */ /* 0x000fe2000fffe03f */
[----:B------:R-:W-:-:S03]  /*1c60*/  IMAD.MOV.U32 R87, RZ, RZ, RZ ;  /* 0x000000ffff577224 */ /* 0x000fc600078e00ff */
[----:B------:R-:W-:-:S04]  /*1c70*/  USHF.R.U32.HI UR4, URZ, 0x4, UR4 ;  /* 0x000000043f047899 */ /* 0x000fc80008011604 */
[----:B------:R-:W-:-:S06]  /*1c80*/  ULOP3.LUT UR4, UR4, 0x3fff, URZ, 0xc0, !UPT ;  /* 0x00003fff04047892 */ /* 0x000fcc000f8ec03f */
[----:B------:R-:W-:Y:S01]  /*1c90*/  IMAD.U32 R4, RZ, RZ, UR4 ;  /* 0x00000004ff047e24 */ /* 0x000fe2000f8e00ff */
[----:B------:R-:W-:Y:S05]  /*1ca0*/  WARPSYNC.ALL ;  /* 0x0000000000007948 */ /* 0x000fea0003800000 */
[----:B------:R-:W-:Y:S02]  /*1cb0*/  LOP3.LUT R4, R4, 0x10000, RZ, 0xfc, !PT ;  /* 0x0001000004047812 */ /* 0x000fe400078efcff */
[----:B--2---:R-:W-:Y:S02]  /*1cc0*/  LOP3.LUT P1, RZ, R0, 0x7f, RZ, 0xc0, !PT ;  /* 0x0000007f00ff7812 */ /* 0x004fe4000782c0ff */
[----:B------:R-:W-:Y:S01]  /*1cd0*/  R2UR UR20, R4 ;  /* 0x00000000041472ca */ /* 0x000fe200000e0000 */
[----:B------:R-:W-:Y:S01]  /*1ce0*/  ULOP3.LUT UR12, UR56, 0x10000, URZ, 0xfc, !UPT ;  /* 0x00010000380c7892 */ /* 0x000fe2000f8efc3f */
[----:B------:R-:W-:Y:S01]  /*1cf0*/  WARPGROUP.ARRIVE ;  /* 0x00000000000079c5 */ /* 0x000fe20000000000 */
[----:B------:R-:W-:Y:S01]  /*1d00*/  UMOV UR17, 0x40000040 ;  /* 0x4000004000117882 */ /* 0x000fe20000000000 */
[----:B------:R-:W-:Y:S01]  /*1d10*/  UMOV UR19, 0x40000040 ;  /* 0x4000004000137882 */ /* 0x000fe20000000000 */
[----:B------:R-:W-:Y:S01]  /*1d20*/  UIADD3 UR7, UR12, 0x2, URZ ;  /* 0x000000020c077890 */ /* 0x000fe2000fffe03f */
[----:B------:R-:W-:Y:S01]  /*1d30*/  IMAD.U32 R73, RZ, RZ, UR51 ;  /* 0x00000033ff497e24 */ /* 0x000fe2000f8e00ff */
[----:B------:R-:W-:-:S02]  /*1d40*/  UIADD3 UR11, UR12, 0x4, URZ ;  /* 0x000000040c0b7890 */ /* 0x000fc4000fffe03f */
[----:B------:R-:W-:Y:S01]  /*1d50*/  UMOV UR16, UR12 ;  /* 0x0000000c00107c82 */ /* 0x000fe20008000000 */
[----:B------:R-:W-:Y:S01]  /*1d60*/  UIADD3 UR14, UR12, 0x6, URZ ;  /* 0x000000060c0e7890 */ /* 0x000fe2000fffe03f */
[----:B------:R-:W-:Y:S01]  /*1d70*/  IMAD R73, R73, 0x80, R22 ;  /* 0x0000008049497824 */ /* 0x000fe200078e0216 */
[----:B------:R-:W-:Y:S01]  /*1d80*/  UMOV UR15, 0x40000040 ;  /* 0x40000040000f7882 */ /* 0x000fe20000000000 */
[----:B------:R-:W-:Y:S02]  /*1d90*/  UIMAD UR20, UR55, 0x700, UR20 ;  /* 0x00000700371478a4 */ /* 0x000fe4000f8e0214 */
[----:B------:R-:W-:Y:S02]  /*1da0*/  UIADD3 UR56, UR54, -0x2, URZ ;  /* 0xfffffffe36387890 */ /* 0x000fe4000fffe03f */
[----:B------:R-:W-:Y:S02]  /*1db0*/  UIADD3 UR4, UR20, 0x300, URZ ;  /* 0x0000030014047890 */ /* 0x000fe4000fffe03f */
[----:B------:R-:W-:-:S02]  /*1dc0*/  UIADD3 UR5, UR20, 0x400, URZ ;  /* 0x0000040014057890 */ /* 0x000fc4000fffe03f */
[----:B------:R-:W-:Y:S01]  /*1dd0*/  UMOV UR18, UR20 ;  /* 0x0000001400127c82 */ /* 0x000fe20008000000 */
[----:B------:R-:W-:Y:S01]  /*1de0*/  UIADD3 UR6, UR20, 0x500, URZ ;  /* 0x0000050014067890 */ /* 0x000fe2000fffe03f */
[----:B------:R-:W-:Y:S01]  /*1df0*/  QGMMA.64x32x32.F32.E4M3.E4M3 R136, gdesc[UR16], RZ, !UPT, gsb0 ;  /* 0x00600000108879f3 */ /* 0x000fe2000c0008ff */
[----:B------:R-:W-:Y:S01]  /*1e00*/  UIADD3 UR18, UR20, 0x100, URZ ;  /* 0x0000010014127890 */ /* 0x000fe2000fffe03f */
[----:B------:R-:W-:Y:S01]  /*1e10*/  UMOV UR19, 0x40000040 ;  /* 0x4000004000137882 */ /* 0x000fe20000000000 */
[----:B------:R-:W-:Y:S02]  /*1e20*/  UIADD3 UR8, UR20, 0x2, URZ ;  /* 0x0000000214087890 */ /* 0x000fe4000fffe03f */
[----:B------:R-:W-:Y:S02]  /*1e30*/  UIADD3 UR9, UR20, 0x402, URZ ;  /* 0x0000040214097890 */ /* 0x000fe4000fffe03f */
[----:B------:R-:W-:Y:S02]  /*1e40*/  UIADD3 UR10, UR20, 0x502, URZ ;  /* 0x00000502140a7890 */ /* 0x000fe4000fffe03f */
[----:B------:R-:W-:-:S02]  /*1e50*/  UIADD3 UR13, UR20, 0x4, URZ ;  /* 0x00000004140d7890 */ /* 0x000fc4000fffe03f */
        /* <DEDUP_REMOVED lines=110> */
[----:B------:R-:W-:-:S04]  /*2540*/  UIMAD UR6, UR54, -0xe0, UR49 ;  /* 0xffffff20360678a4 */ /* 0x000fc8000f8e0231 */
[----:B------:R-:W-:Y:S02]  /*2550*/  UIADD3 UR7, UR6, 0xe0, URZ ;  /* 0x000000e006077890 */ /* 0x000fe4000fffe03f */
[----:B------:R-:W-:-:S04]  /*2560*/  UIADD3 UR6, -UR50, 0xe1, UR6 ;  /* 0x000000e132067890 */ /* 0x000fc8000fffe106 */
[----:B------:R-:W-:Y:S02]  /*2570*/  IMAD.U32 R0, RZ, RZ, UR7 ;  /* 0x00000007ff007e24 */ /* 0x000fe4000f8e00ff */
[----:B------:R-:W-:Y:S01]  /*2580*/  IMAD.U32 R72, RZ, RZ, UR6 ;  /* 0x00000006ff487e24 */ /* 0x000fe2000f8e00ff */
[----:B------:R-:W-:Y:S01]  /*2590*/  UIADD3 UR6, UR49, -UR50, URZ ;  /* 0x8000003231067290 */ /* 0x000fe2000fffe03f */
[C---:B------:R-:W-:Y:S02]  /*25a0*/  IMAD R7, R17.reuse, -0x2, R0 ;  /* 0xfffffffe11077824 */ /* 0x040fe400078e0200 */
[----:B------:R-:W-:Y:S01]  /*25b0*/  IMAD R72, R17, -0x2, R72 ;  /* 0xfffffffe11487824 */ /* 0x000fe200078e0248 */
[----:B------:R-:W-:-:S03]  /*25c0*/  ULEA UR7, UR51, UR6, 0x7 ;  /* 0x0000000633077291 */ /* 0x000fc6000f8e383f */
[----:B------:R-:W-:Y:S01]  /*25d0*/  UMOV UR6, URZ ;  /* 0x0000003f00067c82 */ /* 0x000fe20008000000 */
[----:B------:R-:W-:Y:S01]  /*25e0*/  VIADDMNMX R5, R73, R72, R7, PT ;  /* 0x0000004849057246 */ /* 0x000fe20003800107 */
[----:B------:R-:W-:Y:S01]  /*25f0*/  UIMAD.WIDE UR6, UR7, -0x6db6db6d, UR6 ;  /* 0x92492493070678a5 */ /* 0x000fe2000f8e0206 */
[----:B------:R-:W-:Y:S02]  /*2600*/  IADD3 R72, R72, 0x8, R73 ;  /* 0x0000000848487810 */ /* 0x000fe40007ffe049 */
[C---:B------:R-:W-:Y:S01]  /*2610*/  ISETP.GT.AND P2, PT, R5.reuse, RZ, PT ;  /* 0x000000ff0500720c */ /* 0x040fe20003f44270 */
[----:B------:R-:W-:Y:S01]  /*2620*/  USHF.R.U32.HI UR6, URZ, 0x1f, UR7 ;  /* 0x0000001f3f067899 */ /* 0x000fe20008011607 */
[C---:B------:R-:W-:Y:S02]  /*2630*/  ISETP.GT.AND P3, PT, R5.reuse, 0x1, PT ;  /* 0x000000010500780c */ /* 0x040fe40003f64270 */
[----:B------:R-:W-:Y:S01]  /*2640*/  ISETP.GT.AND P4, PT, R5, 0x8, PT ;  /* 0x000000080500780c */ /* 0x000fe20003f84270 */
[----:B------:R-:W-:Y:S01]  /*2650*/  ULEA.HI.SX32 UR6, UR7, UR6, 0x19 ;  /* 0x0000000607067291 */ /* 0x000fe2000f8fca3f */
[----:B------:R-:W-:-:S03]  /*2660*/  VIMNMX R7, R7, R72, PT ;  /* 0x0000004807077248 */ /* 0x000fc60003fe0100 */
        /* <DEDUP_REMOVED lines=20> */
[----:B01----:R-:W-:-:S02]  /*27b0*/  FMNMX.FTZ R3, R8, R14, !PT ;  /* 0x0000000e08037209 */ /* 0x003fc40007810000 */
        /* <DEDUP_REMOVED lines=47> */
[----:B------:R-:W-:Y:S01]  /*2ab0*/  FMNMX.FTZ R3, R158, R3, !PT ;  /* 0x000000039e037209 */ /* 0x000fe20007810000 */
        /* <DEDUP_REMOVED lines=137> */
[----:B------:R-:W-:Y:S01]  /*3350*/  FMNMX.FTZ R9, R6, R3, !PT ;  /* 0x0000000306097209 */ /* 0x000fe20007810000 */
[----:B------:R-:W-:Y:S01]  /*3360*/  IMAD.U32 R3, RZ, RZ, UR38 ;  /* 0x00000026ff037e24 */ /* 0x000fe2000f8e00ff */
[----:B------:R-:W-:Y:S02]  /*3370*/  FSEL R139, R139, -INF , P3 ;  /* 0xff8000008b8b7808 */ /* 0x000fe40001800000 */
[C---:B------:R-:W-:Y:S01]  /*3380*/  ISETP.GT.AND P3, PT, R7.reuse, 0x10, PT ;  /* 0x000000100700780c */ /* 0x040fe20003f64270 */
[----:B------:R-:W0:Y:S03]  /*3390*/  SHFL.BFLY PT, R0, R9, 0x2, 0x1f ;  /* 0x0c401f0009007f89 */ /* 0x000e2600000e0000 */
        /* <DEDUP_REMOVED lines=8> */
[----:B0-----:R-:W-:Y:S02]  /*3420*/  FMNMX.FTZ R11, R9, R0, !PT ;  /* 0x00000000090b7209 */ /* 0x001fe40007810000 */
[----:B------:R-:W-:Y:S02]  /*3430*/  FSEL R131, R131, -INF , P3 ;  /* 0xff80000083837808 */ /* 0x000fe40001800000 */
[----:B------:R-:W-:Y:S01]  /*3440*/  ISETP.GT.AND P3, PT, R7, 0x39, PT ;  /* 0x000000390700780c */ /* 0x000fe20003f64270 */
[----:B------:R-:W0:Y:S03]  /*3450*/  SHFL.BFLY PT, R0, R11, 0x1, 0x1f ;  /* 0x0c201f000b007f89 */ /* 0x000e2600000e0000 */
        /* <DEDUP_REMOVED lines=70> */
[----:B------:R0:W-:Y:S01]  /*38c0*/  MUFU.EX2 R73, R77 ;  /* 0x0000004d00497308 */ /* 0x0001e20000000800 */
[----:B------:R-:W-:Y:S01]  /*38d0*/  FMNMX.FTZ R75, R131, R132, !PT ;  /* 0x00000084834b7209 */ /* 0x000fe20007810000 */
[--C-:B------:R-:W-:Y:S01]  /*38e0*/  FFMA.FTZ R78, R78, UR38, -R3.reuse ;  /* 0x000000264e4e7c23 */ /* 0x100fe20008010803 */
[----:B------:R-:W-:Y:S01]  /*38f0*/  ISETP.GT.AND P2, PT, R7, 0x40, PT ;  /* 0x000000400700780c */ /* 0x000fe20003f44270 */
[--C-:B------:R-:W-:Y:S01]  /*3900*/  FFMA.FTZ R76, R76, UR38, -R3.reuse ;  /* 0x000000264c4c7c23 */ /* 0x100fe20008010803 */
[----:B------:R-:W-:Y:S01]  /*3910*/  FMNMX.FTZ R132, R134, R75, !PT ;  /* 0x0000004b86847209 */ /* 0x000fe20007810000 */
[--C-:B------:R-:W-:Y:S01]  /*3920*/  FFMA.FTZ R24, R24, UR38, -R3.reuse ;  /* 0x0000002618187c23 */ /* 0x100fe20008010803 */
[----:B------:R-:W-:Y:S01]  /*3930*/  FSEL R106, R106, -INF , P2 ;  /* 0xff8000006a6a7808 */ /* 0x000fe20001000000 */
[--C-:B------:R-:W-:Y:S01]  /*3940*/  FFMA.FTZ R25, R25, UR38, -R3.reuse ;  /* 0x0000002619197c23 */ /* 0x100fe20008010803 */
[----:B------:R-:W-:Y:S01]  /*3950*/  FMNMX.FTZ R75, R135, R132, !PT ;  /* 0x00000084874b7209 */ /* 0x000fe20007810000 */
[--C-:B------:R-:W-:Y:S01]  /*3960*/  FFMA.FTZ R28, R28, UR38, -R3.reuse ;  /* 0x000000261c1c7c23 */ /* 0x100fe20008010803 */
[----:B------:R-:W-:Y:S01]  /*3970*/  ISETP.GT.AND P2, PT, R7, 0x48, PT ;  /* 0x000000480700780c */ /* 0x000fe20003f44270 */
[--C-:B------:R-:W-:Y:S01]  /*3980*/  FFMA.FTZ R29, R29, UR38, -R3.reuse ;  /* 0x000000261d1d7c23 */ /* 0x100fe20008010803 */
[----:B------:R-:W-:Y:S01]  /*3990*/  FMNMX.FTZ R128, R106, R75, !PT ;  /* 0x0000004b6a807209 */ /* 0x000fe20007810000 */
[--C-:B------:R-:W-:Y:S01]  /*39a0*/  FFMA.FTZ R32, R32, UR38, -R3.reuse ;  /* 0x0000002620207c23 */ /* 0x100fe20008010803 */
[----:B------:R-:W-:Y:S01]  /*39b0*/  FSEL R110, R110, -INF , P2 ;  /* 0xff8000006e6e7808 */ /* 0x000fe20001000000 */
[----:B------:R1:W-:Y:S01]  /*39c0*/  MUFU.EX2 R75, R79 ;  /* 0x0000004f004b7308 */ /* 0x0003e20000000800 */
[----:B0-----:R-:W-:Y:S01]  /*39d0*/  FMNMX.FTZ R77, R107, R128, !PT ;  /* 0x000000806b4d7209 */ /* 0x001fe20007810000 */
[--C-:B------:R-:W-:Y:S01]  /*39e0*/  FFMA.FTZ R33, R33, UR38, -R3.reuse ;  /* 0x0000002621217c23 */ /* 0x100fe20008010803 */
[----:B------:R-:W-:Y:S01]  /*39f0*/  ISETP.GT.AND P2, PT, R7, 0x50, PT ;  /* 0x000000500700780c */ /* 0x000fe20003f44270 */
[----:B------:R-:W-:Y:S01]  /*3a00*/  FFMA.FTZ R36, R36, UR38, -R3 ;  /* 0x0000002624247c23 */ /* 0x000fe20008010803 */
[----:B------:R-:W-:-:S02]  /*3a10*/  FMNMX.FTZ R128, R110, R77, !PT ;  /* 0x0000004d6e807209 */ /* 0x000fc40007810000 */
[----:B------:R-:W-:Y:S01]  /*3a20*/  FSEL R114, R114, -INF , P2 ;  /* 0xff80000072727808 */ /* 0x000fe20001000000 */
[----:B------:R-:W-:Y:S01]  /*3a30*/  MUFU.EX2 R5, R5 ;  /* 0x0000000500057308 */ /* 0x000fe20000000800 */
[----:B------:R-:W-:Y:S01]  /*3a40*/  FMNMX.FTZ R77, R111, R128, !PT ;  /* 0x000000806f4d7209 */ /* 0x000fe20007810000 */
[----:B-1----:R-:W-:Y:S01]  /*3a50*/  FFMA.FTZ R79, R120, UR38, -R3 ;  /* 0x00000026784f7c23 */ /* 0x002fe20008010803 */
[----:B------:R-:W-:Y:S02]  /*3a60*/  ISETP.GT.AND P2, PT, R7, 0x58, PT ;  /* 0x000000580700780c */ /* 0x000fe40003f44270 */
[----:B------:R-:W-:Y:S02]  /*3a70*/  FMNMX.FTZ R128, R114, R77, !PT ;  /* 0x0000004d72807209 */ /* 0x000fe40007810000 */
[----:B------:R-:W-:Y:S01]  /*3a80*/  FSEL R118, R118, -INF , P2 ;  /* 0xff80000076767808 */ /* 0x000fe20001000000 */
[----:B------:R-:W-:Y:S01]  /*3a90*/  MUFU.EX2 R8, R8 ;  /* 0x0000000800087308 */ /* 0x000fe20000000800 */
[----:B------:R-:W-:-:S02]  /*3aa0*/  FMNMX.FTZ R77, R115, R128, !PT ;  /* 0x00000080734d7209 */ /* 0x000fc40007810000 */
[----:B------:R-:W-:Y:S02]  /*3ab0*/  ISETP.GT.AND P2, PT, R7, 0x60, PT ;  /* 0x000000600700780c */ /* 0x000fe40003f44270 */
[----:B------:R-:W-:Y:S02]  /*3ac0*/  FMNMX.FTZ R124, R118, R77, !PT ;  /* 0x0000004d767c7209 */ /* 0x000fe40007810000 */
[----:B------:R-:W-:Y:S01]  /*3ad0*/  FSEL R83, R90, -INF , P2 ;  /* 0xff8000005a537808 */ /* 0x000fe20001000000 */
[----:B------:R-:W-:-:S01]  /*3ae0*/  FFMA.FTZ R90, R116, UR38, -R3 ;  /* 0x00000026745a7c23 */ /* 0x000fc20008010803 */
[----:B------:R-:W-:Y:S01]  /*3af0*/  FMNMX.FTZ R124, R119, R124, !PT ;  /* 0x0000007c777c7209 */ /* 0x000fe20007810000 */
[----:B------:R0:W-:Y:S01]  /*3b00*/  MUFU.EX2 R77, R85 ;  /* 0x00000055004d7308 */ /* 0x0001e20000000800 */
[----:B------:R-:W-:Y:S02]  /*3b10*/  ISETP.GT.AND P2, PT, R7, 0x68, PT ;  /* 0x000000680700780c */ /* 0x000fe40003f44270 */
[----:B------:R-:W-:-:S02]  /*3b20*/  FMNMX.FTZ R124, R83, R124, !PT ;  /* 0x0000007c537c7209 */ /* 0x000fc40007810000 */
[----:B------:R-:W-:Y:S02]  /*3b30*/  ISETP.GT.AND P3, PT, R7, 0x69, PT ;  /* 0x000000690700780c */ /* 0x000fe40003f64270 */
[----:B------:R-:W-:Y:S01]  /*3b40*/  FSEL R94, R94, -INF , P2 ;  /* 0xff8000005e5e7808 */ /* 0x000fe20001000000 */
[----:B------:R-:W-:Y:S01]  /*3b50*/  MUFU.EX2 R9, R9 ;  /* 0x0000000900097308 */ /* 0x000fe20000000800 */
[----:B------:R-:W-:Y:S02]  /*3b60*/  FMNMX.FTZ R81, R91, R124, !PT ;  /* 0x0000007c5b517209 */ /* 0x000fe40007810000 */
[----:B------:R-:W-:Y:S02]  /*3b70*/  ISETP.GT.AND P2, PT, R7, 0x70, PT ;  /* 0x000000700700780c */ /* 0x000fe40003f44270 */
[----:B------:R-:W-:Y:S02]  /*3b80*/  FSEL R95, R95, -INF , P3 ;  /* 0xff8000005f5f7808 */ /* 0x000fe40001800000 */
[----:B------:R-:W-:Y:S01]  /*3b90*/  FMNMX.FTZ R116, R94, R81, !PT ;  /* 0x000000515e747209 */ /* 0x000fe20007810000 */
[----:B------:R-:W1:Y:S01]  /*3ba0*/  MUFU.EX2 R10, R10 ;  /* 0x0000000a000a7308 */ /* 0x000e620000000800 */
        /* <DEDUP_REMOVED lines=9> */
[----:B------:R2:W-:Y:S01]  /*3c40*/  MUFU.EX2 R81, R93 ;  /* 0x0000005d00517308 */ /* 0x0005e20000000800 */
[----:B0-----:R-:W-:Y:S02]  /*3c50*/  FMNMX.FTZ R85, R99, R112, !PT ;  /* 0x0000007063557209 */ /* 0x001fe40007810000 */
        /* <DEDUP_REMOVED lines=8> */
[----:B------:R0:W-:Y:S01]  /*3ce0*/  MUFU.EX2 R58, R97 ;  /* 0x00000061003a7308 */ /* 0x0001e20000000800 */
[----:B------:R-:W-:Y:S01]  /*3cf0*/  FSEL R85, R59, -INF , P3 ;  /* 0xff8000003b557808 */ /* 0x000fe20001800000 */
[--C-:B------:R-:W-:Y:S01]  /*3d00*/  FFMA.FTZ R59, R104, UR38, -R3.reuse ;  /* 0x00000026683b7c23 */ /* 0x100fe20008010803 */
[----:B------:R-:W-:Y:S01]  /*3d10*/  FMNMX.FTZ R108, R89, R108, !PT ;  /* 0x0000006c596c7209 */ /* 0x000fe20007810000 */
[----:B------:R-:W-:Y:S01]  /*3d20*/  FFMA.FTZ R104, R92, UR38, -R3 ;  /* 0x000000265c687c23 */ /* 0x000fe20008010803 */
[----:B------:R-:W-:-:S02]  /*3d30*/  ISETP.GT.AND P3, PT, R7, 0x89, PT ;  /* 0x000000890700780c */ /* 0x000fc40003f64270 */
[----:B--2---:R-:W-:Y:S01]  /*3d40*/  FSEL R93, R62, -INF , P2 ;  /* 0xff8000003e5d7808 */ /* 0x004fe20001000000 */
[----:B------:R-:W-:-:S01]  /*3d50*/  FFMA.FTZ R62, R96, UR38, -R3 ;  /* 0x00000026603e7c23 */ /* 0x000fc20008010803 */
[----:B------:R-:W-:Y:S01]  /*3d60*/  FMNMX.FTZ R108, R85, R108, !PT ;  /* 0x0000006c556c7209 */ /* 0x000fe20007810000 */
[----:B------:R-:W-:Y:S01]  /*3d70*/  MUFU.EX2 R13, R13 ;  /* 0x0000000d000d7308 */ /* 0x000fe20000000800 */
[----:B------:R-:W-:Y:S02]  /*3d80*/  ISETP.GT.AND P2, PT, R7, 0x90, PT ;  /* 0x000000900700780c */ /* 0x000fe40003f44270 */
[----:B0-----:R-:W-:Y:S02]  /*3d90*/  FSEL R97, R63, -INF , P3 ;  /* 0xff8000003f617808 */ /* 0x001fe40001800000 */
[----:B------:R-:W-:Y:S02]  /*3da0*/  FMNMX.FTZ R108, R93, R108, !PT ;  /* 0x0000006c5d6c7209 */ /* 0x000fe40007810000 */
[----:B------:R-:W-:Y:S01]  /*3db0*/  ISETP.GT.AND P3, PT, R7, 0x91, PT ;  /* 0x000000910700780c */ /* 0x000fe20003f64270 */
[----:B------:R-:W0:Y:S01]  /*3dc0*/  MUFU.EX2 R14, R14 ;  /* 0x0000000e000e7308 */ /* 0x000e220000000800 */
[----:B------:R-:W-:-:S02]  /*3dd0*/  FSEL R100, R66, -INF , P2 ;  /* 0xff80000042647808 */ /* 0x000fc40001000000 */
[----:B------:R-:W-:Y:S02]  /*3de0*/  FMNMX.FTZ R63, R97, R108, !PT ;  /* 0x0000006c613f7209 */ /* 0x000fe40007810000 */
[----:B------:R-:W-:Y:S02]  /*3df0*/  ISETP.GT.AND P2, PT, R7, 0x98, PT ;  /* 0x000000980700780c */ /* 0x000fe40003f44270 */
[----:B------:R-:W-:Y:S01]  /*3e00*/  FSEL R67, R67, -INF , P3 ;  /* 0xff80000043437808 */ /* 0x000fe20001800000 */
[----:B------:R2:W-:Y:S01]  /*3e10*/  MUFU.EX2 R66, R101 ;  /* 0x0000006500427308 */ /* 0x0005e20000000800 */
        /* <DEDUP_REMOVED lines=9> */
[----:B------:R3:W-:Y:S01]  /*3eb0*/  MUFU.EX2 R63, R104 ;  /* 0x00000068003f7308 */ /* 0x0007e20000000800 */
[----:B------:R-:W-:Y:S01]  /*3ec0*/  FSEL R92, R42, -INF , P2 ;  /* 0xff8000002a5c7808 */ /* 0x000fe20001000000 */
[----:B------:R-:W-:Y:S01]  /*3ed0*/  FFMA.FTZ R42, R88, UR38, -R3 ;  /* 0x00000026582a7c23 */ /* 0x000fe20008010803 */
[----:B--2---:R-:W-:-:S02]  /*3ee0*/  FMNMX.FTZ R101, R71, R96, !PT ;  /* 0x0000006047657209 */ /* 0x004fc40007810000 */
[----:B------:R-:W-:Y:S02]  /*3ef0*/  ISETP.GT.AND P2, PT, R7, 0xa8, PT ;  /* 0x000000a80700780c */ /* 0x000fe40003f44270 */
[----:B------:R-:W-:Y:S01]  /*3f00*/  FSEL R96, R43, -INF , P3 ;  /* 0xff8000002b607808 */ /* 0x000fe20001800000 */
[----:B------:R-:W-:Y:S01]  /*3f10*/  FFMA.FTZ R43, R86, UR38, -R3 ;  /* 0x00000026562b7c23 */ /* 0x000fe20008010803 */
        /* <DEDUP_REMOVED lines=11> */
[----:B------:R-:W2:Y:S01]  /*3fd0*/  MUFU.EX2 R56, R56 ;  /* 0x0000003800387308 */ /* 0x000ea20000000800 */
[----:B------:R-:W-:Y:S01]  /*3fe0*/  FMNMX.FTZ R101, R47, R46, !PT ;  /* 0x0000002e2f657209 */ /* 0x000fe20007810000 */
[----:B------:R-:W-:Y:S01]  /*3ff0*/  FFMA.FTZ R46, R84, UR38, -R3 ;  /* 0x00000026542e7c23 */ /* 0x000fe20008010803 */
[----:B------:R-:W-:-:S02]  /*4000*/  ISETP.GT.AND P2, PT, R7, 0xb8, PT ;  /* 0x000000b80700780c */ /* 0x000fc40003f44270 */
[----:B------:R-:W-:Y:S01]  /*4010*/  FSEL R86, R51, -INF , P3 ;  /* 0xff80000033567808 */ /* 0x000fe20001800000 */
[----:B------:R-:W-:-:S01]  /*4020*/  FFMA.FTZ R51, R82, UR38, -R3 ;  /* 0x0000002652337c23 */ /* 0x000fc20008010803 */
[----:B------:R-:W-:Y:S01]  /*4030*/  FMNMX.FTZ R101, R50, R101, !PT ;  /* 0x0000006532657209 */ /* 0x000fe20007810000 */
[----:B------:R-:W-:Y:S01]  /*4040*/  MUFU.EX2 R37, R37 ;  /* 0x0000002500257308 */ /* 0x000fe20000000800 */
[----:B------:R-:W-:Y:S02]  /*4050*/  ISETP.GT.AND P3, PT, R7, 0xb9, PT ;  /* 0x000000b90700780c */ /* 0x000fe40003f64270 */
[----:B------:R-:W-:Y:S02]  /*4060*/  FSEL R54, R54, -INF , P2 ;  /* 0xff80000036367808 */ /* 0x000fe40001000000 */
[----:B------:R-:W-:Y:S02]  /*4070*/  FMNMX.FTZ R101, R86, R101, !PT ;  /* 0x0000006556657209 */ /* 0x000fe40007810000 */
[----:B------:R-:W-:Y:S01]  /*4080*/  FSEL R55, R55, -INF , P3 ;  /* 0xff80000037377808 */ /* 0x000fe20001800000 */
[----:B------:R-:W-:Y:S01]  /*4090*/  MUFU.EX2 R60, R60 ;  /* 0x0000003c003c7308 */ /* 0x000fe20000000800 */
[----:B------:R-:W-:-:S02]  /*40a0*/  ISETP.GT.AND P2, PT, R7, 0xc0, PT ;  /* 0x000000c00700780c */ /* 0x000fc40003f44270 */
[----:B------:R-:W-:Y:S02]  /*40b0*/  FMNMX.FTZ R84, R54, R101, !PT ;  /* 0x0000006536547209 */ /* 0x000fe40007810000 */
[----:B------:R-:W-:Y:S02]  /*40c0*/  ISETP.GT.AND P3, PT, R7, 0xc1, PT ;  /* 0x000000c10700780c */ /* 0x000fe40003f64270 */
[----:B------:R-:W-:Y:S01]  /*40d0*/  FSEL R82, R26, -INF , P2 ;  /* 0xff8000001a527808 */ /* 0x000fe20001000000 */
[----:B------:R-:W-:-:S01]  /*40e0*/  FFMA.FTZ R26, R80, UR38, -R3 ;  /* 0x00000026501a7c23 */ /* 0x000fc20008010803 */
[----:B------:R-:W-:Y:S01]  /*40f0*/  FMNMX.FTZ R101, R55, R84, !PT ;  /* 0x0000005437657209 */ /* 0x000fe20007810000 */
[----:B------:R-:W-:Y:S01]  /*4100*/  MUFU.EX2 R57, R57 ;  /* 0x0000003900397308 */ /* 0x000fe20000000800 */
[----:B------:R-:W-:Y:S02]  /*4110*/  ISETP.GT.AND P2, PT, R7, 0xc8, PT ;  /* 0x000000c80700780c */ /* 0x000fe40003f44270 */
[----:B------:R-:W-:Y:S01]  /*4120*/  FSEL R84, R27, -INF , P3 ;  /* 0xff8000001b547808 */ /* 0x000fe20001800000 */
[----:B------:R-:W-:-:S01]  /*4130*/  FFMA.FTZ R27, R69, UR38, -R3 ;  /* 0x00000026451b7c23 */ /* 0x000fc20008010803 */
[----:B------:R-:W-:-:S02]  /*4140*/  FMNMX.FTZ R101, R82, R101, !PT ;  /* 0x0000006552657209 */ /* 0x000fc40007810000 */
[C---:B------:R-:W-:Y:S01]  /*4150*/  ISETP.GT.AND P3, PT, R7.reuse, 0xc9, PT ;  /* 0x000000c90700780c */ /* 0x040fe20003f64270 */
[----:B------:R-:W4:Y:S01]  /*4160*/  MUFU.EX2 R64, R64 ;  /* 0x0000004000407308 */ /* 0x000f220000000800 */
[----:B------:R-:W-:Y:S02]  /*4170*/  FSEL R30, R30, -INF , P2 ;  /* 0xff8000001e1e7808 */ /* 0x000fe40001000000 */
[----:B------:R-:W-:Y:S02]  /*4180*/  FMNMX.FTZ R101, R84, R101, !PT ;  /* 0x0000006554657209 */ /* 0x000fe40007810000 */
[----:B------:R-:W-:Y:S02]  /*4190*/  ISETP.GT.AND P2, PT, R7, 0xd0, PT ;  /* 0x000000d00700780c */ /* 0x000fe40003f44270 */
[----:B------:R-:W-:Y:S01]  /*41a0*/  FSEL R80, R31, -INF , P3 ;  /* 0xff8000001f507808 */ /* 0x000fe20001800000 */
[----:B------:R-:W-:-:S01]  /*41b0*/  FFMA.FTZ R31, R40, UR38, -R3 ;  /* 0x00000026281f7c23 */ /* 0x000fc20008010803 */
        /* <DEDUP_REMOVED lines=23> */
[----:B------:R-:W-:-:S02]  /*4330*/  IMAD.U32 R52, RZ, RZ, UR38 ;  /* 0x00000026ff347e24 */ /* 0x000fc4000f8e00ff */
[----:B------:R-:W-:-:S01]  /*4340*/  FFMA.FTZ R3, R6, UR38, -R3 ;  /* 0x0000002606037c23 */ /* 0x000fc20008010803 */
[----:B---3--:R-:W3:Y:S01]  /*4350*/  SHFL.BFLY PT, R104, R7, 0x2, 0x1f ;  /* 0x0c401f0007687f89 */ /* 0x008ee200000e0000 */
[----:B-1----:R-:W-:Y:S01]  /*4360*/  F2FP.SATFINITE.E4M3.F32.PACK_AB_MERGE_C R224, R10, R9, RZ ;  /* 0x000000090ae0723e */ /* 0x002fe200048070ff */
[----:B------:R-:W-:Y:S01]  /*4370*/  MUFU.EX2 R72, R72 ;  /* 0x0000004800487308 */ /* 0x000fe20000000800 */
[----:B0-----:R-:W-:Y:S02]  /*4380*/  F2FP.SATFINITE.E4M3.F32.PACK_AB_MERGE_C R226, R14, R13, RZ ;  /* 0x0000000d0ee2723e */ /* 0x001fe400048070ff */
[----:B--2---:R-:W-:Y:S02]  /*4390*/  F2FP.SATFINITE.E4M3.F32.PACK_AB_MERGE_C R220, R56, R21, RZ ;  /* 0x0000001538dc723e */ /* 0x004fe400048070ff */
[----:B------:R-:W-:Y:S02]  /*43a0*/  F2FP.SATFINITE.E4M3.F32.PACK_AB_MERGE_C R224, R8, R5, R224 ;  /* 0x0000000508e0723e */ /* 0x000fe400048070e0 */
[----:B------:R-:W-:Y:S01]  /*43b0*/  F2FP.SATFINITE.E4M3.F32.PACK_AB_MERGE_C R226, R12, R11, R226 ;  /* 0x0000000b0ce2723e */ /* 0x000fe200048070e2 */
[----:B------:R-:W-:Y:S01]  /*43c0*/  MUFU.EX2 R74, R74 ;  /* 0x0000004a004a7308 */ /* 0x000fe20000000800 */
[----:B----4-:R-:W-:-:S02]  /*43d0*/  F2FP.SATFINITE.E4M3.F32.PACK_AB_MERGE_C R222, R64, R57, RZ ;  /* 0x0000003940de723e */ /* 0x010fc400048070ff */
[----:B------:R-:W-:Y:S02]  /*43e0*/  F2FP.SATFINITE.E4M3.F32.PACK_AB_MERGE_C R220, R20, R15, R220 ;  /* 0x0000000f14dc723e */ /* 0x000fe400048070dc */
[----:B------:R-:W-:-:S03]  /*43f0*/  F2FP.SATFINITE.E4M3.F32.PACK_AB_MERGE_C R222, R60, R37, R222 ;  /* 0x000000253cde723e */ /* 0x000fc600048070de */
[----:B------:R-:W-:Y:S01]  /*4400*/  MUFU.EX2 R78, R78 ;  /* 0x0000004e004e7308 */ /* 0x000fe20000000800 */
[----:B---3--:R-:W-:-:S07]  /*4410*/  FMNMX.FTZ R104, R7, R104, !PT ;  /* 0x0000006807687209 */ /* 0x008fce0007810000 */
[----:B------:R-:W-:Y:S01]  /*4420*/  MUFU.EX2 R76, R76 ;  /* 0x0000004c004c7308 */ /* 0x000fe20000000800 */
[----:B------:R-:W0:Y:S07]  /*4430*/  SHFL.BFLY PT, R7, R104, 0x1, 0x1f ;  /* 0x0c201f0068077f89 */ /* 0x000e2e00000e0000 */
[----:B------:R-:W-:Y:S08]  /*4440*/  MUFU.EX2 R79, R79 ;  /* 0x0000004f004f7308 */ /* 0x000ff00000000800 */
[----:B------:R-:W-:Y:S08]  /*4450*/  MUFU.EX2 R90, R90 ;  /* 0x0000005a005a7308 */ /* 0x000ff00000000800 */
[----:B------:R-:W-:Y:S01]  /*4460*/  MUFU.EX2 R59, R59 ;  /* 0x0000003b003b7308 */ /* 0x000fe20000000800 */
[----:B0-----:R-:W-:-:S04]  /*4470*/  FMNMX.FTZ R7, R104, R7, !PT ;  /* 0x0000000768077209 */ /* 0x001fc80007810000 */
[C---:B------:R-:W-:Y:S01]  /*4480*/  FSETP.NEU.FTZ.AND P2, PT, R7.reuse, -INF , PT ;  /* 0xff8000000700780b */ /* 0x040fe20003f5d000 */
[----:B------:R-:W-:-:S02]  /*4490*/  FFMA.FTZ R52, R7, R52, -8 ;  /* 0xc100000007347423 */ /* 0x000fc40000010034 */
[----:B------:R-:W-:Y:S03]  /*44a0*/  MUFU.EX2 R62, R62 ;  /* 0x0000003e003e7308 */ /* 0x000fe60000000800 */
        /* <DEDUP_REMOVED lines=28> */
[----:B------:R-:W-:Y:S01]  /*4670*/  FADD.FTZ R103, R9, R102 ;  /* 0x0000006609677221 */ /* 0x000fe20000010000 */
[----:B------:R-:W-:-:S01]  /*4680*/  FFMA.FTZ R122, R127, UR38, -R52 ;  /* 0x000000267f7a7c23 */ /* 0x000fc20008010834 */
[--C-:B------:R-:W-:Y:S01]  /*4690*/  FFMA.FTZ R118, R119, UR38, -R52.reuse ;  /* 0x0000002677767c23 */ /* 0x100fe20008010834 */
[----:B------:R-:W-:-:S01]  /*46a0*/  FFMA.FTZ R119, R94, UR38, -R52 ;  /* 0x000000265e777c23 */ /* 0x000fc20008010834 */
[--C-:B------:R-:W-:Y:S01]  /*46b0*/  FFMA.FTZ R94, R99, UR38, -R52.reuse ;  /* 0x00000026635e7c23 */ /* 0x100fe20008010834 */
[----:B------:R-:W-:-:S01]  /*46c0*/  FFMA.FTZ R99, R89, UR38, -R52 ;  /* 0x0000002659637c23 */ /* 0x000fc20008010834 */
[----:B------:R-:W2:Y:S01]  /*46d0*/  MUFU.EX2 R112, R112 ;  /* 0x0000007000707308 */ /* 0x000ea20000000800 */
[----:B0-----:R-:W-:-:S01]  /*46e0*/  FADD.FTZ R130, R6, R49 ;  /* 0x0000003106827221 */ /* 0x001fc20000010000 */
[----:B------:R-:W-:Y:S01]  /*46f0*/  FADD.FTZ R102, R10, R103 ;  /* 0x000000670a667221 */ /* 0x000fe20000010000 */
[----:B------:R-:W-:-:S02]  /*4700*/  @!P1 VIADD R89, R2, 0x2e840 ;  /* 0x0002e84002599836 */ /* 0x000fc40000000000 */
[--C-:B------:R-:W-:Y:S01]  /*4710*/  FFMA.FTZ R109, R123, UR38, -R52.reuse ;  /* 0x000000267b6d7c23 */ /* 0x100fe20008010834 */
[----:B------:R-:W-:-:S01]  /*4720*/  FFMA.FTZ R120, R131, UR38, -R52 ;  /* 0x0000002683787c23 */ /* 0x000fc20008010834 */
[----:B------:R-:W-:Y:S01]  /*4730*/  FADD.FTZ R103, R11, R102 ;  /* 0x000000660b677221 */ /* 0x000fe20000010000 */
[----:B------:R-:W-:-:S01]  /*4740*/  FFMA.FTZ R123, R134, UR38, -R52 ;  /* 0x00000026867b7c23 */ /* 0x000fc20008010834 */
[----:B------:R-:W0:Y:S01]  /*4750*/  MUFU.EX2 R53, R53 ;  /* 0x0000003500357308 */ /* 0x000e220000000800 */
[----:B-1----:R-:W-:-:S01]  /*4760*/  FADD.FTZ R127, R105, R130 ;  /* 0x00000082697f7221 */ /* 0x002fc20000010000 */
[----:B------:R-:W-:Y:S01]  /*4770*/  @!P1 PRMT R89, RZ, 0x654, R89 ;  /* 0x00000654ff599816 */ /* 0x000fe20000000059 */
[----:B------:R-:W-:-:S01]  /*4780*/  FADD.FTZ R102, R12, R103 ;  /* 0x000000670c667221 */ /* 0x000fc20000010000 */
[--C-:B------:R-:W-:Y:S01]  /*4790*/  FFMA.FTZ R124, R135, UR38, -R52.reuse ;  /* 0x00000026877c7c23 */ /* 0x100fe20008010834 */
[----:B------:R-:W-:-:S01]  /*47a0*/  FFMA.FTZ R106, R106, UR38, -R52 ;  /* 0x000000266a6a7c23 */ /* 0x000fc20008010834 */
[----:B------:R1:W-:Y:S01]  /*47b0*/  @!P1 SYNCS.ARRIVE.TRANS64.RED.A1T0 RZ, [R89+URZ], RZ ;  /* 0x000000ff59ff99a7 */ /* 0x0003e2000810043f */
[----:B------:R-:W-:-:S01]  /*47c0*/  FFMA.FTZ R107, R107, UR38, -R52 ;  /* 0x000000266b6b7c23 */ /* 0x000fc20008010834 */
[----:B------:R-:W3:Y:S01]  /*47d0*/  MUFU.EX2 R104, R104 ;  /* 0x0000006800687308 */ /* 0x000ee20000000800 */
[----:B--2---:R-:W-:-:S01]  /*47e0*/  FADD.FTZ R130, R112, R127 ;  /* 0x0000007f70827221 */ /* 0x004fc20000010000 */
[--C-:B------:R-:W-:Y:S01]  /*47f0*/  FFMA.FTZ R97, R97, UR38, -R52.reuse ;  /* 0x0000002661617c23 */ /* 0x100fe20008010834 */
[----:B------:R-:W-:-:S01]  /*4800*/  FFMA.FTZ R100, R100, UR38, -R52 ;  /* 0x0000002664647c23 */ /* 0x000fc20008010834 */
[--C-:B------:R-:W-:Y:S01]  /*4810*/  FFMA.FTZ R83, R83, UR38, -R52.reuse ;  /* 0x0000002653537c23 */ /* 0x100fe20008010834 */
[----:B------:R-:W-:-:S01]  /*4820*/  FFMA.FTZ R71, R71, UR38, -R52 ;  /* 0x0000002647477c23 */ /* 0x000fc20008010834 */
[----:B-1----:R-:W-:Y:S01]  /*4830*/  FFMA.FTZ R89, R93, UR38, -R52 ;  /* 0x000000265d597c23 */ /* 0x002fe20008010834 */
[----:B------:R-:W-:-:S01]  /*4840*/  FADD.FTZ R93, R13, R102 ;  /* 0x000000660d5d7221 */ /* 0x000fc20000010000 */
[----:B------:R-:W1:Y:S01]  /*4850*/  MUFU.EX2 R116, R116 ;  /* 0x0000007400747308 */ /* 0x000e620000000800 */
[----:B0-----:R-:W-:-:S01]  /*4860*/  FADD.FTZ R127, R53, R130 ;  /* 0x00000082357f7221 */ /* 0x001fc20000010000 */
[----:B------:R-:W-:Y:S01]  /*4870*/  FFMA.FTZ R85, R85, UR38, -R52 ;  /* 0x0000002655557c23 */ /* 0x000fe20008010834 */
[----:B------:R-:W-:-:S01]  /*4880*/  FADD.FTZ R130, R14, R93 ;  /* 0x0000005d0e827221 */ /* 0x000fc20000010000 */
[--C-:B------:R-:W-:Y:S01]  /*4890*/  FFMA.FTZ R93, R67, UR38, -R52.reuse ;  /* 0x00000026435d7c23 */ /* 0x100fe20008010834 */
[----:B------:R-:W-:Y:S01]  /*48a0*/  F2FP.SATFINITE.E4M3.F32.PACK_AB_MERGE_C R225, R112, R105, RZ ;  /* 0x0000006970e1723e */ /* 0x000fe200048070ff */
[----:B------:R-:W-:Y:S01]  /*48b0*/  FFMA.FTZ R92, R92, UR38, -R52 ;  /* 0x000000265c5c7c23 */ /* 0x000fe20008010834 */
[----:B------:R-:W-:-:S01]  /*48c0*/  FADD.FTZ R103, R15, R130 ;  /* 0x000000820f677221 */ /* 0x000fc20000010000 */
[----:B------:R-:W0:Y:S01]  /*48d0*/  MUFU.EX2 R117, R117 ;  /* 0x0000007500757308 */ /* 0x000e220000000800 */
[----:B---3--:R-:W-:-:S01]  /*48e0*/  FADD.FTZ R127, R104, R127 ;  /* 0x0000007f687f7221 */ /* 0x008fc20000010000 */
[----:B------:R-:W-:Y:S01]  /*48f0*/  F2FP.SATFINITE.E4M3.F32.PACK_AB_MERGE_C R225, R49, R6, R225 ;  /* 0x0000000631e1723e */ /* 0x000fe200048070e1 */
[----:B------:R-:W-:-:S01]  /*4900*/  FADD.FTZ R130, R20, R103 ;  /* 0x0000006714827221 */ /* 0x000fc20000010000 */
        /* <DEDUP_REMOVED lines=16> */
[----:B------:R-:W-:-:S03]  /*4a10*/  IMAD.MOV.U32 R49, RZ, RZ, R87 ;  /* 0x000000ffff317224 */ /* 0x000fc600078e0057 */
[----:B------:R-:W-:Y:S01]  /*4a20*/  F2FP.SATFINITE.E4M3.F32.PACK_AB_MERGE_C R227, R104, R53, R227 ;  /* 0x0000003568e3723e */ /* 0x000fe200048070e3 */
[----:B------:R-:W0:Y:S01]  /*4a30*/  MUFU.EX2 R121, R121 ;  /* 0x0000007900797308 */ /* 0x000e220000000800 */
[----:B--2---:R-:W-:-:S01]  /*4a40*/  FADD.FTZ R102, R108, R67 ;  /* 0x000000436c667221 */ /* 0x004fc20000010000 */
[----:B------:R-:W-:Y:S01]  /*4a50*/  FADD.FTZ R67, R21, R130 ;  /* 0x0000008215437221 */ /* 0x000fe20000010000 */
[----:B------:R-:W-:-:S05]  /*4a60*/  IMAD.MOV.U32 R53, RZ, RZ, R87 ;  /* 0x000000ffff357224 */ /* 0x000fca00078e0057 */
[----:B------:R-:W2:Y:S01]  /*4a70*/  MUFU.EX2 R122, R122 ;  /* 0x0000007a007a7308 */ /* 0x000ea20000000800 */
[----:B-1----:R-:W-:-:S07]  /*4a80*/  FADD.FTZ R102, R109, R102 ;  /* 0x000000666d667221 */ /* 0x002fce0000010000 */
[----:B------:R-:W1:Y:S01]  /*4a90*/  MUFU.EX2 R113, R113 ;  /* 0x0000007100717308 */ /* 0x000e620000000800 */
[----:B0-----:R-:W-:-:S01]  /*4aa0*/  FADD.FTZ R103, R121, R102 ;  /* 0x0000006679677221 */ /* 0x001fc20000010000 */
[----:B------:R-:W-:Y:S01]  /*4ab0*/  FADD.FTZ R102, R56, R67 ;  /* 0x0000004338667221 */ /* 0x000fe20000010000 */
[----:B------:R-:W-:-:S05]  /*4ac0*/  IMAD.MOV.U32 R56, RZ, RZ, R87 ;  /* 0x000000ffff387224 */ /* 0x000fca00078e0057 */
[----:B------:R-:W0:Y:S01]  /*4ad0*/  MUFU.EX2 R120, R120 ;  /* 0x0000007800787308 */ /* 0x000e220000000800 */
[----:B--2---:R-:W-:-:S01]  /*4ae0*/  FADD.FTZ R130, R122, R103 ;  /* 0x000000677a827221 */ /* 0x004fc20000010000 */
[----:B------:R-:W-:Y:S01]  /*4af0*/  FADD.FTZ R103, R37, R102 ;  /* 0x0000006625677221 */ /* 0x000fe20000010000 */
[----:B------:R-:W-:-:S01]  /*4b00*/  FFMA.FTZ R102, R54, UR38, -R52 ;  /* 0x0000002636667c23 */ /* 0x000fc20008010834 */
[----:B------:R-:W-:Y:S01]  /*4b10*/  F2FP.SATFINITE.E4M3.F32.PACK_AB_MERGE_C R221, R122, R121, RZ ;  /* 0x000000797add723e */ /* 0x000fe200048070ff */
[----:B------:R-:W-:-:S03]  /*4b20*/  IMAD.MOV.U32 R37, RZ, RZ, R87 ;  /* 0x000000ffff257224 */ /* 0x000fc600078e0057 */
[----:B------:R-:W2:Y:S01]  /*4b30*/  MUFU.EX2 R123, R123 ;  /* 0x0000007b007b7308 */ /* 0x000ea20000000800 */
[----:B-1----:R-:W-:-:S01]  /*4b40*/  FADD.FTZ R127, R113, R130 ;  /* 0x00000082717f7221 */ /* 0x002fc20000010000 */
[----:B------:R-:W-:Y:S01]  /*4b50*/  FADD.FTZ R130, R60, R103 ;  /* 0x000000673c827221 */ /* 0x000fe20000010000 */
[----:B------:R-:W-:Y:S01]  /*4b60*/  F2FP.SATFINITE.E4M3.F32.PACK_AB_MERGE_C R221, R109, R108, R221 ;  /* 0x0000006c6ddd723e */ /* 0x000fe200048070dd */
[----:B------:R-:W-:Y:S02]  /*4b70*/  IMAD.MOV.U32 R60, RZ, RZ, R87 ;  /* 0x000000ffff3c7224 */ /* 0x000fe400078e0057 */
[----:B------:R-:W-:-:S01]  /*4b80*/  FADD.FTZ R103, R57, R130 ;  /* 0x0000008239677221 */ /* 0x000fc20000010000 */
[----:B------:R-:W-:Y:S01]  /*4b90*/  IMAD.MOV.U32 R57, RZ, RZ, R87 ;  /* 0x000000ffff397224 */ /* 0x000fe200078e0057 */
[----:B------:R-:W1:Y:S01]  /*4ba0*/  MUFU.EX2 R124, R124 ;  /* 0x0000007c007c7308 */ /* 0x000e620000000800 */
[----:B0-----:R-:W-:-:S07]  /*4bb0*/  FADD.FTZ R54, R120, R127 ;  /* 0x0000007f78367221 */ /* 0x001fce0000010000 */
[----:B------:R-:W0:Y:S01]  /*4bc0*/  MUFU.EX2 R106, R106 ;  /* 0x0000006a006a7308 */ /* 0x000e220000000800 */
[----:B--2---:R-:W-:-:S01]  /*4bd0*/  FADD.FTZ R127, R123, R54 ;  /* 0x000000367b7f7221 */ /* 0x004fc20000010000 */
[----:B------:R-:W-:Y:S01]  /*4be0*/  FADD.FTZ R54, R64, R103 ;  /* 0x0000006740367221 */ /* 0x000fe20000010000 */
[----:B------:R-:W-:-:S03]  /*4bf0*/  IMAD.MOV.U32 R64, RZ, RZ, R87 ;  /* 0x000000ffff407224 */ /* 0x000fc600078e0057 */
[----:B------:R-:W-:Y:S02]  /*4c00*/  FADD.FTZ R103, R61, R54 ;  /* 0x000000363d677221 */ /* 0x000fe40000010000 */
[----:B------:R-:W2:Y:S01]  /*4c10*/  MUFU.EX2 R107, R107 ;  /* 0x0000006b006b7308 */ /* 0x000ea20000000800 */
[----:B-1----:R-:W-:-:S01]  /*4c20*/  FADD.FTZ R127, R124, R127 ;  /* 0x0000007f7c7f7221 */ /* 0x002fc20000010000 */
[----:B------:R-:W-:-:S04]  /*4c30*/  F2FP.SATFINITE.E4M3.F32.PACK_AB_MERGE_C R223, R124, R123, RZ ;  /* 0x0000007b7cdf723e */ /* 0x000fc800048070ff */
[----:B------:R-:W-:Y:S02]  /*4c40*/  F2FP.SATFINITE.E4M3.F32.PACK_AB_MERGE_C R223, R120, R113, R223 ;  /* 0x0000007178df723e */ /* 0x000fe400048070df */
[----:B------:R-:W1:Y:S08]  /*4c50*/  MUFU.EX2 R125, R125 ;  /* 0x0000007d007d7308 */ /* 0x000e700000000800 */
[----:B------:R3:W-:Y:S08]  /*4c60*/  MUFU.EX2 R2, R99 ;  /* 0x0000006300027308 */ /* 0x0007f00000000800 */
[----:B------:R-:W4:Y:S01]  /*4c70*/  MUFU.EX2 R126, R126 ;  /* 0x0000007e007e7308 */ /* 0x000f220000000800 */
[----:B---3--:R-:W-:-:S07]  /*4c80*/  FFMA.FTZ R99, R70, UR38, -R52 ;  /* 0x0000002646637c23 */ /* 0x008fce0008010834 */
[----:B------:R3:W-:Y:S08]  /*4c90*/  MUFU.EX2 R70, R97 ;  /* 0x0000006100467308 */ /* 0x0007f00000000800 */
[----:B------:R-:W5:Y:S01]  /*4ca0*/  MUFU.EX2 R110, R110 ;  /* 0x0000006e006e7308 */ /* 0x000f620000000800 */
[----:B---3--:R-:W-:-:S07]  /*4cb0*/  FFMA.FTZ R97, R50, UR38, -R52 ;  /* 0x0000002632617c23 */ /* 0x008fce0008010834 */
[----:B------:R3:W-:Y:S08]  /*4cc0*/  MUFU.EX2 R50, R93 ;  /* 0x0000005d00327308 */ /* 0x0007f00000000800 */
[----:B------:R1:W-:Y:S01]  /*4cd0*/  MUFU.EX2 R67, R100 ;  /* 0x0000006400437308 */ /* 0x0003e20000000800 */
[----:B---3--:R-:W-:-:S01]  /*4ce0*/  FFMA.FTZ R93, R30, UR38, -R52 ;  /* 0x000000261e5d7c23 */ /* 0x008fc20008010834 */
[----:B0-----:R-:W-:Y:S01]  /*4cf0*/  FADD.FTZ R30, R106, R127 ;  /* 0x0000007f6a1e7221 */ /* 0x001fe20000010000 */
[----:B------:R-:W-:-:S03]  /*4d00*/  FFMA.FTZ R52, R101, UR38, -R52 ;  /* 0x0000002665347c23 */ /* 0x000fc60008010834 */
[----:B--2---:R-:W-:Y:S02]  /*4d10*/  FADD.FTZ R30, R107, R30 ;  /* 0x0000001e6b1e7221 */ /* 0x004fe40000010000 */
[----:B------:R-:W0:Y:S01]  /*4d20*/  MUFU.EX2 R111, R111 ;  /* 0x0000006f006f7308 */ /* 0x000e220000000800 */
[----:B-1----:R-:W-:-:S01]  /*4d30*/  FADD.FTZ R100, R68, R103 ;  /* 0x0000006744647221 */ /* 0x002fc20000010000 */
[----:B------:R-:W-:Y:S01]  /*4d40*/  FADD.FTZ R127, R125, R30 ;  /* 0x0000001e7d7f7221 */ /* 0x000fe20000010000 */
[C---:B----4-:R-:W-:Y:S02]  /*4d50*/  F2FP.SATFINITE.E4M3.F32.PACK_AB_MERGE_C R125, R126.reuse, R125, RZ ;  /* 0x0000007d7e7d723e */ /* 0x050fe400048070ff */
[----:B------:R-:W-:Y:S01]  /*4d60*/  FADD.FTZ R103, R65, R100 ;  /* 0x0000006441677221 */ /* 0x000fe20000010000 */
[----:B------:R-:W-:-:S01]  /*4d70*/  FADD.FTZ R127, R126, R127 ;  /* 0x0000007f7e7f7221 */ /* 0x000fc20000010000 */
[C---:B------:R-:W-:Y:S01]  /*4d80*/  F2FP.SATFINITE.E4M3.F32.PACK_AB_MERGE_C R65, R72.reuse, R65, RZ ;  /* 0x000000414841723e */ /* 0x040fe200048070ff */
[----:B------:R-:W1:Y:S01]  /*4d90*/  MUFU.EX2 R115, R115 ;  /* 0x0000007300737308 */ /* 0x000e620000000800 */
[----:B------:R-:W-:-:S01]  /*4da0*/  FADD.FTZ R100, R72, R103 ;  /* 0x0000006748647221 */ /* 0x000fc20000010000 */
[----:B-----5:R-:W-:Y:S01]  /*4db0*/  FADD.FTZ R10, R110, R127 ;  /* 0x0000007f6e0a7221 */ /* 0x020fe20000010000 */
[----:B------:R-:W-:Y:S01]  /*4dc0*/  F2FP.SATFINITE.E4M3.F32.PACK_AB_MERGE_C R216, R68, R61, R65 ;  /* 0x0000003d44d8723e */ /* 0x000fe20004807041 */
[----:B------:R-:W-:Y:S01]  /*4dd0*/  IMAD.MOV.U32 R72, RZ, RZ, R87 ;  /* 0x000000ffff487224 */ /* 0x000fe200078e0057 */
[----:B------:R-:W-:Y:S01]  /*4de0*/  F2FP.SATFINITE.E4M3.F32.PACK_AB_MERGE_C R217, R107, R106, R125 ;  /* 0x0000006a6bd9723e */ /* 0x000fe2000480707d */
[----:B------:R-:W-:-:S02]  /*4df0*/  IMAD.MOV.U32 R68, RZ, RZ, R87 ;  /* 0x000000ffff447224 */ /* 0x000fc400078e0057 */
[----:B------:R-:W2:Y:S01]  /*4e00*/  MUFU.EX2 R118, R118 ;  /* 0x0000007600767308 */ /* 0x000ea20000000800 */
[----:B0-----:R-:W-:-:S01]  /*4e10*/  FADD.FTZ R10, R111, R10 ;  /* 0x0000000a6f0a7221 */ /* 0x001fc20000010000 */
[--C-:B------:R-:W-:Y:S02]  /*4e20*/  IMAD.MOV.U32 R65, RZ, RZ, R87.reuse ;  /* 0x000000ffff417224 */ /* 0x100fe400078e0057 */
[----:B------:R-:W-:-:S04]  /*4e30*/  IMAD.MOV.U32 R61, RZ, RZ, R87 ;  /* 0x000000ffff3d7224 */ /* 0x000fc800078e0057 */
[----:B------:R0:W-:Y:S01]  /*4e40*/  MUFU.EX2 R54, R71 ;  /* 0x0000004700367308 */ /* 0x0001e20000000800 */
[----:B-1----:R-:W-:-:S07]  /*4e50*/  FADD.FTZ R21, R115, R10 ;  /* 0x0000000a73157221 */ /* 0x002fce0000010000 */
[----:B------:R-:W1:Y:S01]  /*4e60*/  MUFU.EX2 R83, R83 ;  /* 0x0000005300537308 */ /* 0x000e620000000800 */
[----:B0-----:R-:W-:-:S01]  /*4e70*/  FADD.FTZ R71, R73, R100 ;  /* 0x0000006449477221 */ /* 0x001fc20000010000 */
[C---:B--2---:R-:W-:Y:S01]  /*4e80*/  FADD.FTZ R10, R118.reuse, R21 ;  /* 0x00000015760a7221 */ /* 0x044fe20000010000 */
[----:B------:R-:W-:Y:S02]  /*4e90*/  F2FP.SATFINITE.E4M3.F32.PACK_AB_MERGE_C R115, R118, R115, RZ ;  /* 0x000000737673723e */ /* 0x000fe400048070ff */
[----:B------:R-:W-:Y:S01]  /*4ea0*/  FADD.FTZ R100, R74, R71 ;  /* 0x000000474a647221 */ /* 0x000fe20000010000 */
[----:B------:R-:W-:Y:S01]  /*4eb0*/  IMAD.MOV.U32 R71, RZ, RZ, R87 ;  /* 0x000000ffff477224 */ /* 0x000fe200078e0057 */
[----:B------:R-:W-:Y:S01]  /*4ec0*/  F2FP.SATFINITE.E4M3.F32.PACK_AB_MERGE_C R219, R111, R110, R115 ;  /* 0x0000006e6fdb723e */ /* 0x000fe20004807073 */
[----:B------:R-:W0:Y:S01]  /*4ed0*/  MUFU.EX2 R114, R114 ;  /* 0x0000007200727308 */ /* 0x000e220000000800 */
[----:B------:R-:W-:-:S01]  /*4ee0*/  FADD.FTZ R13, R75, R100 ;  /* 0x000000644b0d7221 */ /* 0x000fc20000010000 */
[----:B------:R-:W-:-:S03]  /*4ef0*/  F2FP.SATFINITE.E4M3.F32.PACK_AB_MERGE_C R75, R78, R75, RZ ;  /* 0x0000004b4e4b723e */ /* 0x000fc600048070ff */
[----:B------:R-:W-:Y:S01]  /*4f00*/  FADD.FTZ R13, R78, R13 ;  /* 0x0000000d4e0d7221 */ /* 0x000fe20000010000 */
[----:B------:R-:W-:Y:S01]  /*4f10*/  F2FP.SATFINITE.E4M3.F32.PACK_AB_MERGE_C R218, R74, R73, R75 ;  /* 0x000000494ada723e */ /* 0x000fe2000480704b */
[----:B------:R-:W-:Y:S01]  /*4f20*/  IMAD.MOV.U32 R78, RZ, RZ, R87 ;  /* 0x000000ffff4e7224 */ /* 0x000fe200078e0057 */
[----:B------:R-:W2:Y:S01]  /*4f30*/  MUFU.EX2 R119, R119 ;  /* 0x0000007700777308 */ /* 0x000ea20000000800 */
[----:B------:R-:W-:-:S01]  /*4f40*/  FADD.FTZ R14, R76, R13 ;  /* 0x0000000d4c0e7221 */ /* 0x000fc20000010000 */
[----:B-1----:R-:W-:Y:S01]  /*4f50*/  FADD.FTZ R13, R83, R10 ;  /* 0x0000000a530d7221 */ /* 0x002fe20000010000 */
[--C-:B------:R-:W-:Y:S02]  /*4f60*/  IMAD.MOV.U32 R75, RZ, RZ, R87.reuse ;  /* 0x000000ffff4b7224 */ /* 0x100fe400078e0057 */
[----:B------:R-:W-:Y:S01]  /*4f70*/  FADD.FTZ R14, R77, R14 ;  /* 0x0000000e4d0e7221 */ /* 0x000fe20000010000 */
[----:B------:R-:W-:Y:S02]  /*4f80*/  IMAD.MOV.U32 R74, RZ, RZ, R87 ;  /* 0x000000ffff4a7224 */ /* 0x000fe400078e0057 */
[----:B------:R-:W1:Y:S01]  /*4f90*/  MUFU.EX2 R128, R128 ;  /* 0x0000008000807308 */ /* 0x000e620000000800 */
[----:B0-----:R-:W-:-:S01]  /*4fa0*/  FADD.FTZ R10, R114, R13 ;  /* 0x0000000d720a7221 */ /* 0x001fc20000010000 */
[----:B------:R-:W-:Y:S01]  /*4fb0*/  FADD.FTZ R13, R79, R14 ;  /* 0x0000000e4f0d7221 */ /* 0x000fe20000010000 */
[----:B------:R-:W-:Y:S01]  /*4fc0*/  F2FP.SATFINITE.E4M3.F32.PACK_AB_MERGE_C R79, R90, R79, RZ ;  /* 0x0000004f5a4f723e */ /* 0x000fe200048070ff */
[----:B------:R-:W-:-:S03]  /*4fd0*/  IMAD.MOV.U32 R73, RZ, RZ, R87 ;  /* 0x000000ffff497224 */ /* 0x000fc600078e0057 */
        /* <DEDUP_REMOVED lines=10> */
[----:B------:R-:W-:Y:S01]  /*5080*/  FADD.FTZ R10, R58, R13 ;  /* 0x0000000d3a0a7221 */ /* 0x000fe20000010000 */
[----:B------:R-:W-:-:S03]  /*5090*/  F2FP.SATFINITE.E4M3.F32.PACK_AB_MERGE_C R119, R128, R119, RZ ;  /* 0x000000778077723e */ /* 0x000fc600048070ff */
[----:B------:R-:W-:Y:S01]  /*50a0*/  FADD.FTZ R5, R59, R10 ;  /* 0x0000000a3b057221 */ /* 0x000fe20000010000 */
[----:B------:R-:W-:Y:S01]  /*50b0*/  F2FP.SATFINITE.E4M3.F32.PACK_AB_MERGE_C R59, R66, R59, RZ ;  /* 0x0000003b423b723e */ /* 0x000fe200048070ff */
[----:B------:R-:W1:Y:S01]  /*50c0*/  MUFU.EX2 R95, R95 ;  /* 0x0000005f005f7308 */ /* 0x000e620000000800 */
[----:B0-----:R-:W-:-:S01]  /*50d0*/  FADD.FTZ R21, R91, R14 ;  /* 0x0000000e5b157221 */ /* 0x001fc20000010000 */
[----:B------:R-:W-:Y:S01]  /*50e0*/  FADD.FTZ R5, R66, R5 ;  /* 0x0000000542057221 */ /* 0x000fe20000010000 */
[----:B------:R-:W-:Y:S01]  /*50f0*/  F2FP.SATFINITE.E4M3.F32.PACK_AB_MERGE_C R213, R114, R83, R119 ;  /* 0x0000005372d5723e */ /* 0x000fe20004807077 */
[----:B------:R-:W-:Y:S01]  /*5100*/  IMAD.MOV.U32 R83, RZ, RZ, R87 ;  /* 0x000000ffff537224 */ /* 0x000fe200078e0057 */
[----:B------:R-:W-:Y:S01]  /*5110*/  F2FP.SATFINITE.E4M3.F32.PACK_AB_MERGE_C R214, R58, R81, R59 ;  /* 0x000000513ad6723e */ /* 0x000fe2000480703b */
[----:B------:R-:W-:Y:S01]  /*5120*/  FADD.FTZ R6, R62, R5 ;  /* 0x000000053e067221 */ /* 0x000fe20000010000 */
[----:B------:R-:W-:Y:S01]  /*5130*/  IMAD.MOV.U32 R81, RZ, RZ, R87 ;  /* 0x000000ffff517224 */ /* 0x000fe200078e0057 */
        /* <DEDUP_REMOVED lines=8> */
[----:B-1----:R-:W-:-:S07]  /*51c0*/  FADD.FTZ R13, R95, R8 ;  /* 0x000000085f0d7221 */ /* 0x002fce0000010000 */
[----:B------:R-:W1:Y:S01]  /*51d0*/  MUFU.EX2 R89, R89 ;  /* 0x0000005900597308 */ /* 0x000e620000000800 */
[----:B0-----:R-:W-:-:S01]  /*51e0*/  FADD.FTZ R13, R98, R13 ;  /* 0x0000000d620d7221 */ /* 0x001fc20000010000 */
[----:B------:R-:W-:-:S03]  /*51f0*/  F2FP.SATFINITE.E4M3.F32.PACK_AB_MERGE_C R95, R98, R95, RZ ;  /* 0x0000005f625f723e */ /* 0x000fc600048070ff */
[----:B------:R-:W-:Y:S01]  /*5200*/  FADD.FTZ R8, R2, R13 ;  /* 0x0000000d02087221 */ /* 0x000fe20000010000 */
[----:B------:R-:W-:Y:S02]  /*5210*/  F2FP.SATFINITE.E4M3.F32.PACK_AB_MERGE_C R215, R94, R91, R95 ;  /* 0x0000005b5ed7723e */ /* 0x000fe4000480705f */
[----:B------:R-:W0:Y:S01]  /*5220*/  MUFU.EX2 R43, R43 ;  /* 0x0000002b002b7308 */ /* 0x000e220000000800 */
        /* <DEDUP_REMOVED lines=8> */
[C---:B0-----:R-:W-:Y:S01]  /*52b0*/  F2FP.SATFINITE.E4M3.F32.PACK_AB_MERGE_C R42, R43.reuse, R42, RZ ;  /* 0x0000002a2b2a723e */ /* 0x041fe200048070ff */
[----:B------:R-:W-:Y:S01]  /*52c0*/  FADD.FTZ R43, R43, R6 ;  /* 0x000000062b2b7221 */ /* 0x000fe20000010000 */
[----:B------:R-:W-:-:S01]  /*52d0*/  FADD.FTZ R11, R67, R70 ;  /* 0x00000046430b7221 */ /* 0x000fc20000010000 */
[--C-:B------:R-:W-:Y:S01]  /*52e0*/  IMAD.MOV.U32 R70, RZ, RZ, R87.reuse ;  /* 0x000000ffff467224 */ /* 0x100fe200078e0057 */
[----:B------:R-:W-:Y:S01]  /*52f0*/  F2FP.SATFINITE.E4M3.F32.PACK_AB_MERGE_C R208, R63, R62, R42 ;  /* 0x0000003e3fd0723e */ /* 0x000fe2000480702a */
[----:B------:R-:W-:Y:S02]  /*5300*/  IMAD.MOV.U32 R63, RZ, RZ, R87 ;  /* 0x000000ffff3f7224 */ /* 0x000fe400078e0057 */
[----:B------:R-:W0:Y:S01]  /*5310*/  MUFU.EX2 R26, R26 ;  /* 0x0000001a001a7308 */ /* 0x000e220000000800 */
[----:B--2---:R-:W-:-:S01]  /*5320*/  FADD.FTZ R6, R46, R43 ;  /* 0x0000002b2e067221 */ /* 0x004fc20000010000 */
[----:B------:R-:W-:-:S02]  /*5330*/  IMAD.MOV.U32 R62, RZ, RZ, R87 ;  /* 0x000000ffff3e7224 */ /* 0x000fc400078e0057 */
[--C-:B------:R-:W-:Y:S02]  /*5340*/  IMAD.MOV.U32 R43, RZ, RZ, R87.reuse ;  /* 0x000000ffff2b7224 */ /* 0x100fe400078e0057 */
[----:B------:R-:W-:Y:S02]  /*5350*/  IMAD.MOV.U32 R42, RZ, RZ, R87 ;  /* 0x000000ffff2a7224 */ /* 0x000fe400078e0057 */
[----:B------:R-:W2:Y:S01]  /*5360*/  MUFU.EX2 R99, R99 ;  /* 0x0000006300637308 */ /* 0x000ea20000000800 */
[----:B-1----:R-:W-:-:S01]  /*5370*/  FADD.FTZ R13, R51, R6 ;  /* 0x00000006330d7221 */ /* 0x002fc20000010000 */
[----:B------:R-:W-:-:S06]  /*5380*/  FADD.FTZ R6, R50, R11 ;  /* 0x0000000b32067221 */ /* 0x000fcc0000010000 */
[----:B------:R-:W1:Y:S01]  /*5390*/  MUFU.EX2 R27, R27 ;  /* 0x0000001b001b7308 */ /* 0x000e620000000800 */
[----:B0-----:R-:W-:-:S07]  /*53a0*/  FADD.FTZ R8, R26, R13 ;  /* 0x0000000d1a087221 */ /* 0x001fce0000010000 */
[----:B------:R-:W0:Y:S01]  /*53b0*/  MUFU.EX2 R31, R31 ;  /* 0x0000001f001f7308 */ /* 0x000e220000000800 */
[----:B--2---:R-:W-:-:S01]  /*53c0*/  FADD.FTZ R11, R99, R6 ;  /* 0x00000006630b7221 */ /* 0x004fc20000010000 */
[----:B------:R-:W-:-:S03]  /*53d0*/  F2FP.SATFINITE.E4M3.F32.PACK_AB_MERGE_C R99, R54, R99, RZ ;  /* 0x000000633663723e */ /* 0x000fc600048070ff */
[----:B------:R-:W-:Y:S01]  /*53e0*/  FADD.FTZ R11, R54, R11 ;  /* 0x0000000b360b7221 */ /* 0x000fe20000010000 */
[----:B------:R-:W-:Y:S01]  /*53f0*/  F2FP.SATFINITE.E4M3.F32.PACK_AB_MERGE_C R211, R50, R67, R99 ;  /* 0x0000004332d3723e */ /* 0x000fe20004807063 */
[----:B------:R-:W-:Y:S01]  /*5400*/  IMAD.MOV.U32 R67, RZ, RZ, R87 ;  /* 0x000000ffff437224 */ /* 0x000fe200078e0057 */
[----:B------:R-:W2:Y:S01]  /*5410*/  MUFU.EX2 R30, R92 ;  /* 0x0000005c001e7308 */ /* 0x000ea20000000800 */
[----:B-1----:R-:W-:-:S01]  /*5420*/  FADD.FTZ R8, R27, R8 ;  /* 0x000000081b087221 */ /* 0x002fc20000010000 */
[----:B------:R-:W-:Y:S01]  /*5430*/  F2FP.SATFINITE.E4M3.F32.PACK_AB_MERGE_C R26, R27, R26, RZ ;  /* 0x0000001a1b1a723e */ /* 0x000fe200048070ff */
[--C-:B------:R-:W-:Y:S02]  /*5440*/  IMAD.MOV.U32 R54, RZ, RZ, R87.reuse ;  /* 0x000000ffff367224 */ /* 0x100fe400078e0057 */
[--C-:B------:R-:W-:Y:S01]  /*5450*/  IMAD.MOV.U32 R50, RZ, RZ, R87.reuse ;  /* 0x000000ffff327224 */ /* 0x100fe200078e0057 */
[----:B------:R-:W-:Y:S01]  /*5460*/  F2FP.SATFINITE.E4M3.F32.PACK_AB_MERGE_C R210, R51, R46, R26 ;  /* 0x0000002e33d2723e */ /* 0x000fe2000480701a */
[----:B------:R-:W-:Y:S01]  /*5470*/  IMAD.MOV.U32 R51, RZ, RZ, R87 ;  /* 0x000000ffff337224 */ /* 0x000fe200078e0057 */
[----:B------:R-:W1:Y:S01]  /*5480*/  MUFU.EX2 R38, R38 ;  /* 0x0000002600267308 */ /* 0x000e620000000800 */
[----:B0-----:R-:W-:-:S01]  /*5490*/  FADD.FTZ R13, R31, R8 ;  /* 0x000000081f0d7221 */ /* 0x001fc20000010000 */
[----:B------:R-:W-:-:S02]  /*54a0*/  IMAD.MOV.U32 R46, RZ, RZ, R87 ;  /* 0x000000ffff2e7224 */ /* 0x000fc400078e0057 */
[--C-:B------:R-:W-:Y:S02]  /*54b0*/  IMAD.MOV.U32 R27, RZ, RZ, R87.reuse ;  /* 0x000000ffff1b7224 */ /* 0x100fe400078e0057 */
[----:B------:R-:W-:Y:S02]  /*54c0*/  IMAD.MOV.U32 R26, RZ, RZ, R87 ;  /* 0x000000ffff1a7224 */ /* 0x000fe400078e0057 */
        /* <DEDUP_REMOVED lines=11> */
[C---:B0-----:R-:W-:Y:S01]  /*5580*/  F2FP.SATFINITE.E4M3.F32.PACK_AB_MERGE_C R39, R40.reuse, R39, RZ ;  /* 0x000000272827723e */ /* 0x041fe200048070ff */
[----:B------:R-:W-:-:S03]  /*5590*/  FADD.FTZ R40, R40, R13 ;  /* 0x0000000d28287221 */ /* 0x000fc60000010000 */
[----:B------:R-:W-:Y:S01]  /*55a0*/  F2FP.SATFINITE.E4M3.F32.PACK_AB_MERGE_C R204, R38, R31, R39 ;  /* 0x0000001f26cc723e */ /* 0x000fe20004807027 */
[----:B------:R-:W-:Y:S02]  /*55b0*/  IMAD.MOV.U32 R39, RZ, RZ, R87 ;  /* 0x000000ffff277224 */ /* 0x000fe400078e0057 */
[----:B------:R-:W0:Y:S01]  /*55c0*/  MUFU.EX2 R97, R97 ;  /* 0x0000006100617308 */ /* 0x000e220000000800 */
[----:B--2---:R-:W-:-:S01]  /*55d0*/  FADD.FTZ R6, R47, R6 ;  /* 0x000000062f067221 */ /* 0x004fc20000010000 */
[----:B------:R-:W-:Y:S01]  /*55e0*/  F2FP.SATFINITE.E4M3.F32.PACK_AB_MERGE_C R88, R47, R88, RZ ;  /* 0x000000582f58723e */ /* 0x000fe200048070ff */
[--C-:B------:R-:W-:Y:S02]  /*55f0*/  IMAD.MOV.U32 R47, RZ, RZ, R87.reuse ;  /* 0x000000ffff2f7224 */ /* 0x100fe400078e0057 */
[--C-:B------:R-:W-:Y:S01]  /*5600*/  IMAD.MOV.U32 R38, RZ, RZ, R87.reuse ;  /* 0x000000ffff267224 */ /* 0x100fe200078e0057 */
[----:B------:R-:W-:Y:S01]  /*5610*/  F2FP.SATFINITE.E4M3.F32.PACK_AB_MERGE_C R205, R9, R30, R88 ;  /* 0x0000001e09cd723e */ /* 0x000fe20004807058 */
[----:B------:R-:W-:Y:S01]  /*5620*/  IMAD.MOV.U32 R31, RZ, RZ, R87 ;  /* 0x000000ffff1f7224 */ /* 0x000fe200078e0057 */
[----:B------:R-:W2:Y:S01]  /*5630*/  MUFU.EX2 R44, R44 ;  /* 0x0000002c002c7308 */ /* 0x000ea20000000800 */
[----:B-1----:R-:W-:-:S01]  /*5640*/  FADD.FTZ R11, R41, R40 ;  /* 0x00000028290b7221 */ /* 0x002fc20000010000 */
[----:B------:R-:W-:-:S02]  /*5650*/  IMAD.MOV.U32 R40, RZ, RZ, R87 ;  /* 0x000000ffff287224 */ /* 0x000fc400078e0057 */
[----:B------:R-:W-:-:S04]  /*5660*/  IMAD.MOV.U32 R30, RZ, RZ, R87 ;  /* 0x000000ffff1e7224 */ /* 0x000fc800078e0057 */
        /* <DEDUP_REMOVED lines=11> */
[C---:B-1----:R-:W-:Y:S01]  /*5720*/  F2FP.SATFINITE.E4M3.F32.PACK_AB_MERGE_C R102, R55.reuse, R102, RZ ;  /* 0x000000663766723e */ /* 0x042fe200048070ff */
[----:B------:R-:W-:-:S03]  /*5730*/  FADD.FTZ R55, R55, R2 ;  /* 0x0000000237377221 */ /* 0x000fc60000010000 */
[----:B------:R-:W-:Y:S01]  /*5740*/  F2FP.SATFINITE.E4M3.F32.PACK_AB_MERGE_C R207, R86, R97, R102 ;  /* 0x0000006156cf723e */ /* 0x000fe20004807066 */
[----:B------:R-:W-:Y:S02]  /*5750*/  IMAD.MOV.U32 R86, RZ, RZ, R87 ;  /* 0x000000ffff567224 */ /* 0x000fe400078e0057 */
[----:B------:R-:W1:Y:S01]  /*5760*/  MUFU.EX2 R82, R82 ;  /* 0x0000005200527308 */ /* 0x000e620000000800 */
[----:B0-----:R-:W-:-:S01]  /*5770*/  FADD.FTZ R11, R48, R11 ;  /* 0x0000000b300b7221 */ /* 0x001fc20000010000 */
[----:B------:R-:W-:Y:S01]  /*5780*/  F2FP.SATFINITE.E4M3.F32.PACK_AB_MERGE_C R45, R48, R45, RZ ;  /* 0x0000002d302d723e */ /* 0x000fe200048070ff */
[----:B------:R-:W-:-:S03]  /*5790*/  IMAD.MOV.U32 R48, RZ, RZ, R87 ;  /* 0x000000ffff307224 */ /* 0x000fc600078e0057 */
[----:B------:R-:W-:Y:S01]  /*57a0*/  F2FP.SATFINITE.E4M3.F32.PACK_AB_MERGE_C R206, R44, R41, R45 ;  /* 0x000000292cce723e */ /* 0x000fe2000480702d */
[----:B------:R-:W-:Y:S01]  /*57b0*/  IMAD.MOV.U32 R45, RZ, RZ, R87 ;  /* 0x000000ffff2d7224 */ /* 0x000fe200078e0057 */
[----:B------:R-:W0:Y:S01]  /*57c0*/  MUFU.EX2 R25, R25 ;  /* 0x0000001900197308 */ /* 0x000e220000000800 */
[----:B--2---:R-:W-:-:S01]  /*57d0*/  FADD.FTZ R2, R24, R11 ;  /* 0x0000000b18027221 */ /* 0x004fc20000010000 */
[--C-:B------:R-:W-:Y:S02]  /*57e0*/  IMAD.MOV.U32 R44, RZ, RZ, R87.reuse ;  /* 0x000000ffff2c7224 */ /* 0x100fe400078e0057 */
[----:B------:R-:W-:-:S04]  /*57f0*/  IMAD.MOV.U32 R41, RZ, RZ, R87 ;  /* 0x000000ffff297224 */ /* 0x000fc800078e0057 */
[----:B------:R2:W3:Y:S01]  /*5800*/  MUFU.EX2 R5, R84 ;  /* 0x0000005400057308 */ /* 0x0004e20000000800 */
[----:B-1----:R-:W-:-:S01]  /*5810*/  FADD.FTZ R6, R82, R55 ;  /* 0x0000003752067221 */ /* 0x002fc20000010000 */
[----:B------:R-:W-:-:S06]  /*5820*/  IMAD.MOV.U32 R55, RZ, RZ, R87 ;  /* 0x000000ffff377224 */ /* 0x000fcc00078e0057 */
[----:B------:R-:W1:Y:S01]  /*5830*/  MUFU.EX2 R28, R28 ;  /* 0x0000001c001c7308 */ /* 0x000e620000000800 */
[----:B0-----:R-:W-:-:S01]  /*5840*/  FADD.FTZ R11, R25, R2 ;  /* 0x00000002190b7221 */ /* 0x001fc20000010000 */
[----:B--2---:R-:W-:-:S06]  /*5850*/  IMAD.MOV.U32 R84, RZ, RZ, R87 ;  /* 0x000000ffff547224 */ /* 0x004fcc00078e0057 */
[----:B------:R-:W0:Y:S01]  /*5860*/  MUFU.EX2 R93, R93 ;  /* 0x0000005d005d7308 */ /* 0x000e220000000800 */
[----:B---3--:R-:W-:-:S07]  /*5870*/  FADD.FTZ R6, R5, R6 ;  /* 0x0000000605067221 */ /* 0x008fce0000010000 */
[----:B------:R-:W2:Y:S01]  /*5880*/  MUFU.EX2 R29, R29 ;  /* 0x0000001d001d7308 */ /* 0x000ea20000000800 */
[----:B-1----:R-:W-:-:S07]  /*5890*/  FADD.FTZ R2, R28, R11 ;  /* 0x0000000b1c027221 */ /* 0x002fce0000010000 */
[----:B------:R-:W1:Y:S01]  /*58a0*/  MUFU.EX2 R80, R80 ;  /* 0x0000005000507308 */ /* 0x000e620000000800 */
[----:B0-----:R-:W-:-:S07]  /*58b0*/  FADD.FTZ R9, R93, R6 ;  /* 0x000000065d097221 */ /* 0x001fce0000010000 */
[----:B------:R-:W0:Y:S01]  /*58c0*/  MUFU.EX2 R32, R32 ;  /* 0x0000002000207308 */ /* 0x000e220000000800 */
[C---:B--2---:R-:W-:Y:S01]  /*58d0*/  F2FP.SATFINITE.E4M3.F32.PACK_AB_MERGE_C R28, R29.reuse, R28, RZ ;  /* 0x0000001c1d1c723e */ /* 0x044fe200048070ff */
[----:B------:R-:W-:-:S03]  /*58e0*/  FADD.FTZ R29, R29, R2 ;  /* 0x000000021d1d7221 */ /* 0x000fc60000010000 */
[----:B------:R-:W-:Y:S01]  /*58f0*/  F2FP.SATFINITE.E4M3.F32.PACK_AB_MERGE_C R200, R25, R24, R28 ;  /* 0x0000001819c8723e */ /* 0x000fe2000480701c */
[----:B------:R-:W-:Y:S02]  /*5900*/  IMAD.MOV.U32 R28, RZ, RZ, R87 ;  /* 0x000000ffff1c7224 */ /* 0x000fe400078e0057 */
[----:B------:R-:W2:Y:S01]  /*5910*/  MUFU.EX2 R34, R34 ;  /* 0x0000002200227308 */ /* 0x000ea20000000800 */
[----:B-1----:R-:W-:-:S01]  /*5920*/  FADD.FTZ R9, R80, R9 ;  /* 0x0000000950097221 */ /* 0x002fc20000010000 */
[----:B------:R-:W-:Y:S01]  /*5930*/  F2FP.SATFINITE.E4M3.F32.PACK_AB_MERGE_C R93, R80, R93, RZ ;  /* 0x0000005d505d723e */ /* 0x000fe200048070ff */
[--C-:B------:R-:W-:Y:S02]  /*5940*/  IMAD.MOV.U32 R80, RZ, RZ, R87.reuse ;  /* 0x000000ffff507224 */ /* 0x100fe400078e0057 */
[----:B------:R-:W-:Y:S01]  /*5950*/  IMAD.MOV.U32 R25, RZ, RZ, R87 ;  /* 0x000000ffff197224 */ /* 0x000fe200078e0057 */
[----:B------:R-:W-:Y:S01]  /*5960*/  F2FP.SATFINITE.E4M3.F32.PACK_AB_MERGE_C R201, R5, R82, R93 ;  /* 0x0000005205c9723e */ /* 0x000fe2000480705d */
[----:B------:R-:W-:Y:S01]  /*5970*/  IMAD.MOV.U32 R82, RZ, RZ, R87 ;  /* 0x000000ffff527224 */ /* 0x000fe200078e0057 */
[----:B------:R-:W1:Y:S01]  /*5980*/  MUFU.EX2 R33, R33 ;  /* 0x0000002100217308 */ /* 0x000e620000000800 */
[----:B0-----:R-:W-:-:S01]  /*5990*/  FADD.FTZ R2, R32, R29 ;  /* 0x0000001d20027221 */ /* 0x001fc20000010000 */
[----:B------:R-:W-:-:S02]  /*59a0*/  IMAD.MOV.U32 R29, RZ, RZ, R87 ;  /* 0x000000ffff1d7224 */ /* 0x000fc400078e0057 */
[----:B------:R-:W-:-:S04]  /*59b0*/  IMAD.MOV.U32 R24, RZ, RZ, R87 ;  /* 0x000000ffff187224 */ /* 0x000fc800078e0057 */
[----:B------:R-:W0:Y:S01]  /*59c0*/  MUFU.EX2 R35, R35 ;  /* 0x0000002300237308 */ /* 0x000e220000000800 */
[----:B--2---:R-:W-:-:S07]  /*59d0*/  FADD.FTZ R6, R34, R9 ;  /* 0x0000000922067221 */ /* 0x004fce0000010000 */
[----:B------:R-:W-:Y:S01]  /*59e0*/  MUFU.EX2 R36, R36 ;  /* 0x0000002400247308 */ /* 0x000fe20000000800 */
[----:B-1----:R-:W-:-:S07]  /*59f0*/  FADD.FTZ R5, R33, R2 ;  /* 0x0000000221057221 */ /* 0x002fce0000010000 */
[----:B------:R-:W1:Y:S01]  /*5a00*/  MUFU.EX2 R3, R3 ;  /* 0x0000000300037308 */ /* 0x000e620000000800 */
[----:B0-----:R-:W-:-:S07]  /*5a10*/  FADD.FTZ R6, R35, R6 ;  /* 0x0000000623067221 */ /* 0x001fce0000010000 */
[----:B------:R-:W-:Y:S08]  /*5a20*/  MUFU.EX2 R69, R69 ;  /* 0x0000004500457308 */ /* 0x000ff00000000800 */
[----:B------:R-:W0:Y:S01]  /*5a30*/  MUFU.EX2 R52, R52 ;  /* 0x0000003400347308 */ /* 0x000e220000000800 */
[----:B-1----:R-:W-:Y:S01]  /*5a40*/  F2FP.SATFINITE.E4M3.F32.PACK_AB_MERGE_C R2, R3, R36, RZ ;  /* 0x000000240302723e */ /* 0x002fe200048070ff */
[----:B------:R-:W-:-:S03]  /*5a50*/  FADD.FTZ R36, R36, R5 ;  /* 0x0000000524247221 */ /* 0x000fc60000010000 */
[----:B------:R-:W-:Y:S01]  /*5a60*/  F2FP.SATFINITE.E4M3.F32.PACK_AB_MERGE_C R202, R33, R32, R2 ;  /* 0x0000002021ca723e */ /* 0x000fe20004807002 */
[----:B------:R-:W-:-:S01]  /*5a70*/  FADD.FTZ R3, R3, R36 ;  /* 0x0000002403037221 */ /* 0x000fc20000010000 */
[--C-:B------:R-:W-:Y:S02]  /*5a80*/  IMAD.MOV.U32 R36, RZ, RZ, R87.reuse ;  /* 0x000000ffff247224 */ /* 0x100fe400078e0057 */
[--C-:B------:R-:W-:Y:S02]  /*5a90*/  IMAD.MOV.U32 R33, RZ, RZ, R87.reuse ;  /* 0x000000ffff217224 */ /* 0x100fe400078e0057 */
[----:B------:R-:W-:Y:S01]  /*5aa0*/  IMAD.MOV.U32 R32, RZ, RZ, R87 ;  /* 0x000000ffff207224 */ /* 0x000fe200078e0057 */
[----:B0-----:R-:W-:Y:S01]  /*5ab0*/  F2FP.SATFINITE.E4M3.F32.PACK_AB_MERGE_C R8, R52, R69, RZ ;  /* 0x000000453408723e */ /* 0x001fe200048070ff */
        /* <DEDUP_REMOVED lines=43> */
[----:B------:R-:W-:-:S05]  /*5d70*/  UMOV UR57, UR55 ;  /* 0x0000003700397c82 */ /* 0x000fca0008000000 */
.L_x_7340:
[----:B------:R-:W-:Y:S01]  /*5d80*/  ISETP.NE.AND P3, PT, RZ, UR44, PT ;  /* 0x0000002cff007c0c */ /* 0x000fe2000bf65270 */
[----:B------:R-:W-:-:S04]  /*5d90*/  UISETP.NE.AND UP0, UPT, UR57, 0x1, UPT ;  /* 0x000000013900788c */ /* 0x000fc8000bf05270 */
[----:B------:R-:W-:-:S04]  /*5da0*/  USEL UR46, URZ, 0x1, UP0 ;  /* 0x000000013f2e7887 */ /* 0x000fc80008000000 */
[----:B------:R-:W-:-:S04]  /*5db0*/  ULOP3.LUT UR46, UR58, UR46, URZ, 0x3c, !UPT ;  /* 0x0000002e3a2e7292 */ /* 0x000fc8000f8e3c3f */
[----:B------:R-:W-:Y:S08]  /*5dc0*/  @P3 BRA `(.L_x_7331) ;  /* 0x0000000000383947 */ /* 0x000ff00003800000 */
[----:B------:R-:W-:Y:S05]  /*5dd0*/  @!P0 BRA `(.L_x_7332) ;  /* 0x0000000000048947 */ /* 0x000fea0003800000 */
[----:B------:R-:W-:Y:S01]  /*5de0*/  BPT.TRAP 0x1 ;  /* 0x000000040000795c */ /* 0x000fe20000300000 */
.L_x_7332:
        /* <DEDUP_REMOVED lines=9> */
.L_x_7333:
[----:B-1----:R-:W-:Y:S05]  /*5e80*/  @P2 BRA `(.L_x_7331) ;  /* 0x0000000000082947 */ /* 0x002fea0003800000 */
[----:B------:R-:W1:Y:S02]  /*5e90*/  SYNCS.PHASECHK.TRANS64.TRYWAIT P2, [UR6+0x2e830], R0 ;  /* 0x02e83000ff0075a7 */ /* 0x000e640008040146 */
[----:B-1----:R-:W-:Y:S05]  /*5ea0*/  @!P2 BRA `(.L_x_7334) ;  /* 0x000000fc0020a947 */ /* 0x002fea0003800000 */
.L_x_7331:
        /* <DEDUP_REMOVED lines=186> */
.L_x_7336:
[----:B------:R-:W-:Y:S01]  /*6a50*/  ULEA UR6, UR57, UR41, 0x3 ;  /* 0x0000002939067291 */ /* 0x000fe2000f8e183f */
[----:B------:R-:W-:-:S05]  /*6a60*/  IMAD.U32 R0, RZ, RZ, UR58 ;  /* 0x0000003aff007e24 */ /* 0x000fca000f8e00ff */
[----:B------:R-:W-:-:S04]  /*6a70*/  SHF.L.U32 R0, R0, 0x1f, RZ ;  /* 0x0000001f00007819 */ /* 0x000fc800000006ff */
[----:B------:R0:W1:Y:S01]  /*6a80*/  SYNCS.PHASECHK.TRANS64.TRYWAIT P2, [UR6+0x2e850], R0 ;  /* 0x02e85000ff0075a7 */ /* 0x0000620008040146 */
[----:B------:R-:W-:Y:S05]  /*6a90*/  @!P0 BRA `(.L_x_7337) ;  /* 0x0000000000048947 */ /* 0x000fea0003800000 */
[----:B------:R-:W-:Y:S01]  /*6aa0*/  BPT.TRAP 0x1 ;  /* 0x000000040000795c */ /* 0x000fe20000300000 */
.L_x_7337:
[----:B-1----:R-:W-:Y:S05]  /*6ab0*/  @P2 BRA `(.L_x_7335) ;  /* 0x0000000000082947 */ /* 0x002fea0003800000 */
[----:B------:R-:W1:Y:S02]  /*6ac0*/  SYNCS.PHASECHK.TRANS64.TRYWAIT P2, [UR6+0x2e850], R0 ;  /* 0x02e85000ff0075a7 */ /* 0x000e640008040146 */
[----:B-1----:R-:W-:Y:S05]  /*6ad0*/  @!P2 BRA `(.L_x_7338) ;  /* 0x000000f0002ca947 */ /* 0x002fea0003800000 */
.L_x_7335:
[----:B------:R-:W-:Y:S01]  /*6ae0*/  USHF.L.U32 UR7, UR51, 0x7, URZ ;  /* 0x0000000733077899 */ /* 0x000fe2000800063f */
[----:B01----:R-:W-:Y:S01]  /*6af0*/  IMAD.MOV.U32 R0, RZ, RZ, -0x2 ;  /* 0xfffffffeff007424 */ /* 0x003fe200078e00ff */
[----:B------:R-:W-:Y:S01]  /*6b00*/  UIADD3 UR6, UR41, 0x400, URZ ;  /* 0x0000040029067890 */ /* 0x000fe2000fffe03f */
[----:B------:R-:W-:Y:S01]  /*6b10*/  WARPGROUP.ARRIVE ;  /* 0x00000000000079c5 */ /* 0x000fe20000000000 */
[----:B------:R-:W-:Y:S01]  /*6b20*/  UIMAD UR7, UR56, -0xe0, UR7 ;  /* 0xffffff20380778a4 */ /* 0x000fe2000f8e0207 */
[----:B------:R-:W-:Y:S01]  /*6b30*/  IMAD.U32 R13, RZ, RZ, UR38 ;  /* 0x00000026ff0d7e24 */ /* 0x000fe2000f8e00ff */
[----:B------:R-:W-:Y:S02]  /*6b40*/  USHF.R.U32.HI UR6, URZ, 0x4, UR6 ;  /* 0x000000043f067899 */ /* 0x000fe40008011606 */
[----:B------:R-:W-:Y:S02]  /*6b50*/  UIADD3 UR7, UR7, 0x1, UR49 ;  /* 0x0000000107077890 */ /* 0x000fe4000fffe031 */
[----:B------:R-:W-:-:S02]  /*6b60*/  ULOP3.LUT UR6, UR6, 0x3fff, URZ, 0xc0, !UPT ;  /* 0x00003fff06067892 */ /* 0x000fc4000f8ec03f */
[----:B------:R-:W-:Y:S02]  /*6b70*/  UIADD3 UR7, UR7, -UR50, URZ ;  /* 0x8000003207077290 */ /* 0x000fe4000fffe03f */
[----:B------:R-:W-:-:S04]  /*6b80*/  ULOP3.LUT UR6, UR6, 0x10000, URZ, 0xfc, !UPT ;  /* 0x0001000006067892 */ /* 0x000fc8000f8efc3f */
[----:B------:R-:W-:Y:S01]  /*6b90*/  IMAD R7, R17, R0, UR7 ;  /* 0x0000000711077e24 */ /* 0x000fe2000f8e0200 */
[----:B------:R-:W-:Y:S01]  /*6ba0*/  UIMAD UR10, UR57, 0x700, UR6 ;  /* 0x00000700390a78a4 */ /* 0x000fe2000f8e0206 */
[----:B------:R-:W-:Y:S02]  /*6bb0*/  UMOV UR7, 0xc0000010 ;  /* 0xc000001000077882 */ /* 0x000fe40000000000 */
[----:B------:R-:W-:-:S04]  /*6bc0*/  IMAD.IADD R7, R22, 0x1, R7 ;  /* 0x0000000116077824 */ /* 0x000fc800078e0207 */
[----:B------:R-:W-:Y:S01]  /*6bd0*/  UMOV UR6, UR10 ;  /* 0x0000000a00067c82 */ /* 0x000fe20008000000 */
[C---:B------:R-:W-:Y:S01]  /*6be0*/  ISETP.GT.AND P2, PT, R7.reuse, RZ, PT ;  /* 0x000000ff0700720c */ /* 0x040fe20003f44270 */
[----:B------:R-:W-:Y:S01]  /*6bf0*/  QGMMA.64x128x32.F32.E4M3.E4M3 R24, R224, gdesc[UR4], R24, gsb0 ;  /* 0x01e00004e0187df3 */ /* 0x000fe20008000818 */
[C---:B------:R-:W-:Y:S01]  /*6c00*/  ISETP.GT.AND P3, PT, R7.reuse, 0x1, PT ;  /* 0x000000010700780c */ /* 0x040fe20003f64270 */
[----:B------:R-:W-:Y:S01]  /*6c10*/  UIADD3 UR6, UR10, 0x100, URZ ;  /* 0x000001000a067890 */ /* 0x000fe2000fffe03f */
[----:B------:R-:W-:Y:S01]  /*6c20*/  FSEL R184, R184, -INF , P2 ;  /* 0xff800000b8b87808 */ /* 0x000fe20001000000 */
        /* <DEDUP_REMOVED lines=69> */
[----:B------:R-:W-:Y:S01]  /*7080*/  FMNMX.FTZ R0, R164, R9, !PT ;  /* 0x00000009a4007209 */ /* 0x000fe20007810000 */
[----:B------:R-:W-:-:S02]  /*7090*/  WARPGROUP.DEPBAR.LE gsb0, 0x0 ;  /* 0x00008000000079c5 */ /* 0x000fc40000010000 */
[----:B------:R-:W-:Y:S01]  /*70a0*/  ISETP.GT.AND P3, PT, R7, 0x61, PT ;  /* 0x000000610700780c */ /* 0x000fe20003f64270 */
[----:B------:R-:W-:Y:S01]  /*70b0*/  WARPGROUP.ARRIVE ;  /* 0x00000000000079c5 */ /* 0x000fe20000000000 */
[----:B------:R-:W-:Y:S02]  /*70c0*/  FSEL R136, R136, -INF , P2 ;  /* 0xff80000088887808 */ /* 0x000fe40001000000 */
[----:B------:R-:W-:Y:S02]  /*70d0*/  FMNMX.FTZ R9, R165, R0, !PT ;  /* 0x00000000a5097209 */ /* 0x000fe40007810000 */
[----:B------:R-:W-:Y:S01]  /*70e0*/  ISETP.GT.AND P2, PT, R7, 0x68, PT ;  /* 0x000000680700780c */ /* 0x000fe20003f44270 */
[----:B------:R-:W-:Y:S01]  /*70f0*/  QGMMA.64x128x32.F32.E4M3.E4M3 R24, R220, gdesc[UR4], R24, gsb0 ;  /* 0x01e00004dc187df3 */ /* 0x000fe20008000818 */
        /* <DEDUP_REMOVED lines=72> */
[----:B------:R-:W-:Y:S01]  /*7580*/  FMNMX.FTZ R9, R117, R0, !PT ;  /* 0x0000000075097209 */ /* 0x000fe20007810000 */
[----:B------:R-:W-:Y:S02]  /*7590*/  WARPGROUP.DEPBAR.LE gsb0, 0x0 ;  /* 0x00008000000079c5 */ /* 0x000fe40000010000 */
        /* <DEDUP_REMOVED lines=19> */
[C---:B------:R-:W-:Y:S01]  /*76d0*/  ISETP.GT.AND P3, PT, R7.reuse, 0xd9, PT ;  /* 0x000000d90700780c */ /* 0x040fe20003f64270 */
[----:B------:R-:W-:Y:S01]  /*76e0*/  VIADD R7, R7, 0x8 ;  /* 0x0000000807077836 */ /* 0x000fe20000000000 */
[----:B------:R-:W-:Y:S02]  /*76f0*/  FSEL R100, R100, -INF , P2 ;  /* 0xff80000064647808 */ /* 0x000fe40001000000 */
[----:B------:R-:W-:Y:S02]  /*7700*/  FMNMX.FTZ R9, R97, R0, !PT ;  /* 0x0000000061097209 */ /* 0x000fe40007810000 */
[----:B------:R-:W-:-:S02]  /*7710*/  FSEL R101, R101, -INF , P3 ;  /* 0xff80000065657808 */ /* 0x000fc40001800000 */
[----:B------:R-:W-:Y:S02]  /*7720*/  FMNMX.FTZ R0, R100, R9, !PT ;  /* 0x0000000964007209 */ /* 0x000fe40007810000 */
[----:B------:R-:W-:Y:S02]  /*7730*/  ISETP.GT.AND P3, PT, R7, RZ, PT ;  /* 0x000000ff0700720c */ /* 0x000fe40003f64270 */
[----:B------:R-:W-:Y:S02]  /*7740*/  FMNMX.FTZ R9, R101, R0, !PT ;  /* 0x0000000065097209 */ /* 0x000fe40007810000 */
[----:B------:R-:W-:-:S03]  /*7750*/  ISETP.GT.AND P4, PT, R7, 0x1, PT ;  /* 0x000000010700780c */ /* 0x000fc60003f84270 */
[----:B------:R-:W0:Y:S01]  /*7760*/  SHFL.BFLY PT, R0, R9, 0x2, 0x1f ;  /* 0x0c401f0009007f89 */ /* 0x000e2200000e0000 */
        /* <DEDUP_REMOVED lines=26> */
[----:B------:R-:W-:Y:S02]  /*7910*/  FSEL R163, R163, -INF , P4 ;  /* 0xff800000a3a37808 */ /* 0x000fe40002000000 */
[----:B------:R-:W-:Y:S01]  /*7920*/  ISETP.GT.AND P4, PT, R7, 0x59, PT ;  /* 0x000000590700780c */ /* 0x000fe20003f84270 */
        /* <DEDUP_REMOVED lines=8> */
[----:B------:R-:W-:Y:S01]  /*79b0*/  FSEL R181, R186, -INF , P3 ;  /* 0xff800000bab57808 */ /* 0x000fe20001800000 */
        /* <DEDUP_REMOVED lines=22> */
[----:B------:R-:W-:Y:S01]  /*7b20*/  FFMA.FTZ R156, R156, UR38, -R8 ;  /* 0x000000269c9c7c23 */ /* 0x000fe20008010808 */
[----:B------:R-:W-:Y:S01]  /*7b30*/  FMNMX.FTZ R185, R195, R184, !PT ;  /* 0x000000b8c3b97209 */ /* 0x000fe20007810000 */
[----:B------:R-:W-:-:S02]  /*7b40*/  WARPGROUP.DEPBAR.LE gsb0, 0x0 ;  /* 0x00008000000079c5 */ /* 0x000fc40000010000 */
[----:B------:R-:W-:Y:S01]  /*7b50*/  ISETP.GT.AND P3, PT, R7, 0x20, PT ;  /* 0x000000200700780c */ /* 0x000fe20003f64270 */
[----:B------:R-:W-:Y:S01]  /*7b60*/  WARPGROUP.ARRIVE ;  /* 0x00000000000079c5 */ /* 0x000fe20000000000 */
[----:B------:R-:W-:Y:S01]  /*7b70*/  FMNMX.FTZ R184, R198, R185, !PT ;  /* 0x000000b9c6b87209 */ /* 0x000fe20007810000 */
[--C-:B------:R-:W-:Y:S01]  /*7b80*/  FFMA.FTZ R157, R157, UR38, -R8.reuse ;  /* 0x000000269d9d7c23 */ /* 0x100fe20008010808 */
[----:B------:R-:W-:Y:S01]  /*7b90*/  FSEL R170, R170, -INF , P3 ;  /* 0xff800000aaaa7808 */ /* 0x000fe20001800000 */
[--C-:B------:R-:W-:Y:S01]  /*7ba0*/  FFMA.FTZ R160, R160, UR38, -R8.reuse ;  /* 0x00000026a0a07c23 */ /* 0x100fe20008010808 */
[----:B------:R-:W-:Y:S01]  /*7bb0*/  FMNMX.FTZ R185, R199, R184, !PT ;  /* 0x000000b8c7b97209 */ /* 0x000fe20007810000 */
[----:B------:R-:W-:Y:S01]  /*7bc0*/  QGMMA.64x128x32.F32.E4M3.E4M3 R24, R212, gdesc[UR4], R24, gsb0 ;  /* 0x01e00004d4187df3 */ /* 0x000fe20008000818 */
[----:B------:R-:W-:Y:S01]  /*7bd0*/  ISETP.GT.AND P3, PT, R7, 0x28, PT ;  /* 0x000000280700780c */ /* 0x000fe20003f64270 */
[----:B------:R-:W-:Y:S01]  /*7be0*/  UIADD3 UR6, UR10, 0x400, URZ ;  /* 0x000004000a067890 */ /* 0x000fe2000fffe03f */
[----:B------:R-:W-:Y:S01]  /*7bf0*/  FMNMX.FTZ R184, R170, R185, !PT ;  /* 0x000000b9aab87209 */ /* 0x000fe20007810000 */
[----:B------:R-:W-:Y:S01]  /*7c00*/  UMOV UR7, 0xc0000010 ;  /* 0xc000001000077882 */ /* 0x000fe20000000000 */
        /* <DEDUP_REMOVED lines=57> */
[--C-:B------:R-:W-:Y:S01]  /*7fa0*/  FFMA.FTZ R100, R100, UR38, -R8.reuse ;  /* 0x0000002664647c23 */ /* 0x100fe20008010808 */
[----:B------:R-:W-:Y:S01]  /*7fb0*/  ISETP.GT.AND P4, PT, R7, 0x61, PT ;  /* 0x000000610700780c */ /* 0x000fe20003f84270 */
[----:B------:R-:W-:Y:S01]  /*7fc0*/  FFMA.FTZ R101, R101, UR38, -R8 ;  /* 0x0000002665657c23 */ /* 0x000fe20008010808 */
        /* <DEDUP_REMOVED lines=11> */
[----:B------:R0:W-:Y:S01]  /*8080*/  MUFU.EX2 R142, R186 ;  /* 0x000000ba008e7308 */ /* 0x0001e20000000800 */
[----:B------:R-:W-:Y:S02]  /*8090*/  FSEL R143, R143, -INF , P4 ;  /* 0xff8000008f8f7808 */ /* 0x000fe40002000000 */
[----:B------:R-:W-:Y:S02]  /*80a0*/  FMNMX.FTZ R184, R144, R185, !PT ;  /* 0x000000b990b87209 */ /* 0x000fe40007810000 */
[----:B------:R-:W-:Y:S02]  /*80b0*/  ISETP.GT.AND P4, PT, R7, 0x71, PT ;  /* 0x000000710700780c */ /* 0x000fe40003f84270 */
[----:B------:R-:W-:Y:S01]  /*80c0*/  FSEL R146, R146, -INF , P3 ;  /* 0xff80000092927808 */ /* 0x000fe20001800000 */
[----:B------:R-:W-:Y:S01]  /*80d0*/  MUFU.EX2 R11, R11 ;  /* 0x0000000b000b7308 */ /* 0x000fe20000000800 */
[----:B------:R-:W-:Y:S01]  /*80e0*/  FMNMX.FTZ R185, R143, R184, !PT ;  /* 0x000000b88fb97209 */ /* 0x000fe20007810000 */
[----:B0-----:R-:W-:Y:S01]  /*80f0*/  FFMA.FTZ R186, R128, UR38, -R8 ;  /* 0x0000002680ba7c23 */ /* 0x001fe20008010808 */
[----:B------:R-:W-:-:S02]  /*8100*/  ISETP.GT.AND P3, PT, R7, 0x78, PT ;  /* 0x000000780700780c */ /* 0x000fc40003f64270 */
[----:B------:R-:W-:Y:S02]  /*8110*/  FSEL R147, R147, -INF , P4 ;  /* 0xff80000093937808 */ /* 0x000fe40002000000 */
        /* <DEDUP_REMOVED lines=28> */
[----:B------:R-:W-:Y:S01]  /*82e0*/  ISETP.GT.AND P3, PT, R7, 0x98, PT ;  /* 0x000000980700780c */ /* 0x000fe20003f64270 */
[----:B------:R-:W-:Y:S02]  /*82f0*/  WARPGROUP.DEPBAR.LE gsb0, 0x0 ;  /* 0x00008000000079c5 */ /* 0x000fe40000010000 */
[----:B------:R-:W-:Y:S01]  /*8300*/  FSEL R131, R131, -INF , P4 ;  /* 0xff80000083837808 */ /* 0x000fe20002000000 */
[----:B------:R-:W-:Y:S01]  /*8310*/  WARPGROUP.ARRIVE ;  /* 0x00000000000079c5 */ /* 0x000fe20000000000 */
[----:B------:R-:W-:Y:S01]  /*8320*/  FMNMX.FTZ R184, R130, R185, !PT ;  /* 0x000000b982b87209 */ /* 0x000fe20007810000 */
[----:B------:R-:W-:Y:S01]  /*8330*/  MUFU.EX2 R168, R168 ;  /* 0x000000a800a87308 */ /* 0x000fe20000000800 */
[----:B------:R-:W-:-:S02]  /*8340*/  ISETP.GT.AND P4, PT, R7, 0x99, PT ;  /* 0x000000990700780c */ /* 0x000fc40003f84270 */
[----:B------:R-:W-:Y:S01]  /*8350*/  FSEL R134, R134, -INF , P3 ;  /* 0xff80000086867808 */ /* 0x000fe20001800000 */
[----:B------:R-:W-:Y:S01]  /*8360*/  QGMMA.64x128x32.F32.E4M3.E4M3 R24, R208, gdesc[UR4], R24, gsb0 ;  /* 0x01e00004d0187df3 */ /* 0x000fe20008000818 */
[----:B------:R-:W-:Y:S01]  /*8370*/  FMNMX.FTZ R185, R131, R184, !PT ;  /* 0x000000b883b97209 */ /* 0x000fe20007810000 */
[----:B------:R-:W-:Y:S01]  /*8380*/  UIADD3 UR6, UR10, 0x500, URZ ;  /* 0x000005000a067890 */ /* 0x000fe2000fffe03f */
[----:B------:R-:W-:Y:S01]  /*8390*/  FSEL R135, R135, -INF , P4 ;  /* 0xff80000087877808 */ /* 0x000fe20002000000 */
[----:B------:R-:W-:Y:S01]  /*83a0*/  UMOV UR7, 0xc0000010 ;  /* 0xc000001000077882 */ /* 0x000fe20000000000 */
[C---:B------:R-:W-:Y:S01]  /*83b0*/  ISETP.GT.AND P3, PT, R7.reuse, 0xa0, PT ;  /* 0x000000a00700780c */ /* 0x040fe20003f64270 */
[----:B------:R-:W-:Y:S01]  /*83c0*/  MUFU.EX2 R169, R169 ;  /* 0x000000a900a97308 */ /* 0x000fe20000000800 */
[----:B------:R-:W-:Y:S02]  /*83d0*/  FMNMX.FTZ R184, R134, R185, !PT ;  /* 0x000000b986b87209 */ /* 0x000fe40007810000 */
[----:B------:R-:W-:-:S02]  /*83e0*/  ISETP.GT.AND P4, PT, R7, 0xa1, PT ;  /* 0x000000a10700780c */ /* 0x000fc40003f84270 */
[----:B------:R-:W-:Y:S02]  /*83f0*/  FSEL R106, R106, -INF , P3 ;  /* 0xff8000006a6a7808 */ /* 0x000fe40001800000 */
        /* <DEDUP_REMOVED lines=17> */
[----:B------:R-:W-:Y:S01]  /*8510*/  ISETP.GT.AND P3, PT, R7, 0xb8, PT ;  /* 0x000000b80700780c */ /* 0x000fe20003f64270 */
[----:B0-----:R-:W-:Y:S01]  /*8520*/  FFMA.FTZ R186, R132, UR38, -R8 ;  /* 0x0000002684ba7c23 */ /* 0x001fe20008010808 */
[----:B------:R-:W-:Y:S02]  /*8530*/  FSEL R115, R115, -INF , P4 ;  /* 0xff80000073737808 */ /* 0x000fe40002000000 */
[----:B------:R-:W-:Y:S02]  /*8540*/  FMNMX.FTZ R184, R114, R185, !PT ;  /* 0x000000b972b87209 */ /* 0x000fe40007810000 */
[----:B------:R-:W-:Y:S01]  /*8550*/  ISETP.GT.AND P4, PT, R7, 0xb9, PT ;  /* 0x000000b90700780c */ /* 0x000fe20003f84270 */
[----:B------:R-:W-:Y:S01]  /*8560*/  MUFU.EX2 R177, R177 ;  /* 0x000000b100b17308 */ /* 0x000fe20000000800 */
[----:B------:R-:W-:-:S02]  /*8570*/  FSEL R132, R118, -INF , P3 ;  /* 0xff80000076847808 */ /* 0x000fc40001800000 */
[----:B------:R-:W-:Y:S02]  /*8580*/  FMNMX.FTZ R185, R115, R184, !PT ;  /* 0x000000b873b97209 */ /* 0x000fe40007810000 */
[----:B------:R-:W-:Y:S02]  /*8590*/  FSEL R119, R119, -INF , P4 ;  /* 0xff80000077777808 */ /* 0x000fe40002000000 */
[C---:B------:R-:W-:Y:S01]  /*85a0*/  ISETP.GT.AND P3, PT, R7.reuse, 0xc0, PT ;  /* 0x000000c00700780c */ /* 0x040fe20003f64270 */
        /* <DEDUP_REMOVED lines=24> */
[----:B------:R-:W-:Y:S01]  /*8730*/  FSEL R99, R99, -INF , P4 ;  /* 0xff80000063637808 */ /* 0x000fe20002000000 */
[----:B------:R-:W-:Y:S01]  /*8740*/  IMAD.U32 R8, RZ, RZ, UR38 ;  /* 0x00000026ff087e24 */ /* 0x000fe2000f8e00ff */
[----:B------:R-:W-:Y:S02]  /*8750*/  FMNMX.FTZ R184, R98, R185, !PT ;  /* 0x000000b962b87209 */ /* 0x000fe40007810000 */
[----:B------:R-:W-:Y:S01]  /*8760*/  ISETP.GT.AND P4, PT, R7, 0xd9, PT ;  /* 0x000000d90700780c */ /* 0x000fe20003f84270 */
[----:B------:R-:W-:Y:S01]  /*8770*/  MUFU.EX2 R156, R156 ;  /* 0x0000009c009c7308 */ /* 0x000fe20000000800 */
[----:B------:R-:W-:-:S02]  /*8780*/  FSEL R108, R102, -INF , P3 ;  /* 0xff800000666c7808 */ /* 0x000fc40001800000 */
[----:B------:R-:W-:Y:S02]  /*8790*/  FMNMX.FTZ R7, R99, R184, !PT ;  /* 0x000000b863077209 */ /* 0x000fe40007810000 */
[----:B------:R-:W-:Y:S02]  /*87a0*/  FSEL R103, R103, -INF , P4 ;  /* 0xff80000067677808 */ /* 0x000fe40002000000 */
[----:B------:R-:W-:Y:S01]  /*87b0*/  FMNMX.FTZ R184, R108, R7, !PT ;  /* 0x000000076cb87209 */ /* 0x000fe20007810000 */
[----:B------:R0:W-:Y:S03]  /*87c0*/  MUFU.EX2 R102, R186 ;  /* 0x000000ba00667308 */ /* 0x0001e60000000800 */
[----:B------:R-:W-:-:S05]  /*87d0*/  FMNMX.FTZ R184, R103, R184, !PT ;  /* 0x000000b867b87209 */ /* 0x000fca0007810000 */
[----:B------:R-:W1:Y:S01]  /*87e0*/  SHFL.BFLY PT, R7, R184, 0x2, 0x1f ;  /* 0x0c401f00b8077f89 */ /* 0x000e6200000e0000 */
[----:B------:R-:W-:Y:S08]  /*87f0*/  MUFU.EX2 R157, R157 ;  /* 0x0000009d009d7308 */ /* 0x000ff00000000800 */
[----:B------:R-:W-:Y:S08]  /*8800*/  MUFU.EX2 R160, R160 ;  /* 0x000000a000a07308 */ /* 0x000ff00000000800 */
[----:B------:R-:W-:Y:S01]  /*8810*/  MUFU.EX2 R161, R161 ;  /* 0x000000a100a17308 */ /* 0x000fe20000000800 */
[----:B-1----:R-:W-:-:S07]  /*8820*/  FMNMX.FTZ R185, R184, R7, !PT ;  /* 0x00000007b8b97209 */ /* 0x002fce0007810000 */
[----:B------:R-:W-:Y:S01]  /*8830*/  MUFU.EX2 R164, R164 ;  /* 0x000000a400a47308 */ /* 0x000fe20000000800 */
[----:B------:R-:W1:Y:S01]  /*8840*/  SHFL.BFLY PT, R184, R185, 0x1, 0x1f ;  /* 0x0c201f00b9b87f89 */ /* 0x000e6200000e0000 */
[----:B------:R-:W-:Y:S02]  /*8850*/  WARPGROUP.DEPBAR.LE gsb0, 0x0 ;  /* 0x00008000000079c5 */ /* 0x000fe40000010000 */
[----:B------:R-:W-:-:S04]  /*8860*/  WARPGROUP.ARRIVE ;  /* 0x00000000000079c5 */ /* 0x000fc80000000000 */
[----:B------:R-:W-:Y:S02]  /*8870*/  MUFU.EX2 R165, R165 ;  /* 0x000000a500a57308 */ /* 0x000fe40000000800 */
[----:B------:R-:W-:Y:S01]  /*8880*/  QGMMA.64x128x32.F32.E4M3.E4M3 R24, R204, gdesc[UR4], R24, gsb0 ;  /* 0x01e00004cc187df3 */ /* 0x000fe20008000818 */
[----:B------:R-:W-:-:S05]  /*8890*/  UIADD3 UR6, UR10, 0x600, URZ ;  /* 0x000006000a067890 */ /* 0x000fca000fffe03f */
[----:B------:R-:W-:Y:S01]  /*88a0*/  MUFU.EX2 R136, R136 ;  /* 0x0000008800887308 */ /* 0x000fe20000000800 */
[----:B------:R-:W-:-:S07]  /*88b0*/  UMOV UR7, 0xc0000010 ;  /* 0xc000001000077882 */ /* 0x000fce0000000000 */
[----:B------:R-:W-:Y:S01]  /*88c0*/  MUFU.EX2 R137, R137 ;  /* 0x0000008900897308 */ /* 0x000fe20000000800 */
[----:B-1----:R-:W-:Y:S02]  /*88d0*/  FMNMX.FTZ R7, R185, R184, !PT ;  /* 0x000000b8b9077209 */ /* 0x002fe40007810000 */
[----:B------:R-:W-:Y:S02]  /*88e0*/  FSEL R184, R0, RZ, P2 ;  /* 0x000000ff00b87208 */ /* 0x000fe40001000000 */
[C---:B------:R-:W-:Y:S01]  /*88f0*/  FSETP.NEU.FTZ.AND P2, PT, R7.reuse, -INF , PT ;  /* 0xff8000000700780b */ /* 0x040fe20003f5d000 */
[----:B------:R-:W-:Y:S02]  /*8900*/  FFMA.FTZ R8, R7, R8, -8 ;  /* 0xc100000007087423 */ /* 0x000fe40000010008 */
[----:B------:R-:W-:Y:S01]  /*8910*/  MUFU.EX2 R140, R140 ;  /* 0x0000008c008c7308 */ /* 0x000fe20000000800 */
[----:B------:R-:W-:-:S02]  /*8920*/  FADD.FTZ R184, -R184, R5 ;  /* 0x00000005b8b87221 */ /* 0x000fc40000010100 */
[----:B------:R-:W-:-:S02]  /*8930*/  FSEL R8, R8, RZ, P2 ;  /* 0x000000ff08087208 */ /* 0x000fc40001000000 */
[----:B------:R-:W-:-:S03]  /*8940*/  FMUL.FTZ R5, R184, UR38 ;  /* 0x00000026b8057c20 */ /* 0x000fc60008410000 */
[----:B------:R-:W-:Y:S01]  /*8950*/  MUFU.EX2 R141, R141 ;  /* 0x0000008d008d7308 */ /* 0x000fe20000000800 */
[----:B0-----:R-:W-:-:S01]  /*8960*/  FFMA.FTZ R186, R191, UR38, -R8 ;  /* 0x00000026bfba7c23 */ /* 0x001fc20008010808 */
[----:B------:R-:W-:Y:S01]  /*8970*/  FSEL R191, R7, RZ, P2 ;  /* 0x000000ff07bf7208 */ /* 0x000fe20001000000 */
[----:B------:R-:W-:-:S01]  /*8980*/  FFMA.FTZ R192, R144, UR38, -R8 ;  /* 0x0000002690c07c23 */ /* 0x000fc20008010808 */
[--C-:B------:R-:W-:Y:S01]  /*8990*/  FFMA.FTZ R181, R181, UR38, -R8.reuse ;  /* 0x00000026b5b57c23 */ /* 0x100fe20008010808 */
[----:B------:R-:W-:-:S01]  /*89a0*/  FFMA.FTZ R184, R187, UR38, -R8 ;  /* 0x00000026bbb87c23 */ /* 0x000fc20008010808 */
[----:B------:R-:W-:Y:S01]  /*89b0*/  FFMA.FTZ R185, R190, UR38, -R8 ;  /* 0x00000026beb97c23 */ /* 0x000fe20008010808 */
[----:B------:R-:W-:-:S01]  /*89c0*/  FADD.FTZ R191, -R191, R6 ;  /* 0x00000006bfbf7221 */ /* 0x000fc20000010100 */
[----:B------:R-:W0:Y:S01]  /*89d0*/  MUFU.EX2 R5, R5 ;  /* 0x0000000500057308 */ /* 0x000e220000000800 */
[----:B------:R-:W-:-:S01]  /*89e0*/  FFMA.FTZ R187, R194, UR38, -R8 ;  /* 0x00000026c2bb7c23 */ /* 0x000fc20008010808 */
        /* <DEDUP_REMOVED lines=40> */
[----:B------:R-:W-:Y:S01]  /*8c70*/  FADD.FTZ R3, R11, R194 ;  /* 0x000000c20b037221 */ /* 0x000fe20000010000 */
[----:B------:R-:W-:-:S01]  /*8c80*/  FFMA.FTZ R130, R130, UR38, -R8 ;  /* 0x0000002682827c23 */ /* 0x000fc20008010808 */
[--C-:B------:R-:W-:Y:S01]  /*8c90*/  FFMA.FTZ R131, R131, UR38, -R8.reuse ;  /* 0x0000002683837c23 */ /* 0x100fe20008010808 */
[----:B------:R-:W-:-:S01]  /*8ca0*/  FFMA.FTZ R134, R134, UR38, -R8 ;  /* 0x0000002686867c23 */ /* 0x000fc20008010808 */
[--C-:B------:R-:W-:Y:S01]  /*8cb0*/  FFMA.FTZ R135, R135, UR38, -R8.reuse ;  /* 0x0000002687877c23 */ /* 0x100fe20008010808 */
[----:B------:R-:W-:-:S01]  /*8cc0*/  FFMA.FTZ R106, R106, UR38, -R8 ;  /* 0x000000266a6a7c23 */ /* 0x000fc20008010808 */
[----:B------:R-:W0:Y:S01]  /*8cd0*/  MUFU.EX2 R187, R187 ;  /* 0x000000bb00bb7308 */ /* 0x000e220000000800 */
        /* <DEDUP_REMOVED lines=8> */
[----:B------:R-:W-:-:S01]  /*8d60*/  FFMA.FTZ R115, R115, UR38, -R8 ;  /* 0x0000002673737c23 */ /* 0x000fc20008010808 */
[----:B------:R-:W-:Y:S01]  /*8d70*/  FADD.FTZ R2, R14, R3 ;  /* 0x000000030e027221 */ /* 0x000fe20000010000 */
[----:B------:R-:W-:-:S01]  /*8d80*/  FFMA.FTZ R132, R132, UR38, -R8 ;  /* 0x0000002684847c23 */ /* 0x000fc20008010808 */
[--C-:B------:R-:W-:Y:S01]  /*8d90*/  FFMA.FTZ R119, R119, UR38, -R8.reuse ;  /* 0x0000002677777c23 */ /* 0x100fe20008010808 */
[----:B------:R-:W-:-:S01]  /*8da0*/  FFMA.FTZ R90, R90, UR38, -R8 ;  /* 0x000000265a5a7c23 */ /* 0x000fc20008010808 */
[----:B------:R-:W-:Y:S01]  /*8db0*/  FADD.FTZ R3, R15, R2 ;  /* 0x000000020f037221 */ /* 0x000fe20000010000 */
[----:B------:R-:W-:-:S01]  /*8dc0*/  FFMA.FTZ R91, R91, UR38, -R8 ;  /* 0x000000265b5b7c23 */ /* 0x000fc20008010808 */
[----:B------:R-:W3:Y:S01]  /*8dd0*/  MUFU.EX2 R189, R189 ;  /* 0x000000bd00bd7308 */ /* 0x000ee20000000800 */
[----:B------:R-:W-:-:S01]  /*8de0*/  FFMA.FTZ R104, R104, UR38, -R8 ;  /* 0x0000002668687c23 */ /* 0x000fc20008010808 */
[----:B------:R-:W-:-:S04]  /*8df0*/  FADD.FTZ R2, R20, R3 ;  /* 0x0000000314027221 */ /* 0x000fc80000010000 */
[----:B------:R-:W-:Y:S02]  /*8e00*/  FADD.FTZ R3, R21, R2 ;  /* 0x0000000215037221 */ /* 0x000fe40000010000 */
[----:B------:R-:W4:Y:S08]  /*8e10*/  MUFU.EX2 R190, R190 ;  /* 0x000000be00be7308 */ /* 0x000f300000000800 */
[----:B------:R1:W-:Y:S08]  /*8e20*/  MUFU.EX2 R6, R192 ;  /* 0x000000c000067308 */ /* 0x0003f00000000800 */
[----:B------:R-:W5:Y:S01]  /*8e30*/  MUFU.EX2 R170, R170 ;  /* 0x000000aa00aa7308 */ /* 0x000f620000000800 */
[----:B-1----:R-:W-:-:S04]  /*8e40*/  FADD.FTZ R192, R186, R191 ;  /* 0x000000bfbac07221 */ /* 0x002fc80000010000 */
[----:B0-----:R-:W-:-:S03]  /*8e50*/  FADD.FTZ R191, R187, R192 ;  /* 0x000000c0bbbf7221 */ /* 0x001fc60000010000 */
[----:B------:R-:W0:Y:S01]  /*8e60*/  MUFU.EX2 R171, R171 ;  /* 0x000000ab00ab7308 */ /* 0x000e220000000800 */
[----:B--2---:R-:W-:-:S04]  /*8e70*/  FADD.FTZ R192, R188, R191 ;  /* 0x000000bfbcc07221 */ /* 0x004fc80000010000 */
[----:B---3--:R-:W-:Y:S01]  /*8e80*/  FADD.FTZ R191, R189, R192 ;  /* 0x000000c0bdbf7221 */ /* 0x008fe20000010000 */
[----:B------:R-:W-:-:S02]  /*8e90*/  FADD.FTZ R192, R168, R3 ;  /* 0x00000003a8c07221 */ /* 0x000fc40000010000 */
[----:B------:R-:W1:Y:S01]  /*8ea0*/  MUFU.EX2 R174, R174 ;  /* 0x000000ae00ae7308 */ /* 0x000e620000000800 */
[----:B----4-:R-:W-:-:S01]  /*8eb0*/  FADD.FTZ R191, R190, R191 ;  /* 0x000000bfbebf7221 */ /* 0x010fc20000010000 */
[----:B------:R-:W-:-:S03]  /*8ec0*/  WARPGROUP.DEPBAR.LE gsb0, 0x0 ;  /* 0x00008000000079c5 */ /* 0x000fc60000010000 */
[----:B-----5:R-:W-:Y:S01]  /*8ed0*/  FADD.FTZ R2, R170, R191 ;  /* 0x000000bfaa027221 */ /* 0x020fe20000010000 */
[----:B------:R-:W-:-:S01]  /*8ee0*/  FADD.FTZ R191, R169, R192 ;  /* 0x000000c0a9bf7221 */ /* 0x000fc20000010000 */
[----:B------:R-:W-:Y:S01]  /*8ef0*/  WARPGROUP.ARRIVE ;  /* 0x00000000000079c5 */ /* 0x000fe20000000000 */
[----:B------:R-:W2:Y:S01]  /*8f00*/  MUFU.EX2 R175, R175 ;  /* 0x000000af00af7308 */ /* 0x000ea20000000800 */
[----:B0-----:R-:W-:-:S01]  /*8f10*/  FADD.FTZ R3, R171, R2 ;  /* 0x00000002ab037221 */ /* 0x001fc20000010000 */
[----:B------:R-:W-:-:S03]  /*8f20*/  FADD.FTZ R192, R172, R191 ;  /* 0x000000bfacc07221 */ /* 0x000fc60000010000 */
[----:B------:R-:W-:Y:S01]  /*8f30*/  QGMMA.64x128x32.F32.E4M3.E4M3 R24, R200, gdesc[UR4], R24, gsb0 ;  /* 0x01e00004c8187df3 */ /* 0x000fe20008000818 */
[----:B------:R-:W-:-:S02]  /*8f40*/  FADD.FTZ R191, R173, R192 ;  /* 0x000000c0adbf7221 */ /* 0x000fc40000010000 */
[----:B------:R-:W0:Y:S01]  /*8f50*/  MUFU.EX2 R178, R178 ;  /* 0x000000b200b27308 */ /* 0x000e220000000800 */
[----:B-1----:R-:W-:-:S01]  /*8f60*/  FADD.FTZ R2, R174, R3 ;  /* 0x00000003ae027221 */ /* 0x002fc20000010000 */
[----:B------:R-:W-:-:S04]  /*8f70*/  FADD.FTZ R192, R176, R191 ;  /* 0x000000bfb0c07221 */ /* 0x000fc80000010000 */
[----:B------:R-:W-:Y:S02]  /*8f80*/  FADD.FTZ R191, R177, R192 ;  /* 0x000000c0b1bf7221 */ /* 0x000fe40000010000 */
[----:B------:R-:W1:Y:S01]  /*8f90*/  MUFU.EX2 R179, R179 ;  /* 0x000000b300b37308 */ /* 0x000e620000000800 */
[----:B--2---:R-:W-:-:S01]  /*8fa0*/  FADD.FTZ R3, R175, R2 ;  /* 0x00000002af037221 */ /* 0x004fc20000010000 */
[----:B------:R-:W-:-:S06]  /*8fb0*/  FADD.FTZ R191, R180, R191 ;  /* 0x000000bfb4bf7221 */ /* 0x000fcc0000010000 */
        /* <DEDUP_REMOVED lines=92> */
[--C-:B------:R-:W-:Y:S01]  /*9580*/  FFMA.FTZ R191, R95, UR38, -R8.reuse ;  /* 0x000000265fbf7c23 */ /* 0x100fe20008010808 */
[----:B------:R-:W-:-:S05]  /*9590*/  FFMA.FTZ R95, R98, UR38, -R8 ;  /* 0x00000026625f7c23 */ /* 0x000fca0008010808 */
        /* <DEDUP_REMOVED lines=8> */
[----:B-1----:R-:W-:-:S01]  /*9620*/  FADD.FTZ R3, R109, R2 ;  /* 0x000000026d037221 */ /* 0x002fc20000010000 */
[----:B------:R-:W-:-:S06]  /*9630*/  IADD3 R2, -R23, 0xb, RZ ;  /* 0x0000000b17027810 */ /* 0x000fcc0007ffe1ff */
        /* <DEDUP_REMOVED lines=8> */
[----:B------:R-:W-:Y:S01]  /*96c0*/  FFMA.FTZ R98, R99, UR38, -R8 ;  /* 0x0000002663627c23 */ /* 0x000fe20008010808 */
[----:B------:R-:W-:-:S05]  /*96d0*/  IMAD.U32 R99, RZ, RZ, UR55 ;  /* 0x00000037ff637e24 */ /* 0x000fca000f8e00ff */
        /* <DEDUP_REMOVED lines=10> */
[----:B------:R-:W-:Y:S01]  /*9780*/  @!P1 LEA R194, R99, UR41, 0x3 ;  /* 0x0000002963c29c11 */ /* 0x000fe2000f8e18ff */
[----:B------:R-:W-:-:S01]  /*9790*/  FFMA.FTZ R99, R108, UR38, -R8 ;  /* 0x000000266c637c23 */ /* 0x000fc20008010808 */
[----:B------:R1:W-:Y:S06]  /*97a0*/  BAR.ARV R2, 0x100 ;  /* 0x000400020000751d */ /* 0x0003ec0000002000 */
[----:B------:R-:W3:Y:S01]  /*97b0*/  MUFU.EX2 R89, R89 ;  /* 0x0000005900597308 */ /* 0x000ee20000000800 */
[----:B--2---:R-:W-:-:S01]  /*97c0*/  FADD.FTZ R108, R88, R3 ;  /* 0x00000003586c7221 */ /* 0x004fc20000010000 */
[----:B-1----:R-:W-:-:S02]  /*97d0*/  @!P1 VIADD R2, R194, 0x2e840 ;  /* 0x0002e840c2029836 */ /* 0x002fc40000000000 */
[----:B------:R-:W-:-:S01]  /*97e0*/  FFMA.FTZ R8, R103, UR38, -R8 ;  /* 0x0000002667087c23 */ /* 0x000fc20008010808 */
[----:B0-----:R-:W-:-:S03]  /*97f0*/  FADD.FTZ R192, R90, R193 ;  /* 0x000000c15ac07221 */ /* 0x001fc60000010000 */
[----:B------:R-:W0:Y:S01]  /*9800*/  MUFU.EX2 R91, R91 ;  /* 0x0000005b005b7308 */ /* 0x000e220000000800 */
[----:B------:R-:W-:-:S04]  /*9810*/  @!P1 PRMT R2, RZ, 0x654, R2 ;  /* 0x00000654ff029816 */ /* 0x000fc80000000002 */
[----:B------:R1:W-:Y:S03]  /*9820*/  @!P1 SYNCS.ARRIVE.TRANS64.RED.A1T0 RZ, [R2+URZ], RZ ;  /* 0x000000ff02ff99a7 */ /* 0x0003e6000810043f */
        /* <DEDUP_REMOVED lines=28> */
.L_x_7339:
        /* <DEDUP_REMOVED lines=134> */
.L_x_7330:
[----:B------:R-:W-:-:S13]  /*a250*/  ISETP.LE.AND P2, PT, RZ, UR56, PT ;  /* 0x00000038ff007c0c */ /* 0x000fda000bf43270 */
[----:B------:R-:W-:Y:S05]  /*a260*/  @!P2 BRA `(.L_x_7341) ;  /* 0x000000340084a947 */ /* 0x000fea0003800000 */
[----:B------:R-:W-:Y:S01]  /*a270*/  IMAD.MOV.U32 R6, RZ, RZ, R7 ;  /* 0x000000ffff067224 */ /* 0x000fe200078e0007 */
[----:B------:R-:W-:Y:S01]  /*a280*/  UMOV UR50, UR46 ;  /* 0x0000002e00327c82 */ /* 0x000fe20008000000 */
[----:B------:R-:W-:Y:S01]  /*a290*/  IMAD.MOV.U32 R5, RZ, RZ, R0 ;  /* 0x000000ffff057224 */ /* 0x000fe200078e0000 */
[----:B------:R-:W-:-:S06]  /*a2a0*/  UMOV UR49, UR55 ;  /* 0x0000003700317c82 */ /* 0x000fcc0008000000 */
.L_x_7351:
[----:B------:R-:W-:Y:S01]  /*a2b0*/  ISETP.NE.AND P3, PT, RZ, UR44, PT ;  /* 0x0000002cff007c0c */ /* 0x000fe2000bf65270 */
[----:B------:R-:W-:-:S04]  /*a2c0*/  UISETP.NE.AND UP0, UPT, UR49, 0x1, UPT ;  /* 0x000000013100788c */ /* 0x000fc8000bf05270 */
[----:B------:R-:W-:-:S04]  /*a2d0*/  USEL UR46, URZ, 0x1, UP0 ;  /* 0x000000013f2e7887 */ /* 0x000fc80008000000 */
[----:B------:R-:W-:-:S04]  /*a2e0*/  ULOP3.LUT UR46, UR50, UR46, URZ, 0x3c, !UPT ;  /* 0x0000002e322e7292 */ /* 0x000fc8000f8e3c3f */
[----:B------:R-:W-:Y:S08]  /*a2f0*/  @P3 BRA `(.L_x_7342) ;  /* 0x0000000000383947 */ /* 0x000ff00003800000 */
[----:B------:R-:W-:Y:S05]  /*a300*/  @!P0 BRA `(.L_x_7343) ;  /* 0x0000000000048947 */ /* 0x000fea0003800000 */
[----:B------:R-:W-:Y:S01]  /*a310*/  BPT.TRAP 0x1 ;  /* 0x000000040000795c */ /* 0x000fe20000300000 */
.L_x_7343:
        /* <DEDUP_REMOVED lines=9> */
.L_x_7344:
[----:B-1----:R-:W-:Y:S05]  /*a3b0*/  @P2 BRA `(.L_x_7342) ;  /* 0x0000000000082947 */ /* 0x002fea0003800000 */
[----:B------:R-:W1:Y:S02]  /*a3c0*/  SYNCS.PHASECHK.TRANS64.TRYWAIT P2, [UR6+0x2e830], R0 ;  /* 0x02e83000ff0075a7 */ /* 0x000e640008040146 */
[----:B-1----:R-:W-:Y:S05]  /*a3d0*/  @!P2 BRA `(.L_x_7345) ;  /* 0x000000b80004a947 */ /* 0x002fea0003800000 */
.L_x_7342:
        /* <DEDUP_REMOVED lines=186> */
.L_x_7347:
[----:B------:R-:W-:Y:S01]  /*af80*/  ULEA UR6, UR49, UR41, 0x3 ;  /* 0x0000002931067291 */ /* 0x000fe2000f8e183f */
[----:B------:R-:W-:-:S05]  /*af90*/  IMAD.U32 R0, RZ, RZ, UR50 ;  /* 0x00000032ff007e24 */ /* 0x000fca000f8e00ff */
[----:B------:R-:W-:-:S04]  /*afa0*/  SHF.L.U32 R0, R0, 0x1f, RZ ;  /* 0x0000001f00007819 */ /* 0x000fc800000006ff */
[----:B------:R0:W1:Y:S01]  /*afb0*/  SYNCS.PHASECHK.TRANS64.TRYWAIT P2, [UR6+0x2e850], R0 ;  /* 0x02e85000ff0075a7 */ /* 0x0000620008040146 */
[----:B------:R-:W-:Y:S05]  /*afc0*/  @!P0 BRA `(.L_x_7348) ;  /* 0x0000000000048947 */ /* 0x000fea0003800000 */
[----:B------:R-:W-:Y:S01]  /*afd0*/  BPT.TRAP 0x1 ;  /* 0x000000040000795c */ /* 0x000fe20000300000 */
.L_x_7348:
[----:B-1----:R-:W-:Y:S05]  /*afe0*/  @P2 BRA `(.L_x_7346) ;  /* 0x0000000000082947 */ /* 0x002fea0003800000 */
[----:B------:R-:W1:Y:S02]  /*aff0*/  SYNCS.PHASECHK.TRANS64.TRYWAIT P2, [UR6+0x2e850], R0 ;  /* 0x02e85000ff0075a7 */ /* 0x000e640008040146 */
[----:B-1----:R-:W-:Y:S05]  /*b000*/  @!P2 BRA `(.L_x_7349) ;  /* 0x000000ac0010a947 */ /* 0x002fea0003800000 */
.L_x_7346:
[----:B------:R-:W-:Y:S01]  /*b010*/  UIADD3 UR6, UR41, 0x400, URZ ;  /* 0x0000040029067890 */ /* 0x000fe2000fffe03f */
[----:B------:R-:W-:Y:S01]  /*b020*/  WARPGROUP.ARRIVE ;  /* 0x00000000000079c5 */ /* 0x000fe20000000000 */
[----:B------:R-:W-:Y:S01]  /*b030*/  UMOV UR7, 0xc0000010 ;  /* 0xc000001000077882 */ /* 0x000fe20000000000 */
[----:B01----:R-:W-:Y:S01]  /*b040*/  FMNMX.FTZ R0, R184, R5, !PT ;  /* 0x00000005b8007209 */ /* 0x003fe20007810000 */
[----:B------:R-:W-:-:S03]  /*b050*/  USHF.R.U32.HI UR6, URZ, 0x4, UR6 ;  /* 0x000000043f067899 */ /* 0x000fc60008011606 */
        /* <DEDUP_REMOVED lines=122> */
[----:B------:R-:W0:Y:S01]  /*b800*/  SHFL.BFLY PT, R7, R0, 0x2, 0x1f ;  /* 0x0c401f0000077f89 */ /* 0x000e2200000e0000 */
[----:B------:R-:W-:-:S05]  /*b810*/  FMNMX.FTZ R8, R103, R8, !PT ;  /* 0x0000000867087209 */ /* 0x000fca0007810000 */
[----:B------:R-:W1:Y:S01]  /*b820*/  SHFL.BFLY PT, R11, R8, 0x2, 0x1f ;  /* 0x0c401f00080b7f89 */ /* 0x000e6200000e0000 */
[----:B0-----:R-:W-:-:S05]  /*b830*/  FMNMX.FTZ R9, R0, R7, !PT ;  /* 0x0000000700097209 */ /* 0x001fca0007810000 */
[----:B------:R-:W0:Y:S01]  /*b840*/  SHFL.BFLY PT, R10, R9, 0x1, 0x1f ;  /* 0x0c201f00090a7f89 */ /* 0x000e2200000e0000 */
[----:B-1----:R-:W-:-:S05]  /*b850*/  FMNMX.FTZ R11, R8, R11, !PT ;  /* 0x0000000b080b7209 */ /* 0x002fca0007810000 */
[----:B------:R-:W1:Y:S01]  /*b860*/  SHFL.BFLY PT, R12, R11, 0x1, 0x1f ;  /* 0x0c201f000b0c7f89 */ /* 0x000e6200000e0000 */
[----:B0-----:R-:W-:Y:S01]  /*b870*/  FMNMX.FTZ R0, R9, R10, !PT ;  /* 0x0000000a09007209 */ /* 0x001fe20007810000 */
[----:B------:R-:W-:-:S04]  /*b880*/  IMAD.U32 R9, RZ, RZ, UR38 ;  /* 0x00000026ff097e24 */ /* 0x000fc8000f8e00ff */
[C---:B------:R-:W-:Y:S01]  /*b890*/  FFMA.FTZ R8, R0.reuse, R9, -8 ;  /* 0xc100000000087423 */ /* 0x040fe20000010009 */
[----:B-1----:R-:W-:Y:S01]  /*b8a0*/  FMNMX.FTZ R7, R11, R12, !PT ;  /* 0x0000000c0b077209 */ /* 0x002fe20007810000 */
[----:B------:R-:W-:Y:S02]  /*b8b0*/  FADD.FTZ R5, -R0, R5 ;  /* 0x0000000500057221 */ /* 0x000fe40000010100 */
[----:B------:R-:W-:-:S01]  /*b8c0*/  FFMA.FTZ R21, R168, UR38, -R8 ;  /* 0x00000026a8157c23 */ /* 0x000fc20008010808 */
[--C-:B------:R-:W-:Y:S01]  /*b8d0*/  FFMA.FTZ R168, R169, UR38, -R8.reuse ;  /* 0x00000026a9a87c23 */ /* 0x100fe20008010808 */
[----:B------:R-:W-:-:S01]  /*b8e0*/  FFMA.FTZ R169, R172, UR38, -R8 ;  /* 0x00000026aca97c23 */ /* 0x000fc20008010808 */
[--C-:B------:R-:W-:Y:S01]  /*b8f0*/  FFMA.FTZ R9, R184, UR38, -R8.reuse ;  /* 0x00000026b8097c23 */ /* 0x100fe20008010808 */
[----:B------:R-:W-:-:S01]  /*b900*/  FFMA.FTZ R172, R173, UR38, -R8 ;  /* 0x00000026adac7c23 */ /* 0x000fc20008010808 */
[----:B------:R-:W-:Y:S01]  /*b910*/  FFMA.FTZ R173, R176, UR38, -R8 ;  /* 0x00000026b0ad7c23 */ /* 0x000fe20008010808 */
[----:B------:R-:W-:-:S02]  /*b920*/  IMAD.U32 R184, RZ, RZ, UR38 ;  /* 0x00000026ffb87e24 */ /* 0x000fc4000f8e00ff */
[--C-:B------:R-:W-:Y:S01]  /*b930*/  FFMA.FTZ R176, R177, UR38, -R8.reuse ;  /* 0x00000026b1b07c23 */ /* 0x100fe20008010808 */
[----:B------:R-:W-:-:S01]  /*b940*/  FFMA.FTZ R177, R180, UR38, -R8 ;  /* 0x00000026b4b17c23 */ /* 0x000fc20008010808 */
[----:B------:R-:W-:Y:S01]  /*b950*/  FMUL.FTZ R12, R5, UR38 ;  /* 0x00000026050c7c20 */ /* 0x000fe20008410000 */
        /* <DEDUP_REMOVED lines=55> */
[----:B------:R-:W-:Y:S02]  /*bcd0*/  MUFU.EX2 R6, R12 ;  /* 0x0000000c00067308 */ /* 0x000fe40000000800 */
[----:B------:R-:W-:Y:S01]  /*bce0*/  FMUL.FTZ R5, R5, UR38 ;  /* 0x0000002605057c20 */ /* 0x000fe20008410000 */
[--C-:B------:R-:W-:Y:S01]  /*bcf0*/  FFMA.FTZ R184, R186, UR38, -R8.reuse ;  /* 0x00000026bab87c23 */ /* 0x100fe20008010808 */
[----:B------:R-:W-:-:S01]  /*bd00*/  FFMA.FTZ R181, R187, UR38, -R8 ;  /* 0x00000026bbb57c23 */ /* 0x000fc20008010808 */
[--C-:B------:R-:W-:Y:S01]  /*bd10*/  FFMA.FTZ R185, R190, UR38, -R8.reuse ;  /* 0x00000026beb97c23 */ /* 0x100fe20008010808 */
[----:B------:R-:W-:-:S01]  /*bd20*/  FFMA.FTZ R186, R191, UR38, -R8 ;  /* 0x00000026bfba7c23 */ /* 0x000fc20008010808 */
[--C-:B------:R-:W-:Y:S01]  /*bd30*/  FFMA.FTZ R187, R194, UR38, -R8.reuse ;  /* 0x00000026c2bb7c23 */ /* 0x100fe20008010808 */
        /* <DEDUP_REMOVED lines=58> */
[----:B------:R-:W-:-:S06]  /*c0e0*/  IADD3 R194, -R23, 0xb, RZ ;  /* 0x0000000b17c27810 */ /* 0x000fcc0007ffe1ff */
[----:B------:R-:W1:Y:S01]  /*c0f0*/  MUFU.EX2 R186, R186 ;  /* 0x000000ba00ba7308 */ /* 0x000e620000000800 */
[----:B--2---:R-:W-:-:S01]  /*c100*/  FFMA.FTZ R189, R198, UR38, -R8 ;  /* 0x00000026c6bd7c23 */ /* 0x004fc20008010808 */
[----:B0-----:R-:W-:-:S06]  /*c110*/  FADD.FTZ R191, R185, R2 ;  /* 0x00000002b9bf7221 */ /* 0x001fcc0000010000 */
[----:B------:R-:W0:Y:S01]  /*c120*/  MUFU.EX2 R13, R13 ;  /* 0x0000000d000d7308 */ /* 0x000e220000000800 */
[----:B---3--:R-:W-:-:S07]  /*c130*/  FADD.FTZ R2, R12, R3 ;  /* 0x000000030c027221 */ /* 0x008fce0000010000 */
        /* <DEDUP_REMOVED lines=93> */
[----:B0-----:R-:W-:-:S01]  /*c710*/  FADD.FTZ R191, R167, R192 ;  /* 0x000000c0a7bf7221 */ /* 0x001fc20000010000 */
[----:B------:R-:W-:-:S04]  /*c720*/  UIADD3 UR6, UR10, 0x600, URZ ;  /* 0x000006000a067890 */ /* 0x000fc8000fffe03f */
        /* <DEDUP_REMOVED lines=96> */
[----:B------:R-:W-:Y:S01]  /*cd30*/  FFMA.FTZ R98, R99, UR38, -R8 ;  /* 0x0000002663627c23 */ /* 0x000fe20008010808 */
[----:B------:R-:W-:-:S05]  /*cd40*/  IMAD.U32 R99, RZ, RZ, UR55 ;  /* 0x00000037ff637e24 */ /* 0x000fca000f8e00ff */
[----:B------:R-:W0:Y:S01]  /*cd50*/  MUFU.EX2 R117, R117 ;  /* 0x0000007500757308 */ /* 0x000e220000000800 */
[----:B--2---:R-:W-:-:S07]  /*cd60*/  FADD.FTZ R2, R116, R3 ;  /* 0x0000000374027221 */ /* 0x004fce0000010000 */
[----:B------:R-:W2:Y:S01]  /*cd70*/  MUFU.EX2 R119, R119 ;  /* 0x0000007700777308 */ /* 0x000ea20000000800 */
[----:B-1----:R-:W-:-:S07]  /*cd80*/  FADD.FTZ R192, R118, R193 ;  /* 0x000000c176c07221 */ /* 0x002fce0000010000 */
[----:B------:R-:W1:Y:S01]  /*cd90*/  MUFU.EX2 R88, R88 ;  /* 0x0000005800587308 */ /* 0x000e620000000800 */
[----:B0-----:R-:W-:-:S01]  /*cda0*/  FADD.FTZ R3, R117, R2 ;  /* 0x0000000275037221 */ /* 0x001fc20000010000 */
[----:B------:R-:W-:Y:S01]  /*cdb0*/  @!P1 LEA R2, R99, UR41, 0x3 ;  /* 0x0000002963029c11 */ /* 0x000fe2000f8e18ff */
[----:B------:R-:W-:-:S01]  /*cdc0*/  FFMA.FTZ R99, R102, UR38, -R8 ;  /* 0x0000002666637c23 */ /* 0x000fc20008010808 */
[----:B------:R-:W-:-:S03]  /*cdd0*/  FFMA.FTZ R8, R103, UR38, -R8 ;  /* 0x0000002667087c23 */ /* 0x000fc60008010808 */
[----:B------:R-:W-:Y:S01]  /*cde0*/  @!P1 VIADD R2, R2, 0x2e840 ;  /* 0x0002e84002029836 */ /* 0x000fe20000000000 */
[----:B------:R-:W0:Y:S01]  /*cdf0*/  MUFU.EX2 R90, R90 ;  /* 0x0000005a005a7308 */ /* 0x000e220000000800 */
[----:B--2---:R-:W-:-:S03]  /*ce00*/  FADD.FTZ R193, R119, R192 ;  /* 0x000000c077c17221 */ /* 0x004fc60000010000 */
        /* <DEDUP_REMOVED lines=11> */
[----:B------:R-:W0:Y:S01]  /*cec0*/  MUFU.EX2 R93, R93 ;  /* 0x0000005d005d7308 */ /* 0x000e220000000800 */
[----:B----4-:R-:W-:-:S07]  /*ced0*/  FADD.FTZ R102, R92, R3 ;  /* 0x000000035c667221 */ /* 0x010fce0000010000 */
[----:B------:R-:W4:Y:S01]  /*cee0*/  MUFU.EX2 R191, R191 ;  /* 0x000000bf00bf7308 */ /* 0x000f220000000800 */
[----:B---3--:R-:W-:-:S07]  /*cef0*/  FADD.FTZ R192, R94, R193 ;  /* 0x000000c15ec07221 */ /* 0x008fce0000010000 */
[----:B------:R-:W1:Y:S01]  /*cf00*/  MUFU.EX2 R96, R96 ;  /* 0x0000006000607308 */ /* 0x000e620000000800 */
[----:B0-----:R-:W-:-:S07]  /*cf10*/  FADD.FTZ R3, R93, R102 ;  /* 0x000000665d037221 */ /* 0x001fce0000010000 */
[----:B------:R-:W0:Y:S01]  /*cf20*/  MUFU.EX2 R95, R95 ;  /* 0x0000005f005f7308 */ /* 0x000e220000000800 */
[----:B----4-:R-:W-:-:S07]  /*cf30*/  FADD.FTZ R192, R191, R192 ;  /* 0x000000c0bfc07221 */ /* 0x010fce0000010000 */
[----:B------:R-:W3:Y:S01]  /*cf40*/  MUFU.EX2 R97, R97 ;  /* 0x0000006100617308 */ /* 0x000ee20000000800 */
[----:B-1----:R-:W-:-:S07]  /*cf50*/  FADD.FTZ R2, R96, R3 ;  /* 0x0000000360027221 */ /* 0x002fce0000010000 */
[----:B------:R-:W1:Y:S01]  /*cf60*/  MUFU.EX2 R98, R98 ;  /* 0x0000006200627308 */ /* 0x000e620000000800 */
[----:B0-----:R-:W-:-:S07]  /*cf70*/  FADD.FTZ R3, R95, R192 ;  /* 0x000000c05f037221 */ /* 0x001fce0000010000 */
[----:B------:R-:W0:Y:S01]  /*cf80*/  MUFU.EX2 R100, R100 ;  /* 0x0000006400647308 */ /* 0x000e220000000800 */
[----:B---3--:R-:W-:-:S07]  /*cf90*/  FADD.FTZ R103, R97, R2 ;  /* 0x0000000261677221 */ /* 0x008fce0000010000 */
[----:B------:R-:W3:Y:S01]  /*cfa0*/  MUFU.EX2 R99, R99 ;  /* 0x0000006300637308 */ /* 0x000ee20000000800 */
[----:B-1----:R-:W-:-:S07]  /*cfb0*/  FADD.FTZ R2, R98, R3 ;  /* 0x0000000362027221 */ /* 0x002fce0000010000 */
[----:B------:R-:W1:Y:S01]  /*cfc0*/  MUFU.EX2 R101, R101 ;  /* 0x0000006500657308 */ /* 0x000e620000000800 */
[----:B0-----:R-:W-:-:S07]  /*cfd0*/  FADD.FTZ R102, R100, R103 ;  /* 0x0000006764667221 */ /* 0x001fce0000010000 */
[----:B------:R-:W0:Y:S01]  /*cfe0*/  MUFU.EX2 R8, R8 ;  /* 0x0000000800087308 */ /* 0x000e220000000800 */
[----:B---3--:R-:W-:-:S01]  /*cff0*/  FADD.FTZ R2, R99, R2 ;  /* 0x0000000263027221 */ /* 0x008fc20000010000 */
[----:B-1----:R-:W-:-:S03]  /*d000*/  FADD.FTZ R3, R101, R102 ;  /* 0x0000006665037221 */ /* 0x002fc60000010000 */
[----:B0-----:R-:W-:Y:S01]  /*d010*/  FADD.FTZ R2, R8, R2 ;  /* 0x0000000208027221 */ /* 0x001fe20000010000 */
[----:B--2---:R-:W-:Y:S06]  /*d020*/  @!P0 BRA `(.L_x_7350) ;  /* 0x0000000000048947 */ /* 0x004fec0003800000 */
[----:B------:R-:W-:Y:S01]  /*d030*/  BPT.TRAP 0x1 ;  /* 0x000000040000795c */ /* 0x000fe20000300000 */
.L_x_7350:
        /* <DEDUP_REMOVED lines=132> */
.L_x_7341:
[----:B------:R-:W-:Y:S06]  /*d880*/  BAR.ARV 0x8, 0x120 ;  /* 0x0204800000007b1d */ /* 0x000fec0000002000 */
[----:B------:R-:W-:Y:S05]  /*d890*/  @!P0 BRA `(.L_x_7352) ;  /* 0x0000000000048947 */ /* 0x000fea0003800000 */
[----:B------:R-:W-:Y:S01]  /*d8a0*/  BPT.TRAP 0x1 ;  /* 0x000000040000795c */ /* 0x000fe20000300000 */
.L_x_7352:
[----:B------:R-:W-:Y:S01]  /*d8b0*/  ULEA UR4, UR55, UR41, 0x3 ;  /* 0x0000002937047291 */ /* 0x000fe2000f8e183f */
[----:B------:R-:W-:-:S05]  /*d8c0*/  IMAD.U32 R4, RZ, RZ, UR46 ;  /* 0x0000002eff047e24 */ /* 0x000fca000f8e00ff */
[----:B------:R-:W-:-:S04]  /*d8d0*/  SHF.L.U32 R4, R4, 0x1f, RZ ;  /* 0x0000001f04047819 */ /* 0x000fc800000006ff */
[----:B------:R0:W1:Y:S01]  /*d8e0*/  SYNCS.PHASECHK.TRANS64.TRYWAIT P1, [UR4+0x2e850], R4 ;  /* 0x02e85004ff0075a7 */ /* 0x0000620008020144 */
[----:B------:R-:W-:Y:S05]  /*d8f0*/  @!P0 BRA `(.L_x_7353) ;  /* 0x0000000000048947 */ /* 0x000fea0003800000 */
[----:B------:R-:W-:Y:S01]  /*d900*/  BPT.TRAP 0x1 ;  /* 0x000000040000795c */ /* 0x000fe20000300000 */
.L_x_7353:
[----:B-1----:R-:W-:Y:S05]  /*d910*/  @P1 BRA `(.L_x_7354) ;  /* 0x0000000000081947 */ /* 0x002fea0003800000 */
[----:B------:R-:W1:Y:S02]  /*d920*/  SYNCS.PHASECHK.TRANS64.TRYWAIT P1, [UR4+0x2e850], R4 ;  /* 0x02e85004ff0075a7 */ /* 0x000e640008020144 */
[----:B-1----:R-:W-:Y:S05]  /*d930*/  @!P1 BRA `(.L_x_7355) ;  /* 0x0000008000dc9947 */ /* 0x002fea0003800000 */
.L_x_7354:
        /* <DEDUP_REMOVED lines=14> */
[----:B------:R-:W-:Y:S01]  /*da20*/  @UP0 UIMAD UR8, UR37, UR12, URZ ;  /* 0x0000000c250802a4 */ /* 0x000fe2000f8e023f */
[----:B------:R-:W-:Y:S01]  /*da30*/  QGMMA.64x128x32.F32.E4M3.E4M3 R24, R224, gdesc[UR4], R24, gsb0 ;  /* 0x01e00004e0187df3 */ /* 0x000fe20008000818 */
[----:B------:R-:W-:Y:S01]  /*da40*/  UIADD3 UR6, UR5, 0x100, URZ ;  /* 0x0000010005067890 */ /* 0x000fe2000fffe03f */
[----:B------:R-:W-:Y:S01]  /*da50*/  UMOV UR7, 0xc0000010 ;  /* 0xc000001000077882 */ /* 0x000fe20000000000 */
[----:B------:R-:W-:Y:S02]  /*da60*/  @UP0 UIMAD UR9, UR36, UR13, UR8 ;  /* 0x0000000d240902a4 */ /* 0x000fe4000f8e0208 */
[----:B------:R-:W-:Y:S01]  /*da70*/  @UP0 USHF.R.S32.HI UR8, URZ, 0x1f, UR45 ;  /* 0x0000001f3f080899 */ /* 0x000fe2000801142d */
[----:B------:R-:W-:-:S02]  /*da80*/  WARPGROUP.DEPBAR.LE gsb0, 0x0 ;  /* 0x00008000000079c5 */ /* 0x000fc40000010000 */
        /* <DEDUP_REMOVED lines=74> */
.L_x_7356:
        /* <DEDUP_REMOVED lines=74> */
.L_x_7323:
        /* <DEDUP_REMOVED lines=31> */
[----:B0-----:R-:W0:Y:S01]  /*e5c0*/  S2R R5, SR_SWINHI ;  /* 0x0000000000057919 */ /* 0x001e220000002f00 */
[----:B------:R-:W-:Y:S01]  /*e5d0*/  LOP3.LUT P0, R4, R51, 0x3, RZ, 0xc0, !PT ;  /* 0x0000000333047812 */ /* 0x000fe2000780c0ff */
[----:B------:R-:W-:Y:S01]  /*e5e0*/  ULEA UR4, UP2, UR36, UR4, 0x2 ;  /* 0x0000000424047291 */ /* 0x000fe2000f84103f */
[----:B------:R-:W-:Y:S01]  /*e5f0*/  F2FP.BF16.F32.PACK_AB R25, R25, R28 ;  /* 0x0000001c1919723e */ /* 0x000fe200000010ff */
[----:B------:R-:W-:Y:S01]  /*e600*/  UISETP.NE.AND.EX UP0, UPT, UR5, URZ, UPT, UP0 ;  /* 0x0000003f0500728c */ /* 0x000fe2000bf05300 */
[----:B------:R-:W-:Y:S01]  /*e610*/  ISETP.EQ.OR P0, PT, R4, 0x3, !P0 ;  /* 0x000000030400780c */ /* 0x000fe20004702670 */
[----:B------:R-:W-:Y:S01]  /*e620*/  ULEA.HI.X UR6, UR36, UR5, UR37, 0x2, UP2 ;  /* 0x0000000524067291 */ /* 0x000fe200090f1425 */
        /* <DEDUP_REMOVED lines=13> */
[----:B------:R-:W-:Y:S02]  /*e700*/  MOV R8, R0 ;  /* 0x0000000000087202 */ /* 0x000fe40000000f00 */
[----:B0-----:R-:W-:Y:S02]  /*e710*/  MOV R9, R5 ;  /* 0x0000000500097202 */ /* 0x001fe40000000f00 */
[----:B------:R-:W-:Y:S02]  /*e720*/  F2FP.BF16.F32.PACK_AB R65, R64, R65 ;  /* 0x000000414041723e */ /* 0x000fe400000010ff */
[----:B------:R-:W-:Y:S01]  /*e730*/  F2FP.BF16.F32.PACK_AB R32, R29, R32 ;  /* 0x000000201d20723e */ /* 0x000fe200000010ff */
[----:B------:R-:W-:Y:S01]  /*e740*/  IMAD.WIDE R4, R230, 0x2, R8 ;  /* 0x00000002e6047825 */ /* 0x000fe200078e0208 */
[----:B------:R-:W-:Y:S02]  /*e750*/  SEL R29, R100, R99, P0 ;  /* 0x00000063641d7207 */ /* 0x000fe40000000000 */
[----:B------:R-:W-:-:S02]  /*e760*/  SEL R99, R99, R100, P0 ;  /* 0x0000006463637207 */ /* 0x000fc40000000000 */
[C---:B------:R-:W-:Y:S02]  /*e770*/  IADD3 R93, P1, R4.reuse, 0x40, RZ ;  /* 0x00000040045d7810 */ /* 0x040fe40007f3e0ff */
[C---:B------:R-:W-:Y:S02]  /*e780*/  IADD3 R97, P2, R4.reuse, 0x60, RZ ;  /* 0x0000006004617810 */ /* 0x040fe40007f5e0ff */
[----:B------:R-:W-:Y:S01]  /*e790*/  LOP3.LUT R10, R93, 0x380, RZ, 0xc0, !PT ;  /* 0x000003805d0a7812 */ /* 0x000fe200078ec0ff */
[--C-:B------:R-:W-:Y:S01]  /*e7a0*/  IMAD.X R25, RZ, RZ, R5.reuse, P1 ;  /* 0x000000ffff197224 */ /* 0x100fe200008e0605 */
[----:B------:R-:W-:Y:S01]  /*e7b0*/  IADD3 R103, P4, R4, 0x4020, RZ ;  /* 0x0000402004677810 */ /* 0x000fe20007f9e0ff */
[--C-:B------:R-:W-:Y:S01]  /*e7c0*/  IMAD.X R21, RZ, RZ, R5.reuse, P2 ;  /* 0x000000ffff157224 */ /* 0x100fe200010e0605 */
[----:B------:R-:W-:Y:S02]  /*e7d0*/  SHF.R.U64 R10, R10, 0x3, RZ ;  /* 0x000000030a0a7819 */ /* 0x000fe400000012ff */
[----:B------:R-:W-:Y:S01]  /*e7e0*/  IADD3 R105, P5, R4, 0x4040, RZ ;  /* 0x0000404004697810 */ /* 0x000fe20007fbe0ff */
[----:B------:R-:W-:Y:S01]  /*e7f0*/  IMAD.X R13, RZ, RZ, R5, P4 ;  /* 0x000000ffff0d7224 */ /* 0x000fe200020e0605 */
[----:B------:R-:W-:-:S02]  /*e800*/  LOP3.LUT R12, R97, 0x380, RZ, 0xc0, !PT ;  /* 0x00000380610c7812 */ /* 0x000fc400078ec0ff */
[----:B------:R-:W-:Y:S01]  /*e810*/  LOP3.LUT R24, R10, R93, RZ, 0x3c, !PT ;  /* 0x0000005d0a187212 */ /* 0x000fe200078e3cff */
[----:B------:R-:W-:Y:S01]  /*e820*/  IMAD.X R11, RZ, RZ, R5, P5 ;  /* 0x000000ffff0b7224 */ /* 0x000fe200028e0605 */
[----:B------:R-:W-:Y:S02]  /*e830*/  LOP3.LUT R10, R103, 0x380, RZ, 0xc0, !PT ;  /* 0x00000380670a7812 */ /* 0x000fe400078ec0ff */
[----:B------:R-:W-:Y:S02]  /*e840*/  SHF.R.U64 R12, R12, 0x3, RZ ;  /* 0x000000030c0c7819 */ /* 0x000fe400000012ff */
[----:B------:R-:W-:Y:S02]  /*e850*/  LOP3.LUT R28, R105, 0x380, RZ, 0xc0, !PT ;  /* 0x00000380691c7812 */ /* 0x000fe400078ec0ff */
[----:B------:R-:W-:Y:S02]  /*e860*/  IADD3 R89, P6, R4, 0x20, RZ ;  /* 0x0000002004597810 */ /* 0x000fe40007fde0ff */
[----:B------:R-:W-:-:S02]  /*e870*/  SHF.R.U64 R10, R10, 0x3, RZ ;  /* 0x000000030a0a7819 */ /* 0x000fc400000012ff */
[----:B------:R-:W-:Y:S02]  /*e880*/  LOP3.LUT R20, R12, R97, RZ, 0x3c, !PT ;  /* 0x000000610c147212 */ /* 0x000fe400078e3cff */
[----:B------:R-:W-:Y:S02]  /*e890*/  SHF.R.U64 R28, R28, 0x3, RZ ;  /* 0x000000031c1c7819 */ /* 0x000fe400000012ff */
[----:B------:R-:W-:Y:S02]  /*e8a0*/  LOP3.LUT R6, R89, 0x380, RZ, 0xc0, !PT ;  /* 0x0000038059067812 */ /* 0x000fe400078ec0ff */
[----:B------:R-:W-:Y:S02]  /*e8b0*/  LOP3.LUT R12, R10, R103, RZ, 0x3c, !PT ;  /* 0x000000670a0c7212 */ /* 0x000fe400078e3cff */
[----:B------:R-:W-:Y:S02]  /*e8c0*/  LOP3.LUT R10, R28, R105, RZ, 0x3c, !PT ;  /* 0x000000691c0a7212 */ /* 0x000fe400078e3cff */
[----:B------:R-:W-:-:S02]  /*e8d0*/  MOV R64, R20 ;  /* 0x0000001400407202 */ /* 0x000fc40000000f00 */
[----:B------:R-:W-:Y:S02]  /*e8e0*/  F2FP.BF16.F32.PACK_AB R30, R30, R31 ;  /* 0x0000001f1e1e723e */ /* 0x000fe400000010ff */
[----:B------:R-:W-:Y:S02]  /*e8f0*/  F2FP.BF16.F32.PACK_AB R27, R26, R27 ;  /* 0x0000001b1a1b723e */ /* 0x000fe400000010ff */
[----:B------:R-:W-:Y:S02]  /*e900*/  SHF.R.U64 R6, R6, 0x3, RZ ;  /* 0x0000000306067819 */ /* 0x000fe400000012ff */
[----:B------:R-:W-:Y:S02]  /*e910*/  IADD3 R101, P3, R4, 0x4000, RZ ;  /* 0x0000400004657810 */ /* 0x000fe40007f7e0ff */
[----:B------:R-:W-:Y:S02]  /*e920*/  MOV R58, R10 ;  /* 0x0000000a003a7202 */ /* 0x000fe40000000f00 */
[----:B------:R-:W-:Y:S01]  /*e930*/  F2FP.BF16.F32.PACK_AB R76, R76, R77 ;  /* 0x0000004d4c4c723e */ /* 0x000fe200000010ff */
[----:B------:R-:W-:Y:S01]  /*e940*/  IMAD.X R15, RZ, RZ, R5, P3 ;  /* 0x000000ffff0f7224 */ /* 0x000fe200018e0605 */
[----:B------:R-:W-:-:S02]  /*e950*/  SEL R77, R30, R27, P0 ;  /* 0x0000001b1e4d7207 */ /* 0x000fc40000000000 */
[----:B------:R-:W-:Y:S01]  /*e960*/  SEL R79, R27, R30, P0 ;  /* 0x0000001e1b4f7207 */ /* 0x000fe20000000000 */
[----:B------:R-:W-:Y:S01]  /*e970*/  IMAD.X R27, RZ, RZ, R5, P6 ;  /* 0x000000ffff1b7224 */ /* 0x000fe200030e0605 */
[----:B------:R-:W-:Y:S02]  /*e980*/  LOP3.LUT R26, R6, R89, RZ, 0x3c, !PT ;  /* 0x00000059061a7212 */ /* 0x000fe400078e3cff */
[----:B------:R-:W-:Y:S02]  /*e990*/  LOP3.LUT R6, R101, 0x380, RZ, 0xc0, !PT ;  /* 0x0000038065067812 */ /* 0x000fe400078ec0ff */
[----:B------:R-:W-:Y:S02]  /*e9a0*/  IADD3 R107, P6, R4, 0x4060, RZ ;  /* 0x00004060046b7810 */ /* 0x000fe40007fde0ff */
[----:B------:R-:W-:Y:S02]  /*e9b0*/  F2FP.BF16.F32.PACK_AB R73, R72, R73 ;  /* 0x000000494849723e */ /* 0x000fe400000010ff */
[----:B------:R-:W-:-:S02]  /*e9c0*/  F2FP.BF16.F32.PACK_AB R95, R94, R95 ;  /* 0x0000005f5e5f723e */ /* 0x000fc400000010ff */
[----:B------:R-:W-:Y:S02]  /*e9d0*/  SHF.R.U64 R6, R6, 0x3, RZ ;  /* 0x0000000306067819 */ /* 0x000fe400000012ff */
[----:B------:R-:W-:Y:S02]  /*e9e0*/  F2FP.BF16.F32.PACK_AB R68, R68, R69 ;  /* 0x000000454444723e */ /* 0x000fe400000010ff */
[----:B------:R-:W-:Y:S02]  /*e9f0*/  LOP3.LUT R30, R107, 0x380, RZ, 0xc0, !PT ;  /* 0x000003806b1e7812 */ /* 0x000fe400078ec0ff */
[----:B------:R-:W-:Y:S02]  /*ea00*/  LOP3.LUT R7, R4, 0x380, RZ, 0xc0, !PT ;  /* 0x0000038004077812 */ /* 0x000fe400078ec0ff */
[----:B------:R-:W-:Y:S02]  /*ea10*/  SEL R31, R96, R95, P0 ;  /* 0x0000005f601f7207 */ /* 0x000fe40000000000 */
[----:B------:R-:W-:-:S02]  /*ea20*/  SEL R63, R76, R73, P0 ;  /* 0x000000494c3f7207 */ /* 0x000fc40000000000 */
[----:B------:R-:W-:Y:S02]  /*ea30*/  LOP3.LUT R14, R6, R101, RZ, 0x3c, !PT ;  /* 0x00000065060e7212 */ /* 0x000fe400078e3cff */
[----:B------:R-:W-:Y:S02]  /*ea40*/  F2FP.BF16.F32.PACK_AB R91, R90, R91 ;  /* 0x0000005b5a5b723e */ /* 0x000fe400000010ff */
[----:B------:R-:W-:Y:S02]  /*ea50*/  F2FP.BF16.F32.PACK_AB R57, R56, R57 ;  /* 0x000000393839723e */ /* 0x000fe400000010ff */
[----:B------:R-:W-:Y:S02]  /*ea60*/  SEL R95, R95, R96, P0 ;  /* 0x000000605f5f7207 */ /* 0x000fe40000000000 */
[----:B------:R-:W-:Y:S02]  /*ea70*/  SEL R73, R73, R76, P0 ;  /* 0x0000004c49497207 */ /* 0x000fe40000000000 */
[----:B------:R-:W-:-:S02]  /*ea80*/  SEL R67, R68, R65, P0 ;  /* 0x0000004144437207 */ /* 0x000fc40000000000 */
[----:B------:R-:W-:Y:S02]  /*ea90*/  SHF.R.U64 R30, R30, 0x3, RZ ;  /* 0x000000031e1e7819 */ /* 0x000fe400000012ff */
[----:B------:R-:W-:Y:S02]  /*eaa0*/  F2FP.BF16.F32.PACK_AB R49, R49, R88 ;  /* 0x000000583131723e */ /* 0x000fe400000010ff */
[----:B------:R-:W-:Y:S02]  /*eab0*/  SEL R65, R65, R68, P0 ;  /* 0x0000004441417207 */ /* 0x000fe40000000000 */
[----:B------:R-:W-:Y:S02]  /*eac0*/  F2FP.BF16.F32.PACK_AB R43, R42, R43 ;  /* 0x0000002b2a2b723e */ /* 0x000fe400000010ff */
[----:B------:R-:W-:Y:S02]  /*ead0*/  F2FP.BF16.F32.PACK_AB R41, R41, R48 ;  /* 0x000000302929723e */ /* 0x000fe400000010ff */
[----:B------:R-:W-:-:S02]  /*eae0*/  F2FP.BF16.F32.PACK_AB R38, R38, R39 ;  /* 0x000000272626723e */ /* 0x000fc400000010ff */
[----:B------:R-:W-:Y:S02]  /*eaf0*/  F2FP.BF16.F32.PACK_AB R40, R37, R40 ;  /* 0x000000282528723e */ /* 0x000fe400000010ff */
[----:B------:R-:W-:Y:S02]  /*eb00*/  F2FP.BF16.F32.PACK_AB R35, R34, R35 ;  /* 0x000000232223723e */ /* 0x000fe400000010ff */
[----:B------:R-:W-:Y:S02]  /*eb10*/  F2FP.BF16.F32.PACK_AB R33, R33, R36 ;  /* 0x000000242121723e */ /* 0x000fe400000010ff */
[----:B------:R-:W-:Y:S02]  /*eb20*/  SHF.R.U64 R7, R7, 0x3, RZ ;  /* 0x0000000307077819 */ /* 0x000fe400000012ff */
[----:B------:R-:W-:Y:S02]  /*eb30*/  SEL R37, R92, R91, P0 ;  /* 0x0000005b5c257207 */ /* 0x000fe40000000000 */
[----:B------:R-:W-:-:S02]  /*eb40*/  SEL R69, R60, R57, P0 ;  /* 0x000000393c457207 */ /* 0x000fc40000000000 */
[----:B------:R-:W-:Y:S02]  /*eb50*/  MOV R62, R14 ;  /* 0x0000000e003e7202 */ /* 0x000fe40000000f00 */
[----:B------:R-:W-:Y:S02]  /*eb60*/  SEL R91, R91, R92, P0 ;  /* 0x0000005c5b5b7207 */ /* 0x000fe40000000000 */
[----:B------:R-:W-:Y:S02]  /*eb70*/  SEL R39, R52, R49, P0 ;  /* 0x0000003134277207 */ /* 0x000fe40000000000 */
[----:B------:R-:W-:Y:S02]  /*eb80*/  SEL R57, R57, R60, P0 ;  /* 0x0000003c39397207 */ /* 0x000fe40000000000 */
[----:B------:R-:W-:Y:S02]  /*eb90*/  LOP3.LUT R6, R30, R107, RZ, 0x3c, !PT ;  /* 0x0000006b1e067212 */ /* 0x000fe400078e3cff */
[----:B------:R-:W-:-:S02]  /*eba0*/  SEL R49, R49, R52, P0 ;  /* 0x0000003431317207 */ /* 0x000fc40000000000 */
[----:B------:R-:W-:Y:S02]  /*ebb0*/  SEL R45, R41, R40, P0 ;  /* 0x00000028292d7207 */ /* 0x000fe40000000000 */
[----:B------:R-:W-:Y:S02]  /*ebc0*/  SEL R51, R33, R32, P0 ;  /* 0x0000002021337207 */ /* 0x000fe40000000000 */
[----:B------:R-:W-:Y:S02]  /*ebd0*/  SEL R71, R50, R43, P0 ;  /* 0x0000002b32477207 */ /* 0x000fe40000000000 */
[----:B------:R-:W-:Y:S02]  /*ebe0*/  SEL R75, R38, R35, P0 ;  /* 0x00000023264b7207 */ /* 0x000fe40000000000 */
[----:B------:R-:W-:Y:S01]  /*ebf0*/  LOP3.LUT R4, R7, R4, RZ, 0x3c, !PT ;  /* 0x0000000407047212 */ /* 0x000fe200078e3cff */
[----:B------:R-:W-:Y:S01]  /*ec00*/  IMAD.X R7, RZ, RZ, R5, P6 ;  /* 0x000000ffff077224 */ /* 0x000fe200030e0605 */
[----:B------:R-:W-:-:S02]  /*ec10*/  SEL R43, R43, R50, P0 ;  /* 0x000000322b2b7207 */ /* 0x000fc40000000000 */
[----:B------:R-:W-:Y:S02]  /*ec20*/  SEL R41, R40, R41, P0 ;  /* 0x0000002928297207 */ /* 0x000fe40000000000 */
[----:B------:R-:W-:Y:S02]  /*ec30*/  SEL R35, R35, R38, P0 ;  /* 0x0000002623237207 */ /* 0x000fe40000000000 */
[----:B------:R-:W-:Y:S02]  /*ec40*/  SEL R33, R32, R33, P0 ;  /* 0x0000002120217207 */ /* 0x000fe40000000000 */
[----:B------:R-:W-:Y:S02]  /*ec50*/  MOV R50, R24 ;  /* 0x0000001800327202 */ /* 0x000fe40000000f00 */
[----:B------:R-:W-:Y:S02]  /*ec60*/  MOV R27, R26 ;  /* 0x0000001a001b7202 */ /* 0x000fe40000000f00 */
[----:B------:R-:W-:-:S02]  /*ec70*/  MOV R48, R4 ;  /* 0x0000000400307202 */ /* 0x000fc40000000f00 */
[----:B------:R-:W-:Y:S02]  /*ec80*/  MOV R21, R6 ;  /* 0x0000000600157202 */ /* 0x000fe40000000f00 */
        /* <DEDUP_REMOVED lines=18> */
[----:B------:R-:W1:Y:S01]  /*edb0*/  SHFL.IDX PT, R42, R57, R20, 0x1c1f ;  /* 0x001c1f14392a7589 */ /* 0x000e6200000e0000 */
[----:B--2---:R-:W-:-:S02]  /*edc0*/  SEL R5, R63, R28, P0 ;  /* 0x0000001c3f057207 */ /* 0x004fc40000000000 */
[----:B------:R-:W-:Y:S01]  /*edd0*/  SEL R7, R28, R63, P0 ;  /* 0x0000003f1c077207 */ /* 0x000fe20000000000 */
[----:B------:R-:W-:Y:S01]  /*ede0*/  BAR.SYNC.DEFER_BLOCKING 0x1, 0x100 ;  /* 0x0044000000007b1d */ /* 0x000fe20000010000 */
[----:B---3--:R-:W-:Y:S02]  /*edf0*/  SEL R13, R67, R30, P0 ;  /* 0x0000001e430d7207 */ /* 0x008fe40000000000 */
[----:B------:R-:W-:-:S03]  /*ee00*/  SEL R15, R30, R67, P0 ;  /* 0x000000431e0f7207 */ /* 0x000fc60000000000 */
[----:B------:R-:W-:Y:S04]  /*ee10*/  SHFL.IDX PT, R39, R39, R44, 0x1c1f ;  /* 0x001c1f2c27277589 */ /* 0x000fe800000e0000 */
[----:B------:R-:W2:Y:S04]  /*ee20*/  SHFL.IDX PT, R26, R49, R20, 0x1c1f ;  /* 0x001c1f14311a7589 */ /* 0x000ea800000e0000 */
[----:B------:R-:W-:Y:S01]  /*ee30*/  SHFL.IDX PT, R45, R45, R44, 0x1c1f ;  /* 0x001c1f2c2d2d7589 */ /* 0x000fe200000e0000 */
[----:B0-----:R-:W-:Y:S02]  /*ee40*/  SEL R28, R37, R24, P0 ;  /* 0x00000018251c7207 */ /* 0x001fe40000000000 */
[----:B------:R-:W-:Y:S01]  /*ee50*/  SEL R30, R24, R37, P0 ;  /* 0x00000025181e7207 */ /* 0x000fe20000000000 */
[----:B------:R-:W-:Y:S01]  /*ee60*/  SHFL.IDX PT, R51, R51, R44, 0x1c1f ;  /* 0x001c1f2c33337589 */ /* 0x000fe200000e0000 */
[----:B-1----:R-:W-:-:S02]  /*ee70*/  SEL R29, R69, R42, P0 ;  /* 0x0000002a451d7207 */ /* 0x002fc40000000000 */
[----:B------:R-:W-:Y:S01]  /*ee80*/  SEL R31, R42, R69, P0 ;  /* 0x000000452a1f7207 */ /* 0x000fe20000000000 */
[----:B------:R-:W-:Y:S04]  /*ee90*/  SHFL.IDX PT, R53, R53, R44, 0x1c1f ;  /* 0x001c1f2c35357589 */ /* 0x000fe800000e0000 */
[----:B------:R-:W-:Y:S04]  /*eea0*/  SHFL.IDX PT, R59, R59, R44, 0x1c1f ;  /* 0x001c1f2c3b3b7589 */ /* 0x000fe800000e0000 */
[----:B------:R-:W-:Y:S04]  /*eeb0*/  SHFL.IDX PT, R71, R71, R44, 0x1c1f ;  /* 0x001c1f2c47477589 */ /* 0x000fe800000e0000 */
[----:B------:R-:W-:Y:S01]  /*eec0*/  SHFL.IDX PT, R75, R75, R44, 0x1c1f ;  /* 0x001c1f2c4b4b7589 */ /* 0x000fe200000e0000 */
[----:B--2---:R-:W-:-:S02]  /*eed0*/  SEL R24, R39, R26, P0 ;  /* 0x0000001a27187207 */ /* 0x004fc40000000000 */
[----:B------:R-:W-:Y:S01]  /*eee0*/  SEL R26, R26, R39, P0 ;  /* 0x000000271a1a7207 */ /* 0x000fe20000000000 */
[----:B------:R-:W-:Y:S04]  /*eef0*/  SHFL.IDX PT, R77, R77, R44, 0x1c1f ;  /* 0x001c1f2c4d4d7589 */ /* 0x000fe800000e0000 */
[----:B------:R-:W-:Y:S04]  /*ef00*/  SHFL.IDX PT, R81, R81, R44, 0x1c1f ;  /* 0x001c1f2c51517589 */ /* 0x000fe800000e0000 */
[----:B------:R-:W-:Y:S04]  /*ef10*/  SHFL.IDX PT, R85, R85, R44, 0x1c1f ;  /* 0x001c1f2c55557589 */ /* 0x000fe800000e0000 */
[----:B------:R-:W0:Y:S04]  /*ef20*/  SHFL.IDX PT, R46, R43, R20, 0x1c1f ;  /* 0x001c1f142b2e7589 */ /* 0x000e2800000e0000 */
[----:B------:R-:W1:Y:S04]  /*ef30*/  SHFL.IDX PT, R32, R41, R20, 0x1c1f ;  /* 0x001c1f1429207589 */ /* 0x000e6800000e0000 */
[----:B------:R-:W2:Y:S04]  /*ef40*/  SHFL.IDX PT, R44, R35, R20, 0x1c1f ;  /* 0x001c1f14232c7589 */ /* 0x000ea800000e0000 */
[----:B------:R-:W-:Y:S04]  /*ef50*/  SHFL.IDX PT, R10, R33, R20, 0x1c1f ;  /* 0x001c1f14210a7589 */ /* 0x000fe800000e0000 */
[----:B------:R-:W3:Y:S04]  /*ef60*/  SHFL.IDX PT, R34, R55, R20, 0x1c1f ;  /* 0x001c1f1437227589 */ /* 0x000ee800000e0000 */
[----:B------:R-:W-:Y:S04]  /*ef70*/  SHFL.IDX PT, R52, R79, R20, 0x1c1f ;  /* 0x001c1f144f347589 */ /* 0x000fe800000e0000 */
[----:B------:R-:W4:Y:S01]  /*ef80*/  SHFL.IDX PT, R54, R83, R20, 0x1c1f ;  /* 0x001c1f1453367589 */ /* 0x000f2200000e0000 */
[----:B0-----:R-:W-:-:S03]  /*ef90*/  SEL R25, R71, R46, P0 ;  /* 0x0000002e47197207 */ /* 0x001fc60000000000 */
[----:B------:R-:W0:Y:S01]  /*efa0*/  SHFL.IDX PT, R40, R61, R20, 0x1c1f ;  /* 0x001c1f143d287589 */ /* 0x000e2200000e0000 */
[----:B-1----:R-:W-:Y:S02]  /*efb0*/  SEL R36, R45, R32, P0 ;  /* 0x000000202d247207 */ /* 0x002fe40000000000 */
[----:B------:R-:W-:Y:S01]  /*efc0*/  SEL R38, R32, R45, P0 ;  /* 0x0000002d20267207 */ /* 0x000fe20000000000 */
[----:B------:R-:W1:Y:S01]  /*efd0*/  SHFL.IDX PT, R56, R87, R20, 0x1c1f ;  /* 0x001c1f1457387589 */ /* 0x000e6200000e0000 */
[----:B--2---:R-:W-:Y:S02]  /*efe0*/  SEL R37, R75, R44, P0 ;  /* 0x0000002c4b257207 */ /* 0x004fe40000000000 */
[----:B------:R-:W-:Y:S01]  /*eff0*/  SEL R39, R44, R75, P0 ;  /* 0x0000004b2c277207 */ /* 0x000fe20000000000 */
[----:B------:R0:W-:Y:S04]  /*f000*/  STSM.16.M88.4 [R48], R4 ;  /* 0x0000000430007844 */ /* 0x0001e80000000200 */
[----:B------:R2:W-:Y:S01]  /*f010*/  STSM.16.M88.4 [R27], R12 ;  /* 0x0000000c1b007844 */ /* 0x0005e20000000200 */
[----:B---3--:R-:W-:-:S02]  /*f020*/  SEL R32, R53, R34, P0 ;  /* 0x0000002235207207 */ /* 0x008fc40000000000 */
[----:B------:R-:W-:Y:S01]  /*f030*/  SEL R34, R34, R53, P0 ;  /* 0x0000003522227207 */ /* 0x000fe20000000000 */
[----:B------:R3:W-:Y:S01]  /*f040*/  STSM.16.M88.4 [R50], R28 ;  /* 0x0000001c32007844 */ /* 0x0007e20000000200 */
[----:B----4-:R-:W-:Y:S02]  /*f050*/  SEL R33, R81, R54, P0 ;  /* 0x0000003651217207 */ /* 0x010fe40000000000 */
[----:B------:R-:W-:Y:S02]  /*f060*/  SEL R35, R54, R81, P0 ;  /* 0x0000005136237207 */ /* 0x000fe40000000000 */
[----:B0-----:R-:W-:Y:S01]  /*f070*/  SEL R48, R59, R40, P0 ;  /* 0x000000283b307207 */ /* 0x001fe20000000000 */
[----:B------:R-:W-:Y:S01]  /*f080*/  IMAD.U32 R4, RZ, RZ, UR4 ;  /* 0x00000004ff047e24 */ /* 0x000fe2000f8e00ff */
[----:B------:R-:W-:Y:S01]  /*f090*/  @UP1 ULDC.64 UR4, c[0x0][0xbe0] ;  /* 0x0002f80000041ab9 */ /* 0x000fe20000000a00 */
[----:B------:R-:W-:Y:S01]  /*f0a0*/  IMAD.U32 R5, RZ, RZ, UR6 ;  /* 0x00000006ff057e24 */ /* 0x000fe2000f8e00ff */
[----:B--2---:R-:W-:Y:S01]  /*f0b0*/  SEL R27, R46, R71, P0 ;  /* 0x000000472e1b7207 */ /* 0x004fe20000000000 */
[----:B------:R-:W-:Y:S01]  /*f0c0*/  @UP1 UIMAD.WIDE UR4, UR36, 0x4, UR4 ;  /* 0x00000004240418a5 */ /* 0x000fe2000f8e0204 */
[----:B------:R-:W-:-:S02]  /*f0d0*/  SEL R12, R51, R10, P0 ;  /* 0x0000000a330c7207 */ /* 0x000fc40000000000 */
[----:B------:R-:W-:Y:S01]  /*f0e0*/  SEL R14, R10, R51, P0 ;  /* 0x000000330a0e7207 */ /* 0x000fe20000000000 */
[----:B------:R0:W-:Y:S01]  /*f0f0*/  STSM.16.M88.4 [R64], R24 ;  /* 0x0000001840007844 */ /* 0x0001e20000000200 */
[----:B------:R-:W-:Y:S02]  /*f100*/  SEL R13, R77, R52, P0 ;  /* 0x000000344d0d7207 */ /* 0x000fe40000000000 */
[----:B------:R-:W-:Y:S01]  /*f110*/  SEL R15, R52, R77, P0 ;  /* 0x0000004d340f7207 */ /* 0x000fe20000000000 */
[----:B------:R0:W-:Y:S01]  /*f120*/  STSM.16.M88.4 [R62], R36 ;  /* 0x000000243e007844 */ /* 0x0001e20000000200 */
[----:B---3--:R-:W-:Y:S02]  /*f130*/  SEL R50, R40, R59, P0 ;  /* 0x0000003b28327207 */ /* 0x008fe40000000000 */
[----:B-1----:R-:W-:Y:S01]  /*f140*/  SEL R49, R85, R56, P0 ;  /* 0x0000003855317207 */ /* 0x002fe20000000000 */
[----:B------:R0:W-:Y:S01]  /*f150*/  STSM.16.M88.4 [R60], R12 ;  /* 0x0000000c3c007844 */ /* 0x0001e20000000200 */
[----:B------:R-:W-:-:S02]  /*f160*/  SEL R51, R56, R85, P0 ;  /* 0x0000005538337207 */ /* 0x000fc40000000000 */
[----:B------:R-:W-:Y:S01]  /*f170*/  PLOP3.LUT P0, PT, PT, PT, UP1, 0x80, 0x0 ;  /* 0x000000000000781c */ /* 0x000fe20003f0f018 */
[----:B------:R0:W-:Y:S04]  /*f180*/  STSM.16.M88.4 [R58], R32 ;  /* 0x000000203a007844 */ /* 0x0001e80000000200 */
[----:B------:R0:W-:Y:S01]  /*f190*/  STSM.16.M88.4 [R21], R48 ;  /* 0x0000003015007844 */ /* 0x0001e20000000200 */
[----:B------:R-:W-:Y:S01]  /*f1a0*/  BAR.SYNC.DEFER_BLOCKING 0x1, 0x100 ;  /* 0x0044000000007b1d */ /* 0x000fe20000010000 */
[----:B------:R-:W-:Y:S02]  /*f1b0*/  IMAD.U32 R6, RZ, RZ, UR4 ;  /* 0x00000004ff067e24 */ /* 0x000fe4000f8e00ff */
        /* <DEDUP_REMOVED lines=17> */
.L_x_7359:
[----:B------:R-:W-:Y:S01]  /*f2d0*/  USHF.R.S32.HI UR12, URZ, 0x1f, UR42 ;  /* 0x0000001f3f0c7899 */ /* 0x000fe2000801142a */
[----:B------:R-:W-:Y:S01]  /*f2e0*/  IMAD.U32 R5, RZ, RZ, UR43 ;  /* 0x0000002bff057e24 */ /* 0x000fe2000f8e00ff */
[----:B------:R-:W-:Y:S01]  /*f2f0*/  ULDC.64 UR10, c[0x0][0xb70] ;  /* 0x0002dc00000a7ab9 */ /* 0x000fe20000000a00 */
[----:B------:R-:W-:Y:S01]  /*f300*/  USHF.R.S32.HI UR5, URZ, 0x1f, UR4 ;  /* 0x0000001f3f057899 */ /* 0x000fe20008011404 */
[C---:B------:R-:W-:Y:S01]  /*f310*/  IADD3 R13, P2, R8.reuse, 0x2000, RZ ;  /* 0x00002000080d7810 */ /* 0x040fe20007f5e0ff */
[----:B------:R-:W-:Y:S01]  /*f320*/  UIMAD UR9, UR12, UR10, URZ ;  /* 0x0000000a0c0972a4 */ /* 0x000fe2000f8e023f */
[----:B------:R-:W-:Y:S01]  /*f330*/  IMAD R10, R5, 0x80, R22 ;  /* 0x00000080050a7824 */ /* 0x000fe200078e0216 */
[----:B------:R-:W-:Y:S01]  /*f340*/  UIMAD.WIDE.U32 UR6, UR42, UR10, UR4 ;  /* 0x0000000a2a0672a5 */ /* 0x000fe2000f8e0004 */
[----:B------:R-:W-:Y:S01]  /*f350*/  IADD3 R7, P6, R8, 0x3000, RZ ;  /* 0x0000300008077810 */ /* 0x000fe20007fde0ff */
[----:B------:R-:W-:Y:S01]  /*f360*/  UIMAD UR9, UR42, UR11, UR9 ;  /* 0x0000000b2a0972a4 */ /* 0x000fe2000f8e0209 */
[----:B------:R-:W-:Y:S01]  /*f370*/  LOP3.LUT R28, R29, 0x380, RZ, 0xc0, !PT ;  /* 0x000003801d1c7812 */ /* 0x000fe200078ec0ff */
[----:B------:R-:W-:Y:S01]  /*f380*/  USEL UR37, UR37, URZ, !UP0 ;  /* 0x0000003f25257287 */ /* 0x000fe2000c000000 */
[----:B------:R-:W-:Y:S01]  /*f390*/  SHF.R.S32.HI R5, RZ, 0x1f, R10 ;  /* 0x0000001fff057819 */ /* 0x000fe2000001140a */
[----:B------:R-:W-:Y:S01]  /*f3a0*/  ULDC.64 UR10, c[0x0][0xb78] ;  /* 0x0002de00000a7ab9 */ /* 0x000fe20000000a00 */
[----:B------:R-:W-:Y:S01]  /*f3b0*/  UIADD3 UR7, UR7, UR9, URZ ;  /* 0x0000000907077290 */ /* 0x000fe2000fffe03f */
[----:B------:R-:W-:Y:S01]  /*f3c0*/  LOP3.LUT R12, R13, 0x380, RZ, 0xc0, !PT ;  /* 0x000003800d0c7812 */ /* 0x000fe200078ec0ff */
[----:B------:R-:W-:Y:S01]  /*f3d0*/  USEL UR36, UR36, URZ, !UP0 ;  /* 0x0000003f24247287 */ /* 0x000fe2000c000000 */
[----:B------:R-:W-:Y:S01]  /*f3e0*/  LOP3.LUT R4, R7, 0x380, RZ, 0xc0, !PT ;  /* 0x0000038007047812 */ /* 0x000fe200078ec0ff */
[----:B------:R-:W-:Y:S01]  /*f3f0*/  UIMAD UR9, UR37, UR10, URZ ;  /* 0x0000000a250972a4 */ /* 0x000fe2000f8e023f */
[----:B------:R-:W-:Y:S01]  /*f400*/  SHF.R.U64 R28, R28, 0x3, RZ ;  /* 0x000000031c1c7819 */ /* 0x000fe200000012ff */
[----:B------:R-:W-:Y:S01]  /*f410*/  UIMAD.WIDE.U32 UR6, UR36, UR10, UR6 ;  /* 0x0000000a240672a5 */ /* 0x000fe2000f8e0006 */
[----:B------:R-:W-:Y:S01]  /*f420*/  SHF.R.U64 R12, R12, 0x3, RZ ;  /* 0x000000030c0c7819 */ /* 0x000fe200000012ff */
[----:B------:R-:W-:Y:S01]  /*f430*/  UIMAD UR9, UR36, UR11, UR9 ;  /* 0x0000000b240972a4 */ /* 0x000fe2000f8e0209 */
[----:B------:R-:W-:-:S02]  /*f440*/  SHF.R.U64 R4, R4, 0x3, RZ ;  /* 0x0000000304047819 */ /* 0x000fc400000012ff */
[----:B------:R-:W-:Y:S01]  /*f450*/  LOP3.LUT R28, R28, R29, RZ, 0x3c, !PT ;  /* 0x0000001d1c1c7212 */ /* 0x000fe200078e3cff */
[--C-:B------:R-:W-:Y:S01]  /*f460*/  IMAD.X R29, RZ, RZ, R9.reuse, P1 ;  /* 0x000000ffff1d7224 */ /* 0x100fe200008e0609 */
[----:B------:R-:W-:Y:S01]  /*f470*/  IADD3 R6, P0, R10, UR6, RZ ;  /* 0x000000060a067c10 */ /* 0x000fe2000ff1e0ff */
[----:B------:R-:W-:Y:S01]  /*f480*/  IMAD.U32 R14, RZ, RZ, UR9 ;  /* 0x00000009ff0e7e24 */ /* 0x000fe2000f8e00ff */
[----:B------:R-:W-:Y:S01]  /*f490*/  LOP3.LUT R12, R12, R13, RZ, 0x3c, !PT ;  /* 0x0000000d0c0c7212 */ /* 0x000fe200078e3cff */
[----:B------:R-:W-:Y:S01]  /*f4a0*/  IMAD.X R13, RZ, RZ, R9, P2 ;  /* 0x000000ffff0d7224 */ /* 0x000fe200010e0609 */
[----:B------:R-:W-:Y:S02]  /*f4b0*/  IADD3 R37, P5, R8, 0x4000, RZ ;  /* 0x0000400008257810 */ /* 0x000fe40007fbe0ff */
[----:B------:R-:W-:Y:S01]  /*f4c0*/  IADD3.X R5, R5, UR7, R14, P0, !PT ;  /* 0x0000000705057c10 */ /* 0x000fe200087fe40e */
[----:B------:R-:W-:Y:S01]  /*f4d0*/  ULDC.64 UR6, c[0x0][0xb40] ;  /* 0x0002d00000067ab9 */ /* 0x000fe20000000a00 */
[----:B------:R-:W-:-:S02]  /*f4e0*/  LOP3.LUT R4, R4, R7, RZ, 0x3c, !PT ;  /* 0x0000000704047212 */ /* 0x000fc400078e3cff */
[----:B------:R-:W-:Y:S02]  /*f4f0*/  LEA R44, P0, R6, UR6, 0x2 ;  /* 0x00000006062c7c11 */ /* 0x000fe4000f8010ff */
[----:B------:R-:W-:Y:S02]  /*f500*/  IADD3 R41, P4, R8, 0x5000, RZ ;  /* 0x0000500008297810 */ /* 0x000fe40007f9e0ff */
[----:B------:R-:W-:Y:S01]  /*f510*/  LEA.HI.X R45, R6, UR7, R5, 0x2, P0 ;  /* 0x00000007062d7c11 */ /* 0x000fe200080f1405 */
[----:B------:R-:W-:Y:S01]  /*f520*/  VIADD R5, R10, 0x8 ;  /* 0x000000080a057836 */ /* 0x000fe20000000000 */
[----:B------:R-:W-:Y:S01]  /*f530*/  LOP3.LUT P0, RZ, R228, 0x3, RZ, 0xc0, !PT ;  /* 0x00000003e4ff7812 */ /* 0x000fe2000780c0ff */
[----:B------:R-:W-:Y:S01]  /*f540*/  ULDC.64 UR6, c[0x0][0xaa0] ;  /* 0x0002a80000067ab9 */ /* 0x000fe20000000a00 */
[----:B------:R-:W-:Y:S02]  /*f550*/  IADD3 R25, P3, R8, 0x6000, RZ ;  /* 0x0000600008197810 */ /* 0x000fe40007f7e0ff */
[----:B------:R-:W-:-:S02]  /*f560*/  ISETP.GE.OR P1, PT, R10, UR8, P0 ;  /* 0x000000080a007c0c */ /* 0x000fc40008726670 */
[C---:B------:R-:W-:Y:S02]  /*f570*/  IADD3 R7, P2, R8.reuse, 0x7000, RZ ;  /* 0x0000700008077810 */ /* 0x040fe40007f5e0ff */
[----:B------:R-:W-:Y:S02]  /*f580*/  LOP3.LUT R36, R37, 0x380, RZ, 0xc0, !PT ;  /* 0x0000038025247812 */ /* 0x000fe400078ec0ff */
[----:B------:R-:W-:Y:S02]  /*f590*/  LOP3.LUT R40, R41, 0x380, RZ, 0xc0, !PT ;  /* 0x0000038029287812 */ /* 0x000fe400078ec0ff */
[----:B------:R-:W-:Y:S01]  /*f5a0*/  LOP3.LUT R33, R8, 0x380, RZ, 0xc0, !PT ;  /* 0x0000038008217812 */ /* 0x000fe200078ec0ff */
[----:B------:R-:W-:Y:S01]  /*f5b0*/  UIMAD UR5, UR5, UR6, URZ ;  /* 0x00000006050572a4 */ /* 0x000fe2000f8e023f */
[----:B------:R-:W-:Y:S01]  /*f5c0*/  LOP3.LUT R24, R25, 0x380, RZ, 0xc0, !PT ;  /* 0x0000038019187812 */ /* 0x000fe200078ec0ff */
[--C-:B------:R-:W-:Y:S01]  /*f5d0*/  IMAD.X R11, RZ, RZ, R9.reuse, P2 ;  /* 0x000000ffff0b7224 */ /* 0x100fe200010e0609 */
[----:B------:R-:W-:Y:S01]  /*f5e0*/  ISETP.GE.OR P0, PT, R5, UR8, P0 ;  /* 0x0000000805007c0c */ /* 0x000fe20008706670 */
[----:B------:R-:W-:Y:S01]  /*f5f0*/  IMAD.X R5, RZ, RZ, R9, P6 ;  /* 0x000000ffff057224 */ /* 0x000fe200030e0609 */
[----:B------:R-:W-:Y:S01]  /*f600*/  LOP3.LUT R6, R7, 0x380, RZ, 0xc0, !PT ;  /* 0x0000038007067812 */ /* 0x000fe200078ec0ff */
[----:B------:R0:W-:Y:S01]  /*f610*/  @!P1 STG.E desc[UR52][R44.64], R3 ;  /* 0x000000032c009986 */ /* 0x0001e2000c101934 */
[----:B------:R-:W-:-:S02]  /*f620*/  SHF.R.U64 R36, R36, 0x3, RZ ;  /* 0x0000000324247819 */ /* 0x000fc400000012ff */
[----:B------:R-:W-:Y:S02]  /*f630*/  SHF.R.U64 R40, R40, 0x3, RZ ;  /* 0x0000000328287819 */ /* 0x000fe400000012ff */
        /* <DEDUP_REMOVED lines=15> */
[----:B------:R-:W-:Y:S01]  /*f730*/  UIMAD UR5, UR4, UR7, UR5 ;  /* 0x00000007040572a4 */ /* 0x000fe2000f8e0205 */
[----:B------:R0:W-:Y:S02]  /*f740*/  @!P0 STG.E desc[UR52][R44.64+0x20], R2 ;  /* 0x000020022c008986 */ /* 0x0001e4000c101934 */
[----:B------:R-:W-:-:S02]  /*f750*/  ULDC.64 UR6, c[0x0][0xae0] ;  /* 0x0002b80000067ab9 */ /* 0x000fc40000000a00 */
[----:B------:R-:W5:Y:S01]  /*f760*/  LD.E.128 R32, desc[UR52][R32.64] ;  /* 0x0000003420207980 */ /* 0x000f62000c101d00 */
[----:B------:R-:W-:-:S03]  /*f770*/  IMAD.U32 R19, RZ, RZ, UR6 ;  /* 0x00000006ff137e24 */ /* 0x000fc6000f8e00ff */
[----:B------:R-:W5:Y:S01]  /*f780*/  LD.E.128 R28, desc[UR52][R28.64] ;  /* 0x000000341c1c7980 */ /* 0x000f62000c101d00 */
[----:B0-----:R-:W-:-:S03]  /*f790*/  IMAD.WIDE.U32 R2, R3, UR4, R20 ;  /* 0x0000000403027c25 */ /* 0x001fc6000f8e0014 */
[----:B------:R-:W5:Y:S01]  /*f7a0*/  LD.E.128 R12, desc[UR52][R12.64] ;  /* 0x000000340c0c7980 */ /* 0x000f62000c101d00 */
[----:B------:R-:W-:-:S03]  /*f7b0*/  UIMAD UR4, UR12, UR6, URZ ;  /* 0x000000060c0472a4 */ /* 0x000fc6000f8e023f */
[----:B------:R-:W5:Y:S01]  /*f7c0*/  LD.E.128 R4, desc[UR52][R4.64] ;  /* 0x0000003404047980 */ /* 0x000f62000c101d00 */
[----:B------:R-:W-:-:S03]  /*f7d0*/  VIADD R3, R3, UR5 ;  /* 0x0000000503037c36 */ /* 0x000fc60008000000 */
[----:B------:R-:W5:Y:S04]  /*f7e0*/  LD.E.128 R36, desc[UR52][R36.64] ;  /* 0x0000003424247980 */ /* 0x000f68000c101d00 */
[----:B------:R-:W5:Y:S04]  /*f7f0*/  LD.E.128 R40, desc[UR52][R40.64] ;  /* 0x0000003428287980 */ /* 0x000f68000c101d00 */
[----:B------:R-:W5:Y:S04]  /*f800*/  LD.E.128 R24, desc[UR52][R24.64] ;  /* 0x0000003418187980 */ /* 0x000f68000c101d00 */
[----:B------:R-:W5:Y:S01]  /*f810*/  LD.E.128 R8, desc[UR52][R10.64] ;  /* 0x000000340a087980 */ /* 0x000f62000c101d00 */
[----:B------:R-:W-:-:S02]  /*f820*/  UIMAD UR4, UR42, UR7, UR4 ;  /* 0x000000072a0472a4 */ /* 0x000fc4000f8e0204 */
[----:B------:R-:W-:Y:S01]  /*f830*/  IMAD.WIDE.U32 R2, R19, UR42, R2 ;  /* 0x0000002a13027c25 */ /* 0x000fe2000f8e0002 */
[----:B------:R-:W-:Y:S01]  /*f840*/  UIMAD UR8, UR43, -0x80, UR8 ;  /* 0xffffff802b0878a4 */ /* 0x000fe2000f8e0208 */
[----:B------:R-:W-:Y:S01]  /*f850*/  @!PT LDS RZ, [RZ] ;  /* 0x00000000fffff984 */ /* 0x000fe20000000800 */
[----:B------:R-:W-:Y:S01]  /*f860*/  @!PT LDS RZ, [RZ] ;  /* 0x00000000fffff984 */ /* 0x000fe20000000800 */
[----:B------:R-:W-:Y:S01]  /*f870*/  @!PT LDS RZ, [RZ] ;  /* 0x00000000fffff984 */ /* 0x000fe20000000800 */
[----:B------:R-:W-:Y:S01]  /*f880*/  @!PT LDS RZ, [RZ] ;  /* 0x00000000fffff984 */ /* 0x000fe20000000800 */
[----:B------:R0:W-:Y:S06]  /*f890*/  MEMBAR.ALL.CTA ;  /* 0x0000000000007992 */ /* 0x0001ec0000008000 */
[----:B0-----:R-:W0:Y:S01]  /*f8a0*/  FENCE.VIEW.ASYNC.S ;  /* 0x00000000000073c6 */ /* 0x001e220000000000 */
[----:B------:R-:W-:Y:S01]  /*f8b0*/  BSSY B1, `(.L_x_7360) ;  /* 0x0000026000017945 */ /* 0x000fe20003800000 */
[----:B------:R-:W-:-:S02]  /*f8c0*/  VIADD R0, R0, 0x2e820 ;  /* 0x0002e82000007836 */ /* 0x000fc40000000000 */
[----:B------:R-:W-:Y:S01]  /*f8d0*/  VIADD R3, R3, UR4 ;  /* 0x0000000403037c36 */ /* 0x000fe20008000000 */
[----:B------:R-:W-:Y:S01]  /*f8e0*/  ULDC.64 UR4, c[0x0][0xae8] ;  /* 0x0002ba0000047ab9 */ /* 0x000fe20000000a00 */
[C---:B------:R-:W-:Y:S01]  /*f8f0*/  ISETP.GE.AND P2, PT, R18.reuse, UR8, PT ;  /* 0x0000000812007c0c */ /* 0x040fe2000bf46270 */
[----:B------:R-:W-:Y:S01]  /*f900*/  IMAD.U32 R45, RZ, RZ, UR4 ;  /* 0x00000004ff2d7e24 */ /* 0x000fe2000f8e00ff */
[----:B------:R-:W-:Y:S01]  /*f910*/  UIMAD UR4, UR37, UR4, URZ ;  /* 0x00000004250472a4 */ /* 0x000fe2000f8e023f */
[C---:B------:R-:W-:Y:S01]  /*f920*/  VIADD R19, R18.reuse, 0x20 ;  /* 0x0000002012137836 */ /* 0x040fe20000000000 */
[----:B------:R-:W-:Y:S01]  /*f930*/  PRMT R0, RZ, 0x654, R0 ;  /* 0x00000654ff007816 */ /* 0x000fe20000000000 */
[----:B------:R-:W-:Y:S01]  /*f940*/  VIADD R21, R18, 0x60 ;  /* 0x0000006012157836 */ /* 0x000fe20000000000 */
[----:B------:R-:W-:Y:S02]  /*f950*/  UIMAD UR4, UR36, UR5, UR4 ;  /* 0x00000005240472a4 */ /* 0x000fe4000f8e0204 */
[----:B------:R-:W-:Y:S01]  /*f960*/  IMAD.WIDE.U32 R44, R45, UR36, R2 ;  /* 0x000000242d2c7c25 */ /* 0x000fe2000f8e0002 */
[----:B------:R-:W-:-:S02]  /*f970*/  ISETP.GE.AND P4, PT, R19, UR8, PT ;  /* 0x0000000813007c0c */ /* 0x000fc4000bf86270 */
[----:B------:R-:W-:Y:S01]  /*f980*/  ISETP.GE.AND P1, PT, R21, UR8, PT ;  /* 0x0000000815007c0c */ /* 0x000fe2000bf26270 */
[----:B------:R-:W-:Y:S01]  /*f990*/  VIADD R20, R18, 0x40 ;  /* 0x0000004012147836 */ /* 0x000fe20000000000 */
[--C-:B------:R-:W-:Y:S01]  /*f9a0*/  SHF.R.S32.HI R19, RZ, 0x1f, R18.reuse ;  /* 0x0000001fff137819 */ /* 0x100fe20000011412 */
[----:B------:R-:W-:Y:S02]  /*f9b0*/  IMAD.U32 R21, RZ, RZ, UR43 ;  /* 0x0000002bff157e24 */ /* 0x000fe4000f8e00ff */
[----:B------:R-:W-:Y:S01]  /*f9c0*/  VIADD R51, R45, UR4 ;  /* 0x000000042d337c36 */ /* 0x000fe20008000000 */
[----:B------:R-:W-:Y:S01]  /*f9d0*/  ISETP.GE.AND P0, PT, R20, UR8, PT ;  /* 0x0000000814007c0c */ /* 0x000fe2000bf06270 */
[----:B------:R-:W-:Y:S01]  /*f9e0*/  IMAD.WIDE R20, R21, 0x80, R18 ;  /* 0x0000008015147825 */ /* 0x000fe200078e0212 */
[----:B0-----:R0:W-:Y:S01]  /*f9f0*/  SYNCS.ARRIVE.TRANS64.RED.A1T0 RZ, [R0+URZ], RZ ;  /* 0x000000ff00ff79a7 */ /* 0x0011e2000810043f */
[----:B------:R-:W-:Y:S10]  /*fa00*/  @P2 BRA `(.L_x_7361) ;  /* 0x0000000000402947 */ /* 0x000ff40003800000 */
[----:B------:R-:W-:Y:S01]  /*fa10*/  ULDC.64 UR4, c[0x0][0xad8] ;  /* 0x0002b60000047ab9 */ /* 0x000fe20000000a00 */
[----:B------:R-:W-:Y:S01]  /*fa20*/  IMAD.MOV.U32 R2, RZ, RZ, R44 ;  /* 0x000000ffff027224 */ /* 0x000fe200078e002c */
[----:B------:R-:W-:Y:S01]  /*fa30*/  ULDC.64 UR6, c[0x0][0xa80] ;  /* 0x0002a00000067ab9 */ /* 0x000fe20000000a00 */
[----:B------:R-:W-:Y:S02]  /*fa40*/  IMAD.MOV.U32 R3, RZ, RZ, R51 ;  /* 0x000000ffff037224 */ /* 0x000fe400078e0033 */
[----:B------:R-:W-:Y:S02]  /*fa50*/  IMAD R49, R21, UR4, RZ ;  /* 0x0000000415317c24 */ /* 0x000fe4000f8e02ff */
[----:B0-----:R-:W-:Y:S02]  /*fa60*/  VIADD R0, R16, 0x40 ;  /* 0x0000004010007836 */ /* 0x001fe40000000000 */
        /* <DEDUP_REMOVED lines=10> */
.L_x_7361:
[----:B------:R-:W-:Y:S05]  /*fb10*/  BSYNC B1 ;  /* 0x0000000000017941 */ /* 0x000fea0003800000 */
.L_x_7360:
[----:B------:R-:W-:Y:S04]  /*fb20*/  BSSY B1, `(.L_x_7362) ;  /* 0x0000014000017945 */ /* 0x000fe80003800000 */
[----:B------:R-:W-:Y:S05]  /*fb30*/  @P4 BRA `(.L_x_7363) ;  /* 0x0000000000484947 */ /* 0x000fea0003800000 */
[----:B-1---5:R-:W-:Y:S01]  /*fb40*/  IADD3 R33, P2, R20, 0x20, RZ ;  /* 0x0000002014217810 */ /* 0x022fe20007f5e0ff */
[----:B------:R-:W-:Y:S01]  /*fb50*/  ULDC.64 UR4, c[0x0][0xad8] ;  /* 0x0002b60000047ab9 */ /* 0x000fe20000000a00 */
[----:B------:R-:W-:Y:S01]  /*fb60*/  IMAD.MOV.U32 R2, RZ, RZ, R44 ;  /* 0x000000ffff027224 */ /* 0x000fe200078e002c */
[----:B------:R-:W-:Y:S01]  /*fb70*/  ULDC.64 UR6, c[0x0][0xa80] ;  /* 0x0002a00000067ab9 */ /* 0x000fe20000000a00 */
[----:B------:R-:W-:Y:S02]  /*fb80*/  IMAD.MOV.U32 R3, RZ, RZ, R51 ;  /* 0x000000ffff037224 */ /* 0x000fe400078e0033 */
[----:B0-----:R-:W-:Y:S02]  /*fb90*/  IMAD.X R0, RZ, RZ, R21, P2 ;  /* 0x000000ffff007224 */ /* 0x001fe400010e0615 */
        /* <DEDUP_REMOVED lines=12> */
.L_x_7363:
[----:B------:R-:W-:Y:S05]  /*fc60*/  BSYNC B1 ;  /* 0x0000000000017941 */ /* 0x000fea0003800000 */
.L_x_7362:
[----:B------:R-:W-:Y:S04]  /*fc70*/  BSSY B1, `(.L_x_7364) ;  /* 0x0000014000017945 */ /* 0x000fe80003800000 */
[----:B------:R-:W-:Y:S05]  /*fc80*/  @P0 BRA `(.L_x_7365) ;  /* 0x0000000000480947 */ /* 0x000fea0003800000 */
[----:B--2--5:R-:W-:Y:S01]  /*fc90*/  IADD3 R29, P0, R20, 0x40, RZ ;  /* 0x00000040141d7810 */ /* 0x024fe20007f1e0ff */
        /* <DEDUP_REMOVED lines=17> */
.L_x_7365:
[----:B------:R-:W-:Y:S05]  /*fdb0*/  BSYNC B1 ;  /* 0x0000000000017941 */ /* 0x000fea0003800000 */
.L_x_7364:
[----:B------:R-:W-:Y:S05]  /*fdc0*/  @P1 BRA `(.L_x_7366) ;  /* 0x0000000c00041947 */ /* 0x000fea0003800000 */
[----:B---3-5:R-:W-:Y:S01]  /*fdd0*/  IADD3 R13, P0, R20, 0x60, RZ ;  /* 0x00000060140d7810 */ /* 0x028fe20007f1e0ff */
        /* <DEDUP_REMOVED lines=8> */
[----:B0-----:R-:W-:Y:S02]  /*fe60*/  VIADD R0, R16, 0x40 ;  /* 0x0000004010007836 */ /* 0x001fe40000000000 */
        /* <DEDUP_REMOVED lines=10> */
.L_x_7358:
        /* <DEDUP_REMOVED lines=29> */
.L_x_7367:
        /* <DEDUP_REMOVED lines=32> */
.L_x_7369:
[----:B------:R-:W-:Y:S05]  /*102e0*/  BSYNC B1 ;  /* 0x0000000000017941 */ /* 0x000fea0003800000 */
.L_x_7368:
        /* <DEDUP_REMOVED lines=49> */
.L_x_7371:
[----:B------:R-:W-:Y:S05]  /*10600*/  BSYNC B1 ;  /* 0x0000000000017941 */ /* 0x000fea0003800000 */
.L_x_7370:
        /* <DEDUP_REMOVED lines=20> */
.L_x_7373:
[----:B------:R-:W-:Y:S05]  /*10750*/  BSYNC B1 ;  /* 0x0000000000017941 */ /* 0x000fea0003800000 */
.L_x_7372:
        /* <DEDUP_REMOVED lines=20> */
.L_x_7375:
[----:B------:R-:W-:Y:S05]  /*108a0*/  BSYNC B1 ;  /* 0x0000000000017941 */ /* 0x000fea0003800000 */
.L_x_7374:
        /* <DEDUP_REMOVED lines=19> */
.L_x_7366:
[----:B------:R-:W-:Y:S05]  /*109e0*/  BSYNC B0 ;  /* 0x0000000000007941 */ /* 0x000fea0003800000 */
.L_x_7357:
[----:B------:R-:W-:Y:S02]  /*109f0*/  ULDC UR4, c[0x0][0xc14] ;  /* 0x0003050000047ab9 */ /* 0x000fe40000000800 */
[----:B------:R-:W-:-:S13]  /*10a00*/  ISETP.GE.AND P0, PT, R47, UR4, PT ;  /* 0x000000042f007c0c */ /* 0x000fda000bf06270 */
[----:B------:R-:W-:Y:S05]  /*10a10*/  @!P0 BRA `(.L_x_7376) ;  /* 0xffffff0000dc8947 */ /* 0x000fea000383ffff */
[----:B------:R-:W-:Y:S05]  /*10a20*/  EXIT ;  /* 0x000000000000794d */ /* 0x000fea0003800000 */
.L_x_7318:
        /* <DEDUP_REMOVED lines=20> */
.L_x_7377:
        /* <DEDUP_REMOVED lines=41> */
.L_x_7383:
        /* <DEDUP_REMOVED lines=14> */
.L_x_7382:
[----:B------:R-:W-:Y:S05]  /*10ee0*/  BSYNC B0 ;  /* 0x0000000000007941 */ /* 0x000fea0003800000 */
.L_x_7381:
        /* <DEDUP_REMOVED lines=22> */
.L_x_7379:
        /* <DEDUP_REMOVED lines=25> */
.L_x_7384:
        /* <DEDUP_REMOVED lines=58> */
.L_x_7380:
[----:B------:R0:W-:Y:S01]  /*11580*/  STL [R1+0x20], R0 ;  /* 0x0000200001007387 */ /* 0x0001e20000100800 */
[----:B------:R-:W-:-:S03]  /*11590*/  UMOV UR38, URZ ;  /* 0x0000003f00267c82 */ /* 0x000fc60008000000 */
[----:B------:R0:W-:Y:S02]  /*115a0*/  STL [R1+0x24], RZ ;  /* 0x000024ff01007387 */ /* 0x0001e40000100800 */
.L_x_7385:
        /* <DEDUP_REMOVED lines=11> */
.L_x_7378:
[----:B0-2---:R-:W-:Y:S01]  /*11660*/  IMAD.MOV.U32 R0, RZ, RZ, 0x1 ;  /* 0x00000001ff007424 */ /* 0x005fe200078e00ff */
        /* <DEDUP_REMOVED lines=34> */
[----:B------:R0:W-:Y:S04]  /*11890*/  STL [R1+0x28], R4 ;  /* 0x0000280401007387 */ /* 0x0001e80000100800 */
[----:B------:R-:W-:Y:S01]  /*118a0*/  IMAD.IADD R0, R0, 0x1, R2 ;  /* 0x0000000100007824 */ /* 0x000fe200078e0202 */
[----:B------:R0:W-:Y:S04]  /*118b0*/  STL [R1], R2 ;  /* 0x0000000201007387 */ /* 0x0001e80000100800 */
[----:B------:R0:W-:Y:S04]  /*118c0*/  STL [R1+0x8], RZ ;  /* 0x000008ff01007387 */ /* 0x0001e80000100800 */
[----:B------:R0:W-:Y:S04]  /*118d0*/  STL [R1+0xc], R3 ;  /* 0x00000c0301007387 */ /* 0x0001e80000100800 */
[----:B------:R0:W-:Y:S04]  /*118e0*/  STL [R1+0x30], RZ ;  /* 0x000030ff01007387 */ /* 0x0001e80000100800 */
[----:B------:R0:W-:Y:S02]  /*118f0*/  STL [R1+0x2c], R0 ;  /* 0x00002c0001007387 */ /* 0x0001e40000100800 */
.L_x_7446:
[----:B------:R-:W-:Y:S01]  /*11900*/  ULDC.64 UR4, c[0x0][0xc60] ;  /* 0x0003180000047ab9 */ /* 0x000fe20000000a00 */
[----:B------:R-:W-:Y:S01]  /*11910*/  ULDC.64 UR10, c[0x0][0xa00] ;  /* 0x00028000000a7ab9 */ /* 0x000fe20000000a00 */
[----:B------:R-:W-:Y:S01]  /*11920*/  UIMAD.WIDE UR4, UR48, 0x4, UR4 ;  /* 0x00000004300478a5 */ /* 0x000fe2000f8e0204 */
[----:B------:R-:W-:Y:S01]  /*11930*/  ULDC.64 UR6, c[0x0][0xa18] ;  /* 0x0002860000067ab9 */ /* 0x000fe20000000a00 */
[----:B------:R-:W-:-:S04]  /*11940*/  ULDC.64 UR12, c[0x0][0xa08] ;  /* 0x00028200000c7ab9 */ /* 0x000fc80000000a00 */
[----:B0-----:R-:W-:Y:S02]  /*11950*/  IMAD.U32 R2, RZ, RZ, UR4 ;  /* 0x00000004ff027e24 */ /* 0x001fe4000f8e00ff */
        /* <DEDUP_REMOVED lines=21> */
[----:B------:R0:W5:Y:S01]  /*11ab0*/  @P0 LDG.E R0, desc[UR52][R2.64] ;  /* 0x0000003402000981 */ /* 0x000162000c1e1900 */
        /* <DEDUP_REMOVED lines=20> */
[----:B-1----:R-:W-:Y:S05]  /*11c00*/  @P2 BRA `(.L_x_7387) ;  /* 0x0000000000102947 */ /* 0x002fea0003800000 */
[----:B------:R-:W-:Y:S05]  /*11c10*/  @!P0 BRA `(.L_x_7387) ;  /* 0x00000000000c8947 */ /* 0x000fea0003800000 */
[----:B-----5:R-:W2:Y:S04]  /*11c20*/  LDG.E R8, desc[UR52][R2.64] ;  /* 0x0000003402087981 */ /* 0x020ea8000c1e1900 */
[----:B0-----:R-:W2:Y:S02]  /*11c30*/  LDG.E R7, desc[UR52][R2.64+0x4] ;  /* 0x0000043402077981 */ /* 0x001ea4000c1e1900 */
[----:B--2---:R-:W-:-:S07]  /*11c40*/  IMAD.IADD R8, R7, 0x1, -R8 ;  /* 0x0000000107087824 */ /* 0x004fce00078e0a08 */
.L_x_7387:
        /* <DEDUP_REMOVED lines=17> */
[----:B------:R-:W-:-:S06]  /*11d60*/  IMAD.U32 R3, RZ, RZ, UR5 ;  /* 0x00000005ff037e24 */ /* 0x000fcc000f8e00ff */
[----:B------:R0:W5:Y:S01]  /*11d70*/  LDG.E R3, desc[UR52][R2.64] ;  /* 0x0000003402037981 */ /* 0x000162000c1e1900 */
[----:B------:R-:W-:Y:S05]  /*11d80*/  BRA `(.L_x_7389) ;  /* 0x0000000000107947 */ /* 0x000fea0003800000 */
.L_x_7388:
[----:B------:R-:W-:Y:S05]  /*11d90*/  @!P1 BRA `(.L_x_7389) ;  /* 0x00000000000c9947 */ /* 0x000fea0003800000 */
[----:B------:R-:W2:Y:S04]  /*11da0*/  LDG.E R2, desc[UR52][R4.64] ;  /* 0x0000003404027981 */ /* 0x000ea8000c1e1900 */
[----:B------:R-:W2:Y:S02]  /*11db0*/  LDG.E R3, desc[UR52][R4.64+0x4] ;  /* 0x0000043404037981 */ /* 0x000ea4000c1e1900 */
[----:B--2---:R-:W-:-:S07]  /*11dc0*/  IMAD.IADD R3, R3, 0x1, -R2 ;  /* 0x0000000103037824 */ /* 0x004fce00078e0a02 */
.L_x_7389:
[----:B------:R-:W0:Y:S01]  /*11dd0*/  LDL R19, [R1+0x24] ;  /* 0x0000240001137983 */ /* 0x000e220000100800 */
[----:B-----5:R-:W-:Y:S01]  /*11de0*/  IMAD.IADD R5, R3, 0x1, -R0 ;  /* 0x0000000103057824 */ /* 0x020fe200078e0a00 */
[----:B------:R-:W-:Y:S01]  /*11df0*/  BSSY B6, `(.L_x_7390) ;  /* 0x00002bd000067945 */ /* 0x000fe20003800000 */
[----:B------:R-:W-:Y:S01]  /*11e00*/  IMAD.MOV.U32 R4, RZ, RZ, RZ ;  /* 0x000000ffff047224 */ /* 0x000fe200078e00ff */
[----:B0-----:R-:W-:-:S04]  /*11e10*/  LEA R2, R19, 0x15f, 0x7 ;  /* 0x0000015f13027811 */ /* 0x001fc800078e38ff */
[C---:B------:R-:W-:Y:S01]  /*11e20*/  IADD3 R3, R5.reuse, R2, -R8 ;  /* 0x0000000205037210 */ /* 0x040fe20007ffe808 */
[----:B------:R-:W-:Y:S02]  /*11e30*/  VIADD R5, R5, 0xdf ;  /* 0x000000df05057836 */ /* 0x000fe40000000000 */
[----:B------:R-:W-:Y:S02]  /*11e40*/  IMAD.MOV.U32 R2, RZ, RZ, RZ ;  /* 0x000000ffff027224 */ /* 0x000fe400078e00ff */
[----:B------:R-:W-:-:S04]  /*11e50*/  IMAD.HI R4, R5, -0x6db6db6d, R4 ;  /* 0x9249249305047827 */ /* 0x000fc800078e0204 */
[----:B------:R-:W-:Y:S01]  /*11e60*/  IMAD.HI R2, R3, -0x6db6db6d, R2 ;  /* 0x9249249303027827 */ /* 0x000fe200078e0202 */
[----:B------:R-:W-:-:S04]  /*11e70*/  SHF.R.U32.HI R3, RZ, 0x1f, R4 ;  /* 0x0000001fff037819 */ /* 0x000fc80000011604 */
[----:B------:R-:W-:Y:S02]  /*11e80*/  SHF.R.U32.HI R5, RZ, 0x1f, R2 ;  /* 0x0000001fff057819 */ /* 0x000fe40000011602 */
[----:B------:R-:W-:Y:S02]  /*11e90*/  LEA.HI.SX32 R3, R4, R3, 0x19 ;  /* 0x0000000304037211 */ /* 0x000fe400078fcaff */
[----:B------:R-:W-:-:S04]  /*11ea0*/  LEA.HI.SX32 R16, R2, R5, 0x19 ;  /* 0x0000000502107211 */ /* 0x000fc800078fcaff */
        /* <DEDUP_REMOVED lines=21> */
.L_x_7391:
        /* <DEDUP_REMOVED lines=23> */
.L_x_7393:
        /* <DEDUP_REMOVED lines=20> */
.L_x_7394:
        /* <DEDUP_REMOVED lines=20> */
.L_x_7395:
        /* <DEDUP_REMOVED lines=18> */
.L_x_7396:
[----:B------:R-:W0:Y:S01]  /*12510*/  LDC R0, c[0x0][0x428] ;  /* 0x00010a00ff007b82 */ /* 0x000e220000000800 */
[----:B------:R-:W-:Y:S01]  /*12520*/  ULDC.64 UR4, c[0x0][0x9f8] ;  /* 0x00027e0000047ab9 */ /* 0x000fe20000000a00 */
[----:B------:R-:W-:Y:S01]  /*12530*/  IMAD.U32 R2, RZ, RZ, UR38 ;  /* 0x00000026ff027e24 */ /* 0x000fe2000f8e00ff */
[----:B------:R-:W-:Y:S01]  /*12540*/  UISETP.NE.U32.AND UP0, UPT, UR4, URZ, UPT ;  /* 0x0000003f0400728c */ /* 0x000fe2000bf05070 */
[----:B------:R-:W-:Y:S01]  /*12550*/  IMAD.U32 R10, RZ, RZ, UR45 ;  /* 0x0000002dff0a7e24 */ /* 0x000fe2000f8e00ff */
[----:B------:R-:W1:Y:S01]  /*12560*/  S2R R4, SR_TID.X ;  /* 0x0000000000047919 */ /* 0x000e620000002100 */
[----:B------:R-:W-:Y:S01]  /*12570*/  IMAD R7, R19, 0x80, R18 ;  /* 0x0000008013077824 */ /* 0x000fe200078e0212 */
[----:B------:R-:W-:Y:S01]  /*12580*/  UISETP.NE.AND.EX UP0, UPT, UR5, URZ, UPT, UP0 ;  /* 0x0000003f0500728c */ /* 0x000fe2000bf05300 */
[----:B------:R-:W-:-:S05]  /*12590*/  ULDC.64 UR6, c[0x0][0xa08] ;  /* 0x0002820000067ab9 */ /* 0x000fca0000000a00 */
        /* <DEDUP_REMOVED lines=13> */
[----:B------:R0:W2:Y:S01]  /*12670*/  @P1 LDG.E R10, desc[UR52][R2.64] ;  /* 0x00000034020a1981 */ /* 0x0000a2000c1e1900 */
[----:B------:R-:W-:Y:S01]  /*12680*/  ISETP.NE.AND P1, PT, R17, RZ, PT ;  /* 0x000000ff1100720c */ /* 0x000fe20003f25270 */
[----:B------:R-:W-:Y:S01]  /*12690*/  UMOV UR36, URZ ;  /* 0x0000003f00247c82 */ /* 0x000fe20008000000 */
[----:B------:R-:W-:Y:S02]  /*126a0*/  ISETP.NE.U32.AND P0, PT, RZ, UR4, PT ;  /* 0x00000004ff007c0c */ /* 0x000fe4000bf05070 */
[----:B------:R-:W-:Y:S02]  /*126b0*/  R2UR UR37, R7 ;  /* 0x00000000072572ca */ /* 0x000fe400000e0000 */
[----:B------:R-:W-:Y:S02]  /*126c0*/  ISETP.NE.AND.EX P0, PT, RZ, UR5, PT, P0 ;  /* 0x00000005ff007c0c */ /* 0x000fe4000bf05300 */
[----:B------:R-:W-:Y:S01]  /*126d0*/  SHF.R.U32.HI R4, RZ, 0x5, R4 ;  /* 0x00000005ff047819 */ /* 0x000fe20000011604 */
[----:B0-----:R-:W0:Y:S01]  /*126e0*/  LDC.64 R2, c[0x0][0x3f8] ;  /* 0x0000fe00ff027b82 */ /* 0x001e220000000a00 */
[----:B------:R-:W-:-:S02]  /*126f0*/  SEL R8, RZ, UR45, P0 ;  /* 0x0000002dff087c07 */ /* 0x000fc40008000000 */
[----:B------:R-:W-:Y:S01]  /*12700*/  LOP3.LUT R4, R4, 0x3, RZ, 0xc0, !PT ;  /* 0x0000000304047812 */ /* 0x000fe200078ec0ff */
[----:B------:R-:W-:Y:S01]  /*12710*/  VOTEU.ALL UP1, P1 ;  /* 0x00000000003f7886 */ /* 0x000fe20000820000 */
[----:B------:R-:W-:-:S04]  /*12720*/  R2UR UR39, R8 ;  /* 0x00000000082772ca */ /* 0x000fc800000e0000 */
[----:B------:R-:W-:-:S04]  /*12730*/  @!UP1 UIADD3 UR4, UP0, UR50, 0x270, URZ ;  /* 0x0000027032049890 */ /* 0x000fc8000ff1e03f */
[----:B------:R-:W-:-:S09]  /*12740*/  @!UP1 UIADD3.X UR5, URZ, UR51, URZ, UP0, !UPT ;  /* 0x000000333f059290 */ /* 0x000fd200087fe43f */
[----:B------:R1:W-:Y:S01]  /*12750*/  @!UP1 UTMAPF.L2.4D [UR36], [UR4] ;  /* 0x00000024040095b8 */ /* 0x0003e20008018000 */
[----:B0-----:R-:W-:Y:S01]  /*12760*/  LOP3.LUT P0, RZ, R2, UR6, RZ, 0xfc, !PT ;  /* 0x0000000602ff7c12 */ /* 0x001fe2000f80fcff */
[----:B------:R-:W-:-:S03]  /*12770*/  UMOV UR6, 0xffffffff ;  /* 0xffffffff00067882 */ /* 0x000fc60000000000 */
[----:B------:R-:W-:Y:S02]  /*12780*/  LOP3.LUT P0, RZ, R3, UR7, RZ, 0xfc, P0 ;  /* 0x0000000703ff7c12 */ /* 0x000fe4000800fcff */
[----:B--2---:R-:W-:Y:S01]  /*12790*/  SHF.R.S32.HI R19, RZ, 0x1f, R10 ;  /* 0x0000001fff137819 */ /* 0x004fe2000001140a */
[----:B------:R1:W-:Y:S01]  /*127a0*/  STL [R1+0x10], R10 ;  /* 0x0000100a01007387 */ /* 0x0003e20000100800 */
[----:B------:R-:W-:-:S03]  /*127b0*/  SEL R0, R10, RZ, !P0 ;  /* 0x000000ff0a007207 */ /* 0x000fc60004000000 */
[----:B------:R1:W-:Y:S01]  /*127c0*/  STL [R1+0x18], R19 ;  /* 0x0000181301007387 */ /* 0x0003e20000100800 */
[----:B------:R-:W-:Y:S05]  /*127d0*/  BRA.DIV UR6, `(.L_x_7397) ;  /* 0x00000036064c7947 */ /* 0x000fea000b800000 */
[----:B------:R0:W2:Y:S02]  /*127e0*/  SHFL.IDX PT, R14, R4, RZ, 0x1f ;  /* 0x00001fff040e7589 */ /* 0x0000a400000e0000 */
.L_x_7465:
[----:B--2---:R-:W-:Y:S02]  /*127f0*/  ISETP.NE.AND P0, PT, R14, RZ, PT ;  /* 0x000000ff0e00720c */ /* 0x004fe40003f05270 */
[----:B------:R-:W-:-:S11]  /*12800*/  PLOP3.LUT P6, PT, PT, PT, PT, 0x8, 0x0 ;  /* 0x000000000000781c */ /* 0x000fd60003fce170 */
[----:B------:R-:W-:Y:S05]  /*12810*/  @P0 BRA `(.L_x_7398) ;  /* 0x0000000400980947 */ /* 0x000fea0003800000 */
[----:B-1----:R-:W-:Y:S01]  /*12820*/  UMOV UR4, 0xffffffff ;  /* 0xffffffff00047882 */ /* 0x002fe20000000000 */
[----:B------:R-:W-:Y:S02]  /*12830*/  VIADD R6, R16, 0xffffffff ;  /* 0xffffffff10067836 */ /* 0x000fe40000000000 */
[----:B------:R-:W-:Y:S05]  /*12840*/  BRA.DIV UR4, `(.L_x_7399) ;  /* 0x0000003604507947 */ /* 0x000fea000b800000 */
[----:B------:R-:W-:-:S13]  /*12850*/  ELECT P6, URZ, PT ;  /* 0x00000000003f782f */ /* 0x000fda00038c0000 */
.L_x_7468:
[----:B------:R-:W-:Y:S05]  /*12860*/  @!P6 BRA `(.L_x_7400) ;  /* 0x000000040040e947 */ /* 0x000fea0003800000 */
[----:B------:R-:W-:-:S04]  /*12870*/  ISETP.NE.U32.AND P0, PT, R2, RZ, PT ;  /* 0x000000ff0200720c */ /* 0x000fc80003f05070 */
[----:B------:R-:W-:-:S13]  /*12880*/  ISETP.NE.AND.EX P0, PT, R3, RZ, PT, P0 ;  /* 0x000000ff0300720c */ /* 0x000fda0003f05300 */
[----:B------:R-:W-:Y:S05]  /*12890*/  @!P0 BRA `(.L_x_7401) ;  /* 0x0000000000488947 */ /* 0x000fea0003800000 */
[----:B------:R-:W1:Y:S01]  /*128a0*/  LDC R9, c[0x0][0x41c] ;  /* 0x00010700ff097b82 */ /* 0x000e620000000800 */
[----:B------:R-:W-:Y:S01]  /*128b0*/  IMAD.MOV.U32 R0, RZ, RZ, R6 ;  /* 0x000000ffff007224 */ /* 0x000fe200078e0006 */
[----:B------:R-:W-:Y:S01]  /*128c0*/  ULDC.64 UR4, c[0x0][0x408] ;  /* 0x0001020000047ab9 */ /* 0x000fe20000000a00 */
[----:B-1----:R-:W-:-:S13]  /*128d0*/  ISETP.NE.AND P0, PT, R9, 0x1, PT ;  /* 0x000000010900780c */ /* 0x002fda0003f05270 */
[----:B0-----:R-:W0:Y:S02]  /*128e0*/  @P0 LDC.64 R4, c[0x0][0x420] ;  /* 0x00010800ff040b82 */ /* 0x001e240000000a00 */
        /* <DEDUP_REMOVED lines=13> */
.L_x_7401:
[----:B-1----:R-:W0:Y:S04]  /*129c0*/  LDL R3, [R1+0x8] ;  /* 0x0000080001037983 */ /* 0x002e280000100800 */
[----:B------:R-:W2:Y:S01]  /*129d0*/  LDL R2, [R1+0xc] ;  /* 0x00000c0001027983 */ /* 0x000ea20000100800 */
[----:B------:R-:W-:Y:S02]  /*129e0*/  ISETP.NE.AND P0, PT, R17, RZ, PT ;  /* 0x000000ff1100720c */ /* 0x000fe40003f05270 */
[----:B0-----:R-:W-:Y:S02]  /*129f0*/  LEA R4, R3, UR41, 0x3 ;  /* 0x0000002903047c11 */ /* 0x001fe4000f8e18ff */
[----:B--2---:R-:W-:-:S04]  /*12a00*/  SHF.L.U32 R3, R2, 0x1f, RZ ;  /* 0x0000001f02037819 */ /* 0x004fc800000006ff */
[----:B------:R-:W0:Y:S02]  /*12a10*/  SYNCS.PHASECHK.TRANS64.TRYWAIT P2, [R4+URZ+0x2e880], R3 ;  /* 0x02e88003040075a7 */ /* 0x000e24000804017f */
[----:B0-----:R-:W-:Y:S05]  /*12a20*/  @!P2 BRA `(.L_x_7402) ;  /* 0x0000003000f8a947 */ /* 0x001fea0003800000 */
.L_x_7469:
        /* <DEDUP_REMOVED lines=8> */
.L_x_7403:
        /* <DEDUP_REMOVED lines=21> */
.L_x_7470:
        /* <DEDUP_REMOVED lines=8> */
.L_x_7405:
        /* <DEDUP_REMOVED lines=14> */
[----:B-1----:R-:W-:Y:S01]  /*12d60*/  NOP ;  /* 0x0000000000007918 */ /* 0x002fe20000000000 */
.L_x_7400:
        /* <DEDUP_REMOVED lines=17> */
.L_x_7398:
        /* <DEDUP_REMOVED lines=10> */
.L_x_7471:
[----:B-1----:R-:W-:Y:S05]  /*12f20*/  BSYNC B0 ;  /* 0x0000000000007941 */ /* 0x002fea0003800000 */
.L_x_7406:
[----:B------:R-:W-:-:S13]  /*12f30*/  ISETP.GE.AND P0, PT, R16, 0x2, PT ;  /* 0x000000021000780c */ /* 0x000fda0003f06270 */
[----:B------:R-:W-:Y:S05]  /*12f40*/  @!P0 BRA `(.L_x_7408) ;  /* 0x00000010002c8947 */ /* 0x000fea0003800000 */
[----:B------:R1:W5:Y:S01]  /*12f50*/  LDL.LU R6, [R1+0xc] ;  /* 0x00000c0001067983 */ /* 0x0003620000300800 */
[----:B------:R-:W-:-:S03]  /*12f60*/  VIADD R21, R16, 0xfffffffe ;  /* 0xfffffffe10157836 */ /* 0x000fc60000000000 */
[----:B------:R1:W5:Y:S04]  /*12f70*/  LDL.LU R7, [R1+0x8] ;  /* 0x0000080001077983 */ /* 0x0003680000300800 */
.L_x_7428:
        /* <DEDUP_REMOVED lines=18> */
[----:B0-----:R-:W2:Y:S01]  /*130a0*/  LDL R4, [R1+0x10] ;  /* 0x0000100001047983 */ /* 0x001ea20000100800 */
[----:B----4-:R-:W-:-:S13]  /*130b0*/  ISETP.NE.AND P0, PT, R8, 0x1, PT ;  /* 0x000000010800780c */ /* 0x010fda0003f05270 */
[----:B------:R-:W0:Y:S02]  /*130c0*/  @P0 LDC.64 R2, c[0x0][0x420] ;  /* 0x00010800ff020b82 */ /* 0x000e240000000a00 */
[----:B0-----:R-:W-:-:S04]  /*130d0*/  @P0 IMAD.HI.U32 R0, R21, R2, RZ ;  /* 0x0000000215000227 */ /* 0x001fc800078e00ff */
        /* <DEDUP_REMOVED lines=12> */
.L_x_7411:
[----:B0--3--:R-:W-:Y:S01]  /*131a0*/  LEA R4, R10, UR41, 0x3 ;  /* 0x000000290a047c11 */ /* 0x009fe2000f8e18ff */
[----:B------:R-:W0:Y:S01]  /*131b0*/  S2R R2, SR_TID.X ;  /* 0x0000000000027919 */ /* 0x000e220000002100 */
[----:B------:R-:W-:Y:S01]  /*131c0*/  SHF.L.U32 R3, R9, 0x1f, RZ ;  /* 0x0000001f09037819 */ /* 0x000fe200000006ff */
[----:B------:R-:W-:Y:S03]  /*131d0*/  BSSY B1, `(.L_x_7412) ;  /* 0x0000005000017945 */ /* 0x000fe60003800000 */
[----:B------:R-:W3:Y:S01]  /*131e0*/  SYNCS.PHASECHK.TRANS64.TRYWAIT P0, [R4+URZ+0x2e880], R3 ;  /* 0x02e88003040075a7 */ /* 0x000ee2000800017f */
[----:B0-----:R-:W-:-:S04]  /*131f0*/  LOP3.LUT R2, R2, 0x7f, RZ, 0xc0, !PT ;  /* 0x0000007f02027812 */ /* 0x001fc800078ec0ff */
[----:B------:R-:W-:Y:S01]  /*13200*/  ISETP.NE.AND P2, PT, R2, RZ, PT ;  /* 0x000000ff0200720c */ /* 0x000fe20003f45270 */
[----:B---3--:R-:W-:-:S12]  /*13210*/  @!P0 BRA `(.L_x_7413) ;  /* 0x0000002c003c8947 */ /* 0x008fd80003800000 */
.L_x_7472:
[----:B------:R-:W-:Y:S05]  /*13220*/  BSYNC B1 ;  /* 0x0000000000017941 */ /* 0x000fea0003800000 */
.L_x_7412:
        /* <DEDUP_REMOVED lines=9> */
.L_x_7415:
[----:B------:R-:W-:Y:S05]  /*132c0*/  BSYNC B1 ;  /* 0x0000000000017941 */ /* 0x000fea0003800000 */
.L_x_7414:
        /* <DEDUP_REMOVED lines=16> */
.L_x_7416:
        /* <DEDUP_REMOVED lines=12> */
.L_x_7473:
[----:B------:R-:W-:Y:S05]  /*13490*/  BSYNC B1 ;  /* 0x0000000000017941 */ /* 0x000fea0003800000 */
.L_x_7417:
        /* <DEDUP_REMOVED lines=11> */
.L_x_7420:
[----:B------:R-:W-:Y:S05]  /*13550*/  BSYNC B1 ;  /* 0x0000000000017941 */ /* 0x000fea0003800000 */
.L_x_7419:
[----:B0-2---:R-:W2:Y:S01]  /*13560*/  LDL R3, [R1+0x14] ;  /* 0x0000140001037983 */ /* 0x005ea20000100800 */
        /* <DEDUP_REMOVED lines=9> */
.L_x_7421:
        /* <DEDUP_REMOVED lines=9> */
.L_x_7410:
[----:B------:R-:W-:Y:S05]  /*13690*/  BSYNC B0 ;  /* 0x0000000000007941 */ /* 0x000fea0003800000 */
.L_x_7409:
[----:B------:R-:W-:-:S06]  /*136a0*/  UISETP.NE.AND UP0, UPT, UR42, 0x3, UPT ;  /* 0x000000032a00788c */ /* 0x000fcc000bf05270 */
[----:B------:R-:W-:-:S13]  /*136b0*/  PLOP3.LUT P0, PT, PT, PT, UP0, 0x80, 0x0 ;  /* 0x000000000000781c */ /* 0x000fda0003f0f008 */
[----:B------:R-:W-:Y:S05]  /*136c0*/  @!P0 BRA `(.L_x_7422) ;  /* 0x0000000000048947 */ /* 0x000fea0003800000 */
[----:B------:R-:W-:Y:S01]  /*136d0*/  BPT.TRAP 0x1 ;  /* 0x000000040000795c */ /* 0x000fe20000300000 */
.L_x_7422:
        /* <DEDUP_REMOVED lines=9> */
.L_x_7474:
[----:B------:R-:W-:Y:S05]  /*13770*/  BSYNC B0 ;  /* 0x0000000000007941 */ /* 0x000fea0003800000 */
.L_x_7423:
[----:B------:R-:W-:Y:S05]  /*13780*/  @!P0 BRA `(.L_x_7425) ;  /* 0x0000000000048947 */ /* 0x000fea0003800000 */
[----:B------:R-:W-:Y:S01]  /*13790*/  BPT.TRAP 0x1 ;  /* 0x000000040000795c */ /* 0x000fe20000300000 */
.L_x_7425:
[----:B---3--:R-:W3:Y:S01]  /*137a0*/  LDL R3, [R1+0x4] ;  /* 0x0000040001037983 */ /* 0x008ee20000100800 */
[----:B------:R-:W-:-:S04]  /*137b0*/  SHF.L.U32 R2, R6, 0x1f, RZ ;  /* 0x0000001f06027819 */ /* 0x000fc800000006ff */
[----:B---3--:R3:W4:Y:S02]  /*137c0*/  SYNCS.PHASECHK.TRANS64.TRYWAIT P2, [R3+URZ+0x2e860], R2 ;  /* 0x02e86002030075a7 */ /* 0x008724000804017f */
[----:B---3--:R-:W-:Y:S01]  /*137d0*/  IMAD R3, R7, 0x7000, RZ ;  /* 0x0000700007037824 */ /* 0x008fe200078e02ff */
[----:B----4-:R-:W-:Y:S06]  /*137e0*/  @!P2 BRA `(.L_x_7426) ;  /* 0x000000280008a947 */ /* 0x010fec0003800000 */
.L_x_7475:
[----:B------:R-:W0:Y:S04]  /*137f0*/  LDL R16, [R1] ;  /* 0x0000000001107983 */ /* 0x000e280000100800 */
[----:B------:R-:W3:Y:S04]  /*13800*/  LDL R14, [R1+0x2c] ;  /* 0x00002c00010e7983 */ /* 0x000ee80000100800 */
[----:B------:R-:W4:Y:S01]  /*13810*/  LDL R13, [R1+0x28] ;  /* 0x00002800010d7983 */ /* 0x000f220000100800 */
[----:B------:R-:W-:Y:S05]  /*13820*/  WARPSYNC.ALL ;  /* 0x0000000000007948 */ /* 0x000fea0003800000 */
[----:B------:R-:W-:-:S04]  /*13830*/  IMAD.U32 R12, RZ, RZ, UR41 ;  /* 0x00000029ff0c7e24 */ /* 0x000fc8000f8e00ff */
[----:B------:R-:W-:Y:S01]  /*13840*/  VIADD R12, R12, 0x400 ;  /* 0x000004000c0c7836 */ /* 0x000fe20000000000 */
[----:B0-----:R-:W-:-:S06]  /*13850*/  LOP3.LUT R4, R3, R16, RZ, 0xfc, !PT ;  /* 0x0000001003047212 */ /* 0x001fcc00078efcff */
[----:B------:R-:W0:Y:S01]  /*13860*/  LDSM.16.MT88.4 R4, [R4+UR41+0xe400] ;  /* 0x00e400290404783b */ /* 0x000e220008004200 */
[----:B---3--:R-:W-:Y:S02]  /*13870*/  IADD3 R20, R14, UR41, R3 ;  /* 0x000000290e147c10 */ /* 0x008fe4000fffe003 */
[C-C-:B0-----:R-:W-:Y:S02]  /*13880*/  PRMT R8, R4.reuse, 0x6420, R5.reuse ;  /* 0x0000642004087816 */ /* 0x141fe40000000005 */
[----:B--2---:R-:W-:Y:S02]  /*13890*/  PRMT R9, R4, 0x7531, R5 ;  /* 0x0000753104097816 */ /* 0x004fe40000000005 */
[C-C-:B------:R-:W-:Y:S02]  /*138a0*/  PRMT R10, R6.reuse, 0x6420, R7.reuse ;  /* 0x00006420060a7816 */ /* 0x140fe40000000007 */
[----:B------:R-:W-:Y:S02]  /*138b0*/  PRMT R11, R6, 0x7531, R7 ;  /* 0x00007531060b7816 */ /* 0x000fe40000000007 */
[----:B------:R-:W0:Y:S01]  /*138c0*/  LDSM.16.MT88.4 R4, [R20+0xe400] ;  /* 0x00e400001404783b */ /* 0x000e220000004200 */
[----:B----4-:R-:W-:-:S05]  /*138d0*/  IADD3 R2, R12, R3, R13 ;  /* 0x000000030c027210 */ /* 0x010fca0007ffe00d */
[----:B------:R-:W-:Y:S01]  /*138e0*/  STSM.16.M88.4 [R2], R8 ;  /* 0x0000000802007844 */ /* 0x000fe20000000200 */
[C-C-:B0-----:R-:W-:Y:S02]  /*138f0*/  PRMT R12, R4.reuse, 0x6420, R5.reuse ;  /* 0x00006420040c7816 */ /* 0x141fe40000000005 */
[----:B------:R-:W-:Y:S02]  /*13900*/  PRMT R13, R4, 0x7531, R5 ;  /* 0x00007531040d7816 */ /* 0x000fe40000000005 */
[C-C-:B------:R-:W-:Y:S02]  /*13910*/  PRMT R14, R6.reuse, 0x6420, R7.reuse ;  /* 0x00006420060e7816 */ /* 0x140fe40000000007 */
[----:B------:R-:W-:Y:S01]  /*13920*/  PRMT R15, R6, 0x7531, R7 ;  /* 0x00007531060f7816 */ /* 0x000fe20000000007 */
[----:B------:R-:W-:-:S04]  /*13930*/  VIADD R4, R3, 0x1000 ;  /* 0x0000100003047836 */ /* 0x000fc80000000000 */
[----:B------:R0:W-:Y:S02]  /*13940*/  STSM.16.M88.4 [R2+0x800], R12 ;  /* 0x0008000c02007844 */ /* 0x0001e40000000200 */
[----:B0-----:R-:W-:-:S05]  /*13950*/  IMAD.MOV.U32 R15, RZ, RZ, R16 ;  /* 0x000000ffff0f7224 */ /* 0x001fca00078e0010 */
[----:B------:R-:W-:-:S05]  /*13960*/  LOP3.LUT R4, R4, R15, RZ, 0xfc, !PT ;  /* 0x0000000f04047212 */ /* 0x000fca00078efcff */
[----:B------:R-:W0:Y:S02]  /*13970*/  LDSM.16.MT88.4 R8, [R4+UR41+0xe400] ;  /* 0x00e400290408783b */ /* 0x000e240008004200 */
[C-C-:B0-----:R-:W-:Y:S02]  /*13980*/  PRMT R4, R8.reuse, 0x6420, R9.reuse ;  /* 0x0000642008047816 */ /* 0x141fe40000000009 */
[----:B------:R-:W-:Y:S02]  /*13990*/  PRMT R5, R8, 0x7531, R9 ;  /* 0x0000753108057816 */ /* 0x000fe40000000009 */
[C-C-:B------:R-:W-:Y:S02]  /*139a0*/  PRMT R6, R10.reuse, 0x6420, R11.reuse ;  /* 0x000064200a067816 */ /* 0x140fe4000000000b */
[----:B------:R-:W-:Y:S02]  /*139b0*/  PRMT R7, R10, 0x7531, R11 ;  /* 0x000075310a077816 */ /* 0x000fe4000000000b */
[----:B------:R-:W0:Y:S04]  /*139c0*/  LDSM.16.MT88.4 R8, [R20+0xf400] ;  /* 0x00f400001408783b */ /* 0x000e280000004200 */
[----:B------:R2:W-:Y:S02]  /*139d0*/  STSM.16.M88.4 [R2+0x1000], R4 ;  /* 0x0010000402007844 */ /* 0x0005e40000000200 */
[----:B--2---:R-:W-:Y:S01]  /*139e0*/  VIADD R4, R3, 0x2000 ;  /* 0x0000200003047836 */ /* 0x004fe20000000000 */
[----:B0-----:R-:W-:-:S02]  /*139f0*/  PRMT R16, R8, 0x6420, R9 ;  /* 0x0000642008107816 */ /* 0x001fc40000000009 */
[----:B------:R-:W-:Y:S02]  /*13a00*/  PRMT R17, R8, 0x7531, R9 ;  /* 0x0000753108117816 */ /* 0x000fe40000000009 */
[C-C-:B------:R-:W-:Y:S02]  /*13a10*/  PRMT R18, R10.reuse, 0x6420, R11.reuse ;  /* 0x000064200a127816 */ /* 0x140fe4000000000b */
[----:B------:R-:W-:-:S05]  /*13a20*/  PRMT R19, R10, 0x7531, R11 ;  /* 0x000075310a137816 */ /* 0x000fca000000000b */
        /* <DEDUP_REMOVED lines=48> */
[----:B------:R-:W0:Y:S01]  /*13d30*/  LDSM.16.MT88.4 R8, [R4+UR41+0xe400] ;  /* 0x00e400290408783b */ /* 0x000e220008004200 */
[----:B------:R-:W-:Y:S01]  /*13d40*/  VIADD R3, R3, 0x6000 ;  /* 0x0000600003037836 */ /* 0x000fe20000000000 */
[C-C-:B0-----:R-:W-:Y:S02]  /*13d50*/  PRMT R4, R8.reuse, 0x6420, R9.reuse ;  /* 0x0000642008047816 */ /* 0x141fe40000000009 */
[----:B------:R-:W-:Y:S02]  /*13d60*/  PRMT R5, R8, 0x7531, R9 ;  /* 0x0000753108057816 */ /* 0x000fe40000000009 */
[C-C-:B------:R-:W-:Y:S02]  /*13d70*/  PRMT R6, R10.reuse, 0x6420, R11.reuse ;  /* 0x000064200a067816 */ /* 0x140fe4000000000b */
[----:B------:R-:W-:Y:S02]  /*13d80*/  PRMT R7, R10, 0x7531, R11 ;  /* 0x000075310a077816 */ /* 0x000fe4000000000b */
[----:B------:R-:W0:Y:S01]  /*13d90*/  LDSM.16.MT88.4 R8, [R20+0x13400] ;  /* 0x013400001408783b */ /* 0x000e220000004200 */
[----:B------:R-:W-:-:S03]  /*13da0*/  LOP3.LUT R3, R3, R15, RZ, 0xfc, !PT ;  /* 0x0000000f03037212 */ /* 0x000fc600078efcff */
[----:B------:R-:W-:Y:S01]  /*13db0*/  STSM.16.M88.4 [R2+0x5000], R4 ;  /* 0x0050000402007844 */ /* 0x000fe20000000200 */
[C-C-:B0-----:R-:W-:Y:S02]  /*13dc0*/  PRMT R16, R8.reuse, 0x6420, R9.reuse ;  /* 0x0000642008107816 */ /* 0x141fe40000000009 */
[----:B------:R-:W-:Y:S02]  /*13dd0*/  PRMT R17, R8, 0x7531, R9 ;  /* 0x0000753108117816 */ /* 0x000fe40000000009 */
[C-C-:B------:R-:W-:Y:S02]  /*13de0*/  PRMT R18, R10.reuse, 0x6420, R11.reuse ;  /* 0x000064200a127816 */ /* 0x140fe4000000000b */
[----:B------:R-:W-:-:S05]  /*13df0*/  PRMT R19, R10, 0x7531, R11 ;  /* 0x000075310a137816 */ /* 0x000fca000000000b */
[----:B------:R-:W-:Y:S04]  /*13e00*/  STSM.16.M88.4 [R2+0x5800], R16 ;  /* 0x0058001002007844 */ /* 0x000fe80000000200 */
[----:B------:R-:W0:Y:S02]  /*13e10*/  LDSM.16.MT88.4 R8, [R3+UR41+0xe400] ;  /* 0x00e400290308783b */ /* 0x000e240008004200 */
[C-C-:B0-----:R-:W-:Y:S02]  /*13e20*/  PRMT R4, R8.reuse, 0x6420, R9.reuse ;  /* 0x0000642008047816 */ /* 0x141fe40000000009 */
[----:B------:R-:W-:Y:S02]  /*13e30*/  PRMT R5, R8, 0x7531, R9 ;  /* 0x0000753108057816 */ /* 0x000fe40000000009 */
[----:B------:R-:W-:-:S02]  /*13e40*/  PRMT R6, R10, 0x6420, R11 ;  /* 0x000064200a067816 */ /* 0x000fc4000000000b */
[----:B------:R-:W-:Y:S02]  /*13e50*/  PRMT R7, R10, 0x7531, R11 ;  /* 0x000075310a077816 */ /* 0x000fe4000000000b */
[----:B------:R-:W0:Y:S04]  /*13e60*/  LDSM.16.MT88.4 R8, [R20+0x14400] ;  /* 0x014400001408783b */ /* 0x000e280000004200 */
[----:B------:R0:W-:Y:S02]  /*13e70*/  STSM.16.M88.4 [R2+0x6000], R4 ;  /* 0x0060000402007844 */ /* 0x0001e40000000200 */
[C-C-:B0-----:R-:W-:Y:S02]  /*13e80*/  PRMT R4, R8.reuse, 0x6420, R9.reuse ;  /* 0x0000642008047816 */ /* 0x141fe40000000009 */
        /* <DEDUP_REMOVED lines=12> */
.L_x_7427:
[----:B0-----:R-:W2:Y:S01]  /*13f50*/  LDL.LU R2, [R1+0x4] ;  /* 0x0000040001027983 */ /* 0x001ea20000300800 */
[C---:B------:R-:W-:Y:S01]  /*13f60*/  ISETP.GT.AND P0, PT, R21.reuse, RZ, PT ;  /* 0x000000ff1500720c */ /* 0x040fe20003f04270 */
[----:B------:R-:W-:Y:S02]  /*13f70*/  VIADD R21, R21, 0xffffffff ;  /* 0xffffffff15157836 */ /* 0x000fe40000000000 */
[----:B------:R3:W5:Y:S04]  /*13f80*/  LDL R6, [R1+0xc] ;  /* 0x00000c0001067983 */ /* 0x0007680000100800 */
[----:B------:R3:W5:Y:S01]  /*13f90*/  LDL R7, [R1+0x8] ;  /* 0x0000080001077983 */ /* 0x0007620000100800 */
[----:B--2---:R0:W-:Y:S02]  /*13fa0*/  SYNCS.ARRIVE.TRANS64.A1T0 RZ, [R2+URZ+0x2e850], RZ ;  /* 0x02e850ff02ff79a7 */ /* 0x0041e4000810003f */
[----:B0-----:R-:W-:-:S05]  /*13fb0*/  @!P1 VIADD R2, R2, 0x2e880 ;  /* 0x0002e88002029836 */ /* 0x001fca0000000000 */
[----:B------:R-:W-:Y:S01]  /*13fc0*/  @!P1 PRMT R2, RZ, 0x654, R2 ;  /* 0x00000654ff029816 */ /* 0x000fe20000000002 */
[----:B------:R-:W-:Y:S06]  /*13fd0*/  BAR.SYNC.DEFER_BLOCKING 0x2, 0x80 ;  /* 0x0082000000007b1d */ /* 0x000fec0000010000 */
[----:B------:R3:W-:Y:S01]  /*13fe0*/  @!P1 SYNCS.ARRIVE.TRANS64.RED.A1T0 RZ, [R2+URZ], RZ ;  /* 0x000000ff02ff99a7 */ /* 0x0007e2000810043f */
[----:B------:R-:W-:Y:S05]  /*13ff0*/  @P0 BRA `(.L_x_7428) ;  /* 0xffffffec00e00947 */ /* 0x000fea000383ffff */
.L_x_7408:
        /* <DEDUP_REMOVED lines=9> */
[----:B0-----:R-:W0:Y:S02]  /*14090*/  S2R R4, SR_LTMASK ;  /* 0x0000000000047919 */ /* 0x001e240000003900 */
[----:B0-----:R-:W-:-:S04]  /*140a0*/  LOP3.LUT R4, R4, UR4, RZ, 0xc0, !PT ;  /* 0x0000000404047c12 */ /* 0x001fc8000f8ec0ff */
[----:B-----5:R-:W0:Y:S01]  /*140b0*/  POPC R7, R4 ;  /* 0x0000000400077309 */ /* 0x020e220000000000 */
[----:B--2---:R-:W0:Y:S02]  /*140c0*/  SHFL.IDX PT, R0, R3, R0, 0x1f ;  /* 0x00001f0003007589 */ /* 0x004e2400000e0000 */
[----:B0-----:R-:W-:-:S05]  /*140d0*/  IADD3 R0, R0, UR46, R7 ;  /* 0x0000002e00007c10 */ /* 0x001fca000fffe007 */
[----:B------:R4:W-:Y:S02]  /*140e0*/  STL [R1+0x20], R0 ;  /* 0x0000200001007387 */ /* 0x0009e40000100800 */
.L_x_7430:
[----:B------:R-:W-:Y:S05]  /*140f0*/  BSYNC B0 ;  /* 0x0000000000007941 */ /* 0x000fea0003800000 */
.L_x_7429:
[----:B------:R-:W-:-:S06]  /*14100*/  UISETP.NE.AND UP0, UPT, UR42, 0x3, UPT ;  /* 0x000000032a00788c */ /* 0x000fcc000bf05270 */
[----:B------:R-:W-:-:S13]  /*14110*/  PLOP3.LUT P0, PT, PT, PT, UP0, 0x80, 0x0 ;  /* 0x000000000000781c */ /* 0x000fda0003f0f008 */
[----:B------:R-:W-:Y:S05]  /*14120*/  @!P0 BRA `(.L_x_7431) ;  /* 0x0000000000048947 */ /* 0x000fea0003800000 */
[----:B------:R-:W-:Y:S01]  /*14130*/  BPT.TRAP 0x1 ;  /* 0x000000040000795c */ /* 0x000fe20000300000 */
.L_x_7431:
        /* <DEDUP_REMOVED lines=10> */
.L_x_7476:
[----:B------:R-:W-:Y:S05]  /*141e0*/  BSYNC B0 ;  /* 0x0000000000007941 */ /* 0x000fea0003800000 */
.L_x_7432:
[----:B------:R-:W-:Y:S05]  /*141f0*/  @!P2 BRA `(.L_x_7434) ;  /* 0x000000000004a947 */ /* 0x000fea0003800000 */
[----:B------:R-:W-:Y:S01]  /*14200*/  BPT.TRAP 0x1 ;  /* 0x000000040000795c */ /* 0x000fe20000300000 */
.L_x_7434:
[----:B------:R-:W2:Y:S02]  /*14210*/  LDL R0, [R1+0xc] ;  /* 0x00000c0001007983 */ /* 0x000ea40000100800 */
[----:B--2---:R-:W-:-:S04]  /*14220*/  SHF.L.U32 R3, R0, 0x1f, RZ ;  /* 0x0000001f00037819 */ /* 0x004fc800000006ff */
[----:B------:R-:W2:Y:S02]  /*14230*/  SYNCS.PHASECHK.TRANS64.TRYWAIT P0, [R20+URZ+0x2e860], R3 ;  /* 0x02e86003140075a7 */ /* 0x000ea4000800017f */
[----:B--2---:R-:W-:Y:S05]  /*14240*/  @!P0 BRA `(.L_x_7435) ;  /* 0x0000001c009c8947 */ /* 0x004fea0003800000 */
.L_x_7477:
[----:B------:R-:W3:Y:S04]  /*14250*/  LDL R0, [R1+0x8] ;  /* 0x0000080001007983 */ /* 0x000ee80000100800 */
[----:B------:R-:W4:Y:S04]  /*14260*/  LDL R2, [R1] ;  /* 0x0000000001027983 */ /* 0x000f280000100800 */
[----:B------:R-:W2:Y:S01]  /*14270*/  LDL R12, [R1+0x28] ;  /* 0x00002800010c7983 */ /* 0x000ea20000100800 */
[----:B------:R-:W-:Y:S05]  /*14280*/  WARPSYNC.ALL ;  /* 0x0000000000007948 */ /* 0x000fea0003800000 */
[----:B------:R-:W0:Y:S01]  /*14290*/  S2R R8, SR_TID.X ;  /* 0x0000000000087919 */ /* 0x000e220000002100 */
[----:B------:R-:W-:Y:S01]  /*142a0*/  IMAD.MOV.U32 R10, RZ, RZ, 0x40 ;  /* 0x00000040ff0a7424 */ /* 0x000fe200078e00ff */
[----:B0-----:R-:W-:-:S04]  /*142b0*/  LOP3.LUT P0, RZ, R8, 0x4, RZ, 0xc0, !PT ;  /* 0x0000000408ff7812 */ /* 0x001fc8000780c0ff */
[----:B------:R-:W-:Y:S01]  /*142c0*/  SEL R10, R10, 0xffffffc0, !P0 ;  /* 0xffffffc00a0a7807 */ /* 0x000fe20004000000 */
[----:B---3--:R-:W-:-:S05]  /*142d0*/  IMAD R0, R0, 0x7000, RZ ;  /* 0x0000700000007824 */ /* 0x008fca00078e02ff */
[C---:B----4-:R-:W-:Y:S02]  /*142e0*/  LOP3.LUT R2, R0.reuse, R2, RZ, 0xfc, !PT ;  /* 0x0000000200027212 */ /* 0x050fe400078efcff */
[----:B--2---:R-:W-:-:S03]  /*142f0*/  IADD3 R0, R0, UR41, R12 ;  /* 0x0000002900007c10 */ /* 0x004fc6000fffe00c */
[----:B-----5:R-:W0:Y:S01]  /*14300*/  LDSM.16.MT88.4 R4, [R2+UR41+0xe400] ;  /* 0x00e400290204783b */ /* 0x020e220008004200 */
[----:B------:R-:W-:-:S04]  /*14310*/  VIADD R3, R2, UR41 ;  /* 0x0000002902037c36 */ /* 0x000fc80008000000 */
[----:B------:R-:W-:Y:S01]  /*14320*/  IMAD.IADD R3, R10, 0x1, R3 ;  /* 0x000000010a037824 */ /* 0x000fe200078e0203 */
[C-C-:B0-----:R-:W-:Y:S02]  /*14330*/  PRMT R8, R4.reuse, 0x6420, R5.reuse ;  /* 0x0000642004087816 */ /* 0x141fe40000000005 */
[----:B------:R-:W-:Y:S02]  /*14340*/  PRMT R9, R4, 0x7531, R5 ;  /* 0x0000753104097816 */ /* 0x000fe40000000005 */
[C-C-:B------:R-:W-:Y:S02]  /*14350*/  PRMT R10, R6.reuse, 0x6420, R7.reuse ;  /* 0x00006420060a7816 */ /* 0x140fe40000000007 */
[----:B------:R-:W-:Y:S02]  /*14360*/  PRMT R11, R6, 0x7531, R7 ;  /* 0x00007531060b7816 */ /* 0x000fe40000000007 */
[----:B------:R-:W0:Y:S04]  /*14370*/  LDSM.16.MT88.4 R4, [R3+0xe400] ;  /* 0x00e400000304783b */ /* 0x000e280000004200 */
[----:B------:R0:W-:Y:S02]  /*14380*/  STSM.16.M88.4 [R0+0x400], R8 ;  /* 0x0004000800007844 */ /* 0x0001e40000000200 */
[----:B0-----:R-:W-:-:S02]  /*14390*/  PRMT R8, R4, 0x6420, R5 ;  /* 0x0000642004087816 */ /* 0x001fc40000000005 */
        /* <DEDUP_REMOVED lines=10> */
[----:B------:R-:W-:Y:S01]  /*14440*/  STSM.16.M88.4 [R0+0x1400], R16 ;  /* 0x0014001000007844 */ /* 0x000fe20000000200 */
[C-C-:B0-----:R-:W-:Y:S02]  /*14450*/  PRMT R8, R4.reuse, 0x6420, R5.reuse ;  /* 0x0000642004087816 */ /* 0x141fe40000000005 */
[----:B------:R-:W-:Y:S02]  /*14460*/  PRMT R9, R4, 0x7531, R5 ;  /* 0x0000753104097816 */ /* 0x000fe40000000005 */
[----:B------:R-:W-:-:S02]  /*14470*/  PRMT R10, R6, 0x6420, R7 ;  /* 0x00006420060a7816 */ /* 0x000fc40000000007 */
        /* <DEDUP_REMOVED lines=70> */
.L_x_7436:
[----:B------:R-:W3:Y:S01]  /*148e0*/  LDL.LU R2, [R1+0x8] ;  /* 0x0000080001027983 */ /* 0x000ee20000300800 */
[----:B0-----:R-:W-:Y:S03]  /*148f0*/  SYNCS.ARRIVE.TRANS64.A1T0 RZ, [R20+URZ+0x2e850], RZ ;  /* 0x02e850ff14ff79a7 */ /* 0x001fe6000810003f */
        /* <DEDUP_REMOVED lines=12> */
.L_x_7392:
[----:B------:R-:W-:Y:S05]  /*149c0*/  BSYNC B6 ;  /* 0x0000000000067941 */ /* 0x000fea0003800000 */
.L_x_7390:
[----:B0-2---:R-:W2:Y:S02]  /*149d0*/  LDL R0, [R1+0x34] ;  /* 0x0000340001007983 */ /* 0x005ea40000100800 */
[----:B--2---:R-:W-:-:S13]  /*149e0*/  ISETP.NE.AND P0, PT, R0, RZ, PT ;  /* 0x000000ff0000720c */ /* 0x004fda0003f05270 */
[----:B------:R-:W-:Y:S05]  /*149f0*/  @!P0 BRA `(.L_x_7437) ;  /* 0x0000000000308947 */ /* 0x000fea0003800000 */
[----:B------:R-:W0:Y:S08]  /*14a00*/  S2UR UR5, SR_CgaCtaId ;  /* 0x00000000000579c3 */ /* 0x000e300000008800 */
[----:B------:R-:W-:Y:S06]  /*14a10*/  BAR.SYNC.DEFER_BLOCKING 0x5, 0x180 ;  /* 0x0146000000007b1d */ /* 0x000fec0000010000 */
[----:B------:R-:W-:-:S02]  /*14a20*/  UMOV UR4, 0x400 ;  /* 0x0000040000047882 */ /* 0x000fc40000000000 */
[----:B0-----:R-:W-:-:S09]  /*14a30*/  ULEA UR4, UR5, UR4, 0x18 ;  /* 0x0000000405047291 */ /* 0x001fd2000f8ec03f */
[----:B------:R-:W0:Y:S04]  /*14a40*/  LDS.128 R4, [UR4+0x2e8d0] ;  /* 0x02e8d004ff047984 */ /* 0x000e280008000c00 */
[----:B0-----:R2:W-:Y:S01]  /*14a50*/  STL.64 [R1+0x20], R4 ;  /* 0x0000200401007387 */ /* 0x0015e20000100a00 */
[----:B------:R-:W-:Y:S02]  /*14a60*/  IMAD.MOV.U32 R2, RZ, RZ, R7 ;  /* 0x000000ffff027224 */ /* 0x000fe400078e0007 */
[----:B------:R-:W-:-:S03]  /*14a70*/  IMAD.MOV.U32 R0, RZ, RZ, R6 ;  /* 0x000000ffff007224 */ /* 0x000fc600078e0006 */
[----:B------:R-:W-:Y:S02]  /*14a80*/  R2UR UR48, R2 ;  /* 0x00000000023072ca */ /* 0x000fe400000e0000 */
[----:B------:R-:W-:Y:S01]  /*14a90*/  R2UR UR38, R0 ;  /* 0x00000000002672ca */ /* 0x000fe200000e0000 */
[----:B------:R-:W-:Y:S06]  /*14aa0*/  BAR.ARV 0x4, 0x180 ;  /* 0x0106000000007b1d */ /* 0x000fec0000002000 */
[----:B------:R-:W-:Y:S08]  /*14ab0*/  BRA `(.L_x_7438) ;  /* 0x0000000800d07947 */ /* 0x000ff00003800000 */
.L_x_7437:
[----:B------:R-:W0:Y:S01]  /*14ac0*/  S2R R2, SR_TID.X ;  /* 0x0000000000027919 */ /* 0x000e220000002100 */
[----:B------:R-:W-:Y:S01]  /*14ad0*/  ULDC UR4, c[0x0][0xc14] ;  /* 0x0003050000047ab9 */ /* 0x000fe20000000800 */
[----:B------:R-:W2:Y:S01]  /*14ae0*/  LDL.LU R0, [R1+0x20] ;  /* 0x0000200001007983 */ /* 0x000ea20000300800 */
[----:B0-----:R-:W-:-:S04]  /*14af0*/  LOP3.LUT R8, R2, 0x1f, RZ, 0xc0, !PT ;  /* 0x0000001f02087812 */ /* 0x001fc800078ec0ff */
[C---:B------:R-:W-:Y:S01]  /*14b00*/  ISETP.NE.AND P0, PT, R8.reuse, 0x1f, PT ;  /* 0x0000001f0800780c */ /* 0x040fe20003f05270 */
[----:B------:R-:W-:-:S05]  /*14b10*/  VIADD R5, R8, UR48 ;  /* 0x0000003008057c36 */ /* 0x000fca0008000000 */
[----:B------:R-:W-:Y:S01]  /*14b20*/  ISETP.GE.OR P1, PT, R5, UR4, !P0 ;  /* 0x0000000405007c0c */ /* 0x000fe2000c726670 */
[----:B------:R-:W-:-:S12]  /*14b30*/  ULDC UR4, c[0x0][0xc14] ;  /* 0x0003050000047ab9 */ /* 0x000fd80000000800 */
[----:B------:R-:W0:Y:S02]  /*14b40*/  @!P1 LDC.64 R2, c[0x0][0xc58] ;  /* 0x00031600ff029b82 */ /* 0x000e240000000a00 */
[----:B0-----:R-:W-:-:S04]  /*14b50*/  @!P1 IMAD.WIDE R2, R5, 0x4, R2 ;  /* 0x0000000405029825 */ /* 0x001fc800078e0202 */
        /* <DEDUP_REMOVED lines=18> */
[----:B------:R-:W2:Y:S02]  /*14c80*/  SHFL.UP PT, R3, R2, 0x8, RZ ;  /* 0x0500000002037989 */ /* 0x000ea400000e00ff */
[----:B--2---:R-:W-:-:S05]  /*14c90*/  SEL R3, R3, RZ, P4 ;  /* 0x000000ff03037207 */ /* 0x004fca0002000000 */
[----:B------:R-:W-:-:S05]  /*14ca0*/  IMAD.IADD R3, R2, 0x1, R3 ;  /* 0x0000000102037824 */ /* 0x000fca00078e0203 */
[----:B------:R-:W2:Y:S04]  /*14cb0*/  SHFL.UP PT, R0, R3, 0x10, RZ ;  /* 0x0600000003007989 */ /* 0x000ea800000e00ff */
[----:B------:R-:W-:Y:S01]  /*14cc0*/  SHFL.IDX PT, R9, R6, 0x1, 0x1f ;  /* 0x00201f0006097f89 */ /* 0x000fe200000e0000 */
[----:B--2---:R-:W-:-:S05]  /*14cd0*/  SEL R0, R0, RZ, P5 ;  /* 0x000000ff00007207 */ /* 0x004fca0002800000 */
[----:B------:R-:W-:-:S05]  /*14ce0*/  IMAD.IADD R8, R3, 0x1, R0 ;  /* 0x0000000103087824 */ /* 0x000fca00078e0200 */
[----:B------:R-:W0:Y:S04]  /*14cf0*/  SHFL.IDX PT, R7, R8, 0x1f, 0x1f ;  /* 0x03e01f0008077f89 */ /* 0x000e2800000e0000 */
[----:B------:R-:W2:Y:S01]  /*14d00*/  SHFL.IDX PT, R0, R6, RZ, 0x1f ;  /* 0x00001fff06007589 */ /* 0x000ea200000e0000 */
[----:B0-----:R-:W-:-:S04]  /*14d10*/  IMAD R2, R7, R4, RZ ;  /* 0x0000000407027224 */ /* 0x001fc800078e02ff */
[----:B------:R-:W-:-:S05]  /*14d20*/  IMAD.IADD R7, R9, 0x1, R2 ;  /* 0x0000000109077824 */ /* 0x000fca00078e0202 */
[----:B--2---:R-:W-:-:S13]  /*14d30*/  ISETP.GT.AND P6, PT, R7, R0, PT ;  /* 0x000000000700720c */ /* 0x004fda0003fc4270 */
[----:B------:R-:W-:Y:S05]  /*14d40*/  @P6 BRA `(.L_x_7439) ;  /* 0x0000000000906947 */ /* 0x000fea0003800000 */
.L_x_7443:
        /* <DEDUP_REMOVED lines=14> */
.L_x_7442:
[----:B------:R-:W-:Y:S05]  /*14e30*/  BSYNC B0 ;  /* 0x0000000000007941 */ /* 0x000fea0003800000 */
.L_x_7441:
        /* <DEDUP_REMOVED lines=21> */
.L_x_7439:
        /* <DEDUP_REMOVED lines=16> */
[----:B------:R-:W-:Y:S01]  /*15090*/  IABS R10, R6 ;  /* 0x00000006000a7213 */ /* 0x000fe20000000000 */
[----:B------:R-:W-:Y:S06]  /*150a0*/  @!P0 BRA `(.L_x_7444) ;  /* 0x00000000000c8947 */ /* 0x000fec0003800000 */
[----:B------:R-:W-:-:S06]  /*150b0*/  UIADD3 UR4, UR6, -0x1, URZ ;  /* 0xffffffff06047890 */ /* 0x000fcc000fffe03f */
[----:B------:R-:W-:-:S05]  /*150c0*/  IMAD.U32 R3, RZ, RZ, UR4 ;  /* 0x00000004ff037e24 */ /* 0x000fca000f8e00ff */
[----:B------:R0:W2:Y:S02]  /*150d0*/  SHFL.IDX PT, R2, R8, R3, 0x1f ;  /* 0x00001f0308027589 */ /* 0x0000a400000e0000 */
.L_x_7444:
[----:B0-----:R-:W0:Y:S01]  /*150e0*/  I2F.RP R8, R10 ;  /* 0x0000000a00087306 */ /* 0x001e220000209400 */
[----:B--2---:R-:W-:Y:S02]  /*150f0*/  IMAD R12, R2, R4, R7 ;  /* 0x00000004020c7224 */ /* 0x004fe400078e0207 */
[----:B------:R-:W-:-:S03]  /*15100*/  IMAD.MOV.U32 R2, RZ, RZ, RZ ;  /* 0x000000ffff027224 */ /* 0x000fc600078e00ff */
[----:B------:R2:W-:Y:S02]  /*15110*/  STL [R1+0x20], R12 ;  /* 0x0000200c01007387 */ /* 0x0005e40000100800 */
[----:B0-----:R-:W0:Y:S02]  /*15120*/  MUFU.RCP R8, R8 ;  /* 0x0000000800087308 */ /* 0x001e240000001000 */
[----:B0-----:R-:W-:-:S06]  /*15130*/  VIADD R11, R8, 0xffffffe ;  /* 0x0ffffffe080b7836 */ /* 0x001fcc0000000000 */
[----:B------:R-:W0:Y:S02]  /*15140*/  F2I.FTZ.U32.TRUNC.NTZ R3, R11 ;  /* 0x0000000b00037305 */ /* 0x000e24000021f000 */
[----:B0-----:R-:W-:-:S04]  /*15150*/  IMAD.MOV R7, RZ, RZ, -R3 ;  /* 0x000000ffff077224 */ /* 0x001fc800078e0a03 */
        /* <DEDUP_REMOVED lines=26> */
[----:B------:R-:W0:Y:S03]  /*15300*/  I2F.RP R9, R8 ;  /* 0x0000000800097306 */ /* 0x000e260000209400 */
[----:B------:R-:W-:-:S05]  /*15310*/  IMAD.MOV R6, RZ, RZ, -R6 ;  /* 0x000000ffff067224 */ /* 0x000fca00078e0a06 */
[----:B0-----:R-:W0:Y:S02]  /*15320*/  MUFU.RCP R9, R9 ;  /* 0x0000000900097308 */ /* 0x001e240000001000 */
[----:B0-----:R-:W-:-:S06]  /*15330*/  VIADD R10, R9, 0xffffffe ;  /* 0x0ffffffe090a7836 */ /* 0x001fcc0000000000 */
[----:B------:R-:W0:Y:S02]  /*15340*/  F2I.FTZ.U32.TRUNC.NTZ R3, R10 ;  /* 0x0000000a00037305 */ /* 0x000e24000021f000 */
[----:B0-----:R-:W-:-:S04]  /*15350*/  IMAD.MOV R11, RZ, RZ, -R3 ;  /* 0x000000ffff0b7224 */ /* 0x001fc800078e0a03 */
        /* <DEDUP_REMOVED lines=23> */
.L_x_7440:
[----:B------:R0:W-:Y:S01]  /*154d0*/  STL [R1+0x20], R0 ;  /* 0x0000200001007387 */ /* 0x0001e20000100800 */
[----:B------:R-:W-:Y:S01]  /*154e0*/  ULDC UR48, c[0x0][0xc14] ;  /* 0x0003050000307ab9 */ /* 0x000fe20000000800 */
[----:B------:R-:W-:Y:S02]  /*154f0*/  UMOV UR38, URZ ;  /* 0x0000003f00267c82 */ /* 0x000fe40008000000 */
[----:B------:R0:W-:Y:S03]  /*15500*/  STL [R1+0x24], RZ ;  /* 0x000024ff01007387 */ /* 0x0001e60000100800 */
.L_x_7445:
[----:B------:R-:W3:Y:S04]  /*15510*/  LDL R3, [R1+0x20] ;  /* 0x0000200001037983 */ /* 0x000ee80000100800 */
[----:B------:R-:W4:Y:S01]  /*15520*/  LDL R2, [R1+0x24] ;  /* 0x0000240001027983 */ /* 0x000f220000100800 */
[----:B------:R-:W-:Y:S02]  /*15530*/  IMAD.U32 R6, RZ, RZ, UR38 ;  /* 0x00000026ff067e24 */ /* 0x000fe4000f8e00ff */
[----:B------:R-:W-:Y:S01]  /*15540*/  IMAD.U32 R7, RZ, RZ, UR48 ;  /* 0x00000030ff077e24 */ /* 0x000fe2000f8e00ff */
[----:B0-2---:R-:W0:Y:S02]  /*15550*/  S2R R0, SR_TID.X ;  /* 0x0000000000007919 */ /* 0x005e240000002100 */
[----:B0-----:R-:W-:Y:S01]  /*15560*/  LOP3.LUT R0, R0, 0x1f, RZ, 0xc0, !PT ;  /* 0x0000001f00007812 */ /* 0x001fe200078ec0ff */
[----:B------:R-:W-:Y:S03]  /*15570*/  BAR.SYNC.DEFER_BLOCKING 0x4, 0x180 ;  /* 0x0106000000007b1d */ /* 0x000fe60000010000 */
[----:B------:R-:W-:-:S13]  /*15580*/  ISETP.NE.AND P0, PT, R0, RZ, PT ;  /* 0x000000ff0000720c */ /* 0x000fda0003f05270 */
[----:B------:R-:W-:Y:S01]  /*15590*/  @!P0 MOV R0, 0x400 ;  /* 0x0000040000008802 */ /* 0x000fe20000000f00 */
[----:B---3--:R-:W-:Y:S02]  /*155a0*/  IMAD.MOV.U32 R4, RZ, RZ, R3 ;  /* 0x000000ffff047224 */ /* 0x008fe400078e0003 */
[----:B------:R-:W0:Y:S01]  /*155b0*/  @!P0 S2R R3, SR_CgaCtaId ;  /* 0x0000000000038919 */ /* 0x000e220000008800 */
[----:B----4-:R-:W-:Y:S01]  /*155c0*/  IMAD.MOV.U32 R5, RZ, RZ, R2 ;  /* 0x000000ffff057224 */ /* 0x010fe200078e0002 */
[----:B0-----:R-:W-:-:S05]  /*155d0*/  @!P0 LEA R0, R3, R0, 0x18 ;  /* 0x0000000003008211 */ /* 0x001fca00078ec0ff */
[----:B------:R0:W-:Y:S01]  /*155e0*/  @!P0 STS.128 [R0+0x2e8d0], R4 ;  /* 0x02e8d00400008388 */ /* 0x0001e20000000c00 */
[----:B------:R-:W-:Y:S06]  /*155f0*/  BAR.ARV 0x5, 0x180 ;  /* 0x0146000000007b1d */ /* 0x000fec0000002000 */
.L_x_7438:
[----:B------:R-:W-:Y:S02]  /*15600*/  ULDC UR4, c[0x0][0xc14] ;  /* 0x0003050000047ab9 */ /* 0x000fe40000000800 */
[----:B------:R-:W-:-:S06]  /*15610*/  UISETP.GE.AND UP0, UPT, UR48, UR4, UPT ;  /* 0x000000043000728c */ /* 0x000fcc000bf06270 */
[----:B------:R-:W-:-:S13]  /*15620*/  PLOP3.LUT P0, PT, PT, PT, UP0, 0x80, 0x0 ;  /* 0x000000000000781c */ /* 0x000fda0003f0f008 */
[----:B------:R-:W-:Y:S05]  /*15630*/  @!P0 BRA `(.L_x_7446) ;  /* 0xffffffc000b08947 */ /* 0x000fea000383ffff */
.L_x_7386:
[----:B0-----:R-:W3:Y:S01]  /*15640*/  LDL.LU R0, [R1+0x30] ;  /* 0x0000300001007983 */ /* 0x001ee20000300800 */
[----:B------:R-:W-:Y:S01]  /*15650*/  BSSY B0, `(.L_x_7447) ;  /* 0x000000b000007945 */ /* 0x000fe20003800000 */
[----:B-12---:R-:W0:Y:S01]  /*15660*/  S2R R5, SR_CgaCtaId ;  /* 0x0000000000057919 */ /* 0x006e220000008800 */
        /* <DEDUP_REMOVED lines=9> */
.L_x_7478:
[----:B------:R-:W-:Y:S05]  /*15700*/  BSYNC B0 ;  /* 0x0000000000007941 */ /* 0x000fea0003800000 */
.L_x_7447:
[----:B------:R-:W-:-:S03]  /*15710*/  UMOV UR4, 0xffffffff ;  /* 0xffffffff00047882 */ /* 0x000fc60000000000 */
[----:B------:R-:W-:Y:S05]  /*15720*/  BRA.DIV UR4, `(.L_x_7449) ;  /* 0x0000000a048c7947 */ /* 0x000fea000b800000 */
[----:B------:R-:W1:Y:S02]  /*15730*/  S2R R2, SR_TID.X ;  /* 0x0000000000027919 */ /* 0x000e640000002100 */
[----:B-1----:R-:W-:-:S04]  /*15740*/  SHF.R.U32.HI R2, RZ, 0x5, R2 ;  /* 0x00000005ff027819 */ /* 0x002fc80000011602 */
[----:B------:R-:W-:-:S05]  /*15750*/  LOP3.LUT R2, R2, 0x3, RZ, 0xc0, !PT ;  /* 0x0000000302027812 */ /* 0x000fca00078ec0ff */
[----:B------:R1:W2:Y:S02]  /*15760*/  SHFL.IDX PT, R14, R2, RZ, 0x1f ;  /* 0x00001fff020e7589 */ /* 0x0002a400000e0000 */
.L_x_7481:
[----:B--2---:R-:W-:Y:S01]  /*15770*/  ISETP.NE.AND P0, PT, R14, RZ, PT ;  /* 0x000000ff0e00720c */ /* 0x004fe20003f05270 */
[----:B------:R-:W-:-:S12]  /*15780*/  BSSY B0, `(.L_x_7450) ;  /* 0x000002e000007945 */ /* 0x000fd80003800000 */
[----:B------:R-:W-:Y:S05]  /*15790*/  @P0 BRA `(.L_x_7451) ;  /* 0x0000000000b00947 */ /* 0x000fea0003800000 */
[----:B------:R-:W-:-:S03]  /*157a0*/  UMOV UR4, 0xffffffff ;  /* 0xffffffff00047882 */ /* 0x000fc60000000000 */
[----:B------:R-:W-:Y:S05]  /*157b0*/  BRA.DIV UR4, `(.L_x_7452) ;  /* 0x0000000a049c7947 */ /* 0x000fea000b800000 */
[----:B------:R-:W-:-:S13]  /*157c0*/  ELECT P6, URZ, PT ;  /* 0x00000000003f782f */ /* 0x000fda00038c0000 */
.L_x_7484:
[----:B------:R-:W-:Y:S05]  /*157d0*/  @!P6 BRA `(.L_x_7451) ;  /* 0x0000000000a0e947 */ /* 0x000fea0003800000 */
[----:B------:R-:W-:-:S06]  /*157e0*/  ULOP3.LUT UR4, UR40, 0x2, URZ, 0xfc, !UPT ;  /* 0x0000000228047892 */ /* 0x000fcc000f8efc3f */
[----:B-1----:R-:W-:-:S05]  /*157f0*/  IMAD.U32 R2, RZ, RZ, UR4 ;  /* 0x00000004ff027e24 */ /* 0x002fca000f8e00ff */
[----:B------:R-:W-:-:S13]  /*15800*/  ISETP.NE.AND P0, PT, R2, 0x3, PT ;  /* 0x000000030200780c */ /* 0x000fda0003f05270 */
[----:B------:R-:W-:Y:S05]  /*15810*/  @!P0 BRA `(.L_x_7453) ;  /* 0x0000000000048947 */ /* 0x000fea0003800000 */
[----:B------:R-:W-:Y:S01]  /*15820*/  BPT.TRAP 0x1 ;  /* 0x000000040000795c */ /* 0x000fe20000300000 */
.L_x_7453:
        /* <DEDUP_REMOVED lines=14> */
.L_x_7485:
[----:B------:R-:W1:Y:S02]  /*15910*/  SYNCS.PHASECHK.TRANS64.TRYWAIT P1, [R7+URZ], R2 ;  /* 0x00000002070075a7 */ /* 0x000e64000802017f */
[----:B-1----:R-:W-:Y:S05]  /*15920*/  @!P1 BRA `(.L_x_7455) ;  /* 0x0000000800749947 */ /* 0x002fea0003800000 */
.L_x_7486:
[----:B------:R-:W-:Y:S05]  /*15930*/  @!P0 BRA `(.L_x_7456) ;  /* 0x0000000000048947 */ /* 0x000fea0003800000 */
[----:B------:R-:W-:Y:S01]  /*15940*/  BPT.TRAP 0x1 ;  /* 0x000000040000795c */ /* 0x000fe20000300000 */
.L_x_7456:
[----:B------:R-:W2:Y:S02]  /*15950*/  LDL.LU R4, [R1+0x8] ;  /* 0x0000080001047983 */ /* 0x000ea40000300800 */
[----:B--2---:R-:W-:-:S04]  /*15960*/  IMAD R4, R4, 0x8, R0 ;  /* 0x0000000804047824 */ /* 0x004fc800078e0200 */
[----:B------:R-:W2:Y:S02]  /*15970*/  SYNCS.PHASECHK.TRANS64.TRYWAIT P1, [R4+URZ+0x2e860], R5 ;  /* 0x02e86005040075a7 */ /* 0x000ea4000802017f */
[----:B--2---:R-:W-:Y:S05]  /*15980*/  @!P1 BRA `(.L_x_7457) ;  /* 0x0000000800709947 */ /* 0x004fea0003800000 */
.L_x_7487:
[----:B------:R-:W-:Y:S05]  /*15990*/  @!P0 BRA `(.L_x_7458) ;  /* 0x0000000000048947 */ /* 0x000fea0003800000 */
[----:B------:R-:W-:Y:S01]  /*159a0*/  BPT.TRAP 0x1 ;  /* 0x000000040000795c */ /* 0x000fe20000300000 */
.L_x_7458:
[----:B------:R-:W-:-:S04]  /*159b0*/  IMAD R3, R3, 0x8, R0 ;  /* 0x0000000803037824 */ /* 0x000fc800078e0200 */
[----:B------:R-:W3:Y:S02]  /*159c0*/  SYNCS.PHASECHK.TRANS64.TRYWAIT P1, [R3+URZ+0x2e860], R2 ;  /* 0x02e86002030075a7 */ /* 0x000ee4000802017f */
[----:B---3--:R-:W-:Y:S05]  /*159d0*/  @!P1 BRA `(.L_x_7459) ;  /* 0x0000000800709947 */ /* 0x008fea0003800000 */
.L_x_7488:
[----:B------:R-:W-:Y:S05]  /*159e0*/  @!P0 BRA `(.L_x_7460) ;  /* 0x0000000000048947 */ /* 0x000fea0003800000 */
[----:B------:R-:W-:Y:S01]  /*159f0*/  BPT.TRAP 0x1 ;  /* 0x000000040000795c */ /* 0x000fe20000300000 */
.L_x_7460:
[----:B------:R-:W4:Y:S02]  /*15a00*/  SYNCS.PHASECHK.TRANS64.TRYWAIT P0, [R4+URZ+0x2e880], R5 ;  /* 0x02e88005040075a7 */ /* 0x000f24000800017f */
[----:B----4-:R-:W-:Y:S05]  /*15a10*/  @!P0 BRA `(.L_x_7461) ;  /* 0x0000000800748947 */ /* 0x010fea0003800000 */
.L_x_7462:
[----:B------:R0:W0:Y:S02]  /*15a20*/  SYNCS.PHASECHK.TRANS64.TRYWAIT P0, [R3+URZ+0x2e880], R2 ;  /* 0x02e88002030075a7 */ /* 0x000024000800017f */
[----:B0-----:R-:W-:Y:S05]  /*15a30*/  @!P0 NANOSLEEP.SYNCS 0x989680 ;  /* 0x009896800000895d */ /* 0x001fea0003900000 */
[----:B------:R-:W0:Y:S02]  /*15a40*/  @!P0 SYNCS.PHASECHK.TRANS64 P0, [R3+URZ+0x2e880], R2 ;  /* 0x02e88002030085a7 */ /* 0x000e24000800007f */
[----:B0-----:R-:W-:Y:S05]  /*15a50*/  @!P0 BRA `(.L_x_7462) ;  /* 0xfffffffc00f08947 */ /* 0x001fea000383ffff */
.L_x_7451:
[----:B------:R-:W-:Y:S05]  /*15a60*/  BSYNC B0 ;  /* 0x0000000000007941 */ /* 0x000fea0003800000 */
.L_x_7450:
[----:B------:R-:W-:Y:S05]  /*15a70*/  EXIT ;  /* 0x000000000000794d */ /* 0x000fea0003800000 */
.L_x_7325:
[----:B0-----:R-:W-:-:S04]  /*15a80*/  IMAD.U32 R3, RZ, RZ, UR41 ;  /* 0x00000029ff037e24 */ /* 0x001fc8000f8e00ff */
[----:B------:R0:W1:Y:S03]  /*15a90*/  SYNCS.PHASECHK.TRANS64.TRYWAIT P1, [R3+URZ+0x2e800], R0 ;  /* 0x02e80000030075a7 */ /* 0x000066000802017f */
[----:B-1----:R-:W-:Y:S05]  /*15aa0*/  @!P1 NANOSLEEP.SYNCS 0x989680 ;  /* 0x009896800000995d */ /* 0x002fea0003900000 */
[----:B------:R-:W1:Y:S02]  /*15ab0*/  @!P1 SYNCS.PHASECHK.TRANS64 P1, [R3+URZ+0x2e800], R0 ;  /* 0x02e80000030095a7 */ /* 0x000e64000802007f */
[----:B-1----:R-:W-:Y:S05]  /*15ac0*/  @!P1 BRA `(.L_x_7325) ;  /* 0xfffffffc00ec9947 */ /* 0x002fea000383ffff */
[----:B------:R-:W-:Y:S05]  /*15ad0*/  BRA `(.L_x_7463) ;  /* 0xfffffec000287947 */ /* 0x000fea000383ffff */
.L_x_7329:
[----:B-1----:R1:W2:Y:S02]  /*15ae0*/  SYNCS.PHASECHK.TRANS64.TRYWAIT P1, [R2+URZ+0x2e830], R3 ;  /* 0x02e83003020075a7 */ /* 0x0022a4000802017f */
[----:B--2---:R-:W-:Y:S05]  /*15af0*/  @!P1 NANOSLEEP.SYNCS 0x989680 ;  /* 0x009896800000995d */ /* 0x004fea0003900000 */
[----:B------:R-:W2:Y:S02]  /*15b00*/  @!P1 SYNCS.PHASECHK.TRANS64 P1, [R2+URZ+0x2e830], R3 ;  /* 0x02e83003020095a7 */ /* 0x000ea4000802007f */
[----:B--2---:R-:W-:Y:S05]  /*15b10*/  @!P1 BRA `(.L_x_7329) ;  /* 0xfffffffc00f09947 */ /* 0x004fea000383ffff */
[----:B------:R-:W-:Y:S05]  /*15b20*/  BRA `(.L_x_7328) ;  /* 0xfffffec000447947 */ /* 0x000fea000383ffff */
.L_x_7334:
[----:B-1----:R-:W-:-:S04]  /*15b30*/  IMAD.U32 R7, RZ, RZ, UR6 ;  /* 0x00000006ff077e24 */ /* 0x002fc8000f8e00ff */
[----:B------:R1:W2:Y:S03]  /*15b40*/  SYNCS.PHASECHK.TRANS64.TRYWAIT P2, [R7+URZ+0x2e830], R0 ;  /* 0x02e83000070075a7 */ /* 0x0002a6000804017f */
[----:B--2---:R-:W-:Y:S05]  /*15b50*/  @!P2 NANOSLEEP.SYNCS 0x989680 ;  /* 0x009896800000a95d */ /* 0x004fea0003900000 */
[----:B------:R-:W2:Y:S02]  /*15b60*/  @!P2 SYNCS.PHASECHK.TRANS64 P2, [R7+URZ+0x2e830], R0 ;  /* 0x02e830000700a5a7 */ /* 0x000ea4000804007f */
[----:B--2---:R-:W-:Y:S05]  /*15b70*/  @!P2 BRA `(.L_x_7334) ;  /* 0xfffffffc00eca947 */ /* 0x004fea000383ffff */
[----:B------:R-:W-:Y:S05]  /*15b80*/  BRA `(.L_x_7331) ;  /* 0xffffff0000c87947 */ /* 0x000fea000383ffff */
.L_x_7338:
[----:B-1----:R-:W-:-:S04]  /*15b90*/  IMAD.U32 R7, RZ, RZ, UR6 ;  /* 0x00000006ff077e24 */ /* 0x002fc8000f8e00ff */
[----:B------:R1:W2:Y:S03]  /*15ba0*/  SYNCS.PHASECHK.TRANS64.TRYWAIT P2, [R7+URZ+0x2e850], R0 ;  /* 0x02e85000070075a7 */ /* 0x0002a6000804017f */
[----:B--2---:R-:W-:Y:S05]  /*15bb0*/  @!P2 NANOSLEEP.SYNCS 0x989680 ;  /* 0x009896800000a95d */ /* 0x004fea0003900000 */
[----:B------:R-:W2:Y:S02]  /*15bc0*/  @!P2 SYNCS.PHASECHK.TRANS64 P2, [R7+URZ+0x2e850], R0 ;  /* 0x02e850000700a5a7 */ /* 0x000ea4000804007f */
[----:B--2---:R-:W-:Y:S05]  /*15bd0*/  @!P2 BRA `(.L_x_7338) ;  /* 0xfffffffc00eca947 */ /* 0x004fea000383ffff */
[----:B------:R-:W-:Y:S05]  /*15be0*/  BRA `(.L_x_7335) ;  /* 0xffffff0c00bc7947 */ /* 0x000fea000383ffff */
.L_x_7345:
[----:B-1----:R-:W-:-:S04]  /*15bf0*/  IMAD.U32 R7, RZ, RZ, UR6 ;  /* 0x00000006ff077e24 */ /* 0x002fc8000f8e00ff */
[----:B------:R1:W2:Y:S03]  /*15c00*/  SYNCS.PHASECHK.TRANS64.TRYWAIT P2, [R7+URZ+0x2e830], R0 ;  /* 0x02e83000070075a7 */ /* 0x0002a6000804017f */
[----:B--2---:R-:W-:Y:S05]  /*15c10*/  @!P2 NANOSLEEP.SYNCS 0x989680 ;  /* 0x009896800000a95d */ /* 0x004fea0003900000 */
[----:B------:R-:W2:Y:S02]  /*15c20*/  @!P2 SYNCS.PHASECHK.TRANS64 P2, [R7+URZ+0x2e830], R0 ;  /* 0x02e830000700a5a7 */ /* 0x000ea4000804007f */
[----:B--2---:R-:W-:Y:S05]  /*15c30*/  @!P2 BRA `(.L_x_7345) ;  /* 0xfffffffc00eca947 */ /* 0x004fea000383ffff */
[----:B------:R-:W-:Y:S05]  /*15c40*/  BRA `(.L_x_7342) ;  /* 0xffffff4400e47947 */ /* 0x000fea000383ffff */
.L_x_7349:
[----:B-1----:R-:W-:-:S04]  /*15c50*/  IMAD.U32 R7, RZ, RZ, UR6 ;  /* 0x00000006ff077e24 */ /* 0x002fc8000f8e00ff */
[----:B------:R1:W2:Y:S03]  /*15c60*/  SYNCS.PHASECHK.TRANS64.TRYWAIT P2, [R7+URZ+0x2e850], R0 ;  /* 0x02e85000070075a7 */ /* 0x0002a6000804017f */
[----:B--2---:R-:W-:Y:S05]  /*15c70*/  @!P2 NANOSLEEP.SYNCS 0x989680 ;  /* 0x009896800000a95d */ /* 0x004fea0003900000 */
[----:B------:R-:W2:Y:S02]  /*15c80*/  @!P2 SYNCS.PHASECHK.TRANS64 P2, [R7+URZ+0x2e850], R0 ;  /* 0x02e850000700a5a7 */ /* 0x000ea4000804007f */
[----:B--2---:R-:W-:Y:S05]  /*15c90*/  @!P2 BRA `(.L_x_7349) ;  /* 0xfffffffc00eca947 */ /* 0x004fea000383ffff */
[----:B------:R-:W-:Y:S05]  /*15ca0*/  BRA `(.L_x_7346) ;  /* 0xffffff5000d87947 */ /* 0x000fea000383ffff */
.L_x_7355:
[----:B-1----:R-:W-:-:S04]  /*15cb0*/  IMAD.U32 R5, RZ, RZ, UR4 ;  /* 0x00000004ff057e24 */ /* 0x002fc8000f8e00ff */
[----:B------:R1:W2:Y:S03]  /*15cc0*/  SYNCS.PHASECHK.TRANS64.TRYWAIT P1, [R5+URZ+0x2e850], R4 ;  /* 0x02e85004050075a7 */ /* 0x0002a6000802017f */
[----:B--2---:R-:W-:Y:S05]  /*15cd0*/  @!P1 NANOSLEEP.SYNCS 0x989680 ;  /* 0x009896800000995d */ /* 0x004fea0003900000 */
[----:B------:R-:W2:Y:S02]  /*15ce0*/  @!P1 SYNCS.PHASECHK.TRANS64 P1, [R5+URZ+0x2e850], R4 ;  /* 0x02e85004050095a7 */ /* 0x000ea4000802007f */
[----:B--2---:R-:W-:Y:S05]  /*15cf0*/  @!P1 BRA `(.L_x_7355) ;  /* 0xfffffffc00ec9947 */ /* 0x004fea000383ffff */
[----:B------:R-:W-:Y:S05]  /*15d00*/  BRA `(.L_x_7354) ;  /* 0xffffff7c000c7947 */ /* 0x000fea000383ffff */
.L_x_7397:
[----:B------:R-:W-:Y:S02]  /*15d10*/  IMAD.MOV.U32 R13, RZ, RZ, R4 ;  /* 0x000000ffff0d7224 */ /* 0x000fe400078e0004 */
[----:B------:R-:W-:Y:S02]  /*15d20*/  IMAD.MOV.U32 R12, RZ, RZ, RZ ;  /* 0x000000ffff0c7224 */ /* 0x000fe400078e00ff */
[----:B------:R-:W-:Y:S02]  /*15d30*/  IMAD.MOV.U32 R11, RZ, RZ, 0x1f ;  /* 0x0000001fff0b7424 */ /* 0x000fe400078e00ff */
[----:B------:R-:W-:-:S07]  /*15d40*/  IMAD.MOV.U32 R15, RZ, RZ, -0x1 ;  /* 0xffffffffff0f7424 */ /* 0x000fce00078e00ff */
[----:B-1----:R-:W-:Y:S05]  /*15d50*/  WARPSYNC.COLLECTIVE R15, `(.L_x_7464) ;  /* 0x000000000f087348 */ /* 0x002fea0003c00000 */
[----:B------:R0:W2:Y:S02]  /*15d60*/  SHFL.IDX P6, R14, R13, R12, R11 ;  /* 0x0000000c0d0e7389 */ /* 0x0000a400000c000b */
[----:B012---:R-:W-:Y:S01]  /*15d70*/  ENDCOLLECTIVE ;  /* 0x000000000000791b */ /* 0x007fe20003800000 */
.L_x_7464:
[----:B------:R-:W-:Y:S05]  /*15d80*/  BRA `(.L_x_7465) ;  /* 0xffffffc800987947 */ /* 0x000fea000383ffff */
.L_x_7399:
[----:B------:R-:W-:Y:S01]  /*15d90*/  BSSY B0, `(.L_x_7466) ;  /* 0x0000006000007945 */ /* 0x000fe20003800000 */
[----:B------:R-:W-:-:S07]  /*15da0*/  IMAD.MOV.U32 R15, RZ, RZ, -0x1 ;  /* 0xffffffffff0f7424 */ /* 0x000fce00078e00ff */
[----:B0-----:R-:W-:Y:S05]  /*15db0*/  WARPSYNC.COLLECTIVE R15, `(.L_x_7467) ;  /* 0x000000000f0c7348 */ /* 0x001fea0003c00000 */
[----:B------:R-:W-:Y:S02]  /*15dc0*/  ELECT P6, UR62, PT ;  /* 0x00000000003e782f */ /* 0x000fe400038c0000 */
[----:B------:R-:W-:Y:S01]  /*15dd0*/  MOV R14, UR62 ;  /* 0x0000003e000e7c02 */ /* 0x000fe20008000f00 */
[----:B0-----:R-:W-:Y:S10]  /*15de0*/  ENDCOLLECTIVE ;  /* 0x000000000000791b */ /* 0x001ff40003800000 */
.L_x_7467:
[----:B------:R-:W-:Y:S05]  /*15df0*/  BSYNC B0 ;  /* 0x0000000000007941 */ /* 0x000fea0003800000 */
.L_x_7466:
[----:B------:R-:W-:Y:S05]  /*15e00*/  BRA `(.L_x_7468) ;  /* 0xffffffc800947947 */ /* 0x000fea000383ffff */
.L_x_7402:
[----:B0-----:R0:W1:Y:S02]  /*15e10*/  SYNCS.PHASECHK.TRANS64.TRYWAIT P2, [R4+URZ+0x2e880], R3 ;  /* 0x02e88003040075a7 */ /* 0x001064000804017f */
[----:B-1----:R-:W-:Y:S05]  /*15e20*/  @!P2 NANOSLEEP.SYNCS 0x989680 ;  /* 0x009896800000a95d */ /* 0x002fea0003900000 */
[----:B------:R-:W1:Y:S02]  /*15e30*/  @!P2 SYNCS.PHASECHK.TRANS64 P2, [R4+URZ+0x2e880], R3 ;  /* 0x02e880030400a5a7 */ /* 0x000e64000804007f */
[----:B-1----:R-:W-:Y:S05]  /*15e40*/  @!P2 BRA `(.L_x_7402) ;  /* 0xfffffffc00f0a947 */ /* 0x002fea000383ffff */
[----:B------:R-:W-:Y:S05]  /*15e50*/  BRA `(.L_x_7469) ;  /* 0xffffffc800f47947 */ /* 0x000fea000383ffff */
.L_x_7404:
[----:B-1----:R1:W2:Y:S02]  /*15e60*/  SYNCS.PHASECHK.TRANS64.TRYWAIT P2, [R4+URZ+0x2e840], R3 ;  /* 0x02e84003040075a7 */ /* 0x0022a4000804017f */
[----:B--2---:R-:W-:Y:S05]  /*15e70*/  @!P2 NANOSLEEP.SYNCS 0x989680 ;  /* 0x009896800000a95d */ /* 0x004fea0003900000 */
[----:B------:R-:W2:Y:S02]  /*15e80*/  @!P2 SYNCS.PHASECHK.TRANS64 P2, [R4+URZ+0x2e840], R3 ;  /* 0x02e840030400a5a7 */ /* 0x000ea4000804007f */
[----:B--2---:R-:W-:Y:S05]  /*15e90*/  @!P2 BRA `(.L_x_7404) ;  /* 0xfffffffc00f0a947 */ /* 0x004fea000383ffff */
[----:B------:R-:W-:Y:S05]  /*15ea0*/  BRA `(.L_x_7470) ;  /* 0xffffffcc00547947 */ /* 0x000fea000383ffff */
.L_x_7407:
[----:B--2---:R-:W-:-:S04]  /*15eb0*/  IMAD.U32 R3, RZ, RZ, UR41 ;  /* 0x00000029ff037e24 */ /* 0x004fc8000f8e00ff */
[----:B------:R2:W3:Y:S03]  /*15ec0*/  SYNCS.PHASECHK.TRANS64.TRYWAIT P0, [R3+URZ+0x2e820], R2 ;  /* 0x02e82002030075a7 */ /* 0x0004e6000800017f */
[----:B---3--:R-:W-:Y:S05]  /*15ed0*/  @!P0 NANOSLEEP.SYNCS 0x989680 ;  /* 0x009896800000895d */ /* 0x008fea0003900000 */
[----:B------:R-:W3:Y:S02]  /*15ee0*/  @!P0 SYNCS.PHASECHK.TRANS64 P0, [R3+URZ+0x2e820], R2 ;  /* 0x02e82002030085a7 */ /* 0x000ee4000800007f */
[----:B---3--:R-:W-:Y:S05]  /*15ef0*/  @!P0 BRA `(.L_x_7407) ;  /* 0xfffffffc00ec8947 */ /* 0x008fea000383ffff */
[----:B------:R-:W-:Y:S05]  /*15f00*/  BRA `(.L_x_7471) ;  /* 0xffffffd000047947 */ /* 0x000fea000383ffff */
.L_x_7413:
[----:B0-----:R0:W3:Y:S02]  /*15f10*/  SYNCS.PHASECHK.TRANS64.TRYWAIT P0, [R4+URZ+0x2e880], R3 ;  /* 0x02e88003040075a7 */ /* 0x0010e4000800017f */
[----:B---3--:R-:W-:Y:S05]  /*15f20*/  @!P0 NANOSLEEP.SYNCS 0x989680 ;  /* 0x009896800000895d */ /* 0x008fea0003900000 */
[----:B------:R-:W3:Y:S02]  /*15f30*/  @!P0 SYNCS.PHASECHK.TRANS64 P0, [R4+URZ+0x2e880], R3 ;  /* 0x02e88003040085a7 */ /* 0x000ee4000800007f */
[----:B---3--:R-:W-:Y:S05]  /*15f40*/  @!P0 BRA `(.L_x_7413) ;  /* 0xfffffffc00f08947 */ /* 0x008fea000383ffff */
[----:B------:R-:W-:Y:S05]  /*15f50*/  BRA `(.L_x_7472) ;  /* 0xffffffd000b07947 */ /* 0x000fea000383ffff */
.L_x_7418:
[----:B--2---:R2:W3:Y:S02]  /*15f60*/  SYNCS.PHASECHK.TRANS64.TRYWAIT P0, [R4+URZ+0x2e840], R3 ;  /* 0x02e84003040075a7 */ /* 0x0044e4000800017f */
[----:B---3--:R-:W-:Y:S05]  /*15f70*/  @!P0 NANOSLEEP.SYNCS 0x989680 ;  /* 0x009896800000895d */ /* 0x008fea0003900000 */
[----:B------:R-:W3:Y:S02]  /*15f80*/  @!P0 SYNCS.PHASECHK.TRANS64 P0, [R4+URZ+0x2e840], R3 ;  /* 0x02e84003040085a7 */ /* 0x000ee4000800007f */
[----:B---3--:R-:W-:Y:S05]  /*15f90*/  @!P0 BRA `(.L_x_7418) ;  /* 0xfffffffc00f08947 */ /* 0x008fea000383ffff */
[----:B------:R-:W-:Y:S05]  /*15fa0*/  BRA `(.L_x_7473) ;  /* 0xffffffd400387947 */ /* 0x000fea000383ffff */
.L_x_7424:
[----:B---3--:R-:W3:Y:S02]  /*15fb0*/  LDL R3, [R1+0x4] ;  /* 0x0000040001037983 */ /* 0x008ee40000100800 */
[----:B---3--:R3:W4:Y:S02]  /*15fc0*/  SYNCS.PHASECHK.TRANS64.TRYWAIT P2, [R3+URZ+0x2e870], R2 ;  /* 0x02e87002030075a7 */ /* 0x008724000804017f */
[----:B----4-:R-:W-:Y:S05]  /*15fd0*/  @!P2 NANOSLEEP.SYNCS 0x989680 ;  /* 0x009896800000a95d */ /* 0x010fea0003900000 */
[----:B------:R-:W4:Y:S02]  /*15fe0*/  @!P2 SYNCS.PHASECHK.TRANS64 P2, [R3+URZ+0x2e870], R2 ;  /* 0x02e870020300a5a7 */ /* 0x000f24000804007f */
[----:B----4-:R-:W-:Y:S05]  /*15ff0*/  @!P2 BRA `(.L_x_7424) ;  /* 0xfffffffc00eca947 */ /* 0x010fea000383ffff */
[----:B------:R-:W-:Y:S05]  /*16000*/  BRA `(.L_x_7474) ;  /* 0xffffffd400d87947 */ /* 0x000fea000383ffff */
.L_x_7426:
[----:B0-----:R-:W3:Y:S02]  /*16010*/  LDL R4, [R1+0x4] ;  /* 0x0000040001047983 */ /* 0x001ee40000100800 */
[----:B---3--:R0:W3:Y:S02]  /*16020*/  SYNCS.PHASECHK.TRANS64.TRYWAIT P2, [R4+URZ+0x2e860], R2 ;  /* 0x02e86002040075a7 */ /* 0x0080e4000804017f */
[----:B---3--:R-:W-:Y:S05]  /*16030*/  @!P2 NANOSLEEP.SYNCS 0x989680 ;  /* 0x009896800000a95d */ /* 0x008fea0003900000 */
[----:B------:R-:W3:Y:S02]  /*16040*/  @!P2 SYNCS.PHASECHK.TRANS64 P2, [R4+URZ+0x2e860], R2 ;  /* 0x02e860020400a5a7 */ /* 0x000ee4000804007f */
[----:B---3--:R-:W-:Y:S05]  /*16050*/  @!P2 BRA `(.L_x_7426) ;  /* 0xfffffffc00eca947 */ /* 0x008fea000383ffff */
[----:B------:R-:W-:Y:S05]  /*16060*/  BRA `(.L_x_7475) ;  /* 0xffffffd400e07947 */ /* 0x000fea000383ffff */
.L_x_7433:
[----:B--2---:R2:W3:Y:S02]  /*16070*/  SYNCS.PHASECHK.TRANS64.TRYWAIT P0, [R20+URZ+0x2e870], R3 ;  /* 0x02e87003140075a7 */ /* 0x0044e4000800017f */
[----:B---3--:R-:W-:Y:S05]  /*16080*/  @!P0 NANOSLEEP.SYNCS 0x989680 ;  /* 0x009896800000895d */ /* 0x008fea0003900000 */
[----:B------:R-:W3:Y:S02]  /*16090*/  @!P0 SYNCS.PHASECHK.TRANS64 P0, [R20+URZ+0x2e870], R3 ;  /* 0x02e87003140085a7 */ /* 0x000ee4000800007f */
[----:B---3--:R-:W-:Y:S05]  /*160a0*/  @!P0 BRA `(.L_x_7433) ;  /* 0xfffffffc00f08947 */ /* 0x008fea000383ffff */
[----:B------:R-:W-:Y:S05]  /*160b0*/  BRA `(.L_x_7476) ;  /* 0xffffffe000487947 */ /* 0x000fea000383ffff */
.L_x_7435:
[----:B--2---:R2:W3:Y:S02]  /*160c0*/  SYNCS.PHASECHK.TRANS64.TRYWAIT P0, [R20+URZ+0x2e860], R3 ;  /* 0x02e86003140075a7 */ /* 0x0044e4000800017f */
[----:B---3--:R-:W-:Y:S05]  /*160d0*/  @!P0 NANOSLEEP.SYNCS 0x989680 ;  /* 0x009896800000895d */ /* 0x008fea0003900000 */
[----:B------:R-:W3:Y:S02]  /*160e0*/  @!P0 SYNCS.PHASECHK.TRANS64 P0, [R20+URZ+0x2e860], R3 ;  /* 0x02e86003140085a7 */ /* 0x000ee4000800007f */
[----:B---3--:R-:W-:Y:S05]  /*160f0*/  @!P0 BRA `(.L_x_7435) ;  /* 0xfffffffc00f08947 */ /* 0x008fea000383ffff */
[----:B------:R-:W-:Y:S05]  /*16100*/  BRA `(.L_x_7477) ;  /* 0xffffffe000507947 */ /* 0x000fea000383ffff */
.L_x_7448:
[----:B0-----:R0:W1:Y:S02]  /*16110*/  SYNCS.PHASECHK.TRANS64.TRYWAIT P0, [R0+URZ+0x2e820], R3 ;  /* 0x02e82003000075a7 */ /* 0x001064000800017f */
[----:B-1----:R-:W-:Y:S05]  /*16120*/  @!P0 NANOSLEEP.SYNCS 0x989680 ;  /* 0x009896800000895d */ /* 0x002fea0003900000 */
[----:B------:R-:W1:Y:S02]  /*16130*/  @!P0 SYNCS.PHASECHK.TRANS64 P0, [R0+URZ+0x2e820], R3 ;  /* 0x02e82003000085a7 */ /* 0x000e64000800007f */
[----:B-1----:R-:W-:Y:S05]  /*16140*/  @!P0 BRA `(.L_x_7448) ;  /* 0xfffffffc00f08947 */ /* 0x002fea000383ffff */
[----:B------:R-:W-:Y:S05]  /*16150*/  BRA `(.L_x_7478) ;  /* 0xfffffff400687947 */ /* 0x000fea000383ffff */
.L_x_7449:
        /* <DEDUP_REMOVED lines=11> */
.L_x_7480:
[----:B------:R-:W-:Y:S05]  /*16210*/  BSYNC B0 ;  /* 0x0000000000007941 */ /* 0x000fea0003800000 */
.L_x_7479:
[----:B------:R-:W-:Y:S05]  /*16220*/  BRA `(.L_x_7481) ;  /* 0xfffffff400507947 */ /* 0x000fea000383ffff */
.L_x_7452:
[----:B------:R-:W-:Y:S01]  /*16230*/  BSSY B1, `(.L_x_7482) ;  /* 0x0000006000017945 */ /* 0x000fe20003800000 */
[----:B------:R-:W-:-:S07]  /*16240*/  IMAD.MOV.U32 R15, RZ, RZ, -0x1 ;  /* 0xffffffffff0f7424 */ /* 0x000fce00078e00ff */
[----:B01----:R-:W-:Y:S05]  /*16250*/  WARPSYNC.COLLECTIVE R15, `(.L_x_7483) ;  /* 0x000000000f0c7348 */ /* 0x003fea0003c00000 */
[----:B------:R-:W-:Y:S02]  /*16260*/  ELECT P6, UR62, PT ;  /* 0x00000000003e782f */ /* 0x000fe400038c0000 */
[----:B------:R-:W-:Y:S01]  /*16270*/  MOV R14, UR62 ;  /* 0x0000003e000e7c02 */ /* 0x000fe20008000f00 */
[----:B01----:R-:W-:Y:S10]  /*16280*/  ENDCOLLECTIVE ;  /* 0x000000000000791b */ /* 0x003ff40003800000 */
.L_x_7483:
[----:B------:R-:W-:Y:S05]  /*16290*/  BSYNC B1 ;  /* 0x0000000000017941 */ /* 0x000fea0003800000 */
.L_x_7482:
[----:B------:R-:W-:Y:S05]  /*162a0*/  BRA `(.L_x_7484) ;  /* 0xfffffff400487947 */ /* 0x000fea000383ffff */
.L_x_7454:
[----:B0-----:R0:W1:Y:S02]  /*162b0*/  SYNCS.PHASECHK.TRANS64.TRYWAIT P1, [R6+URZ], R5 ;  /* 0x00000005060075a7 */ /* 0x001064000802017f */
[----:B-1----:R-:W-:Y:S05]  /*162c0*/  @!P1 NANOSLEEP.SYNCS 0x989680 ;  /* 0x009896800000995d */ /* 0x002fea0003900000 */
[----:B------:R-:W1:Y:S02]  /*162d0*/  @!P1 SYNCS.PHASECHK.TRANS64 P1, [R6+URZ], R5 ;  /* 0x00000005060095a7 */ /* 0x000e64000802007f */
[----:B-1----:R-:W-:Y:S05]  /*162e0*/  @!P1 BRA `(.L_x_7454) ;  /* 0xfffffffc00f09947 */ /* 0x002fea000383ffff */
[----:B------:R-:W-:Y:S05]  /*162f0*/  BRA `(.L_x_7485) ;  /* 0xfffffff400847947 */ /* 0x000fea000383ffff */
.L_x_7455:
[----:B-1----:R1:W2:Y:S02]  /*16300*/  SYNCS.PHASECHK.TRANS64.TRYWAIT P1, [R7+URZ], R2 ;  /* 0x00000002070075a7 */ /* 0x0022a4000802017f */
[----:B--2---:R-:W-:Y:S05]  /*16310*/  @!P1 NANOSLEEP.SYNCS 0x989680 ;  /* 0x009896800000995d */ /* 0x004fea0003900000 */
[----:B------:R-:W2:Y:S02]  /*16320*/  @!P1 SYNCS.PHASECHK.TRANS64 P1, [R7+URZ], R2 ;  /* 0x00000002070095a7 */ /* 0x000ea4000802007f */
[----:B--2---:R-:W-:Y:S05]  /*16330*/  @!P1 BRA `(.L_x_7455) ;  /* 0xfffffffc00f09947 */ /* 0x004fea000383ffff */
[----:B------:R-:W-:Y:S05]  /*16340*/  BRA `(.L_x_7486) ;  /* 0xfffffff400787947 */ /* 0x000fea000383ffff */
.L_x_7457:
[----:B--2---:R2:W3:Y:S02]  /*16350*/  SYNCS.PHASECHK.TRANS64.TRYWAIT P1, [R4+URZ+0x2e860], R5 ;  /* 0x02e86005040075a7 */ /* 0x0044e4000802017f */
[----:B---3--:R-:W-:Y:S05]  /*16360*/  @!P1 NANOSLEEP.SYNCS 0x989680 ;  /* 0x009896800000995d */ /* 0x008fea0003900000 */
[----:B------:R-:W3:Y:S02]  /*16370*/  @!P1 SYNCS.PHASECHK.TRANS64 P1, [R4+URZ+0x2e860], R5 ;  /* 0x02e86005040095a7 */ /* 0x000ee4000802007f */
[----:B---3--:R-:W-:Y:S05]  /*16380*/  @!P1 BRA `(.L_x_7457) ;  /* 0xfffffffc00f09947 */ /* 0x008fea000383ffff */
[----:B------:R-:W-:Y:S05]  /*16390*/  BRA `(.L_x_7487) ;  /* 0xfffffff4007c7947 */ /* 0x000fea000383ffff */
.L_x_7459:
[----:B---3--:R3:W4:Y:S02]  /*163a0*/  SYNCS.PHASECHK.TRANS64.TRYWAIT P1, [R3+URZ+0x2e860], R2 ;  /* 0x02e86002030075a7 */ /* 0x008724000802017f */
[----:B----4-:R-:W-:Y:S05]  /*163b0*/  @!P1 NANOSLEEP.SYNCS 0x989680 ;  /* 0x009896800000995d */ /* 0x010fea0003900000 */
[----:B------:R-:W4:Y:S02]  /*163c0*/  @!P1 SYNCS.PHASECHK.TRANS64 P1, [R3+URZ+0x2e860], R2 ;  /* 0x02e86002030095a7 */ /* 0x000f24000802007f */
[----:B----4-:R-:W-:Y:S05]  /*163d0*/  @!P1 BRA `(.L_x_7459) ;  /* 0xfffffffc00f09947 */ /* 0x010fea000383ffff */
[----:B------:R-:W-:Y:S05]  /*163e0*/  BRA `(.L_x_7488) ;  /* 0xfffffff4007c7947 */ /* 0x000fea000383ffff */
.L_x_7461:
[----:B----4-:R4:W0:Y:S02]  /*163f0*/  SYNCS.PHASECHK.TRANS64.TRYWAIT P0, [R4+URZ+0x2e880], R5 ;  /* 0x02e88005040075a7 */ /* 0x010824000800017f */
[----:B0-----:R-:W-:Y:S05]  /*16400*/  @!P0 NANOSLEEP.SYNCS 0x989680 ;  /* 0x009896800000895d */ /* 0x001fea0003900000 */
[----:B------:R-:W0:Y:S02]  /*16410*/  @!P0 SYNCS.PHASECHK.TRANS64 P0, [R4+URZ+0x2e880], R5 ;  /* 0x02e88005040085a7 */ /* 0x000e24000800007f */
[----:B0-----:R-:W-:Y:S05]  /*16420*/  @!P0 BRA `(.L_x_7461) ;  /* 0xfffffffc00f08947 */ /* 0x001fea000383ffff */
[----:B------:R-:W-:Y:S05]  /*16430*/  BRA `(.L_x_7462) ;  /* 0xfffffff400787947 */ /* 0x000fea000383ffff */
.L_x_7489:
        /* <DEDUP_REMOVED lines=12> */
.L_x_12377:


//--------------------- .text._ZN7cutlass13device_kernelIN5flash11enable_sm90INS1_16FlashAttnFwdSm90INS1_25CollectiveMainloopFwdSm90ILi2EN4cute5tupleIJNS5_1CILi1EEES8_S8_EEENS6_IJNS7_ILi128EEENS7_ILi224EEESA_EEELi128ENS_12float_e4m3_tEfNS_4arch4Sm90ELb1ELb0ELb0ELb1ELb0ELb1ELb0ELb1ELb1ELb0ELb0ELb0EEENS1_21CollectiveEpilogueFwdINS6_IJSA_SA_SB_EEES9_NS_10bfloat16_tESF_Li256ELb1ELb0ELb0ELb1EEENS1_36VarlenDynamicPersistentTileSchedulerILi128ELi224ELi256ELi128ELb0ELb0ELb1ELb1ELb1ELb1EEEEEEEEEvNT_6ParamsE --------------------------
	.section	.text._ZN7cutlass13device_kernelIN5flash11enable_sm90INS1_16FlashAttnFwdSm90INS1_25CollectiveMainloopFwdSm90ILi2EN4cute5tupleIJNS5_1CILi1EEES8_S8_EEENS6_IJNS7_ILi128EEENS7_ILi224EEESA_EEELi128ENS_12float_e4m3_tEfNS_4arch4Sm90ELb1ELb0ELb0ELb1ELb0ELb1ELb0ELb1ELb1ELb0ELb0ELb0EEENS1_21CollectiveEpilogueFwdINS6_IJSA_SA_SB_EEES9_NS_10bfloat16_tESF_Li256ELb1ELb0ELb0ELb1EEENS1_36VarlenDynamicPersistentTileSchedulerILi128ELi224ELi256ELi128ELb0ELb0ELb1ELb1ELb1ELb1EEEEEEEEEvNT_6ParamsE,"ax",@progbits
	.align	128
.text._ZN7cutlass13device_kernelIN5flash11enable_sm90INS1_16FlashAttnFwdSm90INS1_25CollectiveMainloopFwdSm90ILi2EN4cute5tupleIJNS5_1CILi1EEES8_S8_EEENS6_IJNS7_ILi128EEENS7_ILi224EEESA_EEELi128ENS_12float_e4m3_tEfNS_4arch4Sm90ELb1ELb0ELb0ELb1ELb0ELb1ELb0ELb1ELb1ELb0ELb0ELb0EEENS1_21CollectiveEpilogueFwdINS6_IJSA_SA_SB_EEES9_NS_10bfloat16_tESF_Li256ELb1ELb0ELb0ELb1EEENS1_36VarlenDynamicPersistentTileSchedulerILi128ELi224ELi256ELi128ELb0ELb0ELb1ELb1ELb1ELb1EEEEEEEEEvNT_6ParamsE:
        .type           _ZN7cutlass13device_kernelIN5flash11enable_sm90INS1_16FlashAttnFwdSm90INS1_25CollectiveMainloopFwdSm90ILi2EN4cute5tupleIJNS5_1CILi1EEES8_S8_EEENS6_IJNS7_ILi128EEENS7_ILi224EEESA_EEELi128ENS_12float_e4m3_tEfNS_4arch4Sm90ELb1ELb0ELb0ELb1ELb0ELb1ELb0ELb1ELb1ELb0ELb0ELb0EEENS1_21CollectiveEpilogueFwdINS6_IJSA_SA_SB_EEES9_NS_10bfloat16_tESF_Li256ELb1ELb0ELb0ELb1EEENS1_36VarlenDynamicPersistentTileSchedulerILi128ELi224ELi256ELi128ELb0ELb0ELb1ELb1ELb1ELb1EEEEEEEEEvNT_6ParamsE,@function
        .size           _ZN7cutlass13device_kernelIN5flash11enable_sm90INS1_16FlashAttnFwdSm90INS1_25CollectiveMainloopFwdSm90ILi2EN4cute5tupleIJNS5_1CILi1EEES8_S8_EEENS6_IJNS7_ILi128EEENS7_ILi224EEESA_EEELi128ENS_12float_e4m3_tEfNS_4arch4Sm90ELb1ELb0ELb0ELb1ELb0ELb1ELb0ELb1ELb1ELb0ELb0ELb0EEENS1_21CollectiveEpilogueFwdINS6_IJSA_SA_SB_EEES9_NS_10bfloat16_tESF_Li256ELb1ELb0ELb0ELb1EEENS1_36VarlenDynamicPersistentTileSchedulerILi128ELi224ELi256ELi128ELb0ELb0ELb1ELb1ELb1ELb1EEEEEEEEEvNT_6ParamsE,(.L_x_12378 - _ZN7cutlass13device_kernelIN5flash11enable_sm90INS1_16FlashAttnFwdSm90INS1_25CollectiveMainloopFwdSm90ILi2EN4cute5tupleIJNS5_1CILi1EEES8_S8_EEENS6_IJNS7_ILi128EEENS7_ILi224EEESA_EEELi128ENS_12float_e4m3_tEfNS_4arch4Sm90ELb1ELb0ELb0ELb1ELb0ELb1ELb0ELb1ELb1ELb0ELb0ELb0EEENS1_21CollectiveEpilogueFwdINS6_IJSA_SA_SB_EEES9_NS_10bfloat16_tESF_Li256ELb1ELb0ELb0ELb1EEENS1_36VarlenDynamicPersistentTileSchedulerILi128ELi224ELi256ELi128ELb0ELb0ELb1ELb1ELb1ELb1EEEEEEEEEvNT_6ParamsE)
        .other          _ZN7cutlass13device_kernelIN5flash11enable_sm90INS1_16FlashAttnFwdSm90INS1_25CollectiveMainloopFwdSm90ILi2EN4cute5tupleIJNS5_1CILi1EEES8_S8_EEENS6_IJNS7_ILi128EEENS7_ILi224EEESA_EEELi128ENS_12float_e4m3_tEfNS_4arch4Sm90ELb1ELb0ELb0ELb1ELb0ELb1ELb0ELb1ELb1ELb0ELb0ELb0EEENS1_21CollectiveEpilogueFwdINS6_IJSA_SA_SB_EEES9_NS_10bfloat16_tESF_Li256ELb1ELb0ELb0ELb1EEENS1_36VarlenDynamicPersistentTileSchedulerILi128ELi224ELi256ELi128ELb0ELb0ELb1ELb1ELb1ELb1EEEEEEEEEvNT_6ParamsE,@"STO_CUDA_ENTRY STV_DEFAULT"
_ZN7cutlass13device_kernelIN5flash11enable_sm90INS1_16FlashAttnFwdSm90INS1_25CollectiveMainloopFwdSm90ILi2EN4cute5tupleIJNS5_1CILi1EEES8_S8_EEENS6_IJNS7_ILi128EEENS7_ILi224EEESA_EEELi128ENS_12float_e4m3_tEfNS_4arch4Sm90ELb1ELb0ELb0ELb1ELb0ELb1ELb0ELb1ELb1ELb0ELb0ELb0EEENS1_21CollectiveEpilogueFwdINS6_IJSA_SA_SB_EEES9_NS_10bfloat16_tESF_Li256ELb1ELb0ELb0ELb1EEENS1_36VarlenDynamicPersistentTileSchedulerILi128ELi224ELi256ELi128ELb0ELb0ELb1ELb1ELb1ELb1EEEEEEEEEvNT_6ParamsE:
        /* <DEDUP_REMOVED lines=27> */
.L_x_7491:
[----:B------:R-:W-:Y:S05]  /*01b0*/  BSYNC B0 ;  /* 0x0000000000007941 */ /* 0x000fea0003800000 */
.L_x_7490:
        /* <DEDUP_REMOVED lines=41> */
.L_x_7492:
        /* <DEDUP_REMOVED lines=22> */
.L_x_7493:
        /* <DEDUP_REMOVED lines=18> */
.L_x_7494:
        /* <DEDUP_REMOVED lines=22> */
.L_x_7495:
        /* <DEDUP_REMOVED lines=22> */
.L_x_7496:
        /* <DEDUP_REMOVED lines=10> */
.L_x_7499:
        /* <DEDUP_REMOVED lines=27> */
[----:B------:R-:W-:Y:S02]  /*0be0*/  SHF.R.S32.HI R0, RZ, 0x1f, R12 ;  /* 0x0000001fff007819 */ /* 0x000fe4000001140c */
[----:B--2---:R-:W-:Y:S02]  /*0bf0*/  R2UR UR4, R2 ;  /* 0x00000000020472ca */ /* 0x004fe400000e0000 */
[----:B------:R-:W-:-:S04]  /*0c00*/  LEA.HI R2, R0, R12, RZ, 0x7 ;  /* 0x0000000c00027211 */ /* 0x000fc800078f38ff */
[----:B------:R-:W-:Y:S02]  /*0c10*/  LOP3.LUT R3, R2, 0xffffff80, RZ, 0xc0, !PT ;  /* 0xffffff8002037812 */ /* 0x000fe400078ec0ff */
[----:B------:R-:W-:-:S03]  /*0c20*/  SHF.R.S32.HI R13, RZ, 0x7, R2 ;  /* 0x00000007ff0d7819 */ /* 0x000fc60000011402 */
[----:B------:R-:W-:Y:S01]  /*0c30*/  IMAD.IADD R11, R12, 0x1, -R3 ;  /* 0x000000010c0b7824 */ /* 0x000fe200078e0a03 */
[----:B------:R-:W-:Y:S01]  /*0c40*/  LEA.HI R2, R2, R13, RZ, 0x1 ;  /* 0x0000000d02027211 */ /* 0x000fe200078f08ff */
[----:B------:R-:W-:-:S03]  /*0c50*/  ULOP3.LUT UR4, UR4, 0x1, URZ, 0xfc, !UPT ;  /* 0x0000000104047892 */ /* 0x000fc6000f8efc3f */
        /* <DEDUP_REMOVED lines=9> */
[CC--:B------:R-:W-:Y:S02]  /*0cf0*/  LEA.HI R4, R0.reuse, R12.reuse, RZ, 0x4 ;  /* 0x0000000c00047211 */ /* 0x0c0fe400078f20ff */
[----:B------:R-:W-:Y:S02]  /*0d00*/  LOP3.LUT R10, R3, 0xfffffff8, RZ, 0xc0, !PT ;  /* 0xfffffff8030a7812 */ /* 0x000fe400078ec0ff */
[----:B------:R-:W-:Y:S02]  /*0d10*/  LEA.HI R3, R0, R12, RZ, 0x5 ;  /* 0x0000000c00037211 */ /* 0x000fe400078f28ff */
[----:B------:R-:W-:Y:S01]  /*0d20*/  SHF.R.S32.HI R7, RZ, 0x4, R4 ;  /* 0x00000004ff077819 */ /* 0x000fe20000011404 */
[----:B------:R-:W-:Y:S01]  /*0d30*/  IMAD.IADD R9, R5, 0x1, -R10 ;  /* 0x0000000105097824 */ /* 0x000fe200078e0a0a */
[C---:B------:R-:W-:Y:S01]  /*0d40*/  LOP3.LUT R5, R4.reuse, 0x3fffff0, RZ, 0xc0, !PT ;  /* 0x03fffff004057812 */ /* 0x040fe200078ec0ff */
[----:B------:R-:W-:Y:S01]  /*0d50*/  IMAD.SHL.U32 R3, R3, 0x20, RZ ;  /* 0x0000002003037824 */ /* 0x000fe200078e00ff */
[----:B------:R-:W-:Y:S01]  /*0d60*/  LEA.HI R4, R4, R7, RZ, 0x1 ;  /* 0x0000000704047211 */ /* 0x000fe200078f08ff */
[----:B------:R-:W-:Y:S01]  /*0d70*/  IMAD R9, R6, 0x10, R9 ;  /* 0x0000001006097824 */ /* 0x000fe200078e0209 */
[----:B------:R-:W-:Y:S01]  /*0d80*/  LOP3.LUT R8, R8, 0x7ffffffc, RZ, 0xc0, !PT ;  /* 0x7ffffffc08087812 */ /* 0x000fe200078ec0ff */
[----:B------:R-:W-:Y:S01]  /*0d90*/  IMAD.IADD R5, R12, 0x1, -R5 ;  /* 0x000000010c057824 */ /* 0x000fe200078e0a05 */
[----:B------:R-:W-:Y:S01]  /*0da0*/  LOP3.LUT R14, R3, 0xfffffc00, RZ, 0xc0, !PT ;  /* 0xfffffc00030e7812 */ /* 0x000fe200078ec0ff */
[----:B------:R-:W-:Y:S01]  /*0db0*/  IMAD R2, R2, 0x40, R9 ;  /* 0x0000004002027824 */ /* 0x000fe200078e0209 */
[----:B------:R-:W-:-:S03]  /*0dc0*/  LOP3.LUT R4, R4, 0x1ffffffe, RZ, 0xc0, !PT ;  /* 0x1ffffffe04047812 */ /* 0x000fc600078ec0ff */
[----:B------:R-:W-:Y:S02]  /*0dd0*/  IMAD R5, R5, 0x40, R14 ;  /* 0x0000004005057824 */ /* 0x000fe400078e020e */
[----:B------:R-:W-:-:S04]  /*0de0*/  IMAD.IADD R4, R7, 0x1, -R4 ;  /* 0x0000000107047824 */ /* 0x000fc800078e0a04 */
[----:B------:R-:W-:Y:S02]  /*0df0*/  IMAD R3, R4, 0x8, R5 ;  /* 0x0000000804037824 */ /* 0x000fe400078e0205 */
[----:B------:R-:W-:Y:S01]  /*0e00*/  IMAD.U32 R4, RZ, RZ, UR4 ;  /* 0x00000004ff047e24 */ /* 0x000fe2000f8e00ff */
[----:B------:R-:W-:Y:S02]  /*0e10*/  UMOV UR4, URZ ;  /* 0x0000003f00047c82 */ /* 0x000fe40008000000 */
[----:B------:R0:W-:Y:S04]  /*0e20*/  STL [R1+0xa8], R3 ;  /* 0x0000a80301007387 */ /* 0x0001e80000100800 */
[----:B------:R1:W-:Y:S04]  /*0e30*/  STL [R1+0x78], R2 ;  /* 0x0000780201007387 */ /* 0x0003e80000100800 */
[----:B------:R-:W-:Y:S01]  /*0e40*/  STL [R1], RZ ;  /* 0x000000ff01007387 */ /* 0x000fe20000100800 */
[----:B0-----:R-:W-:-:S03]  /*0e50*/  LEA.HI R3, R0, R12, RZ, 0x2 ;  /* 0x0000000c00037211 */ /* 0x001fc600078f10ff */
[----:B------:R0:W-:Y:S01]  /*0e60*/  STL [R1+0x54], R4 ;  /* 0x0000540401007387 */ /* 0x0001e20000100800 */
[----:B-1----:R-:W-:Y:S02]  /*0e70*/  LEA.HI R2, R0, R12, RZ, 0x3 ;  /* 0x0000000c00027211 */ /* 0x002fe400078f18ff */
[--C-:B------:R-:W-:Y:S02]  /*0e80*/  SHF.R.S32.HI R228, RZ, 0x2, R3.reuse ;  /* 0x00000002ffe47819 */ /* 0x100fe40000011403 */
[----:B------:R-:W-:Y:S02]  /*0e90*/  LOP3.LUT R0, R2, 0x1ffffff8, RZ, 0xc0, !PT ;  /* 0x1ffffff802007812 */ /* 0x000fe400078ec0ff */
[----:B------:R-:W-:Y:S01]  /*0ea0*/  SHF.R.S32.HI R6, RZ, 0x3, R2 ;  /* 0x00000003ff067819 */ /* 0x000fe20000011402 */
[----:B------:R-:W-:Y:S01]  /*0eb0*/  VIADD R10, R228, 0x80 ;  /* 0x00000080e40a7836 */ /* 0x000fe20000000000 */
[----:B0-----:R-:W-:Y:S01]  /*0ec0*/  LOP3.LUT R4, R3, 0xfffffffc, RZ, 0xc0, !PT ;  /* 0xfffffffc03047812 */ /* 0x001fe200078ec0ff */
[C---:B------:R-:W-:Y:S01]  /*0ed0*/  IMAD.IADD R0, R12.reuse, 0x1, -R0 ;  /* 0x000000010c007824 */ /* 0x040fe200078e0a00 */
[----:B------:R-:W-:Y:S01]  /*0ee0*/  SHF.R.S32.HI R3, RZ, 0x1f, R3 ;  /* 0x0000001fff037819 */ /* 0x000fe20000011403 */
[----:B------:R0:W-:Y:S01]  /*0ef0*/  STL [R1+0x68], R6 ;  /* 0x0000680601007387 */ /* 0x0001e20000100800 */
[----:B------:R-:W-:Y:S01]  /*0f00*/  SHF.R.S32.HI R2, RZ, 0x1f, R228 ;  /* 0x0000001fff027819 */ /* 0x000fe200000114e4 */
[----:B------:R-:W-:Y:S01]  /*0f10*/  IMAD.IADD R13, R12, 0x1, -R4 ;  /* 0x000000010c0d7824 */ /* 0x000fe200078e0a04 */
[----:B------:R-:W-:Y:S01]  /*0f20*/  LEA.HI R3, R3, R228, RZ, 0x3 ;  /* 0x000000e403037211 */ /* 0x000fe200078f18ff */
[----:B------:R-:W-:Y:S01]  /*0f30*/  VIADD R12, R228, 0x40 ;  /* 0x00000040e40c7836 */ /* 0x000fe20000000000 */
[----:B------:R-:W-:Y:S01]  /*0f40*/  SHF.R.S32.HI R5, RZ, 0x1f, R10 ;  /* 0x0000001fff057819 */ /* 0x000fe2000001140a */
[----:B------:R-:W-:Y:S01]  /*0f50*/  IMAD.SHL.U32 R0, R0, 0x8, RZ ;  /* 0x0000000800007824 */ /* 0x000fe200078e00ff */
[----:B------:R-:W-:Y:S01]  /*0f60*/  LOP3.LUT R3, R3, 0xfffffff8, RZ, 0xc0, !PT ;  /* 0xfffffff803037812 */ /* 0x000fe200078ec0ff */
[----:B------:R-:W-:Y:S01]  /*0f70*/  VIADD R9, R228, 0xc0 ;  /* 0x000000c0e4097836 */ /* 0x000fe20000000000 */
[----:B------:R-:W-:Y:S01]  /*0f80*/  SHF.R.S32.HI R2, RZ, 0x1f, R12 ;  /* 0x0000001fff027819 */ /* 0x000fe2000001140c */
[----:B------:R-:W-:Y:S01]  /*0f90*/  IMAD.SHL.U32 R18, R13, 0x10, RZ ;  /* 0x000000100d127824 */ /* 0x000fe200078e00ff */
[----:B------:R1:W-:Y:S01]  /*0fa0*/  STL [R1+0x60], R0 ;  /* 0x0000600001007387 */ /* 0x0003e20000100800 */
[----:B0-----:R-:W-:Y:S01]  /*0fb0*/  IMAD.SHL.U32 R6, R9, 0x80, RZ ;  /* 0x0000008009067824 */ /* 0x001fe200078e00ff */
[----:B------:R-:W-:Y:S01]  /*0fc0*/  LEA.HI R2, R2, R12, RZ, 0x3 ;  /* 0x0000000c02027211 */ /* 0x000fe200078f18ff */
[----:B------:R-:W-:Y:S01]  /*0fd0*/  IMAD.IADD R229, R228, 0x1, -R3 ;  /* 0x00000001e4e57824 */ /* 0x000fe200078e0a03 */
[----:B------:R-:W-:Y:S01]  /*0fe0*/  SHF.R.S32.HI R7, RZ, 0x1f, R9 ;  /* 0x0000001fff077819 */ /* 0x000fe20000011409 */
[----:B------:R-:W-:Y:S01]  /*0ff0*/  IMAD.SHL.U32 R4, R10, 0x80, RZ ;  /* 0x000000800a047824 */ /* 0x000fe200078e00ff */
[----:B------:R-:W-:Y:S01]  /*1000*/  LEA.HI R5, R5, R10, RZ, 0x3 ;  /* 0x0000000a05057211 */ /* 0x000fe200078f18ff */
[----:B------:R-:W-:Y:S01]  /*1010*/  IMAD.SHL.U32 R2, R2, 0x80, RZ ;  /* 0x0000008002027824 */ /* 0x000fe200078e00ff */
[----:B------:R-:W-:Y:S01]  /*1020*/  LEA.HI R7, R7, R9, RZ, 0x3 ;  /* 0x0000000907077211 */ /* 0x000fe200078f18ff */
[----:B------:R-:W-:Y:S01]  /*1030*/  IMAD.SHL.U32 R22, R13, 0x8, RZ ;  /* 0x000000080d167824 */ /* 0x000fe200078e00ff */
[----:B------:R-:W-:Y:S01]  /*1040*/  LOP3.LUT R3, R6, 0x380, RZ, 0xc0, !PT ;  /* 0x0000038006037812 */ /* 0x000fe200078ec0ff */
[----:B-1----:R-:W-:Y:S01]  /*1050*/  IMAD.SHL.U32 R0, R12, 0x80, RZ ;  /* 0x000000800c007824 */ /* 0x002fe200078e00ff */
[----:B------:R-:W-:Y:S01]  /*1060*/  LOP3.LUT R2, R2, 0xfffffc00, RZ, 0xc0, !PT ;  /* 0xfffffc0002027812 */ /* 0x000fe200078ec0ff */
[----:B------:R-:W-:Y:S01]  /*1070*/  IMAD.SHL.U32 R5, R5, 0x80, RZ ;  /* 0x0000008005057824 */ /* 0x000fe200078e00ff */
[----:B------:R-:W-:Y:S01]  /*1080*/  LOP3.LUT R4, R4, 0x380, RZ, 0xc0, !PT ;  /* 0x0000038004047812 */ /* 0x000fe200078ec0ff */
[----:B------:R-:W-:Y:S01]  /*1090*/  IMAD.SHL.U32 R7, R7, 0x80, RZ ;  /* 0x0000008007077824 */ /* 0x000fe200078e00ff */
[----:B------:R-:W-:Y:S01]  /*10a0*/  LOP3.LUT R0, R0, 0x380, RZ, 0xc0, !PT ;  /* 0x0000038000007812 */ /* 0x000fe200078ec0ff */
[----:B------:R0:W-:Y:S01]  /*10b0*/  STL [R1+0x70], R2 ;  /* 0x0000700201007387 */ /* 0x0001e20000100800 */
[----:B------:R-:W-:Y:S01]  /*10c0*/  LOP3.LUT R4, R5, 0xfffffc00, RZ, 0xc0, !PT ;  /* 0xfffffc0005047812 */ /* 0x000fe200078ec0ff */
[----:B------:R-:W-:Y:S01]  /*10d0*/  VIADD R230, R22, 0x20 ;  /* 0x0000002016e67836 */ /* 0x000fe20000000000 */
[----:B------:R-:W-:-:S02]  /*10e0*/  SHF.R.U32.HI R3, RZ, 0x3, R0 ;  /* 0x00000003ff037819 */ /* 0x000fc40000011600 */
[----:B------:R-:W-:Y:S02]  /*10f0*/  LOP3.LUT R0, R0, 0x70, R18, 0xf8, !PT ;  /* 0x0000007000007812 */ /* 0x000fe400078ef812 */
[----:B------:R-:W-:Y:S02]  /*1100*/  SHF.R.S32.HI R13, RZ, 0x1f, R12 ;  /* 0x0000001fff0d7819 */ /* 0x000fe4000001140c */
[----:B------:R-:W-:Y:S01]  /*1110*/  LOP3.LUT R3, R2, R0, R3, 0xf6, !PT ;  /* 0x0000000002037212 */ /* 0x000fe200078ef603 */
[----:B0-----:R-:W-:Y:S01]  /*1120*/  IMAD.IADD R2, R11, 0x1, -R8 ;  /* 0x000000010b027824 */ /* 0x001fe200078e0a08 */
[----:B------:R-:W-:Y:S02]  /*1130*/  LOP3.LUT R0, R7, 0xfffffc00, RZ, 0xc0, !PT ;  /* 0xfffffc0007007812 */ /* 0x000fe400078ec0ff */
[----:B------:R-:W-:Y:S02]  /*1140*/  SHF.R.S32.HI R19, RZ, 0x1f, R18 ;  /* 0x0000001fff137819 */ /* 0x000fe40000011412 */
[----:B------:R0:W-:Y:S04]  /*1150*/  STL [R1+0x74], R2 ;  /* 0x0000740201007387 */ /* 0x0001e80000100800 */
[----:B------:R-:W-:Y:S04]  /*1160*/  STL [R1+0x80], R4 ;  /* 0x0000800401007387 */ /* 0x000fe80000100800 */
[----:B------:R1:W-:Y:S01]  /*1170*/  STL [R1+0x7c], R0 ;  /* 0x00007c0001007387 */ /* 0x0003e20000100800 */
[----:B0-----:R-:W-:-:S05]  /*1180*/  IMAD.IADD R2, R16, 0x1, R3 ;  /* 0x0000000110027824 */ /* 0x001fca00078e0203 */
[----:B------:R0:W-:Y:S01]  /*1190*/  STL [R1+0xa4], R2 ;  /* 0x0000a40201007387 */ /* 0x0001e20000100800 */
[----:B-1----:R-:W-:-:S05]  /*11a0*/  IMAD.U32 R0, RZ, RZ, UR4 ;  /* 0x00000004ff007e24 */ /* 0x002fca000f8e00ff */
[----:B------:R0:W-:Y:S02]  /*11b0*/  STL [R1+0xa0], R0 ;  /* 0x0000a00001007387 */ /* 0x0001e40000100800 */
.L_x_7693:
[----:B0-----:R-:W0:Y:S02]  /*11c0*/  LDC.64 R2, c[0x0][0xc60] ;  /* 0x00031800ff027b82 */ /* 0x001e240000000a00 */
        /* <DEDUP_REMOVED lines=14> */
[C---:B-1--4-:R-:W-:Y:S01]  /*12b0*/  @P1 LEA R4, P2, R0.reuse, UR4, 0x2 ;  /* 0x0000000400041c11 */ /* 0x052fe2000f8410ff */
[----:B------:R-:W-:Y:S01]  /*12c0*/  STL [R1+0x84], R0 ;  /* 0x0000840001007387 */ /* 0x000fe20000100800 */
[C-C-:B------:R-:W-:Y:S02]  /*12d0*/  SHF.L.U64.HI R28, R0.reuse, 0x2, R6.reuse ;  /* 0x00000002001c7819 */ /* 0x140fe40000010206 */
[----:B------:R-:W-:Y:S01]  /*12e0*/  @P1 LEA.HI.X R5, R0, UR5, R6, 0x2, P2 ;  /* 0x0000000500051c11 */ /* 0x000fe200090f1406 */
[----:B------:R0:W-:Y:S01]  /*12f0*/  STL [R1+0x94], R6 ;  /* 0x0000940601007387 */ /* 0x0001e20000100800 */
[----:B------:R-:W-:Y:S01]  /*1300*/  ISETP.NE.U32.AND P2, PT, RZ, UR8, PT ;  /* 0x00000008ff007c0c */ /* 0x000fe2000bf45070 */
[----:B------:R-:W-:Y:S01]  /*1310*/  ULDC UR4, c[0x0][0x288] ;  /* 0x0000a20000047ab9 */ /* 0x000fe20000000800 */
[----:B---3--:R-:W-:Y:S01]  /*1320*/  IADD3 R8, P3, R30, UR6, RZ ;  /* 0x000000061e087c10 */ /* 0x008fe2000ff7e0ff */
[----:B------:R1:W5:Y:S01]  /*1330*/  @P1 LDG.E R3, desc[UR60][R4.64] ;  /* 0x0000003c04031981 */ /* 0x000362000c1e1900 */
[----:B------:R-:W-:Y:S01]  /*1340*/  ISETP.NE.AND.EX P2, PT, RZ, UR9, PT, P2 ;  /* 0x00000009ff007c0c */ /* 0x000fe2000bf45320 */
[----:B------:R-:W-:Y:S01]  /*1350*/  IMAD.U32 R2, RZ, RZ, UR4 ;  /* 0x00000004ff027e24 */ /* 0x000fe2000f8e00ff */
[----:B------:R-:W-:Y:S01]  /*1360*/  IADD3.X R9, R28, UR7, RZ, P3, !PT ;  /* 0x000000071c097c10 */ /* 0x000fe20009ffe4ff */
[----:B------:R-:W-:Y:S01]  /*1370*/  ULDC.64 UR4, c[0x0][0x3f8] ;  /* 0x0000fe0000047ab9 */ /* 0x000fe20000000a00 */
[----:B------:R-:W-:Y:S04]  /*1380*/  STL [R1+0x8c], R30 ;  /* 0x00008c1e01007387 */ /* 0x000fe80000100800 */
[----:B------:R1:W5:Y:S05]  /*1390*/  @P0 LDG.E R29, desc[UR60][R8.64] ;  /* 0x0000003c081d0981 */ /* 0x00036a000c1e1900 */
[----:B0-----:R-:W-:Y:S01]  /*13a0*/  @P2 IADD3 R6, P1, R30, UR8, RZ ;  /* 0x000000081e062c10 */ /* 0x001fe2000ff3e0ff */
[----:B------:R-:W-:Y:S01]  /*13b0*/  UISETP.NE.U32.AND UP0, UPT, UR4, URZ, UPT ;  /* 0x0000003f0400728c */ /* 0x000fe2000bf05070 */
[----:B------:R-:W-:Y:S02]  /*13c0*/  STL [R1+0x90], R28 ;  /* 0x0000901c01007387 */ /* 0x000fe40000100800 */
[----:B------:R-:W-:Y:S01]  /*13d0*/  @P2 IADD3.X R7, R28, UR9, RZ, P1, !PT ;  /* 0x000000091c072c10 */ /* 0x000fe20008ffe4ff */
[----:B------:R-:W-:-:S04]  /*13e0*/  ULDC UR4, c[0x0][0x404] ;  /* 0x0001010000047ab9 */ /* 0x000fc80000000800 */
[----:B------:R-:W2:Y:S01]  /*13f0*/  @P2 LDG.E R2, desc[UR60][R6.64] ;  /* 0x0000003c06022981 */ /* 0x000ea2000c1e1900 */
        /* <DEDUP_REMOVED lines=19> */
[----:B--2---:R-:W-:-:S05]  /*1530*/  IMAD.IADD R12, R7, 0x1, -R0 ;  /* 0x00000001070c7824 */ /* 0x004fca00078e0a00 */
[----:B------:R0:W-:Y:S02]  /*1540*/  STL [R1+0x58], R12 ;  /* 0x0000580c01007387 */ /* 0x0001e40000100800 */
.L_x_7501:
[----:B------:R-:W-:Y:S01]  /*1550*/  ULDC.64 UR4, c[0x0][0xa20] ;  /* 0x0002880000047ab9 */ /* 0x000fe20000000a00 */
[----:B------:R1:W-:Y:S01]  /*1560*/  STL [R1+0x98], R233 ;  /* 0x000098e901007387 */ /* 0x0003e20000100800 */
[----:B------:R-:W-:-:S03]  /*1570*/  ISETP.NE.U32.AND P1, PT, RZ, UR4, PT ;  /* 0x00000004ff007c0c */ /* 0x000fc6000bf25070 */
[----:B------:R1:W-:Y:S01]  /*1580*/  STL [R1+0x88], R234 ;  /* 0x000088ea01007387 */ /* 0x0003e20000100800 */
[----:B------:R-:W-:-:S13]  /*1590*/  ISETP.NE.AND.EX P1, PT, RZ, UR5, PT, P1 ;  /* 0x00000005ff007c0c */ /* 0x000fda000bf25310 */
[----:B-1----:R-:W-:Y:S05]  /*15a0*/  @!P1 BRA `(.L_x_7502) ;  /* 0x0000000000109947 */ /* 0x002fea0003800000 */
[----:B------:R-:W-:-:S04]  /*15b0*/  IADD3 R4, P0, R30, UR4, RZ ;  /* 0x000000041e047c10 */ /* 0x000fc8000ff1e0ff */
[----:B------:R-:W-:-:S05]  /*15c0*/  IADD3.X R5, R28, UR5, RZ, P0, !PT ;  /* 0x000000051c057c10 */ /* 0x000fca00087fe4ff */
[----:B------:R1:W5:Y:S01]  /*15d0*/  LDG.E R26, desc[UR60][R4.64] ;  /* 0x0000003c041a7981 */ /* 0x000362000c1e1900 */
[----:B------:R-:W-:Y:S05]  /*15e0*/  BRA `(.L_x_7503) ;  /* 0x0000000000107947 */ /* 0x000fea0003800000 */
.L_x_7502:
[----:B------:R-:W-:Y:S05]  /*15f0*/  @!P0 BRA `(.L_x_7503) ;  /* 0x00000000000c8947 */ /* 0x000fea0003800000 */
[----:B------:R-:W2:Y:S04]  /*1600*/  LDG.E R5, desc[UR60][R8.64] ;  /* 0x0000003c08057981 */ /* 0x000ea8000c1e1900 */
[----:B------:R-:W2:Y:S02]  /*1610*/  LDG.E R26, desc[UR60][R8.64+0x4] ;  /* 0x0000043c081a7981 */ /* 0x000ea4000c1e1900 */
[----:B--2---:R-:W-:-:S07]  /*1620*/  IMAD.IADD R26, R26, 0x1, -R5 ;  /* 0x000000011a1a7824 */ /* 0x004fce00078e0a05 */
.L_x_7503:
[----:B------:R-:W-:Y:S02]  /*1630*/  ULDC.64 UR4, c[0x0][0xa10] ;  /* 0x0002840000047ab9 */ /* 0x000fe40000000a00 */
[----:B------:R-:W-:-:S04]  /*1640*/  ISETP.NE.U32.AND P0, PT, RZ, UR4, PT ;  /* 0x00000004ff007c0c */ /* 0x000fc8000bf05070 */
[----:B------:R-:W-:Y:S01]  /*1650*/  ISETP.NE.AND.EX P0, PT, RZ, UR5, PT, P0 ;  /* 0x00000005ff007c0c */ /* 0x000fe2000bf05300 */
[----:B-----5:R-:W-:Y:S01]  /*1660*/  IMAD.IADD R11, R26, 0x1, -R3 ;  /* 0x000000011a0b7824 */ /* 0x020fe200078e0a03 */
[----:B------:R-:W-:Y:S01]  /*1670*/  LEA R8, R233, 0x15f, 0x7 ;  /* 0x0000015fe9087811 */ /* 0x000fe200078e38ff */
[----:B------:R-:W-:-:S10]  /*1680*/  ULDC.64 UR4, c[0x0][0xa30] ;  /* 0x00028c0000047ab9 */ /* 0x000fd40000000a00 */
[----:B-1----:R-:W1:Y:S02]  /*1690*/  @P0 LDC.64 R4, c[0x0][0xa10] ;  /* 0x00028400ff040b82 */ /* 0x002e640000000a00 */
[----:B-1----:R-:W-:-:S05]  /*16a0*/  @P0 IMAD.WIDE R4, R27, 0x4, R4 ;  /* 0x000000041b040825 */ /* 0x002fca00078e0204 */
[----:B------:R-:W2:Y:S04]  /*16b0*/  @P0 LDG.E R0, desc[UR60][R4.64] ;  /* 0x0000003c04000981 */ /* 0x000ea8000c1e1900 */
[----:B------:R1:W2:Y:S01]  /*16c0*/  @P0 LDG.E R9, desc[UR60][R4.64+0x4] ;  /* 0x0000043c04090981 */ /* 0x0002a2000c1e1900 */
[----:B------:R-:W-:Y:S01]  /*16d0*/  ISETP.NE.U32.AND P1, PT, RZ, UR4, PT ;  /* 0x00000004ff007c0c */ /* 0x000fe2000bf25070 */
[----:B------:R-:W-:-:S03]  /*16e0*/  IMAD.MOV.U32 R121, RZ, RZ, R26 ;  /* 0x000000ffff797224 */ /* 0x000fc600078e001a */
[----:B------:R-:W-:Y:S01]  /*16f0*/  ISETP.NE.AND.EX P1, PT, RZ, UR5, PT, P1 ;  /* 0x00000005ff007c0c */ /* 0x000fe2000bf25310 */
[----:B-1----:R-:W-:-:S12]  /*1700*/  IMAD.MOV.U32 R4, RZ, RZ, RZ ;  /* 0x000000ffff047224 */ /* 0x002fd800078e00ff */
[----:B------:R-:W-:-:S04]  /*1710*/  @P1 IADD3 R6, P2, R30, UR4, RZ ;  /* 0x000000041e061c10 */ /* 0x000fc8000ff5e0ff */
[----:B------:R-:W-:-:S05]  /*1720*/  @P1 IADD3.X R7, R28, UR5, RZ, P2, !PT ;  /* 0x000000051c071c10 */ /* 0x000fca00097fe4ff */
[----:B------:R1:W5:Y:S01]  /*1730*/  @P1 LDG.E R121, desc[UR60][R6.64] ;  /* 0x0000003c06791981 */ /* 0x000362000c1e1900 */
[----:B--2---:R-:W-:Y:S02]  /*1740*/  @P0 IMAD.IADD R2, R9, 0x1, -R0 ;  /* 0x0000000109020824 */ /* 0x004fe400078e0a00 */
[----:B------:R-:W-:Y:S02]  /*1750*/  IMAD.MOV R0, RZ, RZ, -R11 ;  /* 0x000000ffff007224 */ /* 0x000fe400078e0a0b */
[----:B------:R-:W-:-:S03]  /*1760*/  IMAD.IADD R10, R11, 0x1, R2 ;  /* 0x000000010b0a7824 */ /* 0x000fc600078e0202 */
[----:B------:R-:W-:Y:S01]  /*1770*/  VIMNMX R0, RZ, R0, !PT ;  /* 0x00000000ff007248 */ /* 0x000fe20007fe0100 */
[C---:B------:R-:W-:Y:S01]  /*1780*/  VIADD R5, R10.reuse, 0xdf ;  /* 0x000000df0a057836 */ /* 0x040fe20000000000 */
[----:B------:R-:W-:Y:S01]  /*1790*/  IADD3 R9, R10, R8, -R12 ;  /* 0x000000080a097210 */ /* 0x000fe20007ffe80c */
[----:B------:R-:W-:Y:S01]  /*17a0*/  IMAD.MOV.U32 R8, RZ, RZ, RZ ;  /* 0x000000ffff087224 */ /* 0x000fe200078e00ff */
[----:B------:R-:W-:Y:S01]  /*17b0*/  SHF.R.U32.HI R24, RZ, 0x5, R0 ;  /* 0x00000005ff187819 */ /* 0x000fe20000011600 */
[----:B------:R-:W-:Y:S01]  /*17c0*/  IMAD.HI R4, R5, -0x6db6db6d, R4 ;  /* 0x9249249305047827 */ /* 0x000fe200078e0204 */
[----:B------:R1:W-:Y:S03]  /*17d0*/  STL [R1+0x64], R10 ;  /* 0x0000640a01007387 */ /* 0x0003e60000100800 */
[----:B------:R-:W-:Y:S01]  /*17e0*/  IMAD.HI R8, R9, -0x6db6db6d, R8 ;  /* 0x9249249309087827 */ /* 0x000fe200078e0208 */
[----:B------:R-:W-:-:S03]  /*17f0*/  SHF.R.U32.HI R137, RZ, 0x1f, R4 ;  /* 0x0000001fff897819 */ /* 0x000fc60000011604 */
[----:B------:R-:W-:Y:S01]  /*1800*/  IMAD.WIDE.U32 R24, R24, 0x24924925, RZ ;  /* 0x2492492518187825 */ /* 0x000fe200078e00ff */
[----:B------:R-:W-:Y:S02]  /*1810*/  SHF.R.U32.HI R3, RZ, 0x1f, R8 ;  /* 0x0000001fff037819 */ /* 0x000fe40000011608 */
[----:B------:R-:W-:Y:S01]  /*1820*/  LEA.HI.SX32 R137, R4, R137, 0x19 ;  /* 0x0000008904897211 */ /* 0x000fe200078fcaff */
[----:B------:R-:W-:Y:S01]  /*1830*/  IMAD.MOV.U32 R24, RZ, RZ, R25 ;  /* 0x000000ffff187224 */ /* 0x000fe200078e0019 */
[----:B------:R-:W-:-:S03]  /*1840*/  LEA.HI.SX32 R8, R8, R3, 0x19 ;  /* 0x0000000308087211 */ /* 0x000fc600078fcaff */
[----:B------:R-:W-:Y:S01]  /*1850*/  IMAD.MOV.U32 R25, RZ, RZ, R24 ;  /* 0x000000ffff197224 */ /* 0x000fe200078e0018 */
[----:B------:R-:W-:-:S05]  /*1860*/  VIMNMX R8, R137, R8, PT ;  /* 0x0000000889087248 */ /* 0x000fca0003fe0100 */
        /* <DEDUP_REMOVED lines=10> */
[----:B-1----:R-:W-:Y:S05]  /*1910*/  @!P1 BRA `(.L_x_7504) ;  /* 0x000000ac00f89947 */ /* 0x002fea0003800000 */
        /* <DEDUP_REMOVED lines=16> */
[----:B0-----:R-:W-:Y:S02]  /*1a20*/  IMAD.MOV.U32 R12, RZ, RZ, 0x1 ;  /* 0x00000001ff0c7424 */ /* 0x001fe400078e00ff */
[----:B-1----:R-:W-:-:S07]  /*1a30*/  IMAD.MOV.U32 R13, RZ, RZ, RZ ;  /* 0x000000ffff0d7224 */ /* 0x002fce00078e00ff */
[----:B------:R-:W-:-:S07]  /*1a40*/  LEPC R20, `(.L_x_7506) ;  /* 0x000000001014794e */ /* 0x000fce0000000000 */
[----:B--2--5:R-:W-:Y:S05]  /*1a50*/  CALL.ABS.NOINC R14 ;  /* 0x000000000e007343 */ /* 0x024fea0003c00000 */
.L_x_7506:
[----:B------:R-:W-:Y:S05]  /*1a60*/  BSYNC B6 ;  /* 0x0000000000067941 */ /* 0x000fea0003800000 */
.L_x_7505:
        /* <DEDUP_REMOVED lines=20> */
.L_x_7508:
[----:B------:R-:W-:Y:S05]  /*1bb0*/  BSYNC B6 ;  /* 0x0000000000067941 */ /* 0x000fea0003800000 */
.L_x_7507:
[----:B------:R-:W-:Y:S01]  /*1bc0*/  ULDC.64 UR4, c[0x0][0x9f8] ;  /* 0x00027e0000047ab9 */ /* 0x000fe20000000a00 */
[----:B------:R-:W2:Y:S01]  /*1bd0*/  LDL R52, [R1+0x70] ;  /* 0x0000700001347983 */ /* 0x000ea20000100800 */
[----:B------:R-:W-:Y:S01]  /*1be0*/  ISETP.NE.U32.AND P0, PT, RZ, UR4, PT ;  /* 0x00000004ff007c0c */ /* 0x000fe2000bf05070 */
[----:B------:R-:W1:Y:S08]  /*1bf0*/  LDC R0, c[0x0][0x428] ;  /* 0x00010a00ff007b82 */ /* 0x000e700000000800 */
[----:B------:R-:W3:Y:S01]  /*1c00*/  LDC.64 R42, c[0x0][0x2f0] ;  /* 0x0000bc00ff2a7b82 */ /* 0x000ee20000000a00 */
[----:B------:R-:W-:Y:S01]  /*1c10*/  ISETP.NE.AND.EX P0, PT, RZ, UR5, PT, P0 ;  /* 0x00000005ff007c0c */ /* 0x000fe2000bf05300 */
[----:B------:R-:W4:Y:S01]  /*1c20*/  LDL R50, [R1+0x80] ;  /* 0x0000800001327983 */ /* 0x000f220000100800 */
[----:B------:R-:W-:Y:S01]  /*1c30*/  IMAD.IADD R101, R29, 0x1, R26 ;  /* 0x000000011d657824 */ /* 0x000fe200078e021a */
[----:B------:R-:W-:-:S02]  /*1c40*/  ULDC.64 UR6, c[0x0][0xa08] ;  /* 0x0002820000067ab9 */ /* 0x000fc40000000a00 */
[----:B------:R-:W4:Y:S02]  /*1c50*/  LDL R48, [R1+0x7c] ;  /* 0x00007c0001307983 */ /* 0x000f240000100800 */
[----:B------:R-:W0:Y:S06]  /*1c60*/  LDC.64 R98, c[0x0][0x3e8] ;  /* 0x0000fa00ff627b82 */ /* 0x000e2c0000000a00 */
[----:B------:R-:W-:Y:S01]  /*1c70*/  @P0 IADD3 R4, P1, R30, UR4, RZ ;  /* 0x000000041e040c10 */ /* 0x000fe2000ff3e0ff */
[----:B------:R-:W0:Y:S01]  /*1c80*/  S2R R20, SR_TID.X ;  /* 0x0000000000147919 */ /* 0x000e220000002100 */
[----:B------:R-:W0:Y:S02]  /*1c90*/  LDC R21, c[0x0][0x3d4] ;  /* 0x0000f500ff157b82 */ /* 0x000e240000000800 */
[----:B------:R-:W-:Y:S01]  /*1ca0*/  @P0 IADD3.X R5, R28, UR5, RZ, P1, !PT ;  /* 0x000000051c050c10 */ /* 0x000fe20008ffe4ff */
[----:B------:R-:W-:-:S04]  /*1cb0*/  ULDC.64 UR4, c[0x0][0x2f8] ;  /* 0x0000be0000047ab9 */ /* 0x000fc80000000a00 */
[----:B------:R3:W2:Y:S01]  /*1cc0*/  @P0 LDG.E R27, desc[UR60][R4.64] ;  /* 0x0000003c041b0981 */ /* 0x0006a2000c1e1900 */
[----:B-1----:R-:W-:Y:S01]  /*1cd0*/  ISETP.NE.AND P0, PT, R0, 0x1, PT ;  /* 0x000000010000780c */ /* 0x002fe20003f05270 */
[----:B------:R-:W1:Y:S01]  /*1ce0*/  LDC.64 R28, c[0x0][0x3d8] ;  /* 0x0000f600ff1c7b82 */ /* 0x000e620000000a00 */
[----:B------:R-:W-:Y:S01]  /*1cf0*/  SHF.R.S32.HI R37, RZ, 0x1f, R101 ;  /* 0x0000001fff257819 */ /* 0x000fe20000011465 */
[----:B------:R-:W-:Y:S01]  /*1d00*/  VIADD R15, R228, 0xc0 ;  /* 0x000000c0e40f7836 */ /* 0x000fe20000000000 */
[----:B------:R-:W-:Y:S01]  /*1d10*/  SHF.R.S32.HI R14, RZ, 0x1f, R228 ;  /* 0x0000001fff0e7819 */ /* 0x000fe200000114e4 */
[C---:B---3--:R-:W-:Y:S01]  /*1d20*/  IMAD.SHL.U32 R104, R42.reuse, 0x40, RZ ;  /* 0x000000402a687824 */ /* 0x048fe200078e00ff */
[----:B------:R-:W-:Y:S01]  /*1d30*/  SHF.R.S32.HI R23, RZ, 0x1f, R22 ;  /* 0x0000001fff177819 */ /* 0x000fe20000011416 */
[-C--:B------:R-:W-:Y:S01]  /*1d40*/  IMAD R6, R37, R42.reuse, RZ ;  /* 0x0000002a25067224 */ /* 0x080fe200078e02ff */
[----:B------:R-:W-:Y:S01]  /*1d50*/  SHF.L.U64.HI R105, R42, 0x6, R43 ;  /* 0x000000062a697819 */ /* 0x000fe2000001022b */
[----:B------:R-:W-:Y:S01]  /*1d60*/  IMAD.WIDE.U32 R4, R101, R42, RZ ;  /* 0x0000002a65047225 */ /* 0x000fe200078e00ff */
[----:B------:R-:W-:-:S03]  /*1d70*/  SHF.R.S32.HI R122, RZ, 0x1f, R15 ;  /* 0x0000001fff7a7819 */ /* 0x000fc6000001140f */
[----:B------:R-:W3:Y:S01]  /*1d80*/  @P0 LDC R3, c[0x0][0x42c] ;  /* 0x00010b00ff030b82 */ /* 0x000ee20000000800 */
[----:B------:R-:W-:Y:S01]  /*1d90*/  IMAD R15, R43, 0xe0, RZ ;  /* 0x000000e02b0f7824 */ /* 0x000fe200078e02ff */
[----:B0-----:R-:W-:Y:S01]  /*1da0*/  ISETP.GE.AND P2, PT, R18, R21, PT ;  /* 0x000000151200720c */ /* 0x001fe20003f46270 */
[----:B------:R-:W-:-:S05]  /*1db0*/  IMAD.WIDE.U32 R10, R228, R98, R18 ;  /* 0x00000062e40a7225 */ /* 0x000fca00078e0012 */
[----:B------:R-:W0:Y:S01]  /*1dc0*/  @P0 LDC R7, c[0x0][0x430] ;  /* 0x00010c00ff070b82 */ /* 0x000e220000000800 */
[C---:B------:R-:W-:Y:S01]  /*1dd0*/  VIADD R39, R228.reuse, 0x40 ;  /* 0x00000040e4277836 */ /* 0x040fe20000000000 */
[----:B------:R-:W-:Y:S01]  /*1de0*/  SHF.R.U32.HI R13, RZ, 0x7, R20 ;  /* 0x00000007ff0d7819 */ /* 0x000fe20000011614 */
[----:B------:R-:W-:Y:S01]  /*1df0*/  VIADD R20, R228, 0x80 ;  /* 0x00000080e4147836 */ /* 0x000fe20000000000 */
[----:B-1----:R-:W-:Y:S01]  /*1e00*/  SHF.L.U64.HI R12, R28, 0x6, R29 ;  /* 0x000000061c0c7819 */ /* 0x002fe2000001021d */
[-C--:B------:R-:W-:Y:S01]  /*1e10*/  IMAD.WIDE.U32 R132, R228, R42.reuse, R104 ;  /* 0x0000002ae4847225 */ /* 0x080fe200078e0068 */
[C---:B------:R-:W-:Y:S02]  /*1e20*/  ISETP.NE.AND P6, PT, R13.reuse, 0x1, PT ;  /* 0x000000010d00780c */ /* 0x040fe40003fc5270 */
[----:B------:R-:W-:Y:S01]  /*1e30*/  SHF.R.S32.HI R123, RZ, 0x1f, R20 ;  /* 0x0000001fff7b7819 */ /* 0x000fe20000011414 */
[----:B------:R-:W-:Y:S02]  /*1e40*/  VIADD R131, R13, 0x8 ;  /* 0x000000080d837836 */ /* 0x000fe40000000000 */
[----:B------:R-:W-:-:S02]  /*1e50*/  IMAD R13, R14, R42, RZ ;  /* 0x0000002a0e0d7224 */ /* 0x000fc400078e02ff */
[C---:B------:R-:W-:Y:S02]  /*1e60*/  VIADD R41, R228.reuse, 0xc0 ;  /* 0x000000c0e4297836 */ /* 0x040fe40000000000 */
[----:B------:R-:W-:Y:S02]  /*1e70*/  IMAD R31, R228, R43, R13 ;  /* 0x0000002be41f7224 */ /* 0x000fe400078e020d */
[----:B---3--:R-:W-:-:S04]  /*1e80*/  @P0 IMAD.HI.U32 R0, R234, R3, RZ ;  /* 0x00000003ea000227 */ /* 0x008fc800078e00ff */
[----:B------:R-:W-:Y:S02]  /*1e90*/  IMAD.MOV.U32 R3, RZ, RZ, R234 ;  /* 0x000000ffff037224 */ /* 0x000fe400078e00ea */
[----:B------:R-:W-:Y:S01]  /*1ea0*/  VIADD R36, R228, 0x80 ;  /* 0x00000080e4247836 */ /* 0x000fe20000000000 */
[----:B0-----:R-:W-:Y:S01]  /*1eb0*/  @P0 SHF.R.U32.HI R3, RZ, R7, R0 ;  /* 0x00000007ff030219 */ /* 0x001fe20000011600 */
[----:B------:R-:W-:Y:S01]  /*1ec0*/  IMAD R7, R101, R43, R6 ;  /* 0x0000002b65077224 */ /* 0x000fe200078e0206 */
[----:B------:R-:W-:Y:S01]  /*1ed0*/  ISETP.NE.U32.AND P0, PT, RZ, UR6, PT ;  /* 0x00000006ff007c0c */ /* 0x000fe2000bf05070 */
[----:B------:R-:W-:Y:S01]  /*1ee0*/  IMAD.SHL.U32 R39, R39, 0x80, RZ ;  /* 0x0000008027277824 */ /* 0x000fe200078e00ff */
[----:B------:R-:W-:Y:S01]  /*1ef0*/  SHF.R.S32.HI R6, RZ, 0x1f, R3 ;  /* 0x0000001fff067819 */ /* 0x000fe20000011403 */
[----:B------:R-:W-:Y:S01]  /*1f00*/  IMAD.IADD R5, R5, 0x1, R7 ;  /* 0x0000000105057824 */ /* 0x000fe200078e0207 */
[----:B------:R-:W-:Y:S01]  /*1f10*/  ISETP.NE.AND.EX P0, PT, RZ, UR7, PT, P0 ;  /* 0x00000007ff007c0c */ /* 0x000fe2000bf05300 */
[----:B------:R-:W-:-:S04]  /*1f20*/  IMAD.WIDE.U32 R92, R28, 0xe0, RZ ;  /* 0x000000e01c5c7825 */ /* 0x000fc800078e00ff */
[----:B------:R-:W-:Y:S02]  /*1f30*/  IMAD R0, R6, UR4, RZ ;  /* 0x0000000406007c24 */ /* 0x000fe4000f8e02ff */
[----:B------:R-:W-:-:S04]  /*1f40*/  IMAD.WIDE.U32 R4, R3, UR4, R4 ;  /* 0x0000000403047c25 */ /* 0x000fc8000f8e0004 */
[----:B------:R-:W-:Y:S01]  /*1f50*/  IMAD R7, R3, UR5, R0 ;  /* 0x0000000503077c24 */ /* 0x000fe2000f8e0200 */
[----:B------:R-:W-:Y:S01]  /*1f60*/  ULDC.64 UR4, c[0x0][0x300] ;  /* 0x0000c00000047ab9 */ /* 0x000fe20000000a00 */
[----:B------:R-:W-:Y:S02]  /*1f70*/  IMAD.SHL.U32 R120, R21, 0x2, RZ ;  /* 0x0000000215787824 */ /* 0x000fe400078e00ff */
[----:B------:R-:W-:Y:S01]  /*1f80*/  IMAD.IADD R5, R5, 0x1, R7 ;  /* 0x0000000105057824 */ /* 0x000fe200078e0207 */
[----:B------:R-:W-:Y:S01]  /*1f90*/  LOP3.LUT R39, R39, 0x380, RZ, 0xc0, !PT ;  /* 0x0000038027277812 */ /* 0x000fe200078ec0ff */
[----:B------:R-:W-:Y:S02]  /*1fa0*/  IMAD.SHL.U32 R41, R41, 0x80, RZ ;  /* 0x0000008029297824 */ /* 0x000fe400078e00ff */
[----:B------:R-:W-:Y:S02]  /*1fb0*/  IMAD.SHL.U32 R36, R36, 0x80, RZ ;  /* 0x0000008024247824 */ /* 0x000fe400078e00ff */
[----:B------:R-:W-:Y:S01]  /*1fc0*/  IMAD.MOV.U32 R96, RZ, RZ, R10 ;  /* 0x000000ffff607224 */ /* 0x000fe200078e000a */
[----:B------:R-:W-:Y:S01]  /*1fd0*/  LOP3.LUT R41, R41, 0x380, RZ, 0xc0, !PT ;  /* 0x0000038029297812 */ /* 0x000fe200078ec0ff */
[----:B------:R-:W-:Y:S01]  /*1fe0*/  IMAD.WIDE.U32 R102, R228, R42, R18 ;  /* 0x0000002ae4667225 */ /* 0x000fe200078e0012 */
[----:B------:R-:W-:-:S02]  /*1ff0*/  LOP3.LUT R36, R36, 0x380, RZ, 0xc0, !PT ;  /* 0x0000038024247812 */ /* 0x000fc400078ec0ff */
[----:B------:R-:W-:Y:S01]  /*2000*/  SHF.R.U32.HI R138, RZ, 0x3, R41 ;  /* 0x00000003ff8a7819 */ /* 0x000fe20000011629 */
[----:B------:R-:W-:Y:S01]  /*2010*/  IMAD.SHL.U32 R10, R28, 0x40, RZ ;  /* 0x000000401c0a7824 */ /* 0x000fe200078e00ff */
[----:B------:R-:W-:Y:S01]  /*2020*/  SHF.R.U32.HI R139, RZ, 0x3, R36 ;  /* 0x00000003ff8b7819 */ /* 0x000fe20000011624 */
[----:B------:R-:W-:Y:S02]  /*2030*/  IMAD R111, R99, 0xe0, RZ ;  /* 0x000000e0636f7824 */ /* 0x000fe400078e02ff */
[----:B------:R-:W-:-:S04]  /*2040*/  IMAD.WIDE.U32 R124, R42, 0xe0, RZ ;  /* 0x000000e02a7c7825 */ /* 0x000fc800078e00ff */
[----:B------:R-:W-:Y:S01]  /*2050*/  IMAD.IADD R15, R125, 0x1, R15 ;  /* 0x000000017d0f7824 */ /* 0x000fe200078e020f */
[----:B--2---:R-:W-:Y:S02]  /*2060*/  SHF.R.S32.HI R0, RZ, 0x1f, R27 ;  /* 0x0000001fff007819 */ /* 0x004fe4000001141b */
[----:B------:R-:W-:Y:S02]  /*2070*/  SEL R7, R27, RZ, !P0 ;  /* 0x000000ff1b077207 */ /* 0x000fe40004000000 */
[----:B------:R-:W-:Y:S02]  /*2080*/  SEL R8, R0, RZ, !P0 ;  /* 0x000000ff00087207 */ /* 0x000fe40004000000 */
[----:B------:R-:W-:Y:S01]  /*2090*/  IADD3 R100, P0, R228, R101, RZ ;  /* 0x00000065e4647210 */ /* 0x000fe20007f1e0ff */
[----:B------:R-:W-:Y:S01]  /*20a0*/  IMAD.WIDE.U32 R44, R7, UR4, R4 ;  /* 0x00000004072c7c25 */ /* 0x000fe2000f8e0004 */
[----:B------:R-:W-:-:S03]  /*20b0*/  SHF.L.U64.HI R27, R42, 0x7, R43 ;  /* 0x000000072a1b7819 */ /* 0x000fc6000001022b */
        /* <DEDUP_REMOVED lines=10> */
[----:B------:R-:W-:Y:S02]  /*2160*/  IMAD R3, R8, UR4, RZ ;  /* 0x0000000408037c24 */ /* 0x000fe4000f8e02ff */
[----:B------:R-:W-:Y:S02]  /*2170*/  IMAD R91, R228, R29, R0 ;  /* 0x0000001de45b7224 */ /* 0x000fe400078e0200 */
[----:B------:R-:W-:Y:S02]  /*2180*/  IMAD R0, R14, R98, RZ ;  /* 0x000000620e007224 */ /* 0x000fe400078e02ff */
[----:B------:R-:W0:Y:S01]  /*2190*/  S2R R14, SR_TID.X ;  /* 0x00000000000e7919 */ /* 0x000e220000002100 */
[----:B------:R-:W-:Y:S01]  /*21a0*/  IMAD R51, R7, UR5, R3 ;  /* 0x0000000507337c24 */ /* 0x000fe2000f8e0203 */
[----:B------:R-:W-:Y:S01]  /*21b0*/  SEL R3, R21, RZ, P2 ;  /* 0x000000ff15037207 */ /* 0x000fe20001000000 */
[----:B------:R-:W-:-:S02]  /*21c0*/  IMAD.IADD R47, R5, 0x1, R47 ;  /* 0x00000001052f7824 */ /* 0x000fc400078e022f */
[----:B------:R-:W-:Y:S02]  /*21d0*/  IMAD.MOV.U32 R46, RZ, RZ, R4 ;  /* 0x000000ffff2e7224 */ /* 0x000fe400078e0004 */
[----:B------:R-:W-:-:S04]  /*21e0*/  IMAD.WIDE.U32 R8, R228, R28, R18 ;  /* 0x0000001ce4087225 */ /* 0x000fc800078e0012 */
[----:B------:R-:W-:Y:S02]  /*21f0*/  IMAD.IADD R3, R18, 0x1, R3 ;  /* 0x0000000112037824 */ /* 0x000fe400078e0203 */
[----:B------:R-:W-:-:S04]  /*2200*/  IMAD.WIDE.U32 R46, R7, UR4, R46 ;  /* 0x00000004072e7c25 */ /* 0x000fc8000f8e002e */
[----:B------:R-:W-:Y:S01]  /*2210*/  VIADD R43, R228, 0x40 ;  /* 0x00000040e42b7836 */ /* 0x000fe20000000000 */
[----:B------:R-:W-:Y:S01]  /*2220*/  IADD3 R20, P0, R104, R132, RZ ;  /* 0x0000008468147210 */ /* 0x000fe20007f1e0ff */
[----:B------:R-:W-:Y:S01]  /*2230*/  IMAD.WIDE.U32 R6, R228, R98, R22 ;  /* 0x00000062e4067225 */ /* 0x000fe200078e0016 */
[----:B------:R-:W-:-:S03]  /*2240*/  ULDC UR4, c[0x0][0x2e4] ;  /* 0x0000b90000047ab9 */ /* 0x000fc60000000800 */
[----:B------:R-:W-:Y:S01]  /*2250*/  IMAD R97, R228, R99, R0 ;  /* 0x00000063e4617224 */ /* 0x000fe200078e0200 */
[----:B------:R-:W-:Y:S01]  /*2260*/  P2R R0, PR, RZ, 0x4 ;  /* 0x00000004ff007803 */ /* 0x000fe20000000000 */
[----:B------:R-:W-:Y:S01]  /*2270*/  IMAD.MOV.U32 R90, RZ, RZ, R8 ;  /* 0x000000ffff5a7224 */ /* 0x000fe200078e0008 */
[----:B------:R-:W-:Y:S01]  /*2280*/  SHF.R.S32.HI R8, RZ, 0x1f, R3 ;  /* 0x0000001fff087819 */ /* 0x000fe20000011403 */
[----:B------:R-:W-:Y:S01]  /*2290*/  IMAD.IADD R95, R7, 0x1, R97 ;  /* 0x00000001075f7824 */ /* 0x000fe200078e0261 */
[----:B-----5:R-:W-:Y:S01]  /*22a0*/  SHF.R.S32.HI R7, RZ, 0x1f, R121 ;  /* 0x0000001fff077819 */ /* 0x020fe20000011479 */
[----:B------:R-:W-:Y:S01]  /*22b0*/  IMAD.MOV.U32 R94, RZ, RZ, R6 ;  /* 0x000000ffff5e7224 */ /* 0x000fe200078e0006 */
[----:B------:R-:W-:Y:S01]  /*22c0*/  LEA.HI R38, R8, R3, RZ, 0x4 ;  /* 0x0000000308267211 */ /* 0x000fe200078f20ff */
[----:B------:R-:W-:Y:S01]  /*22d0*/  IMAD.SHL.U32 R3, R229, 0x80, RZ ;  /* 0x00000080e5037824 */ /* 0x000fe200078e00ff */
[----:B------:R-:W-:Y:S01]  /*22e0*/  SHF.L.U64.HI R8, R98, 0x6, R99 ;  /* 0x0000000662087819 */ /* 0x000fe20000010263 */
[----:B------:R-:W-:-:S02]  /*22f0*/  IMAD R6, R7, R28, RZ ;  /* 0x0000001c07067224 */ /* 0x000fc400078e02ff */
[----:B------:R-:W-:Y:S01]  /*2300*/  IMAD.WIDE.U32 R4, R228, R28, R22 ;  /* 0x0000001ce4047225 */ /* 0x000fe200078e0016 */
[----:B------:R-:W-:-:S03]  /*2310*/  LOP3.LUT R3, R3, 0x380, RZ, 0xc0, !PT ;  /* 0x0000038003037812 */ /* 0x000fc600078ec0ff */
[----:B0-----:R-:W-:Y:S02]  /*2320*/  VIADD R30, R14, 0xffffff80 ;  /* 0xffffff800e1e7836 */ /* 0x001fe40000000000 */
[----:B------:R-:W-:Y:S01]  /*2330*/  IMAD.IADD R97, R97, 0x1, R11 ;  /* 0x0000000161617824 */ /* 0x000fe200078e020b */
[----:B------:R-:W-:Y:S01]  /*2340*/  SHF.L.U64.HI R11, R28, 0x7, R29 ;  /* 0x000000071c0b7819 */ /* 0x000fe2000001021d */
[----:B------:R-:W-:Y:S02]  /*2350*/  IMAD.SHL.U32 R43, R43, 0x80, RZ ;  /* 0x000000802b2b7824 */ /* 0x000fe400078e00ff */
[----:B------:R-:W-:Y:S01]  /*2360*/  IMAD R33, R121, R29, R6 ;  /* 0x0000001d79217224 */ /* 0x000fe200078e0206 */
[----:B------:R-:W-:Y:S01]  /*2370*/  SHF.R.U32.HI R26, RZ, 0x3, R3 ;  /* 0x00000003ff1a7819 */ /* 0x000fe20000011603 */
[----:B------:R-:W-:Y:S01]  /*2380*/  IMAD R29, R29, 0xe0, RZ ;  /* 0x000000e01d1d7824 */ /* 0x000fe200078e02ff */
[----:B------:R-:W-:Y:S01]  /*2390*/  LOP3.LUT R13, R3, 0x30, R18, 0xf8, !PT ;  /* 0x00000030030d7812 */ /* 0x000fe200078ef812 */
[----:B------:R-:W-:Y:S01]  /*23a0*/  IMAD.IADD R5, R5, 0x1, R91 ;  /* 0x0000000105057824 */ /* 0x000fe200078e025b */
[----:B------:R-:W-:Y:S01]  /*23b0*/  SHF.R.S32.HI R53, RZ, 0x1f, R30 ;  /* 0x0000001fff357819 */ /* 0x000fe2000001141e */
[----:B------:R-:W-:Y:S01]  /*23c0*/  IMAD.IADD R21, R31, 0x1, R133 ;  /* 0x000000011f157824 */ /* 0x000fe200078e0285 */
[----:B------:R-:W-:Y:S01]  /*23d0*/  LOP3.LUT R43, R43, 0x380, RZ, 0xc0, !PT ;  /* 0x000003802b2b7812 */ /* 0x000fe200078ec0ff */
[----:B------:R-:W-:-:S02]  /*23e0*/  IMAD.IADD R91, R91, 0x1, R9 ;  /* 0x000000015b5b7824 */ /* 0x000fc400078e0209 */
[----:B------:R-:W-:Y:S02]  /*23f0*/  IMAD R6, R7, R98, RZ ;  /* 0x0000006207067224 */ /* 0x000fe400078e02ff */
[----:B------:R-:W-:Y:S01]  /*2400*/  IMAD.IADD R112, R93, 0x1, R29 ;  /* 0x000000015d707824 */ /* 0x000fe200078e021d */
[----:B------:R-:W-:Y:S01]  /*2410*/  LOP3.LUT R29, R13, R26, RZ, 0x3c, !PT ;  /* 0x0000001a0d1d7212 */ /* 0x000fe200078e3cff */
[----:B------:R-:W-:Y:S01]  /*2420*/  IMAD.X R14, R21, 0x1, R105, P0 ;  /* 0x00000001150e7824 */ /* 0x000fe200000e0669 */
[----:B------:R-:W-:Y:S01]  /*2430*/  LEA.HI R53, R53, R30, RZ, 0x5 ;  /* 0x0000001e35357211 */ /* 0x000fe200078f28ff */
[----:B------:R-:W-:Y:S01]  /*2440*/  IMAD.WIDE.U32 R88, R121, R28, R4 ;  /* 0x0000001c79587225 */ /* 0x000fe200078e0004 */
[----:B------:R-:W-:Y:S02]  /*2450*/  IADD3 R13, P0, R20, R104, RZ ;  /* 0x00000068140d7210 */ /* 0x000fe40007f1e0ff */
[----:B------:R-:W-:Y:S01]  /*2460*/  LOP3.LUT R39, R39, 0x70, R38, 0xf8, !PT ;  /* 0x0000007027277812 */ /* 0x000fe200078ef826 */
[----:B------:R-:W-:Y:S01]  /*2470*/  IMAD.WIDE.U32 R90, R121, R28, R90 ;  /* 0x0000001c795a7225 */ /* 0x000fe200078e005a */
[----:B------:R-:W-:-:S03]  /*2480*/  SHF.R.U32.HI R43, RZ, 0x3, R43 ;  /* 0x00000003ff2b7819 */ /* 0x000fc6000001162b */
[-C--:B------:R-:W-:Y:S01]  /*2490*/  IMAD.WIDE.U32 R94, R121, R98.reuse, R94 ;  /* 0x00000062795e7225 */ /* 0x080fe200078e005e */
[--C-:B------:R-:W-:Y:S02]  /*24a0*/  LOP3.LUT R40, R36, 0x70, R38.reuse, 0xf8, !PT ;  /* 0x0000007024287812 */ /* 0x100fe400078ef826 */
[----:B------:R-:W-:Y:S01]  /*24b0*/  LOP3.LUT R37, R3, 0x70, R38, 0xf8, !PT ;  /* 0x0000007003257812 */ /* 0x000fe200078ef826 */
[C---:B------:R-:W-:Y:S02]  /*24c0*/  IMAD R35, R121.reuse, R99, R6 ;  /* 0x0000006379237224 */ /* 0x040fe400078e0206 */
[----:B------:R-:W-:Y:S01]  /*24d0*/  IMAD.WIDE.U32 R96, R121, R98, R96 ;  /* 0x0000006279607225 */ /* 0x000fe200078e0060 */
[----:B------:R-:W-:Y:S02]  /*24e0*/  LOP3.LUT R115, R39, R43, RZ, 0x3c, !PT ;  /* 0x0000002b27737212 */ /* 0x000fe400078e3cff */
[----:B------:R-:W-:Y:S01]  /*24f0*/  LOP3.LUT R41, R41, 0x70, R38, 0xf8, !PT ;  /* 0x0000007029297812 */ /* 0x000fe200078ef826 */
[----:B------:R-:W-:Y:S01]  /*2500*/  IMAD.SHL.U32 R9, R28, 0x80, RZ ;  /* 0x000000801c097824 */ /* 0x000fe200078e00ff */
[----:B------:R-:W-:Y:S01]  /*2510*/  SHF.L.U64.HI R7, R98, 0x7, R99 ;  /* 0x0000000762077819 */ /* 0x000fe20000010263 */
[----:B------:R-:W-:-:S02]  /*2520*/  IMAD.IADD R28, R103, 0x1, R31 ;  /* 0x00000001671c7824 */ /* 0x000fc400078e021f */
[----:B------:R-:W-:Y:S02]  /*2530*/  IMAD.IADD R31, R89, 0x1, R33 ;  /* 0x00000001591f7824 */ /* 0x000fe400078e0221 */
[----:B------:R-:W-:Y:S01]  /*2540*/  IMAD.IADD R32, R33, 0x1, R91 ;  /* 0x0000000121207824 */ /* 0x000fe200078e025b */
[----:B------:R-:W-:Y:S01]  /*2550*/  LOP3.LUT R36, R38, 0xfffffff0, RZ, 0xc0, !PT ;  /* 0xfffffff026247812 */ /* 0x000fe200078ec0ff */
[----:B------:R-:W-:Y:S02]  /*2560*/  IMAD.SHL.U32 R53, R53, 0x20, RZ ;  /* 0x0000002035357824 */ /* 0x000fe400078e00ff */
[----:B------:R-:W-:Y:S01]  /*2570*/  IMAD.X R30, R14, 0x1, R105, P0 ;  /* 0x000000010e1e7824 */ /* 0x000fe200000e0669 */
[----:B------:R-:W-:Y:S01]  /*2580*/  IADD3 R39, P0, R44, R102, RZ ;  /* 0x000000662c277210 */ /* 0x000fe20007f1e0ff */
[----:B------:R-:W-:Y:S02]  /*2590*/  IMAD.IADD R33, R95, 0x1, R35 ;  /* 0x000000015f217824 */ /* 0x000fe400078e0223 */
[----:B------:R-:W-:Y:S01]  /*25a0*/  IMAD.IADD R34, R35, 0x1, R97 ;  /* 0x0000000123227824 */ /* 0x000fe200078e0261 */
[----:B------:R-:W-:Y:S01]  /*25b0*/  SHF.R.S32.HI R35, RZ, 0x4, R38 ;  /* 0x00000004ff237819 */ /* 0x000fe20000011426 */
[----:B------:R-:W-:Y:S01]  /*25c0*/  IMAD.IADD R38, R45, 0x1, R49 ;  /* 0x000000012d267824 */ /* 0x000fe200078e0231 */
[----:B------:R-:W-:Y:S01]  /*25d0*/  LOP3.LUT R114, R40, R139, RZ, 0x3c, !PT ;  /* 0x0000008b28727212 */ /* 0x000fe200078e3cff */
[C---:B------:R-:W-:Y:S01]  /*25e0*/  IMAD.SHL.U32 R6, R98.reuse, 0x40, RZ ;  /* 0x0000004062067824 */ /* 0x040fe200078e00ff */
[----:B------:R-:W-:Y:S01]  /*25f0*/  LOP3.LUT R53, R53, 0xfffffc00, RZ, 0xc0, !PT ;  /* 0xfffffc0035357812 */ /* 0x000fe200078ec0ff */
[----:B------:R-:W-:Y:S01]  /*2600*/  IMAD.SHL.U32 R5, R98, 0x80, RZ ;  /* 0x0000008062057824 */ /* 0x000fe200078e00ff */
[----:B------:R-:W-:Y:S01]  /*2610*/  LOP3.LUT R119, R37, R26, RZ, 0x3c, !PT ;  /* 0x0000001a25777212 */ /* 0x000fe200078e3cff */
[----:B------:R-:W-:Y:S01]  /*2620*/  VIADD R4, R18, 0x40 ;  /* 0x0000004012047836 */ /* 0x000fe20000000000 */
[----:B------:R-:W-:Y:S01]  /*2630*/  LOP3.LUT R113, R41, R138, RZ, 0x3c, !PT ;  /* 0x0000008a29717212 */ /* 0x000fe200078e3cff */
[----:B------:R-:W-:Y:S01]  /*2640*/  IMAD.WIDE.U32 R98, R98, 0xe0, RZ ;  /* 0x000000e062627825 */ /* 0x000fe200078e00ff */
[----:B------:R-:W-:-:S02]  /*2650*/  IADD3 R40, P3, R44, 0x40, RZ ;  /* 0x000000402c287810 */ /* 0x000fc40007f7e0ff */
[----:B------:R-:W-:Y:S01]  /*2660*/  IADD3 R43, P2, R39, 0x40, RZ ;  /* 0x00000040272b7810 */ /* 0x000fe20007f5e0ff */
[----:B------:R-:W-:Y:S01]  /*2670*/  IMAD.X R41, R28, 0x1, R38, P0 ;  /* 0x000000011c297824 */ /* 0x000fe200000e0626 */
[----:B------:R-:W-:Y:S01]  /*2680*/  SHF.R.S32.HI R37, RZ, 0x1f, R36 ;  /* 0x0000001fff257819 */ /* 0x000fe20000011424 */
[----:B------:R-:W-:Y:S01]  /*2690*/  IMAD.IADD R111, R99, 0x1, R111 ;  /* 0x00000001636f7824 */ /* 0x000fe200078e026f */
[----:B------:R-:W-:Y:S01]  /*26a0*/  ISETP.GE.AND P0, PT, R18, UR4, PT ;  /* 0x0000000412007c0c */ /* 0x000fe2000bf06270 */
[C---:B------:R-:W-:Y:S01]  /*26b0*/  IMAD.IADD R29, R53.reuse, 0x1, R29 ;  /* 0x00000001351d7824 */ /* 0x040fe200078e021d */
[----:B------:R-:W-:Y:S01]  /*26c0*/  ISETP.GE.AND P1, PT, R4, UR4, PT ;  /* 0x0000000404007c0c */ /* 0x000fe2000bf26270 */
[----:B------:R-:W-:Y:S02]  /*26d0*/  IMAD.IADD R119, R53, 0x1, R119 ;  /* 0x0000000135777824 */ /* 0x000fe400078e0277 */
[----:B------:R-:W-:Y:S02]  /*26e0*/  IMAD.IADD R115, R52, 0x1, R115 ;  /* 0x0000000134737824 */ /* 0x000fe400078e0273 */
[----:B----4-:R-:W-:-:S02]  /*26f0*/  IMAD.IADD R114, R50, 0x1, R114 ;  /* 0x0000000132727824 */ /* 0x010fc400078e0272 */
[----:B------:R-:W-:Y:S02]  /*2700*/  IMAD.IADD R113, R48, 0x1, R113 ;  /* 0x0000000130717824 */ /* 0x000fe400078e0271 */
[----:B------:R-:W-:Y:S02]  /*2710*/  IMAD.X R106, RZ, RZ, R38, P3 ;  /* 0x000000ffff6a7224 */ /* 0x000fe400018e0626 */
[----:B------:R-:W-:Y:S02]  /*2720*/  IMAD.X R107, RZ, RZ, R41, P2 ;  /* 0x000000ffff6b7224 */ /* 0x000fe400010e0629 */
[----:B------:R-:W-:Y:S01]  /*2730*/  IMAD.IADD R108, R47, 0x1, R51 ;  /* 0x000000012f6c7824 */ /* 0x000fe200078e0233 */
[----:B------:R-:W-:Y:S06]  /*2740*/  @!P6 BAR.SYNC.DEFER_BLOCKING 0x9, 0x100 ;  /* 0x024400000000eb1d */ /* 0x000fec0000010000 */
.L_x_7592:
        /* <DEDUP_REMOVED lines=52> */
.L_x_7513:
[----:B------:R-:W-:Y:S05]  /*2a90*/  BSYNC B1 ;  /* 0x0000000000017941 */ /* 0x000fea0003800000 */
.L_x_7512:
        /* <DEDUP_REMOVED lines=37> */
.L_x_7515:
[----:B------:R-:W-:Y:S05]  /*2cf0*/  BSYNC B1 ;  /* 0x0000000000017941 */ /* 0x000fea0003800000 */
.L_x_7514:
        /* <DEDUP_REMOVED lines=25> */
.L_x_7517:
[----:B------:R-:W-:Y:S05]  /*2e90*/  BSYNC B1 ;  /* 0x0000000000017941 */ /* 0x000fea0003800000 */
.L_x_7516:
        /* <DEDUP_REMOVED lines=10> */
[----:B0-----:R-:W-:-:S04]  /*2f40*/  IMAD.WIDE.U32 R48, R52, 0xc0, R48 ;  /* 0x000000c034307825 */ /* 0x001fc800078e0030 */
[----:B------:R-:W-:Y:S01]  /*2f50*/  IMAD R53, R53, 0xc0, RZ ;  /* 0x000000c035357824 */ /* 0x000fe200078e02ff */
[----:B------:R-:W-:-:S03]  /*2f60*/  IADD3 R48, P5, P6, R88, UR4, R48 ;  /* 0x0000000458307c10 */ /* 0x000fc6000febe030 */
[----:B------:R-:W-:-:S05]  /*2f70*/  IMAD.IADD R52, R49, 0x1, R53 ;  /* 0x0000000131347824 */ /* 0x000fca00078e0235 */
[----:B------:R-:W-:Y:S01]  /*2f80*/  IADD3.X R49, R31, UR5, R52, P5, P6 ;  /* 0x000000051f317c10 */ /* 0x000fe2000afec434 */
[----:B------:R-:W-:Y:S01]  /*2f90*/  ULDC.64 UR4, c[0x0][0x3e0] ;  /* 0x0000f80000047ab9 */ /* 0x000fe20000000a00 */
[----:B------:R-:W0:Y:S02]  /*2fa0*/  LDC.64 R52, c[0x0][0x3e8] ;  /* 0x0000fa00ff347b82 */ /* 0x000e240000000a00 */
        /* <DEDUP_REMOVED lines=13> */
.L_x_7519:
[----:B------:R-:W-:Y:S05]  /*3080*/  BSYNC B1 ;  /* 0x0000000000017941 */ /* 0x000fea0003800000 */
.L_x_7518:
        /* <DEDUP_REMOVED lines=20> */
.L_x_7520:
[----:B------:R-:W2:Y:S01]  /*31d0*/  LDL R48, [R1] ;  /* 0x0000000001307983 */ /* 0x000ea20000100800 */
[----:B------:R-:W-:Y:S01]  /*31e0*/  IMAD R109, R17, 0x8, R16 ;  /* 0x00000008116d7824 */ /* 0x000fe200078e0210 */
[----:B------:R-:W-:Y:S01]  /*31f0*/  BSSY B1, `(.L_x_7521) ;  /* 0x0000004000017945 */ /* 0x000fe20003800000 */
[----:B--2---:R-:W-:-:S04]  /*3200*/  SHF.L.U32 R130, R48, 0x1f, RZ ;  /* 0x0000001f30827819 */ /* 0x004fc800000006ff */
[----:B------:R-:W0:Y:S02]  /*3210*/  SYNCS.PHASECHK.TRANS64.TRYWAIT P6, [R109+URZ+0x2e890], R130 ;  /* 0x02e890826d0075a7 */ /* 0x000e2400080c017f */
[----:B0-----:R-:W-:Y:S05]  /*3220*/  @!P6 BRA `(.L_x_7522) ;  /* 0x0000026400f4e947 */ /* 0x001fea0003800000 */
.L_x_7815:
[----:B------:R-:W-:Y:S05]  /*3230*/  BSYNC B1 ;  /* 0x0000000000017941 */ /* 0x000fea0003800000 */
.L_x_7521:
        /* <DEDUP_REMOVED lines=70> */
[----:B------:R-:W-:Y:S02]  /*36a0*/  F2FP.F16.E4M3.UNPACK_B R155, R51.H1 ;  /* 0x00000033ff9b723e */ /* 0x000fe400030006ff */
[----:B------:R-:W-:-:S02]  /*36b0*/  F2FP.SATFINITE.E4M3.F32.PACK_AB_MERGE_C R148, R162, R161, RZ ;  /* 0x000000a1a294723e */ /* 0x000fc400048070ff */
[----:B------:R-:W-:Y:S01]  /*36c0*/  F2FP.SATFINITE.E4M3.F32.PACK_AB_MERGE_C R153, R154, R153, RZ ;  /* 0x000000999a99723e */ /* 0x000fe200048070ff */
[--C-:B------:R-:W-:Y:S01]  /*36d0*/  HADD2.F32 R156, -RZ, R155.reuse.H0_H0 ;  /* 0x2000009bff9c7230 */ /* 0x100fe20000004100 */
[-C--:B------:R-:W-:Y:S01]  /*36e0*/  F2FP.F16.E4M3.UNPACK_B R161, R81.reuse.H1 ;  /* 0x00000051ffa1723e */ /* 0x080fe200030006ff */
[----:B------:R-:W-:Y:S01]  /*36f0*/  HADD2.F32 R155, -RZ, R155.H1_H1 ;  /* 0x3000009bff9b7230 */ /* 0x000fe20000004100 */
[----:B------:R-:W-:Y:S02]  /*3700*/  F2FP.F16.E4M3.UNPACK_B R154, R50.H1 ;  /* 0x00000032ff9a723e */ /* 0x000fe400030006ff */
[----:B------:R-:W-:Y:S01]  /*3710*/  F2FP.F16.E4M3.UNPACK_B R160, R81 ;  /* 0x00000051ffa0723e */ /* 0x000fe200020006ff */
[----:B------:R-:W-:Y:S01]  /*3720*/  HADD2.F32 R163, -RZ, R161.H1_H1 ;  /* 0x300000a1ffa37230 */ /* 0x000fe20000004100 */
[-C--:B------:R-:W-:Y:S01]  /*3730*/  F2FP.F16.E4M3.UNPACK_B R157, R80.reuse ;  /* 0x00000050ff9d723e */ /* 0x080fe200020006ff */
[----:B------:R-:W-:Y:S01]  /*3740*/  HADD2.F32 R81, -RZ, R154.H1_H1 ;  /* 0x3000009aff517230 */ /* 0x000fe20000004100 */
[----:B------:R-:W-:Y:S01]  /*3750*/  F2FP.F16.E4M3.UNPACK_B R158, R80.H1 ;  /* 0x00000050ff9e723e */ /* 0x000fe200030006ff */
[----:B------:R-:W-:-:S02]  /*3760*/  HADD2.F32 R162, -RZ, R160.H1_H1 ;  /* 0x300000a0ffa27230 */ /* 0x000fc40000004100 */
[-C--:B------:R-:W-:Y:S01]  /*3770*/  FMUL.FTZ R165, R155, R163.reuse ;  /* 0x000000a39ba57220 */ /* 0x080fe20000410000 */
[----:B------:R-:W-:Y:S02]  /*3780*/  HADD2.F32 R154, -RZ, R154.H0_H0 ;  /* 0x2000009aff9a7230 */ /* 0x000fe40000004100 */
[----:B------:R-:W-:Y:S01]  /*3790*/  FMUL.FTZ R164, R156, R163 ;  /* 0x000000a39ca47220 */ /* 0x000fe20000410000 */
[----:B------:R-:W-:Y:S02]  /*37a0*/  HADD2.F32 R80, -RZ, R157.H1_H1 ;  /* 0x3000009dff507230 */ /* 0x000fe40000004100 */
[-C--:B------:R-:W-:Y:S01]  /*37b0*/  FMUL.FTZ R163, R81, R162.reuse ;  /* 0x000000a251a37220 */ /* 0x080fe20000410000 */
[----:B------:R-:W-:Y:S01]  /*37c0*/  F2FP.F16.E4M3.UNPACK_B R51, R51 ;  /* 0x00000033ff33723e */ /* 0x000fe200020006ff */
[C---:B------:R-:W-:Y:S01]  /*37d0*/  FMUL.FTZ R162, R154.reuse, R162 ;  /* 0x000000a29aa27220 */ /* 0x040fe20000410000 */
[----:B------:R-:W-:Y:S01]  /*37e0*/  F2FP.F16.E4M3.UNPACK_B R50, R50 ;  /* 0x00000032ff32723e */ /* 0x000fe200020006ff */
[----:B------:R-:W-:Y:S01]  /*37f0*/  FFMA.FTZ R163, R154, R80, -R163 ;  /* 0x000000509aa37223 */ /* 0x000fe200000108a3 */
[----:B------:R-:W-:-:S02]  /*3800*/  HADD2.F32 R159, -RZ, R158.H1_H1 ;  /* 0x3000009eff9f7230 */ /* 0x000fc40000004100 */
[----:B------:R-:W-:Y:S01]  /*3810*/  FFMA.FTZ R162, R81, R80, R162 ;  /* 0x0000005051a27223 */ /* 0x000fe200000100a2 */
[--C-:B------:R-:W-:Y:S01]  /*3820*/  HADD2.F32 R80, -RZ, R51.reuse.H0_H0 ;  /* 0x20000033ff507230 */ /* 0x100fe20000004100 */
[----:B------:R-:W-:Y:S01]  /*3830*/  F2FP.SATFINITE.E4M3.F32.PACK_AB_MERGE_C R49, R49, R48, R148 ;  /* 0x000000303131723e */ /* 0x000fe20004807094 */
[----:B------:R-:W-:Y:S02]  /*3840*/  HADD2.F32 R81, -RZ, R51.H1_H1 ;  /* 0x30000033ff517230 */ /* 0x000fe40000004100 */
[-C--:B------:R-:W-:Y:S01]  /*3850*/  FFMA.FTZ R165, R156, R159.reuse, -R165 ;  /* 0x0000009f9ca57223 */ /* 0x080fe200000108a5 */
[--C-:B------:R-:W-:Y:S02]  /*3860*/  HADD2.F32 R51, -RZ, R50.reuse.H0_H0 ;  /* 0x20000032ff337230 */ /* 0x100fe40000004100 */
[----:B------:R-:W-:Y:S01]  /*3870*/  FFMA.FTZ R164, R155, R159, R164 ;  /* 0x0000009f9ba47223 */ /* 0x000fe200000100a4 */
[----:B------:R-:W-:Y:S01]  /*3880*/  HADD2.F32 R161, -RZ, R161.H0_H0 ;  /* 0x200000a1ffa17230 */ /* 0x000fe20000004100 */
[----:B------:R-:W-:Y:S01]  /*3890*/  F2FP.SATFINITE.E4M3.F32.PACK_AB_MERGE_C R162, R162, R163, RZ ;  /* 0x000000a3a2a2723e */ /* 0x000fe200048070ff */
[----:B------:R-:W-:Y:S01]  /*38a0*/  HADD2.F32 R50, -RZ, R50.H1_H1 ;  /* 0x30000032ff327230 */ /* 0x000fe20000004100 */
[----:B------:R-:W-:Y:S01]  /*38b0*/  F2FP.SATFINITE.E4M3.F32.PACK_AB_MERGE_C R48, R83, R82, R153 ;  /* 0x000000525330723e */ /* 0x000fe20004807099 */
[----:B------:R-:W-:-:S02]  /*38c0*/  HADD2.F32 R160, -RZ, R160.H0_H0 ;  /* 0x200000a0ffa07230 */ /* 0x000fc40000004100 */
        /* <DEDUP_REMOVED lines=13> */
.L_x_7528:
[----:B------:R-:W-:Y:S05]  /*39a0*/  BSYNC B3 ;  /* 0x0000000000037941 */ /* 0x000fea0003800000 */
.L_x_7527:
[----:B------:R-:W-:Y:S02]  /*39b0*/  ULDC.64 UR4, c[0x0][0x2d8] ;  /* 0x0000b60000047ab9 */ /* 0x000fe40000000a00 */
[----:B------:R-:W-:-:S04]  /*39c0*/  IADD3 R80, P2, P6, R151, UR4, R44 ;  /* 0x0000000497507c10 */ /* 0x000fc8000fe5e02c */
[----:B------:R-:W-:-:S05]  /*39d0*/  IADD3.X R81, R149, UR5, R38, P2, P6 ;  /* 0x0000000595517c10 */ /* 0x000fca00097ec426 */
[----:B--2---:R1:W-:Y:S04]  /*39e0*/  STG.E.128 desc[UR60][R80.64], R48 ;  /* 0x0000003050007986 */ /* 0x0043e8000c101d3c */
.L_x_7526:
[----:B------:R-:W-:Y:S05]  /*39f0*/  BSYNC B2 ;  /* 0x0000000000027941 */ /* 0x000fea0003800000 */
.L_x_7525:
        /* <DEDUP_REMOVED lines=21> */
[----:B-1----:R-:W-:Y:S01]  /*3b50*/  IMAD.MOV.U32 R78, RZ, RZ, R48 ;  /* 0x000000ffff4e7224 */ /* 0x002fe200078e0030 */
        /* <DEDUP_REMOVED lines=34> */
[--C-:B------:R-:W-:Y:S02]  /*3d80*/  HADD2.F32 R79, -RZ, R78.reuse.H0_H0 ;  /* 0x2000004eff4f7230 */ /* 0x100fe40000004100 */
[-C--:B------:R-:W-:Y:S01]  /*3d90*/  FMUL.FTZ R153, R81, R83.reuse ;  /* 0x0000005351997220 */ /* 0x080fe20000410000 */
[----:B------:R-:W-:Y:S02]  /*3da0*/  HADD2.F32 R80, -RZ, R78.H1_H1 ;  /* 0x3000004eff507230 */ /* 0x000fe40000004100 */
[----:B------:R-:W-:Y:S01]  /*3db0*/  FMUL.FTZ R154, R82, R83 ;  /* 0x00000053529a7220 */ /* 0x000fe20000410000 */
[----:B------:R-:W-:Y:S01]  /*3dc0*/  HADD2.F32 R78, -RZ, R134.H1_H1 ;  /* 0x30000086ff4e7230 */ /* 0x000fe20000004100 */
[----:B------:R-:W-:Y:S01]  /*3dd0*/  F2FP.SATFINITE.E4M3.F32.PACK_AB_MERGE_C R49, R49, R48, R161 ;  /* 0x000000303131723e */ /* 0x000fe200048070a1 */
[----:B------:R-:W-:-:S02]  /*3de0*/  HADD2.F32 R150, -RZ, R150.H0_H0 ;  /* 0x20000096ff967230 */ /* 0x000fc40000004100 */
[----:B------:R-:W-:Y:S02]  /*3df0*/  HADD2.F32 R134, -RZ, R134.H0_H0 ;  /* 0x20000086ff867230 */ /* 0x000fe40000004100 */
[-C--:B------:R-:W-:Y:S01]  /*3e00*/  FFMA.FTZ R154, R81, R78.reuse, -R154 ;  /* 0x0000004e519a7223 */ /* 0x080fe2000001089a */
[----:B------:R-:W-:Y:S01]  /*3e10*/  FFMA.FTZ R153, R82, R78, R153 ;  /* 0x0000004e52997223 */ /* 0x000fe20000010099 */
[CC--:B------:R-:W-:Y:S01]  /*3e20*/  FMUL.FTZ R148, R80.reuse, R150.reuse ;  /* 0x0000009650947220 */ /* 0x0c0fe20000410000 */
[C---:B------:R-:W-:Y:S01]  /*3e30*/  FMUL.FTZ R83, R79.reuse, R150 ;  /* 0x000000964f537220 */ /* 0x040fe20000410000 */
[----:B------:R-:W-:Y:S02]  /*3e40*/  F2FP.F16.E4M3.UNPACK_B R81, R51.H1 ;  /* 0x00000033ff51723e */ /* 0x000fe400030006ff */
[----:B------:R-:W-:Y:S01]  /*3e50*/  FFMA.FTZ R78, R79, R134, -R148 ;  /* 0x000000864f4e7223 */ /* 0x000fe20000010894 */
[----:B------:R-:W-:Y:S01]  /*3e60*/  F2FP.SATFINITE.E4M3.F32.PACK_AB_MERGE_C R160, R153, R154, RZ ;  /* 0x0000009a99a0723e */ /* 0x000fe200048070ff */
[----:B------:R-:W-:Y:S01]  /*3e70*/  FFMA.FTZ R79, R80, R134, R83 ;  /* 0x00000086504f7223 */ /* 0x000fe20000010053 */
[-C--:B------:R-:W-:Y:S01]  /*3e80*/  F2FP.F16.E4M3.UNPACK_B R153, R77.reuse.H1 ;  /* 0x0000004dff99723e */ /* 0x080fe200030006ff */
[--C-:B------:R-:W-:Y:S01]  /*3e90*/  HADD2.F32 R82, -RZ, R81.reuse.H0_H0 ;  /* 0x20000051ff527230 */ /* 0x100fe20000004100 */
[----:B------:R-:W-:Y:S01]  /*3ea0*/  F2FP.F16.E4M3.UNPACK_B R80, R50.H1 ;  /* 0x00000032ff50723e */ /* 0x000fe200030006ff */
[----:B------:R-:W-:Y:S01]  /*3eb0*/  HADD2.F32 R81, -RZ, R81.H1_H1 ;  /* 0x30000051ff517230 */ /* 0x000fe20000004100 */
        /* <DEDUP_REMOVED lines=25> */
[----:B------:R-:W-:-:S02]  /*4050*/  HADD2.F32 R50, -RZ, R50.H1_H1 ;  /* 0x30000032ff327230 */ /* 0x000fc40000004100 */
[----:B------:R-:W-:Y:S02]  /*4060*/  HADD2.F32 R150, -RZ, R150.H0_H0 ;  /* 0x20000096ff967230 */ /* 0x000fe40000004100 */
        /* <DEDUP_REMOVED lines=13> */
.L_x_7530:
[----:B------:R-:W-:Y:S05]  /*4140*/  BSYNC B2 ;  /* 0x0000000000027941 */ /* 0x000fea0003800000 */
.L_x_7529:
[----:B------:R-:W-:Y:S02]  /*4150*/  ULDC.64 UR4, c[0x0][0x2d8] ;  /* 0x0000b60000047ab9 */ /* 0x000fe40000000a00 */
[----:B------:R-:W-:-:S04]  /*4160*/  IADD3 R76, P2, P6, R40, UR4, R151 ;  /* 0x00000004284c7c10 */ /* 0x000fc8000fe5e097 */
[----:B------:R-:W-:-:S05]  /*4170*/  IADD3.X R77, R106, UR5, R149, P2, P6 ;  /* 0x000000056a4d7c10 */ /* 0x000fca00097ec495 */
[----:B-1----:R2:W-:Y:S04]  /*4180*/  STG.E.128 desc[UR60][R76.64], R48 ;  /* 0x000000304c007986 */ /* 0x0025e8000c101d3c */
.L_x_7524:
[----:B------:R-:W-:Y:S05]  /*4190*/  BSYNC B1 ;  /* 0x0000000000017941 */ /* 0x000fea0003800000 */
.L_x_7523:
[----:B------:R-:W-:Y:S04]  /*41a0*/  BSSY B1, `(.L_x_7531) ;  /* 0x00000f4000017945 */ /* 0x000fe80003800000 */
[----:B------:R-:W-:Y:S05]  /*41b0*/  @P3 BRA `(.L_x_7532) ;  /* 0x0000000c00c83947 */ /* 0x000fea0003800000 */
[----:B------:R-:W-:Y:S01]  /*41c0*/  IADD3 R79, P2, P3, R132, R126, R18 ;  /* 0x0000007e844f7210 */ /* 0x000fe20007b5e012 */
[----:B------:R-:W-:Y:S03]  /*41d0*/  BSSY B2, `(.L_x_7533) ;  /* 0x0000077000027945 */ /* 0x000fe60003800000 */
[----:B--2---:R-:W-:Y:S01]  /*41e0*/  IADD3.X R77, R21, R129, R19, P2, P3 ;  /* 0x00000081154d7210 */ /* 0x004fe200017e6413 */
[----:B------:R-:W-:Y:S08]  /*41f0*/  @P0 BRA `(.L_x_7534) ;  /* 0x0000000400d00947 */ /* 0x000ff00003800000 */
[----:B-1----:R1:W2:Y:S01]  /*4200*/  LDS.128 R48, [R117+0x22400] ;  /* 0x0224000075307984 */ /* 0x0022a20000000c00 */
[----:B------:R-:W-:Y:S01]  /*4210*/  ISETP.GE.AND P2, PT, R22, R128, PT ;  /* 0x000000801600720c */ /* 0x000fe20003f46270 */
[----:B------:R-:W-:-:S12]  /*4220*/  BSSY B3, `(.L_x_7535) ;  /* 0x000006d000037945 */ /* 0x000fd80003800000 */
[----:B-1----:R-:W-:Y:S05]  /*4230*/  @P2 BRA `(.L_x_7536) ;  /* 0x0000000400ac2947 */ /* 0x002fea0003800000 */
        /* <DEDUP_REMOVED lines=28> */
[--C-:B------:R-:W-:Y:S01]  /*4400*/  HADD2.F32 R81, -RZ, R78.reuse.H0_H0 ;  /* 0x2000004eff517230 */ /* 0x100fe20000004100 */
        /* <DEDUP_REMOVED lines=10> */
[-C--:B------:R-:W-:Y:S01]  /*44b0*/  F2FP.F16.E4M3.UNPACK_B R74, R73.reuse.H1 ;  /* 0x00000049ff4a723e */ /* 0x080fe200030006ff */
[-C--:B------:R-:W-:Y:S01]  /*44c0*/  FFMA.FTZ R148, R75, R78.reuse, -R134 ;  /* 0x0000004e4b947223 */ /* 0x080fe20000010886 */
[----:B------:R-:W-:Y:S01]  /*44d0*/  F2FP.F16.E4M3.UNPACK_B R73, R73 ;  /* 0x00000049ff49723e */ /* 0x000fe200020006ff */
[----:B------:R-:W-:Y:S01]  /*44e0*/  FFMA.FTZ R151, R76, R78, R83 ;  /* 0x0000004e4c977223 */ /* 0x000fe20000010053 */
[----:B------:R-:W-:-:S02]  /*44f0*/  HADD2.F32 R80, -RZ, R146.H1_H1 ;  /* 0x30000092ff507230 */ /* 0x000fc40000004100 */
[--C-:B------:R-:W-:Y:S02]  /*4500*/  HADD2.F32 R75, -RZ, R74.reuse.H0_H0 ;  /* 0x2000004aff4b7230 */ /* 0x100fe40000004100 */
[----:B------:R-:W-:Y:S01]  /*4510*/  HADD2.F32 R76, -RZ, R74.H1_H1 ;  /* 0x3000004aff4c7230 */ /* 0x000fe20000004100 */
[----:B------:R-:W-:Y:S01]  /*4520*/  F2FP.SATFINITE.E4M3.F32.PACK_AB_MERGE_C R154, R151, R148, RZ ;  /* 0x00000094979a723e */ /* 0x000fe200048070ff */
        /* <DEDUP_REMOVED lines=12> */
[----:B------:R-:W-:Y:S02]  /*45f0*/  F2FP.F16.E4M3.UNPACK_B R78, R72 ;  /* 0x00000048ff4e723e */ /* 0x000fe400020006ff */
[----:B------:R-:W-:Y:S01]  /*4600*/  F2FP.SATFINITE.E4M3.F32.PACK_AB_MERGE_C R153, R83, R134, RZ ;  /* 0x000000865399723e */ /* 0x000fe200048070ff */
        /* <DEDUP_REMOVED lines=10> */
[----:B------:R-:W-:Y:S01]  /*46b0*/  F2FP.F16.E4M3.UNPACK_B R51, R51 ;  /* 0x00000033ff33723e */ /* 0x000fe200020006ff */
[----:B------:R-:W-:Y:S02]  /*46c0*/  HADD2.F32 R81, -RZ, R80.H1_H1 ;  /* 0x30000050ff517230 */ /* 0x000fe40000004100 */
[----:B------:R-:W-:Y:S01]  /*46d0*/  FMUL.FTZ R72, R76, R145 ;  /* 0x000000914c487220 */ /* 0x000fe20000410000 */
[----:B------:R-:W-:-:S02]  /*46e0*/  HADD2.F32 R74, -RZ, R73.H1_H1 ;  /* 0x30000049ff4a7230 */ /* 0x000fc40000004100 */
[C---:B------:R-:W-:Y:S01]  /*46f0*/  FMUL.FTZ R145, R75.reuse, R145 ;  /* 0x000000914b917220 */ /* 0x040fe20000410000 */
[----:B------:R-:W-:Y:S02]  /*4700*/  HADD2.F32 R134, -RZ, R82.H1_H1 ;  /* 0x30000052ff867230 */ /* 0x000fe40000004100 */
[-C--:B------:R-:W-:Y:S01]  /*4710*/  FFMA.FTZ R150, R75, R81.reuse, -R72 ;  /* 0x000000514b967223 */ /* 0x080fe20000010848 */
[----:B------:R-:W-:Y:S01]  /*4720*/  HADD2.F32 R73, -RZ, R73.H0_H0 ;  /* 0x20000049ff497230 */ /* 0x000fe20000004100 */
[----:B------:R-:W-:Y:S01]  /*4730*/  F2FP.F16.E4M3.UNPACK_B R50, R50 ;  /* 0x00000032ff32723e */ /* 0x000fe200020006ff */
[----:B------:R-:W-:Y:S02]  /*4740*/  HADD2.F32 R72, -RZ, R78.H1_H1 ;  /* 0x3000004eff487230 */ /* 0x000fe40000004100 */
[-C--:B------:R-:W-:Y:S01]  /*4750*/  FMUL.FTZ R148, R74, R134.reuse ;  /* 0x000000864a947220 */ /* 0x080fe20000410000 */
[----:B------:R-:W-:Y:S01]  /*4760*/  FFMA.FTZ R151, R76, R81, R145 ;  /* 0x000000514c977223 */ /* 0x000fe20000010091 */
[----:B------:R-:W-:Y:S01]  /*4770*/  FMUL.FTZ R75, R73, R134 ;  /* 0x00000086494b7220 */ /* 0x000fe20000410000 */
[----:B------:R-:W-:-:S02]  /*4780*/  HADD2.F32 R83, -RZ, R83.H0_H0 ;  /* 0x20000053ff537230 */ /* 0x000fc40000004100 */
[-C--:B------:R-:W-:Y:S01]  /*4790*/  FFMA.FTZ R148, R73, R72.reuse, -R148 ;  /* 0x0000004849947223 */ /* 0x080fe20000010894 */
[--C-:B------:R-:W-:Y:S02]  /*47a0*/  HADD2.F32 R73, -RZ, R51.reuse.H1_H1 ;  /* 0x30000033ff497230 */ /* 0x100fe40000004100 */
[----:B------:R-:W-:Y:S01]  /*47b0*/  FFMA.FTZ R81, R74, R72, R75 ;  /* 0x000000484a517223 */ /* 0x000fe2000001004b */
[----:B------:R-:W-:Y:S01]  /*47c0*/  HADD2.F32 R72, -RZ, R51.H0_H0 ;  /* 0x20000033ff487230 */ /* 0x000fe20000004100 */
[----:B------:R-:W-:Y:S01]  /*47d0*/  F2FP.SATFINITE.E4M3.F32.PACK_AB_MERGE_C R150, R151, R150, RZ ;  /* 0x000000969796723e */ /* 0x000fe200048070ff */
[--C-:B------:R-:W-:Y:S02]  /*47e0*/  HADD2.F32 R51, -RZ, R50.reuse.H0_H0 ;  /* 0x20000032ff337230 */ /* 0x100fe40000004100 */
[-C--:B------:R-:W-:Y:S01]  /*47f0*/  FMUL.FTZ R145, R73, R83.reuse ;  /* 0x0000005349917220 */ /* 0x080fe20000410000 */
[----:B------:R-:W-:Y:S02]  /*4800*/  HADD2.F32 R50, -RZ, R50.H1_H1 ;  /* 0x30000032ff327230 */ /* 0x000fe40000004100 */
[----:B------:R-:W-:Y:S01]  /*4810*/  FMUL.FTZ R76, R72, R83 ;  /* 0x00000053484c7220 */ /* 0x000fe20000410000 */
[----:B------:R-:W-:Y:S01]  /*4820*/  HADD2.F32 R82, -RZ, R82.H0_H0 ;  /* 0x20000052ff527230 */ /* 0x000fe20000004100 */
[----:B------:R-:W-:Y:S01]  /*4830*/  F2FP.SATFINITE.E4M3.F32.PACK_AB_MERGE_C R81, R81, R148, RZ ;  /* 0x000000945151723e */ /* 0x000fe200048070ff */
[----:B------:R-:W-:Y:S01]  /*4840*/  HADD2.F32 R80, -RZ, R80.H0_H0 ;  /* 0x20000050ff507230 */ /* 0x000fe20000004100 */
[----:B------:R-:W-:Y:S01]  /*4850*/  F2FP.SATFINITE.E4M3.F32.PACK_AB_MERGE_C R48, R149, R146, R153 ;  /* 0x000000929530723e */ /* 0x000fe20004807099 */
[----:B------:R-:W-:-:S02]  /*4860*/  HADD2.F32 R78, -RZ, R78.H0_H0 ;  /* 0x2000004eff4e7230 */ /* 0x000fc40000004100 */
        /* <DEDUP_REMOVED lines=8> */
.L_x_7536:
[----:B------:R-:W-:Y:S05]  /*48f0*/  BSYNC B3 ;  /* 0x0000000000037941 */ /* 0x000fea0003800000 */
.L_x_7535:
[----:B------:R-:W-:Y:S02]  /*4900*/  ULDC.64 UR4, c[0x0][0x2d8] ;  /* 0x0000b60000047ab9 */ /* 0x000fe40000000a00 */
[----:B------:R-:W-:-:S04]  /*4910*/  IADD3 R72, P2, P3, R79, UR4, R44 ;  /* 0x000000044f487c10 */ /* 0x000fc8000fb5e02c */
[----:B------:R-:W-:-:S05]  /*4920*/  IADD3.X R73, R77, UR5, R38, P2, P3 ;  /* 0x000000054d497c10 */ /* 0x000fca00097e6426 */
[----:B--2---:R2:W-:Y:S04]  /*4930*/  STG.E.128 desc[UR60][R72.64], R48 ;  /* 0x0000003048007986 */ /* 0x0045e8000c101d3c */
.L_x_7534:
[----:B------:R-:W-:Y:S05]  /*4940*/  BSYNC B2 ;  /* 0x0000000000027941 */ /* 0x000fea0003800000 */
.L_x_7533:
        /* <DEDUP_REMOVED lines=116> */
.L_x_7538:
[----:B------:R-:W-:Y:S05]  /*5090*/  BSYNC B2 ;  /* 0x0000000000027941 */ /* 0x000fea0003800000 */
.L_x_7537:
[----:B------:R-:W-:Y:S02]  /*50a0*/  ULDC.64 UR4, c[0x0][0x2d8] ;  /* 0x0000b60000047ab9 */ /* 0x000fe40000000a00 */
[----:B------:R-:W-:-:S04]  /*50b0*/  IADD3 R68, P2, P3, R40, UR4, R79 ;  /* 0x0000000428447c10 */ /* 0x000fc8000fb5e04f */
[----:B------:R-:W-:-:S05]  /*50c0*/  IADD3.X R69, R106, UR5, R77, P2, P3 ;  /* 0x000000056a457c10 */ /* 0x000fca00097e644d */
[----:B-1----:R3:W-:Y:S04]  /*50d0*/  STG.E.128 desc[UR60][R68.64], R48 ;  /* 0x0000003044007986 */ /* 0x0027e8000c101d3c */
.L_x_7532:
[----:B------:R-:W-:Y:S05]  /*50e0*/  BSYNC B1 ;  /* 0x0000000000017941 */ /* 0x000fea0003800000 */
.L_x_7531:
[----:B------:R-:W-:Y:S01]  /*50f0*/  ISETP.NE.AND P2, PT, R147, RZ, PT ;  /* 0x000000ff9300720c */ /* 0x000fe20003f45270 */
[----:B------:R-:W-:-:S12]  /*5100*/  BSSY B1, `(.L_x_7539) ;  /* 0x00000f4000017945 */ /* 0x000fd80003800000 */
[----:B------:R-:W-:Y:S05]  /*5110*/  @P2 BRA `(.L_x_7540) ;  /* 0x0000000c00c82947 */ /* 0x000fea0003800000 */
[----:B------:R-:W-:Y:S01]  /*5120*/  IADD3 R71, P2, P3, R20, R126, R18 ;  /* 0x0000007e14477210 */ /* 0x000fe20007b5e012 */
[----:B------:R-:W-:Y:S03]  /*5130*/  BSSY B2, `(.L_x_7541) ;  /* 0x0000077000027945 */ /* 0x000fe60003800000 */
[----:B---3--:R-:W-:Y:S01]  /*5140*/  IADD3.X R69, R14, R129, R19, P2, P3 ;  /* 0x000000810e457210 */ /* 0x008fe200017e6413 */
        /* <DEDUP_REMOVED lines=40> */
[C---:B------:R-:W-:Y:S01]  /*53d0*/  FMUL.FTZ R73, R67.reuse, R74 ;  /* 0x0000004a43497220 */ /* 0x040fe20000410000 */
[----:B------:R-:W-:Y:S01]  /*53e0*/  F2FP.F16.E4M3.UNPACK_B R65, R64.H1 ;  /* 0x00000040ff41723e */ /* 0x000fe200030006ff */
[C---:B------:R-:W-:Y:S01]  /*53f0*/  FMUL.FTZ R74, R66.reuse, R74 ;  /* 0x0000004a424a7220 */ /* 0x040fe20000410000 */
[----:B------:R-:W-:Y:S01]  /*5400*/  F2FP.F16.E4M3.UNPACK_B R64, R64 ;  /* 0x00000040ff40723e */ /* 0x000fe200020006ff */
[----:B------:R-:W-:Y:S01]  /*5410*/  FFMA.FTZ R76, R66, R68, -R73 ;  /* 0x00000044424c7223 */ /* 0x000fe20000010849 */
[----:B------:R-:W-:Y:S01]  /*5420*/  FFMA.FTZ R48, R48, R70, -R77 ;  /* 0x0000004630307223 */ /* 0x000fe2000001084d */
[----:B------:R-:W-:Y:S01]  /*5430*/  FFMA.FTZ R79, R67, R68, R74 ;  /* 0x00000044434f7223 */ /* 0x000fe2000001004a */
[----:B------:R-:W-:Y:S01]  /*5440*/  F2FP.F16.E4M3.UNPACK_B R141, R141 ;  /* 0x0000008dff8d723e */ /* 0x000fe200020006ff */
[----:B------:R-:W-:-:S02]  /*5450*/  HADD2.F32 R66, -RZ, R65.H0_H0 ;  /* 0x20000041ff427230 */ /* 0x000fc40000004100 */
[----:B------:R-:W-:Y:S01]  /*5460*/  HADD2.F32 R67, -RZ, R65.H1_H1 ;  /* 0x30000041ff437230 */ /* 0x000fe20000004100 */
[----:B------:R-:W-:Y:S01]  /*5470*/  F2FP.SATFINITE.E4M3.F32.PACK_AB_MERGE_C R83, R79, R76, RZ ;  /* 0x0000004c4f53723e */ /* 0x000fe200048070ff */
[----:B------:R-:W-:Y:S02]  /*5480*/  HADD2.F32 R70, -RZ, R142.H1_H1 ;  /* 0x3000008eff467230 */ /* 0x000fe40000004100 */
[----:B------:R-:W-:Y:S01]  /*5490*/  HADD2.F32 R65, -RZ, R64.H0_H0 ;  /* 0x20000040ff417230 */ /* 0x000fe20000004100 */
[----:B------:R-:W-:Y:S01]  /*54a0*/  F2FP.SATFINITE.E4M3.F32.PACK_AB_MERGE_C R49, R49, R48, R83 ;  /* 0x000000303131723e */ /* 0x000fe20004807053 */
[----:B------:R-:W-:Y:S02]  /*54b0*/  HADD2.F32 R142, -RZ, R142.H0_H0 ;  /* 0x2000008eff8e7230 */ /* 0x000fe40000004100 */
[-C--:B------:R-:W-:Y:S01]  /*54c0*/  FMUL.FTZ R77, R67, R70.reuse ;  /* 0x00000046434d7220 */ /* 0x080fe20000410000 */
[----:B------:R-:W-:Y:S02]  /*54d0*/  HADD2.F32 R64, -RZ, R64.H1_H1 ;  /* 0x30000040ff407230 */ /* 0x000fe40000004100 */
[----:B------:R-:W-:Y:S01]  /*54e0*/  FMUL.FTZ R74, R66, R70 ;  /* 0x00000046424a7220 */ /* 0x000fe20000410000 */
[----:B------:R-:W-:-:S02]  /*54f0*/  HADD2.F32 R68, -RZ, R141.H1_H1 ;  /* 0x3000008dff447230 */ /* 0x000fc40000004100 */
[-C--:B------:R-:W-:Y:S01]  /*5500*/  FMUL.FTZ R73, R65, R142.reuse ;  /* 0x0000008e41497220 */ /* 0x080fe20000410000 */
[----:B------:R-:W-:Y:S02]  /*5510*/  HADD2.F32 R141, -RZ, R141.H0_H0 ;  /* 0x2000008dff8d7230 */ /* 0x000fe40000004100 */
[----:B------:R-:W-:Y:S01]  /*5520*/  FMUL.FTZ R70, R64, R142 ;  /* 0x0000008e40467220 */ /* 0x000fe20000410000 */
[-C--:B------:R-:W-:Y:S01]  /*5530*/  FFMA.FTZ R66, R66, R68.reuse, -R77 ;  /* 0x0000004442427223 */ /* 0x080fe2000001084d */
[----:B------:R-:W-:Y:S02]  /*5540*/  FFMA.FTZ R67, R67, R68, R74 ;  /* 0x0000004443437223 */ /* 0x000fe4000001004a */
[-C--:B------:R-:W-:Y:S01]  /*5550*/  FFMA.FTZ R77, R65, R141.reuse, -R70 ;  /* 0x0000008d414d7223 */ /* 0x080fe20000010846 */
[----:B------:R-:W-:Y:S01]  /*5560*/  FFMA.FTZ R78, R64, R141, R73 ;  /* 0x0000008d404e7223 */ /* 0x000fe20000010049 */
[----:B------:R-:W-:Y:S02]  /*5570*/  F2FP.F16.E4M3.UNPACK_B R65, R51.H1 ;  /* 0x00000033ff41723e */ /* 0x000fe400030006ff */
[----:B------:R-:W-:-:S02]  /*5580*/  F2FP.F16.E4M3.UNPACK_B R73, R75.H1 ;  /* 0x0000004bff49723e */ /* 0x000fc400030006ff */
        /* <DEDUP_REMOVED lines=44> */
.L_x_7544:
[----:B------:R-:W-:Y:S05]  /*5850*/  BSYNC B3 ;  /* 0x0000000000037941 */ /* 0x000fea0003800000 */
.L_x_7543:
[----:B------:R-:W-:Y:S02]  /*5860*/  ULDC.64 UR4, c[0x0][0x2d8] ;  /* 0x0000b60000047ab9 */ /* 0x000fe40000000a00 */
[----:B------:R-:W-:-:S04]  /*5870*/  IADD3 R64, P2, P3, R71, UR4, R44 ;  /* 0x0000000447407c10 */ /* 0x000fc8000fb5e02c */
[----:B------:R-:W-:-:S05]  /*5880*/  IADD3.X R65, R69, UR5, R38, P2, P3 ;  /* 0x0000000545417c10 */ /* 0x000fca00097e6426 */
[----:B--2---:R3:W-:Y:S04]  /*5890*/  STG.E.128 desc[UR60][R64.64], R48 ;  /* 0x0000003040007986 */ /* 0x0047e8000c101d3c */
.L_x_7542:
[----:B------:R-:W-:Y:S05]  /*58a0*/  BSYNC B2 ;  /* 0x0000000000027941 */ /* 0x000fea0003800000 */
.L_x_7541:
        /* <DEDUP_REMOVED lines=22> */
[----:B-1----:R-:W-:Y:S01]  /*5a10*/  IMAD.MOV.U32 R60, RZ, RZ, R48 ;  /* 0x000000ffff3c7224 */ /* 0x002fe200078e0030 */
        /* <DEDUP_REMOVED lines=93> */
.L_x_7546:
[----:B------:R-:W-:Y:S05]  /*5ff0*/  BSYNC B2 ;  /* 0x0000000000027941 */ /* 0x000fea0003800000 */
.L_x_7545:
[----:B------:R-:W-:Y:S02]  /*6000*/  ULDC.64 UR4, c[0x0][0x2d8] ;  /* 0x0000b60000047ab9 */ /* 0x000fe40000000a00 */
[----:B------:R-:W-:-:S04]  /*6010*/  IADD3 R60, P2, P3, R40, UR4, R71 ;  /* 0x00000004283c7c10 */ /* 0x000fc8000fb5e047 */
[----:B------:R-:W-:-:S05]  /*6020*/  IADD3.X R61, R106, UR5, R69, P2, P3 ;  /* 0x000000056a3d7c10 */ /* 0x000fca00097e6445 */
[----:B-1----:R4:W-:Y:S04]  /*6030*/  STG.E.128 desc[UR60][R60.64], R48 ;  /* 0x000000303c007986 */ /* 0x0029e8000c101d3c */
.L_x_7540:
[----:B------:R-:W-:Y:S05]  /*6040*/  BSYNC B1 ;  /* 0x0000000000017941 */ /* 0x000fea0003800000 */
.L_x_7539:
        /* <DEDUP_REMOVED lines=116> */
.L_x_7551:
[----:B------:R-:W-:Y:S05]  /*6790*/  BSYNC B2 ;  /* 0x0000000000027941 */ /* 0x000fea0003800000 */
.L_x_7550:
[----:B------:R-:W-:Y:S02]  /*67a0*/  ULDC.64 UR4, c[0x0][0x2d8] ;  /* 0x0000b60000047ab9 */ /* 0x000fe40000000a00 */
[----:B------:R-:W-:-:S04]  /*67b0*/  IADD3 R56, P2, P3, R127, UR4, R44 ;  /* 0x000000047f387c10 */ /* 0x000fc8000fb5e02c */
[----:B------:R-:W-:-:S05]  /*67c0*/  IADD3.X R57, R129, UR5, R38, P2, P3 ;  /* 0x0000000581397c10 */ /* 0x000fca00097e6426 */
[----:B--2---:R1:W-:Y:S04]  /*67d0*/  STG.E.128 desc[UR60][R56.64], R48 ;  /* 0x0000003038007986 */ /* 0x0043e8000c101d3c */
.L_x_7549:
[----:B------:R-:W-:Y:S05]  /*67e0*/  BSYNC B1 ;  /* 0x0000000000017941 */ /* 0x000fea0003800000 */
.L_x_7548:
        /* <DEDUP_REMOVED lines=116> */
.L_x_7553:
[----:B------:R-:W-:Y:S05]  /*6f30*/  BSYNC B1 ;  /* 0x0000000000017941 */ /* 0x000fea0003800000 */
.L_x_7552:
[----:B------:R-:W-:Y:S02]  /*6f40*/  ULDC.64 UR4, c[0x0][0x2d8] ;  /* 0x0000b60000047ab9 */ /* 0x000fe40000000a00 */
[----:B------:R-:W-:-:S04]  /*6f50*/  IADD3 R52, P2, P3, R40, UR4, R127 ;  /* 0x0000000428347c10 */ /* 0x000fc8000fb5e07f */
[----:B------:R-:W-:-:S05]  /*6f60*/  IADD3.X R53, R106, UR5, R129, P2, P3 ;  /* 0x000000056a357c10 */ /* 0x000fca00097e6481 */
[----:B-1----:R1:W-:Y:S01]  /*6f70*/  STG.E.128 desc[UR60][R52.64], R48 ;  /* 0x0000003034007986 */ /* 0x0023e2000c101d3c */
[----:B------:R-:W-:Y:S05]  /*6f80*/  BRA `(.L_x_7547) ;  /* 0x0000004c00f07947 */ /* 0x000fea0003800000 */
.L_x_7511:
        /* <DEDUP_REMOVED lines=102> */
.L_x_7554:
[----:B------:R-:W2:Y:S01]  /*75f0*/  LDL R80, [R1] ;  /* 0x0000000001507983 */ /* 0x000ea20000100800 */
        /* <DEDUP_REMOVED lines=9> */
.L_x_7816:
[----:B------:R-:W-:Y:S05]  /*7690*/  BSYNC B1 ;  /* 0x0000000000017941 */ /* 0x000fea0003800000 */
.L_x_7555:
[----:B------:R-:W-:Y:S01]  /*76a0*/  ISETP.GE.OR P3, PT, R228, R118, P0 ;  /* 0x00000076e400720c */ /* 0x000fe20000766670 */
[----:B------:R-:W-:-:S12]  /*76b0*/  BSSY B1, `(.L_x_7557) ;  /* 0x0000100000017945 */ /* 0x000fd80003800000 */
[----:B------:R-:W-:Y:S05]  /*76c0*/  @P3 BRA `(.L_x_7558) ;  /* 0x0000000c00f83947 */ /* 0x000fea0003800000 */
[----:B------:R-:W1:Y:S01]  /*76d0*/  S2R R81, SR_TID.X ;  /* 0x0000000000517919 */ /* 0x000e620000002100 */
        /* <DEDUP_REMOVED lines=8> */
[----:B------:R-:W-:-:S05]  /*7760*/  IMAD.IADD R155, R155, 0x1, R135 ;  /* 0x000000019b9b7824 */ /* 0x000fca00078e0287 */
[----:B------:R-:W-:Y:S01]  /*7770*/  IADD3.X R161, R38, R155, R37, P3, P4 ;  /* 0x0000009b26a17210 */ /* 0x000fe20001fe8425 */
[----:B-1----:R-:W-:Y:S01]  /*7780*/  VIADD R83, R81, 0xffffff80 ;  /* 0xffffff8051537836 */ /* 0x002fe20000000000 */
[----:B------:R-:W-:-:S04]  /*7790*/  SHF.R.S32.HI R81, RZ, 0x1f, R80 ;  /* 0x0000001fff517819 */ /* 0x000fc80000011450 */
[----:B------:R-:W-:Y:S02]  /*77a0*/  LEA.HI R80, R81, R80, RZ, 0x5 ;  /* 0x0000005051507211 */ /* 0x000fe400078f28ff */
[----:B------:R-:W-:Y:S02]  /*77b0*/  SHF.R.S32.HI R82, RZ, 0x1f, R83 ;  /* 0x0000001fff527819 */ /* 0x000fe40000011453 */
[----:B------:R-:W-:Y:S02]  /*77c0*/  LEA.HI.SX32 R80, R80, R35, 0x1b ;  /* 0x0000002350507211 */ /* 0x000fe400078fdaff */
[----:B------:R-:W-:-:S03]  /*77d0*/  LEA.HI R82, R82, R83, RZ, 0x5 ;  /* 0x0000005352527211 */ /* 0x000fc600078f28ff */
[----:B------:R-:W-:Y:S02]  /*77e0*/  IMAD.SHL.U32 R157, R80, 0x10, RZ ;  /* 0x00000010509d7824 */ /* 0x000fe400078e00ff */
[----:B------:R-:W-:-:S03]  /*77f0*/  IMAD.SHL.U32 R82, R82, 0x20, RZ ;  /* 0x0000002052527824 */ /* 0x000fc600078e00ff */
[----:B------:R-:W-:Y:S02]  /*7800*/  LOP3.LUT R81, R3, 0x70, R157, 0xf8, !PT ;  /* 0x0000007003517812 */ /* 0x000fe400078ef89d */
[----:B------:R-:W-:Y:S02]  /*7810*/  LOP3.LUT R82, R82, 0xfffffc00, RZ, 0xc0, !PT ;  /* 0xfffffc0052527812 */ /* 0x000fe400078ec0ff */
[----:B------:R-:W-:-:S05]  /*7820*/  LOP3.LUT R81, R81, R26, RZ, 0x3c, !PT ;  /* 0x0000001a51517212 */ /* 0x000fca00078e3cff */
[----:B------:R-:W-:Y:S02]  /*7830*/  IMAD.IADD R80, R82, 0x1, R81 ;  /* 0x0000000152507824 */ /* 0x000fe400078e0251 */
[C---:B------:R-:W-:Y:S02]  /*7840*/  IMAD R81, R17.reuse, 0x7000, R119 ;  /* 0x0000700011517824 */ /* 0x040fe400078e0277 */
        /* <DEDUP_REMOVED lines=16> */
[----:B------:R-:W-:Y:S01]  /*7950*/  SHF.R.U32.HI R167, RZ, 0x8, R51 ;  /* 0x00000008ffa77819 */ /* 0x000fe20000011633 */
[----:B------:R-:W-:Y:S01]  /*7960*/  IMAD.U32 R49, R49, 0x10000, RZ ;  /* 0x0001000031317824 */ /* 0x000fe200078e00ff */
[----:B------:R-:W-:Y:S02]  /*7970*/  SHF.R.U32.HI R165, RZ, 0x18, R55 ;  /* 0x00000018ffa57819 */ /* 0x000fe40000011637 */
[----:B------:R-:W-:-:S02]  /*7980*/  LOP3.LUT R164, R55, 0xff, RZ, 0xc0, !PT ;  /* 0x000000ff37a47812 */ /* 0x000fc400078ec0ff */
[----:B------:R-:W-:Y:S02]  /*7990*/  SHF.R.U32.HI R169, RZ, 0x18, R51 ;  /* 0x00000018ffa97819 */ /* 0x000fe40000011633 */
[----:B------:R-:W-:Y:S02]  /*79a0*/  LOP3.LUT R54, R51, 0xff, RZ, 0xc0, !PT ;  /* 0x000000ff33367812 */ /* 0x000fe400078ec0ff */
[----:B------:R-:W-:Y:S01]  /*79b0*/  LOP3.LUT R52, R52, 0xff00, R53, 0xf8, !PT ;  /* 0x0000ff0034347812 */ /* 0x000fe200078ef835 */
[----:B------:R-:W-:Y:S01]  /*79c0*/  IMAD.U32 R53, R50, 0x10000, RZ ;  /* 0x0001000032357824 */ /* 0x000fe200078e00ff */
[----:B------:R-:W-:Y:S02]  /*79d0*/  SHF.R.U32.HI R48, RZ, 0x10, R51 ;  /* 0x00000010ff307819 */ /* 0x000fe40000011633 */
[--C-:B------:R-:W-:Y:S02]  /*79e0*/  SHF.R.U32.HI R168, RZ, 0x8, R55.reuse ;  /* 0x00000008ffa87819 */ /* 0x100fe40000011637 */
[----:B------:R-:W-:Y:S01]  /*79f0*/  SHF.R.U32.HI R51, RZ, 0x10, R55 ;  /* 0x00000010ff337819 */ /* 0x000fe20000011637 */
[----:B------:R-:W-:Y:S01]  /*7a00*/  IMAD.SHL.U32 R55, R167, 0x100, RZ ;  /* 0x00000100a7377824 */ /* 0x000fe200078e00ff */
[----:B------:R-:W-:Y:S01]  /*7a10*/  PRMT R165, R165, 0x654, R164 ;  /* 0x00000654a5a57816 */ /* 0x000fe200000000a4 */
        /* <DEDUP_REMOVED lines=8> */
[----:B------:R-:W-:Y:S02]  /*7aa0*/  LOP3.LUT R166, R163, 0xff00, R164, 0xf8, !PT ;  /* 0x0000ff00a3a67812 */ /* 0x000fe400078ef8a4 */
        /* <DEDUP_REMOVED lines=12> */
[----:B------:R-:W-:Y:S02]  /*7b70*/  HADD2.F32 R163, -RZ, R162.H0_H0 ;  /* 0x200000a2ffa37230 */ /* 0x000fe40000004100 */
        /* <DEDUP_REMOVED lines=9> */
[----:B------:R-:W-:Y:S02]  /*7c10*/  F2FP.F16.E4M3.UNPACK_B R159, R80 ;  /* 0x00000050ff9f723e */ /* 0x000fe400020006ff */
[----:B------:R-:W-:Y:S01]  /*7c20*/  LOP3.LUT R49, R168, 0xff0000, R167, 0xf8, !PT ;  /* 0x00ff0000a8317812 */ /* 0x000fe200078ef8a7 */
        /* <DEDUP_REMOVED lines=8> */
[-C--:B------:R-:W-:Y:S01]  /*7cb0*/  FMUL.FTZ R169, R160, R167.reuse ;  /* 0x000000a7a0a97220 */ /* 0x080fe20000410000 */
[----:B------:R-:W-:Y:S02]  /*7cc0*/  HADD2.F32 R166, -RZ, R166.H1_H1 ;  /* 0x300000a6ffa67230 */ /* 0x000fe40000004100 */
[----:B------:R-:W-:Y:S01]  /*7cd0*/  FMUL.FTZ R167, R80, R167 ;  /* 0x000000a750a77220 */ /* 0x000fe20000410000 */
[----:B------:R-:W-:Y:S01]  /*7ce0*/  HADD2.F32 R163, -RZ, R84.H1_H1 ;  /* 0x30000054ffa37230 */ /* 0x000fe20000004100 */
[----:B------:R-:W-:Y:S01]  /*7cf0*/  F2FP.F16.E4M3.UNPACK_B R168, R158.H1 ;  /* 0x0000009effa8723e */ /* 0x000fe200030006ff */
[----:B------:R-:W-:Y:S02]  /*7d00*/  HADD2.F32 R159, -RZ, R159.H1_H1 ;  /* 0x3000009fff9f7230 */ /* 0x000fe40000004100 */
[----:B------:R-:W-:Y:S01]  /*7d10*/  FFMA.FTZ R84, R160, R165, R167 ;  /* 0x000000a5a0547223 */ /* 0x000fe200000100a7 */
[----:B------:R-:W-:-:S02]  /*7d20*/  HADD2.F32 R162, -RZ, R164.H1_H1 ;  /* 0x300000a4ffa27230 */ /* 0x000fc40000004100 */
[----:B------:R-:W-:Y:S01]  /*7d30*/  FMUL.FTZ R160, R163, R166 ;  /* 0x000000a6a3a07220 */ /* 0x000fe20000410000 */
[----:B------:R-:W-:Y:S01]  /*7d40*/  F2FP.F16.E4M3.UNPACK_B R164, R86.H1 ;  /* 0x00000056ffa4723e */ /* 0x000fe200030006ff */
[C---:B------:R-:W-:Y:S01]  /*7d50*/  FMUL.FTZ R166, R159.reuse, R166 ;  /* 0x000000a69fa67220 */ /* 0x040fe20000410000 */
[----:B------:R-:W-:Y:S01]  /*7d60*/  FFMA.FTZ R80, R80, R165, -R169 ;  /* 0x000000a550507223 */ /* 0x000fe200000108a9 */
        /* <DEDUP_REMOVED lines=8> */
[----:B------:R-:W-:-:S02]  /*7df0*/  HADD2.F32 R171, -RZ, R168.H1_H1 ;  /* 0x300000a8ffab7230 */ /* 0x000fc40000004100 */
[CC--:B------:R-:W-:Y:S01]  /*7e00*/  FMUL.FTZ R173, R165.reuse, R169.reuse ;  /* 0x000000a9a5ad7220 */ /* 0x0c0fe20000410000 */
[--C-:B------:R-:W-:Y:S02]  /*7e10*/  HADD2.F32 R168, -RZ, R167.reuse.H0_H0 ;  /* 0x200000a7ffa87230 */ /* 0x100fe40000004100 */
        /* <DEDUP_REMOVED lines=11> */
[-C--:B------:R-:W-:Y:S01]  /*7ed0*/  FFMA.FTZ R177, R164, R167.reuse, -R169 ;  /* 0x000000a7a4b17223 */ /* 0x080fe200000108a9 */
[----:B------:R-:W-:Y:S01]  /*7ee0*/  F2FP.F16.E4M3.UNPACK_B R164, R156 ;  /* 0x0000009cffa4723e */ /* 0x000fe200020006ff */
[----:B------:R-:W-:Y:S01]  /*7ef0*/  FFMA.FTZ R179, R166, R167, R171 ;  /* 0x000000a7a6b37223 */ /* 0x000fe200000100ab */
[--C-:B------:R-:W-:Y:S01]  /*7f00*/  HADD2.F32 R169, -RZ, R165.reuse.H0_H0 ;  /* 0x200000a5ffa97230 */ /* 0x100fe20000004100 */
[----:B------:R-:W-:Y:S01]  /*7f10*/  F2FP.SATFINITE.E4M3.F32.PACK_AB_MERGE_C R52, R55, R52, RZ ;  /* 0x000000343734723e */ /* 0x000fe200048070ff */
[----:B------:R-:W-:Y:S01]  /*7f20*/  HADD2.F32 R156, -RZ, R158.H0_H0 ;  /* 0x2000009eff9c7230 */ /* 0x000fe20000004100 */
[----:B------:R-:W-:Y:S01]  /*7f30*/  F2FP.F16.E4M3.UNPACK_B R54, R85 ;  /* 0x00000055ff36723e */ /* 0x000fe200020006ff */
[----:B------:R-:W-:Y:S01]  /*7f40*/  HADD2.F32 R171, -RZ, R165.H1_H1 ;  /* 0x300000a5ffab7230 */ /* 0x000fe20000004100 */
[----:B------:R-:W-:Y:S01]  /*7f50*/  F2FP.F16.E4M3.UNPACK_B R55, R51 ;  /* 0x00000033ff37723e */ /* 0x000fe200020006ff */
        /* <DEDUP_REMOVED lines=13> */
[-C--:B------:R-:W-:Y:S01]  /*8030*/  FFMA.FTZ R171, R158, R167.reuse, R171 ;  /* 0x000000a79eab7223 */ /* 0x080fe200000100ab */
[----:B------:R-:W-:Y:S01]  /*8040*/  FFMA.FTZ R82, R82, R167, -R175 ;  /* 0x000000a752527223 */ /* 0x000fe200000108af */
[----:B------:R-:W-:Y:S01]  /*8050*/  F2FP.SATFINITE.E4M3.F32.PACK_AB_MERGE_C R80, R159, R80, R52 ;  /* 0x000000509f50723e */ /* 0x000fe20004807034 */
[----:B------:R-:W-:Y:S01]  /*8060*/  HADD2.F32 R156, -RZ, R54.H0_H0 ;  /* 0x20000036ff9c7230 */ /* 0x000fe20000004100 */
[----:B------:R-:W-:Y:S01]  /*8070*/  F2FP.F16.E4M3.UNPACK_B R158, R50 ;  /* 0x00000032ff9e723e */ /* 0x000fe200020006ff */
[----:B------:R-:W-:Y:S01]  /*8080*/  HADD2.F32 R163, -RZ, R55.H0_H0 ;  /* 0x20000037ffa37230 */ /* 0x000fe20000004100 */
[----:B------:R-:W-:Y:S01]  /*8090*/  F2FP.SATFINITE.E4M3.F32.PACK_AB_MERGE_C R160, R177, R160, RZ ;  /* 0x000000a0b1a0723e */ /* 0x000fe200048070ff */
[----:B------:R-:W-:Y:S01]  /*80a0*/  HADD2.F32 R52, -RZ, R53.H0_H0 ;  /* 0x20000035ff347230 */ /* 0x000fe20000004100 */
[----:B------:R-:W-:Y:S01]  /*80b0*/  F2FP.F16.E4M3.UNPACK_B R85, R85.H1 ;  /* 0x00000055ff55723e */ /* 0x000fe200030006ff */
        /* <DEDUP_REMOVED lines=17> */
[----:B------:R-:W-:Y:S01]  /*81d0*/  F2FP.SATFINITE.E4M3.F32.PACK_AB_MERGE_C R162, R179, R162, RZ ;  /* 0x000000a2b3a2723e */ /* 0x000fe200048070ff */
[----:B------:R-:W-:-:S02]  /*81e0*/  HADD2.F32 R160, -RZ, R159.H0_H0 ;  /* 0x2000009fffa07230 */ /* 0x000fc40000004100 */
[----:B------:R-:W-:Y:S01]  /*81f0*/  FFMA.FTZ R54, R54, R158, R163 ;  /* 0x0000009e36367223 */ /* 0x000fe200000100a3 */
[----:B------:R-:W-:Y:S01]  /*8200*/  HADD2.F32 R51, -RZ, R81.H0_H0 ;  /* 0x20000051ff337230 */ /* 0x000fe20000004100 */
[----:B------:R-:W-:Y:S01]  /*8210*/  F2FP.SATFINITE.E4M3.F32.PACK_AB_MERGE_C R86, R171, R86, R162 ;  /* 0x00000056ab56723e */ /* 0x000fe200048070a2 */
[----:B------:R-:W-:Y:S02]  /*8220*/  HADD2.F32 R158, -RZ, R85.H1_H1 ;  /* 0x30000055ff9e7230 */ /* 0x000fe40000004100 */
[-C--:B------:R-:W-:Y:S01]  /*8230*/  FMUL.FTZ R162, R156, R160.reuse ;  /* 0x000000a09ca27220 */ /* 0x080fe20000410000 */
[--C-:B------:R-:W-:Y:S02]  /*8240*/  HADD2.F32 R85, -RZ, R50.reuse.H0_H0 ;  /* 0x20000032ff557230 */ /* 0x100fe40000004100 */
[----:B------:R-:W-:Y:S01]  /*8250*/  FMUL.FTZ R163, R51, R160 ;  /* 0x000000a033a37220 */ /* 0x000fe20000410000 */
[----:B------:R-:W-:Y:S01]  /*8260*/  HADD2.F32 R81, -RZ, R81.H1_H1 ;  /* 0x30000051ff517230 */ /* 0x000fe20000004100 */
[-C--:B------:R-:W-:Y:S01]  /*8270*/  F2FP.F16.E4M3.UNPACK_B R168, R49.reuse.H1 ;  /* 0x00000031ffa8723e */ /* 0x080fe200030006ff */
[----:B------:R-:W-:Y:S01]  /*8280*/  HADD2.F32 R159, -RZ, R159.H1_H1 ;  /* 0x3000009fff9f7230 */ /* 0x000fe20000004100 */
[----:B------:R-:W-:Y:S01]  /*8290*/  F2FP.F16.E4M3.UNPACK_B R167, R49 ;  /* 0x00000031ffa7723e */ /* 0x000fe200020006ff */
[----:B------:R-:W-:-:S02]  /*82a0*/  HADD2.F32 R160, -RZ, R50.H1_H1 ;  /* 0x30000032ffa07230 */ /* 0x000fc40000004100 */
[-C--:B------:R-:W-:Y:S01]  /*82b0*/  FFMA.FTZ R50, R51, R85.reuse, -R162 ;  /* 0x0000005533327223 */ /* 0x080fe200000108a2 */
[----:B------:R-:W-:Y:S01]  /*82c0*/  FFMA.FTZ R51, R156, R85, R163 ;  /* 0x000000559c337223 */ /* 0x000fe200000100a3 */
[CC--:B------:R-:W-:Y:S01]  /*82d0*/  FMUL.FTZ R164, R158.reuse, R159.reuse ;  /* 0x0000009f9ea47220 */ /* 0x0c0fe20000410000 */
[C---:B------:R-:W-:Y:S01]  /*82e0*/  FMUL.FTZ R163, R81.reuse, R159 ;  /* 0x0000009f51a37220 */ /* 0x040fe20000410000 */
[----:B------:R-:W-:Y:S01]  /*82f0*/  F2FP.F16.E4M3.UNPACK_B R85, R83 ;  /* 0x00000053ff55723e */ /* 0x000fe200020006ff */
[--C-:B------:R-:W-:Y:S02]  /*8300*/  HADD2.F32 R169, -RZ, R168.reuse.H0_H0 ;  /* 0x200000a8ffa97230 */ /* 0x100fe40000004100 */
[-C--:B------:R-:W-:Y:S01]  /*8310*/  FFMA.FTZ R81, R81, R160.reuse, -R164 ;  /* 0x000000a051517223 */ /* 0x080fe200000108a4 */
[----:B------:R-:W-:Y:S01]  /*8320*/  FFMA.FTZ R156, R158, R160, R163 ;  /* 0x000000a09e9c7223 */ /* 0x000fe200000100a3 */
[----:B------:R-:W-:Y:S01]  /*8330*/  F2FP.F16.E4M3.UNPACK_B R160, R87.H1 ;  /* 0x00000057ffa0723e */ /* 0x000fe200030006ff */
[----:B------:R-:W-:Y:S01]  /*8340*/  HADD2.F32 R168, -RZ, R168.H1_H1 ;  /* 0x300000a8ffa87230 */ /* 0x000fe20000004100 */
[----:B------:R-:W-:-:S02]  /*8350*/  F2FP.F16.E4M3.UNPACK_B R83, R83.H1 ;  /* 0x00000053ff53723e */ /* 0x000fc400030006ff */
[----:B------:R-:W-:Y:S01]  /*8360*/  F2FP.F16.E4M3.UNPACK_B R159, R87 ;  /* 0x00000057ff9f723e */ /* 0x000fe200020006ff */
[----:B------:R-:W-:Y:S01]  /*8370*/  HADD2.F32 R163, -RZ, R160.H0_H0 ;  /* 0x200000a0ffa37230 */ /* 0x000fe20000004100 */
[-C--:B------:R-:W-:Y:S01]  /*8380*/  F2FP.F16.E4M3.UNPACK_B R165, R48.reuse.H1 ;  /* 0x00000030ffa5723e */ /* 0x080fe200030006ff */
[----:B------:R-:W-:Y:S01]  /*8390*/  HADD2.F32 R158, -RZ, R83.H0_H0 ;  /* 0x20000053ff9e7230 */ /* 0x000fe20000004100 */
[----:B------:R-:W-:Y:S01]  /*83a0*/  F2FP.F16.E4M3.UNPACK_B R164, R48 ;  /* 0x00000030ffa4723e */ /* 0x000fe200020006ff */
[----:B------:R-:W-:Y:S02]  /*83b0*/  HADD2.F32 R162, -RZ, R159.H0_H0 ;  /* 0x2000009fffa27230 */ /* 0x000fe40000004100 */
[-C--:B------:R-:W-:Y:S01]  /*83c0*/  FMUL.FTZ R173, R163, R169.reuse ;  /* 0x000000a9a3ad7220 */ /* 0x080fe20000410000 */
[----:B------:R-:W-:Y:S02]  /*83d0*/  HADD2.F32 R48, -RZ, R167.H0_H0 ;  /* 0x200000a7ff307230 */ /* 0x000fe40000004100 */
[----:B------:R-:W-:Y:S01]  /*83e0*/  FMUL.FTZ R172, R158, R169 ;  /* 0x000000a99eac7220 */ /* 0x000fe20000410000 */
[----:B------:R-:W-:Y:S01]  /*83f0*/  HADD2.F32 R166, -RZ, R165.H0_H0 ;  /* 0x200000a5ffa67230 */ /* 0x000fe20000004100 */
[----:B------:R-:W-:Y:S01]  /*8400*/  F2FP.SATFINITE.E4M3.F32.PACK_AB_MERGE_C R50, R81, R50, RZ ;  /* 0x000000325132723e */ /* 0x000fe200048070ff */
[----:B------:R-:W-:-:S02]  /*8410*/  HADD2.F32 R87, -RZ, R85.H0_H0 ;  /* 0x20000055ff577230 */ /* 0x000fc40000004100 */
[----:B------:R-:W-:Y:S01]  /*8420*/  FMUL.FTZ R170, R162, R48 ;  /* 0x00000030a2aa7220 */ /* 0x000fe20000410000 */
[----:B------:R-:W-:Y:S02]  /*8430*/  HADD2.F32 R49, -RZ, R164.H0_H0 ;  /* 0x200000a4ff317230 */ /* 0x000fe40000004100 */
[----:B------:R-:W-:Y:S01]  /*8440*/  FFMA.FTZ R173, R158, R166, -R173 ;  /* 0x000000a69ead7223 */ /* 0x000fe200000108ad */
[----:B------:R-:W-:Y:S02]  /*8450*/  HADD2.F32 R160, -RZ, R160.H1_H1 ;  /* 0x300000a0ffa07230 */ /* 0x000fe40000004100 */
[----:B------:R-:W-:Y:S01]  /*8460*/  FMUL.FTZ R171, R87, R48 ;  /* 0x0000003057ab7220 */ /* 0x000fe20000410000 */
[----:B------:R-:W-:Y:S02]  /*8470*/  HADD2.F32 R83, -RZ, R83.H1_H1 ;  /* 0x30000053ff537230 */ /* 0x000fe40000004100 */
[----:B------:R-:W-:Y:S01]  /*8480*/  FFMA.FTZ R172, R163, R166, R172 ;  /* 0x000000a6a3ac7223 */ /* 0x000fe200000100ac */
[----:B------:R-:W-:-:S02]  /*8490*/  HADD2.F32 R159, -RZ, R159.H1_H1 ;  /* 0x3000009fff9f7230 */ /* 0x000fc40000004100 */
[-C--:B------:R-:W-:Y:S01]  /*84a0*/  FFMA.FTZ R48, R87, R49.reuse, -R170 ;  /* 0x0000003157307223 */ /* 0x080fe200000108aa */
[----:B------:R-:W-:Y:S02]  /*84b0*/  HADD2.F32 R158, -RZ, R167.H1_H1 ;  /* 0x300000a7ff9e7230 */ /* 0x000fe40000004100 */
[-C--:B------:R-:W-:Y:S01]  /*84c0*/  FMUL.FTZ R166, R160, R168.reuse ;  /* 0x000000a8a0a67220 */ /* 0x080fe20000410000 */
[----:B------:R-:W-:Y:S02]  /*84d0*/  HADD2.F32 R165, -RZ, R165.H1_H1 ;  /* 0x300000a5ffa57230 */ /* 0x000fe40000004100 */
[----:B------:R-:W-:Y:S01]  /*84e0*/  FMUL.FTZ R87, R83, R168 ;  /* 0x000000a853577220 */ /* 0x000fe20000410000 */
[----:B------:R-:W-:Y:S02]  /*84f0*/  HADD2.F32 R85, -RZ, R85.H1_H1 ;  /* 0x30000055ff557230 */ /* 0x000fe40000004100 */
[----:B------:R-:W-:Y:S01]  /*8500*/  FFMA.FTZ R49, R162, R49, R171 ;  /* 0x00000031a2317223 */ /* 0x000fe200000100ab */
[----:B------:R-:W-:-:S02]  /*8510*/  HADD2.F32 R164, -RZ, R164.H1_H1 ;  /* 0x300000a4ffa47230 */ /* 0x000fc40000004100 */
[-C--:B------:R-:W-:Y:S01]  /*8520*/  FMUL.FTZ R162, R159, R158.reuse ;  /* 0x0000009e9fa27220 */ /* 0x080fe20000410000 */
[-C--:B------:R-:W-:Y:S01]  /*8530*/  FFMA.FTZ R166, R83, R165.reuse, -R166 ;  /* 0x000000a553a67223 */ /* 0x080fe200000108a6 */
[C---:B------:R-:W-:Y:S01]  /*8540*/  FMUL.FTZ R158, R85.reuse, R158 ;  /* 0x0000009e559e7220 */ /* 0x040fe20000410000 */
[----:B------:R-:W-:Y:S01]  /*8550*/  FFMA.FTZ R87, R160, R165, R87 ;  /* 0x000000a5a0577223 */ /* 0x000fe20000010057 */
[-C--:B------:R-:W-:Y:S01]  /*8560*/  FFMA.FTZ R85, R85, R164.reuse, -R162 ;  /* 0x000000a455557223 */ /* 0x080fe200000108a2 */
[----:B------:R-:W-:Y:S01]  /*8570*/  F2FP.SATFINITE.E4M3.F32.PACK_AB_MERGE_C R51, R156, R51, RZ ;  /* 0x000000339c33723e */ /* 0x000fe200048070ff */
[----:B------:R-:W-:Y:S01]  /*8580*/  FFMA.FTZ R158, R159, R164, R158 ;  /* 0x000000a49f9e7223 */ /* 0x000fe2000001009e */
[----:B------:R-:W-:Y:S02]  /*8590*/  F2FP.SATFINITE.E4M3.F32.PACK_AB_MERGE_C R166, R166, R173, RZ ;  /* 0x000000ada6a6723e */ /* 0x000fe400048070ff */
[----:B------:R-:W-:Y:S02]  /*85a0*/  F2FP.SATFINITE.E4M3.F32.PACK_AB_MERGE_C R87, R87, R172, RZ ;  /* 0x000000ac5757723e */ /* 0x000fe400048070ff */
[----:B------:R-:W-:-:S02]  /*85b0*/  F2FP.SATFINITE.E4M3.F32.PACK_AB_MERGE_C R83, R85, R48, R166 ;  /* 0x000000305553723e */ /* 0x000fc400048070a6 */
[----:B------:R-:W-:Y:S02]  /*85c0*/  F2FP.SATFINITE.E4M3.F32.PACK_AB_MERGE_C R81, R55, R52, R50 ;  /* 0x000000343751723e */ /* 0x000fe40004807032 */
[----:B------:R-:W-:Y:S02]  /*85d0*/  F2FP.SATFINITE.E4M3.F32.PACK_AB_MERGE_C R85, R54, R53, R51 ;  /* 0x000000353655723e */ /* 0x000fe40004807033 */
[----:B------:R-:W-:-:S07]  /*85e0*/  F2FP.SATFINITE.E4M3.F32.PACK_AB_MERGE_C R87, R158, R49, R87 ;  /* 0x000000319e57723e */ /* 0x000fce0004807057 */
.L_x_7560:
[----:B------:R-:W-:Y:S05]  /*85f0*/  BSYNC B2 ;  /* 0x0000000000027941 */ /* 0x000fea0003800000 */
.L_x_7559:
        /* <DEDUP_REMOVED lines=11> */
.L_x_7558:
[----:B------:R-:W-:Y:S05]  /*86b0*/  BSYNC B1 ;  /* 0x0000000000017941 */ /* 0x000fea0003800000 */
.L_x_7557:
[----:B-1----:R-:W-:Y:S01]  /*86c0*/  VIADD R49, R228, 0x40 ;  /* 0x00000040e4317836 */ /* 0x002fe20000000000 */
[----:B------:R-:W-:Y:S04]  /*86d0*/  BSSY B1, `(.L_x_7561) ;  /* 0x000010b000017945 */ /* 0x000fe80003800000 */
[----:B------:R-:W-:-:S13]  /*86e0*/  ISETP.GE.OR P3, PT, R49, R118, P0 ;  /* 0x000000763100720c */ /* 0x000fda0000766670 */
[----:B------:R-:W-:Y:S05]  /*86f0*/  @P3 BRA `(.L_x_7562) ;  /* 0x0000001000203947 */ /* 0x000fea0003800000 */
[----:B------:R-:W2:Y:S01]  /*8700*/  LDL R50, [R1+0x70] ;  /* 0x0000700001327983 */ /* 0x000ea20000100800 */
[----:B------:R-:W-:-:S05]  /*8710*/  VIADD R48, R228, 0x40 ;  /* 0x00000040e4307836 */ /* 0x000fca0000000000 */
[----:B------:R-:W-:Y:S02]  /*8720*/  SHF.R.S32.HI R48, RZ, 0x1f, R48 ;  /* 0x0000001fff307819 */ /* 0x000fe40000011430 */
[----:B------:R-:W-:-:S03]  /*8730*/  ISETP.NE.AND P6, PT, R0, RZ, PT ;  /* 0x000000ff0000720c */ /* 0x000fc60003fc5270 */
[----:B------:R-:W-:-:S04]  /*8740*/  IMAD R48, R48, R128, RZ ;  /* 0x0000008030307224 */ /* 0x000fc800078e02ff */
[C---:B------:R-:W-:Y:S01]  /*8750*/  IMAD R83, R49.reuse, R129, R48 ;  /* 0x0000008131537224 */ /* 0x040fe200078e0230 */
[----:B------:R-:W-:Y:S01]  /*8760*/  SEL R48, R120, R145, !P6 ;  /* 0x0000009178307207 */ /* 0x000fe20007000000 */
[----:B------:R-:W-:-:S03]  /*8770*/  IMAD.WIDE.U32 R80, R49, R128, R126 ;  /* 0x0000008031507225 */ /* 0x000fc600078e007e */
[----:B------:R-:W-:Y:S01]  /*8780*/  SHF.R.S32.HI R49, RZ, 0x1f, R48 ;  /* 0x0000001fff317819 */ /* 0x000fe20000011430 */
[C---:B------:R-:W-:Y:S02]  /*8790*/  VIADD R51, R228.reuse, 0x40 ;  /* 0x00000040e4337836 */ /* 0x040fe40000000000 */
[----:B------:R-:W-:Y:S01]  /*87a0*/  VIADD R52, R228, 0x40 ;  /* 0x00000040e4347836 */ /* 0x000fe20000000000 */
[----:B------:R-:W-:Y:S01]  /*87b0*/  LEA.HI R48, R49, R48, RZ, 0x5 ;  /* 0x0000003031307211 */ /* 0x000fe200078f28ff */
[----:B------:R-:W-:Y:S02]  /*87c0*/  IMAD.SHL.U32 R51, R51, 0x80, RZ ;  /* 0x0000008033337824 */ /* 0x000fe400078e00ff */
[----:B------:R-:W-:Y:S01]  /*87d0*/  IMAD.SHL.U32 R52, R52, 0x80, RZ ;  /* 0x0000008034347824 */ /* 0x000fe200078e00ff */
[----:B------:R-:W-:Y:S02]  /*87e0*/  LEA.HI.SX32 R48, R48, R35, 0x1b ;  /* 0x0000002330307211 */ /* 0x000fe400078fdaff */
[----:B------:R-:W-:-:S02]  /*87f0*/  LOP3.LUT R51, R51, 0x380, RZ, 0xc0, !PT ;  /* 0x0000038033337812 */ /* 0x000fc400078ec0ff */
[----:B------:R-:W-:Y:S01]  /*8800*/  LOP3.LUT R52, R52, 0x380, RZ, 0xc0, !PT ;  /* 0x0000038034347812 */ /* 0x000fe200078ec0ff */
[----:B------:R-:W-:Y:S01]  /*8810*/  IMAD.SHL.U32 R85, R48, 0x10, RZ ;  /* 0x0000001030557824 */ /* 0x000fe200078e00ff */
[----:B------:R-:W-:-:S04]  /*8820*/  SHF.R.U32.HI R51, RZ, 0x3, R51 ;  /* 0x00000003ff337819 */ /* 0x000fc80000011633 */
[----:B------:R-:W-:-:S04]  /*8830*/  LOP3.LUT R48, R52, 0x70, R85, 0xf8, !PT ;  /* 0x0000007034307812 */ /* 0x000fc800078ef855 */
[----:B------:R-:W-:Y:S01]  /*8840*/  LOP3.LUT R48, R48, R51, RZ, 0x3c, !PT ;  /* 0x0000003330307212 */ /* 0x000fe200078e3cff */
[----:B------:R-:W-:-:S04]  /*8850*/  IMAD R49, R17, 0x7000, R115 ;  /* 0x0000700011317824 */ /* 0x000fc800078e0273 */
[----:B------:R-:W-:Y:S01]  /*8860*/  IMAD.IADD R49, R16, 0x1, R49 ;  /* 0x0000000110317824 */ /* 0x000fe200078e0231 */
[----:B------:R-:W-:Y:S01]  /*8870*/  IADD3 R82, P3, P4, R44, R80, R36 ;  /* 0x000000502c527210 */ /* 0x000fe20007c7e024 */
[----:B------:R-:W-:Y:S01]  /*8880*/  IMAD.IADD R83, R81, 0x1, R83 ;  /* 0x0000000151537824 */ /* 0x000fe200078e0253 */
[----:B------:R-:W-:Y:S04]  /*8890*/  BSSY B2, `(.L_x_7563) ;  /* 0x00000e3000027945 */ /* 0x000fe80003800000 */
[----:B------:R-:W-:Y:S01]  /*88a0*/  IADD3.X R86, R38, R83, R37, P3, P4 ;  /* 0x0000005326567210 */ /* 0x000fe20001fe8425 */
[----:B--2---:R-:W-:-:S04]  /*88b0*/  IMAD.IADD R48, R50, 0x1, R48 ;  /* 0x0000000132307824 */ /* 0x004fc800078e0230 */
[----:B------:R-:W-:-:S04]  /*88c0*/  IMAD R51, R17, 0x7000, R48 ;  /* 0x0000700011337824 */ /* 0x000fc800078e0230 */
[----:B------:R-:W-:Y:S02]  /*88d0*/  IMAD.IADD R52, R16, 0x1, R51 ;  /* 0x0000000110347824 */ /* 0x000fe400078e0233 */
        /* <DEDUP_REMOVED lines=15> */
[--C-:B------:R-:W-:Y:S01]  /*89d0*/  SHF.R.U32.HI R156, RZ, 0x10, R63.reuse ;  /* 0x00000010ff9c7819 */ /* 0x100fe2000001163f */
[----:B------:R-:W-:Y:S01]  /*89e0*/  IMAD.SHL.U32 R62, R135, 0x100, RZ ;  /* 0x00000100873e7824 */ /* 0x000fe200078e00ff */
[----:B------:R-:W-:Y:S02]  /*89f0*/  LOP3.LUT R134, R63, 0xff, RZ, 0xc0, !PT ;  /* 0x000000ff3f867812 */ /* 0x000fe400078ec0ff */
[----:B------:R-:W-:-:S02]  /*8a00*/  SHF.R.U32.HI R63, RZ, 0x18, R63 ;  /* 0x00000018ff3f7819 */ /* 0x000fc4000001163f */
[--C-:B------:R-:W-:Y:S02]  /*8a10*/  SHF.R.U32.HI R155, RZ, 0x8, R61.reuse ;  /* 0x00000008ff9b7819 */ /* 0x100fe4000001163d */
[----:B------:R-:W-:Y:S01]  /*8a20*/  LOP3.LUT R49, R49, 0xff00, R48, 0xf8, !PT ;  /* 0x0000ff0031317812 */ /* 0x000fe200078ef830 */
[----:B------:R-:W-:Y:S01]  /*8a30*/  IMAD.SHL.U32 R48, R157, 0x100, RZ ;  /* 0x000001009d307824 */ /* 0x000fe200078e00ff */
[--C-:B------:R-:W-:Y:S02]  /*8a40*/  SHF.R.U32.HI R58, RZ, 0x10, R61.reuse ;  /* 0x00000010ff3a7819 */ /* 0x100fe4000001163d */
[----:B------:R-:W-:Y:S02]  /*8a50*/  LOP3.LUT R87, R61, 0xff, RZ, 0xc0, !PT ;  /* 0x000000ff3d577812 */ /* 0x000fe400078ec0ff */
[----:B------:R-:W-:Y:S01]  /*8a60*/  SHF.R.U32.HI R154, RZ, 0x18, R61 ;  /* 0x00000018ff9a7819 */ /* 0x000fe2000001163d */
[----:B--2---:R-:W-:Y:S01]  /*8a70*/  IMAD.MOV.U32 R61, RZ, RZ, R52 ;  /* 0x000000ffff3d7224 */ /* 0x004fe200078e0034 */
[----:B------:R-:W-:Y:S01]  /*8a80*/  PRMT R59, R59, 0x654, R84 ;  /* 0x000006543b3b7816 */ /* 0x000fe20000000054 */
[----:B------:R-:W-:Y:S01]  /*8a90*/  IMAD.SHL.U32 R52, R155, 0x100, RZ ;  /* 0x000001009b347824 */ /* 0x000fe200078e00ff */
[----:B------:R-:W-:Y:S01]  /*8aa0*/  PRMT R63, R63, 0x654, R134 ;  /* 0x000006543f3f7816 */ /* 0x000fe20000000086 */
[----:B------:R-:W-:Y:S01]  /*8ab0*/  IMAD.U32 R58, R58, 0x10000, RZ ;  /* 0x000100003a3a7824 */ /* 0x000fe200078e00ff */
[----:B------:R-:W-:Y:S01]  /*8ac0*/  SHF.R.U32.HI R161, RZ, 0x10, R57 ;  /* 0x00000010ffa17819 */ /* 0x000fe20000011639 */
[----:B------:R-:W-:Y:S01]  /*8ad0*/  IMAD.MOV.U32 R57, RZ, RZ, R50 ;  /* 0x000000ffff397224 */ /* 0x000fe200078e0032 */
[----:B------:R-:W-:-:S02]  /*8ae0*/  PRMT R87, R154, 0x654, R87 ;  /* 0x000006549a577816 */ /* 0x000fc40000000057 */
[----:B------:R-:W-:Y:S01]  /*8af0*/  LOP3.LUT R59, R59, 0xff00, R48, 0xf8, !PT ;  /* 0x0000ff003b3b7812 */ /* 0x000fe200078ef830 */
[----:B------:R-:W-:Y:S01]  /*8b00*/  IMAD.U32 R48, R158, 0x10000, RZ ;  /* 0x000100009e307824 */ /* 0x000fe200078e00ff */
[----:B------:R-:W-:Y:S01]  /*8b10*/  LOP3.LUT R154, R63, 0xff00, R62, 0xf8, !PT ;  /* 0x0000ff003f9a7812 */ /* 0x000fe200078ef83e */
[----:B------:R-:W-:Y:S01]  /*8b20*/  IMAD.U32 R50, R161, 0x10000, RZ ;  /* 0x00010000a1327824 */ /* 0x000fe200078e00ff */
[----:B------:R-:W-:Y:S02]  /*8b30*/  F2FP.F16.E4M3.UNPACK_B R135, R153.H1 ;  /* 0x00000099ff87723e */ /* 0x000fe400030006ff */
[----:B------:R-:W-:Y:S02]  /*8b40*/  F2FP.F16.E4M3.UNPACK_B R84, R61.H1 ;  /* 0x0000003dff54723e */ /* 0x000fe400030006ff */
[----:B------:R-:W-:Y:S02]  /*8b50*/  F2FP.F16.E4M3.UNPACK_B R62, R60.H1 ;  /* 0x0000003cff3e723e */ /* 0x000fe400030006ff */
[----:B------:R-:W-:Y:S01]  /*8b60*/  LOP3.LUT R155, R87, 0xff00, R52, 0xf8, !PT ;  /* 0x0000ff00579b7812 */ /* 0x000fe200078ef834 */
[----:B------:R-:W-:Y:S01]  /*8b70*/  HADD2.F32 R52, -RZ, R135.H0_H0 ;  /* 0x20000087ff347230 */ /* 0x000fe20000004100 */
[----:B------:R-:W-:Y:S01]  /*8b80*/  F2FP.F16.E4M3.UNPACK_B R87, R151.H1 ;  /* 0x00000097ff57723e */ /* 0x000fe200030006ff */
[----:B------:R-:W-:Y:S01]  /*8b90*/  HADD2.F32 R63, -RZ, R84.H0_H0 ;  /* 0x20000054ff3f7230 */ /* 0x000fe20000004100 */
[----:B------:R-:W-:Y:S01]  /*8ba0*/  LOP3.LUT R48, R59, 0xff0000, R48, 0xf8, !PT ;  /* 0x00ff00003b307812 */ /* 0x000fe200078ef830 */
[----:B------:R-:W-:Y:S01]  /*8bb0*/  HADD2.F32 R59, -RZ, R62.H0_H0 ;  /* 0x2000003eff3b7230 */ /* 0x000fe20000004100 */
[----:B------:R-:W-:Y:S01]  /*8bc0*/  LOP3.LUT R50, R49, 0xff0000, R50, 0xf8, !PT ;  /* 0x00ff000031327812 */ /* 0x000fe200078ef832 */
[----:B------:R-:W-:-:S02]  /*8bd0*/  IMAD.U32 R49, R156, 0x10000, RZ ;  /* 0x000100009c317824 */ /* 0x000fc400078e00ff */
[-C--:B------:R-:W-:Y:S01]  /*8be0*/  FMUL.FTZ R156, R63, R52.reuse ;  /* 0x000000343f9c7220 */ /* 0x080fe20000410000 */
[----:B------:R-:W-:Y:S02]  /*8bf0*/  HADD2.F32 R134, -RZ, R87.H0_H0 ;  /* 0x20000057ff867230 */ /* 0x000fe40000004100 */
[----:B------:R-:W-:Y:S01]  /*8c00*/  FMUL.FTZ R158, R59, R52 ;  /* 0x000000343b9e7220 */ /* 0x000fe20000410000 */
[----:B------:R-:W-:Y:S02]  /*8c10*/  LOP3.LUT R52, R155, 0xff0000, R58, 0xf8, !PT ;  /* 0x00ff00009b347812 */ /* 0x000fe400078ef83a */
        /* <DEDUP_REMOVED lines=10> */
[----:B------:R-:W-:Y:S01]  /*8cc0*/  F2FP.F16.E4M3.UNPACK_B R84, R60 ;  /* 0x0000003cff54723e */ /* 0x000fe200020006ff */
[----:B------:R-:W-:-:S02]  /*8cd0*/  HADD2.F32 R155, -RZ, R153.H0_H0 ;  /* 0x20000099ff9b7230 */ /* 0x000fc40000004100 */
[-C--:B------:R-:W-:Y:S01]  /*8ce0*/  FMUL.FTZ R156, R63, R134.reuse ;  /* 0x000000863f9c7220 */ /* 0x080fe20000410000 */
[----:B------:R-:W-:Y:S02]  /*8cf0*/  HADD2.F32 R153, -RZ, R153.H1_H1 ;  /* 0x30000099ff997230 */ /* 0x000fe40000004100 */
[----:B------:R-:W-:Y:S01]  /*8d00*/  FMUL.FTZ R60, R135, R134 ;  /* 0x00000086873c7220 */ /* 0x000fe20000410000 */
[----:B------:R-:W-:Y:S02]  /*8d10*/  HADD2.F32 R134, -RZ, R87.H0_H0 ;  /* 0x20000057ff867230 */ /* 0x000fe40000004100 */
[----:B------:R-:W-:Y:S02]  /*8d20*/  HADD2.F32 R62, -RZ, R84.H0_H0 ;  /* 0x20000054ff3e7230 */ /* 0x000fe40000004100 */
[-C--:B------:R-:W-:Y:S01]  /*8d30*/  FFMA.FTZ R61, R63, R154.reuse, -R60 ;  /* 0x0000009a3f3d7223 */ /* 0x080fe2000001083c */
[----:B------:R-:W-:Y:S01]  /*8d40*/  FFMA.FTZ R60, R135, R154, R156 ;  /* 0x0000009a873c7223 */ /* 0x000fe2000001009c */
[----:B------:R-:W-:-:S02]  /*8d50*/  HADD2.F32 R63, -RZ, R151.H0_H0 ;  /* 0x20000097ff3f7230 */ /* 0x000fc40000004100 */
[-C--:B------:R-:W-:Y:S01]  /*8d60*/  FMUL.FTZ R157, R134, R155.reuse ;  /* 0x0000009b869d7220 */ /* 0x080fe20000410000 */
[----:B------:R-:W-:Y:S02]  /*8d70*/  HADD2.F32 R135, -RZ, R87.H1_H1 ;  /* 0x30000057ff877230 */ /* 0x000fe40000004100 */
[C---:B------:R-:W-:Y:S01]  /*8d80*/  FMUL.FTZ R155, R62.reuse, R155 ;  /* 0x0000009b3e9b7220 */ /* 0x040fe20000410000 */
[----:B------:R-:W-:Y:S01]  /*8d90*/  HADD2.F32 R84, -RZ, R84.H1_H1 ;  /* 0x30000054ff547230 */ /* 0x000fe20000004100 */
[----:B------:R-:W-:Y:S01]  /*8da0*/  F2FP.F16.E4M3.UNPACK_B R156, R152.H1 ;  /* 0x00000098ff9c723e */ /* 0x000fe200030006ff */
[----:B------:R-:W-:Y:S01]  /*8db0*/  HADD2.F32 R154, -RZ, R151.H1_H1 ;  /* 0x30000097ff9a7230 */ /* 0x000fe20000004100 */
[----:B------:R-:W-:Y:S01]  /*8dc0*/  F2FP.F16.E4M3.UNPACK_B R151, R54.H1 ;  /* 0x00000036ff97723e */ /* 0x000fe200030006ff */
[-C--:B------:R-:W-:Y:S01]  /*8dd0*/  FFMA.FTZ R62, R62, R63.reuse, -R157 ;  /* 0x0000003f3e3e7223 */ /* 0x080fe2000001089d */
[----:B------:R-:W-:Y:S01]  /*8de0*/  FFMA.FTZ R63, R134, R63, R155 ;  /* 0x0000003f863f7223 */ /* 0x000fe2000001009b */
        /* <DEDUP_REMOVED lines=25> */
[----:B------:R-:W-:Y:S02]  /*8f80*/  HADD2.F32 R153, -RZ, R152.H0_H0 ;  /* 0x20000098ff997230 */ /* 0x000fe40000004100 */
[----:B------:R-:W-:Y:S01]  /*8f90*/  FFMA.FTZ R159, R151, R155, R156 ;  /* 0x0000009b979f7223 */ /* 0x000fe2000001009c */
[----:B------:R-:W-:Y:S01]  /*8fa0*/  HADD2.F32 R54, -RZ, R57.H0_H0 ;  /* 0x20000039ff367230 */ /* 0x000fe20000004100 */
[----:B------:R-:W-:Y:S01]  /*8fb0*/  F2FP.SATFINITE.E4M3.F32.PACK_AB_MERGE_C R58, R61, R58, RZ ;  /* 0x0000003a3d3a723e */ /* 0x000fe200048070ff */
[----:B------:R-:W-:Y:S01]  /*8fc0*/  HADD2.F32 R135, -RZ, R134.H0_H0 ;  /* 0x20000086ff877230 */ /* 0x000fe20000004100 */
[----:B------:R-:W-:Y:S01]  /*8fd0*/  F2FP.SATFINITE.E4M3.F32.PACK_AB_MERGE_C R60, R60, R59, RZ ;  /* 0x0000003b3c3c723e */ /* 0x000fe200048070ff */
[----:B------:R-:W-:-:S02]  /*8fe0*/  HADD2.F32 R152, -RZ, R152.H1_H1 ;  /* 0x30000098ff987230 */ /* 0x000fc40000004100 */
[CC--:B------:R-:W-:Y:S01]  /*8ff0*/  FMUL.FTZ R154, R54.reuse, R153.reuse ;  /* 0x00000099369a7220 */ /* 0x0c0fe20000410000 */
[----:B------:R-:W-:Y:S02]  /*9000*/  HADD2.F32 R57, -RZ, R57.H1_H1 ;  /* 0x30000039ff397230 */ /* 0x000fe40000004100 */
[----:B------:R-:W-:Y:S01]  /*9010*/  FMUL.FTZ R155, R135, R153 ;  /* 0x00000099879b7220 */ /* 0x000fe20000410000 */
[----:B------:R-:W-:Y:S01]  /*9020*/  HADD2.F32 R151, -RZ, R150.H0_H0 ;  /* 0x20000096ff977230 */ /* 0x000fe20000004100 */
[----:B------:R-:W-:Y:S01]  /*9030*/  F2FP.SATFINITE.E4M3.F32.PACK_AB_MERGE_C R59, R87, R62, R58 ;  /* 0x0000003e573b723e */ /* 0x000fe2000480703a */
[----:B------:R-:W-:Y:S02]  /*9040*/  HADD2.F32 R134, -RZ, R134.H1_H1 ;  /* 0x30000086ff867230 */ /* 0x000fe40000004100 */
[----:B------:R-:W-:Y:S01]  /*9050*/  FMUL.FTZ R153, R57, R152 ;  /* 0x0000009839997220 */ /* 0x000fe20000410000 */
[----:B------:R-:W-:Y:S01]  /*9060*/  HADD2.F32 R150, -RZ, R150.H1_H1 ;  /* 0x30000096ff967230 */ /* 0x000fe20000004100 */
[----:B------:R-:W-:Y:S01]  /*9070*/  F2FP.F16.E4M3.UNPACK_B R62, R52 ;  /* 0x00000034ff3e723e */ /* 0x000fe200020006ff */
[----:B------:R-:W-:Y:S01]  /*9080*/  FFMA.FTZ R155, R54, R151, -R155 ;  /* 0x00000097369b7223 */ /* 0x000fe2000001089b */
[C---:B------:R-:W-:Y:S01]  /*9090*/  FMUL.FTZ R156, R134.reuse, R152 ;  /* 0x00000098869c7220 */ /* 0x040fe20000410000 */
[----:B------:R-:W-:Y:S01]  /*90a0*/  F2FP.F16.E4M3.UNPACK_B R61, R56 ;  /* 0x00000038ff3d723e */ /* 0x000fe200020006ff */
        /* <DEDUP_REMOVED lines=24> */
[----:B------:R-:W-:Y:S02]  /*9230*/  HADD2.F32 R62, -RZ, R56.H0_H0 ;  /* 0x20000038ff3e7230 */ /* 0x000fe40000004100 */
[----:B------:R-:W-:Y:S01]  /*9240*/  FFMA.FTZ R52, R134, R63, R151 ;  /* 0x0000003f86347223 */ /* 0x000fe20000010097 */
[--C-:B------:R-:W-:Y:S01]  /*9250*/  HADD2.F32 R87, -RZ, R84.reuse.H0_H0 ;  /* 0x20000054ff577230 */ /* 0x100fe20000004100 */
[----:B------:R-:W-:Y:S01]  /*9260*/  F2FP.F16.E4M3.UNPACK_B R50, R50.H1 ;  /* 0x00000032ff32723e */ /* 0x000fe200030006ff */
[--C-:B------:R-:W-:Y:S01]  /*9270*/  HADD2.F32 R134, -RZ, R135.reuse.H0_H0 ;  /* 0x20000087ff867230 */ /* 0x100fe20000004100 */
[----:B------:R-:W-:Y:S01]  /*9280*/  F2FP.SATFINITE.E4M3.F32.PACK_AB_MERGE_C R158, R159, R158, RZ ;  /* 0x0000009e9f9e723e */ /* 0x000fe200048070ff */
[----:B------:R-:W-:Y:S01]  /*9290*/  HADD2.F32 R84, -RZ, R84.H1_H1 ;  /* 0x30000054ff547230 */ /* 0x000fe20000004100 */
[----:B------:R-:W-:Y:S01]  /*92a0*/  F2FP.SATFINITE.E4M3.F32.PACK_AB_MERGE_C R57, R157, R160, RZ ;  /* 0x000000a09d39723e */ /* 0x000fe200048070ff */
[----:B------:R-:W-:-:S02]  /*92b0*/  HADD2.F32 R135, -RZ, R135.H1_H1 ;  /* 0x30000087ff877230 */ /* 0x000fc40000004100 */
[-C--:B------:R-:W-:Y:S01]  /*92c0*/  FMUL.FTZ R151, R87, R134.reuse ;  /* 0x0000008657977220 */ /* 0x080fe20000410000 */
[----:B------:R-:W-:Y:S02]  /*92d0*/  HADD2.F32 R63, -RZ, R56.H1_H1 ;  /* 0x30000038ff3f7230 */ /* 0x000fe40000004100 */
[----:B------:R-:W-:Y:S01]  /*92e0*/  FMUL.FTZ R150, R62, R134 ;  /* 0x000000863e967220 */ /* 0x000fe20000410000 */
[--C-:B------:R-:W-:Y:S02]  /*92f0*/  HADD2.F32 R56, -RZ, R50.reuse.H0_H0 ;  /* 0x20000032ff387230 */ /* 0x100fe40000004100 */
[-C--:B------:R-:W-:Y:S01]  /*9300*/  FMUL.FTZ R152, R84, R135.reuse ;  /* 0x0000008754987220 */ /* 0x080fe20000410000 */
[----:B------:R-:W-:Y:S02]  /*9310*/  HADD2.F32 R134, -RZ, R50.H1_H1 ;  /* 0x30000032ff867230 */ /* 0x000fe40000004100 */
[----:B------:R-:W-:Y:S01]  /*9320*/  FMUL.FTZ R135, R63, R135 ;  /* 0x000000873f877220 */ /* 0x000fe20000410000 */
[----:B------:R-:W-:Y:S01]  /*9330*/  F2FP.SATFINITE.E4M3.F32.PACK_AB_MERGE_C R54, R153, R54, R158 ;  /* 0x000000369936723e */ /* 0x000fe2000480709e */
[-C--:B------:R-:W-:Y:S01]  /*9340*/  FFMA.FTZ R50, R62, R56.reuse, -R151 ;  /* 0x000000383e327223 */ /* 0x080fe20000010897 */
[----:B------:R-:W-:Y:S01]  /*9350*/  FFMA.FTZ R56, R87, R56, R150 ;  /* 0x0000003857387223 */ /* 0x000fe20000010096 */
[-C--:B------:R-:W-:Y:S01]  /*9360*/  FFMA.FTZ R157, R63, R134.reuse, -R152 ;  /* 0x000000863f9d7223 */ /* 0x080fe20000010898 */
[----:B------:R-:W-:Y:S01]  /*9370*/  F2FP.F16.E4M3.UNPACK_B R62, R51 ;  /* 0x00000033ff3e723e */ /* 0x000fe200020006ff */
[----:B------:R-:W-:Y:S01]  /*9380*/  FFMA.FTZ R159, R84, R134, R135 ;  /* 0x00000086549f7223 */ /* 0x000fe20000010087 */
[----:B------:R-:W-:-:S02]  /*9390*/  F2FP.F16.E4M3.UNPACK_B R87, R55 ;  /* 0x00000037ff57723e */ /* 0x000fc400020006ff */
[----:B------:R-:W-:Y:S02]  /*93a0*/  F2FP.F16.E4M3.UNPACK_B R152, R49 ;  /* 0x00000031ff98723e */ /* 0x000fe400020006ff */
[----:B------:R-:W-:Y:S01]  /*93b0*/  F2FP.F16.E4M3.UNPACK_B R84, R55.H1 ;  /* 0x00000037ff54723e */ /* 0x000fe200030006ff */
[----:B------:R-:W-:Y:S01]  /*93c0*/  HADD2.F32 R55, -RZ, R62.H0_H0 ;  /* 0x2000003eff377230 */ /* 0x000fe20000004100 */
[----:B------:R-:W-:Y:S01]  /*93d0*/  F2FP.F16.E4M3.UNPACK_B R153, R49.H1 ;  /* 0x00000031ff99723e */ /* 0x000fe200030006ff */
[----:B------:R-:W-:Y:S01]  /*93e0*/  HADD2.F32 R134, -RZ, R87.H0_H0 ;  /* 0x20000057ff867230 */ /* 0x000fe20000004100 */
[----:B------:R-:W-:Y:S01]  /*93f0*/  F2FP.F16.E4M3.UNPACK_B R51, R51.H1 ;  /* 0x00000033ff33723e */ /* 0x000fe200030006ff */
[----:B------:R-:W-:Y:S01]  /*9400*/  HADD2.F32 R154, -RZ, R152.H0_H0 ;  /* 0x20000098ff9a7230 */ /* 0x000fe20000004100 */
[----:B------:R-:W-:Y:S01]  /*9410*/  F2FP.SATFINITE.E4M3.F32.PACK_AB_MERGE_C R57, R156, R155, R57 ;  /* 0x0000009b9c39723e */ /* 0x000fe20004807039 */
[----:B------:R-:W-:Y:S01]  /*9420*/  HADD2.F32 R155, -RZ, R153.H0_H0 ;  /* 0x20000099ff9b7230 */ /* 0x000fe20000004100 */
[-C--:B------:R-:W-:Y:S01]  /*9430*/  F2FP.F16.E4M3.UNPACK_B R49, R48.reuse ;  /* 0x00000030ff31723e */ /* 0x080fe200020006ff */
[----:B------:R-:W-:Y:S01]  /*9440*/  HADD2.F32 R63, -RZ, R51.H0_H0 ;  /* 0x20000033ff3f7230 */ /* 0x000fe20000004100 */
[----:B------:R-:W-:Y:S01]  /*9450*/  F2FP.F16.E4M3.UNPACK_B R135, R48.H1 ;  /* 0x00000030ff87723e */ /* 0x000fe200030006ff */
[----:B------:R-:W-:-:S02]  /*9460*/  HADD2.F32 R48, -RZ, R84.H0_H0 ;  /* 0x20000054ff307230 */ /* 0x000fc40000004100 */
[-C--:B------:R-:W-:Y:S01]  /*9470*/  FMUL.FTZ R156, R134, R154.reuse ;  /* 0x0000009a869c7220 */ /* 0x080fe20000410000 */
[----:B------:R-:W-:Y:S01]  /*9480*/  FMUL.FTZ R161, R55, R154 ;  /* 0x0000009a37a17220 */ /* 0x000fe20000410000 */
[----:B------:R-:W-:Y:S01]  /*9490*/  HADD2.F32 R84, -RZ, R84.H1_H1 ;  /* 0x30000054ff547230 */ /* 0x000fe20000004100 */
[----:B------:R-:W-:Y:S01]  /*94a0*/  F2FP.SATFINITE.E4M3.F32.PACK_AB_MERGE_C R50, R157, R50, RZ ;  /* 0x000000329d32723e */ /* 0x000fe200048070ff */
[----:B------:R-:W-:Y:S02]  /*94b0*/  HADD2.F32 R151, -RZ, R135.H0_H0 ;  /* 0x20000087ff977230 */ /* 0x000fe40000004100 */
[-C--:B------:R-:W-:Y:S01]  /*94c0*/  FMUL.FTZ R154, R48, R155.reuse ;  /* 0x0000009b309a7220 */ /* 0x080fe20000410000 */
[----:B------:R-:W-:Y:S01]  /*94d0*/  FMUL.FTZ R155, R63, R155 ;  /* 0x0000009b3f9b7220 */ /* 0x000fe20000410000 */
[----:B------:R-:W-:Y:S01]  /*94e0*/  HADD2.F32 R153, -RZ, R153.H1_H1 ;  /* 0x30000099ff997230 */ /* 0x000fe20000004100 */
[----:B------:R-:W-:Y:S01]  /*94f0*/  F2FP.SATFINITE.E4M3.F32.PACK_AB_MERGE_C R56, R159, R56, RZ ;  /* 0x000000389f38723e */ /* 0x000fe200048070ff */
[----:B------:R-:W-:-:S02]  /*9500*/  HADD2.F32 R51, -RZ, R51.H1_H1 ;  /* 0x30000033ff337230 */ /* 0x000fc40000004100 */
[----:B------:R-:W-:Y:S01]  /*9510*/  FFMA.FTZ R155, R48, R151, R155 ;  /* 0x00000097309b7223 */ /* 0x000fe2000001009b */
[----:B------:R-:W-:Y:S02]  /*9520*/  HADD2.F32 R150, -RZ, R49.H0_H0 ;  /* 0x20000031ff967230 */ /* 0x000fe40000004100 */
[-C--:B------:R-:W-:Y:S01]  /*9530*/  FMUL.FTZ R48, R84, R153.reuse ;  /* 0x0000009954307220 */ /* 0x080fe20000410000 */
[----:B------:R-:W-:Y:S02]  /*9540*/  HADD2.F32 R87, -RZ, R87.H1_H1 ;  /* 0x30000057ff577230 */ /* 0x000fe40000004100 */
[----:B------:R-:W-:Y:S01]  /*9550*/  FMUL.FTZ R153, R51, R153 ;  /* 0x0000009933997220 */ /* 0x000fe20000410000 */
[----:B------:R-:W-:Y:S02]  /*9560*/  HADD2.F32 R152, -RZ, R152.H1_H1 ;  /* 0x30000098ff987230 */ /* 0x000fe40000004100 */
[----:B------:R-:W-:Y:S01]  /*9570*/  FFMA.FTZ R156, R55, R150, -R156 ;  /* 0x00000096379c7223 */ /* 0x000fe2000001089c */
[----:B------:R-:W-:-:S02]  /*9580*/  HADD2.F32 R135, -RZ, R135.H1_H1 ;  /* 0x30000087ff877230 */ /* 0x000fc40000004100 */
[----:B------:R-:W-:Y:S01]  /*9590*/  FFMA.FTZ R154, R63, R151, -R154 ;  /* 0x000000973f9a7223 */ /* 0x000fe2000001089a */
[----:B------:R-:W-:Y:S02]  /*95a0*/  HADD2.F32 R62, -RZ, R62.H1_H1 ;  /* 0x3000003eff3e7230 */ /* 0x000fe40000004100 */
[-C--:B------:R-:W-:Y:S01]  /*95b0*/  FMUL.FTZ R55, R87, R152.reuse ;  /* 0x0000009857377220 */ /* 0x080fe20000410000 */
[----:B------:R-:W-:Y:S02]  /*95c0*/  HADD2.F32 R49, -RZ, R49.H1_H1 ;  /* 0x30000031ff317230 */ /* 0x000fe40000004100 */
[-C--:B------:R-:W-:Y:S01]  /*95d0*/  FFMA.FTZ R51, R51, R135.reuse, -R48 ;  /* 0x0000008733337223 */ /* 0x080fe20000010830 */
[----:B------:R-:W-:Y:S01]  /*95e0*/  FFMA.FTZ R84, R84, R135, R153 ;  /* 0x0000008754547223 */ /* 0x000fe20000010099 */
[----:B------:R-:W-:Y:S01]  /*95f0*/  FMUL.FTZ R152, R62, R152 ;  /* 0x000000983e987220 */ /* 0x000fe20000410000 */
[----:B------:R-:W-:Y:S01]  /*9600*/  FFMA.FTZ R161, R134, R150, R161 ;  /* 0x0000009686a17223 */ /* 0x000fe200000100a1 */
[-C--:B------:R-:W-:Y:S01]  /*9610*/  FFMA.FTZ R55, R62, R49.reuse, -R55 ;  /* 0x000000313e377223 */ /* 0x080fe20000010837 */
[----:B------:R-:W-:Y:S01]  /*9620*/  F2FP.SATFINITE.E4M3.F32.PACK_AB_MERGE_C R51, R51, R154, RZ ;  /* 0x0000009a3333723e */ /* 0x000fe200048070ff */
[----:B------:R-:W-:Y:S01]  /*9630*/  FFMA.FTZ R152, R87, R49, R152 ;  /* 0x0000003157987223 */ /* 0x000fe20000010098 */
[----:B------:R-:W-:Y:S01]  /*9640*/  F2FP.SATFINITE.E4M3.F32.PACK_AB_MERGE_C R84, R84, R155, RZ ;  /* 0x0000009b5454723e */ /* 0x000fe200048070ff */
[----:B------:R-:W-:Y:S01]  /*9650*/  IMAD.MOV.U32 R48, RZ, RZ, R59 ;  /* 0x000000ffff307224 */ /* 0x000fe200078e003b */
[----:B------:R-:W-:Y:S01]  /*9660*/  F2FP.SATFINITE.E4M3.F32.PACK_AB_MERGE_C R49, R53, R60, R50 ;  /* 0x0000003c3531723e */ /* 0x000fe20004807032 */
[----:B------:R-:W-:Y:S01]  /*9670*/  IMAD.MOV.U32 R50, RZ, RZ, R57 ;  /* 0x000000ffff327224 */ /* 0x000fe200078e0039 */
[----:B------:R-:W-:-:S02]  /*9680*/  F2FP.SATFINITE.E4M3.F32.PACK_AB_MERGE_C R51, R55, R156, R51 ;  /* 0x0000009c3733723e */ /* 0x000fc40004807033 */
[----:B------:R-:W-:Y:S01]  /*9690*/  F2FP.SATFINITE.E4M3.F32.PACK_AB_MERGE_C R53, R52, R61, R56 ;  /* 0x0000003d3435723e */ /* 0x000fe20004807038 */
[----:B------:R-:W-:Y:S01]  /*96a0*/  IMAD.MOV.U32 R52, RZ, RZ, R58 ;  /* 0x000000ffff347224 */ /* 0x000fe200078e003a */
[----:B------:R-:W-:-:S07]  /*96b0*/  F2FP.SATFINITE.E4M3.F32.PACK_AB_MERGE_C R55, R152, R161, R84 ;  /* 0x000000a19837723e */ /* 0x000fce0004807054 */
.L_x_7564:
[----:B------:R-:W-:Y:S05]  /*96c0*/  BSYNC B2 ;  /* 0x0000000000027941 */ /* 0x000fea0003800000 */
.L_x_7563:
        /* <DEDUP_REMOVED lines=11> */
.L_x_7562:
[----:B------:R-:W-:Y:S05]  /*9780*/  BSYNC B1 ;  /* 0x0000000000017941 */ /* 0x000fea0003800000 */
.L_x_7561:
        /* <DEDUP_REMOVED lines=15> */
[----:B------:R-:W-:-:S03]  /*9880*/  IMAD.SHL.U32 R51, R51, 0x80, RZ ;  /* 0x0000008033337824 */ /* 0x000fc600078e00ff */
[----:B------:R-:W-:Y:S01]  /*9890*/  LEA.HI R48, R49, R48, RZ, 0x5 ;  /* 0x0000003031307211 */ /* 0x000fe200078f28ff */
[----:B------:R-:W-:Y:S01]  /*98a0*/  IMAD R49, R17, 0x7000, R114 ;  /* 0x0000700011317824 */ /* 0x000fe200078e0272 */
[----:B------:R-:W-:Y:S02]  /*98b0*/  LOP3.LUT R51, R51, 0x380, RZ, 0xc0, !PT ;  /* 0x0000038033337812 */ /* 0x000fe400078ec0ff */
[----:B------:R-:W-:Y:S01]  /*98c0*/  LEA.HI.SX32 R48, R48, R35, 0x1b ;  /* 0x0000002330307211 */ /* 0x000fe200078fdaff */
[----:B------:R-:W-:Y:S01]  /*98d0*/  IMAD.IADD R49, R16, 0x1, R49 ;  /* 0x0000000110317824 */ /* 0x000fe200078e0231 */
[----:B------:R-:W-:-:S03]  /*98e0*/  IADD3.X R80, R38, R59, R37, P3, P4 ;  /* 0x0000003b26507210 */ /* 0x000fc60001fe8425 */
[----:B------:R-:W-:-:S05]  /*98f0*/  IMAD.SHL.U32 R61, R48, 0x10, RZ ;  /* 0x00000010303d7824 */ /* 0x000fca00078e00ff */
        /* <DEDUP_REMOVED lines=22> */
[----:B------:R-:W-:Y:S01]  /*9a60*/  LOP3.LUT R68, R71, 0xff, RZ, 0xc0, !PT ;  /* 0x000000ff47447812 */ /* 0x000fe200078ec0ff */
[----:B------:R-:W-:Y:S01]  /*9a70*/  IMAD.U32 R81, R81, 0x10000, RZ ;  /* 0x0001000051517824 */ /* 0x000fe200078e00ff */
        /* <DEDUP_REMOVED lines=10> */
[----:B--2---:R-:W-:Y:S01]  /*9b20*/  IMAD.MOV.U32 R67, RZ, RZ, R52 ;  /* 0x000000ffff437224 */ /* 0x004fe200078e0034 */
[----:B------:R-:W-:Y:S01]  /*9b30*/  LOP3.LUT R48, R63, 0xff00, R48, 0xf8, !PT ;  /* 0x0000ff003f307812 */ /* 0x000fe200078ef830 */
[----:B------:R-:W-:Y:S01]  /*9b40*/  IMAD.SHL.U32 R63, R86, 0x100, RZ ;  /* 0x00000100563f7824 */ /* 0x000fe200078e00ff */
[----:B------:R-:W-:Y:S01]  /*9b50*/  PRMT R66, R85, 0x654, R66 ;  /* 0x0000065455427816 */ /* 0x000fe20000000042 */
[----:B------:R-:W-:Y:S01]  /*9b60*/  IMAD.U32 R83, R83, 0x10000, RZ ;  /* 0x0001000053537824 */ /* 0x000fe200078e00ff */
[----:B------:R-:W-:-:S02]  /*9b70*/  PRMT R64, R87, 0x654, R64 ;  /* 0x0000065457407816 */ /* 0x000fc40000000040 */
        /* <DEDUP_REMOVED lines=8> */
[----:B------:R-:W-:Y:S01]  /*9c00*/  LOP3.LUT R49, R63, 0xff0000, R48, 0xf8, !PT ;  /* 0x00ff00003f317812 */ /* 0x000fe200078ef830 */
[----:B------:R-:W-:Y:S01]  /*9c10*/  HADD2.F32 R48, -RZ, R71.H0_H0 ;  /* 0x20000047ff307230 */ /* 0x000fe20000004100 */
[----:B------:R-:W-:Y:S01]  /*9c20*/  F2FP.F16.E4M3.UNPACK_B R69, R147.H1 ;  /* 0x00000093ff45723e */ /* 0x000fe200030006ff */
[----:B------:R-:W-:Y:S01]  /*9c30*/  HADD2.F32 R64, -RZ, R68.H0_H0 ;  /* 0x20000044ff407230 */ /* 0x000fe20000004100 */
[----:B------:R-:W-:Y:S01]  /*9c40*/  LOP3.LUT R52, R52, 0xff0000, R81, 0xf8, !PT ;  /* 0x00ff000034347812 */ /* 0x000fe200078ef851 */
[----:B------:R-:W-:Y:S01]  /*9c50*/  HADD2.F32 R63, -RZ, R66.H0_H0 ;  /* 0x20000042ff3f7230 */ /* 0x000fe20000004100 */
[----:B------:R-:W-:Y:S01]  /*9c60*/  F2FP.F16.E4M3.UNPACK_B R149, R149 ;  /* 0x00000095ff95723e */ /* 0x000fe200020006ff */
[--C-:B------:R-:W-:Y:S02]  /*9c70*/  HADD2.F32 R70, -RZ, R69.reuse.H0_H0 ;  /* 0x20000045ff467230 */ /* 0x100fe40000004100 */
[----:B------:R-:W-:Y:S01]  /*9c80*/  FMUL.FTZ R84, R64, R48 ;  /* 0x0000003040547220 */ /* 0x000fe20000410000 */
[----:B------:R-:W-:-:S02]  /*9c90*/  HADD2.F32 R81, -RZ, R69.H1_H1 ;  /* 0x30000045ff517230 */ /* 0x000fc40000004100 */
[C---:B------:R-:W-:Y:S01]  /*9ca0*/  FMUL.FTZ R85, R63.reuse, R48 ;  /* 0x000000303f557220 */ /* 0x040fe20000410000 */
[----:B------:R-:W-:Y:S02]  /*9cb0*/  HADD2.F32 R66, -RZ, R66.H1_H1 ;  /* 0x30000042ff427230 */ /* 0x000fe40000004100 */
[-C--:B------:R-:W-:Y:S01]  /*9cc0*/  FFMA.FTZ R63, R63, R70.reuse, -R84 ;  /* 0x000000463f3f7223 */ /* 0x080fe20000010854 */
[----:B------:R-:W-:Y:S01]  /*9cd0*/  F2FP.F16.E4M3.UNPACK_B R69, R65 ;  /* 0x00000041ff45723e */ /* 0x000fe200020006ff */
[----:B------:R-:W-:Y:S01]  /*9ce0*/  FFMA.FTZ R64, R64, R70, R85 ;  /* 0x0000004640407223 */ /* 0x000fe20000010055 */
[----:B------:R-:W-:Y:S01]  /*9cf0*/  HADD2.F32 R70, -RZ, R71.H1_H1 ;  /* 0x30000047ff467230 */ /* 0x000fe20000004100 */
[----:B------:R-:W-:Y:S01]  /*9d00*/  LOP3.LUT R48, R82, 0xff0000, R83, 0xf8, !PT ;  /* 0x00ff000052307812 */ /* 0x000fe200078ef853 */
        /* <DEDUP_REMOVED lines=42> */
[-C--:B------:R-:W-:Y:S01]  /*9fb0*/  FMUL.FTZ R134, R81, R84.reuse ;  /* 0x0000005451867220 */ /* 0x080fe20000410000 */
[----:B------:R-:W-:Y:S01]  /*9fc0*/  FFMA.FTZ R82, R82, R71, R85 ;  /* 0x0000004752527223 */ /* 0x000fe20000010055 */
[C---:B------:R-:W-:Y:S01]  /*9fd0*/  FMUL.FTZ R84, R69.reuse, R84 ;  /* 0x0000005445547220 */ /* 0x040fe20000410000 */
[----:B------:R-:W-:Y:S02]  /*9fe0*/  HADD2.F32 R71, -RZ, R146.H0_H0 ;  /* 0x20000092ff477230 */ /* 0x000fe40000004100 */
[----:B------:R-:W-:Y:S01]  /*9ff0*/  FFMA.FTZ R134, R69, R70, -R134 ;  /* 0x0000004645867223 */ /* 0x000fe20000010886 */
[----:B------:R-:W-:Y:S01]  /*a000*/  F2FP.F16.E4M3.UNPACK_B R69, R54 ;  /* 0x00000036ff45723e */ /* 0x000fe200020006ff */
[----:B------:R-:W-:Y:S01]  /*a010*/  FFMA.FTZ R147, R81, R70, R84 ;  /* 0x0000004651937223 */ /* 0x000fe20000010054 */
[--C-:B------:R-:W-:Y:S01]  /*a020*/  HADD2.F32 R81, -RZ, R148.reuse.H0_H0 ;  /* 0x20000094ff517230 */ /* 0x100fe20000004100 */
[----:B------:R-:W-:Y:S01]  /*a030*/  F2FP.SATFINITE.E4M3.F32.PACK_AB_MERGE_C R65, R65, R64, RZ ;  /* 0x000000404141723e */ /* 0x000fe200048070ff */
[----:B------:R-:W-:Y:S01]  /*a040*/  HADD2.F32 R148, -RZ, R148.H1_H1 ;  /* 0x30000094ff947230 */ /* 0x000fe20000004100 */
[----:B------:R-:W-:Y:S01]  /*a050*/  F2FP.F16.E4M3.UNPACK_B R66, R60 ;  /* 0x0000003cff42723e */ /* 0x000fe200020006ff */
[--C-:B------:R-:W-:Y:S01]  /*a060*/  HADD2.F32 R70, -RZ, R69.reuse.H0_H0 ;  /* 0x20000045ff467230 */ /* 0x100fe20000004100 */
[----:B------:R-:W-:Y:S01]  /*a070*/  F2FP.SATFINITE.E4M3.F32.PACK_AB_MERGE_C R64, R86, R67, R63 ;  /* 0x000000435640723e */ /* 0x000fe2000480703f */
[----:B------:R-:W-:Y:S01]  /*a080*/  HADD2.F32 R54, -RZ, R62.H0_H0 ;  /* 0x2000003eff367230 */ /* 0x000fe20000004100 */
[----:B------:R-:W-:Y:S01]  /*a090*/  F2FP.SATFINITE.E4M3.F32.PACK_AB_MERGE_C R63, R87, R68, R65 ;  /* 0x00000044573f723e */ /* 0x000fe20004807041 */
[----:B------:R-:W-:-:S02]  /*a0a0*/  HADD2.F32 R69, -RZ, R69.H1_H1 ;  /* 0x30000045ff457230 */ /* 0x000fc40000004100 */
[-C--:B------:R-:W-:Y:S01]  /*a0b0*/  FMUL.FTZ R83, R70, R81.reuse ;  /* 0x0000005146537220 */ /* 0x080fe20000410000 */
[----:B------:R-:W-:Y:S02]  /*a0c0*/  HADD2.F32 R62, -RZ, R62.H1_H1 ;  /* 0x3000003eff3e7230 */ /* 0x000fe40000004100 */
[C---:B------:R-:W-:Y:S01]  /*a0d0*/  FMUL.FTZ R81, R54.reuse, R81 ;  /* 0x0000005136517220 */ /* 0x040fe20000410000 */
[----:B------:R-:W-:Y:S02]  /*a0e0*/  HADD2.F32 R146, -RZ, R146.H1_H1 ;  /* 0x30000092ff927230 */ /* 0x000fe40000004100 */
[CC--:B------:R-:W-:Y:S01]  /*a0f0*/  FMUL.FTZ R85, R69.reuse, R148.reuse ;  /* 0x0000009445557220 */ /* 0x0c0fe20000410000 */
[-C--:B------:R-:W-:Y:S01]  /*a100*/  FFMA.FTZ R83, R54, R71.reuse, -R83 ;  /* 0x0000004736537223 */ /* 0x080fe20000010853 */
[----:B------:R-:W-:Y:S01]  /*a110*/  FMUL.FTZ R148, R62, R148 ;  /* 0x000000943e947220 */ /* 0x000fe20000410000 */
[----:B------:R-:W-:Y:S01]  /*a120*/  FFMA.FTZ R54, R70, R71, R81 ;  /* 0x0000004746367223 */ /* 0x000fe20000010051 */
[----:B------:R-:W-:Y:S01]  /*a130*/  FFMA.FTZ R62, R62, R146, -R85 ;  /* 0x000000923e3e7223 */ /* 0x000fe20000010855 */
[----:B------:R-:W-:Y:S01]  /*a140*/  F2FP.F16.E4M3.UNPACK_B R81, R52 ;  /* 0x00000034ff51723e */ /* 0x000fe200020006ff */
[----:B------:R-:W-:Y:S01]  /*a150*/  FFMA.FTZ R85, R69, R146, R148 ;  /* 0x0000009245557223 */ /* 0x000fe20000010094 */
[----:B------:R-:W-:Y:S01]  /*a160*/  F2FP.F16.E4M3.UNPACK_B R69, R53 ;  /* 0x00000035ff45723e */ /* 0x000fe200020006ff */
[----:B------:R-:W-:Y:S01]  /*a170*/  HADD2.F32 R65, -RZ, R66.H0_H0 ;  /* 0x20000042ff417230 */ /* 0x000fe20000004100 */
[----:B------:R-:W-:Y:S01]  /*a180*/  F2FP.SATFINITE.E4M3.F32.PACK_AB_MERGE_C R82, R147, R82, RZ ;  /* 0x000000529352723e */ /* 0x000fe200048070ff */
[----:B------:R-:W-:Y:S01]  /*a190*/  HADD2.F32 R68, -RZ, R81.H0_H0 ;  /* 0x20000051ff447230 */ /* 0x000fe20000004100 */
[----:B------:R-:W-:Y:S01]  /*a1a0*/  F2FP.F16.E4M3.UNPACK_B R71, R50 ;  /* 0x00000032ff47723e */ /* 0x000fe200020006ff */
[--C-:B------:R-:W-:Y:S01]  /*a1b0*/  HADD2.F32 R67, -RZ, R69.reuse.H0_H0 ;  /* 0x20000045ff437230 */ /* 0x100fe20000004100 */
[----:B------:R-:W-:Y:S01]  /*a1c0*/  F2FP.SATFINITE.E4M3.F32.PACK_AB_MERGE_C R134, R134, R135, RZ ;  /* 0x000000878686723e */ /* 0x000fe200048070ff */
[----:B------:R-:W-:-:S02]  /*a1d0*/  HADD2.F32 R70, -RZ, R69.H1_H1 ;  /* 0x30000045ff467230 */ /* 0x000fc40000004100 */
[----:B------:R-:W-:Y:S01]  /*a1e0*/  FMUL.FTZ R86, R65, R68 ;  /* 0x0000004441567220 */ /* 0x000fe20000410000 */
[----:B------:R-:W-:Y:S01]  /*a1f0*/  F2FP.SATFINITE.E4M3.F32.PACK_AB_MERGE_C R54, R85, R54, R82 ;  /* 0x000000365536723e */ /* 0x000fe20004807052 */
[----:B------:R-:W-:Y:S01]  /*a200*/  FMUL.FTZ R84, R67, R68 ;  /* 0x0000004443547220 */ /* 0x000fe20000410000 */
[----:B------:R-:W-:Y:S01]  /*a210*/  HADD2.F32 R81, -RZ, R81.H1_H1 ;  /* 0x30000051ff517230 */ /* 0x000fe20000004100 */
[----:B------:R-:W-:Y:S01]  /*a220*/  F2FP.SATFINITE.E4M3.F32.PACK_AB_MERGE_C R62, R62, R83, R134 ;  /* 0x000000533e3e723e */ /* 0x000fe20004807086 */
[----:B------:R-:W-:Y:S01]  /*a230*/  HADD2.F32 R68, -RZ, R66.H1_H1 ;  /* 0x30000042ff447230 */ /* 0x000fe20000004100 */
[----:B------:R-:W-:Y:S01]  /*a240*/  F2FP.F16.E4M3.UNPACK_B R69, R53.H1 ;  /* 0x00000035ff45723e */ /* 0x000fe200030006ff */
[--C-:B------:R-:W-:Y:S02]  /*a250*/  HADD2.F32 R82, -RZ, R71.reuse.H0_H0 ;  /* 0x20000047ff527230 */ /* 0x100fe40000004100 */
[----:B------:R-:W-:Y:S01]  /*a260*/  FMUL.FTZ R83, R70, R81 ;  /* 0x0000005146537220 */ /* 0x000fe20000410000 */
[----:B------:R-:W-:-:S02]  /*a270*/  HADD2.F32 R71, -RZ, R71.H1_H1 ;  /* 0x30000047ff477230 */ /* 0x000fc40000004100 */
[C---:B------:R-:W-:Y:S01]  /*a280*/  FMUL.FTZ R85, R68.reuse, R81 ;  /* 0x0000005144557220 */ /* 0x040fe20000410000 */
[----:B------:R-:W-:Y:S01]  /*a290*/  F2FP.F16.E4M3.UNPACK_B R81, R52.H1 ;  /* 0x00000034ff51723e */ /* 0x000fe200030006ff */
[----:B------:R-:W-:Y:S01]  /*a2a0*/  FFMA.FTZ R66, R67, R82, R86 ;  /* 0x0000005243427223 */ /* 0x000fe20000010056 */
[----:B------:R-:W-:Y:S01]  /*a2b0*/  F2FP.F16.E4M3.UNPACK_B R67, R60.H1 ;  /* 0x0000003cff43723e */ /* 0x000fe200030006ff */
[-C--:B------:R-:W-:Y:S01]  /*a2c0*/  FFMA.FTZ R60, R68, R71.reuse, -R83 ;  /* 0x00000047443c7223 */ /* 0x080fe20000010853 */
[----:B------:R-:W-:Y:S01]  /*a2d0*/  FFMA.FTZ R65, R65, R82, -R84 ;  /* 0x0000005241417223 */ /* 0x000fe20000010854 */
[----:B------:R-:W-:Y:S01]  /*a2e0*/  HADD2.F32 R68, -RZ, R69.H0_H0 ;  /* 0x20000045ff447230 */ /* 0x000fe20000004100 */
[----:B------:R-:W-:Y:S01]  /*a2f0*/  F2FP.F16.E4M3.UNPACK_B R50, R50.H1 ;  /* 0x00000032ff32723e */ /* 0x000fe200030006ff */
[----:B------:R-:W-:Y:S02]  /*a300*/  HADD2.F32 R83, -RZ, R81.H0_H0 ;  /* 0x20000051ff537230 */ /* 0x000fe40000004100 */
[----:B------:R-:W-:Y:S01]  /*a310*/  FFMA.FTZ R53, R70, R71, R85 ;  /* 0x0000004746357223 */ /* 0x000fe20000010055 */
        /* <DEDUP_REMOVED lines=15> */
[-C--:B------:R-:W-:Y:S01]  /*a410*/  F2FP.F16.E4M3.UNPACK_B R83, R48.reuse.H1 ;  /* 0x00000030ff53723e */ /* 0x080fe200030006ff */
[----:B------:R-:W-:Y:S01]  /*a420*/  FFMA.FTZ R86, R52, R71, -R81 ;  /* 0x0000004734567223 */ /* 0x000fe20000010851 */
[----:B------:R-:W-:Y:S01]  /*a430*/  F2FP.F16.E4M3.UNPACK_B R51, R51.H1 ;  /* 0x00000033ff33723e */ /* 0x000fe200030006ff */
[----:B------:R-:W-:Y:S01]  /*a440*/  HADD2.F32 R52, -RZ, R50.H0_H0 ;  /* 0x20000032ff347230 */ /* 0x000fe20000004100 */
[----:B------:R-:W-:Y:S01]  /*a450*/  F2FP.F16.E4M3.UNPACK_B R82, R48 ;  /* 0x00000030ff52723e */ /* 0x000fe200020006ff */
[--C-:B------:R-:W-:Y:S01]  /*a460*/  HADD2.F32 R48, -RZ, R68.reuse.H0_H0 ;  /* 0x20000044ff307230 */ /* 0x100fe20000004100 */
[----:B------:R-:W-:Y:S01]  /*a470*/  F2FP.F16.E4M3.UNPACK_B R70, R49 ;  /* 0x00000031ff46723e */ /* 0x000fe200020006ff */
[----:B------:R-:W-:Y:S01]  /*a480*/  HADD2.F32 R85, -RZ, R83.H0_H0 ;  /* 0x20000053ff557230 */ /* 0x000fe20000004100 */
[----:B------:R-:W-:Y:S01]  /*a490*/  F2FP.F16.E4M3.UNPACK_B R67, R55 ;  /* 0x00000037ff43723e */ /* 0x000fe200020006ff */
[----:B------:R-:W-:Y:S01]  /*a4a0*/  HADD2.F32 R55, -RZ, R51.H0_H0 ;  /* 0x20000033ff377230 */ /* 0x000fe20000004100 */
[----:B------:R-:W-:Y:S01]  /*a4b0*/  F2FP.F16.E4M3.UNPACK_B R49, R49.H1 ;  /* 0x00000031ff31723e */ /* 0x000fe200030006ff */
[----:B------:R-:W-:-:S02]  /*a4c0*/  HADD2.F32 R68, -RZ, R68.H1_H1 ;  /* 0x30000044ff447230 */ /* 0x000fc40000004100 */
[-C--:B------:R-:W-:Y:S01]  /*a4d0*/  FMUL.FTZ R146, R48, R85.reuse ;  /* 0x0000005530927220 */ /* 0x080fe20000410000 */
[----:B------:R-:W-:Y:S02]  /*a4e0*/  HADD2.F32 R83, -RZ, R83.H1_H1 ;  /* 0x30000053ff537230 */ /* 0x000fe40000004100 */
[----:B------:R-:W-:Y:S01]  /*a4f0*/  FMUL.FTZ R85, R55, R85 ;  /* 0x0000005537557220 */ /* 0x000fe20000410000 */
[----:B------:R-:W-:Y:S01]  /*a500*/  HADD2.F32 R81, -RZ, R49.H0_H0 ;  /* 0x20000031ff517230 */ /* 0x000fe20000004100 */
[----:B------:R-:W-:Y:S01]  /*a510*/  F2FP.SATFINITE.E4M3.F32.PACK_AB_MERGE_C R86, R135, R86, RZ ;  /* 0x000000568756723e */ /* 0x000fe200048070ff */
[----:B------:R-:W-:Y:S01]  /*a520*/  HADD2.F32 R51, -RZ, R51.H1_H1 ;  /* 0x30000033ff337230 */ /* 0x000fe20000004100 */
[----:B------:R-:W-:Y:S01]  /*a530*/  F2FP.SATFINITE.E4M3.F32.PACK_AB_MERGE_C R87, R134, R87, RZ ;  /* 0x000000578657723e */ /* 0x000fe200048070ff */
[----:B------:R-:W-:Y:S02]  /*a540*/  HADD2.F32 R69, -RZ, R67.H0_H0 ;  /* 0x20000043ff457230 */ /* 0x000fe40000004100 */
[----:B------:R-:W-:Y:S01]  /*a550*/  FFMA.FTZ R85, R48, R81, R85 ;  /* 0x0000005130557223 */ /* 0x000fe20000010055 */
[----:B------:R-:W-:-:S02]  /*a560*/  HADD2.F32 R84, -RZ, R82.H0_H0 ;  /* 0x20000052ff547230 */ /* 0x000fc40000004100 */
[-C--:B------:R-:W-:Y:S01]  /*a570*/  FMUL.FTZ R48, R68, R83.reuse ;  /* 0x0000005344307220 */ /* 0x080fe20000410000 */
[----:B------:R-:W-:Y:S02]  /*a580*/  HADD2.F32 R67, -RZ, R67.H1_H1 ;  /* 0x30000043ff437230 */ /* 0x000fe40000004100 */
[----:B------:R-:W-:Y:S01]  /*a590*/  FMUL.FTZ R83, R51, R83 ;  /* 0x0000005333537220 */ /* 0x000fe20000410000 */
[----:B------:R-:W-:Y:S02]  /*a5a0*/  HADD2.F32 R82, -RZ, R82.H1_H1 ;  /* 0x30000052ff527230 */ /* 0x000fe40000004100 */
[----:B------:R-:W-:Y:S01]  /*a5b0*/  FFMA.FTZ R146, R55, R81, -R146 ;  /* 0x0000005137927223 */ /* 0x000fe20000010892 */
[----:B------:R-:W-:Y:S02]  /*a5c0*/  HADD2.F32 R49, -RZ, R49.H1_H1 ;  /* 0x30000031ff317230 */ /* 0x000fe40000004100 */
[----:B------:R-:W-:Y:S01]  /*a5d0*/  FMUL.FTZ R147, R69, R84 ;  /* 0x0000005445937220 */ /* 0x000fe20000410000 */
[----:B------:R-:W-:-:S02]  /*a5e0*/  HADD2.F32 R50, -RZ, R50.H1_H1 ;  /* 0x30000032ff327230 */ /* 0x000fc40000004100 */
[----:B------:R-:W-:Y:S01]  /*a5f0*/  FMUL.FTZ R55, R67, R82 ;  /* 0x0000005243377220 */ /* 0x000fe20000410000 */
[--C-:B------:R-:W-:Y:S02]  /*a600*/  HADD2.F32 R71, -RZ, R70.reuse.H0_H0 ;  /* 0x20000046ff477230 */ /* 0x100fe40000004100 */
[-C--:B------:R-:W-:Y:S01]  /*a610*/  FFMA.FTZ R51, R51, R49.reuse, -R48 ;  /* 0x0000003133337223 */ /* 0x080fe20000010830 */
[----:B------:R-:W-:Y:S02]  /*a620*/  HADD2.F32 R70, -RZ, R70.H1_H1 ;  /* 0x30000046ff467230 */ /* 0x000fe40000004100 */
[----:B------:R-:W-:Y:S01]  /*a630*/  FMUL.FTZ R84, R52, R84 ;  /* 0x0000005434547220 */ /* 0x000fe20000410000 */
[----:B------:R-:W-:Y:S01]  /*a640*/  FMUL.FTZ R82, R50, R82 ;  /* 0x0000005232527220 */ /* 0x000fe20000410000 */
[----:B------:R-:W-:Y:S01]  /*a650*/  FFMA.FTZ R68, R68, R49, R83 ;  /* 0x0000003144447223 */ /* 0x000fe20000010053 */
[-C--:B------:R-:W-:Y:S01]  /*a660*/  FFMA.FTZ R147, R52, R71.reuse, -R147 ;  /* 0x0000004734937223 */ /* 0x080fe20000010893 */
[-C--:B------:R-:W-:Y:S01]  /*a670*/  FFMA.FTZ R50, R50, R70.reuse, -R55 ;  /* 0x0000004632327223 */ /* 0x080fe20000010837 */
[----:B------:R-:W-:Y:S01]  /*a680*/  FFMA.FTZ R84, R69, R71, R84 ;  /* 0x0000004745547223 */ /* 0x000fe20000010054 */
        /* <DEDUP_REMOVED lines=9> */
[----:B------:R-:W-:-:S07]  /*a720*/  F2FP.SATFINITE.E4M3.F32.PACK_AB_MERGE_C R55, R67, R84, R68 ;  /* 0x000000544337723e */ /* 0x000fce0004807044 */
.L_x_7568:
[----:B------:R-:W-:Y:S05]  /*a730*/  BSYNC B2 ;  /* 0x0000000000027941 */ /* 0x000fea0003800000 */
.L_x_7567:
        /* <DEDUP_REMOVED lines=11> */
.L_x_7566:
[----:B------:R-:W-:Y:S05]  /*a7f0*/  BSYNC B1 ;  /* 0x0000000000017941 */ /* 0x000fea0003800000 */
.L_x_7565:
        /* <DEDUP_REMOVED lines=8> */
[----:B------:R-:W-:Y:S01]  /*a880*/  IMAD.IADD R61, R127, 0x1, R61 ;  /* 0x000000017f3d7824 */ /* 0x000fe200078e023d */
[----:B------:R-:W-:Y:S01]  /*a890*/  IADD3 R59, P3, P4, R44, R126, R36 ;  /* 0x0000007e2c3b7210 */ /* 0x000fe20007c7e024 */
[----:B------:R-:W-:Y:S01]  /*a8a0*/  VIADD R49, R228, 0xc0 ;  /* 0x000000c0e4317836 */ /* 0x000fe20000000000 */
[----:B------:R-:W-:Y:S01]  /*a8b0*/  ISETP.NE.AND P6, PT, R0, RZ, PT ;  /* 0x000000ff0000720c */ /* 0x000fe20003fc5270 */
[----:B------:R-:W-:Y:S01]  /*a8c0*/  BSSY B1, `(.L_x_7569) ;  /* 0x00000ef000017945 */ /* 0x000fe20003800000 */
[----:B------:R-:W-:Y:S01]  /*a8d0*/  IADD3.X R48, R38, R61, R37, P3, P4 ;  /* 0x0000003d26307210 */ /* 0x000fe20001fe8425 */
[----:B------:R-:W-:Y:S01]  /*a8e0*/  IMAD.SHL.U32 R49, R49, 0x80, RZ ;  /* 0x0000008031317824 */ /* 0x000fe200078e00ff */
[----:B------:R-:W-:-:S04]  /*a8f0*/  SEL R145, R120, R145, !P6 ;  /* 0x0000009178917207 */ /* 0x000fc80007000000 */
[----:B------:R-:W-:Y:S02]  /*a900*/  LOP3.LUT R49, R49, 0x380, RZ, 0xc0, !PT ;  /* 0x0000038031317812 */ /* 0x000fe400078ec0ff */
[----:B-1----:R-:W-:-:S05]  /*a910*/  IADD3 R58, P3, R59, R56, RZ ;  /* 0x000000383b3a7210 */ /* 0x002fca0007f7e0ff */
[----:B------:R-:W-:Y:S01]  /*a920*/  IMAD.X R59, R48, 0x1, R57, P3 ;  /* 0x00000001303b7824 */ /* 0x000fe200018e0639 */
[----:B------:R-:W-:-:S04]  /*a930*/  SHF.R.S32.HI R48, RZ, 0x1f, R145 ;  /* 0x0000001fff307819 */ /* 0x000fc80000011491 */
[----:B------:R-:W-:-:S04]  /*a940*/  LEA.HI R48, R48, R145, RZ, 0x5 ;  /* 0x0000009130307211 */ /* 0x000fc800078f28ff */
        /* <DEDUP_REMOVED lines=18> */
[----:B------:R-:W-:Y:S01]  /*aa70*/  SHF.R.U32.HI R76, RZ, 0x8, R75 ;  /* 0x00000008ff4c7819 */ /* 0x000fe2000001164b */
[----:B--2---:R-:W-:Y:S01]  /*aa80*/  IMAD.MOV.U32 R69, RZ, RZ, R52 ;  /* 0x000000ffff457224 */ /* 0x004fe200078e0034 */
[----:B------:R-:W-:Y:S02]  /*aa90*/  SHF.R.U32.HI R71, RZ, 0x8, R77 ;  /* 0x00000008ff477819 */ /* 0x000fe4000001164d */
[----:B------:R-:W-:Y:S01]  /*aaa0*/  PRMT R65, R65, 0x654, R62 ;  /* 0x0000065441417816 */ /* 0x000fe2000000003e */
[----:B------:R-:W-:Y:S01]  /*aab0*/  IMAD.MOV.U32 R62, RZ, RZ, R54 ;  /* 0x000000ffff3e7224 */ /* 0x000fe200078e0036 */
[----:B------:R-:W-:Y:S01]  /*aac0*/  SHF.R.U32.HI R81, RZ, 0x10, R73 ;  /* 0x00000010ff517819 */ /* 0x000fe20000011649 */
[----:B------:R-:W-:Y:S01]  /*aad0*/  IMAD.SHL.U32 R50, R71, 0x100, RZ ;  /* 0x0000010047327824 */ /* 0x000fe200078e00ff */
[----:B------:R-:W-:-:S02]  /*aae0*/  LOP3.LUT R64, R75, 0xff, RZ, 0xc0, !PT ;  /* 0x000000ff4b407812 */ /* 0x000fc400078ec0ff */
[----:B------:R-:W-:Y:S01]  /*aaf0*/  SHF.R.U32.HI R67, RZ, 0x18, R75 ;  /* 0x00000018ff437819 */ /* 0x000fe2000001164b */
[----:B------:R-:W-:Y:S01]  /*ab00*/  IMAD.U32 R52, R81, 0x10000, RZ ;  /* 0x0001000051347824 */ /* 0x000fe200078e00ff */
        /* <DEDUP_REMOVED lines=8> */
[----:B------:R-:W-:Y:S02]  /*ab90*/  SHF.R.U32.HI R78, RZ, 0x10, R75 ;  /* 0x00000010ff4e7819 */ /* 0x000fe4000001164b */
[----:B------:R-:W-:Y:S02]  /*aba0*/  LOP3.LUT R71, R67, 0xff00, R48, 0xf8, !PT ;  /* 0x0000ff0043477812 */ /* 0x000fe400078ef830 */
[----:B------:R-:W-:Y:S01]  /*abb0*/  LOP3.LUT R75, R73, 0xff00, R50, 0xf8, !PT ;  /* 0x0000ff00494b7812 */ /* 0x000fe200078ef832 */
[----:B------:R-:W-:Y:S01]  /*abc0*/  IMAD.U32 R48, R78, 0x10000, RZ ;  /* 0x000100004e307824 */ /* 0x000fe200078e00ff */
[----:B------:R-:W-:Y:S02]  /*abd0*/  F2FP.F16.E4M3.UNPACK_B R73, R143.H1 ;  /* 0x0000008fff49723e */ /* 0x000fe400030006ff */
[----:B------:R-:W-:-:S02]  /*abe0*/  F2FP.F16.E4M3.UNPACK_B R70, R69.H1 ;  /* 0x00000045ff46723e */ /* 0x000fc400030006ff */
        /* <DEDUP_REMOVED lines=8> */
[----:B------:R-:W-:Y:S01]  /*ac70*/  F2FP.F16.E4M3.UNPACK_B R68, R141.H1 ;  /* 0x0000008dff44723e */ /* 0x000fe200030006ff */
[----:B------:R-:W-:Y:S01]  /*ac80*/  IMAD.U32 R72, R72, 0x10000, RZ ;  /* 0x0001000048487824 */ /* 0x000fe200078e00ff */
[----:B------:R-:W-:Y:S01]  /*ac90*/  LOP3.LUT R77, R77, 0xff00, R54, 0xf8, !PT ;  /* 0x0000ff004d4d7812 */ /* 0x000fe200078ef836 */
[----:B------:R-:W-:Y:S01]  /*aca0*/  IMAD.U32 R54, R74, 0x10000, RZ ;  /* 0x000100004a367824 */ /* 0x000fe200078e00ff */
[----:B------:R-:W-:Y:S01]  /*acb0*/  LOP3.LUT R48, R71, 0xff0000, R48, 0xf8, !PT ;  /* 0x00ff000047307812 */ /* 0x000fe200078ef830 */
[----:B------:R-:W-:-:S02]  /*acc0*/  HADD2.F32 R71, -RZ, R68.H0_H0 ;  /* 0x20000044ff477230 */ /* 0x000fc40000004100 */
        /* <DEDUP_REMOVED lines=174> */
.L_x_7570:
[----:B------:R-:W-:Y:S05]  /*b7b0*/  BSYNC B1 ;  /* 0x0000000000017941 */ /* 0x000fea0003800000 */
.L_x_7569:
        /* <DEDUP_REMOVED lines=10> */
.L_x_7510:
[----:B------:R-:W2:Y:S02]  /*b860*/  LDL R48, [R1+0x54] ;  /* 0x0000540001307983 */ /* 0x000ea40000100800 */
[----:B--2---:R-:W-:-:S13]  /*b870*/  R2UR UR4, R48 ;  /* 0x00000000300472ca */ /* 0x004fda00000e0000 */
[----:B------:R-:W-:-:S06]  /*b880*/  UISETP.NE.AND UP0, UPT, UR4, 0x3, UPT ;  /* 0x000000030400788c */ /* 0x000fcc000bf05270 */
[----:B------:R-:W-:-:S13]  /*b890*/  PLOP3.LUT P5, PT, PT, PT, UP0, 0x80, 0x0 ;  /* 0x000000000000781c */ /* 0x000fda0003faf008 */
[----:B------:R-:W-:Y:S05]  /*b8a0*/  @!P5 BRA `(.L_x_7571) ;  /* 0x000000000004d947 */ /* 0x000fea0003800000 */
[----:B------:R-:W-:Y:S01]  /*b8b0*/  BPT.TRAP 0x1 ;  /* 0x000000040000795c */ /* 0x000fe20000300000 */
.L_x_7571:
[----:B------:R-:W2:Y:S01]  /*b8c0*/  LDL R48, [R1] ;  /* 0x0000000001307983 */ /* 0x000ea20000100800 */
        /* <DEDUP_REMOVED lines=9> */
.L_x_7817:
[----:B------:R-:W-:Y:S05]  /*b960*/  BSYNC B1 ;  /* 0x0000000000017941 */ /* 0x000fea0003800000 */
.L_x_7572:
        /* <DEDUP_REMOVED lines=22> */
.L_x_7575:
[----:B------:R-:W-:Y:S05]  /*bad0*/  BSYNC B1 ;  /* 0x0000000000017941 */ /* 0x000fea0003800000 */
.L_x_7574:
        /* <DEDUP_REMOVED lines=22> */
.L_x_7577:
[----:B------:R-:W-:Y:S05]  /*bc40*/  BSYNC B1 ;  /* 0x0000000000017941 */ /* 0x000fea0003800000 */
.L_x_7576:
        /* <DEDUP_REMOVED lines=22> */
.L_x_7579:
[----:B------:R-:W-:Y:S05]  /*bdb0*/  BSYNC B1 ;  /* 0x0000000000017941 */ /* 0x000fea0003800000 */
.L_x_7578:
[----:B-12---:R-:W-:-:S05]  /*bdc0*/  VIADD R48, R228, 0xc0 ;  /* 0x000000c0e4307836 */ /* 0x006fca0000000000 */
[----:B------:R-:W-:-:S13]  /*bdd0*/  ISETP.GE.AND P2, PT, R48, R118, PT ;  /* 0x000000763000720c */ /* 0x000fda0003f46270 */
[----:B------:R-:W-:Y:S05]  /*bde0*/  @P2 BRA `(.L_x_7547) ;  /* 0x0000000000582947 */ /* 0x000fea0003800000 */
[----:B------:R-:W1:Y:S01]  /*bdf0*/  LDC.64 R50, c[0x0][0x2f0] ;  /* 0x0000bc00ff327b82 */ /* 0x000e620000000a00 */
[----:B------:R-:W-:Y:S02]  /*be00*/  IMAD.MOV.U32 R54, RZ, RZ, R52 ;  /* 0x000000ffff367224 */ /* 0x000fe400078e0034 */
        /* <DEDUP_REMOVED lines=20> */
.L_x_7547:
[----:B------:R-:W-:Y:S05]  /*bf50*/  BSYNC B0 ;  /* 0x0000000000007941 */ /* 0x000fea0003800000 */
.L_x_7509:
        /* <DEDUP_REMOVED lines=17> */
.L_x_7581:
[----:B------:R-:W-:Y:S05]  /*c070*/  BSYNC B0 ;  /* 0x0000000000007941 */ /* 0x000fea0003800000 */
.L_x_7580:
[----:B------:R-:W2:Y:S01]  /*c080*/  SYNCS.PHASECHK.TRANS64.TRYWAIT P3, [R109+URZ+0x2e8b0], R130 ;  /* 0x02e8b0826d0075a7 */ /* 0x000ea2000806017f */
[----:B------:R-:W-:Y:S01]  /*c090*/  ULDC.64 UR38, c[0x0][0x318] ;  /* 0x0000c60000267ab9 */ /* 0x000fe20000000a00 */
[----:B------:R-:W-:Y:S01]  /*c0a0*/  ULDC.64 UR36, c[0x0][0x308] ;  /* 0x0000c20000247ab9 */ /* 0x000fe20000000a00 */
[----:B------:R-:W-:Y:S04]  /*c0b0*/  BSSY B0, `(.L_x_7582) ;  /* 0x0000002000007945 */ /* 0x000fe80003800000 */
[----:B--2---:R-:W-:Y:S05]  /*c0c0*/  @!P3 BRA `(.L_x_7583) ;  /* 0x000001d80088b947 */ /* 0x004fea0003800000 */
.L_x_7818:
[----:B------:R-:W-:Y:S05]  /*c0d0*/  BSYNC B0 ;  /* 0x0000000000007941 */ /* 0x000fea0003800000 */
.L_x_7582:
        /* <DEDUP_REMOVED lines=8> */
[----:B------:R-:W-:Y:S02]  /*c160*/  IMAD.MOV.U32 R49, RZ, RZ, R108 ;  /* 0x000000ffff317224 */ /* 0x000fe400078e006c */
[----:B------:R-:W-:Y:S02]  /*c170*/  IMAD R51, R53, UR38, RZ ;  /* 0x0000002635337c24 */ /* 0x000fe4000f8e02ff */
[----:B------:R-:W-:-:S04]  /*c180*/  IMAD.WIDE.U32 R48, R52, UR38, R48 ;  /* 0x0000002634307c25 */ /* 0x000fc8000f8e0030 */
[----:B------:R-:W-:-:S04]  /*c190*/  IMAD R51, R52, UR39, R51 ;  /* 0x0000002734337c24 */ /* 0x000fc8000f8e0233 */
        /* <DEDUP_REMOVED lines=12> */
.L_x_7585:
[----:B------:R-:W-:Y:S05]  /*c260*/  BSYNC B0 ;  /* 0x0000000000007941 */ /* 0x000fea0003800000 */
.L_x_7584:
[----:B-1-3--:R-:W-:Y:S01]  /*c270*/  VIADD R48, R228, 0x40 ;  /* 0x00000040e4307836 */ /* 0x00afe20000000000 */
        /* <DEDUP_REMOVED lines=25> */
.L_x_7587:
[----:B------:R-:W-:Y:S05]  /*c410*/  BSYNC B0 ;  /* 0x0000000000007941 */ /* 0x000fea0003800000 */
.L_x_7586:
        /* <DEDUP_REMOVED lines=26> */
.L_x_7589:
[----:B------:R-:W-:Y:S05]  /*c5c0*/  BSYNC B0 ;  /* 0x0000000000007941 */ /* 0x000fea0003800000 */
.L_x_7588:
        /* <DEDUP_REMOVED lines=19> */
[----:B------:R-:W-:-:S03]  /*c700*/  @!P3 IMAD.IADD R54, R16, 0x1, R54 ;  /* 0x000000011036b824 */ /* 0x000fc600078e0236 */
[----:B------:R-:W-:Y:S02]  /*c710*/  IADD3.X R53, R49, UR37, R51, P4, !PT ;  /* 0x0000002531357c10 */ /* 0x000fe4000a7fe433 */
[----:B------:R-:W-:-:S13]  /*c720*/  ISETP.GE.AND P4, PT, R18, UR4, PT ;  /* 0x0000000412007c0c */ /* 0x000fda000bf86270 */
[----:B------:R-:W1:Y:S04]  /*c730*/  @!P4 LDS.128 R48, [R117+0x14400] ;  /* 0x014400007530c984 */ /* 0x000e680000000c00 */
[----:B-1----:R-:W-:Y:S04]  /*c740*/  @!P4 STG.E.128 desc[UR60][R52.64], R48 ;  /* 0x000000303400c986 */ /* 0x002fe8000c101d3c */
[----:B------:R-:W1:Y:S04]  /*c750*/  @!P3 LDS.128 R48, [R54+0x14400] ;  /* 0x014400003630b984 */ /* 0x000e680000000c00 */
[----:B-1----:R1:W-:Y:S02]  /*c760*/  @!P3 STG.E.128 desc[UR60][R52.64+0x40], R48 ;  /* 0x000040303400b986 */ /* 0x0023e4000c101d3c */
.L_x_7591:
[----:B------:R-:W-:Y:S05]  /*c770*/  BSYNC B0 ;  /* 0x0000000000007941 */ /* 0x000fea0003800000 */
.L_x_7590:
[----:B-1----:R-:W3:Y:S01]  /*c780*/  LDL.LU R49, [R1] ;  /* 0x0000000001317983 */ /* 0x002ee20000300800 */
[----:B0-2---:R-:W-:Y:S01]  /*c790*/  @!P2 VIADD R109, R109, 0x2e8c0 ;  /* 0x0002e8c06d6da836 */ /* 0x005fe20000000000 */
        /* <DEDUP_REMOVED lines=14> */
[----:B---3--:R-:W-:-:S05]  /*c880*/  LOP3.LUT R49, R49, R48, RZ, 0x3c, !PT ;  /* 0x0000003031317212 */ /* 0x008fca00078e3cff */
[----:B------:R0:W-:Y:S01]  /*c890*/  STL [R1], R49 ;  /* 0x0000003101007387 */ /* 0x0001e20000100800 */
[----:B------:R-:W-:Y:S05]  /*c8a0*/  @P3 BRA `(.L_x_7592) ;  /* 0xffffff5c00a83947 */ /* 0x000fea000383ffff */
[----:B0-----:R-:W0:Y:S01]  /*c8b0*/  S2R R49, SR_TID.X ;  /* 0x0000000000317919 */ /* 0x001e220000002100 */
[----:B------:R-:W-:Y:S02]  /*c8c0*/  PLOP3.LUT P0, PT, PT, PT, PT, 0x8, 0x0 ;  /* 0x000000000000781c */ /* 0x000fe40003f0e170 */
[----:B0-----:R-:W-:-:S04]  /*c8d0*/  SHF.R.U32.HI R49, RZ, 0x7, R49 ;  /* 0x00000007ff317819 */ /* 0x001fc80000011631 */
[----:B------:R-:W-:-:S13]  /*c8e0*/  ISETP.NE.AND P3, PT, R49, 0x1, PT ;  /* 0x000000013100780c */ /* 0x000fda0003f65270 */
[----:B------:R-:W-:Y:S06]  /*c8f0*/  @!P3 BAR.ARV 0x9, 0x100 ;  /* 0x024400000000bb1d */ /* 0x000fec0000002000 */
.L_x_7504:
[----:B------:R-:W1:Y:S01]  /*c900*/  LDC R0, c[0x0][0x428] ;  /* 0x00010a00ff007b82 */ /* 0x000e620000000800 */
[----:B------:R-:W-:Y:S05]  /*c910*/  @P0 BRA `(.L_x_7593) ;  /* 0x00000000000c0947 */ /* 0x000fea0003800000 */
[----:B------:R-:W2:Y:S01]  /*c920*/  FENCE.VIEW.ASYNC.G ;  /* 0x00000000000073c6 */ /* 0x000ea20000000100 */
[----:B------:R-:W-:Y:S05]  /*c930*/  WARPSYNC.ALL ;  /* 0x0000000000007948 */ /* 0x000fea0003800000 */
[----:B--2---:R-:W-:Y:S06]  /*c940*/  BAR.ARV 0xc, 0x180 ;  /* 0x0306000000007b1d */ /* 0x004fec0000002000 */
.L_x_7593:
[----:B------:R-:W2:Y:S01]  /*c950*/  LDL R4, [R1+0x94] ;  /* 0x0000940001047983 */ /* 0x000ea20000100800 */
[----:B------:R-:W-:-:S03]  /*c960*/  ULDC.64 UR4, c[0x0][0x990] ;  /* 0x0002640000047ab9 */ /* 0x000fc60000000a00 */
[----:B------:R-:W3:Y:S01]  /*c970*/  LDL R5, [R1+0x84] ;  /* 0x0000840001057983 */ /* 0x000ee20000100800 */
[----:B------:R-:W-:Y:S01]  /*c980*/  ISETP.NE.U32.AND P0, PT, RZ, UR4, PT ;  /* 0x00000004ff007c0c */ /* 0x000fe2000bf05070 */
[----:B------:R-:W-:Y:S01]  /*c990*/  ULDC.64 UR6, c[0x0][0x998] ;  /* 0x0002660000067ab9 */ /* 0x000fe20000000a00 */
[----:B-1----:R-:W-:Y:S01]  /*c9a0*/  ISETP.NE.AND P2, PT, R0, 0x1, PT ;  /* 0x000000010000780c */ /* 0x002fe20003f45270 */
[----:B------:R-:W4:Y:S01]  /*c9b0*/  LDL R25, [R1+0x58] ;  /* 0x0000580001197983 */ /* 0x000f220000100800 */
[----:B------:R-:W-:Y:S02]  /*c9c0*/  ISETP.NE.AND.EX P0, PT, RZ, UR5, PT, P0 ;  /* 0x00000005ff007c0c */ /* 0x000fe4000bf05300 */
[----:B------:R-:W-:Y:S01]  /*c9d0*/  ISETP.NE.U32.AND P1, PT, RZ, UR6, PT ;  /* 0x00000006ff007c0c */ /* 0x000fe2000bf25070 */
[----:B------:R-:W4:Y:S01]  /*c9e0*/  LDL R24, [R1+0x64] ;  /* 0x0000640001187983 */ /* 0x000f220000100800 */
[----:B------:R-:W-:Y:S02]  /*c9f0*/  IMAD.MOV.U32 R7, RZ, RZ, R234 ;  /* 0x000000ffff077224 */ /* 0x000fe400078e00ea */
[----:B------:R-:W-:-:S05]  /*ca00*/  ISETP.NE.AND.EX P1, PT, RZ, UR7, PT, P1 ;  /* 0x00000007ff007c0c */ /* 0x000fca000bf25310 */
[----:B------:R-:W1:Y:S08]  /*ca10*/  @P2 LDC R3, c[0x0][0x42c] ;  /* 0x00010b00ff032b82 */ /* 0x000e700000000800 */
[----:B------:R-:W2:Y:S08]  /*ca20*/  @P0 LDC.64 R10, c[0x0][0x9a8] ;  /* 0x00026a00ff0a0b82 */ /* 0x000eb00000000a00 */
[----:B------:R-:W1:Y:S08]  /*ca30*/  @P2 LDC R2, c[0x0][0x430] ;  /* 0x00010c00ff022b82 */ /* 0x000e700000000800 */
[----:B0-----:R-:W0:Y:S01]  /*ca40*/  @P1 LDC.64 R12, c[0x0][0x9b8] ;  /* 0x00026e00ff0c1b82 */ /* 0x001e220000000a00 */
[----:B-1----:R-:W-:-:S07]  /*ca50*/  @P2 IMAD.HI.U32 R3, R234, R3, RZ ;  /* 0x00000003ea032227 */ /* 0x002fce00078e00ff */
[----:B------:R-:W1:Y:S08]  /*ca60*/  @P0 LDC.64 R14, c[0x0][0x9b0] ;  /* 0x00026c00ff0e0b82 */ /* 0x000e700000000a00 */
[----:B------:R-:W1:Y:S01]  /*ca70*/  @P1 LDC.64 R20, c[0x0][0x9c0] ;  /* 0x00027000ff141b82 */ /* 0x000e620000000a00 */
[----:B------:R-:W-:-:S04]  /*ca80*/  @P2 SHF.R.U32.HI R7, RZ, R2, R3 ;  /* 0x00000002ff072219 */ /* 0x000fc80000011603 */
[----:B------:R-:W-:Y:S01]  /*ca90*/  @P0 SHF.R.S32.HI R9, RZ, 0x1f, R7 ;  /* 0x0000001fff090819 */ /* 0x000fe20000011407 */
[C---:B--2---:R-:W-:Y:S02]  /*caa0*/  @P0 IMAD R0, R4.reuse, R10, RZ ;  /* 0x0000000a04000224 */ /* 0x044fe400078e02ff */
[----:B0-----:R-:W-:Y:S02]  /*cab0*/  @P1 IMAD R4, R4, R12, RZ ;  /* 0x0000000c04041224 */ /* 0x001fe400078e02ff */
[C---:B---3--:R-:W-:Y:S02]  /*cac0*/  @P0 IMAD R11, R5.reuse, R11, R0 ;  /* 0x0000000b050b0224 */ /* 0x048fe400078e0200 */
[----:B------:R-:W-:-:S04]  /*cad0*/  @P0 IMAD.WIDE.U32 R2, R5, R10, RZ ;  /* 0x0000000a05020225 */ /* 0x000fc800078e00ff */
        /* <DEDUP_REMOVED lines=18> */
[----:B------:R-:W-:Y:S01]  /*cc00*/  IMAD.MOV.U32 R0, RZ, RZ, 0x3f800000 ;  /* 0x3f800000ff007424 */ /* 0x000fe200078e00ff */
[----:B------:R-:W-:Y:S01]  /*cc10*/  @P1 LEA.HI.X R9, R6, UR7, R3, 0x2, P4 ;  /* 0x0000000706091c11 */ /* 0x000fe2000a0f1403 */
[----:B------:R-:W0:Y:S02]  /*cc20*/  @P2 LDC R11, c[0x0][0x42c] ;  /* 0x00010b00ff0b2b82 */ /* 0x000e240000000800 */
[----:B------:R-:W2:Y:S04]  /*cc30*/  @P0 LDG.E R7, desc[UR60][R4.64] ;  /* 0x0000003c04070981 */ /* 0x000ea8000c1e1900 */
[----:B------:R1:W2:Y:S01]  /*cc40*/  @P1 LDG.E R0, desc[UR60][R8.64] ;  /* 0x0000003c08001981 */ /* 0x0002a2000c1e1900 */
[----:B----4-:R-:W-:Y:S01]  /*cc50*/  IADD3 R2, R24, 0x15f, -R25 ;  /* 0x0000015f18027810 */ /* 0x010fe20007ffe819 */
[----:B------:R-:W3:Y:S01]  /*cc60*/  @P2 LDC R6, c[0x0][0x430] ;  /* 0x00010c00ff062b82 */ /* 0x000ee20000000800 */
[----:B------:R-:W-:-:S02]  /*cc70*/  PLOP3.LUT P0, PT, PT, PT, PT, 0x80, 0x0 ;  /* 0x000000000000781c */ /* 0x000fc40003f0f070 */
[----:B------:R-:W-:Y:S01]  /*cc80*/  CS2R R88, SRZ ;  /* 0x0000000000587805 */ /* 0x000fe2000001ff00 */
[----:B------:R-:W-:Y:S01]  /*cc90*/  IMAD.MOV.U32 R87, RZ, RZ, RZ ;  /* 0x000000ffff577224 */ /* 0x000fe200078e00ff */
[----:B------:R-:W-:Y:S01]  /*cca0*/  CS2R R12, SRZ ;  /* 0x00000000000c7805 */ /* 0x000fe2000001ff00 */
[----:B------:R-:W-:Y:S01]  /*ccb0*/  IMAD R3, R233, 0x80, R2 ;  /* 0x00000080e9037824 */ /* 0x000fe200078e0202 */
[----:B------:R-:W-:Y:S01]  /*ccc0*/  CS2R R14, SRZ ;  /* 0x00000000000e7805 */ /* 0x000fe2000001ff00 */
[----:B------:R-:W-:Y:S01]  /*ccd0*/  IMAD.MOV.U32 R2, RZ, RZ, RZ ;  /* 0x000000ffff027224 */ /* 0x000fe200078e00ff */
[----:B-1----:R-:W-:Y:S01]  /*cce0*/  CS2R R8, SRZ ;  /* 0x0000000000087805 */ /* 0x002fe2000001ff00 */
[----:B------:R-:W-:Y:S01]  /*ccf0*/  IMAD.MOV.U32 R4, RZ, RZ, R234 ;  /* 0x000000ffff047224 */ /* 0x000fe200078e00ea */
[----:B------:R-:W-:Y:S01]  /*cd00*/  CS2R R20, SRZ ;  /* 0x0000000000147805 */ /* 0x000fe2000001ff00 */
[----:B------:R-:W-:Y:S01]  /*cd10*/  IMAD.HI R2, R3, -0x6db6db6d, R2 ;  /* 0x9249249303027827 */ /* 0x000fe200078e0202 */
[----:B------:R-:W-:-:S02]  /*cd20*/  CS2R R24, SRZ ;  /* 0x0000000000187805 */ /* 0x000fc4000001ff00 */
[----:B------:R-:W-:Y:S02]  /*cd30*/  CS2R R26, SRZ ;  /* 0x00000000001a7805 */ /* 0x000fe4000001ff00 */
[----:B------:R-:W-:Y:S02]  /*cd40*/  CS2R R28, SRZ ;  /* 0x00000000001c7805 */ /* 0x000fe4000001ff00 */
[----:B------:R-:W-:Y:S02]  /*cd50*/  CS2R R30, SRZ ;  /* 0x00000000001e7805 */ /* 0x000fe4000001ff00 */
[----:B------:R-:W-:Y:S01]  /*cd60*/  SHF.R.U32.HI R3, RZ, 0x1f, R2 ;  /* 0x0000001fff037819 */ /* 0x000fe20000011602 */
[----:B0-----:R-:W-:Y:S01]  /*cd70*/  @P2 IMAD.HI.U32 R11, R234, R11, RZ ;  /* 0x0000000bea0b2227 */ /* 0x001fe200078e00ff */
[----:B------:R-:W-:Y:S02]  /*cd80*/  CS2R R32, SRZ ;  /* 0x0000000000207805 */ /* 0x000fe4000001ff00 */
[----:B------:R-:W-:-:S02]  /*cd90*/  CS2R R34, SRZ ;  /* 0x0000000000227805 */ /* 0x000fc4000001ff00 */
[----:B------:R-:W-:Y:S02]  /*cda0*/  LEA.HI.SX32 R2, R2, R3, 0x19 ;  /* 0x0000000302027211 */ /* 0x000fe400078fcaff */
[----:B------:R-:W-:Y:S02]  /*cdb0*/  CS2R R36, SRZ ;  /* 0x0000000000247805 */ /* 0x000fe4000001ff00 */
[----:B------:R-:W-:Y:S02]  /*cdc0*/  CS2R R38, SRZ ;  /* 0x0000000000267805 */ /* 0x000fe4000001ff00 */
[----:B------:R-:W-:Y:S02]  /*cdd0*/  CS2R R40, SRZ ;  /* 0x0000000000287805 */ /* 0x000fe4000001ff00 */
[----:B------:R-:W-:Y:S02]  /*cde0*/  VIMNMX R137, R137, R2, PT ;  /* 0x0000000289897248 */ /* 0x000fe40003fe0100 */
[----:B------:R-:W-:-:S02]  /*cdf0*/  CS2R R42, SRZ ;  /* 0x00000000002a7805 */ /* 0x000fc4000001ff00 */
[----:B---3--:R-:W-:Y:S02]  /*ce00*/  @P2 SHF.R.U32.HI R4, RZ, R6, R11 ;  /* 0x00000006ff042219 */ /* 0x008fe4000001160b */
[----:B------:R-:W-:Y:S02]  /*ce10*/  CS2R R10, SRZ ;  /* 0x00000000000a7805 */ /* 0x000fe4000001ff00 */
[----:B------:R-:W-:Y:S02]  /*ce20*/  ISETP.GE.AND P1, PT, R137, 0x1, PT ;  /* 0x000000018900780c */ /* 0x000fe40003f26270 */
        /* <DEDUP_REMOVED lines=12> */
[----:B0-----:R-:W-:Y:S02]  /*cef0*/  CS2R R4, SRZ ;  /* 0x0000000000047805 */ /* 0x001fe4000001ff00 */
[----:B------:R-:W-:Y:S01]  /*cf00*/  CS2R R98, SRZ ;  /* 0x0000000000627805 */ /* 0x000fe2000001ff00 */
[----:B------:R-:W-:Y:S01]  /*cf10*/  IMAD.MOV.U32 R68, RZ, RZ, RZ ;  /* 0x000000ffff447224 */ /* 0x000fe200078e00ff */
[----:B------:R-:W-:Y:S01]  /*cf20*/  CS2R R100, SRZ ;  /* 0x0000000000647805 */ /* 0x000fe2000001ff00 */
[----:B------:R-:W-:Y:S02]  /*cf30*/  IMAD.MOV.U32 R72, RZ, RZ, RZ ;  /* 0x000000ffff487224 */ /* 0x000fe400078e00ff */
[----:B------:R-:W-:-:S02]  /*cf40*/  IMAD.MOV.U32 R103, RZ, RZ, RZ ;  /* 0x000000ffff677224 */ /* 0x000fc400078e00ff */
[----:B--2---:R-:W-:Y:S01]  /*cf50*/  FMUL.FTZ R0, R7, R0 ;  /* 0x0000000007007220 */ /* 0x004fe20000410000 */
[----:B------:R-:W-:-:S03]  /*cf60*/  CS2R R6, SRZ ;  /* 0x0000000000067805 */ /* 0x000fc6000001ff00 */
        /* <DEDUP_REMOVED lines=11> */
.L_x_7821:
[----:B------:R-:W1:Y:S01]  /*d020*/  LDL R3, [R1+0x4c] ;  /* 0x00004c0001037983 */ /* 0x000e620000100800 */
[----:B------:R-:W-:Y:S01]  /*d030*/  VIADD R25, R16, 0x1c400 ;  /* 0x0001c40010197836 */ /* 0x000fe20000000000 */
[----:B------:R-:W-:Y:S04]  /*d040*/  BSSY B6, `(.L_x_7596) ;  /* 0x0000019000067945 */ /* 0x000fe80003800000 */
        /* <DEDUP_REMOVED lines=24> */
.L_x_7597:
[----:B------:R-:W-:Y:S05]  /*d1d0*/  BSYNC B6 ;  /* 0x0000000000067941 */ /* 0x000fea0003800000 */
.L_x_7596:
        /* <DEDUP_REMOVED lines=15> */
.L_x_7601:
[----:B--2---:R2:W3:Y:S02]  /*d2d0*/  SYNCS.PHASECHK.TRANS64.TRYWAIT P0, [R16+URZ+0x2e800], R3 ;  /* 0x02e80003100075a7 */ /* 0x0044e4000800017f */
[----:B---3--:R-:W-:Y:S05]  /*d2e0*/  @!P0 NANOSLEEP.SYNCS 0x989680 ;  /* 0x009896800000895d */ /* 0x008fea0003900000 */
[----:B------:R-:W3:Y:S02]  /*d2f0*/  @!P0 SYNCS.PHASECHK.TRANS64 P0, [R16+URZ+0x2e800], R3 ;  /* 0x02e80003100085a7 */ /* 0x000ee4000800007f */
[----:B---3--:R-:W-:Y:S05]  /*d300*/  @!P0 BRA `(.L_x_7601) ;  /* 0xfffffffc00f08947 */ /* 0x008fea000383ffff */
.L_x_7600:
[----:B------:R-:W-:Y:S05]  /*d310*/  BSYNC B0 ;  /* 0x0000000000007941 */ /* 0x000fea0003800000 */
.L_x_7599:
[----:B------:R-:W-:Y:S05]  /*d320*/  BRA `(.L_x_7602) ;  /* 0x0000005000a47947 */ /* 0x000fea0003800000 */
.L_x_7598:
[----:B------:R-:W1:Y:S01]  /*d330*/  LDC.64 R12, c[0x0][0x3d8] ;  /* 0x0000f600ff0c7b82 */ /* 0x000e620000000a00 */
[----:B-----5:R-:W-:Y:S01]  /*d340*/  SHF.R.S32.HI R3, RZ, 0x1f, R121 ;  /* 0x0000001fff037819 */ /* 0x020fe20000011479 */
[----:B------:R-:W-:Y:S01]  /*d350*/  IMAD.MOV.U32 R6, RZ, RZ, R18 ;  /* 0x000000ffff067224 */ /* 0x000fe200078e0012 */
[--C-:B------:R-:W-:Y:S01]  /*d360*/  SHF.R.S32.HI R5, RZ, 0x1f, R22.reuse ;  /* 0x0000001fff057819 */ /* 0x100fe20000011416 */
[----:B------:R-:W-:Y:S01]  /*d370*/  IMAD.MOV.U32 R7, RZ, RZ, R19 ;  /* 0x000000ffff077224 */ /* 0x000fe200078e0013 */
[----:B------:R-:W-:Y:S01]  /*d380*/  LOP3.LUT P0, RZ, R25, 0x3ff, RZ, 0xc0, !PT ;  /* 0x000003ff19ff7812 */ /* 0x000fe2000780c0ff */
[----:B------:R-:W-:Y:S01]  /*d390*/  IMAD.MOV.U32 R4, RZ, RZ, R22 ;  /* 0x000000ffff047224 */ /* 0x000fe200078e0016 */
[----:B------:R-:W-:Y:S01]  /*d3a0*/  SHF.R.S32.HI R24, RZ, 0x1f, R228 ;  /* 0x0000001fff187819 */ /* 0x000fe200000114e4 */
[----:B0-----:R-:W0:Y:S01]  /*d3b0*/  LDC.64 R14, c[0x0][0x3e8] ;  /* 0x0000fa00ff0e7b82 */ /* 0x001e220000000a00 */
[----:B------:R-:W-:Y:S01]  /*d3c0*/  BSSY B6, `(.L_x_7603) ;  /* 0x000002e000067945 */ /* 0x000fe20003800000 */
[-C--:B-1----:R-:W-:Y:S01]  /*d3d0*/  IMAD R0, R3, R12.reuse, RZ ;  /* 0x0000000c03007224 */ /* 0x082fe200078e02ff */
[----:B------:R-:W-:Y:S01]  /*d3e0*/  SHF.L.U64.HI R50, R12, 0x6, R13 ;  /* 0x000000060c327819 */ /* 0x000fe2000001020d */
[----:B------:R-:W-:-:S04]  /*d3f0*/  IMAD.WIDE.U32 R8, R228, R12, R6 ;  /* 0x0000000ce4087225 */ /* 0x000fc800078e0006 */
[----:B------:R-:W-:Y:S02]  /*d400*/  IMAD R21, R24, R12, RZ ;  /* 0x0000000c18157224 */ /* 0x000fe400078e02ff */
[-C--:B0-----:R-:W-:Y:S01]  /*d410*/  IMAD R20, R3, R14.reuse, RZ ;  /* 0x0000000e03147224 */ /* 0x081fe200078e02ff */
[----:B------:R-:W-:Y:S01]  /*d420*/  SHF.L.U64.HI R54, R14, 0x6, R15 ;  /* 0x000000060e367819 */ /* 0x000fe2000001020f */
[----:B------:R-:W-:-:S04]  /*d430*/  IMAD.WIDE.U32 R10, R228, R14, R6 ;  /* 0x0000000ee40a7225 */ /* 0x000fc800078e0006 */
[----:B------:R-:W-:-:S04]  /*d440*/  IMAD.WIDE.U32 R6, R228, R12, R4 ;  /* 0x0000000ce4067225 */ /* 0x000fc800078e0004 */
[----:B------:R-:W-:-:S04]  /*d450*/  IMAD.WIDE.U32 R40, R121, R12, RZ ;  /* 0x0000000c79287225 */ /* 0x000fc800078e00ff */
[----:B------:R-:W-:Y:S01]  /*d460*/  IMAD R3, R24, R14, RZ ;  /* 0x0000000e18037224 */ /* 0x000fe200078e02ff */
[-C--:B------:R-:W-:Y:S01]  /*d470*/  IADD3 R24, P3, R8, R40.reuse, RZ ;  /* 0x0000002808187210 */ /* 0x080fe20007f7e0ff */
[C---:B------:R-:W-:Y:S01]  /*d480*/  IMAD R47, R121.reuse, R13, R0 ;  /* 0x0000000d792f7224 */ /* 0x040fe200078e0200 */
[----:B------:R-:W-:Y:S01]  /*d490*/  IADD3 R42, P1, R6, R40, RZ ;  /* 0x00000028062a7210 */ /* 0x000fe20007f3e0ff */
[C---:B------:R-:W-:Y:S02]  /*d4a0*/  IMAD R49, R121.reuse, R15, R20 ;  /* 0x0000000f79317224 */ /* 0x040fe400078e0214 */
[----:B------:R-:W-:-:S04]  /*d4b0*/  IMAD.WIDE.U32 R38, R121, R14, RZ ;  /* 0x0000000e79267225 */ /* 0x000fc800078e00ff */
[----:B------:R-:W-:Y:S01]  /*d4c0*/  IMAD.WIDE.U32 R4, R228, R14, R4 ;  /* 0x0000000ee4047225 */ /* 0x000fe200078e0004 */
[----:B------:R-:W-:-:S03]  /*d4d0*/  IADD3 R26, P4, R10, R38, RZ ;  /* 0x000000260a1a7210 */ /* 0x000fc60007f9e0ff */
[----:B------:R-:W-:Y:S01]  /*d4e0*/  IMAD R21, R228, R13, R21 ;  /* 0x0000000de4157224 */ /* 0x000fe200078e0215 */
[----:B------:R-:W-:Y:S01]  /*d4f0*/  IADD3 R44, P2, R4, R38, RZ ;  /* 0x00000026042c7210 */ /* 0x000fe20007f5e0ff */
[----:B------:R-:W-:Y:S02]  /*d500*/  IMAD R3, R228, R15, R3 ;  /* 0x0000000fe4037224 */ /* 0x000fe400078e0203 */
[----:B------:R-:W-:Y:S02]  /*d510*/  IMAD.IADD R47, R47, 0x1, R41 ;  /* 0x000000012f2f7824 */ /* 0x000fe400078e0229 */
[----:B------:R-:W-:Y:S02]  /*d520*/  IMAD.IADD R49, R49, 0x1, R39 ;  /* 0x0000000131317824 */ /* 0x000fe400078e0227 */
[----:B------:R-:W-:Y:S01]  /*d530*/  IMAD.SHL.U32 R52, R12, 0x40, RZ ;  /* 0x000000400c347824 */ /* 0x000fe200078e00ff */
[C---:B------:R-:W-:Y:S01]  /*d540*/  IADD3.X R43, R47.reuse, R7, R21, P1, !PT ;  /* 0x000000072f2b7210 */ /* 0x040fe20000ffe415 */
[----:B------:R-:W-:Y:S01]  /*d550*/  IMAD.SHL.U32 R56, R14, 0x40, RZ ;  /* 0x000000400e387824 */ /* 0x000fe200078e00ff */
[----:B------:R-:W-:-:S02]  /*d560*/  IADD3.X R25, R47, R21, R9, P3, !PT ;  /* 0x000000152f197210 */ /* 0x000fc40001ffe409 */
        /* <DEDUP_REMOVED lines=19> */
.L_x_7604:
[----:B------:R-:W-:Y:S05]  /*d6a0*/  BSYNC B6 ;  /* 0x0000000000067941 */ /* 0x000fea0003800000 */
.L_x_7603:
[----:B------:R-:W2:Y:S01]  /*d6b0*/  LDL R20, [R1+0x58] ;  /* 0x0000580001147983 */ /* 0x000ea20000100800 */
        /* <DEDUP_REMOVED lines=14> */
[----:B------:R-:W-:Y:S02]  /*d7a0*/  IMAD.IADD R3, R7, 0x1, R9 ;  /* 0x0000000107037824 */ /* 0x000fe400078e0209 */
[----:B------:R-:W-:Y:S01]  /*d7b0*/  IMAD.SHL.U32 R53, R6, 0x80, RZ ;  /* 0x0000008006357824 */ /* 0x000fe200078e00ff */
[----:B------:R-:W-:Y:S02]  /*d7c0*/  SHF.L.U64.HI R46, R4, 0x7, R5 ;  /* 0x00000007042e7819 */ /* 0x000fe40000010205 */
[----:B------:R-:W-:Y:S01]  /*d7d0*/  SHF.L.U64.HI R48, R6, 0x7, R3 ;  /* 0x0000000706307819 */ /* 0x000fe20000010203 */
[----:B--2---:R-:W-:-:S05]  /*d7e0*/  IMAD R0, R233, -0x80, R20 ;  /* 0xffffff80e9007824 */ /* 0x004fca00078e0214 */
[----:B------:R-:W-:Y:S01]  /*d7f0*/  VIMNMX R55, R0, 0x80, PT ;  /* 0x0000008000377848 */ /* 0x000fe20003fe0100 */
[----:B------:R-:W-:Y:S06]  /*d800*/  @!P0 BRA `(.L_x_7606) ;  /* 0x0000002400d08947 */ /* 0x000fec0003800000 */
[----:B------:R-:W0:Y:S01]  /*d810*/  LDC R0, c[0x0][0x428] ;  /* 0x00010a00ff007b82 */ /* 0x000e220000000800 */
[----:B------:R-:W1:Y:S01]  /*d820*/  S2R R20, SR_TID.X ;  /* 0x0000000000147919 */ /* 0x000e620000002100 */
[----:B------:R-:W-:Y:S01]  /*d830*/  ISETP.GE.AND P0, PT, R228, R55, PT ;  /* 0x00000037e400720c */ /* 0x000fe20003f06270 */
[----:B------:R-:W-:Y:S01]  /*d840*/  BSSY B1, `(.L_x_7607) ;  /* 0x000002e000017945 */ /* 0x000fe20003800000 */
[----:B------:R-:W-:Y:S01]  /*d850*/  IMAD.MOV.U32 R5, RZ, RZ, R47 ;  /* 0x000000ffff057224 */ /* 0x000fe200078e002f */
[----:B------:R-:W-:Y:S01]  /*d860*/  CS2R R28, SRZ ;  /* 0x00000000001c7805 */ /* 0x000fe2000001ff00 */
[----:B------:R-:W-:Y:S01]  /*d870*/  IMAD.MOV.U32 R6, RZ, RZ, R38 ;  /* 0x000000ffff067224 */ /* 0x000fe200078e0026 */
[----:B------:R-:W-:Y:S01]  /*d880*/  CS2R R34, SRZ ;  /* 0x0000000000227805 */ /* 0x000fe2000001ff00 */
[----:B------:R-:W-:Y:S01]  /*d890*/  IMAD.MOV.U32 R7, RZ, RZ, R49 ;  /* 0x000000ffff077224 */ /* 0x000fe200078e0031 */
[----:B------:R-:W-:Y:S02]  /*d8a0*/  CS2R R30, SRZ ;  /* 0x00000000001e7805 */ /* 0x000fe4000001ff00 */
[----:B------:R-:W-:-:S02]  /*d8b0*/  CS2R R24, SRZ ;  /* 0x0000000000187805 */ /* 0x000fc4000001ff00 */
[----:B------:R-:W-:Y:S02]  /*d8c0*/  CS2R R26, SRZ ;  /* 0x00000000001a7805 */ /* 0x000fe4000001ff00 */
[----:B------:R-:W-:Y:S02]  /*d8d0*/  CS2R R32, SRZ ;  /* 0x0000000000207805 */ /* 0x000fe4000001ff00 */
[----:B0-----:R-:W-:Y:S01]  /*d8e0*/  ISETP.NE.AND P2, PT, R0, 0x1, PT ;  /* 0x000000010000780c */ /* 0x001fe20003f45270 */
[----:B------:R-:W-:Y:S02]  /*d8f0*/  IMAD R0, R233, 0x80, R228 ;  /* 0x00000080e9007824 */ /* 0x000fe400078e02e4 */
[----:B-1----:R-:W-:-:S10]  /*d900*/  VIADD R20, R20, 0xffffff80 ;  /* 0xffffff8014147836 */ /* 0x002fd40000000000 */
[----:B------:R-:W0:Y:S01]  /*d910*/  @P2 LDC R4, c[0x0][0x42c] ;  /* 0x00010b00ff042b82 */ /* 0x000e220000000800 */
[----:B------:R-:W-:-:S04]  /*d920*/  SHF.R.S32.HI R21, RZ, 0x1f, R20 ;  /* 0x0000001fff157819 */ /* 0x000fc80000011414 */
[----:B------:R-:W-:-:S03]  /*d930*/  LEA.HI R21, R21, R20, RZ, 0x2 ;  /* 0x0000001415157211 */ /* 0x000fc600078f10ff */
[----:B------:R-:W1:Y:S01]  /*d940*/  @P2 LDC R9, c[0x0][0x430] ;  /* 0x00010c00ff092b82 */ /* 0x000e620000000800 */
[----:B------:R-:W-:-:S05]  /*d950*/  LOP3.LUT R21, R21, 0xfffffffc, RZ, 0xc0, !PT ;  /* 0xfffffffc15157812 */ /* 0x000fca00078ec0ff */
[----:B------:R-:W-:Y:S02]  /*d960*/  IMAD.IADD R21, R20, 0x1, -R21 ;  /* 0x0000000114157824 */ /* 0x000fe400078e0a15 */
[----:B------:R-:W-:Y:S02]  /*d970*/  VIADD R20, R228, 0x40 ;  /* 0x00000040e4147836 */ /* 0x000fe40000000000 */
[----:B------:R-:W-:-:S03]  /*d980*/  IMAD R3, R21, 0x40, R0 ;  /* 0x0000004015037824 */ /* 0x000fc600078e0200 */
[----:B------:R-:W-:Y:S02]  /*d990*/  ISETP.GE.AND P1, PT, R20, R55, PT ;  /* 0x000000371400720c */ /* 0x000fe40003f26270 */
[----:B------:R-:W-:Y:S01]  /*d9a0*/  CS2R R20, SRZ ;  /* 0x0000000000147805 */ /* 0x000fe2000001ff00 */
[----:B0-----:R-:W-:-:S04]  /*d9b0*/  @P2 IMAD.HI.U32 R0, R3, R4, RZ ;  /* 0x0000000403002227 */ /* 0x001fc800078e00ff */
[----:B------:R-:W-:Y:S01]  /*d9c0*/  IMAD.MOV.U32 R4, RZ, RZ, R40 ;  /* 0x000000ffff047224 */ /* 0x000fe200078e0028 */
        /* <DEDUP_REMOVED lines=21> */
.L_x_7608:
[----:B------:R-:W-:Y:S05]  /*db20*/  BSYNC B1 ;  /* 0x0000000000017941 */ /* 0x000fea0003800000 */
.L_x_7607:
        /* <DEDUP_REMOVED lines=14> */
[----:B------:R-:W-:Y:S02]  /*dc10*/  IADD3 R14, P2, R14, UR6, RZ ;  /* 0x000000060e0e7c10 */ /* 0x000fe4000ff5e0ff */
        /* <DEDUP_REMOVED lines=8> */
.L_x_7610:
[----:B------:R-:W-:Y:S05]  /*dca0*/  BSYNC B1 ;  /* 0x0000000000017941 */ /* 0x000fea0003800000 */
.L_x_7609:
        /* <DEDUP_REMOVED lines=14> */
.L_x_7824:
[----:B------:R-:W-:-:S03]  /*dd90*/  UMOV UR4, 0xffffffff ;  /* 0xffffffff00047882 */ /* 0x000fc60000000000 */
[----:B------:R-:W-:Y:S05]  /*dda0*/  BRA.DIV UR4, `(.L_x_7612) ;  /* 0x000001be04cc7947 */ /* 0x000fea000b800000 */
.L_x_7827:
[----:B------:R-:W-:-:S03]  /*ddb0*/  UMOV UR4, 0xffffffff ;  /* 0xffffffff00047882 */ /* 0x000fc60000000000 */
[----:B------:R-:W-:Y:S05]  /*ddc0*/  BRA.DIV UR4, `(.L_x_7613) ;  /* 0x000001be04ec7947 */ /* 0x000fea000b800000 */
.L_x_7830:
[----:B------:R-:W-:-:S03]  /*ddd0*/  UMOV UR4, 0xffffffff ;  /* 0xffffffff00047882 */ /* 0x000fc60000000000 */
[----:B------:R-:W-:Y:S05]  /*dde0*/  BRA.DIV UR4, `(.L_x_7614) ;  /* 0x000001c2040c7947 */ /* 0x000fea000b800000 */
.L_x_7833:
[----:B------:R-:W-:-:S03]  /*ddf0*/  UMOV UR4, 0xffffffff ;  /* 0xffffffff00047882 */ /* 0x000fc60000000000 */
[----:B------:R-:W-:Y:S05]  /*de00*/  BRA.DIV UR4, `(.L_x_7615) ;  /* 0x000001c2042c7947 */ /* 0x000fea000b800000 */
.L_x_7836:
[----:B------:R-:W-:-:S03]  /*de10*/  UMOV UR4, 0xffffffff ;  /* 0xffffffff00047882 */ /* 0x000fc60000000000 */
[----:B------:R-:W-:Y:S05]  /*de20*/  BRA.DIV UR4, `(.L_x_7616) ;  /* 0x000001c2044c7947 */ /* 0x000fea000b800000 */
.L_x_7839:
[----:B------:R-:W-:-:S03]  /*de30*/  UMOV UR4, 0xffffffff ;  /* 0xffffffff00047882 */ /* 0x000fc60000000000 */
[----:B------:R-:W-:Y:S05]  /*de40*/  BRA.DIV UR4, `(.L_x_7617) ;  /* 0x000001c2046c7947 */ /* 0x000fea000b800000 */
.L_x_7842:
[----:B------:R-:W-:-:S03]  /*de50*/  UMOV UR4, 0xffffffff ;  /* 0xffffffff00047882 */ /* 0x000fc60000000000 */
[----:B------:R-:W-:Y:S05]  /*de60*/  BRA.DIV UR4, `(.L_x_7618) ;  /* 0x000001c2048c7947 */ /* 0x000fea000b800000 */
.L_x_7845:
[----:B------:R-:W2:Y:S01]  /*de70*/  LDL R0, [R1+0xa0] ;  /* 0x0000a00001007983 */ /* 0x000ea20000100800 */
[----:B------:R-:W-:Y:S01]  /*de80*/  BSSY B1, `(.L_x_7619) ;  /* 0x0000018000017945 */ /* 0x000fe20003800000 */
[----:B------:R-:W-:Y:S02]  /*de90*/  LOP3.LUT P3, RZ, R229, 0x4, RZ, 0xc0, !PT ;  /* 0x00000004e5ff7812 */ /* 0x000fe4000786c0ff */
[----:B--2---:R-:W-:Y:S02]  /*dea0*/  R2UR UR5, R0 ;  /* 0x00000000000572ca */ /* 0x004fe400000e0000 */
[----:B------:R-:W2:Y:S11]  /*deb0*/  S2R R0, SR_TID.X ;  /* 0x0000000000007919 */ /* 0x000eb60000002100 */
[----:B------:R-:W-:-:S04]  /*dec0*/  ULEA.HI UR4, UR5, UR5, URZ, 0x1 ;  /* 0x0000000505047291 */ /* 0x000fc8000f8f083f */
[----:B------:R-:W-:-:S04]  /*ded0*/  ULOP3.LUT UR4, UR4, 0xfffffffe, URZ, 0xc0, !UPT ;  /* 0xfffffffe04047892 */ /* 0x000fc8000f8ec03f */
[----:B------:R-:W-:-:S06]  /*dee0*/  UIADD3 UR4, UR5, -UR4, URZ ;  /* 0x8000000405047290 */ /* 0x000fcc000fffe03f */
[----:B------:R-:W-:-:S05]  /*def0*/  IMAD.U32 R5, RZ, RZ, UR4 ;  /* 0x00000004ff057e24 */ /* 0x000fca000f8e00ff */
[----:B------:R-:W-:Y:S01]  /*df00*/  SHF.L.U32 R5, R5, 0x1f, RZ ;  /* 0x0000001f05057819 */ /* 0x000fe200000006ff */
[----:B--2---:R-:W-:-:S03]  /*df10*/  VIADD R6, R0, 0xffffff80 ;  /* 0xffffff8000067836 */ /* 0x004fc60000000000 */
[----:B------:R-:W2:Y:S01]  /*df20*/  SYNCS.PHASECHK.TRANS64.TRYWAIT P2, [R16+URZ+0x2e800], R5 ;  /* 0x02e80005100075a7 */ /* 0x000ea2000804017f */
[----:B------:R-:W-:Y:S01]  /*df30*/  IMAD.SHL.U32 R0, R229, 0x80, RZ ;  /* 0x00000080e5007824 */ /* 0x000fe200078e00ff */
[----:B------:R-:W-:-:S04]  /*df40*/  SHF.R.S32.HI R4, RZ, 0x1f, R6 ;  /* 0x0000001fff047819 */ /* 0x000fc80000011406 */
[----:B------:R-:W-:Y:S02]  /*df50*/  LOP3.LUT R3, R0, 0x380, RZ, 0xc0, !PT ;  /* 0x0000038000037812 */ /* 0x000fe400078ec0ff */
[----:B------:R-:W-:Y:S02]  /*df60*/  LEA.HI R4, R4, R6, RZ, 0x5 ;  /* 0x0000000604047211 */ /* 0x000fe400078f28ff */
[----:B------:R-:W-:Y:S02]  /*df70*/  LOP3.LUT R0, R3, 0x30, R18, 0xf8, !PT ;  /* 0x0000003003007812 */ /* 0x000fe400078ef812 */
[----:B------:R-:W-:Y:S01]  /*df80*/  SHF.R.U32.HI R3, RZ, 0x3, R3 ;  /* 0x00000003ff037819 */ /* 0x000fe20000011603 */
[----:B------:R-:W-:-:S03]  /*df90*/  IMAD.SHL.U32 R4, R4, 0x20, RZ ;  /* 0x0000002004047824 */ /* 0x000fc600078e00ff */
[----:B------:R-:W-:Y:S02]  /*dfa0*/  LOP3.LUT R3, R0, R3, RZ, 0x3c, !PT ;  /* 0x0000000300037212 */ /* 0x000fe400078e3cff */
[----:B------:R-:W-:-:S04]  /*dfb0*/  LOP3.LUT R4, R4, 0xfffffc00, RZ, 0xc0, !PT ;  /* 0xfffffc0004047812 */ /* 0x000fc800078ec0ff */
[----:B------:R-:W-:-:S05]  /*dfc0*/  IADD3 R3, R16, R3, R4 ;  /* 0x0000000310037210 */ /* 0x000fca0007ffe004 */
[C---:B------:R-:W-:Y:S02]  /*dfd0*/  VIADD R4, R3.reuse, 0x1c400 ;  /* 0x0001c40003047836 */ /* 0x040fe40000000000 */
[----:B------:R-:W-:Y:S01]  /*dfe0*/  VIADD R0, R3, 0x1c440 ;  /* 0x0001c44003007836 */ /* 0x000fe20000000000 */
[----:B--2---:R-:W-:Y:S06]  /*dff0*/  @!P2 BRA `(.L_x_7620) ;  /* 0x000001c00050a947 */ /* 0x004fec0003800000 */
.L_x_7846:
[----:B------:R-:W-:Y:S05]  /*e000*/  BSYNC B1 ;  /* 0x0000000000017941 */ /* 0x000fea0003800000 */
.L_x_7619:
[----:B------:R-:W-:Y:S01]  /*e010*/  BSSY B1, `(.L_x_7621) ;  /* 0x00000fa000017945 */ /* 0x000fe20003800000 */
[----:B------:R-:W-:-:S03]  /*e020*/  @P3 VIADD R0, R4, 0xffffffc0 ;  /* 0xffffffc004003836 */ /* 0x000fc60000000000 */
[----:B------:R-:W-:Y:S05]  /*e030*/  @P0 BRA `(.L_x_7622) ;  /* 0x0000000c00dc0947 */ /* 0x000fea0003800000 */
[----:B--2---:R-:W2:Y:S01]  /*e040*/  LDC R5, c[0x0][0x3d4] ;  /* 0x0000f500ff057b82 */ /* 0x004ea20000000800 */
[----:B------:R-:W-:Y:S01]  /*e050*/  BSSY B2, `(.L_x_7623) ;  /* 0x000007a000027945 */ /* 0x000fe20003800000 */
[-C--:B--2---:R-:W-:Y:S02]  /*e060*/  ISETP.GE.AND P0, PT, R22, R5.reuse, PT ;  /* 0x000000051600720c */ /* 0x084fe40003f06270 */
[----:B------:R-:W-:-:S11]  /*e070*/  ISETP.GE.AND P2, PT, R230, R5, PT ;  /* 0x00000005e600720c */ /* 0x000fd60003f46270 */
        /* <DEDUP_REMOVED lines=119> */
.L_x_7624:
[----:B------:R-:W-:Y:S05]  /*e7f0*/  BSYNC B2 ;  /* 0x0000000000027941 */ /* 0x000fea0003800000 */
.L_x_7623:
[----:B------:R-:W-:Y:S05]  /*e800*/  @P2 BRA `(.L_x_7622) ;  /* 0x0000000400e82947 */ /* 0x000fea0003800000 */
[----:B--2---:R-:W2:Y:S01]  /*e810*/  LDS.128 R4, [R0] ;  /* 0x0000000000047984 */ /* 0x004ea20000000c00 */
        /* <DEDUP_REMOVED lines=121> */
.L_x_7622:
[----:B------:R-:W-:Y:S05]  /*efb0*/  BSYNC B1 ;  /* 0x0000000000017941 */ /* 0x000fea0003800000 */
.L_x_7621:
[----:B------:R-:W-:Y:S05]  /*efc0*/  @P1 BRA `(.L_x_7625) ;  /* 0x0000003400581947 */ /* 0x000fea0003800000 */
[----:B--23--:R-:W2:Y:S01]  /*efd0*/  LDC R5, c[0x0][0x3d4] ;  /* 0x0000f500ff057b82 */ /* 0x00cea20000000800 */
[----:B------:R-:W-:Y:S01]  /*efe0*/  BSSY B1, `(.L_x_7626) ;  /* 0x000007e000017945 */ /* 0x000fe20003800000 */
[-C--:B--2---:R-:W-:Y:S02]  /*eff0*/  ISETP.GE.AND P0, PT, R22, R5.reuse, PT ;  /* 0x000000051600720c */ /* 0x084fe40003f06270 */
[----:B------:R-:W-:-:S11]  /*f000*/  ISETP.GE.AND P1, PT, R230, R5, PT ;  /* 0x00000005e600720c */ /* 0x000fd60003f26270 */
[----:B------:R-:W-:Y:S05]  /*f010*/  @P0 BRA `(.L_x_7627) ;  /* 0x0000000400e80947 */ /* 0x000fea0003800000 */
[----:B------:R-:W2:Y:S01]  /*f020*/  LDS.128 R4, [R3+0x1e400] ;  /* 0x01e4000003047984 */ /* 0x000ea20000000c00 */
        /* <DEDUP_REMOVED lines=121> */
.L_x_7627:
[----:B------:R-:W-:Y:S05]  /*f7c0*/  BSYNC B1 ;  /* 0x0000000000017941 */ /* 0x000fea0003800000 */
.L_x_7626:
[----:B------:R-:W-:Y:S05]  /*f7d0*/  @P1 BRA `(.L_x_7625) ;  /* 0x0000002c00541947 */ /* 0x000fea0003800000 */
[----:B--2---:R-:W2:Y:S01]  /*f7e0*/  LDS.128 R4, [R0+0x2000] ;  /* 0x0020000000047984 */ /* 0x004ea20000000c00 */
        /* <DEDUP_REMOVED lines=118> */
.L_x_7606:
[----:B------:R-:W0:Y:S01]  /*ff50*/  LDC R21, c[0x0][0x3d4] ;  /* 0x0000f500ff157b82 */ /* 0x000e220000000800 */
[C---:B------:R-:W-:Y:S01]  /*ff60*/  VIADD R57, R228.reuse, 0x40 ;  /* 0x00000040e4397836 */ /* 0x040fe20000000000 */
[-C--:B------:R-:W-:Y:S01]  /*ff70*/  ISETP.GE.AND P1, PT, R228, R55.reuse, PT ;  /* 0x00000037e400720c */ /* 0x080fe20003f26270 */
[----:B------:R-:W-:Y:S01]  /*ff80*/  ULDC.64 UR4, c[0x0][0x3c8] ;  /* 0x0000f20000047ab9 */ /* 0x000fe20000000a00 */
[----:B------:R-:W-:Y:S01]  /*ff90*/  ULDC.64 UR6, c[0x0][0x3e0] ;  /* 0x0000f80000067ab9 */ /* 0x000fe20000000a00 */
[----:B------:R-:W-:Y:S02]  /*ffa0*/  CS2R R4, SRZ ;  /* 0x0000000000047805 */ /* 0x000fe4000001ff00 */
[----:B------:R-:W-:Y:S02]  /*ffb0*/  ISETP.GE.AND P0, PT, R57, R55, PT ;  /* 0x000000373900720c */ /* 0x000fe40003f06270 */
[----:B------:R-:W-:Y:S02]  /*ffc0*/  CS2R R6, SRZ ;  /* 0x0000000000067805 */ /* 0x000fe4000001ff00 */
[----:B0-----:R-:W-:-:S02]  /*ffd0*/  ISETP.GE.OR P0, PT, R18, R21, P0 ;  /* 0x000000151200720c */ /* 0x001fc40000706670 */
[----:B------:R-:W-:-:S11]  /*ffe0*/  ISETP.GE.OR P1, PT, R18, R21, P1 ;  /* 0x000000151200720c */ /* 0x000fd60000f26670 */
[----:B------:R-:W0:Y:S01]  /*fff0*/  @!P0 LDC.64 R30, c[0x0][0x3e0] ;  /* 0x0000f800ff1e8b82 */ /* 0x000e220000000a00 */
[C-C-:B------:R-:W-:Y:S02]  /*10000*/  @!P0 IADD3 R43, P4, P5, R24.reuse, R52, R51.reuse ;  /* 0x00000034182b8210 */ /* 0x140fe40007d9e033 */
[----:B------:R-:W-:Y:S02]  /*10010*/  @!P1 IADD3 R8, P2, P3, R24, UR4, R51 ;  /* 0x0000000418089c10 */ /* 0x000fe4000fb5e033 */
[C-C-:B------:R-:W-:Y:S02]  /*10020*/  @!P0 IADD3.X R20, R25.reuse, R50, R46.reuse, P4, P5 ;  /* 0x0000003219148210 */ /* 0x140fe400027ea42e */
[----:B------:R-:W-:Y:S01]  /*10030*/  @!P1 IADD3.X R9, R25, UR5, R46, P2, P3 ;  /* 0x0000000519099c10 */ /* 0x000fe200097e642e */
[----:B------:R-:W1:Y:S01]  /*10040*/  @!P0 LDC.64 R28, c[0x0][0x3c8] ;  /* 0x0000f200ff1c8b82 */ /* 0x000e620000000a00 */
[C-C-:B------:R-:W-:Y:S02]  /*10050*/  @!P1 IADD3 R14, P2, P3, R26.reuse, UR6, R53.reuse ;  /* 0x000000061a0e9c10 */ /* 0x140fe4000fb5e035 */
[----:B------:R-:W-:Y:S01]  /*10060*/  @!P0 IADD3 R45, P4, P5, R26, R56, R53 ;  /* 0x000000381a2d8210 */ /* 0x000fe20007d9e035 */
[----:B------:R-:W2:Y:S01]  /*10070*/  S2R R3, SR_TID.X ;  /* 0x0000000000037919 */ /* 0x000ea20000002100 */
[----:B------:R-:W-:-:S02]  /*10080*/  @!P1 IADD3.X R15, R27, UR7, R48, P2, P3 ;  /* 0x000000071b0f9c10 */ /* 0x000fc400097e6430 */
[----:B------:R-:W-:Y:S02]  /*10090*/  @!P0 IADD3.X R0, R27, R54, R48, P4, P5 ;  /* 0x000000361b008210 */ /* 0x000fe400027ea430 */
[----:B------:R-:W-:Y:S02]  /*100a0*/  CS2R R32, SRZ ;  /* 0x0000000000207805 */ /* 0x000fe4000001ff00 */
[----:B------:R-:W-:Y:S01]  /*100b0*/  CS2R R34, SRZ ;  /* 0x0000000000227805 */ /* 0x000fe2000001ff00 */
[----:B------:R3:W5:Y:S01]  /*100c0*/  @!P1 LDG.E.128 R4, desc[UR60][R8.64] ;  /* 0x0000003c08049981 */ /* 0x000762000c1e1d00 */
[----:B0-----:R-:W-:-:S05]  /*100d0*/  @!P0 IADD3 R44, P3, R45, R30, RZ ;  /* 0x0000001e2d2c8210 */ /* 0x001fca0007f7e0ff */
[----:B------:R-:W-:Y:S02]  /*100e0*/  @!P0 IMAD.X R45, R0, 0x1, R31, P3 ;  /* 0x00000001002d8824 */ /* 0x000fe400018e061f */
[----:B------:R-:W0:Y:S01]  /*100f0*/  LDC R0, c[0x0][0x428] ;  /* 0x00010a00ff007b82 */ /* 0x000e220000000800 */
[----:B-1----:R-:W-:Y:S02]  /*10100*/  @!P0 IADD3 R42, P2, R43, R28, RZ ;  /* 0x0000001c2b2a8210 */ /* 0x002fe40007f5e0ff */
[----:B------:R-:W-:Y:S01]  /*10110*/  CS2R R30, SRZ ;  /* 0x00000000001e7805 */ /* 0x000fe2000001ff00 */
[----:B------:R-:W5:Y:S02]  /*10120*/  @!P0 LDG.E.128 R32, desc[UR60][R44.64] ;  /* 0x0000003c2c208981 */ /* 0x000f64000c1e1d00 */
[----:B------:R-:W-:Y:S01]  /*10130*/  @!P0 IMAD.X R43, R20, 0x1, R29, P2 ;  /* 0x00000001142b8824 */ /* 0x000fe200010e061d */
[----:B------:R-:W-:-:S06]  /*10140*/  CS2R R28, SRZ ;  /* 0x00000000001c7805 */ /* 0x000fcc000001ff00 */
[----:B------:R-:W5:Y:S01]  /*10150*/  @!P0 LDG.E.128 R28, desc[UR60][R42.64] ;  /* 0x0000003c2a1c8981 */ /* 0x000f62000c1e1d00 */
[----:B--2---:R-:W-:Y:S01]  /*10160*/  VIADD R3, R3, 0xffffff80 ;  /* 0xffffff8003037836 */ /* 0x004fe20000000000 */
[----:B0-----:R-:W-:-:S04]  /*10170*/  ISETP.NE.AND P0, PT, R0, 0x1, PT ;  /* 0x000000010000780c */ /* 0x001fc80003f05270 */
[----:B------:R-:W-:-:S04]  /*10180*/  SHF.R.S32.HI R37, RZ, 0x1f, R3 ;  /* 0x0000001fff257819 */ /* 0x000fc80000011403 */
[----:B------:R-:W-:-:S05]  /*10190*/  LEA.HI R37, R37, R3, RZ, 0x2 ;  /* 0x0000000325257211 */ /* 0x000fca00078f10ff */
[----:B------:R-:W0:Y:S01]  /*101a0*/  @P0 LDC R0, c[0x0][0x42c] ;  /* 0x00010b00ff000b82 */ /* 0x000e220000000800 */
[----:B------:R-:W-:-:S07]  /*101b0*/  LOP3.LUT R37, R37, 0xfffffffc, RZ, 0xc0, !PT ;  /* 0xfffffffc25257812 */ /* 0x000fce00078ec0ff */
[----:B---3--:R-:W1:Y:S01]  /*101c0*/  @P0 LDC R9, c[0x0][0x430] ;  /* 0x00010c00ff090b82 */ /* 0x008e620000000800 */
[----:B------:R-:W-:Y:S02]  /*101d0*/  IMAD.IADD R37, R3, 0x1, -R37 ;  /* 0x0000000103257824 */ /* 0x000fe400078e0a25 */
[----:B------:R-:W-:-:S04]  /*101e0*/  IMAD R3, R233, 0x80, R228 ;  /* 0x00000080e9037824 */ /* 0x000fc800078e02e4 */
[----:B------:R-:W-:Y:S01]  /*101f0*/  IMAD R3, R37, 0x40, R3 ;  /* 0x0000004025037824 */ /* 0x000fe200078e0203 */
[----:B------:R-:W-:Y:S02]  /*10200*/  CS2R R24, SRZ ;  /* 0x0000000000187805 */ /* 0x000fe4000001ff00 */
[----:B------:R-:W-:Y:S01]  /*10210*/  CS2R R26, SRZ ;  /* 0x00000000001a7805 */ /* 0x000fe2000001ff00 */
[----:B------:R-:W-:-:S05]  /*10220*/  IMAD.MOV.U32 R8, RZ, RZ, R40 ;  /* 0x000000ffff087224 */ /* 0x000fca00078e0028 */
[----:B------:R2:W5:Y:S01]  /*10230*/  @!P1 LDG.E.128 R24, desc[UR60][R14.64] ;  /* 0x0000003c0e189981 */ /* 0x000562000c1e1d00 */
[----:B0-----:R-:W-:-:S05]  /*10240*/  @P0 IMAD.HI.U32 R0, R3, R0, RZ ;  /* 0x0000000003000227 */ /* 0x001fca00078e00ff */
[----:B-1----:R-:W-:Y:S01]  /*10250*/  @P0 SHF.R.U32.HI R3, RZ, R9, R0 ;  /* 0x00000009ff030219 */ /* 0x002fe20000011600 */
[----:B------:R-:W-:-:S03]  /*10260*/  IMAD.MOV.U32 R9, RZ, RZ, R47 ;  /* 0x000000ffff097224 */ /* 0x000fc600078e002f */
[----:B------:R-:W-:Y:S01]  /*10270*/  SHF.R.S32.HI R37, RZ, 0x1f, R3 ;  /* 0x0000001fff257819 */ /* 0x000fe20000011403 */
[----:B--2---:R-:W-:Y:S02]  /*10280*/  IMAD.MOV.U32 R14, RZ, RZ, R38 ;  /* 0x000000ffff0e7224 */ /* 0x004fe400078e0026 */
[----:B------:R-:W-:Y:S02]  /*10290*/  IMAD.MOV.U32 R15, RZ, RZ, R49 ;  /* 0x000000ffff0f7224 */ /* 0x000fe400078e0031 */
        /* <DEDUP_REMOVED lines=12> */
.L_x_7849:
[----:B------:R-:W-:-:S03]  /*10360*/  UMOV UR4, 0xffffffff ;  /* 0xffffffff00047882 */ /* 0x000fc60000000000 */
[----:B------:R-:W-:Y:S05]  /*10370*/  BRA.DIV UR4, `(.L_x_7629) ;  /* 0x0000019e04ac7947 */ /* 0x000fea000b800000 */
.L_x_7852:
[----:B------:R-:W-:-:S03]  /*10380*/  UMOV UR4, 0xffffffff ;  /* 0xffffffff00047882 */ /* 0x000fc60000000000 */
[----:B------:R-:W-:Y:S05]  /*10390*/  BRA.DIV UR4, `(.L_x_7630) ;  /* 0x0000019e04cc7947 */ /* 0x000fea000b800000 */
.L_x_7855:
[----:B------:R-:W-:-:S03]  /*103a0*/  UMOV UR4, 0xffffffff ;  /* 0xffffffff00047882 */ /* 0x000fc60000000000 */
[----:B------:R-:W-:Y:S05]  /*103b0*/  BRA.DIV UR4, `(.L_x_7631) ;  /* 0x0000019e04ec7947 */ /* 0x000fea000b800000 */
.L_x_7858:
[----:B------:R-:W-:-:S03]  /*103c0*/  UMOV UR4, 0xffffffff ;  /* 0xffffffff00047882 */ /* 0x000fc60000000000 */
[----:B------:R-:W-:Y:S05]  /*103d0*/  BRA.DIV UR4, `(.L_x_7632) ;  /* 0x000001a2040c7947 */ /* 0x000fea000b800000 */
.L_x_7861:
[----:B------:R-:W-:-:S03]  /*103e0*/  UMOV UR4, 0xffffffff ;  /* 0xffffffff00047882 */ /* 0x000fc60000000000 */
[----:B------:R-:W-:Y:S05]  /*103f0*/  BRA.DIV UR4, `(.L_x_7633) ;  /* 0x000001a2042c7947 */ /* 0x000fea000b800000 */
.L_x_7864:
[----:B------:R-:W-:-:S03]  /*10400*/  UMOV UR4, 0xffffffff ;  /* 0xffffffff00047882 */ /* 0x000fc60000000000 */
[----:B------:R-:W-:Y:S05]  /*10410*/  BRA.DIV UR4, `(.L_x_7634) ;  /* 0x000001a2044c7947 */ /* 0x000fea000b800000 */
.L_x_7867:
[----:B------:R-:W-:-:S03]  /*10420*/  UMOV UR4, 0xffffffff ;  /* 0xffffffff00047882 */ /* 0x000fc60000000000 */
[----:B------:R-:W-:Y:S05]  /*10430*/  BRA.DIV UR4, `(.L_x_7635) ;  /* 0x000001a2046c7947 */ /* 0x000fea000b800000 */
.L_x_7870:
        /* <DEDUP_REMOVED lines=13> */
.L_x_7871:
[----:B------:R-:W-:Y:S05]  /*10510*/  BSYNC B1 ;  /* 0x0000000000017941 */ /* 0x000fea0003800000 */
.L_x_7636:
[----:B------:R-:W-:Y:S04]  /*10520*/  BSSY B1, `(.L_x_7638) ;  /* 0x0000106000017945 */ /* 0x000fe80003800000 */
[----:B------:R-:W-:Y:S05]  /*10530*/  @P2 BRA `(.L_x_7639) ;  /* 0x0000001000102947 */ /* 0x000fea0003800000 */
[----:B------:R-:W1:Y:S01]  /*10540*/  S2R R14, SR_TID.X ;  /* 0x00000000000e7919 */ /* 0x000e620000002100 */
        /* <DEDUP_REMOVED lines=17> */
[----:B------:R-:W-:Y:S01]  /*10660*/  LOP3.LUT R12, R0, 0xff, RZ, 0xc0, !PT ;  /* 0x000000ff000c7812 */ /* 0x000fe200078ec0ff */
[----:B-1----:R-:W-:Y:S01]  /*10670*/  VIADD R14, R14, 0xffffff80 ;  /* 0xffffff800e0e7836 */ /* 0x002fe20000000000 */
[----:B------:R-:W-:Y:S02]  /*10680*/  LOP3.LUT R9, R7, 0xff, RZ, 0xc0, !PT ;  /* 0x000000ff07097812 */ /* 0x000fe400078ec0ff */
[----:B------:R-:W-:Y:S02]  /*10690*/  LOP3.LUT R10, R10, 0xff, RZ, 0xc0, !PT ;  /* 0x000000ff0a0a7812 */ /* 0x000fe400078ec0ff */
[----:B------:R-:W-:-:S02]  /*106a0*/  SHF.R.S32.HI R38, RZ, 0x1f, R14 ;  /* 0x0000001fff267819 */ /* 0x000fc4000001140e */
[----:B------:R-:W-:Y:S02]  /*106b0*/  LOP3.LUT R0, R8, 0x70, R18, 0xf8, !PT ;  /* 0x0000007008007812 */ /* 0x000fe400078ef812 */
[----:B------:R-:W-:Y:S02]  /*106c0*/  LEA.HI R38, R38, R14, RZ, 0x5 ;  /* 0x0000000e26267211 */ /* 0x000fe400078f28ff */
[----:B------:R-:W-:Y:S02]  /*106d0*/  SHF.R.U32.HI R13, RZ, 0x3, R8 ;  /* 0x00000003ff0d7819 */ /* 0x000fe40000011608 */
[----:B------:R-:W-:Y:S01]  /*106e0*/  LOP3.LUT R8, R8, 0x70, R3, 0xf8, !PT ;  /* 0x0000007008087812 */ /* 0x000fe200078ef803 */
[----:B------:R-:W-:Y:S01]  /*106f0*/  IMAD.SHL.U32 R38, R38, 0x20, RZ ;  /* 0x0000002026267824 */ /* 0x000fe200078e00ff */
[----:B------:R-:W-:Y:S02]  /*10700*/  LOP3.LUT R11, R24, 0xff, RZ, 0xc0, !PT ;  /* 0x000000ff180b7812 */ /* 0x000fe400078ec0ff */
[----:B------:R-:W-:-:S02]  /*10710*/  PRMT R43, R10, 0x7604, R9 ;  /* 0x000076040a2b7816 */ /* 0x000fc40000000009 */
[-C--:B------:R-:W-:Y:S02]  /*10720*/  LOP3.LUT R3, R0, R13.reuse, RZ, 0x3c, !PT ;  /* 0x0000000d00037212 */ /* 0x080fe400078e3cff */
[----:B------:R-:W-:Y:S02]  /*10730*/  LOP3.LUT R38, R38, 0xfffffc00, RZ, 0xc0, !PT ;  /* 0xfffffc0026267812 */ /* 0x000fe400078ec0ff */
[----:B------:R-:W-:Y:S02]  /*10740*/  SHF.R.U32.HI R9, RZ, 0x8, R25 ;  /* 0x00000008ff097819 */ /* 0x000fe40000011619 */
[----:B------:R-:W-:Y:S02]  /*10750*/  PRMT R45, R12, 0x7604, R11 ;  /* 0x000076040c2d7816 */ /* 0x000fe4000000000b */
[----:B------:R-:W-:Y:S02]  /*10760*/  LOP3.LUT R13, R8, R13, RZ, 0x3c, !PT ;  /* 0x0000000d080d7212 */ /* 0x000fe400078e3cff */
[----:B------:R-:W-:-:S02]  /*10770*/  IADD3 R0, R16, R3, R38 ;  /* 0x0000000310007210 */ /* 0x000fc40007ffe026 */
[----:B------:R-:W-:Y:S02]  /*10780*/  LOP3.LUT R12, R25, 0xff, RZ, 0xc0, !PT ;  /* 0x000000ff190c7812 */ /* 0x000fe400078ec0ff */
[----:B------:R-:W-:Y:S02]  /*10790*/  SHF.R.U32.HI R8, RZ, 0x8, R26 ;  /* 0x00000008ff087819 */ /* 0x000fe4000001161a */
[----:B------:R-:W-:Y:S02]  /*107a0*/  LOP3.LUT R3, R9, 0xff, RZ, 0xc0, !PT ;  /* 0x000000ff09037812 */ /* 0x000fe400078ec0ff */
[----:B------:R-:W-:Y:S02]  /*107b0*/  LOP3.LUT R14, R26, 0xff, RZ, 0xc0, !PT ;  /* 0x000000ff1a0e7812 */ /* 0x000fe400078ec0ff */
[----:B------:R-:W-:Y:S02]  /*107c0*/  LOP3.LUT R15, R8, 0xff, RZ, 0xc0, !PT ;  /* 0x000000ff080f7812 */ /* 0x000fe400078ec0ff */
[----:B------:R-:W-:Y:S01]  /*107d0*/  PRMT R47, R3, 0x7604, R12 ;  /* 0x00007604032f7816 */ /* 0x000fe2000000000c */
[----:B------:R-:W-:Y:S01]  /*107e0*/  LDS.128 R8, [R0+0x1c400] ;  /* 0x01c4000000087984 */ /* 0x000fe20000000c00 */
[----:B------:R-:W-:-:S02]  /*107f0*/  IADD3 R3, R16, R13, R38 ;  /* 0x0000000d10037210 */ /* 0x000fc40007ffe026 */
[----:B------:R-:W-:Y:S02]  /*10800*/  PRMT R49, R15, 0x7604, R14 ;  /* 0x000076040f317816 */ /* 0x000fe4000000000e */
[----:B------:R-:W-:Y:S01]  /*10810*/  SHF.R.U32.HI R38, RZ, 0x10, R5 ;  /* 0x00000010ff267819 */ /* 0x000fe20000011605 */
[----:B------:R-:W0:Y:S01]  /*10820*/  LDS.128 R12, [R3+0x1c400] ;  /* 0x01c40000030c7984 */ /* 0x000e220000000c00 */
[----:B------:R-:W-:Y:S02]  /*10830*/  SHF.R.U32.HI R51, RZ, 0x8, R27 ;  /* 0x00000008ff337819 */ /* 0x000fe4000001161b */
        /* <DEDUP_REMOVED lines=15> */
[----:B------:R-:W-:Y:S02]  /*10930*/  PRMT R47, R38, 0x7054, R47 ;  /* 0x00007054262f7816 */ /* 0x000fe4000000002f */
[----:B------:R-:W-:Y:S02]  /*10940*/  PRMT R43, R42, 0x7054, R43 ;  /* 0x000070542a2b7816 */ /* 0x000fe4000000002b */
[----:B------:R-:W-:Y:S02]  /*10950*/  SHF.R.U32.HI R42, RZ, 0x10, R27 ;  /* 0x00000010ff2a7819 */ /* 0x000fe4000001161b */
[----:B------:R-:W-:Y:S02]  /*10960*/  LOP3.LUT R40, R40, 0xff, RZ, 0xc0, !PT ;  /* 0x000000ff28287812 */ /* 0x000fe400078ec0ff */
[----:B------:R-:W-:Y:S02]  /*10970*/  PRMT R37, R20, 0x7054, R37 ;  /* 0x0000705414257816 */ /* 0x000fe40000000025 */
[----:B------:R-:W-:-:S02]  /*10980*/  LOP3.LUT R39, R39, 0xff000000, R5, 0xf8, !PT ;  /* 0xff00000027277812 */ /* 0x000fc400078ef805 */
[----:B------:R-:W-:Y:S02]  /*10990*/  SHF.R.U32.HI R20, RZ, 0x10, R24 ;  /* 0x00000010ff147819 */ /* 0x000fe40000011618 */
[----:B------:R-:W-:Y:S02]  /*109a0*/  LOP3.LUT R47, R47, 0xff000000, R25, 0xf8, !PT ;  /* 0xff0000002f2f7812 */ /* 0x000fe400078ef819 */
[----:B------:R-:W-:Y:S02]  /*109b0*/  LOP3.LUT R42, R42, 0xff, RZ, 0xc0, !PT ;  /* 0x000000ff2a2a7812 */ /* 0x000fe400078ec0ff */
[----:B------:R-:W-:Y:S02]  /*109c0*/  PRMT R49, R40, 0x7054, R49 ;  /* 0x0000705428317816 */ /* 0x000fe40000000031 */
[----:B------:R-:W-:Y:S02]  /*109d0*/  F2FP.F16.E4M3.UNPACK_B R40, R39.H1 ;  /* 0x00000027ff28723e */ /* 0x000fe400030006ff */
[----:B0-----:R-:W-:-:S02]  /*109e0*/  F2FP.F16.E4M3.UNPACK_B R25, R13.H1 ;  /* 0x0000000dff19723e */ /* 0x001fc400030006ff */
[----:B------:R-:W-:Y:S02]  /*109f0*/  LOP3.LUT R20, R20, 0xff, RZ, 0xc0, !PT ;  /* 0x000000ff14147812 */ /* 0x000fe400078ec0ff */
[----:B------:R-:W-:Y:S02]  /*10a00*/  F2FP.F16.E4M3.UNPACK_B R44, R47.H1 ;  /* 0x0000002fff2c723e */ /* 0x000fe400030006ff */
[----:B------:R-:W-:Y:S02]  /*10a10*/  PRMT R51, R42, 0x7054, R51 ;  /* 0x000070542a337816 */ /* 0x000fe40000000033 */
[-C--:B------:R-:W-:Y:S02]  /*10a20*/  F2FP.F16.E4M3.UNPACK_B R5, R9.reuse ;  /* 0x00000009ff05723e */ /* 0x080fe400020006ff */
[----:B------:R-:W-:Y:S01]  /*10a30*/  LOP3.LUT R42, R41, 0xff000000, R6, 0xf8, !PT ;  /* 0xff000000292a7812 */ /* 0x000fe200078ef806 */
[----:B------:R-:W-:Y:S01]  /*10a40*/  HADD2.F32 R41, -RZ, R40.H0_H0 ;  /* 0x20000028ff297230 */ /* 0x000fe20000004100 */
[----:B------:R-:W-:Y:S01]  /*10a50*/  LOP3.LUT R46, R49, 0xff000000, R26, 0xf8, !PT ;  /* 0xff000000312e7812 */ /* 0x000fe200078ef81a */
[----:B------:R-:W-:Y:S01]  /*10a60*/  HADD2.F32 R26, -RZ, R25.H0_H0 ;  /* 0x20000019ff1a7230 */ /* 0x000fe20000004100 */
[----:B------:R-:W-:Y:S01]  /*10a70*/  F2FP.F16.E4M3.UNPACK_B R9, R9.H1 ;  /* 0x00000009ff09723e */ /* 0x000fe200030006ff */
[----:B------:R-:W-:Y:S01]  /*10a80*/  HADD2.F32 R49, -RZ, R44.H0_H0 ;  /* 0x2000002cff317230 */ /* 0x000fe20000004100 */
[----:B------:R-:W-:Y:S01]  /*10a90*/  PRMT R45, R20, 0x7054, R45 ;  /* 0x00007054142d7816 */ /* 0x000fe2000000002d */
[----:B------:R-:W-:-:S02]  /*10aa0*/  HADD2.F32 R40, -RZ, R40.H1_H1 ;  /* 0x30000028ff287230 */ /* 0x000fc40000004100 */
[C---:B------:R-:W-:Y:S01]  /*10ab0*/  FMUL.FTZ R48, R26.reuse, R41 ;  /* 0x000000291a307220 */ /* 0x040fe20000410000 */
[----:B------:R-:W-:Y:S01]  /*10ac0*/  HADD2.F32 R6, -RZ, R9.H0_H0 ;  /* 0x20000009ff067230 */ /* 0x000fe20000004100 */
[----:B------:R-:W-:Y:S01]  /*10ad0*/  LOP3.LUT R45, R45, 0xff000000, R24, 0xf8, !PT ;  /* 0xff0000002d2d7812 */ /* 0x000fe200078ef818 */
[----:B------:R-:W-:Y:S01]  /*10ae0*/  FMUL.FTZ R53, R26, R49 ;  /* 0x000000311a357220 */ /* 0x000fe20000410000 */
[----:B------:R-:W-:Y:S01]  /*10af0*/  F2FP.F16.E4M3.UNPACK_B R24, R13 ;  /* 0x0000000dff18723e */ /* 0x000fe200020006ff */
[----:B------:R-:W-:Y:S01]  /*10b00*/  HADD2.F32 R44, -RZ, R44.H1_H1 ;  /* 0x3000002cff2c7230 */ /* 0x000fe20000004100 */
[----:B------:R-:W-:Y:S01]  /*10b10*/  F2FP.F16.E4M3.UNPACK_B R47, R47 ;  /* 0x0000002fff2f723e */ /* 0x000fe200020006ff */
[C---:B------:R-:W-:Y:S01]  /*10b20*/  FFMA.FTZ R50, R6.reuse, R49, R48 ;  /* 0x0000003106327223 */ /* 0x040fe20000010030 */
[----:B------:R-:W-:Y:S01]  /*10b30*/  F2FP.F16.E4M3.UNPACK_B R39, R39 ;  /* 0x00000027ff27723e */ /* 0x000fe200020006ff */
[----:B------:R-:W-:Y:S01]  /*10b40*/  HADD2.F32 R25, -RZ, R25.H1_H1 ;  /* 0x30000019ff197230 */ /* 0x000fe20000004100 */
[----:B------:R-:W-:Y:S01]  /*10b50*/  LOP3.LUT R38, R37, 0xff000000, R4, 0xf8, !PT ;  /* 0xff00000025267812 */ /* 0x000fe200078ef804 */
[----:B------:R-:W-:Y:S01]  /*10b60*/  FFMA.FTZ R53, R6, R41, -R53 ;  /* 0x0000002906357223 */ /* 0x000fe20000010835 */
[----:B------:R-:W-:Y:S01]  /*10b70*/  LOP3.LUT R51, R51, 0xff000000, R27, 0xf8, !PT ;  /* 0xff00000033337812 */ /* 0x000fe200078ef81b */
[----:B------:R-:W-:Y:S01]  /*10b80*/  HADD2.F32 R49, -RZ, R47.H0_H0 ;  /* 0x2000002fff317230 */ /* 0x000fe20000004100 */
[-C--:B------:R-:W-:Y:S01]  /*10b90*/  F2FP.F16.E4M3.UNPACK_B R27, R15.reuse ;  /* 0x0000000fff1b723e */ /* 0x080fe200020006ff */
[----:B------:R-:W-:Y:S01]  /*10ba0*/  HADD2.F32 R41, -RZ, R39.H0_H0 ;  /* 0x20000027ff297230 */ /* 0x000fe20000004100 */
[----:B------:R-:W-:Y:S01]  /*10bb0*/  F2FP.F16.E4M3.UNPACK_B R37, R15.H1 ;  /* 0x0000000fff25723e */ /* 0x000fe200030006ff */
[C---:B------:R-:W-:Y:S01]  /*10bc0*/  FMUL.FTZ R48, R25.reuse, R44 ;  /* 0x0000002c19307220 */ /* 0x040fe20000410000 */
[----:B------:R-:W-:Y:S01]  /*10bd0*/  F2FP.F16.E4M3.UNPACK_B R15, R14 ;  /* 0x0000000eff0f723e */ /* 0x000fe200020006ff */
[----:B------:R-:W-:Y:S01]  /*10be0*/  FMUL.FTZ R55, R25, R40 ;  /* 0x0000002819377220 */ /* 0x000fe20000410000 */
[----:B------:R-:W-:Y:S01]  /*10bf0*/  F2FP.F16.E4M3.UNPACK_B R26, R14.H1 ;  /* 0x0000000eff1a723e */ /* 0x000fe200030006ff */
[----:B------:R-:W-:Y:S01]  /*10c00*/  HADD2.F32 R14, -RZ, R24.H0_H0 ;  /* 0x20000018ff0e7230 */ /* 0x000fe20000004100 */
[----:B------:R-:W-:Y:S01]  /*10c10*/  LOP3.LUT R43, R43, 0xff000000, R7, 0xf8, !PT ;  /* 0xff0000002b2b7812 */ /* 0x000fe200078ef807 */
[----:B------:R-:W-:Y:S01]  /*10c20*/  HADD2.F32 R9, -RZ, R9.H1_H1 ;  /* 0x30000009ff097230 */ /* 0x000fe20000004100 */
[----:B------:R-:W-:Y:S01]  /*10c30*/  F2FP.F16.E4M3.UNPACK_B R20, R11 ;  /* 0x0000000bff14723e */ /* 0x000fe200020006ff */
[----:B------:R-:W-:-:S02]  /*10c40*/  HADD2.F32 R6, -RZ, R5.H0_H0 ;  /* 0x20000005ff067230 */ /* 0x000fc40000004100 */
[C---:B------:R-:W-:Y:S01]  /*10c50*/  FMUL.FTZ R25, R14.reuse, R49 ;  /* 0x000000310e197220 */ /* 0x040fe20000410000 */
[----:B------:R-:W-:Y:S01]  /*10c60*/  FMUL.FTZ R14, R14, R41 ;  /* 0x000000290e0e7220 */ /* 0x000fe20000410000 */
[C---:B------:R-:W-:Y:S01]  /*10c70*/  FFMA.FTZ R52, R9.reuse, R40, -R48 ;  /* 0x0000002809347223 */ /* 0x040fe20000010830 */
[----:B------:R-:W-:Y:S01]  /*10c80*/  F2FP.F16.E4M3.UNPACK_B R40, R51.H1 ;  /* 0x00000033ff28723e */ /* 0x000fe200030006ff */
[----:B------:R-:W-:Y:S01]  /*10c90*/  FFMA.FTZ R55, R9, R44, R55 ;  /* 0x0000002c09377223 */ /* 0x000fe20000010037 */
[C---:B------:R-:W-:Y:S01]  /*10ca0*/  FFMA.FTZ R49, R6.reuse, R49, R14 ;  /* 0x0000003106317223 */ /* 0x040fe2000001000e */
[----:B------:R-:W-:Y:S01]  /*10cb0*/  F2FP.F16.E4M3.UNPACK_B R14, R43.H1 ;  /* 0x0000002bff0e723e */ /* 0x000fe200030006ff */
[----:B------:R-:W-:Y:S01]  /*10cc0*/  FFMA.FTZ R44, R6, R41, -R25 ;  /* 0x00000029062c7223 */ /* 0x000fe20000010819 */
[----:B------:R-:W-:Y:S01]  /*10cd0*/  F2FP.F16.E4M3.UNPACK_B R11, R11.H1 ;  /* 0x0000000bff0b723e */ /* 0x000fe200030006ff */
[----:B------:R-:W-:Y:S01]  /*10ce0*/  HADD2.F32 R47, -RZ, R47.H1_H1 ;  /* 0x3000002fff2f7230 */ /* 0x000fe20000004100 */
        /* <DEDUP_REMOVED lines=21> */
[-C--:B------:R-:W-:Y:S01]  /*10e40*/  F2FP.F16.E4M3.UNPACK_B R4, R8.reuse ;  /* 0x00000008ff04723e */ /* 0x080fe200020006ff */
[----:B------:R-:W-:Y:S01]  /*10e50*/  HADD2.F32 R24, -RZ, R51.H0_H0 ;  /* 0x20000033ff187230 */ /* 0x000fe20000004100 */
[----:B------:R-:W-:Y:S01]  /*10e60*/  F2FP.F16.E4M3.UNPACK_B R8, R8.H1 ;  /* 0x00000008ff08723e */ /* 0x000fe200030006ff */
[----:B------:R-:W-:Y:S02]  /*10e70*/  HADD2.F32 R6, -RZ, R27.H0_H0 ;  /* 0x2000001bff067230 */ /* 0x000fe40000004100 */
[----:B------:R-:W-:Y:S01]  /*10e80*/  FMUL.FTZ R56, R37, R40 ;  /* 0x0000002825387220 */ /* 0x000fe20000410000 */
        /* <DEDUP_REMOVED lines=19> */
[----:B------:R-:W-:Y:S01]  /*10fc0*/  F2FP.F16.E4M3.UNPACK_B R10, R10.H1 ;  /* 0x0000000aff0a723e */ /* 0x000fe200030006ff */
[----:B------:R-:W-:-:S02]  /*10fd0*/  HADD2.F32 R5, -RZ, R8.H0_H0 ;  /* 0x20000008ff057230 */ /* 0x000fc40000004100 */
[CC--:B------:R-:W-:Y:S01]  /*10fe0*/  FMUL.FTZ R40, R6.reuse, R24.reuse ;  /* 0x0000001806287220 */ /* 0x0c0fe20000410000 */
[----:B------:R-:W-:Y:S02]  /*10ff0*/  HADD2.F32 R51, -RZ, R51.H1_H1 ;  /* 0x30000033ff337230 */ /* 0x000fe40000004100 */
[-C--:B------:R-:W-:Y:S01]  /*11000*/  FMUL.FTZ R25, R6, R11.reuse ;  /* 0x0000000b06197220 */ /* 0x080fe20000410000 */
[----:B------:R-:W-:Y:S02]  /*11010*/  HADD2.F32 R27, -RZ, R27.H1_H1 ;  /* 0x3000001bff1b7230 */ /* 0x000fe40000004100 */
[C---:B------:R-:W-:Y:S01]  /*11020*/  FFMA.FTZ R40, R5.reuse, R11, -R40 ;  /* 0x0000000b05287223 */ /* 0x040fe20000010828 */
[----:B------:R-:W-:Y:S02]  /*11030*/  HADD2.F32 R12, -RZ, R12.H1_H1 ;  /* 0x3000000cff0c7230 */ /* 0x000fe40000004100 */
[----:B------:R-:W-:Y:S01]  /*11040*/  FFMA.FTZ R24, R5, R24, R25 ;  /* 0x0000001805187223 */ /* 0x000fe20000010019 */
[----:B------:R-:W-:-:S02]  /*11050*/  HADD2.F32 R5, -RZ, R14.H1_H1 ;  /* 0x3000000eff057230 */ /* 0x000fc40000004100 */
[C---:B------:R-:W-:Y:S01]  /*11060*/  FMUL.FTZ R37, R27.reuse, R51 ;  /* 0x000000331b257220 */ /* 0x040fe20000410000 */
[----:B------:R-:W-:Y:S01]  /*11070*/  HADD2.F32 R9, -RZ, R9.H1_H1 ;  /* 0x30000009ff097230 */ /* 0x000fe20000004100 */
[----:B------:R-:W-:Y:S01]  /*11080*/  F2FP.SATFINITE.E4M3.F32.PACK_AB_MERGE_C R59, R60, R59, RZ ;  /* 0x0000003b3c3b723e */ /* 0x000fe200048070ff */
[----:B------:R-:W-:Y:S02]  /*11090*/  HADD2.F32 R43, -RZ, R43.H1_H1 ;  /* 0x3000002bff2b7230 */ /* 0x000fe40000004100 */
[C---:B------:R-:W-:Y:S01]  /*110a0*/  FMUL.FTZ R25, R12.reuse, R5 ;  /* 0x000000050c197220 */ /* 0x040fe20000410000 */
[----:B------:R-:W-:Y:S02]  /*110b0*/  HADD2.F32 R20, -RZ, R20.H1_H1 ;  /* 0x30000014ff147230 */ /* 0x000fe40000004100 */
[----:B------:R-:W-:Y:S01]  /*110c0*/  FMUL.FTZ R12, R12, R9 ;  /* 0x000000090c0c7220 */ /* 0x000fe20000410000 */
[----:B------:R-:W-:Y:S02]  /*110d0*/  HADD2.F32 R8, -RZ, R8.H1_H1 ;  /* 0x30000008ff087230 */ /* 0x000fe40000004100 */
[----:B------:R-:W-:Y:S01]  /*110e0*/  FMUL.FTZ R56, R27, R43 ;  /* 0x0000002b1b387220 */ /* 0x000fe20000410000 */
[----:B------:R-:W-:-:S02]  /*110f0*/  HADD2.F32 R11, -RZ, R45.H0_H0 ;  /* 0x2000002dff0b7230 */ /* 0x000fc40000004100 */
[----:B------:R-:W-:Y:S01]  /*11100*/  FFMA.FTZ R57, R20, R43, -R37 ;  /* 0x0000002b14397223 */ /* 0x000fe20000010825 */
[--C-:B------:R-:W-:Y:S02]  /*11110*/  HADD2.F32 R6, -RZ, R13.reuse.H0_H0 ;  /* 0x2000000dff067230 */ /* 0x100fe40000004100 */
[C---:B------:R-:W-:Y:S01]  /*11120*/  FFMA.FTZ R27, R8.reuse, R9, -R25 ;  /* 0x00000009081b7223 */ /* 0x040fe20000010819 */
[----:B------:R-:W-:Y:S01]  /*11130*/  FFMA.FTZ R37, R8, R5, R12 ;  /* 0x0000000508257223 */ /* 0x000fe2000001000c */
        /* <DEDUP_REMOVED lines=11> */
[----:B------:R-:W-:Y:S01]  /*111f0*/  FFMA.FTZ R20, R5, R11, R6 ;  /* 0x0000000b05147223 */ /* 0x000fe20000010006 */
[----:B------:R-:W-:Y:S01]  /*11200*/  F2FP.F16.E4M3.UNPACK_B R6, R42.H1 ;  /* 0x0000002aff06723e */ /* 0x000fe200030006ff */
[C---:B------:R-:W-:Y:S01]  /*11210*/  FMUL.FTZ R8, R13.reuse, R38 ;  /* 0x000000260d087220 */ /* 0x040fe20000410000 */
[----:B------:R-:W-:Y:S01]  /*11220*/  FMUL.FTZ R9, R13, R45 ;  /* 0x0000002d0d097220 */ /* 0x000fe20000410000 */
[----:B------:R-:W-:Y:S01]  /*11230*/  HADD2.F32 R11, -RZ, R12.H0_H0 ;  /* 0x2000000cff0b7230 */ /* 0x000fe20000004100 */
[----:B------:R-:W-:Y:S01]  /*11240*/  F2FP.F16.E4M3.UNPACK_B R46, R46 ;  /* 0x0000002eff2e723e */ /* 0x000fe200020006ff */
[----:B------:R-:W-:-:S02]  /*11250*/  HADD2.F32 R5, -RZ, R26.H0_H0 ;  /* 0x2000001aff057230 */ /* 0x000fc40000004100 */
[C---:B------:R-:W-:Y:S01]  /*11260*/  FFMA.FTZ R45, R4.reuse, R45, R8 ;  /* 0x0000002d042d7223 */ /* 0x040fe20000010008 */
[----:B------:R-:W-:Y:S01]  /*11270*/  FFMA.FTZ R25, R4, R38, -R9 ;  /* 0x0000002604197223 */ /* 0x000fe20000010809 */
[--C-:B------:R-:W-:Y:S01]  /*11280*/  HADD2.F32 R8, -RZ, R6.reuse.H0_H0 ;  /* 0x20000006ff087230 */ /* 0x100fe20000004100 */
[----:B------:R-:W-:Y:S01]  /*11290*/  F2FP.F16.E4M3.UNPACK_B R42, R42 ;  /* 0x0000002aff2a723e */ /* 0x000fe200020006ff */
[----:B------:R-:W-:Y:S02]  /*112a0*/  HADD2.F32 R9, -RZ, R6.H1_H1 ;  /* 0x30000006ff097230 */ /* 0x000fe40000004100 */
[C---:B------:R-:W-:Y:S01]  /*112b0*/  FMUL.FTZ R41, R5.reuse, R11 ;  /* 0x0000000b05297220 */ /* 0x040fe20000410000 */
[----:B------:R-:W-:Y:S02]  /*112c0*/  HADD2.F32 R26, -RZ, R26.H1_H1 ;  /* 0x3000001aff1a7230 */ /* 0x000fe40000004100 */
[----:B------:R-:W-:Y:S01]  /*112d0*/  FMUL.FTZ R5, R5, R8 ;  /* 0x0000000805057220 */ /* 0x000fe20000410000 */
[----:B------:R-:W-:-:S02]  /*112e0*/  HADD2.F32 R4, -RZ, R10.H0_H0 ;  /* 0x2000000aff047230 */ /* 0x000fc40000004100 */
[----:B------:R-:W-:Y:S02]  /*112f0*/  HADD2.F32 R13, -RZ, R12.H1_H1 ;  /* 0x3000000cff0d7230 */ /* 0x000fe40000004100 */
[----:B------:R-:W-:Y:S01]  /*11300*/  FMUL.FTZ R6, R26, R9 ;  /* 0x000000091a067220 */ /* 0x000fe20000410000 */
[----:B------:R-:W-:Y:S02]  /*11310*/  HADD2.F32 R10, -RZ, R10.H1_H1 ;  /* 0x3000000aff0a7230 */ /* 0x000fe40000004100 */
[C---:B------:R-:W-:Y:S01]  /*11320*/  FFMA.FTZ R41, R4.reuse, R8, -R41 ;  /* 0x0000000804297223 */ /* 0x040fe20000010829 */
[----:B------:R-:W-:Y:S01]  /*11330*/  FFMA.FTZ R11, R4, R11, R5 ;  /* 0x0000000b040b7223 */ /* 0x000fe20000010005 */
[----:B------:R-:W-:Y:S02]  /*11340*/  HADD2.F32 R8, -RZ, R46.H0_H0 ;  /* 0x2000002eff087230 */ /* 0x000fe40000004100 */
[-C--:B------:R-:W-:Y:S01]  /*11350*/  FMUL.FTZ R43, R26, R13.reuse ;  /* 0x0000000d1a2b7220 */ /* 0x080fe20000410000 */
[----:B------:R-:W-:Y:S01]  /*11360*/  FFMA.FTZ R38, R10, R13, R6 ;  /* 0x0000000d0a267223 */ /* 0x000fe20000010006 */
[----:B------:R-:W-:-:S02]  /*11370*/  HADD2.F32 R5, -RZ, R15.H0_H0 ;  /* 0x2000000fff057230 */ /* 0x000fc40000004100 */
[----:B------:R-:W-:Y:S02]  /*11380*/  HADD2.F32 R6, -RZ, R42.H0_H0 ;  /* 0x2000002aff067230 */ /* 0x000fe40000004100 */
[----:B------:R-:W-:Y:S01]  /*11390*/  FFMA.FTZ R26, R10, R9, -R43 ;  /* 0x000000090a1a7223 */ /* 0x000fe2000001082b */
        /* <DEDUP_REMOVED lines=30> */
.L_x_7639:
[----:B------:R-:W-:Y:S05]  /*11580*/  BSYNC B1 ;  /* 0x0000000000017941 */ /* 0x000fea0003800000 */
.L_x_7638:
[----:B------:R-:W-:Y:S05]  /*11590*/  @P0 BRA `(.L_x_7625) ;  /* 0x0000000c00e40947 */ /* 0x000fea0003800000 */
[----:B-1----:R-:W2:Y:S04]  /*115a0*/  LDL R9, [R1+0x70] ;  /* 0x0000700001097983 */ /* 0x002ea80000100800 */
[----:B------:R-:W3:Y:S01]  /*115b0*/  LDL R51, [R1+0xa4] ;  /* 0x0000a40001337983 */ /* 0x000ee20000100800 */
[----:B-----5:R-:W-:Y:S01]  /*115c0*/  SHF.R.U32.HI R0, RZ, 0x8, R28 ;  /* 0x00000008ff007819 */ /* 0x020fe2000001161c */
[----:B------:R-:W-:Y:S01]  /*115d0*/  VIADD R8, R228, 0x40 ;  /* 0x00000040e4087836 */ /* 0x000fe20000000000 */
[----:B0-----:R-:W-:Y:S01]  /*115e0*/  LOP3.LUT R3, R28, 0xff, RZ, 0xc0, !PT ;  /* 0x000000ff1c037812 */ /* 0x001fe200078ec0ff */
[----:B------:R-:W-:Y:S01]  /*115f0*/  IMAD.IADD R21, R18, 0x1, R21 ;  /* 0x0000000112157824 */ /* 0x000fe200078e0215 */
[----:B------:R-:W-:Y:S01]  /*11600*/  LOP3.LUT R0, R0, 0xff, RZ, 0xc0, !PT ;  /* 0x000000ff00007812 */ /* 0x000fe200078ec0ff */
[----:B------:R-:W-:Y:S01]  /*11610*/  IMAD.SHL.U32 R8, R8, 0x80, RZ ;  /* 0x0000008008087824 */ /* 0x000fe200078e00ff */
[----:B------:R-:W-:-:S02]  /*11620*/  SHF.R.U32.HI R4, RZ, 0x8, R29 ;  /* 0x00000008ff047819 */ /* 0x000fc4000001161d */
[----:B------:R-:W-:Y:S02]  /*11630*/  PRMT R13, R0, 0x7604, R3 ;  /* 0x00007604000d7816 */ /* 0x000fe40000000003 */
[----:B------:R-:W-:Y:S02]  /*11640*/  SHF.R.U32.HI R0, RZ, 0x8, R30 ;  /* 0x00000008ff007819 */ /* 0x000fe4000001161e */
[----:B------:R-:W-:Y:S02]  /*11650*/  LOP3.LUT R3, R30, 0xff, RZ, 0xc0, !PT ;  /* 0x000000ff1e037812 */ /* 0x000fe400078ec0ff */
[----:B------:R-:W-:Y:S02]  /*11660*/  LOP3.LUT R0, R0, 0xff, RZ, 0xc0, !PT ;  /* 0x000000ff00007812 */ /* 0x000fe400078ec0ff */
[----:B------:R-:W-:Y:S02]  /*11670*/  LOP3.LUT R8, R8, 0x380, RZ, 0xc0, !PT ;  /* 0x0000038008087812 */ /* 0x000fe400078ec0ff */
[----:B------:R-:W-:-:S02]  /*11680*/  PRMT R15, R0, 0x7604, R3 ;  /* 0x00007604000f7816 */ /* 0x000fc40000000003 */
[----:B------:R-:W-:Y:S01]  /*11690*/  LOP3.LUT R0, R8, 0x70, R21, 0xf8, !PT ;  /* 0x0000007008007812 */ /* 0x000fe200078ef815 */
[----:B------:R-:W-:Y:S01]  /*116a0*/  VIADD R8, R228, 0x40 ;  /* 0x00000040e4087836 */ /* 0x000fe20000000000 */
[----:B------:R-:W-:Y:S02]  /*116b0*/  LOP3.LUT R5, R29, 0xff, RZ, 0xc0, !PT ;  /* 0x000000ff1d057812 */ /* 0x000fe400078ec0ff */
[----:B------:R-:W-:Y:S01]  /*116c0*/  LOP3.LUT R4, R4, 0xff, RZ, 0xc0, !PT ;  /* 0x000000ff04047812 */ /* 0x000fe200078ec0ff */
[----:B------:R-:W-:Y:S01]  /*116d0*/  IMAD.SHL.U32 R8, R8, 0x80, RZ ;  /* 0x0000008008087824 */ /* 0x000fe200078e00ff */
[----:B------:R-:W-:Y:S02]  /*116e0*/  SHF.R.U32.HI R6, RZ, 0x8, R32 ;  /* 0x00000008ff067819 */ /* 0x000fe40000011620 */
[----:B------:R-:W-:Y:S02]  /*116f0*/  PRMT R12, R4, 0x7604, R5 ;  /* 0x00007604040c7816 */ /* 0x000fe40000000005 */
[----:B------:R-:W-:-:S02]  /*11700*/  LOP3.LUT R8, R8, 0x380, RZ, 0xc0, !PT ;  /* 0x0000038008087812 */ /* 0x000fc400078ec0ff */
[----:B------:R-:W-:Y:S02]  /*11710*/  SHF.R.U32.HI R4, RZ, 0x8, R31 ;  /* 0x00000008ff047819 */ /* 0x000fe4000001161f */
[----:B------:R-:W-:Y:S02]  /*11720*/  SHF.R.U32.HI R8, RZ, 0x3, R8 ;  /* 0x00000003ff087819 */ /* 0x000fe40000011608 */
[----:B------:R-:W-:Y:S02]  /*11730*/  LOP3.LUT R5, R31, 0xff, RZ, 0xc0, !PT ;  /* 0x000000ff1f057812 */ /* 0x000fe400078ec0ff */
[----:B------:R-:W-:Y:S02]  /*11740*/  LOP3.LUT R3, R0, R8, RZ, 0x3c, !PT ;  /* 0x0000000800037212 */ /* 0x000fe400078e3cff */
[----:B------:R-:W-:Y:S02]  /*11750*/  SHF.R.U32.HI R8, RZ, 0x8, R33 ;  /* 0x00000008ff087819 */ /* 0x000fe40000011621 */
[----:B------:R-:W-:-:S02]  /*11760*/  LOP3.LUT R7, R32, 0xff, RZ, 0xc0, !PT ;  /* 0x000000ff20077812 */ /* 0x000fc400078ec0ff */
[----:B------:R-:W-:Y:S02]  /*11770*/  LOP3.LUT R4, R4, 0xff, RZ, 0xc0, !PT ;  /* 0x000000ff04047812 */ /* 0x000fe400078ec0ff */
[----:B------:R-:W-:Y:S02]  /*11780*/  LOP3.LUT R6, R6, 0xff, RZ, 0xc0, !PT ;  /* 0x000000ff06067812 */ /* 0x000fe400078ec0ff */
[----:B------:R-:W-:Y:S02]  /*11790*/  PRMT R14, R4, 0x7604, R5 ;  /* 0x00007604040e7816 */ /* 0x000fe40000000005 */
[----:B------:R-:W-:Y:S02]  /*117a0*/  PRMT R25, R6, 0x7604, R7 ;  /* 0x0000760406197816 */ /* 0x000fe40000000007 */
[----:B------:R-:W-:Y:S02]  /*117b0*/  SHF.R.U32.HI R26, RZ, 0x8, R35 ;  /* 0x00000008ff1a7819 */ /* 0x000fe40000011623 */
[----:B------:R-:W-:-:S02]  /*117c0*/  LOP3.LUT R20, R33, 0xff, RZ, 0xc0, !PT ;  /* 0x000000ff21147812 */ /* 0x000fc400078ec0ff */
[----:B------:R-:W-:Y:S02]  /*117d0*/  LOP3.LUT R27, R35, 0xff, RZ, 0xc0, !PT ;  /* 0x000000ff231b7812 */ /* 0x000fe400078ec0ff */
[----:B------:R-:W-:Y:S02]  /*117e0*/  LOP3.LUT R26, R26, 0xff, RZ, 0xc0, !PT ;  /* 0x000000ff1a1a7812 */ /* 0x000fe400078ec0ff */
[----:B------:R-:W-:Y:S02]  /*117f0*/  SHF.R.U32.HI R21, RZ, 0x8, R34 ;  /* 0x00000008ff157819 */ /* 0x000fe40000011622 */
[----:B------:R-:W-:Y:S02]  /*11800*/  PRMT R26, R26, 0x7604, R27 ;  /* 0x000076041a1a7816 */ /* 0x000fe4000000001b */
[----:B------:R-:W-:Y:S02]  /*11810*/  SHF.R.U32.HI R27, RZ, 0x10, R33 ;  /* 0x00000010ff1b7819 */ /* 0x000fe40000011621 */
[----:B------:R-:W-:-:S02]  /*11820*/  LOP3.LUT R24, R34, 0xff, RZ, 0xc0, !PT ;  /* 0x000000ff22187812 */ /* 0x000fc400078ec0ff */
[----:B------:R-:W-:Y:S01]  /*11830*/  LOP3.LUT R21, R21, 0xff, RZ, 0xc0, !PT ;  /* 0x000000ff15157812 */ /* 0x000fe200078ec0ff */
[----:B------:R-:W-:Y:S01]  /*11840*/  IMAD.U32 R27, R27, 0x10000, RZ ;  /* 0x000100001b1b7824 */ /* 0x000fe200078e00ff */
[----:B------:R-:W-:Y:S02]  /*11850*/  LOP3.LUT R13, R13, 0xff0000, R28, 0xf8, !PT ;  /* 0x00ff00000d0d7812 */ /* 0x000fe400078ef81c */
        /* <DEDUP_REMOVED lines=20> */
[----:B------:R-:W-:Y:S01]  /*119a0*/  IMAD.U32 R3, R3, 0x10000, RZ ;  /* 0x0001000003037824 */ /* 0x000fe200078e00ff */
[----:B------:R-:W-:-:S04]  /*119b0*/  LOP3.LUT R39, R39, 0xff000000, R33, 0xf8, !PT ;  /* 0xff00000027277812 */ /* 0x000fc800078ef821 */
[----:B------:R-:W-:Y:S02]  /*119c0*/  LOP3.LUT R3, R12, 0xff0000, R3, 0xf8, !PT ;  /* 0x00ff00000c037812 */ /* 0x000fe400078ef803 */
[----:B------:R-:W-:Y:S02]  /*119d0*/  F2FP.F16.E4M3.UNPACK_B R33, R39 ;  /* 0x00000027ff21723e */ /* 0x000fe400020006ff */
[----:B------:R-:W-:Y:S02]  /*119e0*/  LOP3.LUT R28, R3, 0xff000000, R29, 0xf8, !PT ;  /* 0xff000000031c7812 */ /* 0x000fe400078ef81d */
[----:B------:R-:W-:Y:S01]  /*119f0*/  LOP3.LUT R3, R37, 0xff0000, R34, 0xf8, !PT ;  /* 0x00ff000025037812 */ /* 0x000fe200078ef822 */
[--C-:B------:R-:W-:Y:S01]  /*11a00*/  HADD2.F32 R35, -RZ, R33.reuse.H0_H0 ;  /* 0x20000021ff237230 */ /* 0x100fe20000004100 */
[----:B------:R-:W-:Y:S01]  /*11a10*/  F2FP.F16.E4M3.UNPACK_B R29, R28 ;  /* 0x0000001cff1d723e */ /* 0x000fe200020006ff */
[----:B------:R-:W-:Y:S01]  /*11a20*/  HADD2.F32 R33, -RZ, R33.H1_H1 ;  /* 0x30000021ff217230 */ /* 0x000fe20000004100 */
[----:B------:R-:W-:-:S02]  /*11a30*/  LOP3.LUT R37, R21, 0xff000000, R31, 0xf8, !PT ;  /* 0xff00000015257812 */ /* 0x000fc400078ef81f */
[----:B------:R-:W-:Y:S01]  /*11a40*/  F2FP.F16.E4M3.UNPACK_B R39, R39.H1 ;  /* 0x00000027ff27723e */ /* 0x000fe200030006ff */
[--C-:B------:R-:W-:Y:S01]  /*11a50*/  HADD2.F32 R31, -RZ, R29.reuse.H0_H0 ;  /* 0x2000001dff1f7230 */ /* 0x100fe20000004100 */
[----:B------:R-:W-:Y:S01]  /*11a60*/  F2FP.F16.E4M3.UNPACK_B R28, R28.H1 ;  /* 0x0000001cff1c723e */ /* 0x000fe200030006ff */
[----:B------:R-:W-:Y:S01]  /*11a70*/  HADD2.F32 R29, -RZ, R29.H1_H1 ;  /* 0x3000001dff1d7230 */ /* 0x000fe20000004100 */
[----:B------:R-:W-:Y:S02]  /*11a80*/  LOP3.LUT R34, R3, 0xff000000, R34, 0xf8, !PT ;  /* 0xff00000003227812 */ /* 0x000fe400078ef822 */
[----:B0-----:R-:W-:Y:S02]  /*11a90*/  F2FP.F16.E4M3.UNPACK_B R12, R5 ;  /* 0x00000005ff0c723e */ /* 0x001fe400020006ff */
[----:B------:R-:W-:Y:S02]  /*11aa0*/  F2FP.F16.E4M3.UNPACK_B R14, R7 ;  /* 0x00000007ff0e723e */ /* 0x000fe400020006ff */
[----:B-1----:R-:W-:-:S02]  /*11ab0*/  F2FP.F16.E4M3.UNPACK_B R20, R9 ;  /* 0x00000009ff14723e */ /* 0x002fc400020006ff */
[----:B------:R-:W-:Y:S02]  /*11ac0*/  F2FP.F16.E4M3.UNPACK_B R15, R7.H1 ;  /* 0x00000007ff0f723e */ /* 0x000fe400030006ff */
[-C--:B------:R-:W-:Y:S01]  /*11ad0*/  F2FP.F16.E4M3.UNPACK_B R7, R6.reuse ;  /* 0x00000006ff07723e */ /* 0x080fe200020006ff */
[----:B------:R-:W-:Y:S01]  /*11ae0*/  HADD2.F32 R24, -RZ, R20.H0_H0 ;  /* 0x20000014ff187230 */ /* 0x000fe20000004100 */
[----:B------:R-:W-:Y:S01]  /*11af0*/  F2FP.F16.E4M3.UNPACK_B R13, R6.H1 ;  /* 0x00000006ff0d723e */ /* 0x000fe200030006ff */
[----:B------:R-:W-:Y:S01]  /*11b00*/  HADD2.F32 R6, -RZ, R12.H0_H0 ;  /* 0x2000000cff067230 */ /* 0x000fe20000004100 */
[----:B------:R-:W-:Y:S01]  /*11b10*/  F2FP.F16.E4M3.UNPACK_B R21, R9.H1 ;  /* 0x00000009ff15723e */ /* 0x000fe200030006ff */
[----:B------:R-:W-:Y:S02]  /*11b20*/  HADD2.F32 R20, -RZ, R20.H1_H1 ;  /* 0x30000014ff147230 */ /* 0x000fe40000004100 */
[C---:B------:R-:W-:Y:S01]  /*11b30*/  FMUL.FTZ R38, R24.reuse, R31 ;  /* 0x0000001f18267220 */ /* 0x040fe20000410000 */
[----:B------:R-:W-:Y:S01]  /*11b40*/  F2FP.F16.E4M3.UNPACK_B R25, R11 ;  /* 0x0000000bff19723e */ /* 0x000fe200020006ff */
[----:B------:R-:W-:Y:S01]  /*11b50*/  FMUL.FTZ R43, R24, R35 ;  /* 0x00000023182b7220 */ /* 0x000fe20000410000 */
[----:B------:R-:W-:Y:S01]  /*11b60*/  F2FP.F16.E4M3.UNPACK_B R26, R11.H1 ;  /* 0x0000000bff1a723e */ /* 0x000fe200030006ff */
[C---:B------:R-:W-:Y:S01]  /*11b70*/  FFMA.FTZ R38, R6.reuse, R35, R38 ;  /* 0x0000002306267223 */ /* 0x040fe20000010026 */
[----:B------:R-:W-:Y:S01]  /*11b80*/  F2FP.F16.E4M3.UNPACK_B R5, R5.H1 ;  /* 0x00000005ff05723e */ /* 0x000fe200030006ff */
[----:B------:R-:W-:Y:S01]  /*11b90*/  HADD2.F32 R35, -RZ, R39.H0_H0 ;  /* 0x20000027ff237230 */ /* 0x000fe20000004100 */
[-C--:B------:R-:W-:Y:S01]  /*11ba0*/  F2FP.F16.E4M3.UNPACK_B R11, R10.reuse ;  /* 0x0000000aff0b723e */ /* 0x080fe200020006ff */
[----:B------:R-:W-:Y:S01]  /*11bb0*/  FFMA.FTZ R43, R6, R31, -R43 ;  /* 0x0000001f062b7223 */ /* 0x000fe2000001082b */
[----:B------:R-:W-:Y:S01]  /*11bc0*/  F2FP.F16.E4M3.UNPACK_B R24, R10.H1 ;  /* 0x0000000aff18723e */ /* 0x000fe200030006ff */
[----:B------:R-:W-:-:S02]  /*11bd0*/  HADD2.F32 R10, -RZ, R21.H0_H0 ;  /* 0x20000015ff0a7230 */ /* 0x000fc40000004100 */
[C---:B------:R-:W-:Y:S01]  /*11be0*/  FMUL.FTZ R45, R20.reuse, R33 ;  /* 0x00000021142d7220 */ /* 0x040fe20000410000 */
[----:B------:R-:W-:Y:S02]  /*11bf0*/  HADD2.F32 R12, -RZ, R12.H1_H1 ;  /* 0x3000000cff0c7230 */ /* 0x000fe40000004100 */
[----:B------:R-:W-:Y:S01]  /*11c00*/  FMUL.FTZ R20, R20, R29 ;  /* 0x0000001d14147220 */ /* 0x000fe20000410000 */
[----:B------:R-:W-:Y:S02]  /*11c10*/  HADD2.F32 R31, -RZ, R28.H0_H0 ;  /* 0x2000001cff1f7230 */ /* 0x000fe40000004100 */
[----:B------:R-:W-:Y:S01]  /*11c20*/  FMUL.FTZ R47, R10, R35 ;  /* 0x000000230a2f7220 */ /* 0x000fe20000410000 */
[----:B------:R-:W-:Y:S02]  /*11c30*/  HADD2.F32 R6, -RZ, R5.H0_H0 ;  /* 0x20000005ff067230 */ /* 0x000fe40000004100 */
[C---:B------:R-:W-:Y:S01]  /*11c40*/  FFMA.FTZ R40, R12.reuse, R29, -R45 ;  /* 0x0000001d0c287223 */ /* 0x040fe2000001082d */
[----:B------:R-:W-:Y:S01]  /*11c50*/  FFMA.FTZ R45, R12, R33, R20 ;  /* 0x000000210c2d7223 */ /* 0x000fe20000010014 */
[----:B------:R-:W-:Y:S01]  /*11c60*/  FMUL.FTZ R10, R10, R31 ;  /* 0x0000001f0a0a7220 */ /* 0x000fe20000410000 */
        /* <DEDUP_REMOVED lines=33> */
[----:B------:R-:W-:Y:S02]  /*11e80*/  HADD2.F32 R5, -RZ, R15.H0_H0 ;  /* 0x2000000fff057230 */ /* 0x000fe40000004100 */
[C---:B------:R-:W-:Y:S01]  /*11e90*/  FMUL.FTZ R21, R25.reuse, R31 ;  /* 0x0000001f19157220 */ /* 0x040fe20000410000 */
[----:B------:R-:W-:Y:S02]  /*11ea0*/  HADD2.F32 R14, -RZ, R14.H1_H1 ;  /* 0x3000000eff0e7230 */ /* 0x000fe40000004100 */
[----:B------:R-:W-:Y:S01]  /*11eb0*/  FMUL.FTZ R46, R25, R12 ;  /* 0x0000000c192e7220 */ /* 0x000fe20000410000 */
[-C--:B------:R-:W-:Y:S01]  /*11ec0*/  FMUL.FTZ R25, R6, R10.reuse ;  /* 0x0000000a06197220 */ /* 0x080fe20000410000 */
[----:B------:R-:W-:Y:S01]  /*11ed0*/  FFMA.FTZ R48, R5, R10, -R48 ;  /* 0x0000000a05307223 */ /* 0x000fe20000010830 */
[----:B------:R-:W-:Y:S01]  /*11ee0*/  F2FP.F16.E4M3.UNPACK_B R10, R27.H1 ;  /* 0x0000001bff0a723e */ /* 0x000fe200030006ff */
[C---:B------:R-:W-:Y:S01]  /*11ef0*/  FFMA.FTZ R44, R14.reuse, R12, -R21 ;  /* 0x0000000c0e2c7223 */ /* 0x040fe20000010815 */
[----:B------:R-:W-:Y:S01]  /*11f00*/  FFMA.FTZ R46, R14, R31, R46 ;  /* 0x0000001f0e2e7223 */ /* 0x000fe2000001002e */
[----:B------:R-:W-:Y:S01]  /*11f10*/  F2FP.F16.E4M3.UNPACK_B R14, R32.H1 ;  /* 0x00000020ff0e723e */ /* 0x000fe200030006ff */
[----:B------:R-:W-:-:S02]  /*11f20*/  HADD2.F32 R37, -RZ, R37.H1_H1 ;  /* 0x30000025ff257230 */ /* 0x000fc40000004100 */
[----:B------:R-:W-:Y:S01]  /*11f30*/  FFMA.FTZ R49, R5, R20, R25 ;  /* 0x0000001405317223 */ /* 0x000fe20000010019 */
        /* <DEDUP_REMOVED lines=8> */
[-C--:B------:R-:W-:Y:S01]  /*11fc0*/  FMUL.FTZ R52, R26, R37.reuse ;  /* 0x000000251a347220 */ /* 0x080fe20000410000 */
[----:B------:R-:W-:Y:S02]  /*11fd0*/  HADD2.F32 R15, -RZ, R15.H1_H1 ;  /* 0x3000000fff0f7230 */ /* 0x000fe40000004100 */
[C---:B------:R-:W-:Y:S01]  /*11fe0*/  FMUL.FTZ R21, R6.reuse, R12 ;  /* 0x0000000c06157220 */ /* 0x040fe20000410000 */
[----:B------:R-:W-:Y:S02]  /*11ff0*/  HADD2.F32 R5, -RZ, R4.H0_H0 ;  /* 0x20000004ff057230 */ /* 0x000fe40000004100 */
[-C--:B------:R-:W-:Y:S01]  /*12000*/  FMUL.FTZ R26, R6, R20.reuse ;  /* 0x00000014061a7220 */ /* 0x080fe20000410000 */
[----:B------:R-:W-:Y:S02]  /*12010*/  HADD2.F32 R8, -RZ, R8.H1_H1 ;  /* 0x30000008ff087230 */ /* 0x000fe40000004100 */
[C---:B------:R-:W-:Y:S01]  /*12020*/  FFMA.FTZ R37, R15.reuse, R37, -R50 ;  /* 0x000000250f257223 */ /* 0x040fe20000010832 */
[----:B------:R-:W-:Y:S01]  /*12030*/  FFMA.FTZ R52, R15, R41, R52 ;  /* 0x000000290f347223 */ /* 0x000fe20000010034 */
        /* <DEDUP_REMOVED lines=9> */
[--C-:B------:R-:W-:Y:S02]  /*120d0*/  HADD2.F32 R8, -RZ, R32.reuse.H0_H0 ;  /* 0x20000020ff087230 */ /* 0x100fe40000004100 */
[----:B------:R-:W-:Y:S01]  /*120e0*/  FFMA.FTZ R25, R4, R15, -R25 ;  /* 0x0000000f04197223 */ /* 0x000fe20000010819 */
[----:B------:R-:W-:-:S02]  /*120f0*/  HADD2.F32 R32, -RZ, R32.H1_H1 ;  /* 0x30000020ff207230 */ /* 0x000fc40000004100 */
[----:B------:R-:W-:Y:S01]  /*12100*/  FFMA.FTZ R29, R4, R21, R6 ;  /* 0x00000015041d7223 */ /* 0x000fe20000010006 */
[----:B------:R-:W-:Y:S02]  /*12110*/  HADD2.F32 R6, -RZ, R27.H0_H0 ;  /* 0x2000001bff067230 */ /* 0x000fe40000004100 */
[C---:B------:R-:W-:Y:S01]  /*12120*/  FMUL.FTZ R15, R5.reuse, R8 ;  /* 0x00000008050f7220 */ /* 0x040fe20000410000 */
[----:B------:R-:W-:Y:S01]  /*12130*/  HADD2.F32 R4, -RZ, R3.H0_H0 ;  /* 0x20000003ff047230 */ /* 0x000fe20000004100 */
[----:B------:R-:W-:Y:S01]  /*12140*/  F2FP.F16.E4M3.UNPACK_B R34, R34 ;  /* 0x00000022ff22723e */ /* 0x000fe200020006ff */
[----:B------:R-:W-:Y:S02]  /*12150*/  HADD2.F32 R9, -RZ, R9.H1_H1 ;  /* 0x30000009ff097230 */ /* 0x000fe40000004100 */
[-C--:B------:R-:W-:Y:S01]  /*12160*/  FMUL.FTZ R5, R5, R6.reuse ;  /* 0x0000000605057220 */ /* 0x080fe20000410000 */
[----:B------:R-:W-:Y:S02]  /*12170*/  HADD2.F32 R3, -RZ, R3.H1_H1 ;  /* 0x30000003ff037230 */ /* 0x000fe40000004100 */
[----:B------:R-:W-:Y:S01]  /*12180*/  FFMA.FTZ R15, R4, R6, -R15 ;  /* 0x00000006040f7223 */ /* 0x000fe2000001080f */
[----:B------:R-:W-:-:S02]  /*12190*/  HADD2.F32 R6, -RZ, R27.H1_H1 ;  /* 0x3000001bff067230 */ /* 0x000fc40000004100 */
[C---:B------:R-:W-:Y:S01]  /*121a0*/  FMUL.FTZ R14, R9.reuse, R32 ;  /* 0x00000020090e7220 */ /* 0x040fe20000410000 */
[----:B------:R-:W-:Y:S01]  /*121b0*/  FFMA.FTZ R12, R4, R8, R5 ;  /* 0x00000008040c7223 */ /* 0x000fe20000010005 */
[----:B------:R-:W-:Y:S01]  /*121c0*/  F2FP.F16.E4M3.UNPACK_B R5, R30.H1 ;  /* 0x0000001eff05723e */ /* 0x000fe200030006ff */
        /* <DEDUP_REMOVED lines=8> */
[----:B------:R-:W-:Y:S02]  /*12250*/  HADD2.F32 R10, -RZ, R10.H1_H1 ;  /* 0x3000000aff0a7230 */ /* 0x000fe40000004100 */
[-C--:B------:R-:W-:Y:S01]  /*12260*/  FMUL.FTZ R4, R4, R6.reuse ;  /* 0x0000000604047220 */ /* 0x080fe20000410000 */
[----:B------:R-:W-:Y:S02]  /*12270*/  HADD2.F32 R24, -RZ, R24.H1_H1 ;  /* 0x30000018ff187230 */ /* 0x000fe40000004100 */
[C---:B------:R-:W-:Y:S01]  /*12280*/  FFMA.FTZ R32, R3.reuse, R6, -R32 ;  /* 0x0000000603207223 */ /* 0x040fe20000010820 */
[----:B------:R-:W-:Y:S01]  /*12290*/  HADD2.F32 R5, -RZ, R5.H1_H1 ;  /* 0x30000005ff057230 */ /* 0x000fe20000004100 */
[----:B------:R-:W-:Y:S01]  /*122a0*/  F2FP.F16.E4M3.UNPACK_B R30, R30 ;  /* 0x0000001eff1e723e */ /* 0x000fe200020006ff */
[----:B------:R-:W-:Y:S02]  /*122b0*/  HADD2.F32 R13, -RZ, R13.H1_H1 ;  /* 0x3000000dff0d7230 */ /* 0x000fe40000004100 */
[C---:B------:R-:W-:Y:S01]  /*122c0*/  FMUL.FTZ R6, R24.reuse, R10 ;  /* 0x0000000a18067220 */ /* 0x040fe20000410000 */
[----:B------:R-:W-:Y:S01]  /*122d0*/  FMUL.FTZ R9, R24, R5 ;  /* 0x0000000518097220 */ /* 0x000fe20000410000 */
[----:B------:R-:W-:-:S02]  /*122e0*/  FFMA.FTZ R24, R3, R8, R4 ;  /* 0x0000000803187223 */ /* 0x000fc40000010004 */
[C---:B------:R-:W-:Y:S01]  /*122f0*/  FFMA.FTZ R27, R13.reuse, R5, -R6 ;  /* 0x000000050d1b7223 */ /* 0x040fe20000010806 */
[----:B------:R-:W-:Y:S02]  /*12300*/  HADD2.F32 R5, -RZ, R30.H0_H0 ;  /* 0x2000001eff057230 */ /* 0x000fe40000004100 */
[----:B------:R-:W-:Y:S01]  /*12310*/  FFMA.FTZ R31, R13, R10, R9 ;  /* 0x0000000a0d1f7223 */ /* 0x000fe20000010009 */
[--C-:B------:R-:W-:Y:S02]  /*12320*/  HADD2.F32 R6, -RZ, R34.reuse.H0_H0 ;  /* 0x20000022ff067230 */ /* 0x100fe40000004100 */
[--C-:B------:R-:W-:Y:S01]  /*12330*/  HADD2.F32 R4, -RZ, R11.reuse.H0_H0 ;  /* 0x2000000bff047230 */ /* 0x100fe20000004100 */
[----:B------:R-:W-:Y:S01]  /*12340*/  F2FP.SATFINITE.E4M3.F32.PACK_AB_MERGE_C R27, R27, R32, RZ ;  /* 0x000000201b1b723e */ /* 0x000fe200048070ff */
        /* <DEDUP_REMOVED lines=30> */
.L_x_7625:
[----:B------:R-:W-:Y:S05]  /*12530*/  BSYNC B0 ;  /* 0x0000000000007941 */ /* 0x000fea0003800000 */
.L_x_7605:
        /* <DEDUP_REMOVED lines=8> */
.L_x_7602:
[----:B0--34-:R-:W3:Y:S02]  /*125c0*/  LDL R0, [R1+0x54] ;  /* 0x0000540001007983 */ /* 0x019ee40000100800 */
[----:B---3--:R-:W-:-:S13]  /*125d0*/  R2UR UR4, R0 ;  /* 0x00000000000472ca */ /* 0x008fda00000e0000 */
[----:B------:R-:W-:-:S05]  /*125e0*/  IMAD.U32 R0, RZ, RZ, UR4 ;  /* 0x00000004ff007e24 */ /* 0x000fca000f8e00ff */
[----:B------:R-:W-:-:S13]  /*125f0*/  ISETP.NE.AND P1, PT, R0, 0x3, PT ;  /* 0x000000030000780c */ /* 0x000fda0003f25270 */
[----:B------:R-:W-:Y:S05]  /*12600*/  @!P1 BRA `(.L_x_7640) ;  /* 0x0000000000049947 */ /* 0x000fea0003800000 */
[----:B------:R-:W-:Y:S01]  /*12610*/  BPT.TRAP 0x1 ;  /* 0x000000040000795c */ /* 0x000fe20000300000 */
.L_x_7640:
[----:B------:R-:W-:Y:S01]  /*12620*/  IMAD R14, R136, 0x8, R16 ;  /* 0x00000008880e7824 */ /* 0x000fe200078e0210 */
[----:B-12---:R-:W-:-:S04]  /*12630*/  SHF.L.U32 R3, R231, 0x1f, RZ ;  /* 0x0000001fe7037819 */ /* 0x006fc800000006ff */
[----:B------:R0:W1:Y:S01]  /*12640*/  SYNCS.PHASECHK.TRANS64.TRYWAIT P0, [R14+URZ+0x2e830], R3 ;  /* 0x02e830030e0075a7 */ /* 0x000062000800017f */
[----:B------:R-:W-:Y:S05]  /*12650*/  @!P1 BRA `(.L_x_7641) ;  /* 0x0000000000049947 */ /* 0x000fea0003800000 */
[----:B------:R-:W-:Y:S01]  /*12660*/  BPT.TRAP 0x1 ;  /* 0x000000040000795c */ /* 0x000fe20000300000 */
.L_x_7641:
[----:B------:R-:W-:Y:S01]  /*12670*/  VIADD R0, R16, 0x20400 ;  /* 0x0002040010007836 */ /* 0x000fe20000000000 */
[----:B-----5:R-:W-:Y:S01]  /*12680*/  LOP3.LUT R4, R36, 0x10000, RZ, 0xfc, !PT ;  /* 0x0001000024047812 */ /* 0x020fe200078efcff */
[----:B------:R-:W-:-:S03]  /*12690*/  IMAD.MOV.U32 R5, RZ, RZ, 0x40000040 ;  /* 0x40000040ff057424 */ /* 0x000fc600078e00ff */
[----:B------:R-:W-:-:S04]  /*126a0*/  SHF.R.U32.HI R0, RZ, 0x4, R0 ;  /* 0x00000004ff007819 */ /* 0x000fc80000011600 */
[----:B------:R-:W-:-:S04]  /*126b0*/  LOP3.LUT R0, R0, 0x3fff, RZ, 0xc0, !PT ;  /* 0x00003fff00007812 */ /* 0x000fc800078ec0ff */
[----:B------:R-:W-:-:S05]  /*126c0*/  LOP3.LUT R0, R0, 0x10000, RZ, 0xfc, !PT ;  /* 0x0001000000007812 */ /* 0x000fca00078efcff */
[----:B------:R2:W-:Y:S01]  /*126d0*/  STL [R1+0x50], R0 ;  /* 0x0000500001007387 */ /* 0x0005e20000100800 */
[----:B-1----:R-:W-:Y:S05]  /*126e0*/  @P0 BRA `(.L_x_7642) ;  /* 0x0000000000080947 */ /* 0x002fea0003800000 */
[----:B------:R-:W1:Y:S02]  /*126f0*/  SYNCS.PHASECHK.TRANS64.TRYWAIT P0, [R14+URZ+0x2e830], R3 ;  /* 0x02e830030e0075a7 */ /* 0x000e64000800017f */
[----:B-1----:R-:W-:Y:S05]  /*12700*/  @!P0 BRA `(.L_x_7643) ;  /* 0x0000017c00f48947 */ /* 0x002fea0003800000 */
.L_x_7642:
[----:B--2---:R-:W2:Y:S01]  /*12710*/  LDL R0, [R1+0x50] ;  /* 0x0000500001007983 */ /* 0x004ea20000100800 */
[----:B------:R-:W-:Y:S01]  /*12720*/  IMAD.MOV.U32 R13, RZ, RZ, 0x40000040 ;  /* 0x40000040ff0d7424 */ /* 0x000fe200078e00ff */
[----:B------:R-:W-:Y:S05]  /*12730*/  WARPSYNC.ALL ;  /* 0x0000000000007948 */ /* 0x000fea0003800000 */
[C---:B------:R-:W-:Y:S01]  /*12740*/  R2UR UR4, R4.reuse ;  /* 0x00000000040472ca */ /* 0x040fe200000e0000 */
[----:B------:R-:W3:Y:S01]  /*12750*/  LDL R140, [R1+0x64] ;  /* 0x00006400018c7983 */ /* 0x000ee20000100800 */
[----:B------:R-:W-:Y:S02]  /*12760*/  R2UR UR5, R5 ;  /* 0x00000000050572ca */ /* 0x000fe400000e0000 */
[----:B------:R-:W-:Y:S01]  /*12770*/  R2UR UR7, R13 ;  /* 0x000000000d0772ca */ /* 0x000fe200000e0000 */
[----:B------:R-:W-:Y:S01]  /*12780*/  WARPGROUP.ARRIVE ;  /* 0x00000000000079c5 */ /* 0x000fe20000000000 */
[----:B------:R-:W-:Y:S01]  /*12790*/  IMAD.MOV.U32 R7, RZ, RZ, 0x40000040 ;  /* 0x40000040ff077424 */ /* 0x000fe200078e00ff */
[----:B------:R-:W-:Y:S01]  /*127a0*/  R2UR UR12, R4 ;  /* 0x00000000040c72ca */ /* 0x000fe200000e0000 */
[----:B------:R-:W0:Y:S01]  /*127b0*/  LDL R142, [R1+0x58] ;  /* 0x00005800018e7983 */ /* 0x000e220000100800 */
[----:B------:R-:W-:-:S02]  /*127c0*/  R2UR UR13, R5 ;  /* 0x00000000050d72ca */ /* 0x000fc400000e0000 */
[----:B------:R-:W-:Y:S01]  /*127d0*/  R2UR UR15, R7 ;  /* 0x00000000070f72ca */ /* 0x000fe200000e0000 */
[----:B------:R-:W-:Y:S01]  /*127e0*/  IMAD.MOV.U32 R7, RZ, RZ, 0x40000040 ;  /* 0x40000040ff077424 */ /* 0x000fe200078e00ff */
[----:B------:R-:W-:Y:S01]  /*127f0*/  R2UR UR8, R4 ;  /* 0x00000000040872ca */ /* 0x000fe200000e0000 */
[----:B------:R-:W4:Y:S01]  /*12800*/  LDL R143, [R1+0x78] ;  /* 0x00007800018f7983 */ /* 0x000f220000100800 */
[----:B------:R-:W-:Y:S02]  /*12810*/  R2UR UR9, R5 ;  /* 0x00000000050972ca */ /* 0x000fe400000e0000 */
[----:B------:R-:W-:Y:S01]  /*12820*/  R2UR UR11, R7 ;  /* 0x00000000070b72ca */ /* 0x000fe200000e0000 */
[----:B------:R-:W-:Y:S01]  /*12830*/  IMAD.MOV.U32 R9, RZ, RZ, 0x40000040 ;  /* 0x40000040ff097424 */ /* 0x000fe200078e00ff */
[----:B------:R-:W5:Y:S01]  /*12840*/  LDL R141, [R1+0x74] ;  /* 0x00007400018d7983 */ /* 0x000f620000100800 */
[----:B------:R-:W-:Y:S02]  /*12850*/  IMAD.MOV.U32 R7, RZ, RZ, 0x40000040 ;  /* 0x40000040ff077424 */ /* 0x000fe400078e00ff */
[----:B--2---:R-:W-:-:S05]  /*12860*/  IMAD R12, R136, 0x700, R0 ;  /* 0x00000700880c7824 */ /* 0x004fca00078e0200 */
[----:B------:R-:W-:-:S13]  /*12870*/  R2UR UR6, R12 ;  /* 0x000000000c0672ca */ /* 0x000fda00000e0000 */
[----:B------:R-:W-:Y:S01]  /*12880*/  QGMMA.64x32x32.F32.E4M3.E4M3 R120, gdesc[UR4], RZ, !UPT, gsb0 ;  /* 0x00600000047879f3 */ /* 0x000fe2000c0008ff */
[----:B------:R-:W-:-:S05]  /*12890*/  VIADD R6, R12, 0x100 ;  /* 0x000001000c067836 */ /* 0x000fca0000000000 */
[----:B------:R-:W-:Y:S01]  /*128a0*/  R2UR UR14, R6 ;  /* 0x00000000060e72ca */ /* 0x000fe200000e0000 */
[----:B------:R-:W-:Y:S02]  /*128b0*/  WARPGROUP.DEPBAR.LE gsb0, 0x0 ;  /* 0x00008000000079c5 */ /* 0x000fe40000010000 */
[----:B------:R-:W-:-:S10]  /*128c0*/  WARPGROUP.ARRIVE ;  /* 0x00000000000079c5 */ /* 0x000fd40000000000 */
[----:B------:R-:W-:Y:S01]  /*128d0*/  QGMMA.64x32x32.F32.E4M3.E4M3 R104, gdesc[UR12], RZ, !UPT, gsb0 ;  /* 0x006000000c6879f3 */ /* 0x000fe2000c0008ff */
[----:B------:R-:W-:-:S05]  /*128e0*/  VIADD R6, R12, 0x200 ;  /* 0x000002000c067836 */ /* 0x000fca0000000000 */
        /* <DEDUP_REMOVED lines=39> */
[----:B------:R-:W-:Y:S02]  /*12b60*/  VIADD R10, R4, 0x2 ;  /* 0x00000002040a7836 */ /* 0x000fe40000000000 */
[----:B------:R-:W-:Y:S02]  /*12b70*/  IMAD.MOV.U32 R21, RZ, RZ, 0x40000040 ;  /* 0x40000040ff157424 */ /* 0x000fe400078e00ff */
[----:B------:R-:W-:Y:S01]  /*12b80*/  IMAD.MOV.U32 R11, RZ, RZ, 0x40000040 ;  /* 0x40000040ff0b7424 */ /* 0x000fe200078e00ff */
[----:B------:R-:W-:Y:S02]  /*12b90*/  R2UR UR26, R20 ;  /* 0x00000000141a72ca */ /* 0x000fe400000e0000 */
[----:B------:R-:W-:-:S02]  /*12ba0*/  R2UR UR27, R21 ;  /* 0x00000000151b72ca */ /* 0x000fc400000e0000 */
        /* <DEDUP_REMOVED lines=162> */
[----:B---3--:R-:W-:Y:S02]  /*135d0*/  IMAD R0, R137, -0xe0, R140 ;  /* 0xffffff2089007824 */ /* 0x008fe400078e028c */
[----:B------:R-:W-:Y:S02]  /*135e0*/  VIADD R20, R12, 0x406 ;  /* 0x000004060c147836 */ /* 0x000fe40000000000 */
[----:B------:R-:W-:Y:S01]  /*135f0*/  IMAD.MOV.U32 R21, RZ, RZ, 0x40000040 ;  /* 0x40000040ff157424 */ /* 0x000fe200078e00ff */
[----:B01----:R-:W-:Y:S02]  /*13600*/  IADD3 R3, -R142, 0xe1, R0 ;  /* 0x000000e18e037810 */ /* 0x003fe40007ffe100 */
[----:B------:R-:W-:Y:S02]  /*13610*/  R2UR UR6, R20 ;  /* 0x00000000140672ca */ /* 0x000fe400000e0000 */
[----:B------:R-:W-:-:S02]  /*13620*/  R2UR UR7, R21 ;  /* 0x00000000150772ca */ /* 0x000fc400000e0000 */
[----:B------:R-:W-:Y:S02]  /*13630*/  R2UR UR4, R6 ;  /* 0x00000000060472ca */ /* 0x000fe400000e0000 */
[----:B------:R-:W-:Y:S01]  /*13640*/  R2UR UR5, R7 ;  /* 0x00000000070572ca */ /* 0x000fe200000e0000 */
[----:B------:R-:W-:Y:S02]  /*13650*/  VIADD R15, R0, 0xe0 ;  /* 0x000000e0000f7836 */ /* 0x000fe40000000000 */
[----:B-----5:R-:W-:Y:S02]  /*13660*/  IMAD R3, R141, -0x2, R3 ;  /* 0xfffffffe8d037824 */ /* 0x020fe400078e0203 */
[----:B----4-:R-:W-:Y:S02]  /*13670*/  IMAD R138, R233, 0x80, R143 ;  /* 0x00000080e98a7824 */ /* 0x010fe400078e028f */
[----:B------:R-:W-:-:S03]  /*13680*/  IMAD R15, R141, -0x2, R15 ;  /* 0xfffffffe8d0f7824 */ /* 0x000fc600078e020f */
[----:B------:R-:W-:-:S04]  /*13690*/  IADD3 R0, R3, 0x8, R138 ;  /* 0x0000000803007810 */ /* 0x000fc80007ffe08a */
[----:B------:R-:W-:-:S04]  /*136a0*/  VIMNMX R0, R15, R0, PT ;  /* 0x000000000f007248 */ /* 0x000fc80003fe0100 */
[C---:B------:R-:W-:Y:S02]  /*136b0*/  ISETP.GT.AND P0, PT, R0.reuse, RZ, PT ;  /* 0x000000ff0000720c */ /* 0x040fe40003f04270 */
[C---:B------:R-:W-:Y:S02]  /*136c0*/  ISETP.GT.AND P2, PT, R0.reuse, 0x1, PT ;  /* 0x000000010000780c */ /* 0x040fe40003f44270 */
[----:B------:R-:W-:Y:S02]  /*136d0*/  ISETP.GT.AND P3, PT, R0, 0x8, PT ;  /* 0x000000080000780c */ /* 0x000fe40003f64270 */
[----:B------:R-:W-:Y:S02]  /*136e0*/  FSEL R139, R122, -INF , P0 ;  /* 0xff8000007a8b7808 */ /* 0x000fe40000000000 */
[----:B------:R-:W-:Y:S02]  /*136f0*/  FSEL R123, R123, -INF , P2 ;  /* 0xff8000007b7b7808 */ /* 0x000fe40001000000 */
[----:B------:R-:W-:Y:S01]  /*13700*/  ISETP.GT.AND P0, PT, R0, 0x9, PT ;  /* 0x000000090000780c */ /* 0x000fe20003f04270 */
[----:B------:R-:W-:-:S02]  /*13710*/  WARPGROUP.DEPBAR.LE gsb0, 0x0 ;  /* 0x00008000000079c5 */ /* 0x000fc40000010000 */
[----:B------:R-:W-:-:S06]  /*13720*/  WARPGROUP.ARRIVE ;  /* 0x00000000000079c5 */ /* 0x000fcc0000000000 */
[----:B------:R-:W-:Y:S01]  /*13730*/  QGMMA.64x32x32.F32.E4M3.E4M3 R56, gdesc[UR4], R56, gsb0 ;  /* 0x00600000043879f3 */ /* 0x000fe20008000838 */
        /* <DEDUP_REMOVED lines=28> */
[----:B------:R-:W-:Y:S01]  /*13900*/  FMNMX.FTZ R122, R149, R122, !PT ;  /* 0x0000007a957a7209 */ /* 0x000fe20007810000 */
[----:B------:R-:W-:Y:S01]  /*13910*/  VIADD R20, R12, 0x506 ;  /* 0x000005060c147836 */ /* 0x000fe20000000000 */
[----:B------:R-:W-:Y:S01]  /*13920*/  ISETP.GT.AND P0, PT, R0, 0x31, PT ;  /* 0x000000310000780c */ /* 0x000fe20003f04270 */
[----:B------:R-:W-:Y:S01]  /*13930*/  IMAD.MOV.U32 R21, RZ, RZ, 0x40000040 ;  /* 0x40000040ff157424 */ /* 0x000fe200078e00ff */
[----:B------:R-:W-:-:S02]  /*13940*/  FSEL R151, R114, -INF , P2 ;  /* 0xff80000072977808 */ /* 0x000fc40001000000 */
[----:B------:R-:W-:Y:S02]  /*13950*/  FMNMX.FTZ R122, R111, R122, !PT ;  /* 0x0000007a6f7a7209 */ /* 0x000fe40007810000 */
[----:B------:R-:W-:Y:S02]  /*13960*/  ISETP.GT.AND P2, PT, R0, 0x38, PT ;  /* 0x000000380000780c */ /* 0x000fe40003f44270 */
[----:B------:R-:W-:Y:S02]  /*13970*/  FSEL R115, R115, -INF , P0 ;  /* 0xff80000073737808 */ /* 0x000fe40000000000 */
[----:B------:R-:W-:Y:S02]  /*13980*/  FMNMX.FTZ R122, R151, R122, !PT ;  /* 0x0000007a977a7209 */ /* 0x000fe40007810000 */
[----:B------:R-:W-:Y:S02]  /*13990*/  R2UR UR6, R20 ;  /* 0x00000000140672ca */ /* 0x000fe400000e0000 */
[----:B------:R-:W-:-:S02]  /*139a0*/  R2UR UR7, R21 ;  /* 0x00000000150772ca */ /* 0x000fc400000e0000 */
[----:B------:R-:W-:Y:S02]  /*139b0*/  R2UR UR4, R6 ;  /* 0x00000000060472ca */ /* 0x000fe400000e0000 */
[----:B------:R-:W-:Y:S02]  /*139c0*/  R2UR UR5, R7 ;  /* 0x00000000070572ca */ /* 0x000fe400000e0000 */
[----:B------:R-:W-:Y:S02]  /*139d0*/  ISETP.GT.AND P0, PT, R0, 0x39, PT ;  /* 0x000000390000780c */ /* 0x000fe40003f04270 */
[----:B------:R-:W-:Y:S02]  /*139e0*/  FSEL R153, R118, -INF , P2 ;  /* 0xff80000076997808 */ /* 0x000fe40001000000 */
[----:B------:R-:W-:Y:S01]  /*139f0*/  FMNMX.FTZ R122, R115, R122, !PT ;  /* 0x0000007a737a7209 */ /* 0x000fe20007810000 */
[----:B------:R-:W-:Y:S02]  /*13a00*/  WARPGROUP.DEPBAR.LE gsb0, 0x0 ;  /* 0x00008000000079c5 */ /* 0x000fe40000010000 */
[----:B------:R-:W-:Y:S01]  /*13a10*/  WARPGROUP.ARRIVE ;  /* 0x00000000000079c5 */ /* 0x000fe20000000000 */
[----:B------:R-:W-:-:S02]  /*13a20*/  ISETP.GT.AND P2, PT, R0, 0x40, PT ;  /* 0x000000400000780c */ /* 0x000fc40003f44270 */
[----:B------:R-:W-:Y:S02]  /*13a30*/  FSEL R119, R119, -INF , P0 ;  /* 0xff80000077777808 */ /* 0x000fe40000000000 */
[----:B------:R-:W-:Y:S01]  /*13a40*/  FMNMX.FTZ R122, R153, R122, !PT ;  /* 0x0000007a997a7209 */ /* 0x000fe20007810000 */
[----:B------:R-:W-:Y:S01]  /*13a50*/  QGMMA.64x32x32.F32.E4M3.E4M3 R40, gdesc[UR4], R40, gsb0 ;  /* 0x00600000042879f3 */ /* 0x000fe20008000828 */
        /* <DEDUP_REMOVED lines=39> */
[----:B------:R-:W-:Y:S02]  /*13cd0*/  VIADD R12, R12, 0x606 ;  /* 0x000006060c0c7836 */ /* 0x000fe40000000000 */
[----:B------:R-:W-:Y:S01]  /*13ce0*/  IMAD.MOV.U32 R13, RZ, RZ, 0x40000040 ;  /* 0x40000040ff0d7424 */ /* 0x000fe200078e00ff */
[----:B------:R-:W-:-:S02]  /*13cf0*/  ISETP.GT.AND P2, PT, R0, 0x78, PT ;  /* 0x000000780000780c */ /* 0x000fc40003f44270 */
[----:B------:R-:W-:Y:S02]  /*13d00*/  FSEL R83, R83, -INF , P0 ;  /* 0xff80000053537808 */ /* 0x000fe40000000000 */
[----:B------:R-:W-:Y:S02]  /*13d10*/  FMNMX.FTZ R122, R165, R122, !PT ;  /* 0x0000007aa57a7209 */ /* 0x000fe40007810000 */
[----:B------:R-:W-:Y:S02]  /*13d20*/  R2UR UR6, R12 ;  /* 0x000000000c0672ca */ /* 0x000fe400000e0000 */
[----:B------:R-:W-:Y:S02]  /*13d30*/  R2UR UR7, R13 ;  /* 0x000000000d0772ca */ /* 0x000fe400000e0000 */
[----:B------:R-:W-:Y:S02]  /*13d40*/  R2UR UR4, R6 ;  /* 0x00000000060472ca */ /* 0x000fe400000e0000 */
[----:B------:R-:W-:-:S02]  /*13d50*/  R2UR UR5, R7 ;  /* 0x00000000070572ca */ /* 0x000fc400000e0000 */
[----:B------:R-:W-:Y:S02]  /*13d60*/  ISETP.GT.AND P0, PT, R0, 0x79, PT ;  /* 0x000000790000780c */ /* 0x000fe40003f04270 */
[----:B------:R-:W-:Y:S02]  /*13d70*/  FSEL R13, R86, -INF , P2 ;  /* 0xff800000560d7808 */ /* 0x000fe40001000000 */
[----:B------:R-:W-:Y:S01]  /*13d80*/  FMNMX.FTZ R122, R83, R122, !PT ;  /* 0x0000007a537a7209 */ /* 0x000fe20007810000 */
[----:B------:R-:W-:Y:S02]  /*13d90*/  WARPGROUP.DEPBAR.LE gsb0, 0x0 ;  /* 0x00008000000079c5 */ /* 0x000fe40000010000 */
[C---:B------:R-:W-:Y:S02]  /*13da0*/  ISETP.GT.AND P2, PT, R0.reuse, 0x80, PT ;  /* 0x000000800000780c */ /* 0x040fe40003f44270 */
[----:B------:R-:W-:Y:S02]  /*13db0*/  FSEL R87, R87, -INF , P0 ;  /* 0xff80000057577808 */ /* 0x000fe40000000000 */
[----:B------:R-:W-:Y:S01]  /*13dc0*/  FMNMX.FTZ R122, R13, R122, !PT ;  /* 0x0000007a0d7a7209 */ /* 0x000fe20007810000 */
[----:B------:R-:W-:Y:S01]  /*13dd0*/  WARPGROUP.ARRIVE ;  /* 0x00000000000079c5 */ /* 0x000fe20000000000 */
[----:B------:R-:W-:-:S02]  /*13de0*/  ISETP.GT.AND P0, PT, R0, 0x81, PT ;  /* 0x000000810000780c */ /* 0x000fc40003f04270 */
[----:B------:R-:W-:Y:S02]  /*13df0*/  FSEL R167, R58, -INF , P2 ;  /* 0xff8000003aa77808 */ /* 0x000fe40001000000 */
[----:B------:R-:W-:Y:S01]  /*13e00*/  FMNMX.FTZ R122, R87, R122, !PT ;  /* 0x0000007a577a7209 */ /* 0x000fe20007810000 */
[----:B------:R-:W-:Y:S01]  /*13e10*/  QGMMA.64x32x32.F32.E4M3.E4M3 R24, gdesc[UR4], R24, gsb0 ;  /* 0x00600000041879f3 */ /* 0x000fe20008000818 */
        /* <DEDUP_REMOVED lines=44> */
[----:B------:R-:W-:Y:S01]  /*140e0*/  FMNMX.FTZ R122, R181, R122, !PT ;  /* 0x0000007ab57a7209 */ /* 0x000fe20007810000 */
[----:B------:R-:W-:Y:S02]  /*140f0*/  WARPGROUP.DEPBAR.LE gsb0, 0x0 ;  /* 0x00008000000079c5 */ /* 0x000fe40000010000 */
        /* <DEDUP_REMOVED lines=30> */
[----:B0-----:R-:W-:-:S04]  /*142e0*/  FMNMX.FTZ R0, R26, R191, !PT ;  /* 0x000000bf1a007209 */ /* 0x001fc80007810000 */
[----:B------:R-:W-:Y:S01]  /*142f0*/  FSETP.NEU.FTZ.AND P0, PT, R0, -INF , PT ;  /* 0xff8000000000780b */ /* 0x000fe20003f1d000 */
[----:B------:R-:W-:-:S05]  /*14300*/  FFMA.FTZ R191, R2, R0, -8 ;  /* 0xc100000002bf7423 */ /* 0x000fca0000010000 */
[----:B------:R-:W-:Y:S02]  /*14310*/  FSEL R191, R191, RZ, P0 ;  /* 0x000000ffbfbf7208 */ /* 0x000fe40000000000 */
[----:B------:R-:W-:Y:S02]  /*14320*/  ISETP.GT.AND P0, PT, R3, RZ, PT ;  /* 0x000000ff0300720c */ /* 0x000fe40003f04270 */
[----:B------:R-:W-:Y:S01]  /*14330*/  FSEL R121, R121, -INF , P2 ;  /* 0xff80000079797808 */ /* 0x000fe20001000000 */
[----:B------:R-:W-:-:S01]  /*14340*/  FFMA.FTZ R50, R2, R115, -R191 ;  /* 0x0000007302327223 */ /* 0x000fc200000108bf */
[----:B------:R-:W-:Y:S01]  /*14350*/  FSEL R115, R120, -INF , P0 ;  /* 0xff80000078737808 */ /* 0x000fe20000000000 */
[----:B------:R-:W-:-:S01]  /*14360*/  FFMA.FTZ R12, R2, R139, -R191 ;  /* 0x0000008b020c7223 */ /* 0x000fc200000108bf */
[----:B------:R-:W-:Y:S01]  /*14370*/  ISETP.GT.AND P0, PT, R3, 0x9, PT ;  /* 0x000000090300780c */ /* 0x000fe20003f04270 */
[----:B------:R0:W-:Y:S01]  /*14380*/  MUFU.EX2 R15, R50 ;  /* 0x00000032000f7308 */ /* 0x0001e20000000800 */
[----:B------:R-:W-:-:S02]  /*14390*/  FSEL R139, R124, -INF , P3 ;  /* 0xff8000007c8b7808 */ /* 0x000fc40001800000 */
[----:B------:R-:W-:Y:S02]  /*143a0*/  ISETP.GT.AND P2, PT, R3, 0x10, PT ;  /* 0x000000100300780c */ /* 0x000fe40003f44270 */
[----:B------:R-:W-:Y:S02]  /*143b0*/  FSEL R125, R125, -INF , P0 ;  /* 0xff8000007d7d7808 */ /* 0x000fe40000000000 */
[----:B0-----:R-:W-:Y:S01]  /*143c0*/  FMNMX.FTZ R50, R115, R121, !PT ;  /* 0x0000007973327209 */ /* 0x001fe20007810000 */
[----:B------:R-:W-:-:S03]  /*143d0*/  FFMA.FTZ R20, R2, R141, -R191 ;  /* 0x0000008d02147223 */ /* 0x000fc600000108bf */
        /* <DEDUP_REMOVED lines=11> */
[----:B------:R-:W-:Y:S02]  /*14490*/  FSEL R133, R133, -INF , P0 ;  /* 0xff80000085857808 */ /* 0x000fe40000000000 */
[----:B------:R-:W-:-:S02]  /*144a0*/  ISETP.GT.AND P0, PT, R3, 0x20, PT ;  /* 0x000000200300780c */ /* 0x000fc40003f04270 */
[----:B------:R-:W-:Y:S01]  /*144b0*/  FMNMX.FTZ R54, R143, R54, !PT ;  /* 0x000000368f367209 */ /* 0x000fe20007810000 */
[----:B------:R-:W-:Y:S01]  /*144c0*/  FFMA.FTZ R30, R2, R145, -R191 ;  /* 0x00000091021e7223 */ /* 0x000fe200000108bf */
        /* <DEDUP_REMOVED lines=27> */
[--C-:B------:R-:W-:Y:S01]  /*14680*/  FFMA.FTZ R46, R2, R153, -R191.reuse ;  /* 0x00000099022e7223 */ /* 0x100fe200000108bf */
[----:B------:R-:W-:Y:S02]  /*14690*/  ISETP.GT.AND P2, PT, R3, 0x41, PT ;  /* 0x000000410300780c */ /* 0x000fe40003f44270 */
[----:B------:R-:W-:Y:S02]  /*146a0*/  FSEL R153, R88, -INF , P0 ;  /* 0xff80000058997808 */ /* 0x000fe40000000000 */
[----:B------:R-:W-:Y:S01]  /*146b0*/  FMNMX.FTZ R62, R117, R62, !PT ;  /* 0x0000003e753e7209 */ /* 0x000fe20007810000 */
[----:B------:R-:W-:Y:S01]  /*146c0*/  FFMA.FTZ R155, R2, R155, -R191 ;  /* 0x0000009b029b7223 */ /* 0x000fe200000108bf */
[----:B------:R-:W-:Y:S02]  /*146d0*/  ISETP.GT.AND P0, PT, R3, 0x48, PT ;  /* 0x000000480300780c */ /* 0x000fe40003f04270 */
[----:B------:R-:W-:-:S02]  /*146e0*/  FSEL R89, R89, -INF , P2 ;  /* 0xff80000059597808 */ /* 0x000fc40001000000 */
[----:B------:R-:W-:Y:S01]  /*146f0*/  FMNMX.FTZ R62, R153, R62, !PT ;  /* 0x0000003e993e7209 */ /* 0x000fe20007810000 */
[----:B------:R0:W-:Y:S01]  /*14700*/  MUFU.EX2 R50, R155 ;  /* 0x0000009b00327308 */ /* 0x0001e20000000800 */
[----:B------:R-:W-:Y:S02]  /*14710*/  ISETP.GT.AND P2, PT, R3, 0x49, PT ;  /* 0x000000490300780c */ /* 0x000fe40003f44270 */
[----:B------:R-:W-:Y:S02]  /*14720*/  FMNMX.FTZ R66, R89, R62, !PT ;  /* 0x0000003e59427209 */ /* 0x000fe40007810000 */
[----:B------:R-:W-:Y:S02]  /*14730*/  FSEL R93, R93, -INF , P2 ;  /* 0xff8000005d5d7808 */ /* 0x000fe40001000000 */
[----:B0-----:R-:W-:Y:S02]  /*14740*/  FSEL R155, R92, -INF , P0 ;  /* 0xff8000005c9b7808 */ /* 0x001fe40000000000 */
[----:B------:R-:W-:-:S02]  /*14750*/  ISETP.GT.AND P0, PT, R3, 0x50, PT ;  /* 0x000000500300780c */ /* 0x000fc40003f04270 */
        /* <DEDUP_REMOVED lines=9> */
[----:B------:R0:W-:Y:S01]  /*147f0*/  MUFU.EX2 R54, R157 ;  /* 0x0000009d00367308 */ /* 0x0001e20000000800 */
[----:B------:R-:W-:Y:S02]  /*14800*/  ISETP.GT.AND P2, PT, R3, 0x59, PT ;  /* 0x000000590300780c */ /* 0x000fe40003f44270 */
[----:B------:R-:W-:Y:S01]  /*14810*/  FMNMX.FTZ R70, R97, R70, !PT ;  /* 0x0000004661467209 */ /* 0x000fe20007810000 */
[----:B------:R-:W-:-:S01]  /*14820*/  FFMA.FTZ R159, R2, R159, -R191 ;  /* 0x0000009f029f7223 */ /* 0x000fc200000108bf */
[----:B------:R-:W-:Y:S02]  /*14830*/  FSEL R101, R101, -INF , P2 ;  /* 0xff80000065657808 */ /* 0x000fe40001000000 */
[----:B0-----:R-:W-:Y:S02]  /*14840*/  FSEL R157, R100, -INF , P0 ;  /* 0xff800000649d7808 */ /* 0x001fe40000000000 */
[----:B------:R-:W-:-:S02]  /*14850*/  ISETP.GT.AND P0, PT, R3, 0x60, PT ;  /* 0x000000600300780c */ /* 0x000fc40003f04270 */
[----:B------:R-:W-:Y:S01]  /*14860*/  FMNMX.FTZ R70, R157, R70, !PT ;  /* 0x000000469d467209 */ /* 0x000fe20007810000 */
[----:B------:R0:W-:Y:S01]  /*14870*/  MUFU.EX2 R58, R159 ;  /* 0x0000009f003a7308 */ /* 0x0001e20000000800 */
[----:B------:R-:W-:Y:S01]  /*14880*/  ISETP.GT.AND P2, PT, R3, 0x61, PT ;  /* 0x000000610300780c */ /* 0x000fe20003f44270 */
[----:B------:R-:W-:Y:S01]  /*14890*/  FFMA.FTZ R161, R2, R161, -R191 ;  /* 0x000000a102a17223 */ /* 0x000fe200000108bf */
[----:B0-----:R-:W-:Y:S02]  /*148a0*/  FSEL R159, R72, -INF , P0 ;  /* 0xff800000489f7808 */ /* 0x001fe40000000000 */
[----:B------:R-:W-:Y:S02]  /*148b0*/  FMNMX.FTZ R72, R101, R70, !PT ;  /* 0x0000004665487209 */ /* 0x000fe40007810000 */
[----:B------:R-:W-:Y:S02]  /*148c0*/  ISETP.GT.AND P0, PT, R3, 0x68, PT ;  /* 0x000000680300780c */ /* 0x000fe40003f04270 */
[----:B------:R-:W-:-:S02]  /*148d0*/  FSEL R73, R73, -INF , P2 ;  /* 0xff80000049497808 */ /* 0x000fc40001000000 */
[----:B------:R-:W-:Y:S01]  /*148e0*/  FMNMX.FTZ R72, R159, R72, !PT ;  /* 0x000000489f487209 */ /* 0x000fe20007810000 */
[----:B------:R0:W-:Y:S01]  /*148f0*/  MUFU.EX2 R66, R161 ;  /* 0x000000a100427308 */ /* 0x0001e20000000800 */
[----:B------:R-:W-:Y:S02]  /*14900*/  ISETP.GT.AND P2, PT, R3, 0x69, PT ;  /* 0x000000690300780c */ /* 0x000fe40003f44270 */
[----:B------:R-:W-:Y:S01]  /*14910*/  FMNMX.FTZ R72, R73, R72, !PT ;  /* 0x0000004849487209 */ /* 0x000fe20007810000 */
[----:B------:R-:W-:-:S01]  /*14920*/  FFMA.FTZ R163, R2, R163, -R191 ;  /* 0x000000a302a37223 */ /* 0x000fc200000108bf */
[----:B0-----:R-:W-:Y:S01]  /*14930*/  FSEL R161, R76, -INF , P0 ;  /* 0xff8000004ca17808 */ /* 0x001fe20000000000 */
[----:B------:R-:W-:-:S01]  /*14940*/  FFMA.FTZ R76, R2, R79, -R191 ;  /* 0x0000004f024c7223 */ /* 0x000fc200000108bf */
[----:B------:R-:W-:Y:S02]  /*14950*/  ISETP.GT.AND P0, PT, R3, 0x70, PT ;  /* 0x000000700300780c */ /* 0x000fe40003f04270 */
[----:B------:R-:W-:-:S02]  /*14960*/  FSEL R79, R77, -INF , P2 ;  /* 0xff8000004d4f7808 */ /* 0x000fc40001000000 */
[----:B------:R-:W-:Y:S01]  /*14970*/  FMNMX.FTZ R72, R161, R72, !PT ;  /* 0x00000048a1487209 */ /* 0x000fe20007810000 */
[----:B------:R0:W-:Y:S01]  /*14980*/  MUFU.EX2 R62, R74 ;  /* 0x0000004a003e7308 */ /* 0x0001e20000000800 */
[----:B------:R-:W-:Y:S01]  /*14990*/  ISETP.GT.AND P2, PT, R3, 0x71, PT ;  /* 0x000000710300780c */ /* 0x000fe20003f44270 */
[----:B------:R-:W-:-:S06]  /*149a0*/  FFMA.FTZ R78, R2, R165, -R191 ;  /* 0x000000a5024e7223 */ /* 0x000fcc00000108bf */
[----:B------:R1:W-:Y:S01]  /*149b0*/  MUFU.EX2 R70, R163 ;  /* 0x000000a300467308 */ /* 0x0003e20000000800 */
[----:B0-----:R-:W-:Y:S02]  /*149c0*/  FMNMX.FTZ R74, R79, R72, !PT ;  /* 0x000000484f4a7209 */ /* 0x001fe40007810000 */
[----:B------:R-:W-:Y:S02]  /*149d0*/  FSEL R165, R81, -INF , P2 ;  /* 0xff80000051a57808 */ /* 0x000fe40001000000 */
[----:B-1----:R-:W-:Y:S02]  /*149e0*/  FSEL R163, R80, -INF , P0 ;  /* 0xff80000050a37808 */ /* 0x002fe40000000000 */
[----:B------:R-:W-:Y:S02]  /*149f0*/  ISETP.GT.AND P0, PT, R3, 0x78, PT ;  /* 0x000000780300780c */ /* 0x000fe40003f04270 */
[----:B------:R-:W-:Y:S02]  /*14a00*/  FMNMX.FTZ R74, R163, R74, !PT ;  /* 0x0000004aa34a7209 */ /* 0x000fe40007810000 */
[----:B------:R-:W-:-:S02]  /*14a10*/  ISETP.GT.AND P2, PT, R3, 0x79, PT ;  /* 0x000000790300780c */ /* 0x000fc40003f44270 */
[----:B------:R-:W-:Y:S02]  /*14a20*/  FSEL R81, R84, -INF , P0 ;  /* 0xff80000054517808 */ /* 0x000fe40000000000 */
[----:B------:R-:W-:Y:S02]  /*14a30*/  FMNMX.FTZ R74, R165, R74, !PT ;  /* 0x0000004aa54a7209 */ /* 0x000fe40007810000 */
[----:B------:R-:W-:Y:S02]  /*14a40*/  FSEL R85, R85, -INF , P2 ;  /* 0xff80000055557808 */ /* 0x000fe40001000000 */
[----:B------:R-:W-:Y:S02]  /*14a50*/  ISETP.GT.AND P0, PT, R3, 0x80, PT ;  /* 0x000000800300780c */ /* 0x000fe40003f04270 */
        /* <DEDUP_REMOVED lines=13> */
[----:B------:R-:W-:Y:S01]  /*14b30*/  FFMA.FTZ R56, R2, R87, -R191 ;  /* 0x0000005702387223 */ /* 0x000fe200000108bf */
[----:B------:R-:W-:-:S02]  /*14b40*/  ISETP.GT.AND P2, PT, R3, 0x91, PT ;  /* 0x000000910300780c */ /* 0x000fc40003f44270 */
[----:B------:R-:W-:Y:S02]  /*14b50*/  FSEL R87, R64, -INF , P0 ;  /* 0xff80000040577808 */ /* 0x000fe40000000000 */
[----:B------:R-:W-:Y:S02]  /*14b60*/  FMNMX.FTZ R74, R61, R74, !PT ;  /* 0x0000004a3d4a7209 */ /* 0x000fe40007810000 */
[----:B------:R-:W-:Y:S02]  /*14b70*/  ISETP.GT.AND P0, PT, R3, 0x98, PT ;  /* 0x000000980300780c */ /* 0x000fe40003f04270 */
[----:B------:R-:W-:Y:S02]  /*14b80*/  FSEL R65, R65, -INF , P2 ;  /* 0xff80000041417808 */ /* 0x000fe40001000000 */
[----:B------:R-:W-:Y:S01]  /*14b90*/  FMNMX.FTZ R74, R87, R74, !PT ;  /* 0x0000004a574a7209 */ /* 0x000fe20007810000 */
[----:B------:R-:W-:-:S01]  /*14ba0*/  FFMA.FTZ R60, R2, R167, -R191 ;  /* 0x000000a7023c7223 */ /* 0x000fc200000108bf */
        /* <DEDUP_REMOVED lines=15> */
[----:B------:R-:W-:Y:S01]  /*14ca0*/  FMNMX.FTZ R74, R41, R74, !PT ;  /* 0x0000004a294a7209 */ /* 0x000fe20007810000 */
[----:B------:R-:W-:Y:S01]  /*14cb0*/  FFMA.FTZ R64, R2, R63, -R191 ;  /* 0x0000003f02407223 */ /* 0x000fe200000108bf */
        /* <DEDUP_REMOVED lines=14> */
[----:B------:R-:W-:Y:S02]  /*14da0*/  FSEL R67, R53, -INF , P2 ;  /* 0xff80000035437808 */ /* 0x000fe40001000000 */
[----:B------:R-:W-:Y:S02]  /*14db0*/  ISETP.GT.AND P0, PT, R3, 0xc0, PT ;  /* 0x000000c00300780c */ /* 0x000fe40003f04270 */
[----:B------:R-:W-:Y:S02]  /*14dc0*/  FMNMX.FTZ R74, R171, R74, !PT ;  /* 0x0000004aab4a7209 */ /* 0x000fe40007810000 */
[----:B------:R-:W-:-:S02]  /*14dd0*/  ISETP.GT.AND P2, PT, R3, 0xc1, PT ;  /* 0x000000c10300780c */ /* 0x000fc40003f44270 */
[----:B------:R-:W-:Y:S02]  /*14de0*/  FSEL R201, R24, -INF , P0 ;  /* 0xff80000018c97808 */ /* 0x000fe40000000000 */
[----:B------:R-:W-:Y:S01]  /*14df0*/  FMNMX.FTZ R74, R67, R74, !PT ;  /* 0x0000004a434a7209 */ /* 0x000fe20007810000 */
[----:B------:R-:W-:-:S01]  /*14e00*/  FFMA.FTZ R48, R2, R173, -R191 ;  /* 0x000000ad02307223 */ /* 0x000fc200000108bf */
[----:B------:R-:W-:Y:S02]  /*14e10*/  ISETP.GT.AND P0, PT, R3, 0xc8, PT ;  /* 0x000000c80300780c */ /* 0x000fe40003f04270 */
[----:B------:R-:W-:Y:S02]  /*14e20*/  FSEL R173, R25, -INF , P2 ;  /* 0xff80000019ad7808 */ /* 0x000fe40001000000 */
[----:B------:R-:W-:Y:S02]  /*14e30*/  FMNMX.FTZ R74, R201, R74, !PT ;  /* 0x0000004ac94a7209 */ /* 0x000fe40007810000 */
        /* <DEDUP_REMOVED lines=20> */
[----:B------:R-:W0:Y:S01]  /*14f80*/  SHFL.BFLY PT, R3, R74, 0x2, 0x1f ;  /* 0x0c401f004a037f89 */ /* 0x000e2200000e0000 */
[----:B------:R0:W-:Y:S02]  /*14f90*/  MUFU.EX2 R29, R24 ;  /* 0x00000018001d7308 */ /* 0x0001e40000000800 */
[----:B0-----:R-:W-:-:S05]  /*14fa0*/  FMNMX.FTZ R24, R74, R3, !PT ;  /* 0x000000034a187209 */ /* 0x001fca0007810000 */
[----:B------:R-:W0:Y:S01]  /*14fb0*/  SHFL.BFLY PT, R3, R24, 0x1, 0x1f ;  /* 0x0c201f0018037f89 */ /* 0x000e2200000e0000 */
[----:B------:R-:W-:-:S01]  /*14fc0*/  FFMA.FTZ R123, R2, R123, -R191 ;  /* 0x0000007b027b7223 */ /* 0x000fc200000108bf */
[----:B------:R1:W-:Y:S01]  /*14fd0*/  MUFU.EX2 R77, R76 ;  /* 0x0000004c004d7308 */ /* 0x0003e20000000800 */
[----:B------:R-:W-:-:S01]  /*14fe0*/  FFMA.FTZ R236, R2, R39, -R191 ;  /* 0x0000002702ec7223 */ /* 0x000fc200000108bf */
[----:B------:R-:W-:Y:S01]  /*14ff0*/  FFMA.FTZ R127, R2, R127, -R191 ;  /* 0x0000007f027f7223 */ /* 0x000fe200000108bf */
[----:B0-----:R-:W-:-:S04]  /*15000*/  FMNMX.FTZ R3, R24, R3, !PT ;  /* 0x0000000318037209 */ /* 0x001fc80007810000 */
[----:B------:R-:W-:Y:S01]  /*15010*/  FSETP.NEU.FTZ.AND P0, PT, R3, -INF , PT ;  /* 0xff8000000300780b */ /* 0x000fe20003f1d000 */
[----:B------:R-:W-:-:S05]  /*15020*/  FFMA.FTZ R92, R2, R3, -8 ;  /* 0xc1000000025c7423 */ /* 0x000fca0000010003 */
[----:B------:R-:W-:Y:S01]  /*15030*/  FSEL R92, R92, RZ, P0 ;  /* 0x000000ff5c5c7208 */ /* 0x000fe20000000000 */
[----:B------:R-:W-:Y:S01]  /*15040*/  MUFU.EX2 R12, R12 ;  /* 0x0000000c000c7308 */ /* 0x000fe20000000800 */
[----:B------:R-:W-:-:S03]  /*15050*/  IMAD.IADD R24, R140, 0x1, -R142 ;  /* 0x000000018c187824 */ /* 0x000fc600078e0a8e */
[C-C-:B------:R-:W-:Y:S01]  /*15060*/  FFMA.FTZ R39, R2.reuse, R115, -R92.reuse ;  /* 0x0000007302277223 */ /* 0x140fe2000001085c */
[----:B-1----:R-:W-:-:S01]  /*15070*/  FFMA.FTZ R76, R2, R121, -R92 ;  /* 0x00000079024c7223 */ /* 0x002fc2000001085c */
[----:B------:R-:W0:Y:S02]  /*15080*/  S2R R140, SR_TID.X ;  /* 0x00000000008c7919 */ /* 0x000e240000002100 */
[----:B------:R-:W1:Y:S01]  /*15090*/  MUFU.EX2 R123, R123 ;  /* 0x0000007b007b7308 */ /* 0x000e620000000800 */
[----:B------:R-:W-:-:S01]  /*150a0*/  FFMA.FTZ R94, R2, R139, -R92 ;  /* 0x0000008b025e7223 */ /* 0x000fc2000001085c */
[----:B------:R-:W-:-:S06]  /*150b0*/  FFMA.FTZ R115, R2, R125, -R92 ;  /* 0x0000007d02737223 */ /* 0x000fcc000001085c */
[----:B------:R-:W2:Y:S01]  /*150c0*/  MUFU.EX2 R20, R20 ;  /* 0x0000001400147308 */ /* 0x000ea20000000800 */
[----:B------:R-:W-:-:S01]  /*150d0*/  FFMA.FTZ R131, R2, R131, -R191 ;  /* 0x0000008302837223 */ /* 0x000fc200000108bf */
[----:B------:R-:W-:-:S06]  /*150e0*/  IMAD R25, R233, 0x80, R24 ;  /* 0x00000080e9197824 */ /* 0x000fcc00078e0218 */
[----:B------:R-:W-:Y:S01]  /*150f0*/  MUFU.EX2 R39, R39 ;  /* 0x0000002700277308 */ /* 0x000fe20000000800 */
[----:B------:R-:W-:-:S07]  /*15100*/  IMAD.MOV.U32 R24, RZ, RZ, RZ ;  /* 0x000000ffff187224 */ /* 0x000fce00078e00ff */
[----:B------:R-:W3:Y:S01]  /*15110*/  MUFU.EX2 R76, R76 ;  /* 0x0000004c004c7308 */ /* 0x000ee20000000800 */
[----:B------:R-:W-:-:S07]  /*15120*/  IMAD.HI R24, R25, -0x6db6db6d, R24 ;  /* 0x9249249319187827 */ /* 0x000fce00078e0218 */
[----:B------:R-:W4:Y:S08]  /*15130*/  MUFU.EX2 R127, R127 ;  /* 0x0000007f007f7308 */ /* 0x000f300000000800 */
[----:B------:R5:W-:Y:S08]  /*15140*/  MUFU.EX2 R53, R52 ;  /* 0x0000003400357308 */ /* 0x000bf00000000800 */
[----:B------:R-:W0:Y:S01]  /*15150*/  MUFU.EX2 R94, R94 ;  /* 0x0000005e005e7308 */ /* 0x000e220000000800 */
[----:B-----5:R-:W-:-:S01]  /*15160*/  FFMA.FTZ R52, R2, R55, -R191 ;  /* 0x0000003702347223 */ /* 0x020fc200000108bf */
[----:B------:R-:W-:Y:S01]  /*15170*/  FFMA.FTZ R55, R2, R141, -R92 ;  /* 0x0000008d02377223 */ /* 0x000fe2000001085c */
[----:B-1----:R-:W-:-:S05]  /*15180*/  FADD.FTZ R25, R12, R123 ;  /* 0x0000007b0c197221 */ /* 0x002fca0000010000 */
[----:B------:R-:W1:Y:S01]  /*15190*/  MUFU.EX2 R26, R26 ;  /* 0x0000001a001a7308 */ /* 0x000e620000000800 */
[----:B------:R-:W-:-:S01]  /*151a0*/  FFMA.FTZ R135, R2, R135, -R191 ;  /* 0x0000008702877223 */ /* 0x000fc200000108bf */
[----:B------:R-:W-:-:S06]  /*151b0*/  FFMA.FTZ R96, R2, R143, -R92 ;  /* 0x0000008f02607223 */ /* 0x000fcc000001085c */
[----:B------:R-:W5:Y:S01]  /*151c0*/  MUFU.EX2 R115, R115 ;  /* 0x0000007300737308 */ /* 0x000f620000000800 */
[----:B------:R-:W-:-:S01]  /*151d0*/  FFMA.FTZ R86, R2, R103, -R92 ;  /* 0x0000006702567223 */ /* 0x000fc2000001085c */
[----:B------:R-:W-:-:S06]  /*151e0*/  SHF.R.U32.HI R103, RZ, 0x1f, R24 ;  /* 0x0000001fff677819 */ /* 0x000fcc0000011618 */
[----:B------:R3:W-:Y:S01]  /*151f0*/  MUFU.EX2 R72, R78 ;  /* 0x0000004e00487308 */ /* 0x0007e20000000800 */
[----:B------:R-:W-:-:S01]  /*15200*/  FFMA.FTZ R108, R2, R85, -R92 ;  /* 0x00000055026c7223 */ /* 0x000fc2000001085c */
[----:B--2---:R-:W-:-:S06]  /*15210*/  FADD.FTZ R110, R20, R25 ;  /* 0x00000019146e7221 */ /* 0x004fcc0000010000 */
[----:B------:R-:W2:Y:S01]  /*15220*/  MUFU.EX2 R131, R131 ;  /* 0x0000008300837308 */ /* 0x000ea20000000800 */
[----:B---3--:R-:W-:-:S01]  /*15230*/  FFMA.FTZ R78, R2, R129, -R92 ;  /* 0x00000081024e7223 */ /* 0x008fc2000001085c */
[----:B------:R-:W-:-:S06]  /*15240*/  FADD.FTZ R85, R39, R76 ;  /* 0x0000004c27557221 */ /* 0x000fcc0000010000 */
[----:B------:R-:W3:Y:S01]  /*15250*/  MUFU.EX2 R55, R55 ;  /* 0x0000003700377308 */ /* 0x000ee20000000800 */
[----:B------:R-:W-:-:S01]  /*15260*/  FFMA.FTZ R121, R2, R133, -R92 ;  /* 0x0000008502797223 */ /* 0x000fc2000001085c */
[----:B------:R-:W-:Y:S01]  /*15270*/  LEA.HI.SX32 R24, R24, R103, 0x19 ;  /* 0x0000006718187211 */ /* 0x000fe200078fcaff */
[----:B----4-:R-:W-:-:S05]  /*15280*/  FADD.FTZ R103, R127, R110 ;  /* 0x0000006e7f677221 */ /* 0x010fca0000010000 */
[----:B------:R-:W4:Y:S01]  /*15290*/  MUFU.EX2 R30, R30 ;  /* 0x0000001e001e7308 */ /* 0x000f220000000800 */
[----:B------:R-:W-:-:S01]  /*152a0*/  FFMA.FTZ R107, R2, R107, -R191 ;  /* 0x0000006b026b7223 */ /* 0x000fc200000108bf */
[----:B0-----:R-:W-:-:S06]  /*152b0*/  FADD.FTZ R110, R94, R85 ;  /* 0x000000555e6e7221 */ /* 0x001fcc0000010000 */
[----:B------:R-:W0:Y:S01]  /*152c0*/  MUFU.EX2 R78, R78 ;  /* 0x0000004e004e7308 */ /* 0x000e220000000800 */
[----:B------:R-:W-:-:S01]  /*152d0*/  FFMA.FTZ R80, R2, R145, -R92 ;  /* 0x0000009102507223 */ /* 0x000fc2000001085c */
[----:B-1----:R-:W-:-:S06]  /*152e0*/  FADD.FTZ R112, R26, R103 ;  /* 0x000000671a707221 */ /* 0x002fcc0000010000 */
[----:B------:R-:W1:Y:S01]  /*152f0*/  MUFU.EX2 R135, R135 ;  /* 0x0000008700877308 */ /* 0x000e620000000800 */
[----:B-----5:R-:W-:-:S01]  /*15300*/  FADD.FTZ R110, R115, R110 ;  /* 0x0000006e736e7221 */ /* 0x020fc20000010000 */
[----:B------:R-:W-:-:S06]  /*15310*/  FFMA.FTZ R105, R2, R105, -R92 ;  /* 0x0000006902697223 */ /* 0x000fcc000001085c */
[----:B------:R-:W5:Y:S01]  /*15320*/  MUFU.EX2 R96, R96 ;  /* 0x0000006000607308 */ /* 0x000f620000000800 */
[----:B------:R-:W-:Y:S01]  /*15330*/  LOP3.LUT R140, R140, 0x7f, RZ, 0xc0, !PT ;  /* 0x0000007f8c8c7812 */ /* 0x000fe200078ec0ff */
[----:B--2---:R-:W-:-:S06]  /*15340*/  FADD.FTZ R129, R131, R112 ;  /* 0x0000007083817221 */ /* 0x004fcc0000010000 */
[----:B------:R-:W2:Y:S01]  /*15350*/  MUFU.EX2 R34, R34 ;  /* 0x0000002200227308 */ /* 0x000ea20000000800 */
[----:B------:R-:W-:-:S01]  /*15360*/  FFMA.FTZ R111, R2, R111, -R191 ;  /* 0x0000006f026f7223 */ /* 0x000fc200000108bf */
[----:B---3--:R-:W-:-:S06]  /*15370*/  FADD.FTZ R103, R55, R110 ;  /* 0x0000006e37677221 */ /* 0x008fcc0000010000 */
[----:B------:R-:W3:Y:S01]  /*15380*/  MUFU.EX2 R121, R121 ;  /* 0x0000007900797308 */ /* 0x000ee20000000800 */
[----:B------:R-:W-:-:S01]  /*15390*/  FFMA.FTZ R98, R2, R147, -R92 ;  /* 0x0000009302627223 */ /* 0x000fc2000001085c */
[----:B------:R-:W-:Y:S01]  /*153a0*/  ISETP.NE.AND P0, PT, R140, RZ, PT ;  /* 0x000000ff8c00720c */ /* 0x000fe20003f05270 */
[----:B----4-:R-:W-:-:S05]  /*153b0*/  FADD.FTZ R110, R30, R129 ;  /* 0x000000811e6e7221 */ /* 0x010fca0000010000 */
[----:B------:R-:W4:Y:S01]  /*153c0*/  MUFU.EX2 R107, R107 ;  /* 0x0000006b006b7308 */ /* 0x000f220000000800 */
[----:B0-----:R-:W-:-:S01]  /*153d0*/  FADD.FTZ R103, R78, R103 ;  /* 0x000000674e677221 */ /* 0x001fc20000010000 */
[----:B------:R-:W-:-:S06]  /*153e0*/  FFMA.FTZ R125, R2, R109, -R92 ;  /* 0x0000006d027d7223 */ /* 0x000fcc000001085c */
[----:B------:R-:W0:Y:S01]  /*153f0*/  MUFU.EX2 R80, R80 ;  /* 0x0000005000507308 */ /* 0x000e220000000800 */
[----:B------:R-:W-:-:S01]  /*15400*/  FFMA.FTZ R112, R2, R61, -R92 ;  /* 0x0000003d02707223 */ /* 0x000fc2000001085c */
[----:B-1----:R-:W-:-:S06]  /*15410*/  FADD.FTZ R61, R135, R110 ;  /* 0x0000006e873d7221 */ /* 0x002fcc0000010000 */
[----:B------:R-:W1:Y:S01]  /*15420*/  MUFU.EX2 R38, R38 ;  /* 0x0000002600267308 */ /* 0x000e620000000800 */
[----:B-----5:R-:W-:-:S01]  /*15430*/  FADD.FTZ R110, R96, R103 ;  /* 0x00000067606e7221 */ /* 0x020fc20000010000 */
[----:B------:R-:W-:-:S06]  /*15440*/  FFMA.FTZ R82, R2, R149, -R92 ;  /* 0x0000009502527223 */ /* 0x000fcc000001085c */
[----:B------:R-:W5:Y:S01]  /*15450*/  MUFU.EX2 R105, R105 ;  /* 0x0000006900697308 */ /* 0x000f620000000800 */
[----:B--2---:R-:W-:-:S01]  /*15460*/  FADD.FTZ R114, R34, R61 ;  /* 0x0000003d22727221 */ /* 0x004fc20000010000 */
[----:B---3--:R-:W-:-:S06]  /*15470*/  FADD.FTZ R61, R121, R110 ;  /* 0x0000006e793d7221 */ /* 0x008fcc0000010000 */
[----:B------:R-:W-:Y:S01]  /*15480*/  MUFU.EX2 R111, R111 ;  /* 0x0000006f006f7308 */ /* 0x000fe20000000800 */
[----:B------:R-:W-:-:S07]  /*15490*/  FFMA.FTZ R109, R2, R113, -R92 ;  /* 0x00000071026d7223 */ /* 0x000fce000001085c */
[----:B------:R-:W2:Y:S01]  /*154a0*/  MUFU.EX2 R98, R98 ;  /* 0x0000006200627308 */ /* 0x000ea20000000800 */
[----:B------:R-:W-:-:S01]  /*154b0*/  FFMA.FTZ R110, R2, R65, -R92 ;  /* 0x00000041026e7223 */ /* 0x000fc2000001085c */
[----:B----4-:R-:W-:-:S06]  /*154c0*/  FADD.FTZ R65, R107, R114 ;  /* 0x000000726b417221 */ /* 0x010fcc0000010000 */
[----:B------:R-:W3:Y:S01]  /*154d0*/  MUFU.EX2 R42, R42 ;  /* 0x0000002a002a7308 */ /* 0x000ee20000000800 */
[----:B------:R-:W-:-:S01]  /*154e0*/  FFMA.FTZ R119, R2, R119, -R191 ;  /* 0x0000007702777223 */ /* 0x000fc200000108bf */
[----:B------:R-:W-:Y:S02]  /*154f0*/  @!P0 VIADD R14, R14, 0x2e840 ;  /* 0x0002e8400e0e8836 */ /* 0x000fe40000000000 */
[----:B0-----:R-:W-:-:S04]  /*15500*/  FADD.FTZ R116, R80, R61 ;  /* 0x0000003d50747221 */ /* 0x001fc80000010000 */
[----:B------:R-:W0:Y:S01]  /*15510*/  MUFU.EX2 R125, R125 ;  /* 0x0000007d007d7308 */ /* 0x000e220000000800 */
[----:B------:R-:W-:-:S01]  /*15520*/  FFMA.FTZ R100, R2, R151, -R92 ;  /* 0x0000009702647223 */ /* 0x000fc2000001085c */
[C-C-:B------:R-:W-:Y:S01]  /*15530*/  FFMA.FTZ R85, R2.reuse, R57, -R92.reuse ;  /* 0x0000003902557223 */ /* 0x140fe2000001085c */
[----:B------:R-:W-:-:S01]  /*15540*/  FFMA.FTZ R114, R2, R69, -R92 ;  /* 0x0000004502727223 */ /* 0x000fc2000001085c */
[----:B-1----:R-:W-:-:S04]  /*15550*/  FADD.FTZ R118, R38, R65 ;  /* 0x0000004126767221 */ /* 0x002fc80000010000 */
[----:B------:R-:W1:Y:S01]  /*15560*/  MUFU.EX2 R82, R82 ;  /* 0x0000005200527308 */ /* 0x000e620000000800 */
[----:B-----5:R-:W-:-:S01]  /*15570*/  FADD.FTZ R69, R105, R116 ;  /* 0x0000007469457221 */ /* 0x020fc20000010000 */
[----:B------:R-:W-:Y:S01]  /*15580*/  FFMA.FTZ R113, R2, R117, -R92 ;  /* 0x0000007502717223 */ /* 0x000fe2000001085c */
[----:B------:R-:W-:-:S05]  /*15590*/  @!P0 PRMT R57, RZ, 0x654, R14 ;  /* 0x00000654ff398816 */ /* 0x000fca000000000e */
[----:B------:R-:W4:Y:S01]  /*155a0*/  MUFU.EX2 R46, R46 ;  /* 0x0000002e002e7308 */ /* 0x000f220000000800 */
[----:B------:R-:W-:-:S01]  /*155b0*/  FFMA.FTZ R91, R2, R91, -R191 ;  /* 0x0000005b025b7223 */ /* 0x000fc200000108bf */
[----:B--2---:R-:W-:-:S06]  /*155c0*/  FADD.FTZ R116, R98, R69 ;  /* 0x0000004562747221 */ /* 0x004fcc0000010000 */
[----:B------:R-:W2:Y:S01]  /*155d0*/  MUFU.EX2 R109, R109 ;  /* 0x0000006d006d7308 */ /* 0x000ea20000000800 */
[----:B------:R-:W-:-:S07]  /*155e0*/  FFMA.FTZ R84, R2, R153, -R92 ;  /* 0x0000009902547223 */ /* 0x000fce000001085c */
[----:B------:R-:W5:Y:S01]  /*155f0*/  MUFU.EX2 R119, R119 ;  /* 0x0000007700777308 */ /* 0x000f620000000800 */
[----:B------:R-:W-:-:S07]  /*15600*/  FFMA.FTZ R89, R2, R89, -R92 ;  /* 0x0000005902597223 */ /* 0x000fce000001085c */
[----:B------:R3:W-:Y:S08]  /*15610*/  MUFU.EX2 R14, R85 ;  /* 0x00000055000e7308 */ /* 0x0007f00000000800 */
[----:B------:R-:W5:Y:S01]  /*15620*/  MUFU.EX2 R100, R100 ;  /* 0x0000006400647308 */ /* 0x000f620000000800 */
[----:B---3--:R-:W-:-:S01]  /*15630*/  FADD.FTZ R85, R111, R118 ;  /* 0x000000766f557221 */ /* 0x008fc20000010000 */
[C---:B------:R-:W-:Y:S01]  /*15640*/  FFMA.FTZ R95, R2.reuse, R95, -R191 ;  /* 0x0000005f025f7223 */ /* 0x040fe200000108bf */
[----:B------:R-:W-:-:S01]  /*15650*/  FFMA.FTZ R102, R2, R155, -R92 ;  /* 0x0000009b02667223 */ /* 0x000fc2000001085c */
[----:B------:R-:W-:Y:S01]  /*15660*/  FFMA.FTZ R117, R2, R93, -R92 ;  /* 0x0000005d02757223 */ /* 0x000fe2000001085c */
[----:B------:R-:W-:-:S01]  /*15670*/  FADD.FTZ R118, R42, R85 ;  /* 0x000000552a767221 */ /* 0x000fc20000010000 */
[----:B0-----:R-:W-:Y:S01]  /*15680*/  FADD.FTZ R85, R125, R116 ;  /* 0x000000747d557221 */ /* 0x001fe20000010000 */
[----:B------:R-:W-:-:S01]  /*15690*/  FFMA.FTZ R99, R2, R99, -R191 ;  /* 0x0000006302637223 */ /* 0x000fc200000108bf */
[----:B------:R-:W0:Y:S01]  /*156a0*/  MUFU.EX2 R113, R113 ;  /* 0x0000007100717308 */ /* 0x000e220000000800 */
[----:B------:R-:W-:-:S01]  /*156b0*/  FADD.FTZ R103, R15, R118 ;  /* 0x000000760f677221 */ /* 0x000fc20000010000 */
[----:B-1----:R-:W-:Y:S01]  /*156c0*/  FADD.FTZ R116, R82, R85 ;  /* 0x0000005552747221 */ /* 0x002fe20000010000 */
[----:B------:R-:W-:-:S01]  /*156d0*/  FFMA.FTZ R69, R2, R63, -R92 ;  /* 0x0000003f02457223 */ /* 0x000fc2000001085c */
[C---:B------:R-:W-:Y:S01]  /*156e0*/  FFMA.FTZ R87, R2.reuse, R87, -R92 ;  /* 0x0000005702577223 */ /* 0x040fe2000001085c */
[----:B------:R-:W-:-:S01]  /*156f0*/  FFMA.FTZ R21, R2, R21, -R191 ;  /* 0x0000001502157223 */ /* 0x000fc200000108bf */
[----:B------:R-:W-:-:S02]  /*15700*/  FFMA.FTZ R65, R2, R41, -R92 ;  /* 0x0000002902417223 */ /* 0x000fc4000001085c */
[----:B------:R-:W-:Y:S01]  /*15710*/  MUFU.EX2 R86, R86 ;  /* 0x0000005600567308 */ /* 0x000fe20000000800 */
[----:B------:R-:W-:-:S01]  /*15720*/  FFMA.FTZ R63, R2, R49, -R92 ;  /* 0x00000031023f7223 */ /* 0x000fc2000001085c */
[----:B----4-:R-:W-:Y:S01]  /*15730*/  FADD.FTZ R118, R46, R103 ;  /* 0x000000672e767221 */ /* 0x010fe20000010000 */
[----:B------:R-:W-:-:S01]  /*15740*/  FFMA.FTZ R104, R2, R101, -R92 ;  /* 0x0000006502687223 */ /* 0x000fc2000001085c */
[C---:B------:R-:W-:Y:S01]  /*15750*/  FFMA.FTZ R75, R2.reuse, R75, -R191 ;  /* 0x0000004b024b7223 */ /* 0x040fe200000108bf */
[----:B------:R-:W-:-:S01]  /*15760*/  FFMA.FTZ R88, R2, R159, -R92 ;  /* 0x0000009f02587223 */ /* 0x000fc2000001085c */
[C-C-:B------:R-:W-:Y:S01]  /*15770*/  FFMA.FTZ R73, R2.reuse, R73, -R92.reuse ;  /* 0x0000004902497223 */ /* 0x140fe2000001085c */
[----:B------:R-:W-:-:S01]  /*15780*/  FFMA.FTZ R106, R2, R79, -R92 ;  /* 0x0000004f026a7223 */ /* 0x000fc2000001085c */
[----:B------:R-:W-:Y:S01]  /*15790*/  MUFU.EX2 R91, R91 ;  /* 0x0000005b005b7308 */ /* 0x000fe20000000800 */
[----:B--2---:R-:W-:-:S01]  /*157a0*/  FADD.FTZ R49, R109, R116 ;  /* 0x000000746d317221 */ /* 0x004fc20000010000 */
[C-C-:B------:R-:W-:Y:S01]  /*157b0*/  FFMA.FTZ R83, R2.reuse, R83, -R191.reuse ;  /* 0x0000005302537223 */ /* 0x140fe200000108bf */
[----:B------:R-:W-:Y:S01]  /*157c0*/  F2FP.SATFINITE.E4M3.F32.PACK_AB_MERGE_C R221, R111, R38, RZ ;  /* 0x000000266fdd723e */ /* 0x000fe200048070ff */
[C---:B------:R-:W-:Y:S01]  /*157d0*/  FFMA.FTZ R13, R2.reuse, R13, -R191 ;  /* 0x0000000d020d7223 */ /* 0x040fe200000108bf */
[----:B------:R-:W-:-:S01]  /*157e0*/  FFMA.FTZ R90, R2, R165, -R92 ;  /* 0x000000a5025a7223 */ /* 0x000fc2000001085c */
[----:B------:R-:W-:Y:S01]  /*157f0*/  FFMA.FTZ R81, R2, R81, -R92 ;  /* 0x0000005102517223 */ /* 0x000fe2000001085c */
[----:B------:R-:W-:Y:S01]  /*15800*/  F2FP.SATFINITE.E4M3.F32.PACK_AB_MERGE_C R213, R77, R70, RZ ;  /* 0x000000464dd5723e */ /* 0x000fe200048070ff */
[----:B------:R-:W1:Y:S01]  /*15810*/  MUFU.EX2 R84, R84 ;  /* 0x0000005400547308 */ /* 0x000e620000000800 */
[----:B-----5:R-:W-:-:S01]  /*15820*/  FADD.FTZ R85, R119, R118 ;  /* 0x0000007677557221 */ /* 0x020fc20000010000 */
[----:B------:R-:W-:Y:S01]  /*15830*/  FADD.FTZ R116, R100, R49 ;  /* 0x0000003164747221 */ /* 0x000fe20000010000 */
[----:B------:R-:W-:-:S05]  /*15840*/  FFMA.FTZ R25, R2, R193, -R92 ;  /* 0x000000c102197223 */ /* 0x000fca000001085c */
[----:B------:R-:W-:Y:S01]  /*15850*/  MUFU.EX2 R56, R56 ;  /* 0x0000003800387308 */ /* 0x000fe20000000800 */
[----:B------:R-:W-:-:S01]  /*15860*/  FFMA.FTZ R59, R2, R59, -R191 ;  /* 0x0000003b023b7223 */ /* 0x000fc200000108bf */
[----:B------:R-:W-:Y:S01]  /*15870*/  F2FP.SATFINITE.E4M3.F32.PACK_AB_MERGE_C R225, R127, R20, RZ ;  /* 0x000000147fe1723e */ /* 0x000fe200048070ff */
[----:B------:R2:W-:Y:S05]  /*15880*/  @!P0 SYNCS.ARRIVE.TRANS64.RED.A1T0 RZ, [R57+URZ], RZ ;  /* 0x000000ff39ff89a7 */ /* 0x0005ea000810043f */
[----:B------:R-:W3:Y:S01]  /*15890*/  MUFU.EX2 R89, R89 ;  /* 0x0000005900597308 */ /* 0x000ee20000000800 */
[----:B------:R-:W-:-:S01]  /*158a0*/  FADD.FTZ R118, R50, R85 ;  /* 0x0000005532767221 */ /* 0x000fc20000010000 */
[----:B0-----:R-:W-:-:S06]  /*158b0*/  FADD.FTZ R85, R113, R116 ;  /* 0x0000007471557221 */ /* 0x001fcc0000010000 */
[----:B------:R-:W0:Y:S01]  /*158c0*/  MUFU.EX2 R95, R95 ;  /* 0x0000005f005f7308 */ /* 0x000e220000000800 */
[----:B------:R-:W-:-:S07]  /*158d0*/  FFMA.FTZ R93, R2, R97, -R92 ;  /* 0x00000061025d7223 */ /* 0x000fce000001085c */
[----:B------:R-:W4:Y:S01]  /*158e0*/  MUFU.EX2 R102, R102 ;  /* 0x0000006600667308 */ /* 0x000f220000000800 */
[----:B-1----:R-:W-:-:S01]  /*158f0*/  FADD.FTZ R116, R84, R85 ;  /* 0x0000005554747221 */ /* 0x002fc20000010000 */
[----:B------:R-:W-:-:S06]  /*15900*/  FFMA.FTZ R97, R2, R157, -R92 ;  /* 0x0000009d02617223 */ /* 0x000fcc000001085c */
[----:B------:R-:W1:Y:S01]  /*15910*/  MUFU.EX2 R117, R117 ;  /* 0x0000007500757308 */ /* 0x000e620000000800 */
[----:B---3--:R-:W-:-:S07]  /*15920*/  FADD.FTZ R85, R89, R116 ;  /* 0x0000007459557221 */ /* 0x008fce0000010000 */
[----:B------:R-:W3:Y:S08]  /*15930*/  MUFU.EX2 R99, R99 ;  /* 0x0000006300637308 */ /* 0x000ef00000000800 */
[----:B------:R5:W-:Y:S02]  /*15940*/  MUFU.EX2 R41, R87 ;  /* 0x0000005700297308 */ /* 0x000be40000000800 */
[----:B-----5:R-:W-:-:S06]  /*15950*/  FADD.FTZ R87, R91, R118 ;  /* 0x000000765b577221 */ /* 0x020fcc0000010000 */
[----:B------:R-:W5:Y:S01]  /*15960*/  MUFU.EX2 R21, R21 ;  /* 0x0000001500157308 */ /* 0x000f620000000800 */
[----:B------:R-:W-:-:S07]  /*15970*/  FADD.FTZ R118, R54, R87 ;  /* 0x0000005736767221 */ /* 0x000fce0000010000 */
[----:B------:R-:W2:Y:S01]  /*15980*/  MUFU.EX2 R93, R93 ;  /* 0x0000005d005d7308 */ /* 0x000ea20000000800 */
[----:B0-----:R-:W-:-:S01]  /*15990*/  FADD.FTZ R87, R95, R118 ;  /* 0x000000765f577221 */ /* 0x001fc20000010000 */
[----:B----4-:R-:W-:-:S06]  /*159a0*/  FADD.FTZ R116, R102, R85 ;  /* 0x0000005566747221 */ /* 0x010fcc0000010000 */
[----:B------:R-:W0:Y:S01]  /*159b0*/  MUFU.EX2 R97, R97 ;  /* 0x0000006100617308 */ /* 0x000e220000000800 */
[----:B------:R-:W-:-:S01]  /*159c0*/  FADD.FTZ R118, R58, R87 ;  /* 0x000000573a767221 */ /* 0x000fc20000010000 */
[----:B-1----:R-:W-:-:S06]  /*159d0*/  FADD.FTZ R85, R117, R116 ;  /* 0x0000007475557221 */ /* 0x002fcc0000010000 */
[----:B------:R-:W1:Y:S01]  /*159e0*/  MUFU.EX2 R104, R104 ;  /* 0x0000006800687308 */ /* 0x000e620000000800 */
[----:B---3--:R-:W-:-:S01]  /*159f0*/  FADD.FTZ R118, R99, R118 ;  /* 0x0000007663767221 */ /* 0x008fc20000010000 */
[----:B------:R-:W-:Y:S01]  /*15a00*/  FADD.FTZ R116, R86, R85 ;  /* 0x0000005556747221 */ /* 0x000fe20000010000 */
[----:B------:R-:W-:-:S05]  /*15a10*/  FFMA.FTZ R101, R2, R161, -R92 ;  /* 0x000000a102657223 */ /* 0x000fca000001085c */
[----:B------:R-:W3:Y:S01]  /*15a20*/  MUFU.EX2 R75, R75 ;  /* 0x0000004b004b7308 */ /* 0x000ee20000000800 */
[----:B-----5:R-:W-:-:S01]  /*15a30*/  FADD.FTZ R85, R21, R118 ;  /* 0x0000007615557221 */ /* 0x020fc20000010000 */
[----:B--2---:R-:W-:-:S06]  /*15a40*/  FADD.FTZ R116, R93, R116 ;  /* 0x000000745d747221 */ /* 0x004fcc0000010000 */
[----:B------:R-:W2:Y:S01]  /*15a50*/  MUFU.EX2 R88, R88 ;  /* 0x0000005800587308 */ /* 0x000ea20000000800 */
[----:B------:R-:W-:-:S01]  /*15a60*/  FADD.FTZ R87, R62, R85 ;  /* 0x000000553e577221 */ /* 0x000fc20000010000 */
[----:B0-----:R-:W-:-:S06]  /*15a70*/  FADD.FTZ R85, R97, R116 ;  /* 0x0000007461557221 */ /* 0x001fcc0000010000 */
[----:B------:R-:W0:Y:S01]  /*15a80*/  MUFU.EX2 R73, R73 ;  /* 0x0000004900497308 */ /* 0x000e220000000800 */
[----:B------:R-:W-:-:S01]  /*15a90*/  FFMA.FTZ R79, R2, R163, -R92 ;  /* 0x000000a3024f7223 */ /* 0x000fc2000001085c */
[----:B------:R-:W-:Y:S01]  /*15aa0*/  FADD.FTZ R38, R66, R87 ;  /* 0x0000005742267221 */ /* 0x000fe20000010000 */
[----:B-1----:R-:W-:-:S05]  /*15ab0*/  FADD.FTZ R85, R104, R85 ;  /* 0x0000005568557221 */ /* 0x002fca0000010000 */
[----:B------:R-:W1:Y:S01]  /*15ac0*/  MUFU.EX2 R101, R101 ;  /* 0x0000006500657308 */ /* 0x000e620000000800 */
[----:B------:R-:W-:Y:S01]  /*15ad0*/  F2FP.SATFINITE.E4M3.F32.PACK_AB_MERGE_C R219, R62, R21, RZ ;  /* 0x000000153edb723e */ /* 0x000fe200048070ff */
[----:B---3--:R-:W-:Y:S01]  /*15ae0*/  FADD.FTZ R21, R75, R38 ;  /* 0x000000264b157221 */ /* 0x008fe20000010000 */
[----:B--2---:R-:W-:-:S05]  /*15af0*/  FADD.FTZ R38, R88, R85 ;  /* 0x0000005558267221 */ /* 0x004fca0000010000 */
[----:B------:R-:W2:Y:S01]  /*15b00*/  MUFU.EX2 R106, R106 ;  /* 0x0000006a006a7308 */ /* 0x000ea20000000800 */
[----:B------:R-:W-:Y:S01]  /*15b10*/  F2FP.SATFINITE.E4M3.F32.PACK_AB_MERGE_C R223, R119, R46, RZ ;  /* 0x0000002e77df723e */ /* 0x000fe200048070ff */
[----:B------:R-:W-:-:S06]  /*15b20*/  FADD.FTZ R46, R70, R21 ;  /* 0x00000015462e7221 */ /* 0x000fcc0000010000 */
[----:B------:R-:W3:Y:S01]  /*15b30*/  MUFU.EX2 R83, R83 ;  /* 0x0000005300537308 */ /* 0x000ee20000000800 */
[----:B0-----:R-:W-:-:S07]  /*15b40*/  FADD.FTZ R38, R73, R38 ;  /* 0x0000002649267221 */ /* 0x001fce0000010000 */
[----:B------:R-:W-:Y:S01]  /*15b50*/  MUFU.EX2 R79, R79 ;  /* 0x0000004f004f7308 */ /* 0x000fe20000000800 */
[----:B------:R-:W-:-:S01]  /*15b60*/  FADD.FTZ R85, R77, R46 ;  /* 0x0000002e4d557221 */ /* 0x000fc20000010000 */
[----:B-1----:R-:W-:-:S06]  /*15b70*/  FADD.FTZ R77, R101, R38 ;  /* 0x00000026654d7221 */ /* 0x002fcc0000010000 */
[----:B------:R-:W0:Y:S08]  /*15b80*/  MUFU.EX2 R13, R13 ;  /* 0x0000000d000d7308 */ /* 0x000e300000000800 */
[----:B------:R-:W1:Y:S01]  /*15b90*/  MUFU.EX2 R90, R90 ;  /* 0x0000005a005a7308 */ /* 0x000e620000000800 */
[----:B------:R-:W-:-:S01]  /*15ba0*/  FADD.FTZ R46, R72, R85 ;  /* 0x00000055482e7221 */ /* 0x000fc20000010000 */
[----:B--2---:R-:W-:-:S06]  /*15bb0*/  FADD.FTZ R38, R106, R77 ;  /* 0x0000004d6a267221 */ /* 0x004fcc0000010000 */
[----:B------:R-:W2:Y:S01]  /*15bc0*/  MUFU.EX2 R81, R81 ;  /* 0x0000005100517308 */ /* 0x000ea20000000800 */
[----:B---3--:R-:W-:-:S07]  /*15bd0*/  FADD.FTZ R46, R83, R46 ;  /* 0x0000002e532e7221 */ /* 0x008fce0000010000 */
[----:B------:R-:W3:Y:S01]  /*15be0*/  MUFU.EX2 R108, R108 ;  /* 0x0000006c006c7308 */ /* 0x000ee20000000800 */
[----:B------:R-:W-:-:S01]  /*15bf0*/  FFMA.FTZ R57, R2, R195, -R92 ;  /* 0x000000c302397223 */ /* 0x000fc2000001085c */
[----:B0-----:R-:W-:-:S06]  /*15c00*/  FADD.FTZ R77, R13, R46 ;  /* 0x0000002e0d4d7221 */ /* 0x001fcc0000010000 */
[----:B------:R-:W0:Y:S08]  /*15c10*/  MUFU.EX2 R60, R60 ;  /* 0x0000003c003c7308 */ /* 0x000e300000000800 */
[----:B------:R-:W-:Y:S08]  /*15c20*/  MUFU.EX2 R20, R65 ;  /* 0x0000004100147308 */ /* 0x000ff00000000800 */
[----:B------:R-:W4:Y:S08]  /*15c30*/  MUFU.EX2 R25, R25 ;  /* 0x0000001900197308 */ /* 0x000f300000000800 */
[----:B------:R5:W-:Y:S01]  /*15c40*/  MUFU.EX2 R65, R69 ;  /* 0x0000004500417308 */ /* 0x000be20000000800 */
[----:B------:R-:W-:Y:S01]  /*15c50*/  F2FP.SATFINITE.E4M3.F32.PACK_AB_MERGE_C R215, R56, R13, RZ ;  /* 0x0000000d38d7723e */ /* 0x000fe200048070ff */
[----:B-----5:R-:W-:-:S06]  /*15c60*/  FADD.FTZ R69, R79, R38 ;  /* 0x000000264f457221 */ /* 0x020fcc0000010000 */
[----:B------:R-:W5:Y:S01]  /*15c70*/  MUFU.EX2 R59, R59 ;  /* 0x0000003b003b7308 */ /* 0x000f620000000800 */
[----:B-1----:R-:W-:-:S07]  /*15c80*/  FADD.FTZ R46, R90, R69 ;  /* 0x000000455a2e7221 */ /* 0x002fce0000010000 */
[----:B------:R-:W1:Y:S01]  /*15c90*/  MUFU.EX2 R40, R40 ;  /* 0x0000002800287308 */ /* 0x000e620000000800 */
[----:B--2---:R-:W-:-:S01]  /*15ca0*/  FADD.FTZ R13, R81, R46 ;  /* 0x0000002e510d7221 */ /* 0x004fc20000010000 */
[----:B------:R-:W-:Y:S01]  /*15cb0*/  FADD.FTZ R77, R56, R77 ;  /* 0x0000004d384d7221 */ /* 0x000fe20000010000 */
[----:B---3--:R-:W-:-:S05]  /*15cc0*/  F2FP.SATFINITE.E4M3.F32.PACK_AB_MERGE_C R81, R108, R81, RZ ;  /* 0x000000516c51723e */ /* 0x008fca00048070ff */
[----:B------:R-:W2:Y:S01]  /*15cd0*/  MUFU.EX2 R57, R57 ;  /* 0x0000003900397308 */ /* 0x000ea20000000800 */
[----:B------:R-:W-:-:S01]  /*15ce0*/  FADD.FTZ R108, R108, R13 ;  /* 0x0000000d6c6c7221 */ /* 0x000fc20000010000 */
[----:B------:R-:W-:-:S06]  /*15cf0*/  F2FP.SATFINITE.E4M3.F32.PACK_AB_MERGE_C R225, R123, R12, R225 ;  /* 0x0000000c7be1723e */ /* 0x000fcc00048070e1 */
[----:B------:R-:W3:Y:S01]  /*15d00*/  MUFU.EX2 R45, R64 ;  /* 0x00000040002d7308 */ /* 0x000ee20000000800 */
[----:B0-----:R-:W-:-:S01]  /*15d10*/  FADD.FTZ R12, R60, R77 ;  /* 0x0000004d3c0c7221 */ /* 0x001fc20000010000 */
[----:B----4-:R-:W-:-:S06]  /*15d20*/  FADD.FTZ R13, R25, R108 ;  /* 0x0000006c190d7221 */ /* 0x010fcc0000010000 */
[----:B------:R-:W0:Y:S01]  /*15d30*/  MUFU.EX2 R112, R112 ;  /* 0x0000007000707308 */ /* 0x000e220000000800 */
[----:B------:R-:W-:-:S07]  /*15d40*/  FFMA.FTZ R167, R2, R167, -R92 ;  /* 0x000000a702a77223 */ /* 0x000fce000001085c */
[----:B------:R-:W4:Y:S01]  /*15d50*/  MUFU.EX2 R44, R44 ;  /* 0x0000002c002c7308 */ /* 0x000f220000000800 */
[----:B------:R-:W-:Y:S01]  /*15d60*/  F2FP.SATFINITE.E4M3.F32.PACK_AB_MERGE_C R221, R107, R34, R221 ;  /* 0x000000226bdd723e */ /* 0x000fe200048070dd */
[----:B------:R-:W-:-:S06]  /*15d70*/  FFMA.FTZ R61, R2, R197, -R92 ;  /* 0x000000c5023d7223 */ /* 0x000fcc000001085c */
[----:B------:R5:W-:Y:S01]  /*15d80*/  MUFU.EX2 R38, R63 ;  /* 0x0000003f00267308 */ /* 0x000be20000000800 */
[----:B------:R-:W-:-:S01]  /*15d90*/  FFMA.FTZ R169, R2, R169, -R92 ;  /* 0x000000a902a97223 */ /* 0x000fc2000001085c */
[C-C-:B------:R-:W-:Y:S01]  /*15da0*/  FFMA.FTZ R199, R2.reuse, R199, -R92.reuse ;  /* 0x000000c702c77223 */ /* 0x140fe2000001085c */
[----:B------:R-:W-:-:S05]  /*15db0*/  FFMA.FTZ R171, R2, R171, -R92 ;  /* 0x000000ab02ab7223 */ /* 0x000fca000001085c */
[----:B------:R-:W4:Y:S01]  /*15dc0*/  MUFU.EX2 R110, R110 ;  /* 0x0000006e006e7308 */ /* 0x000f220000000800 */
[----:B-----5:R-:W-:-:S01]  /*15dd0*/  FADD.FTZ R63, R59, R12 ;  /* 0x0000000c3b3f7221 */ /* 0x020fc20000010000 */
[----:B------:R-:W-:Y:S01]  /*15de0*/  FADD.FTZ R12, R14, R13 ;  /* 0x0000000d0e0c7221 */ /* 0x000fe20000010000 */
[----:B------:R-:W-:-:S01]  /*15df0*/  FFMA.FTZ R67, R2, R67, -R92 ;  /* 0x0000004302437223 */ /* 0x000fc2000001085c */
[----:B------:R-:W-:Y:S01]  /*15e00*/  FFMA.FTZ R201, R2, R201, -R92 ;  /* 0x000000c902c97223 */ /* 0x000fe2000001085c */
[----:B-1----:R-:W-:-:S01]  /*15e10*/  FADD.FTZ R34, R40, R63 ;  /* 0x0000003f28227221 */ /* 0x002fc20000010000 */
[C-C-:B------:R-:W-:Y:S02]  /*15e20*/  FFMA.FTZ R173, R2.reuse, R173, -R92.reuse ;  /* 0x000000ad02ad7223 */ /* 0x140fe4000001085c */
[----:B------:R-:W1:Y:S01]  /*15e30*/  MUFU.EX2 R48, R48 ;  /* 0x0000003000307308 */ /* 0x000e620000000800 */
[----:B------:R-:W-:-:S01]  /*15e40*/  FFMA.FTZ R203, R2, R203, -R92 ;  /* 0x000000cb02cb7223 */ /* 0x000fc2000001085c */
[C-C-:B------:R-:W-:Y:S01]  /*15e50*/  FFMA.FTZ R71, R2.reuse, R71, -R92.reuse ;  /* 0x0000004702477223 */ /* 0x140fe2000001085c */
[----:B------:R-:W-:-:S01]  /*15e60*/  FFMA.FTZ R205, R2, R205, -R92 ;  /* 0x000000cd02cd7223 */ /* 0x000fc2000001085c */
[C-C-:B------:R-:W-:Y:S01]  /*15e70*/  FFMA.FTZ R175, R2.reuse, R175, -R92.reuse ;  /* 0x000000af02af7223 */ /* 0x140fe2000001085c */
[----:B------:R-:W-:-:S01]  /*15e80*/  FFMA.FTZ R207, R2, R207, -R92 ;  /* 0x000000cf02cf7223 */ /* 0x000fc2000001085c */
[----:B--2---:R-:W-:-:S02]  /*15e90*/  FADD.FTZ R13, R57, R12 ;  /* 0x0000000c390d7221 */ /* 0x004fc40000010000 */
[----:B------:R-:W2:Y:S01]  /*15ea0*/  MUFU.EX2 R49, R167 ;  /* 0x000000a700317308 */ /* 0x000ea20000000800 */
[----:B------:R-:W-:-:S01]  /*15eb0*/  FFMA.FTZ R92, R2, R209, -R92 ;  /* 0x000000d1025c7223 */ /* 0x000fc2000001085c */
[C---:B---3--:R-:W-:Y:S01]  /*15ec0*/  F2FP.SATFINITE.E4M3.F32.PACK_AB_MERGE_C R209, R45.reuse, R40, RZ ;  /* 0x000000282dd1723e */ /* 0x048fe200048070ff */
[----:B------:R-:W-:-:S01]  /*15ed0*/  FADD.FTZ R45, R45, R34 ;  /* 0x000000222d2d7221 */ /* 0x000fc20000010000 */
[----:B0-----:R-:W-:Y:S01]  /*15ee0*/  F2FP.SATFINITE.E4M3.F32.PACK_AB_MERGE_C R57, R112, R57, RZ ;  /* 0x000000397039723e */ /* 0x001fe200048070ff */
[----:B------:R-:W-:-:S01]  /*15ef0*/  FFMA.FTZ R33, R2, R43, -R191 ;  /* 0x0000002b02217223 */ /* 0x000fc200000108bf */
[C-C-:B------:R-:W-:Y:S02]  /*15f00*/  FFMA.FTZ R32, R2.reuse, R177, -R191.reuse ;  /* 0x000000b102207223 */ /* 0x140fe400000108bf */
[----:B------:R-:W0:Y:S01]  /*15f10*/  MUFU.EX2 R114, R114 ;  /* 0x0000007200727308 */ /* 0x000e220000000800 */
[----:B------:R-:W-:-:S01]  /*15f20*/  FFMA.FTZ R37, R2, R47, -R191 ;  /* 0x0000002f02257223 */ /* 0x000fc200000108bf */
[----:B------:R-:W-:Y:S01]  /*15f30*/  FADD.FTZ R112, R112, R13 ;  /* 0x0000000d70707221 */ /* 0x000fe20000010000 */
[----:B----4-:R-:W-:-:S01]  /*15f40*/  FADD.FTZ R12, R44, R45 ;  /* 0x0000002d2c0c7221 */ /* 0x010fc20000010000 */
[----:B------:R-:W-:-:S02]  /*15f50*/  F2FP.SATFINITE.E4M3.F32.PACK_AB_MERGE_C R223, R15, R42, R223 ;  /* 0x0000002a0fdf723e */ /* 0x000fc400048070df */
[----:B------:R-:W-:-:S02]  /*15f60*/  FADD.FTZ R13, R41, R112 ;  /* 0x00000070290d7221 */ /* 0x000fc40000010000 */
[----:B------:R-:W3:Y:S01]  /*15f70*/  MUFU.EX2 R28, R28 ;  /* 0x0000001c001c7308 */ /* 0x000ee20000000800 */
[----:B------:R-:W-:-:S01]  /*15f80*/  FADD.FTZ R15, R53, R12 ;  /* 0x0000000c350f7221 */ /* 0x000fc20000010000 */
[----:B------:R-:W-:-:S06]  /*15f90*/  FADD.FTZ R12, R110, R13 ;  /* 0x0000000d6e0c7221 */ /* 0x000fcc0000010000 */
[----:B------:R-:W4:Y:S01]  /*15fa0*/  MUFU.EX2 R61, R61 ;  /* 0x0000003d003d7308 */ /* 0x000f220000000800 */
[----:B------:R-:W-:Y:S01]  /*15fb0*/  F2FP.SATFINITE.E4M3.F32.PACK_AB_MERGE_C R227, R135, R30, RZ ;  /* 0x0000001e87e3723e */ /* 0x000fe200048070ff */
[----:B-1----:R-:W-:-:S06]  /*15fc0*/  FADD.FTZ R40, R48, R15 ;  /* 0x0000000f30287221 */ /* 0x002fcc0000010000 */
[----:B------:R-:W-:Y:S01]  /*15fd0*/  MUFU.EX2 R33, R33 ;  /* 0x0000002100217308 */ /* 0x000fe20000000800 */
[----:B------:R-:W-:-:S01]  /*15fe0*/  FFMA.FTZ R36, R2, R179, -R191 ;  /* 0x000000b302247223 */ /* 0x000fc200000108bf */
[----:B--2---:R-:W-:-:S06]  /*15ff0*/  FADD.FTZ R13, R49, R12 ;  /* 0x0000000c310d7221 */ /* 0x004fcc0000010000 */
[----:B------:R-:W-:Y:S08]  /*16000*/  MUFU.EX2 R32, R32 ;  /* 0x0000002000207308 */ /* 0x000ff00000000800 */
[----:B------:R-:W1:Y:S01]  /*16010*/  MUFU.EX2 R37, R37 ;  /* 0x0000002500257308 */ /* 0x000e620000000800 */
[C---:B------:R-:W-:Y:S01]  /*16020*/  F2FP.SATFINITE.E4M3.F32.PACK_AB_MERGE_C R211, R29.reuse, R48, RZ ;  /* 0x000000301dd3723e */ /* 0x040fe200048070ff */
[----:B------:R-:W-:Y:S01]  /*16030*/  FADD.FTZ R29, R29, R40 ;  /* 0x000000281d1d7221 */ /* 0x000fe20000010000 */
[----:B0-----:R-:W-:-:S05]  /*16040*/  F2FP.SATFINITE.E4M3.F32.PACK_AB_MERGE_C R49, R114, R49, RZ ;  /* 0x000000317231723e */ /* 0x001fca00048070ff */
[----:B------:R-:W0:Y:S01]  /*16050*/  MUFU.EX2 R30, R169 ;  /* 0x000000a9001e7308 */ /* 0x000e220000000800 */
[----:B------:R-:W-:-:S01]  /*16060*/  FFMA.FTZ R43, R2, R51, -R191 ;  /* 0x00000033022b7223 */ /* 0x000fc200000108bf */
[----:B------:R-:W-:Y:S01]  /*16070*/  FADD.FTZ R114, R114, R13 ;  /* 0x0000000d72727221 */ /* 0x000fe20000010000 */
[----:B---3--:R-:W-:-:S01]  /*16080*/  FADD.FTZ R12, R28, R29 ;  /* 0x0000001d1c0c7221 */ /* 0x008fc20000010000 */
[----:B------:R-:W-:Y:S02]  /*16090*/  FFMA.FTZ R47, R2, R181, -R191 ;  /* 0x000000b5022f7223 */ /* 0x000fe400000108bf */
[----:B----4-:R-:W-:-:S02]  /*160a0*/  FADD.FTZ R13, R61, R114 ;  /* 0x000000723d0d7221 */ /* 0x010fc40000010000 */
[----:B------:R-:W2:Y:S01]  /*160b0*/  MUFU.EX2 R36, R36 ;  /* 0x0000002400247308 */ /* 0x000ea20000000800 */
[----:B-1----:R-:W-:Y:S01]  /*160c0*/  F2FP.SATFINITE.E4M3.F32.PACK_AB_MERGE_C R29, R37, R32, RZ ;  /* 0x00000020251d723e */ /* 0x002fe200048070ff */
[----:B------:R-:W-:Y:S01]  /*160d0*/  FADD.FTZ R15, R33, R12 ;  /* 0x0000000c210f7221 */ /* 0x000fe20000010000 */
[----:B------:R-:W-:-:S05]  /*160e0*/  FADD.FTZ R13, R20, R13 ;  /* 0x0000000d140d7221 */ /* 0x000fca0000010000 */
[----:B------:R-:W1:Y:S01]  /*160f0*/  MUFU.EX2 R21, R199 ;  /* 0x000000c700157308 */ /* 0x000e620000000800 */
[----:B------:R-:W-:-:S01]  /*16100*/  FFMA.FTZ R64, R2, R27, -R191 ;  /* 0x0000001b02407223 */ /* 0x000fc200000108bf */
[----:B------:R-:W-:Y:S01]  /*16110*/  F2FP.SATFINITE.E4M3.F32.PACK_AB_MERGE_C R12, R33, R28, R29 ;  /* 0x0000001c210c723e */ /* 0x000fe2000480701d */
[----:B------:R-:W-:-:S05]  /*16120*/  FADD.FTZ R32, R32, R15 ;  /* 0x0000000f20207221 */ /* 0x000fca0000010000 */
[----:B------:R-:W3:Y:S01]  /*16130*/  MUFU.EX2 R43, R43 ;  /* 0x0000002b002b7308 */ /* 0x000ee20000000800 */
[----:B------:R-:W-:-:S01]  /*16140*/  FFMA.FTZ R27, R2, R185, -R191 ;  /* 0x000000b9021b7223 */ /* 0x000fc200000108bf */
[----:B------:R-:W-:Y:S01]  /*16150*/  FFMA.FTZ R68, R2, R31, -R191 ;  /* 0x0000001f02447223 */ /* 0x000fe200000108bf */
[----:B0-----:R-:W-:-:S01]  /*16160*/  FADD.FTZ R28, R30, R13 ;  /* 0x0000000d1e1c7221 */ /* 0x001fc20000010000 */
[----:B------:R-:W-:Y:S01]  /*16170*/  FFMA.FTZ R51, R2, R183, -R191 ;  /* 0x000000b702337223 */ /* 0x000fe200000108bf */
[----:B------:R-:W-:-:S03]  /*16180*/  F2FP.SATFINITE.E4M3.F32.PACK_AB_MERGE_C R227, R131, R26, R227 ;  /* 0x0000001a83e3723e */ /* 0x000fc600048070e3 */
[----:B------:R-:W-:Y:S01]  /*16190*/  MUFU.EX2 R47, R47 ;  /* 0x0000002f002f7308 */ /* 0x000fe20000000800 */
[----:B------:R-:W-:-:S01]  /*161a0*/  FADD.FTZ R37, R37, R32 ;  /* 0x0000002025257221 */ /* 0x000fc20000010000 */
[----:B------:R-:W-:-:S06]  /*161b0*/  FADD.FTZ R28, R65, R28 ;  /* 0x0000001c411c7221 */ /* 0x000fcc0000010000 */
[----:B------:R-:W0:Y:S01]  /*161c0*/  MUFU.EX2 R52, R52 ;  /* 0x0000003400347308 */ /* 0x000e220000000800 */
[----:B------:R-:W-:-:S07]  /*161d0*/  F2FP.SATFINITE.E4M3.F32.PACK_AB_MERGE_C R33, R65, R30, RZ ;  /* 0x0000001e4121723e */ /* 0x000fce00048070ff */
[----:B------:R-:W4:Y:S01]  /*161e0*/  MUFU.EX2 R171, R171 ;  /* 0x000000ab00ab7308 */ /* 0x000f220000000800 */
[----:B--2---:R-:W-:-:S01]  /*161f0*/  FADD.FTZ R30, R36, R37 ;  /* 0x00000025241e7221 */ /* 0x004fc20000010000 */
[----:B-1----:R-:W-:-:S06]  /*16200*/  FADD.FTZ R15, R21, R28 ;  /* 0x0000001c150f7221 */ /* 0x002fcc0000010000 */
[----:B------:R-:W1:Y:S01]  /*16210*/  MUFU.EX2 R26, R67 ;  /* 0x00000043001a7308 */ /* 0x000e620000000800 */
[----:B---3--:R-:W-:-:S01]  /*16220*/  FADD.FTZ R32, R43, R30 ;  /* 0x0000001e2b207221 */ /* 0x008fc20000010000 */
[----:B------:R-:W-:-:S06]  /*16230*/  FADD.FTZ R30, R38, R15 ;  /* 0x0000000f261e7221 */ /* 0x000fcc0000010000 */
[----:B------:R-:W-:Y:S08]  /*16240*/  MUFU.EX2 R27, R27 ;  /* 0x0000001b001b7308 */ /* 0x000ff00000000800 */
[----:B------:R-:W2:Y:S08]  /*16250*/  MUFU.EX2 R68, R68 ;  /* 0x0000004400447308 */ /* 0x000eb00000000800 */
[----:B------:R-:W3:Y:S08]  /*16260*/  MUFU.EX2 R51, R51 ;  /* 0x0000003300337308 */ /* 0x000ef00000000800 */
[----:B------:R-:W5:Y:S01]  /*16270*/  MUFU.EX2 R201, R201 ;  /* 0x000000c900c97308 */ /* 0x000f620000000800 */
[----:B------:R-:W-:-:S01]  /*16280*/  FFMA.FTZ R74, R2, R35, -R191 ;  /* 0x00000023024a7223 */ /* 0x000fc200000108bf */
[----:B0-----:R-:W-:-:S06]  /*16290*/  F2FP.SATFINITE.E4M3.F32.PACK_AB_MERGE_C R13, R52, R47, RZ ;  /* 0x0000002f340d723e */ /* 0x001fcc00048070ff */
[----:B------:R-:W0:Y:S01]  /*162a0*/  MUFU.EX2 R64, R64 ;  /* 0x0000004000407308 */ /* 0x000e220000000800 */
[----:B------:R-:W-:-:S01]  /*162b0*/  FFMA.FTZ R35, R2, R189, -R191 ;  /* 0x000000bd02237223 */ /* 0x000fc200000108bf */
[----:B------:R-:W-:Y:S01]  /*162c0*/  FADD.FTZ R47, R47, R32 ;  /* 0x000000202f2f7221 */ /* 0x000fe20000010000 */
[----:B----4-:R-:W-:-:S05]  /*162d0*/  FADD.FTZ R15, R171, R30 ;  /* 0x0000001eab0f7221 */ /* 0x010fca0000010000 */
[----:B------:R-:W4:Y:S01]  /*162e0*/  MUFU.EX2 R34, R173 ;  /* 0x000000ad00227308 */ /* 0x000f220000000800 */
[----:B------:R-:W-:-:S01]  /*162f0*/  FFMA.FTZ R31, R2, R187, -R191 ;  /* 0x000000bb021f7223 */ /* 0x000fc200000108bf */
[----:B-1----:R-:W-:Y:S01]  /*16300*/  F2FP.SATFINITE.E4M3.F32.PACK_AB_MERGE_C R171, R26, R171, RZ ;  /* 0x000000ab1aab723e */ /* 0x002fe200048070ff */
[----:B------:R-:W-:-:S05]  /*16310*/  FADD.FTZ R52, R52, R47 ;  /* 0x0000002f34347221 */ /* 0x000fca0000010000 */
[----:B------:R-:W1:Y:S01]  /*16320*/  MUFU.EX2 R203, R203 ;  /* 0x000000cb00cb7308 */ /* 0x000e620000000800 */
[----:B------:R-:W-:-:S01]  /*16330*/  FADD.FTZ R26, R26, R15 ;  /* 0x0000000f1a1a7221 */ /* 0x000fc20000010000 */
[----:B------:R-:W-:-:S06]  /*16340*/  F2FP.SATFINITE.E4M3.F32.PACK_AB_MERGE_C R101, R106, R101, RZ ;  /* 0x000000656a65723e */ /* 0x000fcc00048070ff */
[----:B------:R-:W1:Y:S01]  /*16350*/  MUFU.EX2 R40, R71 ;  /* 0x0000004700287308 */ /* 0x000e620000000800 */
[----:B--2---:R-:W-:Y:S01]  /*16360*/  F2FP.SATFINITE.E4M3.F32.PACK_AB_MERGE_C R30, R68, R27, RZ ;  /* 0x0000001b441e723e */ /* 0x004fe200048070ff */
[----:B---3--:R-:W-:Y:S01]  /*16370*/  FADD.FTZ R29, R51, R52 ;  /* 0x00000034331d7221 */ /* 0x008fe20000010000 */
[----:B-----5:R-:W-:-:S01]  /*16380*/  FADD.FTZ R15, R201, R26 ;  /* 0x0000001ac90f7221 */ /* 0x020fc20000010000 */
[----:B------:R-:W-:-:S04]  /*16390*/  F2FP.SATFINITE.E4M3.F32.PACK_AB_MERGE_C R212, R73, R88, R101 ;  /* 0x0000005849d4723e */ /* 0x000fc80004807065 */
[----:B------:R-:W-:Y:S01]  /*163a0*/  MUFU.EX2 R35, R35 ;  /* 0x0000002300237308 */ /* 0x000fe20000000800 */
[C---:B0-----:R-:W-:Y:S01]  /*163b0*/  F2FP.SATFINITE.E4M3.F32.PACK_AB_MERGE_C R88, R64.reuse, R51, R30 ;  /* 0x000000334058723e */ /* 0x041fe2000480701e */
[----:B------:R-:W-:-:S06]  /*163c0*/  FADD.FTZ R64, R64, R29 ;  /* 0x0000001d40407221 */ /* 0x000fcc0000010000 */
[----:B------:R-:W-:Y:S01]  /*163d0*/  MUFU.EX2 R236, R236 ;  /* 0x000000ec00ec7308 */ /* 0x000fe20000000800 */
[----:B----4-:R-:W-:-:S01]  /*163e0*/  FADD.FTZ R26, R34, R15 ;  /* 0x0000000f221a7221 */ /* 0x010fc20000010000 */
[----:B------:R-:W-:-:S06]  /*163f0*/  VIMNMX R120, RZ, R24, !PT ;  /* 0x00000018ff787248 */ /* 0x000fcc0007fe0100 */
[----:B------:R-:W0:Y:S08]  /*16400*/  MUFU.EX2 R31, R31 ;  /* 0x0000001f001f7308 */ /* 0x000e300000000800 */
[----:B------:R-:W2:Y:S01]  /*16410*/  MUFU.EX2 R205, R205 ;  /* 0x000000cd00cd7308 */ /* 0x000ea20000000800 */
[----:B------:R-:W-:-:S01]  /*16420*/  FADD.FTZ R27, R27, R64 ;  /* 0x000000401b1b7221 */ /* 0x000fc20000010000 */
[----:B-1----:R-:W-:-:S06]  /*16430*/  FADD.FTZ R15, R203, R26 ;  /* 0x0000001acb0f7221 */ /* 0x002fcc0000010000 */
[----:B------:R-:W1:Y:S01]  /*16440*/  MUFU.EX2 R74, R74 ;  /* 0x0000004a004a7308 */ /* 0x000e620000000800 */
[----:B------:R-:W-:Y:S01]  /*16450*/  VIADD R234, R137, 0xfffffffe ;  /* 0xfffffffe89ea7836 */ /* 0x000fe20000000000 */
[----:B------:R3:W-:Y:S06]  /*16460*/  STL [R1+0x48], R120 ;  /* 0x0000487801007387 */ /* 0x0007ec0000100800 */
[----:B------:R-:W4:Y:S01]  /*16470*/  MUFU.EX2 R28, R175 ;  /* 0x000000af001c7308 */ /* 0x000f220000000800 */
[----:B------:R-:W-:Y:S01]  /*16480*/  F2FP.SATFINITE.E4M3.F32.PACK_AB_MERGE_C R203, R40, R203, RZ ;  /* 0x000000cb28cb723e */ /* 0x000fe200048070ff */
[----:B------:R-:W-:-:S06]  /*16490*/  FADD.FTZ R68, R68, R27 ;  /* 0x0000001b44447221 */ /* 0x000fcc0000010000 */
[----:B------:R-:W-:Y:S01]  /*164a0*/  MUFU.EX2 R207, R207 ;  /* 0x000000cf00cf7308 */ /* 0x000fe20000000800 */
[----:B------:R-:W-:-:S07]  /*164b0*/  FADD.FTZ R40, R40, R15 ;  /* 0x0000000f28287221 */ /* 0x000fce0000010000 */
[----:B------:R-:W5:Y:S01]  /*164c0*/  MUFU.EX2 R92, R92 ;  /* 0x0000005c005c7308 */ /* 0x000f620000000800 */
[----:B------:R-:W-:Y:S02]  /*164d0*/  F2FP.SATFINITE.E4M3.F32.PACK_AB_MERGE_C R208, R14, R25, R57 ;  /* 0x000000190ed0723e */ /* 0x000fe40004807039 */
[----:B------:R-:W-:Y:S01]  /*164e0*/  ISETP.GE.AND P0, PT, R234, R120, PT ;  /* 0x00000078ea00720c */ /* 0x000fe20003f06270 */
[----:B0-----:R-:W-:-:S01]  /*164f0*/  FADD.FTZ R25, R31, R68 ;  /* 0x000000441f197221 */ /* 0x001fc20000010000 */
[----:B------:R-:W-:Y:S01]  /*16500*/  F2FP.SATFINITE.E4M3.F32.PACK_AB_MERGE_C R14, R236, R35, RZ ;  /* 0x00000023ec0e723e */ /* 0x000fe200048070ff */
[----:B--2---:R-:W-:-:S01]  /*16510*/  FADD.FTZ R15, R205, R40 ;  /* 0x00000028cd0f7221 */ /* 0x004fc20000010000 */
[----:B------:R-:W-:Y:S02]  /*16520*/  F2FP.SATFINITE.E4M3.F32.PACK_AB_MERGE_C R204, R20, R61, R33 ;  /* 0x0000003d14cc723e */ /* 0x000fe40004807021 */
[C---:B-1----:R-:W-:Y:S01]  /*16530*/  F2FP.SATFINITE.E4M3.F32.PACK_AB_MERGE_C R20, R74.reuse, R31, R14 ;  /* 0x0000001f4a14723e */ /* 0x042fe2000480700e */
[----:B------:R-:W-:Y:S01]  /*16540*/  FADD.FTZ R74, R74, R25 ;  /* 0x000000194a4a7221 */ /* 0x000fe20000010000 */
[----:B----4-:R-:W-:-:S01]  /*16550*/  FADD.FTZ R14, R28, R15 ;  /* 0x0000000f1c0e7221 */ /* 0x010fc20000010000 */
[----:B------:R-:W-:Y:S01]  /*16560*/  F2FP.SATFINITE.E4M3.F32.PACK_AB_MERGE_C R217, R95, R54, RZ ;  /* 0x000000365fd9723e */ /* 0x000fe200048070ff */
[----:B------:R-:W-:Y:S01]  /*16570*/  IMAD.MOV.U32 R87, RZ, RZ, RZ ;  /* 0x000000ffff577224 */ /* 0x000fe200078e00ff */
[----:B------:R-:W-:Y:S01]  /*16580*/  F2FP.SATFINITE.E4M3.F32.PACK_AB_MERGE_C R224, R115, R94, RZ ;  /* 0x0000005e73e0723e */ /* 0x000fe200048070ff */
[----:B------:R-:W-:-:S01]  /*16590*/  FADD.FTZ R35, R35, R74 ;  /* 0x0000004a23237221 */ /* 0x000fc20000010000 */
[----:B------:R-:W-:-:S02]  /*165a0*/  F2FP.SATFINITE.E4M3.F32.PACK_AB_MERGE_C R226, R121, R96, RZ ;  /* 0x0000006079e2723e */ /* 0x000fc400048070ff */
[----:B-----5:R-:W-:Y:S01]  /*165b0*/  F2FP.SATFINITE.E4M3.F32.PACK_AB_MERGE_C R15, R92, R207, RZ ;  /* 0x000000cf5c0f723e */ /* 0x020fe200048070ff */
[----:B------:R-:W-:Y:S01]  /*165c0*/  FADD.FTZ R207, R207, R14 ;  /* 0x0000000ecfcf7221 */ /* 0x000fe20000010000 */
[----:B------:R-:W-:Y:S02]  /*165d0*/  F2FP.SATFINITE.E4M3.F32.PACK_AB_MERGE_C R220, R125, R98, RZ ;  /* 0x000000627ddc723e */ /* 0x000fe400048070ff */
[----:B------:R-:W-:Y:S02]  /*165e0*/  F2FP.SATFINITE.E4M3.F32.PACK_AB_MERGE_C R222, R113, R100, RZ ;  /* 0x0000006471de723e */ /* 0x000fe400048070ff */
[----:B------:R-:W-:Y:S02]  /*165f0*/  F2FP.SATFINITE.E4M3.F32.PACK_AB_MERGE_C R102, R117, R102, RZ ;  /* 0x000000667566723e */ /* 0x000fe400048070ff */
[----:B------:R-:W-:Y:S02]  /*16600*/  F2FP.SATFINITE.E4M3.F32.PACK_AB_MERGE_C R97, R104, R97, RZ ;  /* 0x000000616861723e */ /* 0x000fe400048070ff */
[----:B------:R-:W-:Y:S01]  /*16610*/  F2FP.SATFINITE.E4M3.F32.PACK_AB_MERGE_C R13, R43, R36, R13 ;  /* 0x000000242b0d723e */ /* 0x000fe2000480700d */
[----:B------:R-:W-:Y:S01]  /*16620*/  FADD.FTZ R236, R236, R35 ;  /* 0x00000023ecec7221 */ /* 0x000fe20000010000 */
[----:B------:R-:W-:Y:S01]  /*16630*/  F2FP.SATFINITE.E4M3.F32.PACK_AB_MERGE_C R217, R91, R50, R217 ;  /* 0x000000325bd9723e */ /* 0x000fe200048070d9 */
[----:B------:R-:W-:Y:S01]  /*16640*/  FADD.FTZ R237, R92, R207 ;  /* 0x000000cf5ced7221 */ /* 0x000fe20000010000 */
[----:B------:R-:W-:Y:S01]  /*16650*/  F2FP.SATFINITE.E4M3.F32.PACK_AB_MERGE_C R219, R99, R58, R219 ;  /* 0x0000003a63db723e */ /* 0x000fe200048070db */
[----:B------:R-:W-:Y:S01]  /*16660*/  IMAD.MOV.U32 R85, RZ, RZ, R87 ;  /* 0x000000ffff557224 */ /* 0x000fe200078e0057 */
        /* <DEDUP_REMOVED lines=76> */
[----:B------:R-:W-:Y:S02]  /*16b30*/  IMAD.MOV.U32 R24, RZ, RZ, R87 ;  /* 0x000000ffff187224 */ /* 0x000fe400078e0057 */
[----:B------:R-:W-:-:S02]  /*16b40*/  IMAD.MOV.U32 R205, RZ, RZ, R12 ;  /* 0x000000ffffcd7224 */ /* 0x000fc400078e000c */
[----:B------:R-:W-:Y:S02]  /*16b50*/  IMAD.MOV.U32 R207, RZ, RZ, R13 ;  /* 0x000000ffffcf7224 */ /* 0x000fe400078e000d */
[----:B------:R-:W-:Y:S02]  /*16b60*/  IMAD.MOV.U32 R201, RZ, RZ, R88 ;  /* 0x000000ffffc97224 */ /* 0x000fe400078e0058 */
[----:B------:R-:W-:Y:S01]  /*16b70*/  IMAD.MOV.U32 R203, RZ, RZ, R20 ;  /* 0x000000ffffcb7224 */ /* 0x000fe200078e0014 */
[----:B---3--:R-:W-:Y:S06]  /*16b80*/  @!P0 BRA `(.L_x_7644) ;  /* 0x0000005000748947 */ /* 0x008fec0003800000 */
        /* <DEDUP_REMOVED lines=36> */
.L_x_7655:
        /* <DEDUP_REMOVED lines=9> */
.L_x_7646:
        /* <DEDUP_REMOVED lines=8> */
.L_x_7647:
[----:B------:R-:W-:Y:S04]  /*16ee0*/  BSSY B0, `(.L_x_7645) ;  /* 0x0000004000007945 */ /* 0x000fe80003800000 */
[----:B-1----:R-:W-:Y:S05]  /*16ef0*/  @P2 BRA `(.L_x_7648) ;  /* 0x0000000000082947 */ /* 0x002fea0003800000 */
[----:B------:R-:W1:Y:S02]  /*16f00*/  SYNCS.PHASECHK.TRANS64.TRYWAIT P2, [R3+URZ+0x2e830], R0 ;  /* 0x02e83000030075a7 */ /* 0x000e64000804017f */
[----:B-1----:R-:W-:Y:S05]  /*16f10*/  @!P2 BRA `(.L_x_7649) ;  /* 0x000001380004a947 */ /* 0x002fea0003800000 */
.L_x_7648:
[----:B------:R-:W-:Y:S05]  /*16f20*/  BSYNC B0 ;  /* 0x0000000000007941 */ /* 0x000fea0003800000 */
.L_x_7645:
[----:B01----:R-:W2:Y:S01]  /*16f30*/  LDL R0, [R1+0x50] ;  /* 0x0000500001007983 */ /* 0x003ea20000100800 */
[----:B------:R-:W-:Y:S01]  /*16f40*/  VIADD R14, R235, 0x1 ;  /* 0x00000001eb0e7836 */ /* 0x000fe20000000000 */
[----:B------:R-:W-:Y:S05]  /*16f50*/  WARPSYNC.ALL ;  /* 0x0000000000007948 */ /* 0x000fea0003800000 */
[C---:B------:R-:W-:Y:S01]  /*16f60*/  ISETP.NE.AND P2, PT, R14.reuse, 0x2, PT ;  /* 0x000000020e00780c */ /* 0x040fe20003f45270 */
[----:B------:R-:W0:Y:S01]  /*16f70*/  S2R R3, SR_TID.X ;  /* 0x0000000000037919 */ /* 0x000e220000002100 */
[----:B------:R-:W-:Y:S01]  /*16f80*/  IMAD.MOV.U32 R89, RZ, RZ, 0x40000040 ;  /* 0x40000040ff597424 */ /* 0x000fe200078e00ff */
[----:B------:R-:W-:Y:S01]  /*16f90*/  MOV R13, UR38 ;  /* 0x00000026000d7c02 */ /* 0x000fe20008000f00 */
[----:B------:R-:W-:Y:S01]  /*16fa0*/  IMAD.MOV.U32 R93, RZ, RZ, 0x40000040 ;  /* 0x40000040ff5d7424 */ /* 0x000fe200078e00ff */
[----:B------:R-:W-:Y:S01]  /*16fb0*/  SEL R14, R14, RZ, P2 ;  /* 0x000000ff0e0e7207 */ /* 0x000fe20001000000 */
[----:B------:R-:W-:Y:S01]  /*16fc0*/  STL [R1+0xe8], R29 ;  /* 0x0000e81d01007387 */ /* 0x000fe20000100800 */
[----:B------:R-:W-:Y:S01]  /*16fd0*/  R2UR UR35, R89 ;  /* 0x00000000592372ca */ /* 0x000fe200000e0000 */
[----:B------:R-:W-:Y:S01]  /*16fe0*/  IMAD.MOV.U32 R21, RZ, RZ, 0x40000040 ;  /* 0x40000040ff157424 */ /* 0x000fe200078e00ff */
[----:B------:R-:W-:Y:S01]  /*16ff0*/  R2UR UR17, R93 ;  /* 0x000000005d1172ca */ /* 0x000fe200000e0000 */
[----:B------:R-:W-:Y:S01]  /*17000*/  STL [R1+0xe4], R28 ;  /* 0x0000e41c01007387 */ /* 0x000fe20000100800 */
[----:B------:R-:W-:Y:S01]  /*17010*/  IMAD.MOV.U32 R91, RZ, RZ, 0x40000040 ;  /* 0x40000040ff5b7424 */ /* 0x000fe200078e00ff */
[----:B------:R-:W-:-:S02]  /*17020*/  R2UR UR25, R89 ;  /* 0x00000000591972ca */ /* 0x000fc400000e0000 */
[----:B------:R-:W-:Y:S01]  /*17030*/  STL [R1+0xe0], R27 ;  /* 0x0000e01b01007387 */ /* 0x000fe20000100800 */
[----:B------:R-:W-:Y:S01]  /*17040*/  R2UR UR19, R21 ;  /* 0x00000000151372ca */ /* 0x000fe200000e0000 */
[----:B------:R-:W-:Y:S01]  /*17050*/  IMAD.MOV.U32 R21, RZ, RZ, 0x40000040 ;  /* 0x40000040ff157424 */ /* 0x000fe200078e00ff */
[C---:B------:R-:W-:Y:S01]  /*17060*/  R2UR UR43, R91.reuse ;  /* 0x000000005b2b72ca */ /* 0x040fe200000e0000 */
        /* <DEDUP_REMOVED lines=13> */
[----:B------:R-:W-:Y:S02]  /*17140*/  R2UR UR15, R93 ;  /* 0x000000005d0f72ca */ /* 0x000fe400000e0000 */
[----:B------:R-:W-:Y:S01]  /*17150*/  R2UR UR31, R89 ;  /* 0x00000000591f72ca */ /* 0x000fe200000e0000 */
[----:B------:R-:W-:Y:S01]  /*17160*/  VIADD R94, R3, 0x8 ;  /* 0x00000008035e7836 */ /* 0x000fe20000000000 */
[----:B------:R0:W-:Y:S01]  /*17170*/  STL [R1+0xc8], R19 ;  /* 0x0000c81301007387 */ /* 0x0001e20000100800 */
[----:B-1----:R-:W-:Y:S01]  /*17180*/  MOV R23, UR43 ;  /* 0x0000002b00177c02 */ /* 0x002fe20008000f00 */
[----:B------:R-:W-:Y:S01]  /*17190*/  UMOV UR43, UR25 ;  /* 0x00000019002b7c82 */ /* 0x000fe20008000000 */
[----:B------:R-:W-:Y:S01]  /*171a0*/  R2UR UR21, R91 ;  /* 0x000000005b1572ca */ /* 0x000fe200000e0000 */
[----:B------:R1:W-:Y:S01]  /*171b0*/  BAR.SYNC.DEFER_BLOCKING R94, 0x100 ;  /* 0x0004005e0000751d */ /* 0x0003e20000010000 */
[----:B------:R-:W-:-:S02]  /*171c0*/  MOV R96, UR43 ;  /* 0x0000002b00607c02 */ /* 0x000fc40008000f00 */
[----:B------:R-:W-:Y:S02]  /*171d0*/  R2UR UR23, R91 ;  /* 0x000000005b1772ca */ /* 0x000fe400000e0000 */
[----:B------:R-:W-:Y:S01]  /*171e0*/  R2UR UR27, R89 ;  /* 0x00000000591b72ca */ /* 0x000fe200000e0000 */
[----:B------:R-:W-:Y:S01]  /*171f0*/  UMOV UR43, UR5 ;  /* 0x00000005002b7c82 */ /* 0x000fe20008000000 */
[----:B0-----:R-:W-:Y:S01]  /*17200*/  MOV R19, UR35 ;  /* 0x0000002300137c02 */ /* 0x001fe20008000f00 */
[----:B------:R-:W-:Y:S01]  /*17210*/  STL [R1+0xc4], R18 ;  /* 0x0000c41201007387 */ /* 0x000fe20000100800 */
[----:B------:R-:W-:Y:S01]  /*17220*/  UMOV UR35, UR17 ;  /* 0x0000001100237c82 */ /* 0x000fe20008000000 */
[C---:B------:R-:W-:Y:S02]  /*17230*/  R2UR UR17, R5.reuse ;  /* 0x00000000051172ca */ /* 0x040fe400000e0000 */
[C---:B------:R-:W-:Y:S01]  /*17240*/  R2UR UR5, R5.reuse ;  /* 0x00000000050572ca */ /* 0x040fe200000e0000 */
[----:B------:R0:W-:Y:S01]  /*17250*/  STL [R1+0xc0], R17 ;  /* 0x0000c01101007387 */ /* 0x0001e20000100800 */
[----:B------:R-:W-:Y:S01]  /*17260*/  MOV R29, UR35 ;  /* 0x00000023001d7c02 */ /* 0x000fe20008000f00 */
[----:B------:R-:W-:Y:S01]  /*17270*/  UMOV UR35, UR9 ;  /* 0x0000000900237c82 */ /* 0x000fe20008000000 */
[C---:B------:R-:W-:Y:S01]  /*17280*/  R2UR UR9, R5.reuse ;  /* 0x00000000050972ca */ /* 0x040fe200000e0000 */
[----:B------:R-:W-:Y:S01]  /*17290*/  STL [R1+0xbc], R16 ;  /* 0x0000bc1001007387 */ /* 0x000fe20000100800 */
[----:B------:R-:W-:-:S02]  /*172a0*/  R2UR UR25, R5 ;  /* 0x00000000051972ca */ /* 0x000fc400000e0000 */
[----:B------:R-:W-:Y:S01]  /*172b0*/  R2UR UR47, R89 ;  /* 0x00000000592f72ca */ /* 0x000fe200000e0000 */
[----:B------:R-:W-:Y:S01]  /*172c0*/  STL [R1+0xb8], R15 ;  /* 0x0000b80f01007387 */ /* 0x000fe20000100800 */
[----:B------:R-:W-:Y:S01]  /*172d0*/  R2UR UR51, R91 ;  /* 0x000000005b3372ca */ /* 0x000fe200000e0000 */
[----:B------:R-:W-:Y:S01]  /*172e0*/  IMAD.MOV.U32 R91, RZ, RZ, 0x40000040 ;  /* 0x40000040ff5b7424 */ /* 0x000fe200078e00ff */
        /* <DEDUP_REMOVED lines=10> */
[----:B------:R-:W-:-:S02]  /*17390*/  R2UR UR40, R4 ;  /* 0x00000000042872ca */ /* 0x000fc400000e0000 */
[----:B------:R-:W-:Y:S02]  /*173a0*/  R2UR UR41, R5 ;  /* 0x00000000052972ca */ /* 0x000fe400000e0000 */
[C---:B------:R-:W-:Y:S02]  /*173b0*/  R2UR UR32, R10.reuse ;  /* 0x000000000a2072ca */ /* 0x040fe400000e0000 */
[----:B------:R-:W-:Y:S02]  /*173c0*/  R2UR UR33, R11 ;  /* 0x000000000b2172ca */ /* 0x000fe400000e0000 */
[----:B0-----:R-:W-:Y:S02]  /*173d0*/  MOV R2, UR39 ;  /* 0x0000002700027c02 */ /* 0x001fe40008000f00 */
[----:B------:R-:W-:Y:S02]  /*173e0*/  R2UR UR39, R93 ;  /* 0x000000005d2772ca */ /* 0x000fe400000e0000 */
[----:B------:R-:W-:-:S02]  /*173f0*/  R2UR UR56, R10 ;  /* 0x000000000a3872ca */ /* 0x000fc400000e0000 */
[----:B------:R-:W-:Y:S02]  /*17400*/  R2UR UR57, R11 ;  /* 0x000000000b3972ca */ /* 0x000fe400000e0000 */
[----:B------:R-:W-:-:S07]  /*17410*/  MOV R3, UR37 ;  /* 0x0000002500037c02 */ /* 0x000fce0008000f00 */
        /* <DEDUP_REMOVED lines=36> */
[----:B------:R-:W-:-:S03]  /*17660*/  VIADD R88, R20, 0x204 ;  /* 0x0000020414587836 */ /* 0x000fc60000000000 */
[----:B------:R-:W-:Y:S01]  /*17670*/  R2UR UR28, R90 ;  /* 0x000000005a1c72ca */ /* 0x000fe200000e0000 */
[----:B------:R-:W-:Y:S01]  /*17680*/  VIADD R90, R20, 0x104 ;  /* 0x00000104145a7836 */ /* 0x000fe20000000000 */
[----:B------:R-:W-:Y:S01]  /*17690*/  R2UR UR34, R88 ;  /* 0x00000000582272ca */ /* 0x000fe200000e0000 */
[----:B------:R-:W-:Y:S02]  /*176a0*/  VIADD R88, R20, 0x404 ;  /* 0x0000040414587836 */ /* 0x000fe40000000000 */
[----:B------:R-:W-:Y:S02]  /*176b0*/  MOV R12, UR38 ;  /* 0x00000026000c7c02 */ /* 0x000fe40008000f00 */
[----:B------:R-:W-:Y:S01]  /*176c0*/  R2UR UR58, R90 ;  /* 0x000000005a3a72ca */ /* 0x000fe200000e0000 */
[----:B------:R-:W-:Y:S01]  /*176d0*/  VIADD R90, R20, 0x304 ;  /* 0x00000304145a7836 */ /* 0x000fe20000000000 */
[----:B------:R-:W-:Y:S01]  /*176e0*/  UMOV UR38, UR30 ;  /* 0x0000001e00267c82 */ /* 0x000fe20008000000 */
[----:B------:R-:W-:Y:S01]  /*176f0*/  R2UR UR46, R88 ;  /* 0x00000000582e72ca */ /* 0x000fe200000e0000 */
[----:B------:R-:W-:Y:S01]  /*17700*/  VIADD R88, R20, 0x604 ;  /* 0x0000060414587836 */ /* 0x000fe20000000000 */
[----:B------:R-:W-:Y:S01]  /*17710*/  MOV R24, UR38 ;  /* 0x0000002600187c02 */ /* 0x000fe20008000f00 */
        /* <DEDUP_REMOVED lines=9> */
[----:B------:R-:W-:Y:S01]  /*177b0*/  MOV R16, UR58 ;  /* 0x0000003a00107c02 */ /* 0x000fe20008000f00 */
[----:B------:R-:W-:Y:S01]  /*177c0*/  UMOV UR58, UR28 ;  /* 0x0000001c003a7c82 */ /* 0x000fe20008000000 */
[C---:B------:R-:W-:Y:S02]  /*177d0*/  R2UR UR20, R4.reuse ;  /* 0x00000000041472ca */ /* 0x040fe400000e0000 */
[----:B------:R-:W-:Y:S01]  /*177e0*/  MOV R22, UR42 ;  /* 0x0000002a00167c02 */ /* 0x000fe20008000f00 */
[----:B------:R-:W-:Y:S01]  /*177f0*/  UMOV UR42, UR24 ;  /* 0x00000018002a7c82 */ /* 0x000fe20008000000 */
[----:B------:R-:W-:Y:S01]  /*17800*/  MOV R26, UR58 ;  /* 0x0000003a001a7c02 */ /* 0x000fe20008000f00 */
[----:B------:R-:W-:Y:S01]  /*17810*/  QGMMA.64x32x32.F32.E4M3.E4M3 R184, gdesc[UR16], RZ, !UPT, gsb0 ;  /* 0x0060000010b879f3 */ /* 0x000fe2000c0008ff */
[----:B------:R-:W-:Y:S01]  /*17820*/  MOV R95, UR42 ;  /* 0x0000002a005f7c02 */ /* 0x000fe20008000f00 */
[----:B------:R-:W-:Y:S01]  /*17830*/  UMOV UR42, UR4 ;  /* 0x00000004002a7c82 */ /* 0x000fe20008000000 */
[C---:B------:R-:W-:Y:S01]  /*17840*/  R2UR UR4, R4.reuse ;  /* 0x00000000040472ca */ /* 0x040fe200000e0000 */
[----:B------:R-:W-:Y:S01]  /*17850*/  UMOV UR58, UR12 ;  /* 0x0000000c003a7c82 */ /* 0x000fe20008000000 */
[C---:B------:R-:W-:Y:S01]  /*17860*/  R2UR UR12, R4.reuse ;  /* 0x00000000040c72ca */ /* 0x040fe200000e0000 */
[----:B------:R-:W-:Y:S01]  /*17870*/  IMAD.MOV.U32 R21, RZ, RZ, R95 ;  /* 0x000000ffff157224 */ /* 0x000fe200078e005f */
        /* <DEDUP_REMOVED lines=44> */
[----:B-1----:R-:W-:-:S06]  /*17b40*/  WARPGROUP.ARRIVE ;  /* 0x00000000000079c5 */ /* 0x002fcc0000000000 */
        /* <DEDUP_REMOVED lines=141> */
.L_x_7651:
[----:B-----5:R-:W-:Y:S01]  /*18420*/  SHF.L.U32 R0, R12, 0x1f, RZ ;  /* 0x0000001f0c007819 */ /* 0x020fe200000006ff */
[----:B------:R-:W-:-:S04]  /*18430*/  IMAD R3, R235, 0x8, R16 ;  /* 0x00000008eb037824 */ /* 0x000fc800078e0210 */
[----:B------:R0:W1:Y:S01]  /*18440*/  SYNCS.PHASECHK.TRANS64.TRYWAIT P0, [R3+URZ+0x2e850], R0 ;  /* 0x02e85000030075a7 */ /* 0x000062000800017f */
[----:B------:R-:W-:Y:S05]  /*18450*/  @!P1 BRA `(.L_x_7652) ;  /* 0x0000000000049947 */ /* 0x000fea0003800000 */
[----:B------:R-:W-:Y:S01]  /*18460*/  BPT.TRAP 0x1 ;  /* 0x000000040000795c */ /* 0x000fe20000300000 */
.L_x_7652:
[----:B-1----:R-:W-:Y:S05]  /*18470*/  @P0 BRA `(.L_x_7650) ;  /* 0x0000000000080947 */ /* 0x002fea0003800000 */
[----:B------:R-:W1:Y:S02]  /*18480*/  SYNCS.PHASECHK.TRANS64.TRYWAIT P0, [R3+URZ+0x2e850], R0 ;  /* 0x02e85000030075a7 */ /* 0x000e64000800017f */
[----:B-1----:R-:W-:Y:S05]  /*18490*/  @!P0 BRA `(.L_x_7653) ;  /* 0x0000012000b88947 */ /* 0x002fea0003800000 */
.L_x_7650:
[----:B01---5:R-:W-:Y:S01]  /*184a0*/  VIADD R0, R16, 0x400 ;  /* 0x0000040010007836 */ /* 0x023fe20000000000 */
[----:B------:R-:W2:Y:S01]  /*184b0*/  LDL R3, [R1+0x78] ;  /* 0x0000780001037983 */ /* 0x000ea20000100800 */
[----:B------:R-:W-:Y:S01]  /*184c0*/  IMAD.MOV.U32 R13, RZ, RZ, -0x3ffffff0 ;  /* 0xc0000010ff0d7424 */ /* 0x000fe200078e00ff */
[----:B------:R-:W-:Y:S05]  /*184d0*/  WARPSYNC.ALL ;  /* 0x0000000000007948 */ /* 0x000fea0003800000 */
[----:B------:R-:W-:Y:S01]  /*184e0*/  SHF.R.U32.HI R0, RZ, 0x4, R0 ;  /* 0x00000004ff007819 */ /* 0x000fe20000011600 */
[----:B------:R-:W-:Y:S01]  /*184f0*/  WARPGROUP.ARRIVE ;  /* 0x00000000000079c5 */ /* 0x000fe20000000000 */
[----:B------:R-:W-:-:S02]  /*18500*/  R2UR UR7, R13 ;  /* 0x000000000d0772ca */ /* 0x000fc400000e0000 */
[----:B------:R-:W-:-:S04]  /*18510*/  LOP3.LUT R0, R0, 0x3fff, RZ, 0xc0, !PT ;  /* 0x00003fff00007812 */ /* 0x000fc800078ec0ff */
[----:B------:R-:W-:-:S05]  /*18520*/  LOP3.LUT R0, R0, 0x10000, RZ, 0xfc, !PT ;  /* 0x0001000000007812 */ /* 0x000fca00078efcff */
[----:B------:R-:W-:-:S05]  /*18530*/  IMAD R12, R235, 0x700, R0 ;  /* 0x00000700eb0c7824 */ /* 0x000fca00078e0200 */
[----:B------:R-:W-:-:S13]  /*18540*/  R2UR UR6, R12 ;  /* 0x000000000c0672ca */ /* 0x000fda00000e0000 */
[----:B------:R-:W-:Y:S03]  /*18550*/  QGMMA.64x128x32.F32.E4M3.E4M3 R24, R224, gdesc[UR4], R24, gsb0 ;  /* 0x01e00004e0187df3 */ /* 0x000fe60008000818 */
[----:B------:R-:W-:Y:S02]  /*18560*/  WARPGROUP.DEPBAR.LE gsb0, 0x0 ;  /* 0x00008000000079c5 */ /* 0x000fe40000010000 */
[----:B------:R-:W3:Y:S04]  /*18570*/  LDL R225, [R1+0x64] ;  /* 0x0000640001e17983 */ /* 0x000ee80000100800 */
[----:B------:R-:W4:Y:S04]  /*18580*/  LDL R226, [R1+0x58] ;  /* 0x0000580001e27983 */ /* 0x000f280000100800 */
[----:B------:R-:W2:Y:S01]  /*18590*/  LDL R227, [R1+0x74] ;  /* 0x0000740001e37983 */ /* 0x000ea20000100800 */
[----:B------:R-:W-:Y:S01]  /*185a0*/  VIADD R20, R12, 0x100 ;  /* 0x000001000c147836 */ /* 0x000fe20000000000 */
[----:B------:R-:W-:Y:S01]  /*185b0*/  WARPGROUP.ARRIVE ;  /* 0x00000000000079c5 */ /* 0x000fe20000000000 */
[----:B------:R-:W-:-:S02]  /*185c0*/  IMAD.MOV.U32 R21, RZ, RZ, -0x3ffffff0 ;  /* 0xc0000010ff157424 */ /* 0x000fc400078e00ff */
[----:B------:R-:W-:Y:S01]  /*185d0*/  IMAD.SHL.U32 R0, R233, 0x80, RZ ;  /* 0x00000080e9007824 */ /* 0x000fe200078e00ff */
[----:B------:R-:W-:Y:S01]  /*185e0*/  R2UR UR6, R20 ;  /* 0x00000000140672ca */ /* 0x000fe200000e0000 */
[----:B------:R-:W-:Y:S01]  /*185f0*/  VIADD R20, R12, 0x200 ;  /* 0x000002000c147836 */ /* 0x000fe20000000000 */
[----:B------:R-:W-:Y:S01]  /*18600*/  R2UR UR7, R21 ;  /* 0x00000000150772ca */ /* 0x000fe200000e0000 */
[----:B------:R-:W-:Y:S02]  /*18610*/  IMAD R0, R234, -0xe0, R0 ;  /* 0xffffff20ea007824 */ /* 0x000fe400078e0200 */
[----:B------:R-:W-:-:S10]  /*18620*/  IMAD.MOV.U32 R21, RZ, RZ, -0x3ffffff0 ;  /* 0xc0000010ff157424 */ /* 0x000fd400078e00ff */
        /* <DEDUP_REMOVED lines=12> */
[----:B---3--:R-:W-:-:S05]  /*186f0*/  IADD3 R0, R0, 0x1, R225 ;  /* 0x0000000100007810 */ /* 0x008fca0007ffe0e1 */
[----:B----4-:R-:W-:-:S04]  /*18700*/  IMAD.IADD R0, R0, 0x1, -R226 ;  /* 0x0000000100007824 */ /* 0x010fc800078e0ae2 */
[----:B--2---:R-:W-:Y:S02]  /*18710*/  IMAD R0, R227, -0x2, R0 ;  /* 0xfffffffee3007824 */ /* 0x004fe400078e0200 */
[----:B------:R-:W0:Y:S02]  /*18720*/  S2R R227, SR_TID.X ;  /* 0x0000000000e37919 */ /* 0x000e240000002100 */
[----:B------:R-:W-:-:S05]  /*18730*/  IMAD.IADD R0, R3, 0x1, R0 ;  /* 0x0000000103007824 */ /* 0x000fca00078e0200 */
[C---:B------:R-:W-:Y:S02]  /*18740*/  ISETP.GT.AND P0, PT, R0.reuse, RZ, PT ;  /* 0x000000ff0000720c */ /* 0x040fe40003f04270 */
[----:B------:R-:W-:Y:S01]  /*18750*/  ISETP.GT.AND P2, PT, R0, 0x1, PT ;  /* 0x000000010000780c */ /* 0x000fe20003f44270 */
[----:B------:R-:W-:Y:S02]  /*18760*/  WARPGROUP.DEPBAR.LE gsb0, 0x0 ;  /* 0x00008000000079c5 */ /* 0x000fe40000010000 */
[----:B------:R-:W-:Y:S01]  /*18770*/  FSEL R184, R184, -INF , P0 ;  /* 0xff800000b8b87808 */ /* 0x000fe20000000000 */
[----:B------:R-:W-:Y:S01]  /*18780*/  WARPGROUP.ARRIVE ;  /* 0x00000000000079c5 */ /* 0x000fe20000000000 */
[----:B------:R-:W-:Y:S02]  /*18790*/  ISETP.GT.AND P0, PT, R0, 0x8, PT ;  /* 0x000000080000780c */ /* 0x000fe40003f04270 */
[----:B------:R-:W-:Y:S02]  /*187a0*/  FSEL R185, R185, -INF , P2 ;  /* 0xff800000b9b97808 */ /* 0x000fe40001000000 */
[----:B------:R-:W-:Y:S01]  /*187b0*/  FMNMX.FTZ R3, R184, R15, !PT ;  /* 0x0000000fb8037209 */ /* 0x000fe20007810000 */
[----:B------:R-:W-:Y:S01]  /*187c0*/  QGMMA.64x128x32.F32.E4M3.E4M3 R24, R212, gdesc[UR4], R24, gsb0 ;  /* 0x01e00004d4187df3 */ /* 0x000fe20008000818 */
        /* <DEDUP_REMOVED lines=72> */
[----:B------:R-:W-:Y:S01]  /*18c50*/  FMNMX.FTZ R3, R136, R3, !PT ;  /* 0x0000000388037209 */ /* 0x000fe20007810000 */
[----:B------:R-:W-:Y:S01]  /*18c60*/  WARPGROUP.ARRIVE ;  /* 0x00000000000079c5 */ /* 0x000fe20000000000 */
        /* <DEDUP_REMOVED lines=84> */
[C---:B------:R-:W-:Y:S01]  /*191b0*/  ISETP.GT.AND P2, PT, R0.reuse, 0xd9, PT ;  /* 0x000000d90000780c */ /* 0x040fe20003f44270 */
[----:B------:R-:W-:Y:S01]  /*191c0*/  VIADD R0, R0, 0x8 ;  /* 0x0000000800007836 */ /* 0x000fe20000000000 */
[----:B------:R-:W-:-:S02]  /*191d0*/  FSEL R100, R100, -INF , P0 ;  /* 0xff80000064647808 */ /* 0x000fc40000000000 */
[----:B------:R-:W-:Y:S02]  /*191e0*/  FMNMX.FTZ R3, R97, R3, !PT ;  /* 0x0000000361037209 */ /* 0x000fe40007810000 */
[----:B------:R-:W-:Y:S02]  /*191f0*/  FSEL R101, R101, -INF , P2 ;  /* 0xff80000065657808 */ /* 0x000fe40001000000 */
[----:B------:R-:W-:Y:S02]  /*19200*/  FMNMX.FTZ R3, R100, R3, !PT ;  /* 0x0000000364037209 */ /* 0x000fe40007810000 */
[----:B------:R-:W-:Y:S01]  /*19210*/  R2UR UR6, R20 ;  /* 0x00000000140672ca */ /* 0x000fe200000e0000 */
[C---:B------:R-:W-:Y:S01]  /*19220*/  VIADD R20, R12.reuse, 0x500 ;  /* 0x000005000c147836 */ /* 0x040fe20000000000 */
[----:B------:R-:W-:Y:S01]  /*19230*/  FMNMX.FTZ R3, R101, R3, !PT ;  /* 0x0000000365037209 */ /* 0x000fe20007810000 */
[----:B------:R-:W-:Y:S01]  /*19240*/  VIADD R12, R12, 0x600 ;  /* 0x000006000c0c7836 */ /* 0x000fe20000000000 */
[----:B------:R-:W-:Y:S01]  /*19250*/  R2UR UR7, R21 ;  /* 0x00000000150772ca */ /* 0x000fe200000e0000 */
[----:B------:R-:W-:Y:S01]  /*19260*/  IMAD.MOV.U32 R21, RZ, RZ, -0x3ffffff0 ;  /* 0xc0000010ff157424 */ /* 0x000fe200078e00ff */
[C---:B------:R-:W-:Y:S01]  /*19270*/  ISETP.GT.AND P2, PT, R0.reuse, RZ, PT ;  /* 0x000000ff0000720c */ /* 0x040fe20003f44270 */
[----:B------:R-:W1:Y:S01]  /*19280*/  SHFL.BFLY PT, R13, R3, 0x2, 0x1f ;  /* 0x0c401f00030d7f89 */ /* 0x000e6200000e0000 */
[----:B------:R-:W-:-:S02]  /*19290*/  ISETP.GT.AND P3, PT, R0, 0x1, PT ;  /* 0x000000010000780c */ /* 0x000fc40003f64270 */
[----:B------:R-:W-:Y:S02]  /*192a0*/  FSEL R186, R186, -INF , P2 ;  /* 0xff800000baba7808 */ /* 0x000fe40001000000 */
[C---:B------:R-:W-:Y:S02]  /*192b0*/  ISETP.GT.AND P2, PT, R0.reuse, 0x8, PT ;  /* 0x000000080000780c */ /* 0x040fe40003f44270 */
[----:B------:R-:W-:Y:S02]  /*192c0*/  FSEL R187, R187, -INF , P3 ;  /* 0xff800000bbbb7808 */ /* 0x000fe40001800000 */
[----:B------:R-:W-:Y:S01]  /*192d0*/  ISETP.GT.AND P3, PT, R0, 0x9, PT ;  /* 0x000000090000780c */ /* 0x000fe20003f64270 */
[----:B------:R-:W-:Y:S01]  /*192e0*/  QGMMA.64x128x32.F32.E4M3.E4M3 R24, R208, gdesc[UR4], R24, gsb0 ;  /* 0x01e00004d0187df3 */ /* 0x000fe20008000818 */
[----:B------:R-:W-:Y:S02]  /*192f0*/  R2UR UR6, R20 ;  /* 0x00000000140672ca */ /* 0x000fe400000e0000 */
[----:B------:R-:W-:-:S02]  /*19300*/  FSEL R190, R190, -INF , P2 ;  /* 0xff800000bebe7808 */ /* 0x000fc40001000000 */
[C---:B------:R-:W-:Y:S02]  /*19310*/  ISETP.GT.AND P2, PT, R0.reuse, 0x10, PT ;  /* 0x000000100000780c */ /* 0x040fe40003f44270 */
[----:B------:R-:W-:Y:S02]  /*19320*/  FSEL R191, R191, -INF , P3 ;  /* 0xff800000bfbf7808 */ /* 0x000fe40001800000 */
[----:B------:R-:W-:Y:S02]  /*19330*/  ISETP.GT.AND P3, PT, R0, 0x11, PT ;  /* 0x000000110000780c */ /* 0x000fe40003f64270 */
[----:B------:R-:W-:Y:S02]  /*19340*/  FSEL R194, R194, -INF , P2 ;  /* 0xff800000c2c27808 */ /* 0x000fe40001000000 */
[----:B------:R-:W-:Y:S02]  /*19350*/  ISETP.GT.AND P2, PT, R0, 0x18, PT ;  /* 0x000000180000780c */ /* 0x000fe40003f44270 */
[----:B-1----:R-:W-:-:S02]  /*19360*/  FMNMX.FTZ R3, R3, R13, !PT ;  /* 0x0000000d03037209 */ /* 0x002fc40007810000 */
[----:B------:R-:W-:Y:S02]  /*19370*/  FSEL R195, R195, -INF , P3 ;  /* 0xff800000c3c37808 */ /* 0x000fe40001800000 */
[----:B------:R-:W-:Y:S01]  /*19380*/  ISETP.GT.AND P3, PT, R0, 0x19, PT ;  /* 0x000000190000780c */ /* 0x000fe20003f64270 */
[----:B------:R-:W1:Y:S01]  /*19390*/  SHFL.BFLY PT, R13, R3, 0x1, 0x1f ;  /* 0x0c201f00030d7f89 */ /* 0x000e6200000e0000 */
[----:B------:R-:W-:Y:S02]  /*193a0*/  FSEL R198, R198, -INF , P2 ;  /* 0xff800000c6c67808 */ /* 0x000fe40001000000 */
[----:B------:R-:W-:Y:S02]  /*193b0*/  FSEL R199, R199, -INF , P3 ;  /* 0xff800000c7c77808 */ /* 0x000fe40001800000 */
[C---:B------:R-:W-:Y:S02]  /*193c0*/  ISETP.GT.AND P2, PT, R0.reuse, 0x20, PT ;  /* 0x000000200000780c */ /* 0x040fe40003f44270 */
[----:B------:R-:W-:-:S02]  /*193d0*/  ISETP.GT.AND P3, PT, R0, 0x21, PT ;  /* 0x000000210000780c */ /* 0x000fc40003f64270 */
[----:B------:R-:W-:Y:S02]  /*193e0*/  FSEL R170, R170, -INF , P2 ;  /* 0xff800000aaaa7808 */ /* 0x000fe40001000000 */
[C---:B------:R-:W-:Y:S02]  /*193f0*/  ISETP.GT.AND P2, PT, R0.reuse, 0x28, PT ;  /* 0x000000280000780c */ /* 0x040fe40003f44270 */
[----:B------:R-:W-:Y:S02]  /*19400*/  FSEL R171, R171, -INF , P3 ;  /* 0xff800000abab7808 */ /* 0x000fe40001800000 */
[----:B------:R-:W-:Y:S02]  /*19410*/  ISETP.GT.AND P3, PT, R0, 0x29, PT ;  /* 0x000000290000780c */ /* 0x000fe40003f64270 */
[----:B------:R-:W-:Y:S02]  /*19420*/  FSEL R174, R174, -INF , P2 ;  /* 0xff800000aeae7808 */ /* 0x000fe40001000000 */
[----:B------:R-:W-:-:S02]  /*19430*/  ISETP.GT.AND P2, PT, R0, 0x30, PT ;  /* 0x000000300000780c */ /* 0x000fc40003f44270 */
[----:B------:R-:W-:Y:S02]  /*19440*/  FSEL R175, R175, -INF , P3 ;  /* 0xff800000afaf7808 */ /* 0x000fe40001800000 */
[----:B------:R-:W-:Y:S02]  /*19450*/  ISETP.GT.AND P3, PT, R0, 0x31, PT ;  /* 0x000000310000780c */ /* 0x000fe40003f64270 */
[----:B-1----:R-:W-:Y:S02]  /*19460*/  FMNMX.FTZ R3, R3, R13, !PT ;  /* 0x0000000d03037209 */ /* 0x002fe40007810000 */
[----:B------:R-:W-:Y:S02]  /*19470*/  FSEL R178, R178, -INF , P2 ;  /* 0xff800000b2b27808 */ /* 0x000fe40001000000 */
[----:B------:R-:W-:Y:S01]  /*19480*/  FSETP.NEU.FTZ.AND P0, PT, R3, -INF , PT ;  /* 0xff8000000300780b */ /* 0x000fe20003f1d000 */
[----:B------:R-:W-:-:S01]  /*19490*/  FFMA.FTZ R13, R2, R3, -8 ;  /* 0xc1000000020d7423 */ /* 0x000fc20000010003 */
[----:B------:R-:W-:-:S02]  /*194a0*/  ISETP.GT.AND P2, PT, R0, 0x38, PT ;  /* 0x000000380000780c */ /* 0x000fc40003f44270 */
[----:B------:R-:W-:Y:S02]  /*194b0*/  FSEL R179, R179, -INF , P3 ;  /* 0xff800000b3b37808 */ /* 0x000fe40001800000 */
[----:B------:R-:W-:Y:S02]  /*194c0*/  FSEL R13, R13, RZ, P0 ;  /* 0x000000ff0d0d7208 */ /* 0x000fe40000000000 */
[----:B------:R-:W-:Y:S02]  /*194d0*/  ISETP.GT.AND P3, PT, R0, 0x39, PT ;  /* 0x000000390000780c */ /* 0x000fe40003f64270 */
[----:B------:R-:W-:Y:S01]  /*194e0*/  FSEL R182, R182, -INF , P2 ;  /* 0xff800000b6b67808 */ /* 0x000fe20001000000 */
[----:B------:R-:W-:-:S01]  /*194f0*/  FFMA.FTZ R20, R2, R184, -R13 ;  /* 0x000000b802147223 */ /* 0x000fc2000001080d */
[C-C-:B------:R-:W-:Y:S01]  /*19500*/  FFMA.FTZ R184, R2.reuse, R188, -R13.reuse ;  /* 0x000000bc02b87223 */ /* 0x140fe2000001080d */
[----:B------:R-:W-:-:S01]  /*19510*/  FFMA.FTZ R188, R2, R192, -R13 ;  /* 0x000000c002bc7223 */ /* 0x000fc2000001080d */
[--C-:B------:R-:W-:Y:S01]  /*19520*/  FFMA.FTZ R192, R2, R196, -R13.reuse ;  /* 0x000000c402c07223 */ /* 0x100fe2000001080d */
        /* <DEDUP_REMOVED lines=8> */
[----:B------:R-:W-:Y:S01]  /*195b0*/  FMNMX.FTZ R196, R190, R196, !PT ;  /* 0x000000c4bec47209 */ /* 0x000fe20007810000 */
[--C-:B------:R-:W-:Y:S01]  /*195c0*/  FFMA.FTZ R173, R2, R173, -R13.reuse ;  /* 0x000000ad02ad7223 */ /* 0x100fe2000001080d */
[----:B------:R-:W-:Y:S01]  /*195d0*/  ISETP.GT.AND P3, PT, R0, 0x41, PT ;  /* 0x000000410000780c */ /* 0x000fe20003f64270 */
[----:B------:R-:W-:Y:S01]  /*195e0*/  MUFU.EX2 R184, R184 ;  /* 0x000000b800b87308 */ /* 0x000fe20000000800 */
[----:B------:R-:W-:Y:S01]  /*195f0*/  FMNMX.FTZ R196, R191, R196, !PT ;  /* 0x000000c4bfc47209 */ /* 0x000fe20007810000 */
[--C-:B------:R-:W-:Y:S01]  /*19600*/  FFMA.FTZ R176, R2, R176, -R13.reuse ;  /* 0x000000b002b07223 */ /* 0x100fe2000001080d */
[----:B------:R-:W-:Y:S01]  /*19610*/  FSEL R154, R154, -INF , P2 ;  /* 0xff8000009a9a7808 */ /* 0x000fe20001000000 */
[--C-:B------:R-:W-:Y:S01]  /*19620*/  FFMA.FTZ R177, R2, R177, -R13.reuse ;  /* 0x000000b102b17223 */ /* 0x100fe2000001080d */
[----:B------:R-:W-:Y:S01]  /*19630*/  FMNMX.FTZ R196, R194, R196, !PT ;  /* 0x000000c4c2c47209 */ /* 0x000fe20007810000 */
[--C-:B------:R-:W-:Y:S01]  /*19640*/  FFMA.FTZ R180, R2, R180, -R13.reuse ;  /* 0x000000b402b47223 */ /* 0x100fe2000001080d */
[----:B------:R-:W-:Y:S01]  /*19650*/  ISETP.GT.AND P2, PT, R0, 0x48, PT ;  /* 0x000000480000780c */ /* 0x000fe20003f44270 */
[----:B------:R-:W-:Y:S01]  /*19660*/  MUFU.EX2 R188, R188 ;  /* 0x000000bc00bc7308 */ /* 0x000fe20000000800 */
[----:B------:R-:W-:Y:S01]  /*19670*/  FMNMX.FTZ R196, R195, R196, !PT ;  /* 0x000000c4c3c47209 */ /* 0x000fe20007810000 */
[C-C-:B------:R-:W-:Y:S01]  /*19680*/  FFMA.FTZ R181, R2.reuse, R181, -R13.reuse ;  /* 0x000000b502b57223 */ /* 0x140fe2000001080d */
[----:B------:R-:W-:Y:S01]  /*19690*/  FSEL R155, R155, -INF , P3 ;  /* 0xff8000009b9b7808 */ /* 0x000fe20001800000 */
[--C-:B------:R-:W-:Y:S01]  /*196a0*/  FFMA.FTZ R152, R2, R152, -R13.reuse ;  /* 0x0000009802987223 */ /* 0x100fe2000001080d */
[----:B------:R-:W-:Y:S01]  /*196b0*/  FMNMX.FTZ R196, R198, R196, !PT ;  /* 0x000000c4c6c47209 */ /* 0x000fe20007810000 */
[--C-:B------:R-:W-:Y:S01]  /*196c0*/  FFMA.FTZ R153, R2, R153, -R13.reuse ;  /* 0x0000009902997223 */ /* 0x100fe2000001080d */
[----:B------:R-:W-:Y:S01]  /*196d0*/  ISETP.GT.AND P3, PT, R0, 0x49, PT ;  /* 0x000000490000780c */ /* 0x000fe20003f64270 */
[C-C-:B------:R-:W-:Y:S01]  /*196e0*/  FFMA.FTZ R156, R2.reuse, R156, -R13.reuse ;  /* 0x0000009c029c7223 */ /* 0x140fe2000001080d */
[----:B------:R-:W-:Y:S01]  /*196f0*/  FMNMX.FTZ R196, R199, R196, !PT ;  /* 0x000000c4c7c47209 */ /* 0x000fe20007810000 */
[--C-:B------:R-:W-:Y:S01]  /*19700*/  FFMA.FTZ R157, R2, R157, -R13.reuse ;  /* 0x0000009d029d7223 */ /* 0x100fe2000001080d */
[----:B------:R-:W-:Y:S01]  /*19710*/  FSEL R158, R158, -INF , P2 ;  /* 0xff8000009e9e7808 */ /* 0x000fe20001000000 */
[--C-:B------:R-:W-:Y:S01]  /*19720*/  FFMA.FTZ R160, R2, R160, -R13.reuse ;  /* 0x000000a002a07223 */ /* 0x100fe2000001080d */
[----:B------:R-:W-:Y:S01]  /*19730*/  FMNMX.FTZ R196, R170, R196, !PT ;  /* 0x000000c4aac47209 */ /* 0x000fe20007810000 */
[--C-:B------:R-:W-:Y:S01]  /*19740*/  FFMA.FTZ R161, R2, R161, -R13.reuse ;  /* 0x000000a102a17223 */ /* 0x100fe2000001080d */
[----:B------:R-:W-:Y:S01]  /*19750*/  ISETP.GT.AND P2, PT, R0, 0x50, PT ;  /* 0x000000500000780c */ /* 0x000fe20003f44270 */
[C-C-:B------:R-:W-:Y:S01]  /*19760*/  FFMA.FTZ R164, R2.reuse, R164, -R13.reuse ;  /* 0x000000a402a47223 */ /* 0x140fe2000001080d */
        /* <DEDUP_REMOVED lines=29> */
[C-C-:B------:R-:W-:Y:S01]  /*19940*/  FFMA.FTZ R129, R2.reuse, R129, -R13.reuse ;  /* 0x0000008102817223 */ /* 0x140fe2000001080d */
[----:B------:R-:W-:Y:S01]  /*19950*/  FSEL R167, R167, -INF , P3 ;  /* 0xff800000a7a77808 */ /* 0x000fe20001800000 */
[C-C-:B------:R-:W-:Y:S01]  /*19960*/  FFMA.FTZ R109, R2.reuse, R109, -R13.reuse ;  /* 0x0000006d026d7223 */ /* 0x140fe2000001080d */
[----:B------:R-:W-:Y:S01]  /*19970*/  FMNMX.FTZ R196, R155, R196, !PT ;  /* 0x000000c49bc47209 */ /* 0x000fe20007810000 */
[--C-:B------:R-:W-:Y:S01]  /*19980*/  FFMA.FTZ R112, R2, R112, -R13.reuse ;  /* 0x0000007002707223 */ /* 0x100fe2000001080d */
[----:B------:R-:W-:Y:S01]  /*19990*/  ISETP.GT.AND P2, PT, R0, 0x60, PT ;  /* 0x000000600000780c */ /* 0x000fe20003f44270 */
        /* <DEDUP_REMOVED lines=20> */
[----:B------:R-:W-:Y:S01]  /*19ae0*/  FFMA.FTZ R101, R2, R101, -R13 ;  /* 0x0000006502657223 */ /* 0x000fe2000001080d */
[----:B------:R-:W-:Y:S01]  /*19af0*/  FMNMX.FTZ R196, R167, R196, !PT ;  /* 0x000000c4a7c47209 */ /* 0x000fe20007810000 */
[----:B------:R-:W-:Y:S01]  /*19b00*/  MUFU.EX2 R192, R192 ;  /* 0x000000c000c07308 */ /* 0x000fe20000000800 */
[----:B------:R-:W-:Y:S01]  /*19b10*/  FSEL R142, R142, -INF , P2 ;  /* 0xff8000008e8e7808 */ /* 0x000fe20001000000 */
[----:B------:R-:W-:-:S02]  /*19b20*/  WARPGROUP.DEPBAR.LE gsb0, 0x0 ;  /* 0x00008000000079c5 */ /* 0x000fc40000010000 */
[----:B------:R-:W-:Y:S01]  /*19b30*/  FMNMX.FTZ R196, R138, R196, !PT ;  /* 0x000000c48ac47209 */ /* 0x000fe20007810000 */
[----:B------:R-:W-:Y:S01]  /*19b40*/  WARPGROUP.ARRIVE ;  /* 0x00000000000079c5 */ /* 0x000fe20000000000 */
[----:B------:R-:W-:Y:S02]  /*19b50*/  ISETP.GT.AND P2, PT, R0, 0x70, PT ;  /* 0x000000700000780c */ /* 0x000fe40003f44270 */
[----:B------:R-:W-:Y:S01]  /*19b60*/  FMNMX.FTZ R196, R139, R196, !PT ;  /* 0x000000c48bc47209 */ /* 0x000fe20007810000 */
        /* <DEDUP_REMOVED lines=71> */
[----:B------:R-:W-:Y:S01]  /*19fe0*/  R2UR UR7, R21 ;  /* 0x00000000150772ca */ /* 0x000fe200000e0000 */
        /* <DEDUP_REMOVED lines=9> */
[----:B------:R-:W-:Y:S01]  /*1a080*/  MUFU.EX2 R21, R21 ;  /* 0x0000001500157308 */ /* 0x000fe20000000800 */
[----:B------:R-:W-:-:S02]  /*1a090*/  ISETP.GT.AND P2, PT, R0, 0xc0, PT ;  /* 0x000000c00000780c */ /* 0x000fc40003f44270 */
[----:B------:R-:W-:Y:S01]  /*1a0a0*/  FMNMX.FTZ R196, R118, R196, !PT ;  /* 0x000000c476c47209 */ /* 0x000fe20007810000 */
[----:B------:R-:W-:Y:S01]  /*1a0b0*/  QGMMA.64x128x32.F32.E4M3.E4M3 R24, R204, gdesc[UR4], R24, gsb0 ;  /* 0x01e00004cc187df3 */ /* 0x000fe20008000818 */
[----:B------:R-:W-:Y:S02]  /*1a0c0*/  ISETP.GT.AND P3, PT, R0, 0xc1, PT ;  /* 0x000000c10000780c */ /* 0x000fe40003f64270 */
[----:B------:R-:W-:Y:S01]  /*1a0d0*/  FSEL R90, R90, -INF , P2 ;  /* 0xff8000005a5a7808 */ /* 0x000fe20001000000 */
[----:B------:R1:W-:Y:S01]  /*1a0e0*/  MUFU.EX2 R119, R197 ;  /* 0x000000c500777308 */ /* 0x0003e20000000800 */
[----:B------:R-:W-:Y:S02]  /*1a0f0*/  FMNMX.FTZ R196, R132, R196, !PT ;  /* 0x000000c484c47209 */ /* 0x000fe40007810000 */
[----:B------:R-:W-:Y:S02]  /*1a100*/  ISETP.GT.AND P2, PT, R0, 0xc8, PT ;  /* 0x000000c80000780c */ /* 0x000fe40003f44270 */
[----:B------:R-:W-:-:S02]  /*1a110*/  FMNMX.FTZ R196, R90, R196, !PT ;  /* 0x000000c45ac47209 */ /* 0x000fc40007810000 */
[----:B------:R-:W-:Y:S01]  /*1a120*/  FSEL R94, R94, -INF , P2 ;  /* 0xff8000005e5e7808 */ /* 0x000fe20001000000 */
[----:B------:R-:W-:Y:S01]  /*1a130*/  MUFU.EX2 R185, R185 ;  /* 0x000000b900b97308 */ /* 0x000fe20000000800 */
[----:B-1----:R-:W-:-:S01]  /*1a140*/  FFMA.FTZ R197, R2, R133, -R13 ;  /* 0x0000008502c57223 */ /* 0x002fc2000001080d */
[----:B------:R-:W-:Y:S02]  /*1a150*/  FSEL R133, R91, -INF , P3 ;  /* 0xff8000005b857808 */ /* 0x000fe40001800000 */
[C---:B------:R-:W-:Y:S02]  /*1a160*/  ISETP.GT.AND P3, PT, R0.reuse, 0xc9, PT ;  /* 0x000000c90000780c */ /* 0x040fe40003f64270 */
[----:B------:R-:W-:Y:S02]  /*1a170*/  FMNMX.FTZ R196, R133, R196, !PT ;  /* 0x000000c485c47209 */ /* 0x000fe40007810000 */
[----:B------:R1:W-:Y:S01]  /*1a180*/  MUFU.EX2 R91, R197 ;  /* 0x000000c5005b7308 */ /* 0x0003e20000000800 */
[----:B------:R-:W-:-:S02]  /*1a190*/  ISETP.GT.AND P2, PT, R0, 0xd0, PT ;  /* 0x000000d00000780c */ /* 0x000fc40003f44270 */
[----:B------:R-:W-:Y:S02]  /*1a1a0*/  FMNMX.FTZ R196, R94, R196, !PT ;  /* 0x000000c45ec47209 */ /* 0x000fe40007810000 */
[----:B------:R-:W-:Y:S02]  /*1a1b0*/  FSEL R98, R98, -INF , P2 ;  /* 0xff80000062627808 */ /* 0x000fe40001000000 */
[----:B------:R-:W-:Y:S01]  /*1a1c0*/  ISETP.GT.AND P2, PT, R0, 0xd8, PT ;  /* 0x000000d80000780c */ /* 0x000fe20003f44270 */
[----:B------:R-:W-:Y:S01]  /*1a1d0*/  MUFU.EX2 R189, R189 ;  /* 0x000000bd00bd7308 */ /* 0x000fe20000000800 */
[----:B-1----:R-:W-:-:S01]  /*1a1e0*/  FFMA.FTZ R197, R2, R104, -R13 ;  /* 0x0000006802c57223 */ /* 0x002fc2000001080d */
[----:B------:R-:W-:Y:S02]  /*1a1f0*/  FSEL R104, R95, -INF , P3 ;  /* 0xff8000005f687808 */ /* 0x000fe40001800000 */
[----:B------:R-:W-:Y:S02]  /*1a200*/  ISETP.GT.AND P3, PT, R0, 0xd1, PT ;  /* 0x000000d10000780c */ /* 0x000fe40003f64270 */
[----:B------:R-:W-:-:S02]  /*1a210*/  FMNMX.FTZ R196, R104, R196, !PT ;  /* 0x000000c468c47209 */ /* 0x000fc40007810000 */
[----:B------:R1:W-:Y:S01]  /*1a220*/  MUFU.EX2 R95, R197 ;  /* 0x000000c5005f7308 */ /* 0x0003e20000000800 */
[----:B------:R-:W-:Y:S02]  /*1a230*/  FSEL R102, R102, -INF , P2 ;  /* 0xff80000066667808 */ /* 0x000fe40001000000 */
[----:B------:R-:W-:Y:S02]  /*1a240*/  FMNMX.FTZ R196, R98, R196, !PT ;  /* 0x000000c462c47209 */ /* 0x000fe40007810000 */
[----:B------:R-:W-:Y:S02]  /*1a250*/  R2UR UR6, R12 ;  /* 0x000000000c0672ca */ /* 0x000fe400000e0000 */
[----:B0-----:R-:W-:Y:S01]  /*1a260*/  LOP3.LUT R208, R227, 0x7f, RZ, 0xc0, !PT ;  /* 0x0000007fe3d07812 */ /* 0x001fe200078ec0ff */
[----:B------:R-:W-:Y:S01]  /*1a270*/  MUFU.EX2 R193, R193 ;  /* 0x000000c100c17308 */ /* 0x000fe20000000800 */
[----:B-1----:R-:W-:-:S01]  /*1a280*/  FFMA.FTZ R197, R2, R105, -R13 ;  /* 0x0000006902c57223 */ /* 0x002fc2000001080d */
[----:B------:R-:W-:Y:S01]  /*1a290*/  FSEL R105, R99, -INF , P3 ;  /* 0xff80000063697808 */ /* 0x000fe20001800000 */
[----:B------:R-:W0:Y:S01]  /*1a2a0*/  S2R R227, SR_TID.X ;  /* 0x0000000000e37919 */ /* 0x000e220000002100 */
[----:B------:R-:W-:Y:S01]  /*1a2b0*/  ISETP.GT.AND P3, PT, R0, 0xd9, PT ;  /* 0x000000d90000780c */ /* 0x000fe20003f64270 */
[----:B------:R-:W-:Y:S01]  /*1a2c0*/  FFMA.FTZ R0, R2, R108, -R13 ;  /* 0x0000006c02007223 */ /* 0x000fe2000001080d */
[----:B------:R-:W-:-:S02]  /*1a2d0*/  FMNMX.FTZ R196, R105, R196, !PT ;  /* 0x000000c469c47209 */ /* 0x000fc40007810000 */
[----:B------:R-:W-:Y:S01]  /*1a2e0*/  FSEL R108, R103, -INF , P3 ;  /* 0xff800000676c7808 */ /* 0x000fe20001800000 */
[----:B------:R-:W-:Y:S08]  /*1a2f0*/  MUFU.EX2 R99, R197 ;  /* 0x000000c500637308 */ /* 0x000ff00000000800 */
[----:B------:R1:W-:Y:S08]  /*1a300*/  MUFU.EX2 R103, R0 ;  /* 0x0000000000677308 */ /* 0x0003f00000000800 */
[----:B------:R-:W-:Y:S01]  /*1a310*/  MUFU.EX2 R165, R165 ;  /* 0x000000a500a57308 */ /* 0x000fe20000000800 */
[----:B-1----:R-:W-:-:S04]  /*1a320*/  FMNMX.FTZ R0, R102, R196, !PT ;  /* 0x000000c466007209 */ /* 0x002fc80007810000 */
[----:B------:R-:W-:-:S03]  /*1a330*/  FMNMX.FTZ R0, R108, R0, !PT ;  /* 0x000000006c007209 */ /* 0x000fc60007810000 */
[----:B------:R-:W-:Y:S02]  /*1a340*/  MUFU.EX2 R136, R136 ;  /* 0x0000008800887308 */ /* 0x000fe40000000800 */
[----:B------:R-:W1:Y:S06]  /*1a350*/  SHFL.BFLY PT, R196, R0, 0x2, 0x1f ;  /* 0x0c401f0000c47f89 */ /* 0x000e6c00000e0000 */
        /* <DEDUP_REMOVED lines=10> */
[----:B------:R-:W-:Y:S02]  /*1a400*/  FSEL R196, R3, RZ, P0 ;  /* 0x000000ff03c47208 */ /* 0x000fe40000000000 */
[----:B------:R-:W-:Y:S01]  /*1a410*/  FSETP.NEU.FTZ.AND P0, PT, R0, -INF , PT ;  /* 0xff8000000000780b */ /* 0x000fe20003f1d000 */
[----:B------:R-:W-:-:S02]  /*1a420*/  FFMA.FTZ R197, R2, R0, -8 ;  /* 0xc100000002c57423 */ /* 0x000fc40000010000 */
[----:B------:R-:W-:Y:S01]  /*1a430*/  FADD.FTZ R196, -R196, R15 ;  /* 0x0000000fc4c47221 */ /* 0x000fe20000010100 */
[----:B------:R-:W-:Y:S01]  /*1a440*/  FSEL R13, R0, RZ, P0 ;  /* 0x000000ff000d7208 */ /* 0x000fe20000000000 */
[----:B------:R-:W-:Y:S01]  /*1a450*/  MUFU.EX2 R120, R120 ;  /* 0x0000007800787308 */ /* 0x000fe20000000800 */
[----:B------:R-:W-:Y:S01]  /*1a460*/  FSEL R197, R197, RZ, P0 ;  /* 0x000000ffc5c57208 */ /* 0x000fe20000000000 */
[----:B------:R-:W-:Y:S01]  /*1a470*/  FMUL.FTZ R15, R2, R196 ;  /* 0x000000c4020f7220 */ /* 0x000fe20000410000 */
[----:B------:R-:W-:-:S02]  /*1a480*/  WARPGROUP.DEPBAR.LE gsb0, 0x0 ;  /* 0x00008000000079c5 */ /* 0x000fc40000010000 */
[----:B------:R-:W-:Y:S01]  /*1a490*/  FADD.FTZ R13, -R13, R232 ;  /* 0x000000e80d0d7221 */ /* 0x000fe20000010100 */
[----:B------:R-:W-:-:S01]  /*1a4a0*/  FFMA.FTZ R186, R2, R186, -R197 ;  /* 0x000000ba02ba7223 */ /* 0x000fc200000108c5 */
[C-C-:B------:R-:W-:Y:S01]  /*1a4b0*/  FFMA.FTZ R196, R2.reuse, R198, -R197.reuse ;  /* 0x000000c602c47223 */ /* 0x140fe200000108c5 */
[----:B------:R-:W1:Y:S01]  /*1a4c0*/  MUFU.EX2 R15, R15 ;  /* 0x0000000f000f7308 */ /* 0x000e620000000800 */
[C---:B------:R-:W-:Y:S01]  /*1a4d0*/  FMUL.FTZ R13, R2.reuse, R13 ;  /* 0x0000000d020d7220 */ /* 0x040fe20000410000 */
        /* <DEDUP_REMOVED lines=31> */
[----:B------:R-:W-:-:S01]  /*1a6d0*/  FADD.FTZ R237, R188, R237 ;  /* 0x000000edbced7221 */ /* 0x000fc20000010000 */
[----:B--2---:R-:W-:Y:S01]  /*1a6e0*/  FFMA.FTZ R236, R142, R236, R186 ;  /* 0x000000ec8eec7223 */ /* 0x004fe200000100ba */
[----:B------:R-:W-:-:S01]  /*1a6f0*/  FFMA.FTZ R138, R2, R138, -R197 ;  /* 0x0000008a028a7223 */ /* 0x000fc200000108c5 */
[----:B------:R-:W-:Y:S01]  /*1a700*/  FFMA.FTZ R139, R2, R139, -R197 ;  /* 0x0000008b028b7223 */ /* 0x000fe200000108c5 */
[----:B------:R-:W-:-:S01]  /*1a710*/  FADD.FTZ R237, R189, R237 ;  /* 0x000000edbded7221 */ /* 0x000fc20000010000 */
[C-C-:B------:R-:W-:Y:S01]  /*1a720*/  FFMA.FTZ R143, R2.reuse, R143, -R197.reuse ;  /* 0x0000008f028f7223 */ /* 0x140fe200000108c5 */
[----:B------:R-:W-:-:S01]  /*1a730*/  FFMA.FTZ R146, R2, R146, -R197 ;  /* 0x0000009202927223 */ /* 0x000fc200000108c5 */
[----:B------:R-:W2:Y:S01]  /*1a740*/  MUFU.EX2 R191, R191 ;  /* 0x000000bf00bf7308 */ /* 0x000ea20000000800 */
[----:B------:R-:W-:-:S01]  /*1a750*/  FADD.FTZ R237, R192, R237 ;  /* 0x000000edc0ed7221 */ /* 0x000fc20000010000 */
[----:B-1----:R-:W-:Y:S01]  /*1a760*/  FADD.FTZ R236, R187, R236 ;  /* 0x000000ecbbec7221 */ /* 0x002fe20000010000 */
[----:B------:R-:W-:-:S01]  /*1a770*/  FFMA.FTZ R147, R2, R147, -R197 ;  /* 0x0000009302937223 */ /* 0x000fc200000108c5 */
[----:B------:R-:W-:Y:S01]  /*1a780*/  FFMA.FTZ R150, R2, R150, -R197 ;  /* 0x0000009602967223 */ /* 0x000fe200000108c5 */
[----:B------:R-:W-:-:S01]  /*1a790*/  FADD.FTZ R237, R193, R237 ;  /* 0x000000edc1ed7221 */ /* 0x000fc20000010000 */
[----:B------:R-:W-:Y:S01]  /*1a7a0*/  WARPGROUP.ARRIVE ;  /* 0x00000000000079c5 */ /* 0x000fe20000000000 */
[----:B------:R-:W-:-:S01]  /*1a7b0*/  FFMA.FTZ R151, R2, R151, -R197 ;  /* 0x0000009702977223 */ /* 0x000fc200000108c5 */
[----:B------:R-:W1:Y:S01]  /*1a7c0*/  MUFU.EX2 R194, R194 ;  /* 0x000000c200c27308 */ /* 0x000e620000000800 */
[----:B------:R-:W-:-:S01]  /*1a7d0*/  FADD.FTZ R237, R168, R237 ;  /* 0x000000eda8ed7221 */ /* 0x000fc20000010000 */
[----:B---3--:R-:W-:Y:S01]  /*1a7e0*/  FADD.FTZ R236, R190, R236 ;  /* 0x000000ecbeec7221 */ /* 0x008fe20000010000 */
[----:B------:R-:W-:-:S01]  /*1a7f0*/  FFMA.FTZ R122, R2, R122, -R197 ;  /* 0x0000007a027a7223 */ /* 0x000fc200000108c5 */
[----:B------:R-:W-:Y:S01]  /*1a800*/  FFMA.FTZ R123, R2, R123, -R197 ;  /* 0x0000007b027b7223 */ /* 0x000fe200000108c5 */
[----:B------:R-:W-:-:S01]  /*1a810*/  FADD.FTZ R237, R169, R237 ;  /* 0x000000eda9ed7221 */ /* 0x000fc20000010000 */
[C-C-:B------:R-:W-:Y:S01]  /*1a820*/  FFMA.FTZ R126, R2.reuse, R126, -R197.reuse ;  /* 0x0000007e027e7223 */ /* 0x140fe200000108c5 */
[----:B------:R-:W-:-:S01]  /*1a830*/  FFMA.FTZ R127, R2, R127, -R197 ;  /* 0x0000007f027f7223 */ /* 0x000fc200000108c5 */
[----:B------:R-:W3:Y:S01]  /*1a840*/  MUFU.EX2 R195, R195 ;  /* 0x000000c300c37308 */ /* 0x000ee20000000800 */
[----:B------:R-:W-:-:S01]  /*1a850*/  FADD.FTZ R237, R172, R237 ;  /* 0x000000edaced7221 */ /* 0x000fc20000010000 */
[----:B--2---:R-:W-:Y:S01]  /*1a860*/  FADD.FTZ R236, R191, R236 ;  /* 0x000000ecbfec7221 */ /* 0x004fe20000010000 */
        /* <DEDUP_REMOVED lines=11> */
[C-C-:B------:R-:W-:Y:S01]  /*1a920*/  FFMA.FTZ R110, R2.reuse, R110, -R197.reuse ;  /* 0x0000006e026e7223 */ /* 0x140fe200000108c5 */
        /* <DEDUP_REMOVED lines=10> */
[----:B--2---:R-:W-:-:S01]  /*1a9d0*/  FADD.FTZ R236, R196, R236 ;  /* 0x000000ecc4ec7221 */ /* 0x004fc20000010000 */
        /* <DEDUP_REMOVED lines=9> */
[----:B------:R-:W-:Y:S01]  /*1aa70*/  ISETP.NE.AND P0, PT, R208, RZ, PT ;  /* 0x000000ffd000720c */ /* 0x000fe20003f05270 */
[C-C-:B------:R-:W-:Y:S01]  /*1aa80*/  FFMA.FTZ R102, R2.reuse, R102, -R197.reuse ;  /* 0x0000006602667223 */ /* 0x140fe200000108c5 */
[----:B------:R-:W-:-:S01]  /*1aa90*/  FFMA.FTZ R108, R2, R108, -R197 ;  /* 0x0000006c026c7223 */ /* 0x000fc200000108c5 */
[----:B------:R-:W-:Y:S01]  /*1aaa0*/  FADD.FTZ R237, R157, R237 ;  /* 0x000000ed9ded7221 */ /* 0x000fe20000010000 */
[----:B0-----:R-:W-:Y:S01]  /*1aab0*/  SHF.R.U32.HI R208, RZ, 0x7, R227 ;  /* 0x00000007ffd07819 */ /* 0x001fe200000116e3 */
[----:B------:R-:W0:Y:S01]  /*1aac0*/  MUFU.EX2 R174, R174 ;  /* 0x000000ae00ae7308 */ /* 0x000e220000000800 */
[----:B---3--:R-:W-:-:S01]  /*1aad0*/  FADD.FTZ R236, R170, R236 ;  /* 0x000000ecaaec7221 */ /* 0x008fc20000010000 */
[----:B------:R-:W-:Y:S01]  /*1aae0*/  FADD.FTZ R237, R160, R237 ;  /* 0x000000eda0ed7221 */ /* 0x000fe20000010000 */
[----:B------:R-:W-:-:S03]  /*1aaf0*/  IADD3 R118, -R208, 0xb, RZ ;  /* 0x0000000bd0767810 */ /* 0x000fc60007ffe1ff */
        /* <DEDUP_REMOVED lines=19> */
[----:B------:R-:W-:Y:S01]  /*1ac30*/  FADD.FTZ R204, R148, R13 ;  /* 0x0000000d94cc7221 */ /* 0x000fe20000010000 */
[----:B------:R-:W-:-:S03]  /*1ac40*/  IMAD.MOV.U32 R13, RZ, RZ, -0x3ffffff0 ;  /* 0xc0000010ff0d7424 */ /* 0x000fc600078e00ff */
[----:B------:R-:W-:Y:S02]  /*1ac50*/  FADD.FTZ R204, R149, R204 ;  /* 0x000000cc95cc7221 */ /* 0x000fe40000010000 */
[----:B------:R-:W0:Y:S01]  /*1ac60*/  MUFU.EX2 R154, R154 ;  /* 0x0000009a009a7308 */ /* 0x000e220000000800 */
[----:B-1----:R-:W-:-:S01]  /*1ac70*/  FADD.FTZ R236, R182, R236 ;  /* 0x000000ecb6ec7221 */ /* 0x002fc20000010000 */
[----:B------:R-:W-:Y:S01]  /*1ac80*/  R2UR UR7, R13 ;  /* 0x000000000d0772ca */ /* 0x000fe200000e0000 */
[----:B------:R-:W-:-:S01]  /*1ac90*/  FADD.FTZ R204, R120, R204 ;  /* 0x000000cc78cc7221 */ /* 0x000fc20000010000 */
[C-C-:B------:R-:W-:Y:S01]  /*1aca0*/  FFMA.FTZ R13, R2.reuse, R90, -R197.reuse ;  /* 0x0000005a020d7223 */ /* 0x140fe200000108c5 */
[----:B------:R-:W-:-:S03]  /*1acb0*/  FFMA.FTZ R90, R2, R133, -R197 ;  /* 0x00000085025a7223 */ /* 0x000fc600000108c5 */
[----:B------:R-:W1:Y:S01]  /*1acc0*/  MUFU.EX2 R155, R155 ;  /* 0x0000009b009b7308 */ /* 0x000e620000000800 */
[----:B--2---:R-:W-:-:S06]  /*1acd0*/  FADD.FTZ R236, R183, R236 ;  /* 0x000000ecb7ec7221 */ /* 0x004fcc0000010000 */
        /* <DEDUP_REMOVED lines=38> */
[----:B------:R-:W-:-:S04]  /*1af40*/  @!P0 IMAD R200, R14, 0x8, R16 ;  /* 0x000000080ec88824 */ /* 0x000fc800078e0210 */
[----:B------:R-:W2:Y:S01]  /*1af50*/  MUFU.EX2 R126, R126 ;  /* 0x0000007e007e7308 */ /* 0x000ea20000000800 */
[----:B0-----:R-:W-:-:S01]  /*1af60*/  FADD.FTZ R236, R123, R236 ;  /* 0x000000ec7bec7221 */ /* 0x001fc20000010000 */
[----:B------:R-:W-:-:S06]  /*1af70*/  @!P0 VIADD R200, R200, 0x2e840 ;  /* 0x0002e840c8c88836 */ /* 0x000fcc0000000000 */
[----:B------:R-:W0:Y:S01]  /*1af80*/  MUFU.EX2 R125, R125 ;  /* 0x0000007d007d7308 */ /* 0x000e220000000800 */
[----:B-1----:R-:W-:-:S01]  /*1af90*/  FADD.FTZ R204, R124, R204 ;  /* 0x000000cc7ccc7221 */ /* 0x002fc20000010000 */
[----:B------:R-:W-:Y:S01]  /*1afa0*/  @!P0 PRMT R200, RZ, 0x654, R200 ;  /* 0x00000654ffc88816 */ /* 0x000fe200000000c8 */
[----:B------:R1:W-:Y:S06]  /*1afb0*/  BAR.ARV R118, 0x100 ;  /* 0x000400760000751d */ /* 0x0003ec0000002000 */
[----:B------:R-:W3:Y:S01]  /*1afc0*/  MUFU.EX2 R127, R127 ;  /* 0x0000007f007f7308 */ /* 0x000ee20000000800 */
[----:B--2---:R-:W-:-:S01]  /*1afd0*/  FADD.FTZ R236, R126, R236 ;  /* 0x000000ec7eec7221 */ /* 0x004fc20000010000 */
[----:B------:R1:W-:Y:S06]  /*1afe0*/  @!P0 SYNCS.ARRIVE.TRANS64.RED.A1T0 RZ, [R200+URZ], RZ ;  /* 0x000000ffc8ff89a7 */ /* 0x0003ec000810043f */
[----:B------:R-:W2:Y:S01]  /*1aff0*/  MUFU.EX2 R128, R128 ;  /* 0x0000008000807308 */ /* 0x000ea20000000800 */
[----:B0-----:R-:W-:-:S07]  /*1b000*/  FADD.FTZ R204, R125, R204 ;  /* 0x000000cc7dcc7221 */ /* 0x001fce0000010000 */
[----:B------:R-:W0:Y:S01]  /*1b010*/  MUFU.EX2 R130, R130 ;  /* 0x0000008200827308 */ /* 0x000e220000000800 */
[----:B---3--:R-:W-:-:S07]  /*1b020*/  FADD.FTZ R236, R127, R236 ;  /* 0x000000ec7fec7221 */ /* 0x008fce0000010000 */
[----:B------:R-:W3:Y:S01]  /*1b030*/  MUFU.EX2 R129, R129 ;  /* 0x0000008100817308 */ /* 0x000ee20000000800 */
[----:B--2---:R-:W-:-:S07]  /*1b040*/  FADD.FTZ R204, R128, R204 ;  /* 0x000000cc80cc7221 */ /* 0x004fce0000010000 */
[----:B------:R-:W2:Y:S01]  /*1b050*/  MUFU.EX2 R131, R131 ;  /* 0x0000008300837308 */ /* 0x000ea20000000800 */
[----:B0-----:R-:W-:-:S07]  /*1b060*/  FADD.FTZ R236, R130, R236 ;  /* 0x000000ec82ec7221 */ /* 0x001fce0000010000 */
[----:B------:R-:W0:Y:S01]  /*1b070*/  MUFU.EX2 R134, R134 ;  /* 0x0000008600867308 */ /* 0x000e220000000800 */
[----:B---3--:R-:W-:-:S04]  /*1b080*/  FADD.FTZ R204, R129, R204 ;  /* 0x000000cc81cc7221 */ /* 0x008fc80000010000 */
[----:B------:R-:W-:-:S03]  /*1b090*/  FADD.FTZ R204, R119, R204 ;  /* 0x000000cc77cc7221 */ /* 0x000fc60000010000 */
[----:B------:R-:W3:Y:S01]  /*1b0a0*/  MUFU.EX2 R135, R135 ;  /* 0x0000008700877308 */ /* 0x000ee20000000800 */
        /* <DEDUP_REMOVED lines=62> */
[----:B---3--:R-:W-:-:S01]  /*1b490*/  FADD.FTZ R197, R102, R197 ;  /* 0x000000c566c57221 */ /* 0x008fc20000010000 */
[----:B--2---:R-:W-:-:S03]  /*1b4a0*/  FADD.FTZ R237, R101, R133 ;  /* 0x0000008565ed7221 */ /* 0x004fc60000010000 */
[----:B0-----:R-:W-:Y:S01]  /*1b4b0*/  FADD.FTZ R236, R108, R197 ;  /* 0x000000c56cec7221 */ /* 0x001fe20000010000 */
[----:B-1----:R-:W-:Y:S06]  /*1b4c0*/  @!P1 BRA `(.L_x_7654) ;  /* 0x0000000000049947 */ /* 0x002fec0003800000 */
[----:B------:R-:W-:Y:S01]  /*1b4d0*/  BPT.TRAP 0x1 ;  /* 0x000000040000795c */ /* 0x000fe20000300000 */
.L_x_7654:
[----:B------:R-:W2:Y:S04]  /*1b4e0*/  LDL R118, [R1+0x5c] ;  /* 0x00005c0001767983 */ /* 0x000ea80000100800 */
[----:B------:R-:W3:Y:S01]  /*1b4f0*/  LDL R197, [R1+0x48] ;  /* 0x0000480001c57983 */ /* 0x000ee20000100800 */
        /* <DEDUP_REMOVED lines=121> */
[----:B--2---:R-:W-:Y:S01]  /*1bc90*/  R2UR UR4, R118 ;  /* 0x00000000760472ca */ /* 0x004fe200000e0000 */
[----:B------:R-:W-:Y:S01]  /*1bca0*/  IMAD R118, R235, 0x8, R16 ;  /* 0x00000008eb767824 */ /* 0x000fe200078e0210 */
[----:B---3--:R-:W-:-:S03]  /*1bcb0*/  ISETP.GT.AND P0, PT, R234, R197, PT ;  /* 0x000000c5ea00720c */ /* 0x008fc60003f04270 */
[----:B------:R-:W-:-:S08]  /*1bcc0*/  VIADD R118, R118, 0x2e860 ;  /* 0x0002e86076767836 */ /* 0x000fd00000000000 */
[----:B------:R-:W-:-:S05]  /*1bcd0*/  IMAD.U32 R133, RZ, RZ, UR4 ;  /* 0x00000004ff857e24 */ /* 0x000fca000f8e00ff */
[----:B------:R-:W-:-:S04]  /*1bce0*/  PRMT R118, R133, 0x654, R118 ;  /* 0x0000065485767816 */ /* 0x000fc80000000076 */
[----:B------:R0:W-:Y:S01]  /*1bcf0*/  SYNCS.ARRIVE.TRANS64.RED.A1T0 RZ, [R118+URZ], RZ ;  /* 0x000000ff76ff79a7 */ /* 0x0001e2000810043f */
[----:B------:R-:W-:Y:S02]  /*1bd00*/  VIADD R234, R234, 0xffffffff ;  /* 0xffffffffeaea7836 */ /* 0x000fe40000000000 */
[----:B------:R-:W-:Y:S01]  /*1bd10*/  IMAD.MOV.U32 R235, RZ, RZ, R14 ;  /* 0x000000ffffeb7224 */ /* 0x000fe200078e000e */
[----:B0-----:R-:W-:-:S04]  /*1bd20*/  F2FP.SATFINITE.E4M3.F32.PACK_AB_MERGE_C R118, R109, R103, RZ ;  /* 0x000000676d76723e */ /* 0x001fc800048070ff */
[----:B------:R-:W-:Y:S01]  /*1bd30*/  F2FP.SATFINITE.E4M3.F32.PACK_AB_MERGE_C R204, R99, R95, R118 ;  /* 0x0000005f63cc723e */ /* 0x000fe20004807076 */
[----:B------:R-:W-:Y:S06]  /*1bd40*/  @P0 BRA `(.L_x_7655) ;  /* 0xffffffb000200947 */ /* 0x000fec000383ffff */
[----:B------:R-:W-:-:S07]  /*1bd50*/  IMAD.MOV.U32 R136, RZ, RZ, R14 ;  /* 0x000000ffff887224 */ /* 0x000fce00078e000e */
.L_x_7644:
[----:B------:R-:W-:-:S13]  /*1bd60*/  ISETP.GE.AND P0, PT, R234, RZ, PT ;  /* 0x000000ffea00720c */ /* 0x000fda0003f06270 */
[----:B------:R-:W-:Y:S05]  /*1bd70*/  @!P0 BRA `(.L_x_7656) ;  /* 0x00000040002c8947 */ /* 0x000fea0003800000 */
[----:B------:R-:W-:Y:S02]  /*1bd80*/  IMAD.MOV.U32 R233, RZ, RZ, R0 ;  /* 0x000000ffffe97224 */ /* 0x000fe400078e0000 */
[----:B------:R-:W-:Y:S02]  /*1bd90*/  IMAD.MOV.U32 R21, RZ, RZ, R3 ;  /* 0x000000ffff157224 */ /* 0x000fe400078e0003 */
[----:B------:R-:W-:Y:S02]  /*1bda0*/  IMAD.MOV.U32 R12, RZ, RZ, R231 ;  /* 0x000000ffff0c7224 */ /* 0x000fe400078e00e7 */
[----:B------:R-:W-:-:S07]  /*1bdb0*/  IMAD.MOV.U32 R232, RZ, RZ, R136 ;  /* 0x000000ffffe87224 */ /* 0x000fce00078e0088 */
.L_x_7667:
        /* <DEDUP_REMOVED lines=9> */
.L_x_7658:
        /* <DEDUP_REMOVED lines=8> */
.L_x_7659:
[----:B------:R-:W-:Y:S04]  /*1bed0*/  BSSY B0, `(.L_x_7657) ;  /* 0x0000004000007945 */ /* 0x000fe80003800000 */
[----:B-1----:R-:W-:Y:S05]  /*1bee0*/  @P2 BRA `(.L_x_7660) ;  /* 0x0000000000082947 */ /* 0x002fea0003800000 */
[----:B------:R-:W1:Y:S02]  /*1bef0*/  SYNCS.PHASECHK.TRANS64.TRYWAIT P2, [R3+URZ+0x2e830], R0 ;  /* 0x02e83000030075a7 */ /* 0x000e64000804017f */
[----:B-1----:R-:W-:Y:S05]  /*1bf00*/  @!P2 BRA `(.L_x_7661) ;  /* 0x000000e80030a947 */ /* 0x002fea0003800000 */
.L_x_7660:
[----:B------:R-:W-:Y:S05]  /*1bf10*/  BSYNC B0 ;  /* 0x0000000000007941 */ /* 0x000fea0003800000 */
.L_x_7657:
        /* <DEDUP_REMOVED lines=15> */
[----:B------:R-:W-:Y:S01]  /*1c010*/  R2UR UR5, R89 ;  /* 0x00000000590572ca */ /* 0x000fe200000e0000 */
[----:B------:R-:W-:Y:S01]  /*1c020*/  IMAD.MOV.U32 R95, RZ, RZ, 0x40000040 ;  /* 0x40000040ff5f7424 */ /* 0x000fe200078e00ff */
[----:B------:R-:W-:Y:S01]  /*1c030*/  STL [R1+0xdc], R26 ;  /* 0x0000dc1a01007387 */ /* 0x000fe20000100800 */
[----:B------:R-:W-:Y:S01]  /*1c040*/  R2UR UR19, R15 ;  /* 0x000000000f1372ca */ /* 0x000fe200000e0000 */
[----:B------:R-:W-:Y:S01]  /*1c050*/  IMAD.MOV.U32 R15, RZ, RZ, 0x40000040 ;  /* 0x40000040ff0f7424 */ /* 0x000fe200078e00ff */
[C---:B------:R-:W-:Y:S01]  /*1c060*/  R2UR UR43, R91.reuse ;  /* 0x000000005b2b72ca */ /* 0x040fe200000e0000 */
        /* <DEDUP_REMOVED lines=11> */
[----:B0-----:R-:W-:Y:S01]  /*1c120*/  SHF.R.U32.HI R3, RZ, 0x7, R3 ;  /* 0x00000007ff037819 */ /* 0x001fe20000011603 */
[----:B------:R-:W-:Y:S01]  /*1c130*/  STL [R1+0xc8], R21 ;  /* 0x0000c81501007387 */ /* 0x000fe20000100800 */
[----:B------:R-:W-:Y:S02]  /*1c140*/  R2UR UR15, R93 ;  /* 0x000000005d0f72ca */ /* 0x000fe400000e0000 */
[----:B------:R-:W-:Y:S01]  /*1c150*/  MOV R13, UR38 ;  /* 0x00000026000d7c02 */ /* 0x000fe20008000f00 */
        /* <DEDUP_REMOVED lines=18> */
[----:B------:R-:W-:Y:S01]  /*1c280*/  R2UR UR9, R5 ;  /* 0x00000000050972ca */ /* 0x000fe200000e0000 */
[----:B------:R-:W-:Y:S01]  /*1c290*/  STL [R1+0xb8], R16 ;  /* 0x0000b81001007387 */ /* 0x000fe20000100800 */
[----:B------:R-:W-:-:S02]  /*1c2a0*/  R2UR UR23, R89 ;  /* 0x00000000591772ca */ /* 0x000fc400000e0000 */
[----:B------:R-:W-:Y:S01]  /*1c2b0*/  R2UR UR27, R91 ;  /* 0x000000005b1b72ca */ /* 0x000fe200000e0000 */
[----:B------:R3:W-:Y:S01]  /*1c2c0*/  STL [R1+0xb4], R12 ;  /* 0x0000b40c01007387 */ /* 0x0007e20000100800 */
[C---:B------:R-:W-:Y:S01]  /*1c2d0*/  R2UR UR25, R5.reuse ;  /* 0x00000000051972ca */ /* 0x040fe200000e0000 */
[----:B------:R-:W-:Y:S01]  /*1c2e0*/  WARPGROUP.ARRIVE ;  /* 0x00000000000079c5 */ /* 0x000fe20000000000 */
[----:B0-----:R-:W-:Y:S01]  /*1c2f0*/  MOV R17, UR59 ;  /* 0x0000003b00117c02 */ /* 0x001fe20008000f00 */
[----:B------:R-:W-:Y:S01]  /*1c300*/  UMOV UR59, UR29 ;  /* 0x0000001d003b7c82 */ /* 0x000fe20008000000 */
[----:B------:R0:W-:Y:S01]  /*1c310*/  STL [R1+0xb0], R2 ;  /* 0x0000b00201007387 */ /* 0x0001e20000100800 */
[----:B------:R-:W-:Y:S01]  /*1c320*/  MOV R26, UR59 ;  /* 0x0000003b001a7c02 */ /* 0x000fe20008000f00 */
[----:B------:R-:W-:Y:S01]  /*1c330*/  UMOV UR59, UR13 ;  /* 0x0000000d003b7c82 */ /* 0x000fe20008000000 */
[----:B------:R-:W-:Y:S02]  /*1c340*/  R2UR UR13, R5 ;  /* 0x00000000050d72ca */ /* 0x000fe400000e0000 */
[----:B---3--:R-:W-:Y:S01]  /*1c350*/  MOV R12, UR39 ;  /* 0x00000027000c7c02 */ /* 0x008fe20008000f00 */
[----:B------:R-:W-:Y:S01]  /*1c360*/  UMOV UR39, UR31 ;  /* 0x0000001f00277c82 */ /* 0x000fe20008000000 */
[----:B------:R-:W-:-:S02]  /*1c370*/  R2UR UR47, R89 ;  /* 0x00000000592f72ca */ /* 0x000fc400000e0000 */
[----:B------:R-:W-:Y:S01]  /*1c380*/  MOV R24, UR39 ;  /* 0x0000002700187c02 */ /* 0x000fe20008000f00 */
[----:B------:R-:W-:Y:S01]  /*1c390*/  UMOV UR39, UR21 ;  /* 0x0000001500277c82 */ /* 0x000fe20008000000 */
[----:B------:R-:W-:Y:S02]  /*1c3a0*/  R2UR UR21, R5 ;  /* 0x00000000051572ca */ /* 0x000fe400000e0000 */
[----:B------:R-:W-:Y:S01]  /*1c3b0*/  R2UR UR51, R91 ;  /* 0x000000005b3372ca */ /* 0x000fe200000e0000 */
[----:B------:R-:W-:Y:S01]  /*1c3c0*/  IMAD.MOV.U32 R91, RZ, RZ, 0x40000040 ;  /* 0x40000040ff5b7424 */ /* 0x000fe200078e00ff */
[----:B------:R-:W-:Y:S01]  /*1c3d0*/  R2UR UR55, R89 ;  /* 0x00000000593772ca */ /* 0x000fe200000e0000 */
[----:B------:R-:W-:Y:S01]  /*1c3e0*/  IMAD.MOV.U32 R89, RZ, RZ, 0x40000040 ;  /* 0x40000040ff597424 */ /* 0x000fe200078e00ff */
[----:B------:R-:W-:Y:S02]  /*1c3f0*/  R2UR UR40, R4 ;  /* 0x00000000042872ca */ /* 0x000fe400000e0000 */
[----:B------:R-:W-:-:S02]  /*1c400*/  R2UR UR41, R5 ;  /* 0x00000000052972ca */ /* 0x000fc400000e0000 */
[----:B------:R-:W-:Y:S02]  /*1c410*/  R2UR UR31, R15 ;  /* 0x000000000f1f72ca */ /* 0x000fe400000e0000 */
[C---:B------:R-:W-:Y:S02]  /*1c420*/  R2UR UR32, R10.reuse ;  /* 0x000000000a2072ca */ /* 0x040fe400000e0000 */
[C---:B------:R-:W-:Y:S02]  /*1c430*/  R2UR UR33, R11.reuse ;  /* 0x000000000b2172ca */ /* 0x040fe400000e0000 */
[----:B------:R-:W-:Y:S02]  /*1c440*/  R2UR UR56, R10 ;  /* 0x000000000a3872ca */ /* 0x000fe400000e0000 */
[----:B------:R-:W-:Y:S02]  /*1c450*/  R2UR UR57, R11 ;  /* 0x000000000b3972ca */ /* 0x000fe400000e0000 */
[----:B------:R-:W-:Y:S01]  /*1c460*/  MOV R3, UR37 ;  /* 0x0000002500037c02 */ /* 0x000fe20008000f00 */
        /* <DEDUP_REMOVED lines=36> */
[----:B------:R-:W-:Y:S02]  /*1c6b0*/  VIADD R88, R14, 0x404 ;  /* 0x000004040e587836 */ /* 0x000fe40000000000 */
[----:B0-----:R-:W-:Y:S02]  /*1c6c0*/  MOV R2, UR38 ;  /* 0x0000002600027c02 */ /* 0x001fe40008000f00 */
[----:B------:R-:W-:Y:S01]  /*1c6d0*/  R2UR UR42, R90 ;  /* 0x000000005a2a72ca */ /* 0x000fe200000e0000 */
[----:B------:R-:W-:Y:S01]  /*1c6e0*/  VIADD R90, R14, 0x504 ;  /* 0x000005040e5a7836 */ /* 0x000fe20000000000 */
[----:B------:R-:W-:Y:S01]  /*1c6f0*/  R2UR UR46, R88 ;  /* 0x00000000582e72ca */ /* 0x000fe200000e0000 */
[----:B------:R-:W-:Y:S01]  /*1c700*/  VIADD R88, R14, 0x604 ;  /* 0x000006040e587836 */ /* 0x000fe20000000000 */
[----:B------:R-:W-:-:S02]  /*1c710*/  UMOV UR38, UR30 ;  /* 0x0000001e00267c82 */ /* 0x000fc40008000000 */
[----:B------:R-:W-:Y:S01]  /*1c720*/  MOV R16, UR58 ;  /* 0x0000003a00107c02 */ /* 0x000fe20008000f00 */
[----:B------:R-:W-:Y:S01]  /*1c730*/  UMOV UR58, UR28 ;  /* 0x0000001c003a7c82 */ /* 0x000fe20008000000 */
[----:B------:R-:W-:Y:S01]  /*1c740*/  MOV R18, UR34 ;  /* 0x0000002200127c02 */ /* 0x000fe20008000f00 */
[----:B------:R-:W-:Y:S01]  /*1c750*/  UMOV UR34, UR16 ;  /* 0x0000001000227c82 */ /* 0x000fe20008000000 */
[C---:B------:R-:W-:Y:S02]  /*1c760*/  R2UR UR16, R4.reuse ;  /* 0x00000000041072ca */ /* 0x040fe400000e0000 */
[----:B------:R-:W-:Y:S01]  /*1c770*/  MOV R27, UR34 ;  /* 0x00000022001b7c02 */ /* 0x000fe20008000f00 */
[----:B------:R-:W-:Y:S01]  /*1c780*/  UMOV UR34, UR8 ;  /* 0x0000000800227c82 */ /* 0x000fe20008000000 */
[----:B------:R-:W-:Y:S01]  /*1c790*/  MOV R21, UR42 ;  /* 0x0000002a00157c02 */ /* 0x000fe20008000f00 */
[----:B------:R-:W-:Y:S01]  /*1c7a0*/  UMOV UR42, UR24 ;  /* 0x00000018002a7c82 */ /* 0x000fe20008000000 */
[----:B------:R-:W-:-:S02]  /*1c7b0*/  R2UR UR8, R4 ;  /* 0x00000000040872ca */ /* 0x000fc400000e0000 */
[----:B------:R-:W-:Y:S01]  /*1c7c0*/  MOV R96, UR42 ;  /* 0x0000002a00607c02 */ /* 0x000fe20008000f00 */
[----:B------:R-:W-:Y:S01]  /*1c7d0*/  UMOV UR42, UR4 ;  /* 0x00000004002a7c82 */ /* 0x000fe20008000000 */
[C---:B------:R-:W-:Y:S02]  /*1c7e0*/  R2UR UR4, R4.reuse ;  /* 0x00000000040472ca */ /* 0x040fe400000e0000 */
[----:B------:R-:W-:Y:S01]  /*1c7f0*/  MOV R25, UR58 ;  /* 0x0000003a00197c02 */ /* 0x000fe20008000f00 */
[----:B------:R-:W-:Y:S01]  /*1c800*/  QGMMA.64x32x32.F32.E4M3.E4M3 R184, gdesc[UR16], RZ, !UPT, gsb0 ;  /* 0x0060000010b879f3 */ /* 0x000fe2000c0008ff */
[----:B------:R-:W-:Y:S01]  /*1c810*/  UMOV UR58, UR12 ;  /* 0x0000000c003a7c82 */ /* 0x000fe20008000000 */
[C---:B------:R-:W-:Y:S01]  /*1c820*/  R2UR UR12, R4.reuse ;  /* 0x00000000040c72ca */ /* 0x040fe200000e0000 */
[----:B------:R-:W-:Y:S01]  /*1c830*/  IMAD.MOV.U32 R15, RZ, RZ, R96 ;  /* 0x000000ffff0f7224 */ /* 0x000fe200078e0060 */
[----:B------:R-:W-:Y:S01]  /*1c840*/  MOV R23, UR38 ;  /* 0x0000002600177c02 */ /* 0x000fe20008000f00 */
[----:B------:R-:W-:Y:S01]  /*1c850*/  UMOV UR38, UR20 ;  /* 0x0000001400267c82 */ /* 0x000fe20008000000 */
[----:B------:R-:W-:-:S02]  /*1c860*/  R2UR UR20, R4 ;  /* 0x00000000041472ca */ /* 0x000fc400000e0000 */
[----:B------:R-:W-:Y:S02]  /*1c870*/  R2UR UR24, R4 ;  /* 0x00000000041872ca */ /* 0x000fe400000e0000 */
        /* <DEDUP_REMOVED lines=181> */
[----:B0-----:R-:W-:-:S12]  /*1d3d0*/  @P0 BRA `(.L_x_7662) ;  /* 0x0000000000280947 */ /* 0x001fd80003800000 */
[----:B------:R-:W-:Y:S05]  /*1d3e0*/  @!P1 BRA `(.L_x_7663) ;  /* 0x0000000000049947 */ /* 0x000fea0003800000 */
[----:B------:R-:W-:Y:S01]  /*1d3f0*/  BPT.TRAP 0x1 ;  /* 0x000000040000795c */ /* 0x000fe20000300000 */
.L_x_7663:
[----:B-----5:R-:W-:Y:S01]  /*1d400*/  SHF.L.U32 R0, R12, 0x1f, RZ ;  /* 0x0000001f0c007819 */ /* 0x020fe200000006ff */
[----:B------:R-:W-:-:S04]  /*1d410*/  IMAD R3, R232, 0x8, R16 ;  /* 0x00000008e8037824 */ /* 0x000fc800078e0210 */
[----:B------:R0:W1:Y:S01]  /*1d420*/  SYNCS.PHASECHK.TRANS64.TRYWAIT P0, [R3+URZ+0x2e850], R0 ;  /* 0x02e85000030075a7 */ /* 0x000062000800017f */
[----:B------:R-:W-:Y:S05]  /*1d430*/  @!P1 BRA `(.L_x_7664) ;  /* 0x0000000000049947 */ /* 0x000fea0003800000 */
[----:B------:R-:W-:Y:S01]  /*1d440*/  BPT.TRAP 0x1 ;  /* 0x000000040000795c */ /* 0x000fe20000300000 */
.L_x_7664:
[----:B-1----:R-:W-:Y:S05]  /*1d450*/  @P0 BRA `(.L_x_7662) ;  /* 0x0000000000080947 */ /* 0x002fea0003800000 */
[----:B------:R-:W1:Y:S02]  /*1d460*/  SYNCS.PHASECHK.TRANS64.TRYWAIT P0, [R3+URZ+0x2e850], R0 ;  /* 0x02e85000030075a7 */ /* 0x000e64000800017f */
[----:B-1----:R-:W-:Y:S05]  /*1d470*/  @!P0 BRA `(.L_x_7665) ;  /* 0x000000d000e88947 */ /* 0x002fea0003800000 */
.L_x_7662:
[----:B01---5:R-:W-:Y:S01]  /*1d480*/  VIADD R0, R16, 0x400 ;  /* 0x0000040010007836 */ /* 0x023fe20000000000 */
        /* <DEDUP_REMOVED lines=12> */
[----:B------:R-:W-:Y:S02]  /*1d550*/  R2UR UR6, R12 ;  /* 0x000000000c0672ca */ /* 0x000fe400000e0000 */
[----:B------:R-:W-:-:S04]  /*1d560*/  FMNMX.FTZ R0, R185, R0, !PT ;  /* 0x00000000b9007209 */ /* 0x000fc80007810000 */
[----:B------:R-:W-:Y:S02]  /*1d570*/  FMNMX.FTZ R13, R188, R0, !PT ;  /* 0x00000000bc0d7209 */ /* 0x000fe40007810000 */
        /* <DEDUP_REMOVED lines=117> */
[----:B0-----:R-:W-:-:S02]  /*1dcd0*/  LOP3.LUT R235, R235, 0x7f, RZ, 0xc0, !PT ;  /* 0x0000007febeb7812 */ /* 0x001fc400078ec0ff */
[----:B------:R-:W-:Y:S02]  /*1dce0*/  FMNMX.FTZ R0, R98, R0, !PT ;  /* 0x0000000062007209 */ /* 0x000fe40007810000 */
[----:B------:R-:W-:Y:S02]  /*1dcf0*/  ISETP.NE.AND P0, PT, R235, RZ, PT ;  /* 0x000000ffeb00720c */ /* 0x000fe40003f05270 */
[----:B------:R-:W-:Y:S01]  /*1dd00*/  FMNMX.FTZ R0, R99, R0, !PT ;  /* 0x0000000063007209 */ /* 0x000fe20007810000 */
[----:B------:R-:W0:Y:S03]  /*1dd10*/  S2R R235, SR_TID.X ;  /* 0x0000000000eb7919 */ /* 0x000e260000002100 */
[----:B------:R-:W-:-:S04]  /*1dd20*/  FMNMX.FTZ R0, R102, R0, !PT ;  /* 0x0000000066007209 */ /* 0x000fc80007810000 */
[----:B------:R-:W-:-:S05]  /*1dd30*/  FMNMX.FTZ R0, R103, R0, !PT ;  /* 0x0000000067007209 */ /* 0x000fca0007810000 */
[----:B------:R-:W1:Y:S01]  /*1dd40*/  SHFL.BFLY PT, R3, R0, 0x2, 0x1f ;  /* 0x0c401f0000037f89 */ /* 0x000e6200000e0000 */
[----:B0-----:R-:W-:Y:S02]  /*1dd50*/  SHF.R.U32.HI R235, RZ, 0x7, R235 ;  /* 0x00000007ffeb7819 */ /* 0x001fe400000116eb */
[----:B-1----:R-:W-:Y:S01]  /*1dd60*/  FMNMX.FTZ R0, R0, R3, !PT ;  /* 0x0000000300007209 */ /* 0x002fe20007810000 */
        /* <DEDUP_REMOVED lines=8> */
[----:B------:R-:W-:-:S04]  /*1ddf0*/  VIADD R14, R12, 0x400 ;  /* 0x000004000c0e7836 */ /* 0x000fc80000000000 */
[----:B------:R-:W0:Y:S02]  /*1de00*/  SHFL.BFLY PT, R3, R13, 0x1, 0x1f ;  /* 0x0c201f000d037f89 */ /* 0x000e2400000e0000 */
[----:B0-----:R-:W-:Y:S01]  /*1de10*/  FMNMX.FTZ R3, R13, R3, !PT ;  /* 0x000000030d037209 */ /* 0x001fe20007810000 */
[----:B------:R-:W-:Y:S02]  /*1de20*/  WARPGROUP.DEPBAR.LE gsb0, 0x0 ;  /* 0x00008000000079c5 */ /* 0x000fe40000010000 */
[----:B------:R-:W-:-:S06]  /*1de30*/  WARPGROUP.ARRIVE ;  /* 0x00000000000079c5 */ /* 0x000fcc0000000000 */
        /* <DEDUP_REMOVED lines=24> */
[----:B0-----:R-:W-:Y:S01]  /*1dfc0*/  FMNMX.FTZ R0, R0, R14, !PT ;  /* 0x0000000e00007209 */ /* 0x001fe20007810000 */
[----:B------:R-:W-:Y:S01]  /*1dfd0*/  FADD.FTZ R14, -R3, R21 ;  /* 0x00000015030e7221 */ /* 0x000fe20000010100 */
[----:B------:R-:W-:-:S01]  /*1dfe0*/  FFMA.FTZ R21, R2, R184, -R15 ;  /* 0x000000b802157223 */ /* 0x000fc2000001080f */
[C-C-:B------:R-:W-:Y:S01]  /*1dff0*/  FFMA.FTZ R184, R2.reuse, R185, -R15.reuse ;  /* 0x000000b902b87223 */ /* 0x140fe2000001080f */
[----:B------:R-:W-:-:S01]  /*1e000*/  FFMA.FTZ R185, R2, R188, -R15 ;  /* 0x000000bc02b97223 */ /* 0x000fc2000001080f */
[C---:B------:R-:W-:Y:S01]  /*1e010*/  FMUL.FTZ R14, R2.reuse, R14 ;  /* 0x0000000e020e7220 */ /* 0x040fe20000410000 */
        /* <DEDUP_REMOVED lines=8> */
[----:B------:R-:W-:Y:S01]  /*1e0a0*/  FFMA.FTZ R100, R2, R101, -R15 ;  /* 0x0000006502647223 */ /* 0x000fe2000001080f */
[----:B------:R-:W-:-:S01]  /*1e0b0*/  FADD.FTZ R13, -R0, R233 ;  /* 0x000000e9000d7221 */ /* 0x000fc20000010100 */
[----:B------:R-:W0:Y:S01]  /*1e0c0*/  MUFU.EX2 R14, R14 ;  /* 0x0000000e000e7308 */ /* 0x000e220000000800 */
[----:B------:R-:W-:-:S01]  /*1e0d0*/  FFMA.FTZ R101, R2, R0, -8 ;  /* 0xc100000002657423 */ /* 0x000fc20000010000 */
[C-C-:B------:R-:W-:Y:S01]  /*1e0e0*/  FFMA.FTZ R141, R2.reuse, R141, -R15.reuse ;  /* 0x0000008d028d7223 */ /* 0x140fe2000001080f */
[C---:B------:R-:W-:Y:S01]  /*1e0f0*/  FMUL.FTZ R13, R2.reuse, R13 ;  /* 0x0000000d020d7220 */ /* 0x040fe20000410000 */
[C---:B------:R-:W-:Y:S01]  /*1e100*/  FFMA.FTZ R144, R2.reuse, R144, -R15 ;  /* 0x0000009002907223 */ /* 0x040fe2000001080f */
        /* <DEDUP_REMOVED lines=33> */
[C---:B------:R-:W-:Y:S01]  /*1e320*/  FFMA.FTZ R97, R2.reuse, R97, -R15 ;  /* 0x0000006102617223 */ /* 0x040fe2000001080f */
        /* <DEDUP_REMOVED lines=9> */
[----:B------:R-:W-:Y:S01]  /*1e3c0*/  MUFU.EX2 R13, R13 ;  /* 0x0000000d000d7308 */ /* 0x000fe20000000800 */
[----:B-1----:R-:W-:-:S01]  /*1e3d0*/  FADD.FTZ R237, R189, R237 ;  /* 0x000000edbded7221 */ /* 0x002fc20000010000 */
        /* <DEDUP_REMOVED lines=43> */
[----:B------:R-:W-:-:S03]  /*1e690*/  FFMA.FTZ R119, R2, R119, -R101 ;  /* 0x0000007702777223 */ /* 0x000fc60000010865 */
[----:B------:R-:W2:Y:S01]  /*1e6a0*/  MUFU.EX2 R168, R168 ;  /* 0x000000a800a87308 */ /* 0x000ea20000000800 */
[----:B0-----:R-:W-:-:S01]  /*1e6b0*/  FADD.FTZ R237, R196, R237 ;  /* 0x000000edc4ed7221 */ /* 0x001fc20000010000 */
[----:B------:R-:W-:Y:S02]  /*1e6c0*/  WARPGROUP.DEPBAR.LE gsb0, 0x0 ;  /* 0x00008000000079c5 */ /* 0x000fe40000010000 */
[----:B------:R-:W-:-:S04]  /*1e6d0*/  WARPGROUP.ARRIVE ;  /* 0x00000000000079c5 */ /* 0x000fc80000000000 */
[----:B------:R-:W0:Y:S01]  /*1e6e0*/  MUFU.EX2 R191, R191 ;  /* 0x000000bf00bf7308 */ /* 0x000e220000000800 */
[----:B-1----:R-:W-:-:S01]  /*1e6f0*/  FADD.FTZ R236, R190, R236 ;  /* 0x000000ecbeec7221 */ /* 0x002fc20000010000 */
[----:B------:R-:W-:Y:S06]  /*1e700*/  QGMMA.64x128x32.F32.E4M3.E4M3 R24, R208, gdesc[UR4], R24, gsb0 ;  /* 0x01e00004d0187df3 */ /* 0x000fec0008000818 */
        /* <DEDUP_REMOVED lines=35> */
[----:B------:R-:W-:-:S01]  /*1e940*/  FFMA.FTZ R208, R2, R89, -R15 ;  /* 0x0000005902d07223 */ /* 0x000fc2000001080f */
[----:B------:R-:W-:-:S03]  /*1e950*/  IMAD.MOV.U32 R89, RZ, RZ, -0x3ffffff0 ;  /* 0xc0000010ff597424 */ /* 0x000fc600078e00ff */
[----:B------:R0:W-:Y:S01]  /*1e960*/  MUFU.EX2 R15, R88 ;  /* 0x00000058000f7308 */ /* 0x0001e20000000800 */
[----:B------:R-:W-:Y:S01]  /*1e970*/  WARPGROUP.ARRIVE ;  /* 0x00000000000079c5 */ /* 0x000fe20000000000 */
[----:B-1----:R-:W-:Y:S01]  /*1e980*/  FADD.FTZ R236, R175, R236 ;  /* 0x000000ecafec7221 */ /* 0x002fe20000010000 */
[----:B------:R-:W-:Y:S01]  /*1e990*/  R2UR UR7, R89 ;  /* 0x00000000590772ca */ /* 0x000fe200000e0000 */
[----:B--2---:R-:W-:-:S04]  /*1e9a0*/  FADD.FTZ R237, R153, R237 ;  /* 0x000000ed99ed7221 */ /* 0x004fc80000010000 */
[----:B------:R-:W1:Y:S01]  /*1e9b0*/  MUFU.EX2 R178, R178 ;  /* 0x000000b200b27308 */ /* 0x000e620000000800 */
[----:B0-----:R-:W-:-:S05]  /*1e9c0*/  VIADD R88, R12, 0x500 ;  /* 0x000005000c587836 */ /* 0x001fca0000000000 */
[----:B------:R-:W-:Y:S01]  /*1e9d0*/  R2UR UR6, R88 ;  /* 0x00000000580672ca */ /* 0x000fe200000e0000 */
[----:B------:R-:W-:Y:S01]  /*1e9e0*/  VIADD R88, R12, 0x600 ;  /* 0x000006000c587836 */ /* 0x000fe20000000000 */
[----:B------:R-:W0:Y:S01]  /*1e9f0*/  MUFU.EX2 R156, R156 ;  /* 0x0000009c009c7308 */ /* 0x000e220000000800 */
[----:B------:R-:W-:-:S07]  /*1ea00*/  FFMA.FTZ R12, R2, R114, -R101 ;  /* 0x00000072020c7223 */ /* 0x000fce0000010865 */
[----:B------:R-:W2:Y:S01]  /*1ea10*/  MUFU.EX2 R179, R179 ;  /* 0x000000b300b37308 */ /* 0x000ea20000000800 */
[----:B-1----:R-:W-:-:S02]  /*1ea20*/  FADD.FTZ R236, R178, R236 ;  /* 0x000000ecb2ec7221 */ /* 0x002fc40000010000 */
[----:B------:R-:W-:Y:S01]  /*1ea30*/  QGMMA.64x128x32.F32.E4M3.E4M3 R24, R204, gdesc[UR4], R24, gsb0 ;  /* 0x01e00004cc187df3 */ /* 0x000fe20008000818 */
[----:B------:R-:W-:Y:S01]  /*1ea40*/  R2UR UR6, R88 ;  /* 0x00000000580672ca */ /* 0x000fe200000e0000 */
[----:B------:R-:W-:Y:S01]  /*1ea50*/  FFMA.FTZ R88, R2, R118, -R101 ;  /* 0x0000007602587223 */ /* 0x000fe20000010865 */
[----:B------:R-:W-:Y:S02]  /*1ea60*/  @!P0 IMAD R118, R20, 0x8, R16 ;  /* 0x0000000814768824 */ /* 0x000fe400078e0210 */
[----:B------:R-:W1:Y:S01]  /*1ea70*/  MUFU.EX2 R157, R157 ;  /* 0x0000009d009d7308 */ /* 0x000e620000000800 */
[----:B0-----:R-:W-:-:S01]  /*1ea80*/  FADD.FTZ R237, R156, R237 ;  /* 0x000000ed9ced7221 */ /* 0x001fc20000010000 */
[----:B------:R-:W-:-:S05]  /*1ea90*/  @!P0 VIADD R118, R118, 0x2e840 ;  /* 0x0002e84076768836 */ /* 0x000fca0000000000 */
[----:B------:R-:W-:Y:S01]  /*1eaa0*/  @!P0 PRMT R118, RZ, 0x654, R118 ;  /* 0x00000654ff768816 */ /* 0x000fe20000000076 */
        /* <DEDUP_REMOVED lines=50> */
[----:B------:R-:W-:-:S05]  /*1edd0*/  IMAD.MOV.U32 R89, RZ, RZ, -0x3ffffff0 ;  /* 0xc0000010ff597424 */ /* 0x000fca00078e00ff */
[----:B------:R-:W-:Y:S01]  /*1ede0*/  R2UR UR7, R89 ;  /* 0x00000000590772ca */ /* 0x000fe200000e0000 */
        /* <DEDUP_REMOVED lines=12> */
[----:B------:R-:W-:Y:S01]  /*1eeb0*/  QGMMA.64x128x32.F32.E4M3.E4M3 R24, R200, gdesc[UR4], R24, gsb0 ;  /* 0x01e00004c8187df3 */ /* 0x000fe20008000818 */
[----:B------:R-:W-:-:S03]  /*1eec0*/  IADD3 R102, -R235, 0xb, RZ ;  /* 0x0000000beb667810 */ /* 0x000fc60007ffe1ff */
        /* <DEDUP_REMOVED lines=37> */
[----:B------:R1:W-:Y:S06]  /*1f120*/  BAR.ARV R102, 0x100 ;  /* 0x000400660000751d */ /* 0x0003ec0000002000 */
[----:B------:R-:W3:Y:S01]  /*1f130*/  MUFU.EX2 R133, R133 ;  /* 0x0000008500857308 */ /* 0x000ee20000000800 */
[----:B0-----:R-:W-:-:S01]  /*1f140*/  FADD.FTZ R114, R132, R114 ;  /* 0x0000007284727221 */ /* 0x001fc20000010000 */
[----:B------:R1:W-:Y:S01]  /*1f150*/  @!P0 SYNCS.ARRIVE.TRANS64.RED.A1T0 RZ, [R118+URZ], RZ ;  /* 0x000000ff76ff89a7 */ /* 0x0003e2000810043f */
[----:B--2---:R-:W-:-:S05]  /*1f160*/  FADD.FTZ R236, R134, R236 ;  /* 0x000000ec86ec7221 */ /* 0x004fca0000010000 */
[----:B------:R-:W0:Y:S08]  /*1f170*/  MUFU.EX2 R135, R135 ;  /* 0x0000008700877308 */ /* 0x000e300000000800 */
        /* <DEDUP_REMOVED lines=57> */
[----:B0-----:R-:W-:-:S04]  /*1f510*/  FADD.FTZ R103, R97, R103 ;  /* 0x0000006761677221 */ /* 0x001fc80000010000 */
[----:B------:R-:W-:-:S03]  /*1f520*/  FADD.FTZ R103, R15, R103 ;  /* 0x000000670f677221 */ /* 0x000fc60000010000 */
[----:B------:R-:W0:Y:S01]  /*1f530*/  MUFU.EX2 R100, R100 ;  /* 0x0000006400647308 */ /* 0x000e220000000800 */
[----:B--2---:R-:W-:-:S07]  /*1f540*/  FADD.FTZ R114, R98, R114 ;  /* 0x0000007262727221 */ /* 0x004fce0000010000 */
[----:B------:R-:W2:Y:S01]  /*1f550*/  MUFU.EX2 R101, R101 ;  /* 0x0000006500657308 */ /* 0x000ea20000000800 */
[----:B---3--:R-:W-:-:S01]  /*1f560*/  FADD.FTZ R114, R99, R114 ;  /* 0x0000007263727221 */ /* 0x008fc20000010000 */
[----:B0-----:R-:W-:-:S03]  /*1f570*/  FADD.FTZ R237, R100, R103 ;  /* 0x0000006764ed7221 */ /* 0x001fc60000010000 */
[----:B--2---:R-:W-:Y:S01]  /*1f580*/  FADD.FTZ R236, R101, R114 ;  /* 0x0000007265ec7221 */ /* 0x004fe20000010000 */
[----:B-1----:R-:W-:Y:S06]  /*1f590*/  @!P1 BRA `(.L_x_7666) ;  /* 0x0000000000049947 */ /* 0x002fec0003800000 */
[----:B------:R-:W-:Y:S01]  /*1f5a0*/  BPT.TRAP 0x1 ;  /* 0x000000040000795c */ /* 0x000fe20000300000 */
.L_x_7666:
[----:B------:R-:W2:Y:S01]  /*1f5b0*/  LDL R102, [R1+0x5c] ;  /* 0x00005c0001667983 */ /* 0x000ea20000100800 */
[----:B------:R-:W-:Y:S01]  /*1f5c0*/  ISETP.GT.AND P0, PT, R234, RZ, PT ;  /* 0x000000ffea00720c */ /* 0x000fe20003f04270 */
        /* <DEDUP_REMOVED lines=125> */
[----:B--2---:R-:W-:Y:S01]  /*1fda0*/  R2UR UR4, R102 ;  /* 0x00000000660472ca */ /* 0x004fe200000e0000 */
[----:B------:R-:W-:Y:S02]  /*1fdb0*/  IMAD R102, R232, 0x8, R16 ;  /* 0x00000008e8667824 */ /* 0x000fe400078e0210 */
[----:B------:R-:W-:-:S02]  /*1fdc0*/  IMAD.MOV.U32 R232, RZ, RZ, R20 ;  /* 0x000000ffffe87224 */ /* 0x000fc400078e0014 */
[----:B------:R-:W-:-:S08]  /*1fdd0*/  VIADD R102, R102, 0x2e860 ;  /* 0x0002e86066667836 */ /* 0x000fd00000000000 */
[----:B------:R-:W-:-:S05]  /*1fde0*/  IMAD.U32 R103, RZ, RZ, UR4 ;  /* 0x00000004ff677e24 */ /* 0x000fca000f8e00ff */
[----:B------:R-:W-:-:S04]  /*1fdf0*/  PRMT R102, R103, 0x654, R102 ;  /* 0x0000065467667816 */ /* 0x000fc80000000066 */
[----:B------:R0:W-:Y:S01]  /*1fe00*/  SYNCS.ARRIVE.TRANS64.RED.A1T0 RZ, [R102+URZ], RZ ;  /* 0x000000ff66ff79a7 */ /* 0x0001e2000810043f */
[----:B------:R-:W-:Y:S05]  /*1fe10*/  @P0 BRA `(.L_x_7667) ;  /* 0xffffffbc00e80947 */ /* 0x000fea000383ffff */
[----:B------:R-:W-:-:S07]  /*1fe20*/  IMAD.MOV.U32 R136, RZ, RZ, R20 ;  /* 0x000000ffff887224 */ /* 0x000fce00078e0014 */
.L_x_7656:
[----:B------:R-:W-:Y:S05]  /*1fe30*/  WARPSYNC.ALL ;  /* 0x0000000000007948 */ /* 0x000fea0003800000 */
[----:B------:R-:W-:Y:S06]  /*1fe40*/  BAR.ARV 0x8, 0x120 ;  /* 0x0204800000007b1d */ /* 0x000fec0000002000 */
[----:B------:R-:W-:Y:S05]  /*1fe50*/  @!P1 BRA `(.L_x_7668) ;  /* 0x0000000000049947 */ /* 0x000fea0003800000 */
[----:B------:R-:W-:Y:S01]  /*1fe60*/  BPT.TRAP 0x1 ;  /* 0x000000040000795c */ /* 0x000fe20000300000 */
.L_x_7668:
[----:B------:R-:W-:Y:S01]  /*1fe70*/  IMAD R13, R136, 0x8, R16 ;  /* 0x00000008880d7824 */ /* 0x000fe200078e0210 */
[----:B------:R-:W-:-:S04]  /*1fe80*/  SHF.L.U32 R4, R231, 0x1f, RZ ;  /* 0x0000001fe7047819 */ /* 0x000fc800000006ff */
[----:B------:R1:W2:Y:S01]  /*1fe90*/  SYNCS.PHASECHK.TRANS64.TRYWAIT P0, [R13+URZ+0x2e850], R4 ;  /* 0x02e850040d0075a7 */ /* 0x0002a2000800017f */
[----:B------:R-:W-:Y:S05]  /*1fea0*/  @!P1 BRA `(.L_x_7669) ;  /* 0x0000000000049947 */ /* 0x000fea0003800000 */
[----:B------:R-:W-:Y:S01]  /*1feb0*/  BPT.TRAP 0x1 ;  /* 0x000000040000795c */ /* 0x000fe20000300000 */
.L_x_7669:
[----:B------:R-:W-:-:S05]  /*1fec0*/  VIADD R16, R16, 0x400 ;  /* 0x0000040010107836 */ /* 0x000fca0000000000 */
[----:B------:R-:W-:-:S04]  /*1fed0*/  SHF.R.U32.HI R16, RZ, 0x4, R16 ;  /* 0x00000004ff107819 */ /* 0x000fc80000011610 */
[----:B------:R-:W-:-:S04]  /*1fee0*/  LOP3.LUT R16, R16, 0x3fff, RZ, 0xc0, !PT ;  /* 0x00003fff10107812 */ /* 0x000fc800078ec0ff */
[----:B------:R-:W-:Y:S01]  /*1fef0*/  LOP3.LUT R5, R16, 0x10000, RZ, 0xfc, !PT ;  /* 0x0001000010057812 */ /* 0x000fe200078efcff */
[----:B--2---:R-:W-:Y:S06]  /*1ff00*/  @P0 BRA `(.L_x_7670) ;  /* 0x0000000000080947 */ /* 0x004fec0003800000 */
[----:B------:R-:W2:Y:S02]  /*1ff10*/  SYNCS.PHASECHK.TRANS64.TRYWAIT P0, [R13+URZ+0x2e850], R4 ;  /* 0x02e850040d0075a7 */ /* 0x000ea4000800017f */
[----:B--2---:R-:W-:Y:S05]  /*1ff20*/  @!P0 BRA `(.L_x_7671) ;  /* 0x000000a800508947 */ /* 0x004fea0003800000 */
.L_x_7670:
[----:B-12---:R-:W-:Y:S01]  /*1ff30*/  IMAD R4, R136, 0x700, R5 ;  /* 0x0000070088047824 */ /* 0x006fe200078e0205 */
[----:B------:R-:W2:Y:S01]  /*1ff40*/  LDL R16, [R1+0x94] ;  /* 0x0000940001107983 */ /* 0x000ea20000100800 */
[----:B------:R-:W-:Y:S01]  /*1ff50*/  IMAD.MOV.U32 R5, RZ, RZ, -0x3ffffff0 ;  /* 0xc0000010ff057424 */ /* 0x000fe200078e00ff */
[----:B------:R-:W-:Y:S05]  /*1ff60*/  WARPSYNC.ALL ;  /* 0x0000000000007948 */ /* 0x000fea0003800000 */
[C---:B------:R-:W-:Y:S01]  /*1ff70*/  R2UR UR6, R4.reuse ;  /* 0x00000000040672ca */ /* 0x040fe200000e0000 */
[----:B------:R-:W-:Y:S01]  /*1ff80*/  VIADD R6, R4, 0x100 ;  /* 0x0000010004067836 */ /* 0x000fe20000000000 */
[----:B------:R-:W-:Y:S01]  /*1ff90*/  R2UR UR7, R5 ;  /* 0x00000000050772ca */ /* 0x000fe200000e0000 */
[----:B------:R-:W-:Y:S01]  /*1ffa0*/  WARPGROUP.ARRIVE ;  /* 0x00000000000079c5 */ /* 0x000fe20000000000 */
[----:B------:R-:W-:Y:S01]  /*1ffb0*/  IMAD.MOV.U32 R7, RZ, RZ, -0x3ffffff0 ;  /* 0xc0000010ff077424 */ /* 0x000fe200078e00ff */
[----:B------:R-:W3:Y:S01]  /*1ffc0*/  LDL R14, [R1+0x84] ;  /* 0x00008400010e7983 */ /* 0x000ee20000100800 */
[----:B------:R-:W-:-:S03]  /*1ffd0*/  ULDC.64 UR4, c[0x0][0x9a0] ;  /* 0x0002680000047ab9 */ /* 0x000fc60000000a00 */
[----:B------:R-:W4:Y:S01]  /*1ffe0*/  LDL.LU R12, [R1+0x9c] ;  /* 0x00009c00010c7983 */ /* 0x000f220000300800 */
[----:B------:R-:W-:Y:S01]  /*1fff0*/  ISETP.NE.U32.AND P0, PT, RZ, UR4, PT ;  /* 0x00000004ff007c0c */ /* 0x000fe2000bf05070 */
[----:B------:R-:W-:-:S03]  /*20000*/  IMAD.MOV.U32 R15, RZ, RZ, -0x3ffffff0 ;  /* 0xc0000010ff0f7424 */ /* 0x000fc600078e00ff */
[----:B------:R-:W-:Y:S01]  /*20010*/  ISETP.NE.AND.EX P0, PT, RZ, UR5, PT, P0 ;  /* 0x00000005ff007c0c */ /* 0x000fe2000bf05300 */
[----:B------:R-:W-:Y:S01]  /*20020*/  QGMMA.64x128x32.F32.E4M3.E4M3 R24, R224, gdesc[UR4], R24, gsb0 ;  /* 0x01e00004e0187df3 */ /* 0x000fe20008000818 */
[----:B------:R-:W-:Y:S01]  /*20030*/  R2UR UR6, R6 ;  /* 0x00000000060672ca */ /* 0x000fe200000e0000 */
[----:B------:R-:W-:Y:S01]  /*20040*/  VIADD R6, R4, 0x200 ;  /* 0x0000020004067836 */ /* 0x000fe20000000000 */
[----:B------:R-:W-:Y:S01]  /*20050*/  R2UR UR7, R7 ;  /* 0x00000000070772ca */ /* 0x000fe200000e0000 */
[----:B------:R-:W-:-:S08]  /*20060*/  IMAD.MOV.U32 R7, RZ, RZ, -0x3ffffff0 ;  /* 0xc0000010ff077424 */ /* 0x000fd000078e00ff */
[----:B------:R-:W2:Y:S08]  /*20070*/  @P0 LDC.64 R8, c[0x0][0x9c8] ;  /* 0x00027200ff080b82 */ /* 0x000eb00000000a00 */
[----:B------:R-:W1:Y:S01]  /*20080*/  @P0 LDC.64 R10, c[0x0][0x9d0] ;  /* 0x00027400ff0a0b82 */ /* 0x000e620000000a00 */
        /* <DEDUP_REMOVED lines=9> */
[----:B----4-:R-:W-:-:S08]  /*20120*/  @P0 SHF.R.S32.HI R5, RZ, 0x1f, R12 ;  /* 0x0000001fff050819 */ /* 0x010fd0000001140c */
[----:B------:R-:W-:Y:S01]  /*20130*/  QGMMA.64x128x32.F32.E4M3.E4M3 R24, R216, gdesc[UR4], R24, gsb0 ;  /* 0x01e00004d8187df3 */ /* 0x000fe20008000818 */
[----:B------:R-:W-:Y:S01]  /*20140*/  R2UR UR6, R6 ;  /* 0x00000000060672ca */ /* 0x000fe200000e0000 */
[----:B--2---:R-:W-:Y:S01]  /*20150*/  @P0 IMAD R6, R16, R8, RZ ;  /* 0x0000000810060224 */ /* 0x004fe200078e02ff */
[----:B------:R-:W-:-:S03]  /*20160*/  R2UR UR7, R7 ;  /* 0x00000000070772ca */ /* 0x000fc600000e0000 */
[C---:B---3--:R-:W-:Y:S02]  /*20170*/  @P0 IMAD R9, R14.reuse, R9, R6 ;  /* 0x000000090e090224 */ /* 0x048fe400078e0206 */
[----:B------:R-:W-:-:S04]  /*20180*/  @P0 IMAD.WIDE.U32 R6, R14, R8, RZ ;  /* 0x000000080e060225 */ /* 0x000fc800078e00ff */
[----:B------:R-:W-:Y:S02]  /*20190*/  VIADD R14, R4, 0x400 ;  /* 0x00000400040e7836 */ /* 0x000fe40000000000 */
[-C--:B-1----:R-:W-:Y:S02]  /*201a0*/  @P0 IMAD R8, R5, R10.reuse, RZ ;  /* 0x0000000a05080224 */ /* 0x082fe400078e02ff */
[----:B------:R-:W-:Y:S02]  /*201b0*/  @P0 IMAD.IADD R7, R7, 0x1, R9 ;  /* 0x0000000107070824 */ /* 0x000fe400078e0209 */
[C---:B------:R-:W-:Y:S02]  /*201c0*/  @P0 IMAD R5, R12.reuse, R11, R8 ;  /* 0x0000000b0c050224 */ /* 0x040fe400078e0208 */
[----:B------:R-:W-:-:S04]  /*201d0*/  @P0 IMAD.WIDE.U32 R6, R12, R10, R6 ;  /* 0x0000000a0c060225 */ /* 0x000fc800078e0006 */
[----:B------:R-:W-:Y:S01]  /*201e0*/  @P0 IMAD.IADD R5, R7, 0x1, R5 ;  /* 0x0000000107050824 */ /* 0x000fe200078e0205 */
[----:B------:R-:W-:Y:S01]  /*201f0*/  @P0 LEA R8, P2, R6, UR4, 0x2 ;  /* 0x0000000406080c11 */ /* 0x000fe2000f8410ff */
        /* <DEDUP_REMOVED lines=26> */
[----:B------:R-:W3:Y:S04]  /*203a0*/  SHFL.BFLY PT, R5, R6, 0x1, 0x1f ;  /* 0x0c201f0006057f89 */ /* 0x000ee800000e0000 */
[----:B------:R-:W4:Y:S01]  /*203b0*/  SHFL.BFLY PT, R4, R7, 0x1, 0x1f ;  /* 0x0c201f0007047f89 */ /* 0x000f2200000e0000 */
[----:B---3--:R-:W-:-:S01]  /*203c0*/  FADD.FTZ R11, R6, R5 ;  /* 0x00000005060b7221 */ /* 0x008fc20000010000 */
[----:B----4-:R-:W-:-:S04]  /*203d0*/  FADD.FTZ R12, R7, R4 ;  /* 0x00000004070c7221 */ /* 0x010fc80000010000 */
[C---:B------:R-:W-:Y:S01]  /*203e0*/  FSETP.NE.FTZ.AND P0, PT, R11.reuse, RZ, PT ;  /* 0x000000ff0b00720b */ /* 0x040fe20003f15000 */
[----:B------:R-:W-:Y:S01]  /*203f0*/  FMUL.FTZ R14, R11, 0.00390625 ;  /* 0x3b8000000b0e7820 */ /* 0x000fe20000410000 */
[----:B-1----:R-:W-:Y:S01]  /*20400*/  FMUL.FTZ R8, R12, 0.00390625 ;  /* 0x3b8000000c087820 */ /* 0x002fe20000410000 */
        /* <DEDUP_REMOVED lines=16> */
[----:B------:R-:W-:Y:S02]  /*20510*/  IMAD.MOV.U32 R88, RZ, RZ, -0x800000 ;  /* 0xff800000ff587424 */ /* 0x000fe400078e00ff */
[----:B---3--:R-:W-:Y:S01]  /*20520*/  @P3 FMUL.FTZ R11, R8, 0.69314718246459960938 ;  /* 0x3f317218080b3820 */ /* 0x008fe20000410000 */
[----:B------:R-:W-:-:S01]  /*20530*/  @P2 FFMA.FTZ R89, R4, R3, R7 ;  /* 0x0000000304592223 */ /* 0x000fc20000010007 */
[----:B--2---:R-:W-:Y:S02]  /*20540*/  FMUL.FTZ R7, R5, R10 ;  /* 0x0000000a05077220 */ /* 0x004fe40000410000 */
[----:B------:R-:W-:-:S01]  /*20550*/  @P3 FFMA.FTZ R88, R2, R0, R11 ;  /* 0x0000000002583223 */ /* 0x000fc2000001000b */
[----:B----4-:R-:W-:Y:S01]  /*20560*/  FMUL.FTZ R2, R9, R10 ;  /* 0x0000000a09027220 */ /* 0x010fe20000410000 */
[----:B------:R-:W-:Y:S02]  /*20570*/  WARPGROUP.DEPBAR.LE gsb0, 0x0 ;  /* 0x00008000000079c5 */ /* 0x000fe40000010000 */
[----:B------:R-:W-:Y:S05]  /*20580*/  @!P1 BRA `(.L_x_7672) ;  /* 0x0000000000049947 */ /* 0x000fea0003800000 */
[----:B------:R-:W-:Y:S01]  /*20590*/  BPT.TRAP 0x1 ;  /* 0x000000040000795c */ /* 0x000fe20000300000 */
.L_x_7672:
        /* <DEDUP_REMOVED lines=74> */
[----:B------:R-:W-:-:S04]  /*20a40*/  PRMT R0, R3, 0x654, R0 ;  /* 0x0000065403007816 */ /* 0x000fc80000000000 */
[----:B------:R1:W-:Y:S05]  /*20a50*/  SYNCS.ARRIVE.TRANS64.RED.A1T0 RZ, [R0+URZ], RZ ;  /* 0x000000ff00ff79a7 */ /* 0x0003ea000810043f */
[----:B------:R-:W-:Y:S01]  /*20a60*/  UIADD3 UR4, UR4, 0x1, URZ ;  /* 0x0000000104047890 */ /* 0x000fe2000fffe03f */
[----:B-1----:R-:W-:-:S05]  /*20a70*/  SEL R0, RZ, 0x1, P1 ;  /* 0x00000001ff007807 */ /* 0x002fca0000800000 */
[----:B------:R-:W-:Y:S01]  /*20a80*/  IMAD.U32 R3, RZ, RZ, UR4 ;  /* 0x00000004ff037e24 */ /* 0x000fe2000f8e00ff */
[----:B------:R-:W-:-:S04]  /*20a90*/  LOP3.LUT R231, R231, R0, RZ, 0x3c, !PT ;  /* 0x00000000e7e77212 */ /* 0x000fc800078e3cff */
[----:B------:R1:W-:Y:S03]  /*20aa0*/  STL [R1+0xa0], R3 ;  /* 0x0000a00301007387 */ /* 0x0003e60000100800 */
.L_x_7594:
[----:B------:R-:W-:Y:S05]  /*20ab0*/  WARPSYNC.ALL ;  /* 0x0000000000007948 */ /* 0x000fea0003800000 */
[----:B------:R-:W2:Y:S08]  /*20ac0*/  S2UR UR5, SR_CgaCtaId ;  /* 0x00000000000579c3 */ /* 0x000eb00000008800 */
[----:B------:R-:W-:Y:S06]  /*20ad0*/  BAR.SYNC.DEFER_BLOCKING 0x5, 0x180 ;  /* 0x0146000000007b1d */ /* 0x000fec0000010000 */
[----:B------:R-:W-:Y:S01]  /*20ae0*/  UMOV UR4, 0x400 ;  /* 0x0000040000047882 */ /* 0x000fe20000000000 */
[----:B------:R-:W-:Y:S01]  /*20af0*/  BSSY B0, `(.L_x_7673) ;  /* 0x0000262000007945 */ /* 0x000fe20003800000 */
[----:B--2---:R-:W-:Y:S01]  /*20b00*/  IMAD.U32 R0, RZ, RZ, UR5 ;  /* 0x00000005ff007e24 */ /* 0x004fe2000f8e00ff */
[----:B------:R-:W-:-:S04]  /*20b10*/  ULEA UR4, UR5, UR4, 0x18 ;  /* 0x0000000405047291 */ /* 0x000fc8000f8ec03f */
[----:B------:R2:W-:Y:S02]  /*20b20*/  STL [R1+0x5c], R0 ;  /* 0x00005c0001007387 */ /* 0x0005e40000100800 */
[----:B------:R-:W-:-:S05]  /*20b30*/  IMAD.U32 R16, RZ, RZ, UR4 ;  /* 0x00000004ff107e24 */ /* 0x000fca000f8e00ff */
[----:B------:R2:W3:Y:S01]  /*20b40*/  LDS.128 R232, [R16+0x2e8d0] ;  /* 0x02e8d00010e87984 */ /* 0x0004e20000000c00 */
[----:B------:R-:W-:Y:S06]  /*20b50*/  BAR.ARV 0x4, 0x180 ;  /* 0x0106000000007b1d */ /* 0x000fec0000002000 */
[----:B------:R-:W-:Y:S05]  /*20b60*/  @P0 BRA `(.L_x_7674) ;  /* 0x0000001800c40947 */ /* 0x000fea0003800000 */
[----:B------:R-:W2:Y:S01]  /*20b70*/  S2R R58, SR_TID.X ;  /* 0x00000000003a7919 */ /* 0x000ea20000002100 */
[----:B------:R-:W-:Y:S01]  /*20b80*/  ULDC.64 UR4, c[0x4][0xa8] ;  /* 0x01002a0000047ab9 */ /* 0x000fe20000000a00 */
[----:B------:R-:W4:Y:S01]  /*20b90*/  LDL R54, [R1+0xa8] ;  /* 0x0000a80001367983 */ /* 0x000f220000100800 */
[----:B--2---:R-:W-:-:S05]  /*20ba0*/  IMAD.SHL.U32 R0, R58, 0x4, RZ ;  /* 0x000000043a007824 */ /* 0x004fca00078e00ff */
[----:B------:R-:W-:-:S04]  /*20bb0*/  LOP3.LUT R0, R0, 0xc, RZ, 0xc0, !PT ;  /* 0x0000000c00007812 */ /* 0x000fc800078ec0ff */
[----:B------:R-:W-:-:S05]  /*20bc0*/  IADD3 R2, P0, R0, UR4, RZ ;  /* 0x0000000400027c10 */ /* 0x000fca000ff1e0ff */
[----:B-1----:R-:W-:-:S05]  /*20bd0*/  IMAD.X R3, RZ, RZ, UR5, P0 ;  /* 0x00000005ff037e24 */ /* 0x002fca00080e06ff */
[----:B------:R1:W2:Y:S01]  /*20be0*/  LDG.E.CONSTANT R0, desc[UR60][R2.64] ;  /* 0x0000003c02007981 */ /* 0x0002a2000c1e9900 */
[----:B------:R-:W-:Y:S01]  /*20bf0*/  F2FP.BF16.F32.PACK_AB R68, R61, R68 ;  /* 0x000000443d44723e */ /* 0x000fe200000010ff */
[----:B------:R-:W-:Y:S01]  /*20c00*/  UMOV UR4, 0xffffffff ;  /* 0xffffffff00047882 */ /* 0x000fe20000000000 */
[----:B------:R-:W-:Y:S01]  /*20c10*/  F2FP.BF16.F32.PACK_AB R50, R53, R60 ;  /* 0x0000003c3532723e */ /* 0x000fe200000010ff */
        /* <DEDUP_REMOVED lines=18> */
[----:B0-----:R-:W-:Y:S02]  /*20d40*/  MOV R61, R63 ;  /* 0x0000003f003d7202 */ /* 0x001fe40000000f00 */
[----:B-1----:R-:W-:Y:S02]  /*20d50*/  LOP3.LUT P0, R2, R58, 0x3, RZ, 0xc0, !PT ;  /* 0x000000033a027812 */ /* 0x002fe4000780c0ff */
        /* <DEDUP_REMOVED lines=17> */
[----:B----4-:R-:W-:-:S03]  /*20e70*/  IMAD.WIDE R4, R54, 0x2, R60 ;  /* 0x0000000236047825 */ /* 0x010fc600078e023c */
        /* <DEDUP_REMOVED lines=46> */
[----:B--2---:R-:W-:Y:S01]  /*21160*/  LOP3.LUT R2, R0, 0x2, RZ, 0x3c, !PT ;  /* 0x0000000200027812 */ /* 0x004fe200078e3cff */
        /* <DEDUP_REMOVED lines=41> */
[----:B------:R-:W3:Y:S01]  /*21400*/  SHFL.IDX PT, R48, R51, R2, 0x1c1f ;  /* 0x001c1f0233307589 */ /* 0x000ee200000e0000 */
[----:B------:R-:W-:Y:S02]  /*21410*/  SEL R73, R34, R73, P0 ;  /* 0x0000004922497207 */ /* 0x000fe40000000000 */
[----:B------:R-:W-:Y:S01]  /*21420*/  SEL R75, R77, R42, P0 ;  /* 0x0000002a4d4b7207 */ /* 0x000fe20000000000 */
[----:B------:R-:W3:Y:S01]  /*21430*/  SHFL.IDX PT, R30, R25, R0, 0x1c1f ;  /* 0x001c1f00191e7589 */ /* 0x000ee200000e0000 */
[----:B------:R-:W-:-:S02]  /*21440*/  SEL R77, R42, R77, P0 ;  /* 0x0000004d2a4d7207 */ /* 0x000fc40000000000 */
[----:B0-----:R-:W-:Y:S01]  /*21450*/  SEL R8, R10, R7, P0 ;  /* 0x000000070a087207 */ /* 0x001fe20000000000 */
[----:B------:R-:W0:Y:S01]  /*21460*/  SHFL.IDX PT, R34, R29, R0, 0x1c1f ;  /* 0x001c1f001d227589 */ /* 0x000e2200000e0000 */
[----:B-1----:R-:W-:Y:S02]  /*21470*/  SEL R36, R38, R35, P0 ;  /* 0x0000002326247207 */ /* 0x002fe40000000000 */
[----:B------:R-:W-:Y:S01]  /*21480*/  SEL R4, R6, R3, P0 ;  /* 0x0000000306047207 */ /* 0x000fe20000000000 */
[----:B------:R-:W-:Y:S01]  /*21490*/  SHFL.IDX PT, R41, R41, R0, 0x1c1f ;  /* 0x001c1f0029297589 */ /* 0x000fe200000e0000 */
[----:B------:R-:W-:Y:S02]  /*214a0*/  SEL R10, R7, R10, P0 ;  /* 0x0000000a070a7207 */ /* 0x000fe40000000000 */
[----:B--2---:R-:W-:Y:S01]  /*214b0*/  SEL R24, R26, R21, P0 ;  /* 0x000000151a187207 */ /* 0x004fe20000000000 */
[----:B------:R-:W1:Y:S01]  /*214c0*/  SHFL.IDX PT, R40, R43, R2, 0x1c1f ;  /* 0x001c1f022b287589 */ /* 0x000e6200000e0000 */
[----:B------:R-:W-:-:S02]  /*214d0*/  SEL R38, R35, R38, P0 ;  /* 0x0000002623267207 */ /* 0x000fc40000000000 */
[----:B----4-:R-:W-:Y:S01]  /*214e0*/  SEL R12, R37, R20, P0 ;  /* 0x00000014250c7207 */ /* 0x010fe20000000000 */
[----:B------:R-:W-:Y:S01]  /*214f0*/  SHFL.IDX PT, R45, R45, R0, 0x1c1f ;  /* 0x001c1f002d2d7589 */ /* 0x000fe200000e0000 */
[----:B------:R-:W-:Y:S02]  /*21500*/  SEL R14, R20, R37, P0 ;  /* 0x00000025140e7207 */ /* 0x000fe40000000000 */
[----:B------:R-:W-:Y:S01]  /*21510*/  SEL R6, R3, R6, P0 ;  /* 0x0000000603067207 */ /* 0x000fe20000000000 */
[----:B------:R-:W-:Y:S01]  /*21520*/  SHFL.IDX PT, R53, R53, R0, 0x1c1f ;  /* 0x001c1f0035357589 */ /* 0x000fe200000e0000 */
[----:B---3--:R-:W-:Y:S02]  /*21530*/  SEL R9, R49, R48, P0 ;  /* 0x0000003031097207 */ /* 0x008fe40000000000 */
        /* <DEDUP_REMOVED lines=11> */
[----:B-1----:R-:W-:Y:S02]  /*215f0*/  SEL R44, R41, R40, P0 ;  /* 0x00000028292c7207 */ /* 0x002fe40000000000 */
        /* <DEDUP_REMOVED lines=21> */
.L_x_7904:
        /* <DEDUP_REMOVED lines=27> */
[----:B---3--:R-:W-:-:S04]  /*21900*/  IMAD.MOV.U32 R52, RZ, RZ, R40 ;  /* 0x000000ffff347224 */ /* 0x008fc800078e0028 */
[----:B-1----:R-:W-:-:S08]  /*21910*/  IMAD R5, R52, 0x40, R48 ;  /* 0x0000004034057824 */ /* 0x002fd000078e0230 */
[----:B------:R-:W-:Y:S01]  /*21920*/  @P0 IADD3 R2, P1, R2, UR4, RZ ;  /* 0x0000000402020c10 */ /* 0x000fe2000ff3e0ff */
[----:B------:R-:W-:Y:S01]  /*21930*/  ULDC UR4, c[0x0][0xa88] ;  /* 0x0002a20000047ab9 */ /* 0x000fe20000000800 */
[----:B------:R-:W-:Y:S02]  /*21940*/  IMAD.WIDE R60, R5, 0x2, R60 ;  /* 0x00000002053c7825 */ /* 0x000fe400078e023c */
[----:B------:R-:W-:Y:S02]  /*21950*/  @P0 IADD3.X R3, R0, UR5, RZ, P1, !PT ;  /* 0x0000000500030c10 */ /* 0x000fe40008ffe4ff */
[----:B------:R-:W-:-:S06]  /*21960*/  IMAD.U32 R0, RZ, RZ, UR4 ;  /* 0x00000004ff007e24 */ /* 0x000fcc000f8e00ff */
[----:B------:R0:W5:Y:S01]  /*21970*/  @P0 LDG.E R0, desc[UR60][R2.64] ;  /* 0x0000003c02000981 */ /* 0x000162000c1e1900 */
[----:B------:R-:W-:Y:S05]  /*21980*/  @P0 BRA `(.L_x_7676) ;  /* 0x0000000000100947 */ /* 0x000fea0003800000 */
[----:B------:R-:W-:Y:S05]  /*21990*/  @!P2 BRA `(.L_x_7676) ;  /* 0x00000000000ca947 */ /* 0x000fea0003800000 */
[----:B0-----:R-:W2:Y:S04]  /*219a0*/  LDG.E R3, desc[UR60][R20.64] ;  /* 0x0000003c14037981 */ /* 0x001ea8000c1e1900 */
[----:B-----5:R-:W2:Y:S02]  /*219b0*/  LDG.E R0, desc[UR60][R20.64+0x4] ;  /* 0x0000043c14007981 */ /* 0x020ea4000c1e1900 */
[----:B--2---:R-:W-:-:S07]  /*219c0*/  IMAD.IADD R0, R0, 0x1, -R3 ;  /* 0x0000000100007824 */ /* 0x004fce00078e0a03 */
.L_x_7676:
        /* <DEDUP_REMOVED lines=64> */
[----:B------:R-:W-:Y:S01]  /*21dd0*/  SHF.R.U64 R36, R36, 0x3, RZ ;  /* 0x0000000324247819 */ /* 0x000fe200000012ff */
[----:B------:R-:W-:Y:S01]  /*21de0*/  IMAD.IADD R6, R10, 0x1, -R6 ;  /* 0x000000010a067824 */ /* 0x000fe200078e0a06 */
[----:B------:R-:W-:Y:S01]  /*21df0*/  LOP3.LUT R32, R32, R33, RZ, 0x3c, !PT ;  /* 0x0000002120207212 */ /* 0x000fe200078e3cff */
[--C-:B------:R-:W-:Y:S01]  /*21e00*/  IMAD.X R33, RZ, RZ, R61.reuse, P4 ;  /* 0x000000ffff217224 */ /* 0x100fe200020e063d */
[----:B------:R-:W-:Y:S01]  /*21e10*/  LOP3.LUT R36, R36, R37, RZ, 0x3c, !PT ;  /* 0x0000002524247212 */ /* 0x000fe200078e3cff */
[----:B------:R-:W-:Y:S01]  /*21e20*/  IMAD.X R37, RZ, RZ, R61, P5 ;  /* 0x000000ffff257224 */ /* 0x000fe200028e063d */
[----:B------:R-:W-:-:S04]  /*21e30*/  LOP3.LUT P0, RZ, R6, 0x3, RZ, 0xc0, !PT ;  /* 0x0000000306ff7812 */ /* 0x000fc8000780c0ff */
[-C--:B------:R-:W-:Y:S02]  /*21e40*/  ISETP.GE.OR P1, PT, R7, R0.reuse, P0 ;  /* 0x000000000700720c */ /* 0x080fe40000726670 */
[----:B------:R-:W-:Y:S02]  /*21e50*/  ISETP.GE.OR P0, PT, R3, R0, P0 ;  /* 0x000000000300720c */ /* 0x000fe40000706670 */
[----:B------:R-:W-:Y:S02]  /*21e60*/  SHF.R.U64 R3, R2, 0x3, RZ ;  /* 0x0000000302037819 */ /* 0x000fe400000012ff */
[----:B------:R-:W-:Y:S02]  /*21e70*/  LOP3.LUT R2, R5, 0x380, RZ, 0xc0, !PT ;  /* 0x0000038005027812 */ /* 0x000fe400078ec0ff */
[----:B------:R-:W-:Y:S02]  /*21e80*/  LOP3.LUT R60, R3, R60, RZ, 0x3c, !PT ;  /* 0x0000003c033c7212 */ /* 0x000fe400078e3cff */
[----:B------:R-:W-:Y:S01]  /*21e90*/  SHF.R.U64 R2, R2, 0x3, RZ ;  /* 0x0000000302027819 */ /* 0x000fe200000012ff */
[----:B------:R-:W-:-:S02]  /*21ea0*/  IMAD R20, R21, UR4, RZ ;  /* 0x0000000415147c24 */ /* 0x000fc4000f8e02ff */
[----:B------:R-:W-:Y:S01]  /*21eb0*/  @!P1 STG.E desc[UR60][R44.64], R89 ;  /* 0x000000592c009986 */ /* 0x000fe2000c10193c */
[----:B------:R-:W-:Y:S01]  /*21ec0*/  LOP3.LUT R40, R2, R5, RZ, 0x3c, !PT ;  /* 0x0000000502287212 */ /* 0x000fe200078e3cff */
[--C-:B------:R-:W-:Y:S01]  /*21ed0*/  IMAD.MOV.U32 R2, RZ, RZ, R48.reuse ;  /* 0x000000ffff027224 */ /* 0x100fe200078e0030 */
[----:B------:R-:W-:Y:S01]  /*21ee0*/  SHF.R.S32.HI R3, RZ, 0x1f, R48 ;  /* 0x0000001fff037819 */ /* 0x000fe20000011430 */
[----:B------:R0:W-:Y:S04]  /*21ef0*/  @!P0 STG.E desc[UR60][R44.64+0x20], R88 ;  /* 0x000020582c008986 */ /* 0x0001e8000c10193c */
        /* <DEDUP_REMOVED lines=19> */
[----:B------:R-:W-:Y:S02]  /*22030*/  VIADD R0, R52, 0x40 ;  /* 0x0000004034007836 */ /* 0x000fe40000000000 */
[----:B0-----:R-:W-:Y:S01]  /*22040*/  IMAD R44, R46, UR4, RZ ;  /* 0x000000042e2c7c24 */ /* 0x001fe2000f8e02ff */
[CC--:B------:R-:W-:Y:S01]  /*22050*/  ISETP.GE.AND P3, PT, R52.reuse, R49.reuse, PT ;  /* 0x000000313400720c */ /* 0x0c0fe20003f66270 */
[----:B------:R-:W-:Y:S01]  /*22060*/  VIADD R20, R52, 0x20 ;  /* 0x0000002034147836 */ /* 0x000fe20000000000 */
[----:B------:R-:W-:Y:S01]  /*22070*/  ISETP.GE.AND P1, PT, R0, R49, PT ;  /* 0x000000310000720c */ /* 0x000fe20003f26270 */
[----:B------:R-:W-:-:S02]  /*22080*/  IMAD R45, R54, UR5, R44 ;  /* 0x00000005362d7c24 */ /* 0x000fc4000f8e022c */
[----:B------:R-:W-:Y:S01]  /*22090*/  IMAD.WIDE.U32 R2, R54, UR4, R2 ;  /* 0x0000000436027c25 */ /* 0x000fe2000f8e0002 */
[----:B------:R-:W-:Y:S01]  /*220a0*/  ULDC.64 UR4, c[0x0][0xae8] ;  /* 0x0002ba0000047ab9 */ /* 0x000fe20000000a00 */
[----:B------:R-:W-:Y:S02]  /*220b0*/  ISETP.GE.AND P0, PT, R20, R49, PT ;  /* 0x000000311400720c */ /* 0x000fe40003f06270 */
[----:B------:R-:W-:Y:S02]  /*220c0*/  VIADD R0, R16, 0x2e820 ;  /* 0x0002e82010007836 */ /* 0x000fe40000000000 */
[----:B------:R-:W-:Y:S02]  /*220d0*/  IMAD.IADD R3, R3, 0x1, R45 ;  /* 0x0000000103037824 */ /* 0x000fe400078e022d */
[----:B------:R-:W-:Y:S01]  /*220e0*/  IMAD R20, R47, UR4, RZ ;  /* 0x000000042f147c24 */ /* 0x000fe2000f8e02ff */
[----:B------:R-:W-:Y:S01]  /*220f0*/  PRMT R0, RZ, 0x654, R0 ;  /* 0x00000654ff007816 */ /* 0x000fe20000000000 */
[----:B------:R-:W-:-:S02]  /*22100*/  VIADD R21, R52, 0x60 ;  /* 0x0000006034157836 */ /* 0x000fc40000000000 */
[C---:B------:R-:W-:Y:S02]  /*22110*/  IMAD R47, R51.reuse, UR5, R20 ;  /* 0x00000005332f7c24 */ /* 0x040fe4000f8e0214 */
[----:B------:R-:W-:Y:S01]  /*22120*/  IMAD.WIDE.U32 R44, R51, UR4, R2 ;  /* 0x00000004332c7c25 */ /* 0x000fe2000f8e0002 */
[----:B--2---:R1:W-:Y:S01]  /*22130*/  SYNCS.ARRIVE.TRANS64.RED.A1T0 RZ, [R0+URZ], RZ ;  /* 0x000000ff00ff79a7 */ /* 0x0043e2000810043f */
[----:B------:R-:W-:Y:S02]  /*22140*/  ISETP.GE.AND P2, PT, R21, R49, PT ;  /* 0x000000311500720c */ /* 0x000fe40003f46270 */
[----:B------:R-:W-:-:S04]  /*22150*/  IMAD.WIDE R20, R50, 0x80, R52 ;  /* 0x0000008032147825 */ /* 0x000fc800078e0234 */
[----:B------:R-:W-:Y:S01]  /*22160*/  IMAD.IADD R49, R45, 0x1, R47 ;  /* 0x000000012d317824 */ /* 0x000fe200078e022f */
[----:B-1----:R-:W-:Y:S06]  /*22170*/  @P3 BRA `(.L_x_7678) ;  /* 0x0000000000403947 */ /* 0x002fec0003800000 */
        /* <DEDUP_REMOVED lines=16> */
.L_x_7678:
[----:B------:R-:W-:Y:S05]  /*22280*/  BSYNC B1 ;  /* 0x0000000000017941 */ /* 0x000fea0003800000 */
.L_x_7677:
[----:B------:R-:W-:Y:S04]  /*22290*/  BSSY B1, `(.L_x_7679) ;  /* 0x0000014000017945 */ /* 0x000fe80003800000 */
[----:B------:R-:W-:Y:S05]  /*222a0*/  @P0 BRA `(.L_x_7680) ;  /* 0x0000000000480947 */ /* 0x000fea0003800000 */
[----:B0----5:R-:W-:Y:S01]  /*222b0*/  IADD3 R5, P0, R20, 0x20, RZ ;  /* 0x0000002014057810 */ /* 0x021fe20007f1e0ff */
        /* <DEDUP_REMOVED lines=17> */
.L_x_7680:
[----:B------:R-:W-:Y:S05]  /*223d0*/  BSYNC B1 ;  /* 0x0000000000017941 */ /* 0x000fea0003800000 */
.L_x_7679:
[----:B------:R-:W-:Y:S04]  /*223e0*/  BSSY B1, `(.L_x_7681) ;  /* 0x0000014000017945 */ /* 0x000fe80003800000 */
[----:B------:R-:W-:Y:S05]  /*223f0*/  @P1 BRA `(.L_x_7682) ;  /* 0x0000000000481947 */ /* 0x000fea0003800000 */
[----:B01---5:R-:W-:Y:S01]  /*22400*/  IADD3 R5, P0, R20, 0x40, RZ ;  /* 0x0000004014057810 */ /* 0x023fe20007f1e0ff */
        /* <DEDUP_REMOVED lines=17> */
.L_x_7682:
[----:B------:R-:W-:Y:S05]  /*22520*/  BSYNC B1 ;  /* 0x0000000000017941 */ /* 0x000fea0003800000 */
.L_x_7681:
[----:B------:R-:W-:Y:S05]  /*22530*/  @P2 BRA `(.L_x_7683) ;  /* 0x0000000800f42947 */ /* 0x000fea0003800000 */
[----:B012--5:R-:W-:Y:S01]  /*22540*/  IADD3 R5, P0, R20, 0x60, RZ ;  /* 0x0000006014057810 */ /* 0x027fe20007f1e0ff */
        /* <DEDUP_REMOVED lines=19> */
.L_x_7674:
[----:B------:R-:W4:Y:S01]  /*22680*/  LDL.LU R4, [R1+0x8c] ;  /* 0x00008c0001047983 */ /* 0x000f220000300800 */
[----:B------:R-:W-:-:S03]  /*22690*/  ULDC.64 UR4, c[0x0][0xbd8] ;  /* 0x0002f60000047ab9 */ /* 0x000fc60000000a00 */
[----:B--2---:R-:W1:Y:S01]  /*226a0*/  LDL.LU R0, [R1+0x90] ;  /* 0x0000900001007983 */ /* 0x004e620000300800 */
[----:B------:R-:W-:Y:S01]  /*226b0*/  ISETP.NE.U32.AND P0, PT, RZ, UR4, PT ;  /* 0x00000004ff007c0c */ /* 0x000fe2000bf05070 */
[----:B------:R-:W-:-:S03]  /*226c0*/  IMAD.MOV.U32 R7, RZ, RZ, RZ ;  /* 0x000000ffff077224 */ /* 0x000fc600078e00ff */
[----:B------:R-:W-:Y:S02]  /*226d0*/  ISETP.NE.AND.EX P0, PT, RZ, UR5, PT, P0 ;  /* 0x00000005ff007c0c */ /* 0x000fe4000bf05300 */
[----:B----4-:R-:W-:-:S04]  /*226e0*/  IADD3 R2, P1, R4, UR4, RZ ;  /* 0x0000000404027c10 */ /* 0x010fc8000ff3e0ff */
[----:B-1----:R-:W-:Y:S01]  /*226f0*/  IADD3.X R3, R0, UR5, RZ, P1, !PT ;  /* 0x0000000500037c10 */ /* 0x002fe20008ffe4ff */
        /* <DEDUP_REMOVED lines=17> */
.L_x_7684:
[----:B------:R-:W2:Y:S04]  /*22810*/  LDL.LU R3, [R1+0x84] ;  /* 0x0000840001037983 */ /* 0x000ea80000300800 */
[----:B------:R-:W4:Y:S04]  /*22820*/  LDL.LU R2, [R1+0x94] ;  /* 0x0000940001027983 */ /* 0x000f280000300800 */
[----:B------:R-:W3:Y:S04]  /*22830*/  LDL R13, [R1+0x88] ;  /* 0x00008800010d7983 */ /* 0x000ee80000100800 */
[----:B------:R-:W3:Y:S04]  /*22840*/  LDL R12, [R1+0x60] ;  /* 0x00006000010c7983 */ /* 0x000ee80000100800 */
[----:B------:R1:W5:Y:S01]  /*22850*/  LDL R14, [R1+0x98] ;  /* 0x00009800010e7983 */ /* 0x0003620000100800 */
[----:B------:R-:W-:Y:S01]  /*22860*/  BSSY B1, `(.L_x_7685) ;  /* 0x000001d000017945 */ /* 0x000fe20003800000 */
[----:B-----5:R-:W-:-:S02]  /*22870*/  SHF.R.S32.HI R6, RZ, 0x1f, R7 ;  /* 0x0000001fff067819 */ /* 0x020fc40000011407 */
[----:B--2---:R-:W-:Y:S02]  /*22880*/  SEL R11, R3, RZ, !P0 ;  /* 0x000000ff030b7207 */ /* 0x004fe40004000000 */
[----:B----4-:R-:W-:Y:S02]  /*22890*/  SEL R9, R2, RZ, !P0 ;  /* 0x000000ff02097207 */ /* 0x010fe40004000000 */
[----:B---3--:R-:W-:Y:S02]  /*228a0*/  SHF.R.S32.HI R8, RZ, 0x1f, R13 ;  /* 0x0000001fff087819 */ /* 0x008fe4000001140d */
[----:B------:R-:W-:Y:S01]  /*228b0*/  SHF.R.S32.HI R10, RZ, 0x1f, R12 ;  /* 0x0000001fff0a7819 */ /* 0x000fe2000001140c */
[----:B-1----:R-:W-:Y:S06]  /*228c0*/  @P2 BRA `(.L_x_7686) ;  /* 0x0000000000582947 */ /* 0x002fec0003800000 */
[----:B------:R-:W1:Y:S02]  /*228d0*/  S2R R2, SR_TID.X ;  /* 0x0000000000027919 */ /* 0x000e640000002100 */
[----:B-1----:R-:W-:-:S04]  /*228e0*/  IMAD R2, R14, 0x80, R2 ;  /* 0x000000800e027824 */ /* 0x002fc800078e0202 */
        /* <DEDUP_REMOVED lines=20> */
.L_x_7686:
[----:B------:R-:W-:Y:S05]  /*22a30*/  BSYNC B1 ;  /* 0x0000000000017941 */ /* 0x000fea0003800000 */
.L_x_7685:
[----:B------:R-:W2:Y:S01]  /*22a40*/  LDL.64 R20, [R1+0x68] ;  /* 0x0000680001147983 */ /* 0x000ea20000100a00 */
[----:B------:R-:W-:Y:S01]  /*22a50*/  ULDC.64 UR4, c[0x0][0xaa0] ;  /* 0x0002a80000047ab9 */ /* 0x000fe20000000a00 */
[----:B------:R-:W-:Y:S01]  /*22a60*/  IMAD.MOV.U32 R2, RZ, RZ, R12 ;  /* 0x000000ffff027224 */ /* 0x000fe200078e000c */
[----:B------:R-:W-:Y:S01]  /*22a70*/  BSSY B1, `(.L_x_7687) ;  /* 0x000002c000017945 */ /* 0x000fe20003800000 */
[----:B-1----:R-:W-:Y:S02]  /*22a80*/  IMAD.MOV.U32 R3, RZ, RZ, R10 ;  /* 0x000000ffff037224 */ /* 0x002fe400078e000a */
        /* <DEDUP_REMOVED lines=16> */
[C---:B------:R-:W-:Y:S01]  /*22b90*/  ISETP.GE.AND P3, PT, R20.reuse, R6, PT ;  /* 0x000000061400720c */ /* 0x040fe20003f66270 */
[----:B------:R-:W-:-:S03]  /*22ba0*/  VIADD R13, R20, 0x40 ;  /* 0x00000040140d7836 */ /* 0x000fc60000000000 */
        /* <DEDUP_REMOVED lines=24> */
.L_x_7688:
[----:B------:R-:W-:Y:S05]  /*22d30*/  BSYNC B1 ;  /* 0x0000000000017941 */ /* 0x000fea0003800000 */
.L_x_7687:
[----:B------:R-:W-:Y:S04]  /*22d40*/  BSSY B1, `(.L_x_7689) ;  /* 0x0000014000017945 */ /* 0x000fe80003800000 */
[----:B------:R-:W-:Y:S05]  /*22d50*/  @P2 BRA `(.L_x_7690) ;  /* 0x0000000000482947 */ /* 0x000fea0003800000 */
[----:B-1----:R-:W-:Y:S01]  /*22d60*/  IADD3 R9, P2, R6, 0x20, RZ ;  /* 0x0000002006097810 */ /* 0x002fe20007f5e0ff */
        /* <DEDUP_REMOVED lines=17> */
.L_x_7690:
[----:B------:R-:W-:Y:S05]  /*22e80*/  BSYNC B1 ;  /* 0x0000000000017941 */ /* 0x000fea0003800000 */
.L_x_7689:
[----:B------:R-:W-:Y:S04]  /*22e90*/  BSSY B1, `(.L_x_7691) ;  /* 0x0000014000017945 */ /* 0x000fe80003800000 */
[----:B------:R-:W-:Y:S05]  /*22ea0*/  @P0 BRA `(.L_x_7692) ;  /* 0x0000000000480947 */ /* 0x000fea0003800000 */
[----:B-12---:R-:W-:Y:S01]  /*22eb0*/  IADD3 R9, P0, R6, 0x40, RZ ;  /* 0x0000004006097810 */ /* 0x006fe20007f1e0ff */
        /* <DEDUP_REMOVED lines=17> */
.L_x_7692:
[----:B------:R-:W-:Y:S05]  /*22fd0*/  BSYNC B1 ;  /* 0x0000000000017941 */ /* 0x000fea0003800000 */
.L_x_7691:
        /* <DEDUP_REMOVED lines=19> */
.L_x_7683:
[----:B------:R-:W-:Y:S05]  /*23110*/  BSYNC B0 ;  /* 0x0000000000007941 */ /* 0x000fea0003800000 */
.L_x_7673:
[----:B------:R-:W-:Y:S02]  /*23120*/  ULDC UR4, c[0x0][0xc14] ;  /* 0x0003050000047ab9 */ /* 0x000fe40000000800 */
[----:B------:R-:W-:-:S13]  /*23130*/  ISETP.GE.AND P0, PT, R235, UR4, PT ;  /* 0x00000004eb007c0c */ /* 0x000fda000bf06270 */
[----:B------:R-:W-:Y:S05]  /*23140*/  @!P0 BRA `(.L_x_7693) ;  /* 0xfffffde0001c8947 */ /* 0x000fea000383ffff */
[----:B------:R-:W-:Y:S05]  /*23150*/  BRA `(.L_x_7500) ;  /* 0x0000006800207947 */ /* 0x000fea0003800000 */
.L_x_7498:
[----:B------:R-:W-:-:S08]  /*23160*/  NOP ;  /* 0x0000000000007918 */ /* 0x000fd00000000000 */
[----:B0-----:R-:W0:-:S00]  /*23170*/  USETMAXREG.DEALLOC.CTAPOOL 0x18 ;  /* 0x00000018000079c8 */ /* 0x001e0000080e0500 */
        /* <DEDUP_REMOVED lines=16> */
.L_x_7694:
        /* <DEDUP_REMOVED lines=42> */
.L_x_7700:
[----:B------:R-:W-:Y:S01]  /*23520*/  UIADD3 UR4, UR4, 0x1f, URZ ;  /* 0x0000001f04047890 */ /* 0x000fe2000fffe03f */
[----:B------:R-:W-:-:S05]  /*23530*/  IMAD.U32 R19, RZ, RZ, UR7 ;  /* 0x00000007ff137e24 */ /* 0x000fca000f8e00ff */
[----:B0-----:R-:W-:-:S13]  /*23540*/  ISETP.LE.AND P6, PT, R4, UR4, PT ;  /* 0x0000000404007c0c */ /* 0x001fda000bfc3270 */
[----:B------:R-:W-:Y:S05]  /*23550*/  @P6 BRA `(.L_x_7697) ;  /* 0x0000000400ac6947 */ /* 0x000fea0003800000 */
        /* <DEDUP_REMOVED lines=8> */
.L_x_7699:
[----:B------:R-:W-:Y:S05]  /*235e0*/  BSYNC B0 ;  /* 0x0000000000007941 */ /* 0x000fea0003800000 */
.L_x_7698:
        /* <DEDUP_REMOVED lines=21> */
.L_x_7696:
[----:B------:R-:W-:-:S04]  /*23740*/  IMAD.IADD R7, R6, 0x1, -R7 ;  /* 0x0000000106077824 */ /* 0x000fc800078e0a07 */
        /* <DEDUP_REMOVED lines=19> */
.L_x_7701:
[----:B-1----:R-:W-:Y:S01]  /*23880*/  IMAD.MOV R2, RZ, RZ, -R3 ;  /* 0x000000ffff027224 */ /* 0x002fe200078e0a03 */
[----:B--2---:R-:W-:Y:S01]  /*23890*/  IABS R4, R8 ;  /* 0x0000000800047213 */ /* 0x004fe20000000000 */
[----:B---3--:R-:W-:Y:S02]  /*238a0*/  IMAD R16, R16, UR5, R7 ;  /* 0x0000000510107c24 */ /* 0x008fe4000f8e0207 */
[----:B------:R-:W-:Y:S02]  /*238b0*/  IMAD R7, R2, R9, RZ ;  /* 0x0000000902077224 */ /* 0x000fe400078e02ff */
[----:B------:R-:W-:Y:S02]  /*238c0*/  IMAD.MOV.U32 R2, RZ, RZ, RZ ;  /* 0x000000ffff027224 */ /* 0x000fe400078e00ff */
[----:B------:R-:W-:Y:S02]  /*238d0*/  IMAD.MOV R4, RZ, RZ, -R4 ;  /* 0x000000ffff047224 */ /* 0x000fe400078e0a04 */
[----:B------:R-:W-:Y:S01]  /*238e0*/  IMAD.HI.U32 R2, R3, R7, R2 ;  /* 0x0000000703027227 */ /* 0x000fe200078e0002 */
[----:B------:R-:W-:-:S04]  /*238f0*/  IADD3 R7, -R16, UR6, RZ ;  /* 0x0000000610077c10 */ /* 0x000fc8000fffe1ff */
[----:B------:R-:W-:-:S05]  /*23900*/  IABS R3, R7 ;  /* 0x0000000700037213 */ /* 0x000fca0000000000 */
        /* <DEDUP_REMOVED lines=17> */
[----:B------:R-:W-:Y:S01]  /*23a20*/  VIADDMNMX R10, R3, UR5, R10, PT ;  /* 0x00000005030a7c46 */ /* 0x000fe2000b80010a */
[----:B------:R-:W-:Y:S01]  /*23a30*/  IMAD.IADD R4, R7, 0x1, R4 ;  /* 0x0000000107047824 */ /* 0x000fe200078e0204 */
[----:B------:R-:W-:Y:S02]  /*23a40*/  IABS R8, R7 ;  /* 0x0000000700087213 */ /* 0x000fe40000000000 */
        /* <DEDUP_REMOVED lines=9> */
[-C--:B------:R-:W-:Y:S02]  /*23ae0*/  IABS R9, R10.reuse ;  /* 0x0000000a00097213 */ /* 0x080fe40000000000 */
[----:B------:R-:W-:-:S03]  /*23af0*/  LOP3.LUT R2, R7, R10, RZ, 0x3c, !PT ;  /* 0x0000000a07027212 */ /* 0x000fc600078e3cff */
[----:B------:R-:W-:Y:S01]  /*23b00*/  IMAD.MOV R9, RZ, RZ, -R9 ;  /* 0x000000ffff097224 */ /* 0x000fe200078e0a09 */
        /* <DEDUP_REMOVED lines=16> */
.L_x_7697:
[----:B------:R-:W-:Y:S02]  /*23c10*/  IMAD.MOV.U32 R17, RZ, RZ, RZ ;  /* 0x000000ffff117224 */ /* 0x000fe400078e00ff */
[----:B------:R-:W-:Y:S02]  /*23c20*/  IMAD.U32 R16, RZ, RZ, UR6 ;  /* 0x00000006ff107e24 */ /* 0x000fe4000f8e00ff */
[----:B------:R-:W-:-:S07]  /*23c30*/  IMAD.MOV.U32 R18, RZ, RZ, RZ ;  /* 0x000000ffff127224 */ /* 0x000fce00078e00ff */
.L_x_7702:
[----:B------:R-:W-:-:S13]  /*23c40*/  ISETP.NE.AND P0, PT, R0, RZ, PT ;  /* 0x000000ff0000720c */ /* 0x000fda0003f05270 */
[----:B------:R-:W1:Y:S01]  /*23c50*/  @!P0 S2R R3, SR_CgaCtaId ;  /* 0x0000000000038919 */ /* 0x000e620000008800 */
[----:B------:R-:W-:-:S04]  /*23c60*/  @!P0 MOV R0, 0x400 ;  /* 0x0000040000008802 */ /* 0x000fc80000000f00 */
[----:B-1----:R-:W-:-:S05]  /*23c70*/  @!P0 LEA R0, R3, R0, 0x18 ;  /* 0x0000000003008211 */ /* 0x002fca00078ec0ff */
[----:B------:R2:W-:Y:S01]  /*23c80*/  @!P0 STS.128 [R0+0x2e8d0], R16 ;  /* 0x02e8d01000008388 */ /* 0x0005e20000000c00 */
[----:B------:R-:W-:Y:S06]  /*23c90*/  BAR.ARV 0x5, 0x180 ;  /* 0x0146000000007b1d */ /* 0x000fec0000002000 */
.L_x_7695:
        /* <DEDUP_REMOVED lines=13> */
[----:B------:R-:W-:Y:S01]  /*23d70*/  LOP3.LUT R3, R0, 0x600, RZ, 0xc0, !PT ;  /* 0x0000060000037812 */ /* 0x000fe200078ec0ff */
[----:B------:R-:W-:-:S03]  /*23d80*/  IMAD.SHL.U32 R0, R6, 0x80, RZ ;  /* 0x0000008006007824 */ /* 0x000fc600078e00ff */
[----:B------:R-:W-:Y:S02]  /*23d90*/  LOP3.LUT R5, R3, 0x60, R4, 0xf8, !PT ;  /* 0x0000006003057812 */ /* 0x000fe400078ef804 */
[----:B------:R-:W-:Y:S02]  /*23da0*/  SHF.R.U32.HI R3, RZ, 0x1, R6 ;  /* 0x00000001ff037819 */ /* 0x000fe40000011606 */
[----:B------:R-:W-:Y:S02]  /*23db0*/  LOP3.LUT R5, R5, 0x100, R4, 0xf8, !PT ;  /* 0x0000010005057812 */ /* 0x000fe400078ef804 */
[----:B------:R-:W-:Y:S02]  /*23dc0*/  LOP3.LUT R4, R4, 0x80, RZ, 0xc0, !PT ;  /* 0x0000008004047812 */ /* 0x000fe400078ec0ff */
        /* <DEDUP_REMOVED lines=39> */
.L_x_7800:
[----:B0-----:R-:W0:Y:S02]  /*24040*/  LDC.64 R2, c[0x0][0xc60] ;  /* 0x00031800ff027b82 */ /* 0x001e240000000a00 */
[----:B0-----:R-:W-:-:S05]  /*24050*/  IMAD.WIDE R2, R19, 0x4, R2 ;  /* 0x0000000413027825 */ /* 0x001fca00078e0202 */
[----:B--2---:R-:W2:Y:S01]  /*24060*/  LDG.E R12, desc[UR60][R2.64] ;  /* 0x0000003c020c7981 */ /* 0x004ea2000c1e1900 */
[----:B------:R-:W-:Y:S05]  /*24070*/  YIELD ;  /* 0x0000000000007946 */ /* 0x000fea0003800000 */
[----:B------:R-:W-:Y:S01]  /*24080*/  ULDC.64 UR4, c[0x0][0xa28] ;  /* 0x00028a0000047ab9 */ /* 0x000fe20000000a00 */
[----:B------:R-:W-:Y:S01]  /*24090*/  IMAD.MOV.U32 R0, RZ, RZ, RZ ;  /* 0x000000ffff007224 */ /* 0x000fe200078e00ff */
[----:B------:R-:W-:Y:S01]  /*240a0*/  ISETP.NE.U32.AND P0, PT, RZ, UR4, PT ;  /* 0x00000004ff007c0c */ /* 0x000fe2000bf05070 */
[----:B------:R-:W-:Y:S01]  /*240b0*/  IMAD.MOV.U32 R8, RZ, RZ, RZ ;  /* 0x000000ffff087224 */ /* 0x000fe200078e00ff */
[----:B------:R-:W-:Y:S01]  /*240c0*/  ULDC.64 UR6, c[0x0][0xa08] ;  /* 0x0002820000067ab9 */ /* 0x000fe20000000a00 */
[----:B------:R-:W-:Y:S01]  /*240d0*/  ULDC.64 UR8, c[0x0][0xa10] ;  /* 0x0002840000087ab9 */ /* 0x000fe20000000a00 */
[----:B------:R-:W-:Y:S01]  /*240e0*/  ISETP.NE.AND.EX P0, PT, RZ, UR5, PT, P0 ;  /* 0x00000005ff007c0c */ /* 0x000fe2000bf05300 */
[----:B------:R-:W-:Y:S01]  /*240f0*/  IMAD.MOV.U32 R11, RZ, RZ, RZ ;  /* 0x000000ffff0b7224 */ /* 0x000fe200078e00ff */
[----:B------:R-:W-:Y:S01]  /*24100*/  ULDC.64 UR10, c[0x0][0xa18] ;  /* 0x00028600000a7ab9 */ /* 0x000fe20000000a00 */
[----:B------:R-:W-:Y:S01]  /*24110*/  IMAD.MOV.U32 R20, RZ, RZ, RZ ;  /* 0x000000ffff147224 */ /* 0x000fe200078e00ff */
[----:B--2---:R-:W-:Y:S01]  /*24120*/  SHF.R.S32.HI R4, RZ, 0x1f, R12 ;  /* 0x0000001fff047819 */ /* 0x004fe2000001140c */
[----:B------:R-:W-:-:S08]  /*24130*/  IMAD.SHL.U32 R14, R12, 0x4, RZ ;  /* 0x000000040c0e7824 */ /* 0x000fd000078e00ff */
[C---:B------:R-:W-:Y:S01]  /*24140*/  @P0 LEA R2, P1, R12.reuse, UR4, 0x2 ;  /* 0x000000040c020c11 */ /* 0x040fe2000f8210ff */
[----:B------:R-:W-:Y:S03]  /*24150*/  STL [R1+0x1c], R12 ;  /* 0x00001c0c01007387 */ /* 0x000fe60000100800 */
[C-C-:B------:R-:W-:Y:S01]  /*24160*/  @P0 LEA.HI.X R3, R12.reuse, UR5, R4.reuse, 0x2, P1 ;  /* 0x000000050c030c11 */ /* 0x140fe200088f1404 */
[----:B------:R-:W-:Y:S02]  /*24170*/  ULDC.64 UR4, c[0x0][0xa00] ;  /* 0x0002800000047ab9 */ /* 0x000fe40000000a00 */
[----:B------:R-:W-:Y:S02]  /*24180*/  ISETP.NE.U32.AND P2, PT, RZ, UR4, PT ;  /* 0x00000004ff007c0c */ /* 0x000fe4000bf45070 */
[----:B------:R0:W5:Y:S01]  /*24190*/  @P0 LDG.E R0, desc[UR60][R2.64] ;  /* 0x0000003c02000981 */ /* 0x000162000c1e1900 */
[----:B------:R-:W-:-:S02]  /*241a0*/  SHF.L.U64.HI R13, R12, 0x2, R4 ;  /* 0x000000020c0d7819 */ /* 0x000fc40000010204 */
[----:B------:R-:W-:Y:S01]  /*241b0*/  ISETP.NE.AND.EX P2, PT, RZ, UR5, PT, P2 ;  /* 0x00000005ff007c0c */ /* 0x000fe2000bf45320 */
[----:B------:R-:W-:Y:S01]  /*241c0*/  STL [R1+0x40], R14 ;  /* 0x0000400e01007387 */ /* 0x000fe20000100800 */
[----:B------:R-:W-:Y:S02]  /*241d0*/  ISETP.NE.U32.AND P0, PT, RZ, UR6, PT ;  /* 0x00000006ff007c0c */ /* 0x000fe4000bf05070 */
[----:B------:R-:W-:Y:S01]  /*241e0*/  ISETP.NE.U32.AND P1, PT, RZ, UR8, PT ;  /* 0x00000008ff007c0c */ /* 0x000fe2000bf25070 */
[----:B------:R-:W-:Y:S01]  /*241f0*/  STL [R1+0x44], R13 ;  /* 0x0000440d01007387 */ /* 0x000fe20000100800 */
[----:B------:R-:W-:Y:S02]  /*24200*/  ISETP.NE.AND.EX P0, PT, RZ, UR7, PT, P0 ;  /* 0x00000007ff007c0c */ /* 0x000fe4000bf05300 */
[----:B0-----:R-:W-:Y:S02]  /*24210*/  IADD3 R2, P4, R14, UR4, RZ ;  /* 0x000000040e027c10 */ /* 0x001fe4000ff9e0ff */
[----:B------:R-:W-:-:S02]  /*24220*/  ISETP.NE.AND.EX P1, PT, RZ, UR9, PT, P1 ;  /* 0x00000009ff007c0c */ /* 0x000fc4000bf25310 */
[C---:B------:R-:W-:Y:S02]  /*24230*/  IADD3.X R3, R13.reuse, UR5, RZ, P4, !PT ;  /* 0x000000050d037c10 */ /* 0x040fe4000a7fe4ff */
[C---:B------:R-:W-:Y:S02]  /*24240*/  IADD3 R6, P5, R14.reuse, UR6, RZ ;  /* 0x000000060e067c10 */ /* 0x040fe4000ffbe0ff */
[----:B------:R-:W-:Y:S01]  /*24250*/  IADD3 R4, P4, R14, UR8, RZ ;  /* 0x000000080e047c10 */ /* 0x000fe2000ff9e0ff */
[----:B------:R-:W2:Y:S01]  /*24260*/  @P2 LDG.E R8, desc[UR60][R2.64] ;  /* 0x0000003c02082981 */ /* 0x000ea2000c1e1900 */
[C---:B------:R-:W-:Y:S02]  /*24270*/  IADD3.X R7, R13.reuse, UR7, RZ, P5, !PT ;  /* 0x000000070d077c10 */ /* 0x040fe4000affe4ff */
[----:B------:R-:W-:Y:S02]  /*24280*/  IADD3.X R5, R13, UR9, RZ, P4, !PT ;  /* 0x000000090d057c10 */ /* 0x000fe4000a7fe4ff */
[----:B------:R-:W-:Y:S01]  /*24290*/  ISETP.NE.U32.AND P3, PT, RZ, UR10, PT ;  /* 0x0000000aff007c0c */ /* 0x000fe2000bf65070 */
[----:B------:R-:W5:Y:S01]  /*242a0*/  @P0 LDG.E R11, desc[UR60][R6.64] ;  /* 0x0000003c060b0981 */ /* 0x000f62000c1e1900 */
[----:B------:R-:W-:-:S02]  /*242b0*/  ULDC UR4, c[0x0][0x288] ;  /* 0x0000a20000047ab9 */ /* 0x000fc40000000800 */
[----:B------:R-:W-:Y:S01]  /*242c0*/  ISETP.NE.AND.EX P3, PT, RZ, UR11, PT, P3 ;  /* 0x0000000bff007c0c */ /* 0x000fe2000bf65330 */
[----:B------:R-:W5:Y:S01]  /*242d0*/  @P1 LDG.E R20, desc[UR60][R4.64] ;  /* 0x0000003c04141981 */ /* 0x000f62000c1e1900 */
[----:B------:R-:W-:Y:S01]  /*242e0*/  IMAD.U32 R10, RZ, RZ, UR4 ;  /* 0x00000004ff0a7e24 */ /* 0x000fe2000f8e00ff */
[----:B------:R-:W-:Y:S02]  /*242f0*/  ULDC.64 UR4, c[0x0][0x3f8] ;  /* 0x0000fe0000047ab9 */ /* 0x000fe40000000a00 */
        /* <DEDUP_REMOVED lines=18> */
.L_x_7704:
        /* <DEDUP_REMOVED lines=10> */
.L_x_7705:
[----:B------:R-:W-:Y:S05]  /*244c0*/  @!P0 BRA `(.L_x_7706) ;  /* 0x00000000000c8947 */ /* 0x000fea0003800000 */
[----:B------:R-:W2:Y:S04]  /*244d0*/  LDG.E R9, desc[UR60][R6.64] ;  /* 0x0000003c06097981 */ /* 0x000ea8000c1e1900 */
[----:B------:R-:W2:Y:S02]  /*244e0*/  LDG.E R6, desc[UR60][R6.64+0x4] ;  /* 0x0000043c06067981 */ /* 0x000ea4000c1e1900 */
[----:B--2---:R-:W-:-:S07]  /*244f0*/  IMAD.IADD R9, R6, 0x1, -R9 ;  /* 0x0000000106097824 */ /* 0x004fce00078e0a09 */
.L_x_7706:
[----:B0-----:R-:W2:Y:S01]  /*24500*/  @P1 LDG.E R2, desc[UR60][R4.64] ;  /* 0x0000003c04021981 */ /* 0x001ea2000c1e1900 */
[----:B-----5:R-:W-:-:S03]  /*24510*/  IMAD.IADD R0, R9, 0x1, -R0 ;  /* 0x0000000109007824 */ /* 0x020fc600078e0a00 */
[----:B------:R-:W2:Y:S01]  /*24520*/  @P1 LDG.E R4, desc[UR60][R4.64+0x4] ;  /* 0x0000043c04041981 */ /* 0x000ea2000c1e1900 */
[----:B------:R-:W-:Y:S01]  /*24530*/  BSSY B0, `(.L_x_7707) ;  /* 0x00000ff000007945 */ /* 0x000fe20003800000 */
[----:B--2---:R-:W-:Y:S01]  /*24540*/  @P1 IMAD.IADD R8, R4, 0x1, -R2 ;  /* 0x0000000104081824 */ /* 0x004fe200078e0a02 */
[----:B------:R-:W-:-:S03]  /*24550*/  LEA R2, R17, 0x15f, 0x7 ;  /* 0x0000015f11027811 */ /* 0x000fc600078e38ff */
[----:B------:R-:W-:-:S04]  /*24560*/  IMAD.IADD R4, R0, 0x1, R8 ;  /* 0x0000000100047824 */ /* 0x000fc800078e0208 */
[C---:B------:R-:W-:Y:S01]  /*24570*/  VIADD R5, R4.reuse, 0xdf ;  /* 0x000000df04057836 */ /* 0x040fe20000000000 */
[----:B------:R-:W-:Y:S01]  /*24580*/  IADD3 R3, R4, R2, -R10 ;  /* 0x0000000204037210 */ /* 0x000fe20007ffe80a */
[----:B------:R-:W-:Y:S02]  /*24590*/  IMAD.MOV.U32 R4, RZ, RZ, RZ ;  /* 0x000000ffff047224 */ /* 0x000fe400078e00ff */
[----:B------:R-:W-:Y:S02]  /*245a0*/  IMAD.MOV.U32 R2, RZ, RZ, RZ ;  /* 0x000000ffff027224 */ /* 0x000fe400078e00ff */
[----:B------:R-:W-:-:S04]  /*245b0*/  IMAD.HI R4, R5, -0x6db6db6d, R4 ;  /* 0x9249249305047827 */ /* 0x000fc800078e0204 */
[----:B------:R-:W-:Y:S01]  /*245c0*/  IMAD.HI R2, R3, -0x6db6db6d, R2 ;  /* 0x9249249303027827 */ /* 0x000fe200078e0202 */
        /* <DEDUP_REMOVED lines=9> */
[----:B------:R-:W-:Y:S02]  /*24660*/  ISETP.GT.AND P0, PT, R4, R0, PT ;  /* 0x000000000400720c */ /* 0x000fe40003f04270 */
[----:B------:R-:W-:-:S11]  /*24670*/  SHF.R.U32.HI R2, RZ, 0x5, R0 ;  /* 0x00000005ff027819 */ /* 0x000fd60000011600 */
[----:B------:R-:W-:Y:S02]  /*24680*/  @P0 VIADD R5, R4, 0xdf ;  /* 0x000000df04050836 */ /* 0x000fe40000000000 */
[----:B------:R-:W-:-:S04]  /*24690*/  @P0 IMAD.MOV.U32 R4, RZ, RZ, RZ ;  /* 0x000000ffff040224 */ /* 0x000fc800078e00ff */
[----:B------:R-:W-:-:S04]  /*246a0*/  @P0 IMAD.HI R5, R5, -0x6db6db6d, R4 ;  /* 0x9249249305050827 */ /* 0x000fc800078e0204 */
[----:B------:R-:W-:Y:S01]  /*246b0*/  IMAD.WIDE.U32 R2, R2, 0x24924925, RZ ;  /* 0x2492492502027825 */ /* 0x000fe200078e00ff */
[----:B------:R-:W-:Y:S01]  /*246c0*/  @P0 SHF.R.U32.HI R0, RZ, 0x1f, R5 ;  /* 0x0000001fff000819 */ /* 0x000fe20000011605 */
[----:B------:R0:W-:Y:S02]  /*246d0*/  STL [R1+0x48], R6 ;  /* 0x0000480601007387 */ /* 0x0001e40000100800 */
[----:B------:R-:W-:Y:S01]  /*246e0*/  IMAD.MOV.U32 R4, RZ, RZ, R3 ;  /* 0x000000ffff047224 */ /* 0x000fe200078e0003 */
        /* <DEDUP_REMOVED lines=18> */
.L_x_7907:
[----:B-1----:R-:W-:Y:S02]  /*24810*/  ISETP.NE.AND P0, PT, R14, RZ, PT ;  /* 0x000000ff0e00720c */ /* 0x002fe40003f05270 */
[----:B------:R-:W-:-:S11]  /*24820*/  PLOP3.LUT P6, PT, PT, PT, PT, 0x8, 0x0 ;  /* 0x000000000000781c */ /* 0x000fd60003fce170 */
[----:B------:R-:W-:Y:S05]  /*24830*/  @P0 BRA `(.L_x_7710) ;  /* 0x00000000000c0947 */ /* 0x000fea0003800000 */
[----:B------:R-:W-:-:S03]  /*24840*/  UMOV UR4, 0xffffffff ;  /* 0xffffffff00047882 */ /* 0x000fc60000000000 */
[----:B------:R-:W-:Y:S05]  /*24850*/  BRA.DIV UR4, `(.L_x_7711) ;  /* 0x0000007204487947 */ /* 0x000fea000b800000 */
[----:B------:R-:W-:-:S13]  /*24860*/  ELECT P6, URZ, PT ;  /* 0x00000000003f782f */ /* 0x000fda00038c0000 */
.L_x_7710:
        /* <DEDUP_REMOVED lines=12> */
.L_x_7910:
[----:B------:R-:W-:Y:S05]  /*24930*/  BSYNC B1 ;  /* 0x0000000000017941 */ /* 0x000fea0003800000 */
.L_x_7712:
        /* <DEDUP_REMOVED lines=12> */
.L_x_7911:
[----:B------:R-:W-:Y:S05]  /*24a00*/  BSYNC B2 ;  /* 0x0000000000027941 */ /* 0x000fea0003800000 */
.L_x_7716:
        /* <DEDUP_REMOVED lines=9> */
.L_x_7719:
[----:B------:R-:W-:Y:S05]  /*24aa0*/  BSYNC B2 ;  /* 0x0000000000027941 */ /* 0x000fea0003800000 */
.L_x_7718:
        /* <DEDUP_REMOVED lines=13> */
.L_x_7720:
        /* <DEDUP_REMOVED lines=13> */
.L_x_7912:
[----:B------:R-:W-:Y:S05]  /*24c50*/  BSYNC B2 ;  /* 0x0000000000027941 */ /* 0x000fea0003800000 */
.L_x_7721:
        /* <DEDUP_REMOVED lines=11> */
.L_x_7724:
[----:B------:R-:W-:Y:S05]  /*24d10*/  BSYNC B2 ;  /* 0x0000000000027941 */ /* 0x000fea0003800000 */
.L_x_7723:
        /* <DEDUP_REMOVED lines=8> */
.L_x_7725:
        /* <DEDUP_REMOVED lines=10> */
.L_x_7715:
[----:B------:R-:W-:Y:S05]  /*24e40*/  BSYNC B1 ;  /* 0x0000000000017941 */ /* 0x000fea0003800000 */
.L_x_7714:
[----:B01----:R-:W2:Y:S04]  /*24e50*/  LDL.LU R9, [R1+0xc] ;  /* 0x00000c0001097983 */ /* 0x003ea80000300800 */
        /* <DEDUP_REMOVED lines=15> */
.L_x_7738:
        /* <DEDUP_REMOVED lines=13> */
.L_x_7913:
[----:B------:R-:W-:Y:S05]  /*25020*/  BSYNC B2 ;  /* 0x0000000000027941 */ /* 0x000fea0003800000 */
.L_x_7728:
        /* <DEDUP_REMOVED lines=9> */
.L_x_7731:
[----:B------:R-:W-:Y:S05]  /*250c0*/  BSYNC B2 ;  /* 0x0000000000027941 */ /* 0x000fea0003800000 */
.L_x_7730:
[----:B------:R-:W2:Y:S01]  /*250d0*/  LDL R8, [R1+0xc] ;  /* 0x00000c0001087983 */ /* 0x000ea20000100800 */
[----:B------:R-:W-:Y:S01]  /*250e0*/  IMAD.MOV.U32 R12, RZ, RZ, RZ ;  /* 0x000000ffff0c7224 */ /* 0x000fe200078e00ff */
[----:B------:R-:W-:Y:S01]  /*250f0*/  UIADD3 UR4, UP0, UR36, 0x570, URZ ;  /* 0x0000057024047890 */ /* 0x000fe2000ff1e03f */
[----:B------:R-:W-:Y:S01]  /*25100*/  PLOP3.LUT P1, PT, PT, PT, PT, 0x80, 0x0 ;  /* 0x000000000000781c */ /* 0x000fe20003f2f070 */
[----:B------:R-:W-:Y:S01]  /*25110*/  VIADD R9, R6, 0x2e890 ;  /* 0x0002e89006097836 */ /* 0x000fe20000000000 */
[----:B------:R-:W-:Y:S01]  /*25120*/  UMOV UR6, 0x0 ;  /* 0x0000000000067882 */ /* 0x000fe20000000000 */
[----:B------:R-:W-:Y:S01]  /*25130*/  R2UR UR10, R12 ;  /* 0x000000000c0a72ca */ /* 0x000fe200000e0000 */
[----:B------:R-:W-:Y:S01]  /*25140*/  UIADD3.X UR5, URZ, UR37, URZ, UP0, !UPT ;  /* 0x000000253f057290 */ /* 0x000fe200087fe43f */
[----:B------:R-:W-:Y:S01]  /*25150*/  UMOV UR7, 0x12f00000 ;  /* 0x12f0000000077882 */ /* 0x000fe20000000000 */
[----:B--2---:R-:W-:-:S04]  /*25160*/  IMAD R8, R8, 0x7000, R11 ;  /* 0x0000700008087824 */ /* 0x004fc800078e020b */
[----:B------:R-:W-:-:S08]  /*25170*/  VIADD R10, R8, 0x20400 ;  /* 0x00020400080a7836 */ /* 0x000fd00000000000 */
.L_x_7732:
        /* <DEDUP_REMOVED lines=13> */
.L_x_7914:
[----:B------:R-:W-:Y:S05]  /*25250*/  BSYNC B2 ;  /* 0x0000000000027941 */ /* 0x000fea0003800000 */
.L_x_7733:
        /* <DEDUP_REMOVED lines=11> */
.L_x_7736:
[----:B------:R-:W-:Y:S05]  /*25310*/  BSYNC B2 ;  /* 0x0000000000027941 */ /* 0x000fea0003800000 */
.L_x_7735:
        /* <DEDUP_REMOVED lines=8> */
.L_x_7737:
        /* <DEDUP_REMOVED lines=10> */
.L_x_7727:
[----:B------:R-:W-:Y:S05]  /*25440*/  BSYNC B1 ;  /* 0x0000000000017941 */ /* 0x000fea0003800000 */
.L_x_7726:
        /* <DEDUP_REMOVED lines=13> */
.L_x_7708:
[----:B------:R-:W-:Y:S05]  /*25520*/  BSYNC B0 ;  /* 0x0000000000007941 */ /* 0x000fea0003800000 */
.L_x_7707:
        /* <DEDUP_REMOVED lines=23> */
.L_x_7740:
        /* <DEDUP_REMOVED lines=23> */
.L_x_7742:
        /* <DEDUP_REMOVED lines=27> */
.L_x_7743:
        /* <DEDUP_REMOVED lines=21> */
.L_x_7744:
        /* <DEDUP_REMOVED lines=19> */
.L_x_7745:
        /* <DEDUP_REMOVED lines=13> */
[----:B------:R-:W-:-:S06]  /*25d10*/  IMAD.MOV.U32 R21, RZ, RZ, R4 ;  /* 0x000000ffff157224 */ /* 0x000fcc00078e0004 */
        /* <DEDUP_REMOVED lines=17> */
.L_x_7746:
        /* <DEDUP_REMOVED lines=23> */
.L_x_7917:
[----:B-1----:R-:W-:Y:S02]  /*25fa0*/  ISETP.NE.AND P0, PT, R14, RZ, PT ;  /* 0x000000ff0e00720c */ /* 0x002fe40003f05270 */
[----:B------:R-:W-:-:S11]  /*25fb0*/  PLOP3.LUT P6, PT, PT, PT, PT, 0x8, 0x0 ;  /* 0x000000000000781c */ /* 0x000fd60003fce170 */
[----:B------:R-:W-:Y:S05]  /*25fc0*/  @P0 BRA `(.L_x_7748) ;  /* 0x0000000400c40947 */ /* 0x000fea0003800000 */
[----:B------:R-:W-:-:S03]  /*25fd0*/  UMOV UR4, 0xffffffff ;  /* 0xffffffff00047882 */ /* 0x000fc60000000000 */
[----:B------:R-:W-:Y:S05]  /*25fe0*/  BRA.DIV UR4, `(.L_x_7749) ;  /* 0x0000005e041c7947 */ /* 0x000fea000b800000 */
[----:B------:R-:W-:-:S13]  /*25ff0*/  ELECT P6, URZ, PT ;  /* 0x00000000003f782f */ /* 0x000fda00038c0000 */
.L_x_7920:
        /* <DEDUP_REMOVED lines=15> */
[--C-:B------:R-:W-:Y:S02]  /*260f0*/  IMAD.MOV R7, RZ, RZ, -R2.reuse ;  /* 0x000000ffff077224 */ /* 0x100fe400078e0a02 */
        /* <DEDUP_REMOVED lines=9> */
.L_x_7751:
        /* <DEDUP_REMOVED lines=12> */
.L_x_7921:
        /* <DEDUP_REMOVED lines=8> */
.L_x_7753:
        /* <DEDUP_REMOVED lines=22> */
.L_x_7922:
        /* <DEDUP_REMOVED lines=8> */
.L_x_7755:
        /* <DEDUP_REMOVED lines=14> */
.L_x_7750:
        /* <DEDUP_REMOVED lines=21> */
.L_x_7748:
        /* <DEDUP_REMOVED lines=13> */
.L_x_7923:
[----:B------:R-:W-:Y:S05]  /*267b0*/  BSYNC B0 ;  /* 0x0000000000007941 */ /* 0x000fea0003800000 */
.L_x_7756:
[----:B0-----:R-:W2:Y:S02]  /*267c0*/  LDL R4, [R1+0x48] ;  /* 0x0000480001047983 */ /* 0x001ea40000100800 */
[----:B--2---:R-:W-:-:S13]  /*267d0*/  ISETP.GE.AND P0, PT, R4, 0x2, PT ;  /* 0x000000020400780c */ /* 0x004fda0003f06270 */
[----:B------:R-:W-:Y:S05]  /*267e0*/  @!P0 BRA `(.L_x_7758) ;  /* 0x0000001400048947 */ /* 0x000fea0003800000 */
[----:B------:R0:W5:Y:S01]  /*267f0*/  LDL.LU R6, [R1+0x8] ;  /* 0x0000080001067983 */ /* 0x0001620000300800 */
[----:B------:R-:W-:-:S03]  /*26800*/  VIADD R17, R4, 0xfffffffe ;  /* 0xfffffffe04117836 */ /* 0x000fc60000000000 */
[----:B------:R0:W5:Y:S04]  /*26810*/  LDL.LU R7, [R1+0x10] ;  /* 0x0000100001077983 */ /* 0x0001680000300800 */
.L_x_7778:
        /* <DEDUP_REMOVED lines=16> */
[----:B------:R-:W3:Y:S01]  /*26920*/  LDC R5, c[0x0][0x41c] ;  /* 0x00010700ff057b82 */ /* 0x000ee20000000800 */
[----:B------:R-:W-:Y:S01]  /*26930*/  ULDC.64 UR6, c[0x0][0x408] ;  /* 0x0001020000067ab9 */ /* 0x000fe20000000a00 */
[----:B---3--:R-:W-:-:S13]  /*26940*/  ISETP.NE.AND P0, PT, R5, 0x1, PT ;  /* 0x000000010500780c */ /* 0x008fda0003f05270 */
[----:B------:R-:W3:Y:S02]  /*26950*/  @P0 LDC.64 R2, c[0x0][0x420] ;  /* 0x00010800ff020b82 */ /* 0x000ee40000000a00 */
[----:B---3--:R-:W-:-:S04]  /*26960*/  @P0 IMAD.HI.U32 R4, R17, R2, RZ ;  /* 0x0000000211040227 */ /* 0x008fc800078e00ff */
        /* <DEDUP_REMOVED lines=12> */
.L_x_7761:
        /* <DEDUP_REMOVED lines=11> */
.L_x_7924:
[----:B------:R-:W-:Y:S05]  /*26ae0*/  BSYNC B1 ;  /* 0x0000000000017941 */ /* 0x000fea0003800000 */
.L_x_7762:
        /* <DEDUP_REMOVED lines=9> */
.L_x_7765:
[----:B------:R-:W-:Y:S05]  /*26b80*/  BSYNC B1 ;  /* 0x0000000000017941 */ /* 0x000fea0003800000 */
.L_x_7764:
        /* <DEDUP_REMOVED lines=12> */
[----:B---3--:R-:W-:Y:S02]  /*26c50*/  IMAD R3, R3, 0x7000, R10 ;  /* 0x0000700003037824 */ /* 0x008fe400078e020a */
[----:B----4-:R-:W-:Y:S02]  /*26c60*/  IMAD R8, R8, 0xe0, R9 ;  /* 0x000000e008087824 */ /* 0x010fe400078e0209 */
[----:B------:R-:W-:Y:S02]  /*26c70*/  VIADD R9, R5, 0x2e870 ;  /* 0x0002e87005097836 */ /* 0x000fe40000000000 */
[----:B------:R-:W-:-:S07]  /*26c80*/  VIADD R10, R3, 0xe400 ;  /* 0x0000e400030a7836 */ /* 0x000fce0000000000 */
.L_x_7766:
        /* <DEDUP_REMOVED lines=13> */
.L_x_7925:
[----:B------:R-:W-:Y:S05]  /*26d60*/  BSYNC B1 ;  /* 0x0000000000017941 */ /* 0x000fea0003800000 */
.L_x_7767:
        /* <DEDUP_REMOVED lines=11> */
.L_x_7770:
[----:B------:R-:W-:Y:S05]  /*26e20*/  BSYNC B1 ;  /* 0x0000000000017941 */ /* 0x000fea0003800000 */
.L_x_7769:
        /* <DEDUP_REMOVED lines=8> */
.L_x_7771:
        /* <DEDUP_REMOVED lines=10> */
.L_x_7760:
[----:B------:R-:W-:Y:S05]  /*26f50*/  BSYNC B0 ;  /* 0x0000000000007941 */ /* 0x000fea0003800000 */
.L_x_7759:
[----:B------:R-:W-:-:S06]  /*26f60*/  UISETP.NE.AND UP0, UPT, UR38, 0x3, UPT ;  /* 0x000000032600788c */ /* 0x000fcc000bf05270 */
[----:B------:R-:W-:-:S13]  /*26f70*/  PLOP3.LUT P0, PT, PT, PT, UP0, 0x80, 0x0 ;  /* 0x000000000000781c */ /* 0x000fda0003f0f008 */
[----:B------:R-:W-:Y:S05]  /*26f80*/  @!P0 BRA `(.L_x_7772) ;  /* 0x0000000000048947 */ /* 0x000fea0003800000 */
[----:B------:R-:W-:Y:S01]  /*26f90*/  BPT.TRAP 0x1 ;  /* 0x000000040000795c */ /* 0x000fe20000300000 */
.L_x_7772:
        /* <DEDUP_REMOVED lines=11> */
.L_x_7926:
[----:B------:R-:W-:Y:S05]  /*27050*/  BSYNC B0 ;  /* 0x0000000000007941 */ /* 0x000fea0003800000 */
.L_x_7773:
[----:B------:R-:W-:Y:S05]  /*27060*/  @!P0 BRA `(.L_x_7775) ;  /* 0x0000000000048947 */ /* 0x000fea0003800000 */
[----:B------:R-:W-:Y:S01]  /*27070*/  BPT.TRAP 0x1 ;  /* 0x000000040000795c */ /* 0x000fe20000300000 */
.L_x_7775:
[----:B------:R-:W-:Y:S01]  /*27080*/  SHF.L.U32 R4, R7, 0x1f, RZ ;  /* 0x0000001f07047819 */ /* 0x000fe200000006ff */
[----:B--2---:R-:W-:-:S03]  /*27090*/  IMAD R3, R6, 0x7000, RZ ;  /* 0x0000700006037824 */ /* 0x004fc600078e02ff */
[----:B------:R-:W2:Y:S02]  /*270a0*/  SYNCS.PHASECHK.TRANS64.TRYWAIT P2, [R18+URZ+0x2e860], R4 ;  /* 0x02e86004120075a7 */ /* 0x000ea4000804017f */
[----:B--2---:R-:W-:Y:S05]  /*270b0*/  @!P2 BRA `(.L_x_7776) ;  /* 0x0000004c008ca947 */ /* 0x004fea0003800000 */
.L_x_7927:
[----:B------:R-:W3:Y:S04]  /*270c0*/  LDL R12, [R1+0x24] ;  /* 0x00002400010c7983 */ /* 0x000ee80000100800 */
[----:B------:R-:W4:Y:S04]  /*270d0*/  LDL R15, [R1+0x4c] ;  /* 0x00004c00010f7983 */ /* 0x000f280000100800 */
[----:B------:R0:W-:Y:S04]  /*270e0*/  STL [R1+0xb4], R2 ;  /* 0x0000b40201007387 */ /* 0x0001e80000100800 */
[----:B0-----:R-:W2:Y:S01]  /*270f0*/  LDL R2, [R1+0x4] ;  /* 0x0000040001027983 */ /* 0x001ea20000100800 */
[----:B------:R-:W-:-:S03]  /*27100*/  MOV R13, 0x400 ;  /* 0x00000400000d7802 */ /* 0x000fc60000000f00 */
[----:B------:R0:W-:Y:S01]  /*27110*/  STL [R1+0xb0], R0 ;  /* 0x0000b00001007387 */ /* 0x0001e20000100800 */
[----:B------:R-:W1:Y:S03]  /*27120*/  S2R R14, SR_CgaCtaId ;  /* 0x00000000000e7919 */ /* 0x000e660000008800 */
[----:B0-----:R-:W4:Y:S01]  /*27130*/  LDL R0, [R1] ;  /* 0x0000000001007983 */ /* 0x001f220000100800 */
[----:B------:R-:W-:Y:S05]  /*27140*/  WARPSYNC.ALL ;  /* 0x0000000000007948 */ /* 0x000fea0003800000 */
[----:B-1----:R-:W-:-:S02]  /*27150*/  LEA R13, R14, R13, 0x18 ;  /* 0x0000000d0e0d7211 */ /* 0x002fc400078ec0ff */
[----:B--2---:R-:W-:-:S05]  /*27160*/  LOP3.LUT R4, R3, R2, RZ, 0xfc, !PT ;  /* 0x0000000203047212 */ /* 0x004fca00078efcff */
[----:B------:R-:W-:-:S06]  /*27170*/  IMAD.IADD R4, R13, 0x1, R4 ;  /* 0x000000010d047824 */ /* 0x000fcc00078e0204 */
[----:B------:R-:W0:Y:S01]  /*27180*/  LDSM.16.MT88.4 R4, [R4+0xe400] ;  /* 0x00e400000404783b */ /* 0x000e220000004200 */
[----:B---3--:R-:W-:Y:S02]  /*27190*/  IADD3 R20, R13, R12, R3 ;  /* 0x0000000c0d147210 */ /* 0x008fe40007ffe003 */
[----:B----4-:R-:W-:Y:S02]  /*271a0*/  LOP3.LUT R12, R3, R0, RZ, 0xfc, !PT ;  /* 0x00000000030c7212 */ /* 0x010fe400078efcff */
        /* <DEDUP_REMOVED lines=128> */
[----:B------:R0:W5:Y:S02]  /*279b0*/  LDL.LU R2, [R1+0xb4] ;  /* 0x0000b40001027983 */ /* 0x0001640000300800 */
[----:B---3--:R-:W-:Y:S02]  /*279c0*/  IMAD.IADD R4, R15, 0x1, R4 ;  /* 0x000000010f047824 */ /* 0x008fe400078e0204 */
[----:B------:R-:W-:Y:S01]  /*279d0*/  IMAD.IADD R8, R11, 0x1, R8 ;  /* 0x000000010b087824 */ /* 0x000fe200078e0208 */
[----:B------:R0:W5:Y:S04]  /*279e0*/  LDL.LU R0, [R1+0xb0] ;  /* 0x0000b00001007983 */ /* 0x0001680000300800 */
[----:B------:R-:W1:Y:S02]  /*279f0*/  LDSM.16.MT88.4 R4, [R4+0xe400] ;  /* 0x00e400000404783b */ /* 0x000e640000004200 */
[----:B-1----:R-:W-:-:S02]  /*27a00*/  PRMT R12, R4, 0x6420, R5 ;  /* 0x00006420040c7816 */ /* 0x002fc40000000005 */
[----:B------:R-:W-:Y:S02]  /*27a10*/  PRMT R13, R4, 0x7531, R5 ;  /* 0x00007531040d7816 */ /* 0x000fe40000000005 */
[C-C-:B------:R-:W-:Y:S02]  /*27a20*/  PRMT R14, R6.reuse, 0x6420, R7.reuse ;  /* 0x00006420060e7816 */ /* 0x140fe40000000007 */
        /* <DEDUP_REMOVED lines=19> */
.L_x_7777:
        /* <DEDUP_REMOVED lines=10> */
.L_x_7758:
        /* <DEDUP_REMOVED lines=14> */
.L_x_7780:
[----:B------:R-:W-:Y:S05]  /*27ce0*/  BSYNC B0 ;  /* 0x0000000000007941 */ /* 0x000fea0003800000 */
.L_x_7779:
[----:B------:R-:W-:-:S06]  /*27cf0*/  UISETP.NE.AND UP0, UPT, UR38, 0x3, UPT ;  /* 0x000000032600788c */ /* 0x000fcc000bf05270 */
[----:B------:R-:W-:-:S13]  /*27d00*/  PLOP3.LUT P0, PT, PT, PT, UP0, 0x80, 0x0 ;  /* 0x000000000000781c */ /* 0x000fda0003f0f008 */
[----:B------:R-:W-:Y:S05]  /*27d10*/  @!P0 BRA `(.L_x_7781) ;  /* 0x0000000000048947 */ /* 0x000fea0003800000 */
[----:B------:R-:W-:Y:S01]  /*27d20*/  BPT.TRAP 0x1 ;  /* 0x000000040000795c */ /* 0x000fe20000300000 */
.L_x_7781:
        /* <DEDUP_REMOVED lines=13> */
.L_x_7928:
[----:B------:R-:W-:Y:S05]  /*27e00*/  BSYNC B0 ;  /* 0x0000000000007941 */ /* 0x000fea0003800000 */
.L_x_7782:
[----:B------:R-:W-:Y:S05]  /*27e10*/  @!P2 BRA `(.L_x_7784) ;  /* 0x000000000004a947 */ /* 0x000fea0003800000 */
[----:B------:R-:W-:Y:S01]  /*27e20*/  BPT.TRAP 0x1 ;  /* 0x000000040000795c */ /* 0x000fe20000300000 */
.L_x_7784:
[----:B0-----:R-:W3:Y:S02]  /*27e30*/  LDL R2, [R1+0x10] ;  /* 0x0000100001027983 */ /* 0x001ee40000100800 */
[----:B---3--:R-:W-:-:S04]  /*27e40*/  SHF.L.U32 R2, R2, 0x1f, RZ ;  /* 0x0000001f02027819 */ /* 0x008fc800000006ff */
[----:B------:R-:W0:Y:S02]  /*27e50*/  SYNCS.PHASECHK.TRANS64.TRYWAIT P0, [R0+URZ+0x2e860], R2 ;  /* 0x02e86002000075a7 */ /* 0x000e24000800017f */
[----:B0-----:R-:W-:Y:S05]  /*27e60*/  @!P0 BRA `(.L_x_7785) ;  /* 0x0000004000488947 */ /* 0x001fea0003800000 */
.L_x_7929:
        /* <DEDUP_REMOVED lines=12> */
[----:B------:R-:W-:-:S05]  /*27f30*/  LOP3.LUT R2, R3, R16, RZ, 0xfc, !PT ;  /* 0x0000001003027212 */ /* 0x000fca00078efcff */
[----:B------:R-:W-:-:S05]  /*27f40*/  IMAD.IADD R2, R13, 0x1, R2 ;  /* 0x000000010d027824 */ /* 0x000fca00078e0202 */
        /* <DEDUP_REMOVED lines=146> */
.L_x_7786:
[----:B------:R-:W2:Y:S01]  /*28870*/  LDL.LU R3, [R1+0x10] ;  /* 0x0000100001037983 */ /* 0x000ea20000300800 */
[----:B-1---5:R1:W-:Y:S02]  /*28880*/  SYNCS.ARRIVE.TRANS64.A1T0 RZ, [R0+URZ+0x2e850], RZ ;  /* 0x02e850ff00ff79a7 */ /* 0x0223e4000810003f */
        /* <DEDUP_REMOVED lines=11> */
.L_x_7741:
[----:B------:R-:W-:Y:S05]  /*28940*/  BSYNC B6 ;  /* 0x0000000000067941 */ /* 0x000fea0003800000 */
.L_x_7739:
        /* <DEDUP_REMOVED lines=11> */
.L_x_7787:
        /* <DEDUP_REMOVED lines=36> */
.L_x_7939:
[----:B------:R-:W-:Y:S01]  /*28c40*/  ULDC UR4, c[0x0][0xc10] ;  /* 0x0003040000047ab9 */ /* 0x000fe20000000800 */
[----:B------:R-:W-:Y:S02]  /*28c50*/  IMAD.MOV.U32 R6, RZ, RZ, R5 ;  /* 0x000000ffff067224 */ /* 0x000fe400078e0005 */
[----:B------:R-:W-:-:S04]  /*28c60*/  IMAD.U32 R3, RZ, RZ, UR4 ;  /* 0x00000004ff037e24 */ /* 0x000fc8000f8e00ff */
[----:B--2---:R-:W-:-:S04]  /*28c70*/  IMAD R7, R7, R3, RZ ;  /* 0x0000000307077224 */ /* 0x004fc800078e02ff */
[----:B------:R-:W-:-:S05]  /*28c80*/  IMAD.IADD R4, R4, 0x1, R7 ;  /* 0x0000000104047824 */ /* 0x000fca00078e0207 */
[----:B------:R-:W-:-:S13]  /*28c90*/  ISETP.GT.AND P6, PT, R4, R0, PT ;  /* 0x000000000400720c */ /* 0x000fda0003fc4270 */
[----:B------:R-:W-:Y:S05]  /*28ca0*/  @P6 BRA `(.L_x_7790) ;  /* 0x0000000000a06947 */ /* 0x000fea0003800000 */
.L_x_7795:
[----:B------:R-:W2:Y:S01]  /*28cb0*/  LDC R2, c[0x0][0xc14] ;  /* 0x00030500ff027b82 */ /* 0x000ea20000000800 */
[----:B------:R-:W-:-:S05]  /*28cc0*/  VIADD R19, R19, 0x1f ;  /* 0x0000001f13137836 */ /* 0x000fca0000000000 */
[----:B--2---:R-:W-:-:S13]  /*28cd0*/  ISETP.GE.AND P6, PT, R19, R2, PT ;  /* 0x000000021300720c */ /* 0x004fda0003fc6270 */
[----:B------:R-:W-:Y:S05]  /*28ce0*/  @P6 BRA `(.L_x_7791) ;  /* 0x0000000400dc6947 */ /* 0x000fea0003800000 */
[----:B------:R-:W2:Y:S01]  /*28cf0*/  S2R R3, SR_TID.X ;  /* 0x0000000000037919 */ /* 0x000ea20000002100 */
[----:B------:R-:W-:Y:S01]  /*28d00*/  BSSY B0, `(.L_x_7792) ;  /* 0x0000009000007945 */ /* 0x000fe20003800000 */
[----:B--2---:R-:W-:-:S05]  /*28d10*/  LOP3.LUT R3, R3, 0x1f, RZ, 0xc0, !PT ;  /* 0x0000001f03037812 */ /* 0x004fca00078ec0ff */
[----:B------:R-:W-:-:S05]  /*28d20*/  IMAD.IADD R3, R19, 0x1, R3 ;  /* 0x0000000113037824 */ /* 0x000fca00078e0203 */
[----:B------:R-:W-:Y:S01]  /*28d30*/  ISETP.GE.OR P6, PT, R3, R2, !P0 ;  /* 0x000000020300720c */ /* 0x000fe200047c6670 */
[----:B------:R-:W-:-:S12]  /*28d40*/  IMAD.MOV.U32 R2, RZ, RZ, RZ ;  /* 0x000000ffff027224 */ /* 0x000fd800078e00ff */
[----:B------:R-:W-:Y:S05]  /*28d50*/  @P6 BRA `(.L_x_7793) ;  /* 0x00000000000c6947 */ /* 0x000fea0003800000 */
[----:B------:R-:W2:Y:S02]  /*28d60*/  LDC.64 R6, c[0x0][0xc58] ;  /* 0x00031600ff067b82 */ /* 0x000ea40000000a00 */
[----:B--2---:R-:W-:-:S06]  /*28d70*/  IMAD.WIDE R2, R3, 0x4, R6 ;  /* 0x0000000403027825 */ /* 0x004fcc00078e0206 */
[----:B------:R2:W5:Y:S02]  /*28d80*/  LDG.E R2, desc[UR60][R2.64] ;  /* 0x0000003c02027981 */ /* 0x000564000c1e1900 */
.L_x_7793:
[----:B------:R-:W-:Y:S05]  /*28d90*/  BSYNC B0 ;  /* 0x0000000000007941 */ /* 0x000fea0003800000 */
.L_x_7792:
[----:B------:R-:W-:-:S03]  /*28da0*/  UMOV UR4, 0xffffffff ;  /* 0xffffffff00047882 */ /* 0x000fc60000000000 */
[----:B------:R-:W-:Y:S05]  /*28db0*/  BRA.DIV UR4, `(.L_x_7794) ;  /* 0x0000003604c47947 */ /* 0x000fea000b800000 */
[----:B--2--5:R-:W2:Y:S02]  /*28dc0*/  SHFL.UP PT, R3, R2, 0x1, RZ ;  /* 0x0420000002037989 */ /* 0x024ea400000e00ff */
[----:B--2---:R-:W-:-:S05]  /*28dd0*/  SEL R3, R3, RZ, P1 ;  /* 0x000000ff03037207 */ /* 0x004fca0000800000 */
[----:B------:R-:W-:-:S05]  /*28de0*/  IMAD.IADD R3, R2, 0x1, R3 ;  /* 0x0000000102037824 */ /* 0x000fca00078e0203 */
[----:B-1----:R-:W1:Y:S02]  /*28df0*/  SHFL.UP PT, R5, R3, 0x2, RZ ;  /* 0x0440000003057989 */ /* 0x002e6400000e00ff */
        /* <DEDUP_REMOVED lines=12> */
.L_x_7947:
[----:B------:R-:W-:Y:S02]  /*28ec0*/  ULDC UR4, c[0x0][0xc10] ;  /* 0x0003040000047ab9 */ /* 0x000fe40000000800 */
[----:B------:R-:W-:-:S04]  /*28ed0*/  IMAD.U32 R3, RZ, RZ, UR4 ;  /* 0x00000004ff037e24 */ /* 0x000fc8000f8e00ff */
[----:B--2---:R-:W-:-:S04]  /*28ee0*/  IMAD R7, R7, R3, RZ ;  /* 0x0000000307077224 */ /* 0x004fc800078e02ff */
[----:B------:R-:W-:-:S05]  /*28ef0*/  IMAD.IADD R4, R7, 0x1, R4 ;  /* 0x0000000107047824 */ /* 0x000fca00078e0204 */
[----:B------:R-:W-:-:S13]  /*28f00*/  ISETP.GT.AND P6, PT, R4, R0, PT ;  /* 0x000000000400720c */ /* 0x000fda0003fc4270 */
[----:B------:R-:W-:Y:S05]  /*28f10*/  @!P6 BRA `(.L_x_7795) ;  /* 0xfffffffc0064e947 */ /* 0x000fea000383ffff */
[----:B------:R-:W-:-:S07]  /*28f20*/  IMAD.MOV.U32 R6, RZ, RZ, R5 ;  /* 0x000000ffff067224 */ /* 0x000fce00078e0005 */
.L_x_7790:
[----:B------:R-:W-:Y:S01]  /*28f30*/  IMAD.IADD R7, R4, 0x1, -R7 ;  /* 0x0000000104077824 */ /* 0x000fe200078e0a07 */
[----:B------:R-:W-:-:S03]  /*28f40*/  UMOV UR4, 0xffffffff ;  /* 0xffffffff00047882 */ /* 0x000fc60000000000 */
[----:B------:R-:W-:-:S05]  /*28f50*/  IMAD R4, R6, R3, R7 ;  /* 0x0000000306047224 */ /* 0x000fca00078e0207 */
[----:B------:R-:W-:Y:S01]  /*28f60*/  ISETP.GT.AND P6, PT, R4, R0, PT ;  /* 0x000000000400720c */ /* 0x000fe20003fc4270 */
[----:B------:R-:W-:-:S12]  /*28f70*/  BRA.DIV UR4, `(.L_x_7796) ;  /* 0x0000003a042c7947 */ /* 0x000fd8000b800000 */
[----:B-1----:R-:W-:-:S04]  /*28f80*/  VOTE.ANY R5, PT, !P6 ;  /* 0x0000000000057806 */ /* 0x002fc800070e0100 */
[----:B------:R-:W1:Y:S02]  /*28f90*/  POPC R4, R5 ;  /* 0x0000000500047309 */ /* 0x000e640000000000 */
[----:B-1----:R1:W2:Y:S02]  /*28fa0*/  SHFL.IDX PT, R17, R2, R4, 0x1f ;  /* 0x00001f0402117589 */ /* 0x0022a400000e0000 */
.L_x_7951:
[----:B------:R-:W-:Y:S01]  /*28fb0*/  ISETP.NE.AND P0, PT, R5, RZ, PT ;  /* 0x000000ff0500720c */ /* 0x000fe20003f05270 */
[----:B------:R-:W-:-:S12]  /*28fc0*/  IMAD.MOV.U32 R16, RZ, RZ, RZ ;  /* 0x000000ffff107224 */ /* 0x000fd800078e00ff */
[----:B------:R-:W-:Y:S05]  /*28fd0*/  @!P0 BRA `(.L_x_7797) ;  /* 0x0000000000148947 */ /* 0x000fea0003800000 */
[----:B------:R-:W-:Y:S01]  /*28fe0*/  UMOV UR4, 0xffffffff ;  /* 0xffffffff00047882 */ /* 0x000fe20000000000 */
[----:B0-----:R-:W-:Y:S02]  /*28ff0*/  VIADD R12, R4, 0xffffffff ;  /* 0xffffffff040c7836 */ /* 0x001fe40000000000 */
[----:B------:R-:W-:Y:S05]  /*29000*/  BRA.DIV UR4, `(.L_x_7798) ;  /* 0x0000003a04507947 */ /* 0x000fea000b800000 */
[----:B------:R0:W3:Y:S02]  /*29010*/  SHFL.IDX PT, R6, R6, R12, 0x1f ;  /* 0x00001f0c06067589 */ /* 0x0000e400000e0000 */
.L_x_7954:
[----:B---3--:R-:W-:-:S07]  /*29020*/  IMAD.MOV.U32 R16, RZ, RZ, R6 ;  /* 0x000000ffff107224 */ /* 0x008fce00078e0006 */
.L_x_7797:
[----:B0-----:R-:W1:Y:S01]  /*29030*/  LDC.64 R8, c[0x0][0xc68] ;  /* 0x00031a00ff087b82 */ /* 0x001e620000000a00 */
[----:B------:R-:W-:-:S04]  /*29040*/  IMAD.IADD R19, R4, 0x1, R19 ;  /* 0x0000000104137824 */ /* 0x000fc800078e0213 */
[----:B-1----:R-:W-:-:S05]  /*29050*/  IMAD.WIDE R4, R19, 0x4, R8 ;  /* 0x0000000413047825 */ /* 0x002fca00078e0208 */
[----:B------:R-:W2:Y:S01]  /*29060*/  LDG.E R2, desc[UR60][R4.64] ;  /* 0x0000003c04027981 */ /* 0x000ea2000c1e1900 */
[----:B------:R-:W-:Y:S02]  /*29070*/  IMAD R16, R16, R3, R7 ;  /* 0x0000000310107224 */ /* 0x000fe400078e0207 */
[----:B--2---:R-:W-:-:S05]  /*29080*/  IMAD R8, R17, R2, RZ ;  /* 0x0000000211087224 */ /* 0x004fca00078e02ff */
        /* <DEDUP_REMOVED lines=8> */
[----:B------:R-:W-:Y:S02]  /*29110*/  IMAD R7, R4, R6, RZ ;  /* 0x0000000604077224 */ /* 0x000fe400078e02ff */
[----:B------:R-:W-:-:S04]  /*29120*/  IMAD.MOV.U32 R4, RZ, RZ, RZ ;  /* 0x000000ffff047224 */ /* 0x000fc800078e00ff */
[----:B------:R-:W-:-:S04]  /*29130*/  IMAD.HI.U32 R7, R5, R7, R4 ;  /* 0x0000000705077227 */ /* 0x000fc800078e0004 */
[----:B------:R-:W-:-:S05]  /*29140*/  IMAD.IADD R4, R0, 0x1, -R16 ;  /* 0x0000000100047824 */ /* 0x000fca00078e0a10 */
        /* <DEDUP_REMOVED lines=46> */
[----:B------:R-:W-:-:S05]  /*29430*/  LOP3.LUT R0, RZ, R0, RZ, 0x33, !PT ;  /* 0x00000000ff007212 */ /* 0x000fca00078e33ff */
[----:B------:R-:W-:Y:S01]  /*29440*/  IMAD.IADD R17, R17, 0x1, R0 ;  /* 0x0000000111117824 */ /* 0x000fe200078e0200 */
[----:B------:R-:W-:Y:S06]  /*29450*/  BRA `(.L_x_7799) ;  /* 0x00000000001c7947 */ /* 0x000fec0003800000 */
.L_x_7791:
[----:B------:R-:W-:Y:S01]  /*29460*/  UMOV UR4, URZ ;  /* 0x0000003f00047c82 */ /* 0x000fe20008000000 */
[----:B------:R-:W-:Y:S01]  /*29470*/  UMOV UR5, URZ ;  /* 0x0000003f00057c82 */ /* 0x000fe20008000000 */
[----:B------:R-:W-:Y:S01]  /*29480*/  ULDC UR6, c[0x0][0xc14] ;  /* 0x0003050000067ab9 */ /* 0x000fe20000000800 */
[----:B------:R-:W-:Y:S02]  /*29490*/  IMAD.MOV.U32 R16, RZ, RZ, R0 ;  /* 0x000000ffff107224 */ /* 0x000fe400078e0000 */
[----:B------:R-:W-:Y:S02]  /*294a0*/  IMAD.U32 R17, RZ, RZ, UR4 ;  /* 0x00000004ff117e24 */ /* 0x000fe4000f8e00ff */
[----:B------:R-:W-:Y:S02]  /*294b0*/  IMAD.U32 R18, RZ, RZ, UR5 ;  /* 0x00000005ff127e24 */ /* 0x000fe4000f8e00ff */
[----:B------:R-:W-:-:S07]  /*294c0*/  IMAD.U32 R19, RZ, RZ, UR6 ;  /* 0x00000006ff137e24 */ /* 0x000fce000f8e00ff */
.L_x_7799:
        /* <DEDUP_REMOVED lines=10> */
.L_x_7788:
[----:B------:R-:W-:Y:S02]  /*29570*/  ULDC UR4, c[0x0][0xc14] ;  /* 0x0003050000047ab9 */ /* 0x000fe40000000800 */
[----:B-1----:R-:W-:-:S13]  /*29580*/  ISETP.GE.AND P0, PT, R19, UR4, PT ;  /* 0x0000000413007c0c */ /* 0x002fda000bf06270 */
[----:B------:R-:W-:Y:S05]  /*29590*/  @!P0 BRA `(.L_x_7800) ;  /* 0xffffffa800a88947 */ /* 0x000fea000383ffff */
[----:B------:R-:W-:Y:S05]  /*295a0*/  BSYNC B7 ;  /* 0x0000000000077941 */ /* 0x000fea0003800000 */
.L_x_7703:
        /* <DEDUP_REMOVED lines=12> */
.L_x_7955:
[----:B------:R-:W-:Y:S05]  /*29670*/  BSYNC B0 ;  /* 0x0000000000007941 */ /* 0x000fea0003800000 */
.L_x_7801:
[----:B------:R-:W-:-:S03]  /*29680*/  UMOV UR4, 0xffffffff ;  /* 0xffffffff00047882 */ /* 0x000fc60000000000 */
[----:B------:R-:W-:Y:S05]  /*29690*/  BRA.DIV UR4, `(.L_x_7803) ;  /* 0x0000003204e87947 */ /* 0x000fea000b800000 */
[----:B------:R-:W1:Y:S02]  /*296a0*/  S2R R2, SR_TID.X ;  /* 0x0000000000027919 */ /* 0x000e640000002100 */
[----:B-1----:R-:W-:-:S04]  /*296b0*/  SHF.R.U32.HI R2, RZ, 0x5, R2 ;  /* 0x00000005ff027819 */ /* 0x002fc80000011602 */
[----:B------:R-:W-:-:S05]  /*296c0*/  LOP3.LUT R2, R2, 0x3, RZ, 0xc0, !PT ;  /* 0x0000000302027812 */ /* 0x000fca00078ec0ff */
[----:B------:R1:W2:Y:S02]  /*296d0*/  SHFL.IDX PT, R14, R2, RZ, 0x1f ;  /* 0x00001fff020e7589 */ /* 0x0002a400000e0000 */
.L_x_7958:
[----:B--2---:R-:W-:-:S13]  /*296e0*/  ISETP.NE.AND P0, PT, R14, RZ, PT ;  /* 0x000000ff0e00720c */ /* 0x004fda0003f05270 */
[----:B------:R-:W-:Y:S05]  /*296f0*/  @P0 BRA `(.L_x_7500) ;  /* 0x0000000000b80947 */ /* 0x000fea0003800000 */
[----:B------:R-:W-:-:S03]  /*29700*/  UMOV UR4, 0xffffffff ;  /* 0xffffffff00047882 */ /* 0x000fc60000000000 */
[----:B------:R-:W-:Y:S05]  /*29710*/  BRA.DIV UR4, `(.L_x_7804) ;  /* 0x0000003204fc7947 */ /* 0x000fea000b800000 */
[----:B------:R-:W-:-:S13]  /*29720*/  ELECT P6, URZ, PT ;  /* 0x00000000003f782f */ /* 0x000fda00038c0000 */
.L_x_7961:
        /* <DEDUP_REMOVED lines=8> */
.L_x_7805:
        /* <DEDUP_REMOVED lines=14> */
.L_x_7962:
[----:B------:R-:W1:Y:S02]  /*29890*/  SYNCS.PHASECHK.TRANS64.TRYWAIT P1, [R7+URZ], R2 ;  /* 0x00000002070075a7 */ /* 0x000e64000802017f */
[----:B-1----:R-:W-:Y:S05]  /*298a0*/  @!P1 BRA `(.L_x_7807) ;  /* 0x0000003000cc9947 */ /* 0x002fea0003800000 */
.L_x_7963:
[----:B------:R-:W-:Y:S05]  /*298b0*/  @!P0 BRA `(.L_x_7808) ;  /* 0x0000000000048947 */ /* 0x000fea0003800000 */
[----:B------:R-:W-:Y:S01]  /*298c0*/  BPT.TRAP 0x1 ;  /* 0x000000040000795c */ /* 0x000fe20000300000 */
.L_x_7808:
[----:B------:R-:W2:Y:S02]  /*298d0*/  LDL.LU R4, [R1+0x8] ;  /* 0x0000080001047983 */ /* 0x000ea40000300800 */
[----:B--2---:R-:W-:-:S04]  /*298e0*/  IMAD R4, R4, 0x8, R0 ;  /* 0x0000000804047824 */ /* 0x004fc800078e0200 */
[----:B------:R-:W2:Y:S02]  /*298f0*/  SYNCS.PHASECHK.TRANS64.TRYWAIT P1, [R4+URZ+0x2e860], R5 ;  /* 0x02e86005040075a7 */ /* 0x000ea4000802017f */
[----:B--2---:R-:W-:Y:S05]  /*29900*/  @!P1 BRA `(.L_x_7809) ;  /* 0x0000003000c89947 */ /* 0x004fea0003800000 */
.L_x_7964:
[----:B------:R-:W-:Y:S05]  /*29910*/  @!P0 BRA `(.L_x_7810) ;  /* 0x0000000000048947 */ /* 0x000fea0003800000 */
[----:B------:R-:W-:Y:S01]  /*29920*/  BPT.TRAP 0x1 ;  /* 0x000000040000795c */ /* 0x000fe20000300000 */
.L_x_7810:
[----:B------:R-:W-:-:S04]  /*29930*/  IMAD R3, R3, 0x8, R0 ;  /* 0x0000000803037824 */ /* 0x000fc800078e0200 */
[----:B------:R-:W3:Y:S02]  /*29940*/  SYNCS.PHASECHK.TRANS64.TRYWAIT P1, [R3+URZ+0x2e860], R2 ;  /* 0x02e86002030075a7 */ /* 0x000ee4000802017f */
[----:B---3--:R-:W-:Y:S05]  /*29950*/  @!P1 BRA `(.L_x_7811) ;  /* 0x0000003000c89947 */ /* 0x008fea0003800000 */
.L_x_7965:
[----:B------:R-:W-:Y:S05]  /*29960*/  @!P0 BRA `(.L_x_7812) ;  /* 0x0000000000048947 */ /* 0x000fea0003800000 */
[----:B------:R-:W-:Y:S01]  /*29970*/  BPT.TRAP 0x1 ;  /* 0x000000040000795c */ /* 0x000fe20000300000 */
.L_x_7812:
[----:B------:R-:W4:Y:S02]  /*29980*/  SYNCS.PHASECHK.TRANS64.TRYWAIT P0, [R4+URZ+0x2e880], R5 ;  /* 0x02e88005040075a7 */ /* 0x000f24000800017f */
[----:B----4-:R-:W-:Y:S05]  /*29990*/  @!P0 BRA `(.L_x_7813) ;  /* 0x0000003000cc8947 */ /* 0x010fea0003800000 */
.L_x_7814:
[----:B------:R0:W0:Y:S02]  /*299a0*/  SYNCS.PHASECHK.TRANS64.TRYWAIT P0, [R3+URZ+0x2e880], R2 ;  /* 0x02e88002030075a7 */ /* 0x000024000800017f */
[----:B0-----:R-:W-:Y:S05]  /*299b0*/  @!P0 NANOSLEEP.SYNCS 0x989680 ;  /* 0x009896800000895d */ /* 0x001fea0003900000 */
[----:B------:R-:W0:Y:S02]  /*299c0*/  @!P0 SYNCS.PHASECHK.TRANS64 P0, [R3+URZ+0x2e880], R2 ;  /* 0x02e88002030085a7 */ /* 0x000e24000800007f */
[----:B0-----:R-:W-:Y:S05]  /*299d0*/  @!P0 BRA `(.L_x_7814) ;  /* 0xfffffffc00f08947 */ /* 0x001fea000383ffff */
.L_x_7500:
[----:B------:R-:W-:Y:S05]  /*299e0*/  BSYNC B8 ;  /* 0x0000000000087941 */ /* 0x000fea0003800000 */
.L_x_7497:
[----:B------:R-:W-:Y:S05]  /*299f0*/  EXIT ;  /* 0x000000000000794d */ /* 0x000fea0003800000 */
.L_x_7522:
[----:B0-----:R0:W1:Y:S02]  /*29a00*/  SYNCS.PHASECHK.TRANS64.TRYWAIT P6, [R109+URZ+0x2e890], R130 ;  /* 0x02e890826d0075a7 */ /* 0x00106400080c017f */
[----:B-1----:R-:W-:Y:S05]  /*29a10*/  @!P6 NANOSLEEP.SYNCS 0x989680 ;  /* 0x009896800000e95d */ /* 0x002fea0003900000 */
[----:B------:R-:W1:Y:S02]  /*29a20*/  @!P6 SYNCS.PHASECHK.TRANS64 P6, [R109+URZ+0x2e890], R130 ;  /* 0x02e890826d00e5a7 */ /* 0x000e6400080c007f */
[----:B-1----:R-:W-:Y:S05]  /*29a30*/  @!P6 BRA `(.L_x_7522) ;  /* 0xfffffffc00f0e947 */ /* 0x002fea000383ffff */
[----:B------:R-:W-:Y:S05]  /*29a40*/  BRA `(.L_x_7815) ;  /* 0xfffffd9400f87947 */ /* 0x000fea000383ffff */
.L_x_7556:
[----:B0-----:R0:W1:Y:S02]  /*29a50*/  SYNCS.PHASECHK.TRANS64.TRYWAIT P3, [R109+URZ+0x2e890], R130 ;  /* 0x02e890826d0075a7 */ /* 0x001064000806017f */
[----:B-1----:R-:W-:Y:S05]  /*29a60*/  @!P3 NANOSLEEP.SYNCS 0x989680 ;  /* 0x009896800000b95d */ /* 0x002fea0003900000 */
[----:B------:R-:W1:Y:S02]  /*29a70*/  @!P3 SYNCS.PHASECHK.TRANS64 P3, [R109+URZ+0x2e890], R130 ;  /* 0x02e890826d00b5a7 */ /* 0x000e64000806007f */
[----:B-1----:R-:W-:Y:S05]  /*29a80*/  @!P3 BRA `(.L_x_7556) ;  /* 0xfffffffc00f0b947 */ /* 0x002fea000383ffff */
[----:B------:R-:W-:Y:S05]  /*29a90*/  BRA `(.L_x_7816) ;  /* 0xfffffdd800fc7947 */ /* 0x000fea000383ffff */
.L_x_7573:
[----:B0-----:R0:W1:Y:S02]  /*29aa0*/  SYNCS.PHASECHK.TRANS64.TRYWAIT P2, [R109+URZ+0x2e890], R130 ;  /* 0x02e890826d0075a7 */ /* 0x001064000804017f */
[----:B-1----:R-:W-:Y:S05]  /*29ab0*/  @!P2 NANOSLEEP.SYNCS 0x989680 ;  /* 0x009896800000a95d */ /* 0x002fea0003900000 */
[----:B------:R-:W1:Y:S02]  /*29ac0*/  @!P2 SYNCS.PHASECHK.TRANS64 P2, [R109+URZ+0x2e890], R130 ;  /* 0x02e890826d00a5a7 */ /* 0x000e64000804007f */
[----:B-1----:R-:W-:Y:S05]  /*29ad0*/  @!P2 BRA `(.L_x_7573) ;  /* 0xfffffffc00f0a947 */ /* 0x002fea000383ffff */
[----:B------:R-:W-:Y:S05]  /*29ae0*/  BRA `(.L_x_7817) ;  /* 0xfffffe1c009c7947 */ /* 0x000fea000383ffff */
.L_x_7583:
[----:B--2---:R2:W3:Y:S02]  /*29af0*/  SYNCS.PHASECHK.TRANS64.TRYWAIT P3, [R109+URZ+0x2e8b0], R130 ;  /* 0x02e8b0826d0075a7 */ /* 0x0044e4000806017f */
[----:B---3--:R-:W-:Y:S05]  /*29b00*/  @!P3 NANOSLEEP.SYNCS 0x989680 ;  /* 0x009896800000b95d */ /* 0x008fea0003900000 */
[----:B------:R-:W3:Y:S02]  /*29b10*/  @!P3 SYNCS.PHASECHK.TRANS64 P3, [R109+URZ+0x2e8b0], R130 ;  /* 0x02e8b0826d00b5a7 */ /* 0x000ee4000806007f */
[----:B---3--:R-:W-:Y:S05]  /*29b20*/  @!P3 BRA `(.L_x_7583) ;  /* 0xfffffffc00f0b947 */ /* 0x008fea000383ffff */
[----:B------:R-:W-:Y:S05]  /*29b30*/  BRA `(.L_x_7818) ;  /* 0xfffffe2400647947 */ /* 0x000fea000383ffff */
.L_x_7595:
[----:B------:R-:W0:Y:S01]  /*29b40*/  S2R R3, SR_TID.X ;  /* 0x0000000000037919 */ /* 0x000e220000002100 */
[----:B------:R-:W-:Y:S01]  /*29b50*/  BSSY B0, `(.L_x_7819) ;  /* 0x000000c000007945 */ /* 0x000fe20003800000 */
[----:B------:R-:W-:Y:S02]  /*29b60*/  IMAD.MOV.U32 R12, RZ, RZ, RZ ;  /* 0x000000ffff0c7224 */ /* 0x000fe400078e00ff */
[----:B------:R-:W-:Y:S02]  /*29b70*/  IMAD.MOV.U32 R11, RZ, RZ, 0x1f ;  /* 0x0000001fff0b7424 */ /* 0x000fe400078e00ff */
        /* <DEDUP_REMOVED lines=9> */
.L_x_7820:
[----:B------:R-:W-:Y:S05]  /*29c10*/  BSYNC B0 ;  /* 0x0000000000007941 */ /* 0x000fea0003800000 */
.L_x_7819:
[----:B------:R0:W-:Y:S01]  /*29c20*/  STL [R1+0x4c], R14 ;  /* 0x00004c0e01007387 */ /* 0x0001e20000100800 */
[----:B------:R-:W-:Y:S05]  /*29c30*/  BRA `(.L_x_7821) ;  /* 0xfffffe3000f87947 */ /* 0x000fea000383ffff */
.L_x_7611:
        /* <DEDUP_REMOVED lines=8> */
.L_x_7823:
[----:B------:R-:W-:Y:S05]  /*29cc0*/  BSYNC B1 ;  /* 0x0000000000017941 */ /* 0x000fea0003800000 */
.L_x_7822:
[----:B------:R-:W-:Y:S05]  /*29cd0*/  BRA `(.L_x_7824) ;  /* 0xfffffe40002c7947 */ /* 0x000fea000383ffff */
.L_x_7612:
        /* <DEDUP_REMOVED lines=8> */
.L_x_7826:
[----:B------:R-:W-:Y:S05]  /*29d60*/  BSYNC B1 ;  /* 0x0000000000017941 */ /* 0x000fea0003800000 */
.L_x_7825:
[----:B------:R-:W-:Y:S05]  /*29d70*/  BRA `(.L_x_7827) ;  /* 0xfffffe40000c7947 */ /* 0x000fea000383ffff */
.L_x_7613:
        /* <DEDUP_REMOVED lines=8> */
.L_x_7829:
[----:B------:R-:W-:Y:S05]  /*29e00*/  BSYNC B1 ;  /* 0x0000000000017941 */ /* 0x000fea0003800000 */
.L_x_7828:
[----:B------:R-:W-:Y:S05]  /*29e10*/  BRA `(.L_x_7830) ;  /* 0xfffffe3c00ec7947 */ /* 0x000fea000383ffff */
.L_x_7614:
        /* <DEDUP_REMOVED lines=8> */
.L_x_7832:
[----:B------:R-:W-:Y:S05]  /*29ea0*/  BSYNC B1 ;  /* 0x0000000000017941 */ /* 0x000fea0003800000 */
.L_x_7831:
[----:B------:R-:W-:Y:S05]  /*29eb0*/  BRA `(.L_x_7833) ;  /* 0xfffffe3c00cc7947 */ /* 0x000fea000383ffff */
.L_x_7615:
        /* <DEDUP_REMOVED lines=8> */
.L_x_7835:
[----:B------:R-:W-:Y:S05]  /*29f40*/  BSYNC B1 ;  /* 0x0000000000017941 */ /* 0x000fea0003800000 */
.L_x_7834:
[----:B------:R-:W-:Y:S05]  /*29f50*/  BRA `(.L_x_7836) ;  /* 0xfffffe3c00ac7947 */ /* 0x000fea000383ffff */
.L_x_7616:
        /* <DEDUP_REMOVED lines=8> */
.L_x_7838:
[----:B------:R-:W-:Y:S05]  /*29fe0*/  BSYNC B1 ;  /* 0x0000000000017941 */ /* 0x000fea0003800000 */
.L_x_7837:
[----:B------:R-:W-:Y:S05]  /*29ff0*/  BRA `(.L_x_7839) ;  /* 0xfffffe3c008c7947 */ /* 0x000fea000383ffff */
.L_x_7617:
        /* <DEDUP_REMOVED lines=8> */
.L_x_7841:
[----:B------:R-:W-:Y:S05]  /*2a080*/  BSYNC B1 ;  /* 0x0000000000017941 */ /* 0x000fea0003800000 */
.L_x_7840:
[----:B------:R-:W-:Y:S05]  /*2a090*/  BRA `(.L_x_7842) ;  /* 0xfffffe3c006c7947 */ /* 0x000fea000383ffff */
.L_x_7618:
        /* <DEDUP_REMOVED lines=8> */
.L_x_7844:
[----:B------:R-:W-:Y:S05]  /*2a120*/  BSYNC B1 ;  /* 0x0000000000017941 */ /* 0x000fea0003800000 */
.L_x_7843:
[----:B------:R-:W-:Y:S05]  /*2a130*/  BRA `(.L_x_7845) ;  /* 0xfffffe3c004c7947 */ /* 0x000fea000383ffff */
.L_x_7620:
[----:B--2---:R2:W3:Y:S02]  /*2a140*/  SYNCS.PHASECHK.TRANS64.TRYWAIT P2, [R16+URZ+0x2e800], R5 ;  /* 0x02e80005100075a7 */ /* 0x0044e4000804017f */
[----:B---3--:R-:W-:Y:S05]  /*2a150*/  @!P2 NANOSLEEP.SYNCS 0x989680 ;  /* 0x009896800000a95d */ /* 0x008fea0003900000 */
[----:B------:R-:W3:Y:S02]  /*2a160*/  @!P2 SYNCS.PHASECHK.TRANS64 P2, [R16+URZ+0x2e800], R5 ;  /* 0x02e800051000a5a7 */ /* 0x000ee4000804007f */
[----:B---3--:R-:W-:Y:S05]  /*2a170*/  @!P2 BRA `(.L_x_7620) ;  /* 0xfffffffc00f0a947 */ /* 0x008fea000383ffff */
[----:B------:R-:W-:Y:S05]  /*2a180*/  BRA `(.L_x_7846) ;  /* 0xfffffe3c009c7947 */ /* 0x000fea000383ffff */
.L_x_7628:
        /* <DEDUP_REMOVED lines=8> */
.L_x_7848:
[----:B------:R-:W-:Y:S05]  /*2a210*/  BSYNC B1 ;  /* 0x0000000000017941 */ /* 0x000fea0003800000 */
.L_x_7847:
[----:B------:R-:W-:Y:S05]  /*2a220*/  BRA `(.L_x_7849) ;  /* 0xfffffe60004c7947 */ /* 0x000fea000383ffff */
.L_x_7629:
        /* <DEDUP_REMOVED lines=8> */
.L_x_7851:
[----:B------:R-:W-:Y:S05]  /*2a2b0*/  BSYNC B1 ;  /* 0x0000000000017941 */ /* 0x000fea0003800000 */
.L_x_7850:
[----:B------:R-:W-:Y:S05]  /*2a2c0*/  BRA `(.L_x_7852) ;  /* 0xfffffe60002c7947 */ /* 0x000fea000383ffff */
.L_x_7630:
        /* <DEDUP_REMOVED lines=8> */
.L_x_7854:
[----:B------:R-:W-:Y:S05]  /*2a350*/  BSYNC B1 ;  /* 0x0000000000017941 */ /* 0x000fea0003800000 */
.L_x_7853:
[----:B------:R-:W-:Y:S05]  /*2a360*/  BRA `(.L_x_7855) ;  /* 0xfffffe60000c7947 */ /* 0x000fea000383ffff */
.L_x_7631:
        /* <DEDUP_REMOVED lines=8> */
.L_x_7857:
[----:B------:R-:W-:Y:S05]  /*2a3f0*/  BSYNC B1 ;  /* 0x0000000000017941 */ /* 0x000fea0003800000 */
.L_x_7856:
[----:B------:R-:W-:Y:S05]  /*2a400*/  BRA `(.L_x_7858) ;  /* 0xfffffe5c00ec7947 */ /* 0x000fea000383ffff */
.L_x_7632:
        /* <DEDUP_REMOVED lines=8> */
.L_x_7860:
[----:B------:R-:W-:Y:S05]  /*2a490*/  BSYNC B1 ;  /* 0x0000000000017941 */ /* 0x000fea0003800000 */
.L_x_7859:
[----:B------:R-:W-:Y:S05]  /*2a4a0*/  BRA `(.L_x_7861) ;  /* 0xfffffe5c00cc7947 */ /* 0x000fea000383ffff */
.L_x_7633:
        /* <DEDUP_REMOVED lines=8> */
.L_x_7863:
[----:B------:R-:W-:Y:S05]  /*2a530*/  BSYNC B1 ;  /* 0x0000000000017941 */ /* 0x000fea0003800000 */
.L_x_7862:
[----:B------:R-:W-:Y:S05]  /*2a540*/  BRA `(.L_x_7864) ;  /* 0xfffffe5c00ac7947 */ /* 0x000fea000383ffff */
.L_x_7634:
        /* <DEDUP_REMOVED lines=8> */
.L_x_7866:
[----:B------:R-:W-:Y:S05]  /*2a5d0*/  BSYNC B1 ;  /* 0x0000000000017941 */ /* 0x000fea0003800000 */
.L_x_7865:
[----:B------:R-:W-:Y:S05]  /*2a5e0*/  BRA `(.L_x_7867) ;  /* 0xfffffe5c008c7947 */ /* 0x000fea000383ffff */
.L_x_7635:
        /* <DEDUP_REMOVED lines=8> */
.L_x_7869:
[----:B------:R-:W-:Y:S05]  /*2a670*/  BSYNC B1 ;  /* 0x0000000000017941 */ /* 0x000fea0003800000 */
.L_x_7868:
[----:B------:R-:W-:Y:S05]  /*2a680*/  BRA `(.L_x_7870) ;  /* 0xfffffe5c006c7947 */ /* 0x000fea000383ffff */
.L_x_7637:
[----:B0-----:R0:W1:Y:S02]  /*2a690*/  SYNCS.PHASECHK.TRANS64.TRYWAIT P1, [R16+URZ+0x2e800], R3 ;  /* 0x02e80003100075a7 */ /* 0x001064000802017f */
[----:B-1----:R-:W-:Y:S05]  /*2a6a0*/  @!P1 NANOSLEEP.SYNCS 0x989680 ;  /* 0x009896800000995d */ /* 0x002fea0003900000 */
[----:B------:R-:W1:Y:S02]  /*2a6b0*/  @!P1 SYNCS.PHASECHK.TRANS64 P1, [R16+URZ+0x2e800], R3 ;  /* 0x02e80003100095a7 */ /* 0x000e64000802007f */
[----:B-1----:R-:W-:Y:S05]  /*2a6c0*/  @!P1 BRA `(.L_x_7637) ;  /* 0xfffffffc00f09947 */ /* 0x002fea000383ffff */
[----:B------:R-:W-:Y:S05]  /*2a6d0*/  BRA `(.L_x_7871) ;  /* 0xfffffe5c008c7947 */ /* 0x000fea000383ffff */
.L_x_7643:
[----:B-1----:R1:W3:Y:S02]  /*2a6e0*/  SYNCS.PHASECHK.TRANS64.TRYWAIT P0, [R14+URZ+0x2e830], R3 ;  /* 0x02e830030e0075a7 */ /* 0x0022e4000800017f */
[----:B---3--:R-:W-:Y:S05]  /*2a6f0*/  @!P0 NANOSLEEP.SYNCS 0x989680 ;  /* 0x009896800000895d */ /* 0x008fea0003900000 */
[----:B------:R-:W3:Y:S02]  /*2a700*/  @!P0 SYNCS.PHASECHK.TRANS64 P0, [R14+URZ+0x2e830], R3 ;  /* 0x02e830030e0085a7 */ /* 0x000ee4000800007f */
[----:B---3--:R-:W-:Y:S05]  /*2a710*/  @!P0 BRA `(.L_x_7643) ;  /* 0xfffffffc00f08947 */ /* 0x008fea000383ffff */
[----:B------:R-:W-:Y:S05]  /*2a720*/  BRA `(.L_x_7642) ;  /* 0xfffffe7c00f87947 */ /* 0x000fea000383ffff */
.L_x_7649:
[----:B-1----:R1:W2:Y:S02]  /*2a730*/  SYNCS.PHASECHK.TRANS64.TRYWAIT P2, [R3+URZ+0x2e830], R0 ;  /* 0x02e83000030075a7 */ /* 0x0022a4000804017f */
[----:B--2---:R-:W-:Y:S05]  /*2a740*/  @!P2 NANOSLEEP.SYNCS 0x989680 ;  /* 0x009896800000a95d */ /* 0x004fea0003900000 */
[----:B------:R-:W2:Y:S02]  /*2a750*/  @!P2 SYNCS.PHASECHK.TRANS64 P2, [R3+URZ+0x2e830], R0 ;  /* 0x02e830000300a5a7 */ /* 0x000ea4000804007f */
[----:B--2---:R-:W-:Y:S05]  /*2a760*/  @!P2 BRA `(.L_x_7649) ;  /* 0xfffffffc00f0a947 */ /* 0x004fea000383ffff */
[----:B------:R-:W-:Y:S05]  /*2a770*/  BRA `(.L_x_7648) ;  /* 0xfffffec400e87947 */ /* 0x000fea000383ffff */
.L_x_7653:
[----:B-1----:R1:W2:Y:S02]  /*2a780*/  SYNCS.PHASECHK.TRANS64.TRYWAIT P0, [R3+URZ+0x2e850], R0 ;  /* 0x02e85000030075a7 */ /* 0x0022a4000800017f */
[----:B--2---:R-:W-:Y:S05]  /*2a790*/  @!P0 NANOSLEEP.SYNCS 0x989680 ;  /* 0x009896800000895d */ /* 0x004fea0003900000 */
[----:B------:R-:W2:Y:S02]  /*2a7a0*/  @!P0 SYNCS.PHASECHK.TRANS64 P0, [R3+URZ+0x2e850], R0 ;  /* 0x02e85000030085a7 */ /* 0x000ea4000800007f */
[----:B--2---:R-:W-:Y:S05]  /*2a7b0*/  @!P0 BRA `(.L_x_7653) ;  /* 0xfffffffc00f08947 */ /* 0x004fea000383ffff */
[----:B------:R-:W-:Y:S05]  /*2a7c0*/  BRA `(.L_x_7650) ;  /* 0xfffffedc00347947 */ /* 0x000fea000383ffff */
.L_x_7661:
[----:B-1----:R1:W2:Y:S02]  /*2a7d0*/  SYNCS.PHASECHK.TRANS64.TRYWAIT P2, [R3+URZ+0x2e830], R0 ;  /* 0x02e83000030075a7 */ /* 0x0022a4000804017f */
[----:B--2---:R-:W-:Y:S05]  /*2a7e0*/  @!P2 NANOSLEEP.SYNCS 0x989680 ;  /* 0x009896800000a95d */ /* 0x004fea0003900000 */
[----:B------:R-:W2:Y:S02]  /*2a7f0*/  @!P2 SYNCS.PHASECHK.TRANS64 P2, [R3+URZ+0x2e830], R0 ;  /* 0x02e830000300a5a7 */ /* 0x000ea4000804007f */
[----:B--2---:R-:W-:Y:S05]  /*2a800*/  @!P2 BRA `(.L_x_7661) ;  /* 0xfffffffc00f0a947 */ /* 0x004fea000383ffff */
[----:B------:R-:W-:Y:S05]  /*2a810*/  BRA `(.L_x_7660) ;  /* 0xffffff1400bc7947 */ /* 0x000fea000383ffff */
.L_x_7665:
[----:B-1----:R1:W2:Y:S02]  /*2a820*/  SYNCS.PHASECHK.TRANS64.TRYWAIT P0, [R3+URZ+0x2e850], R0 ;  /* 0x02e85000030075a7 */ /* 0x0022a4000800017f */
[----:B--2---:R-:W-:Y:S05]  /*2a830*/  @!P0 NANOSLEEP.SYNCS 0x989680 ;  /* 0x009896800000895d */ /* 0x004fea0003900000 */
[----:B------:R-:W2:Y:S02]  /*2a840*/  @!P0 SYNCS.PHASECHK.TRANS64 P0, [R3+URZ+0x2e850], R0 ;  /* 0x02e85000030085a7 */ /* 0x000ea4000800007f */
[----:B--2---:R-:W-:Y:S05]  /*2a850*/  @!P0 BRA `(.L_x_7665) ;  /* 0xfffffffc00f08947 */ /* 0x004fea000383ffff */
[----:B------:R-:W-:Y:S05]  /*2a860*/  BRA `(.L_x_7662) ;  /* 0xffffff2c00047947 */ /* 0x000fea000383ffff */
.L_x_7671:
[----:B--2---:R2:W3:Y:S02]  /*2a870*/  SYNCS.PHASECHK.TRANS64.TRYWAIT P0, [R13+URZ+0x2e850], R4 ;  /* 0x02e850040d0075a7 */ /* 0x0044e4000800017f */
[----:B---3--:R-:W-:Y:S05]  /*2a880*/  @!P0 NANOSLEEP.SYNCS 0x989680 ;  /* 0x009896800000895d */ /* 0x008fea0003900000 */
[----:B------:R-:W3:Y:S02]  /*2a890*/  @!P0 SYNCS.PHASECHK.TRANS64 P0, [R13+URZ+0x2e850], R4 ;  /* 0x02e850040d0085a7 */ /* 0x000ee4000800007f */
[----:B---3--:R-:W-:Y:S05]  /*2a8a0*/  @!P0 BRA `(.L_x_7671) ;  /* 0xfffffffc00f08947 */ /* 0x008fea000383ffff */
[----:B------:R-:W-:Y:S05]  /*2a8b0*/  BRA `(.L_x_7670) ;  /* 0xffffff54009c7947 */ /* 0x000fea000383ffff */
.L_x_7675:
[----:B------:R-:W-:Y:S01]  /*2a8c0*/  IMAD.MOV.U32 R12, RZ, RZ, R0 ;  /* 0x000000ffff0c7224 */ /* 0x000fe200078e0000 */
[----:B------:R-:W-:Y:S01]  /*2a8d0*/  SEL R5, R96, R97, P0 ;  /* 0x0000006160057207 */ /* 0x000fe20000000000 */
[----:B------:R-:W-:Y:S01]  /*2a8e0*/  IMAD.MOV.U32 R11, RZ, RZ, 0x1c1f ;  /* 0x00001c1fff0b7424 */ /* 0x000fe200078e00ff */
[----:B------:R-:W-:Y:S01]  /*2a8f0*/  SEL R7, R97, R96, P0 ;  /* 0x0000006061077207 */ /* 0x000fe20000000000 */
[----:B------:R-:W-:Y:S01]  /*2a900*/  IMAD.MOV.U32 R15, RZ, RZ, -0x1 ;  /* 0xffffffffff0f7424 */ /* 0x000fe200078e00ff */
[----:B------:R-:W-:Y:S02]  /*2a910*/  SEL R9, R92, R93, P0 ;  /* 0x0000005d5c097207 */ /* 0x000fe40000000000 */
[----:B------:R-:W-:-:S07]  /*2a920*/  SEL R21, R93, R92, P0 ;  /* 0x0000005c5d157207 */ /* 0x000fce0000000000 */
[----:B---3-5:R-:W-:Y:S05]  /*2a930*/  WARPSYNC.COLLECTIVE R15, `(.L_x_7872) ;  /* 0x000000000f087348 */ /* 0x028fea0003c00000 */
[----:B------:R0:W1:Y:S02]  /*2a940*/  SHFL.IDX P6, R14, R13, R12, R11 ;  /* 0x0000000c0d0e7389 */ /* 0x00006400000c000b */
[----:B01-3-5:R-:W-:Y:S01]  /*2a950*/  ENDCOLLECTIVE ;  /* 0x000000000000791b */ /* 0x02bfe20003800000 */
.L_x_7872:
        /* <DEDUP_REMOVED lines=19> */
.L_x_7873:
        /* <DEDUP_REMOVED lines=19> */
.L_x_7874:
        /* <DEDUP_REMOVED lines=8> */
.L_x_7875:
[----:B------:R-:W-:Y:S02]  /*2ac40*/  IMAD.MOV.U32 R13, RZ, RZ, R9 ;  /* 0x000000ffff0d7224 */ /* 0x000fe400078e0009 */
[----:B------:R-:W-:Y:S02]  /*2ac50*/  IMAD.MOV.U32 R12, RZ, RZ, R0 ;  /* 0x000000ffff0c7224 */ /* 0x000fe400078e0000 */
[----:B------:R-:W-:-:S07]  /*2ac60*/  IMAD.MOV.U32 R7, RZ, RZ, R14 ;  /* 0x000000ffff077224 */ /* 0x000fce00078e000e */
[----:B------:R-:W-:Y:S05]  /*2ac70*/  WARPSYNC.COLLECTIVE R15, `(.L_x_7876) ;  /* 0x000000000f087348 */ /* 0x000fea0003c00000 */
[----:B------:R0:W1:Y:S02]  /*2ac80*/  SHFL.IDX P6, R14, R13, R12, R11 ;  /* 0x0000000c0d0e7389 */ /* 0x00006400000c000b */
[----:B01----:R-:W-:Y:S01]  /*2ac90*/  ENDCOLLECTIVE ;  /* 0x000000000000791b */ /* 0x003fe20003800000 */
.L_x_7876:
        /* <DEDUP_REMOVED lines=8> */
.L_x_7877:
[----:B------:R-:W-:Y:S02]  /*2ad20*/  IMAD.MOV.U32 R13, RZ, RZ, R25 ;  /* 0x000000ffff0d7224 */ /* 0x000fe400078e0019 */
[----:B------:R-:W-:Y:S02]  /*2ad30*/  IMAD.MOV.U32 R12, RZ, RZ, R0 ;  /* 0x000000ffff0c7224 */ /* 0x000fe400078e0000 */
[----:B------:R-:W-:-:S07]  /*2ad40*/  IMAD.MOV.U32 R21, RZ, RZ, R14 ;  /* 0x000000ffff157224 */ /* 0x000fce00078e000e */
[----:B------:R-:W-:Y:S05]  /*2ad50*/  WARPSYNC.COLLECTIVE R15, `(.L_x_7878) ;  /* 0x000000000f087348 */ /* 0x000fea0003c00000 */
[----:B------:R0:W1:Y:S02]  /*2ad60*/  SHFL.IDX P6, R14, R13, R12, R11 ;  /* 0x0000000c0d0e7389 */ /* 0x00006400000c000b */
[----:B01----:R-:W-:Y:S01]  /*2ad70*/  ENDCOLLECTIVE ;  /* 0x000000000000791b */ /* 0x003fe20003800000 */
.L_x_7878:
        /* <DEDUP_REMOVED lines=8> */
.L_x_7879:
[----:B------:R-:W-:Y:S02]  /*2ae00*/  IMAD.MOV.U32 R13, RZ, RZ, R29 ;  /* 0x000000ffff0d7224 */ /* 0x000fe400078e001d */
[----:B------:R-:W-:Y:S02]  /*2ae10*/  IMAD.MOV.U32 R12, RZ, RZ, R0 ;  /* 0x000000ffff0c7224 */ /* 0x000fe400078e0000 */
[----:B------:R-:W-:-:S07]  /*2ae20*/  IMAD.MOV.U32 R27, RZ, RZ, R14 ;  /* 0x000000ffff1b7224 */ /* 0x000fce00078e000e */
[----:B------:R-:W-:Y:S05]  /*2ae30*/  WARPSYNC.COLLECTIVE R15, `(.L_x_7880) ;  /* 0x000000000f087348 */ /* 0x000fea0003c00000 */
[----:B------:R0:W1:Y:S02]  /*2ae40*/  SHFL.IDX P6, R14, R13, R12, R11 ;  /* 0x0000000c0d0e7389 */ /* 0x00006400000c000b */
[----:B01----:R-:W-:Y:S01]  /*2ae50*/  ENDCOLLECTIVE ;  /* 0x000000000000791b */ /* 0x003fe20003800000 */
.L_x_7880:
        /* <DEDUP_REMOVED lines=8> */
.L_x_7881:
[----:B------:R-:W-:Y:S02]  /*2aee0*/  IMAD.MOV.U32 R13, RZ, RZ, R33 ;  /* 0x000000ffff0d7224 */ /* 0x000fe400078e0021 */
[----:B------:R-:W-:Y:S02]  /*2aef0*/  IMAD.MOV.U32 R12, RZ, RZ, R0 ;  /* 0x000000ffff0c7224 */ /* 0x000fe400078e0000 */
[----:B------:R-:W-:-:S07]  /*2af00*/  IMAD.MOV.U32 R31, RZ, RZ, R14 ;  /* 0x000000ffff1f7224 */ /* 0x000fce00078e000e */
[----:B------:R-:W-:Y:S05]  /*2af10*/  WARPSYNC.COLLECTIVE R15, `(.L_x_7882) ;  /* 0x000000000f087348 */ /* 0x000fea0003c00000 */
[----:B------:R0:W1:Y:S02]  /*2af20*/  SHFL.IDX P6, R14, R13, R12, R11 ;  /* 0x0000000c0d0e7389 */ /* 0x00006400000c000b */
[----:B01----:R-:W-:Y:S01]  /*2af30*/  ENDCOLLECTIVE ;  /* 0x000000000000791b */ /* 0x003fe20003800000 */
.L_x_7882:
        /* <DEDUP_REMOVED lines=8> */
.L_x_7883:
[----:B------:R-:W-:Y:S02]  /*2afc0*/  IMAD.MOV.U32 R13, RZ, RZ, R37 ;  /* 0x000000ffff0d7224 */ /* 0x000fe400078e0025 */
[----:B------:R-:W-:Y:S02]  /*2afd0*/  IMAD.MOV.U32 R12, RZ, RZ, R0 ;  /* 0x000000ffff0c7224 */ /* 0x000fe400078e0000 */
[----:B------:R-:W-:-:S07]  /*2afe0*/  IMAD.MOV.U32 R35, RZ, RZ, R14 ;  /* 0x000000ffff237224 */ /* 0x000fce00078e000e */
[----:B------:R-:W-:Y:S05]  /*2aff0*/  WARPSYNC.COLLECTIVE R15, `(.L_x_7884) ;  /* 0x000000000f087348 */ /* 0x000fea0003c00000 */
[----:B------:R0:W1:Y:S02]  /*2b000*/  SHFL.IDX P6, R14, R13, R12, R11 ;  /* 0x0000000c0d0e7389 */ /* 0x00006400000c000b */
[----:B01----:R-:W-:Y:S01]  /*2b010*/  ENDCOLLECTIVE ;  /* 0x000000000000791b */ /* 0x003fe20003800000 */
.L_x_7884:
        /* <DEDUP_REMOVED lines=8> */
.L_x_7885:
[----:B------:R-:W-:Y:S02]  /*2b0a0*/  IMAD.MOV.U32 R13, RZ, RZ, R41 ;  /* 0x000000ffff0d7224 */ /* 0x000fe400078e0029 */
[----:B------:R-:W-:Y:S02]  /*2b0b0*/  IMAD.MOV.U32 R12, RZ, RZ, R0 ;  /* 0x000000ffff0c7224 */ /* 0x000fe400078e0000 */
[----:B------:R-:W-:-:S07]  /*2b0c0*/  IMAD.MOV.U32 R20, RZ, RZ, R14 ;  /* 0x000000ffff147224 */ /* 0x000fce00078e000e */
[----:B------:R-:W-:Y:S05]  /*2b0d0*/  WARPSYNC.COLLECTIVE R15, `(.L_x_7886) ;  /* 0x000000000f087348 */ /* 0x000fea0003c00000 */
[----:B------:R0:W1:Y:S02]  /*2b0e0*/  SHFL.IDX P6, R14, R13, R12, R11 ;  /* 0x0000000c0d0e7389 */ /* 0x00006400000c000b */
[----:B01----:R-:W-:Y:S01]  /*2b0f0*/  ENDCOLLECTIVE ;  /* 0x000000000000791b */ /* 0x003fe20003800000 */
.L_x_7886:
[----:B------:R-:W-:Y:S02]  /*2b100*/  IMAD.MOV.U32 R13, RZ, RZ, R43 ;  /* 0x000000ffff0d7224 */ /* 0x000fe400078e002b */
[----:B------:R-:W-:Y:S02]  /*2b110*/  IMAD.MOV.U32 R12, RZ, RZ, R2 ;  /* 0x000000ffff0c7224 */ /* 0x000fe400078e0002 */
[----:B------:R-:W-:-:S07]  /*2b120*/  IMAD.MOV.U32 R41, RZ, RZ, R14 ;  /* 0x000000ffff297224 */ /* 0x000fce00078e000e */
[----:B------:R-:W-:Y:S05]  /*2b130*/  WARPSYNC.COLLECTIVE R15, `(.L_x_7887) ;  /* 0x000000000f087348 */ /* 0x000fea0003c00000 */
[----:B------:R0:W1:Y:S02]  /*2b140*/  SHFL.IDX P6, R14, R13, R12, R11 ;  /* 0x0000000c0d0e7389 */ /* 0x00006400000c000b */
[----:B01----:R-:W-:Y:S01]  /*2b150*/  ENDCOLLECTIVE ;  /* 0x000000000000791b */ /* 0x003fe20003800000 */
.L_x_7887:
[----:B------:R-:W-:Y:S02]  /*2b160*/  IMAD.MOV.U32 R13, RZ, RZ, R45 ;  /* 0x000000ffff0d7224 */ /* 0x000fe400078e002d */
[----:B------:R-:W-:Y:S02]  /*2b170*/  IMAD.MOV.U32 R12, RZ, RZ, R0 ;  /* 0x000000ffff0c7224 */ /* 0x000fe400078e0000 */
[----:B------:R-:W-:-:S07]  /*2b180*/  IMAD.MOV.U32 R40, RZ, RZ, R14 ;  /* 0x000000ffff287224 */ /* 0x000fce00078e000e */
[----:B------:R-:W-:Y:S05]  /*2b190*/  WARPSYNC.COLLECTIVE R15, `(.L_x_7888) ;  /* 0x000000000f087348 */ /* 0x000fea0003c00000 */
[----:B------:R0:W1:Y:S02]  /*2b1a0*/  SHFL.IDX P6, R14, R13, R12, R11 ;  /* 0x0000000c0d0e7389 */ /* 0x00006400000c000b */
[----:B01----:R-:W-:Y:S01]  /*2b1b0*/  ENDCOLLECTIVE ;  /* 0x000000000000791b */ /* 0x003fe20003800000 */
.L_x_7888:
        /* <DEDUP_REMOVED lines=8> */
.L_x_7889:
[----:B------:R-:W-:Y:S02]  /*2b240*/  IMAD.MOV.U32 R13, RZ, RZ, R49 ;  /* 0x000000ffff0d7224 */ /* 0x000fe400078e0031 */
[----:B------:R-:W-:Y:S02]  /*2b250*/  IMAD.MOV.U32 R12, RZ, RZ, R0 ;  /* 0x000000ffff0c7224 */ /* 0x000fe400078e0000 */
[----:B------:R-:W-:-:S07]  /*2b260*/  IMAD.MOV.U32 R42, RZ, RZ, R14 ;  /* 0x000000ffff2a7224 */ /* 0x000fce00078e000e */
[----:B------:R-:W-:Y:S05]  /*2b270*/  WARPSYNC.COLLECTIVE R15, `(.L_x_7890) ;  /* 0x000000000f087348 */ /* 0x000fea0003c00000 */
[----:B------:R0:W1:Y:S02]  /*2b280*/  SHFL.IDX P6, R14, R13, R12, R11 ;  /* 0x0000000c0d0e7389 */ /* 0x00006400000c000b */
[----:B01----:R-:W-:Y:S01]  /*2b290*/  ENDCOLLECTIVE ;  /* 0x000000000000791b */ /* 0x003fe20003800000 */
.L_x_7890:
        /* <DEDUP_REMOVED lines=8> */
.L_x_7891:
[----:B------:R-:W-:Y:S02]  /*2b320*/  IMAD.MOV.U32 R13, RZ, RZ, R53 ;  /* 0x000000ffff0d7224 */ /* 0x000fe400078e0035 */
[----:B------:R-:W-:Y:S02]  /*2b330*/  IMAD.MOV.U32 R12, RZ, RZ, R0 ;  /* 0x000000ffff0c7224 */ /* 0x000fe400078e0000 */
[----:B------:R-:W-:-:S07]  /*2b340*/  IMAD.MOV.U32 R48, RZ, RZ, R14 ;  /* 0x000000ffff307224 */ /* 0x000fce00078e000e */
[----:B------:R-:W-:Y:S05]  /*2b350*/  WARPSYNC.COLLECTIVE R15, `(.L_x_7892) ;  /* 0x000000000f087348 */ /* 0x000fea0003c00000 */
[----:B------:R0:W1:Y:S02]  /*2b360*/  SHFL.IDX P6, R14, R13, R12, R11 ;  /* 0x0000000c0d0e7389 */ /* 0x00006400000c000b */
[----:B01----:R-:W-:Y:S01]  /*2b370*/  ENDCOLLECTIVE ;  /* 0x000000000000791b */ /* 0x003fe20003800000 */
.L_x_7892:
[----:B------:R-:W-:Y:S01]  /*2b380*/  SEL R9, R49, R48, P0 ;  /* 0x0000003031097207 */ /* 0x000fe20000000000 */
[----:B------:R-:W-:Y:S02]  /*2b390*/  IMAD.MOV.U32 R13, RZ, RZ, R55 ;  /* 0x000000ffff0d7224 */ /* 0x000fe400078e0037 */
[----:B------:R-:W-:Y:S02]  /*2b3a0*/  IMAD.MOV.U32 R12, RZ, RZ, R2 ;  /* 0x000000ffff0c7224 */ /* 0x000fe400078e0002 */
[----:B------:R-:W-:-:S07]  /*2b3b0*/  IMAD.MOV.U32 R53, RZ, RZ, R14 ;  /* 0x000000ffff357224 */ /* 0x000fce00078e000e */
[----:B------:R-:W-:Y:S05]  /*2b3c0*/  WARPSYNC.COLLECTIVE R15, `(.L_x_7893) ;  /* 0x000000000f087348 */ /* 0x000fea0003c00000 */
[----:B------:R0:W1:Y:S02]  /*2b3d0*/  SHFL.IDX P6, R14, R13, R12, R11 ;  /* 0x0000000c0d0e7389 */ /* 0x00006400000c000b */
[----:B01----:R-:W-:Y:S01]  /*2b3e0*/  ENDCOLLECTIVE ;  /* 0x000000000000791b */ /* 0x003fe20003800000 */
.L_x_7893:
[----:B------:R-:W-:Y:S02]  /*2b3f0*/  IMAD.MOV.U32 R13, RZ, RZ, R57 ;  /* 0x000000ffff0d7224 */ /* 0x000fe400078e0039 */
[----:B------:R-:W-:Y:S02]  /*2b400*/  IMAD.MOV.U32 R12, RZ, RZ, R0 ;  /* 0x000000ffff0c7224 */ /* 0x000fe400078e0000 */
[----:B------:R-:W-:-:S07]  /*2b410*/  IMAD.MOV.U32 R50, RZ, RZ, R14 ;  /* 0x000000ffff327224 */ /* 0x000fce00078e000e */
[----:B------:R-:W-:Y:S05]  /*2b420*/  WARPSYNC.COLLECTIVE R15, `(.L_x_7894) ;  /* 0x000000000f087348 */ /* 0x000fea0003c00000 */
[----:B------:R0:W1:Y:S02]  /*2b430*/  SHFL.IDX P6, R14, R13, R12, R11 ;  /* 0x0000000c0d0e7389 */ /* 0x00006400000c000b */
[----:B01----:R-:W-:Y:S01]  /*2b440*/  ENDCOLLECTIVE ;  /* 0x000000000000791b */ /* 0x003fe20003800000 */
.L_x_7894:
        /* <DEDUP_REMOVED lines=8> */
.L_x_7895:
[----:B------:R-:W-:Y:S02]  /*2b4d0*/  IMAD.MOV.U32 R13, RZ, RZ, R63 ;  /* 0x000000ffff0d7224 */ /* 0x000fe400078e003f */
[----:B------:R-:W-:Y:S02]  /*2b4e0*/  IMAD.MOV.U32 R12, RZ, RZ, R0 ;  /* 0x000000ffff0c7224 */ /* 0x000fe400078e0000 */
[----:B------:R-:W-:-:S07]  /*2b4f0*/  IMAD.MOV.U32 R52, RZ, RZ, R14 ;  /* 0x000000ffff347224 */ /* 0x000fce00078e000e */
[----:B------:R-:W-:Y:S05]  /*2b500*/  WARPSYNC.COLLECTIVE R15, `(.L_x_7896) ;  /* 0x000000000f087348 */ /* 0x000fea0003c00000 */
[----:B------:R0:W1:Y:S02]  /*2b510*/  SHFL.IDX P6, R14, R13, R12, R11 ;  /* 0x0000000c0d0e7389 */ /* 0x00006400000c000b */
[----:B01----:R-:W-:Y:S01]  /*2b520*/  ENDCOLLECTIVE ;  /* 0x000000000000791b */ /* 0x003fe20003800000 */
.L_x_7896:
        /* <DEDUP_REMOVED lines=8> */
.L_x_7897:
[----:B------:R-:W-:Y:S02]  /*2b5b0*/  IMAD.MOV.U32 R13, RZ, RZ, R67 ;  /* 0x000000ffff0d7224 */ /* 0x000fe400078e0043 */
[----:B------:R-:W-:Y:S02]  /*2b5c0*/  IMAD.MOV.U32 R12, RZ, RZ, R0 ;  /* 0x000000ffff0c7224 */ /* 0x000fe400078e0000 */
[----:B------:R-:W-:-:S07]  /*2b5d0*/  IMAD.MOV.U32 R54, RZ, RZ, R14 ;  /* 0x000000ffff367224 */ /* 0x000fce00078e000e */
[----:B------:R-:W-:Y:S05]  /*2b5e0*/  WARPSYNC.COLLECTIVE R15, `(.L_x_7898) ;  /* 0x000000000f087348 */ /* 0x000fea0003c00000 */
[----:B------:R0:W1:Y:S02]  /*2b5f0*/  SHFL.IDX P6, R14, R13, R12, R11 ;  /* 0x0000000c0d0e7389 */ /* 0x00006400000c000b */
[----:B01----:R-:W-:Y:S01]  /*2b600*/  ENDCOLLECTIVE ;  /* 0x000000000000791b */ /* 0x003fe20003800000 */
.L_x_7898:
        /* <DEDUP_REMOVED lines=8> */
.L_x_7899:
[----:B------:R-:W-:Y:S02]  /*2b690*/  IMAD.MOV.U32 R13, RZ, RZ, R71 ;  /* 0x000000ffff0d7224 */ /* 0x000fe400078e0047 */
[----:B------:R-:W-:Y:S02]  /*2b6a0*/  IMAD.MOV.U32 R12, RZ, RZ, R0 ;  /* 0x000000ffff0c7224 */ /* 0x000fe400078e0000 */
[----:B------:R-:W-:-:S07]  /*2b6b0*/  IMAD.MOV.U32 R56, RZ, RZ, R14 ;  /* 0x000000ffff387224 */ /* 0x000fce00078e000e */
[----:B------:R-:W-:Y:S05]  /*2b6c0*/  WARPSYNC.COLLECTIVE R15, `(.L_x_7900) ;  /* 0x000000000f087348 */ /* 0x000fea0003c00000 */
[----:B------:R0:W1:Y:S02]  /*2b6d0*/  SHFL.IDX P6, R14, R13, R12, R11 ;  /* 0x0000000c0d0e7389 */ /* 0x00006400000c000b */
[----:B01----:R-:W-:Y:S01]  /*2b6e0*/  ENDCOLLECTIVE ;  /* 0x000000000000791b */ /* 0x003fe20003800000 */
.L_x_7900:
[----:B------:R-:W-:Y:S01]  /*2b6f0*/  SEL R39, R56, R67, P0 ;  /* 0x0000004338277207 */ /* 0x000fe20000000000 */
[----:B------:R-:W-:Y:S02]  /*2b700*/  IMAD.MOV.U32 R13, RZ, RZ, R73 ;  /* 0x000000ffff0d7224 */ /* 0x000fe400078e0049 */
[----:B------:R-:W-:Y:S02]  /*2b710*/  IMAD.MOV.U32 R12, RZ, RZ, R2 ;  /* 0x000000ffff0c7224 */ /* 0x000fe400078e0002 */
[----:B------:R-:W-:-:S07]  /*2b720*/  IMAD.MOV.U32 R71, RZ, RZ, R14 ;  /* 0x000000ffff477224 */ /* 0x000fce00078e000e */
[----:B------:R-:W-:Y:S05]  /*2b730*/  WARPSYNC.COLLECTIVE R15, `(.L_x_7901) ;  /* 0x000000000f087348 */ /* 0x000fea0003c00000 */
[----:B------:R0:W1:Y:S02]  /*2b740*/  SHFL.IDX P6, R14, R13, R12, R11 ;  /* 0x0000000c0d0e7389 */ /* 0x00006400000c000b */
[----:B01----:R-:W-:Y:S01]  /*2b750*/  ENDCOLLECTIVE ;  /* 0x000000000000791b */ /* 0x003fe20003800000 */
.L_x_7901:
[----:B------:R-:W-:Y:S02]  /*2b760*/  IMAD.MOV.U32 R13, RZ, RZ, R75 ;  /* 0x000000ffff0d7224 */ /* 0x000fe400078e004b */
[----:B------:R-:W-:Y:S02]  /*2b770*/  IMAD.MOV.U32 R12, RZ, RZ, R0 ;  /* 0x000000ffff0c7224 */ /* 0x000fe400078e0000 */
[----:B------:R-:W-:-:S07]  /*2b780*/  IMAD.MOV.U32 R58, RZ, RZ, R14 ;  /* 0x000000ffff3a7224 */ /* 0x000fce00078e000e */
[----:B------:R-:W-:Y:S05]  /*2b790*/  WARPSYNC.COLLECTIVE R15, `(.L_x_7902) ;  /* 0x000000000f087348 */ /* 0x000fea0003c00000 */
[----:B------:R0:W1:Y:S02]  /*2b7a0*/  SHFL.IDX P6, R14, R13, R12, R11 ;  /* 0x0000000c0d0e7389 */ /* 0x00006400000c000b */
[----:B01----:R-:W-:Y:S01]  /*2b7b0*/  ENDCOLLECTIVE ;  /* 0x000000000000791b */ /* 0x003fe20003800000 */
.L_x_7902:
[----:B------:R-:W-:Y:S02]  /*2b7c0*/  IMAD.MOV.U32 R13, RZ, RZ, R77 ;  /* 0x000000ffff0d7224 */ /* 0x000fe400078e004d */
[----:B------:R-:W-:Y:S02]  /*2b7d0*/  IMAD.MOV.U32 R12, RZ, RZ, R2 ;  /* 0x000000ffff0c7224 */ /* 0x000fe400078e0002 */
[----:B------:R-:W-:-:S07]  /*2b7e0*/  IMAD.MOV.U32 R75, RZ, RZ, R14 ;  /* 0x000000ffff4b7224 */ /* 0x000fce00078e000e */
[----:B------:R-:W-:Y:S05]  /*2b7f0*/  WARPSYNC.COLLECTIVE R15, `(.L_x_7903) ;  /* 0x000000000f087348 */ /* 0x000fea0003c00000 */
[----:B------:R0:W1:Y:S02]  /*2b800*/  SHFL.IDX P6, R14, R13, R12, R11 ;  /* 0x0000000c0d0e7389 */ /* 0x00006400000c000b */
[----:B01----:R-:W-:Y:S01]  /*2b810*/  ENDCOLLECTIVE ;  /* 0x000000000000791b */ /* 0x003fe20003800000 */
.L_x_7903:
        /* <DEDUP_REMOVED lines=9> */
.L_x_7709:
        /* <DEDUP_REMOVED lines=11> */
.L_x_7906:
[----:B------:R-:W-:Y:S05]  /*2b960*/  BSYNC B1 ;  /* 0x0000000000017941 */ /* 0x000fea0003800000 */
.L_x_7905:
[----:B------:R-:W-:Y:S05]  /*2b970*/  BRA `(.L_x_7907) ;  /* 0xffffff8c00a47947 */ /* 0x000fea000383ffff */
.L_x_7711:
[----:B------:R-:W-:Y:S01]  /*2b980*/  BSSY B1, `(.L_x_7908) ;  /* 0x0000006000017945 */ /* 0x000fe20003800000 */
[----:B------:R-:W-:-:S07]  /*2b990*/  IMAD.MOV.U32 R15, RZ, RZ, -0x1 ;  /* 0xffffffffff0f7424 */ /* 0x000fce00078e00ff */
[----:B0-----:R-:W-:Y:S05]  /*2b9a0*/  WARPSYNC.COLLECTIVE R15, `(.L_x_7909) ;  /* 0x000000000f0c7348 */ /* 0x001fea0003c00000 */
[----:B------:R-:W-:Y:S02]  /*2b9b0*/  ELECT P6, UR62, PT ;  /* 0x00000000003e782f */ /* 0x000fe400038c0000 */
[----:B------:R-:W-:Y:S01]  /*2b9c0*/  MOV R14, UR62 ;  /* 0x0000003e000e7c02 */ /* 0x000fe20008000f00 */
[----:B0-----:R-:W-:Y:S10]  /*2b9d0*/  ENDCOLLECTIVE ;  /* 0x000000000000791b */ /* 0x001ff40003800000 */
.L_x_7909:
[----:B------:R-:W-:Y:S05]  /*2b9e0*/  BSYNC B1 ;  /* 0x0000000000017941 */ /* 0x000fea0003800000 */
.L_x_7908:
[----:B------:R-:W-:Y:S05]  /*2b9f0*/  BRA `(.L_x_7710) ;  /* 0xffffff8c009c7947 */ /* 0x000fea000383ffff */
.L_x_7713:
[----:B0-----:R0:W1:Y:S02]  /*2ba00*/  SYNCS.PHASECHK.TRANS64.TRYWAIT P0, [R11+URZ+0x2e820], R5 ;  /* 0x02e820050b0075a7 */ /* 0x001064000800017f */
[----:B-1----:R-:W-:Y:S05]  /*2ba10*/  @!P0 NANOSLEEP.SYNCS 0x989680 ;  /* 0x009896800000895d */ /* 0x002fea0003900000 */
[----:B------:R-:W1:Y:S02]  /*2ba20*/  @!P0 SYNCS.PHASECHK.TRANS64 P0, [R11+URZ+0x2e820], R5 ;  /* 0x02e820050b0085a7 */ /* 0x000e64000800007f */
[----:B-1----:R-:W-:Y:S05]  /*2ba30*/  @!P0 BRA `(.L_x_7713) ;  /* 0xfffffffc00f08947 */ /* 0x002fea000383ffff */
[----:B------:R-:W-:Y:S05]  /*2ba40*/  BRA `(.L_x_7910) ;  /* 0xffffff8c00b87947 */ /* 0x000fea000383ffff */
.L_x_7717:
[----:B-1----:R1:W2:Y:S02]  /*2ba50*/  SYNCS.PHASECHK.TRANS64.TRYWAIT P0, [R8+URZ+0x2e8a0], R9 ;  /* 0x02e8a009080075a7 */ /* 0x0022a4000800017f */
[----:B--2---:R-:W-:Y:S05]  /*2ba60*/  @!P0 NANOSLEEP.SYNCS 0x989680 ;  /* 0x009896800000895d */ /* 0x004fea0003900000 */
[----:B------:R-:W2:Y:S02]  /*2ba70*/  @!P0 SYNCS.PHASECHK.TRANS64 P0, [R8+URZ+0x2e8a0], R9 ;  /* 0x02e8a009080085a7 */ /* 0x000ea4000800007f */
[----:B--2---:R-:W-:Y:S05]  /*2ba80*/  @!P0 BRA `(.L_x_7717) ;  /* 0xfffffffc00f08947 */ /* 0x004fea000383ffff */
[----:B------:R-:W-:Y:S05]  /*2ba90*/  BRA `(.L_x_7911) ;  /* 0xffffff8c00d87947 */ /* 0x000fea000383ffff */
.L_x_7722:
[----:B0-----:R0:W2:Y:S02]  /*2baa0*/  SYNCS.PHASECHK.TRANS64.TRYWAIT P0, [R8+URZ+0x2e8c0], R9 ;  /* 0x02e8c009080075a7 */ /* 0x0010a4000800017f */
[----:B--2---:R-:W-:Y:S05]  /*2bab0*/  @!P0 NANOSLEEP.SYNCS 0x989680 ;  /* 0x009896800000895d */ /* 0x004fea0003900000 */
[----:B------:R-:W2:Y:S02]  /*2bac0*/  @!P0 SYNCS.PHASECHK.TRANS64 P0, [R8+URZ+0x2e8c0], R9 ;  /* 0x02e8c009080085a7 */ /* 0x000ea4000800007f */
[----:B--2---:R-:W-:Y:S05]  /*2bad0*/  @!P0 BRA `(.L_x_7722) ;  /* 0xfffffffc00f08947 */ /* 0x004fea000383ffff */
[----:B------:R-:W-:Y:S05]  /*2bae0*/  BRA `(.L_x_7912) ;  /* 0xffffff9000587947 */ /* 0x000fea000383ffff */
.L_x_7729:
[----:B0-----:R0:W1:Y:S02]  /*2baf0*/  SYNCS.PHASECHK.TRANS64.TRYWAIT P1, [R6+URZ+0x2e8a0], R7 ;  /* 0x02e8a007060075a7 */ /* 0x001064000802017f */
[----:B-1----:R-:W-:Y:S05]  /*2bb00*/  @!P1 NANOSLEEP.SYNCS 0x989680 ;  /* 0x009896800000995d */ /* 0x002fea0003900000 */
[----:B------:R-:W1:Y:S02]  /*2bb10*/  @!P1 SYNCS.PHASECHK.TRANS64 P1, [R6+URZ+0x2e8a0], R7 ;  /* 0x02e8a007060095a7 */ /* 0x000e64000802007f */
[----:B-1----:R-:W-:Y:S05]  /*2bb20*/  @!P1 BRA `(.L_x_7729) ;  /* 0xfffffffc00f09947 */ /* 0x002fea000383ffff */
[----:B------:R-:W-:Y:S05]  /*2bb30*/  BRA `(.L_x_7913) ;  /* 0xffffff9400387947 */ /* 0x000fea000383ffff */
.L_x_7734:
[----:B-1----:R1:W2:Y:S02]  /*2bb40*/  SYNCS.PHASECHK.TRANS64.TRYWAIT P1, [R6+URZ+0x2e8c0], R7 ;  /* 0x02e8c007060075a7 */ /* 0x0022a4000802017f */
[----:B--2---:R-:W-:Y:S05]  /*2bb50*/  @!P1 NANOSLEEP.SYNCS 0x989680 ;  /* 0x009896800000995d */ /* 0x004fea0003900000 */
[----:B------:R-:W2:Y:S02]  /*2bb60*/  @!P1 SYNCS.PHASECHK.TRANS64 P1, [R6+URZ+0x2e8c0], R7 ;  /* 0x02e8c007060095a7 */ /* 0x000ea4000802007f */
[----:B--2---:R-:W-:Y:S05]  /*2bb70*/  @!P1 BRA `(.L_x_7734) ;  /* 0xfffffffc00f09947 */ /* 0x004fea000383ffff */
[----:B------:R-:W-:Y:S05]  /*2bb80*/  BRA `(.L_x_7914) ;  /* 0xffffff9400b07947 */ /* 0x000fea000383ffff */
.L_x_7747:
        /* <DEDUP_REMOVED lines=11> */
.L_x_7916:
[----:B------:R-:W-:Y:S05]  /*2bc40*/  BSYNC B0 ;  /* 0x0000000000007941 */ /* 0x000fea0003800000 */
.L_x_7915:
[----:B------:R-:W-:Y:S05]  /*2bc50*/  BRA `(.L_x_7917) ;  /* 0xffffffa000d07947 */ /* 0x000fea000383ffff */
.L_x_7749:
[----:B------:R-:W-:Y:S01]  /*2bc60*/  BSSY B0, `(.L_x_7918) ;  /* 0x0000006000007945 */ /* 0x000fe20003800000 */
[----:B------:R-:W-:-:S07]  /*2bc70*/  IMAD.MOV.U32 R15, RZ, RZ, -0x1 ;  /* 0xffffffffff0f7424 */ /* 0x000fce00078e00ff */
[----:B0-----:R-:W-:Y:S05]  /*2bc80*/  WARPSYNC.COLLECTIVE R15, `(.L_x_7919) ;  /* 0x000000000f0c7348 */ /* 0x001fea0003c00000 */
[----:B------:R-:W-:Y:S02]  /*2bc90*/  ELECT P6, UR62, PT ;  /* 0x00000000003e782f */ /* 0x000fe400038c0000 */
[----:B------:R-:W-:Y:S01]  /*2bca0*/  MOV R14, UR62 ;  /* 0x0000003e000e7c02 */ /* 0x000fe20008000f00 */
[----:B0-----:R-:W-:Y:S10]  /*2bcb0*/  ENDCOLLECTIVE ;  /* 0x000000000000791b */ /* 0x001ff40003800000 */
.L_x_7919:
[----:B------:R-:W-:Y:S05]  /*2bcc0*/  BSYNC B0 ;  /* 0x0000000000007941 */ /* 0x000fea0003800000 */
.L_x_7918:
[----:B------:R-:W-:Y:S05]  /*2bcd0*/  BRA `(.L_x_7920) ;  /* 0xffffffa000c87947 */ /* 0x000fea000383ffff */
.L_x_7752:
[----:B0-----:R0:W1:Y:S02]  /*2bce0*/  SYNCS.PHASECHK.TRANS64.TRYWAIT P2, [R4+URZ+0x2e880], R7 ;  /* 0x02e88007040075a7 */ /* 0x001064000804017f */
[----:B-1----:R-:W-:Y:S05]  /*2bcf0*/  @!P2 NANOSLEEP.SYNCS 0x989680 ;  /* 0x009896800000a95d */ /* 0x002fea0003900000 */
[----:B------:R-:W1:Y:S02]  /*2bd00*/  @!P2 SYNCS.PHASECHK.TRANS64 P2, [R4+URZ+0x2e880], R7 ;  /* 0x02e880070400a5a7 */ /* 0x000e64000804007f */
[----:B-1----:R-:W-:Y:S05]  /*2bd10*/  @!P2 BRA `(.L_x_7752) ;  /* 0xfffffffc00f0a947 */ /* 0x002fea000383ffff */
[----:B------:R-:W-:Y:S05]  /*2bd20*/  BRA `(.L_x_7921) ;  /* 0xffffffa400487947 */ /* 0x000fea000383ffff */
.L_x_7754:
[----:B-1----:R1:W2:Y:S02]  /*2bd30*/  SYNCS.PHASECHK.TRANS64.TRYWAIT P2, [R4+URZ+0x2e840], R7 ;  /* 0x02e84007040075a7 */ /* 0x0022a4000804017f */
[----:B--2---:R-:W-:Y:S05]  /*2bd40*/  @!P2 NANOSLEEP.SYNCS 0x989680 ;  /* 0x009896800000a95d */ /* 0x004fea0003900000 */
[----:B------:R-:W2:Y:S02]  /*2bd50*/  @!P2 SYNCS.PHASECHK.TRANS64 P2, [R4+URZ+0x2e840], R7 ;  /* 0x02e840070400a5a7 */ /* 0x000ea4000804007f */
[----:B--2---:R-:W-:Y:S05]  /*2bd60*/  @!P2 BRA `(.L_x_7754) ;  /* 0xfffffffc00f0a947 */ /* 0x004fea000383ffff */
[----:B------:R-:W-:Y:S05]  /*2bd70*/  BRA `(.L_x_7922) ;  /* 0xffffffa400ac7947 */ /* 0x000fea000383ffff */
.L_x_7757:
        /* <DEDUP_REMOVED lines=8> */
.L_x_7763:
[----:B--2---:R2:W3:Y:S02]  /*2be00*/  SYNCS.PHASECHK.TRANS64.TRYWAIT P0, [R5+URZ+0x2e880], R4 ;  /* 0x02e88004050075a7 */ /* 0x0044e4000800017f */
[----:B---3--:R-:W-:Y:S05]  /*2be10*/  @!P0 NANOSLEEP.SYNCS 0x989680 ;  /* 0x009896800000895d */ /* 0x008fea0003900000 */
[----:B------:R-:W3:Y:S02]  /*2be20*/  @!P0 SYNCS.PHASECHK.TRANS64 P0, [R5+URZ+0x2e880], R4 ;  /* 0x02e88004050085a7 */ /* 0x000ee4000800007f */
[----:B---3--:R-:W-:Y:S05]  /*2be30*/  @!P0 BRA `(.L_x_7763) ;  /* 0xfffffffc00f08947 */ /* 0x008fea000383ffff */
[----:B------:R-:W-:Y:S05]  /*2be40*/  BRA `(.L_x_7924) ;  /* 0xffffffac00247947 */ /* 0x000fea000383ffff */
.L_x_7768:
[----:B-1----:R1:W3:Y:S02]  /*2be50*/  SYNCS.PHASECHK.TRANS64.TRYWAIT P0, [R5+URZ+0x2e840], R4 ;  /* 0x02e84004050075a7 */ /* 0x0022e4000800017f */
[----:B---3--:R-:W-:Y:S05]  /*2be60*/  @!P0 NANOSLEEP.SYNCS 0x989680 ;  /* 0x009896800000895d */ /* 0x008fea0003900000 */
[----:B------:R-:W3:Y:S02]  /*2be70*/  @!P0 SYNCS.PHASECHK.TRANS64 P0, [R5+URZ+0x2e840], R4 ;  /* 0x02e84004050085a7 */ /* 0x000ee4000800007f */
[----:B---3--:R-:W-:Y:S05]  /*2be80*/  @!P0 BRA `(.L_x_7768) ;  /* 0xfffffffc00f08947 */ /* 0x008fea000383ffff */
[----:B------:R-:W-:Y:S05]  /*2be90*/  BRA `(.L_x_7925) ;  /* 0xffffffac00b07947 */ /* 0x000fea000383ffff */
.L_x_7774:
[----:B--2---:R2:W3:Y:S02]  /*2bea0*/  SYNCS.PHASECHK.TRANS64.TRYWAIT P2, [R18+URZ+0x2e870], R3 ;  /* 0x02e87003120075a7 */ /* 0x0044e4000804017f */
[----:B---3--:R-:W-:Y:S05]  /*2beb0*/  @!P2 NANOSLEEP.SYNCS 0x989680 ;  /* 0x009896800000a95d */ /* 0x008fea0003900000 */
[----:B------:R-:W3:Y:S02]  /*2bec0*/  @!P2 SYNCS.PHASECHK.TRANS64 P2, [R18+URZ+0x2e870], R3 ;  /* 0x02e870031200a5a7 */ /* 0x000ee4000804007f */
[----:B---3--:R-:W-:Y:S05]  /*2bed0*/  @!P2 BRA `(.L_x_7774) ;  /* 0xfffffffc00f0a947 */ /* 0x008fea000383ffff */
[----:B------:R-:W-:Y:S05]  /*2bee0*/  BRA `(.L_x_7926) ;  /* 0xffffffb000587947 */ /* 0x000fea000383ffff */
.L_x_7776:
[----:B--2---:R2:W3:Y:S02]  /*2bef0*/  SYNCS.PHASECHK.TRANS64.TRYWAIT P2, [R18+URZ+0x2e860], R4 ;  /* 0x02e86004120075a7 */ /* 0x0044e4000804017f */
[----:B---3--:R-:W-:Y:S05]  /*2bf00*/  @!P2 NANOSLEEP.SYNCS 0x989680 ;  /* 0x009896800000a95d */ /* 0x008fea0003900000 */
[----:B------:R-:W3:Y:S02]  /*2bf10*/  @!P2 SYNCS.PHASECHK.TRANS64 P2, [R18+URZ+0x2e860], R4 ;  /* 0x02e860041200a5a7 */ /* 0x000ee4000804007f */
[----:B---3--:R-:W-:Y:S05]  /*2bf20*/  @!P2 BRA `(.L_x_7776) ;  /* 0xfffffffc00f0a947 */ /* 0x008fea000383ffff */
[----:B------:R-:W-:Y:S05]  /*2bf30*/  BRA `(.L_x_7927) ;  /* 0xffffffb000607947 */ /* 0x000fea000383ffff */
.L_x_7783:
[----:B0-----:R0:W1:Y:S02]  /*2bf40*/  SYNCS.PHASECHK.TRANS64.TRYWAIT P0, [R0+URZ+0x2e870], R2 ;  /* 0x02e87002000075a7 */ /* 0x001064000800017f */
[----:B-1----:R-:W-:Y:S05]  /*2bf50*/  @!P0 NANOSLEEP.SYNCS 0x989680 ;  /* 0x009896800000895d */ /* 0x002fea0003900000 */
[----:B------:R-:W1:Y:S02]  /*2bf60*/  @!P0 SYNCS.PHASECHK.TRANS64 P0, [R0+URZ+0x2e870], R2 ;  /* 0x02e87002000085a7 */ /* 0x000e64000800007f */
[----:B-1----:R-:W-:Y:S05]  /*2bf70*/  @!P0 BRA `(.L_x_7783) ;  /* 0xfffffffc00f08947 */ /* 0x002fea000383ffff */
[----:B------:R-:W-:Y:S05]  /*2bf80*/  BRA `(.L_x_7928) ;  /* 0xffffffbc009c7947 */ /* 0x000fea000383ffff */
.L_x_7785:
[----:B0-----:R0:W1:Y:S02]  /*2bf90*/  SYNCS.PHASECHK.TRANS64.TRYWAIT P0, [R0+URZ+0x2e860], R2 ;  /* 0x02e86002000075a7 */ /* 0x001064000800017f */
[----:B-1----:R-:W-:Y:S05]  /*2bfa0*/  @!P0 NANOSLEEP.SYNCS 0x989680 ;  /* 0x009896800000895d */ /* 0x002fea0003900000 */
[----:B------:R-:W1:Y:S02]  /*2bfb0*/  @!P0 SYNCS.PHASECHK.TRANS64 P0, [R0+URZ+0x2e860], R2 ;  /* 0x02e86002000085a7 */ /* 0x000e64000800007f */
[----:B-1----:R-:W-:Y:S05]  /*2bfc0*/  @!P0 BRA `(.L_x_7785) ;  /* 0xfffffffc00f08947 */ /* 0x002fea000383ffff */
[----:B------:R-:W-:Y:S05]  /*2bfd0*/  BRA `(.L_x_7929) ;  /* 0xffffffbc00a47947 */ /* 0x000fea000383ffff */
.L_x_7789:
        /* <DEDUP_REMOVED lines=8> */
.L_x_7931:
[----:B------:R-:W-:Y:S05]  /*2c060*/  BSYNC B0 ;  /* 0x0000000000007941 */ /* 0x000fea0003800000 */
.L_x_7930:
[----:B------:R-:W-:Y:S02]  /*2c070*/  IMAD.MOV.U32 R13, RZ, RZ, R16 ;  /* 0x000000ffff0d7224 */ /* 0x000fe400078e0010 */
        /* <DEDUP_REMOVED lines=8> */
.L_x_7932:
        /* <DEDUP_REMOVED lines=18> */
.L_x_7933:
        /* <DEDUP_REMOVED lines=8> */
.L_x_7934:
        /* <DEDUP_REMOVED lines=8> */
.L_x_7935:
        /* <DEDUP_REMOVED lines=8> */
.L_x_7936:
        /* <DEDUP_REMOVED lines=8> */
.L_x_7937:
        /* <DEDUP_REMOVED lines=9> */
.L_x_7938:
[----:B------:R-:W-:Y:S01]  /*2c4b0*/  IMAD.MOV.U32 R7, RZ, RZ, R14 ;  /* 0x000000ffff077224 */ /* 0x000fe200078e000e */
[----:B------:R-:W-:Y:S06]  /*2c4c0*/  BRA `(.L_x_7939) ;  /* 0xffffffc400dc7947 */ /* 0x000fec000383ffff */
.L_x_7794:
[----:B------:R-:W-:Y:S01]  /*2c4d0*/  BSSY B0, `(.L_x_7940) ;  /* 0x0000008000007945 */ /* 0x000fe20003800000 */
[----:B-----5:R-:W-:Y:S02]  /*2c4e0*/  IMAD.MOV.U32 R13, RZ, RZ, R2 ;  /* 0x000000ffff0d7224 */ /* 0x020fe400078e0002 */
[----:B0-----:R-:W-:Y:S02]  /*2c4f0*/  IMAD.MOV.U32 R12, RZ, RZ, 0x1 ;  /* 0x00000001ff0c7424 */ /* 0x001fe400078e00ff */
[----:B------:R-:W-:Y:S02]  /*2c500*/  IMAD.MOV.U32 R11, RZ, RZ, RZ ;  /* 0x000000ffff0b7224 */ /* 0x000fe400078e00ff */
[----:B------:R-:W-:-:S07]  /*2c510*/  IMAD.MOV.U32 R15, RZ, RZ, -0x1 ;  /* 0xffffffffff0f7424 */ /* 0x000fce00078e00ff */
[----:B-12---:R-:W-:Y:S05]  /*2c520*/  WARPSYNC.COLLECTIVE R15, `(.L_x_7941) ;  /* 0x000000000f087348 */ /* 0x006fea0003c00000 */
[----:B------:R0:W3:Y:S02]  /*2c530*/  SHFL.UP P6, R14, R13, R12, R11 ;  /* 0x0400000c0d0e7389 */ /* 0x0000e400000c000b */
[----:B0123--:R-:W-:Y:S01]  /*2c540*/  ENDCOLLECTIVE ;  /* 0x000000000000791b */ /* 0x00ffe20003800000 */
.L_x_7941:
[----:B------:R-:W-:Y:S05]  /*2c550*/  BSYNC B0 ;  /* 0x0000000000007941 */ /* 0x000fea0003800000 */
.L_x_7940:
        /* <DEDUP_REMOVED lines=10> */
.L_x_7942:
        /* <DEDUP_REMOVED lines=8> */
.L_x_7943:
        /* <DEDUP_REMOVED lines=8> */
.L_x_7944:
        /* <DEDUP_REMOVED lines=8> */
.L_x_7945:
        /* <DEDUP_REMOVED lines=9> */
.L_x_7946:
[----:B------:R-:W-:Y:S01]  /*2c810*/  IMAD.MOV.U32 R7, RZ, RZ, R14 ;  /* 0x000000ffff077224 */ /* 0x000fe200078e000e */
[----:B------:R-:W-:Y:S06]  /*2c820*/  BRA `(.L_x_7947) ;  /* 0xffffffc400a47947 */ /* 0x000fec000383ffff */
.L_x_7796:
[----:B------:R-:W-:Y:S01]  /*2c830*/  BSSY B0, `(.L_x_7948) ;  /* 0x0000006000007945 */ /* 0x000fe20003800000 */
[----:B------:R-:W-:Y:S01]  /*2c840*/  PLOP3.LUT P6, PT, P6, PT, PT, 0x8, 0x0 ;  /* 0x000000000000781c */ /* 0x000fe200037ce170 */
[----:B------:R-:W-:-:S12]  /*2c850*/  IMAD.MOV.U32 R15, RZ, RZ, -0x1 ;  /* 0xffffffffff0f7424 */ /* 0x000fd800078e00ff */
[----:B01----:R-:W-:Y:S05]  /*2c860*/  WARPSYNC.COLLECTIVE R15, `(.L_x_7949) ;  /* 0x000000000f087348 */ /* 0x003fea0003c00000 */
[----:B------:R-:W-:Y:S01]  /*2c870*/  VOTE.ANY R14, PT, P6 ;  /* 0x00000000000e7806 */ /* 0x000fe200030e0100 */
[----:B01----:R-:W-:Y:S06]  /*2c880*/  ENDCOLLECTIVE ;  /* 0x000000000000791b */ /* 0x003fec0003800000 */
.L_x_7949:
[----:B------:R-:W-:Y:S05]  /*2c890*/  BSYNC B0 ;  /* 0x0000000000007941 */ /* 0x000fea0003800000 */
.L_x_7948:
        /* <DEDUP_REMOVED lines=9> */
.L_x_7950:
[----:B------:R-:W-:Y:S01]  /*2c930*/  IMAD.MOV.U32 R17, RZ, RZ, R14 ;  /* 0x000000ffff117224 */ /* 0x000fe200078e000e */
[----:B------:R-:W-:Y:S06]  /*2c940*/  BRA `(.L_x_7951) ;  /* 0xffffffc400987947 */ /* 0x000fec000383ffff */
.L_x_7798:
[----:B------:R-:W-:Y:S01]  /*2c950*/  BSSY B0, `(.L_x_7952) ;  /* 0x0000007000007945 */ /* 0x000fe20003800000 */
[----:B------:R-:W-:Y:S02]  /*2c960*/  IMAD.MOV.U32 R13, RZ, RZ, R6 ;  /* 0x000000ffff0d7224 */ /* 0x000fe400078e0006 */
[----:B------:R-:W-:Y:S02]  /*2c970*/  IMAD.MOV.U32 R11, RZ, RZ, 0x1f ;  /* 0x0000001fff0b7424 */ /* 0x000fe400078e00ff */
[----:B------:R-:W-:-:S07]  /*2c980*/  IMAD.MOV.U32 R15, RZ, RZ, -0x1 ;  /* 0xffffffffff0f7424 */ /* 0x000fce00078e00ff */
[----:B-12---:R-:W-:Y:S05]  /*2c990*/  WARPSYNC.COLLECTIVE R15, `(.L_x_7953) ;  /* 0x000000000f087348 */ /* 0x006fea0003c00000 */
[----:B------:R0:W3:Y:S02]  /*2c9a0*/  SHFL.IDX P6, R14, R13, R12, R11 ;  /* 0x0000000c0d0e7389 */ /* 0x0000e400000c000b */
[----:B0123--:R-:W-:Y:S01]  /*2c9b0*/  ENDCOLLECTIVE ;  /* 0x000000000000791b */ /* 0x00ffe20003800000 */
.L_x_7953:
[----:B------:R-:W-:Y:S05]  /*2c9c0*/  BSYNC B0 ;  /* 0x0000000000007941 */ /* 0x000fea0003800000 */
.L_x_7952:
[----:B------:R-:W-:Y:S01]  /*2c9d0*/  IMAD.MOV.U32 R6, RZ, RZ, R14 ;  /* 0x000000ffff067224 */ /* 0x000fe200078e000e */
[----:B------:R-:W-:Y:S06]  /*2c9e0*/  BRA `(.L_x_7954) ;  /* 0xffffffc4008c7947 */ /* 0x000fec000383ffff */
.L_x_7802:
[----:B0-----:R0:W1:Y:S02]  /*2c9f0*/  SYNCS.PHASECHK.TRANS64.TRYWAIT P0, [R0+URZ+0x2e820], R3 ;  /* 0x02e82003000075a7 */ /* 0x001064000800017f */
[----:B-1----:R-:W-:Y:S05]  /*2ca00*/  @!P0 NANOSLEEP.SYNCS 0x989680 ;  /* 0x009896800000895d */ /* 0x002fea0003900000 */
[----:B------:R-:W1:Y:S02]  /*2ca10*/  @!P0 SYNCS.PHASECHK.TRANS64 P0, [R0+URZ+0x2e820], R3 ;  /* 0x02e82003000085a7 */ /* 0x000e64000800007f */
[----:B-1----:R-:W-:Y:S05]  /*2ca20*/  @!P0 BRA `(.L_x_7802) ;  /* 0xfffffffc00f08947 */ /* 0x002fea000383ffff */
[----:B------:R-:W-:Y:S05]  /*2ca30*/  BRA `(.L_x_7955) ;  /* 0xffffffcc000c7947 */ /* 0x000fea000383ffff */
.L_x_7803:
        /* <DEDUP_REMOVED lines=11> */
.L_x_7957:
[----:B------:R-:W-:Y:S05]  /*2caf0*/  BSYNC B0 ;  /* 0x0000000000007941 */ /* 0x000fea0003800000 */
.L_x_7956:
[----:B------:R-:W-:Y:S05]  /*2cb00*/  BRA `(.L_x_7958) ;  /* 0xffffffc800f47947 */ /* 0x000fea000383ffff */
.L_x_7804:
[----:B------:R-:W-:Y:S01]  /*2cb10*/  BSSY B0, `(.L_x_7959) ;  /* 0x0000006000007945 */ /* 0x000fe20003800000 */
[----:B------:R-:W-:-:S07]  /*2cb20*/  IMAD.MOV.U32 R15, RZ, RZ, -0x1 ;  /* 0xffffffffff0f7424 */ /* 0x000fce00078e00ff */
[----:B01----:R-:W-:Y:S05]  /*2cb30*/  WARPSYNC.COLLECTIVE R15, `(.L_x_7960) ;  /* 0x000000000f0c7348 */ /* 0x003fea0003c00000 */
[----:B------:R-:W-:Y:S02]  /*2cb40*/  ELECT P6, UR62, PT ;  /* 0x00000000003e782f */ /* 0x000fe400038c0000 */
[----:B------:R-:W-:Y:S01]  /*2cb50*/  MOV R14, UR62 ;  /* 0x0000003e000e7c02 */ /* 0x000fe20008000f00 */
[----:B01----:R-:W-:Y:S10]  /*2cb60*/  ENDCOLLECTIVE ;  /* 0x000000000000791b */ /* 0x003ff40003800000 */
.L_x_7960:
[----:B------:R-:W-:Y:S05]  /*2cb70*/  BSYNC B0 ;  /* 0x0000000000007941 */ /* 0x000fea0003800000 */
.L_x_7959:
[----:B------:R-:W-:Y:S05]  /*2cb80*/  BRA `(.L_x_7961) ;  /* 0xffffffc800e87947 */ /* 0x000fea000383ffff */
.L_x_7806:
[----:B0-----:R0:W1:Y:S02]  /*2cb90*/  SYNCS.PHASECHK.TRANS64.TRYWAIT P1, [R6+URZ], R5 ;  /* 0x00000005060075a7 */ /* 0x001064000802017f */
[----:B-1----:R-:W-:Y:S05]  /*2cba0*/  @!P1 NANOSLEEP.SYNCS 0x989680 ;  /* 0x009896800000995d */ /* 0x002fea0003900000 */
[----:B------:R-:W1:Y:S02]  /*2cbb0*/  @!P1 SYNCS.PHASECHK.TRANS64 P1, [R6+URZ], R5 ;  /* 0x00000005060095a7 */ /* 0x000e64000802007f */
[----:B-1----:R-:W-:Y:S05]  /*2cbc0*/  @!P1 BRA `(.L_x_7806) ;  /* 0xfffffffc00f09947 */ /* 0x002fea000383ffff */
[----:B------:R-:W-:Y:S05]  /*2cbd0*/  BRA `(.L_x_7962) ;  /* 0xffffffcc002c7947 */ /* 0x000fea000383ffff */
.L_x_7807:
[----:B-1----:R1:W2:Y:S02]  /*2cbe0*/  SYNCS.PHASECHK.TRANS64.TRYWAIT P1, [R7+URZ], R2 ;  /* 0x00000002070075a7 */ /* 0x0022a4000802017f */
[----:B--2---:R-:W-:Y:S05]  /*2cbf0*/  @!P1 NANOSLEEP.SYNCS 0x989680 ;  /* 0x009896800000995d */ /* 0x004fea0003900000 */
[----:B------:R-:W2:Y:S02]  /*2cc00*/  @!P1 SYNCS.PHASECHK.TRANS64 P1, [R7+URZ], R2 ;  /* 0x00000002070095a7 */ /* 0x000ea4000802007f */
[----:B--2---:R-:W-:Y:S05]  /*2cc10*/  @!P1 BRA `(.L_x_7807) ;  /* 0xfffffffc00f09947 */ /* 0x004fea000383ffff */
[----:B------:R-:W-:Y:S05]  /*2cc20*/  BRA `(.L_x_7963) ;  /* 0xffffffcc00207947 */ /* 0x000fea000383ffff */
.L_x_7809:
[----:B--2---:R2:W3:Y:S02]  /*2cc30*/  SYNCS.PHASECHK.TRANS64.TRYWAIT P1, [R4+URZ+0x2e860], R5 ;  /* 0x02e86005040075a7 */ /* 0x0044e4000802017f */
[----:B---3--:R-:W-:Y:S05]  /*2cc40*/  @!P1 NANOSLEEP.SYNCS 0x989680 ;  /* 0x009896800000995d */ /* 0x008fea0003900000 */
[----:B------:R-:W3:Y:S02]  /*2cc50*/  @!P1 SYNCS.PHASECHK.TRANS64 P1, [R4+URZ+0x2e860], R5 ;  /* 0x02e86005040095a7 */ /* 0x000ee4000802007f */
[----:B---3--:R-:W-:Y:S05]  /*2cc60*/  @!P1 BRA `(.L_x_7809) ;  /* 0xfffffffc00f09947 */ /* 0x008fea000383ffff */
[----:B------:R-:W-:Y:S05]  /*2cc70*/  BRA `(.L_x_7964) ;  /* 0xffffffcc00247947 */ /* 0x000fea000383ffff */
.L_x_7811:
[----:B---3--:R3:W4:Y:S02]  /*2cc80*/  SYNCS.PHASECHK.TRANS64.TRYWAIT P1, [R3+URZ+0x2e860], R2 ;  /* 0x02e86002030075a7 */ /* 0x008724000802017f */
[----:B----4-:R-:W-:Y:S05]  /*2cc90*/  @!P1 NANOSLEEP.SYNCS 0x989680 ;  /* 0x009896800000995d */ /* 0x010fea0003900000 */
[----:B------:R-:W4:Y:S02]  /*2cca0*/  @!P1 SYNCS.PHASECHK.TRANS64 P1, [R3+URZ+0x2e860], R2 ;  /* 0x02e86002030095a7 */ /* 0x000f24000802007f */
[----:B----4-:R-:W-:Y:S05]  /*2ccb0*/  @!P1 BRA `(.L_x_7811) ;  /* 0xfffffffc00f09947 */ /* 0x010fea000383ffff */
[----:B------:R-:W-:Y:S05]  /*2ccc0*/  BRA `(.L_x_7965) ;  /* 0xffffffcc00247947 */ /* 0x000fea000383ffff */
.L_x_7813:
[----:B----4-:R4:W0:Y:S02]  /*2ccd0*/  SYNCS.PHASECHK.TRANS64.TRYWAIT P0, [R4+URZ+0x2e880], R5 ;  /* 0x02e88005040075a7 */ /* 0x010824000800017f */
[----:B0-----:R-:W-:Y:S05]  /*2cce0*/  @!P0 NANOSLEEP.SYNCS 0x989680 ;  /* 0x009896800000895d */ /* 0x001fea0003900000 */
[----:B------:R-:W0:Y:S02]  /*2ccf0*/  @!P0 SYNCS.PHASECHK.TRANS64 P0, [R4+URZ+0x2e880], R5 ;  /* 0x02e88005040085a7 */ /* 0x000e24000800007f */
[----:B0-----:R-:W-:Y:S05]  /*2cd00*/  @!P0 BRA `(.L_x_7813) ;  /* 0xfffffffc00f08947 */ /* 0x001fea000383ffff */
[----:B------:R-:W-:Y:S05]  /*2cd10*/  BRA `(.L_x_7814) ;  /* 0xffffffcc00207947 */ /* 0x000fea000383ffff */
.L_x_7966:
        /* <DEDUP_REMOVED lines=14> */
.L_x_12378:


//--------------------- .text._ZN7cutlass13device_kernelIN5flash11enable_sm90INS1_16FlashAttnFwdSm90INS1_25CollectiveMainloopFwdSm90ILi2EN4cute5tupleIJNS5_1CILi1EEES8_S8_EEENS6_IJNS7_ILi192EEENS7_ILi128EEENS7_ILi96EEEEEELi96ENS_12float_e4m3_tEfNS_4arch4Sm90ELb0ELb0ELb0ELb0ELb0ELb0ELb0ELb1ELb1ELb0ELb0ELb0EEENS1_21CollectiveEpilogueFwdINS6_IJSA_SC_SB_EEES9_NS_10bfloat16_tESG_Li384ELb0ELb0ELb0ELb1EEENS1_29StaticPersistentTileSchedulerILb0EEEEEEEEEvNT_6ParamsE --------------------------
	.section	.text._ZN7cutlass13device_kernelIN5flash11enable_sm90INS1_16FlashAttnFwdSm90INS1_25CollectiveMainloopFwdSm90ILi2EN4cute5tupleIJNS5_1CILi1EEES8_S8_EEENS6_IJNS7_ILi192EEENS7_ILi128EEENS7_ILi96EEEEEELi96ENS_12float_e4m3_tEfNS_4arch4Sm90ELb0ELb0ELb0ELb0ELb0ELb0ELb0ELb1ELb1ELb0ELb0ELb0EEENS1_21CollectiveEpilogueFwdINS6_IJSA_SC_SB_EEES9_NS_10bfloat16_tESG_Li384ELb0ELb0ELb0ELb1EEENS1_29StaticPersistentTileSchedulerILb0EEEEEEEEEvNT_6ParamsE,"ax",@progbits
	.align	128
.text._ZN7cutlass13device_kernelIN5flash11enable_sm90INS1_16FlashAttnFwdSm90INS1_25CollectiveMainloopFwdSm90ILi2EN4cute5tupleIJNS5_1CILi1EEES8_S8_EEENS6_IJNS7_ILi192EEENS7_ILi128EEENS7_ILi96EEEEEELi96ENS_12float_e4m3_tEfNS_4arch4Sm90ELb0ELb0ELb0ELb0ELb0ELb0ELb0ELb1ELb1ELb0ELb0ELb0EEENS1_21CollectiveEpilogueFwdINS6_IJSA_SC_SB_EEES9_NS_10bfloat16_tESG_Li384ELb0ELb0ELb0ELb1EEENS1_29StaticPersistentTileSchedulerILb0EEEEEEEEEvNT_6ParamsE:
        .type           _ZN7cutlass13device_kernelIN5flash11enable_sm90INS1_16FlashAttnFwdSm90INS1_25CollectiveMainloopFwdSm90ILi2EN4cute5tupleIJNS5_1CILi1EEES8_S8_EEENS6_IJNS7_ILi192EEENS7_ILi128EEENS7_ILi96EEEEEELi96ENS_12float_e4m3_tEfNS_4arch4Sm90ELb0ELb0ELb0ELb0ELb0ELb0ELb0ELb1ELb1ELb0ELb0ELb0EEENS1_21CollectiveEpilogueFwdINS6_IJSA_SC_SB_EEES9_NS_10bfloat16_tESG_Li384ELb0ELb0ELb0ELb1EEENS1_29StaticPersistentTileSchedulerILb0EEEEEEEEEvNT_6ParamsE,@function
        .size           _ZN7cutlass13device_kernelIN5flash11enable_sm90INS1_16FlashAttnFwdSm90INS1_25CollectiveMainloopFwdSm90ILi2EN4cute5tupleIJNS5_1CILi1EEES8_S8_EEENS6_IJNS7_ILi192EEENS7_ILi128EEENS7_ILi96EEEEEELi96ENS_12float_e4m3_tEfNS_4arch4Sm90ELb0ELb0ELb0ELb0ELb0ELb0ELb0ELb1ELb1ELb0ELb0ELb0EEENS1_21CollectiveEpilogueFwdINS6_IJSA_SC_SB_EEES9_NS_10bfloat16_tESG_Li384ELb0ELb0ELb0ELb1EEENS1_29StaticPersistentTileSchedulerILb0EEEEEEEEEvNT_6ParamsE,(.L_x_12379 - _ZN7cutlass13device_kernelIN5flash11enable_sm90INS1_16FlashAttnFwdSm90INS1_25CollectiveMainloopFwdSm90ILi2EN4cute5tupleIJNS5_1CILi1EEES8_S8_EEENS6_IJNS7_ILi192EEENS7_ILi128EEENS7_ILi96EEEEEELi96ENS_12float_e4m3_tEfNS_4arch4Sm90ELb0ELb0ELb0ELb0ELb0ELb0ELb0ELb1ELb1ELb0ELb0ELb0EEENS1_21CollectiveEpilogueFwdINS6_IJSA_SC_SB_EEES9_NS_10bfloat16_tESG_Li384ELb0ELb0ELb0ELb1EEENS1_29StaticPersistentTileSchedulerILb0EEEEEEEEEvNT_6ParamsE)
        .other          _ZN7cutlass13device_kernelIN5flash11enable_sm90INS1_16FlashAttnFwdSm90INS1_25CollectiveMainloopFwdSm90ILi2EN4cute5tupleIJNS5_1CILi1EEES8_S8_EEENS6_IJNS7_ILi192EEENS7_ILi128EEENS7_ILi96EEEEEELi96ENS_12float_e4m3_tEfNS_4arch4Sm90ELb0ELb0ELb0ELb0ELb0ELb0ELb0ELb1ELb1ELb0ELb0ELb0EEENS1_21CollectiveEpilogueFwdINS6_IJSA_SC_SB_EEES9_NS_10bfloat16_tESG_Li384ELb0ELb0ELb0ELb1EEENS1_29StaticPersistentTileSchedulerILb0EEEEEEEEEvNT_6ParamsE,@"STO_CUDA_ENTRY STV_DEFAULT"
_ZN7cutlass13device_kernelIN5flash11enable_sm90INS1_16FlashAttnFwdSm90INS1_25CollectiveMainloopFwdSm90ILi2EN4cute5tupleIJNS5_1CILi1EEES8_S8_EEENS6_IJNS7_ILi192EEENS7_ILi128EEENS7_ILi96EEEEEELi96ENS_12float_e4m3_tEfNS_4arch4Sm90ELb0ELb0ELb0ELb0ELb0ELb0ELb0ELb1ELb1ELb0ELb0ELb0EEENS1_21CollectiveEpilogueFwdINS6_IJSA_SC_SB_EEES9_NS_10bfloat16_tESG_Li384ELb0ELb0ELb0ELb1EEENS1_29StaticPersistentTileSchedulerILb0EEEEEEEEEvNT_6ParamsE:
[----:B------:R-:W1:Y:S01]  /*0000*/  LDC R1, c[0x0][0x28] ;  /* 0x00000a00ff017b82 */ /* 0x000e620000000800 */
[----:B------:R-:W2:Y:S01]  /*0010*/  S2R R2, SR_TID.X ;  /* 0x0000000000027919 */ /* 0x000ea20000002100 */
[----:B------:R-:W-:Y:S01]  /*0020*/  ELECT P0, URZ, PT ;  /* 0x00000000003f782f */ /* 0x000fe20003800000 */
[----:B------:R-:W-:Y:S01]  /*0030*/  BSSY B0, `(.L_x_7967) ;  /* 0x0000014000007945 */ /* 0x000fe20003800000 */
[----:B--2---:R-:W-:-:S05]  /*0040*/  SHF.R.U32.HI R0, RZ, 0x5, R2 ;  /* 0x00000005ff007819 */ /* 0x004fca0000011602 */
[----:B------:R-:W2:Y:S02]  /*0050*/  SHFL.IDX PT, R3, R0, RZ, 0x1f ;  /* 0x00001fff00037589 */ /* 0x000ea400000e0000 */
[----:B--2---:R-:W-:Y:S02]  /*0060*/  ISETP.EQ.AND P0, PT, R3, RZ, P0 ;  /* 0x000000ff0300720c */ /* 0x004fe40000702270 */
[----:B------:R-:W-:-:S11]  /*0070*/  SHF.R.U32.HI R3, RZ, 0x7, R2 ;  /* 0x00000007ff037819 */ /* 0x000fd60000011602 */
[----:B-1----:R-:W-:Y:S05]  /*0080*/  @!P0 BRA `(.L_x_7968) ;  /* 0x0000000000388947 */ /* 0x002fea0003800000 */
        /* <DEDUP_REMOVED lines=14> */
.L_x_7968:
[----:B------:R-:W-:Y:S05]  /*0170*/  BSYNC B0 ;  /* 0x0000000000007941 */ /* 0x000fea0003800000 */
.L_x_7967:
        /* <DEDUP_REMOVED lines=37> */
.L_x_7969:
        /* <DEDUP_REMOVED lines=22> */
.L_x_7970:
        /* <DEDUP_REMOVED lines=18> */
.L_x_7971:
        /* <DEDUP_REMOVED lines=22> */
.L_x_7972:
        /* <DEDUP_REMOVED lines=22> */
.L_x_7973:
[----:B------:R-:W-:Y:S01]  /*0910*/  PLOP3.LUT P0, PT, PT, PT, UP0, 0x80, 0x0 ;  /* 0x000000000000781c */ /* 0x000fe20003f0f008 */
[----:B------:R-:W-:Y:S01]  /*0920*/  UMOV UR46, 0x1 ;  /* 0x00000001002e7882 */ /* 0x000fe20000000000 */
[----:B------:R-:W-:Y:S01]  /*0930*/  NOP ;  /* 0x0000000000007918 */ /* 0x000fe20000000000 */
[----:B------:R-:W-:Y:S01]  /*0940*/  USEL UR46, UR46, 0x2, !UP0 ;  /* 0x000000022e2e7887 */ /* 0x000fe2000c000000 */
[----:B------:R-:W-:Y:S01]  /*0950*/  LOP3.LUT R23, R2, 0x7f, RZ, 0xc0, !PT ;  /* 0x0000007f02177812 */ /* 0x000fe200078ec0ff */
[----:B------:R-:W-:Y:S01]  /*0960*/  ULDC.64 UR50, c[0x0][0x208] ;  /* 0x0000820000327ab9 */ /* 0x000fe20000000a00 */
[----:B-123--:R-:W-:Y:S07]  /*0970*/  BAR.SYNC.DEFER_BLOCKING 0x0 ;  /* 0x0000000000007b1d */ /* 0x00efee0000010000 */
[----:B------:R-:W-:Y:S05]  /*0980*/  @!P0 BRA `(.L_x_7974) ;  /* 0x0000005c00d08947 */ /* 0x000fea0003800000 */
.L_x_7975:
[----:B------:R-:W-:-:S08]  /*0990*/  NOP ;  /* 0x0000000000007918 */ /* 0x000fd00000000000 */
[----:B------:R-:W1:Y:S02]  /*09a0*/  USETMAXREG.TRY_ALLOC.CTAPOOL UP0, 0xa0 ;  /* 0x000000a0000079c8 */ /* 0x000e640008000600 */
[----:B-1----:R-:W-:-:S13]  /*09b0*/  PLOP3.LUT P0, PT, PT, PT, UP0, 0x80, 0x0 ;  /* 0x000000000000781c */ /* 0x002fda0003f0f008 */
[----:B------:R-:W-:Y:S05]  /*09c0*/  @!P0 BRA `(.L_x_7975) ;  /* 0xfffffffc00f08947 */ /* 0x000fea000383ffff */
[----:B------:R-:W1:Y:S08]  /*09d0*/  S2UR UR39, SR_CTAID.X ;  /* 0x00000000002779c3 */ /* 0x000e700000002500 */
[----:B------:R-:W-:Y:S08]  /*09e0*/  BAR.ARV 0x8, 0x1a0 ;  /* 0x0206800000007b1d */ /* 0x000ff00000002000 */
[----:B------:R-:W1:Y:S02]  /*09f0*/  LDC R0, c[0x0][0xda4] ;  /* 0x00036900ff007b82 */ /* 0x000e640000000800 */
[----:B-1----:R-:W-:-:S13]  /*0a00*/  ISETP.LE.AND P0, PT, R0, UR39, PT ;  /* 0x0000002700007c0c */ /* 0x002fda000bf03270 */
        /* <DEDUP_REMOVED lines=16> */
[----:B------:R-:W-:Y:S01]  /*0b10*/  IMAD.IADD R19, R0, 0x1, -R19 ;  /* 0x0000000100137824 */ /* 0x000fe200078e0a13 */
[C---:B------:R-:W-:Y:S02]  /*0b20*/  LEA.HI R8, R6.reuse, R7, RZ, 0x1 ;  /* 0x0000000706087211 */ /* 0x040fe400078f08ff */
[----:B------:R-:W-:Y:S02]  /*0b30*/  LOP3.LUT R3, R6, 0x7fffff0, RZ, 0xc0, !PT ;  /* 0x07fffff006037812 */ /* 0x000fe400078ec0ff */
[----:B------:R-:W-:Y:S02]  /*0b40*/  SHF.R.S32.HI R4, RZ, 0x1f, R19 ;  /* 0x0000001fff047819 */ /* 0x000fe40000011413 */
[----:B------:R-:W-:Y:S01]  /*0b50*/  SHF.R.S32.HI R17, RZ, 0x5, R17 ;  /* 0x00000005ff117819 */ /* 0x000fe20000011411 */
[----:B------:R-:W-:Y:S01]  /*0b60*/  IMAD.IADD R0, R0, 0x1, -R3 ;  /* 0x0000000100007824 */ /* 0x000fe200078e0a03 */
[----:B------:R-:W-:Y:S01]  /*0b70*/  LEA.HI R5, R4, R19, RZ, 0x2 ;  /* 0x0000001304057211 */ /* 0x000fe200078f10ff */
[----:B-1----:R-:W-:Y:S01]  /*0b80*/  ULEA UR48, UR49, UR48, 0x18 ;  /* 0x0000003031307291 */ /* 0x002fe2000f8ec03f */
[----:B------:R-:W-:Y:S01]  /*0b90*/  LOP3.LUT R8, R8, 0x1ffffffe, RZ, 0xc0, !PT ;  /* 0x1ffffffe08087812 */ /* 0x000fe200078ec0ff */
[----:B------:R-:W-:Y:S01]  /*0ba0*/  IMAD R3, R17, 0x10, R0 ;  /* 0x0000001011037824 */ /* 0x000fe200078e0200 */
[----:B------:R-:W-:-:S02]  /*0bb0*/  SHF.R.S32.HI R6, RZ, 0x2, R5 ;  /* 0x00000002ff067819 */ /* 0x000fc40000011405 */
[----:B------:R-:W-:Y:S01]  /*0bc0*/  SHF.R.S32.HI R9, RZ, 0x1f, R5 ;  /* 0x0000001fff097819 */ /* 0x000fe20000011405 */
[----:B------:R-:W-:Y:S01]  /*0bd0*/  IMAD.IADD R8, R7, 0x1, -R8 ;  /* 0x0000000107087824 */ /* 0x000fe200078e0a08 */
[----:B------:R-:W-:Y:S01]  /*0be0*/  SHF.R.S32.HI R22, RZ, 0x7, R22 ;  /* 0x00000007ff167819 */ /* 0x000fe20000011416 */
[----:B------:R-:W-:Y:S01]  /*0bf0*/  UMOV UR4, UR48 ;  /* 0x0000003000047c82 */ /* 0x000fe20008000000 */
[----:B--2---:R-:W-:Y:S01]  /*0c00*/  UMOV UR5, UR6 ;  /* 0x0000000600057c82 */ /* 0x004fe20008000000 */
[----:B------:R-:W-:Y:S01]  /*0c10*/  LEA.HI R9, R9, R6, RZ, 0x3 ;  /* 0x0000000609097211 */ /* 0x000fe200078f18ff */
[----:B------:R-:W-:Y:S02]  /*0c20*/  IMAD R8, R3, 0x4, R8 ;  /* 0x0000000403087824 */ /* 0x000fe400078e0208 */
[----:B------:R-:W-:Y:S01]  /*0c30*/  IMAD.HI R0, R22, 0x55555556, RZ ;  /* 0x5555555616007827 */ /* 0x000fe200078e02ff */
[----:B------:R-:W-:-:S03]  /*0c40*/  LOP3.LUT R9, R9, 0xfffffff8, RZ, 0xc0, !PT ;  /* 0xfffffff809097812 */ /* 0x000fc600078ec0ff */
[----:B------:R-:W-:Y:S01]  /*0c50*/  IMAD.MOV.U32 R7, RZ, RZ, -0x2 ;  /* 0xfffffffeff077424 */ /* 0x000fe200078e00ff */
[----:B------:R-:W-:Y:S01]  /*0c60*/  LEA.HI R3, R0, R0, RZ, 0x1 ;  /* 0x0000000000037211 */ /* 0x000fe200078f08ff */
[----:B------:R-:W-:Y:S01]  /*0c70*/  IMAD.IADD R9, R6, 0x1, -R9 ;  /* 0x0000000106097824 */ /* 0x000fe200078e0a09 */
[----:B------:R-:W-:Y:S01]  /*0c80*/  LEA.HI R6, R4, R19, RZ, 0x5 ;  /* 0x0000001304067211 */ /* 0x000fe200078f28ff */
[----:B------:R-:W-:Y:S01]  /*0c90*/  IMAD.U32 R152, RZ, RZ, UR4 ;  /* 0x00000004ff987e24 */ /* 0x000fe2000f8e00ff */
[----:B------:R-:W-:Y:S01]  /*0ca0*/  LOP3.LUT R4, R5, 0x7ffffffc, RZ, 0xc0, !PT ;  /* 0x7ffffffc05047812 */ /* 0x000fe200078ec0ff */
[----:B------:R-:W-:Y:S01]  /*0cb0*/  IMAD.U32 R153, RZ, RZ, UR5 ;  /* 0x00000005ff997e24 */ /* 0x000fe2000f8e00ff */
[----:B------:R-:W-:Y:S01]  /*0cc0*/  SHF.R.S32.HI R6, RZ, 0x5, R6 ;  /* 0x00000005ff067819 */ /* 0x000fe20000011406 */
[----:B------:R-:W-:Y:S02]  /*0cd0*/  IMAD.SHL.U32 R5, R8, 0x8, RZ ;  /* 0x0000000808057824 */ /* 0x000fe400078e00ff */
[----:B------:R-:W-:-:S02]  /*0ce0*/  IMAD.IADD R4, R19, 0x1, -R4 ;  /* 0x0000000113047824 */ /* 0x000fc400078e0a04 */
[----:B------:R-:W-:Y:S02]  /*0cf0*/  IMAD R3, R3, -0x3, R22 ;  /* 0xfffffffd03037824 */ /* 0x000fe400078e0216 */
[----:B------:R-:W-:Y:S02]  /*0d00*/  IMAD R6, R6, 0x10, R9 ;  /* 0x0000001006067824 */ /* 0x000fe400078e0209 */
[----:B------:R-:W-:Y:S02]  /*0d10*/  IMAD R18, R4, R7, 0x80 ;  /* 0x0000008004127424 */ /* 0x000fe400078e0207 */
[----:B------:R-:W-:-:S04]  /*0d20*/  IMAD.WIDE R152, R5, 0x2, R152 ;  /* 0x0000000205987825 */ /* 0x000fc800078e0298 */
[----:B------:R-:W-:-:S07]  /*0d30*/  IMAD R16, R3, 0x40, R6 ;  /* 0x0000004003107824 */ /* 0x000fce00078e0206 */
.L_x_8000:
[----:B------:R-:W-:Y:S01]  /*0d40*/  ULDC UR4, c[0x0][0xda8] ;  /* 0x00036a0000047ab9 */ /* 0x000fe20000000800 */
[----:B------:R-:W-:Y:S01]  /*0d50*/  ULDC UR43, c[0x0][0xdb4] ;  /* 0x00036d00002b7ab9 */ /* 0x000fe20000000800 */
[----:B------:R-:W-:Y:S01]  /*0d60*/  UISETP.NE.AND UP1, UPT, UR4, 0x1, UPT ;  /* 0x000000010400788c */ /* 0x000fe2000bf25270 */
[----:B-1----:R-:W-:Y:S01]  /*0d70*/  IMAD.MOV.U32 R3, RZ, RZ, 0x3f800000 ;  /* 0x3f800000ff037424 */ /* 0x002fe200078e00ff */
        /* <DEDUP_REMOVED lines=63> */
[----:B------:R-:W-:Y:S01]  /*1170*/  @UP2 ULDC UR10, c[0x0][0x430] ;  /* 0x00010c00000a2ab9 */ /* 0x000fe20000000800 */
[----:B------:R-:W-:Y:S01]  /*1180*/  IMAD.U32 R7, RZ, RZ, UR7 ;  /* 0x00000007ff077e24 */ /* 0x000fe2000f8e00ff */
[----:B-1----:R-:W-:Y:S01]  /*1190*/  R2UR UR6, R8 ;  /* 0x00000000080672ca */ /* 0x002fe200000e0000 */
[----:B------:R-:W-:Y:S01]  /*11a0*/  ULDC.64 UR4, c[0x0][0x3f8] ;  /* 0x0000fe0000047ab9 */ /* 0x000fe20000000a00 */
[----:B------:R-:W2:Y:S04]  /*11b0*/  @P0 LDG.E R3, desc[UR50][R4.64] ;  /* 0x0000003204030981 */ /* 0x000ea8000c1e1900 */
[----:B------:R-:W2:Y:S01]  /*11c0*/  @P1 LDG.E R0, desc[UR50][R6.64] ;  /* 0x0000003206001981 */ /* 0x000ea2000c1e1900 */
[----:B------:R-:W-:-:S02]  /*11d0*/  UISETP.NE.U32.AND UP0, UPT, UR4, URZ, UPT ;  /* 0x0000003f0400728c */ /* 0x000fc4000bf05070 */
[----:B------:R-:W-:Y:S02]  /*11e0*/  UIADD3 UR7, UR48, 0xf000, URZ ;  /* 0x0000f00030077890 */ /* 0x000fe4000fffe03f */
[----:B------:R-:W-:Y:S02]  /*11f0*/  UISETP.NE.AND.EX UP0, UPT, UR5, URZ, UPT, UP0 ;  /* 0x0000003f0500728c */ /* 0x000fe4000bf05300 */
[----:B------:R-:W-:Y:S02]  /*1200*/  UIMAD.WIDE UR4, UR6, 0x55555556, URZ ;  /* 0x55555556060478a5 */ /* 0x000fe4000f8e023f */
[----:B------:R-:W-:Y:S02]  /*1210*/  USEL UR54, UR54, 0x1, UP0 ;  /* 0x0000000136367887 */ /* 0x000fe40008000000 */
[----:B------:R-:W-:Y:S02]  /*1220*/  ULOP3.LUT UP1, URZ, UR7, 0x3ff, URZ, 0xc0, !UPT ;  /* 0x000003ff073f7892 */ /* 0x000fe4000f82c03f */
[----:B------:R-:W-:-:S02]  /*1230*/  ULEA.HI UR5, UR5, UR5, URZ, 0x1 ;  /* 0x0000000505057291 */ /* 0x000fc4000f8f083f */
[----:B------:R-:W-:Y:S02]  /*1240*/  UIMAD UR54, UR54, UR8, URZ ;  /* 0x00000008363672a4 */ /* 0x000fe4000f8e023f */
[----:B------:R-:W-:Y:S01]  /*1250*/  UIMAD UR5, UR5, -0x3, UR6 ;  /* 0xfffffffd050578a4 */ /* 0x000fe2000f8e0206 */
[----:B------:R-:W-:Y:S01]  /*1260*/  PLOP3.LUT P0, PT, PT, PT, UP1, 0x80, 0x0 ;  /* 0x000000000000781c */ /* 0x000fe20003f0f018 */
[----:B------:R-:W-:Y:S02]  /*1270*/  UIADD3 UR4, UR54, 0x7f, URZ ;  /* 0x0000007f36047890 */ /* 0x000fe4000fffe03f */
[----:B------:R-:W-:Y:S02]  /*1280*/  ULEA UR5, UR5, UR7, 0xb ;  /* 0x0000000705057291 */ /* 0x000fe4000f8e583f */
[----:B------:R-:W-:Y:S01]  /*1290*/  USHF.R.S32.HI UR6, URZ, 0x1f, UR4 ;  /* 0x0000001f3f067899 */ /* 0x000fe20008011404 */
[----:B------:R-:W-:Y:S01]  /*12a0*/  @UP2 ULDC UR8, c[0x0][0x42c] ;  /* 0x00010b0000082ab9 */ /* 0x000fe20000000800 */
        /* <DEDUP_REMOVED lines=27> */
.L_x_7976:
[----:B------:R-:W-:Y:S01]  /*1460*/  ULOP3.LUT UR4, UR38, 0x1, URZ, 0xc0, !UPT ;  /* 0x0000000126047892 */ /* 0x000fe2000f8ec03f */
[----:B------:R-:W-:-:S05]  /*1470*/  IMAD.U32 R3, RZ, RZ, UR47 ;  /* 0x0000002fff037e24 */ /* 0x000fca000f8e00ff */
[----:B------:R-:W-:Y:S01]  /*1480*/  IMAD.U32 R0, RZ, RZ, UR4 ;  /* 0x00000004ff007e24 */ /* 0x000fe2000f8e00ff */
[----:B------:R-:W-:-:S04]  /*1490*/  ISETP.NE.AND P0, PT, R3, 0x3, PT ;  /* 0x000000030300780c */ /* 0x000fc80003f05270 */
[----:B------:R-:W-:-:S04]  /*14a0*/  SHF.L.U32 R0, R0, 0x1f, RZ ;  /* 0x0000001f00007819 */ /* 0x000fc800000006ff */
[----:B------:R-:W1:Y:S02]  /*14b0*/  SYNCS.PHASECHK.TRANS64.TRYWAIT P1, [UR48+0x19c00], R0 ;  /* 0x019c0000ff0075a7 */ /* 0x000e640008020170 */
[----:B-1----:R-:W-:Y:S05]  /*14c0*/  @!P1 BRA `(.L_x_7977) ;  /* 0x0000008000689947 */ /* 0x002fea0003800000 */
.L_x_8061:
[----:B------:R-:W-:Y:S05]  /*14d0*/  @!P0 BRA `(.L_x_7978) ;  /* 0x0000000000048947 */ /* 0x000fea0003800000 */
[----:B------:R-:W-:Y:S01]  /*14e0*/  BPT.TRAP 0x1 ;  /* 0x000000040000795c */ /* 0x000fe20000300000 */
.L_x_7978:
[----:B-1----:R-:W-:Y:S02]  /*14f0*/  IMAD.U32 R3, RZ, RZ, UR36 ;  /* 0x00000024ff037e24 */ /* 0x002fe4000f8e00ff */
[----:B------:R-:W-:-:S03]  /*1500*/  IMAD.U32 R0, RZ, RZ, UR37 ;  /* 0x00000025ff007e24 */ /* 0x000fc6000f8e00ff */
[----:B------:R-:W-:Y:S02]  /*1510*/  LEA R3, R3, UR48, 0x3 ;  /* 0x0000003003037c11 */ /* 0x000fe4000f8e18ff */
[----:B------:R-:W-:-:S04]  /*1520*/  SHF.L.U32 R0, R0, 0x1f, RZ ;  /* 0x0000001f00007819 */ /* 0x000fc800000006ff */
[----:B------:R1:W2:Y:S01]  /*1530*/  SYNCS.PHASECHK.TRANS64.TRYWAIT P1, [R3+URZ+0x19c30], R0 ;  /* 0x019c3000030075a7 */ /* 0x0002a2000802017f */
[----:B------:R-:W-:Y:S05]  /*1540*/  @!P0 BRA `(.L_x_7979) ;  /* 0x0000000000048947 */ /* 0x000fea0003800000 */
[----:B------:R-:W-:Y:S01]  /*1550*/  BPT.TRAP 0x1 ;  /* 0x000000040000795c */ /* 0x000fe20000300000 */
.L_x_7979:
[----:B------:R-:W-:Y:S01]  /*1560*/  LOP3.LUT P2, RZ, R2, 0x7f, RZ, 0xc0, !PT ;  /* 0x0000007f02ff7812 */ /* 0x000fe2000784c0ff */
[----:B------:R-:W-:Y:S01]  /*1570*/  IMAD.MOV.U32 R135, RZ, RZ, RZ ;  /* 0x000000ffff877224 */ /* 0x000fe200078e00ff */
[----:B------:R-:W-:-:S11]  /*1580*/  LOP3.LUT R4, R4, 0xffffffef, RZ, 0xc0, !PT ;  /* 0xffffffef04047812 */ /* 0x000fd600078ec0ff */
[----:B------:R-:W-:Y:S01]  /*1590*/  @P2 LOP3.LUT R4, R4, 0x10, RZ, 0xfc, !PT ;  /* 0x0000001004042812 */ /* 0x000fe200078efcff */
[----:B--2---:R-:W-:Y:S06]  /*15a0*/  @P1 BRA `(.L_x_7980) ;  /* 0x0000000000081947 */ /* 0x004fec0003800000 */
[----:B------:R-:W2:Y:S02]  /*15b0*/  SYNCS.PHASECHK.TRANS64.TRYWAIT P1, [R3+URZ+0x19c30], R0 ;  /* 0x019c3000030075a7 */ /* 0x000ea4000802017f */
[----:B--2---:R-:W-:Y:S05]  /*15c0*/  @!P1 BRA `(.L_x_7981) ;  /* 0x0000008000409947 */ /* 0x004fea0003800000 */
.L_x_7980:
        /* <DEDUP_REMOVED lines=17> */
[----:B------:R-:W-:Y:S01]  /*16e0*/  UIMAD UR14, UR36, 0x300, UR16 ;  /* 0x00000300240e78a4 */ /* 0x000fe2000f8e0210 */
        /* <DEDUP_REMOVED lines=10> */
[C---:B------:R-:W-:Y:S01]  /*1790*/  ISETP.GT.AND P0, PT, R4.reuse, 0x59, PT ;  /* 0x000000590400780c */ /* 0x040fe20003f04270 */
[----:B------:R-:W-:Y:S01]  /*17a0*/  IMAD.U32 R9, RZ, RZ, UR40 ;  /* 0x00000028ff097e24 */ /* 0x000fe2000f8e00ff */
[----:B------:R-:W-:Y:S01]  /*17b0*/  ISETP.GT.AND P6, PT, R4, 0x60, PT ;  /* 0x000000600400780c */ /* 0x000fe20003fc4270 */
        /* <DEDUP_REMOVED lines=59> */
[----:B-12---:R-:W-:Y:S02]  /*1b70*/  FMNMX.FTZ R0, R30, R5, !PT ;  /* 0x000000051e007209 */ /* 0x006fe40007810000 */
        /* <DEDUP_REMOVED lines=118> */
[----:B------:R-:W-:-:S02]  /*22e0*/  ISETP.NE.AND P0, PT, R6, RZ, PT ;  /* 0x000000ff0600720c */ /* 0x000fc40003f05270 */
[----:B------:R-:W-:Y:S02]  /*22f0*/  FSEL R81, R81, -INF , P4 ;  /* 0xff80000051517808 */ /* 0x000fe40002000000 */
[----:B------:R-:W-:Y:S02]  /*2300*/  FSEL R84, R84, -INF , P5 ;  /* 0xff80000054547808 */ /* 0x000fe40002800000 */
[----:B-1----:R-:W-:Y:S02]  /*2310*/  FMNMX.FTZ R7, R5, R0, !PT ;  /* 0x0000000005077209 */ /* 0x002fe40007810000 */
[----:B------:R-:W-:-:S03]  /*2320*/  FSEL R85, R85, -INF , P6 ;  /* 0xff80000055557808 */ /* 0x000fc60003000000 */
[----:B------:R-:W1:Y:S02]  /*2330*/  SHFL.BFLY PT, R0, R7, 0x1, 0x1f ;  /* 0x0c201f0007007f89 */ /* 0x000e6400000e0000 */
[----:B-1----:R-:W-:Y:S02]  /*2340*/  FMNMX.FTZ R0, R7, R0, !PT ;  /* 0x0000000007007209 */ /* 0x002fe40007810000 */
[----:B------:R-:W-:Y:S02]  /*2350*/  FMNMX.FTZ R7, R24, R25, !PT ;  /* 0x0000001918077209 */ /* 0x000fe40007810000 */
[C---:B------:R-:W-:Y:S01]  /*2360*/  FSETP.NEU.FTZ.AND P2, PT, R0.reuse, -INF , PT ;  /* 0xff8000000000780b */ /* 0x040fe20003f5d000 */
[----:B------:R-:W-:-:S05]  /*2370*/  FFMA.FTZ R88, R0, R9, -8 ;  /* 0xc100000000587423 */ /* 0x000fca0000010009 */
[----:B------:R-:W-:Y:S02]  /*2380*/  FSEL R88, R88, RZ, P2 ;  /* 0x000000ff58587208 */ /* 0x000fe40001000000 */
[----:B------:R-:W-:Y:S02]  /*2390*/  ISETP.NE.AND P2, PT, R8, RZ, PT ;  /* 0x000000ff0800720c */ /* 0x000fe40003f45270 */
[----:B------:R-:W-:Y:S01]  /*23a0*/  FMNMX.FTZ R8, R28, R7, !PT ;  /* 0x000000071c087209 */ /* 0x000fe20007810000 */
[----:B------:R-:W-:-:S01]  /*23b0*/  FFMA.FTZ R4, R26, UR40, -R88 ;  /* 0x000000281a047c23 */ /* 0x000fc20008010858 */
[--C-:B------:R-:W-:Y:S01]  /*23c0*/  FFMA.FTZ R6, R30, UR40, -R88.reuse ;  /* 0x000000281e067c23 */ /* 0x100fe20008010858 */
[----:B------:R-:W-:Y:S01]  /*23d0*/  FSEL R77, R77, -INF , P2 ;  /* 0xff8000004d4d7808 */ /* 0x000fe20001000000 */
[--C-:B------:R-:W-:Y:S01]  /*23e0*/  FFMA.FTZ R5, R27, UR40, -R88.reuse ;  /* 0x000000281b057c23 */ /* 0x100fe20008010858 */
[----:B------:R-:W-:Y:S01]  /*23f0*/  FMNMX.FTZ R7, R29, R8, !PT ;  /* 0x000000081d077209 */ /* 0x000fe20007810000 */
[--C-:B------:R-:W-:Y:S01]  /*2400*/  FFMA.FTZ R8, R34, UR40, -R88.reuse ;  /* 0x0000002822087c23 */ /* 0x100fe20008010858 */
[----:B------:R-:W-:-:S01]  /*2410*/  FFMA.FTZ R27, R55, UR40, -R88 ;  /* 0x00000028371b7c23 */ /* 0x000fc20008010858 */
[--C-:B------:R-:W-:Y:S01]  /*2420*/  FFMA.FTZ R13, R39, UR40, -R88.reuse ;  /* 0x00000028270d7c23 */ /* 0x100fe20008010858 */
[----:B------:R-:W-:Y:S01]  /*2430*/  FMNMX.FTZ R10, R32, R7, !PT ;  /* 0x00000007200a7209 */ /* 0x000fe20007810000 */
[--C-:B------:R-:W-:Y:S01]  /*2440*/  FFMA.FTZ R39, R63, UR40, -R88.reuse ;  /* 0x000000283f277c23 */ /* 0x100fe20008010858 */
        /* <DEDUP_REMOVED lines=17> */
[----:B------:R-:W-:Y:S01]  /*2560*/  LOP3.LUT P2, RZ, R2, 0x7f, RZ, 0xc0, !PT ;  /* 0x0000007f02ff7812 */ /* 0x000fe2000784c0ff */
[--C-:B------:R-:W-:Y:S01]  /*2570*/  FFMA.FTZ R51, R79, UR40, -R88.reuse ;  /* 0x000000284f337c23 */ /* 0x100fe20008010858 */
[----:B------:R-:W-:Y:S01]  /*2580*/  FMNMX.FTZ R7, R41, R12, !PT ;  /* 0x0000000c29077209 */ /* 0x000fe20007810000 */
[--C-:B------:R-:W-:Y:S01]  /*2590*/  FFMA.FTZ R47, R75, UR40, -R88.reuse ;  /* 0x000000284b2f7c23 */ /* 0x100fe20008010858 */
[----:B------:R-:W-:-:S02]  /*25a0*/  FFMA.FTZ R59, R87, UR40, -R88 ;  /* 0x00000028573b7c23 */ /* 0x000fc40008010858 */
[----:B------:R-:W-:Y:S01]  /*25b0*/  FMNMX.FTZ R12, R44, R7, !PT ;  /* 0x000000072c0c7209 */ /* 0x000fe20007810000 */
[----:B------:R-:W1:Y:S03]  /*25c0*/  MUFU.EX2 R9, R9 ;  /* 0x0000000900097308 */ /* 0x000e660000000800 */
[----:B------:R-:W-:Y:S01]  /*25d0*/  FMNMX.FTZ R7, R45, R12, !PT ;  /* 0x0000000c2d077209 */ /* 0x000fe20007810000 */
[--C-:B------:R-:W-:Y:S01]  /*25e0*/  FFMA.FTZ R12, R42, UR40, -R88.reuse ;  /* 0x000000282a0c7c23 */ /* 0x100fe20008010858 */
[----:B------:R-:W-:-:S02]  /*25f0*/  FFMA.FTZ R42, R70, UR40, -R88 ;  /* 0x00000028462a7c23 */ /* 0x000fc40008010858 */
[----:B------:R-:W-:Y:S01]  /*2600*/  FMNMX.FTZ R14, R48, R7, !PT ;  /* 0x00000007300e7209 */ /* 0x000fe20007810000 */
[----:B------:R-:W2:Y:S03]  /*2610*/  MUFU.EX2 R8, R8 ;  /* 0x0000000800087308 */ /* 0x000ea60000000800 */
[----:B------:R-:W-:-:S04]  /*2620*/  FMNMX.FTZ R7, R49, R14, !PT ;  /* 0x0000000e31077209 */ /* 0x000fc80007810000 */
[----:B------:R-:W-:Y:S01]  /*2630*/  FMNMX.FTZ R14, R52, R7, !PT ;  /* 0x00000007340e7209 */ /* 0x000fe20007810000 */
[----:B------:R-:W-:Y:S01]  /*2640*/  MUFU.EX2 R11, R11 ;  /* 0x0000000b000b7308 */ /* 0x000fe20000000800 */
[----:B-1----:R-:W-:Y:S02]  /*2650*/  F2FP.SATFINITE.E4M3.F32.PACK_AB_MERGE_C R137, R9, R6, RZ ;  /* 0x000000060989723e */ /* 0x002fe400048070ff */
[----:B------:R-:W-:Y:S01]  /*2660*/  FMNMX.FTZ R7, R53, R14, !PT ;  /* 0x0000000e35077209 */ /* 0x000fe20007810000 */
[----:B------:R-:W-:-:S01]  /*2670*/  FFMA.FTZ R14, R46, UR40, -R88 ;  /* 0x000000282e0e7c23 */ /* 0x000fc20008010858 */
[----:B------:R-:W-:Y:S02]  /*2680*/  F2FP.SATFINITE.E4M3.F32.PACK_AB_MERGE_C R137, R5, R4, R137 ;  /* 0x000000040589723e */ /* 0x000fe40004807089 */
[----:B------:R-:W-:Y:S01]  /*2690*/  FMNMX.FTZ R20, R56, R7, !PT ;  /* 0x0000000738147209 */ /* 0x000fe20007810000 */
[----:B------:R-:W-:Y:S03]  /*26a0*/  MUFU.EX2 R10, R10 ;  /* 0x0000000a000a7308 */ /* 0x000fe60000000800 */
[----:B------:R-:W-:-:S04]  /*26b0*/  FMNMX.FTZ R7, R57, R20, !PT ;  /* 0x0000001439077209 */ /* 0x000fc80007810000 */
[----:B------:R-:W-:Y:S01]  /*26c0*/  FMNMX.FTZ R20, R60, R7, !PT ;  /* 0x000000073c147209 */ /* 0x000fe20007810000 */
[----:B------:R-:W-:Y:S03]  /*26d0*/  MUFU.EX2 R13, R13 ;  /* 0x0000000d000d7308 */ /* 0x000fe60000000800 */
[----:B------:R-:W-:Y:S01]  /*26e0*/  FMNMX.FTZ R7, R61, R20, !PT ;  /* 0x000000143d077209 */ /* 0x000fe20007810000 */
[--C-:B------:R-:W-:Y:S01]  /*26f0*/  FFMA.FTZ R20, R50, UR40, -R88.reuse ;  /* 0x0000002832147c23 */ /* 0x100fe20008010858 */
[----:B------:R-:W-:-:S02]  /*2700*/  FFMA.FTZ R50, R78, UR40, -R88 ;  /* 0x000000284e327c23 */ /* 0x000fc40008010858 */
        /* <DEDUP_REMOVED lines=14> */
[----:B------:R-:W-:-:S03]  /*27f0*/  FFMA.FTZ R30, R58, UR40, -R88 ;  /* 0x000000283a1e7c23 */ /* 0x000fc60008010858 */
[----:B------:R-:W-:Y:S01]  /*2800*/  FMNMX.FTZ R34, R80, R7, !PT ;  /* 0x0000000750227209 */ /* 0x000fe20007810000 */
[----:B------:R-:W-:Y:S03]  /*2810*/  MUFU.EX2 R20, R20 ;  /* 0x0000001400147308 */ /* 0x000fe60000000800 */
[----:B------:R-:W-:-:S04]  /*2820*/  FMNMX.FTZ R7, R81, R34, !PT ;  /* 0x0000002251077209 */ /* 0x000fc80007810000 */
[----:B------:R-:W-:Y:S01]  /*2830*/  FMNMX.FTZ R34, R84, R7, !PT ;  /* 0x0000000754227209 */ /* 0x000fe20007810000 */
[----:B------:R-:W-:Y:S03]  /*2840*/  MUFU.EX2 R23, R23 ;  /* 0x0000001700177308 */ /* 0x000fe60000000800 */
[----:B------:R-:W-:Y:S01]  /*2850*/  FMNMX.FTZ R7, R85, R34, !PT ;  /* 0x0000002255077209 */ /* 0x000fe20007810000 */
[----:B------:R-:W-:Y:S01]  /*2860*/  FFMA.FTZ R34, R62, UR40, -R88 ;  /* 0x000000283e227c23 */ /* 0x000fe20008010858 */
[----:B------:R-:W-:-:S03]  /*2870*/  IMAD.U32 R62, RZ, RZ, UR40 ;  /* 0x00000028ff3e7e24 */ /* 0x000fc6000f8e00ff */
[----:B------:R-:W1:Y:S01]  /*2880*/  SHFL.BFLY PT, R46, R7, 0x2, 0x1f ;  /* 0x0c401f00072e7f89 */ /* 0x000e6200000e0000 */
[----:B------:R-:W-:Y:S08]  /*2890*/  MUFU.EX2 R26, R26 ;  /* 0x0000001a001a7308 */ /* 0x000ff00000000800 */
[----:B------:R-:W-:Y:S08]  /*28a0*/  MUFU.EX2 R27, R27 ;  /* 0x0000001b001b7308 */ /* 0x000ff00000000800 */
[----:B------:R-:W-:Y:S01]  /*28b0*/  MUFU.EX2 R30, R30 ;  /* 0x0000001e001e7308 */ /* 0x000fe20000000800 */
[----:B-1----:R-:W-:Y:S01]  /*28c0*/  FMNMX.FTZ R55, R7, R46, !PT ;  /* 0x0000002e07377209 */ /* 0x002fe20007810000 */
[----:B------:R-:W-:-:S06]  /*28d0*/  FFMA.FTZ R46, R74, UR40, -R88 ;  /* 0x000000284a2e7c23 */ /* 0x000fcc0008010858 */
[----:B------:R-:W-:Y:S01]  /*28e0*/  MUFU.EX2 R31, R31 ;  /* 0x0000001f001f7308 */ /* 0x000fe20000000800 */
[----:B------:R-:W1:Y:S07]  /*28f0*/  SHFL.BFLY PT, R58, R55, 0x1, 0x1f ;  /* 0x0c201f00373a7f89 */ /* 0x000e6e00000e0000 */
[----:B------:R-:W-:Y:S08]  /*2900*/  MUFU.EX2 R34, R34 ;  /* 0x0000002200227308 */ /* 0x000ff00000000800 */
[----:B------:R-:W-:Y:S08]  /*2910*/  MUFU.EX2 R39, R39 ;  /* 0x0000002700277308 */ /* 0x000ff00000000800 */
[----:B------:R-:W-:Y:S01]  /*2920*/  MUFU.EX2 R35, R35 ;  /* 0x0000002300237308 */ /* 0x000fe20000000800 */
[----:B-1----:R-:W-:Y:S01]  /*2930*/  FMNMX.FTZ R7, R55, R58, !PT ;  /* 0x0000003a37077209 */ /* 0x002fe20007810000 */
[--C-:B------:R-:W-:Y:S01]  /*2940*/  FFMA.FTZ R58, R86, UR40, -R88.reuse ;  /* 0x00000028563a7c23 */ /* 0x100fe20008010858 */
[----:B------:R-:W-:-:S01]  /*2950*/  FFMA.FTZ R55, R83, UR40, -R88 ;  /* 0x0000002853377c23 */ /* 0x000fc20008010858 */
[----:B------:R-:W-:Y:S01]  /*2960*/  IMAD.MOV.U32 R88, RZ, RZ, R135 ;  /* 0x000000ffff587224 */ /* 0x000fe200078e0087 */
        /* <DEDUP_REMOVED lines=38> */
[----:B------:R-:W-:-:S01]  /*2bd0*/  FFMA.FTZ R80, R80, UR40, -R62 ;  /* 0x0000002850507c23 */ /* 0x000fc2000801083e */
[--C-:B------:R-:W-:Y:S01]  /*2be0*/  FFMA.FTZ R81, R81, UR40, -R62.reuse ;  /* 0x0000002851517c23 */ /* 0x100fe2000801083e */
[----:B------:R-:W-:-:S01]  /*2bf0*/  FFMA.FTZ R84, R84, UR40, -R62 ;  /* 0x0000002854547c23 */ /* 0x000fc2000801083e */
[----:B------:R-:W-:-:S04]  /*2c00*/  FFMA.FTZ R62, R85, UR40, -R62 ;  /* 0x00000028553e7c23 */ /* 0x000fc8000801083e */
[----:B------:R-:W5:Y:S08]  /*2c10*/  MUFU.EX2 R28, R28 ;  /* 0x0000001c001c7308 */ /* 0x000f700000000800 */
[----:B------:R2:W-:Y:S08]  /*2c20*/  MUFU.EX2 R74, R45 ;  /* 0x0000002d004a7308 */ /* 0x0005f00000000800 */
[----:B------:R-:W5:Y:S01]  /*2c30*/  MUFU.EX2 R29, R29 ;  /* 0x0000001d001d7308 */ /* 0x000f620000000800 */
[----:B--2---:R-:W-:-:S04]  /*2c40*/  FADD.FTZ R45, R4, R5 ;  /* 0x00000005042d7221 */ /* 0x004fc80000010000 */
[----:B------:R-:W-:-:S03]  /*2c50*/  FADD.FTZ R48, R6, R45 ;  /* 0x0000002d06307221 */ /* 0x000fc60000010000 */
[----:B------:R1:W-:Y:S01]  /*2c60*/  MUFU.EX2 R71, R44 ;  /* 0x0000002c00477308 */ /* 0x0003e20000000800 */
[----:B------:R-:W-:-:S04]  /*2c70*/  FADD.FTZ R49, R9, R48 ;  /* 0x0000003009317221 */ /* 0x000fc80000010000 */
[----:B------:R-:W-:-:S03]  /*2c80*/  FADD.FTZ R56, R8, R49 ;  /* 0x0000003108387221 */ /* 0x000fc60000010000 */
[----:B------:R-:W2:Y:S01]  /*2c90*/  MUFU.EX2 R67, R67 ;  /* 0x0000004300437308 */ /* 0x000ea20000000800 */
[----:B-1----:R-:W-:-:S04]  /*2ca0*/  FADD.FTZ R44, R24, R25 ;  /* 0x00000019182c7221 */ /* 0x002fc80000010000 */
[----:B---3--:R-:W-:Y:S01]  /*2cb0*/  FADD.FTZ R45, R63, R44 ;  /* 0x0000002c3f2d7221 */ /* 0x008fe20000010000 */
[----:B------:R-:W-:Y:S01]  /*2cc0*/  @!P2 VIADD R44, R3, 0x19c40 ;  /* 0x00019c40032ca836 */ /* 0x000fe20000000000 */
[C---:B----4-:R-:W-:Y:S01]  /*2cd0*/  F2FP.SATFINITE.E4M3.F32.PACK_AB_MERGE_C R63, R66.reuse, R63, RZ ;  /* 0x0000003f423f723e */ /* 0x050fe200048070ff */
[----:B------:R-:W1:Y:S01]  /*2ce0*/  MUFU.EX2 R70, R70 ;  /* 0x0000004600467308 */ /* 0x000e620000000800 */
[----:B------:R-:W-:-:S02]  /*2cf0*/  FADD.FTZ R45, R66, R45 ;  /* 0x0000002d422d7221 */ /* 0x000fc40000010000 */
[----:B------:R-:W-:Y:S02]  /*2d00*/  @!P2 PRMT R44, RZ, 0x654, R44 ;  /* 0x00000654ff2ca816 */ /* 0x000fe4000000002c */
[----:B-----5:R-:W-:-:S01]  /*2d10*/  FADD.FTZ R48, R28, R45 ;  /* 0x0000002d1c307221 */ /* 0x020fc20000010000 */
[----:B------:R-:W-:Y:S01]  /*2d20*/  FADD.FTZ R45, R11, R56 ;  /* 0x000000380b2d7221 */ /* 0x000fe20000010000 */
[----:B------:R3:W-:Y:S01]  /*2d30*/  @!P2 SYNCS.ARRIVE.TRANS64.RED.A1T0 RZ, [R44+URZ], RZ ;  /* 0x000000ff2cffa9a7 */ /* 0x0007e2000810043f */
[----:B------:R-:W4:Y:S01]  /*2d40*/  MUFU.EX2 R32, R32 ;  /* 0x0000002000207308 */ /* 0x000f220000000800 */
[----:B------:R-:W-:-:S01]  /*2d50*/  FADD.FTZ R48, R29, R48 ;  /* 0x000000301d307221 */ /* 0x000fc20000010000 */
[----:B------:R-:W-:Y:S01]  /*2d60*/  FADD.FTZ R56, R10, R45 ;  /* 0x0000002d0a387221 */ /* 0x000fe20000010000 */
[----:B------:R-:W-:-:S02]  /*2d70*/  F2FP.SATFINITE.E4M3.F32.PACK_AB_MERGE_C R136, R25, R24, R63 ;  /* 0x000000181988723e */ /* 0x000fc4000480703f */
[----:B--2---:R-:W-:Y:S01]  /*2d80*/  FADD.FTZ R45, R67, R48 ;  /* 0x00000030432d7221 */ /* 0x004fe20000010000 */
[----:B------:R-:W-:-:S02]  /*2d90*/  FADD.FTZ R49, R13, R56 ;  /* 0x000000380d317221 */ /* 0x000fc40000010000 */
[----:B------:R-:W2:Y:S01]  /*2da0*/  MUFU.EX2 R33, R33 ;  /* 0x0000002100217308 */ /* 0x000ea20000000800 */
[----:B-1----:R-:W-:-:S01]  /*2db0*/  FADD.FTZ R45, R70, R45 ;  /* 0x0000002d462d7221 */ /* 0x002fc20000010000 */
[----:B------:R-:W-:Y:S01]  /*2dc0*/  FADD.FTZ R56, R12, R49 ;  /* 0x000000310c387221 */ /* 0x000fe20000010000 */
[----:B------:R-:W-:-:S04]  /*2dd0*/  F2FP.SATFINITE.E4M3.F32.PACK_AB_MERGE_C R67, R70, R67, RZ ;  /* 0x000000434643723e */ /* 0x000fc800048070ff */
[----:B------:R-:W-:Y:S01]  /*2de0*/  F2FP.SATFINITE.E4M3.F32.PACK_AB_MERGE_C R138, R29, R28, R67 ;  /* 0x0000001c1d8a723e */ /* 0x000fe20004807043 */
[----:B------:R-:W1:Y:S01]  /*2df0*/  MUFU.EX2 R36, R36 ;  /* 0x0000002400247308 */ /* 0x000e620000000800 */
[----:B----4-:R-:W-:-:S01]  /*2e00*/  FADD.FTZ R48, R32, R45 ;  /* 0x0000002d20307221 */ /* 0x010fc20000010000 */
[----:B------:R-:W-:-:S04]  /*2e10*/  FADD.FTZ R45, R15, R56 ;  /* 0x000000380f2d7221 */ /* 0x000fc80000010000 */
[----:B------:R-:W-:Y:S01]  /*2e20*/  FADD.FTZ R56, R14, R45 ;  /* 0x0000002d0e387221 */ /* 0x000fe20000010000 */
[----:B------:R-:W-:Y:S01]  /*2e30*/  F2FP.SATFINITE.E4M3.F32.PACK_AB_MERGE_C R14, R21, R14, RZ ;  /* 0x0000000e150e723e */ /* 0x000fe200048070ff */
[----:B------:R-:W4:Y:S01]  /*2e40*/  MUFU.EX2 R37, R37 ;  /* 0x0000002500257308 */ /* 0x000f220000000800 */
[----:B--2---:R-:W-:-:S01]  /*2e50*/  FADD.FTZ R48, R33, R48 ;  /* 0x0000003021307221 */ /* 0x004fc20000010000 */
[----:B------:R-:W-:Y:S01]  /*2e60*/  FADD.FTZ R49, R21, R56 ;  /* 0x0000003815317221 */ /* 0x000fe20000010000 */
[----:B------:R-:W-:Y:S02]  /*2e70*/  F2FP.SATFINITE.E4M3.F32.PACK_AB_MERGE_C R141, R15, R12, R14 ;  /* 0x0000000c0f8d723e */ /* 0x000fe4000480700e */
[----:B------:R-:W-:Y:S01]  /*2e80*/  FADD.FTZ R45, R71, R48 ;  /* 0x00000030472d7221 */ /* 0x000fe20000010000 */
[----:B------:R-:W-:-:S01]  /*2e90*/  FADD.FTZ R56, R20, R49 ;  /* 0x0000003114387221 */ /* 0x000fc20000010000 */
[----:B------:R-:W-:Y:S01]  /*2ea0*/  F2FP.SATFINITE.E4M3.F32.PACK_AB_MERGE_C R49, R13, R10, RZ ;  /* 0x0000000a0d31723e */ /* 0x000fe200048070ff */
[----:B------:R-:W2:Y:S01]  /*2eb0*/  MUFU.EX2 R52, R52 ;  /* 0x0000003400347308 */ /* 0x000ea20000000800 */
[----:B------:R-:W-:-:S01]  /*2ec0*/  FADD.FTZ R45, R74, R45 ;  /* 0x0000002d4a2d7221 */ /* 0x000fc20000010000 */
[----:B------:R-:W-:-:S02]  /*2ed0*/  F2FP.SATFINITE.E4M3.F32.PACK_AB_MERGE_C R71, R74, R71, RZ ;  /* 0x000000474a47723e */ /* 0x000fc400048070ff */
[----:B------:R-:W-:Y:S01]  /*2ee0*/  F2FP.SATFINITE.E4M3.F32.PACK_AB_MERGE_C R139, R11, R8, R49 ;  /* 0x000000080b8b723e */ /* 0x000fe20004807031 */
[----:B-1----:R-:W-:Y:S01]  /*2ef0*/  FADD.FTZ R48, R36, R45 ;  /* 0x0000002d24307221 */ /* 0x002fe20000010000 */
[----:B------:R-:W-:-:S01]  /*2f00*/  FADD.FTZ R45, R23, R56 ;  /* 0x00000038172d7221 */ /* 0x000fc20000010000 */
[----:B------:R-:W-:Y:S01]  /*2f10*/  F2FP.SATFINITE.E4M3.F32.PACK_AB_MERGE_C R140, R33, R32, R71 ;  /* 0x00000020218c723e */ /* 0x000fe20004807047 */
[----:B------:R-:W1:Y:S01]  /*2f20*/  MUFU.EX2 R53, R53 ;  /* 0x0000003500357308 */ /* 0x000e620000000800 */
[----:B----4-:R-:W-:-:S01]  /*2f30*/  FADD.FTZ R9, R37, R48 ;  /* 0x0000003025097221 */ /* 0x010fc20000010000 */
[----:B------:R-:W-:Y:S01]  /*2f40*/  FADD.FTZ R10, R26, R45 ;  /* 0x0000002d1a0a7221 */ /* 0x000fe20000010000 */
[----:B------:R-:W-:-:S03]  /*2f50*/  F2FP.SATFINITE.E4M3.F32.PACK_AB_MERGE_C R26, R27, R26, RZ ;  /* 0x0000001a1b1a723e */ /* 0x000fc600048070ff */
[----:B------:R-:W-:Y:S01]  /*2f60*/  FADD.FTZ R27, R27, R10 ;  /* 0x0000000a1b1b7221 */ /* 0x000fe20000010000 */
[----:B------:R-:W-:Y:S01]  /*2f70*/  F2FP.SATFINITE.E4M3.F32.PACK_AB_MERGE_C R143, R23, R20, R26 ;  /* 0x00000014178f723e */ /* 0x000fe2000480701a */
[----:B------:R-:W4:Y:S01]  /*2f80*/  MUFU.EX2 R40, R40 ;  /* 0x0000002800287308 */ /* 0x000f220000000800 */
[----:B--2---:R-:W-:-:S01]  /*2f90*/  FADD.FTZ R6, R52, R9 ;  /* 0x0000000934067221 */ /* 0x004fc20000010000 */
[----:B------:R-:W-:-:S04]  /*2fa0*/  FADD.FTZ R10, R30, R27 ;  /* 0x0000001b1e0a7221 */ /* 0x000fc80000010000 */
[----:B------:R-:W-:Y:S02]  /*2fb0*/  FADD.FTZ R13, R31, R10 ;  /* 0x0000000a1f0d7221 */ /* 0x000fe40000010000 */
[----:B------:R-:W2:Y:S01]  /*2fc0*/  MUFU.EX2 R41, R41 ;  /* 0x0000002900297308 */ /* 0x000ea20000000800 */
[----:B-1----:R-:W-:-:S01]  /*2fd0*/  FADD.FTZ R9, R53, R6 ;  /* 0x0000000635097221 */ /* 0x002fc20000010000 */
[----:B------:R-:W-:-:S04]  /*2fe0*/  F2FP.SATFINITE.E4M3.F32.PACK_AB_MERGE_C R52, R53, R52, RZ ;  /* 0x000000343534723e */ /* 0x000fc800048070ff */
[----:B------:R-:W-:Y:S02]  /*2ff0*/  F2FP.SATFINITE.E4M3.F32.PACK_AB_MERGE_C R142, R37, R36, R52 ;  /* 0x00000024258e723e */ /* 0x000fe40004807034 */
[----:B------:R-:W1:Y:S01]  /*3000*/  MUFU.EX2 R60, R60 ;  /* 0x0000003c003c7308 */ /* 0x000e620000000800 */
[----:B----4-:R-:W-:-:S07]  /*3010*/  FADD.FTZ R6, R40, R9 ;  /* 0x0000000928067221 */ /* 0x010fce0000010000 */
[----:B------:R-:W4:Y:S01]  /*3020*/  MUFU.EX2 R61, R61 ;  /* 0x0000003d003d7308 */ /* 0x000f220000000800 */
[----:B--2---:R-:W-:-:S01]  /*3030*/  FADD.FTZ R9, R41, R6 ;  /* 0x0000000629097221 */ /* 0x004fc20000010000 */
[----:B------:R-:W-:Y:S01]  /*3040*/  FADD.FTZ R6, R34, R13 ;  /* 0x0000000d22067221 */ /* 0x000fe20000010000 */
[----:B------:R-:W-:-:S03]  /*3050*/  F2FP.SATFINITE.E4M3.F32.PACK_AB_MERGE_C R34, R39, R34, RZ ;  /* 0x000000222722723e */ /* 0x000fc600048070ff */
[----:B------:R-:W-:Y:S01]  /*3060*/  FADD.FTZ R6, R39, R6 ;  /* 0x0000000627067221 */ /* 0x000fe20000010000 */
[----:B------:R-:W-:Y:S01]  /*3070*/  F2FP.SATFINITE.E4M3.F32.PACK_AB_MERGE_C R145, R31, R30, R34 ;  /* 0x0000001e1f91723e */ /* 0x000fe20004807022 */
[----:B------:R-:W2:Y:S01]  /*3080*/  MUFU.EX2 R3, R64 ;  /* 0x0000004000037308 */ /* 0x000ea20000000800 */
[----:B-1----:R-:W-:-:S01]  /*3090*/  FADD.FTZ R4, R60, R9 ;  /* 0x000000093c047221 */ /* 0x002fc20000010000 */
[----:B------:R-:W-:-:S04]  /*30a0*/  FADD.FTZ R9, R35, R6 ;  /* 0x0000000623097221 */ /* 0x000fc80000010000 */
[----:B------:R-:W-:Y:S02]  /*30b0*/  FADD.FTZ R9, R38, R9 ;  /* 0x0000000926097221 */ /* 0x000fe40000010000 */
[----:B---3--:R-:W1:Y:S01]  /*30c0*/  MUFU.EX2 R44, R65 ;  /* 0x00000041002c7308 */ /* 0x008e620000000800 */
[----:B----4-:R-:W-:-:S01]  /*30d0*/  FADD.FTZ R4, R61, R4 ;  /* 0x000000043d047221 */ /* 0x010fc20000010000 */
[----:B------:R-:W-:Y:S01]  /*30e0*/  FADD.FTZ R6, R42, R9 ;  /* 0x000000092a067221 */ /* 0x000fe20000010000 */
[----:B------:R-:W-:-:S04]  /*30f0*/  F2FP.SATFINITE.E4M3.F32.PACK_AB_MERGE_C R60, R61, R60, RZ ;  /* 0x0000003c3d3c723e */ /* 0x000fc800048070ff */
[----:B------:R-:W-:Y:S01]  /*3100*/  F2FP.SATFINITE.E4M3.F32.PACK_AB_MERGE_C R144, R41, R40, R60 ;  /* 0x000000282990723e */ /* 0x000fe2000480703c */
[----:B------:R-:W3:Y:S01]  /*3110*/  MUFU.EX2 R68, R68 ;  /* 0x0000004400447308 */ /* 0x000ee20000000800 */
[----:B--2---:R-:W-:-:S07]  /*3120*/  FADD.FTZ R5, R3, R4 ;  /* 0x0000000403057221 */ /* 0x004fce0000010000 */
[----:B------:R-:W2:Y:S01]  /*3130*/  MUFU.EX2 R43, R43 ;  /* 0x0000002b002b7308 */ /* 0x000ea20000000800 */
[----:B-1----:R-:W-:-:S07]  /*3140*/  FADD.FTZ R5, R44, R5 ;  /* 0x000000052c057221 */ /* 0x002fce0000010000 */
[----:B------:R-:W1:Y:S01]  /*3150*/  MUFU.EX2 R69, R69 ;  /* 0x0000004500457308 */ /* 0x000e620000000800 */
[----:B---3--:R-:W-:-:S07]  /*3160*/  FADD.FTZ R4, R68, R5 ;  /* 0x0000000544047221 */ /* 0x008fce0000010000 */
[----:B------:R-:W-:Y:S01]  /*3170*/  MUFU.EX2 R50, R50 ;  /* 0x0000003200327308 */ /* 0x000fe20000000800 */
[C---:B--2---:R-:W-:Y:S01]  /*3180*/  F2FP.SATFINITE.E4M3.F32.PACK_AB_MERGE_C R42, R43.reuse, R42, RZ ;  /* 0x0000002a2b2a723e */ /* 0x044fe200048070ff */
[----:B------:R-:W-:-:S03]  /*3190*/  FADD.FTZ R43, R43, R6 ;  /* 0x000000062b2b7221 */ /* 0x000fc60000010000 */
[----:B------:R-:W-:-:S03]  /*31a0*/  F2FP.SATFINITE.E4M3.F32.PACK_AB_MERGE_C R147, R38, R35, R42 ;  /* 0x000000232693723e */ /* 0x000fc6000480702a */
[----:B------:R-:W2:Y:S01]  /*31b0*/  MUFU.EX2 R51, R51 ;  /* 0x0000003300337308 */ /* 0x000ea20000000800 */
[C---:B-1----:R-:W-:Y:S01]  /*31c0*/  F2FP.SATFINITE.E4M3.F32.PACK_AB_MERGE_C R68, R69.reuse, R68, RZ ;  /* 0x000000444544723e */ /* 0x042fe200048070ff */
[----:B------:R-:W-:-:S03]  /*31d0*/  FADD.FTZ R69, R69, R4 ;  /* 0x0000000445457221 */ /* 0x000fc60000010000 */
[----:B------:R-:W-:-:S03]  /*31e0*/  F2FP.SATFINITE.E4M3.F32.PACK_AB_MERGE_C R146, R44, R3, R68 ;  /* 0x000000032c92723e */ /* 0x000fc60004807044 */
[----:B------:R-:W1:Y:S08]  /*31f0*/  MUFU.EX2 R46, R46 ;  /* 0x0000002e002e7308 */ /* 0x000e700000000800 */
        /* <DEDUP_REMOVED lines=8> */
[----:B------:R-:W-:-:S04]  /*3280*/  FADD.FTZ R47, R47, R6 ;  /* 0x000000062f2f7221 */ /* 0x000fc80000010000 */
[----:B------:R-:W-:Y:S02]  /*3290*/  FADD.FTZ R50, R50, R47 ;  /* 0x0000002f32327221 */ /* 0x000fe40000010000 */
[----:B------:R-:W2:Y:S01]  /*32a0*/  MUFU.EX2 R77, R77 ;  /* 0x0000004d004d7308 */ /* 0x000ea20000000800 */
[----:B-1----:R-:W-:-:S01]  /*32b0*/  FADD.FTZ R9, R73, R4 ;  /* 0x0000000449097221 */ /* 0x002fc20000010000 */
[----:B------:R-:W-:-:S06]  /*32c0*/  FADD.FTZ R51, R51, R50 ;  /* 0x0000003233337221 */ /* 0x000fcc0000010000 */
[----:B------:R-:W-:Y:S01]  /*32d0*/  MUFU.EX2 R58, R58 ;  /* 0x0000003a003a7308 */ /* 0x000fe20000000800 */
[----:B---3--:R-:W-:-:S07]  /*32e0*/  FADD.FTZ R4, R76, R9 ;  /* 0x000000094c047221 */ /* 0x008fce0000010000 */
[----:B------:R-:W1:Y:S01]  /*32f0*/  MUFU.EX2 R59, R59 ;  /* 0x0000003b003b7308 */ /* 0x000e620000000800 */
[C---:B--2---:R-:W-:Y:S01]  /*3300*/  F2FP.SATFINITE.E4M3.F32.PACK_AB_MERGE_C R76, R77.reuse, R76, RZ ;  /* 0x0000004c4d4c723e */ /* 0x044fe200048070ff */
[----:B------:R-:W-:-:S03]  /*3310*/  FADD.FTZ R77, R77, R4 ;  /* 0x000000044d4d7221 */ /* 0x000fc60000010000 */
[----:B------:R-:W-:-:S03]  /*3320*/  F2FP.SATFINITE.E4M3.F32.PACK_AB_MERGE_C R148, R73, R72, R76 ;  /* 0x000000484994723e */ /* 0x000fc6000480704c */
[----:B------:R-:W2:Y:S08]  /*3330*/  MUFU.EX2 R54, R54 ;  /* 0x0000003600367308 */ /* 0x000eb00000000800 */
[----:B------:R-:W3:Y:S01]  /*3340*/  MUFU.EX2 R80, R80 ;  /* 0x0000005000507308 */ /* 0x000ee20000000800 */
[----:B-1----:R-:W-:-:S07]  /*3350*/  F2FP.SATFINITE.E4M3.F32.PACK_AB_MERGE_C R8, R59, R58, RZ ;  /* 0x0000003a3b08723e */ /* 0x002fce00048070ff */
[----:B------:R-:W1:Y:S01]  /*3360*/  MUFU.EX2 R55, R55 ;  /* 0x0000003700377308 */ /* 0x000e620000000800 */
[----:B--2---:R-:W-:-:S07]  /*3370*/  FADD.FTZ R6, R54, R51 ;  /* 0x0000003336067221 */ /* 0x004fce0000010000 */
[----:B------:R-:W2:Y:S01]  /*3380*/  MUFU.EX2 R81, R81 ;  /* 0x0000005100517308 */ /* 0x000ea20000000800 */
[----:B---3--:R-:W-:-:S07]  /*3390*/  FADD.FTZ R4, R80, R77 ;  /* 0x0000004d50047221 */ /* 0x008fce0000010000 */
[----:B------:R-:W-:Y:S01]  /*33a0*/  MUFU.EX2 R84, R84 ;  /* 0x0000005400547308 */ /* 0x000fe20000000800 */
[C---:B-1----:R-:W-:Y:S01]  /*33b0*/  F2FP.SATFINITE.E4M3.F32.PACK_AB_MERGE_C R151, R55.reuse, R54, R8 ;  /* 0x000000363797723e */ /* 0x042fe20004807008 */
[----:B------:R-:W-:-:S04]  /*33c0*/  FADD.FTZ R55, R55, R6 ;  /* 0x0000000637377221 */ /* 0x000fc80000010000 */
[----:B------:R-:W-:Y:S02]  /*33d0*/  FADD.FTZ R6, R58, R55 ;  /* 0x000000373a067221 */ /* 0x000fe40000010000 */
[----:B------:R-:W1:Y:S01]  /*33e0*/  MUFU.EX2 R5, R62 ;  /* 0x0000003e00057308 */ /* 0x000e620000000800 */
[----:B--2---:R-:W-:-:S01]  /*33f0*/  FADD.FTZ R9, R81, R4 ;  /* 0x0000000451097221 */ /* 0x004fc20000010000 */
[----:B------:R-:W-:Y:S01]  /*3400*/  FADD.FTZ R6, R59, R6 ;  /* 0x000000063b067221 */ /* 0x000fe20000010000 */
[----:B-1----:R-:W-:Y:S02]  /*3410*/  F2FP.SATFINITE.E4M3.F32.PACK_AB_MERGE_C R3, R5, R84, RZ ;  /* 0x000000540503723e */ /* 0x002fe400048070ff */
[----:B------:R-:W-:Y:S02]  /*3420*/  FADD.FTZ R84, R84, R9 ;  /* 0x0000000954547221 */ /* 0x000fe40000010000 */
[----:B------:R-:W-:Y:S02]  /*3430*/  F2FP.SATFINITE.E4M3.F32.PACK_AB_MERGE_C R150, R81, R80, R3 ;  /* 0x000000505196723e */ /* 0x000fe40004807003 */
[----:B------:R-:W-:Y:S01]  /*3440*/  FADD.FTZ R5, R5, R84 ;  /* 0x0000005405057221 */ /* 0x000fe20000010000 */
        /* <DEDUP_REMOVED lines=30> */
.L_x_7992:
[----:B------:R-:W-:-:S04]  /*3630*/  UISETP.NE.AND UP0, UPT, UR18, 0x1, UPT ;  /* 0x000000011200788c */ /* 0x000fc8000bf05270 */
[----:B------:R-:W-:-:S04]  /*3640*/  USEL UR37, URZ, 0x1, UP0 ;  /* 0x000000013f257887 */ /* 0x000fc80008000000 */
[----:B------:R-:W-:Y:S01]  /*3650*/  ULOP3.LUT UR37, UR17, UR37, URZ, 0x3c, !UPT ;  /* 0x0000002511257292 */ /* 0x000fe2000f8e3c3f */
[----:B------:R-:W-:Y:S11]  /*3660*/  @!P0 BRA `(.L_x_7983) ;  /* 0x0000000000048947 */ /* 0x000ff60003800000 */
[----:B------:R-:W-:Y:S01]  /*3670*/  BPT.TRAP 0x1 ;  /* 0x000000040000795c */ /* 0x000fe20000300000 */
.L_x_7983:
        /* <DEDUP_REMOVED lines=9> */
.L_x_7984:
[----:B--2---:R-:W-:Y:S05]  /*3710*/  @P1 BRA `(.L_x_7985) ;  /* 0x0000000000081947 */ /* 0x004fea0003800000 */
[----:B------:R-:W2:Y:S02]  /*3720*/  SYNCS.PHASECHK.TRANS64.TRYWAIT P1, [UR19+0x19c30], R0 ;  /* 0x019c3000ff0075a7 */ /* 0x000ea40008020153 */
[----:B--2---:R-:W-:Y:S05]  /*3730*/  @!P1 BRA `(.L_x_7986) ;  /* 0x0000005c00f89947 */ /* 0x004fea0003800000 */
.L_x_7985:
[----:B------:R-:W-:Y:S01]  /*3740*/  UIMAD UR14, UR36, 0x300, UR16 ;  /* 0x00000300240e78a4 */ /* 0x000fe2000f8e0210 */
[----:B------:R-:W-:Y:S01]  /*3750*/  WARPGROUP.ARRIVE ;  /* 0x00000000000079c5 */ /* 0x000fe20000000000 */
[----:B------:R-:W-:Y:S01]  /*3760*/  UMOV UR15, 0xc0000010 ;  /* 0xc0000010000f7882 */ /* 0x000fe20000000000 */
[----:B------:R-:W-:Y:S01]  /*3770*/  UMOV UR7, 0xc0000010 ;  /* 0xc000001000077882 */ /* 0x000fe20000000000 */
[----:B------:R-:W-:Y:S02]  /*3780*/  UIADD3 UR6, UR14, 0x100, URZ ;  /* 0x000001000e067890 */ /* 0x000fe4000fffe03f */
[----:B------:R-:W-:Y:S01]  /*3790*/  UIADD3 UR10, UR14, 0x200, URZ ;  /* 0x000002000e0a7890 */ /* 0x000fe2000fffe03f */
[----:B------:R-:W-:Y:S02]  /*37a0*/  UMOV UR11, 0xc0000010 ;  /* 0xc0000010000b7882 */ /* 0x000fe40000000000 */
[----:B------:R-:W-:Y:S03]  /*37b0*/  QGMMA.64x128x32.F32.E4M3.E4M3 R24, gdesc[UR12], RZ, !UPT, gsb0 ;  /* 0x01e000000c1879f3 */ /* 0x000fe6000c0008ff */
[----:B------:R-:W-:-:S02]  /*37c0*/  WARPGROUP.DEPBAR.LE gsb0, 0x0 ;  /* 0x00008000000079c5 */ /* 0x000fc40000010000 */
[----:B------:R-:W-:-:S07]  /*37d0*/  WARPGROUP.ARRIVE ;  /* 0x00000000000079c5 */ /* 0x000fce0000000000 */
[----:B------:R-:W-:Y:S03]  /*37e0*/  QGMMA.64x128x32.F32.E4M3.E4M3 R24, gdesc[UR4], R24, gsb0 ;  /* 0x01e00000041879f3 */ /* 0x000fe60008000818 */
[----:B------:R-:W-:Y:S02]  /*37f0*/  WARPGROUP.DEPBAR.LE gsb0, 0x0 ;  /* 0x00008000000079c5 */ /* 0x000fe40000010000 */
[----:B------:R-:W-:-:S07]  /*3800*/  WARPGROUP.ARRIVE ;  /* 0x00000000000079c5 */ /* 0x000fce0000000000 */
[----:B------:R-:W-:Y:S03]  /*3810*/  QGMMA.64x128x32.F32.E4M3.E4M3 R24, gdesc[UR8], R24, gsb0 ;  /* 0x01e00000081879f3 */ /* 0x000fe60008000818 */
[----:B------:R-:W-:Y:S02]  /*3820*/  WARPGROUP.DEPBAR.LE gsb0, 0x0 ;  /* 0x00008000000079c5 */ /* 0x000fe40000010000 */
[----:B------:R-:W-:Y:S05]  /*3830*/  @!P0 BRA `(.L_x_7987) ;  /* 0x0000000000048947 */ /* 0x000fea0003800000 */
[----:B------:R-:W-:Y:S01]  /*3840*/  BPT.TRAP 0x1 ;  /* 0x000000040000795c */ /* 0x000fe20000300000 */
.L_x_7987:
[----:B------:R-:W-:Y:S01]  /*3850*/  ULEA UR11, UR18, UR48, 0x3 ;  /* 0x00000030120b7291 */ /* 0x000fe2000f8e183f */
[----:B-12---:R-:W-:-:S05]  /*3860*/  IMAD.U32 R0, RZ, RZ, UR17 ;  /* 0x00000011ff007e24 */ /* 0x006fca000f8e00ff */
[----:B------:R-:W-:-:S04]  /*3870*/  SHF.L.U32 R0, R0, 0x1f, RZ ;  /* 0x0000001f00007819 */ /* 0x000fc800000006ff */
[----:B------:R1:W2:Y:S01]  /*3880*/  SYNCS.PHASECHK.TRANS64.TRYWAIT P1, [UR11+0x19c50], R0 ;  /* 0x019c5000ff0075a7 */ /* 0x0002a2000802014b */
[----:B------:R-:W-:Y:S05]  /*3890*/  @!P0 BRA `(.L_x_7988) ;  /* 0x0000000000048947 */ /* 0x000fea0003800000 */
[----:B------:R-:W-:Y:S01]  /*38a0*/  BPT.TRAP 0x1 ;  /* 0x000000040000795c */ /* 0x000fe20000300000 */
.L_x_7988:
        /* <DEDUP_REMOVED lines=63> */
[----:B--2---:R-:W-:Y:S06]  /*3ca0*/  @P1 BRA `(.L_x_7989) ;  /* 0x0000000000081947 */ /* 0x004fec0003800000 */
[----:B------:R-:W2:Y:S02]  /*3cb0*/  SYNCS.PHASECHK.TRANS64.TRYWAIT P1, [UR11+0x19c50], R0 ;  /* 0x019c5000ff0075a7 */ /* 0x000ea4000802014b */
[----:B--2---:R-:W-:Y:S05]  /*3cc0*/  @!P1 BRA `(.L_x_7990) ;  /* 0x0000005800ac9947 */ /* 0x004fea0003800000 */
.L_x_7989:
[----:B------:R-:W-:Y:S01]  /*3cd0*/  UIADD3 UR6, UR48, 0x3000, URZ ;  /* 0x0000300030067890 */ /* 0x000fe2000fffe03f */
[----:B------:R-:W-:Y:S01]  /*3ce0*/  WARPGROUP.ARRIVE ;  /* 0x00000000000079c5 */ /* 0x000fe20000000000 */
[----:B------:R-:W-:Y:S01]  /*3cf0*/  UMOV UR7, 0x40000040 ;  /* 0x4000004000077882 */ /* 0x000fe20000000000 */
[----:B------:R-:W-:Y:S01]  /*3d00*/  FMNMX.FTZ R10, R87, R10, !PT ;  /* 0x0000000a570a7209 */ /* 0x000fe20007810000 */
[----:B------:R-:W-:Y:S01]  /*3d10*/  USHF.R.U32.HI UR6, URZ, 0x4, UR6 ;  /* 0x000000043f067899 */ /* 0x000fe20008011606 */
[----:B--2---:R-:W2:Y:S01]  /*3d20*/  SHFL.BFLY PT, R7, R8, 0x2, 0x1f ;  /* 0x0c401f0008077f89 */ /* 0x004ea200000e0000 */
[----:B------:R-:W-:Y:S02]  /*3d30*/  LOP3.LUT P1, RZ, R2, 0x7f, RZ, 0xc0, !PT ;  /* 0x0000007f02ff7812 */ /* 0x000fe4000782c0ff */
[----:B------:R-:W-:Y:S01]  /*3d40*/  ULOP3.LUT UR6, UR6, 0x3fff, URZ, 0xc0, !UPT ;  /* 0x00003fff06067892 */ /* 0x000fe2000f8ec03f */
[----:B------:R-:W3:Y:S03]  /*3d50*/  SHFL.BFLY PT, R11, R10, 0x2, 0x1f ;  /* 0x0c401f000a0b7f89 */ /* 0x000ee600000e0000 */
[----:B------:R-:W-:-:S04]  /*3d60*/  ULOP3.LUT UR6, UR6, 0x10000, URZ, 0xfc, !UPT ;  /* 0x0001000006067892 */ /* 0x000fc8000f8efc3f */
[----:B------:R-:W-:-:S07]  /*3d70*/  UIMAD UR10, UR18, 0x300, UR6 ;  /* 0x00000300120a78a4 */ /* 0x000fce000f8e0206 */
[----:B------:R-:W-:Y:S02]  /*3d80*/  UMOV UR6, UR10 ;  /* 0x0000000a00067c82 */ /* 0x000fe40008000000 */
[----:B------:R-:W-:Y:S01]  /*3d90*/  QGMMA.64x96x32.F32.E4M3.E4M3 R88, R136, gdesc[UR4], R88, gsb0 ;  /* 0x0160000488587df3 */ /* 0x000fe20008000858 */
[----:B------:R-:W-:Y:S01]  /*3da0*/  UIADD3 UR6, UR10, 0x2, URZ ;  /* 0x000000020a067890 */ /* 0x000fe2000fffe03f */
[----:B------:R-:W-:Y:S01]  /*3db0*/  UMOV UR7, 0x40000040 ;  /* 0x4000004000077882 */ /* 0x000fe20000000000 */
[----:B--2---:R-:W-:Y:S02]  /*3dc0*/  FMNMX.FTZ R9, R8, R7, !PT ;  /* 0x0000000708097209 */ /* 0x004fe40007810000 */
[----:B---3--:R-:W-:-:S03]  /*3dd0*/  FMNMX.FTZ R11, R10, R11, !PT ;  /* 0x0000000b0a0b7209 */ /* 0x008fc60007810000 */
[----:B-1----:R-:W1:Y:S04]  /*3de0*/  SHFL.BFLY PT, R0, R9, 0x1, 0x1f ;  /* 0x0c201f0009007f89 */ /* 0x002e6800000e0000 */
[----:B------:R-:W2:Y:S01]  /*3df0*/  SHFL.BFLY PT, R12, R11, 0x1, 0x1f ;  /* 0x0c201f000b0c7f89 */ /* 0x000ea200000e0000 */
[----:B-1----:R-:W-:Y:S02]  /*3e00*/  FMNMX.FTZ R7, R9, R0, !PT ;  /* 0x0000000009077209 */ /* 0x002fe40007810000 */
[----:B--2---:R-:W-:Y:S01]  /*3e10*/  FMNMX.FTZ R0, R11, R12, !PT ;  /* 0x0000000c0b007209 */ /* 0x004fe20007810000 */
[----:B------:R-:W-:Y:S02]  /*3e20*/  IMAD.U32 R12, RZ, RZ, UR40 ;  /* 0x00000028ff0c7e24 */ /* 0x000fe4000f8e00ff */
[----:B------:R-:W-:-:S02]  /*3e30*/  FADD.FTZ R4, -R7, R4 ;  /* 0x0000000407047221 */ /* 0x000fc40000010100 */
[----:B------:R-:W-:Y:S01]  /*3e40*/  FFMA.FTZ R8, R7, R12, -8 ;  /* 0xc100000007087423 */ /* 0x000fe2000001000c */
[----:B------:R-:W-:-:S01]  /*3e50*/  FADD.FTZ R3, -R0, R3 ;  /* 0x0000000300037221 */ /* 0x000fc20000010100 */
[----:B------:R-:W-:Y:S02]  /*3e60*/  FMUL.FTZ R4, R4, UR40 ;  /* 0x0000002804047c20 */ /* 0x000fe40008410000 */
[----:B------:R-:W-:-:S01]  /*3e70*/  FFMA.FTZ R10, R25, UR40, -R8 ;  /* 0x00000028190a7c23 */ /* 0x000fc20008010808 */
[--C-:B------:R-:W-:Y:S01]  /*3e80*/  FFMA.FTZ R25, R48, UR40, -R8.reuse ;  /* 0x0000002830197c23 */ /* 0x100fe20008010808 */
[----:B------:R-:W-:-:S01]  /*3e90*/  FFMA.FTZ R48, R65, UR40, -R8 ;  /* 0x0000002841307c23 */ /* 0x000fc20008010808 */
[----:B------:R-:W-:Y:S02]  /*3ea0*/  IMAD.U32 R65, RZ, RZ, UR40 ;  /* 0x00000028ff417e24 */ /* 0x000fe4000f8e00ff */
[----:B------:R-:W-:-:S01]  /*3eb0*/  FFMA.FTZ R9, R24, UR40, -R8 ;  /* 0x0000002818097c23 */ /* 0x000fc20008010808 */
[----:B------:R-:W-:Y:S01]  /*3ec0*/  FMUL.FTZ R3, R3, UR40 ;  /* 0x0000002803037c20 */ /* 0x000fe20008410000 */
        /* <DEDUP_REMOVED lines=58> */
[----:B------:R-:W-:-:S02]  /*4270*/  WARPGROUP.DEPBAR.LE gsb0, 0x0 ;  /* 0x00008000000079c5 */ /* 0x000fc40000010000 */
[----:B------:R-:W-:Y:S01]  /*4280*/  WARPGROUP.ARRIVE ;  /* 0x00000000000079c5 */ /* 0x000fe20000000000 */
[--C-:B------:R-:W-:Y:S01]  /*4290*/  FFMA.FTZ R60, R77, UR40, -R8.reuse ;  /* 0x000000284d3c7c23 */ /* 0x100fe20008010808 */
[----:B------:R-:W-:-:S01]  /*42a0*/  FFMA.FTZ R57, R80, UR40, -R8 ;  /* 0x0000002850397c23 */ /* 0x000fc20008010808 */
[----:B------:R-:W-:Y:S01]  /*42b0*/  FFMA.FTZ R64, R81, UR40, -R8 ;  /* 0x0000002851407c23 */ /* 0x000fe20008010808 */
[----:B------:R-:W3:Y:S01]  /*42c0*/  MUFU.EX2 R12, R12 ;  /* 0x0000000c000c7308 */ /* 0x000ee20000000800 */
[----:B--2---:R-:W-:-:S01]  /*42d0*/  FADD.FTZ R69, R11, R68 ;  /* 0x000000440b457221 */ /* 0x004fc20000010000 */
[----:B------:R-:W-:Y:S01]  /*42e0*/  QGMMA.64x96x32.F32.E4M3.E4M3 R88, R140, gdesc[UR4], R88, gsb0 ;  /* 0x016000048c587df3 */ /* 0x000fe20008000858 */
[----:B------:R-:W-:Y:S01]  /*42f0*/  UIADD3 UR6, UR10, 0x4, URZ ;  /* 0x000000040a067890 */ /* 0x000fe2000fffe03f */
[--C-:B------:R-:W-:Y:S01]  /*4300*/  FFMA.FTZ R61, R84, UR40, -R8.reuse ;  /* 0x00000028543d7c23 */ /* 0x100fe20008010808 */
[----:B------:R-:W-:Y:S01]  /*4310*/  UMOV UR7, 0x40000040 ;  /* 0x4000004000077882 */ /* 0x000fe20000000000 */
[----:B------:R-:W-:-:S02]  /*4320*/  FFMA.FTZ R8, R85, UR40, -R8 ;  /* 0x0000002855087c23 */ /* 0x000fc40008010808 */
        /* <DEDUP_REMOVED lines=31> */
[----:B------:R-:W-:Y:S01]  /*4520*/  FFMA.FTZ R69, R71, UR40, -R65 ;  /* 0x0000002847457c23 */ /* 0x000fe20008010841 */
[----:B------:R-:W-:Y:S01]  /*4530*/  QGMMA.64x96x32.F32.E4M3.E4M3 R88, R144, gdesc[UR4], R88, gsb0 ;  /* 0x0160000490587df3 */ /* 0x000fe20008000858 */
[----:B------:R-:W-:Y:S01]  /*4540*/  UIADD3 UR6, UR10, 0x6, URZ ;  /* 0x000000060a067890 */ /* 0x000fe2000fffe03f */
[----:B--2---:R-:W-:Y:S01]  /*4550*/  FADD.FTZ R5, R43, R6 ;  /* 0x000000062b057221 */ /* 0x004fe20000010000 */
[----:B------:R-:W-:Y:S02]  /*4560*/  UMOV UR7, 0x40000040 ;  /* 0x4000004000077882 */ /* 0x000fe40000000000 */
        /* <DEDUP_REMOVED lines=34> */
[----:B------:R-:W-:Y:S06]  /*4790*/  QGMMA.64x96x32.F32.E4M3.E4M3 R88, R148, gdesc[UR4], R88, gsb0 ;  /* 0x0160000494587df3 */ /* 0x000fec0008000858 */
[----:B------:R-:W2:Y:S01]  /*47a0*/  MUFU.EX2 R37, R37 ;  /* 0x0000002500257308 */ /* 0x000ea20000000800 */
[----:B---3--:R-:W-:-:S01]  /*47b0*/  FADD.FTZ R74, R40, R73 ;  /* 0x00000049284a7221 */ /* 0x008fc20000010000 */
[----:B------:R-:W-:Y:S01]  /*47c0*/  FFMA.FTZ R73, R79, UR40, -R65 ;  /* 0x000000284f497c23 */ /* 0x000fe20008010841 */
[----:B------:R-:W-:-:S05]  /*47d0*/  IMAD.U32 R79, RZ, RZ, UR19 ;  /* 0x00000013ff4f7e24 */ /* 0x000fca000f8e00ff */
        /* <DEDUP_REMOVED lines=21> */
[----:B-1----:R-:W-:-:S01]  /*4930*/  FADD.FTZ R77, R45, R76 ;  /* 0x0000004c2d4d7221 */ /* 0x002fc20000010000 */
[--C-:B------:R-:W-:Y:S01]  /*4940*/  FFMA.FTZ R76, R86, UR40, -R65.reuse ;  /* 0x00000028564c7c23 */ /* 0x100fe20008010841 */
[----:B------:R-:W-:-:S05]  /*4950*/  FFMA.FTZ R65, R87, UR40, -R65 ;  /* 0x0000002857417c23 */ /* 0x000fca0008010841 */
        /* <DEDUP_REMOVED lines=8> */
[----:B--2---:R-:W-:-:S07]  /*49e0*/  FADD.FTZ R77, R49, R78 ;  /* 0x0000004e314d7221 */ /* 0x004fce0000010000 */
[----:B------:R-:W2:Y:S01]  /*49f0*/  MUFU.EX2 R71, R71 ;  /* 0x0000004700477308 */ /* 0x000ea20000000800 */
[----:B---3--:R-:W-:-:S01]  /*4a00*/  FADD.FTZ R6, R70, R5 ;  /* 0x0000000546067221 */ /* 0x008fc20000010000 */
[----:B------:R-:W-:-:S05]  /*4a10*/  @!P1 VIADD R5, R79, 0x19c40 ;  /* 0x00019c404f059836 */ /* 0x000fca0000000000 */
[----:B------:R-:W-:Y:S01]  /*4a20*/  @!P1 PRMT R5, RZ, 0x654, R5 ;  /* 0x00000654ff059816 */ /* 0x000fe20000000005 */
[----:B------:R-:W3:Y:S01]  /*4a30*/  MUFU.EX2 R53, R53 ;  /* 0x0000003500357308 */ /* 0x000ee20000000800 */
[----:B-1----:R-:W-:-:S02]  /*4a40*/  FADD.FTZ R78, R56, R77 ;  /* 0x0000004d384e7221 */ /* 0x002fc40000010000 */
[----:B------:R1:W-:Y:S05]  /*4a50*/  @!P1 SYNCS.ARRIVE.TRANS64.RED.A1T0 RZ, [R5+URZ], RZ ;  /* 0x000000ff05ff99a7 */ /* 0x0003ea000810043f */
        /* <DEDUP_REMOVED lines=26> */
.L_x_7991:
[----:B------:R-:W-:Y:S01]  /*4c00*/  UIADD3 UR6, UR11, 0x19c60, URZ ;  /* 0x00019c600b067890 */ /* 0x000fe2000fffe03f */
[----:B------:R-:W-:Y:S01]  /*4c10*/  ISETP.LT.AND P1, PT, RZ, UR45, PT ;  /* 0x0000002dff007c0c */ /* 0x000fe2000bf21270 */
[----:B------:R-:W-:Y:S01]  /*4c20*/  UIADD3 UR7, UR45, -0x1, URZ ;  /* 0xffffffff2d077890 */ /* 0x000fe2000fffe03f */
[----:B------:R-:W-:Y:S01]  /*4c30*/  F2FP.SATFINITE.E4M3.F32.PACK_AB_MERGE_C R11, R12, R11, RZ ;  /* 0x0000000b0c0b723e */ /* 0x000fe200048070ff */
[----:B------:R-:W-:Y:S01]  /*4c40*/  UPRMT UR6, UR49, 0x654, UR6 ;  /* 0x0000065431067896 */ /* 0x000fe20008000006 */
[----:B------:R-:W-:Y:S01]  /*4c50*/  F2FP.SATFINITE.E4M3.F32.PACK_AB_MERGE_C R30, R31, R30, RZ ;  /* 0x0000001e1f1e723e */ /* 0x000fe200048070ff */
[----:B------:R-:W-:Y:S01]  /*4c60*/  UMOV UR17, UR37 ;  /* 0x0000002500117c82 */ /* 0x000fe20008000000 */
[----:B------:R-:W-:Y:S01]  /*4c70*/  F2FP.SATFINITE.E4M3.F32.PACK_AB_MERGE_C R15, R20, R15, RZ ;  /* 0x0000000f140f723e */ /* 0x000fe200048070ff */
[----:B------:R-:W-:Y:S01]  /*4c80*/  UMOV UR18, UR36 ;  /* 0x0000002400127c82 */ /* 0x000fe20008000000 */
[----:B------:R-:W-:Y:S01]  /*4c90*/  F2FP.SATFINITE.E4M3.F32.PACK_AB_MERGE_C R38, R39, R38, RZ ;  /* 0x000000262726723e */ /* 0x000fe200048070ff */
[----:B------:R-:W-:Y:S01]  /*4ca0*/  UMOV UR45, UR7 ;  /* 0x00000007002d7c82 */ /* 0x000fe20008000000 */
        /* <DEDUP_REMOVED lines=80> */
.L_x_7982:
[----:B------:R-:W-:Y:S06]  /*51b0*/  BAR.ARV 0x8, 0x1a0 ;  /* 0x0206800000007b1d */ /* 0x000fec0000002000 */
[----:B------:R-:W-:Y:S05]  /*51c0*/  @!P0 BRA `(.L_x_7993) ;  /* 0x0000000000048947 */ /* 0x000fea0003800000 */
[----:B------:R-:W-:Y:S01]  /*51d0*/  BPT.TRAP 0x1 ;  /* 0x000000040000795c */ /* 0x000fe20000300000 */
.L_x_7993:
[----:B------:R-:W-:Y:S01]  /*51e0*/  ULEA UR5, UR36, UR48, 0x3 ;  /* 0x0000003024057291 */ /* 0x000fe2000f8e183f */
[----:B------:R-:W-:-:S05]  /*51f0*/  IMAD.U32 R3, RZ, RZ, UR37 ;  /* 0x00000025ff037e24 */ /* 0x000fca000f8e00ff */
[----:B------:R-:W-:-:S04]  /*5200*/  SHF.L.U32 R3, R3, 0x1f, RZ ;  /* 0x0000001f03037819 */ /* 0x000fc800000006ff */
[----:B------:R1:W2:Y:S01]  /*5210*/  SYNCS.PHASECHK.TRANS64.TRYWAIT P1, [UR5+0x19c50], R3 ;  /* 0x019c5003ff0075a7 */ /* 0x0002a20008020145 */
[----:B------:R-:W-:Y:S05]  /*5220*/  @!P0 BRA `(.L_x_7994) ;  /* 0x0000000000048947 */ /* 0x000fea0003800000 */
[----:B------:R-:W-:Y:S01]  /*5230*/  BPT.TRAP 0x1 ;  /* 0x000000040000795c */ /* 0x000fe20000300000 */
.L_x_7994:
[----:B--2---:R-:W-:Y:S05]  /*5240*/  @P1 BRA `(.L_x_7995) ;  /* 0x0000000000081947 */ /* 0x004fea0003800000 */
[----:B------:R-:W2:Y:S02]  /*5250*/  SYNCS.PHASECHK.TRANS64.TRYWAIT P1, [UR5+0x19c50], R3 ;  /* 0x019c5003ff0075a7 */ /* 0x000ea40008020145 */
[----:B--2---:R-:W-:Y:S05]  /*5260*/  @!P1 BRA `(.L_x_7996) ;  /* 0x00000044005c9947 */ /* 0x004fea0003800000 */
.L_x_7995:
[----:B------:R-:W-:Y:S01]  /*5270*/  ULDC.64 UR8, c[0x0][0x9a0] ;  /* 0x0002680000087ab9 */ /* 0x000fe20000000a00 */
[----:B------:R-:W-:Y:S01]  /*5280*/  UIADD3 UR4, UR48, 0x3000, URZ ;  /* 0x0000300030047890 */ /* 0x000fe2000fffe03f */
[----:B------:R-:W-:Y:S01]  /*5290*/  WARPGROUP.ARRIVE ;  /* 0x00000000000079c5 */ /* 0x000fe20000000000 */
[----:B------:R-:W-:Y:S01]  /*52a0*/  UISETP.NE.U32.AND UP0, UPT, UR8, URZ, UPT ;  /* 0x0000003f0800728c */ /* 0x000fe2000bf05070 */
[----:B------:R-:W-:Y:S01]  /*52b0*/  IMAD.MOV.U32 R10, RZ, RZ, 0x3f800000 ;  /* 0x3f800000ff0a7424 */ /* 0x000fe200078e00ff */
        /* <DEDUP_REMOVED lines=10> */
[----:B------:R-:W-:Y:S02]  /*5360*/  @UP0 USHF.R.S32.HI UR6, URZ, 0x1f, UR41 ;  /* 0x0000001f3f060899 */ /* 0x000fe40008011429 */
[----:B------:R-:W-:Y:S02]  /*5370*/  UIMAD UR12, UR36, 0x300, UR14 ;  /* 0x00000300240c78a4 */ /* 0x000fe4000f8e020e */
[----:B------:R-:W-:Y:S01]  /*5380*/  @UP0 UIADD3 UR11, UR11, UR7, URZ ;  /* 0x000000070b0b0290 */ /* 0x000fe2000fffe03f */
[----:B------:R-:W-:-:S02]  /*5390*/  @UP0 ULDC.64 UR14, c[0x0][0x9d0] ;  /* 0x00027400000e0ab9 */ /* 0x000fc40000000a00 */
[----:B------:R-:W-:Y:S01]  /*53a0*/  UMOV UR7, 0x40000040 ;  /* 0x4000004000077882 */ /* 0x000fe20000000000 */
[----:B------:R-:W-:Y:S02]  /*53b0*/  @UP0 UIMAD UR13, UR6, UR14, URZ ;  /* 0x0000000e060d02a4 */ /* 0x000fe4000f8e023f */
[----:B------:R-:W-:Y:S01]  /*53c0*/  @UP0 UIMAD.WIDE.U32 UR10, UR41, UR14, UR10 ;  /* 0x0000000e290a02a5 */ /* 0x000fe2000f8e000a */
[----:B------:R-:W-:Y:S01]  /*53d0*/  UMOV UR6, UR12 ;  /* 0x0000000c00067c82 */ /* 0x000fe20008000000 */
[----:B------:R-:W-:Y:S01]  /*53e0*/  @UP0 UIMAD UR13, UR41, UR15, UR13 ;  /* 0x0000000f290d02a4 */ /* 0x000fe2000f8e020d */
[----:B------:R-:W-:Y:S01]  /*53f0*/  QGMMA.64x96x32.F32.E4M3.E4M3 R88, R136, gdesc[UR4], R88, gsb0 ;  /* 0x0160000488587df3 */ /* 0x000fe20008000858 */
[----:B------:R-:W-:Y:S02]  /*5400*/  @UP0 ULEA UR8, UP1, UR10, UR8, 0x2 ;  /* 0x000000080a080291 */ /* 0x000fe4000f82103f */
[----:B------:R-:W-:-:S04]  /*5410*/  @UP0 UIADD3 UR6, UR11, UR13, URZ ;  /* 0x0000000d0b060290 */ /* 0x000fc8000fffe03f */
[----:B------:R-:W-:Y:S01]  /*5420*/  @UP0 ULEA.HI.X UR9, UR10, UR9, UR6, 0x2, UP1 ;  /* 0x000000090a090291 */ /* 0x000fe200088f1406 */
[----:B------:R-:W-:-:S05]  /*5430*/  IMAD.U32 R8, RZ, RZ, UR8 ;  /* 0x00000008ff087e24 */ /* 0x000fca000f8e00ff */
[----:B------:R-:W-:-:S05]  /*5440*/  IMAD.U32 R9, RZ, RZ, UR9 ;  /* 0x00000009ff097e24 */ /* 0x000fca000f8e00ff */
[----:B------:R3:W4:Y:S01]  /*5450*/  @P1 LDG.E R10, desc[UR50][R8.64] ;  /* 0x00000032080a1981 */ /* 0x000722000c1e1900 */
[----:B------:R-:W-:Y:S01]  /*5460*/  UIADD3 UR6, UR12, 0x2, URZ ;  /* 0x000000020c067890 */ /* 0x000fe2000fffe03f */
[----:B------:R-:W-:Y:S01]  /*5470*/  UMOV UR7, 0x40000040 ;  /* 0x4000004000077882 */ /* 0x000fe20000000000 */
[----:B------:R-:W-:Y:S02]  /*5480*/  WARPGROUP.DEPBAR.LE gsb0, 0x0 ;  /* 0x00008000000079c5 */ /* 0x000fe40000010000 */
[----:B------:R-:W-:-:S06]  /*5490*/  WARPGROUP.ARRIVE ;  /* 0x00000000000079c5 */ /* 0x000fcc0000000000 */
[----:B------:R-:W-:Y:S01]  /*54a0*/  QGMMA.64x96x32.F32.E4M3.E4M3 R88, R140, gdesc[UR4], R88, gsb0 ;  /* 0x016000048c587df3 */ /* 0x000fe20008000858 */
[----:B------:R-:W-:Y:S01]  /*54b0*/  UIADD3 UR6, UR12, 0x4, URZ ;  /* 0x000000040c067890 */ /* 0x000fe2000fffe03f */
[----:B------:R-:W-:Y:S01]  /*54c0*/  UMOV UR7, 0x40000040 ;  /* 0x4000004000077882 */ /* 0x000fe20000000000 */
[----:B--2---:R-:W2:Y:S04]  /*54d0*/  SHFL.BFLY PT, R4, R5, 0x2, 0x1f ;  /* 0x0c401f0005047f89 */ /* 0x004ea800000e0000 */
[----:B------:R-:W5:Y:S01]  /*54e0*/  SHFL.BFLY PT, R11, R6, 0x2, 0x1f ;  /* 0x0c401f00060b7f89 */ /* 0x000f6200000e0000 */
[----:B------:R-:W-:Y:S02]  /*54f0*/  WARPGROUP.DEPBAR.LE gsb0, 0x0 ;  /* 0x00008000000079c5 */ /* 0x000fe40000010000 */
[----:B------:R-:W-:-:S06]  /*5500*/  WARPGROUP.ARRIVE ;  /* 0x00000000000079c5 */ /* 0x000fcc0000000000 */
[----:B------:R-:W-:Y:S01]  /*5510*/  QGMMA.64x96x32.F32.E4M3.E4M3 R88, R144, gdesc[UR4], R88, gsb0 ;  /* 0x0160000490587df3 */ /* 0x000fe20008000858 */
[----:B------:R-:W-:Y:S01]  /*5520*/  UIADD3 UR6, UR12, 0x6, URZ ;  /* 0x000000060c067890 */ /* 0x000fe2000fffe03f */
[----:B------:R-:W-:Y:S01]  /*5530*/  UMOV UR7, 0x40000040 ;  /* 0x4000004000077882 */ /* 0x000fe20000000000 */
[----:B--2---:R-:W-:-:S01]  /*5540*/  FADD.FTZ R4, R4, R5 ;  /* 0x0000000504047221 */ /* 0x004fc20000010000 */
[----:B-----5:R-:W-:-:S04]  /*5550*/  FADD.FTZ R11, R11, R6 ;  /* 0x000000060b0b7221 */ /* 0x020fc80000010000 */
[----:B-1----:R-:W1:Y:S04]  /*5560*/  SHFL.BFLY PT, R3, R4, 0x1, 0x1f ;  /* 0x0c201f0004037f89 */ /* 0x002e6800000e0000 */
[----:B---3--:R-:W2:Y:S01]  /*5570*/  SHFL.BFLY PT, R8, R11, 0x1, 0x1f ;  /* 0x0c201f000b087f89 */ /* 0x008ea200000e0000 */
[----:B------:R-:W-:Y:S02]  /*5580*/  IMAD.MOV.U32 R5, RZ, RZ, RZ ;  /* 0x000000ffff057224 */ /* 0x000fe400078e00ff */
[----:B-1----:R-:W-:Y:S01]  /*5590*/  FADD.FTZ R9, R4, R3 ;  /* 0x0000000304097221 */ /* 0x002fe20000010000 */
[----:B--2---:R-:W-:-:S04]  /*55a0*/  FADD.FTZ R14, R11, R8 ;  /* 0x000000080b0e7221 */ /* 0x004fc80000010000 */
[C---:B------:R-:W-:Y:S01]  /*55b0*/  FSETP.NE.FTZ.AND P1, PT, R9.reuse, RZ, PT ;  /* 0x000000ff0900720b */ /* 0x040fe20003f35000 */
[----:B------:R-:W-:Y:S01]  /*55c0*/  FMUL.FTZ R13, R9, 0.00390625 ;  /* 0x3b800000090d7820 */ /* 0x000fe20000410000 */
[----:B------:R-:W-:-:S04]  /*55d0*/  FMUL.FTZ R12, R14, 0.00390625 ;  /* 0x3b8000000e0c7820 */ /* 0x000fc80000410000 */
[----:B------:R-:W-:Y:S02]  /*55e0*/  FSETP.NE.FTZ.AND P2, PT, R13, RZ, PT ;  /* 0x000000ff0d00720b */ /* 0x000fe40003f55000 */
[----:B------:R-:W-:Y:S01]  /*55f0*/  FSETP.NE.FTZ.AND P3, PT, R12, RZ, PT ;  /* 0x000000ff0c00720b */ /* 0x000fe20003f75000 */
[----:B------:R-:W-:Y:S02]  /*5600*/  WARPGROUP.DEPBAR.LE gsb0, 0x0 ;  /* 0x00008000000079c5 */ /* 0x000fe40000010000 */
[----:B------:R-:W-:-:S06]  /*5610*/  WARPGROUP.ARRIVE ;  /* 0x00000000000079c5 */ /* 0x000fcc0000000000 */
[----:B------:R-:W-:Y:S01]  /*5620*/  QGMMA.64x96x32.F32.E4M3.E4M3 R88, R148, gdesc[UR4], R88, gsb0 ;  /* 0x0160000494587df3 */ /* 0x000fe20008000858 */
[----:B------:R-:W-:Y:S01]  /*5630*/  @P1 MUFU.RCP R5, R9 ;  /* 0x0000000900051308 */ /* 0x000fe20000001000 */
[----:B------:R-:W-:Y:S01]  /*5640*/  FSETP.NE.FTZ.AND P1, PT, R14, RZ, PT ;  /* 0x000000ff0e00720b */ /* 0x000fe20003f35000 */
[----:B------:R-:W-:-:S06]  /*5650*/  IMAD.MOV.U32 R11, RZ, RZ, RZ ;  /* 0x000000ffff0b7224 */ /* 0x000fcc00078e00ff */
[----:B------:R-:W1:Y:S08]  /*5660*/  @P2 MUFU.LG2 R8, R13 ;  /* 0x0000000d00082308 */ /* 0x000e700000000c00 */
[----:B------:R-:W2:Y:S08]  /*5670*/  @P3 MUFU.LG2 R12, R12 ;  /* 0x0000000c000c3308 */ /* 0x000eb00000000c00 */
[----:B------:R-:W3:Y:S01]  /*5680*/  @P1 MUFU.RCP R11, R14 ;  /* 0x0000000e000b1308 */ /* 0x000ee20000001000 */
        /* <DEDUP_REMOVED lines=10> */
[-C--:B----4-:R-:W-:Y:S01]  /*5730*/  FMUL.FTZ R56, R5, R10.reuse ;  /* 0x0000000a05387220 */ /* 0x090fe20000410000 */
[----:B---3--:R-:W-:Y:S01]  /*5740*/  FMUL.FTZ R58, R11, R10 ;  /* 0x0000000a0b3a7220 */ /* 0x008fe20000410000 */
[----:B------:R-:W-:-:S02]  /*5750*/  WARPGROUP.DEPBAR.LE gsb0, 0x0 ;  /* 0x00008000000079c5 */ /* 0x000fc40000010000 */
[----:B------:R-:W-:Y:S05]  /*5760*/  @!P0 BRA `(.L_x_7997) ;  /* 0x0000000000048947 */ /* 0x000fea0003800000 */
[----:B------:R-:W-:Y:S01]  /*5770*/  BPT.TRAP 0x1 ;  /* 0x000000040000795c */ /* 0x000fe20000300000 */
.L_x_7997:
[----:B------:R-:W-:Y:S01]  /*5780*/  IMAD.SHL.U32 R0, R2, 0x4, RZ ;  /* 0x0000000402007824 */ /* 0x000fe200078e00ff */
[----:B------:R-:W-:Y:S01]  /*5790*/  ULDC.64 UR6, c[0x4][0x70] ;  /* 0x01001c0000067ab9 */ /* 0x000fe20000000a00 */
[-C--:B------:R-:W-:Y:S01]  /*57a0*/  FMUL.FTZ R11, R95, R58.reuse ;  /* 0x0000003a5f0b7220 */ /* 0x080fe20000410000 */
[-C--:B------:R-:W-:Y:S01]  /*57b0*/  FMUL.FTZ R12, R91, R58.reuse ;  /* 0x0000003a5b0c7220 */ /* 0x080fe20000410000 */
[-C--:B------:R-:W-:Y:S01]  /*57c0*/  FMUL.FTZ R27, R110, R58.reuse ;  /* 0x0000003a6e1b7220 */ /* 0x080fe20000410000 */
[----:B------:R-:W-:Y:S01]  /*57d0*/  LOP3.LUT R0, R0, 0xc, RZ, 0xc0, !PT ;  /* 0x0000000c00007812 */ /* 0x000fe200078ec0ff */
[-C--:B------:R-:W-:Y:S01]  /*57e0*/  FMUL.FTZ R30, R106, R58.reuse ;  /* 0x0000003a6a1e7220 */ /* 0x080fe20000410000 */
[-C--:B------:R-:W-:Y:S01]  /*57f0*/  FMUL.FTZ R39, R119, R58.reuse ;  /* 0x0000003a77277220 */ /* 0x080fe20000410000 */
[----:B------:R-:W-:Y:S01]  /*5800*/  FMUL.FTZ R42, R115, R58 ;  /* 0x0000003a732a7220 */ /* 0x000fe20000410000 */
[----:B------:R-:W-:Y:S01]  /*5810*/  IADD3 R6, P0, R0, UR6, RZ ;  /* 0x0000000600067c10 */ /* 0x000fe2000ff1e0ff */
[-C--:B------:R-:W-:Y:S01]  /*5820*/  FMUL.FTZ R5, R92, R56.reuse ;  /* 0x000000385c057220 */ /* 0x080fe20000410000 */
[-C--:B------:R-:W-:Y:S01]  /*5830*/  FMUL.FTZ R8, R88, R56.reuse ;  /* 0x0000003858087220 */ /* 0x080fe20000410000 */
[-C--:B------:R-:W-:Y:S01]  /*5840*/  FMUL.FTZ R9, R93, R56.reuse ;  /* 0x000000385d097220 */ /* 0x080fe20000410000 */
[----:B------:R-:W-:Y:S01]  /*5850*/  FMUL.FTZ R10, R89, R56 ;  /* 0x00000038590a7220 */ /* 0x000fe20000410000 */
[----:B------:R-:W-:Y:S01]  /*5860*/  IMAD.X R7, RZ, RZ, UR7, P0 ;  /* 0x00000007ff077e24 */ /* 0x000fe200080e06ff */
[----:B------:R-:W-:Y:S01]  /*5870*/  F2FP.BF16.F32.PACK_AB R11, R11, R12 ;  /* 0x0000000c0b0b723e */ /* 0x000fe200000010ff */
[----:B------:R-:W-:Y:S01]  /*5880*/  UIADD3 UR42, -UR42, URZ, URZ ;  /* 0x0000003f2a2a7290 */ /* 0x000fe2000fffe13f */
[-C--:B------:R-:W-:Y:S01]  /*5890*/  FMUL.FTZ R25, R108, R56.reuse ;  /* 0x000000386c197220 */ /* 0x080fe20000410000 */
[----:B------:R-:W-:Y:S01]  /*58a0*/  FMUL.FTZ R28, R104, R56 ;  /* 0x00000038681c7220 */ /* 0x000fe20000410000 */
[----:B------:R1:W2:Y:S01]  /*58b0*/  LDG.E.CONSTANT R0, desc[UR50][R6.64] ;  /* 0x0000003206007981 */ /* 0x0002a2000c1e9900 */
[-C--:B------:R-:W-:Y:S01]  /*58c0*/  FMUL.FTZ R23, R103, R58.reuse ;  /* 0x0000003a67177220 */ /* 0x080fe20000410000 */
[----:B------:R-:W-:Y:S01]  /*58d0*/  FMUL.FTZ R26, R99, R58 ;  /* 0x0000003a631a7220 */ /* 0x000fe20000410000 */
[----:B------:R-:W-:Y:S01]  /*58e0*/  F2FP.BF16.F32.PACK_AB R27, R27, R30 ;  /* 0x0000001e1b1b723e */ /* 0x000fe200000010ff */
[----:B------:R-:W-:Y:S01]  /*58f0*/  USHF.R.S32.HI UR6, URZ, 0x1f, UR43 ;  /* 0x0000001f3f067899 */ /* 0x000fe2000801142b */
[----:B------:R-:W-:Y:S01]  /*5900*/  F2FP.BF16.F32.PACK_AB R42, R39, R42 ;  /* 0x0000002a272a723e */ /* 0x000fe200000010ff */
[----:B------:R-:W-:Y:S01]  /*5910*/  ULDC UR7, c[0x0][0xda8] ;  /* 0x00036a0000077ab9 */ /* 0x000fe20000000800 */
[----:B------:R-:W-:Y:S01]  /*5920*/  F2FP.BF16.F32.PACK_AB R5, R5, R8 ;  /* 0x000000080505723e */ /* 0x000fe200000010ff */
[----:B------:R-:W-:Y:S01]  /*5930*/  ULDC.64 UR8, c[0x0][0xb70] ;  /* 0x0002dc0000087ab9 */ /* 0x000fe20000000a00 */
[----:B------:R-:W-:Y:S01]  /*5940*/  F2FP.BF16.F32.PACK_AB R10, R9, R10 ;  /* 0x0000000a090a723e */ /* 0x000fe200000010ff */
[-C--:B-1----:R-:W-:Y:S01]  /*5950*/  FMUL.FTZ R6, R94, R58.reuse ;  /* 0x0000003a5e067220 */ /* 0x082fe20000410000 */
[----:B------:R-:W-:Y:S01]  /*5960*/  FMUL.FTZ R7, R90, R58 ;  /* 0x0000003a5a077220 */ /* 0x000fe20000410000 */
[----:B------:R-:W-:Y:S01]  /*5970*/  UIMAD UR42, UR7, UR42, UR39 ;  /* 0x0000002a072a72a4 */ /* 0x000fe2000f8e0227 */
[----:B------:R-:W-:Y:S01]  /*5980*/  F2FP.BF16.F32.PACK_AB R26, R23, R26 ;  /* 0x0000001a171a723e */ /* 0x000fe200000010ff */
[----:B------:R-:W-:Y:S01]  /*5990*/  UIMAD UR6, UR6, UR8, URZ ;  /* 0x00000008060672a4 */ /* 0x000fe2000f8e023f */
[----:B------:R-:W-:Y:S01]  /*59a0*/  F2FP.BF16.F32.PACK_AB R25, R25, R28 ;  /* 0x0000001c1919723e */ /* 0x000fe200000010ff */
[-C--:B------:R-:W-:Y:S01]  /*59b0*/  FMUL.FTZ R15, R102, R58.reuse ;  /* 0x0000003a660f7220 */ /* 0x080fe20000410000 */
[----:B------:R-:W-:Y:S01]  /*59c0*/  F2FP.BF16.F32.PACK_AB R6, R6, R7 ;  /* 0x000000070606723e */ /* 0x000fe200000010ff */
[-C--:B------:R-:W-:Y:S01]  /*59d0*/  FMUL.FTZ R20, R98, R58.reuse ;  /* 0x0000003a62147220 */ /* 0x080fe20000410000 */
[----:B------:R-:W-:Y:S01]  /*59e0*/  LOP3.LUT P0, R7, R2, 0x3, RZ, 0xc0, !PT ;  /* 0x0000000302077812 */ /* 0x000fe2000780c0ff */
[-C--:B------:R-:W-:Y:S01]  /*59f0*/  FMUL.FTZ R31, R111, R58.reuse ;  /* 0x0000003a6f1f7220 */ /* 0x080fe20000410000 */
[-C--:B------:R-:W-:Y:S01]  /*5a00*/  FMUL.FTZ R34, R107, R58.reuse ;  /* 0x0000003a6b227220 */ /* 0x080fe20000410000 */
[-C--:B------:R-:W-:Y:S01]  /*5a10*/  FMUL.FTZ R35, R118, R58.reuse ;  /* 0x0000003a76237220 */ /* 0x080fe20000410000 */
[----:B------:R-:W-:Y:S01]  /*5a20*/  ISETP.EQ.OR P0, PT, R7, 0x3, !P0 ;  /* 0x000000030700780c */ /* 0x000fe20004702670 */
[-C--:B------:R-:W-:Y:S01]  /*5a30*/  FMUL.FTZ R38, R114, R58.reuse ;  /* 0x0000003a72267220 */ /* 0x080fe20000410000 */
[----:B------:R-:W-:Y:S01]  /*5a40*/  IADD3 R7, P1, R152, 0x6020, RZ ;  /* 0x0000602098077810 */ /* 0x000fe20007f3e0ff */
[-C--:B------:R-:W-:Y:S01]  /*5a50*/  FMUL.FTZ R43, R126, R58.reuse ;  /* 0x0000003a7e2b7220 */ /* 0x080fe20000410000 */
[----:B------:R-:W-:Y:S01]  /*5a60*/  SEL R39, R6, R11, P0 ;  /* 0x0000000b06277207 */ /* 0x000fe20000000000 */
[----:B------:R-:W-:Y:S01]  /*5a70*/  FMUL.FTZ R46, R122, R58 ;  /* 0x0000003a7a2e7220 */ /* 0x000fe20000410000 */
[----:B------:R-:W-:Y:S01]  /*5a80*/  SEL R30, R11, R6, P0 ;  /* 0x000000060b1e7207 */ /* 0x000fe20000000000 */
[-C--:B------:R-:W-:Y:S01]  /*5a90*/  FMUL.FTZ R47, R127, R58.reuse ;  /* 0x0000003a7f2f7220 */ /* 0x080fe20000410000 */
[----:B------:R-:W-:Y:S01]  /*5aa0*/  IADD3 R11, P3, R152, 0x3020, RZ ;  /* 0x00003020980b7810 */ /* 0x000fe20007f7e0ff */
[-C--:B------:R-:W-:Y:S01]  /*5ab0*/  FMUL.FTZ R50, R123, R58.reuse ;  /* 0x0000003a7b327220 */ /* 0x080fe20000410000 */
[----:B------:R-:W-:Y:S01]  /*5ac0*/  LOP3.LUT R6, R7, 0x180, RZ, 0xc0, !PT ;  /* 0x0000018007067812 */ /* 0x000fe200078ec0ff */
[-C--:B------:R-:W-:Y:S01]  /*5ad0*/  FMUL.FTZ R51, R134, R58.reuse ;  /* 0x0000003a86337220 */ /* 0x080fe20000410000 */
[-C--:B------:R-:W-:Y:S01]  /*5ae0*/  FMUL.FTZ R54, R130, R58.reuse ;  /* 0x0000003a82367220 */ /* 0x080fe20000410000 */
[----:B------:R-:W-:Y:S01]  /*5af0*/  FMUL.FTZ R55, R135, R58 ;  /* 0x0000003a87377220 */ /* 0x000fe20000410000 */
[----:B------:R-:W-:Y:S01]  /*5b00*/  SEL R23, R5, R10, P0 ;  /* 0x0000000a05177207 */ /* 0x000fe20000000000 */
[----:B------:R-:W-:Y:S01]  /*5b10*/  FMUL.FTZ R58, R131, R58 ;  /* 0x0000003a833a7220 */ /* 0x000fe20000410000 */
[----:B------:R-:W-:Y:S01]  /*5b20*/  SEL R28, R10, R5, P0 ;  /* 0x000000050a1c7207 */ /* 0x000fe20000000000 */
[----:B------:R-:W-:Y:S01]  /*5b30*/  UIMAD UR42, UR42, 0xc0, URZ ;  /* 0x000000c02a2a78a4 */ /* 0x000fe2000f8e023f */
[----:B------:R-:W-:Y:S01]  /*5b40*/  LOP3.LUT R10, R11, 0x180, RZ, 0xc0, !PT ;  /* 0x000001800b0a7812 */ /* 0x000fe200078ec0ff */
[-C--:B------:R-:W-:Y:S01]  /*5b50*/  FMUL.FTZ R29, R109, R56.reuse ;  /* 0x000000386d1d7220 */ /* 0x080fe20000410000 */
[----:B------:R-:W-:Y:S01]  /*5b60*/  SHF.R.U64 R6, R6, 0x3, RZ ;  /* 0x0000000306067819 */ /* 0x000fe200000012ff */
        /* <DEDUP_REMOVED lines=17> */
[----:B------:R-:W-:Y:S01]  /*5c80*/  UIMAD.WIDE.U32 UR10, UR43, UR8, URZ ;  /* 0x000000082b0a72a5 */ /* 0x000fe2000f8e003f */
[----:B------:R-:W-:Y:S01]  /*5c90*/  FMUL.FTZ R56, R129, R56 ;  /* 0x0000003881387220 */ /* 0x000fe20000410000 */
[----:B------:R-:W-:Y:S01]  /*5ca0*/  UIMAD UR6, UR43, UR9, UR6 ;  /* 0x000000092b0672a4 */ /* 0x000fe2000f8e0206 */
[----:B------:R-:W-:Y:S01]  /*5cb0*/  SHF.R.U64 R10, R10, 0x3, RZ ;  /* 0x000000030a0a7819 */ /* 0x000fe200000012ff */
[----:B------:R-:W-:Y:S01]  /*5cc0*/  UIADD3 UR5, UR5, 0x19c60, URZ ;  /* 0x00019c6005057890 */ /* 0x000fe2000fffe03f */
[----:B------:R-:W-:Y:S01]  /*5cd0*/  LOP3.LUT R6, R6, R7, RZ, 0x3c, !PT ;  /* 0x0000000706067212 */ /* 0x000fe200078e3cff */
[----:B------:R-:W-:Y:S01]  /*5ce0*/  IMAD.X R7, RZ, RZ, R153, P1 ;  /* 0x000000ffff077224 */ /* 0x000fe200008e0699 */
[----:B------:R-:W-:Y:S01]  /*5cf0*/  F2FP.BF16.F32.PACK_AB R58, R55, R58 ;  /* 0x0000003a373a723e */ /* 0x000fe200000010ff */
[----:B------:R-:W-:Y:S01]  /*5d00*/  UIADD3 UR6, UR11, UR6, URZ ;  /* 0x000000060b067290 */ /* 0x000fe2000fffe03f */
[----:B------:R-:W-:Y:S01]  /*5d10*/  LOP3.LUT R8, R9, 0x180, RZ, 0xc0, !PT ;  /* 0x0000018009087812 */ /* 0x000fe200078ec0ff */
[----:B------:R-:W-:Y:S01]  /*5d20*/  VIADD R55, R16, UR42 ;  /* 0x0000002a10377c36 */ /* 0x000fe20008000000 */
[----:B------:R-:W-:Y:S01]  /*5d30*/  F2FP.BF16.F32.PACK_AB R32, R29, R32 ;  /* 0x000000201d20723e */ /* 0x000fe200000010ff */
[----:B------:R-:W-:Y:S01]  /*5d40*/  UPRMT UR5, UR49, 0x654, UR5 ;  /* 0x0000065431057896 */ /* 0x000fe20008000005 */
[----:B------:R-:W-:Y:S01]  /*5d50*/  F2FP.BF16.F32.PACK_AB R24, R21, R24 ;  /* 0x000000181518723e */ /* 0x000fe200000010ff */
[----:B------:R-:W-:Y:S01]  /*5d60*/  VIADD R5, R55, 0x8 ;  /* 0x0000000837057836 */ /* 0x000fe20000000000 */
[----:B------:R-:W-:Y:S01]  /*5d70*/  F2FP.BF16.F32.PACK_AB R33, R33, R36 ;  /* 0x000000242121723e */ /* 0x000fe200000010ff */
[----:B------:R-:W-:Y:S01]  /*5d80*/  USHF.R.S32.HI UR7, URZ, 0x1f, UR44 ;  /* 0x0000001f3f077899 */ /* 0x000fe2000801142c */
[----:B------:R-:W-:-:S02]  /*5d90*/  F2FP.BF16.F32.PACK_AB R40, R37, R40 ;  /* 0x000000282528723e */ /* 0x000fc400000010ff */
[----:B------:R-:W-:Y:S02]  /*5da0*/  F2FP.BF16.F32.PACK_AB R49, R49, R52 ;  /* 0x000000343131723e */ /* 0x000fe400000010ff */
[----:B------:R-:W-:Y:S01]  /*5db0*/  F2FP.BF16.F32.PACK_AB R56, R53, R56 ;  /* 0x000000383538723e */ /* 0x000fe200000010ff */
[----:B------:R-:W-:Y:S01]  /*5dc0*/  SYNCS.ARRIVE.TRANS64.RED.A1T0 RZ, [UR5], RZ ;  /* 0x000000ffffff79a7 */ /* 0x000fe20008100405 */
[----:B------:R-:W-:Y:S01]  /*5dd0*/  LOP3.LUT R10, R10, R11, RZ, 0x3c, !PT ;  /* 0x0000000b0a0a7212 */ /* 0x000fe200078e3cff */
[----:B------:R-:W-:Y:S01]  /*5de0*/  IMAD.X R11, RZ, RZ, R153, P3 ;  /* 0x000000ffff0b7224 */ /* 0x000fe200018e0699 */
[----:B------:R-:W-:Y:S01]  /*5df0*/  F2FP.BF16.F32.PACK_AB R34, R31, R34 ;  /* 0x000000221f22723e */ /* 0x000fe200000010ff */
[----:B------:R-:W-:Y:S01]  /*5e00*/  ULDC UR5, c[0x0][0xc] ;  /* 0x0000030000057ab9 */ /* 0x000fe20000000800 */
[----:B------:R-:W-:Y:S01]  /*5e10*/  F2FP.BF16.F32.PACK_AB R41, R41, R44 ;  /* 0x0000002c2929723e */ /* 0x000fe200000010ff */
[----:B------:R-:W-:Y:S01]  /*5e20*/  UIADD3 UR39, UR5, UR39, URZ ;  /* 0x0000002705277290 */ /* 0x000fe2000fffe03f */
[----:B------:R-:W-:-:S02]  /*5e30*/  LOP3.LUT R21, R152, 0x180, RZ, 0xc0, !PT ;  /* 0x0000018098157812 */ /* 0x000fc400078ec0ff */
[----:B------:R-:W-:Y:S02]  /*5e40*/  SHF.R.U64 R8, R8, 0x3, RZ ;  /* 0x0000000308087819 */ /* 0x000fe400000012ff */
[----:B------:R-:W-:Y:S02]  /*5e50*/  F2FP.BF16.F32.PACK_AB R48, R45, R48 ;  /* 0x000000302d30723e */ /* 0x000fe400000010ff */
[----:B------:R-:W-:Y:S02]  /*5e60*/  SEL R31, R25, R32, P0 ;  /* 0x00000020191f7207 */ /* 0x000fe40000000000 */
[----:B------:R-:W-:Y:S01]  /*5e70*/  MOV R44, R6 ;  /* 0x00000006002c7202 */ /* 0x000fe20000000f00 */
[----:B------:R-:W-:Y:S01]  /*5e80*/  IMAD.U32 R7, RZ, RZ, UR11 ;  /* 0x0000000bff077e24 */ /* 0x000fe2000f8e00ff */
[----:B------:R-:W-:Y:S01]  /*5e90*/  F2FP.BF16.F32.PACK_AB R13, R13, R14 ;  /* 0x0000000e0d0d723e */ /* 0x000fe200000010ff */
[----:B------:R-:W-:Y:S01]  /*5ea0*/  IMAD.U32 R7, RZ, RZ, UR6 ;  /* 0x00000006ff077e24 */ /* 0x000fe2000f8e00ff */
[----:B------:R-:W-:Y:S01]  /*5eb0*/  SEL R32, R32, R25, P0 ;  /* 0x0000001920207207 */ /* 0x000fe20000000000 */
[----:B------:R-:W-:Y:S01]  /*5ec0*/  ULDC UR6, c[0x0][0xa88] ;  /* 0x0002a20000067ab9 */ /* 0x000fe20000000800 */
[----:B------:R-:W-:Y:S01]  /*5ed0*/  LOP3.LUT P1, RZ, R19, 0x3, RZ, 0xc0, !PT ;  /* 0x0000000313ff7812 */ /* 0x000fe2000782c0ff */
[----:B------:R-:W-:Y:S01]  /*5ee0*/  IMAD.U32 R6, RZ, RZ, UR10 ;  /* 0x0000000aff067e24 */ /* 0x000fe2000f8e00ff */
[----:B------:R-:W-:-:S02]  /*5ef0*/  F2FP.BF16.F32.PACK_AB R15, R15, R20 ;  /* 0x000000140f0f723e */ /* 0x000fc400000010ff */
[----:B------:R-:W-:Y:S02]  /*5f00*/  SEL R25, R33, R40, P0 ;  /* 0x0000002821197207 */ /* 0x000fe40000000000 */
[----:B------:R-:W-:Y:S02]  /*5f10*/  SEL R37, R49, R56, P0 ;  /* 0x0000003831257207 */ /* 0x000fe40000000000 */
[----:B------:R-:W-:Y:S02]  /*5f20*/  F2FP.BF16.F32.PACK_AB R35, R35, R38 ;  /* 0x000000262323723e */ /* 0x000fe400000010ff */
[----:B------:R-:W-:Y:S02]  /*5f30*/  F2FP.BF16.F32.PACK_AB R43, R43, R46 ;  /* 0x0000002e2b2b723e */ /* 0x000fe400000010ff */
[----:B------:R-:W-:Y:S02]  /*5f40*/  F2FP.BF16.F32.PACK_AB R50, R47, R50 ;  /* 0x000000322f32723e */ /* 0x000fe400000010ff */
[----:B------:R-:W-:-:S02]  /*5f50*/  SEL R40, R40, R33, P0 ;  /* 0x0000002128287207 */ /* 0x000fc40000000000 */
[----:B------:R-:W-:Y:S02]  /*5f60*/  SEL R56, R56, R49, P0 ;  /* 0x0000003138387207 */ /* 0x000fe40000000000 */
[----:B------:R-:W-:Y:S02]  /*5f70*/  SHF.R.U64 R21, R21, 0x3, RZ ;  /* 0x0000000315157819 */ /* 0x000fe400000012ff */
[----:B------:R-:W-:Y:S01]  /*5f80*/  LOP3.LUT R8, R8, R9, RZ, 0x3c, !PT ;  /* 0x0000000908087212 */ /* 0x000fe200078e3cff */
[----:B------:R-:W-:Y:S01]  /*5f90*/  IMAD.X R9, RZ, RZ, R153, P2 ;  /* 0x000000ffff097224 */ /* 0x000fe200010e0699 */
[----:B------:R-:W-:Y:S02]  /*5fa0*/  SEL R33, R41, R48, P0 ;  /* 0x0000003029217207 */ /* 0x000fe40000000000 */
[----:B------:R-:W-:Y:S02]  /*5fb0*/  MOV R49, R10 ;  /* 0x0000000a00317202 */ /* 0x000fe40000000f00 */
[----:B------:R-:W-:Y:S01]  /*5fc0*/  F2FP.BF16.F32.PACK_AB R51, R51, R54 ;  /* 0x000000363333723e */ /* 0x000fe200000010ff */
[----:B------:R-:W1:Y:S01]  /*5fd0*/  LDC.64 R10, c[0x0][0xb78] ;  /* 0x0002de00ff0a7b82 */ /* 0x000e620000000a00 */
[----:B------:R-:W-:-:S02]  /*5fe0*/  SEL R29, R13, R24, P0 ;  /* 0x000000180d1d7207 */ /* 0x000fc40000000000 */
[----:B------:R-:W-:Y:S02]  /*5ff0*/  SEL R48, R48, R41, P0 ;  /* 0x0000002930307207 */ /* 0x000fe40000000000 */
[----:B------:R-:W-:Y:S02]  /*6000*/  ISETP.GE.OR P2, PT, R5, UR6, P1 ;  /* 0x0000000605007c0c */ /* 0x000fe40008f46670 */
[----:B------:R-:W-:Y:S02]  /*6010*/  SEL R24, R24, R13, P0 ;  /* 0x0000000d18187207 */ /* 0x000fe40000000000 */
[----:B------:R-:W-:Y:S02]  /*6020*/  SEL R41, R15, R26, P0 ;  /* 0x0000001a0f297207 */ /* 0x000fe40000000000 */
[----:B------:R-:W-:Y:S02]  /*6030*/  SEL R45, R27, R34, P0 ;  /* 0x000000221b2d7207 */ /* 0x000fe40000000000 */
[----:B------:R-:W-:-:S02]  /*6040*/  SEL R36, R34, R27, P0 ;  /* 0x0000001b22247207 */ /* 0x000fc40000000000 */
[----:B------:R-:W-:Y:S02]  /*6050*/  SEL R26, R26, R15, P0 ;  /* 0x0000000f1a1a7207 */ /* 0x000fe40000000000 */
[----:B------:R-:W-:Y:S02]  /*6060*/  SEL R27, R35, R42, P0 ;  /* 0x0000002a231b7207 */ /* 0x000fe40000000000 */
[----:B------:R-:W-:Y:S02]  /*6070*/  SEL R47, R43, R50, P0 ;  /* 0x000000322b2f7207 */ /* 0x000fe40000000000 */
[----:B------:R-:W-:Y:S01]  /*6080*/  LOP3.LUT R20, R21, R152, RZ, 0x3c, !PT ;  /* 0x0000009815147212 */ /* 0x000fe200078e3cff */
[----:B------:R-:W-:Y:S01]  /*6090*/  IMAD.MOV.U32 R21, RZ, RZ, R153 ;  /* 0x000000ffff157224 */ /* 0x000fe200078e0099 */
[----:B------:R-:W-:Y:S01]  /*60a0*/  SEL R42, R42, R35, P0 ;  /* 0x000000232a2a7207 */ /* 0x000fe20000000000 */
[----:B-1----:R-:W-:Y:S01]  /*60b0*/  IMAD.WIDE.U32 R6, R10, UR44, R6 ;  /* 0x0000002c0a067c25 */ /* 0x002fe2000f8e0006 */
[----:B------:R-:W-:-:S02]  /*60c0*/  SEL R50, R50, R43, P0 ;  /* 0x0000002b32327207 */ /* 0x000fc40000000000 */
[----:B------:R-:W-:Y:S02]  /*60d0*/  SEL R43, R51, R58, P0 ;  /* 0x0000003a332b7207 */ /* 0x000fe40000000000 */
[----:B------:R-:W-:Y:S02]  /*60e0*/  SEL R58, R58, R51, P0 ;  /* 0x000000333a3a7207 */ /* 0x000fe40000000000 */
[----:B------:R-:W-:Y:S02]  /*60f0*/  MOV R53, R20 ;  /* 0x0000001400357202 */ /* 0x000fe40000000f00 */
[C---:B------:R-:W-:Y:S02]  /*6100*/  IADD3 R15, P5, R152.reuse, 0x20, RZ ;  /* 0x00000020980f7810 */ /* 0x040fe40007fbe0ff */
[----:B------:R-:W-:Y:S02]  /*6110*/  IADD3 R13, P4, R152, 0x3000, RZ ;  /* 0x00003000980d7810 */ /* 0x000fe40007f9e0ff */
[----:B------:R-:W-:-:S02]  /*6120*/  LOP3.LUT R14, R15, 0x180, RZ, 0xc0, !PT ;  /* 0x000001800f0e7812 */ /* 0x000fc400078ec0ff */
[----:B------:R-:W-:Y:S02]  /*6130*/  LOP3.LUT R12, R13, 0x180, RZ, 0xc0, !PT ;  /* 0x000001800d0c7812 */ /* 0x000fe400078ec0ff */
[----:B------:R-:W-:Y:S02]  /*6140*/  SHF.R.U64 R14, R14, 0x3, RZ ;  /* 0x000000030e0e7819 */ /* 0x000fe400000012ff */
[----:B------:R-:W-:Y:S02]  /*6150*/  SHF.R.U64 R12, R12, 0x3, RZ ;  /* 0x000000030c0c7819 */ /* 0x000fe400000012ff */
[----:B------:R-:W-:Y:S01]  /*6160*/  MOV R46, R8 ;  /* 0x00000008002e7202 */ /* 0x000fe20000000f00 */
[----:B------:R-:W-:Y:S01]  /*6170*/  IMAD R8, R10, UR7, RZ ;  /* 0x000000070a087c24 */ /* 0x000fe2000f8e02ff */
[----:B------:R-:W-:Y:S01]  /*6180*/  LOP3.LUT R14, R14, R15, RZ, 0x3c, !PT ;  /* 0x0000000f0e0e7212 */ /* 0x000fe200078e3cff */
[--C-:B------:R-:W-:Y:S01]  /*6190*/  IMAD.X R15, RZ, RZ, R153.reuse, P5 ;  /* 0x000000ffff0f7224 */ /* 0x100fe200028e0699 */
[----:B------:R-:W-:Y:S01]  /*61a0*/  LOP3.LUT R12, R12, R13, RZ, 0x3c, !PT ;  /* 0x0000000d0c0c7212 */ /* 0x000fe200078e3cff */
[----:B------:R-:W-:Y:S01]  /*61b0*/  IMAD.X R13, RZ, RZ, R153, P4 ;  /* 0x000000ffff0d7224 */ /* 0x000fe200020e0699 */
[----:B------:R-:W-:Y:S01]  /*61c0*/  ISETP.GE.OR P1, PT, R55, UR6, P1 ;  /* 0x0000000637007c0c */ /* 0x000fe20008f26670 */
[----:B------:R-:W-:Y:S01]  /*61d0*/  IMAD R38, R11, UR44, R8 ;  /* 0x0000002c0b267c24 */ /* 0x000fe2000f8e0208 */
[----:B------:R-:W-:Y:S01]  /*61e0*/  MOV R52, R14 ;  /* 0x0000000e00347202 */ /* 0x000fe20000000f00 */
[----:B------:R-:W-:Y:S01]  /*61f0*/  ULDC.64 UR6, c[0x0][0xb40] ;  /* 0x0002d00000067ab9 */ /* 0x000fe20000000a00 */
[----:B------:R-:W-:-:S02]  /*6200*/  MOV R51, R12 ;  /* 0x0000000c00337202 */ /* 0x000fc40000000f00 */
[----:B--2---:R-:W-:Y:S01]  /*6210*/  LOP3.LUT R5, R0, 0x2, RZ, 0x3c, !PT ;  /* 0x0000000200057812 */ /* 0x004fe200078e3cff */
[----:B------:R-:W-:Y:S04]  /*6220*/  SHFL.IDX PT, R23, R23, R0, 0x1c1f ;  /* 0x001c1f0017177589 */ /* 0x000fe800000e0000 */
[----:B------:R-:W1:Y:S04]  /*6230*/  SHFL.IDX PT, R28, R28, R5, 0x1c1f ;  /* 0x001c1f051c1c7589 */ /* 0x000e6800000e0000 */
[----:B------:R-:W-:Y:S04]  /*6240*/  SHFL.IDX PT, R39, R39, R0, 0x1c1f ;  /* 0x001c1f0027277589 */ /* 0x000fe800000e0000 */
[----:B------:R-:W2:Y:S04]  /*6250*/  SHFL.IDX PT, R30, R30, R5, 0x1c1f ;  /* 0x001c1f051e1e7589 */ /* 0x000ea800000e0000 */
[----:B------:R-:W-:Y:S04]  /*6260*/  SHFL.IDX PT, R29, R29, R0, 0x1c1f ;  /* 0x001c1f001d1d7589 */ /* 0x000fe800000e0000 */
[----:B------:R-:W3:Y:S04]  /*6270*/  SHFL.IDX PT, R24, R24, R5, 0x1c1f ;  /* 0x001c1f0518187589 */ /* 0x000ee800000e0000 */
[----:B------:R-:W-:Y:S04]  /*6280*/  SHFL.IDX PT, R41, R41, R0, 0x1c1f ;  /* 0x001c1f0029297589 */ /* 0x000fe800000e0000 */
[----:B------:R-:W4:Y:S01]  /*6290*/  SHFL.IDX PT, R34, R26, R5, 0x1c1f ;  /* 0x001c1f051a227589 */ /* 0x000f2200000e0000 */
[----:B-1----:R-:W-:-:S02]  /*62a0*/  SEL R8, R23, R28, P0 ;  /* 0x0000001c17087207 */ /* 0x002fc40000000000 */
[----:B------:R-:W-:Y:S01]  /*62b0*/  SEL R10, R28, R23, P0 ;  /* 0x000000171c0a7207 */ /* 0x000fe20000000000 */
[----:B------:R-:W-:Y:S04]  /*62c0*/  SHFL.IDX PT, R31, R31, R0, 0x1c1f ;  /* 0x001c1f001f1f7589 */ /* 0x000fe800000e0000 */
[----:B------:R-:W1:Y:S01]  /*62d0*/  SHFL.IDX PT, R32, R32, R5, 0x1c1f ;  /* 0x001c1f0520207589 */ /* 0x000e6200000e0000 */
[----:B--2---:R-:W-:Y:S02]  /*62e0*/  SEL R9, R39, R30, P0 ;  /* 0x0000001e27097207 */ /* 0x004fe40000000000 */
[----:B------:R-:W-:Y:S01]  /*62f0*/  SEL R11, R30, R39, P0 ;  /* 0x000000271e0b7207 */ /* 0x000fe20000000000 */
[----:B------:R-:W-:Y:S04]  /*6300*/  SHFL.IDX PT, R45, R45, R0, 0x1c1f ;  /* 0x001c1f002d2d7589 */ /* 0x000fe800000e0000 */
[----:B------:R-:W2:Y:S01]  /*6310*/  SHFL.IDX PT, R36, R36, R5, 0x1c1f ;  /* 0x001c1f0524247589 */ /* 0x000ea200000e0000 */
[----:B---3--:R-:W-:-:S02]  /*6320*/  SEL R12, R29, R24, P0 ;  /* 0x000000181d0c7207 */ /* 0x008fc40000000000 */
[----:B------:R-:W-:Y:S01]  /*6330*/  SEL R14, R24, R29, P0 ;  /* 0x0000001d180e7207 */ /* 0x000fe20000000000 */
[----:B------:R2:W-:Y:S04]  /*6340*/  SHFL.IDX PT, R20, R25, R0, 0x1c1f ;  /* 0x001c1f0019147589 */ /* 0x0005e800000e0000 */
[----:B------:R-:W-:Y:S01]  /*6350*/  SHFL.IDX PT, R33, R33, R0, 0x1c1f ;  /* 0x001c1f0021217589 */ /* 0x000fe200000e0000 */
[----:B----4-:R-:W-:Y:S02]  /*6360*/  SEL R13, R41, R34, P0 ;  /* 0x00000022290d7207 */ /* 0x010fe40000000000 */
[----:B------:R-:W-:Y:S01]  /*6370*/  SEL R15, R34, R41, P0 ;  /* 0x00000029220f7207 */ /* 0x000fe20000000000 */
[----:B------:R3:W-:Y:S04]  /*6380*/  SHFL.IDX PT, R35, R27, R0, 0x1c1f ;  /* 0x001c1f001b237589 */ /* 0x0007e800000e0000 */
[----:B------:R-:W4:Y:S01]  /*6390*/  SHFL.IDX PT, R21, R40, R5, 0x1c1f ;  /* 0x001c1f0528157589 */ /* 0x000f2200000e0000 */
[----:B-1----:R-:W-:-:S02]  /*63a0*/  SEL R24, R31, R32, P0 ;  /* 0x000000201f187207 */ /* 0x002fc40000000000 */
[----:B------:R-:W-:Y:S01]  /*63b0*/  SEL R26, R32, R31, P0 ;  /* 0x0000001f201a7207 */ /* 0x000fe20000000000 */
[----:B------:R-:W1:Y:S04]  /*63c0*/  SHFL.IDX PT, R48, R48, R5, 0x1c1f ;  /* 0x001c1f0530307589 */ /* 0x000e6800000e0000 */
[----:B------:R-:W5:Y:S01]  /*63d0*/  SHFL.IDX PT, R42, R42, R5, 0x1c1f ;  /* 0x001c1f052a2a7589 */ /* 0x000f6200000e0000 */
[----:B--2---:R-:W-:Y:S02]  /*63e0*/  SEL R25, R45, R36, P0 ;  /* 0x000000242d197207 */ /* 0x004fe40000000000 */
[----:B---3--:R-:W-:Y:S01]  /*63f0*/  SEL R27, R36, R45, P0 ;  /* 0x0000002d241b7207 */ /* 0x008fe20000000000 */
[----:B------:R-:W-:Y:S04]  /*6400*/  SHFL.IDX PT, R37, R37, R0, 0x1c1f ;  /* 0x001c1f0025257589 */ /* 0x000fe800000e0000 */
[----:B------:R-:W-:Y:S04]  /*6410*/  SHFL.IDX PT, R47, R47, R0, 0x1c1f ;  /* 0x001c1f002f2f7589 */ /* 0x000fe800000e0000 */
[----:B------:R-:W2:Y:S04]  /*6420*/  SHFL.IDX PT, R56, R56, R5, 0x1c1f ;  /* 0x001c1f0538387589 */ /* 0x000ea800000e0000 */
[----:B------:R-:W3:Y:S01]  /*6430*/  SHFL.IDX PT, R50, R50, R5, 0x1c1f ;  /* 0x001c1f0532327589 */ /* 0x000ee200000e0000 */
[----:B----4-:R-:W-:-:S02]  /*6440*/  SEL R28, R20, R21, P0 ;  /* 0x00000015141c7207 */ /* 0x010fc40000000000 */
[----:B------:R-:W-:Y:S01]  /*6450*/  SEL R30, R21, R20, P0 ;  /* 0x00000014151e7207 */ /* 0x000fe20000000000 */
[----:B------:R4:W-:Y:S01]  /*6460*/  SHFL.IDX PT, R43, R43, R0, 0x1c1f ;  /* 0x001c1f002b2b7589 */ /* 0x0009e200000e0000 */
[----:B-1----:R-:W-:Y:S02]  /*6470*/  SEL R32, R33, R48, P0 ;  /* 0x0000003021207207 */ /* 0x002fe40000000000 */
[----:B------:R-:W-:Y:S01]  /*6480*/  SEL R34, R48, R33, P0 ;  /* 0x0000002130227207 */ /* 0x000fe20000000000 */
[----:B------:R1:W3:Y:S01]  /*6490*/  SHFL.IDX PT, R58, R58, R5, 0x1c1f ;  /* 0x001c1f053a3a7589 */ /* 0x0002e200000e0000 */
[----:B-----5:R-:W-:Y:S02]  /*64a0*/  SEL R29, R35, R42, P0 ;  /* 0x0000002a231d7207 */ /* 0x020fe40000000000 */
[----:B------:R-:W-:Y:S01]  /*64b0*/  SEL R31, R42, R35, P0 ;  /* 0x000000232a1f7207 */ /* 0x000fe20000000000 */
[----:B------:R-:W-:Y:S01]  /*64c0*/  BAR.SYNC.DEFER_BLOCKING 0x1, 0x180 ;  /* 0x0046000000007b1d */ /* 0x000fe20000010000 */
[----:B----4-:R-:W-:-:S02]  /*64d0*/  IADD3 R0, P3, R55, R6, RZ ;  /* 0x0000000637007210 */ /* 0x010fc40007f7e0ff */
[----:B-1----:R-:W-:Y:S02]  /*64e0*/  SHF.R.S32.HI R5, RZ, 0x1f, R55 ;  /* 0x0000001fff057819 */ /* 0x002fe40000011437 */
[----:B--2---:R-:W-:Y:S02]  /*64f0*/  SEL R36, R37, R56, P0 ;  /* 0x0000003825247207 */ /* 0x004fe40000000000 */
[----:B------:R-:W-:Y:S02]  /*6500*/  IADD3.X R5, R5, R7, R38, P3, !PT ;  /* 0x0000000705057210 */ /* 0x000fe40001ffe426 */
[----:B------:R-:W-:Y:S02]  /*6510*/  SEL R38, R56, R37, P0 ;  /* 0x0000002538267207 */ /* 0x000fe40000000000 */
[----:B---3--:R-:W-:Y:S02]  /*6520*/  SEL R33, R47, R50, P0 ;  /* 0x000000322f217207 */ /* 0x008fe40000000000 */
[----:B------:R-:W-:-:S02]  /*6530*/  SEL R35, R50, R47, P0 ;  /* 0x0000002f32237207 */ /* 0x000fc40000000000 */
[----:B------:R-:W-:Y:S02]  /*6540*/  LEA R6, P3, R0, UR6, 0x2 ;  /* 0x0000000600067c11 */ /* 0x000fe4000f8610ff */
[----:B------:R-:W-:Y:S02]  /*6550*/  SEL R37, R43, R58, P0 ;  /* 0x0000003a2b257207 */ /* 0x000fe40000000000 */
[----:B------:R-:W-:Y:S01]  /*6560*/  SEL R39, R58, R43, P0 ;  /* 0x0000002b3a277207 */ /* 0x000fe20000000000 */
[----:B------:R-:W-:Y:S01]  /*6570*/  STSM.16.M88.4 [R53], R8 ;  /* 0x0000000835007844 */ /* 0x000fe20000000200 */
[----:B------:R-:W-:-:S03]  /*6580*/  LEA.HI.X R7, R0, UR7, R5, 0x2, P3 ;  /* 0x0000000700077c11 */ /* 0x000fc600098f1405 */
[----:B------:R-:W-:Y:S04]  /*6590*/  STSM.16.M88.4 [R52], R12 ;  /* 0x0000000c34007844 */ /* 0x000fe80000000200 */
[----:B------:R-:W-:Y:S04]  /*65a0*/  STSM.16.M88.4 [R51], R24 ;  /* 0x0000001833007844 */ /* 0x000fe80000000200 */
[----:B------:R-:W-:Y:S04]  /*65b0*/  STSM.16.M88.4 [R49], R28 ;  /* 0x0000001c31007844 */ /* 0x000fe80000000200 */
[----:B------:R-:W-:Y:S04]  /*65c0*/  STSM.16.M88.4 [R46], R32 ;  /* 0x000000202e007844 */ /* 0x000fe80000000200 */
[----:B------:R-:W-:Y:S01]  /*65d0*/  STSM.16.M88.4 [R44], R36 ;  /* 0x000000242c007844 */ /* 0x000fe20000000200 */
[----:B------:R-:W-:Y:S01]  /*65e0*/  @!PT LDS RZ, [RZ] ;  /* 0x00000000fffff984 */ /* 0x000fe20000000800 */
[----:B------:R-:W-:Y:S01]  /*65f0*/  @!PT LDS RZ, [RZ] ;  /* 0x00000000fffff984 */ /* 0x000fe20000000800 */
[----:B------:R-:W-:Y:S01]  /*6600*/  @!PT LDS RZ, [RZ] ;  /* 0x00000000fffff984 */ /* 0x000fe20000000800 */
[----:B------:R-:W-:Y:S01]  /*6610*/  @!PT LDS RZ, [RZ] ;  /* 0x00000000fffff984 */ /* 0x000fe20000000800 */
        /* <DEDUP_REMOVED lines=32> */
.L_x_7999:
[----:B------:R-:W-:Y:S05]  /*6820*/  BSYNC B0 ;  /* 0x0000000000007941 */ /* 0x000fea0003800000 */
.L_x_7998:
[----:B------:R-:W2:Y:S01]  /*6830*/  LDC R0, c[0x0][0xda4] ;  /* 0x00036900ff007b82 */ /* 0x000ea20000000800 */
[----:B------:R-:W-:Y:S02]  /*6840*/  UIADD3 UR36, UR36, 0x1, URZ ;  /* 0x0000000124247890 */ /* 0x000fe4000fffe03f */
[----:B------:R-:W-:Y:S02]  /*6850*/  UIADD3 UR38, UR38, 0x1, URZ ;  /* 0x0000000126267890 */ /* 0x000fe4000fffe03f */
[----:B------:R-:W-:-:S04]  /*6860*/  UISETP.NE.AND UP0, UPT, UR36, 0x2, UPT ;  /* 0x000000022400788c */ /* 0x000fc8000bf05270 */
[----:B------:R-:W-:Y:S02]  /*6870*/  USEL UR4, URZ, 0x1, UP0 ;  /* 0x000000013f047887 */ /* 0x000fe40008000000 */
[----:B------:R-:W-:Y:S02]  /*6880*/  USEL UR36, UR36, URZ, UP0 ;  /* 0x0000003f24247287 */ /* 0x000fe40008000000 */
[----:B------:R-:W-:Y:S01]  /*6890*/  ULOP3.LUT UR37, UR37, UR4, URZ, 0x3c, !UPT ;  /* 0x0000000425257292 */ /* 0x000fe2000f8e3c3f */
[----:B--2---:R-:W-:-:S13]  /*68a0*/  ISETP.LE.AND P0, PT, R0, UR39, PT ;  /* 0x0000002700007c0c */ /* 0x004fda000bf03270 */
[----:B------:R-:W-:Y:S05]  /*68b0*/  @!P0 BRA `(.L_x_8000) ;  /* 0xffffffa400208947 */ /* 0x000fea000383ffff */
[----:B------:R-:W-:Y:S05]  /*68c0*/  EXIT ;  /* 0x000000000000794d */ /* 0x000fea0003800000 */
.L_x_7974:
[----:B------:R-:W-:-:S08]  /*68d0*/  NOP ;  /* 0x0000000000007918 */ /* 0x000fd00000000000 */
[----:B------:R-:W1:-:S00]  /*68e0*/  USETMAXREG.DEALLOC.CTAPOOL 0x20 ;  /* 0x00000020000079c8 */ /* 0x000e4000080e0500 */
[----:B------:R-:W2:Y:S01]  /*68f0*/  S2UR UR49, SR_CTAID.X ;  /* 0x00000000003179c3 */ /* 0x000ea20000002500 */
[----:B------:R-:W-:Y:S01]  /*6900*/  UMOV UR47, 0x1 ;  /* 0x00000001002f7882 */ /* 0x000fe20000000000 */
[----:B-1----:R-:W-:Y:S01]  /*6910*/  LOP3.LUT R22, R0, 0x3, RZ, 0xc0, !PT ;  /* 0x0000000300167812 */ /* 0x002fe200078ec0ff */
[----:B------:R-:W-:Y:S02]  /*6920*/  IMAD.MOV.U32 R19, RZ, RZ, RZ ;  /* 0x000000ffff137224 */ /* 0x000fe400078e00ff */
[----:B------:R-:W-:-:S03]  /*6930*/  IMAD.MOV.U32 R16, RZ, RZ, 0x1 ;  /* 0x00000001ff107424 */ /* 0x000fc600078e00ff */
[----:B------:R-:W2:Y:S02]  /*6940*/  LDC R3, c[0x0][0xda4] ;  /* 0x00036900ff037b82 */ /* 0x000ea40000000800 */
[----:B--2---:R-:W-:-:S13]  /*6950*/  ISETP.LE.AND P0, PT, R3, UR49, PT ;  /* 0x0000003103007c0c */ /* 0x004fda000bf03270 */
[----:B------:R-:W-:Y:S05]  /*6960*/  @P0 BRA `(.L_x_8001) ;  /* 0x0000002800700947 */ /* 0x000fea0003800000 */
[--C-:B------:R-:W-:Y:S01]  /*6970*/  SHF.R.U32.HI R5, RZ, 0x1, R2.reuse ;  /* 0x00000001ff057819 */ /* 0x100fe20000011602 */
[C---:B------:R-:W-:Y:S01]  /*6980*/  IMAD.SHL.U32 R3, R2.reuse, 0x20, RZ ;  /* 0x0000002002037824 */ /* 0x040fe200078e00ff */
[C---:B------:R-:W-:Y:S01]  /*6990*/  LOP3.LUT P0, RZ, R2.reuse, 0x4, RZ, 0xc0, !PT ;  /* 0x0000000402ff7812 */ /* 0x040fe2000780c0ff */
[C---:B------:R-:W-:Y:S01]  /*69a0*/  IMAD.SHL.U32 R6, R2.reuse, 0x80, RZ ;  /* 0x0000008002067824 */ /* 0x040fe200078e00ff */
[----:B------:R-:W-:Y:S01]  /*69b0*/  LOP3.LUT R7, R5, 0x20, RZ, 0xc0, !PT ;  /* 0x0000002005077812 */ /* 0x000fe200078ec0ff */
[C---:B------:R-:W-:Y:S01]  /*69c0*/  IMAD.SHL.U32 R8, R2.reuse, 0x10, RZ ;  /* 0x0000001002087824 */ /* 0x040fe200078e00ff */
[----:B------:R-:W-:Y:S01]  /*69d0*/  LOP3.LUT R4, R3, 0x80, RZ, 0xc0, !PT ;  /* 0x0000008003047812 */ /* 0x000fe200078ec0ff */
[----:B------:R-:W-:Y:S01]  /*69e0*/  IMAD.SHL.U32 R17, R2, 0x4, RZ ;  /* 0x0000000402117824 */ /* 0x000fe200078e00ff */
[----:B------:R-:W-:Y:S01]  /*69f0*/  LOP3.LUT R7, R7, 0x10, R2, 0xf8, !PT ;  /* 0x0000001007077812 */ /* 0x000fe200078ef802 */
[----:B------:R-:W-:Y:S01]  /*6a00*/  IMAD.MOV.U32 R16, RZ, RZ, 0x1 ;  /* 0x00000001ff107424 */ /* 0x000fe200078e00ff */
[----:B------:R-:W-:Y:S01]  /*6a10*/  LOP3.LUT R4, R4, 0x10, R5, 0xf8, !PT ;  /* 0x0000001004047812 */ /* 0x000fe200078ef805 */
[----:B------:R-:W-:Y:S01]  /*6a20*/  IMAD.SHL.U32 R5, R0, 0x800, RZ ;  /* 0x0000080000057824 */ /* 0x000fe200078e00ff */
[----:B------:R-:W-:Y:S01]  /*6a30*/  LOP3.LUT R7, R7, 0x380, R6, 0xf8, !PT ;  /* 0x0000038007077812 */ /* 0x000fe200078ef806 */
[----:B------:R-:W-:Y:S01]  /*6a40*/  IMAD.SHL.U32 R0, R23, 0x10, RZ ;  /* 0x0000001017007824 */ /* 0x000fe200078e00ff */
[----:B------:R-:W-:Y:S01]  /*6a50*/  LOP3.LUT R6, R6, 0x400, RZ, 0xc0, !PT ;  /* 0x0000040006067812 */ /* 0x000fe200078ec0ff */
[----:B------:R-:W-:Y:S01]  /*6a60*/  IMAD.MOV.U32 R19, RZ, RZ, RZ ;  /* 0x000000ffff137224 */ /* 0x000fe200078e00ff */
[----:B------:R-:W-:Y:S01]  /*6a70*/  LOP3.LUT R3, R3, 0x360, RZ, 0xc0, !PT ;  /* 0x0000036003037812 */ /* 0x000fe200078ec0ff */
[----:B------:R-:W-:Y:S01]  /*6a80*/  ULDC.64 UR52, c[0x0][0x198] ;  /* 0x0000660000347ab9 */ /* 0x000fe20000000a00 */
[----:B------:R-:W-:Y:S01]  /*6a90*/  LOP3.LUT R5, R6, 0x800, R5, 0xf8, !PT ;  /* 0x0000080006057812 */ /* 0x000fe200078ef805 */
[----:B------:R-:W-:Y:S01]  /*6aa0*/  ULOP3.LUT UR43, UR46, 0x1, URZ, 0xfc, !UPT ;  /* 0x000000012e2b7892 */ /* 0x000fe2000f8efc3f */
[----:B------:R-:W-:Y:S01]  /*6ab0*/  LOP3.LUT R8, R7, 0x70, R8, 0x78, !PT ;  /* 0x0000007007087812 */ /* 0x000fe200078e7808 */
[----:B------:R-:W-:Y:S01]  /*6ac0*/  ULOP3.LUT UR48, UR46, 0x2, URZ, 0xfc, !UPT ;  /* 0x000000022e307892 */ /* 0x000fe2000f8efc3f */
[----:B------:R-:W-:Y:S01]  /*6ad0*/  LOP3.LUT R0, R3, 0x400, R0, 0xf8, !PT ;  /* 0x0000040003007812 */ /* 0x000fe200078ef800 */
[----:B------:R-:W-:Y:S01]  /*6ae0*/  ULDC UR44, c[0x0][0xc] ;  /* 0x00000300002c7ab9 */ /* 0x000fe20000000800 */
[----:B------:R-:W-:Y:S01]  /*6af0*/  LOP3.LUT R17, R4, 0x10, R17, 0x78, !PT ;  /* 0x0000001004117812 */ /* 0x000fe200078e7811 */
[----:B------:R-:W-:Y:S01]  /*6b00*/  UMOV UR47, URZ ;  /* 0x0000003f002f7c82 */ /* 0x000fe20008000000 */
[----:B------:R-:W-:-:S02]  /*6b10*/  LOP3.LUT R18, R5, R8, RZ, 0xfc, !PT ;  /* 0x0000000805127212 */ /* 0x000fc400078efcff */
[----:B------:R-:W-:Y:S02]  /*6b20*/  LOP3.LUT R17, R0, R17, RZ, 0xfc, !PT ;  /* 0x0000001100117212 */ /* 0x000fe400078efcff */
[----:B------:R-:W-:Y:S01]  /*6b30*/  LOP3.LUT R26, R2, 0x1f, RZ, 0xc0, !PT ;  /* 0x0000001f021a7812 */ /* 0x000fe200078ec0ff */
[C---:B------:R-:W-:Y:S01]  /*6b40*/  VIADD R25, R18.reuse, 0x40 ;  /* 0x0000004012197836 */ /* 0x040fe20000000000 */
[C---:B------:R-:W-:Y:S01]  /*6b50*/  LOP3.LUT R24, R17.reuse, 0x1800, RZ, 0xfc, !PT ;  /* 0x0000180011187812 */ /* 0x040fe200078efcff */
[----:B------:R-:W-:Y:S01]  /*6b60*/  @P0 VIADD R25, R18, 0xffffffc0 ;  /* 0xffffffc012190836 */ /* 0x000fe20000000000 */
[----:B------:R-:W-:-:S07]  /*6b70*/  LOP3.LUT R2, R17, 0x2800, RZ, 0xfc, !PT ;  /* 0x0000280011027812 */ /* 0x000fce00078efcff */
.L_x_8047:
        /* <DEDUP_REMOVED lines=31> */
[----:B--2---:R-:W-:Y:S11]  /*6d70*/  @!P0 BRA `(.L_x_8002) ;  /* 0x0000000000408947 */ /* 0x004ff60003800000 */
[----:B------:R-:W-:Y:S01]  /*6d80*/  MOV R14, 0x0 ;  /* 0x00000000000e7802 */ /* 0x000fe20000000f00 */
[----:B------:R-:W-:Y:S01]  /*6d90*/  ULDC.64 UR4, c[0x4][0x198] ;  /* 0x0100660000047ab9 */ /* 0x000fe20000000a00 */
[----:B------:R-:W-:Y:S01]  /*6da0*/  ULDC.64 UR6, c[0x4][0x1a0] ;  /* 0x0100680000067ab9 */ /* 0x000fe20000000a00 */
[----:B------:R-:W-:Y:S02]  /*6db0*/  IMAD.U32 R4, RZ, RZ, UR4 ;  /* 0x00000004ff047e24 */ /* 0x000fe4000f8e00ff */
[----:B------:R-:W-:Y:S01]  /*6dc0*/  IMAD.U32 R5, RZ, RZ, UR5 ;  /* 0x00000005ff057e24 */ /* 0x000fe2000f8e00ff */
[----:B------:R-:W1:Y:S01]  /*6dd0*/  LDC.64 R14, c[0x4][R14] ;  /* 0x010000000e0e7b82 */ /* 0x000e620000000a00 */
[----:B------:R-:W-:Y:S01]  /*6de0*/  ULDC.64 UR4, c[0x4][0x40] ;  /* 0x0100100000047ab9 */ /* 0x000fe20000000a00 */
        /* <DEDUP_REMOVED lines=9> */
.L_x_8002:
[----:B------:R-:W-:-:S06]  /*6e80*/  UIADD3 UR4, UR40, 0x9000, URZ ;  /* 0x0000900028047890 */ /* 0x000fcc000fffe03f */
[----:B------:R-:W-:-:S05]  /*6e90*/  IMAD.U32 R29, RZ, RZ, UR4 ;  /* 0x00000004ff1d7e24 */ /* 0x000fca000f8e00ff */
[----:B------:R-:W-:-:S04]  /*6ea0*/  LOP3.LUT P0, RZ, R29, 0x9f, RZ, 0xc0, !PT ;  /* 0x0000009f1dff7812 */ /* 0x000fc8000780c0ff */
[----:B------:R-:W-:-:S09]  /*6eb0*/  P2R R0, PR, RZ, 0x1 ;  /* 0x00000001ff007803 */ /* 0x000fd20000000000 */
[----:B------:R-:W-:Y:S05]  /*6ec0*/  @!P0 BRA `(.L_x_8003) ;  /* 0x0000000000408947 */ /* 0x000fea0003800000 */
        /* <DEDUP_REMOVED lines=16> */
.L_x_8003:
[----:B------:R-:W-:-:S04]  /*6fd0*/  IMAD.U32 R28, RZ, RZ, UR40 ;  /* 0x00000028ff1c7e24 */ /* 0x000fc8000f8e00ff */
[----:B------:R-:W-:-:S05]  /*6fe0*/  VIADD R27, R28, 0x3000 ;  /* 0x000030001c1b7836 */ /* 0x000fca0000000000 */
[----:B------:R-:W-:-:S13]  /*6ff0*/  LOP3.LUT P0, RZ, R27, 0x3ff, RZ, 0xc0, !PT ;  /* 0x000003ff1bff7812 */ /* 0x000fda000780c0ff */
        /* <DEDUP_REMOVED lines=17> */
.L_x_8004:
        /* <DEDUP_REMOVED lines=18> */
.L_x_8005:
[----:B------:R-:W-:Y:S01]  /*7230*/  ULDC.64 UR4, c[0x0][0x9f8] ;  /* 0x00027e0000047ab9 */ /* 0x000fe20000000a00 */
[----:B------:R-:W-:Y:S01]  /*7240*/  IMAD.U32 R7, RZ, RZ, UR39 ;  /* 0x00000027ff077e24 */ /* 0x000fe2000f8e00ff */
[----:B------:R-:W-:Y:S01]  /*7250*/  ISETP.NE.U32.AND P0, PT, RZ, UR4, PT ;  /* 0x00000004ff007c0c */ /* 0x000fe2000bf05070 */
[----:B------:R-:W-:Y:S01]  /*7260*/  IMAD.U32 R3, RZ, RZ, UR39 ;  /* 0x00000027ff037e24 */ /* 0x000fe2000f8e00ff */
[----:B------:R-:W1:Y:S02]  /*7270*/  LDC R0, c[0x0][0x428] ;  /* 0x00010a00ff007b82 */ /* 0x000e640000000800 */
[----:B------:R-:W-:-:S13]  /*7280*/  ISETP.NE.AND.EX P0, PT, RZ, UR5, PT, P0 ;  /* 0x00000005ff007c0c */ /* 0x000fda000bf05300 */
[----:B------:R-:W2:Y:S02]  /*7290*/  @P0 LDC.64 R4, c[0x0][0x9f8] ;  /* 0x00027e00ff040b82 */ /* 0x000ea40000000a00 */
[----:B--2---:R-:W-:-:S06]  /*72a0*/  @P0 IMAD.WIDE R4, R7, 0x4, R4 ;  /* 0x0000000407040825 */ /* 0x004fcc00078e0204 */
[----:B------:R-:W2:Y:S01]  /*72b0*/  LDC R7, c[0x0][0xda8] ;  /* 0x00036a00ff077b82 */ /* 0x000ea20000000800 */
[----:B------:R3:W4:Y:S01]  /*72c0*/  @P0 LDG.E R3, desc[UR50][R4.64] ;  /* 0x0000003204030981 */ /* 0x000722000c1e1900 */
[----:B-1----:R-:W-:Y:S01]  /*72d0*/  ISETP.NE.AND P0, PT, R0, 0x1, PT ;  /* 0x000000010000780c */ /* 0x002fe20003f05270 */
[----:B------:R-:W-:Y:S01]  /*72e0*/  IMAD R8, RZ, RZ, -UR45 ;  /* 0x8000002dff087e24 */ /* 0x000fe2000f8e02ff */
[----:B------:R-:W-:Y:S01]  /*72f0*/  ISETP.NE.AND P2, PT, R23, RZ, PT ;  /* 0x000000ff1700720c */ /* 0x000fe20003f45270 */
[----:B------:R-:W-:Y:S01]  /*7300*/  UMOV UR36, URZ ;  /* 0x0000003f00247c82 */ /* 0x000fe20008000000 */
[----:B------:R-:W-:Y:S01]  /*7310*/  UMOV UR4, 0x20 ;  /* 0x0000002000047882 */ /* 0x000fe20000000000 */
[----:B------:R-:W-:Y:S01]  /*7320*/  UMOV UR6, UR38 ;  /* 0x0000002600067c82 */ /* 0x000fe20008000000 */
[----:B------:R-:W-:Y:S01]  /*7330*/  UMOV UR7, UR39 ;  /* 0x0000002700077c82 */ /* 0x000fe20008000000 */
[----:B------:R-:W-:Y:S01]  /*7340*/  UMOV UR8, 0x40 ;  /* 0x0000004000087882 */ /* 0x000fe20000000000 */
[----:B------:R-:W-:Y:S01]  /*7350*/  UMOV UR10, UR38 ;  /* 0x00000026000a7c82 */ /* 0x000fe20008000000 */
[----:B---3--:R-:W1:Y:S01]  /*7360*/  LDC.64 R4, c[0x0][0x3f8] ;  /* 0x0000fe00ff047b82 */ /* 0x008e620000000a00 */
[----:B------:R-:W-:Y:S01]  /*7370*/  UMOV UR11, UR39 ;  /* 0x00000027000b7c82 */ /* 0x000fe20008000000 */
[----:B------:R-:W-:Y:S01]  /*7380*/  UMOV UR14, 0xffffffff ;  /* 0xffffffff000e7882 */ /* 0x000fe20000000000 */
[----:B------:R-:W-:-:S03]  /*7390*/  IMAD.U32 R20, RZ, RZ, UR38 ;  /* 0x00000026ff147e24 */ /* 0x000fc6000f8e00ff */
[----:B------:R-:W-:Y:S02]  /*73a0*/  VOTEU.ALL UP1, P2 ;  /* 0x00000000003f7886 */ /* 0x000fe40001020000 */
[----:B------:R-:W3:Y:S01]  /*73b0*/  @P0 LDC R0, c[0x0][0x42c] ;  /* 0x00010b00ff000b82 */ /* 0x000ee20000000800 */
[----:B--2---:R-:W-:Y:S02]  /*73c0*/  IMAD R8, R7, R8, UR49 ;  /* 0x0000003107087e24 */ /* 0x004fe4000f8e0208 */
[----:B------:R-:W-:Y:S02]  /*73d0*/  @!UP1 UIADD3 UR12, UP0, UR52, 0x270, URZ ;  /* 0x00000270340c9890 */ /* 0x000fe4000ff1e03f */
[----:B------:R-:W-:-:S03]  /*73e0*/  IMAD R8, R8, 0xc0, RZ ;  /* 0x000000c008087824 */ /* 0x000fc600078e02ff */
[----:B------:R-:W2:Y:S01]  /*73f0*/  @P0 LDC R7, c[0x0][0x430] ;  /* 0x00010c00ff070b82 */ /* 0x000ea20000000800 */
[----:B------:R-:W-:Y:S01]  /*7400*/  @!UP1 UIADD3.X UR13, URZ, UR53, URZ, UP0, !UPT ;  /* 0x000000353f0d9290 */ /* 0x000fe200087fe43f */
[----:B------:R-:W-:Y:S02]  /*7410*/  R2UR UR37, R8 ;  /* 0x00000000082572ca */ /* 0x000fe400000e0000 */
[----:B-1----:R-:W-:-:S04]  /*7420*/  ISETP.NE.U32.AND P1, PT, R4, RZ, PT ;  /* 0x000000ff0400720c */ /* 0x002fc80003f25070 */
[----:B------:R-:W-:Y:S01]  /*7430*/  ISETP.NE.AND.EX P1, PT, R5, RZ, PT, P1 ;  /* 0x000000ff0500720c */ /* 0x000fe20003f25310 */
[----:B---3--:R-:W-:-:S06]  /*7440*/  @P0 IMAD.HI.U32 R0, R0, UR38, RZ ;  /* 0x0000002600000c27 */ /* 0x008fcc000f8e00ff */
[----:B------:R-:W-:Y:S01]  /*7450*/  UMOV UR5, UR37 ;  /* 0x0000002500057c82 */ /* 0x000fe20008000000 */
[----:B------:R-:W-:Y:S01]  /*7460*/  UMOV UR9, UR37 ;  /* 0x0000002500097c82 */ /* 0x000fe20008000000 */
[----:B------:R1:W-:Y:S01]  /*7470*/  @!UP1 UTMAPF.L2.4D [UR36], [UR12] ;  /* 0x000000240c0095b8 */ /* 0x0003e20008018000 */
[----:B--2---:R-:W-:Y:S01]  /*7480*/  @P0 SHF.R.U32.HI R20, RZ, R7, R0 ;  /* 0x00000007ff140219 */ /* 0x004fe20000011600 */
[----:B------:R1:W-:Y:S01]  /*7490*/  @!UP1 UTMAPF.L2.4D [UR4], [UR12] ;  /* 0x000000040c0095b8 */ /* 0x0003e20008018000 */
[----:B------:R1:W-:Y:S01]  /*74a0*/  @!UP1 UTMAPF.L2.4D [UR8], [UR12] ;  /* 0x000000080c0095b8 */ /* 0x0003e20008018000 */
[----:B----4-:R-:W-:Y:S02]  /*74b0*/  SHF.R.S32.HI R0, RZ, 0x1f, R3 ;  /* 0x0000001fff007819 */ /* 0x010fe40000011403 */
[----:B------:R-:W-:Y:S01]  /*74c0*/  SEL R6, R3, RZ, !P1 ;  /* 0x000000ff03067207 */ /* 0x000fe20004800000 */
[----:B-1----:R-:W-:Y:S06]  /*74d0*/  BRA.DIV UR14, `(.L_x_8006) ;  /* 0x000000220ed87947 */ /* 0x002fec000b800000 */
[----:B------:R1:W2:Y:S02]  /*74e0*/  SHFL.IDX PT, R14, R22, RZ, 0x1f ;  /* 0x00001fff160e7589 */ /* 0x0002a400000e0000 */
.L_x_8063:
[----:B--2---:R-:W-:Y:S01]  /*74f0*/  ISETP.NE.AND P0, PT, R14, RZ, PT ;  /* 0x000000ff0e00720c */ /* 0x004fe20003f05270 */
[----:B------:R-:W-:Y:S01]  /*7500*/  IMAD.MOV.U32 R12, RZ, RZ, R6 ;  /* 0x000000ffff0c7224 */ /* 0x000fe200078e0006 */
[----:B------:R-:W-:-:S11]  /*7510*/  PLOP3.LUT P6, PT, PT, PT, PT, 0x8, 0x0 ;  /* 0x000000000000781c */ /* 0x000fd60003fce170 */
[----:B------:R-:W-:Y:S05]  /*7520*/  @P0 BRA `(.L_x_8007) ;  /* 0x0000000400f40947 */ /* 0x000fea0003800000 */
[----:B------:R-:W-:-:S06]  /*7530*/  ULEA.HI.SX32 UR4, UR41, 0xffffffff, 0x19 ;  /* 0xffffffff29047891 */ /* 0x000fcc000f8fca3f */
[----:B------:R-:W-:Y:S01]  /*7540*/  IMAD.U32 R9, RZ, RZ, UR4 ;  /* 0x00000004ff097e24 */ /* 0x000fe2000f8e00ff */
[----:B------:R-:W-:-:S03]  /*7550*/  UMOV UR4, 0xffffffff ;  /* 0xffffffff00047882 */ /* 0x000fc60000000000 */
[----:B------:R-:W-:Y:S05]  /*7560*/  BRA.DIV UR4, `(.L_x_8008) ;  /* 0x0000002204d47947 */ /* 0x000fea000b800000 */
[----:B------:R-:W-:-:S13]  /*7570*/  ELECT P6, URZ, PT ;  /* 0x00000000003f782f */ /* 0x000fda00038c0000 */
.L_x_8066:
[----:B------:R-:W-:Y:S05]  /*7580*/  @!P6 BRA `(.L_x_8009) ;  /* 0x000000040060e947 */ /* 0x000fea0003800000 */
[----:B------:R-:W-:Y:S01]  /*7590*/  IMAD.MOV.U32 R12, RZ, RZ, R3 ;  /* 0x000000ffff0c7224 */ /* 0x000fe200078e0003 */
[----:B------:R-:W-:Y:S06]  /*75a0*/  @!P1 BRA `(.L_x_8010) ;  /* 0x0000000000489947 */ /* 0x000fec0003800000 */
[----:B------:R-:W2:Y:S01]  /*75b0*/  LDC R10, c[0x0][0x41c] ;  /* 0x00010700ff0a7b82 */ /* 0x000ea20000000800 */
[----:B------:R-:W-:Y:S01]  /*75c0*/  IMAD.MOV.U32 R11, RZ, RZ, R9 ;  /* 0x000000ffff0b7224 */ /* 0x000fe200078e0009 */
[----:B------:R-:W-:Y:S02]  /*75d0*/  ULDC.64 UR4, c[0x0][0x408] ;  /* 0x0001020000047ab9 */ /* 0x000fe40000000a00 */
[----:B------:R-:W-:-:S04]  /*75e0*/  IMAD R12, R0, UR4, RZ ;  /* 0x00000004000c7c24 */ /* 0x000fc8000f8e02ff */
[----:B------:R-:W-:Y:S01]  /*75f0*/  IMAD R13, R3, UR5, R12 ;  /* 0x00000005030d7c24 */ /* 0x000fe2000f8e020c */
[----:B--2---:R-:W-:-:S13]  /*7600*/  ISETP.NE.AND P0, PT, R10, 0x1, PT ;  /* 0x000000010a00780c */ /* 0x004fda0003f05270 */
[----:B------:R-:W2:Y:S02]  /*7610*/  @P0 LDC.64 R6, c[0x0][0x420] ;  /* 0x00010800ff060b82 */ /* 0x000ea40000000a00 */
[----:B--2---:R-:W-:-:S05]  /*7620*/  @P0 IMAD.HI.U32 R6, R9, R6, RZ ;  /* 0x0000000609060227 */ /* 0x004fca00078e00ff */
[----:B------:R-:W-:-:S04]  /*7630*/  @P0 SHF.R.U32.HI R11, RZ, R7, R6 ;  /* 0x00000007ff0b0219 */ /* 0x000fc80000011606 */
[--C-:B------:R-:W-:Y:S01]  /*7640*/  SHF.R.S32.HI R7, RZ, 0x1f, R11.reuse ;  /* 0x0000001fff077819 */ /* 0x100fe2000001140b */
[----:B------:R-:W-:-:S04]  /*7650*/  IMAD.MOV.U32 R6, RZ, RZ, R11 ;  /* 0x000000ffff067224 */ /* 0x000fc800078e000b */
[----:B------:R-:W-:-:S04]  /*7660*/  IMAD.WIDE.U32 R6, R3, UR4, R6 ;  /* 0x0000000403067c25 */ /* 0x000fc8000f8e0006 */
[----:B------:R-:W-:Y:S01]  /*7670*/  IMAD.IADD R7, R7, 0x1, R13 ;  /* 0x0000000107077824 */ /* 0x000fe200078e020d */
[----:B------:R-:W-:-:S04]  /*7680*/  LEA R4, P0, R6, R4, 0x2 ;  /* 0x0000000406047211 */ /* 0x000fc800078010ff */
[----:B------:R-:W-:-:S05]  /*7690*/  LEA.HI.X R5, R6, R5, R7, 0x2, P0 ;  /* 0x0000000506057211 */ /* 0x000fca00000f1407 */
[----:B------:R2:W5:Y:S01]  /*76a0*/  LDG.E R12, desc[UR50][R4.64] ;  /* 0x00000032040c7981 */ /* 0x000562000c1e1900 */
[----:B------:R-:W-:-:S04]  /*76b0*/  IMAD.MOV R6, RZ, RZ, -R11 ;  /* 0x000000ffff067224 */ /* 0x000fc800078e0a0b */
[----:B------:R-:W-:-:S07]  /*76c0*/  IMAD R9, R10, R6, R9 ;  /* 0x000000060a097224 */ /* 0x000fce00078e0209 */
.L_x_8010:
[----:B------:R-:W-:Y:S02]  /*76d0*/  LEA R7, R19, UR40, 0x3 ;  /* 0x0000002813077c11 */ /* 0x000fe4000f8e18ff */
[----:B--2---:R-:W-:Y:S02]  /*76e0*/  SHF.L.U32 R4, R16, 0x1f, RZ ;  /* 0x0000001f10047819 */ /* 0x004fe400000006ff */
[----:B------:R-:W-:Y:S02]  /*76f0*/  ISETP.NE.AND P0, PT, R23, RZ, PT ;  /* 0x000000ff1700720c */ /* 0x000fe40003f05270 */
[----:B------:R-:W2:Y:S02]  /*7700*/  SYNCS.PHASECHK.TRANS64.TRYWAIT P3, [R7+URZ+0x19c80], R4 ;  /* 0x019c8004070075a7 */ /* 0x000ea4000806017f */
[----:B--2---:R-:W-:Y:S09]  /*7710*/  @!P3 BRA `(.L_x_8011) ;  /* 0x000000200088b947 */ /* 0x004ff20003800000 */
.L_x_8067:
[----:B------:R-:W-:Y:S05]  /*7720*/  @P0 BRA `(.L_x_8012) ;  /* 0x0000000000140947 */ /* 0x000fea0003800000 */
[----:B------:R-:W-:Y:S01]  /*7730*/  ISETP.NE.AND P3, PT, R26, RZ, PT ;  /* 0x000000ff1a00720c */ /* 0x000fe20003f65270 */
[----:B------:R-:W-:-:S04]  /*7740*/  IMAD.MOV.U32 R5, RZ, RZ, 0x3000 ;  /* 0x00003000ff057424 */ /* 0x000fc800078e00ff */
[----:B------:R3:W-:Y:S08]  /*7750*/  SYNCS.ARRIVE.TRANS64 RZ, [R7+URZ+0x19c70], R5 ;  /* 0x019c700507ff79a7 */ /* 0x0007f0000800003f */
[----:B------:R-:W-:Y:S05]  /*7760*/  @!P3 BRA `(.L_x_8012) ;  /* 0x000000000004b947 */ /* 0x000fea0003800000 */
[----:B------:R-:W-:Y:S01]  /*7770*/  BPT.TRAP 0x1 ;  /* 0x000000040000795c */ /* 0x000fe20000300000 */
.L_x_8012:
[----:B---3--:R-:W-:Y:S01]  /*7780*/  IMAD R5, R19, 0x3000, R28 ;  /* 0x0000300013057824 */ /* 0x008fe200078e021c */
[----:B------:R-:W-:Y:S01]  /*7790*/  R2UR UR9, R7 ;  /* 0x00000000070972ca */ /* 0x000fe200000e0000 */
[----:B------:R-:W-:Y:S01]  /*77a0*/  IMAD.SHL.U32 R9, R9, 0x80, RZ ;  /* 0x0000008009097824 */ /* 0x000fe200078e00ff */
[----:B------:R-:W-:Y:S01]  /*77b0*/  UIADD3 UR4, UP0, UR52, 0x470, URZ ;  /* 0x0000047034047890 */ /* 0x000fe2000ff1e03f */
[----:B------:R-:W-:Y:S01]  /*77c0*/  R2UR UR12, R20 ;  /* 0x00000000140c72ca */ /* 0x000fe200000e0000 */
[----:B------:R-:W-:Y:S01]  /*77d0*/  UMOV UR10, URZ ;  /* 0x0000003f000a7c82 */ /* 0x000fe20008000000 */
[----:B------:R-:W-:Y:S01]  /*77e0*/  R2UR UR15, R5 ;  /* 0x00000000050f72ca */ /* 0x000fe200000e0000 */
[----:B------:R-:W-:Y:S01]  /*77f0*/  UIADD3.X UR5, URZ, UR53, URZ, UP0, !UPT ;  /* 0x000000353f057290 */ /* 0x000fe200087fe43f */
[----:B-----5:R-:W-:Y:S01]  /*7800*/  R2UR UR13, R12 ;  /* 0x000000000c0d72ca */ /* 0x020fe200000e0000 */
[----:B------:R-:W-:Y:S01]  /*7810*/  UMOV UR6, 0x0 ;  /* 0x0000000000067882 */ /* 0x000fe20000000000 */
[----:B------:R-:W-:Y:S01]  /*7820*/  R2UR UR11, R9 ;  /* 0x00000000090b72ca */ /* 0x000fe200000e0000 */
[----:B------:R-:W-:Y:S01]  /*7830*/  UMOV UR7, 0x14f00000 ;  /* 0x14f0000000077882 */ /* 0x000fe20000000000 */
[----:B------:R-:W-:-:S02]  /*7840*/  UMOV UR16, 0x20 ;  /* 0x0000002000107882 */ /* 0x000fc40000000000 */
[----:B------:R-:W-:-:S05]  /*7850*/  UIADD3 UR9, UR9, 0x19c70, URZ ;  /* 0x00019c7009097890 */ /* 0x000fca000fffe03f */
        /* <DEDUP_REMOVED lines=10> */
[----:B------:R3:W-:Y:S01]  /*7900*/  UTMALDG.4D [UR8], [UR4], desc[UR6] ;  /* 0x00000608040075b4 */ /* 0x0007e20008019000 */
[----:B------:R-:W4:Y:S02]  /*7910*/  SYNCS.PHASECHK.TRANS64.TRYWAIT P3, [R7+URZ+0x19c40], R4 ;  /* 0x019c4004070075a7 */ /* 0x000f24000806017f */
[----:B---34-:R-:W-:Y:S05]  /*7920*/  @!P3 BRA `(.L_x_8013) ;  /* 0x000000200018b947 */ /* 0x018fea0003800000 */
.L_x_8068:
[----:B------:R-:W-:Y:S05]  /*7930*/  @P0 BRA `(.L_x_8014) ;  /* 0x0000000000140947 */ /* 0x000fea0003800000 */
[----:B------:R-:W-:Y:S01]  /*7940*/  ISETP.NE.AND P0, PT, R26, RZ, PT ;  /* 0x000000ff1a00720c */ /* 0x000fe20003f05270 */
[----:B--23--:R-:W-:-:S04]  /*7950*/  IMAD.MOV.U32 R4, RZ, RZ, 0x3000 ;  /* 0x00003000ff047424 */ /* 0x00cfc800078e00ff */
[----:B------:R4:W-:Y:S08]  /*7960*/  SYNCS.ARRIVE.TRANS64 RZ, [R7+URZ+0x19c30], R4 ;  /* 0x019c300407ff79a7 */ /* 0x0009f0000800003f */
[----:B------:R-:W-:Y:S05]  /*7970*/  @!P0 BRA `(.L_x_8014) ;  /* 0x0000000000048947 */ /* 0x000fea0003800000 */
[----:B------:R-:W-:Y:S01]  /*7980*/  BPT.TRAP 0x1 ;  /* 0x000000040000795c */ /* 0x000fe20000300000 */
.L_x_8014:
        /* <DEDUP_REMOVED lines=16> */
[----:B-----5:R-:W-:Y:S01]  /*7a90*/  UMOV UR8, UR14 ;  /* 0x0000000e00087c82 */ /* 0x020fe20008000000 */
[----:B------:R-:W-:Y:S01]  /*7aa0*/  UMOV UR10, UR16 ;  /* 0x00000010000a7c82 */ /* 0x000fe20008000000 */
[----:B------:R-:W-:Y:S01]  /*7ab0*/  UMOV UR14, 0x40 ;  /* 0x00000040000e7882 */ /* 0x000fe20000000000 */
[----:B------:R5:W-:Y:S02]  /*7ac0*/  UTMALDG.4D [UR8], [UR4], desc[UR6] ;  /* 0x00000608040075b4 */ /* 0x000be40008019000 */
[----:B-----5:R-:W-:Y:S01]  /*7ad0*/  UMOV UR8, UR15 ;  /* 0x0000000f00087c82 */ /* 0x020fe20008000000 */
[----:B------:R-:W-:Y:S02]  /*7ae0*/  UMOV UR10, UR14 ;  /* 0x0000000e000a7c82 */ /* 0x000fe40008000000 */
[----:B------:R1:W-:Y:S02]  /*7af0*/  UTMALDG.4D [UR8], [UR4], desc[UR6] ;  /* 0x00000608040075b4 */ /* 0x0003e40008019000 */
[----:B-1----:R-:W-:Y:S01]  /*7b00*/  NOP ;  /* 0x0000000000007918 */ /* 0x002fe20000000000 */
.L_x_8009:
        /* <DEDUP_REMOVED lines=10> */
[----:B--234-:R-:W-:Y:S01]  /*7bb0*/  @P0 IMAD.MOV.U32 R4, RZ, RZ, 0x4800 ;  /* 0x00004800ff040424 */ /* 0x01cfe200078e00ff */
        /* <DEDUP_REMOVED lines=20> */
.L_x_8007:
[----:B------:R-:W-:-:S06]  /*7d00*/  ULOP3.LUT UR4, UR47, 0x1, URZ, 0xc, !UPT ;  /* 0x000000012f047892 */ /* 0x000fcc000f8e0c3f */
[----:B------:R-:W-:-:S05]  /*7d10*/  IMAD.U32 R5, RZ, RZ, UR4 ;  /* 0x00000004ff057e24 */ /* 0x000fca000f8e00ff */
[----:B------:R-:W-:-:S04]  /*7d20*/  SHF.L.U32 R5, R5, 0x1f, RZ ;  /* 0x0000001f05057819 */ /* 0x000fc800000006ff */
[----:B------:R-:W2:Y:S02]  /*7d30*/  SYNCS.PHASECHK.TRANS64.TRYWAIT P0, [UR40+0x19c20], R5 ;  /* 0x019c2005ff0075a7 */ /* 0x000ea40008000168 */
[----:B--2---:R-:W-:Y:S05]  /*7d40*/  @!P0 BRA `(.L_x_8015) ;  /* 0x0000001c00248947 */ /* 0x004fea0003800000 */
.L_x_8069:
[----:B------:R-:W-:-:S06]  /*7d50*/  UISETP.GE.AND UP0, UPT, UR42, 0x81, UPT ;  /* 0x000000812a00788c */ /* 0x000fcc000bf06270 */
[----:B------:R-:W-:-:S13]  /*7d60*/  PLOP3.LUT P0, PT, PT, PT, UP0, 0x80, 0x0 ;  /* 0x000000000000781c */ /* 0x000fda0003f0f008 */
[----:B------:R-:W-:Y:S05]  /*7d70*/  @!P0 BRA `(.L_x_8016) ;  /* 0x0000000c00f08947 */ /* 0x000fea0003800000 */
[----:B------:R-:W-:Y:S01]  /*7d80*/  ULEA.HI.SX32 UR4, UR41, 0xfffffffe, 0x19 ;  /* 0xfffffffe29047891 */ /* 0x000fe2000f8fca3f */
[----:B------:R-:W-:Y:S02]  /*7d90*/  IMAD.MOV.U32 R8, RZ, RZ, R16 ;  /* 0x000000ffff087224 */ /* 0x000fe400078e0010 */
[----:B------:R-:W-:-:S03]  /*7da0*/  IMAD.MOV.U32 R9, RZ, RZ, R19 ;  /* 0x000000ffff097224 */ /* 0x000fc600078e0013 */
[----:B------:R-:W-:-:S07]  /*7db0*/  IMAD.U32 R13, RZ, RZ, UR4 ;  /* 0x00000004ff0d7e24 */ /* 0x000fce000f8e00ff */
.L_x_8040:
[----:B------:R-:W-:Y:S01]  /*7dc0*/  VIADD R19, R9, 0x1 ;  /* 0x0000000109137836 */ /* 0x000fe20000000000 */
[----:B------:R-:W-:Y:S04]  /*7dd0*/  BSSY B0, `(.L_x_8017) ;  /* 0x000009d000007945 */ /* 0x000fe80003800000 */
[----:B------:R-:W-:-:S04]  /*7de0*/  ISETP.NE.AND P0, PT, R19, 0x2, PT ;  /* 0x000000021300780c */ /* 0x000fc80003f05270 */
[----:B--2---:R-:W-:Y:S02]  /*7df0*/  SEL R5, RZ, 0x1, P0 ;  /* 0x00000001ff057807 */ /* 0x004fe40000000000 */
[----:B------:R-:W-:Y:S02]  /*7e00*/  SEL R19, R19, RZ, P0 ;  /* 0x000000ff13137207 */ /* 0x000fe40000000000 */
[----:B------:R-:W-:Y:S01]  /*7e10*/  LOP3.LUT R16, R8, R5, RZ, 0x3c, !PT ;  /* 0x0000000508107212 */ /* 0x000fe200078e3cff */
[----:B---3--:R-:W-:Y:S06]  /*7e20*/  @!P6 BRA `(.L_x_8018) ;  /* 0x00000008005ce947 */ /* 0x008fec0003800000 */
[----:B------:R-:W-:Y:S01]  /*7e30*/  IMAD.MOV.U32 R10, RZ, RZ, R13 ;  /* 0x000000ffff0a7224 */ /* 0x000fe200078e000d */
[----:B------:R-:W-:Y:S06]  /*7e40*/  @!P1 BRA `(.L_x_8019) ;  /* 0x00000000004c9947 */ /* 0x000fec0003800000 */
[----:B------:R-:W2:Y:S01]  /*7e50*/  LDC R10, c[0x0][0x41c] ;  /* 0x00010700ff0a7b82 */ /* 0x000ea20000000800 */
[----:B------:R-:W-:Y:S01]  /*7e60*/  IMAD.MOV.U32 R11, RZ, RZ, R13 ;  /* 0x000000ffff0b7224 */ /* 0x000fe200078e000d */
[----:B------:R-:W-:Y:S01]  /*7e70*/  ULDC.64 UR4, c[0x0][0x408] ;  /* 0x0001020000047ab9 */ /* 0x000fe20000000a00 */
[----:B--2---:R-:W-:-:S13]  /*7e80*/  ISETP.NE.AND P0, PT, R10, 0x1, PT ;  /* 0x000000010a00780c */ /* 0x004fda0003f05270 */
[----:B------:R-:W2:Y:S02]  /*7e90*/  @P0 LDC.64 R4, c[0x0][0x420] ;  /* 0x00010800ff040b82 */ /* 0x000ea40000000a00 */
[----:B--2---:R-:W-:-:S05]  /*7ea0*/  @P0 IMAD.HI.U32 R4, R13, R4, RZ ;  /* 0x000000040d040227 */ /* 0x004fca00078e00ff */
[----:B------:R-:W-:Y:S01]  /*7eb0*/  @P0 SHF.R.U32.HI R11, RZ, R5, R4 ;  /* 0x00000005ff0b0219 */ /* 0x000fe20000011604 */
[----:B------:R-:W-:-:S03]  /*7ec0*/  IMAD R4, R0, UR4, RZ ;  /* 0x0000000400047c24 */ /* 0x000fc6000f8e02ff */
[--C-:B------:R-:W-:Y:S01]  /*7ed0*/  SHF.R.S32.HI R5, RZ, 0x1f, R11.reuse ;  /* 0x0000001fff057819 */ /* 0x100fe2000001140b */
[----:B------:R-:W-:Y:S02]  /*7ee0*/  IMAD R15, R3, UR5, R4 ;  /* 0x00000005030f7c24 */ /* 0x000fe4000f8e0204 */
[----:B------:R-:W-:-:S04]  /*7ef0*/  IMAD.MOV.U32 R4, RZ, RZ, R11 ;  /* 0x000000ffff047224 */ /* 0x000fc800078e000b */
[----:B------:R-:W-:Y:S01]  /*7f00*/  IMAD.WIDE.U32 R6, R3, UR4, R4 ;  /* 0x0000000403067c25 */ /* 0x000fe2000f8e0004 */
[----:B------:R-:W-:-:S03]  /*7f10*/  ULDC.64 UR4, c[0x0][0x3f8] ;  /* 0x0000fe0000047ab9 */ /* 0x000fc60000000a00 */
[----:B------:R-:W-:Y:S01]  /*7f20*/  IMAD.IADD R5, R15, 0x1, R7 ;  /* 0x000000010f057824 */ /* 0x000fe200078e0207 */
[----:B------:R-:W-:-:S04]  /*7f30*/  LEA R4, P0, R6, UR4, 0x2 ;  /* 0x0000000406047c11 */ /* 0x000fc8000f8010ff */
[----:B------:R-:W-:-:S05]  /*7f40*/  LEA.HI.X R5, R6, UR5, R5, 0x2, P0 ;  /* 0x0000000506057c11 */ /* 0x000fca00080f1405 */
[----:B------:R2:W5:Y:S01]  /*7f50*/  LDG.E R12, desc[UR50][R4.64] ;  /* 0x00000032040c7981 */ /* 0x000562000c1e1900 */
[----:B------:R-:W-:-:S04]  /*7f60*/  IMAD.MOV R6, RZ, RZ, -R11 ;  /* 0x000000ffff067224 */ /* 0x000fc800078e0a0b */
[----:B------:R-:W-:-:S07]  /*7f70*/  IMAD R10, R10, R6, R13 ;  /* 0x000000060a0a7224 */ /* 0x000fce00078e020d */
.L_x_8019:
[----:B------:R-:W-:Y:S01]  /*7f80*/  LEA R7, R19, UR40, 0x3 ;  /* 0x0000002813077c11 */ /* 0x000fe2000f8e18ff */
[----:B------:R-:W-:Y:S01]  /*7f90*/  BSSY B1, `(.L_x_8020) ;  /* 0x0000005000017945 */ /* 0x000fe20003800000 */
[----:B--2---:R-:W-:Y:S02]  /*7fa0*/  SHF.L.U32 R4, R16, 0x1f, RZ ;  /* 0x0000001f10047819 */ /* 0x004fe400000006ff */
[----:B------:R-:W-:Y:S02]  /*7fb0*/  ISETP.NE.AND P3, PT, R23, RZ, PT ;  /* 0x000000ff1700720c */ /* 0x000fe40003f65270 */
[----:B------:R-:W2:Y:S02]  /*7fc0*/  SYNCS.PHASECHK.TRANS64.TRYWAIT P0, [R7+URZ+0x19c80], R4 ;  /* 0x019c8004070075a7 */ /* 0x000ea4000800017f */
[----:B--2---:R-:W-:Y:S09]  /*7fd0*/  @!P0 BRA `(.L_x_8021) ;  /* 0x0000001800948947 */ /* 0x004ff20003800000 */
.L_x_8070:
[----:B------:R-:W-:Y:S05]  /*7fe0*/  BSYNC B1 ;  /* 0x0000000000017941 */ /* 0x000fea0003800000 */
.L_x_8020:
[----:B------:R-:W-:Y:S04]  /*7ff0*/  BSSY B1, `(.L_x_8022) ;  /* 0x0000007000017945 */ /* 0x000fe80003800000 */
[----:B------:R-:W-:Y:S05]  /*8000*/  @P3 BRA `(.L_x_8023) ;  /* 0x0000000000143947 */ /* 0x000fea0003800000 */
[----:B------:R-:W-:Y:S01]  /*8010*/  ISETP.NE.AND P0, PT, R26, RZ, PT ;  /* 0x000000ff1a00720c */ /* 0x000fe20003f05270 */
[----:B------:R-:W-:-:S04]  /*8020*/  IMAD.MOV.U32 R6, RZ, RZ, 0x3000 ;  /* 0x00003000ff067424 */ /* 0x000fc800078e00ff */
[----:B------:R3:W-:Y:S08]  /*8030*/  SYNCS.ARRIVE.TRANS64 RZ, [R7+URZ+0x19c70], R6 ;  /* 0x019c700607ff79a7 */ /* 0x0007f0000800003f */
[----:B------:R-:W-:Y:S05]  /*8040*/  @!P0 BRA `(.L_x_8023) ;  /* 0x0000000000048947 */ /* 0x000fea0003800000 */
[----:B------:R-:W-:Y:S01]  /*8050*/  BPT.TRAP 0x1 ;  /* 0x000000040000795c */ /* 0x000fe20000300000 */
.L_x_8023:
[----:B------:R-:W-:Y:S05]  /*8060*/  BSYNC B1 ;  /* 0x0000000000017941 */ /* 0x000fea0003800000 */
.L_x_8022:
[----:B------:R-:W-:Y:S01]  /*8070*/  IMAD.MOV.U32 R11, RZ, RZ, RZ ;  /* 0x000000ffff0b7224 */ /* 0x000fe200078e00ff */
[----:B------:R-:W-:Y:S01]  /*8080*/  R2UR UR12, R20 ;  /* 0x00000000140c72ca */ /* 0x000fe200000e0000 */
[----:B---3--:R-:W-:Y:S01]  /*8090*/  IMAD R6, R19, 0x3000, R28 ;  /* 0x0000300013067824 */ /* 0x008fe200078e021c */
[----:B------:R-:W-:Y:S01]  /*80a0*/  UIADD3 UR4, UP0, UR52, 0x470, URZ ;  /* 0x0000047034047890 */ /* 0x000fe2000ff1e03f */
[----:B------:R-:W-:Y:S01]  /*80b0*/  PLOP3.LUT P0, PT, PT, PT, PT, 0x80, 0x0 ;  /* 0x000000000000781c */ /* 0x000fe20003f0f070 */
[----:B------:R-:W-:Y:S01]  /*80c0*/  IMAD.SHL.U32 R10, R10, 0x80, RZ ;  /* 0x000000800a0a7824 */ /* 0x000fe200078e00ff */
[----:B------:R-:W-:Y:S01]  /*80d0*/  R2UR UR10, R11 ;  /* 0x000000000b0a72ca */ /* 0x000fe200000e0000 */
[----:B------:R-:W-:Y:S01]  /*80e0*/  VIADD R5, R7, 0x19c70 ;  /* 0x00019c7007057836 */ /* 0x000fe20000000000 */
[----:B------:R-:W-:Y:S01]  /*80f0*/  UIADD3.X UR5, URZ, UR53, URZ, UP0, !UPT ;  /* 0x000000353f057290 */ /* 0x000fe200087fe43f */
[----:B------:R-:W-:Y:S01]  /*8100*/  VIADD R14, R6, 0x9000 ;  /* 0x00009000060e7836 */ /* 0x000fe20000000000 */
[----:B------:R-:W-:Y:S01]  /*8110*/  UMOV UR6, 0x0 ;  /* 0x0000000000067882 */ /* 0x000fe20000000000 */
[----:B------:R-:W-:-:S10]  /*8120*/  UMOV UR7, 0x14f00000 ;  /* 0x14f0000000077882 */ /* 0x000fd40000000000 */
.L_x_8024:
        /* <DEDUP_REMOVED lines=16> */
.L_x_8025:
        /* <DEDUP_REMOVED lines=16> */
.L_x_8026:
        /* <DEDUP_REMOVED lines=12> */
.L_x_8071:
[----:B------:R-:W-:Y:S05]  /*83f0*/  BSYNC B1 ;  /* 0x0000000000017941 */ /* 0x000fea0003800000 */
.L_x_8027:
[----:B------:R-:W-:Y:S01]  /*8400*/  BSSY B1, `(.L_x_8029) ;  /* 0x0000009000017945 */ /* 0x000fe20003800000 */
[----:B--23--:R-:W-:Y:S02]  /*8410*/  IMAD.MOV.U32 R4, RZ, RZ, 0x0 ;  /* 0x00000000ff047424 */ /* 0x00cfe400078e00ff */
[----:B------:R-:W-:Y:S01]  /*8420*/  IMAD.MOV.U32 R5, RZ, RZ, 0x14f00000 ;  /* 0x14f00000ff057424 */ /* 0x000fe200078e00ff */
[----:B------:R-:W-:Y:S06]  /*8430*/  @P3 BRA `(.L_x_8030) ;  /* 0x0000000000143947 */ /* 0x000fec0003800000 */
[----:B------:R-:W-:Y:S01]  /*8440*/  ISETP.NE.AND P0, PT, R26, RZ, PT ;  /* 0x000000ff1a00720c */ /* 0x000fe20003f05270 */
[----:B------:R-:W-:-:S04]  /*8450*/  IMAD.MOV.U32 R21, RZ, RZ, 0x3000 ;  /* 0x00003000ff157424 */ /* 0x000fc800078e00ff */
[----:B------:R2:W-:Y:S08]  /*8460*/  SYNCS.ARRIVE.TRANS64 RZ, [R7+URZ+0x19c30], R21 ;  /* 0x019c301507ff79a7 */ /* 0x0005f0000800003f */
[----:B------:R-:W-:Y:S05]  /*8470*/  @!P0 BRA `(.L_x_8030) ;  /* 0x0000000000048947 */ /* 0x000fea0003800000 */
[----:B------:R-:W-:Y:S01]  /*8480*/  BPT.TRAP 0x1 ;  /* 0x000000040000795c */ /* 0x000fe20000300000 */
.L_x_8030:
[----:B------:R-:W-:Y:S05]  /*8490*/  BSYNC B1 ;  /* 0x0000000000017941 */ /* 0x000fea0003800000 */
.L_x_8029:
[----:B------:R-:W-:Y:S01]  /*84a0*/  R2UR UR6, R4 ;  /* 0x00000000040672ca */ /* 0x000fe200000e0000 */
[----:B------:R-:W-:Y:S01]  /*84b0*/  UIADD3 UR4, UP0, UR52, 0x370, URZ ;  /* 0x0000037034047890 */ /* 0x000fe2000ff1e03f */
[----:B------:R-:W-:Y:S01]  /*84c0*/  R2UR UR7, R5 ;  /* 0x00000000050772ca */ /* 0x000fe200000e0000 */
[----:B--2---:R-:W-:Y:S01]  /*84d0*/  VIADD R7, R7, 0x19c30 ;  /* 0x00019c3007077836 */ /* 0x004fe20000000000 */
[----:B------:R-:W-:Y:S01]  /*84e0*/  R2UR UR12, R20 ;  /* 0x00000000140c72ca */ /* 0x000fe200000e0000 */
[----:B------:R-:W-:Y:S01]  /*84f0*/  UIADD3.X UR5, URZ, UR53, URZ, UP0, !UPT ;  /* 0x000000353f057290 */ /* 0x000fe200087fe43f */
[----:B------:R-:W-:Y:S01]  /*8500*/  R2UR UR10, R11 ;  /* 0x000000000b0a72ca */ /* 0x000fe200000e0000 */
[----:B------:R-:W-:Y:S01]  /*8510*/  VIADD R11, R6, 0x13800 ;  /* 0x00013800060b7836 */ /* 0x000fe20000000000 */
[----:B------:R-:W-:-:S13]  /*8520*/  PLOP3.LUT P0, PT, PT, PT, PT, 0x80, 0x0 ;  /* 0x000000000000781c */ /* 0x000fda0003f0f070 */
.L_x_8031:
        /* <DEDUP_REMOVED lines=15> */
.L_x_8032:
        /* <DEDUP_REMOVED lines=15> */
.L_x_8033:
        /* <DEDUP_REMOVED lines=9> */
.L_x_8018:
[----:B------:R-:W-:Y:S05]  /*87a0*/  BSYNC B0 ;  /* 0x0000000000007941 */ /* 0x000fea0003800000 */
.L_x_8017:
[----:B------:R-:W-:-:S06]  /*87b0*/  UISETP.NE.AND UP0, UPT, UR43, 0x3, UPT ;  /* 0x000000032b00788c */ /* 0x000fcc000bf05270 */
[----:B------:R-:W-:-:S13]  /*87c0*/  PLOP3.LUT P0, PT, PT, PT, UP0, 0x80, 0x0 ;  /* 0x000000000000781c */ /* 0x000fda0003f0f008 */
[----:B------:R-:W-:Y:S05]  /*87d0*/  @!P0 BRA `(.L_x_8034) ;  /* 0x0000000000048947 */ /* 0x000fea0003800000 */
[----:B------:R-:W-:Y:S01]  /*87e0*/  BPT.TRAP 0x1 ;  /* 0x000000040000795c */ /* 0x000fe20000300000 */
.L_x_8034:
[----:B------:R-:W-:Y:S01]  /*87f0*/  LOP3.LUT R5, R8, 0x1, RZ, 0x3c, !PT ;  /* 0x0000000108057812 */ /* 0x000fe200078e3cff */
[----:B------:R-:W-:Y:S01]  /*8800*/  IMAD.U32 R4, RZ, RZ, UR48 ;  /* 0x00000030ff047e24 */ /* 0x000fe2000f8e00ff */
[----:B------:R-:W-:Y:S01]  /*8810*/  LEA R14, R9, UR40, 0x3 ;  /* 0x00000028090e7c11 */ /* 0x000fe2000f8e18ff */
[----:B------:R-:W-:Y:S01]  /*8820*/  BSSY B0, `(.L_x_8035) ;  /* 0x0000005000007945 */ /* 0x000fe20003800000 */
[----:B------:R-:W-:Y:S02]  /*8830*/  SHF.L.U32 R5, R5, 0x1f, RZ ;  /* 0x0000001f05057819 */ /* 0x000fe400000006ff */
[----:B------:R-:W-:Y:S02]  /*8840*/  ISETP.NE.AND P0, PT, R4, 0x3, PT ;  /* 0x000000030400780c */ /* 0x000fe40003f05270 */
[----:B------:R-:W2:Y:S02]  /*8850*/  SYNCS.PHASECHK.TRANS64.TRYWAIT P3, [R14+URZ+0x19c70], R5 ;  /* 0x019c70050e0075a7 */ /* 0x000ea4000806017f */
[----:B--2---:R-:W-:Y:S09]  /*8860*/  @!P3 BRA `(.L_x_8036) ;  /* 0x000000100098b947 */ /* 0x004ff20003800000 */
.L_x_8072:
[----:B------:R-:W-:Y:S05]  /*8870*/  BSYNC B0 ;  /* 0x0000000000007941 */ /* 0x000fea0003800000 */
.L_x_8035:
[----:B------:R-:W-:Y:S05]  /*8880*/  @!P0 BRA `(.L_x_8037) ;  /* 0x0000000000048947 */ /* 0x000fea0003800000 */
[----:B------:R-:W-:Y:S01]  /*8890*/  BPT.TRAP 0x1 ;  /* 0x000000040000795c */ /* 0x000fe20000300000 */
.L_x_8037:
[----:B--2---:R-:W-:Y:S01]  /*88a0*/  SHF.L.U32 R5, R8, 0x1f, RZ ;  /* 0x0000001f08057819 */ /* 0x004fe200000006ff */
[----:B------:R-:W-:-:S03]  /*88b0*/  IMAD R15, R9, 0x3000, RZ ;  /* 0x00003000090f7824 */ /* 0x000fc600078e02ff */
[----:B------:R-:W2:Y:S02]  /*88c0*/  SYNCS.PHASECHK.TRANS64.TRYWAIT P3, [R14+URZ+0x19c60], R5 ;  /* 0x019c60050e0075a7 */ /* 0x000ea4000806017f */
[----:B--2---:R-:W-:Y:S05]  /*88d0*/  @!P3 BRA `(.L_x_8038) ;  /* 0x000000100090b947 */ /* 0x004fea0003800000 */
.L_x_8073:
[C---:B------:R-:W-:Y:S01]  /*88e0*/  LOP3.LUT R21, R15.reuse, R17, RZ, 0xfc, !PT ;  /* 0x000000110f157212 */ /* 0x040fe200078efcff */
[----:B------:R-:W-:Y:S05]  /*88f0*/  WARPSYNC.ALL ;  /* 0x0000000000007948 */ /* 0x000fea0003800000 */
[----:B--2---:R2:W3:Y:S02]  /*8900*/  LDSM.16.MT88.4 R4, [R21+UR40+0x9000] ;  /* 0x009000281504783b */ /* 0x0044e40008004200 */
[----:B--2---:R-:W-:Y:S01]  /*8910*/  VIADD R21, R15, 0x1000 ;  /* 0x000010000f157836 */ /* 0x004fe20000000000 */
[C-C-:B---3--:R-:W-:Y:S02]  /*8920*/  PRMT R8, R4.reuse, 0x6420, R5.reuse ;  /* 0x0000642004087816 */ /* 0x148fe40000000005 */
[----:B------:R-:W-:-:S02]  /*8930*/  PRMT R9, R4, 0x7531, R5 ;  /* 0x0000753104097816 */ /* 0x000fc40000000005 */
[-C--:B------:R-:W-:Y:S02]  /*8940*/  LOP3.LUT R4, R15, R18.reuse, RZ, 0xfc, !PT ;  /* 0x000000120f047212 */ /* 0x080fe400078efcff */
[C-C-:B------:R-:W-:Y:S02]  /*8950*/  PRMT R10, R6.reuse, 0x6420, R7.reuse ;  /* 0x00006420060a7816 */ /* 0x140fe40000000007 */
[----:B------:R-:W-:Y:S01]  /*8960*/  PRMT R11, R6, 0x7531, R7 ;  /* 0x00007531060b7816 */ /* 0x000fe20000000007 */
[----:B------:R-:W-:Y:S01]  /*8970*/  IMAD.IADD R29, R27, 0x1, R4 ;  /* 0x000000011b1d7824 */ /* 0x000fe200078e0204 */
[C---:B------:R-:W-:Y:S02]  /*8980*/  LOP3.LUT R4, R21.reuse, R17, RZ, 0xfc, !PT ;  /* 0x0000001115047212 */ /* 0x040fe400078efcff */
[----:B------:R-:W-:Y:S02]  /*8990*/  LOP3.LUT R21, R21, R18, RZ, 0xfc, !PT ;  /* 0x0000001215157212 */ /* 0x000fe400078efcff */
[----:B------:R2:W-:Y:S03]  /*89a0*/  STSM.16.M88.4 [R29], R8 ;  /* 0x000000081d007844 */ /* 0x0005e60000000200 */
[----:B------:R-:W-:Y:S01]  /*89b0*/  IMAD.IADD R21, R27, 0x1, R21 ;  /* 0x000000011b157824 */ /* 0x000fe200078e0215 */
[----:B------:R-:W3:Y:S01]  /*89c0*/  LDSM.16.MT88.4 R4, [R4+UR40+0x9000] ;  /* 0x009000280404783b */ /* 0x000ee20008004200 */
[----:B--2---:R-:W-:Y:S01]  /*89d0*/  VIADD R29, R15, 0x2000 ;  /* 0x000020000f1d7836 */ /* 0x004fe20000000000 */
[----:B---3--:R-:W-:-:S02]  /*89e0*/  PRMT R8, R4, 0x6420, R5 ;  /* 0x0000642004087816 */ /* 0x008fc40000000005 */
[----:B------:R-:W-:Y:S02]  /*89f0*/  PRMT R9, R4, 0x7531, R5 ;  /* 0x0000753104097816 */ /* 0x000fe40000000005 */
[C-C-:B------:R-:W-:Y:S02]  /*8a00*/  PRMT R10, R6.reuse, 0x6420, R7.reuse ;  /* 0x00006420060a7816 */ /* 0x140fe40000000007 */
[----:B------:R-:W-:Y:S02]  /*8a10*/  PRMT R11, R6, 0x7531, R7 ;  /* 0x00007531060b7816 */ /* 0x000fe40000000007 */
[----:B------:R-:W-:-:S03]  /*8a20*/  LOP3.LUT R5, R29, R17, RZ, 0xfc, !PT ;  /* 0x000000111d057212 */ /* 0x000fc600078efcff */
[----:B------:R2:W-:Y:S04]  /*8a30*/  STSM.16.M88.4 [R21], R8 ;  /* 0x0000000815007844 */ /* 0x0005e80000000200 */
[----:B------:R-:W3:Y:S01]  /*8a40*/  LDSM.16.MT88.4 R4, [R5+UR40+0x9000] ;  /* 0x009000280504783b */ /* 0x000ee20008004200 */
[----:B--2---:R-:W-:Y:S02]  /*8a50*/  IADD3 R21, R27, R25, R15 ;  /* 0x000000191b157210 */ /* 0x004fe40007ffe00f */
[C-C-:B---3--:R-:W-:Y:S02]  /*8a60*/  PRMT R8, R4.reuse, 0x6420, R5.reuse ;  /* 0x0000642004087816 */ /* 0x148fe40000000005 */
[----:B------:R-:W-:Y:S02]  /*8a70*/  PRMT R9, R4, 0x7531, R5 ;  /* 0x0000753104097816 */ /* 0x000fe40000000005 */
[----:B------:R-:W-:-:S02]  /*8a80*/  LOP3.LUT R4, R29, R18, RZ, 0xfc, !PT ;  /* 0x000000121d047212 */ /* 0x000fc400078efcff */
[C-C-:B------:R-:W-:Y:S02]  /*8a90*/  PRMT R10, R6.reuse, 0x6420, R7.reuse ;  /* 0x00006420060a7816 */ /* 0x140fe40000000007 */
[----:B------:R-:W-:Y:S01]  /*8aa0*/  PRMT R11, R6, 0x7531, R7 ;  /* 0x00007531060b7816 */ /* 0x000fe20000000007 */
[----:B------:R-:W-:Y:S01]  /*8ab0*/  IMAD.IADD R29, R27, 0x1, R4 ;  /* 0x000000011b1d7824 */ /* 0x000fe200078e0204 */
[----:B------:R-:W-:-:S04]  /*8ac0*/  LOP3.LUT R4, R15, 0x800, R17, 0xfe, !PT ;  /* 0x000008000f047812 */ /* 0x000fc800078efe11 */
[----:B------:R-:W-:Y:S04]  /*8ad0*/  STSM.16.M88.4 [R29], R8 ;  /* 0x000000081d007844 */ /* 0x000fe80000000200 */
[----:B------:R-:W2:Y:S02]  /*8ae0*/  LDSM.16.MT88.4 R4, [R4+UR40+0x9000] ;  /* 0x009000280404783b */ /* 0x000ea40008004200 */
[C-C-:B--2---:R-:W-:Y:S02]  /*8af0*/  PRMT R8, R4.reuse, 0x6420, R5.reuse ;  /* 0x0000642004087816 */ /* 0x144fe40000000005 */
[----:B------:R-:W-:Y:S02]  /*8b00*/  PRMT R9, R4, 0x7531, R5 ;  /* 0x0000753104097816 */ /* 0x000fe40000000005 */
[----:B------:R-:W-:-:S02]  /*8b10*/  PRMT R10, R6, 0x6420, R7 ;  /* 0x00006420060a7816 */ /* 0x000fc40000000007 */
[----:B------:R-:W-:Y:S02]  /*8b20*/  PRMT R11, R6, 0x7531, R7 ;  /* 0x00007531060b7816 */ /* 0x000fe40000000007 */
[----:B------:R-:W-:-:S03]  /*8b30*/  IADD3 R5, R24, UR40, R15 ;  /* 0x0000002818057c10 */ /* 0x000fc6000fffe00f */
[----:B------:R-:W-:Y:S04]  /*8b40*/  STSM.16.M88.4 [R21], R8 ;  /* 0x0000000815007844 */ /* 0x000fe80000000200 */
[----:B------:R-:W2:Y:S02]  /*8b50*/  LDSM.16.MT88.4 R4, [R5+0x9000] ;  /* 0x009000000504783b */ /* 0x000ea40000004200 */
[C-C-:B--2---:R-:W-:Y:S02]  /*8b60*/  PRMT R8, R4.reuse, 0x6420, R5.reuse ;  /* 0x0000642004087816 */ /* 0x144fe40000000005 */
[----:B------:R-:W-:Y:S02]  /*8b70*/  PRMT R9, R4, 0x7531, R5 ;  /* 0x0000753104097816 */ /* 0x000fe40000000005 */
[----:B------:R-:W-:-:S02]  /*8b80*/  PRMT R10, R6, 0x6420, R7 ;  /* 0x00006420060a7816 */ /* 0x000fc40000000007 */
[----:B------:R-:W-:Y:S02]  /*8b90*/  PRMT R11, R6, 0x7531, R7 ;  /* 0x00007531060b7816 */ /* 0x000fe40000000007 */
[----:B------:R-:W-:-:S03]  /*8ba0*/  IADD3 R4, R2, UR40, R15 ;  /* 0x0000002802047c10 */ /* 0x000fc6000fffe00f */
[----:B------:R-:W-:Y:S04]  /*8bb0*/  STSM.16.M88.4 [R21+0x1000], R8 ;  /* 0x0010000815007844 */ /* 0x000fe80000000200 */
[----:B------:R-:W2:Y:S02]  /*8bc0*/  LDSM.16.MT88.4 R4, [R4+0x9000] ;  /* 0x009000000404783b */ /* 0x000ea40000004200 */
        /* <DEDUP_REMOVED lines=13> */
.L_x_8039:
[----:B---3--:R3:W-:Y:S01]  /*8ca0*/  SYNCS.ARRIVE.TRANS64.A1T0 RZ, [R14+URZ+0x19c50], RZ ;  /* 0x019c50ff0eff79a7 */ /* 0x0087e2000810003f */
[----:B------:R-:W-:Y:S01]  /*8cb0*/  BAR.SYNC.DEFER_BLOCKING 0x2, 0x80 ;  /* 0x0082000000007b1d */ /* 0x000fe20000010000 */
[C---:B------:R-:W-:Y:S01]  /*8cc0*/  ISETP.GT.AND P0, PT, R13.reuse, RZ, PT ;  /* 0x000000ff0d00720c */ /* 0x040fe20003f04270 */
[----:B------:R-:W-:Y:S02]  /*8cd0*/  @!P2 VIADD R4, R14, 0x19c80 ;  /* 0x00019c800e04a836 */ /* 0x000fe40000000000 */
[----:B------:R-:W-:Y:S02]  /*8ce0*/  VIADD R13, R13, 0xffffffff ;  /* 0xffffffff0d0d7836 */ /* 0x000fe40000000000 */
[----:B--2---:R-:W-:Y:S01]  /*8cf0*/  IMAD.MOV.U32 R8, RZ, RZ, R16 ;  /* 0x000000ffff087224 */ /* 0x004fe200078e0010 */
[----:B------:R-:W-:Y:S01]  /*8d00*/  @!P2 PRMT R4, RZ, 0x654, R4 ;  /* 0x00000654ff04a816 */ /* 0x000fe20000000004 */
[----:B------:R-:W-:-:S03]  /*8d10*/  IMAD.MOV.U32 R9, RZ, RZ, R19 ;  /* 0x000000ffff097224 */ /* 0x000fc600078e0013 */
[----:B------:R3:W-:Y:S03]  /*8d20*/  @!P2 SYNCS.ARRIVE.TRANS64.RED.A1T0 RZ, [R4+URZ], RZ ;  /* 0x000000ff04ffa9a7 */ /* 0x0007e6000810043f */
[----:B------:R-:W-:Y:S05]  /*8d30*/  @P0 BRA `(.L_x_8040) ;  /* 0xfffffff000200947 */ /* 0x000fea000383ffff */
.L_x_8016:
[----:B------:R-:W-:-:S06]  /*8d40*/  UISETP.NE.AND UP0, UPT, UR43, 0x3, UPT ;  /* 0x000000032b00788c */ /* 0x000fcc000bf05270 */
[----:B------:R-:W-:-:S13]  /*8d50*/  PLOP3.LUT P0, PT, PT, PT, UP0, 0x80, 0x0 ;  /* 0x000000000000781c */ /* 0x000fda0003f0f008 */
[----:B------:R-:W-:Y:S05]  /*8d60*/  @!P0 BRA `(.L_x_8041) ;  /* 0x0000000000048947 */ /* 0x000fea0003800000 */
[----:B------:R-:W-:Y:S01]  /*8d70*/  BPT.TRAP 0x1 ;  /* 0x000000040000795c */ /* 0x000fe20000300000 */
.L_x_8041:
[----:B------:R-:W-:Y:S01]  /*8d80*/  LOP3.LUT R3, R16, 0x1, RZ, 0x3c, !PT ;  /* 0x0000000110037812 */ /* 0x000fe200078e3cff */
[----:B---3--:R-:W-:Y:S01]  /*8d90*/  IMAD.U32 R4, RZ, RZ, UR48 ;  /* 0x00000030ff047e24 */ /* 0x008fe2000f8e00ff */
[----:B------:R-:W-:Y:S01]  /*8da0*/  LEA R0, R19, UR40, 0x3 ;  /* 0x0000002813007c11 */ /* 0x000fe2000f8e18ff */
[----:B------:R-:W-:Y:S01]  /*8db0*/  BSSY B0, `(.L_x_8042) ;  /* 0x0000005000007945 */ /* 0x000fe20003800000 */
[----:B------:R-:W-:Y:S02]  /*8dc0*/  SHF.L.U32 R3, R3, 0x1f, RZ ;  /* 0x0000001f03037819 */ /* 0x000fe400000006ff */
[----:B------:R-:W-:Y:S02]  /*8dd0*/  ISETP.NE.AND P1, PT, R4, 0x3, PT ;  /* 0x000000030400780c */ /* 0x000fe40003f25270 */
[----:B------:R-:W3:Y:S02]  /*8de0*/  SYNCS.PHASECHK.TRANS64.TRYWAIT P0, [R0+URZ+0x19c70], R3 ;  /* 0x019c7003000075a7 */ /* 0x000ee4000800017f */
[----:B---3--:R-:W-:Y:S09]  /*8df0*/  @!P0 BRA `(.L_x_8043) ;  /* 0x0000000c005c8947 */ /* 0x008ff20003800000 */
.L_x_8074:
[----:B------:R-:W-:Y:S05]  /*8e00*/  BSYNC B0 ;  /* 0x0000000000007941 */ /* 0x000fea0003800000 */
.L_x_8042:
[----:B------:R-:W-:Y:S05]  /*8e10*/  @!P1 BRA `(.L_x_8044) ;  /* 0x0000000000049947 */ /* 0x000fea0003800000 */
[----:B------:R-:W-:Y:S01]  /*8e20*/  BPT.TRAP 0x1 ;  /* 0x000000040000795c */ /* 0x000fe20000300000 */
.L_x_8044:
[----:B--2---:R-:W-:Y:S01]  /*8e30*/  SHF.L.U32 R5, R16, 0x1f, RZ ;  /* 0x0000001f10057819 */ /* 0x004fe200000006ff */
[----:B---3--:R-:W-:-:S03]  /*8e40*/  IMAD R3, R19, 0x3000, RZ ;  /* 0x0000300013037824 */ /* 0x008fc600078e02ff */
[----:B------:R-:W2:Y:S02]  /*8e50*/  SYNCS.PHASECHK.TRANS64.TRYWAIT P0, [R0+URZ+0x19c60], R5 ;  /* 0x019c6005000075a7 */ /* 0x000ea4000800017f */
[----:B------:R-:W-:Y:S01]  /*8e60*/  LOP3.LUT R12, R3, R17, RZ, 0xfc, !PT ;  /* 0x00000011030c7212 */ /* 0x000fe200078efcff */
[----:B--2---:R-:W-:Y:S06]  /*8e70*/  @!P0 BRA `(.L_x_8045) ;  /* 0x0000000c00508947 */ /* 0x004fec0003800000 */
.L_x_8075:
[----:B------:R-:W-:Y:S05]  /*8e80*/  WARPSYNC.ALL ;  /* 0x0000000000007948 */ /* 0x000fea0003800000 */
[----:B--2---:R2:W3:Y:S01]  /*8e90*/  LDSM.16.MT88.4 R4, [R12+UR40+0x9000] ;  /* 0x009000280c04783b */ /* 0x0044e20008004200 */
[----:B------:R-:W-:-:S05]  /*8ea0*/  VIADD R14, R3, 0x1000 ;  /* 0x00001000030e7836 */ /* 0x000fca0000000000 */
[C---:B------:R-:W-:Y:S02]  /*8eb0*/  LOP3.LUT R15, R14.reuse, R17, RZ, 0xfc, !PT ;  /* 0x000000110e0f7212 */ /* 0x040fe400078efcff */
[----:B------:R-:W-:Y:S01]  /*8ec0*/  LOP3.LUT R14, R14, R18, RZ, 0xfc, !PT ;  /* 0x000000120e0e7212 */ /* 0x000fe200078efcff */
[----:B--2---:R-:W-:-:S04]  /*8ed0*/  VIADD R12, R3, 0x2000 ;  /* 0x00002000030c7836 */ /* 0x004fc80000000000 */
[----:B------:R-:W-:Y:S01]  /*8ee0*/  IMAD.IADD R14, R27, 0x1, R14 ;  /* 0x000000011b0e7824 */ /* 0x000fe200078e020e */
[C-C-:B---3--:R-:W-:Y:S02]  /*8ef0*/  PRMT R8, R4.reuse, 0x6420, R5.reuse ;  /* 0x0000642004087816 */ /* 0x148fe40000000005 */
[----:B------:R-:W-:Y:S02]  /*8f00*/  PRMT R9, R4, 0x7531, R5 ;  /* 0x0000753104097816 */ /* 0x000fe40000000005 */
[----:B------:R-:W-:Y:S02]  /*8f10*/  LOP3.LUT R4, R3, R18, RZ, 0xfc, !PT ;  /* 0x0000001203047212 */ /* 0x000fe400078efcff */
[C-C-:B------:R-:W-:Y:S02]  /*8f20*/  PRMT R10, R6.reuse, 0x6420, R7.reuse ;  /* 0x00006420060a7816 */ /* 0x140fe40000000007 */
[----:B------:R-:W-:Y:S01]  /*8f30*/  PRMT R11, R6, 0x7531, R7 ;  /* 0x00007531060b7816 */ /* 0x000fe20000000007 */
[----:B------:R-:W-:-:S05]  /*8f40*/  IMAD.IADD R13, R27, 0x1, R4 ;  /* 0x000000011b0d7824 */ /* 0x000fca00078e0204 */
[----:B------:R2:W-:Y:S04]  /*8f50*/  STSM.16.M88.4 [R13], R8 ;  /* 0x000000080d007844 */ /* 0x0005e80000000200 */
[----:B------:R-:W3:Y:S01]  /*8f60*/  LDSM.16.MT88.4 R4, [R15+UR40+0x9000] ;  /* 0x009000280f04783b */ /* 0x000ee20008004200 */
[C---:B--2---:R-:W-:Y:S02]  /*8f70*/  LOP3.LUT R13, R12.reuse, R17, RZ, 0xfc, !PT ;  /* 0x000000110c0d7212 */ /* 0x044fe400078efcff */
[----:B------:R-:W-:-:S05]  /*8f80*/  LOP3.LUT R12, R12, R18, RZ, 0xfc, !PT ;  /* 0x000000120c0c7212 */ /* 0x000fca00078efcff */
[C---:B------:R-:W-:Y:S01]  /*8f90*/  IMAD.IADD R12, R27.reuse, 0x1, R12 ;  /* 0x000000011b0c7824 */ /* 0x040fe200078e020c */
[----:B------:R-:W-:Y:S02]  /*8fa0*/  IADD3 R27, R27, R25, R3 ;  /* 0x000000191b1b7210 */ /* 0x000fe40007ffe003 */
[C-C-:B---3--:R-:W-:Y:S02]  /*8fb0*/  PRMT R8, R4.reuse, 0x6420, R5.reuse ;  /* 0x0000642004087816 */ /* 0x148fe40000000005 */
[----:B------:R-:W-:Y:S02]  /*8fc0*/  PRMT R9, R4, 0x7531, R5 ;  /* 0x0000753104097816 */ /* 0x000fe40000000005 */
[C-C-:B------:R-:W-:Y:S02]  /*8fd0*/  PRMT R10, R6.reuse, 0x6420, R7.reuse ;  /* 0x00006420060a7816 */ /* 0x140fe40000000007 */
[----:B------:R-:W-:-:S05]  /*8fe0*/  PRMT R11, R6, 0x7531, R7 ;  /* 0x00007531060b7816 */ /* 0x000fca0000000007 */
[----:B------:R-:W-:Y:S04]  /*8ff0*/  STSM.16.M88.4 [R14], R8 ;  /* 0x000000080e007844 */ /* 0x000fe80000000200 */
[----:B------:R2:W3:Y:S02]  /*9000*/  LDSM.16.MT88.4 R4, [R13+UR40+0x9000] ;  /* 0x009000280d04783b */ /* 0x0004e40008004200 */
[----:B--2---:R-:W-:Y:S02]  /*9010*/  IADD3 R13, R24, UR40, R3 ;  /* 0x00000028180d7c10 */ /* 0x004fe4000fffe003 */
[----:B------:R-:W-:Y:S02]  /*9020*/  LOP3.LUT R14, R3, 0x800, R17, 0xfe, !PT ;  /* 0x00000800030e7812 */ /* 0x000fe400078efe11 */
[----:B---3--:R-:W-:-:S02]  /*9030*/  PRMT R8, R4, 0x6420, R5 ;  /* 0x0000642004087816 */ /* 0x008fc40000000005 */
        /* <DEDUP_REMOVED lines=31> */
.L_x_8046:
[----:B------:R-:W4:Y:S01]  /*9230*/  LDC R4, c[0x0][0xda4] ;  /* 0x00036900ff047b82 */ /* 0x000f220000000800 */
[----:B------:R-:W-:Y:S01]  /*9240*/  UIADD3 UR49, UR44, UR49, URZ ;  /* 0x000000312c317290 */ /* 0x000fe2000fffe03f */
[----:B------:R-:W-:Y:S01]  /*9250*/  @!P2 VIADD R3, R0, 0x19c80 ;  /* 0x00019c800003a836 */ /* 0x000fe20000000000 */
[----:B------:R-:W-:Y:S01]  /*9260*/  UIADD3 UR47, UR47, 0x1, URZ ;  /* 0x000000012f2f7890 */ /* 0x000fe2000fffe03f */
[----:B------:R-:W-:-:S03]  /*9270*/  VIADD R19, R19, 0x1 ;  /* 0x0000000113137836 */ /* 0x000fc60000000000 */
[----:B------:R-:W-:Y:S01]  /*9280*/  @!P2 PRMT R3, RZ, 0x654, R3 ;  /* 0x00000654ff03a816 */ /* 0x000fe20000000003 */
[----:B---3--:R-:W-:Y:S01]  /*9290*/  SYNCS.ARRIVE.TRANS64.A1T0 RZ, [R0+URZ+0x19c50], RZ ;  /* 0x019c50ff00ff79a7 */ /* 0x008fe2000810003f */
[----:B------:R-:W-:Y:S01]  /*92a0*/  BAR.SYNC.DEFER_BLOCKING 0x2, 0x80 ;  /* 0x0082000000007b1d */ /* 0x000fe20000010000 */
[----:B------:R-:W-:-:S04]  /*92b0*/  ISETP.NE.AND P0, PT, R19, 0x2, PT ;  /* 0x000000021300780c */ /* 0x000fc80003f05270 */
[----:B------:R-:W-:Y:S02]  /*92c0*/  SEL R19, R19, RZ, P0 ;  /* 0x000000ff13137207 */ /* 0x000fe40000000000 */
[----:B----4-:R-:W-:Y:S01]  /*92d0*/  ISETP.LE.AND P1, PT, R4, UR49, PT ;  /* 0x0000003104007c0c */ /* 0x010fe2000bf23270 */
[----:B------:R3:W-:Y:S02]  /*92e0*/  @!P2 SYNCS.ARRIVE.TRANS64.RED.A1T0 RZ, [R3+URZ], RZ ;  /* 0x000000ff03ffa9a7 */ /* 0x0007e4000810043f */
[----:B---3--:R-:W-:-:S04]  /*92f0*/  SEL R3, RZ, 0x1, P0 ;  /* 0x00000001ff037807 */ /* 0x008fc80000000000 */
[----:B------:R-:W-:-:S06]  /*9300*/  LOP3.LUT R16, R16, R3, RZ, 0x3c, !PT ;  /* 0x0000000310107212 */ /* 0x000fcc00078e3cff */
[----:B------:R-:W-:Y:S05]  /*9310*/  @!P1 BRA `(.L_x_8047) ;  /* 0xffffffd800189947 */ /* 0x000fea000383ffff */
[----:B------:R-:W-:-:S12]  /*9320*/  ULOP3.LUT UR47, UR47, 0x1, URZ, 0xc, !UPT ;  /* 0x000000012f2f7892 */ /* 0x000fd8000f8e0c3f */
.L_x_8001:
[----:B------:R-:W3:Y:S01]  /*9330*/  S2R R3, SR_CgaCtaId ;  /* 0x0000000000037919 */ /* 0x000ee20000008800 */
[----:B------:R-:W-:Y:S01]  /*9340*/  MOV R0, 0x400 ;  /* 0x0000040000007802 */ /* 0x000fe20000000f00 */
[----:B------:R-:W-:-:S03]  /*9350*/  IMAD.U32 R2, RZ, RZ, UR47 ;  /* 0x0000002fff027e24 */ /* 0x000fc6000f8e00ff */
[----:B---3--:R-:W-:Y:S02]  /*9360*/  LEA R6, R3, R0, 0x18 ;  /* 0x0000000003067211 */ /* 0x008fe400078ec0ff */
[----:B------:R-:W-:-:S04]  /*9370*/  SHF.L.U32 R0, R2, 0x1f, RZ ;  /* 0x0000001f02007819 */ /* 0x000fc800000006ff */
[----:B------:R-:W3:Y:S02]  /*9380*/  SYNCS.PHASECHK.TRANS64.TRYWAIT P0, [R6+URZ+0x19c20], R0 ;  /* 0x019c2000060075a7 */ /* 0x000ee4000800017f */
[----:B---3--:R-:W-:Y:S05]  /*9390*/  @!P0 BRA `(.L_x_8048) ;  /* 0x00000008001c8947 */ /* 0x008fea0003800000 */
.L_x_8076:
[----:B-1----:R-:W1:Y:S02]  /*93a0*/  SHFL.IDX PT, R22, R22, RZ, 0x1f ;  /* 0x00001fff16167589 */ /* 0x002e6400000e0000 */
[----:B-1----:R-:W-:-:S13]  /*93b0*/  ISETP.NE.AND P0, PT, R22, RZ, PT ;  /* 0x000000ff1600720c */ /* 0x002fda0003f05270 */
[----:B------:R-:W-:Y:S05]  /*93c0*/  @P0 EXIT ;  /* 0x000000000000094d */ /* 0x000fea0003800000 */
[----:B------:R-:W-:Y:S01]  /*93d0*/  ELECT P0, URZ, PT ;  /* 0x00000000003f782f */ /* 0x000fe20003800000 */
[----:B------:R-:W-:-:S12]  /*93e0*/  BSSY B0, `(.L_x_8049) ;  /* 0x0000027000007945 */ /* 0x000fd80003800000 */
[----:B------:R-:W-:Y:S05]  /*93f0*/  @!P0 BRA `(.L_x_8050) ;  /* 0x0000000000948947 */ /* 0x000fea0003800000 */
[----:B------:R-:W-:-:S06]  /*9400*/  ULOP3.LUT UR4, UR46, 0x2, URZ, 0xfc, !UPT ;  /* 0x000000022e047892 */ /* 0x000fcc000f8efc3f */
[----:B---3--:R-:W-:-:S05]  /*9410*/  IMAD.U32 R0, RZ, RZ, UR4 ;  /* 0x00000004ff007e24 */ /* 0x008fca000f8e00ff */
[----:B------:R-:W-:-:S13]  /*9420*/  ISETP.NE.AND P0, PT, R0, 0x3, PT ;  /* 0x000000030000780c */ /* 0x000fda0003f05270 */
[----:B------:R-:W-:Y:S05]  /*9430*/  @!P0 BRA `(.L_x_8051) ;  /* 0x0000000000048947 */ /* 0x000fea0003800000 */
[----:B------:R-:W-:Y:S01]  /*9440*/  BPT.TRAP 0x1 ;  /* 0x000000040000795c */ /* 0x000fe20000300000 */
.L_x_8051:
[----:B------:R-:W-:Y:S01]  /*9450*/  VIADD R0, R6, 0x19c40 ;  /* 0x00019c4006007836 */ /* 0x000fe20000000000 */
[----:B------:R-:W-:Y:S01]  /*9460*/  SHF.L.U32 R4, R16, 0x1f, RZ ;  /* 0x0000001f10047819 */ /* 0x000fe200000006ff */
[C---:B------:R-:W-:Y:S02]  /*9470*/  VIADD R2, R19.reuse, 0x1 ;  /* 0x0000000113027836 */ /* 0x040fe40000000000 */
[----:B------:R-:W-:-:S03]  /*9480*/  IMAD R5, R19, 0x8, R0 ;  /* 0x0000000813057824 */ /* 0x000fc600078e0200 */
[C---:B------:R-:W-:Y:S01]  /*9490*/  ISETP.NE.AND P2, PT, R2.reuse, 0x2, PT ;  /* 0x000000020200780c */ /* 0x040fe20003f45270 */
[----:B------:R-:W1:Y:S03]  /*94a0*/  SYNCS.PHASECHK.TRANS64.TRYWAIT P1, [R5+URZ], R4 ;  /* 0x00000004050075a7 */ /* 0x000e66000802017f */
[----:B------:R-:W-:Y:S02]  /*94b0*/  SEL R3, RZ, 0x1, P2 ;  /* 0x00000001ff037807 */ /* 0x000fe40001000000 */
[----:B------:R-:W-:Y:S02]  /*94c0*/  SEL R7, R2, RZ, P2 ;  /* 0x000000ff02077207 */ /* 0x000fe40001000000 */
[----:B------:R-:W-:-:S03]  /*94d0*/  LOP3.LUT R3, R16, R3, RZ, 0x3c, !PT ;  /* 0x0000000310037212 */ /* 0x000fc600078e3cff */
[----:B--2---:R-:W-:Y:S01]  /*94e0*/  IMAD R9, R7, 0x8, R0 ;  /* 0x0000000807097824 */ /* 0x004fe200078e0200 */
[----:B------:R-:W-:Y:S01]  /*94f0*/  SHF.L.U32 R0, R3, 0x1f, RZ ;  /* 0x0000001f03007819 */ /* 0x000fe200000006ff */
[----:B-1----:R-:W-:Y:S06]  /*9500*/  @!P1 BRA `(.L_x_8052) ;  /* 0x0000000400d49947 */ /* 0x002fec0003800000 */
.L_x_8077:
[----:B------:R-:W2:Y:S02]  /*9510*/  SYNCS.PHASECHK.TRANS64.TRYWAIT P1, [R9+URZ], R0 ;  /* 0x00000000090075a7 */ /* 0x000ea4000802017f */
[----:B--2---:R-:W-:Y:S05]  /*9520*/  @!P1 BRA `(.L_x_8053) ;  /* 0x0000000400e09947 */ /* 0x004fea0003800000 */
.L_x_8078:
[----:B------:R-:W-:Y:S05]  /*9530*/  @!P0 BRA `(.L_x_8054) ;  /* 0x0000000000048947 */ /* 0x000fea0003800000 */
[----:B------:R-:W-:Y:S01]  /*9540*/  BPT.TRAP 0x1 ;  /* 0x000000040000795c */ /* 0x000fe20000300000 */
.L_x_8054:
[----:B------:R-:W-:-:S04]  /*9550*/  IMAD R19, R19, 0x8, R6 ;  /* 0x0000000813137824 */ /* 0x000fc800078e0206 */
[----:B------:R-:W3:Y:S02]  /*9560*/  SYNCS.PHASECHK.TRANS64.TRYWAIT P1, [R19+URZ+0x19c60], R4 ;  /* 0x019c6004130075a7 */ /* 0x000ee4000802017f */
[----:B---3--:R-:W-:Y:S05]  /*9570*/  @!P1 BRA `(.L_x_8055) ;  /* 0x0000000400e09947 */ /* 0x008fea0003800000 */
.L_x_8079:
[----:B------:R-:W-:Y:S05]  /*9580*/  @!P0 BRA `(.L_x_8056) ;  /* 0x0000000000048947 */ /* 0x000fea0003800000 */
[----:B------:R-:W-:Y:S01]  /*9590*/  BPT.TRAP 0x1 ;  /* 0x000000040000795c */ /* 0x000fe20000300000 */
.L_x_8056:
[----:B------:R-:W-:-:S04]  /*95a0*/  IMAD R7, R7, 0x8, R6 ;  /* 0x0000000807077824 */ /* 0x000fc800078e0206 */
[----:B------:R-:W4:Y:S02]  /*95b0*/  SYNCS.PHASECHK.TRANS64.TRYWAIT P1, [R7+URZ+0x19c60], R0 ;  /* 0x019c6000070075a7 */ /* 0x000f24000802017f */
[----:B----4-:R-:W-:Y:S05]  /*95c0*/  @!P1 BRA `(.L_x_8057) ;  /* 0x0000000400e09947 */ /* 0x010fea0003800000 */
.L_x_8080:
[----:B------:R-:W-:Y:S05]  /*95d0*/  @!P0 BRA `(.L_x_8058) ;  /* 0x0000000000048947 */ /* 0x000fea0003800000 */
[----:B------:R-:W-:Y:S01]  /*95e0*/  BPT.TRAP 0x1 ;  /* 0x000000040000795c */ /* 0x000fe20000300000 */
.L_x_8058:
[----:B------:R-:W5:Y:S02]  /*95f0*/  SYNCS.PHASECHK.TRANS64.TRYWAIT P0, [R19+URZ+0x19c80], R4 ;  /* 0x019c8004130075a7 */ /* 0x000f64000800017f */
[----:B-----5:R-:W-:Y:S05]  /*9600*/  @!P0 BRA `(.L_x_8059) ;  /* 0x0000000400e48947 */ /* 0x020fea0003800000 */
.L_x_8060:
[----:B------:R1:W1:Y:S02]  /*9610*/  SYNCS.PHASECHK.TRANS64.TRYWAIT P0, [R7+URZ+0x19c80], R0 ;  /* 0x019c8000070075a7 */ /* 0x000264000800017f */
[----:B-1----:R-:W-:Y:S05]  /*9620*/  @!P0 NANOSLEEP.SYNCS 0x989680 ;  /* 0x009896800000895d */ /* 0x002fea0003900000 */
[----:B------:R-:W1:Y:S02]  /*9630*/  @!P0 SYNCS.PHASECHK.TRANS64 P0, [R7+URZ+0x19c80], R0 ;  /* 0x019c8000070085a7 */ /* 0x000e64000800007f */
[----:B-1----:R-:W-:Y:S05]  /*9640*/  @!P0 BRA `(.L_x_8060) ;  /* 0xfffffffc00f08947 */ /* 0x002fea000383ffff */
.L_x_8050:
[----:B------:R-:W-:Y:S05]  /*9650*/  BSYNC B0 ;  /* 0x0000000000007941 */ /* 0x000fea0003800000 */
.L_x_8049:
[----:B------:R-:W-:Y:S05]  /*9660*/  EXIT ;  /* 0x000000000000794d */ /* 0x000fea0003800000 */
.L_x_7977:
[----:B-1----:R-:W-:-:S04]  /*9670*/  IMAD.U32 R3, RZ, RZ, UR48 ;  /* 0x00000030ff037e24 */ /* 0x002fc8000f8e00ff */
[----:B------:R1:W2:Y:S03]  /*9680*/  SYNCS.PHASECHK.TRANS64.TRYWAIT P1, [R3+URZ+0x19c00], R0 ;  /* 0x019c0000030075a7 */ /* 0x0002a6000802017f */
[----:B--2---:R-:W-:Y:S05]  /*9690*/  @!P1 NANOSLEEP.SYNCS 0x989680 ;  /* 0x009896800000995d */ /* 0x004fea0003900000 */
[----:B------:R-:W2:Y:S02]  /*96a0*/  @!P1 SYNCS.PHASECHK.TRANS64 P1, [R3+URZ+0x19c00], R0 ;  /* 0x019c0000030095a7 */ /* 0x000ea4000802007f */
[----:B--2---:R-:W-:Y:S05]  /*96b0*/  @!P1 BRA `(.L_x_7977) ;  /* 0xfffffffc00ec9947 */ /* 0x004fea000383ffff */
[----:B------:R-:W-:Y:S05]  /*96c0*/  BRA `(.L_x_8061) ;  /* 0xffffff7c00807947 */ /* 0x000fea000383ffff */
.L_x_7981:
[----:B--2---:R2:W3:Y:S02]  /*96d0*/  SYNCS.PHASECHK.TRANS64.TRYWAIT P1, [R3+URZ+0x19c30], R0 ;  /* 0x019c3000030075a7 */ /* 0x0044e4000802017f */
[----:B---3--:R-:W-:Y:S05]  /*96e0*/  @!P1 NANOSLEEP.SYNCS 0x989680 ;  /* 0x009896800000995d */ /* 0x008fea0003900000 */
[----:B------:R-:W3:Y:S02]  /*96f0*/  @!P1 SYNCS.PHASECHK.TRANS64 P1, [R3+URZ+0x19c30], R0 ;  /* 0x019c3000030095a7 */ /* 0x000ee4000802007f */
[----:B---3--:R-:W-:Y:S05]  /*9700*/  @!P1 BRA `(.L_x_7981) ;  /* 0xfffffffc00f09947 */ /* 0x008fea000383ffff */
[----:B------:R-:W-:Y:S05]  /*9710*/  BRA `(.L_x_7980) ;  /* 0xffffff7c00ac7947 */ /* 0x000fea000383ffff */
.L_x_7986:
[----:B--2---:R-:W-:-:S04]  /*9720*/  IMAD.U32 R7, RZ, RZ, UR19 ;  /* 0x00000013ff077e24 */ /* 0x004fc8000f8e00ff */
[----:B------:R2:W3:Y:S03]  /*9730*/  SYNCS.PHASECHK.TRANS64.TRYWAIT P1, [R7+URZ+0x19c30], R0 ;  /* 0x019c3000070075a7 */ /* 0x0004e6000802017f */
[----:B---3--:R-:W-:Y:S05]  /*9740*/  @!P1 NANOSLEEP.SYNCS 0x989680 ;  /* 0x009896800000995d */ /* 0x008fea0003900000 */
[----:B------:R-:W3:Y:S02]  /*9750*/  @!P1 SYNCS.PHASECHK.TRANS64 P1, [R7+URZ+0x19c30], R0 ;  /* 0x019c3000070095a7 */ /* 0x000ee4000802007f */
[----:B---3--:R-:W-:Y:S05]  /*9760*/  @!P1 BRA `(.L_x_7986) ;  /* 0xfffffffc00ec9947 */ /* 0x008fea000383ffff */
[----:B------:R-:W-:Y:S05]  /*9770*/  BRA `(.L_x_7985) ;  /* 0xffffff9c00f07947 */ /* 0x000fea000383ffff */
.L_x_7990:
[----:B--2---:R-:W-:-:S04]  /*9780*/  IMAD.U32 R7, RZ, RZ, UR11 ;  /* 0x0000000bff077e24 */ /* 0x004fc8000f8e00ff */
[----:B------:R2:W3:Y:S03]  /*9790*/  SYNCS.PHASECHK.TRANS64.TRYWAIT P1, [R7+URZ+0x19c50], R0 ;  /* 0x019c5000070075a7 */ /* 0x0004e6000802017f */
[----:B---3--:R-:W-:Y:S05]  /*97a0*/  @!P1 NANOSLEEP.SYNCS 0x989680 ;  /* 0x009896800000995d */ /* 0x008fea0003900000 */
[----:B------:R-:W3:Y:S02]  /*97b0*/  @!P1 SYNCS.PHASECHK.TRANS64 P1, [R7+URZ+0x19c50], R0 ;  /* 0x019c5000070095a7 */ /* 0x000ee4000802007f */
[----:B---3--:R-:W-:Y:S05]  /*97c0*/  @!P1 BRA `(.L_x_7990) ;  /* 0xfffffffc00ec9947 */ /* 0x008fea000383ffff */
[----:B------:R-:W-:Y:S05]  /*97d0*/  BRA `(.L_x_7989) ;  /* 0xffffffa4003c7947 */ /* 0x000fea000383ffff */
.L_x_7996:
[----:B--2---:R-:W-:-:S04]  /*97e0*/  IMAD.U32 R4, RZ, RZ, UR5 ;  /* 0x00000005ff047e24 */ /* 0x004fc8000f8e00ff */
[----:B------:R2:W3:Y:S03]  /*97f0*/  SYNCS.PHASECHK.TRANS64.TRYWAIT P1, [R4+URZ+0x19c50], R3 ;  /* 0x019c5003040075a7 */ /* 0x0004e6000802017f */
[----:B---3--:R-:W-:Y:S05]  /*9800*/  @!P1 NANOSLEEP.SYNCS 0x989680 ;  /* 0x009896800000995d */ /* 0x008fea0003900000 */
[----:B------:R-:W3:Y:S02]  /*9810*/  @!P1 SYNCS.PHASECHK.TRANS64 P1, [R4+URZ+0x19c50], R3 ;  /* 0x019c5003040095a7 */ /* 0x000ee4000802007f */
[----:B---3--:R-:W-:Y:S05]  /*9820*/  @!P1 BRA `(.L_x_7996) ;  /* 0xfffffffc00ec9947 */ /* 0x008fea000383ffff */
[----:B------:R-:W-:Y:S05]  /*9830*/  BRA `(.L_x_7995) ;  /* 0xffffffb8008c7947 */ /* 0x000fea000383ffff */
.L_x_8006:
[----:B------:R-:W-:Y:S02]  /*9840*/  IMAD.MOV.U32 R13, RZ, RZ, R22 ;  /* 0x000000ffff0d7224 */ /* 0x000fe400078e0016 */
[----:B------:R-:W-:Y:S02]  /*9850*/  IMAD.MOV.U32 R12, RZ, RZ, RZ ;  /* 0x000000ffff0c7224 */ /* 0x000fe400078e00ff */
[----:B------:R-:W-:Y:S02]  /*9860*/  IMAD.MOV.U32 R11, RZ, RZ, 0x1f ;  /* 0x0000001fff0b7424 */ /* 0x000fe400078e00ff */
[----:B------:R-:W-:-:S07]  /*9870*/  IMAD.MOV.U32 R15, RZ, RZ, -0x1 ;  /* 0xffffffffff0f7424 */ /* 0x000fce00078e00ff */
[----:B------:R-:W-:Y:S05]  /*9880*/  WARPSYNC.COLLECTIVE R15, `(.L_x_8062) ;  /* 0x000000000f087348 */ /* 0x000fea0003c00000 */
[----:B------:R1:W2:Y:S02]  /*9890*/  SHFL.IDX P6, R14, R13, R12, R11 ;  /* 0x0000000c0d0e7389 */ /* 0x0002a400000c000b */
[----:B-12---:R-:W-:Y:S01]  /*98a0*/  ENDCOLLECTIVE ;  /* 0x000000000000791b */ /* 0x006fe20003800000 */
.L_x_8062:
[----:B------:R-:W-:Y:S05]  /*98b0*/  BRA `(.L_x_8063) ;  /* 0xffffffdc000c7947 */ /* 0x000fea000383ffff */
.L_x_8008:
[----:B------:R-:W-:Y:S01]  /*98c0*/  BSSY B0, `(.L_x_8064) ;  /* 0x0000006000007945 */ /* 0x000fe20003800000 */
[----:B------:R-:W-:-:S07]  /*98d0*/  IMAD.MOV.U32 R15, RZ, RZ, -0x1 ;  /* 0xffffffffff0f7424 */ /* 0x000fce00078e00ff */
[----:B-1----:R-:W-:Y:S05]  /*98e0*/  WARPSYNC.COLLECTIVE R15, `(.L_x_8065) ;  /* 0x000000000f0c7348 */ /* 0x002fea0003c00000 */
[----:B------:R-:W-:Y:S02]  /*98f0*/  ELECT P6, UR62, PT ;  /* 0x00000000003e782f */ /* 0x000fe400038c0000 */
[----:B------:R-:W-:Y:S01]  /*9900*/  MOV R14, UR62 ;  /* 0x0000003e000e7c02 */ /* 0x000fe20008000f00 */
[----:B-1----:R-:W-:Y:S10]  /*9910*/  ENDCOLLECTIVE ;  /* 0x000000000000791b */ /* 0x002ff40003800000 */
.L_x_8065:
[----:B------:R-:W-:Y:S05]  /*9920*/  BSYNC B0 ;  /* 0x0000000000007941 */ /* 0x000fea0003800000 */
.L_x_8064:
[----:B------:R-:W-:Y:S05]  /*9930*/  BRA `(.L_x_8066) ;  /* 0xffffffdc00107947 */ /* 0x000fea000383ffff */
.L_x_8011:
[----:B--2---:R2:W3:Y:S02]  /*9940*/  SYNCS.PHASECHK.TRANS64.TRYWAIT P3, [R7+URZ+0x19c80], R4 ;  /* 0x019c8004070075a7 */ /* 0x0044e4000806017f */
[----:B---3--:R-:W-:Y:S05]  /*9950*/  @!P3 NANOSLEEP.SYNCS 0x989680 ;  /* 0x009896800000b95d */ /* 0x008fea0003900000 */
[----:B------:R-:W3:Y:S02]  /*9960*/  @!P3 SYNCS.PHASECHK.TRANS64 P3, [R7+URZ+0x19c80], R4 ;  /* 0x019c80040700b5a7 */ /* 0x000ee4000806007f */
[----:B---3--:R-:W-:Y:S05]  /*9970*/  @!P3 BRA `(.L_x_8011) ;  /* 0xfffffffc00f0b947 */ /* 0x008fea000383ffff */
[----:B------:R-:W-:Y:S05]  /*9980*/  BRA `(.L_x_8067) ;  /* 0xffffffdc00647947 */ /* 0x000fea000383ffff */
.L_x_8013:
[----:B---3--:R3:W4:Y:S02]  /*9990*/  SYNCS.PHASECHK.TRANS64.TRYWAIT P3, [R7+URZ+0x19c40], R4 ;  /* 0x019c4004070075a7 */ /* 0x008724000806017f */
[----:B----4-:R-:W-:Y:S05]  /*99a0*/  @!P3 NANOSLEEP.SYNCS 0x989680 ;  /* 0x009896800000b95d */ /* 0x010fea0003900000 */
[----:B------:R-:W4:Y:S02]  /*99b0*/  @!P3 SYNCS.PHASECHK.TRANS64 P3, [R7+URZ+0x19c40], R4 ;  /* 0x019c40040700b5a7 */ /* 0x000f24000806007f */
[----:B----4-:R-:W-:Y:S05]  /*99c0*/  @!P3 BRA `(.L_x_8013) ;  /* 0xfffffffc00f0b947 */ /* 0x010fea000383ffff */
[----:B------:R-:W-:Y:S05]  /*99d0*/  BRA `(.L_x_8068) ;  /* 0xffffffdc00d47947 */ /* 0x000fea000383ffff */
.L_x_8015:
[----:B--2---:R2:W3:Y:S02]  /*99e0*/  SYNCS.PHASECHK.TRANS64.TRYWAIT P0, [R28+URZ+0x19c20], R5 ;  /* 0x019c20051c0075a7 */ /* 0x0044e4000800017f */
[----:B---3--:R-:W-:Y:S05]  /*99f0*/  @!P0 NANOSLEEP.SYNCS 0x989680 ;  /* 0x009896800000895d */ /* 0x008fea0003900000 */
[----:B------:R-:W3:Y:S02]  /*9a00*/  @!P0 SYNCS.PHASECHK.TRANS64 P0, [R28+URZ+0x19c20], R5 ;  /* 0x019c20051c0085a7 */ /* 0x000ee4000800007f */
[----:B---3--:R-:W-:Y:S05]  /*9a10*/  @!P0 BRA `(.L_x_8015) ;  /* 0xfffffffc00f08947 */ /* 0x008fea000383ffff */
[----:B------:R-:W-:Y:S05]  /*9a20*/  BRA `(.L_x_8069) ;  /* 0xffffffe000c87947 */ /* 0x000fea000383ffff */
.L_x_8021:
[----:B--2---:R2:W3:Y:S02]  /*9a30*/  SYNCS.PHASECHK.TRANS64.TRYWAIT P0, [R7+URZ+0x19c80], R4 ;  /* 0x019c8004070075a7 */ /* 0x0044e4000800017f */
[----:B---3--:R-:W-:Y:S05]  /*9a40*/  @!P0 NANOSLEEP.SYNCS 0x989680 ;  /* 0x009896800000895d */ /* 0x008fea0003900000 */
[----:B------:R-:W3:Y:S02]  /*9a50*/  @!P0 SYNCS.PHASECHK.TRANS64 P0, [R7+URZ+0x19c80], R4 ;  /* 0x019c8004070085a7 */ /* 0x000ee4000800007f */
[----:B---3--:R-:W-:Y:S05]  /*9a60*/  @!P0 BRA `(.L_x_8021) ;  /* 0xfffffffc00f08947 */ /* 0x008fea000383ffff */
[----:B------:R-:W-:Y:S05]  /*9a70*/  BRA `(.L_x_8070) ;  /* 0xffffffe400587947 */ /* 0x000fea000383ffff */
.L_x_8028:
[----:B---3--:R3:W4:Y:S02]  /*9a80*/  SYNCS.PHASECHK.TRANS64.TRYWAIT P0, [R7+URZ+0x19c40], R4 ;  /* 0x019c4004070075a7 */ /* 0x008724000800017f */
[----:B----4-:R-:W-:Y:S05]  /*9a90*/  @!P0 NANOSLEEP.SYNCS 0x989680 ;  /* 0x009896800000895d */ /* 0x010fea0003900000 */
[----:B------:R-:W4:Y:S02]  /*9aa0*/  @!P0 SYNCS.PHASECHK.TRANS64 P0, [R7+URZ+0x19c40], R4 ;  /* 0x019c4004070085a7 */ /* 0x000f24000800007f */
[----:B----4-:R-:W-:Y:S05]  /*9ab0*/  @!P0 BRA `(.L_x_8028) ;  /* 0xfffffffc00f08947 */ /* 0x010fea000383ffff */
[----:B------:R-:W-:Y:S05]  /*9ac0*/  BRA `(.L_x_8071) ;  /* 0xffffffe800487947 */ /* 0x000fea000383ffff */
.L_x_8036:
[----:B--2---:R2:W3:Y:S02]  /*9ad0*/  SYNCS.PHASECHK.TRANS64.TRYWAIT P3, [R14+URZ+0x19c70], R5 ;  /* 0x019c70050e0075a7 */ /* 0x0044e4000806017f */
[----:B---3--:R-:W-:Y:S05]  /*9ae0*/  @!P3 NANOSLEEP.SYNCS 0x989680 ;  /* 0x009896800000b95d */ /* 0x008fea0003900000 */
[----:B------:R-:W3:Y:S02]  /*9af0*/  @!P3 SYNCS.PHASECHK.TRANS64 P3, [R14+URZ+0x19c70], R5 ;  /* 0x019c70050e00b5a7 */ /* 0x000ee4000806007f */
[----:B---3--:R-:W-:Y:S05]  /*9b00*/  @!P3 BRA `(.L_x_8036) ;  /* 0xfffffffc00f0b947 */ /* 0x008fea000383ffff */
[----:B------:R-:W-:Y:S05]  /*9b10*/  BRA `(.L_x_8072) ;  /* 0xffffffec00547947 */ /* 0x000fea000383ffff */
.L_x_8038:
[----:B--2---:R2:W3:Y:S02]  /*9b20*/  SYNCS.PHASECHK.TRANS64.TRYWAIT P3, [R14+URZ+0x19c60], R5 ;  /* 0x019c60050e0075a7 */ /* 0x0044e4000806017f */
[----:B---3--:R-:W-:Y:S05]  /*9b30*/  @!P3 NANOSLEEP.SYNCS 0x989680 ;  /* 0x009896800000b95d */ /* 0x008fea0003900000 */
[----:B------:R-:W3:Y:S02]  /*9b40*/  @!P3 SYNCS.PHASECHK.TRANS64 P3, [R14+URZ+0x19c60], R5 ;  /* 0x019c60050e00b5a7 */ /* 0x000ee4000806007f */
[----:B---3--:R-:W-:Y:S05]  /*9b50*/  @!P3 BRA `(.L_x_8038) ;  /* 0xfffffffc00f0b947 */ /* 0x008fea000383ffff */
[----:B------:R-:W-:Y:S05]  /*9b60*/  BRA `(.L_x_8073) ;  /* 0xffffffec005c7947 */ /* 0x000fea000383ffff */
.L_x_8043:
[----:B---3--:R3:W4:Y:S02]  /*9b70*/  SYNCS.PHASECHK.TRANS64.TRYWAIT P0, [R0+URZ+0x19c70], R3 ;  /* 0x019c7003000075a7 */ /* 0x008724000800017f */
[----:B----4-:R-:W-:Y:S05]  /*9b80*/  @!P0 NANOSLEEP.SYNCS 0x989680 ;  /* 0x009896800000895d */ /* 0x010fea0003900000 */
[----:B------:R-:W4:Y:S02]  /*9b90*/  @!P0 SYNCS.PHASECHK.TRANS64 P0, [R0+URZ+0x19c70], R3 ;  /* 0x019c7003000085a7 */ /* 0x000f24000800007f */
[----:B----4-:R-:W-:Y:S05]  /*9ba0*/  @!P0 BRA `(.L_x_8043) ;  /* 0xfffffffc00f08947 */ /* 0x010fea000383ffff */
[----:B------:R-:W-:Y:S05]  /*9bb0*/  BRA `(.L_x_8074) ;  /* 0xfffffff000907947 */ /* 0x000fea000383ffff */
.L_x_8045:
[----:B--2---:R2:W3:Y:S02]  /*9bc0*/  SYNCS.PHASECHK.TRANS64.TRYWAIT P0, [R0+URZ+0x19c60], R5 ;  /* 0x019c6005000075a7 */ /* 0x0044e4000800017f */
[----:B---3--:R-:W-:Y:S05]  /*9bd0*/  @!P0 NANOSLEEP.SYNCS 0x989680 ;  /* 0x009896800000895d */ /* 0x008fea0003900000 */
[----:B------:R-:W3:Y:S02]  /*9be0*/  @!P0 SYNCS.PHASECHK.TRANS64 P0, [R0+URZ+0x19c60], R5 ;  /* 0x019c6005000085a7 */ /* 0x000ee4000800007f */
[----:B---3--:R-:W-:Y:S05]  /*9bf0*/  @!P0 BRA `(.L_x_8045) ;  /* 0xfffffffc00f08947 */ /* 0x008fea000383ffff */
[----:B------:R-:W-:Y:S05]  /*9c00*/  BRA `(.L_x_8075) ;  /* 0xfffffff0009c7947 */ /* 0x000fea000383ffff */
.L_x_8048:
[----:B---3--:R3:W4:Y:S02]  /*9c10*/  SYNCS.PHASECHK.TRANS64.TRYWAIT P0, [R6+URZ+0x19c20], R0 ;  /* 0x019c2000060075a7 */ /* 0x008724000800017f */
[----:B----4-:R-:W-:Y:S05]  /*9c20*/  @!P0 NANOSLEEP.SYNCS 0x989680 ;  /* 0x009896800000895d */ /* 0x010fea0003900000 */
[----:B------:R-:W4:Y:S02]  /*9c30*/  @!P0 SYNCS.PHASECHK.TRANS64 P0, [R6+URZ+0x19c20], R0 ;  /* 0x019c2000060085a7 */ /* 0x000f24000800007f */
[----:B----4-:R-:W-:Y:S05]  /*9c40*/  @!P0 BRA `(.L_x_8048) ;  /* 0xfffffffc00f08947 */ /* 0x010fea000383ffff */
[----:B------:R-:W-:Y:S05]  /*9c50*/  BRA `(.L_x_8076) ;  /* 0xfffffff400d07947 */ /* 0x000fea000383ffff */
.L_x_8052:
[----:B-1----:R1:W2:Y:S02]  /*9c60*/  SYNCS.PHASECHK.TRANS64.TRYWAIT P1, [R5+URZ], R4 ;  /* 0x00000004050075a7 */ /* 0x0022a4000802017f */
[----:B--2---:R-:W-:Y:S05]  /*9c70*/  @!P1 NANOSLEEP.SYNCS 0x989680 ;  /* 0x009896800000995d */ /* 0x004fea0003900000 */
[----:B------:R-:W2:Y:S02]  /*9c80*/  @!P1 SYNCS.PHASECHK.TRANS64 P1, [R5+URZ], R4 ;  /* 0x00000004050095a7 */ /* 0x000ea4000802007f */
[----:B--2---:R-:W-:Y:S05]  /*9c90*/  @!P1 BRA `(.L_x_8052) ;  /* 0xfffffffc00f09947 */ /* 0x004fea000383ffff */
[----:B------:R-:W-:Y:S05]  /*9ca0*/  BRA `(.L_x_8077) ;  /* 0xfffffff800187947 */ /* 0x000fea000383ffff */
.L_x_8053:
[----:B--2---:R2:W3:Y:S02]  /*9cb0*/  SYNCS.PHASECHK.TRANS64.TRYWAIT P1, [R9+URZ], R0 ;  /* 0x00000000090075a7 */ /* 0x0044e4000802017f */
[----:B---3--:R-:W-:Y:S05]  /*9cc0*/  @!P1 NANOSLEEP.SYNCS 0x989680 ;  /* 0x009896800000995d */ /* 0x008fea0003900000 */
[----:B------:R-:W3:Y:S02]  /*9cd0*/  @!P1 SYNCS.PHASECHK.TRANS64 P1, [R9+URZ], R0 ;  /* 0x00000000090095a7 */ /* 0x000ee4000802007f */
[----:B---3--:R-:W-:Y:S05]  /*9ce0*/  @!P1 BRA `(.L_x_8053) ;  /* 0xfffffffc00f09947 */ /* 0x008fea000383ffff */
[----:B------:R-:W-:Y:S05]  /*9cf0*/  BRA `(.L_x_8078) ;  /* 0xfffffff8000c7947 */ /* 0x000fea000383ffff */
.L_x_8055:
[----:B---3--:R3:W4:Y:S02]  /*9d00*/  SYNCS.PHASECHK.TRANS64.TRYWAIT P1, [R19+URZ+0x19c60], R4 ;  /* 0x019c6004130075a7 */ /* 0x008724000802017f */
[----:B----4-:R-:W-:Y:S05]  /*9d10*/  @!P1 NANOSLEEP.SYNCS 0x989680 ;  /* 0x009896800000995d */ /* 0x010fea0003900000 */
[----:B------:R-:W4:Y:S02]  /*9d20*/  @!P1 SYNCS.PHASECHK.TRANS64 P1, [R19+URZ+0x19c60], R4 ;  /* 0x019c6004130095a7 */ /* 0x000f24000802007f */
[----:B----4-:R-:W-:Y:S05]  /*9d30*/  @!P1 BRA `(.L_x_8055) ;  /* 0xfffffffc00f09947 */ /* 0x010fea000383ffff */
[----:B------:R-:W-:Y:S05]  /*9d40*/  BRA `(.L_x_8079) ;  /* 0xfffffff8000c7947 */ /* 0x000fea000383ffff */
.L_x_8057:
[----:B----4-:R4:W1:Y:S02]  /*9d50*/  SYNCS.PHASECHK.TRANS64.TRYWAIT P1, [R7+URZ+0x19c60], R0 ;  /* 0x019c6000070075a7 */ /* 0x010864000802017f */
[----:B-1----:R-:W-:Y:S05]  /*9d60*/  @!P1 NANOSLEEP.SYNCS 0x989680 ;  /* 0x009896800000995d */ /* 0x002fea0003900000 */
[----:B------:R-:W1:Y:S02]  /*9d70*/  @!P1 SYNCS.PHASECHK.TRANS64 P1, [R7+URZ+0x19c60], R0 ;  /* 0x019c6000070095a7 */ /* 0x000e64000802007f */
[----:B-1----:R-:W-:Y:S05]  /*9d80*/  @!P1 BRA `(.L_x_8057) ;  /* 0xfffffffc00f09947 */ /* 0x002fea000383ffff */
[----:B------:R-:W-:Y:S05]  /*9d90*/  BRA `(.L_x_8080) ;  /* 0xfffffff8000c7947 */ /* 0x000fea000383ffff */
.L_x_8059:
[----:B------:R1:W1:Y:S02]  /*9da0*/  SYNCS.PHASECHK.TRANS64.TRYWAIT P0, [R19+URZ+0x19c80], R4 ;  /* 0x019c8004130075a7 */ /* 0x000264000800017f */
[----:B-1----:R-:W-:Y:S05]  /*9db0*/  @!P0 NANOSLEEP.SYNCS 0x989680 ;  /* 0x009896800000895d */ /* 0x002fea0003900000 */
[----:B------:R-:W1:Y:S02]  /*9dc0*/  @!P0 SYNCS.PHASECHK.TRANS64 P0, [R19+URZ+0x19c80], R4 ;  /* 0x019c8004130085a7 */ /* 0x000e64000800007f */
[----:B-1----:R-:W-:Y:S05]  /*9dd0*/  @!P0 BRA `(.L_x_8059) ;  /* 0xfffffffc00f08947 */ /* 0x002fea000383ffff */
[----:B------:R-:W-:Y:S05]  /*9de0*/  BRA `(.L_x_8060) ;  /* 0xfffffff800087947 */ /* 0x000fea000383ffff */
.L_x_8081:
        /* <DEDUP_REMOVED lines=9> */
.L_x_12379:


//--------------------- .text._ZN7cutlass13device_kernelIN5flash11enable_sm90INS1_16FlashAttnFwdSm90INS1_25CollectiveMainloopFwdSm90ILi2EN4cute5tupleIJNS5_1CILi1EEES8_S8_EEENS6_IJNS7_ILi192EEENS7_ILi128EEENS7_ILi96EEEEEELi96ENS_12float_e4m3_tEfNS_4arch4Sm90ELb0ELb0ELb0ELb1ELb0ELb0ELb0ELb1ELb1ELb0ELb0ELb0EEENS1_21CollectiveEpilogueFwdINS6_IJSA_SC_SB_EEES9_NS_10bfloat16_tESG_Li384ELb1ELb0ELb0ELb1EEENS1_36VarlenDynamicPersistentTileSchedulerILi192ELi128ELi384ELi128ELb0ELb0ELb1ELb0ELb1ELb1EEEEEEEEEvNT_6ParamsE --------------------------
	.section	.text._ZN7cutlass13device_kernelIN5flash11enable_sm90INS1_16FlashAttnFwdSm90INS1_25CollectiveMainloopFwdSm90ILi2EN4cute5tupleIJNS5_1CILi1EEES8_S8_EEENS6_IJNS7_ILi192EEENS7_ILi128EEENS7_ILi96EEEEEELi96ENS_12float_e4m3_tEfNS_4arch4Sm90ELb0ELb0ELb0ELb1ELb0ELb0ELb0ELb1ELb1ELb0ELb0ELb0EEENS1_21CollectiveEpilogueFwdINS6_IJSA_SC_SB_EEES9_NS_10bfloat16_tESG_Li384ELb1ELb0ELb0ELb1EEENS1_36VarlenDynamicPersistentTileSchedulerILi192ELi128ELi384ELi128ELb0ELb0ELb1ELb0ELb1ELb1EEEEEEEEEvNT_6ParamsE,"ax",@progbits
	.align	128
.text._ZN7cutlass13device_kernelIN5flash11enable_sm90INS1_16FlashAttnFwdSm90INS1_25CollectiveMainloopFwdSm90ILi2EN4cute5tupleIJNS5_1CILi1EEES8_S8_EEENS6_IJNS7_ILi192EEENS7_ILi128EEENS7_ILi96EEEEEELi96ENS_12float_e4m3_tEfNS_4arch4Sm90ELb0ELb0ELb0ELb1ELb0ELb0ELb0ELb1ELb1ELb0ELb0ELb0EEENS1_21CollectiveEpilogueFwdINS6_IJSA_SC_SB_EEES9_NS_10bfloat16_tESG_Li384ELb1ELb0ELb0ELb1EEENS1_36VarlenDynamicPersistentTileSchedulerILi192ELi128ELi384ELi128ELb0ELb0ELb1ELb0ELb1ELb1EEEEEEEEEvNT_6ParamsE:
        .type           _ZN7cutlass13device_kernelIN5flash11enable_sm90INS1_16FlashAttnFwdSm90INS1_25CollectiveMainloopFwdSm90ILi2EN4cute5tupleIJNS5_1CILi1EEES8_S8_EEENS6_IJNS7_ILi192EEENS7_ILi128EEENS7_ILi96EEEEEELi96ENS_12float_e4m3_tEfNS_4arch4Sm90ELb0ELb0ELb0ELb1ELb0ELb0ELb0ELb1ELb1ELb0ELb0ELb0EEENS1_21CollectiveEpilogueFwdINS6_IJSA_SC_SB_EEES9_NS_10bfloat16_tESG_Li384ELb1ELb0ELb0ELb1EEENS1_36VarlenDynamicPersistentTileSchedulerILi192ELi128ELi384ELi128ELb0ELb0ELb1ELb0ELb1ELb1EEEEEEEEEvNT_6ParamsE,@function
        .size           _ZN7cutlass13device_kernelIN5flash11enable_sm90INS1_16FlashAttnFwdSm90INS1_25CollectiveMainloopFwdSm90ILi2EN4cute5tupleIJNS5_1CILi1EEES8_S8_EEENS6_IJNS7_ILi192EEENS7_ILi128EEENS7_ILi96EEEEEELi96ENS_12float_e4m3_tEfNS_4arch4Sm90ELb0ELb0ELb0ELb1ELb0ELb0ELb0ELb1ELb1ELb0ELb0ELb0EEENS1_21CollectiveEpilogueFwdINS6_IJSA_SC_SB_EEES9_NS_10bfloat16_tESG_Li384ELb1ELb0ELb0ELb1EEENS1_36VarlenDynamicPersistentTileSchedulerILi192ELi128ELi384ELi128ELb0ELb0ELb1ELb0ELb1ELb1EEEEEEEEEvNT_6ParamsE,(.L_x_12380 - _ZN7cutlass13device_kernelIN5flash11enable_sm90INS1_16FlashAttnFwdSm90INS1_25CollectiveMainloopFwdSm90ILi2EN4cute5tupleIJNS5_1CILi1EEES8_S8_EEENS6_IJNS7_ILi192EEENS7_ILi128EEENS7_ILi96EEEEEELi96ENS_12float_e4m3_tEfNS_4arch4Sm90ELb0ELb0ELb0ELb1ELb0ELb0ELb0ELb1ELb1ELb0ELb0ELb0EEENS1_21CollectiveEpilogueFwdINS6_IJSA_SC_SB_EEES9_NS_10bfloat16_tESG_Li384ELb1ELb0ELb0ELb1EEENS1_36VarlenDynamicPersistentTileSchedulerILi192ELi128ELi384ELi128ELb0ELb0ELb1ELb0ELb1ELb1EEEEEEEEEvNT_6ParamsE)
        .other          _ZN7cutlass13device_kernelIN5flash11enable_sm90INS1_16FlashAttnFwdSm90INS1_25CollectiveMainloopFwdSm90ILi2EN4cute5tupleIJNS5_1CILi1EEES8_S8_EEENS6_IJNS7_ILi192EEENS7_ILi128EEENS7_ILi96EEEEEELi96ENS_12float_e4m3_tEfNS_4arch4Sm90ELb0ELb0ELb0ELb1ELb0ELb0ELb0ELb1ELb1ELb0ELb0ELb0EEENS1_21CollectiveEpilogueFwdINS6_IJSA_SC_SB_EEES9_NS_10bfloat16_tESG_Li384ELb1ELb0ELb0ELb1EEENS1_36VarlenDynamicPersistentTileSchedulerILi192ELi128ELi384ELi128ELb0ELb0ELb1ELb0ELb1ELb1EEEEEEEEEvNT_6ParamsE,@"STO_CUDA_ENTRY STV_DEFAULT"
_ZN7cutlass13device_kernelIN5flash11enable_sm90INS1_16FlashAttnFwdSm90INS1_25CollectiveMainloopFwdSm90ILi2EN4cute5tupleIJNS5_1CILi1EEES8_S8_EEENS6_IJNS7_ILi192EEENS7_ILi128EEENS7_ILi96EEEEEELi96ENS_12float_e4m3_tEfNS_4arch4Sm90ELb0ELb0ELb0ELb1ELb0ELb0ELb0ELb1ELb1ELb0ELb0ELb0EEENS1_21CollectiveEpilogueFwdINS6_IJSA_SC_SB_EEES9_NS_10bfloat16_tESG_Li384ELb1ELb0ELb0ELb1EEENS1_36VarlenDynamicPersistentTileSchedulerILi192ELi128ELi384ELi128ELb0ELb0ELb1ELb0ELb1ELb1EEEEEEEEEvNT_6ParamsE:
[----:B------:R-:W0:Y:S02]  /*0000*/  LDC R1, c[0x0][0x28] ;  /* 0x00000a00ff017b82 */ /* 0x000e240000000800 */
[----:B0-----:R-:W-:Y:S01]  /*0010*/  VIADD R1, R1, 0xfffffff0 ;  /* 0xfffffff001017836 */ /* 0x001fe20000000000 */
[----:B------:R-:W0:Y:S01]  /*0020*/  S2R R3, SR_TID.X ;  /* 0x0000000000037919 */ /* 0x000e220000002100 */
[----:B------:R-:W-:Y:S01]  /*0030*/  ELECT P0, URZ, PT ;  /* 0x00000000003f782f */ /* 0x000fe20003800000 */
[----:B------:R-:W-:Y:S01]  /*0040*/  BSSY B0, `(.L_x_8082) ;  /* 0x0000011000007945 */ /* 0x000fe20003800000 */
[----:B0-----:R-:W-:-:S05]  /*0050*/  SHF.R.U32.HI R0, RZ, 0x5, R3 ;  /* 0x00000005ff007819 */ /* 0x001fca0000011603 */
[----:B------:R-:W0:Y:S02]  /*0060*/  SHFL.IDX PT, R2, R0, RZ, 0x1f ;  /* 0x00001fff00027589 */ /* 0x000e2400000e0000 */
[----:B0-----:R-:W-:Y:S02]  /*0070*/  ISETP.EQ.AND P0, PT, R2, RZ, P0 ;  /* 0x000000ff0200720c */ /* 0x001fe40000702270 */
[----:B------:R-:W-:-:S11]  /*0080*/  SHF.R.U32.HI R2, RZ, 0x7, R3 ;  /* 0x00000007ff027819 */ /* 0x000fd60000011603 */
        /* <DEDUP_REMOVED lines=12> */
.L_x_8083:
[----:B------:R-:W-:Y:S05]  /*0150*/  BSYNC B0 ;  /* 0x0000000000007941 */ /* 0x000fea0003800000 */
.L_x_8082:
        /* <DEDUP_REMOVED lines=41> */
.L_x_8084:
        /* <DEDUP_REMOVED lines=22> */
.L_x_8085:
        /* <DEDUP_REMOVED lines=18> */
.L_x_8086:
        /* <DEDUP_REMOVED lines=22> */
.L_x_8087:
        /* <DEDUP_REMOVED lines=22> */
.L_x_8088:
[----:B------:R-:W-:Y:S01]  /*0930*/  PLOP3.LUT P0, PT, PT, PT, UP0, 0x80, 0x0 ;  /* 0x000000000000781c */ /* 0x000fe20003f0f008 */
[----:B------:R-:W-:Y:S01]  /*0940*/  UMOV UR48, 0x1 ;  /* 0x0000000100307882 */ /* 0x000fe20000000000 */
[----:B------:R-:W-:Y:S01]  /*0950*/  NOP ;  /* 0x0000000000007918 */ /* 0x000fe20000000000 */
[----:B------:R-:W-:Y:S01]  /*0960*/  USEL UR48, UR48, 0x2, !UP0 ;  /* 0x0000000230307887 */ /* 0x000fe2000c000000 */
[----:B------:R-:W-:Y:S01]  /*0970*/  ULDC.64 UR54, c[0x0][0x208] ;  /* 0x0000820000367ab9 */ /* 0x000fe20000000a00 */
[----:B012-4-:R-:W-:Y:S08]  /*0980*/  BAR.SYNC.DEFER_BLOCKING 0x0 ;  /* 0x0000000000007b1d */ /* 0x017ff00000010000 */
[----:B------:R-:W-:Y:S05]  /*0990*/  @!P0 BRA `(.L_x_8089) ;  /* 0x0000007400248947 */ /* 0x000fea0003800000 */
.L_x_8090:
[----:B------:R-:W-:-:S08]  /*09a0*/  NOP ;  /* 0x0000000000007918 */ /* 0x000fd00000000000 */
[----:B------:R-:W0:Y:S02]  /*09b0*/  USETMAXREG.TRY_ALLOC.CTAPOOL UP0, 0xa0 ;  /* 0x000000a0000079c8 */ /* 0x000e240008000600 */
[----:B0-----:R-:W-:-:S13]  /*09c0*/  PLOP3.LUT P0, PT, PT, PT, UP0, 0x80, 0x0 ;  /* 0x000000000000781c */ /* 0x001fda0003f0f008 */
[----:B------:R-:W-:Y:S05]  /*09d0*/  @!P0 BRA `(.L_x_8090) ;  /* 0xfffffffc00f08947 */ /* 0x000fea000383ffff */
[----:B------:R-:W0:Y:S08]  /*09e0*/  S2UR UR5, SR_CgaCtaId ;  /* 0x00000000000579c3 */ /* 0x000e300000008800 */
[----:B------:R-:W-:Y:S06]  /*09f0*/  BAR.ARV 0x8, 0x1a0 ;  /* 0x0206800000007b1d */ /* 0x000fec0000002000 */
[----:B------:R-:W-:-:S02]  /*0a00*/  UMOV UR4, 0x400 ;  /* 0x0000040000047882 */ /* 0x000fc40000000000 */
[----:B------:R-:W-:Y:S01]  /*0a10*/  BAR.SYNC.DEFER_BLOCKING 0x5, 0x200 ;  /* 0x0148000000007b1d */ /* 0x000fe20000010000 */
[----:B0-----:R-:W-:-:S09]  /*0a20*/  ULEA UR4, UR5, UR4, 0x18 ;  /* 0x0000000405047291 */ /* 0x001fd2000f8ec03f */
[----:B------:R-:W0:Y:S01]  /*0a30*/  LDS.128 R40, [UR4+0x19cd0] ;  /* 0x019cd004ff287984 */ /* 0x000e220008000c00 */
[----:B------:R-:W-:Y:S01]  /*0a40*/  ULDC UR4, c[0x0][0xc14] ;  /* 0x0003050000047ab9 */ /* 0x000fe20000000800 */
[----:B------:R-:W-:Y:S06]  /*0a50*/  BAR.ARV 0x4, 0x200 ;  /* 0x0108000000007b1d */ /* 0x000fec0000002000 */
[----:B0-----:R-:W-:-:S13]  /*0a60*/  ISETP.GE.AND P0, PT, R43, UR4, PT ;  /* 0x000000042b007c0c */ /* 0x001fda000bf06270 */
[----:B------:R-:W-:Y:S05]  /*0a70*/  @P0 EXIT ;  /* 0x000000000000094d */ /* 0x000fea0003800000 */
[----:B------:R-:W0:Y:S01]  /*0a80*/  S2R R0, SR_TID.X ;  /* 0x0000000000007919 */ /* 0x000e220000002100 */
[----:B------:R-:W-:Y:S01]  /*0a90*/  R2UR UR5, R42 ;  /* 0x000000002a0572ca */ /* 0x000fe200000e0000 */
[----:B------:R-:W-:Y:S01]  /*0aa0*/  IMAD.MOV.U32 R152, RZ, RZ, -0x2 ;  /* 0xfffffffeff987424 */ /* 0x000fe200078e00ff */
[----:B------:R-:W-:Y:S01]  /*0ab0*/  ULOP3.LUT UR44, UR48, 0x1, URZ, 0xfc, !UPT ;  /* 0x00000001302c7892 */ /* 0x000fe2000f8efc3f */
[----:B------:R-:W-:Y:S01]  /*0ac0*/  UMOV UR38, URZ ;  /* 0x0000003f00267c82 */ /* 0x000fe20008000000 */
[----:B------:R-:W-:Y:S01]  /*0ad0*/  UMOV UR37, URZ ;  /* 0x0000003f00257c82 */ /* 0x000fe20008000000 */
[----:B------:R-:W-:Y:S01]  /*0ae0*/  UMOV UR36, URZ ;  /* 0x0000003f00247c82 */ /* 0x000fe20008000000 */
[----:B0-----:R-:W-:-:S05]  /*0af0*/  VIADD R155, R0, 0xffffff80 ;  /* 0xffffff80009b7836 */ /* 0x001fca0000000000 */
[----:B------:R-:W-:-:S04]  /*0b00*/  SHF.R.S32.HI R0, RZ, 0x1f, R155 ;  /* 0x0000001fff007819 */ /* 0x000fc8000001149b */
[CC--:B------:R-:W-:Y:S02]  /*0b10*/  LEA.HI R23, R0.reuse, R155.reuse, RZ, 0x7 ;  /* 0x0000009b00177211 */ /* 0x0c0fe400078f38ff */
[CC--:B------:R-:W-:Y:S02]  /*0b20*/  LEA.HI R3, R0.reuse, R155.reuse, RZ, 0x5 ;  /* 0x0000009b00037211 */ /* 0x0c0fe400078f28ff */
[----:B------:R-:W-:Y:S02]  /*0b30*/  LOP3.LUT R22, R23, 0xffffff80, RZ, 0xc0, !PT ;  /* 0xffffff8017167812 */ /* 0x000fe400078ec0ff */
[----:B------:R-:W-:Y:S01]  /*0b40*/  LEA.HI R2, R0, R155, RZ, 0x4 ;  /* 0x0000009b00027211 */ /* 0x000fe200078f20ff */
[----:B------:R-:W-:Y:S01]  /*0b50*/  IMAD.SHL.U32 R5, R3, 0x10, RZ ;  /* 0x0000001003057824 */ /* 0x000fe200078e00ff */
[----:B------:R-:W-:Y:S01]  /*0b60*/  SHF.R.S32.HI R23, RZ, 0x7, R23 ;  /* 0x00000007ff177819 */ /* 0x000fe20000011417 */
[----:B------:R-:W-:Y:S01]  /*0b70*/  IMAD.IADD R22, R155, 0x1, -R22 ;  /* 0x000000019b167824 */ /* 0x000fe200078e0a16 */
[----:B------:R-:W-:-:S02]  /*0b80*/  SHF.R.S32.HI R3, RZ, 0x4, R2 ;  /* 0x00000004ff037819 */ /* 0x000fc40000011402 */
[C---:B------:R-:W-:Y:S02]  /*0b90*/  LOP3.LUT R4, R2.reuse, 0x7fffff0, RZ, 0xc0, !PT ;  /* 0x07fffff002047812 */ /* 0x040fe400078ec0ff */
[----:B------:R-:W-:Y:S02]  /*0ba0*/  SHF.R.S32.HI R7, RZ, 0x1f, R22 ;  /* 0x0000001fff077819 */ /* 0x000fe40000011416 */
[----:B------:R-:W-:Y:S01]  /*0bb0*/  LEA.HI R2, R2, R3, RZ, 0x1 ;  /* 0x0000000302027211 */ /* 0x000fe200078f08ff */
[----:B------:R-:W-:Y:S01]  /*0bc0*/  IMAD.IADD R4, R155, 0x1, -R4 ;  /* 0x000000019b047824 */ /* 0x000fe200078e0a04 */
[----:B------:R-:W-:Y:S02]  /*0bd0*/  LEA.HI R6, R7, R22, RZ, 0x2 ;  /* 0x0000001607067211 */ /* 0x000fe400078f10ff */
[----:B------:R-:W-:Y:S02]  /*0be0*/  LOP3.LUT R5, R5, 0xfffffe00, RZ, 0xc0, !PT ;  /* 0xfffffe0005057812 */ /* 0x000fe400078ec0ff */
[----:B------:R-:W-:-:S02]  /*0bf0*/  SHF.R.S32.HI R8, RZ, 0x2, R6 ;  /* 0x00000002ff087819 */ /* 0x000fc40000011406 */
[----:B------:R-:W-:Y:S01]  /*0c00*/  SHF.R.S32.HI R9, RZ, 0x1f, R6 ;  /* 0x0000001fff097819 */ /* 0x000fe20000011406 */
[----:B------:R-:W-:Y:S01]  /*0c10*/  IMAD R5, R4, 0x20, R5 ;  /* 0x0000002004057824 */ /* 0x000fe200078e0205 */
[----:B------:R-:W-:Y:S01]  /*0c20*/  LOP3.LUT R2, R2, 0x1ffffffe, RZ, 0xc0, !PT ;  /* 0x1ffffffe02027812 */ /* 0x000fe200078ec0ff */
[----:B------:R-:W-:Y:S01]  /*0c30*/  IMAD.HI R4, R23, 0x55555556, RZ ;  /* 0x5555555617047827 */ /* 0x000fe200078e02ff */
[----:B------:R-:W-:Y:S02]  /*0c40*/  LEA.HI R9, R9, R8, RZ, 0x3 ;  /* 0x0000000809097211 */ /* 0x000fe400078f18ff */
[----:B------:R-:W-:Y:S01]  /*0c50*/  LEA.HI R7, R7, R22, RZ, 0x5 ;  /* 0x0000001607077211 */ /* 0x000fe200078f28ff */
[----:B------:R-:W-:Y:S01]  /*0c60*/  IMAD.IADD R2, R3, 0x1, -R2 ;  /* 0x0000000103027824 */ /* 0x000fe200078e0a02 */
[----:B------:R-:W-:Y:S02]  /*0c70*/  LOP3.LUT R9, R9, 0xfffffff8, RZ, 0xc0, !PT ;  /* 0xfffffff809097812 */ /* 0x000fe400078ec0ff */
[----:B------:R-:W-:Y:S01]  /*0c80*/  LEA.HI R0, R0, R155, RZ, 0x2 ;  /* 0x0000009b00007211 */ /* 0x000fe200078f10ff */
[----:B------:R-:W-:Y:S01]  /*0c90*/  IMAD R154, R2, 0x8, R5 ;  /* 0x00000008029a7824 */ /* 0x000fe200078e0205 */
[----:B------:R-:W-:Y:S01]  /*0ca0*/  LOP3.LUT R3, R6, 0x7ffffffc, RZ, 0xc0, !PT ;  /* 0x7ffffffc06037812 */ /* 0x000fe200078ec0ff */
[----:B------:R-:W-:Y:S01]  /*0cb0*/  IMAD.IADD R8, R8, 0x1, -R9 ;  /* 0x0000000108087824 */ /* 0x000fe200078e0a09 */
[----:B------:R-:W-:-:S02]  /*0cc0*/  LEA.HI R4, R4, R4, RZ, 0x1 ;  /* 0x0000000404047211 */ /* 0x000fc400078f08ff */
[----:B------:R-:W-:Y:S01]  /*0cd0*/  SHF.R.S32.HI R7, RZ, 0x5, R7 ;  /* 0x00000005ff077819 */ /* 0x000fe20000011407 */
[----:B------:R-:W-:Y:S01]  /*0ce0*/  IMAD.IADD R3, R22, 0x1, -R3 ;  /* 0x0000000116037824 */ /* 0x000fe200078e0a03 */
[----:B------:R-:W-:Y:S01]  /*0cf0*/  LOP3.LUT R2, R0, 0x1ffffffc, RZ, 0xc0, !PT ;  /* 0x1ffffffc00027812 */ /* 0x000fe200078ec0ff */
[----:B------:R-:W-:Y:S01]  /*0d00*/  IMAD R4, R4, -0x3, R23 ;  /* 0xfffffffd04047824 */ /* 0x000fe200078e0217 */
[----:B------:R-:W-:Y:S01]  /*0d10*/  SHF.R.S32.HI R18, RZ, 0x2, R0 ;  /* 0x00000002ff127819 */ /* 0x000fe20000011400 */
[----:B------:R-:W-:Y:S02]  /*0d20*/  IMAD R7, R7, 0x10, R8 ;  /* 0x0000001007077824 */ /* 0x000fe400078e0208 */
[----:B------:R-:W-:Y:S02]  /*0d30*/  IMAD.IADD R2, R155, 0x1, -R2 ;  /* 0x000000019b027824 */ /* 0x000fe400078e0a02 */
[----:B------:R-:W-:Y:S02]  /*0d40*/  IMAD R152, R3, R152, 0x80 ;  /* 0x0000008003987424 */ /* 0x000fe400078e0298 */
[----:B------:R-:W-:-:S02]  /*0d50*/  IMAD R153, R4, 0x40, R7 ;  /* 0x0000004004997824 */ /* 0x000fc400078e0207 */
[----:B------:R-:W-:-:S07]  /*0d60*/  IMAD.SHL.U32 R16, R2, 0x8, RZ ;  /* 0x0000000802107824 */ /* 0x000fce00078e00ff */
.L_x_8126:
[----:B0-----:R-:W0:Y:S01]  /*0d70*/  LDC.64 R2, c[0x0][0xc60] ;  /* 0x00031800ff027b82 */ /* 0x001e220000000a00 */
[----:B------:R-:W-:Y:S01]  /*0d80*/  ULDC.64 UR8, c[0x0][0x990] ;  /* 0x0002640000087ab9 */ /* 0x000fe20000000a00 */
[----:B------:R-:W-:Y:S01]  /*0d90*/  ULDC UR4, c[0x0][0x428] ;  /* 0x00010a0000047ab9 */ /* 0x000fe20000000800 */
[----:B------:R-:W-:Y:S01]  /*0da0*/  ULDC.64 UR6, c[0x0][0x998] ;  /* 0x0002660000067ab9 */ /* 0x000fe20000000a00 */
[----:B--2--5:R-:W-:Y:S01]  /*0db0*/  IMAD.MOV.U32 R9, RZ, RZ, 0x3f800000 ;  /* 0x3f800000ff097424 */ /* 0x024fe200078e00ff */
[----:B------:R-:W-:Y:S01]  /*0dc0*/  ULDC UR43, c[0x0][0x2e0] ;  /* 0x0000b800002b7ab9 */ /* 0x000fe20000000800 */
[----:B0-----:R-:W-:-:S06]  /*0dd0*/  IMAD.WIDE R2, R43, 0x4, R2 ;  /* 0x000000042b027825 */ /* 0x001fcc00078e0202 */
[----:B------:R-:W2:Y:S01]  /*0de0*/  LDG.E R2, desc[UR54][R2.64] ;  /* 0x0000003602027981 */ /* 0x000ea2000c1e1900 */
[----:B------:R-:W-:Y:S02]  /*0df0*/  UISETP.NE.U32.AND UP2, UPT, UR8, URZ, UPT ;  /* 0x0000003f0800728c */ /* 0x000fe4000bf45070 */
        /* <DEDUP_REMOVED lines=60> */
[----:B0-----:R-:W-:Y:S01]  /*11c0*/  IMAD.U32 R4, RZ, RZ, UR8 ;  /* 0x00000008ff047e24 */ /* 0x001fe2000f8e00ff */
[----:B------:R-:W-:Y:S01]  /*11d0*/  UMOV UR42, UR5 ;  /* 0x00000005002a7c82 */ /* 0x000fe20008000000 */
[----:B------:R-:W-:Y:S01]  /*11e0*/  IMAD.U32 R3, RZ, RZ, UR7 ;  /* 0x00000007ff037e24 */ /* 0x000fe2000f8e00ff */
[----:B------:R-:W-:Y:S01]  /*11f0*/  ULDC.64 UR6, c[0x0][0x3f8] ;  /* 0x0000fe0000067ab9 */ /* 0x000fe20000000a00 */
[----:B------:R-:W-:Y:S01]  /*1200*/  IMAD.U32 R5, RZ, RZ, UR9 ;  /* 0x00000009ff057e24 */ /* 0x000fe2000f8e00ff */
[----:B------:R-:W-:-:S02]  /*1210*/  @UP3 ULDC UR8, c[0x0][0x42c] ;  /* 0x00010b0000083ab9 */ /* 0x000fc40000000800 */
[----:B------:R-:W3:Y:S04]  /*1220*/  @P0 LDG.E R2, desc[UR54][R2.64] ;  /* 0x0000003602020981 */ /* 0x000ee8000c1e1900 */
[----:B------:R-:W4:Y:S01]  /*1230*/  @P1 LDG.E R4, desc[UR54][R4.64] ;  /* 0x0000003604041981 */ /* 0x000f22000c1e1900 */
[----:B------:R-:W-:-:S03]  /*1240*/  UISETP.NE.U32.AND UP0, UPT, UR6, URZ, UPT ;  /* 0x0000003f0600728c */ /* 0x000fc6000bf05070 */
[----:B------:R-:W-:Y:S01]  /*1250*/  ULDC UR6, c[0x0][0x404] ;  /* 0x0001010000067ab9 */ /* 0x000fe20000000800 */
[----:B------:R-:W-:-:S04]  /*1260*/  UISETP.NE.AND.EX UP0, UPT, UR7, URZ, UPT, UP0 ;  /* 0x0000003f0700728c */ /* 0x000fc8000bf05300 */
[----:B------:R-:W-:-:S04]  /*1270*/  USEL UR6, UR6, 0x1, UP0 ;  /* 0x0000000106067887 */ /* 0x000fc80008000000 */
[----:B------:R-:W-:Y:S01]  /*1280*/  UIMAD UR43, UR6, UR43, URZ ;  /* 0x0000002b062b72a4 */ /* 0x000fe2000f8e023f */
[----:B------:R-:W-:Y:S01]  /*1290*/  IMAD.MOV.U32 R17, RZ, RZ, R41 ;  /* 0x000000ffff117224 */ /* 0x000fe200078e0029 */
[----:B------:R-:W-:Y:S01]  /*12a0*/  CS2R R10, SRZ ;  /* 0x00000000000a7805 */ /* 0x000fe2000001ff00 */
[----:B------:R-:W-:Y:S01]  /*12b0*/  IMAD.MOV.U32 R135, RZ, RZ, RZ ;  /* 0x000000ffff877224 */ /* 0x000fe200078e00ff */
[----:B------:R-:W-:Y:S02]  /*12c0*/  CS2R R12, SRZ ;  /* 0x00000000000c7805 */ /* 0x000fe4000001ff00 */
[----:B------:R-:W-:Y:S02]  /*12d0*/  CS2R R14, SRZ ;  /* 0x00000000000e7805 */ /* 0x000fe4000001ff00 */
[----:B-1----:R-:W-:Y:S02]  /*12e0*/  CS2R R20, SRZ ;  /* 0x0000000000147805 */ /* 0x002fe4000001ff00 */
        /* <DEDUP_REMOVED lines=14> */
[----:B--2---:R-:W-:-:S04]  /*13d0*/  FMUL.FTZ R0, R9, R0 ;  /* 0x0000000009007220 */ /* 0x004fc80000410000 */
[----:B------:R-:W-:Y:S01]  /*13e0*/  FMUL.FTZ R0, R0, UR4 ;  /* 0x0000000400007c20 */ /* 0x000fe20008410000 */
[----:B------:R-:W-:Y:S01]  /*13f0*/  UMOV UR4, URZ ;  /* 0x0000003f00047c82 */ /* 0x000fe20008000000 */
[----:B------:R-:W-:-:S03]  /*1400*/  CS2R R8, SRZ ;  /* 0x0000000000087805 */ /* 0x000fc6000001ff00 */
        /* <DEDUP_REMOVED lines=20> */
.L_x_8091:
[----:B------:R-:W-:Y:S01]  /*1550*/  UIADD3 UR43, -UR4, UR43, URZ ;  /* 0x0000002b042b7290 */ /* 0x000fe2000fffe13f */
[----:B------:R-:W-:Y:S01]  /*1560*/  CS2R R56, SRZ ;  /* 0x0000000000387805 */ /* 0x000fe2000001ff00 */
[----:B------:R-:W-:Y:S01]  /*1570*/  UIMAD.WIDE.U32 UR6, UR5, UR8, URZ ;  /* 0x00000008050672a5 */ /* 0x000fe2000f8e003f */
[----:B------:R-:W-:Y:S01]  /*1580*/  IMAD.MOV.U32 R55, RZ, RZ, RZ ;  /* 0x000000ffff377224 */ /* 0x000fe200078e00ff */
[----:B------:R-:W-:Y:S01]  /*1590*/  UISETP.GE.AND UP0, UPT, UR43, 0x1, UPT ;  /* 0x000000012b00788c */ /* 0x000fe2000bf06270 */
[----:B------:R-:W-:Y:S01]  /*15a0*/  CS2R R58, SRZ ;  /* 0x00000000003a7805 */ /* 0x000fe2000001ff00 */
[----:B------:R-:W-:Y:S01]  /*15b0*/  UIADD3 UR4, UR43, 0x7f, URZ ;  /* 0x0000007f2b047890 */ /* 0x000fe2000fffe03f */
[----:B------:R-:W-:Y:S01]  /*15c0*/  CS2R R60, SRZ ;  /* 0x00000000003c7805 */ /* 0x000fe2000001ff00 */
[----:B------:R-:W-:Y:S01]  /*15d0*/  @UP3 ULDC UR9, c[0x0][0x430] ;  /* 0x00010c0000093ab9 */ /* 0x000fe20000000800 */
[----:B------:R-:W-:Y:S01]  /*15e0*/  UMOV UR41, UR5 ;  /* 0x0000000500297c82 */ /* 0x000fe20008000000 */
[----:B------:R-:W-:Y:S01]  /*15f0*/  PLOP3.LUT P1, PT, PT, PT, UP0, 0x80, 0x0 ;  /* 0x000000000000781c */ /* 0x000fe20003f2f008 */
[----:B------:R-:W-:Y:S01]  /*1600*/  USHF.R.S32.HI UR8, URZ, 0x1f, UR4 ;  /* 0x0000001f3f087899 */ /* 0x000fe20008011404 */
[----:B------:R-:W-:Y:S01]  /*1610*/  IMAD.MOV.U32 R62, RZ, RZ, RZ ;  /* 0x000000ffff3e7224 */ /* 0x000fe200078e00ff */
[----:B------:R-:W-:Y:S01]  /*1620*/  @UP3 USHF.R.U32.HI UR42, URZ, UR9, UR7 ;  /* 0x000000093f2a3299 */ /* 0x000fe20008011607 */
[----:B------:R-:W-:Y:S01]  /*1630*/  IMAD.MOV.U32 R64, RZ, RZ, RZ ;  /* 0x000000ffff407224 */ /* 0x000fe200078e00ff */
[----:B------:R-:W-:-:S08]  /*1640*/  ULEA.HI UR8, UR8, UR4, URZ, 0x7 ;  /* 0x0000000408087291 */ /* 0x000fd0000f8f383f */
[----:B------:R-:W-:Y:S05]  /*1650*/  @!P1 BRA `(.L_x_8092) ;  /* 0x0000004800a89947 */ /* 0x000fea0003800000 */
[----:B------:R-:W0:Y:S01]  /*1660*/  SHFL.IDX PT, R0, R23, RZ, 0x1f ;  /* 0x00001fff17007589 */ /* 0x000e2200000e0000 */
[----:B------:R-:W1:Y:S01]  /*1670*/  S2UR UR9, SR_CgaCtaId ;  /* 0x00000000000979c3 */ /* 0x000e620000008800 */
[----:B------:R-:W-:Y:S01]  /*1680*/  UMOV UR7, 0x400 ;  /* 0x0000040000077882 */ /* 0x000fe20000000000 */
[----:B------:R-:W-:Y:S01]  /*1690*/  USHF.R.S32.HI UR46, URZ, 0x7, UR8 ;  /* 0x000000073f2e7899 */ /* 0x000fe20008011408 */
[----:B0-----:R-:W-:Y:S01]  /*16a0*/  R2UR UR6, R0 ;  /* 0x00000000000672ca */ /* 0x001fe200000e0000 */
[----:B-1----:R-:W-:-:S12]  /*16b0*/  ULEA UR7, UR9, UR7, 0x18 ;  /* 0x0000000709077291 */ /* 0x002fd8000f8ec03f */
[----:B------:R-:W-:Y:S02]  /*16c0*/  UIMAD.WIDE UR4, UR6, 0x55555556, URZ ;  /* 0x55555556060478a5 */ /* 0x000fe4000f8e023f */
[----:B------:R-:W-:Y:S02]  /*16d0*/  UIADD3 UR4, UR7, 0xf000, URZ ;  /* 0x0000f00007047890 */ /* 0x000fe4000fffe03f */
[----:B------:R-:W-:Y:S02]  /*16e0*/  ULEA.HI UR5, UR5, UR5, URZ, 0x1 ;  /* 0x0000000505057291 */ /* 0x000fe4000f8f083f */
[----:B------:R-:W-:Y:S02]  /*16f0*/  ULOP3.LUT UP0, URZ, UR4, 0x3ff, URZ, 0xc0, !UPT ;  /* 0x000003ff043f7892 */ /* 0x000fe4000f80c03f */
[----:B------:R-:W-:-:S04]  /*1700*/  UIMAD UR5, UR5, -0x3, UR6 ;  /* 0xfffffffd050578a4 */ /* 0x000fc8000f8e0206 */
[----:B------:R-:W-:Y:S01]  /*1710*/  PLOP3.LUT P0, PT, PT, PT, UP0, 0x80, 0x0 ;  /* 0x000000000000781c */ /* 0x000fe20003f0f008 */
[----:B------:R-:W-:-:S04]  /*1720*/  ULEA UR5, UR5, UR4, 0xb ;  /* 0x0000000405057291 */ /* 0x000fc8000f8e583f */
[----:B------:R-:W-:-:S04]  /*1730*/  USHF.R.U32.HI UR5, URZ, 0x4, UR5 ;  /* 0x000000043f057899 */ /* 0x000fc80008011605 */
[----:B------:R-:W-:-:S04]  /*1740*/  ULOP3.LUT UR47, UR5, 0x3fff, URZ, 0xc0, !UPT ;  /* 0x00003fff052f7892 */ /* 0x000fc8000f8ec03f */
[----:B------:R-:W-:Y:S08]  /*1750*/  @!P0 BRA `(.L_x_8093) ;  /* 0x0000000000408947 */ /* 0x000ff00003800000 */
        /* <DEDUP_REMOVED lines=16> */
.L_x_8093:
        /* <DEDUP_REMOVED lines=13> */
.L_x_8215:
[----:B------:R-:W-:Y:S05]  /*1930*/  @!P0 BRA `(.L_x_8095) ;  /* 0x0000000000048947 */ /* 0x000fea0003800000 */
[----:B------:R-:W-:Y:S01]  /*1940*/  BPT.TRAP 0x1 ;  /* 0x000000040000795c */ /* 0x000fe20000300000 */
.L_x_8095:
[----:B0-----:R-:W-:Y:S02]  /*1950*/  IMAD.U32 R3, RZ, RZ, UR36 ;  /* 0x00000024ff037e24 */ /* 0x001fe4000f8e00ff */
[----:B------:R-:W-:Y:S02]  /*1960*/  IMAD.U32 R5, RZ, RZ, UR37 ;  /* 0x00000025ff057e24 */ /* 0x000fe4000f8e00ff */
[----:B------:R-:W-:-:S03]  /*1970*/  IMAD R4, R3, 0x8, R0 ;  /* 0x0000000803047824 */ /* 0x000fc600078e0200 */
[----:B------:R-:W-:-:S04]  /*1980*/  SHF.L.U32 R3, R5, 0x1f, RZ ;  /* 0x0000001f05037819 */ /* 0x000fc800000006ff */
[----:B------:R0:W1:Y:S01]  /*1990*/  SYNCS.PHASECHK.TRANS64.TRYWAIT P1, [R4+URZ+0x19c30], R3 ;  /* 0x019c3003040075a7 */ /* 0x000062000802017f */
[----:B------:R-:W-:Y:S05]  /*19a0*/  @!P0 BRA `(.L_x_8096) ;  /* 0x0000000000048947 */ /* 0x000fea0003800000 */
[----:B------:R-:W-:Y:S01]  /*19b0*/  BPT.TRAP 0x1 ;  /* 0x000000040000795c */ /* 0x000fe20000300000 */
.L_x_8096:
[----:B------:R-:W2:Y:S01]  /*19c0*/  LDL.LU R5, [R1] ;  /* 0x0000000001057983 */ /* 0x000ea20000300800 */
[----:B------:R-:W3:Y:S02]  /*19d0*/  S2R R6, SR_TID.X ;  /* 0x0000000000067919 */ /* 0x000ee40000002100 */
[----:B---3--:R-:W-:Y:S01]  /*19e0*/  LOP3.LUT P2, RZ, R6, 0x7f, RZ, 0xc0, !PT ;  /* 0x0000007f06ff7812 */ /* 0x008fe2000784c0ff */
[----:B------:R-:W-:Y:S01]  /*19f0*/  IMAD.MOV.U32 R135, RZ, RZ, RZ ;  /* 0x000000ffff877224 */ /* 0x000fe200078e00ff */
[----:B--2---:R-:W-:-:S11]  /*1a00*/  LOP3.LUT R5, R5, 0xffffffef, RZ, 0xc0, !PT ;  /* 0xffffffef05057812 */ /* 0x004fd600078ec0ff */
[----:B------:R-:W-:-:S05]  /*1a10*/  @P2 LOP3.LUT R5, R5, 0x10, RZ, 0xfc, !PT ;  /* 0x0000001005052812 */ /* 0x000fca00078efcff */
[----:B------:R2:W-:Y:S01]  /*1a20*/  STL [R1], R5 ;  /* 0x0000000501007387 */ /* 0x0005e20000100800 */
[----:B-1----:R-:W-:Y:S05]  /*1a30*/  @P1 BRA `(.L_x_8097) ;  /* 0x0000000000081947 */ /* 0x002fea0003800000 */
[----:B------:R-:W1:Y:S02]  /*1a40*/  SYNCS.PHASECHK.TRANS64.TRYWAIT P1, [R4+URZ+0x19c30], R3 ;  /* 0x019c3003040075a7 */ /* 0x000e64000802017f */
[----:B-1----:R-:W-:Y:S05]  /*1a50*/  @!P1 BRA `(.L_x_8098) ;  /* 0x000000ac00149947 */ /* 0x002fea0003800000 */
.L_x_8097:
[----:B------:R-:W-:Y:S05]  /*1a60*/  WARPSYNC.ALL ;  /* 0x0000000000007948 */ /* 0x000fea0003800000 */
[----:B------:R-:W-:Y:S01]  /*1a70*/  R2UR UR4, R0 ;  /* 0x00000000000472ca */ /* 0x000fe200000e0000 */
[----:B------:R-:W-:Y:S01]  /*1a80*/  WARPGROUP.ARRIVE ;  /* 0x00000000000079c5 */ /* 0x000fe20000000000 */
[----:B------:R-:W-:Y:S01]  /*1a90*/  UMOV UR5, 0xc0000010 ;  /* 0xc000001000057882 */ /* 0x000fe20000000000 */
[----:B------:R-:W-:Y:S01]  /*1aa0*/  UMOV UR7, 0xc0000010 ;  /* 0xc000001000077882 */ /* 0x000fe20000000000 */
[----:B------:R-:W-:Y:S01]  /*1ab0*/  UMOV UR9, 0xc0000010 ;  /* 0xc000001000097882 */ /* 0x000fe20000000000 */
[----:B------:R-:W-:Y:S01]  /*1ac0*/  UMOV UR11, 0xc0000010 ;  /* 0xc0000010000b7882 */ /* 0x000fe20000000000 */
[----:B------:R-:W-:Y:S01]  /*1ad0*/  UMOV UR13, 0xc0000010 ;  /* 0xc0000010000d7882 */ /* 0x000fe20000000000 */
[----:B------:R-:W-:Y:S01]  /*1ae0*/  UMOV UR15, 0xc0000010 ;  /* 0xc0000010000f7882 */ /* 0x000fe20000000000 */
[----:B--2---:R-:W-:Y:S01]  /*1af0*/  VIADD R5, R152, UR43 ;  /* 0x0000002b98057c36 */ /* 0x004fe20008000000 */
[----:B------:R-:W-:Y:S01]  /*1b00*/  P2R R7, PR, RZ, 0x1 ;  /* 0x00000001ff077803 */ /* 0x000fe20000000000 */
[----:B------:R-:W-:Y:S01]  /*1b10*/  IMAD.U32 R6, RZ, RZ, UR46 ;  /* 0x0000002eff067e24 */ /* 0x000fe2000f8e00ff */
[----:B------:R-:W2:Y:S01]  /*1b20*/  S2R R88, SR_TID.X ;  /* 0x0000000000587919 */ /* 0x000ea20000002100 */
[----:B------:R-:W-:Y:S01]  /*1b30*/  IMAD.U32 R10, RZ, RZ, UR45 ;  /* 0x0000002dff0a7e24 */ /* 0x000fe2000f8e00ff */
[----:B------:R-:W-:Y:S01]  /*1b40*/  UIADD3 UR4, UR4, 0x13800, URZ ;  /* 0x0001380004047890 */ /* 0x000fe2000fffe03f */
[----:B------:R-:W-:Y:S01]  /*1b50*/  IMAD R5, R6, -0x80, R5 ;  /* 0xffffff8006057824 */ /* 0x000fe200078e0205 */
[----:B------:R-:W-:Y:S01]  /*1b60*/  UISETP.GE.AND UP0, UPT, UR43, 0x81, UPT ;  /* 0x000000812b00788c */ /* 0x000fe2000bf06270 */
[--C-:B------:R-:W-:Y:S01]  /*1b70*/  IMAD.MOV.U32 R134, RZ, RZ, R135.reuse ;  /* 0x000000ffff867224 */ /* 0x100fe200078e0087 */
[----:B------:R-:W-:Y:S01]  /*1b80*/  USHF.R.U32.HI UR4, URZ, 0x4, UR4 ;  /* 0x000000043f047899 */ /* 0x000fe20008011604 */
[--C-:B------:R-:W-:Y:S01]  /*1b90*/  IMAD.MOV.U32 R133, RZ, RZ, R135.reuse ;  /* 0x000000ffff857224 */ /* 0x100fe200078e0087 */
[C---:B------:R-:W-:Y:S01]  /*1ba0*/  ISETP.GT.AND P3, PT, R5.reuse, RZ, PT ;  /* 0x000000ff0500720c */ /* 0x040fe20003f64270 */
[--C-:B------:R-:W-:Y:S01]  /*1bb0*/  IMAD.MOV.U32 R132, RZ, RZ, R135.reuse ;  /* 0x000000ffff847224 */ /* 0x100fe200078e0087 */
[----:B------:R-:W-:Y:S01]  /*1bc0*/  ULOP3.LUT UR4, UR4, 0x3fff, URZ, 0xc0, !UPT ;  /* 0x00003fff04047892 */ /* 0x000fe2000f8ec03f */
[C---:B------:R-:W-:Y:S01]  /*1bd0*/  ISETP.GT.AND P1, PT, R5.reuse, 0x1, PT ;  /* 0x000000010500780c */ /* 0x040fe20003f24270 */
[--C-:B------:R-:W-:Y:S01]  /*1be0*/  IMAD.MOV.U32 R131, RZ, RZ, R135.reuse ;  /* 0x000000ffff837224 */ /* 0x100fe200078e0087 */
[C---:B------:R-:W-:Y:S01]  /*1bf0*/  ISETP.GT.AND P2, PT, R5.reuse, 0x8, PT ;  /* 0x000000080500780c */ /* 0x040fe20003f44270 */
[----:B------:R-:W-:Y:S01]  /*1c00*/  ULOP3.LUT UR16, UR4, 0x10000, URZ, 0xfc, !UPT ;  /* 0x0001000004107892 */ /* 0x000fe2000f8efc3f */
[C---:B------:R-:W-:Y:S01]  /*1c10*/  ISETP.GT.AND P5, PT, R5.reuse, 0x9, PT ;  /* 0x000000090500780c */ /* 0x040fe20003fa4270 */
[----:B------:R-:W-:Y:S01]  /*1c20*/  ULOP3.LUT UR4, UR47, 0x10000, URZ, 0xfc, !UPT ;  /* 0x000100002f047892 */ /* 0x000fe2000f8efc3f */
[C---:B------:R-:W-:Y:S01]  /*1c30*/  ISETP.GT.AND P4, PT, R5.reuse, 0x10, PT ;  /* 0x000000100500780c */ /* 0x040fe20003f84270 */
[----:B------:R-:W-:Y:S01]  /*1c40*/  UIMAD UR6, UR36, 0x300, UR16 ;  /* 0x00000300240678a4 */ /* 0x000fe2000f8e0210 */
[C---:B------:R-:W-:Y:S01]  /*1c50*/  ISETP.GT.AND P0, PT, R5.reuse, 0x59, PT ;  /* 0x000000590500780c */ /* 0x040fe20003f04270 */
[----:B------:R-:W-:Y:S01]  /*1c60*/  UIADD3 UR8, UR4, 0x180, URZ ;  /* 0x0000018004087890 */ /* 0x000fe2000fffe03f */
[----:B------:R-:W-:Y:S01]  /*1c70*/  ISETP.GT.AND P6, PT, R5, 0x60, PT ;  /* 0x000000600500780c */ /* 0x000fe20003fc4270 */
[----:B------:R-:W-:Y:S01]  /*1c80*/  UIADD3 UR10, UR6, 0x100, URZ ;  /* 0x00000100060a7890 */ /* 0x000fe2000fffe03f */
[--C-:B------:R-:W-:Y:S01]  /*1c90*/  IMAD.MOV.U32 R130, RZ, RZ, R135.reuse ;  /* 0x000000ffff827224 */ /* 0x100fe200078e0087 */
[----:B------:R-:W-:Y:S01]  /*1ca0*/  UIADD3 UR12, UR4, 0x300, URZ ;  /* 0x00000300040c7890 */ /* 0x000fe2000fffe03f */
[----:B------:R-:W-:Y:S01]  /*1cb0*/  IMAD.MOV.U32 R129, RZ, RZ, R135 ;  /* 0x000000ffff817224 */ /* 0x000fe200078e0087 */
[----:B------:R-:W-:-:S02]  /*1cc0*/  UIADD3 UR14, UR6, 0x200, URZ ;  /* 0x00000200060e7890 */ /* 0x000fc4000fffe03f */
[----:B------:R-:W-:Y:S01]  /*1cd0*/  QGMMA.64x128x32.F32.E4M3.E4M3 R24, gdesc[UR4], RZ, !UPT, gsb0 ;  /* 0x01e00000041879f3 */ /* 0x000fe2000c0008ff */
        /* <DEDUP_REMOVED lines=50> */
[----:B01----:R-:W-:-:S02]  /*2000*/  FMNMX.FTZ R3, R24, R25, !PT ;  /* 0x0000001918037209 */ /* 0x003fc40007810000 */
        /* <DEDUP_REMOVED lines=110> */
[----:B------:R-:W0:Y:S01]  /*26f0*/  SHFL.BFLY PT, R3, R6, 0x2, 0x1f ;  /* 0x0c401f0006037f89 */ /* 0x000e2200000e0000 */
        /* <DEDUP_REMOVED lines=12> */
[----:B0-----:R-:W-:Y:S02]  /*27c0*/  FMNMX.FTZ R8, R6, R3, !PT ;  /* 0x0000000306087209 */ /* 0x001fe40007810000 */
[----:B------:R-:W-:-:S03]  /*27d0*/  ISETP.NE.AND P0, PT, R7, RZ, PT ;  /* 0x000000ff0700720c */ /* 0x000fc60003f05270 */
[----:B------:R-:W0:Y:S02]  /*27e0*/  SHFL.BFLY PT, R3, R8, 0x1, 0x1f ;  /* 0x0c201f0008037f89 */ /* 0x000e2400000e0000 */
[----:B0-----:R-:W-:-:S04]  /*27f0*/  FMNMX.FTZ R3, R8, R3, !PT ;  /* 0x0000000308037209 */ /* 0x001fc80007810000 */
[C---:B------:R-:W-:Y:S01]  /*2800*/  FSETP.NEU.FTZ.AND P2, PT, R3.reuse, -INF , PT ;  /* 0xff8000000300780b */ /* 0x040fe20003f5d000 */
[----:B------:R-:W-:-:S05]  /*2810*/  FFMA.FTZ R13, R3, R10, -8 ;  /* 0xc1000000030d7423 */ /* 0x000fca000001000a */
[----:B------:R-:W-:Y:S02]  /*2820*/  FSEL R13, R13, RZ, P2 ;  /* 0x000000ff0d0d7208 */ /* 0x000fe40001000000 */
[----:B------:R-:W-:Y:S02]  /*2830*/  ISETP.NE.AND P2, PT, R9, RZ, PT ;  /* 0x000000ff0900720c */ /* 0x000fe40003f45270 */
[----:B------:R-:W-:Y:S01]  /*2840*/  FMNMX.FTZ R9, R26, R27, !PT ;  /* 0x0000001b1a097209 */ /* 0x000fe20007810000 */
[----:B------:R-:W-:-:S01]  /*2850*/  FFMA.FTZ R8, R25, UR45, -R13 ;  /* 0x0000002d19087c23 */ /* 0x000fc2000801080d */
[--C-:B------:R-:W-:Y:S01]  /*2860*/  FFMA.FTZ R10, R29, UR45, -R13.reuse ;  /* 0x0000002d1d0a7c23 */ /* 0x100fe2000801080d */
        /* <DEDUP_REMOVED lines=11> */
[----:B------:R-:W-:-:S02]  /*2920*/  IMAD.U32 R65, RZ, RZ, UR45 ;  /* 0x0000002dff417e24 */ /* 0x000fc4000f8e00ff */
        /* <DEDUP_REMOVED lines=12> */
[----:B------:R-:W-:Y:S01]  /*29f0*/  FFMA.FTZ R45, R68, UR45, -R13 ;  /* 0x0000002d442d7c23 */ /* 0x000fe2000801080d */
[----:B------:R-:W-:-:S02]  /*2a00*/  FMNMX.FTZ R6, R42, R11, !PT ;  /* 0x0000000b2a067209 */ /* 0x000fc40007810000 */
[----:B--2---:R-:W-:Y:S01]  /*2a10*/  LOP3.LUT P2, RZ, R88, 0x7f, RZ, 0xc0, !PT ;  /* 0x0000007f58ff7812 */ /* 0x004fe2000784c0ff */
[----:B------:R-:W-:Y:S01]  /*2a20*/  IMAD.MOV.U32 R88, RZ, RZ, R135 ;  /* 0x000000ffff587224 */ /* 0x000fe200078e0087 */
[----:B------:R-:W-:Y:S01]  /*2a30*/  FMNMX.FTZ R15, R43, R6, !PT ;  /* 0x000000062b0f7209 */ /* 0x000fe20007810000 */
[----:B------:R1:W-:Y:S01]  /*2a40*/  MUFU.EX2 R11, R36 ;  /* 0x00000024000b7308 */ /* 0x0003e20000000800 */
[----:B0-----:R-:W-:-:S01]  /*2a50*/  FFMA.FTZ R32, R53, UR45, -R13 ;  /* 0x0000002d35207c23 */ /* 0x001fc2000801080d */
[----:B------:R-:W-:Y:S01]  /*2a60*/  FFMA.FTZ R53, R76, UR45, -R13 ;  /* 0x0000002d4c357c23 */ /* 0x000fe2000801080d */
[----:B------:R-:W-:-:S04]  /*2a70*/  FMNMX.FTZ R6, R46, R15, !PT ;  /* 0x0000000f2e067209 */ /* 0x000fc80007810000 */
[----:B------:R-:W-:Y:S01]  /*2a80*/  FMNMX.FTZ R15, R47, R6, !PT ;  /* 0x000000062f0f7209 */ /* 0x000fe20007810000 */
[----:B------:R-:W-:Y:S01]  /*2a90*/  MUFU.EX2 R5, R5 ;  /* 0x0000000500057308 */ /* 0x000fe20000000800 */
[----:B-1----:R-:W-:-:S01]  /*2aa0*/  FFMA.FTZ R36, R57, UR45, -R13 ;  /* 0x0000002d39247c23 */ /* 0x002fc2000801080d */
[----:B------:R-:W-:Y:S01]  /*2ab0*/  FFMA.FTZ R57, R80, UR45, -R13 ;  /* 0x0000002d50397c23 */ /* 0x000fe2000801080d */
[----:B------:R-:W-:-:S04]  /*2ac0*/  FMNMX.FTZ R6, R50, R15, !PT ;  /* 0x0000000f32067209 */ /* 0x000fc80007810000 */
[----:B------:R-:W-:Y:S01]  /*2ad0*/  FMNMX.FTZ R21, R51, R6, !PT ;  /* 0x0000000633157209 */ /* 0x000fe20007810000 */
[----:B------:R0:W-:Y:S03]  /*2ae0*/  MUFU.EX2 R15, R40 ;  /* 0x00000028000f7308 */ /* 0x0001e60000000800 */
[----:B------:R-:W-:-:S04]  /*2af0*/  FMNMX.FTZ R6, R54, R21, !PT ;  /* 0x0000001536067209 */ /* 0x000fc80007810000 */
[----:B------:R-:W-:Y:S01]  /*2b00*/  FMNMX.FTZ R21, R55, R6, !PT ;  /* 0x0000000637157209 */ /* 0x000fe20007810000 */
[----:B------:R-:W-:Y:S01]  /*2b10*/  MUFU.EX2 R8, R8 ;  /* 0x0000000800087308 */ /* 0x000fe20000000800 */
[----:B0-----:R-:W-:-:S01]  /*2b20*/  FFMA.FTZ R40, R64, UR45, -R13 ;  /* 0x0000002d40287c23 */ /* 0x001fc2000801080d */
[----:B------:R-:W-:Y:S01]  /*2b30*/  FFMA.FTZ R64, R85, UR45, -R13 ;  /* 0x0000002d55407c23 */ /* 0x000fe2000801080d */
[----:B------:R-:W-:-:S04]  /*2b40*/  FMNMX.FTZ R6, R58, R21, !PT ;  /* 0x000000153a067209 */ /* 0x000fc80007810000 */
[----:B------:R-:W-:Y:S01]  /*2b50*/  FMNMX.FTZ R25, R59, R6, !PT ;  /* 0x000000063b197209 */ /* 0x000fe20007810000 */
[----:B------:R0:W-:Y:S03]  /*2b60*/  MUFU.EX2 R21, R44 ;  /* 0x0000002c00157308 */ /* 0x0001e60000000800 */
[----:B------:R-:W-:-:S04]  /*2b70*/  FMNMX.FTZ R6, R62, R25, !PT ;  /* 0x000000193e067209 */ /* 0x000fc80007810000 */
[----:B------:R-:W-:Y:S01]  /*2b80*/  FMNMX.FTZ R25, R63, R6, !PT ;  /* 0x000000063f197209 */ /* 0x000fe20007810000 */
[----:B------:R-:W-:Y:S01]  /*2b90*/  MUFU.EX2 R7, R7 ;  /* 0x0000000700077308 */ /* 0x000fe20000000800 */
[----:B0-----:R-:W-:-:S02]  /*2ba0*/  FFMA.FTZ R44, R61, UR45, -R13 ;  /* 0x0000002d3d2c7c23 */ /* 0x001fc4000801080d */
[----:B------:R-:W-:-:S04]  /*2bb0*/  FMNMX.FTZ R6, R66, R25, !PT ;  /* 0x0000001942067209 */ /* 0x000fc80007810000 */
[----:B------:R-:W-:Y:S01]  /*2bc0*/  FMNMX.FTZ R29, R67, R6, !PT ;  /* 0x00000006431d7209 */ /* 0x000fe20007810000 */
[----:B------:R0:W-:Y:S03]  /*2bd0*/  MUFU.EX2 R25, R48 ;  /* 0x0000003000197308 */ /* 0x0001e60000000800 */
[----:B------:R-:W-:-:S04]  /*2be0*/  FMNMX.FTZ R6, R70, R29, !PT ;  /* 0x0000001d46067209 */ /* 0x000fc80007810000 */
[----:B------:R-:W-:Y:S01]  /*2bf0*/  FMNMX.FTZ R29, R71, R6, !PT ;  /* 0x00000006471d7209 */ /* 0x000fe20007810000 */
[----:B------:R-:W1:Y:S01]  /*2c00*/  MUFU.EX2 R10, R10 ;  /* 0x0000000a000a7308 */ /* 0x000e620000000800 */
[----:B0-----:R-:W-:-:S02]  /*2c10*/  FFMA.FTZ R48, R69, UR45, -R13 ;  /* 0x0000002d45307c23 */ /* 0x001fc4000801080d */
[----:B------:R-:W-:-:S04]  /*2c20*/  FMNMX.FTZ R6, R74, R29, !PT ;  /* 0x0000001d4a067209 */ /* 0x000fc80007810000 */
[----:B------:R-:W-:Y:S01]  /*2c30*/  FMNMX.FTZ R33, R75, R6, !PT ;  /* 0x000000064b217209 */ /* 0x000fe20007810000 */
[----:B------:R0:W-:Y:S03]  /*2c40*/  MUFU.EX2 R29, R52 ;  /* 0x00000034001d7308 */ /* 0x0001e60000000800 */
[----:B------:R-:W-:-:S04]  /*2c50*/  FMNMX.FTZ R6, R78, R33, !PT ;  /* 0x000000214e067209 */ /* 0x000fc80007810000 */
[----:B------:R-:W-:Y:S01]  /*2c60*/  FMNMX.FTZ R33, R79, R6, !PT ;  /* 0x000000064f217209 */ /* 0x000fe20007810000 */
[----:B------:R-:W-:Y:S01]  /*2c70*/  MUFU.EX2 R12, R12 ;  /* 0x0000000c000c7308 */ /* 0x000fe20000000800 */
[----:B0-----:R-:W-:-:S01]  /*2c80*/  FFMA.FTZ R52, R73, UR45, -R13 ;  /* 0x0000002d49347c23 */ /* 0x001fc2000801080d */
[----:B-1----:R-:W-:Y:S02]  /*2c90*/  F2FP.SATFINITE.E4M3.F32.PACK_AB_MERGE_C R136, R10, R7, RZ ;  /* 0x000000070a88723e */ /* 0x002fe400048070ff */
[----:B------:R-:W-:Y:S02]  /*2ca0*/  FMNMX.FTZ R6, R82, R33, !PT ;  /* 0x0000002152067209 */ /* 0x000fe40007810000 */
[----:B------:R-:W-:Y:S02]  /*2cb0*/  F2FP.SATFINITE.E4M3.F32.PACK_AB_MERGE_C R136, R8, R5, R136 ;  /* 0x000000050888723e */ /* 0x000fe40004807088 */
[----:B------:R-:W-:Y:S01]  /*2cc0*/  FMNMX.FTZ R37, R83, R6, !PT ;  /* 0x0000000653257209 */ /* 0x000fe20007810000 */
[----:B------:R0:W-:Y:S03]  /*2cd0*/  MUFU.EX2 R33, R56 ;  /* 0x0000003800217308 */ /* 0x0001e60000000800 */
[----:B------:R-:W-:Y:S01]  /*2ce0*/  FMNMX.FTZ R6, R86, R37, !PT ;  /* 0x0000002556067209 */ /* 0x000fe20007810000 */
[----:B------:R-:W-:-:S03]  /*2cf0*/  FFMA.FTZ R37, R60, UR45, -R13 ;  /* 0x0000002d3c257c23 */ /* 0x000fc6000801080d */
[----:B------:R-:W-:Y:S01]  /*2d00*/  FMNMX.FTZ R6, R87, R6, !PT ;  /* 0x0000000657067209 */ /* 0x000fe20007810000 */
[----:B------:R-:W1:Y:S01]  /*2d10*/  MUFU.EX2 R14, R14 ;  /* 0x0000000e000e7308 */ /* 0x000e620000000800 */
[----:B0-----:R-:W-:-:S03]  /*2d20*/  FFMA.FTZ R56, R77, UR45, -R13 ;  /* 0x0000002d4d387c23 */ /* 0x001fc6000801080d */
[----:B------:R-:W0:Y:S04]  /*2d30*/  SHFL.BFLY PT, R49, R6, 0x2, 0x1f ;  /* 0x0c401f0006317f89 */ /* 0x000e2800000e0000 */
[----:B------:R-:W-:Y:S08]  /*2d40*/  MUFU.EX2 R20, R20 ;  /* 0x0000001400147308 */ /* 0x000ff00000000800 */
[----:B------:R-:W2:Y:S01]  /*2d50*/  MUFU.EX2 R24, R24 ;  /* 0x0000001800187308 */ /* 0x000ea20000000800 */
[----:B-1----:R-:W-:-:S04]  /*2d60*/  F2FP.SATFINITE.E4M3.F32.PACK_AB_MERGE_C R138, R14, R11, RZ ;  /* 0x0000000b0e8a723e */ /* 0x002fc800048070ff */
[----:B------:R-:W-:-:S03]  /*2d70*/  F2FP.SATFINITE.E4M3.F32.PACK_AB_MERGE_C R138, R12, R9, R138 ;  /* 0x000000090c8a723e */ /* 0x000fc6000480708a */
[----:B------:R-:W-:Y:S01]  /*2d80*/  MUFU.EX2 R28, R28 ;  /* 0x0000001c001c7308 */ /* 0x000fe20000000800 */
[----:B0-----:R-:W-:Y:S01]  /*2d90*/  FMNMX.FTZ R60, R6, R49, !PT ;  /* 0x00000031063c7209 */ /* 0x001fe20007810000 */
[----:B------:R-:W-:-:S06]  /*2da0*/  FFMA.FTZ R49, R72, UR45, -R13 ;  /* 0x0000002d48317c23 */ /* 0x000fcc000801080d */
[----:B------:R-:W-:Y:S01]  /*2db0*/  MUFU.EX2 R32, R32 ;  /* 0x0000002000207308 */ /* 0x000fe20000000800 */
[----:B------:R-:W0:Y:S01]  /*2dc0*/  SHFL.BFLY PT, R61, R60, 0x1, 0x1f ;  /* 0x0c201f003c3d7f89 */ /* 0x000e2200000e0000 */
[----:B--2---:R-:W-:-:S04]  /*2dd0*/  F2FP.SATFINITE.E4M3.F32.PACK_AB_MERGE_C R140, R24, R21, RZ ;  /* 0x00000015188c723e */ /* 0x004fc800048070ff */
[----:B------:R-:W-:Y:S02]  /*2de0*/  F2FP.SATFINITE.E4M3.F32.PACK_AB_MERGE_C R140, R20, R15, R140 ;  /* 0x0000000f148c723e */ /* 0x000fe4000480708c */
        /* <DEDUP_REMOVED lines=23> */
[----:B------:R-:W-:Y:S01]  /*2f60*/  FADD.FTZ R50, R5, R8 ;  /* 0x0000000805327221 */ /* 0x000fe20000010000 */
[----:B------:R-:W-:-:S01]  /*2f70*/  FFMA.FTZ R39, R39, UR45, -R65 ;  /* 0x0000002d27277c23 */ /* 0x000fc20008010841 */
[----:B------:R-:W0:Y:S01]  /*2f80*/  MUFU.EX2 R26, R26 ;  /* 0x0000001a001a7308 */ /* 0x000e220000000800 */
[----:B------:R-:W-:-:S01]  /*2f90*/  FFMA.FTZ R72, R47, UR45, -R65 ;  /* 0x0000002d2f487c23 */ /* 0x000fc20008010841 */
[--C-:B------:R-:W-:Y:S01]  /*2fa0*/  FFMA.FTZ R69, R46, UR45, -R65.reuse ;  /* 0x0000002d2e457c23 */ /* 0x100fe20008010841 */
[----:B------:R-:W-:-:S01]  /*2fb0*/  FFMA.FTZ R47, R59, UR45, -R65 ;  /* 0x0000002d3b2f7c23 */ /* 0x000fc20008010841 */
[----:B------:R-:W-:Y:S01]  /*2fc0*/  FFMA.FTZ R46, R58, UR45, -R65 ;  /* 0x0000002d3a2e7c23 */ /* 0x000fe20008010841 */
[----:B------:R-:W-:-:S01]  /*2fd0*/  FADD.FTZ R59, R7, R50 ;  /* 0x00000032073b7221 */ /* 0x000fc20000010000 */
[----:B------:R-:W-:Y:S01]  /*2fe0*/  FFMA.FTZ R66, R66, UR45, -R65 ;  /* 0x0000002d42427c23 */ /* 0x000fe20008010841 */
[----:B------:R-:W-:Y:S01]  /*2ff0*/  @!P2 VIADD R50, R4, 0x19c40 ;  /* 0x00019c400432a836 */ /* 0x000fe20000000000 */
        /* <DEDUP_REMOVED lines=10> */
[----:B------:R-:W-:Y:S01]  /*30a0*/  @!P2 PRMT R50, RZ, 0x654, R50 ;  /* 0x00000654ff32a816 */ /* 0x000fe20000000032 */
[----:B------:R-:W-:-:S01]  /*30b0*/  FFMA.FTZ R71, R71, UR45, -R65 ;  /* 0x0000002d47477c23 */ /* 0x000fc20008010841 */
[--C-:B------:R-:W-:Y:S01]  /*30c0*/  FFMA.FTZ R75, R75, UR45, -R65.reuse ;  /* 0x0000002d4b4b7c23 */ /* 0x100fe20008010841 */
[----:B------:R-:W-:-:S01]  /*30d0*/  FFMA.FTZ R78, R78, UR45, -R65 ;  /* 0x0000002d4e4e7c23 */ /* 0x000fc20008010841 */
[----:B------:R0:W-:Y:S01]  /*30e0*/  @!P2 SYNCS.ARRIVE.TRANS64.RED.A1T0 RZ, [R50+URZ], RZ ;  /* 0x000000ff32ffa9a7 */ /* 0x0001e2000810043f */
[----:B------:R-:W-:-:S01]  /*30f0*/  FFMA.FTZ R79, R79, UR45, -R65 ;  /* 0x0000002d4f4f7c23 */ /* 0x000fc20008010841 */
[----:B------:R-:W3:Y:S01]  /*3100*/  MUFU.EX2 R27, R27 ;  /* 0x0000001b001b7308 */ /* 0x000ee20000000800 */
[----:B-1----:R-:W-:-:S01]  /*3110*/  FADD.FTZ R58, R68, R51 ;  /* 0x00000033443a7221 */ /* 0x002fc20000010000 */
[--C-:B------:R-:W-:Y:S01]  /*3120*/  FFMA.FTZ R51, R67, UR45, -R65.reuse ;  /* 0x0000002d43337c23 */ /* 0x100fe20008010841 */
[----:B------:R-:W-:-:S01]  /*3130*/  FFMA.FTZ R82, R82, UR45, -R65 ;  /* 0x0000002d52527c23 */ /* 0x000fc20008010841 */
[--C-:B------:R-:W-:Y:S01]  /*3140*/  FFMA.FTZ R83, R83, UR45, -R65.reuse ;  /* 0x0000002d53537c23 */ /* 0x100fe20008010841 */
[----:B------:R-:W-:-:S01]  /*3150*/  FFMA.FTZ R86, R86, UR45, -R65 ;  /* 0x0000002d56567c23 */ /* 0x000fc20008010841 */
[--C-:B0-----:R-:W-:Y:S01]  /*3160*/  FFMA.FTZ R50, R74, UR45, -R65.reuse ;  /* 0x0000002d4a327c23 */ /* 0x101fe20008010841 */
[----:B------:R-:W-:-:S01]  /*3170*/  FFMA.FTZ R65, R87, UR45, -R65 ;  /* 0x0000002d57417c23 */ /* 0x000fc20008010841 */
[----:B------:R-:W0:Y:S01]  /*3180*/  MUFU.EX2 R30, R30 ;  /* 0x0000001e001e7308 */ /* 0x000e220000000800 */
[----:B--2---:R-:W-:-:S01]  /*3190*/  FADD.FTZ R58, R31, R58 ;  /* 0x0000003a1f3a7221 */ /* 0x004fc20000010000 */
[----:B------:R-:W-:-:S04]  /*31a0*/  F2FP.SATFINITE.E4M3.F32.PACK_AB_MERGE_C R31, R31, R68, RZ ;  /* 0x000000441f1f723e */ /* 0x000fc800048070ff */
[----:B------:R-:W-:Y:S02]  /*31b0*/  F2FP.SATFINITE.E4M3.F32.PACK_AB_MERGE_C R137, R26, R13, R31 ;  /* 0x0000000d1a89723e */ /* 0x000fe4000480701f */
[----:B------:R-:W1:Y:S01]  /*31c0*/  MUFU.EX2 R38, R38 ;  /* 0x0000002600267308 */ /* 0x000e620000000800 */
[----:B---3--:R-:W-:-:S01]  /*31d0*/  FADD.FTZ R73, R27, R58 ;  /* 0x0000003a1b497221 */ /* 0x008fc20000010000 */
[----:B------:R-:W-:-:S04]  /*31e0*/  FADD.FTZ R58, R12, R59 ;  /* 0x0000003b0c3a7221 */ /* 0x000fc80000010000 */
[----:B------:R-:W-:Y:S02]  /*31f0*/  FADD.FTZ R59, R11, R58 ;  /* 0x0000003a0b3b7221 */ /* 0x000fe40000010000 */
[----:B------:R-:W2:Y:S01]  /*3200*/  MUFU.EX2 R39, R39 ;  /* 0x0000002700277308 */ /* 0x000ea20000000800 */
[----:B0-----:R-:W-:-:S07]  /*3210*/  FADD.FTZ R73, R30, R73 ;  /* 0x000000491e497221 */ /* 0x001fce0000010000 */
[----:B------:R-:W0:Y:S01]  /*3220*/  MUFU.EX2 R34, R34 ;  /* 0x0000002200227308 */ /* 0x000e220000000800 */
[----:B-1----:R-:W-:-:S07]  /*3230*/  FADD.FTZ R58, R38, R73 ;  /* 0x00000049263a7221 */ /* 0x002fce0000010000 */
[----:B------:R-:W1:Y:S01]  /*3240*/  MUFU.EX2 R35, R35 ;  /* 0x0000002300237308 */ /* 0x000e620000000800 */
[----:B--2---:R-:W-:-:S04]  /*3250*/  F2FP.SATFINITE.E4M3.F32.PACK_AB_MERGE_C R38, R39, R38, RZ ;  /* 0x000000262726723e */ /* 0x004fc800048070ff */
[----:B------:R-:W-:-:S03]  /*3260*/  F2FP.SATFINITE.E4M3.F32.PACK_AB_MERGE_C R139, R30, R27, R38 ;  /* 0x0000001b1e8b723e */ /* 0x000fc60004807026 */
[----:B------:R-:W2:Y:S08]  /*3270*/  MUFU.EX2 R69, R69 ;  /* 0x0000004500457308 */ /* 0x000eb00000000800 */
[----:B------:R3:W-:Y:S08]  /*3280*/  MUFU.EX2 R4, R66 ;  /* 0x0000004200047308 */ /* 0x0007f00000000800 */
[----:B------:R-:W4:Y:S01]  /*3290*/  MUFU.EX2 R72, R72 ;  /* 0x0000004800487308 */ /* 0x000f220000000800 */
[----:B---3--:R-:W-:-:S01]  /*32a0*/  FADD.FTZ R66, R14, R59 ;  /* 0x0000003b0e427221 */ /* 0x008fc20000010000 */
[----:B------:R-:W-:-:S03]  /*32b0*/  FADD.FTZ R59, R39, R58 ;  /* 0x0000003a273b7221 */ /* 0x000fc60000010000 */
[----:B------:R-:W-:Y:S01]  /*32c0*/  FADD.FTZ R67, R15, R66 ;  /* 0x000000420f437221 */ /* 0x000fe20000010000 */
[----:B0-----:R-:W-:-:S02]  /*32d0*/  FADD.FTZ R58, R34, R59 ;  /* 0x0000003b223a7221 */ /* 0x001fc40000010000 */
[----:B------:R-:W0:Y:S01]  /*32e0*/  MUFU.EX2 R42, R42 ;  /* 0x0000002a002a7308 */ /* 0x000e220000000800 */
[----:B------:R-:W-:-:S01]  /*32f0*/  FADD.FTZ R66, R20, R67 ;  /* 0x0000004314427221 */ /* 0x000fc20000010000 */
[----:B-1----:R-:W-:-:S03]  /*3300*/  FADD.FTZ R58, R35, R58 ;  /* 0x0000003a233a7221 */ /* 0x002fc60000010000 */
[----:B------:R-:W-:Y:S01]  /*3310*/  FADD.FTZ R59, R21, R66 ;  /* 0x00000042153b7221 */ /* 0x000fe20000010000 */
[----:B--2---:R-:W-:-:S02]  /*3320*/  FADD.FTZ R67, R69, R58 ;  /* 0x0000003a45437221 */ /* 0x004fc40000010000 */
[----:B------:R-:W1:Y:S01]  /*3330*/  MUFU.EX2 R43, R43 ;  /* 0x0000002b002b7308 */ /* 0x000e620000000800 */
[----:B------:R-:W-:-:S01]  /*3340*/  FADD.FTZ R58, R24, R59 ;  /* 0x0000003b183a7221 */ /* 0x000fc20000010000 */
[C---:B----4-:R-:W-:Y:S01]  /*3350*/  FADD.FTZ R67, R72.reuse, R67 ;  /* 0x0000004348437221 */ /* 0x050fe20000010000 */
[----:B------:R-:W-:Y:S02]  /*3360*/  F2FP.SATFINITE.E4M3.F32.PACK_AB_MERGE_C R69, R72, R69, RZ ;  /* 0x000000454845723e */ /* 0x000fe400048070ff */
[----:B------:R-:W-:Y:S02]  /*3370*/  FADD.FTZ R59, R25, R58 ;  /* 0x0000003a193b7221 */ /* 0x000fe40000010000 */
[----:B------:R-:W-:Y:S01]  /*3380*/  F2FP.SATFINITE.E4M3.F32.PACK_AB_MERGE_C R141, R35, R34, R69 ;  /* 0x00000022238d723e */ /* 0x000fe20004807045 */
[----:B------:R-:W2:Y:S01]  /*3390*/  MUFU.EX2 R54, R54 ;  /* 0x0000003600367308 */ /* 0x000ea20000000800 */
[----:B0-----:R-:W-:-:S01]  /*33a0*/  FADD.FTZ R58, R42, R67 ;  /* 0x000000432a3a7221 */ /* 0x001fc20000010000 */
[----:B------:R-:W-:-:S04]  /*33b0*/  FADD.FTZ R10, R28, R59 ;  /* 0x0000003b1c0a7221 */ /* 0x000fc80000010000 */
[----:B------:R-:W-:Y:S01]  /*33c0*/  FADD.FTZ R11, R29, R10 ;  /* 0x0000000a1d0b7221 */ /* 0x000fe20000010000 */
[----:B------:R-:W-:Y:S01]  /*33d0*/  F2FP.SATFINITE.E4M3.F32.PACK_AB_MERGE_C R29, R32, R29, RZ ;  /* 0x0000001d201d723e */ /* 0x000fe200048070ff */
[----:B------:R-:W0:Y:S01]  /*33e0*/  MUFU.EX2 R55, R55 ;  /* 0x0000003700377308 */ /* 0x000e220000000800 */
[----:B-1----:R-:W-:-:S01]  /*33f0*/  FADD.FTZ R7, R43, R58 ;  /* 0x0000003a2b077221 */ /* 0x002fc20000010000 */
[----:B------:R-:W-:Y:S01]  /*3400*/  FADD.FTZ R32, R32, R11 ;  /* 0x0000000b20207221 */ /* 0x000fe20000010000 */
[----:B------:R-:W-:-:S03]  /*3410*/  F2FP.SATFINITE.E4M3.F32.PACK_AB_MERGE_C R142, R28, R25, R29 ;  /* 0x000000191c8e723e */ /* 0x000fc6000480701d */
[----:B------:R-:W-:Y:S02]  /*3420*/  FADD.FTZ R11, R33, R32 ;  /* 0x00000020210b7221 */ /* 0x000fe40000010000 */
[----:B------:R-:W1:Y:S01]  /*3430*/  MUFU.EX2 R46, R46 ;  /* 0x0000002e002e7308 */ /* 0x000e620000000800 */
[----:B--2---:R-:W-:-:S01]  /*3440*/  FADD.FTZ R10, R54, R7 ;  /* 0x00000007360a7221 */ /* 0x004fc20000010000 */
[----:B------:R-:W-:-:S04]  /*3450*/  FADD.FTZ R14, R36, R11 ;  /* 0x0000000b240e7221 */ /* 0x000fc80000010000 */
[----:B------:R-:W-:Y:S01]  /*3460*/  FADD.FTZ R11, R37, R14 ;  /* 0x0000000e250b7221 */ /* 0x000fe20000010000 */
[----:B------:R-:W-:Y:S01]  /*3470*/  F2FP.SATFINITE.E4M3.F32.PACK_AB_MERGE_C R37, R44, R37, RZ ;  /* 0x000000252c25723e */ /* 0x000fe200048070ff */
[----:B------:R-:W2:Y:S01]  /*3480*/  MUFU.EX2 R47, R47 ;  /* 0x0000002f002f7308 */ /* 0x000ea20000000800 */
[----:B0-----:R-:W-:-:S01]  /*3490*/  FADD.FTZ R7, R55, R10 ;  /* 0x0000000a37077221 */ /* 0x001fc20000010000 */
[----:B------:R-:W-:Y:S01]  /*34a0*/  FADD.FTZ R11, R44, R11 ;  /* 0x0000000b2c0b7221 */ /* 0x000fe20000010000 */
[----:B------:R-:W-:Y:S02]  /*34b0*/  F2FP.SATFINITE.E4M3.F32.PACK_AB_MERGE_C R54, R55, R54, RZ ;  /* 0x000000363736723e */ /* 0x000fe400048070ff */
[----:B------:R-:W-:Y:S02]  /*34c0*/  F2FP.SATFINITE.E4M3.F32.PACK_AB_MERGE_C R144, R36, R33, R37 ;  /* 0x000000212490723e */ /* 0x000fe40004807025 */
[----:B------:R-:W-:Y:S01]  /*34d0*/  F2FP.SATFINITE.E4M3.F32.PACK_AB_MERGE_C R143, R43, R42, R54 ;  /* 0x0000002a2b8f723e */ /* 0x000fe20004807036 */
        /* <DEDUP_REMOVED lines=8> */
[----:B------:R-:W-:Y:S01]  /*3560*/  FADD.FTZ R63, R63, R8 ;  /* 0x000000083f3f7221 */ /* 0x000fe20000010000 */
[----:B------:R-:W-:-:S02]  /*3570*/  FADD.FTZ R8, R40, R11 ;  /* 0x0000000b28087221 */ /* 0x000fc40000010000 */
[----:B------:R-:W-:Y:S01]  /*3580*/  F2FP.SATFINITE.E4M3.F32.PACK_AB_MERGE_C R145, R47, R46, R62 ;  /* 0x0000002e2f91723e */ /* 0x000fe2000480703e */
[----:B------:R-:W-:-:S02]  /*3590*/  FADD.FTZ R10, R4, R63 ;  /* 0x0000003f040a7221 */ /* 0x000fc40000010000 */
        /* <DEDUP_REMOVED lines=8> */
[----:B------:R-:W-:Y:S01]  /*3620*/  MUFU.EX2 R53, R53 ;  /* 0x0000003500357308 */ /* 0x000fe20000000800 */
[C---:B0-----:R-:W-:Y:S01]  /*3630*/  F2FP.SATFINITE.E4M3.F32.PACK_AB_MERGE_C R45, R48.reuse, R45, RZ ;  /* 0x0000002d302d723e */ /* 0x041fe200048070ff */
[----:B------:R-:W-:-:S03]  /*3640*/  FADD.FTZ R48, R48, R7 ;  /* 0x0000000730307221 */ /* 0x000fc60000010000 */
[----:B------:R-:W-:-:S03]  /*3650*/  F2FP.SATFINITE.E4M3.F32.PACK_AB_MERGE_C R146, R41, R40, R45 ;  /* 0x000000282992723e */ /* 0x000fc6000480702d */
[----:B------:R-:W0:Y:S01]  /*3660*/  MUFU.EX2 R56, R56 ;  /* 0x0000003800387308 */ /* 0x000e220000000800 */
[C---:B-1----:R-:W-:Y:S01]  /*3670*/  F2FP.SATFINITE.E4M3.F32.PACK_AB_MERGE_C R70, R71.reuse, R70, RZ ;  /* 0x000000464746723e */ /* 0x042fe200048070ff */
[----:B------:R-:W-:-:S03]  /*3680*/  FADD.FTZ R71, R71, R8 ;  /* 0x0000000847477221 */ /* 0x000fc60000010000 */
[----:B------:R-:W-:-:S03]  /*3690*/  F2FP.SATFINITE.E4M3.F32.PACK_AB_MERGE_C R147, R51, R4, R70 ;  /* 0x000000043393723e */ /* 0x000fc60004807046 */
[----:B------:R-:W1:Y:S08]  /*36a0*/  MUFU.EX2 R49, R49 ;  /* 0x0000003100317308 */ /* 0x000e700000000800 */
[----:B------:R-:W2:Y:S01]  /*36b0*/  MUFU.EX2 R50, R50 ;  /* 0x0000003200327308 */ /* 0x000ea20000000800 */
[----:B0-----:R-:W-:-:S07]  /*36c0*/  F2FP.SATFINITE.E4M3.F32.PACK_AB_MERGE_C R7, R56, R53, RZ ;  /* 0x000000353807723e */ /* 0x001fce00048070ff */
[----:B------:R-:W0:Y:S01]  /*36d0*/  MUFU.EX2 R52, R52 ;  /* 0x0000003400347308 */ /* 0x000e220000000800 */
[----:B-1----:R-:W-:-:S07]  /*36e0*/  FADD.FTZ R5, R49, R48 ;  /* 0x0000003031057221 */ /* 0x002fce0000010000 */
[----:B------:R-:W1:Y:S01]  /*36f0*/  MUFU.EX2 R75, R75 ;  /* 0x0000004b004b7308 */ /* 0x000e620000000800 */
[----:B--2---:R-:W-:-:S07]  /*3700*/  FADD.FTZ R8, R50, R71 ;  /* 0x0000004732087221 */ /* 0x004fce0000010000 */
[----:B------:R-:W2:Y:S01]  /*3710*/  MUFU.EX2 R78, R78 ;  /* 0x0000004e004e7308 */ /* 0x000ea20000000800 */
[C---:B0-----:R-:W-:Y:S01]  /*3720*/  F2FP.SATFINITE.E4M3.F32.PACK_AB_MERGE_C R148, R52.reuse, R49, R7 ;  /* 0x000000313494723e */ /* 0x041fe20004807007 */
[----:B------:R-:W-:-:S04]  /*3730*/  FADD.FTZ R52, R52, R5 ;  /* 0x0000000534347221 */ /* 0x000fc80000010000 */
[----:B------:R-:W-:Y:S02]  /*3740*/  FADD.FTZ R53, R53, R52 ;  /* 0x0000003435357221 */ /* 0x000fe40000010000 */
[----:B------:R-:W0:Y:S01]  /*3750*/  MUFU.EX2 R79, R79 ;  /* 0x0000004f004f7308 */ /* 0x000e220000000800 */
[----:B-1----:R-:W-:-:S01]  /*3760*/  FADD.FTZ R5, R75, R8 ;  /* 0x000000084b057221 */ /* 0x002fc20000010000 */
[----:B------:R-:W-:-:S06]  /*3770*/  FADD.FTZ R56, R56, R53 ;  /* 0x0000003538387221 */ /* 0x000fcc0000010000 */
[----:B------:R-:W-:Y:S01]  /*3780*/  MUFU.EX2 R61, R61 ;  /* 0x0000003d003d7308 */ /* 0x000fe20000000800 */
[----:B--2---:R-:W-:-:S07]  /*3790*/  FADD.FTZ R8, R78, R5 ;  /* 0x000000054e087221 */ /* 0x004fce0000010000 */
[----:B------:R-:W1:Y:S01]  /*37a0*/  MUFU.EX2 R64, R64 ;  /* 0x0000004000407308 */ /* 0x000e620000000800 */
[C---:B0-----:R-:W-:Y:S01]  /*37b0*/  F2FP.SATFINITE.E4M3.F32.PACK_AB_MERGE_C R78, R79.reuse, R78, RZ ;  /* 0x0000004e4f4e723e */ /* 0x041fe200048070ff */
[----:B------:R-:W-:-:S03]  /*37c0*/  FADD.FTZ R79, R79, R8 ;  /* 0x000000084f4f7221 */ /* 0x000fc60000010000 */
[----:B------:R-:W-:-:S03]  /*37d0*/  F2FP.SATFINITE.E4M3.F32.PACK_AB_MERGE_C R149, R75, R50, R78 ;  /* 0x000000324b95723e */ /* 0x000fc6000480704e */
[----:B------:R-:W0:Y:S08]  /*37e0*/  MUFU.EX2 R57, R57 ;  /* 0x0000003900397308 */ /* 0x000e300000000800 */
[----:B------:R-:W2:Y:S01]  /*37f0*/  MUFU.EX2 R82, R82 ;  /* 0x0000005200527308 */ /* 0x000ea20000000800 */
[----:B-1----:R-:W-:-:S07]  /*3800*/  F2FP.SATFINITE.E4M3.F32.PACK_AB_MERGE_C R7, R64, R61, RZ ;  /* 0x0000003d4007723e */ /* 0x002fce00048070ff */
[----:B------:R-:W1:Y:S01]  /*3810*/  MUFU.EX2 R60, R60 ;  /* 0x0000003c003c7308 */ /* 0x000e620000000800 */
[----:B0-----:R-:W-:-:S07]  /*3820*/  FADD.FTZ R5, R57, R56 ;  /* 0x0000003839057221 */ /* 0x001fce0000010000 */
[----:B------:R-:W0:Y:S01]  /*3830*/  MUFU.EX2 R83, R83 ;  /* 0x0000005300537308 */ /* 0x000e220000000800 */
[----:B--2---:R-:W-:-:S07]  /*3840*/  FADD.FTZ R8, R82, R79 ;  /* 0x0000004f52087221 */ /* 0x004fce0000010000 */
[----:B------:R-:W2:Y:S01]  /*3850*/  MUFU.EX2 R86, R86 ;  /* 0x0000005600567308 */ /* 0x000ea20000000800 */
[C---:B-1----:R-:W-:Y:S01]  /*3860*/  F2FP.SATFINITE.E4M3.F32.PACK_AB_MERGE_C R150, R60.reuse, R57, R7 ;  /* 0x000000393c96723e */ /* 0x042fe20004807007 */
[----:B------:R-:W-:-:S04]  /*3870*/  FADD.FTZ R60, R60, R5 ;  /* 0x000000053c3c7221 */ /* 0x000fc80000010000 */
[----:B------:R-:W-:Y:S02]  /*3880*/  FADD.FTZ R61, R61, R60 ;  /* 0x0000003c3d3d7221 */ /* 0x000fe40000010000 */
[----:B------:R-:W1:Y:S01]  /*3890*/  MUFU.EX2 R65, R65 ;  /* 0x0000004100417308 */ /* 0x000e620000000800 */
[----:B0-----:R-:W-:-:S04]  /*38a0*/  FADD.FTZ R5, R83, R8 ;  /* 0x0000000853057221 */ /* 0x001fc80000010000 */
[----:B--2---:R-:W-:Y:S01]  /*38b0*/  FADD.FTZ R4, R86, R5 ;  /* 0x0000000556047221 */ /* 0x004fe20000010000 */
[----:B------:R-:W-:-:S01]  /*38c0*/  FADD.FTZ R5, R64, R61 ;  /* 0x0000003d40057221 */ /* 0x000fc20000010000 */
[C---:B-1----:R-:W-:Y:S02]  /*38d0*/  F2FP.SATFINITE.E4M3.F32.PACK_AB_MERGE_C R7, R65.reuse, R86, RZ ;  /* 0x000000564107723e */ /* 0x042fe400048070ff */
[----:B------:R-:W-:-:S02]  /*38e0*/  FADD.FTZ R4, R65, R4 ;  /* 0x0000000441047221 */ /* 0x000fc40000010000 */
[----:B------:R-:W-:Y:S01]  /*38f0*/  F2FP.SATFINITE.E4M3.F32.PACK_AB_MERGE_C R151, R83, R82, R7 ;  /* 0x000000525397723e */ /* 0x000fe20004807007 */
        /* <DEDUP_REMOVED lines=30> */
.L_x_8109:
[----:B------:R-:W-:-:S04]  /*3ae0*/  UISETP.NE.AND UP0, UPT, UR18, 0x1, UPT ;  /* 0x000000011200788c */ /* 0x000fc8000bf05270 */
[----:B------:R-:W-:-:S04]  /*3af0*/  USEL UR37, URZ, 0x1, UP0 ;  /* 0x000000013f257887 */ /* 0x000fc80008000000 */
[----:B------:R-:W-:Y:S01]  /*3b00*/  ULOP3.LUT UR37, UR17, UR37, URZ, 0x3c, !UPT ;  /* 0x0000002511257292 */ /* 0x000fe2000f8e3c3f */
[----:B------:R-:W-:Y:S11]  /*3b10*/  @!P0 BRA `(.L_x_8100) ;  /* 0x0000000000048947 */ /* 0x000ff60003800000 */
[----:B------:R-:W-:Y:S01]  /*3b20*/  BPT.TRAP 0x1 ;  /* 0x000000040000795c */ /* 0x000fe20000300000 */
.L_x_8100:
[----:B------:R-:W0:Y:S01]  /*3b30*/  S2UR UR6, SR_CgaCtaId ;  /* 0x00000000000679c3 */ /* 0x000e220000008800 */
[----:B------:R-:W-:Y:S01]  /*3b40*/  MOV R3, 0x400 ;  /* 0x0000040000037802 */ /* 0x000fe20000000f00 */
[----:B------:R-:W-:-:S04]  /*3b50*/  UIADD3 UR36, UR18, 0x1, URZ ;  /* 0x0000000112247890 */ /* 0x000fc8000fffe03f */
[----:B------:R-:W-:-:S04]  /*3b60*/  UISETP.NE.AND UP0, UPT, UR36, 0x2, UPT ;  /* 0x000000022400788c */ /* 0x000fc8000bf05270 */
[----:B------:R-:W-:Y:S01]  /*3b70*/  USEL UR36, UR36, URZ, UP0 ;  /* 0x0000003f24247287 */ /* 0x000fe20008000000 */
[----:B0-----:R-:W-:-:S05]  /*3b80*/  IMAD.U32 R2, RZ, RZ, UR6 ;  /* 0x00000006ff027e24 */ /* 0x001fca000f8e00ff */
[----:B------:R-:W-:Y:S01]  /*3b90*/  LEA R0, R2, R3, 0x18 ;  /* 0x0000000302007211 */ /* 0x000fe200078ec0ff */
[----:B------:R-:W-:-:S03]  /*3ba0*/  IMAD.U32 R3, RZ, RZ, UR37 ;  /* 0x00000025ff037e24 */ /* 0x000fc6000f8e00ff */
[----:B------:R-:W-:Y:S02]  /*3bb0*/  R2UR UR19, R0 ;  /* 0x00000000001372ca */ /* 0x000fe400000e0000 */
[----:B------:R-:W-:-:S11]  /*3bc0*/  SHF.L.U32 R3, R3, 0x1f, RZ ;  /* 0x0000001f03037819 */ /* 0x000fd600000006ff */
[----:B------:R-:W-:-:S09]  /*3bd0*/  ULEA UR19, UR36, UR19, 0x3 ;  /* 0x0000001324137291 */ /* 0x000fd2000f8e183f */
[----:B------:R0:W1:Y:S01]  /*3be0*/  SYNCS.PHASECHK.TRANS64.TRYWAIT P1, [UR19+0x19c30], R3 ;  /* 0x019c3003ff0075a7 */ /* 0x0000620008020153 */
[----:B------:R-:W-:Y:S05]  /*3bf0*/  @!P0 BRA `(.L_x_8101) ;  /* 0x0000000000048947 */ /* 0x000fea0003800000 */
[----:B------:R-:W-:Y:S01]  /*3c00*/  BPT.TRAP 0x1 ;  /* 0x000000040000795c */ /* 0x000fe20000300000 */
.L_x_8101:
[----:B-1----:R-:W-:Y:S05]  /*3c10*/  @P1 BRA `(.L_x_8102) ;  /* 0x0000000000081947 */ /* 0x002fea0003800000 */
[----:B------:R-:W1:Y:S02]  /*3c20*/  SYNCS.PHASECHK.TRANS64.TRYWAIT P1, [UR19+0x19c30], R3 ;  /* 0x019c3003ff0075a7 */ /* 0x000e640008020153 */
[----:B-1----:R-:W-:Y:S05]  /*3c30*/  @!P1 BRA `(.L_x_8103) ;  /* 0x0000008800b09947 */ /* 0x002fea0003800000 */
.L_x_8102:
        /* <DEDUP_REMOVED lines=17> */
.L_x_8104:
[----:B------:R-:W-:Y:S01]  /*3d50*/  R2UR UR14, R0 ;  /* 0x00000000000e72ca */ /* 0x000fe200000e0000 */
[----:B01----:R-:W-:-:S05]  /*3d60*/  IMAD.U32 R3, RZ, RZ, UR17 ;  /* 0x00000011ff037e24 */ /* 0x003fca000f8e00ff */
[----:B------:R-:W-:-:S07]  /*3d70*/  SHF.L.U32 R3, R3, 0x1f, RZ ;  /* 0x0000001f03037819 */ /* 0x000fce00000006ff */
[----:B------:R-:W-:-:S09]  /*3d80*/  ULEA UR14, UR18, UR14, 0x3 ;  /* 0x0000000e120e7291 */ /* 0x000fd2000f8e183f */
[----:B------:R0:W1:Y:S01]  /*3d90*/  SYNCS.PHASECHK.TRANS64.TRYWAIT P1, [UR14+0x19c50], R3 ;  /* 0x019c5003ff0075a7 */ /* 0x000062000802014e */
[----:B------:R-:W-:Y:S05]  /*3da0*/  @!P0 BRA `(.L_x_8105) ;  /* 0x0000000000048947 */ /* 0x000fea0003800000 */
[----:B------:R-:W-:Y:S01]  /*3db0*/  BPT.TRAP 0x1 ;  /* 0x000000040000795c */ /* 0x000fe20000300000 */
.L_x_8105:
[----:B-1----:R-:W-:Y:S05]  /*3dc0*/  @P1 BRA `(.L_x_8106) ;  /* 0x0000000000081947 */ /* 0x002fea0003800000 */
[----:B------:R-:W1:Y:S02]  /*3dd0*/  SYNCS.PHASECHK.TRANS64.TRYWAIT P1, [UR14+0x19c50], R3 ;  /* 0x019c5003ff0075a7 */ /* 0x000e64000802014e */
[----:B-1----:R-:W-:Y:S05]  /*3de0*/  @!P1 BRA `(.L_x_8107) ;  /* 0x00000088005c9947 */ /* 0x002fea0003800000 */
.L_x_8106:
[----:B------:R-:W-:Y:S01]  /*3df0*/  R2UR UR6, R0 ;  /* 0x00000000000672ca */ /* 0x000fe200000e0000 */
[----:B------:R-:W-:Y:S01]  /*3e00*/  WARPGROUP.ARRIVE ;  /* 0x00000000000079c5 */ /* 0x000fe20000000000 */
[----:B-1----:R-:W-:Y:S01]  /*3e10*/  FMNMX.FTZ R6, R24, R7, !PT ;  /* 0x0000000718067209 */ /* 0x002fe20007810000 */
[----:B------:R-:W-:Y:S01]  /*3e20*/  UMOV UR7, 0x40000040 ;  /* 0x4000004000077882 */ /* 0x000fe20000000000 */
[----:B------:R-:W-:Y:S02]  /*3e30*/  UMOV UR11, 0x40000040 ;  /* 0x40000040000b7882 */ /* 0x000fe40000000000 */
[----:B0-----:R-:W-:Y:S02]  /*3e40*/  FMNMX.FTZ R3, R25, R6, !PT ;  /* 0x0000000619037209 */ /* 0x001fe40007810000 */
[----:B------:R-:W-:-:S04]  /*3e50*/  FMNMX.FTZ R6, R26, R9, !PT ;  /* 0x000000091a067209 */ /* 0x000fc80007810000 */
        /* <DEDUP_REMOVED lines=19> */
[----:B------:R-:W-:Y:S01]  /*3f90*/  QGMMA.64x96x32.F32.E4M3.E4M3 R88, R136, gdesc[UR4], R88, gsb0 ;  /* 0x0160000488587df3 */ /* 0x000fe20008000858 */
        /* <DEDUP_REMOVED lines=52> */
[----:B------:R-:W-:Y:S02]  /*42e0*/  WARPGROUP.DEPBAR.LE gsb0, 0x0 ;  /* 0x00008000000079c5 */ /* 0x000fe40000010000 */
[----:B------:R-:W-:-:S06]  /*42f0*/  WARPGROUP.ARRIVE ;  /* 0x00000000000079c5 */ /* 0x000fcc0000000000 */
[----:B------:R-:W2:Y:S01]  /*4300*/  S2R R139, SR_TID.X ;  /* 0x00000000008b7919 */ /* 0x000ea20000002100 */
[----:B------:R-:W-:Y:S01]  /*4310*/  QGMMA.64x96x32.F32.E4M3.E4M3 R88, R140, gdesc[UR4], R88, gsb0 ;  /* 0x016000048c587df3 */ /* 0x000fe20008000858 */
[----:B------:R-:W-:Y:S01]  /*4320*/  UIADD3 UR6, UR10, 0x4, URZ ;  /* 0x000000040a067890 */ /* 0x000fe2000fffe03f */
[----:B------:R-:W-:Y:S01]  /*4330*/  UMOV UR7, 0x40000040 ;  /* 0x4000004000077882 */ /* 0x000fe20000000000 */
[----:B0-----:R-:W-:Y:S01]  /*4340*/  FMNMX.FTZ R10, R6, R3, !PT ;  /* 0x00000003060a7209 */ /* 0x001fe20007810000 */
[----:B------:R-:W-:Y:S01]  /*4350*/  UIADD3 UR10, UR10, 0x6, URZ ;  /* 0x000000060a0a7890 */ /* 0x000fe2000fffe03f */
[----:B-1----:R-:W-:-:S03]  /*4360*/  FMNMX.FTZ R11, R8, R11, !PT ;  /* 0x0000000b080b7209 */ /* 0x002fc60007810000 */
[----:B------:R-:W0:Y:S04]  /*4370*/  SHFL.BFLY PT, R3, R10, 0x1, 0x1f ;  /* 0x0c201f000a037f89 */ /* 0x000e2800000e0000 */
[----:B------:R-:W1:Y:S01]  /*4380*/  SHFL.BFLY PT, R12, R11, 0x1, 0x1f ;  /* 0x0c201f000b0c7f89 */ /* 0x000e6200000e0000 */
[----:B--2---:R-:W-:Y:S02]  /*4390*/  LOP3.LUT P1, RZ, R139, 0x7f, RZ, 0xc0, !PT ;  /* 0x0000007f8bff7812 */ /* 0x004fe4000782c0ff */
[----:B0-----:R-:W-:Y:S01]  /*43a0*/  FMNMX.FTZ R3, R10, R3, !PT ;  /* 0x000000030a037209 */ /* 0x001fe20007810000 */
[----:B------:R-:W-:Y:S01]  /*43b0*/  IMAD.U32 R10, RZ, RZ, UR45 ;  /* 0x0000002dff0a7e24 */ /* 0x000fe2000f8e00ff */
[----:B-1----:R-:W-:-:S03]  /*43c0*/  FMNMX.FTZ R6, R11, R12, !PT ;  /* 0x0000000c0b067209 */ /* 0x002fc60007810000 */
[----:B------:R-:W-:-:S06]  /*43d0*/  FADD.FTZ R7, -R3, R7 ;  /* 0x0000000703077221 */ /* 0x000fcc0000010100 */
[----:B------:R-:W-:Y:S01]  /*43e0*/  VOTEU.ALL UP0, P1 ;  /* 0x00000000003f7886 */ /* 0x000fe20000800000 */
[----:B------:R-:W-:Y:S01]  /*43f0*/  FMUL.FTZ R8, R7, UR45 ;  /* 0x0000002d07087c20 */ /* 0x000fe20008410000 */
[----:B------:R-:W-:Y:S01]  /*4400*/  FADD.FTZ R7, -R6, R9 ;  /* 0x0000000906077221 */ /* 0x000fe20000010100 */
        /* <DEDUP_REMOVED lines=64> */
[----:B------:R-:W-:-:S02]  /*4810*/  WARPGROUP.DEPBAR.LE gsb0, 0x0 ;  /* 0x00008000000079c5 */ /* 0x000fc40000010000 */
[----:B------:R-:W-:Y:S01]  /*4820*/  WARPGROUP.ARRIVE ;  /* 0x00000000000079c5 */ /* 0x000fe20000000000 */
[----:B------:R-:W0:Y:S01]  /*4830*/  MUFU.EX2 R30, R30 ;  /* 0x0000001e001e7308 */ /* 0x000e220000000800 */
[----:B--2---:R-:W-:-:S01]  /*4840*/  FADD.FTZ R73, R27, R4 ;  /* 0x000000041b497221 */ /* 0x004fc20000010000 */
[--C-:B------:R-:W-:Y:S01]  /*4850*/  FFMA.FTZ R70, R70, UR45, -R69.reuse ;  /* 0x0000002d46467c23 */ /* 0x100fe20008010845 */
[----:B------:R-:W-:-:S01]  /*4860*/  FFMA.FTZ R71, R71, UR45, -R69 ;  /* 0x0000002d47477c23 */ /* 0x000fc20008010845 */
[----:B------:R-:W-:Y:S01]  /*4870*/  FFMA.FTZ R64, R80, UR45, -R9 ;  /* 0x0000002d50407c23 */ /* 0x000fe20008010809 */
[----:B------:R-:W-:Y:S01]  /*4880*/  QGMMA.64x96x32.F32.E4M3.E4M3 R88, R144, gdesc[UR4], R88, gsb0 ;  /* 0x0160000490587df3 */ /* 0x000fe20008000858 */
[----:B-1----:R-:W-:-:S01]  /*4890*/  FADD.FTZ R4, R12, R5 ;  /* 0x000000050c047221 */ /* 0x002fc20000010000 */
[--C-:B------:R-:W-:Y:S01]  /*48a0*/  FFMA.FTZ R65, R81, UR45, -R9.reuse ;  /* 0x0000002d51417c23 */ /* 0x100fe20008010809 */
[----:B------:R-:W1:Y:S01]  /*48b0*/  MUFU.EX2 R13, R13 ;  /* 0x0000000d000d7308 */ /* 0x000e620000000800 */
[----:B------:R-:W-:-:S01]  /*48c0*/  FFMA.FTZ R68, R84, UR45, -R9 ;  /* 0x0000002d54447c23 */ /* 0x000fc20008010809 */
[----:B------:R-:W-:Y:S01]  /*48d0*/  FFMA.FTZ R9, R85, UR45, -R9 ;  /* 0x0000002d55097c23 */ /* 0x000fe20008010809 */
[----:B------:R-:W-:-:S04]  /*48e0*/  @!UP0 UIADD3 UR6, UR19, 0x19c40, URZ ;  /* 0x00019c4013068890 */ /* 0x000fc8000fffe03f */
[----:B------:R-:W-:Y:S01]  /*48f0*/  @!UP0 UPRMT UR6, URZ, 0x654, UR6 ;  /* 0x000006543f068896 */ /* 0x000fe20008000006 */
        /* <DEDUP_REMOVED lines=30> */
[----:B------:R-:W-:Y:S06]  /*4ae0*/  QGMMA.64x96x32.F32.E4M3.E4M3 R88, R148, gdesc[UR8], R88, gsb0 ;  /* 0x0160000894587df3 */ /* 0x000fec0008000858 */
        /* <DEDUP_REMOVED lines=30> */
[----:B0-----:R-:W-:-:S01]  /*4cd0*/  FADD.FTZ R4, R40, R5 ;  /* 0x0000000528047221 */ /* 0x001fc20000010000 */
[----:B------:R-:W-:Y:S02]  /*4ce0*/  WARPGROUP.DEPBAR.LE gsb0, 0x0 ;  /* 0x00008000000079c5 */ /* 0x000fe40000010000 */
[----:B------:R-:W-:Y:S04]  /*4cf0*/  @!P1 SYNCS.ARRIVE.TRANS64.RED.A1T0 RZ, [UR6], RZ ;  /* 0x000000ffffff99a7 */ /* 0x000fe80008100406 */
        /* <DEDUP_REMOVED lines=67> */
.L_x_8108:
[----:B------:R-:W-:Y:S01]  /*5130*/  R2UR UR7, R2 ;  /* 0x00000000020772ca */ /* 0x000fe200000e0000 */
[----:B------:R-:W-:Y:S01]  /*5140*/  UIADD3 UR6, UR14, 0x19c60, URZ ;  /* 0x00019c600e067890 */ /* 0x000fe2000fffe03f */
[----:B------:R-:W-:Y:S01]  /*5150*/  ISETP.LT.AND P1, PT, RZ, UR46, PT ;  /* 0x0000002eff007c0c */ /* 0x000fe2000bf21270 */
        /* <DEDUP_REMOVED lines=10> */
[----:B------:R-:W-:Y:S01]  /*5200*/  UPRMT UR6, UR7, 0x654, UR6 ;  /* 0x0000065407067896 */ /* 0x000fe20008000006 */
[----:B------:R-:W-:Y:S01]  /*5210*/  F2FP.SATFINITE.E4M3.F32.PACK_AB_MERGE_C R28, R29, R28, RZ ;  /* 0x0000001c1d1c723e */ /* 0x000fe200048070ff */
[----:B------:R-:W-:Y:S01]  /*5220*/  UIADD3 UR7, UR46, -0x1, URZ ;  /* 0xffffffff2e077890 */ /* 0x000fe2000fffe03f */
        /* <DEDUP_REMOVED lines=76> */
.L_x_8099:
[----:B------:R-:W-:Y:S06]  /*56f0*/  BAR.ARV 0x8, 0x1a0 ;  /* 0x0206800000007b1d */ /* 0x000fec0000002000 */
[----:B------:R-:W-:Y:S05]  /*5700*/  @!P0 BRA `(.L_x_8110) ;  /* 0x0000000000048947 */ /* 0x000fea0003800000 */
[----:B------:R-:W-:Y:S01]  /*5710*/  BPT.TRAP 0x1 ;  /* 0x000000040000795c */ /* 0x000fe20000300000 */
.L_x_8110:
[----:B------:R-:W-:Y:S02]  /*5720*/  IMAD.U32 R7, RZ, RZ, UR36 ;  /* 0x00000024ff077e24 */ /* 0x000fe4000f8e00ff */
[----:B------:R-:W-:Y:S02]  /*5730*/  IMAD.U32 R8, RZ, RZ, UR37 ;  /* 0x00000025ff087e24 */ /* 0x000fe4000f8e00ff */
[----:B------:R-:W-:-:S03]  /*5740*/  IMAD R14, R7, 0x8, R0 ;  /* 0x00000008070e7824 */ /* 0x000fc600078e0200 */
[----:B------:R-:W-:-:S04]  /*5750*/  SHF.L.U32 R7, R8, 0x1f, RZ ;  /* 0x0000001f08077819 */ /* 0x000fc800000006ff */
[----:B------:R0:W1:Y:S01]  /*5760*/  SYNCS.PHASECHK.TRANS64.TRYWAIT P1, [R14+URZ+0x19c50], R7 ;  /* 0x019c50070e0075a7 */ /* 0x000062000802017f */
[----:B------:R-:W-:Y:S05]  /*5770*/  @!P0 BRA `(.L_x_8111) ;  /* 0x0000000000048947 */ /* 0x000fea0003800000 */
[----:B------:R-:W-:Y:S01]  /*5780*/  BPT.TRAP 0x1 ;  /* 0x000000040000795c */ /* 0x000fe20000300000 */
.L_x_8111:
[----:B------:R-:W-:Y:S01]  /*5790*/  VIADD R0, R0, 0x3000 ;  /* 0x0000300000007836 */ /* 0x000fe20000000000 */
[----:B-1----:R-:W-:Y:S06]  /*57a0*/  @P1 BRA `(.L_x_8112) ;  /* 0x0000000000081947 */ /* 0x002fec0003800000 */
[----:B------:R-:W1:Y:S02]  /*57b0*/  SYNCS.PHASECHK.TRANS64.TRYWAIT P1, [R14+URZ+0x19c50], R7 ;  /* 0x019c50070e0075a7 */ /* 0x000e64000802017f */
[----:B-1----:R-:W-:Y:S05]  /*57c0*/  @!P1 BRA `(.L_x_8113) ;  /* 0x0000006c00fc9947 */ /* 0x002fea0003800000 */
.L_x_8112:
[----:B------:R-:W-:Y:S05]  /*57d0*/  WARPSYNC.ALL ;  /* 0x0000000000007948 */ /* 0x000fea0003800000 */
[----:B------:R-:W-:Y:S01]  /*57e0*/  ULDC.64 UR10, c[0x0][0x9a0] ;  /* 0x00026800000a7ab9 */ /* 0x000fe20000000a00 */
[----:B------:R-:W-:Y:S01]  /*57f0*/  SHF.R.U32.HI R0, RZ, 0x4, R0 ;  /* 0x00000004ff007819 */ /* 0x000fe20000011600 */
[----:B------:R-:W-:Y:S01]  /*5800*/  UISETP.NE.U32.AND UP0, UPT, UR10, URZ, UPT ;  /* 0x0000003f0a00728c */ /* 0x000fe2000bf05070 */
[----:B------:R-:W-:Y:S01]  /*5810*/  IMAD.U32 R9, RZ, RZ, UR36 ;  /* 0x00000024ff097e24 */ /* 0x000fe2000f8e00ff */
[----:B------:R-:W-:Y:S01]  /*5820*/  WARPGROUP.ARRIVE ;  /* 0x00000000000079c5 */ /* 0x000fe20000000000 */
[----:B------:R-:W-:Y:S01]  /*5830*/  LOP3.LUT R0, R0, 0x3fff, RZ, 0xc0, !PT ;  /* 0x00003fff00007812 */ /* 0x000fe200078ec0ff */
[----:B------:R-:W-:Y:S01]  /*5840*/  UISETP.NE.AND.EX UP0, UPT, UR11, URZ, UPT, UP0 ;  /* 0x0000003f0b00728c */ /* 0x000fe2000bf05300 */
[----:B01----:R-:W-:-:S02]  /*5850*/  IMAD.MOV.U32 R7, RZ, RZ, 0x3f800000 ;  /* 0x3f800000ff077424 */ /* 0x003fc400078e00ff */
[----:B------:R-:W-:-:S03]  /*5860*/  LOP3.LUT R0, R0, 0x10000, RZ, 0xfc, !PT ;  /* 0x0001000000007812 */ /* 0x000fc600078efcff */
[----:B------:R-:W-:Y:S02]  /*5870*/  PLOP3.LUT P1, PT, PT, PT, UP0, 0x80, 0x0 ;  /* 0x000000000000781c */ /* 0x000fe40003f2f008 */
[----:B------:R-:W-:Y:S02]  /*5880*/  IMAD R8, R9, 0x300, R0 ;  /* 0x0000030009087824 */ /* 0x000fe400078e0200 */
[----:B------:R-:W-:Y:S01]  /*5890*/  IMAD.MOV.U32 R9, RZ, RZ, 0x40000040 ;  /* 0x40000040ff097424 */ /* 0x000fe200078e00ff */
[----:B------:R-:W-:Y:S01]  /*58a0*/  @UP0 ULDC.64 UR8, c[0x0][0x9c8] ;  /* 0x0002720000080ab9 */ /* 0x000fe20000000a00 */
[----:B------:R-:W-:Y:S01]  /*58b0*/  @UP0 ULDC.64 UR12, c[0x0][0x9d0] ;  /* 0x00027400000c0ab9 */ /* 0x000fe20000000a00 */
[----:B------:R-:W-:Y:S02]  /*58c0*/  @UP0 UIMAD UR6, UR39, UR8, URZ ;  /* 0x00000008270602a4 */ /* 0x000fe4000f8e023f */
[----:B------:R-:W-:Y:S01]  /*58d0*/  R2UR UR7, R9 ;  /* 0x00000000090772ca */ /* 0x000fe200000e0000 */
[----:B------:R-:W-:-:S02]  /*58e0*/  @UP0 UIMAD.WIDE.U32 UR4, UR40, UR8, URZ ;  /* 0x00000008280402a5 */ /* 0x000fc4000f8e003f */
[----:B------:R-:W-:Y:S02]  /*58f0*/  @UP0 UIMAD UR9, UR40, UR9, UR6 ;  /* 0x00000009280902a4 */ /* 0x000fe4000f8e0206 */
[----:B------:R-:W-:Y:S01]  /*5900*/  R2UR UR6, R8 ;  /* 0x00000000080672ca */ /* 0x000fe200000e0000 */
[----:B------:R-:W-:Y:S02]  /*5910*/  @UP0 USHF.R.S32.HI UR8, URZ, 0x1f, UR42 ;  /* 0x0000001f3f080899 */ /* 0x000fe4000801142a */
[----:B------:R-:W-:Y:S02]  /*5920*/  @UP0 UIADD3 UR5, UR5, UR9, URZ ;  /* 0x0000000905050290 */ /* 0x000fe4000fffe03f */
[----:B------:R-:W-:Y:S02]  /*5930*/  @UP0 UIMAD UR8, UR8, UR12, URZ ;  /* 0x0000000c080802a4 */ /* 0x000fe4000f8e023f */
[----:B------:R-:W-:Y:S02]  /*5940*/  @UP0 UIMAD.WIDE.U32 UR4, UR42, UR12, UR4 ;  /* 0x0000000c2a0402a5 */ /* 0x000fe4000f8e0004 */
[----:B------:R-:W-:-:S07]  /*5950*/  @UP0 UIMAD UR8, UR42, UR13, UR8 ;  /* 0x0000000d2a0802a4 */ /* 0x000fce000f8e0208 */
[----:B------:R-:W-:Y:S01]  /*5960*/  QGMMA.64x96x32.F32.E4M3.E4M3 R88, R136, gdesc[UR4], R88, gsb0 ;  /* 0x0160000488587df3 */ /* 0x000fe20008000858 */
[----:B------:R-:W-:Y:S02]  /*5970*/  @UP0 UIADD3 UR5, UR5, UR8, URZ ;  /* 0x0000000805050290 */ /* 0x000fe4000fffe03f */
[----:B------:R-:W-:-:S04]  /*5980*/  @UP0 ULEA UR6, UP1, UR4, UR10, 0x2 ;  /* 0x0000000a04060291 */ /* 0x000fc8000f82103f */
[----:B------:R-:W-:-:S03]  /*5990*/  @UP0 ULEA.HI.X UR5, UR4, UR11, UR5, 0x2, UP1 ;  /* 0x0000000b04050291 */ /* 0x000fc600088f1405 */
[----:B------:R-:W-:Y:S02]  /*59a0*/  @UP0 UMOV UR4, UR6 ;  /* 0x0000000600040c82 */ /* 0x000fe40008000000 */
[----:B------:R-:W-:Y:S02]  /*59b0*/  IMAD.U32 R12, RZ, RZ, UR4 ;  /* 0x00000004ff0c7e24 */ /* 0x000fe4000f8e00ff */
[----:B------:R-:W-:-:S05]  /*59c0*/  IMAD.U32 R13, RZ, RZ, UR5 ;  /* 0x00000005ff0d7e24 */ /* 0x000fca000f8e00ff */
[----:B------:R0:W2:Y:S01]  /*59d0*/  @P1 LDG.E R7, desc[UR54][R12.64] ;  /* 0x000000360c071981 */ /* 0x0000a2000c1e1900 */
[----:B------:R-:W-:Y:S02]  /*59e0*/  VIADD R10, R8, 0x2 ;  /* 0x00000002080a7836 */ /* 0x000fe40000000000 */
[----:B------:R-:W-:-:S03]  /*59f0*/  IMAD.MOV.U32 R11, RZ, RZ, 0x40000040 ;  /* 0x40000040ff0b7424 */ /* 0x000fc600078e00ff */
[----:B------:R-:W-:Y:S02]  /*5a00*/  R2UR UR6, R10 ;  /* 0x000000000a0672ca */ /* 0x000fe400000e0000 */
[----:B------:R-:W-:Y:S01]  /*5a10*/  R2UR UR7, R11 ;  /* 0x000000000b0772ca */ /* 0x000fe200000e0000 */
[----:B------:R-:W-:Y:S02]  /*5a20*/  VIADD R10, R8, 0x4 ;  /* 0x00000004080a7836 */ /* 0x000fe40000000000 */
[----:B------:R-:W-:Y:S01]  /*5a30*/  IMAD.MOV.U32 R11, RZ, RZ, 0x40000040 ;  /* 0x40000040ff0b7424 */ /* 0x000fe200078e00ff */
[----:B------:R-:W-:Y:S02]  /*5a40*/  WARPGROUP.DEPBAR.LE gsb0, 0x0 ;  /* 0x00008000000079c5 */ /* 0x000fe40000010000 */
[----:B------:R-:W-:-:S07]  /*5a50*/  WARPGROUP.ARRIVE ;  /* 0x00000000000079c5 */ /* 0x000fce0000000000 */
[----:B------:R-:W-:Y:S01]  /*5a60*/  QGMMA.64x96x32.F32.E4M3.E4M3 R88, R140, gdesc[UR4], R88, gsb0 ;  /* 0x016000048c587df3 */ /* 0x000fe20008000858 */
[----:B------:R-:W-:Y:S02]  /*5a70*/  R2UR UR6, R10 ;  /* 0x000000000a0672ca */ /* 0x000fe400000e0000 */
[----:B------:R-:W-:Y:S01]  /*5a80*/  R2UR UR7, R11 ;  /* 0x000000000b0772ca */ /* 0x000fe200000e0000 */
[----:B------:R-:W-:Y:S01]  /*5a90*/  VIADD R8, R8, 0x6 ;  /* 0x0000000608087836 */ /* 0x000fe20000000000 */
[----:B------:R-:W1:Y:S01]  /*5aa0*/  SHFL.BFLY PT, R0, R5, 0x2, 0x1f ;  /* 0x0c401f0005007f89 */ /* 0x000e6200000e0000 */
[----:B------:R-:W-:-:S03]  /*5ab0*/  IMAD.MOV.U32 R9, RZ, RZ, 0x40000040 ;  /* 0x40000040ff097424 */ /* 0x000fc600078e00ff */
[----:B------:R-:W3:Y:S01]  /*5ac0*/  SHFL.BFLY PT, R11, R4, 0x2, 0x1f ;  /* 0x0c401f00040b7f89 */ /* 0x000ee200000e0000 */
[----:B------:R-:W-:Y:S02]  /*5ad0*/  WARPGROUP.DEPBAR.LE gsb0, 0x0 ;  /* 0x00008000000079c5 */ /* 0x000fe40000010000 */
[----:B------:R-:W-:-:S06]  /*5ae0*/  WARPGROUP.ARRIVE ;  /* 0x00000000000079c5 */ /* 0x000fcc0000000000 */
[----:B------:R-:W-:Y:S01]  /*5af0*/  QGMMA.64x96x32.F32.E4M3.E4M3 R88, R144, gdesc[UR4], R88, gsb0 ;  /* 0x0160000490587df3 */ /* 0x000fe20008000858 */
[----:B------:R-:W-:Y:S02]  /*5b00*/  R2UR UR6, R8 ;  /* 0x00000000080672ca */ /* 0x000fe400000e0000 */
[----:B------:R-:W-:Y:S01]  /*5b10*/  R2UR UR7, R9 ;  /* 0x00000000090772ca */ /* 0x000fe200000e0000 */
        /* <DEDUP_REMOVED lines=36> */
.L_x_8114:
        /* <DEDUP_REMOVED lines=58> */
.L_x_8092:
        /* <DEDUP_REMOVED lines=44> */
[----:B------:R-:W-:Y:S02]  /*63c0*/  F2FP.BF16.F32.PACK_AB R61, R61, R64 ;  /* 0x000000403d3d723e */ /* 0x000fe400000010ff */
[----:B------:R-:W-:Y:S02]  /*63d0*/  MOV R6, R2 ;  /* 0x0000000200067202 */ /* 0x000fe40000000f00 */
[----:B-1----:R-:W-:Y:S02]  /*63e0*/  MOV R7, R37 ;  /* 0x0000002500077202 */ /* 0x002fe40000000f00 */
[----:B------:R-:W-:-:S02]  /*63f0*/  SEL R64, R31, R30, P0 ;  /* 0x0000001e1f407207 */ /* 0x000fc40000000000 */
[----:B------:R-:W-:Y:S01]  /*6400*/  SEL R30, R30, R31, P0 ;  /* 0x0000001f1e1e7207 */ /* 0x000fe20000000000 */
[----:B------:R-:W-:Y:S01]  /*6410*/  IMAD.WIDE R8, R154, 0x2, R6 ;  /* 0x000000029a087825 */ /* 0x000fe200078e0206 */
[----:B------:R-:W-:Y:S02]  /*6420*/  F2FP.BF16.F32.PACK_AB R21, R21, R26 ;  /* 0x0000001a1515723e */ /* 0x000fe400000010ff */
[----:B------:R-:W-:Y:S02]  /*6430*/  F2FP.BF16.F32.PACK_AB R20, R13, R20 ;  /* 0x000000140d14723e */ /* 0x000fe400000010ff */
[C---:B------:R-:W-:Y:S02]  /*6440*/  LOP3.LUT R5, R8.reuse, 0x180, RZ, 0xc0, !PT ;  /* 0x0000018008057812 */ /* 0x040fe400078ec0ff */
[----:B------:R-:W-:Y:S02]  /*6450*/  IADD3 R12, P5, R8, 0x20, RZ ;  /* 0x00000020080c7810 */ /* 0x000fe40007fbe0ff */
[----:B------:R-:W-:-:S02]  /*6460*/  SHF.R.U64 R5, R5, 0x3, RZ ;  /* 0x0000000305057819 */ /* 0x000fc400000012ff */
[----:B------:R-:W-:Y:S01]  /*6470*/  LOP3.LUT R10, R12, 0x180, RZ, 0xc0, !PT ;  /* 0x000001800c0a7812 */ /* 0x000fe200078ec0ff */
[--C-:B------:R-:W-:Y:S01]  /*6480*/  IMAD.X R25, RZ, RZ, R9.reuse, P5 ;  /* 0x000000ffff197224 */ /* 0x100fe200028e0609 */
[C---:B------:R-:W-:Y:S02]  /*6490*/  IADD3 R14, P4, R8.reuse, 0x3000, RZ ;  /* 0x00003000080e7810 */ /* 0x040fe40007f9e0ff */
[C---:B------:R-:W-:Y:S02]  /*64a0*/  IADD3 R27, P3, R8.reuse, 0x3020, RZ ;  /* 0x00003020081b7810 */ /* 0x040fe40007f7e0ff */
[C---:B------:R-:W-:Y:S02]  /*64b0*/  IADD3 R29, P2, R8.reuse, 0x6000, RZ ;  /* 0x00006000081d7810 */ /* 0x040fe40007f5e0ff */
[----:B------:R-:W-:Y:S01]  /*64c0*/  IADD3 R74, P1, R8, 0x6020, RZ ;  /* 0x00006020084a7810 */ /* 0x000fe20007f3e0ff */
[--C-:B------:R-:W-:Y:S01]  /*64d0*/  IMAD.X R15, RZ, RZ, R9.reuse, P3 ;  /* 0x000000ffff0f7224 */ /* 0x100fe200018e0609 */
[----:B------:R-:W-:Y:S01]  /*64e0*/  LOP3.LUT R8, R5, R8, RZ, 0x3c, !PT ;  /* 0x0000000805087212 */ /* 0x000fe200078e3cff */
[--C-:B------:R-:W-:Y:S01]  /*64f0*/  IMAD.X R13, RZ, RZ, R9.reuse, P2 ;  /* 0x000000ffff0d7224 */ /* 0x100fe200010e0609 */
[----:B------:R-:W-:Y:S01]  /*6500*/  SHF.R.U64 R5, R10, 0x3, RZ ;  /* 0x000000030a057819 */ /* 0x000fe200000012ff */
[----:B------:R-:W-:Y:S01]  /*6510*/  IMAD.X R11, RZ, RZ, R9, P1 ;  /* 0x000000ffff0b7224 */ /* 0x000fe200008e0609 */
[----:B------:R-:W-:-:S02]  /*6520*/  LOP3.LUT R10, R27, 0x180, RZ, 0xc0, !PT ;  /* 0x000001801b0a7812 */ /* 0x000fc400078ec0ff */
[----:B------:R-:W-:Y:S02]  /*6530*/  LOP3.LUT R24, R5, R12, RZ, 0x3c, !PT ;  /* 0x0000000c05187212 */ /* 0x000fe400078e3cff */
[----:B------:R-:W-:Y:S02]  /*6540*/  LOP3.LUT R5, R14, 0x180, RZ, 0xc0, !PT ;  /* 0x000001800e057812 */ /* 0x000fe400078ec0ff */
[----:B------:R-:W-:Y:S02]  /*6550*/  LOP3.LUT R12, R29, 0x180, RZ, 0xc0, !PT ;  /* 0x000001801d0c7812 */ /* 0x000fe400078ec0ff */
[----:B------:R-:W-:Y:S02]  /*6560*/  LOP3.LUT R31, R74, 0x180, RZ, 0xc0, !PT ;  /* 0x000001804a1f7812 */ /* 0x000fe400078ec0ff */
[----:B------:R-:W-:Y:S02]  /*6570*/  F2FP.BF16.F32.PACK_AB R60, R57, R60 ;  /* 0x0000003c393c723e */ /* 0x000fe400000010ff */
[----:B------:R-:W-:-:S02]  /*6580*/  SHF.R.U64 R5, R5, 0x3, RZ ;  /* 0x0000000305057819 */ /* 0x000fc400000012ff */
[----:B------:R-:W-:Y:S02]  /*6590*/  F2FP.BF16.F32.PACK_AB R59, R59, R62 ;  /* 0x0000003e3b3b723e */ /* 0x000fe400000010ff */
[----:B------:R-:W-:Y:S02]  /*65a0*/  F2FP.BF16.F32.PACK_AB R58, R55, R58 ;  /* 0x0000003a373a723e */ /* 0x000fe400000010ff */
[----:B------:R-:W-:Y:S02]  /*65b0*/  F2FP.BF16.F32.PACK_AB R53, R53, R56 ;  /* 0x000000383535723e */ /* 0x000fe400000010ff */
[----:B------:R-:W-:Y:S02]  /*65c0*/  F2FP.BF16.F32.PACK_AB R52, R49, R52 ;  /* 0x000000343134723e */ /* 0x000fe400000010ff */
[----:B------:R-:W-:Y:S02]  /*65d0*/  SHF.R.U64 R10, R10, 0x3, RZ ;  /* 0x000000030a0a7819 */ /* 0x000fe400000012ff */
[----:B------:R-:W-:-:S02]  /*65e0*/  F2FP.BF16.F32.PACK_AB R51, R51, R54 ;  /* 0x000000363333723e */ /* 0x000fc400000010ff */
[----:B------:R-:W-:Y:S02]  /*65f0*/  F2FP.BF16.F32.PACK_AB R50, R47, R50 ;  /* 0x000000322f32723e */ /* 0x000fe400000010ff */
[----:B------:R-:W-:Y:S02]  /*6600*/  SHF.R.U64 R12, R12, 0x3, RZ ;  /* 0x000000030c0c7819 */ /* 0x000fe400000012ff */
[----:B------:R-:W-:Y:S02]  /*6610*/  SHF.R.U64 R31, R31, 0x3, RZ ;  /* 0x000000031f1f7819 */ /* 0x000fe400000012ff */
[----:B------:R-:W-:Y:S02]  /*6620*/  SEL R66, R21, R20, P0 ;  /* 0x0000001415427207 */ /* 0x000fe40000000000 */
[----:B------:R-:W-:Y:S01]  /*6630*/  SEL R68, R20, R21, P0 ;  /* 0x0000001514447207 */ /* 0x000fe20000000000 */
[----:B------:R-:W-:Y:S01]  /*6640*/  IMAD.X R21, RZ, RZ, R9, P4 ;  /* 0x000000ffff157224 */ /* 0x000fe200020e0609 */
[----:B------:R-:W-:-:S02]  /*6650*/  SEL R26, R61, R60, P0 ;  /* 0x0000003c3d1a7207 */ /* 0x000fc40000000000 */
[----:B------:R-:W-:Y:S02]  /*6660*/  LOP3.LUT R20, R5, R14, RZ, 0x3c, !PT ;  /* 0x0000000e05147212 */ /* 0x000fe400078e3cff */
[----:B------:R-:W-:Y:S02]  /*6670*/  F2FP.BF16.F32.PACK_AB R38, R35, R38 ;  /* 0x000000262326723e */ /* 0x000fe400000010ff */
[----:B------:R-:W-:Y:S02]  /*6680*/  F2FP.BF16.F32.PACK_AB R33, R33, R36 ;  /* 0x000000242121723e */ /* 0x000fe400000010ff */
[----:B------:R-:W-:Y:S02]  /*6690*/  SEL R60, R60, R61, P0 ;  /* 0x0000003d3c3c7207 */ /* 0x000fe40000000000 */
[----:B------:R-:W-:Y:S02]  /*66a0*/  SEL R28, R53, R52, P0 ;  /* 0x00000034351c7207 */ /* 0x000fe40000000000 */
[----:B------:R-:W-:-:S02]  /*66b0*/  SEL R54, R59, R58, P0 ;  /* 0x0000003a3b367207 */ /* 0x000fc40000000000 */
[----:B------:R-:W-:Y:S02]  /*66c0*/  LOP3.LUT R14, R10, R27, RZ, 0x3c, !PT ;  /* 0x0000001b0a0e7212 */ /* 0x000fe400078e3cff */
[----:B------:R-:W-:Y:S02]  /*66d0*/  SEL R52, R52, R53, P0 ;  /* 0x0000003534347207 */ /* 0x000fe40000000000 */
[----:B------:R-:W-:Y:S02]  /*66e0*/  SEL R58, R58, R59, P0 ;  /* 0x0000003b3a3a7207 */ /* 0x000fe40000000000 */
[----:B------:R-:W-:Y:S02]  /*66f0*/  SEL R56, R51, R50, P0 ;  /* 0x0000003233387207 */ /* 0x000fe40000000000 */
[----:B------:R-:W-:Y:S02]  /*6700*/  LOP3.LUT R12, R12, R29, RZ, 0x3c, !PT ;  /* 0x0000001d0c0c7212 */ /* 0x000fe400078e3cff */
[----:B------:R-:W-:-:S02]  /*6710*/  LOP3.LUT R10, R31, R74, RZ, 0x3c, !PT ;  /* 0x0000004a1f0a7212 */ /* 0x000fc400078e3cff */
[----:B------:R-:W-:Y:S02]  /*6720*/  SEL R50, R50, R51, P0 ;  /* 0x0000003332327207 */ /* 0x000fe40000000000 */
[----:B------:R-:W-:Y:S02]  /*6730*/  SEL R34, R45, R44, P0 ;  /* 0x0000002c2d227207 */ /* 0x000fe40000000000 */
[----:B------:R-:W-:Y:S02]  /*6740*/  SEL R44, R44, R45, P0 ;  /* 0x0000002d2c2c7207 */ /* 0x000fe40000000000 */
[----:B------:R-:W-:Y:S02]  /*6750*/  SEL R36, R33, R32, P0 ;  /* 0x0000002021247207 */ /* 0x000fe40000000000 */
[----:B------:R-:W-:Y:S02]  /*6760*/  SEL R62, R39, R38, P0 ;  /* 0x00000026273e7207 */ /* 0x000fe40000000000 */
[----:B------:R-:W-:-:S02]  /*6770*/  MOV R51, R8 ;  /* 0x0000000800337202 */ /* 0x000fc40000000f00 */
[----:B------:R-:W-:Y:S02]  /*6780*/  MOV R49, R20 ;  /* 0x0000001400317202 */ /* 0x000fe40000000f00 */
[----:B------:R-:W-:Y:S02]  /*6790*/  SEL R32, R32, R33, P0 ;  /* 0x0000002120207207 */ /* 0x000fe40000000000 */
[----:B------:R-:W-:Y:S02]  /*67a0*/  SEL R38, R38, R39, P0 ;  /* 0x0000002726267207 */ /* 0x000fe40000000000 */
        /* <DEDUP_REMOVED lines=17> */
[----:B------:R-:W0:Y:S01]  /*68c0*/  SHFL.IDX PT, R21, R44, R5, 0x1c1f ;  /* 0x001c1f052c157589 */ /* 0x000e2200000e0000 */
[----:B-1----:R-:W-:Y:S02]  /*68d0*/  SEL R12, R28, R13, P0 ;  /* 0x0000000d1c0c7207 */ /* 0x002fe40000000000 */
[----:B------:R-:W-:Y:S01]  /*68e0*/  SEL R14, R13, R28, P0 ;  /* 0x0000001c0d0e7207 */ /* 0x000fe20000000000 */
[----:B------:R-:W-:Y:S04]  /*68f0*/  SHFL.IDX PT, R36, R36, R3, 0x1c1f ;  /* 0x001c1f0324247589 */ /* 0x000fe800000e0000 */
[----:B------:R-:W-:Y:S01]  /*6900*/  SHFL.IDX PT, R40, R40, R3, 0x1c1f ;  /* 0x001c1f0328287589 */ /* 0x000fe200000e0000 */
[----:B--2---:R-:W-:-:S02]  /*6910*/  SEL R9, R54, R11, P0 ;  /* 0x0000000b36097207 */ /* 0x004fc40000000000 */
[----:B------:R-:W-:Y:S01]  /*6920*/  SEL R11, R11, R54, P0 ;  /* 0x000000360b0b7207 */ /* 0x000fe20000000000 */
[----:B------:R-:W-:Y:S04]  /*6930*/  SHFL.IDX PT, R46, R46, R3, 0x1c1f ;  /* 0x001c1f032e2e7589 */ /* 0x000fe800000e0000 */
[----:B------:R-:W1:Y:S01]  /*6940*/  SHFL.IDX PT, R25, R32, R5, 0x1c1f ;  /* 0x001c1f0520197589 */ /* 0x000e6200000e0000 */
[----:B---3--:R-:W-:Y:S02]  /*6950*/  SEL R13, R56, R15, P0 ;  /* 0x0000000f380d7207 */ /* 0x008fe40000000000 */
[----:B------:R-:W-:Y:S01]  /*6960*/  SEL R15, R15, R56, P0 ;  /* 0x000000380f0f7207 */ /* 0x000fe20000000000 */
[----:B------:R-:W2:Y:S04]  /*6970*/  SHFL.IDX PT, R27, R42, R5, 0x1c1f ;  /* 0x001c1f052a1b7589 */ /* 0x000ea800000e0000 */
[----:B------:R-:W3:Y:S01]  /*6980*/  SHFL.IDX PT, R29, R48, R5, 0x1c1f ;  /* 0x001c1f05301d7589 */ /* 0x000ee200000e0000 */
[----:B0-----:R-:W-:-:S02]  /*6990*/  SEL R24, R34, R21, P0 ;  /* 0x0000001522187207 */ /* 0x001fc40000000000 */
[----:B------:R-:W-:Y:S01]  /*69a0*/  SEL R26, R21, R34, P0 ;  /* 0x00000022151a7207 */ /* 0x000fe20000000000 */
[----:B------:R-:W-:Y:S04]  /*69b0*/  SHFL.IDX PT, R62, R62, R3, 0x1c1f ;  /* 0x001c1f033e3e7589 */ /* 0x000fe800000e0000 */
[----:B------:R-:W0:Y:S04]  /*69c0*/  SHFL.IDX PT, R31, R38, R5, 0x1c1f ;  /* 0x001c1f05261f7589 */ /* 0x000e2800000e0000 */
[----:B------:R-:W-:Y:S04]  /*69d0*/  SHFL.IDX PT, R64, R64, R3, 0x1c1f ;  /* 0x001c1f0340407589 */ /* 0x000fe800000e0000 */
[----:B------:R4:W0:Y:S01]  /*69e0*/  SHFL.IDX PT, R33, R30, R5, 0x1c1f ;  /* 0x001c1f051e217589 */ /* 0x00082200000e0000 */
[----:B-1----:R-:W-:Y:S01]  /*69f0*/  SEL R28, R36, R25, P0 ;  /* 0x00000019241c7207 */ /* 0x002fe20000000000 */
[----:B------:R-:W-:Y:S01]  /*6a00*/  BAR.SYNC.DEFER_BLOCKING 0x1, 0x180 ;  /* 0x0046000000007b1d */ /* 0x000fe20000010000 */
[----:B--2---:R-:W-:-:S02]  /*6a10*/  SEL R32, R40, R27, P0 ;  /* 0x0000001b28207207 */ /* 0x004fc40000000000 */
[----:B------:R-:W-:Y:S02]  /*6a20*/  SEL R34, R27, R40, P0 ;  /* 0x000000281b227207 */ /* 0x000fe40000000000 */
[----:B---3--:R-:W-:Y:S02]  /*6a30*/  SEL R44, R46, R29, P0 ;  /* 0x0000001d2e2c7207 */ /* 0x008fe40000000000 */
[----:B----4-:R-:W-:Y:S01]  /*6a40*/  SEL R30, R25, R36, P0 ;  /* 0x00000024191e7207 */ /* 0x010fe20000000000 */
[----:B------:R-:W-:Y:S01]  /*6a50*/  SHFL.IDX PT, R66, R66, R3, 0x1c1f ;  /* 0x001c1f0342427589 */ /* 0x000fe200000e0000 */
[----:B------:R-:W-:-:S03]  /*6a60*/  SEL R46, R29, R46, P0 ;  /* 0x0000002e1d2e7207 */ /* 0x000fc60000000000 */
[----:B------:R-:W1:Y:S01]  /*6a70*/  SHFL.IDX PT, R35, R68, R5, 0x1c1f ;  /* 0x001c1f0544237589 */ /* 0x000e6200000e0000 */
[----:B0-----:R-:W-:Y:S02]  /*6a80*/  SEL R25, R62, R31, P0 ;  /* 0x0000001f3e197207 */ /* 0x001fe40000000000 */
[----:B------:R-:W-:Y:S01]  /*6a90*/  SEL R27, R31, R62, P0 ;  /* 0x0000003e1f1b7207 */ /* 0x000fe20000000000 */
[----:B------:R-:W-:Y:S04]  /*6aa0*/  SHFL.IDX PT, R70, R70, R3, 0x1c1f ;  /* 0x001c1f0346467589 */ /* 0x000fe800000e0000 */
[----:B------:R-:W0:Y:S01]  /*6ab0*/  SHFL.IDX PT, R47, R72, R5, 0x1c1f ;  /* 0x001c1f05482f7589 */ /* 0x000e2200000e0000 */
[----:B------:R-:W-:Y:S02]  /*6ac0*/  SEL R29, R64, R33, P0 ;  /* 0x00000021401d7207 */ /* 0x000fe40000000000 */
[----:B------:R-:W-:Y:S01]  /*6ad0*/  SEL R31, R33, R64, P0 ;  /* 0x00000040211f7207 */ /* 0x000fe20000000000 */
[----:B------:R2:W-:Y:S04]  /*6ae0*/  STSM.16.M88.4 [R51], R8 ;  /* 0x0000000833007844 */ /* 0x0005e80000000200 */
[----:B------:R0:W-:Y:S04]  /*6af0*/  STSM.16.M88.4 [R45], R12 ;  /* 0x0000000c2d007844 */ /* 0x0001e80000000200 */
[----:B------:R3:W-:Y:S01]  /*6b00*/  STSM.16.M88.4 [R49], R24 ;  /* 0x0000001831007844 */ /* 0x0007e20000000200 */
[----:B-1----:R-:W-:-:S03]  /*6b10*/  SEL R33, R66, R35, P0 ;  /* 0x0000002342217207 */ /* 0x002fc60000000000 */
[----:B------:R3:W-:Y:S01]  /*6b20*/  STSM.16.M88.4 [R39], R28 ;  /* 0x0000001c27007844 */ /* 0x0007e20000000200 */
[----:B------:R-:W-:Y:S01]  /*6b30*/  SEL R35, R35, R66, P0 ;  /* 0x0000004223237207 */ /* 0x000fe20000000000 */
[----:B--2---:R-:W-:Y:S01]  /*6b40*/  IMAD.U32 R9, RZ, RZ, UR6 ;  /* 0x00000006ff097e24 */ /* 0x004fe2000f8e00ff */
[----:B------:R-:W-:Y:S01]  /*6b50*/  ULDC.64 UR6, c[0x0][0xbe0] ;  /* 0x0002f80000067ab9 */ /* 0x000fe20000000a00 */
[----:B------:R-:W1:Y:S02]  /*6b60*/  LDC R40, c[0x0][0xa88] ;  /* 0x0002a200ff287b82 */ /* 0x000e640000000800 */
[----:B------:R3:W-:Y:S01]  /*6b70*/  STSM.16.M88.4 [R37], R32 ;  /* 0x0000002025007844 */ /* 0x0007e20000000200 */
[----:B0-----:R-:W-:Y:S01]  /*6b80*/  SEL R45, R70, R47, P0 ;  /* 0x0000002f462d7207 */ /* 0x001fe20000000000 */
[----:B------:R-:W-:Y:S01]  /*6b90*/  IMAD.U32 R8, RZ, RZ, UR4 ;  /* 0x00000004ff087e24 */ /* 0x000fe2000f8e00ff */
[----:B------:R-:W-:Y:S01]  /*6ba0*/  SEL R47, R47, R70, P0 ;  /* 0x000000462f2f7207 */ /* 0x000fe20000000000 */
[----:B------:R-:W-:-:S04]  /*6bb0*/  UISETP.NE.U32.AND UP1, UPT, UR6, URZ, UPT ;  /* 0x0000003f0600728c */ /* 0x000fc8000bf25070 */
        /* <DEDUP_REMOVED lines=11> */
[----:B-1----:R3:W5:Y:S01]  /*6c70*/  @P0 LDG.E R40, desc[UR54][R10.64] ;  /* 0x000000360a280981 */ /* 0x002762000c1e1900 */
[----:B------:R-:W-:Y:S01]  /*6c80*/  IMAD.WIDE R6, R5, 0x2, R6 ;  /* 0x0000000205067825 */ /* 0x000fe200078e0206 */
[----:B--2---:R-:W-:Y:S02]  /*6c90*/  @P1 R2UR UR4, R3 ;  /* 0x00000000030412ca */ /* 0x004fe400000e0000 */
[----:B------:R-:W-:Y:S01]  /*6ca0*/  IADD3 R3, P6, R6, 0x1800, RZ ;  /* 0x0000180006037810 */ /* 0x000fe20007fde0ff */
[----:B---3--:R-:W-:-:S12]  /*6cb0*/  @P0 BRA `(.L_x_8117) ;  /* 0x0000000000100947 */ /* 0x008fd80003800000 */
[----:B------:R-:W-:Y:S05]  /*6cc0*/  @!P1 BRA `(.L_x_8117) ;  /* 0x00000000000c9947 */ /* 0x000fea0003800000 */
[----:B------:R-:W2:Y:S04]  /*6cd0*/  LDG.E R5, desc[UR54][R8.64] ;  /* 0x0000003608057981 */ /* 0x000ea8000c1e1900 */
[----:B-----5:R-:W2:Y:S02]  /*6ce0*/  LDG.E R40, desc[UR54][R8.64+0x4] ;  /* 0x0000043608287981 */ /* 0x020ea4000c1e1900 */
[----:B--2---:R-:W-:-:S07]  /*6cf0*/  IMAD.IADD R40, R40, 0x1, -R5 ;  /* 0x0000000128287824 */ /* 0x004fce00078e0a05 */
.L_x_8117:
[----:B------:R-:W-:Y:S01]  /*6d00*/  USHF.R.S32.HI UR11, URZ, 0x1f, UR41 ;  /* 0x0000001f3f0b7899 */ /* 0x000fe20008011429 */
[----:B------:R-:W-:Y:S01]  /*6d10*/  LOP3.LUT R8, R3, 0x180, RZ, 0xc0, !PT ;  /* 0x0000018003087812 */ /* 0x000fe200078ec0ff */
[----:B------:R-:W-:Y:S01]  /*6d20*/  ULDC.64 UR12, c[0x0][0xb70] ;  /* 0x0002dc00000c7ab9 */ /* 0x000fe20000000a00 */
[----:B------:R-:W-:Y:S01]  /*6d30*/  USHF.R.S32.HI UR9, URZ, 0x1f, UR4 ;  /* 0x0000001f3f097899 */ /* 0x000fe20008011404 */
[----:B------:R-:W-:Y:S01]  /*6d40*/  IMAD R5, R17, 0xc0, R153 ;  /* 0x000000c011057824 */ /* 0x000fe200078e0299 */
[----:B------:R-:W-:Y:S01]  /*6d50*/  UIMAD UR10, UR11, UR12, URZ ;  /* 0x0000000c0b0a72a4 */ /* 0x000fe2000f8e023f */
[----:B------:R-:W-:Y:S01]  /*6d60*/  SHF.R.U64 R8, R8, 0x3, RZ ;  /* 0x0000000308087819 */ /* 0x000fe200000012ff */
[----:B------:R-:W-:Y:S01]  /*6d70*/  UMOV UR8, UR4 ;  /* 0x0000000400087c82 */ /* 0x000fe20008000000 */
[----:B------:R-:W-:Y:S01]  /*6d80*/  USEL UR39, UR39, URZ, !UP0 ;  /* 0x0000003f27277287 */ /* 0x000fe2000c000000 */
[----:B------:R-:W-:Y:S01]  /*6d90*/  LOP3.LUT P0, RZ, R22, 0x3, RZ, 0xc0, !PT ;  /* 0x0000000316ff7812 */ /* 0x000fe2000780c0ff */
[----:B------:R-:W-:Y:S01]  /*6da0*/  UIMAD.WIDE.U32 UR6, UR41, UR12, UR8 ;  /* 0x0000000c290672a5 */ /* 0x000fe2000f8e0008 */
[----:B------:R-:W-:Y:S01]  /*6db0*/  LOP3.LUT R8, R8, R3, RZ, 0x3c, !PT ;  /* 0x0000000308087212 */ /* 0x000fe200078e3cff */
[----:B------:R-:W-:Y:S01]  /*6dc0*/  UIMAD UR10, UR41, UR13, UR10 ;  /* 0x0000000d290a72a4 */ /* 0x000fe2000f8e020a */
[----:B------:R-:W-:Y:S01]  /*6dd0*/  SHF.R.S32.HI R3, RZ, 0x1f, R5 ;  /* 0x0000001fff037819 */ /* 0x000fe20000011405 */
[----:B------:R-:W-:Y:S01]  /*6de0*/  USEL UR40, UR40, URZ, !UP0 ;  /* 0x0000003f28287287 */ /* 0x000fe2000c000000 */
[C---:B------:R-:W-:Y:S01]  /*6df0*/  IADD3 R33, P5, R6.reuse, 0x3000, RZ ;  /* 0x0000300006217810 */ /* 0x040fe20007fbe0ff */
[----:B------:R-:W-:Y:S01]  /*6e00*/  ULDC.64 UR12, c[0x0][0xb78] ;  /* 0x0002de00000c7ab9 */ /* 0x000fe20000000a00 */
[----:B------:R-:W-:Y:S01]  /*6e10*/  UIADD3 UR7, UR7, UR10, URZ ;  /* 0x0000000a07077290 */ /* 0x000fe2000fffe03f */
[C---:B------:R-:W-:Y:S01]  /*6e20*/  IADD3 R13, P4, R6.reuse, 0x4800, RZ ;  /* 0x00004800060d7810 */ /* 0x040fe20007f9e0ff */
[----:B------:R-:W-:Y:S01]  /*6e30*/  UIMAD UR8, UR39, UR12, URZ ;  /* 0x0000000c270872a4 */ /* 0x000fe2000f8e023f */
[----:B------:R-:W-:Y:S01]  /*6e40*/  IADD3 R37, P3, R6, 0x6000, RZ ;  /* 0x0000600006257810 */ /* 0x000fe20007f7e0ff */
[----:B------:R-:W-:Y:S01]  /*6e50*/  UIMAD.WIDE.U32 UR6, UR40, UR12, UR6 ;  /* 0x0000000c280672a5 */ /* 0x000fe2000f8e0006 */
[----:B------:R-:W-:Y:S01]  /*6e60*/  LOP3.LUT R32, R33, 0x180, RZ, 0xc0, !PT ;  /* 0x0000018021207812 */ /* 0x000fe200078ec0ff */
[----:B------:R-:W-:Y:S01]  /*6e70*/  UIMAD UR8, UR40, UR13, UR8 ;  /* 0x0000000d280872a4 */ /* 0x000fe2000f8e0208 */
[----:B------:R-:W-:-:S02]  /*6e80*/  LOP3.LUT R12, R13, 0x180, RZ, 0xc0, !PT ;  /* 0x000001800d0c7812 */ /* 0x000fc400078ec0ff */
[----:B------:R-:W-:Y:S01]  /*6e90*/  ULDC.64 UR12, c[0x0][0xb40] ;  /* 0x0002d000000c7ab9 */ /* 0x000fe20000000a00 */
[----:B------:R-:W-:Y:S02]  /*6ea0*/  IADD3 R9, P1, R5, UR6, RZ ;  /* 0x0000000605097c10 */ /* 0x000fe4000ff3e0ff */
[----:B------:R-:W-:Y:S01]  /*6eb0*/  IMAD.U32 R10, RZ, RZ, UR8 ;  /* 0x00000008ff0a7e24 */ /* 0x000fe2000f8e00ff */
[----:B------:R-:W-:Y:S02]  /*6ec0*/  LOP3.LUT R36, R37, 0x180, RZ, 0xc0, !PT ;  /* 0x0000018025247812 */ /* 0x000fe400078ec0ff */
[----:B------:R-:W-:Y:S02]  /*6ed0*/  LEA R44, P2, R9, UR12, 0x2 ;  /* 0x0000000c092c7c11 */ /* 0x000fe4000f8410ff */
[----:B------:R-:W-:Y:S01]  /*6ee0*/  IADD3.X R10, R3, UR7, R10, P1, !PT ;  /* 0x00000007030a7c10 */ /* 0x000fe20008ffe40a */
[C---:B------:R-:W-:Y:S01]  /*6ef0*/  VIADD R3, R5.reuse, 0x8 ;  /* 0x0000000805037836 */ /* 0x040fe20000000000 */
[----:B-----5:R-:W-:-:S02]  /*6f00*/  ISETP.GE.OR P1, PT, R5, R40, P0 ;  /* 0x000000280500720c */ /* 0x020fc40000726670 */
[----:B------:R-:W-:Y:S01]  /*6f10*/  LEA.HI.X R45, R9, UR13, R10, 0x2, P2 ;  /* 0x0000000d092d7c11 */ /* 0x000fe200090f140a */
[----:B------:R-:W-:Y:S01]  /*6f20*/  ULDC.64 UR12, c[0x0][0xaa0] ;  /* 0x0002a800000c7ab9 */ /* 0x000fe20000000a00 */
[C---:B------:R-:W-:Y:S02]  /*6f30*/  IADD3 R10, P2, R6.reuse, 0x7800, RZ ;  /* 0x00007800060a7810 */ /* 0x040fe40007f5e0ff */
[----:B------:R-:W-:Y:S01]  /*6f40*/  ISETP.GE.OR P0, PT, R3, R40, P0 ;  /* 0x000000280300720c */ /* 0x000fe20000706670 */
[----:B------:R-:W-:Y:S01]  /*6f50*/  IMAD.MOV.U32 R20, RZ, RZ, R16 ;  /* 0x000000ffff147224 */ /* 0x000fe200078e0010 */
[----:B------:R-:W-:Y:S02]  /*6f60*/  LOP3.LUT R5, R6, 0x180, RZ, 0xc0, !PT ;  /* 0x0000018006057812 */ /* 0x000fe400078ec0ff */
[----:B------:R-:W-:Y:S02]  /*6f70*/  SHF.R.U64 R32, R32, 0x3, RZ ;  /* 0x0000000320207819 */ /* 0x000fe400000012ff */
[----:B------:R-:W-:-:S02]  /*6f80*/  SHF.R.U64 R12, R12, 0x3, RZ ;  /* 0x000000030c0c7819 */ /* 0x000fc400000012ff */
[----:B------:R-:W-:Y:S01]  /*6f90*/  SHF.R.U64 R36, R36, 0x3, RZ ;  /* 0x0000000324247819 */ /* 0x000fe200000012ff */
[----:B------:R-:W-:Y:S01]  /*6fa0*/  UIMAD UR6, UR9, UR12, URZ ;  /* 0x0000000c090672a4 */ /* 0x000fe2000f8e023f */
[----:B------:R-:W-:Y:S01]  /*6fb0*/  LOP3.LUT R3, R10, 0x180, RZ, 0xc0, !PT ;  /* 0x000001800a037812 */ /* 0x000fe200078ec0ff */
[--C-:B------:R-:W-:Y:S01]  /*6fc0*/  IMAD.X R9, RZ, RZ, R7.reuse, P6 ;  /* 0x000000ffff097224 */ /* 0x100fe200030e0607 */
[----:B------:R-:W-:Y:S01]  /*6fd0*/  SHF.R.U64 R5, R5, 0x3, RZ ;  /* 0x0000000305057819 */ /* 0x000fe200000012ff */
[--C-:B------:R-:W-:Y:S01]  /*6fe0*/  IMAD.X R25, RZ, RZ, R7.reuse, P2 ;  /* 0x000000ffff197224 */ /* 0x100fe200010e0607 */
[----:B------:R-:W-:Y:S01]  /*6ff0*/  SHF.R.U64 R3, R3, 0x3, RZ ;  /* 0x0000000303037819 */ /* 0x000fe200000012ff */
[----:B------:R0:W-:Y:S01]  /*7000*/  @!P0 STG.E desc[UR54][R44.64+0x20], R4 ;  /* 0x000020042c008986 */ /* 0x0001e2000c101936 */
[----:B------:R-:W-:Y:S01]  /*7010*/  LOP3.LUT R6, R5, R6, RZ, 0x3c, !PT ;  /* 0x0000000605067212 */ /* 0x000fe200078e3cff */
[----:B------:R-:W-:Y:S01]  /*7020*/  IMAD.U32 R5, RZ, RZ, UR12 ;  /* 0x0000000cff057e24 */ /* 0x000fe2000f8e00ff */
[----:B------:R-:W-:Y:S01]  /*7030*/  SHF.R.S32.HI R21, RZ, 0x1f, R16 ;  /* 0x0000001fff157819 */ /* 0x000fe20000011410 */
[----:B------:R1:W-:Y:S01]  /*7040*/  @!P1 STG.E desc[UR54][R44.64], R0 ;  /* 0x000000002c009986 */ /* 0x0003e2000c101936 */
[----:B------:R-:W-:Y:S01]  /*7050*/  LOP3.LUT R32, R32, R33, RZ, 0x3c, !PT ;  /* 0x0000002120207212 */ /* 0x000fe200078e3cff */
[--C-:B------:R-:W-:Y:S01]  /*7060*/  IMAD.X R33, RZ, RZ, R7.reuse, P5 ;  /* 0x000000ffff217224 */ /* 0x100fe200028e0607 */
[----:B------:R-:W-:Y:S01]  /*7070*/  LOP3.LUT R12, R12, R13, RZ, 0x3c, !PT ;  /* 0x0000000d0c0c7212 */ /* 0x000fe200078e3cff */
[--C-:B------:R-:W-:Y:S01]  /*7080*/  IMAD.X R13, RZ, RZ, R7.reuse, P4 ;  /* 0x000000ffff0d7224 */ /* 0x100fe200020e0607 */
[----:B------:R-:W-:Y:S01]  /*7090*/  LOP3.LUT R36, R36, R37, RZ, 0x3c, !PT ;  /* 0x0000002524247212 */ /* 0x000fe200078e3cff */
[----:B------:R-:W-:Y:S01]  /*70a0*/  IMAD.X R37, RZ, RZ, R7, P3 ;  /* 0x000000ffff257224 */ /* 0x000fe200018e0607 */
[----:B------:R-:W-:Y:S01]  /*70b0*/  LOP3.LUT R24, R3, R10, RZ, 0x3c, !PT ;  /* 0x0000000a03187212 */ /* 0x000fe200078e3cff */
[----:B------:R-:W-:-:S02]  /*70c0*/  UIMAD UR6, UR4, UR13, UR6 ;  /* 0x0000000d040672a4 */ /* 0x000fc4000f8e0206 */
[----:B0-----:R-:W-:Y:S01]  /*70d0*/  IMAD.WIDE.U32 R4, R5, UR4, R20 ;  /* 0x0000000405047c25 */ /* 0x001fe2000f8e0014 */
[----:B------:R0:W5:Y:S04]  /*70e0*/  LD.E.128 R28, desc[UR54][R6.64] ;  /* 0x00000036061c7980 */ /* 0x000168000c101d00 */
[----:B------:R-:W5:Y:S01]  /*70f0*/  LD.E.128 R8, desc[UR54][R8.64] ;  /* 0x0000003608087980 */ /* 0x000f62000c101d00 */
[----:B------:R-:W-:Y:S01]  /*7100*/  VIADD R5, R5, UR6 ;  /* 0x0000000605057c36 */ /* 0x000fe20008000000 */
[----:B------:R-:W-:Y:S02]  /*7110*/  ULDC.64 UR6, c[0x0][0xae0] ;  /* 0x0002b80000067ab9 */ /* 0x000fe40000000a00 */
[----:B------:R-:W5:Y:S04]  /*7120*/  LD.E.128 R32, desc[UR54][R32.64] ;  /* 0x0000003620207980 */ /* 0x000f68000c101d00 */
[----:B------:R-:W5:Y:S04]  /*7130*/  LD.E.128 R12, desc[UR54][R12.64] ;  /* 0x000000360c0c7980 */ /* 0x000f68000c101d00 */
[----:B------:R-:W5:Y:S04]  /*7140*/  LD.E.128 R36, desc[UR54][R36.64] ;  /* 0x0000003624247980 */ /* 0x000f68000c101d00 */
[----:B------:R-:W5:Y:S01]  /*7150*/  LD.E.128 R24, desc[UR54][R24.64] ;  /* 0x0000003618187980 */ /* 0x000f62000c101d00 */
[----:B------:R-:W-:-:S02]  /*7160*/  UIMAD UR4, UR11, UR6, URZ ;  /* 0x000000060b0472a4 */ /* 0x000fc4000f8e023f */
[----:B------:R-:W-:Y:S01]  /*7170*/  IMAD.U32 R3, RZ, RZ, UR6 ;  /* 0x00000006ff037e24 */ /* 0x000fe2000f8e00ff */
[----:B------:R-:W-:Y:S01]  /*7180*/  SHF.R.S32.HI R19, RZ, 0x1f, R18 ;  /* 0x0000001fff137819 */ /* 0x000fe20000011412 */
[----:B------:R-:W-:Y:S01]  /*7190*/  @!PT LDS RZ, [RZ] ;  /* 0x00000000fffff984 */ /* 0x000fe20000000800 */
[----:B------:R-:W-:Y:S01]  /*71a0*/  @!PT LDS RZ, [RZ] ;  /* 0x00000000fffff984 */ /* 0x000fe20000000800 */
[----:B------:R-:W-:Y:S01]  /*71b0*/  @!PT LDS RZ, [RZ] ;  /* 0x00000000fffff984 */ /* 0x000fe20000000800 */
[----:B------:R-:W-:Y:S01]  /*71c0*/  @!PT LDS RZ, [RZ] ;  /* 0x00000000fffff984 */ /* 0x000fe20000000800 */
[----:B------:R2:W-:Y:S06]  /*71d0*/  MEMBAR.ALL.CTA ;  /* 0x0000000000007992 */ /* 0x0005ec0000008000 */
[----:B--2---:R-:W2:Y:S01]  /*71e0*/  FENCE.VIEW.ASYNC.S ;  /* 0x00000000000073c6 */ /* 0x004ea20000000000 */
[----:B0-----:R-:W-:Y:S01]  /*71f0*/  IMAD R7, R17, -0xc0, R40 ;  /* 0xffffff4011077824 */ /* 0x001fe200078e0228 */
[----:B------:R-:W-:Y:S01]  /*7200*/  UIMAD UR4, UR41, UR7, UR4 ;  /* 0x00000007290472a4 */ /* 0x000fe2000f8e0204 */
[----:B-1----:R-:W-:Y:S01]  /*7210*/  VIADD R0, R2, 0x19c20 ;  /* 0x00019c2002007836 */ /* 0x002fe20000000000 */
[----:B------:R-:W-:Y:S01]  /*7220*/  BSSY B1, `(.L_x_8118) ;  /* 0x0000023000017945 */ /* 0x000fe20003800000 */
[----:B------:R-:W-:Y:S01]  /*7230*/  IMAD.WIDE.U32 R2, R3, UR41, R4 ;  /* 0x0000002903027c25 */ /* 0x000fe2000f8e0004 */
[C---:B------:R-:W-:Y:S01]  /*7240*/  ISETP.GE.AND P0, PT, R18.reuse, R7, PT ;  /* 0x000000071200720c */ /* 0x040fe20003f06270 */
[----:B------:R-:W-:Y:S01]  /*7250*/  ULDC.64 UR6, c[0x0][0xae8] ;  /* 0x0002ba0000067ab9 */ /* 0x000fe20000000a00 */
[----:B------:R-:W-:Y:S01]  /*7260*/  PRMT R0, RZ, 0x654, R0 ;  /* 0x00000654ff007816 */ /* 0x000fe20000000000 */
[----:B------:R-:W-:-:S02]  /*7270*/  VIADD R6, R18, 0x60 ;  /* 0x0000006012067836 */ /* 0x000fc40000000000 */
[----:B------:R-:W-:Y:S01]  /*7280*/  VIADD R3, R3, UR4 ;  /* 0x0000000403037c36 */ /* 0x000fe20008000000 */
[----:B------:R-:W-:Y:S01]  /*7290*/  UIMAD UR4, UR39, UR6, URZ ;  /* 0x00000006270472a4 */ /* 0x000fe2000f8e023f */
[----:B------:R-:W-:Y:S01]  /*72a0*/  IMAD.WIDE R4, R17, 0xc0, R18 ;  /* 0x000000c011047825 */ /* 0x000fe200078e0212 */
[----:B------:R-:W-:Y:S02]  /*72b0*/  ISETP.GE.AND P3, PT, R6, R7, PT ;  /* 0x000000070600720c */ /* 0x000fe40003f66270 */
[----:B------:R-:W-:Y:S01]  /*72c0*/  UIMAD UR4, UR40, UR7, UR4 ;  /* 0x00000007280472a4 */ /* 0x000fe2000f8e0204 */
[----:B------:R-:W-:-:S04]  /*72d0*/  IMAD.U32 R7, RZ, RZ, UR6 ;  /* 0x00000006ff077e24 */ /* 0x000fc8000f8e00ff */
[----:B------:R-:W-:Y:S01]  /*72e0*/  IMAD.WIDE.U32 R6, R7, UR40, R2 ;  /* 0x0000002807067c25 */ /* 0x000fe2000f8e0002 */
[----:B--2---:R0:W-:Y:S03]  /*72f0*/  SYNCS.ARRIVE.TRANS64.RED.A1T0 RZ, [R0+URZ], RZ ;  /* 0x000000ff00ff79a7 */ /* 0x0041e6000810043f */
[----:B------:R-:W-:Y:S01]  /*7300*/  VIADD R45, R7, UR4 ;  /* 0x00000004072d7c36 */ /* 0x000fe20008000000 */
[----:B------:R-:W-:Y:S06]  /*7310*/  @P0 BRA `(.L_x_8119) ;  /* 0x00000000004c0947 */ /* 0x000fec0003800000 */
        /* <DEDUP_REMOVED lines=19> */
.L_x_8119:
[----:B------:R-:W-:Y:S05]  /*7450*/  BSYNC B1 ;  /* 0x0000000000017941 */ /* 0x000fea0003800000 */
.L_x_8118:
        /* <DEDUP_REMOVED lines=8> */
[----:B0-----:R-:W-:Y:S02]  /*74e0*/  VIADD R0, R16, 0x20 ;  /* 0x0000002010007836 */ /* 0x001fe40000000000 */
        /* <DEDUP_REMOVED lines=15> */
.L_x_8116:
        /* <DEDUP_REMOVED lines=20> */
[----:B------:R-:W-:Y:S01]  /*7720*/  ISETP.GT.AND P0, PT, R155, 0xbf, PT ;  /* 0x000000bf9b00780c */ /* 0x000fe20003f04270 */
[----:B------:R-:W-:-:S12]  /*7730*/  @P2 BRA `(.L_x_8121) ;  /* 0x0000000000102947 */ /* 0x000fd80003800000 */
[----:B------:R-:W-:Y:S05]  /*7740*/  @!P1 BRA `(.L_x_8121) ;  /* 0x00000000000c9947 */ /* 0x000fea0003800000 */
[----:B-1----:R-:W2:Y:S04]  /*7750*/  LDG.E R5, desc[UR54][R2.64] ;  /* 0x0000003602057981 */ /* 0x002ea8000c1e1900 */
[----:B-----5:R-:W2:Y:S02]  /*7760*/  LDG.E R0, desc[UR54][R2.64+0x4] ;  /* 0x0000043602007981 */ /* 0x020ea4000c1e1900 */
[----:B--2---:R-:W-:-:S07]  /*7770*/  IMAD.IADD R0, R0, 0x1, -R5 ;  /* 0x0000000100007824 */ /* 0x004fce00078e0a05 */
.L_x_8121:
        /* <DEDUP_REMOVED lines=31> */
.L_x_8123:
[----:B------:R-:W-:Y:S05]  /*7970*/  BSYNC B1 ;  /* 0x0000000000017941 */ /* 0x000fea0003800000 */
.L_x_8122:
        /* <DEDUP_REMOVED lines=8> */
[--C-:B------:R-:W-:Y:S01]  /*7a00*/  IMAD.MOV.U32 R6, RZ, RZ, R18.reuse ;  /* 0x000000ffff067224 */ /* 0x100fe200078e0012 */
[----:B------:R-:W-:Y:S01]  /*7a10*/  UIMAD UR4, UR7, UR8, URZ ;  /* 0x00000008070472a4 */ /* 0x000fe2000f8e023f */
[----:B------:R-:W-:Y:S01]  /*7a20*/  IMAD.IADD R3, R3, 0x1, R7 ;  /* 0x0000000103037824 */ /* 0x000fe200078e0207 */
[----:B------:R-:W-:Y:S01]  /*7a30*/  SHF.R.S32.HI R7, RZ, 0x1f, R18 ;  /* 0x0000001fff077819 */ /* 0x000fe20000011412 */
[----:B------:R-:W-:Y:S01]  /*7a40*/  IMAD.U32 R5, RZ, RZ, UR8 ;  /* 0x00000008ff057e24 */ /* 0x000fe2000f8e00ff */
[----:B------:R-:W-:Y:S01]  /*7a50*/  UIMAD UR4, UR41, UR9, UR4 ;  /* 0x00000009290472a4 */ /* 0x000fe2000f8e0204 */
[----:B------:R-:W-:Y:S02]  /*7a60*/  ULDC.64 UR6, c[0x0][0xae8] ;  /* 0x0002ba0000067ab9 */ /* 0x000fe40000000a00 */
[----:B------:R-:W-:-:S04]  /*7a70*/  IMAD.WIDE.U32 R2, R5, UR41, R2 ;  /* 0x0000002905027c25 */ /* 0x000fc8000f8e0002 */
[----:B------:R-:W-:Y:S02]  /*7a80*/  IMAD R5, R17, -0xc0, R0 ;  /* 0xffffff4011057824 */ /* 0x000fe400078e0200 */
[----:B------:R-:W-:Y:S01]  /*7a90*/  VIADD R3, R3, UR4 ;  /* 0x0000000403037c36 */ /* 0x000fe20008000000 */
[----:B------:R-:W-:Y:S01]  /*7aa0*/  UIMAD UR4, UR39, UR6, URZ ;  /* 0x00000006270472a4 */ /* 0x000fe2000f8e023f */
[C---:B------:R-:W-:Y:S01]  /*7ab0*/  VIADD R0, R18.reuse, 0x60 ;  /* 0x0000006012007836 */ /* 0x040fe20000000000 */
[-C--:B------:R-:W-:Y:S01]  /*7ac0*/  ISETP.GE.AND P0, PT, R18, R5.reuse, PT ;  /* 0x000000051200720c */ /* 0x080fe20003f06270 */
[----:B------:R-:W-:Y:S01]  /*7ad0*/  IMAD.U32 R9, RZ, RZ, UR6 ;  /* 0x00000006ff097e24 */ /* 0x000fe2000f8e00ff */
[----:B------:R-:W-:Y:S01]  /*7ae0*/  UIMAD UR4, UR40, UR7, UR4 ;  /* 0x00000007280472a4 */ /* 0x000fe2000f8e0204 */
[----:B------:R-:W-:Y:S01]  /*7af0*/  IMAD.WIDE R6, R17, 0xc0, R6 ;  /* 0x000000c011067825 */ /* 0x000fe200078e0206 */
[----:B------:R-:W-:-:S03]  /*7b00*/  ISETP.GE.AND P1, PT, R0, R5, PT ;  /* 0x000000050000720c */ /* 0x000fc60003f26270 */
[----:B------:R-:W-:-:S04]  /*7b10*/  IMAD.WIDE.U32 R4, R9, UR40, R2 ;  /* 0x0000002809047c25 */ /* 0x000fc8000f8e0002 */
[----:B------:R-:W-:Y:S02]  /*7b20*/  VIADD R11, R5, UR4 ;  /* 0x00000004050b7c36 */ /* 0x000fe40008000000 */
[----:B------:R-:W-:Y:S05]  /*7b30*/  @P0 BRA `(.L_x_8125) ;  /* 0x00000000004c0947 */ /* 0x000fea0003800000 */
        /* <DEDUP_REMOVED lines=19> */
.L_x_8125:
[----:B------:R-:W-:Y:S05]  /*7c70*/  BSYNC B1 ;  /* 0x0000000000017941 */ /* 0x000fea0003800000 */
.L_x_8124:
        /* <DEDUP_REMOVED lines=22> */
.L_x_8120:
[----:B------:R-:W-:Y:S05]  /*7de0*/  BSYNC B0 ;  /* 0x0000000000007941 */ /* 0x000fea0003800000 */
.L_x_8115:
[----:B------:R-:W-:Y:S02]  /*7df0*/  ULDC UR4, c[0x0][0xc14] ;  /* 0x0003050000047ab9 */ /* 0x000fe40000000800 */
[----:B------:R-:W-:-:S13]  /*7e00*/  ISETP.GE.AND P0, PT, R43, UR4, PT ;  /* 0x000000042b007c0c */ /* 0x000fda000bf06270 */
[----:B------:R-:W-:Y:S05]  /*7e10*/  @!P0 BRA `(.L_x_8126) ;  /* 0xffffff8c00d48947 */ /* 0x000fea000383ffff */
[----:B------:R-:W-:Y:S05]  /*7e20*/  EXIT ;  /* 0x000000000000794d */ /* 0x000fea0003800000 */
.L_x_8089:
[----:B------:R-:W-:-:S08]  /*7e30*/  NOP ;  /* 0x0000000000007918 */ /* 0x000fd00000000000 */
[----:B------:R-:W0:-:S00]  /*7e40*/  USETMAXREG.DEALLOC.CTAPOOL 0x20 ;  /* 0x00000020000079c8 */ /* 0x000e0000080e0500 */
[----:B0-----:R-:W2:Y:S01]  /*7e50*/  LDL.LU R3, [R1] ;  /* 0x0000000001037983 */ /* 0x001ea20000300800 */
[----:B------:R-:W-:Y:S01]  /*7e60*/  LOP3.LUT R2, R0, 0x3, RZ, 0xc0, !PT ;  /* 0x0000000300027812 */ /* 0x000fe200078ec0ff */
[----:B------:R-:W-:-:S05]  /*7e70*/  IMAD.MOV.U32 R4, RZ, RZ, RZ ;  /* 0x000000ffff047224 */ /* 0x000fca00078e00ff */
[----:B------:R-:W0:Y:S02]  /*7e80*/  SHFL.IDX PT, R2, R2, RZ, 0x1f ;  /* 0x00001fff02027589 */ /* 0x000e2400000e0000 */
[----:B0-----:R-:W-:Y:S02]  /*7e90*/  ISETP.NE.AND P0, PT, R2, RZ, PT ;  /* 0x000000ff0200720c */ /* 0x001fe40003f05270 */
[----:B--2---:R-:W-:-:S11]  /*7ea0*/  LOP3.LUT R3, R3, 0xfffffffd, RZ, 0xc0, !PT ;  /* 0xfffffffd03037812 */ /* 0x004fd600078ec0ff */
[----:B------:R-:W-:-:S05]  /*7eb0*/  @P0 LOP3.LUT R3, R3, 0x2, RZ, 0xfc, !PT ;  /* 0x0000000203030812 */ /* 0x000fca00078efcff */
[----:B------:R0:W-:Y:S01]  /*7ec0*/  STL [R1], R3 ;  /* 0x0000000301007387 */ /* 0x0001e20000100800 */
[----:B------:R-:W-:Y:S05]  /*7ed0*/  @!P0 BRA `(.L_x_8127) ;  /* 0x0000000000248947 */ /* 0x000fea0003800000 */
[----:B------:R-:W1:Y:S08]  /*7ee0*/  S2UR UR5, SR_CgaCtaId ;  /* 0x00000000000579c3 */ /* 0x000e700000008800 */
[----:B------:R-:W-:Y:S06]  /*7ef0*/  BAR.SYNC.DEFER_BLOCKING 0x5, 0x200 ;  /* 0x0148000000007b1d */ /* 0x000fec0000010000 */
[----:B------:R-:W-:-:S02]  /*7f00*/  UMOV UR4, 0x400 ;  /* 0x0000040000047882 */ /* 0x000fc40000000000 */
[----:B-1----:R-:W-:-:S09]  /*7f10*/  ULEA UR4, UR5, UR4, 0x18 ;  /* 0x0000000405047291 */ /* 0x002fd2000f8ec03f */
[----:B------:R-:W1:Y:S02]  /*7f20*/  LDS.128 R24, [UR4+0x19cd0] ;  /* 0x019cd004ff187984 */ /* 0x000e640008000c00 */
[----:B-1----:R-:W-:Y:S02]  /*7f30*/  R2UR UR51, R27 ;  /* 0x000000001b3372ca */ /* 0x002fe400000e0000 */
[----:B------:R-:W-:Y:S01]  /*7f40*/  R2UR UR38, R26 ;  /* 0x000000001a2672ca */ /* 0x000fe200000e0000 */
[----:B------:R-:W-:Y:S06]  /*7f50*/  BAR.ARV 0x4, 0x200 ;  /* 0x0108000000007b1d */ /* 0x000fec0000002000 */
[----:B------:R-:W-:Y:S08]  /*7f60*/  BRA `(.L_x_8128) ;  /* 0x0000000800187947 */ /* 0x000ff00003800000 */
.L_x_8127:
[----:B------:R-:W1:Y:S01]  /*7f70*/  S2R R2, SR_TID.X ;  /* 0x0000000000027919 */ /* 0x000e620000002100 */
[----:B------:R-:W-:Y:S01]  /*7f80*/  ULDC UR4, c[0x0][0xc14] ;  /* 0x0003050000047ab9 */ /* 0x000fe20000000800 */
[----:B------:R-:W2:Y:S01]  /*7f90*/  LDC R9, c[0x0][0xc10] ;  /* 0x00030400ff097b82 */ /* 0x000ea20000000800 */
        /* <DEDUP_REMOVED lines=29> */
[----:B------:R-:W2:Y:S02]  /*8170*/  SHFL.IDX PT, R6, R8, 0x1f, 0x1f ;  /* 0x03e01f0008067f89 */ /* 0x000ea400000e0000 */
[----:B--2---:R-:W-:-:S04]  /*8180*/  IMAD R6, R6, R9, RZ ;  /* 0x0000000906067224 */ /* 0x004fc800078e02ff */
[----:B------:R-:W-:Y:S01]  /*8190*/  IMAD.MOV.U32 R3, RZ, RZ, R6 ;  /* 0x000000ffff037224 */ /* 0x000fe200078e0006 */
[----:B0-----:R-:W-:-:S13]  /*81a0*/  ISETP.GT.AND P6, PT, R6, R7, PT ;  /* 0x000000070600720c */ /* 0x001fda0003fc4270 */
[----:B------:R-:W-:Y:S05]  /*81b0*/  @P6 BRA `(.L_x_8129) ;  /* 0x0000000000a06947 */ /* 0x000fea0003800000 */
[----:B------:R-:W-:Y:S01]  /*81c0*/  IMAD.MOV.U32 R6, RZ, RZ, R3 ;  /* 0x000000ffff067224 */ /* 0x000fe200078e0003 */
[----:B------:R-:W-:Y:S01]  /*81d0*/  UMOV UR51, URZ ;  /* 0x0000003f00337c82 */ /* 0x000fe20008000000 */
[----:B------:R-:W-:Y:S01]  /*81e0*/  ULDC UR6, c[0x0][0xc14] ;  /* 0x0003050000067ab9 */ /* 0x000fe20000000800 */
[----:B------:R-:W-:-:S05]  /*81f0*/  ULDC UR5, c[0x0][0xc14] ;  /* 0x0003050000057ab9 */ /* 0x000fca0000000800 */
.L_x_8133:
        /* <DEDUP_REMOVED lines=14> */
.L_x_8132:
[----:B------:R-:W-:Y:S05]  /*82e0*/  BSYNC B0 ;  /* 0x0000000000007941 */ /* 0x000fea0003800000 */
.L_x_8131:
        /* <DEDUP_REMOVED lines=21> */
.L_x_8129:
        /* <DEDUP_REMOVED lines=17> */
.L_x_8134:
[----:B01----:R-:W-:Y:S01]  /*8550*/  IMAD.MOV R2, RZ, RZ, -R3 ;  /* 0x000000ffff027224 */ /* 0x003fe200078e0a03 */
[----:B------:R-:W-:Y:S01]  /*8560*/  UIADD3 UR51, UR4, UR51, URZ ;  /* 0x0000003304337290 */ /* 0x000fe2000fffe03f */
[----:B---3--:R-:W-:Y:S02]  /*8570*/  IMAD R24, R24, R9, R11 ;  /* 0x0000000918187224 */ /* 0x008fe400078e020b */
[----:B------:R-:W-:Y:S01]  /*8580*/  IMAD.MOV.U32 R11, RZ, RZ, R2 ;  /* 0x000000ffff0b7224 */ /* 0x000fe200078e0002 */
[----:B------:R-:W-:Y:S01]  /*8590*/  IABS R2, R4 ;  /* 0x0000000400027213 */ /* 0x000fe20000000000 */
[----:B------:R-:W-:Y:S02]  /*85a0*/  IMAD.IADD R9, R7, 0x1, -R24 ;  /* 0x0000000107097824 */ /* 0x000fe400078e0a18 */
[----:B------:R-:W-:Y:S02]  /*85b0*/  IMAD R7, R11, R6, RZ ;  /* 0x000000060b077224 */ /* 0x000fe400078e02ff */
[----:B------:R-:W-:Y:S01]  /*85c0*/  IMAD.MOV R10, RZ, RZ, -R2 ;  /* 0x000000ffff0a7224 */ /* 0x000fe200078e0a02 */
[----:B--2---:R-:W-:Y:S01]  /*85d0*/  IABS R8, R9 ;  /* 0x0000000900087213 */ /* 0x004fe20000000000 */
[----:B------:R-:W-:-:S04]  /*85e0*/  IMAD.MOV.U32 R2, RZ, RZ, RZ ;  /* 0x000000ffff027224 */ /* 0x000fc800078e00ff */
[----:B------:R-:W-:-:S04]  /*85f0*/  IMAD.HI.U32 R2, R3, R7, R2 ;  /* 0x0000000703027227 */ /* 0x000fc800078e0002 */
[----:B------:R-:W-:Y:S02]  /*8600*/  IMAD.MOV.U32 R3, RZ, RZ, R8 ;  /* 0x000000ffff037224 */ /* 0x000fe400078e0008 */
        /* <DEDUP_REMOVED lines=15> */
[----:B------:R-:W-:Y:S01]  /*8700*/  IMAD R25, R4, R25, R9 ;  /* 0x0000001904197224 */ /* 0x000fe200078e0209 */
[----:B------:R-:W-:Y:S09]  /*8710*/  BRA `(.L_x_8135) ;  /* 0x00000000000c7947 */ /* 0x000ff20003800000 */
.L_x_8130:
[----:B------:R-:W-:Y:S01]  /*8720*/  IMAD.MOV.U32 R24, RZ, RZ, R7 ;  /* 0x000000ffff187224 */ /* 0x000fe200078e0007 */
[----:B------:R-:W-:Y:S01]  /*8730*/  UMOV UR38, URZ ;  /* 0x0000003f00267c82 */ /* 0x000fe20008000000 */
[----:B------:R-:W-:-:S07]  /*8740*/  IMAD.MOV.U32 R25, RZ, RZ, RZ ;  /* 0x000000ffff197224 */ /* 0x000fce00078e00ff */
.L_x_8135:
[----:B------:R-:W-:Y:S01]  /*8750*/  ISETP.NE.AND P0, PT, R5, RZ, PT ;  /* 0x000000ff0500720c */ /* 0x000fe20003f05270 */
[----:B------:R-:W-:Y:S02]  /*8760*/  IMAD.U32 R26, RZ, RZ, UR38 ;  /* 0x00000026ff1a7e24 */ /* 0x000fe4000f8e00ff */
[----:B------:R-:W-:-:S10]  /*8770*/  IMAD.U32 R27, RZ, RZ, UR51 ;  /* 0x00000033ff1b7e24 */ /* 0x000fd4000f8e00ff */
[----:B------:R-:W0:Y:S01]  /*8780*/  @!P0 S2R R3, SR_CgaCtaId ;  /* 0x0000000000038919 */ /* 0x000e220000008800 */
[----:B------:R-:W-:-:S04]  /*8790*/  @!P0 MOV R2, 0x400 ;  /* 0x0000040000028802 */ /* 0x000fc80000000f00 */
[----:B0-----:R-:W-:-:S05]  /*87a0*/  @!P0 LEA R2, R3, R2, 0x18 ;  /* 0x0000000203028211 */ /* 0x001fca00078ec0ff */
[----:B------:R1:W-:Y:S01]  /*87b0*/  @!P0 STS.128 [R2+0x19cd0], R24 ;  /* 0x019cd01802008388 */ /* 0x0003e20000000c00 */
[----:B------:R-:W-:Y:S06]  /*87c0*/  BAR.ARV 0x5, 0x200 ;  /* 0x0148000000007b1d */ /* 0x000fec0000002000 */
.L_x_8128:
[----:B------:R-:W-:Y:S01]  /*87d0*/  ULDC UR4, c[0x0][0xc14] ;  /* 0x0003050000047ab9 */ /* 0x000fe20000000800 */
[----:B------:R2:W-:Y:S01]  /*87e0*/  STL [R1+0x8], RZ ;  /* 0x000008ff01007387 */ /* 0x0005e20000100800 */
[----:B------:R-:W-:Y:S01]  /*87f0*/  UISETP.GE.AND UP0, UPT, UR51, UR4, UPT ;  /* 0x000000043300728c */ /* 0x000fe2000bf06270 */
[----:B------:R-:W-:Y:S02]  /*8800*/  IMAD.MOV.U32 R19, RZ, RZ, 0x1 ;  /* 0x00000001ff137424 */ /* 0x000fe400078e00ff */
[----:B------:R-:W-:-:S03]  /*8810*/  IMAD.MOV.U32 R17, RZ, RZ, RZ ;  /* 0x000000ffff117224 */ /* 0x000fc600078e00ff */
[----:B------:R-:W-:-:S13]  /*8820*/  PLOP3.LUT P0, PT, PT, PT, UP0, 0x80, 0x0 ;  /* 0x000000000000781c */ /* 0x000fda0003f0f008 */
[----:B--2---:R-:W-:Y:S05]  /*8830*/  @P0 BRA `(.L_x_8136) ;  /* 0x0000003800840947 */ /* 0x004fea0003800000 */
[----:B------:R-:W2:Y:S01]  /*8840*/  S2R R8, SR_TID.X ;  /* 0x0000000000087919 */ /* 0x000ea20000002100 */
[----:B------:R-:W-:Y:S01]  /*8850*/  IMAD.SHL.U32 R9, R0, 0x800, RZ ;  /* 0x0000080000097824 */ /* 0x000fe200078e00ff */
[----:B------:R-:W-:Y:S01]  /*8860*/  ULOP3.LUT UR41, UR48, 0x1, URZ, 0xfc, !UPT ;  /* 0x0000000130297892 */ /* 0x000fe2000f8efc3f */
[----:B------:R-:W-:Y:S01]  /*8870*/  IMAD.MOV.U32 R19, RZ, RZ, 0x1 ;  /* 0x00000001ff137424 */ /* 0x000fe200078e00ff */
[----:B------:R-:W3:Y:S01]  /*8880*/  S2R R7, SR_TID.X ;  /* 0x0000000000077919 */ /* 0x000ee20000002100 */
[----:B------:R-:W-:Y:S01]  /*8890*/  IMAD.MOV.U32 R17, RZ, RZ, RZ ;  /* 0x000000ffff117224 */ /* 0x000fe200078e00ff */
[----:B------:R-:W-:Y:S01]  /*88a0*/  ULOP3.LUT UR50, UR48, 0x2, URZ, 0xfc, !UPT ;  /* 0x0000000230327892 */ /* 0x000fe2000f8efc3f */
[----:B------:R4:W-:Y:S01]  /*88b0*/  STL [R1+0x8], RZ ;  /* 0x000008ff01007387 */ /* 0x0009e20000100800 */
[----:B------:R-:W-:Y:S01]  /*88c0*/  ULDC UR49, c[0x0][0xc] ;  /* 0x0000030000317ab9 */ /* 0x000fe20000000800 */
[----:B------:R-:W-:Y:S01]  /*88d0*/  ULDC.64 UR52, c[0x0][0x198] ;  /* 0x0000660000347ab9 */ /* 0x000fe20000000a00 */
[----:B--2---:R-:W-:Y:S01]  /*88e0*/  SHF.R.U32.HI R4, RZ, 0x1, R8 ;  /* 0x00000001ff047819 */ /* 0x004fe20000011608 */
[C---:B-1----:R-:W-:Y:S01]  /*88f0*/  IMAD.SHL.U32 R2, R8.reuse, 0x20, RZ ;  /* 0x0000002008027824 */ /* 0x042fe200078e00ff */
[C---:B------:R-:W-:Y:S01]  /*8900*/  LOP3.LUT P0, RZ, R8.reuse, 0x4, RZ, 0xc0, !PT ;  /* 0x0000000408ff7812 */ /* 0x040fe2000780c0ff */
[----:B------:R-:W-:Y:S01]  /*8910*/  IMAD.SHL.U32 R6, R8, 0x80, RZ ;  /* 0x0000008008067824 */ /* 0x000fe200078e00ff */
[----:B------:R-:W-:Y:S01]  /*8920*/  LOP3.LUT R5, R4, 0x20, RZ, 0xc0, !PT ;  /* 0x0000002004057812 */ /* 0x000fe200078ec0ff */
[----:B------:R-:W-:Y:S01]  /*8930*/  IMAD.SHL.U32 R0, R8, 0x10, RZ ;  /* 0x0000001008007824 */ /* 0x000fe200078e00ff */
[----:B---3--:R-:W-:-:S02]  /*8940*/  LOP3.LUT R10, R7, 0x7f, RZ, 0xc0, !PT ;  /* 0x0000007f070a7812 */ /* 0x008fc400078ec0ff */
[----:B------:R-:W-:Y:S02]  /*8950*/  LOP3.LUT R7, R5, 0x10, R8, 0xf8, !PT ;  /* 0x0000001005077812 */ /* 0x000fe400078ef808 */
[----:B0-----:R-:W-:Y:S01]  /*8960*/  LOP3.LUT R3, R2, 0x80, RZ, 0xc0, !PT ;  /* 0x0000008002037812 */ /* 0x001fe200078ec0ff */
[----:B------:R-:W-:Y:S01]  /*8970*/  IMAD.SHL.U32 R5, R10, 0x10, RZ ;  /* 0x000000100a057824 */ /* 0x000fe200078e00ff */
[----:B------:R-:W-:Y:S02]  /*8980*/  LOP3.LUT R7, R7, 0x380, R6, 0xf8, !PT ;  /* 0x0000038007077812 */ /* 0x000fe400078ef806 */
[----:B------:R-:W-:Y:S01]  /*8990*/  LOP3.LUT R3, R3, 0x10, R4, 0xf8, !PT ;  /* 0x0000001003037812 */ /* 0x000fe200078ef804 */
[----:B------:R-:W-:Y:S01]  /*89a0*/  IMAD.SHL.U32 R4, R8, 0x4, RZ ;  /* 0x0000000408047824 */ /* 0x000fe200078e00ff */
[----:B------:R-:W-:Y:S02]  /*89b0*/  LOP3.LUT R6, R6, 0x400, RZ, 0xc0, !PT ;  /* 0x0000040006067812 */ /* 0x000fe400078ec0ff */
[----:B------:R-:W-:-:S02]  /*89c0*/  LOP3.LUT R2, R2, 0x360, RZ, 0xc0, !PT ;  /* 0x0000036002027812 */ /* 0x000fc400078ec0ff */
[----:B------:R-:W-:Y:S02]  /*89d0*/  LOP3.LUT R6, R6, 0x800, R9, 0xf8, !PT ;  /* 0x0000080006067812 */ /* 0x000fe400078ef809 */
[----:B------:R-:W-:Y:S02]  /*89e0*/  LOP3.LUT R7, R7, 0x70, R0, 0x78, !PT ;  /* 0x0000007007077812 */ /* 0x000fe400078e7800 */
[----:B------:R-:W-:Y:S02]  /*89f0*/  LOP3.LUT R2, R2, 0x400, R5, 0xf8, !PT ;  /* 0x0000040002027812 */ /* 0x000fe400078ef805 */
[----:B------:R-:W-:Y:S02]  /*8a00*/  LOP3.LUT R3, R3, 0x10, R4, 0x78, !PT ;  /* 0x0000001003037812 */ /* 0x000fe400078e7804 */
[----:B------:R-:W-:Y:S02]  /*8a10*/  LOP3.LUT R22, R6, R7, RZ, 0xfc, !PT ;  /* 0x0000000706167212 */ /* 0x000fe400078efcff */
[----:B------:R-:W-:-:S03]  /*8a20*/  LOP3.LUT R18, R2, R3, RZ, 0xfc, !PT ;  /* 0x0000000302127212 */ /* 0x000fc600078efcff */
[----:B------:R-:W-:Y:S01]  /*8a30*/  VIADD R23, R22, 0x40 ;  /* 0x0000004016177836 */ /* 0x000fe20000000000 */
[----:B------:R-:W-:Y:S01]  /*8a40*/  LOP3.LUT R29, R18, 0x1800, RZ, 0xfc, !PT ;  /* 0x00001800121d7812 */ /* 0x000fe200078efcff */
[----:B------:R-:W-:Y:S01]  /*8a50*/  @P0 VIADD R23, R22, 0xffffffc0 ;  /* 0xffffffc016170836 */ /* 0x000fe20000000000 */
[----:B----4-:R-:W-:-:S07]  /*8a60*/  LOP3.LUT R28, R18, 0x2800, RZ, 0xfc, !PT ;  /* 0x00002800121c7812 */ /* 0x010fce00078efcff */
.L_x_8198:
[----:B------:R-:W-:Y:S01]  /*8a70*/  ULDC.64 UR4, c[0x0][0xc60] ;  /* 0x0003180000047ab9 */ /* 0x000fe20000000a00 */
[----:B------:R-:W-:Y:S01]  /*8a80*/  ULDC.64 UR12, c[0x0][0xa20] ;  /* 0x00028800000c7ab9 */ /* 0x000fe20000000a00 */
[----:B------:R-:W-:Y:S01]  /*8a90*/  UIMAD.WIDE UR4, UR51, 0x4, UR4 ;  /* 0x00000004330478a5 */ /* 0x000fe2000f8e0204 */
[----:B------:R-:W-:Y:S01]  /*8aa0*/  ULDC.64 UR8, c[0x0][0xa00] ;  /* 0x0002800000087ab9 */ /* 0x000fe20000000a00 */
[----:B------:R-:W-:Y:S01]  /*8ab0*/  ULDC.64 UR10, c[0x0][0xa08] ;  /* 0x00028200000a7ab9 */ /* 0x000fe20000000a00 */
[----:B0-----:R-:W-:Y:S01]  /*8ac0*/  IMAD.MOV.U32 R8, RZ, RZ, RZ ;  /* 0x000000ffff087224 */ /* 0x001fe200078e00ff */
[----:B------:R-:W-:Y:S02]  /*8ad0*/  ULDC UR43, c[0x0][0x2e0] ;  /* 0x0000b800002b7ab9 */ /* 0x000fe40000000800 */
[----:B------:R-:W-:Y:S02]  /*8ae0*/  IMAD.U32 R2, RZ, RZ, UR4 ;  /* 0x00000004ff027e24 */ /* 0x000fe4000f8e00ff */
[----:B------:R-:W-:Y:S01]  /*8af0*/  IMAD.U32 R3, RZ, RZ, UR5 ;  /* 0x00000005ff037e24 */ /* 0x000fe2000f8e00ff */
[----:B------:R-:W-:-:S04]  /*8b00*/  ULDC.64 UR4, c[0x0][0xa28] ;  /* 0x00028a0000047ab9 */ /* 0x000fc80000000a00 */
[----:B------:R-:W2:Y:S01]  /*8b10*/  LDG.E R2, desc[UR54][R2.64] ;  /* 0x0000003602027981 */ /* 0x000ea2000c1e1900 */
[----:B------:R-:W-:Y:S01]  /*8b20*/  UISETP.NE.U32.AND UP0, UPT, UR4, URZ, UPT ;  /* 0x0000003f0400728c */ /* 0x000fe2000bf05070 */
[----:B------:R-:W-:Y:S01]  /*8b30*/  ISETP.NE.U32.AND P0, PT, RZ, UR10, PT ;  /* 0x0000000aff007c0c */ /* 0x000fe2000bf05070 */
[----:B------:R-:W-:Y:S02]  /*8b40*/  UISETP.NE.U32.AND UP2, UPT, UR12, URZ, UPT ;  /* 0x0000003f0c00728c */ /* 0x000fe4000bf45070 */
[----:B------:R-:W-:Y:S01]  /*8b50*/  UISETP.NE.AND.EX UP0, UPT, UR5, URZ, UPT, UP0 ;  /* 0x0000003f0500728c */ /* 0x000fe2000bf05300 */
[----:B------:R-:W-:Y:S01]  /*8b60*/  ISETP.NE.AND.EX P0, PT, RZ, UR11, PT, P0 ;  /* 0x0000000bff007c0c */ /* 0x000fe2000bf05300 */
[----:B------:R-:W-:Y:S02]  /*8b70*/  UISETP.NE.AND.EX UP2, UPT, UR13, URZ, UPT, UP2 ;  /* 0x0000003f0d00728c */ /* 0x000fe4000bf45320 */
[----:B------:R-:W-:Y:S02]  /*8b80*/  UISETP.NE.U32.AND UP1, UPT, UR8, URZ, UPT ;  /* 0x0000003f0800728c */ /* 0x000fe4000bf25070 */
[----:B------:R-:W-:-:S02]  /*8b90*/  PLOP3.LUT P1, PT, PT, PT, UP0, 0x80, 0x0 ;  /* 0x000000000000781c */ /* 0x000fc40003f2f008 */
[----:B------:R-:W-:Y:S01]  /*8ba0*/  UISETP.NE.AND.EX UP1, UPT, UR9, URZ, UPT, UP1 ;  /* 0x0000003f0900728c */ /* 0x000fe2000bf25310 */
[----:B------:R-:W-:-:S05]  /*8bb0*/  PLOP3.LUT P3, PT, PT, PT, UP2, 0x80, 0x0 ;  /* 0x000000000000781c */ /* 0x000fca0003f6f028 */
[----:B------:R-:W-:Y:S02]  /*8bc0*/  PLOP3.LUT P2, PT, PT, PT, UP1, 0x80, 0x0 ;  /* 0x000000000000781c */ /* 0x000fe40003f4f018 */
[----:B--2---:R-:W-:-:S13]  /*8bd0*/  R2UR UR47, R2 ;  /* 0x00000000022f72ca */ /* 0x004fda00000e0000 */
[----:B------:R-:W-:Y:S02]  /*8be0*/  USHF.R.S32.HI UR14, URZ, 0x1f, UR47 ;  /* 0x0000001f3f0e7899 */ /* 0x000fe4000801142f */
[----:B------:R-:W-:Y:S02]  /*8bf0*/  @UP0 ULEA UR4, UP3, UR47, UR4, 0x2 ;  /* 0x000000042f040291 */ /* 0x000fe4000f86103f */
[----:B------:R-:W-:Y:S02]  /*8c00*/  USHF.L.U32 UR45, UR47, 0x2, URZ ;  /* 0x000000022f2d7899 */ /* 0x000fe4000800063f */
[----:B------:R-:W-:Y:S02]  /*8c10*/  @UP0 ULEA.HI.X UR5, UR47, UR5, UR14, 0x2, UP3 ;  /* 0x000000052f050291 */ /* 0x000fe400098f140e */
[----:B------:R-:W-:Y:S01]  /*8c20*/  UIADD3 UR7, UP0, UR45, UR10, URZ ;  /* 0x0000000a2d077290 */ /* 0x000fe2000ff1e03f */
[----:B------:R-:W-:Y:S01]  /*8c30*/  IMAD.U32 R2, RZ, RZ, UR4 ;  /* 0x00000004ff027e24 */ /* 0x000fe2000f8e00ff */
[----:B------:R-:W-:-:S02]  /*8c40*/  USHF.L.U64.HI UR46, UR47, 0x2, UR14 ;  /* 0x000000022f2e7899 */ /* 0x000fc4000801020e */
[----:B------:R-:W-:Y:S01]  /*8c50*/  IMAD.U32 R3, RZ, RZ, UR5 ;  /* 0x00000005ff037e24 */ /* 0x000fe2000f8e00ff */
[----:B------:R-:W-:Y:S02]  /*8c60*/  @UP2 UIADD3 UR6, UP3, UR45, UR12, URZ ;  /* 0x0000000c2d062290 */ /* 0x000fe4000ff7e03f */
[----:B------:R-:W-:Y:S02]  /*8c70*/  UIADD3.X UR5, UR46, UR11, URZ, UP0, !UPT ;  /* 0x0000000b2e057290 */ /* 0x000fe400087fe43f */
[----:B-1----:R0:W2:Y:S01]  /*8c80*/  @P1 LDG.E R0, desc[UR54][R2.64] ;  /* 0x0000003602001981 */ /* 0x0020a2000c1e1900 */
[----:B------:R-:W-:Y:S01]  /*8c90*/  @UP1 ULEA UR4, UP0, UR47, UR8, 0x2 ;  /* 0x000000082f041291 */ /* 0x000fe2000f80103f */
[----:B------:R-:W-:Y:S02]  /*8ca0*/  IMAD.U32 R4, RZ, RZ, UR6 ;  /* 0x00000006ff047e24 */ /* 0x000fe4000f8e00ff */
[----:B0-----:R-:W-:Y:S01]  /*8cb0*/  IMAD.U32 R2, RZ, RZ, UR7 ;  /* 0x00000007ff027e24 */ /* 0x001fe2000f8e00ff */
[----:B------:R-:W-:Y:S01]  /*8cc0*/  @UP2 UIADD3.X UR7, UR46, UR13, URZ, UP3, !UPT ;  /* 0x0000000d2e072290 */ /* 0x000fe20009ffe43f */
[----:B------:R-:W-:Y:S01]  /*8cd0*/  IMAD.U32 R3, RZ, RZ, UR5 ;  /* 0x00000005ff037e24 */ /* 0x000fe2000f8e00ff */
[----:B------:R-:W-:-:S04]  /*8ce0*/  @UP1 ULEA.HI.X UR5, UR47, UR9, UR14, 0x2, UP0 ;  /* 0x000000092f051291 */ /* 0x000fc800080f140e */
[----:B------:R-:W-:Y:S01]  /*8cf0*/  IMAD.U32 R5, RZ, RZ, UR7 ;  /* 0x00000007ff057e24 */ /* 0x000fe2000f8e00ff */
[----:B------:R-:W3:Y:S04]  /*8d00*/  @P0 LDG.E R6, desc[UR54][R2.64] ;  /* 0x0000003602060981 */ /* 0x000ee8000c1e1900 */
[----:B------:R0:W4:Y:S02]  /*8d10*/  @P3 LDG.E R7, desc[UR54][R4.64] ;  /* 0x0000003604073981 */ /* 0x000124000c1e1900 */
[----:B0-----:R-:W-:Y:S02]  /*8d20*/  IMAD.U32 R4, RZ, RZ, UR4 ;  /* 0x00000004ff047e24 */ /* 0x001fe4000f8e00ff */
[----:B------:R-:W-:Y:S01]  /*8d30*/  IMAD.U32 R5, RZ, RZ, UR5 ;  /* 0x00000005ff057e24 */ /* 0x000fe2000f8e00ff */
[----:B------:R-:W-:-:S04]  /*8d40*/  ULDC.64 UR4, c[0x0][0x3f8] ;  /* 0x0000fe0000047ab9 */ /* 0x000fc80000000a00 */
[----:B------:R-:W5:Y:S01]  /*8d50*/  @P2 LDG.E R8, desc[UR54][R4.64] ;  /* 0x0000003604082981 */ /* 0x000f62000c1e1900 */
[----:B------:R-:W-:-:S04]  /*8d60*/  UISETP.NE.U32.AND UP0, UPT, UR4, URZ, UPT ;  /* 0x0000003f0400728c */ /* 0x000fc8000bf05070 */
[----:B------:R-:W-:-:S03]  /*8d70*/  UISETP.NE.AND.EX UP0, UPT, UR5, URZ, UPT, UP0 ;  /* 0x0000003f0500728c */ /* 0x000fc6000bf05300 */
[----:B------:R-:W-:Y:S02]  /*8d80*/  ULDC UR5, c[0x0][0x404] ;  /* 0x0001010000057ab9 */ /* 0x000fe40000000800 */
[----:B------:R-:W-:-:S04]  /*8d90*/  USEL UR5, UR5, 0x1, UP0 ;  /* 0x0000000105057887 */ /* 0x000fc80008000000 */
[----:B------:R-:W-:Y:S01]  /*8da0*/  UIMAD UR43, UR5, UR43, URZ ;  /* 0x0000002b052b72a4 */ /* 0x000fe2000f8e023f */
[----:B------:R-:W-:Y:S01]  /*8db0*/  UMOV UR44, URZ ;  /* 0x0000003f002c7c82 */ /* 0x000fe20008000000 */
[----:B------:R-:W-:Y:S01]  /*8dc0*/  UMOV UR4, URZ ;  /* 0x0000003f00047c82 */ /* 0x000fe20008000000 */
[----:B--2---:R-:W-:Y:S02]  /*8dd0*/  @P1 R2UR UR44, R0 ;  /* 0x00000000002c12ca */ /* 0x004fe400000e0000 */
[----:B---3--:R-:W-:Y:S02]  /*8de0*/  @P0 R2UR UR4, R6 ;  /* 0x00000000060402ca */ /* 0x008fe400000e0000 */
[----:B----4-:R-:W-:Y:S01]  /*8df0*/  @P3 R2UR UR43, R7 ;  /* 0x00000000072b32ca */ /* 0x010fe200000e0000 */
[----:B-----5:R0:W-:Y:S01]  /*8e00*/  STL [R1+0x4], R8 ;  /* 0x0000040801007387 */ /* 0x0201e20000100800 */
[----:B------:R-:W-:-:S13]  /*8e10*/  @P3 BRA `(.L_x_8137) ;  /* 0x0000000000183947 */ /* 0x000fda0003800000 */
[----:B------:R-:W-:Y:S05]  /*8e20*/  @!P0 BRA `(.L_x_8137) ;  /* 0x0000000000148947 */ /* 0x000fea0003800000 */
[----:B------:R-:W2:Y:S04]  /*8e30*/  LDG.E R4, desc[UR54][R2.64] ;  /* 0x0000003602047981 */ /* 0x000ea8000c1e1900 */
[----:B------:R-:W3:Y:S01]  /*8e40*/  LDG.E R0, desc[UR54][R2.64+0x4] ;  /* 0x0000043602007981 */ /* 0x000ee2000c1e1900 */
[----:B--2---:R-:W-:Y:S02]  /*8e50*/  R2UR UR5, R4 ;  /* 0x00000000040572ca */ /* 0x004fe400000e0000 */
[----:B---3--:R-:W-:-:S13]  /*8e60*/  R2UR UR43, R0 ;  /* 0x00000000002b72ca */ /* 0x008fda00000e0000 */
[----:B------:R-:W-:-:S12]  /*8e70*/  UIADD3 UR43, -UR5, UR43, URZ ;  /* 0x0000002b052b7290 */ /* 0x000fd8000fffe13f */
.L_x_8137:
[----:B------:R-:W-:Y:S01]  /*8e80*/  UIADD3 UR43, -UR44, UR43, URZ ;  /* 0x0000002b2c2b7290 */ /* 0x000fe2000fffe13f */
[----:B------:R-:W-:Y:S01]  /*8e90*/  BSSY B6, `(.L_x_8138) ;  /* 0x00002a2000067945 */ /* 0x000fe20003800000 */
[----:B------:R-:W-:Y:S02]  /*8ea0*/  UIADD3 UR44, UR4, UR44, URZ ;  /* 0x0000002c042c7290 */ /* 0x000fe4000fffe03f */
[----:B------:R-:W-:Y:S02]  /*8eb0*/  UIADD3 UR42, UR43, 0x7f, URZ ;  /* 0x0000007f2b2a7890 */ /* 0x000fe4000fffe03f */
[----:B------:R-:W-:Y:S02]  /*8ec0*/  ISETP.LT.AND P0, PT, RZ, UR43, PT ;  /* 0x0000002bff007c0c */ /* 0x000fe4000bf01270 */
[----:B------:R-:W-:-:S04]  /*8ed0*/  USHF.R.S32.HI UR5, URZ, 0x1f, UR42 ;  /* 0x0000001f3f057899 */ /* 0x000fc8000801142a */
[----:B------:R-:W-:-:S07]  /*8ee0*/  ULEA.HI UR42, UR5, UR42, URZ, 0x7 ;  /* 0x0000002a052a7291 */ /* 0x000fce000f8f383f */
        /* <DEDUP_REMOVED lines=8> */
[----:B------:R-:W1:Y:S08]  /*8f70*/  FLO.U32 R0, UR4 ;  /* 0x0000000400007d00 */ /* 0x000e7000080e0000 */
[----:B------:R-:W2:Y:S01]  /*8f80*/  POPC R5, UR4 ;  /* 0x0000000400057d09 */ /* 0x000ea20008000000 */
[----:B-1----:R-:W-:-:S13]  /*8f90*/  ISETP.EQ.U32.AND P0, PT, R0, R7, PT ;  /* 0x000000070000720c */ /* 0x002fda0003f02070 */
[----:B--2---:R-:W2:Y:S01]  /*8fa0*/  @P0 ATOMG.E.ADD.STRONG.GPU PT, R3, desc[UR54][R2.64], R5 ;  /* 0x00000005020309a8 */ /* 0x004ea200081ee1f6 */
[----:B------:R-:W1:Y:S02]  /*8fb0*/  S2R R4, SR_LTMASK ;  /* 0x0000000000047919 */ /* 0x000e640000003900 */
[----:B-1----:R-:W-:-:S04]  /*8fc0*/  LOP3.LUT R4, R4, UR4, RZ, 0xc0, !PT ;  /* 0x0000000404047c12 */ /* 0x002fc8000f8ec0ff */
[----:B------:R-:W1:Y:S01]  /*8fd0*/  POPC R7, R4 ;  /* 0x0000000400077309 */ /* 0x000e620000000000 */
[----:B--2---:R-:W1:Y:S02]  /*8fe0*/  SHFL.IDX PT, R0, R3, R0, 0x1f ;  /* 0x00001f0003007589 */ /* 0x004e6400000e0000 */
[----:B-1----:R-:W-:Y:S01]  /*8ff0*/  IADD3 R24, R0, UR49, R7 ;  /* 0x0000003100187c10 */ /* 0x002fe2000fffe007 */
[----:B------:R-:W-:Y:S06]  /*9000*/  BRA `(.L_x_8140) ;  /* 0x0000002800287947 */ /* 0x000fec0003800000 */
.L_x_8139:
        /* <DEDUP_REMOVED lines=18> */
[----:B0-----:R-:W-:Y:S02]  /*9130*/  IMAD.MOV.U32 R8, RZ, RZ, 0x70 ;  /* 0x00000070ff087424 */ /* 0x001fe400078e00ff */
[----:B------:R-:W-:Y:S02]  /*9140*/  IMAD.MOV.U32 R12, RZ, RZ, 0x1 ;  /* 0x00000001ff0c7424 */ /* 0x000fe400078e00ff */
[----:B------:R-:W-:-:S07]  /*9150*/  IMAD.MOV.U32 R13, RZ, RZ, RZ ;  /* 0x000000ffff0d7224 */ /* 0x000fce00078e00ff */
[----:B------:R-:W-:-:S07]  /*9160*/  LEPC R20, `(.L_x_8141) ;  /* 0x000000001014794e */ /* 0x000fce0000000000 */
[----:B-1----:R-:W-:Y:S05]  /*9170*/  CALL.ABS.NOINC R2 ;  /* 0x0000000002007343 */ /* 0x002fea0003c00000 */
.L_x_8141:
[----:B------:R-:W2:Y:S01]  /*9180*/  LDL.LU R2, [R1] ;  /* 0x0000000001027983 */ /* 0x000ea20000300800 */
[----:B------:R-:W-:-:S06]  /*9190*/  UIADD3 UR4, UR40, 0x9000, URZ ;  /* 0x0000900028047890 */ /* 0x000fcc000fffe03f */
[----:B------:R-:W-:-:S05]  /*91a0*/  IMAD.U32 R16, RZ, RZ, UR4 ;  /* 0x00000004ff107e24 */ /* 0x000fca000f8e00ff */
[----:B------:R-:W-:Y:S02]  /*91b0*/  LOP3.LUT P0, RZ, R16, 0x9f, RZ, 0xc0, !PT ;  /* 0x0000009f10ff7812 */ /* 0x000fe4000780c0ff */
[----:B--2---:R-:W-:-:S11]  /*91c0*/  LOP3.LUT R2, R2, 0xfffffffe, RZ, 0xc0, !PT ;  /* 0xfffffffe02027812 */ /* 0x004fd600078ec0ff */
[----:B------:R-:W-:-:S05]  /*91d0*/  @P0 LOP3.LUT R2, R2, 0x1, RZ, 0xfc, !PT ;  /* 0x0000000102020812 */ /* 0x000fca00078efcff */
[----:B------:R1:W-:Y:S01]  /*91e0*/  STL [R1], R2 ;  /* 0x0000000201007387 */ /* 0x0003e20000100800 */
        /* <DEDUP_REMOVED lines=17> */
.L_x_8142:
        /* <DEDUP_REMOVED lines=20> */
.L_x_8143:
        /* <DEDUP_REMOVED lines=18> */
.L_x_8144:
[----:B------:R-:W-:Y:S01]  /*9560*/  ULDC.64 UR4, c[0x0][0x9f8] ;  /* 0x00027e0000047ab9 */ /* 0x000fe20000000a00 */
[----:B------:R-:W2:Y:S01]  /*9570*/  LDL.LU R21, [R1+0x4] ;  /* 0x0000040001157983 */ /* 0x000ea20000300800 */
[----:B------:R-:W-:Y:S01]  /*9580*/  UISETP.NE.U32.AND UP0, UPT, UR4, URZ, UPT ;  /* 0x0000003f0400728c */ /* 0x000fe2000bf05070 */
[----:B------:R-:W-:Y:S01]  /*9590*/  IMAD.U32 R20, RZ, RZ, UR47 ;  /* 0x0000002fff147e24 */ /* 0x000fe2000f8e00ff */
[----:B------:R-:W3:Y:S01]  /*95a0*/  LDC R0, c[0x0][0x428] ;  /* 0x00010a00ff007b82 */ /* 0x000ee20000000800 */
[----:B------:R-:W4:Y:S01]  /*95b0*/  S2R R4, SR_TID.X ;  /* 0x0000000000047919 */ /* 0x000f220000002100 */
[----:B------:R-:W-:Y:S01]  /*95c0*/  UISETP.NE.AND.EX UP0, UPT, UR5, URZ, UPT, UP0 ;  /* 0x0000003f0500728c */ /* 0x000fe2000bf05300 */
[----:B------:R-:W-:Y:S01]  /*95d0*/  IMAD.U32 R16, RZ, RZ, UR38 ;  /* 0x00000026ff107e24 */ /* 0x000fe2000f8e00ff */
[----:B------:R-:W-:-:S04]  /*95e0*/  ULDC.64 UR14, c[0x0][0xa08] ;  /* 0x00028200000e7ab9 */ /* 0x000fc80000000a00 */
[----:B------:R-:W-:-:S05]  /*95f0*/  PLOP3.LUT P0, PT, PT, PT, UP0, 0x80, 0x0 ;  /* 0x000000000000781c */ /* 0x000fca0003f0f008 */
[----:B------:R-:W-:-:S04]  /*9600*/  @UP0 UIADD3 UR4, UP1, UR45, UR4, URZ ;  /* 0x000000042d040290 */ /* 0x000fc8000ff3e03f */
[----:B------:R-:W-:Y:S02]  /*9610*/  @UP0 UIADD3.X UR5, UR46, UR5, URZ, UP1, !UPT ;  /* 0x000000052e050290 */ /* 0x000fe40008ffe43f */
[----:B-1----:R-:W-:-:S04]  /*9620*/  IMAD.U32 R2, RZ, RZ, UR4 ;  /* 0x00000004ff027e24 */ /* 0x002fc8000f8e00ff */
[----:B------:R-:W-:Y:S01]  /*9630*/  IMAD.U32 R3, RZ, RZ, UR5 ;  /* 0x00000005ff037e24 */ /* 0x000fe2000f8e00ff */
[----:B------:R-:W-:-:S04]  /*9640*/  ULDC.64 UR4, c[0x0][0xa00] ;  /* 0x0002800000047ab9 */ /* 0x000fc80000000a00 */
[----:B------:R1:W5:Y:S01]  /*9650*/  @P0 LDG.E R20, desc[UR54][R2.64] ;  /* 0x0000003602140981 */ /* 0x000362000c1e1900 */
[----:B---3--:R-:W-:Y:S01]  /*9660*/  ISETP.NE.AND P0, PT, R0, 0x1, PT ;  /* 0x000000010000780c */ /* 0x008fe20003f05270 */
[----:B------:R-:W-:Y:S01]  /*9670*/  UMOV UR36, URZ ;  /* 0x0000003f00247c82 */ /* 0x000fe20008000000 */
[----:B------:R-:W-:Y:S01]  /*9680*/  UMOV UR6, UR38 ;  /* 0x0000002600067c82 */ /* 0x000fe20008000000 */
[----:B------:R-:W-:Y:S01]  /*9690*/  UMOV UR8, 0x40 ;  /* 0x0000004000087882 */ /* 0x000fe20000000000 */
[----:B----4-:R-:W-:Y:S01]  /*96a0*/  LOP3.LUT R10, R4, 0x7f, RZ, 0xc0, !PT ;  /* 0x0000007f040a7812 */ /* 0x010fe200078ec0ff */
[----:B------:R-:W-:Y:S01]  /*96b0*/  UMOV UR10, UR38 ;  /* 0x00000026000a7c82 */ /* 0x000fe20008000000 */
[----:B------:R-:W-:Y:S02]  /*96c0*/  SHF.R.U32.HI R4, RZ, 0x5, R4 ;  /* 0x00000005ff047819 */ /* 0x000fe40000011604 */
[----:B------:R-:W-:Y:S01]  /*96d0*/  ISETP.NE.AND P1, PT, R10, RZ, PT ;  /* 0x000000ff0a00720c */ /* 0x000fe20003f25270 */
[----:B-1----:R-:W1:Y:S01]  /*96e0*/  LDC.64 R2, c[0x0][0x3f8] ;  /* 0x0000fe00ff027b82 */ /* 0x002e620000000a00 */
[----:B------:R-:W-:-:S07]  /*96f0*/  LOP3.LUT R4, R4, 0x3, RZ, 0xc0, !PT ;  /* 0x0000000304047812 */ /* 0x000fce00078ec0ff */
[----:B------:R-:W3:Y:S04]  /*9700*/  @P0 LDC R0, c[0x0][0x42c] ;  /* 0x00010b00ff000b82 */ /* 0x000ee80000000800 */
[----:B------:R-:W-:-:S04]  /*9710*/  VOTEU.ALL UP1, P1 ;  /* 0x00000000003f7886 */ /* 0x000fc80000820000 */
[----:B------:R-:W4:Y:S01]  /*9720*/  @P0 LDC R5, c[0x0][0x430] ;  /* 0x00010c00ff050b82 */ /* 0x000f220000000800 */
[----:B------:R-:W-:-:S04]  /*9730*/  @!UP1 UIADD3 UR12, UP0, UR52, 0x270, URZ ;  /* 0x00000270340c9890 */ /* 0x000fc8000ff1e03f */
[----:B------:R-:W-:Y:S01]  /*9740*/  @!UP1 UIADD3.X UR13, URZ, UR53, URZ, UP0, !UPT ;  /* 0x000000353f0d9290 */ /* 0x000fe200087fe43f */
[----:B---3--:R-:W-:-:S05]  /*9750*/  @P0 IMAD.HI.U32 R0, R0, UR38, RZ ;  /* 0x0000002600000c27 */ /* 0x008fca000f8e00ff */
[----:B----4-:R-:W-:Y:S02]  /*9760*/  @P0 SHF.R.U32.HI R16, RZ, R5, R0 ;  /* 0x00000005ff100219 */ /* 0x010fe40000011600 */
[----:B------:R-:W-:Y:S01]  /*9770*/  ISETP.NE.U32.AND P0, PT, RZ, UR4, PT ;  /* 0x00000004ff007c0c */ /* 0x000fe2000bf05070 */
[----:B------:R-:W-:-:S03]  /*9780*/  UMOV UR4, 0x20 ;  /* 0x0000002000047882 */ /* 0x000fc60000000000 */
[----:B------:R-:W-:-:S04]  /*9790*/  ISETP.NE.AND.EX P0, PT, RZ, UR5, PT, P0 ;  /* 0x00000005ff007c0c */ /* 0x000fc8000bf05300 */
[----:B------:R-:W-:Y:S02]  /*97a0*/  SEL R6, RZ, UR47, P0 ;  /* 0x0000002fff067c07 */ /* 0x000fe40008000000 */
[----:B-1----:R-:W-:Y:S01]  /*97b0*/  LOP3.LUT P0, RZ, R2, UR14, RZ, 0xfc, !PT ;  /* 0x0000000e02ff7c12 */ /* 0x002fe2000f80fcff */
[----:B------:R-:W-:Y:S01]  /*97c0*/  UMOV UR14, 0xffffffff ;  /* 0xffffffff000e7882 */ /* 0x000fe20000000000 */
[----:B------:R-:W-:Y:S02]  /*97d0*/  R2UR UR39, R6 ;  /* 0x00000000062772ca */ /* 0x000fe400000e0000 */
[----:B------:R-:W-:-:S11]  /*97e0*/  LOP3.LUT P0, RZ, R3, UR15, RZ, 0xfc, P0 ;  /* 0x0000000f03ff7c12 */ /* 0x000fd6000800fcff */
[----:B------:R-:W-:Y:S01]  /*97f0*/  UMOV UR7, UR39 ;  /* 0x0000002700077c82 */ /* 0x000fe20008000000 */
[----:B------:R-:W-:Y:S01]  /*9800*/  UMOV UR11, UR39 ;  /* 0x00000027000b7c82 */ /* 0x000fe20008000000 */
[----:B--2---:R-:W-:-:S05]  /*9810*/  IMAD R25, R25, 0xc0, R21 ;  /* 0x000000c019197824 */ /* 0x004fca00078e0215 */
[----:B------:R-:W-:-:S13]  /*9820*/  R2UR UR37, R25 ;  /* 0x00000000192572ca */ /* 0x000fda00000e0000 */
[----:B------:R-:W-:Y:S01]  /*9830*/  UMOV UR5, UR37 ;  /* 0x0000002500057c82 */ /* 0x000fe20008000000 */
[----:B------:R-:W-:Y:S01]  /*9840*/  UMOV UR9, UR37 ;  /* 0x0000002500097c82 */ /* 0x000fe20008000000 */
[----:B------:R1:W-:Y:S01]  /*9850*/  @!UP1 UTMAPF.L2.4D [UR36], [UR12] ;  /* 0x000000240c0095b8 */ /* 0x0003e20008018000 */
[----:B------:R1:W-:Y:S01]  /*9860*/  @!UP1 UTMAPF.L2.4D [UR4], [UR12] ;  /* 0x000000040c0095b8 */ /* 0x0003e20008018000 */
[----:B-----5:R-:W-:Y:S02]  /*9870*/  SHF.R.S32.HI R21, RZ, 0x1f, R20 ;  /* 0x0000001fff157819 */ /* 0x020fe40000011414 */
[----:B------:R-:W-:Y:S01]  /*9880*/  SEL R0, R20, RZ, !P0 ;  /* 0x000000ff14007207 */ /* 0x000fe20004000000 */
[----:B------:R1:W-:Y:S02]  /*9890*/  @!UP1 UTMAPF.L2.4D [UR8], [UR12] ;  /* 0x000000080c0095b8 */ /* 0x0003e40008018000 */
[----:B-1----:R-:W-:Y:S05]  /*98a0*/  BRA.DIV UR14, `(.L_x_8145) ;  /* 0x0000002e0ed87947 */ /* 0x002fea000b800000 */
[----:B------:R1:W2:Y:S02]  /*98b0*/  SHFL.IDX PT, R14, R4, RZ, 0x1f ;  /* 0x00001fff040e7589 */ /* 0x0002a400000e0000 */
.L_x_8217:
[----:B--2---:R-:W-:Y:S02]  /*98c0*/  ISETP.NE.AND P0, PT, R14, RZ, PT ;  /* 0x000000ff0e00720c */ /* 0x004fe40003f05270 */
[----:B------:R-:W-:-:S11]  /*98d0*/  PLOP3.LUT P6, PT, PT, PT, PT, 0x8, 0x0 ;  /* 0x000000000000781c */ /* 0x000fd60003fce170 */
[----:B------:R-:W-:Y:S05]  /*98e0*/  @P0 BRA `(.L_x_8146) ;  /* 0x0000000800040947 */ /* 0x000fea0003800000 */
[----:B------:R-:W-:-:S06]  /*98f0*/  ULEA.HI.SX32 UR4, UR42, 0xffffffff, 0x19 ;  /* 0xffffffff2a047891 */ /* 0x000fcc000f8fca3f */
[----:B------:R-:W-:Y:S01]  /*9900*/  IMAD.U32 R7, RZ, RZ, UR4 ;  /* 0x00000004ff077e24 */ /* 0x000fe2000f8e00ff */
[----:B------:R-:W-:-:S03]  /*9910*/  UMOV UR4, 0xffffffff ;  /* 0xffffffff00047882 */ /* 0x000fc60000000000 */
[----:B------:R-:W-:Y:S05]  /*9920*/  BRA.DIV UR4, `(.L_x_8147) ;  /* 0x0000002e04d87947 */ /* 0x000fea000b800000 */
[----:B------:R-:W-:-:S13]  /*9930*/  ELECT P6, URZ, PT ;  /* 0x00000000003f782f */ /* 0x000fda00038c0000 */
.L_x_8220:
[----:B------:R-:W-:Y:S05]  /*9940*/  @!P6 BRA `(.L_x_8148) ;  /* 0x000000040070e947 */ /* 0x000fea0003800000 */
[----:B------:R-:W-:-:S04]  /*9950*/  ISETP.NE.U32.AND P0, PT, R2, RZ, PT ;  /* 0x000000ff0200720c */ /* 0x000fc80003f05070 */
[----:B------:R-:W-:-:S13]  /*9960*/  ISETP.NE.AND.EX P0, PT, R3, RZ, PT, P0 ;  /* 0x000000ff0300720c */ /* 0x000fda0003f05300 */
[----:B------:R-:W-:Y:S05]  /*9970*/  @!P0 BRA `(.L_x_8149) ;  /* 0x0000000000448947 */ /* 0x000fea0003800000 */
[----:B0-----:R-:W0:Y:S01]  /*9980*/  LDC R8, c[0x0][0x41c] ;  /* 0x00010700ff087b82 */ /* 0x001e220000000800 */
[----:B------:R-:W-:Y:S02]  /*9990*/  ULDC.64 UR4, c[0x0][0x408] ;  /* 0x0001020000047ab9 */ /* 0x000fe40000000a00 */
[----:B------:R-:W-:-:S04]  /*99a0*/  IMAD R9, R21, UR4, RZ ;  /* 0x0000000415097c24 */ /* 0x000fc8000f8e02ff */
[----:B------:R-:W-:Y:S01]  /*99b0*/  IMAD R9, R20, UR5, R9 ;  /* 0x0000000514097c24 */ /* 0x000fe2000f8e0209 */
[----:B0-----:R-:W-:-:S13]  /*99c0*/  ISETP.NE.AND P0, PT, R8, 0x1, PT ;  /* 0x000000010800780c */ /* 0x001fda0003f05270 */
[----:B-1----:R-:W0:Y:S02]  /*99d0*/  @P0 LDC.64 R4, c[0x0][0x420] ;  /* 0x00010800ff040b82 */ /* 0x002e240000000a00 */
[----:B0-----:R-:W-:-:S04]  /*99e0*/  @P0 IMAD.HI.U32 R0, R7, R4, RZ ;  /* 0x0000000407000227 */ /* 0x001fc800078e00ff */
[----:B------:R-:W-:Y:S01]  /*99f0*/  IMAD.MOV.U32 R4, RZ, RZ, R7 ;  /* 0x000000ffff047224 */ /* 0x000fe200078e0007 */
[----:B------:R-:W-:-:S04]  /*9a00*/  @P0 SHF.R.U32.HI R4, RZ, R5, R0 ;  /* 0x00000005ff040219 */ /* 0x000fc80000011600 */
[--C-:B------:R-:W-:Y:S01]  /*9a10*/  SHF.R.S32.HI R5, RZ, 0x1f, R4.reuse ;  /* 0x0000001fff057819 */ /* 0x100fe20000011404 */
[--C-:B------:R-:W-:Y:S02]  /*9a20*/  IMAD.MOV R0, RZ, RZ, -R4.reuse ;  /* 0x000000ffff007224 */ /* 0x100fe400078e0a04 */
[----:B------:R-:W-:-:S04]  /*9a30*/  IMAD.WIDE.U32 R4, R20, UR4, R4 ;  /* 0x0000000414047c25 */ /* 0x000fc8000f8e0004 */
[----:B------:R-:W-:Y:S01]  /*9a40*/  IMAD R7, R8, R0, R7 ;  /* 0x0000000008077224 */ /* 0x000fe200078e0207 */
[----:B------:R-:W-:Y:S01]  /*9a50*/  LEA R2, P0, R4, R2, 0x2 ;  /* 0x0000000204027211 */ /* 0x000fe200078010ff */
[----:B------:R-:W-:-:S05]  /*9a60*/  IMAD.IADD R0, R5, 0x1, R9 ;  /* 0x0000000105007824 */ /* 0x000fca00078e0209 */
[----:B------:R-:W-:-:S05]  /*9a70*/  LEA.HI.X R3, R4, R3, R0, 0x2, P0 ;  /* 0x0000000304037211 */ /* 0x000fca00000f1400 */
[----:B------:R2:W5:Y:S02]  /*9a80*/  LDG.E R0, desc[UR54][R2.64] ;  /* 0x0000003602007981 */ /* 0x000564000c1e1900 */
.L_x_8149:
[----:B------:R-:W-:Y:S02]  /*9a90*/  LEA R5, R17, UR40, 0x3 ;  /* 0x0000002811057c11 */ /* 0x000fe4000f8e18ff */
[----:B--2---:R-:W-:Y:S02]  /*9aa0*/  SHF.L.U32 R2, R19, 0x1f, RZ ;  /* 0x0000001f13027819 */ /* 0x004fe400000006ff */
[----:B------:R-:W-:Y:S02]  /*9ab0*/  ISETP.NE.AND P0, PT, R10, RZ, PT ;  /* 0x000000ff0a00720c */ /* 0x000fe40003f05270 */
[----:B------:R-:W2:Y:S02]  /*9ac0*/  SYNCS.PHASECHK.TRANS64.TRYWAIT P2, [R5+URZ+0x19c80], R2 ;  /* 0x019c8002050075a7 */ /* 0x000ea4000804017f */
[----:B--2---:R-:W-:Y:S09]  /*9ad0*/  @!P2 BRA `(.L_x_8150) ;  /* 0x0000002c008ca947 */ /* 0x004ff20003800000 */
.L_x_8221:
        /* <DEDUP_REMOVED lines=8> */
.L_x_8151:
[----:B------:R-:W-:Y:S01]  /*9b60*/  IMAD R3, R17, 0x3000, R26 ;  /* 0x0000300011037824 */ /* 0x000fe200078e021a */
[----:B------:R-:W-:Y:S01]  /*9b70*/  R2UR UR9, R5 ;  /* 0x00000000050972ca */ /* 0x000fe200000e0000 */
[----:B------:R-:W-:Y:S01]  /*9b80*/  UIADD3 UR4, UP0, UR52, 0x470, URZ ;  /* 0x0000047034047890 */ /* 0x000fe2000ff1e03f */
[----:B------:R-:W-:Y:S01]  /*9b90*/  LEA R7, R7, UR44, 0x7 ;  /* 0x0000002c07077c11 */ /* 0x000fe2000f8e38ff */
[----:B------:R-:W-:Y:S01]  /*9ba0*/  UMOV UR10, URZ ;  /* 0x0000003f000a7c82 */ /* 0x000fe20008000000 */
[----:B------:R-:W-:Y:S01]  /*9bb0*/  R2UR UR15, R3 ;  /* 0x00000000030f72ca */ /* 0x000fe200000e0000 */
[----:B------:R-:W-:Y:S01]  /*9bc0*/  UIADD3.X UR5, URZ, UR53, URZ, UP0, !UPT ;  /* 0x000000353f057290 */ /* 0x000fe200087fe43f */
[----:B------:R-:W-:Y:S01]  /*9bd0*/  R2UR UR12, R16 ;  /* 0x00000000100c72ca */ /* 0x000fe200000e0000 */
[----:B------:R-:W-:Y:S01]  /*9be0*/  UMOV UR6, 0x0 ;  /* 0x0000000000067882 */ /* 0x000fe20000000000 */
[----:B-----5:R-:W-:Y:S01]  /*9bf0*/  R2UR UR13, R0 ;  /* 0x00000000000d72ca */ /* 0x020fe200000e0000 */
[----:B------:R-:W-:Y:S01]  /*9c00*/  UMOV UR7, 0x14f00000 ;  /* 0x14f0000000077882 */ /* 0x000fe20000000000 */
[----:B------:R-:W-:Y:S01]  /*9c10*/  R2UR UR11, R7 ;  /* 0x00000000070b72ca */ /* 0x000fe200000e0000 */
[----:B------:R-:W-:-:S02]  /*9c20*/  UMOV UR16, 0x20 ;  /* 0x0000002000107882 */ /* 0x000fc40000000000 */
[----:B------:R-:W-:-:S04]  /*9c30*/  UIADD3 UR9, UR9, 0x19c70, URZ ;  /* 0x00019c7009097890 */ /* 0x000fc8000fffe03f */
        /* <DEDUP_REMOVED lines=13> */
.L_x_8222:
[----:B------:R-:W-:Y:S05]  /*9d10*/  @P0 BRA `(.L_x_8153) ;  /* 0x00000000001c0947 */ /* 0x000fea0003800000 */
[----:B-1----:R-:W1:Y:S01]  /*9d20*/  S2R R4, SR_TID.X ;  /* 0x0000000000047919 */ /* 0x002e620000002100 */
[----:B--23--:R-:W-:-:S04]  /*9d30*/  IMAD.MOV.U32 R2, RZ, RZ, 0x3000 ;  /* 0x00003000ff027424 */ /* 0x00cfc800078e00ff */
[----:B------:R4:W-:Y:S01]  /*9d40*/  SYNCS.ARRIVE.TRANS64 RZ, [R5+URZ+0x19c30], R2 ;  /* 0x019c300205ff79a7 */ /* 0x0009e2000800003f */
[----:B-1----:R-:W-:-:S04]  /*9d50*/  LOP3.LUT R4, R4, 0x1f, RZ, 0xc0, !PT ;  /* 0x0000001f04047812 */ /* 0x002fc800078ec0ff */
[----:B------:R-:W-:-:S13]  /*9d60*/  ISETP.NE.AND P0, PT, R4, RZ, PT ;  /* 0x000000ff0400720c */ /* 0x000fda0003f05270 */
[----:B----4-:R-:W-:Y:S05]  /*9d70*/  @!P0 BRA `(.L_x_8153) ;  /* 0x0000000000048947 */ /* 0x010fea0003800000 */
[----:B------:R-:W-:Y:S01]  /*9d80*/  BPT.TRAP 0x1 ;  /* 0x000000040000795c */ /* 0x000fe20000300000 */
.L_x_8153:
        /* <DEDUP_REMOVED lines=16> */
[----:B----4-:R-:W-:Y:S01]  /*9e90*/  UMOV UR8, UR14 ;  /* 0x0000000e00087c82 */ /* 0x010fe20008000000 */
[----:B------:R-:W-:Y:S01]  /*9ea0*/  UMOV UR10, UR16 ;  /* 0x00000010000a7c82 */ /* 0x000fe20008000000 */
[----:B------:R-:W-:Y:S01]  /*9eb0*/  UMOV UR14, 0x40 ;  /* 0x00000040000e7882 */ /* 0x000fe20000000000 */
[----:B------:R4:W-:Y:S02]  /*9ec0*/  UTMALDG.4D [UR8], [UR4], desc[UR6] ;  /* 0x00000608040075b4 */ /* 0x0009e40008019000 */
[----:B----4-:R-:W-:Y:S01]  /*9ed0*/  UMOV UR8, UR15 ;  /* 0x0000000f00087c82 */ /* 0x010fe20008000000 */
[----:B------:R-:W-:Y:S02]  /*9ee0*/  UMOV UR10, UR14 ;  /* 0x0000000e000a7c82 */ /* 0x000fe40008000000 */
[----:B------:R4:W-:Y:S02]  /*9ef0*/  UTMALDG.4D [UR8], [UR4], desc[UR6] ;  /* 0x00000608040075b4 */ /* 0x0009e40008019000 */
[----:B----4-:R-:W-:Y:S01]  /*9f00*/  NOP ;  /* 0x0000000000007918 */ /* 0x010fe20000000000 */
.L_x_8148:
        /* <DEDUP_REMOVED lines=10> */
[----:B--23--:R-:W-:Y:S01]  /*9fb0*/  @P0 IMAD.MOV.U32 R2, RZ, RZ, 0x4800 ;  /* 0x00004800ff020424 */ /* 0x00cfe200078e00ff */
        /* <DEDUP_REMOVED lines=20> */
.L_x_8146:
[----:B------:R-:W2:Y:S01]  /*a100*/  LDL.LU R3, [R1+0x8] ;  /* 0x0000080001037983 */ /* 0x000ea20000300800 */
[----:B------:R-:W-:Y:S01]  /*a110*/  BSSY B0, `(.L_x_8154) ;  /* 0x0000009000007945 */ /* 0x000fe20003800000 */
[----:B--2---:R-:W-:-:S05]  /*a120*/  VIADD R3, R3, 0x1 ;  /* 0x0000000103037836 */ /* 0x004fca0000000000 */
[----:B------:R-:W-:Y:S01]  /*a130*/  LEA.HI R2, R3, R3, RZ, 0x1 ;  /* 0x0000000303027211 */ /* 0x000fe200078f08ff */
[----:B------:R2:W-:Y:S03]  /*a140*/  STL [R1+0x8], R3 ;  /* 0x0000080301007387 */ /* 0x0005e60000100800 */
[----:B------:R-:W-:-:S05]  /*a150*/  LOP3.LUT R2, R2, 0xfffffffe, RZ, 0xc0, !PT ;  /* 0xfffffffe02027812 */ /* 0x000fca00078ec0ff */
[----:B------:R-:W-:-:S05]  /*a160*/  IMAD.IADD R2, R3, 0x1, -R2 ;  /* 0x0000000103027824 */ /* 0x000fca00078e0a02 */
[----:B--2---:R-:W-:-:S04]  /*a170*/  SHF.L.U32 R3, R2, 0x1f, RZ ;  /* 0x0000001f02037819 */ /* 0x004fc800000006ff */
[----:B------:R-:W2:Y:S02]  /*a180*/  SYNCS.PHASECHK.TRANS64.TRYWAIT P0, [UR40+0x19c20], R3 ;  /* 0x019c2003ff0075a7 */ /* 0x000ea40008000168 */
[----:B--2---:R-:W-:Y:S05]  /*a190*/  @!P0 BRA `(.L_x_8155) ;  /* 0x0000002800048947 */ /* 0x004fea0003800000 */
.L_x_8223:
[----:B------:R-:W-:Y:S05]  /*a1a0*/  BSYNC B0 ;  /* 0x0000000000007941 */ /* 0x000fea0003800000 */
.L_x_8154:
[----:B------:R-:W-:-:S06]  /*a1b0*/  UISETP.GE.AND UP0, UPT, UR43, 0x81, UPT ;  /* 0x000000812b00788c */ /* 0x000fcc000bf06270 */
[----:B------:R-:W-:-:S13]  /*a1c0*/  PLOP3.LUT P0, PT, PT, PT, UP0, 0x80, 0x0 ;  /* 0x000000000000781c */ /* 0x000fda0003f0f008 */
[----:B------:R-:W-:Y:S05]  /*a1d0*/  @!P0 BRA `(.L_x_8156) ;  /* 0x0000001000148947 */ /* 0x000fea0003800000 */
[----:B------:R-:W-:Y:S01]  /*a1e0*/  ULEA.HI.SX32 UR4, UR42, 0xfffffffe, 0x19 ;  /* 0xfffffffe2a047891 */ /* 0x000fe2000f8fca3f */
[----:B0-----:R-:W-:Y:S02]  /*a1f0*/  IMAD.MOV.U32 R8, RZ, RZ, R19 ;  /* 0x000000ffff087224 */ /* 0x001fe400078e0013 */
[----:B--2---:R-:W-:-:S03]  /*a200*/  IMAD.MOV.U32 R3, RZ, RZ, R17 ;  /* 0x000000ffff037224 */ /* 0x004fc600078e0011 */
[----:B------:R-:W-:-:S07]  /*a210*/  IMAD.U32 R2, RZ, RZ, UR4 ;  /* 0x00000004ff027e24 */ /* 0x000fce000f8e00ff */
.L_x_8180:
[----:B------:R-:W-:Y:S01]  /*a220*/  VIADD R17, R3, 0x1 ;  /* 0x0000000103117836 */ /* 0x000fe20000000000 */
[----:B------:R-:W-:Y:S05]  /*a230*/  YIELD ;  /* 0x0000000000007946 */ /* 0x000fea0003800000 */
[----:B------:R-:W-:Y:S01]  /*a240*/  ISETP.NE.AND P0, PT, R17, 0x2, PT ;  /* 0x000000021100780c */ /* 0x000fe20003f05270 */
[----:B------:R-:W-:Y:S03]  /*a250*/  BSSY B0, `(.L_x_8157) ;  /* 0x00000a4000007945 */ /* 0x000fe60003800000 */
[----:B------:R-:W-:-:S02]  /*a260*/  SEL R19, RZ, 0x1, P0 ;  /* 0x00000001ff137807 */ /* 0x000fc40000000000 */
[----:B------:R-:W-:Y:S02]  /*a270*/  SEL R17, R17, RZ, P0 ;  /* 0x000000ff11117207 */ /* 0x000fe40000000000 */
[----:B------:R-:W-:Y:S01]  /*a280*/  LOP3.LUT R19, R8, R19, RZ, 0x3c, !PT ;  /* 0x0000001308137212 */ /* 0x000fe200078e3cff */
[----:B------:R-:W-:Y:S06]  /*a290*/  @!P6 BRA `(.L_x_8158) ;  /* 0x00000008007ce947 */ /* 0x000fec0003800000 */
[----:B------:R-:W-:Y:S01]  /*a2a0*/  ULDC.64 UR4, c[0x0][0x3f8] ;  /* 0x0000fe0000047ab9 */ /* 0x000fe20000000a00 */
[----:B------:R-:W-:Y:S01]  /*a2b0*/  IMAD.MOV.U32 R5, RZ, RZ, R2 ;  /* 0x000000ffff057224 */ /* 0x000fe200078e0002 */
[----:B------:R-:W-:-:S04]  /*a2c0*/  ISETP.NE.U32.AND P0, PT, RZ, UR4, PT ;  /* 0x00000004ff007c0c */ /* 0x000fc8000bf05070 */
[----:B------:R-:W-:-:S13]  /*a2d0*/  ISETP.NE.AND.EX P0, PT, RZ, UR5, PT, P0 ;  /* 0x00000005ff007c0c */ /* 0x000fda000bf05300 */
[----:B------:R-:W-:Y:S05]  /*a2e0*/  @!P0 BRA `(.L_x_8159) ;  /* 0x0000000000488947 */ /* 0x000fea0003800000 */
[----:B------:R-:W0:Y:S01]  /*a2f0*/  LDC R9, c[0x0][0x41c] ;  /* 0x00010700ff097b82 */ /* 0x000e220000000800 */
[----:B------:R-:W-:Y:S01]  /*a300*/  IMAD.MOV.U32 R10, RZ, RZ, R2 ;  /* 0x000000ffff0a7224 */ /* 0x000fe200078e0002 */
[----:B------:R-:W-:Y:S02]  /*a310*/  ULDC.64 UR6, c[0x0][0x408] ;  /* 0x0001020000067ab9 */ /* 0x000fe40000000a00 */
[----:B------:R-:W-:-:S04]  /*a320*/  IMAD R7, R21, UR6, RZ ;  /* 0x0000000615077c24 */ /* 0x000fc8000f8e02ff */
[----:B------:R-:W-:Y:S01]  /*a330*/  IMAD R7, R20, UR7, R7 ;  /* 0x0000000714077c24 */ /* 0x000fe2000f8e0207 */
[----:B0-----:R-:W-:-:S13]  /*a340*/  ISETP.NE.AND P0, PT, R9, 0x1, PT ;  /* 0x000000010900780c */ /* 0x001fda0003f05270 */
[----:B-1----:R-:W0:Y:S02]  /*a350*/  @P0 LDC.64 R4, c[0x0][0x420] ;  /* 0x00010800ff040b82 */ /* 0x002e240000000a00 */
[----:B0-----:R-:W-:-:S05]  /*a360*/  @P0 IMAD.HI.U32 R4, R2, R4, RZ ;  /* 0x0000000402040227 */ /* 0x001fca00078e00ff */
[----:B------:R-:W-:-:S04]  /*a370*/  @P0 SHF.R.U32.HI R10, RZ, R5, R4 ;  /* 0x00000005ff0a0219 */ /* 0x000fc80000011604 */
[--C-:B------:R-:W-:Y:S01]  /*a380*/  SHF.R.S32.HI R5, RZ, 0x1f, R10.reuse ;  /* 0x0000001fff057819 */ /* 0x100fe2000001140a */
[----:B------:R-:W-:-:S04]  /*a390*/  IMAD.MOV.U32 R4, RZ, RZ, R10 ;  /* 0x000000ffff047224 */ /* 0x000fc800078e000a */
[----:B------:R-:W-:-:S04]  /*a3a0*/  IMAD.WIDE.U32 R4, R20, UR6, R4 ;  /* 0x0000000614047c25 */ /* 0x000fc8000f8e0004 */
[----:B------:R-:W-:Y:S01]  /*a3b0*/  IMAD.IADD R5, R7, 0x1, R5 ;  /* 0x0000000107057824 */ /* 0x000fe200078e0205 */
[----:B------:R-:W-:-:S04]  /*a3c0*/  LEA R6, P0, R4, UR4, 0x2 ;  /* 0x0000000404067c11 */ /* 0x000fc8000f8010ff */
[----:B------:R-:W-:-:S05]  /*a3d0*/  LEA.HI.X R7, R4, UR5, R5, 0x2, P0 ;  /* 0x0000000504077c11 */ /* 0x000fca00080f1405 */
[----:B------:R0:W5:Y:S01]  /*a3e0*/  LDG.E R0, desc[UR54][R6.64] ;  /* 0x0000003606007981 */ /* 0x000162000c1e1900 */
[----:B------:R-:W-:-:S04]  /*a3f0*/  IMAD.MOV R5, RZ, RZ, -R10 ;  /* 0x000000ffff057224 */ /* 0x000fc800078e0a0a */
[----:B------:R-:W-:-:S07]  /*a400*/  IMAD R5, R9, R5, R2 ;  /* 0x0000000509057224 */ /* 0x000fce00078e0202 */
.L_x_8159:
[----:B-1----:R-:W0:Y:S01]  /*a410*/  S2R R4, SR_TID.X ;  /* 0x0000000000047919 */ /* 0x002e220000002100 */
[----:B------:R-:W-:Y:S01]  /*a420*/  LEA R10, R17, UR40, 0x3 ;  /* 0x00000028110a7c11 */ /* 0x000fe2000f8e18ff */
[----:B------:R-:W-:Y:S01]  /*a430*/  BSSY B1, `(.L_x_8160) ;  /* 0x0000006000017945 */ /* 0x000fe20003800000 */
[----:B0-----:R-:W-:Y:S02]  /*a440*/  LOP3.LUT R6, R4, 0x7f, RZ, 0xc0, !PT ;  /* 0x0000007f04067812 */ /* 0x001fe400078ec0ff */
[----:B------:R-:W-:Y:S02]  /*a450*/  SHF.L.U32 R4, R19, 0x1f, RZ ;  /* 0x0000001f13047819 */ /* 0x000fe400000006ff */
[----:B------:R-:W-:Y:S02]  /*a460*/  ISETP.NE.AND P2, PT, R6, RZ, PT ;  /* 0x000000ff0600720c */ /* 0x000fe40003f45270 */
[----:B------:R-:W0:Y:S02]  /*a470*/  SYNCS.PHASECHK.TRANS64.TRYWAIT P0, [R10+URZ+0x19c80], R4 ;  /* 0x019c80040a0075a7 */ /* 0x000e24000800017f */
[----:B0-----:R-:W-:Y:S09]  /*a480*/  @!P0 BRA `(.L_x_8161) ;  /* 0x00000024005c8947 */ /* 0x001ff20003800000 */
.L_x_8224:
[----:B------:R-:W-:Y:S05]  /*a490*/  BSYNC B1 ;  /* 0x0000000000017941 */ /* 0x000fea0003800000 */
.L_x_8160:
[----:B------:R-:W-:Y:S04]  /*a4a0*/  BSSY B1, `(.L_x_8162) ;  /* 0x0000009000017945 */ /* 0x000fe80003800000 */
        /* <DEDUP_REMOVED lines=8> */
.L_x_8163:
[----:B------:R-:W-:Y:S05]  /*a530*/  BSYNC B1 ;  /* 0x0000000000017941 */ /* 0x000fea0003800000 */
.L_x_8162:
[----:B------:R-:W-:Y:S01]  /*a540*/  IMAD.MOV.U32 R9, RZ, RZ, RZ ;  /* 0x000000ffff097224 */ /* 0x000fe200078e00ff */
[----:B------:R-:W-:Y:S01]  /*a550*/  R2UR UR12, R16 ;  /* 0x00000000100c72ca */ /* 0x000fe200000e0000 */
[----:B------:R-:W-:Y:S01]  /*a560*/  IMAD R7, R17, 0x3000, R26 ;  /* 0x0000300011077824 */ /* 0x000fe200078e021a */
[----:B------:R-:W-:Y:S01]  /*a570*/  UIADD3 UR4, UP0, UR52, 0x470, URZ ;  /* 0x0000047034047890 */ /* 0x000fe2000ff1e03f */
[----:B------:R-:W-:Y:S01]  /*a580*/  LEA R6, R5, UR44, 0x7 ;  /* 0x0000002c05067c11 */ /* 0x000fe2000f8e38ff */
[----:B------:R-:W-:Y:S01]  /*a590*/  VIADD R5, R10, 0x19c70 ;  /* 0x00019c700a057836 */ /* 0x000fe20000000000 */
[----:B------:R-:W-:Y:S01]  /*a5a0*/  R2UR UR10, R9 ;  /* 0x00000000090a72ca */ /* 0x000fe200000e0000 */
[----:B------:R-:W-:Y:S01]  /*a5b0*/  VIADD R11, R7, 0x9000 ;  /* 0x00009000070b7836 */ /* 0x000fe20000000000 */
[----:B------:R-:W-:Y:S01]  /*a5c0*/  PLOP3.LUT P0, PT, PT, PT, PT, 0x80, 0x0 ;  /* 0x000000000000781c */ /* 0x000fe20003f0f070 */
[----:B------:R-:W-:Y:S01]  /*a5d0*/  UIADD3.X UR5, URZ, UR53, URZ, UP0, !UPT ;  /* 0x000000353f057290 */ /* 0x000fe200087fe43f */
[----:B------:R-:W-:Y:S01]  /*a5e0*/  UMOV UR6, 0x0 ;  /* 0x0000000000067882 */ /* 0x000fe20000000000 */
[----:B------:R-:W-:-:S10]  /*a5f0*/  UMOV UR7, 0x14f00000 ;  /* 0x14f0000000077882 */ /* 0x000fd40000000000 */
.L_x_8164:
        /* <DEDUP_REMOVED lines=16> */
.L_x_8165:
        /* <DEDUP_REMOVED lines=16> */
.L_x_8166:
        /* <DEDUP_REMOVED lines=12> */
.L_x_8225:
[----:B------:R-:W-:Y:S05]  /*a8c0*/  BSYNC B1 ;  /* 0x0000000000017941 */ /* 0x000fea0003800000 */
.L_x_8167:
        /* <DEDUP_REMOVED lines=11> */
.L_x_8170:
[----:B------:R-:W-:Y:S05]  /*a980*/  BSYNC B1 ;  /* 0x0000000000017941 */ /* 0x000fea0003800000 */
.L_x_8169:
[----:B------:R-:W-:Y:S01]  /*a990*/  R2UR UR6, R4 ;  /* 0x00000000040672ca */ /* 0x000fe200000e0000 */
[----:B------:R-:W-:Y:S01]  /*a9a0*/  UIADD3 UR4, UP0, UR52, 0x370, URZ ;  /* 0x0000037034047890 */ /* 0x000fe2000ff1e03f */
[----:B------:R-:W-:Y:S01]  /*a9b0*/  R2UR UR7, R5 ;  /* 0x00000000050772ca */ /* 0x000fe200000e0000 */
[----:B------:R-:W-:Y:S01]  /*a9c0*/  VIADD R10, R10, 0x19c30 ;  /* 0x00019c300a0a7836 */ /* 0x000fe20000000000 */
[----:B------:R-:W-:Y:S01]  /*a9d0*/  R2UR UR12, R16 ;  /* 0x00000000100c72ca */ /* 0x000fe200000e0000 */
[----:B------:R-:W-:Y:S01]  /*a9e0*/  UIADD3.X UR5, URZ, UR53, URZ, UP0, !UPT ;  /* 0x000000353f057290 */ /* 0x000fe200087fe43f */
[----:B------:R-:W-:Y:S01]  /*a9f0*/  R2UR UR10, R9 ;  /* 0x00000000090a72ca */ /* 0x000fe200000e0000 */
[----:B------:R-:W-:Y:S01]  /*aa00*/  VIADD R9, R7, 0x13800 ;  /* 0x0001380007097836 */ /* 0x000fe20000000000 */
[----:B------:R-:W-:-:S13]  /*aa10*/  PLOP3.LUT P0, PT, PT, PT, PT, 0x80, 0x0 ;  /* 0x000000000000781c */ /* 0x000fda0003f0f070 */
.L_x_8171:
        /* <DEDUP_REMOVED lines=15> */
.L_x_8172:
        /* <DEDUP_REMOVED lines=15> */
.L_x_8173:
        /* <DEDUP_REMOVED lines=9> */
.L_x_8158:
[----:B------:R-:W-:Y:S05]  /*ac90*/  BSYNC B0 ;  /* 0x0000000000007941 */ /* 0x000fea0003800000 */
.L_x_8157:
[----:B------:R-:W-:-:S06]  /*aca0*/  UISETP.NE.AND UP0, UPT, UR41, 0x3, UPT ;  /* 0x000000032900788c */ /* 0x000fcc000bf05270 */
[----:B------:R-:W-:-:S13]  /*acb0*/  PLOP3.LUT P0, PT, PT, PT, UP0, 0x80, 0x0 ;  /* 0x000000000000781c */ /* 0x000fda0003f0f008 */
[----:B------:R-:W-:Y:S05]  /*acc0*/  @!P0 BRA `(.L_x_8174) ;  /* 0x0000000000048947 */ /* 0x000fea0003800000 */
[----:B------:R-:W-:Y:S01]  /*acd0*/  BPT.TRAP 0x1 ;  /* 0x000000040000795c */ /* 0x000fe20000300000 */
.L_x_8174:
[----:B------:R-:W-:Y:S01]  /*ace0*/  LOP3.LUT R5, R8, 0x1, RZ, 0x3c, !PT ;  /* 0x0000000108057812 */ /* 0x000fe200078e3cff */
[----:B-1----:R-:W-:Y:S01]  /*acf0*/  IMAD.U32 R4, RZ, RZ, UR50 ;  /* 0x00000032ff047e24 */ /* 0x002fe2000f8e00ff */
[----:B------:R-:W-:Y:S01]  /*ad00*/  LEA R12, R3, UR40, 0x3 ;  /* 0x00000028030c7c11 */ /* 0x000fe2000f8e18ff */
[----:B------:R-:W-:Y:S01]  /*ad10*/  BSSY B0, `(.L_x_8175) ;  /* 0x0000005000007945 */ /* 0x000fe20003800000 */
[----:B------:R-:W-:Y:S02]  /*ad20*/  SHF.L.U32 R5, R5, 0x1f, RZ ;  /* 0x0000001f05057819 */ /* 0x000fe400000006ff */
[----:B------:R-:W-:Y:S02]  /*ad30*/  ISETP.NE.AND P0, PT, R4, 0x3, PT ;  /* 0x000000030400780c */ /* 0x000fe40003f05270 */
[----:B------:R-:W0:Y:S02]  /*ad40*/  SYNCS.PHASECHK.TRANS64.TRYWAIT P2, [R12+URZ+0x19c70], R5 ;  /* 0x019c70050c0075a7 */ /* 0x000e24000804017f */
[----:B0-----:R-:W-:Y:S09]  /*ad50*/  @!P2 BRA `(.L_x_8176) ;  /* 0x0000001c0050a947 */ /* 0x001ff20003800000 */
.L_x_8226:
[----:B------:R-:W-:Y:S05]  /*ad60*/  BSYNC B0 ;  /* 0x0000000000007941 */ /* 0x000fea0003800000 */
.L_x_8175:
[----:B------:R-:W-:Y:S05]  /*ad70*/  @!P0 BRA `(.L_x_8177) ;  /* 0x0000000000048947 */ /* 0x000fea0003800000 */
[----:B------:R-:W-:Y:S01]  /*ad80*/  BPT.TRAP 0x1 ;  /* 0x000000040000795c */ /* 0x000fe20000300000 */
.L_x_8177:
[----:B0-----:R-:W-:Y:S01]  /*ad90*/  SHF.L.U32 R5, R8, 0x1f, RZ ;  /* 0x0000001f08057819 */ /* 0x001fe200000006ff */
[----:B------:R-:W-:-:S03]  /*ada0*/  IMAD R3, R3, 0x3000, RZ ;  /* 0x0000300003037824 */ /* 0x000fc600078e02ff */
[----:B------:R-:W0:Y:S02]  /*adb0*/  SYNCS.PHASECHK.TRANS64.TRYWAIT P2, [R12+URZ+0x19c60], R5 ;  /* 0x019c60050c0075a7 */ /* 0x000e24000804017f */
[----:B0-----:R-:W-:Y:S05]  /*adc0*/  @!P2 BRA `(.L_x_8178) ;  /* 0x0000001c0048a947 */ /* 0x001fea0003800000 */
.L_x_8227:
[C---:B------:R-:W-:Y:S01]  /*add0*/  LOP3.LUT R14, R3.reuse, R18, RZ, 0xfc, !PT ;  /* 0x00000012030e7212 */ /* 0x040fe200078efcff */
[----:B------:R-:W-:Y:S05]  /*ade0*/  WARPSYNC.ALL ;  /* 0x0000000000007948 */ /* 0x000fea0003800000 */
[----:B0-----:R-:W0:Y:S01]  /*adf0*/  LDSM.16.MT88.4 R4, [R14+UR40+0x9000] ;  /* 0x009000280e04783b */ /* 0x001e220008004200 */
[----:B------:R-:W-:-:S05]  /*ae00*/  VIADD R13, R3, 0x1000 ;  /* 0x00001000030d7836 */ /* 0x000fca0000000000 */
[----:B------:R-:W-:Y:S02]  /*ae10*/  LOP3.LUT R25, R13, R18, RZ, 0xfc, !PT ;  /* 0x000000120d197212 */ /* 0x000fe400078efcff */
[C-C-:B0-----:R-:W-:Y:S02]  /*ae20*/  PRMT R8, R4.reuse, 0x6420, R5.reuse ;  /* 0x0000642004087816 */ /* 0x141fe40000000005 */
[----:B------:R-:W-:Y:S02]  /*ae30*/  PRMT R9, R4, 0x7531, R5 ;  /* 0x0000753104097816 */ /* 0x000fe40000000005 */
[----:B------:R-:W-:Y:S02]  /*ae40*/  LOP3.LUT R4, R3, R22, RZ, 0xfc, !PT ;  /* 0x0000001603047212 */ /* 0x000fe400078efcff */
[C-C-:B------:R-:W-:Y:S02]  /*ae50*/  PRMT R10, R6.reuse, 0x6420, R7.reuse ;  /* 0x00006420060a7816 */ /* 0x140fe40000000007 */
[----:B------:R-:W-:Y:S01]  /*ae60*/  PRMT R11, R6, 0x7531, R7 ;  /* 0x00007531060b7816 */ /* 0x000fe20000000007 */
[----:B------:R-:W-:-:S05]  /*ae70*/  IMAD.IADD R15, R27, 0x1, R4 ;  /* 0x000000011b0f7824 */ /* 0x000fca00078e0204 */
[----:B------:R-:W-:Y:S04]  /*ae80*/  STSM.16.M88.4 [R15], R8 ;  /* 0x000000080f007844 */ /* 0x000fe80000000200 */
[----:B------:R-:W0:Y:S02]  /*ae90*/  LDSM.16.MT88.4 R4, [R25+UR40+0x9000] ;  /* 0x009000281904783b */ /* 0x000e240008004200 */
[C-C-:B0-----:R-:W-:Y:S02]  /*aea0*/  PRMT R8, R4.reuse, 0x6420, R5.reuse ;  /* 0x0000642004087816 */ /* 0x141fe40000000005 */
[----:B------:R-:W-:Y:S02]  /*aeb0*/  PRMT R9, R4, 0x7531, R5 ;  /* 0x0000753104097816 */ /* 0x000fe40000000005 */
[----:B------:R-:W-:Y:S01]  /*aec0*/  LOP3.LUT R4, R13, R22, RZ, 0xfc, !PT ;  /* 0x000000160d047212 */ /* 0x000fe200078efcff */
[----:B------:R-:W-:Y:S01]  /*aed0*/  VIADD R13, R3, 0x2000 ;  /* 0x00002000030d7836 */ /* 0x000fe20000000000 */
[----:B------:R-:W-:-:S02]  /*aee0*/  PRMT R10, R6, 0x6420, R7 ;  /* 0x00006420060a7816 */ /* 0x000fc40000000007 */
[----:B------:R-:W-:Y:S01]  /*aef0*/  PRMT R11, R6, 0x7531, R7 ;  /* 0x00007531060b7816 */ /* 0x000fe20000000007 */
[----:B------:R-:W-:Y:S01]  /*af00*/  IMAD.IADD R14, R27, 0x1, R4 ;  /* 0x000000011b0e7824 */ /* 0x000fe200078e0204 */
[----:B------:R-:W-:-:S04]  /*af10*/  LOP3.LUT R15, R13, R18, RZ, 0xfc, !PT ;  /* 0x000000120d0f7212 */ /* 0x000fc800078efcff */
[----:B------:R-:W-:Y:S04]  /*af20*/  STSM.16.M88.4 [R14], R8 ;  /* 0x000000080e007844 */ /* 0x000fe80000000200 */
[----:B------:R0:W1:Y:S02]  /*af30*/  LDSM.16.MT88.4 R4, [R15+UR40+0x9000] ;  /* 0x009000280f04783b */ /* 0x0000640008004200 */
[----:B0-----:R-:W-:Y:S02]  /*af40*/  IADD3 R15, R29, UR40, R3 ;  /* 0x000000281d0f7c10 */ /* 0x001fe4000fffe003 */
[----:B------:R-:W-:Y:S02]  /*af50*/  LOP3.LUT R14, R3, 0x800, R18, 0xfe, !PT ;  /* 0x00000800030e7812 */ /* 0x000fe400078efe12 */
[----:B-1----:R-:W-:-:S02]  /*af60*/  PRMT R8, R4, 0x6420, R5 ;  /* 0x0000642004087816 */ /* 0x002fc40000000005 */
[----:B------:R-:W-:Y:S02]  /*af70*/  PRMT R9, R4, 0x7531, R5 ;  /* 0x0000753104097816 */ /* 0x000fe40000000005 */
[----:B------:R-:W-:Y:S02]  /*af80*/  LOP3.LUT R4, R13, R22, RZ, 0xfc, !PT ;  /* 0x000000160d047212 */ /* 0x000fe400078efcff */
[C-C-:B------:R-:W-:Y:S02]  /*af90*/  PRMT R10, R6.reuse, 0x6420, R7.reuse ;  /* 0x00006420060a7816 */ /* 0x140fe40000000007 */
[----:B------:R-:W-:Y:S01]  /*afa0*/  PRMT R11, R6, 0x7531, R7 ;  /* 0x00007531060b7816 */ /* 0x000fe20000000007 */
[C---:B------:R-:W-:Y:S01]  /*afb0*/  IMAD.IADD R25, R27.reuse, 0x1, R4 ;  /* 0x000000011b197824 */ /* 0x040fe200078e0204 */
[----:B------:R-:W-:-:S04]  /*afc0*/  IADD3 R13, R27, R23, R3 ;  /* 0x000000171b0d7210 */ /* 0x000fc80007ffe003 */
[----:B------:R-:W-:Y:S04]  /*afd0*/  STSM.16.M88.4 [R25], R8 ;  /* 0x0000000819007844 */ /* 0x000fe80000000200 */
[----:B------:R-:W0:Y:S02]  /*afe0*/  LDSM.16.MT88.4 R4, [R14+UR40+0x9000] ;  /* 0x009000280e04783b */ /* 0x000e240008004200 */
[C-C-:B0-----:R-:W-:Y:S02]  /*aff0*/  PRMT R8, R4.reuse, 0x6420, R5.reuse ;  /* 0x0000642004087816 */ /* 0x141fe40000000005 */
[----:B------:R-:W-:Y:S02]  /*b000*/  PRMT R9, R4, 0x7531, R5 ;  /* 0x0000753104097816 */ /* 0x000fe40000000005 */
[----:B------:R-:W-:-:S02]  /*b010*/  PRMT R10, R6, 0x6420, R7 ;  /* 0x00006420060a7816 */ /* 0x000fc40000000007 */
[----:B------:R-:W-:-:S05]  /*b020*/  PRMT R11, R6, 0x7531, R7 ;  /* 0x00007531060b7816 */ /* 0x000fca0000000007 */
[----:B------:R-:W-:Y:S04]  /*b030*/  STSM.16.M88.4 [R13], R8 ;  /* 0x000000080d007844 */ /* 0x000fe80000000200 */
[----:B------:R-:W0:Y:S02]  /*b040*/  LDSM.16.MT88.4 R4, [R15+0x9000] ;  /* 0x009000000f04783b */ /* 0x000e240000004200 */
[C-C-:B0-----:R-:W-:Y:S02]  /*b050*/  PRMT R8, R4.reuse, 0x6420, R5.reuse ;  /* 0x0000642004087816 */ /* 0x141fe40000000005 */
[----:B------:R-:W-:Y:S02]  /*b060*/  PRMT R9, R4, 0x7531, R5 ;  /* 0x0000753104097816 */ /* 0x000fe40000000005 */
[----:B------:R-:W-:-:S02]  /*b070*/  PRMT R10, R6, 0x6420, R7 ;  /* 0x00006420060a7816 */ /* 0x000fc40000000007 */
[----:B------:R-:W-:Y:S02]  /*b080*/  PRMT R11, R6, 0x7531, R7 ;  /* 0x00007531060b7816 */ /* 0x000fe40000000007 */
[----:B------:R-:W-:-:S03]  /*b090*/  IADD3 R4, R28, UR40, R3 ;  /* 0x000000281c047c10 */ /* 0x000fc6000fffe003 */
[----:B------:R-:W-:Y:S04]  /*b0a0*/  STSM.16.M88.4 [R13+0x1000], R8 ;  /* 0x001000080d007844 */ /* 0x000fe80000000200 */
[----:B------:R-:W0:Y:S02]  /*b0b0*/  LDSM.16.MT88.4 R4, [R4+0x9000] ;  /* 0x009000000404783b */ /* 0x000e240000004200 */
        /* <DEDUP_REMOVED lines=13> */
.L_x_8179:
[----:B-1----:R-:W-:Y:S01]  /*b190*/  SYNCS.ARRIVE.TRANS64.A1T0 RZ, [R12+URZ+0x19c50], RZ ;  /* 0x019c50ff0cff79a7 */ /* 0x002fe2000810003f */
[----:B------:R-:W-:Y:S01]  /*b1a0*/  BAR.SYNC.DEFER_BLOCKING 0x2, 0x80 ;  /* 0x0082000000007b1d */ /* 0x000fe20000010000 */
[----:B------:R-:W-:Y:S01]  /*b1b0*/  ISETP.GT.AND P0, PT, R2, RZ, PT ;  /* 0x000000ff0200720c */ /* 0x000fe20003f04270 */
[----:B------:R-:W-:Y:S02]  /*b1c0*/  @!P1 VIADD R3, R12, 0x19c80 ;  /* 0x00019c800c039836 */ /* 0x000fe40000000000 */
[----:B------:R-:W-:Y:S02]  /*b1d0*/  VIADD R2, R2, 0xffffffff ;  /* 0xffffffff02027836 */ /* 0x000fe40000000000 */
[----:B0-----:R-:W-:Y:S01]  /*b1e0*/  IMAD.MOV.U32 R8, RZ, RZ, R19 ;  /* 0x000000ffff087224 */ /* 0x001fe200078e0013 */
[----:B------:R-:W-:-:S04]  /*b1f0*/  @!P1 PRMT R3, RZ, 0x654, R3 ;  /* 0x00000654ff039816 */ /* 0x000fc80000000003 */
[----:B------:R0:W-:Y:S02]  /*b200*/  @!P1 SYNCS.ARRIVE.TRANS64.RED.A1T0 RZ, [R3+URZ], RZ ;  /* 0x000000ff03ff99a7 */ /* 0x0001e4000810043f */
[----:B0-----:R-:W-:Y:S01]  /*b210*/  IMAD.MOV.U32 R3, RZ, RZ, R17 ;  /* 0x000000ffff037224 */ /* 0x001fe200078e0011 */
[----:B------:R-:W-:Y:S06]  /*b220*/  @P0 BRA `(.L_x_8180) ;  /* 0xffffffec00fc0947 */ /* 0x000fec000383ffff */
.L_x_8156:
[----:B------:R-:W-:Y:S04]  /*b230*/  BSSY B0, `(.L_x_8181) ;  /* 0x000000e000007945 */ /* 0x000fe80003800000 */
[----:B------:R-:W-:Y:S05]  /*b240*/  @P1 BRA `(.L_x_8182) ;  /* 0x0000000000301947 */ /* 0x000fea0003800000 */
[----:B------:R-:W3:Y:S01]  /*b250*/  S2R R7, SR_LANEID ;  /* 0x0000000000077919 */ /* 0x000ee20000000000 */
[----:B------:R-:W-:Y:S01]  /*b260*/  VOTEU.ANY UR4, UPT, PT ;  /* 0x0000000000047886 */ /* 0x000fe200038e0100 */
[----:B--2---:R-:W2:Y:S01]  /*b270*/  LDC.64 R2, c[0x0][0xc38] ;  /* 0x00030e00ff027b82 */ /* 0x004ea20000000a00 */
[----:B------:R-:W3:Y:S08]  /*b280*/  FLO.U32 R0, UR4 ;  /* 0x0000000400007d00 */ /* 0x000ef000080e0000 */
[----:B------:R-:W2:Y:S01]  /*b290*/  POPC R5, UR4 ;  /* 0x0000000400057d09 */ /* 0x000ea20008000000 */
[----:B---3--:R-:W-:-:S13]  /*b2a0*/  ISETP.EQ.U32.AND P0, PT, R0, R7, PT ;  /* 0x000000070000720c */ /* 0x008fda0003f02070 */
[----:B--2---:R-:W2:Y:S01]  /*b2b0*/  @P0 ATOMG.E.ADD.STRONG.GPU PT, R3, desc[UR54][R2.64], R5 ;  /* 0x00000005020309a8 */ /* 0x004ea200081ee1f6 */
[----:B-1----:R-:W1:Y:S02]  /*b2c0*/  S2R R4, SR_LTMASK ;  /* 0x0000000000047919 */ /* 0x002e640000003900 */
[----:B-1----:R-:W-:-:S04]  /*b2d0*/  LOP3.LUT R4, R4, UR4, RZ, 0xc0, !PT ;  /* 0x0000000404047c12 */ /* 0x002fc8000f8ec0ff */
[----:B------:R-:W1:Y:S01]  /*b2e0*/  POPC R7, R4 ;  /* 0x0000000400077309 */ /* 0x000e620000000000 */
[----:B--2---:R-:W1:Y:S02]  /*b2f0*/  SHFL.IDX PT, R0, R3, R0, 0x1f ;  /* 0x00001f0003007589 */ /* 0x004e6400000e0000 */
[----:B-1----:R-:W-:-:S07]  /*b300*/  IADD3 R24, R0, UR49, R7 ;  /* 0x0000003100187c10 */ /* 0x002fce000fffe007 */
.L_x_8182:
[----:B------:R-:W-:Y:S05]  /*b310*/  BSYNC B0 ;  /* 0x0000000000007941 */ /* 0x000fea0003800000 */
.L_x_8181:
[----:B------:R-:W-:-:S06]  /*b320*/  UISETP.NE.AND UP0, UPT, UR41, 0x3, UPT ;  /* 0x000000032900788c */ /* 0x000fcc000bf05270 */
[----:B------:R-:W-:-:S13]  /*b330*/  PLOP3.LUT P0, PT, PT, PT, UP0, 0x80, 0x0 ;  /* 0x000000000000781c */ /* 0x000fda0003f0f008 */
[----:B------:R-:W-:Y:S05]  /*b340*/  @!P0 BRA `(.L_x_8183) ;  /* 0x0000000000048947 */ /* 0x000fea0003800000 */
[----:B------:R-:W-:Y:S01]  /*b350*/  BPT.TRAP 0x1 ;  /* 0x000000040000795c */ /* 0x000fe20000300000 */
.L_x_8183:
[----:B--2---:R-:W-:Y:S01]  /*b360*/  LOP3.LUT R3, R19, 0x1, RZ, 0x3c, !PT ;  /* 0x0000000113037812 */ /* 0x004fe200078e3cff */
[----:B------:R-:W-:Y:S01]  /*b370*/  IMAD.U32 R0, RZ, RZ, UR50 ;  /* 0x00000032ff007e24 */ /* 0x000fe2000f8e00ff */
[----:B------:R-:W-:Y:S01]  /*b380*/  LEA R2, R17, UR40, 0x3 ;  /* 0x0000002811027c11 */ /* 0x000fe2000f8e18ff */
[----:B------:R-:W-:Y:S01]  /*b390*/  BSSY B0, `(.L_x_8184) ;  /* 0x0000005000007945 */ /* 0x000fe20003800000 */
[----:B------:R-:W-:Y:S02]  /*b3a0*/  SHF.L.U32 R3, R3, 0x1f, RZ ;  /* 0x0000001f03037819 */ /* 0x000fe400000006ff */
[----:B------:R-:W-:Y:S02]  /*b3b0*/  ISETP.NE.AND P2, PT, R0, 0x3, PT ;  /* 0x000000030000780c */ /* 0x000fe40003f45270 */
[----:B------:R-:W2:Y:S02]  /*b3c0*/  SYNCS.PHASECHK.TRANS64.TRYWAIT P0, [R2+URZ+0x19c70], R3 ;  /* 0x019c7003020075a7 */ /* 0x000ea4000800017f */
[----:B--2---:R-:W-:Y:S09]  /*b3d0*/  @!P0 BRA `(.L_x_8185) ;  /* 0x0000001400d88947 */ /* 0x004ff20003800000 */
.L_x_8228:
[----:B------:R-:W-:Y:S05]  /*b3e0*/  BSYNC B0 ;  /* 0x0000000000007941 */ /* 0x000fea0003800000 */
.L_x_8184:
[----:B------:R-:W-:Y:S05]  /*b3f0*/  @!P2 BRA `(.L_x_8186) ;  /* 0x000000000004a947 */ /* 0x000fea0003800000 */
[----:B------:R-:W-:Y:S01]  /*b400*/  BPT.TRAP 0x1 ;  /* 0x000000040000795c */ /* 0x000fe20000300000 */
.L_x_8186:
[----:B--2---:R-:W-:Y:S01]  /*b410*/  SHF.L.U32 R3, R19, 0x1f, RZ ;  /* 0x0000001f13037819 */ /* 0x004fe200000006ff */
[----:B------:R-:W-:-:S03]  /*b420*/  IMAD R0, R17, 0x3000, RZ ;  /* 0x0000300011007824 */ /* 0x000fc600078e02ff */
[----:B------:R-:W2:Y:S02]  /*b430*/  SYNCS.PHASECHK.TRANS64.TRYWAIT P0, [R2+URZ+0x19c60], R3 ;  /* 0x019c6003020075a7 */ /* 0x000ea4000800017f */
[----:B--2---:R-:W-:Y:S05]  /*b440*/  @!P0 BRA `(.L_x_8187) ;  /* 0x0000001400d08947 */ /* 0x004fea0003800000 */
.L_x_8229:
[C---:B--2---:R-:W-:Y:S01]  /*b450*/  LOP3.LUT R3, R0.reuse, R18, RZ, 0xfc, !PT ;  /* 0x0000001200037212 */ /* 0x044fe200078efcff */
[----:B------:R-:W-:Y:S05]  /*b460*/  WARPSYNC.ALL ;  /* 0x0000000000007948 */ /* 0x000fea0003800000 */
[----:B-1----:R-:W0:Y:S01]  /*b470*/  LDSM.16.MT88.4 R4, [R3+UR40+0x9000] ;  /* 0x009000280304783b */ /* 0x002e220008004200 */
        /* <DEDUP_REMOVED lines=57> */
.L_x_8188:
[----:B-1----:R-:W-:Y:S01]  /*b810*/  SYNCS.ARRIVE.TRANS64.A1T0 RZ, [R2+URZ+0x19c50], RZ ;  /* 0x019c50ff02ff79a7 */ /* 0x002fe2000810003f */
[----:B------:R-:W-:Y:S02]  /*b820*/  @!P1 VIADD R0, R2, 0x19c80 ;  /* 0x00019c8002009836 */ /* 0x000fe40000000000 */
[----:B------:R-:W-:-:S03]  /*b830*/  VIADD R17, R17, 0x1 ;  /* 0x0000000111117836 */ /* 0x000fc60000000000 */
[----:B------:R-:W-:Y:S01]  /*b840*/  @!P1 PRMT R0, RZ, 0x654, R0 ;  /* 0x00000654ff009816 */ /* 0x000fe20000000000 */
[----:B------:R-:W-:Y:S01]  /*b850*/  BAR.SYNC.DEFER_BLOCKING 0x2, 0x80 ;  /* 0x0082000000007b1d */ /* 0x000fe20000010000 */
[----:B------:R-:W-:-:S04]  /*b860*/  ISETP.NE.AND P0, PT, R17, 0x2, PT ;  /* 0x000000021100780c */ /* 0x000fc80003f05270 */
[----:B------:R-:W-:Y:S01]  /*b870*/  SEL R17, R17, RZ, P0 ;  /* 0x000000ff11117207 */ /* 0x000fe20000000000 */
[----:B------:R1:W-:Y:S02]  /*b880*/  @!P1 SYNCS.ARRIVE.TRANS64.RED.A1T0 RZ, [R0+URZ], RZ ;  /* 0x000000ff00ff99a7 */ /* 0x0003e4000810043f */
[----:B-1----:R-:W-:-:S04]  /*b890*/  SEL R0, RZ, 0x1, P0 ;  /* 0x00000001ff007807 */ /* 0x002fc80000000000 */
[----:B------:R-:W-:-:S07]  /*b8a0*/  LOP3.LUT R19, R19, R0, RZ, 0x3c, !PT ;  /* 0x0000000013137212 */ /* 0x000fce00078e3cff */
.L_x_8140:
[----:B------:R-:W-:Y:S05]  /*b8b0*/  BSYNC B6 ;  /* 0x0000000000067941 */ /* 0x000fea0003800000 */
.L_x_8138:
[----:B------:R-:W2:Y:S02]  /*b8c0*/  LDL R0, [R1] ;  /* 0x0000000001007983 */ /* 0x000ea40000100800 */
[----:B--2---:R-:W-:-:S13]  /*b8d0*/  LOP3.LUT P0, RZ, R0, 0x2, RZ, 0xc0, !PT ;  /* 0x0000000200ff7812 */ /* 0x004fda000780c0ff */
[----:B------:R-:W-:Y:S05]  /*b8e0*/  @!P0 BRA `(.L_x_8189) ;  /* 0x0000000000248947 */ /* 0x000fea0003800000 */
[----:B------:R-:W1:Y:S08]  /*b8f0*/  S2UR UR5, SR_CgaCtaId ;  /* 0x00000000000579c3 */ /* 0x000e700000008800 */
[----:B------:R-:W-:Y:S06]  /*b900*/  BAR.SYNC.DEFER_BLOCKING 0x5, 0x200 ;  /* 0x0148000000007b1d */ /* 0x000fec0000010000 */
[----:B------:R-:W-:-:S02]  /*b910*/  UMOV UR4, 0x400 ;  /* 0x0000040000047882 */ /* 0x000fc40000000000 */
[----:B-1----:R-:W-:-:S09]  /*b920*/  ULEA UR4, UR5, UR4, 0x18 ;  /* 0x0000000405047291 */ /* 0x002fd2000f8ec03f */
[----:B0-----:R-:W0:Y:S02]  /*b930*/  LDS.128 R24, [UR4+0x19cd0] ;  /* 0x019cd004ff187984 */ /* 0x001e240008000c00 */
[----:B0-----:R-:W-:Y:S02]  /*b940*/  R2UR UR51, R27 ;  /* 0x000000001b3372ca */ /* 0x001fe400000e0000 */
[----:B------:R-:W-:Y:S01]  /*b950*/  R2UR UR38, R26 ;  /* 0x000000001a2672ca */ /* 0x000fe200000e0000 */
[----:B------:R-:W-:Y:S06]  /*b960*/  BAR.ARV 0x4, 0x200 ;  /* 0x0108000000007b1d */ /* 0x000fec0000002000 */
[----:B------:R-:W-:Y:S08]  /*b970*/  BRA `(.L_x_8190) ;  /* 0x0000000800247947 */ /* 0x000ff00003800000 */
.L_x_8189:
[----:B------:R-:W0:Y:S01]  /*b980*/  S2R R0, SR_TID.X ;  /* 0x0000000000007919 */ /* 0x000e220000002100 */
[----:B------:R-:W-:Y:S01]  /*b990*/  ULDC UR4, c[0x0][0xc14] ;  /* 0x0003050000047ab9 */ /* 0x000fe20000000800 */
[----:B0-----:R-:W-:Y:S01]  /*b9a0*/  LOP3.LUT R8, R0, 0x1f, RZ, 0xc0, !PT ;  /* 0x0000001f00087812 */ /* 0x001fe200078ec0ff */
[----:B------:R-:W-:-:S03]  /*b9b0*/  IMAD.MOV.U32 R0, RZ, RZ, RZ ;  /* 0x000000ffff007224 */ /* 0x000fc600078e00ff */
[C---:B------:R-:W-:Y:S01]  /*b9c0*/  ISETP.NE.AND P0, PT, R8.reuse, 0x1f, PT ;  /* 0x0000001f0800780c */ /* 0x040fe20003f05270 */
[----:B------:R-:W-:-:S05]  /*b9d0*/  VIADD R5, R8, UR51 ;  /* 0x0000003308057c36 */ /* 0x000fca0008000000 */
[----:B------:R-:W-:Y:S01]  /*b9e0*/  ISETP.GE.OR P1, PT, R5, UR4, !P0 ;  /* 0x0000000405007c0c */ /* 0x000fe2000c726670 */
[----:B------:R-:W-:-:S12]  /*b9f0*/  ULDC UR4, c[0x0][0xc14] ;  /* 0x0003050000047ab9 */ /* 0x000fd80000000800 */
[----:B------:R-:W0:Y:S02]  /*ba00*/  @!P1 LDC.64 R2, c[0x0][0xc58] ;  /* 0x00031600ff029b82 */ /* 0x000e240000000a00 */
[----:B0-----:R-:W-:-:S05]  /*ba10*/  @!P1 IMAD.WIDE R2, R5, 0x4, R2 ;  /* 0x0000000405029825 */ /* 0x001fca00078e0202 */
[----:B------:R-:W2:Y:S01]  /*ba20*/  @!P1 LDG.E R0, desc[UR54][R2.64] ;  /* 0x0000003602009981 */ /* 0x000ea2000c1e1900 */
[C---:B------:R-:W-:Y:S02]  /*ba30*/  ISETP.NE.AND P1, PT, R8.reuse, RZ, PT ;  /* 0x000000ff0800720c */ /* 0x040fe40003f25270 */
        /* <DEDUP_REMOVED lines=9> */
[----:B------:R-:W-:Y:S02]  /*bad0*/  IMAD.IADD R4, R5, 0x1, R4 ;  /* 0x0000000105047824 */ /* 0x000fe400078e0204 */
[----:B------:R-:W-:Y:S04]  /*bae0*/  SHFL.IDX PT, R5, R24, RZ, 0x1f ;  /* 0x00001fff18057589 */ /* 0x000fe800000e0000 */
        /* <DEDUP_REMOVED lines=15> */
[----:B------:R-:W-:Y:S05]  /*bbe0*/  @P6 BRA `(.L_x_8191) ;  /* 0x0000000000906947 */ /* 0x000fea0003800000 */
.L_x_8195:
[----:B------:R-:W-:-:S04]  /*bbf0*/  UIADD3 UR51, UR51, 0x1f, URZ ;  /* 0x0000001f33337890 */ /* 0x000fc8000fffe03f */
[----:B------:R-:W-:-:S06]  /*bc00*/  UISETP.GE.AND UP0, UPT, UR51, UR4, UPT ;  /* 0x000000043300728c */ /* 0x000fcc000bf06270 */
[----:B------:R-:W-:-:S13]  /*bc10*/  PLOP3.LUT P6, PT, PT, PT, UP0, 0x40, 0x0 ;  /* 0x000000000000781c */ /* 0x000fda0003fce808 */
[----:B------:R-:W-:Y:S05]  /*bc20*/  @!P6 BRA `(.L_x_8192) ;  /* 0x000000040034e947 */ /* 0x000fea0003800000 */
[----:B------:R-:W0:Y:S01]  /*bc30*/  S2R R0, SR_TID.X ;  /* 0x0000000000007919 */ /* 0x000e220000002100 */
[----:B------:R-:W-:Y:S01]  /*bc40*/  BSSY B0, `(.L_x_8193) ;  /* 0x0000009000007945 */ /* 0x000fe20003800000 */
[----:B0-----:R-:W-:-:S05]  /*bc50*/  LOP3.LUT R0, R0, 0x1f, RZ, 0xc0, !PT ;  /* 0x0000001f00007812 */ /* 0x001fca00078ec0ff */
[----:B------:R-:W-:Y:S02]  /*bc60*/  VIADD R7, R0, UR51 ;  /* 0x0000003300077c36 */ /* 0x000fe40008000000 */
[----:B------:R-:W-:-:S03]  /*bc70*/  IMAD.MOV.U32 R0, RZ, RZ, RZ ;  /* 0x000000ffff007224 */ /* 0x000fc600078e00ff */
[----:B------:R-:W-:-:S13]  /*bc80*/  ISETP.GE.OR P6, PT, R7, UR4, !P0 ;  /* 0x0000000407007c0c */ /* 0x000fda000c7c6670 */
[----:B------:R-:W-:Y:S05]  /*bc90*/  @P6 BRA `(.L_x_8194) ;  /* 0x00000000000c6947 */ /* 0x000fea0003800000 */
[----:B------:R-:W0:Y:S02]  /*bca0*/  LDC.64 R2, c[0x0][0xc58] ;  /* 0x00031600ff027b82 */ /* 0x000e240000000a00 */
[----:B0-----:R-:W-:-:S05]  /*bcb0*/  IMAD.WIDE R2, R7, 0x4, R2 ;  /* 0x0000000407027825 */ /* 0x001fca00078e0202 */
[----:B------:R0:W5:Y:S02]  /*bcc0*/  LDG.E R0, desc[UR54][R2.64] ;  /* 0x0000003602007981 */ /* 0x000164000c1e1900 */
.L_x_8194:
[----:B------:R-:W-:Y:S05]  /*bcd0*/  BSYNC B0 ;  /* 0x0000000000007941 */ /* 0x000fea0003800000 */
.L_x_8193:
        /* <DEDUP_REMOVED lines=21> */
.L_x_8191:
        /* <DEDUP_REMOVED lines=18> */
.L_x_8196:
[--C-:B-12---:R-:W-:Y:S01]  /*bf50*/  IMAD.MOV R3, RZ, RZ, -R9.reuse ;  /* 0x000000ffff037224 */ /* 0x106fe200078e0a09 */
[----:B------:R-:W-:Y:S01]  /*bf60*/  UIADD3 UR51, UR4, UR51, URZ ;  /* 0x0000003304337290 */ /* 0x000fe2000fffe03f */
[----:B---3--:R-:W-:Y:S02]  /*bf70*/  IMAD R24, R7, R2, R24 ;  /* 0x0000000207187224 */ /* 0x008fe400078e0218 */
[----:B------:R-:W-:Y:S02]  /*bf80*/  IMAD R6, R3, R4, RZ ;  /* 0x0000000403067224 */ /* 0x000fe400078e02ff */
[----:B------:R-:W-:Y:S02]  /*bf90*/  IMAD.MOV.U32 R2, RZ, RZ, RZ ;  /* 0x000000ffff027224 */ /* 0x000fe400078e00ff */
[----:B------:R-:W-:Y:S02]  /*bfa0*/  IMAD.MOV.U32 R3, RZ, RZ, R9 ;  /* 0x000000ffff037224 */ /* 0x000fe400078e0009 */
[----:B------:R-:W-:-:S02]  /*bfb0*/  IMAD.IADD R25, R5, 0x1, -R24 ;  /* 0x0000000105197824 */ /* 0x000fc400078e0a18 */
[----:B------:R-:W-:Y:S01]  /*bfc0*/  IMAD.HI.U32 R9, R9, R6, R2 ;  /* 0x0000000609097227 */ /* 0x000fe200078e0002 */
[----:B------:R-:W-:Y:S02]  /*bfd0*/  IABS R3, R0 ;  /* 0x0000000000037213 */ /* 0x000fe40000000000 */
[----:B------:R-:W-:-:S03]  /*bfe0*/  IABS R2, R25 ;  /* 0x0000001900027213 */ /* 0x000fc60000000000 */
[----:B------:R-:W-:Y:S02]  /*bff0*/  IMAD.MOV R3, RZ, RZ, -R3 ;  /* 0x000000ffff037224 */ /* 0x000fe400078e0a03 */
        /* <DEDUP_REMOVED lines=14> */
[----:B------:R-:W-:Y:S01]  /*c0e0*/  IMAD R25, R0, R9, R25 ;  /* 0x0000000900197224 */ /* 0x000fe200078e0219 */
[----:B------:R-:W-:Y:S09]  /*c0f0*/  BRA `(.L_x_8197) ;  /* 0x0000000000107947 */ /* 0x000ff20003800000 */
.L_x_8192:
[----:B------:R-:W-:Y:S01]  /*c100*/  IMAD.MOV.U32 R24, RZ, RZ, R5 ;  /* 0x000000ffff187224 */ /* 0x000fe200078e0005 */
[----:B------:R-:W-:Y:S01]  /*c110*/  ULDC UR51, c[0x0][0xc14] ;  /* 0x0003050000337ab9 */ /* 0x000fe20000000800 */
[----:B------:R-:W-:Y:S01]  /*c120*/  IMAD.MOV.U32 R25, RZ, RZ, RZ ;  /* 0x000000ffff197224 */ /* 0x000fe200078e00ff */
[----:B------:R-:W-:-:S06]  /*c130*/  UMOV UR38, URZ ;  /* 0x0000003f00267c82 */ /* 0x000fcc0008000000 */
.L_x_8197:
[----:B------:R-:W1:Y:S01]  /*c140*/  S2R R0, SR_TID.X ;  /* 0x0000000000007919 */ /* 0x000e620000002100 */
[----:B------:R-:W-:Y:S02]  /*c150*/  IMAD.U32 R6, RZ, RZ, UR38 ;  /* 0x00000026ff067e24 */ /* 0x000fe4000f8e00ff */
[----:B------:R-:W-:Y:S01]  /*c160*/  IMAD.U32 R7, RZ, RZ, UR51 ;  /* 0x00000033ff077e24 */ /* 0x000fe2000f8e00ff */
[----:B------:R-:W-:Y:S01]  /*c170*/  BAR.SYNC.DEFER_BLOCKING 0x4, 0x200 ;  /* 0x0108000000007b1d */ /* 0x000fe20000010000 */
[----:B------:R-:W-:Y:S02]  /*c180*/  IMAD.MOV.U32 R4, RZ, RZ, R24 ;  /* 0x000000ffff047224 */ /* 0x000fe400078e0018 */
[----:B------:R-:W-:Y:S01]  /*c190*/  IMAD.MOV.U32 R5, RZ, RZ, R25 ;  /* 0x000000ffff057224 */ /* 0x000fe200078e0019 */
[----:B-1----:R-:W-:-:S04]  /*c1a0*/  LOP3.LUT R0, R0, 0x1f, RZ, 0xc0, !PT ;  /* 0x0000001f00007812 */ /* 0x002fc800078ec0ff */
[----:B------:R-:W-:-:S13]  /*c1b0*/  ISETP.NE.AND P0, PT, R0, RZ, PT ;  /* 0x000000ff0000720c */ /* 0x000fda0003f05270 */
[----:B------:R-:W1:Y:S01]  /*c1c0*/  @!P0 S2R R3, SR_CgaCtaId ;  /* 0x0000000000038919 */ /* 0x000e620000008800 */
[----:B------:R-:W-:-:S04]  /*c1d0*/  @!P0 MOV R0, 0x400 ;  /* 0x0000040000008802 */ /* 0x000fc80000000f00 */
[----:B-1----:R-:W-:-:S05]  /*c1e0*/  @!P0 LEA R0, R3, R0, 0x18 ;  /* 0x0000000003008211 */ /* 0x002fca00078ec0ff */
[----:B------:R1:W-:Y:S01]  /*c1f0*/  @!P0 STS.128 [R0+0x19cd0], R4 ;  /* 0x019cd00400008388 */ /* 0x0003e20000000c00 */
[----:B------:R-:W-:Y:S06]  /*c200*/  BAR.ARV 0x5, 0x200 ;  /* 0x0148000000007b1d */ /* 0x000fec0000002000 */
.L_x_8190:
[----:B------:R-:W-:Y:S02]  /*c210*/  ULDC UR4, c[0x0][0xc14] ;  /* 0x0003050000047ab9 */ /* 0x000fe40000000800 */
[----:B------:R-:W-:-:S06]  /*c220*/  UISETP.GE.AND UP0, UPT, UR51, UR4, UPT ;  /* 0x000000043300728c */ /* 0x000fcc000bf06270 */
[----:B------:R-:W-:-:S13]  /*c230*/  PLOP3.LUT P0, PT, PT, PT, UP0, 0x80, 0x0 ;  /* 0x000000000000781c */ /* 0x000fda0003f0f008 */
[----:B------:R-:W-:Y:S05]  /*c240*/  @!P0 BRA `(.L_x_8198) ;  /* 0xffffffc800088947 */ /* 0x000fea000383ffff */
.L_x_8136:
[----:B-1----:R-:W2:Y:S01]  /*c250*/  LDL.LU R0, [R1+0x8] ;  /* 0x0000080001007983 */ /* 0x002ea20000300800 */
[----:B------:R-:W-:Y:S01]  /*c260*/  BSSY B0, `(.L_x_8199) ;  /* 0x000000b000007945 */ /* 0x000fe20003800000 */
[----:B------:R-:W1:Y:S01]  /*c270*/  S2R R5, SR_CgaCtaId ;  /* 0x0000000000057919 */ /* 0x000e620000008800 */
[----:B--2---:R-:W-:-:S05]  /*c280*/  VIADD R0, R0, 0x1 ;  /* 0x0000000100007836 */ /* 0x004fca0000000000 */
[----:B------:R-:W-:-:S04]  /*c290*/  LEA.HI R2, R0, R0, RZ, 0x1 ;  /* 0x0000000000027211 */ /* 0x000fc800078f08ff */
[----:B0-----:R-:W-:Y:S02]  /*c2a0*/  LOP3.LUT R3, R2, 0xfffffffe, RZ, 0xc0, !PT ;  /* 0xfffffffe02037812 */ /* 0x001fe400078ec0ff */
[----:B------:R-:W-:-:S03]  /*c2b0*/  MOV R2, 0x400 ;  /* 0x0000040000027802 */ /* 0x000fc60000000f00 */
[----:B------:R-:W-:Y:S01]  /*c2c0*/  IMAD.IADD R0, R0, 0x1, -R3 ;  /* 0x0000000100007824 */ /* 0x000fe200078e0a03 */
[----:B-1----:R-:W-:-:S04]  /*c2d0*/  LEA R8, R5, R2, 0x18 ;  /* 0x0000000205087211 */ /* 0x002fc800078ec0ff */
[----:B------:R-:W-:-:S04]  /*c2e0*/  SHF.L.U32 R0, R0, 0x1f, RZ ;  /* 0x0000001f00007819 */ /* 0x000fc800000006ff */
[----:B------:R-:W0:Y:S02]  /*c2f0*/  SYNCS.PHASECHK.TRANS64.TRYWAIT P0, [R8+URZ+0x19c20], R0 ;  /* 0x019c2000080075a7 */ /* 0x000e24000800017f */
[----:B0-----:R-:W-:Y:S05]  /*c300*/  @!P0 BRA `(.L_x_8200) ;  /* 0x0000000800348947 */ /* 0x001fea0003800000 */
.L_x_8230:
[----:B------:R-:W-:Y:S05]  /*c310*/  BSYNC B0 ;  /* 0x0000000000007941 */ /* 0x000fea0003800000 */
.L_x_8199:
[----:B------:R-:W-:-:S03]  /*c320*/  UMOV UR4, 0xffffffff ;  /* 0xffffffff00047882 */ /* 0x000fc60000000000 */
[----:B------:R-:W-:Y:S05]  /*c330*/  BRA.DIV UR4, `(.L_x_8201) ;  /* 0x0000000a043c7947 */ /* 0x000fea000b800000 */
[----:B0-----:R-:W0:Y:S02]  /*c340*/  S2R R0, SR_TID.X ;  /* 0x0000000000007919 */ /* 0x001e240000002100 */
[----:B0-----:R-:W-:-:S04]  /*c350*/  SHF.R.U32.HI R0, RZ, 0x5, R0 ;  /* 0x00000005ff007819 */ /* 0x001fc80000011600 */
[----:B------:R-:W-:-:S05]  /*c360*/  LOP3.LUT R0, R0, 0x3, RZ, 0xc0, !PT ;  /* 0x0000000300007812 */ /* 0x000fca00078ec0ff */
[----:B------:R0:W1:Y:S02]  /*c370*/  SHFL.IDX PT, R14, R0, RZ, 0x1f ;  /* 0x00001fff000e7589 */ /* 0x00006400000e0000 */
.L_x_8233:
[----:B-1----:R-:W-:Y:S01]  /*c380*/  ISETP.NE.AND P0, PT, R14, RZ, PT ;  /* 0x000000ff0e00720c */ /* 0x002fe20003f05270 */
[----:B------:R-:W-:-:S12]  /*c390*/  BSSY B0, `(.L_x_8202) ;  /* 0x000002b000007945 */ /* 0x000fd80003800000 */
[----:B------:R-:W-:Y:S05]  /*c3a0*/  @P0 BRA `(.L_x_8203) ;  /* 0x0000000000a40947 */ /* 0x000fea0003800000 */
[----:B------:R-:W-:-:S03]  /*c3b0*/  UMOV UR4, 0xffffffff ;  /* 0xffffffff00047882 */ /* 0x000fc60000000000 */
[----:B------:R-:W-:Y:S05]  /*c3c0*/  BRA.DIV UR4, `(.L_x_8204) ;  /* 0x0000000a044c7947 */ /* 0x000fea000b800000 */
[----:B------:R-:W-:-:S13]  /*c3d0*/  ELECT P6, URZ, PT ;  /* 0x00000000003f782f */ /* 0x000fda00038c0000 */
.L_x_8236:
[----:B------:R-:W-:Y:S05]  /*c3e0*/  @!P6 BRA `(.L_x_8203) ;  /* 0x000000000094e947 */ /* 0x000fea0003800000 */
[----:B------:R-:W-:-:S06]  /*c3f0*/  ULOP3.LUT UR4, UR48, 0x2, URZ, 0xfc, !UPT ;  /* 0x0000000230047892 */ /* 0x000fcc000f8efc3f */
[----:B0-----:R-:W-:-:S05]  /*c400*/  IMAD.U32 R0, RZ, RZ, UR4 ;  /* 0x00000004ff007e24 */ /* 0x001fca000f8e00ff */
[----:B------:R-:W-:-:S13]  /*c410*/  ISETP.NE.AND P0, PT, R0, 0x3, PT ;  /* 0x000000030000780c */ /* 0x000fda0003f05270 */
[----:B------:R-:W-:Y:S05]  /*c420*/  @!P0 BRA `(.L_x_8205) ;  /* 0x0000000000048947 */ /* 0x000fea0003800000 */
[----:B------:R-:W-:Y:S01]  /*c430*/  BPT.TRAP 0x1 ;  /* 0x000000040000795c */ /* 0x000fe20000300000 */
.L_x_8205:
[----:B------:R-:W-:Y:S01]  /*c440*/  VIADD R0, R8, 0x19c40 ;  /* 0x00019c4008007836 */ /* 0x000fe20000000000 */
[----:B------:R-:W-:Y:S01]  /*c450*/  SHF.L.U32 R3, R19, 0x1f, RZ ;  /* 0x0000001f13037819 */ /* 0x000fe200000006ff */
[C---:B------:R-:W-:Y:S02]  /*c460*/  VIADD R2, R17.reuse, 0x1 ;  /* 0x0000000111027836 */ /* 0x040fe40000000000 */
[----:B------:R-:W-:-:S03]  /*c470*/  IMAD R6, R17, 0x8, R0 ;  /* 0x0000000811067824 */ /* 0x000fc600078e0200 */
        /* <DEDUP_REMOVED lines=8> */
.L_x_8237:
[----:B------:R-:W1:Y:S02]  /*c500*/  SYNCS.PHASECHK.TRANS64.TRYWAIT P1, [R7+URZ], R0 ;  /* 0x00000000070075a7 */ /* 0x000e64000802017f */
[----:B-1----:R-:W-:Y:S05]  /*c510*/  @!P1 BRA `(.L_x_8207) ;  /* 0x00000008002c9947 */ /* 0x002fea0003800000 */
.L_x_8238:
[----:B------:R-:W-:Y:S05]  /*c520*/  @!P0 BRA `(.L_x_8208) ;  /* 0x0000000000048947 */ /* 0x000fea0003800000 */
[----:B------:R-:W-:Y:S01]  /*c530*/  BPT.TRAP 0x1 ;  /* 0x000000040000795c */ /* 0x000fe20000300000 */
.L_x_8208:
[----:B------:R-:W-:-:S04]  /*c540*/  IMAD R2, R17, 0x8, R8 ;  /* 0x0000000811027824 */ /* 0x000fc800078e0208 */
[----:B------:R-:W2:Y:S02]  /*c550*/  SYNCS.PHASECHK.TRANS64.TRYWAIT P1, [R2+URZ+0x19c60], R3 ;  /* 0x019c6003020075a7 */ /* 0x000ea4000802017f */
[----:B--2---:R-:W-:Y:S05]  /*c560*/  @!P1 BRA `(.L_x_8209) ;  /* 0x00000008002c9947 */ /* 0x004fea0003800000 */
.L_x_8239:
[----:B------:R-:W-:Y:S05]  /*c570*/  @!P0 BRA `(.L_x_8210) ;  /* 0x0000000000048947 */ /* 0x000fea0003800000 */
[----:B------:R-:W-:Y:S01]  /*c580*/  BPT.TRAP 0x1 ;  /* 0x000000040000795c */ /* 0x000fe20000300000 */
.L_x_8210:
[----:B------:R-:W-:-:S04]  /*c590*/  IMAD R5, R5, 0x8, R8 ;  /* 0x0000000805057824 */ /* 0x000fc800078e0208 */
[----:B------:R-:W3:Y:S02]  /*c5a0*/  SYNCS.PHASECHK.TRANS64.TRYWAIT P1, [R5+URZ+0x19c60], R0 ;  /* 0x019c6000050075a7 */ /* 0x000ee4000802017f */
[----:B---3--:R-:W-:Y:S05]  /*c5b0*/  @!P1 BRA `(.L_x_8211) ;  /* 0x00000008002c9947 */ /* 0x008fea0003800000 */
.L_x_8240:
[----:B------:R-:W-:Y:S05]  /*c5c0*/  @!P0 BRA `(.L_x_8212) ;  /* 0x0000000000048947 */ /* 0x000fea0003800000 */
[----:B------:R-:W-:Y:S01]  /*c5d0*/  BPT.TRAP 0x1 ;  /* 0x000000040000795c */ /* 0x000fe20000300000 */
.L_x_8212:
[----:B------:R-:W4:Y:S02]  /*c5e0*/  SYNCS.PHASECHK.TRANS64.TRYWAIT P0, [R2+URZ+0x19c80], R3 ;  /* 0x019c8003020075a7 */ /* 0x000f24000800017f */
[----:B----4-:R-:W-:Y:S05]  /*c5f0*/  @!P0 BRA `(.L_x_8213) ;  /* 0x0000000800308947 */ /* 0x010fea0003800000 */
.L_x_8214:
[----:B------:R0:W0:Y:S02]  /*c600*/  SYNCS.PHASECHK.TRANS64.TRYWAIT P0, [R5+URZ+0x19c80], R0 ;  /* 0x019c8000050075a7 */ /* 0x000024000800017f */
[----:B0-----:R-:W-:Y:S05]  /*c610*/  @!P0 NANOSLEEP.SYNCS 0x989680 ;  /* 0x009896800000895d */ /* 0x001fea0003900000 */
[----:B------:R-:W0:Y:S02]  /*c620*/  @!P0 SYNCS.PHASECHK.TRANS64 P0, [R5+URZ+0x19c80], R0 ;  /* 0x019c8000050085a7 */ /* 0x000e24000800007f */
[----:B0-----:R-:W-:Y:S05]  /*c630*/  @!P0 BRA `(.L_x_8214) ;  /* 0xfffffffc00f08947 */ /* 0x001fea000383ffff */
.L_x_8203:
[----:B------:R-:W-:Y:S05]  /*c640*/  BSYNC B0 ;  /* 0x0000000000007941 */ /* 0x000fea0003800000 */
.L_x_8202:
[----:B------:R-:W-:Y:S05]  /*c650*/  EXIT ;  /* 0x000000000000794d */ /* 0x000fea0003800000 */
.L_x_8094:
[----:B0-----:R0:W1:Y:S02]  /*c660*/  SYNCS.PHASECHK.TRANS64.TRYWAIT P1, [R0+URZ+0x19c00], R3 ;  /* 0x019c0003000075a7 */ /* 0x001064000802017f */
[----:B-1----:R-:W-:Y:S05]  /*c670*/  @!P1 NANOSLEEP.SYNCS 0x989680 ;  /* 0x009896800000995d */ /* 0x002fea0003900000 */
[----:B------:R-:W1:Y:S02]  /*c680*/  @!P1 SYNCS.PHASECHK.TRANS64 P1, [R0+URZ+0x19c00], R3 ;  /* 0x019c0003000095a7 */ /* 0x000e64000802007f */
[----:B-1----:R-:W-:Y:S05]  /*c690*/  @!P1 BRA `(.L_x_8094) ;  /* 0xfffffffc00f09947 */ /* 0x002fea000383ffff */
[----:B------:R-:W-:Y:S05]  /*c6a0*/  BRA `(.L_x_8215) ;  /* 0xffffff5000a07947 */ /* 0x000fea000383ffff */
.L_x_8098:
[----:B-1----:R1:W3:Y:S02]  /*c6b0*/  SYNCS.PHASECHK.TRANS64.TRYWAIT P1, [R4+URZ+0x19c30], R3 ;  /* 0x019c3003040075a7 */ /* 0x0022e4000802017f */
[----:B---3--:R-:W-:Y:S05]  /*c6c0*/  @!P1 NANOSLEEP.SYNCS 0x989680 ;  /* 0x009896800000995d */ /* 0x008fea0003900000 */
[----:B------:R-:W3:Y:S02]  /*c6d0*/  @!P1 SYNCS.PHASECHK.TRANS64 P1, [R4+URZ+0x19c30], R3 ;  /* 0x019c3003040095a7 */ /* 0x000ee4000802007f */
[----:B---3--:R-:W-:Y:S05]  /*c6e0*/  @!P1 BRA `(.L_x_8098) ;  /* 0xfffffffc00f09947 */ /* 0x008fea000383ffff */
[----:B------:R-:W-:Y:S05]  /*c6f0*/  BRA `(.L_x_8097) ;  /* 0xffffff5000d87947 */ /* 0x000fea000383ffff */
.L_x_8103:
[----:B-1----:R-:W-:-:S04]  /*c700*/  IMAD.U32 R6, RZ, RZ, UR19 ;  /* 0x00000013ff067e24 */ /* 0x002fc8000f8e00ff */
[----:B------:R1:W2:Y:S03]  /*c710*/  SYNCS.PHASECHK.TRANS64.TRYWAIT P1, [R6+URZ+0x19c30], R3 ;  /* 0x019c3003060075a7 */ /* 0x0002a6000802017f */
[----:B--2---:R-:W-:Y:S05]  /*c720*/  @!P1 NANOSLEEP.SYNCS 0x989680 ;  /* 0x009896800000995d */ /* 0x004fea0003900000 */
[----:B------:R-:W2:Y:S02]  /*c730*/  @!P1 SYNCS.PHASECHK.TRANS64 P1, [R6+URZ+0x19c30], R3 ;  /* 0x019c3003060095a7 */ /* 0x000ea4000802007f */
[----:B--2---:R-:W-:Y:S05]  /*c740*/  @!P1 BRA `(.L_x_8103) ;  /* 0xfffffffc00ec9947 */ /* 0x004fea000383ffff */
[----:B------:R-:W-:Y:S05]  /*c750*/  BRA `(.L_x_8102) ;  /* 0xffffff7400387947 */ /* 0x000fea000383ffff */
.L_x_8107:
[----:B-1----:R-:W-:-:S04]  /*c760*/  IMAD.U32 R6, RZ, RZ, UR14 ;  /* 0x0000000eff067e24 */ /* 0x002fc8000f8e00ff */
[----:B------:R1:W2:Y:S03]  /*c770*/  SYNCS.PHASECHK.TRANS64.TRYWAIT P1, [R6+URZ+0x19c50], R3 ;  /* 0x019c5003060075a7 */ /* 0x0002a6000802017f */
[----:B--2---:R-:W-:Y:S05]  /*c780*/  @!P1 NANOSLEEP.SYNCS 0x989680 ;  /* 0x009896800000995d */ /* 0x004fea0003900000 */
[----:B------:R-:W2:Y:S02]  /*c790*/  @!P1 SYNCS.PHASECHK.TRANS64 P1, [R6+URZ+0x19c50], R3 ;  /* 0x019c5003060095a7 */ /* 0x000ea4000802007f */
[----:B--2---:R-:W-:Y:S05]  /*c7a0*/  @!P1 BRA `(.L_x_8107) ;  /* 0xfffffffc00ec9947 */ /* 0x004fea000383ffff */
[----:B------:R-:W-:Y:S05]  /*c7b0*/  BRA `(.L_x_8106) ;  /* 0xffffff74008c7947 */ /* 0x000fea000383ffff */
.L_x_8113:
[----:B-1----:R1:W2:Y:S02]  /*c7c0*/  SYNCS.PHASECHK.TRANS64.TRYWAIT P1, [R14+URZ+0x19c50], R7 ;  /* 0x019c50070e0075a7 */ /* 0x0022a4000802017f */
[----:B--2---:R-:W-:Y:S05]  /*c7d0*/  @!P1 NANOSLEEP.SYNCS 0x989680 ;  /* 0x009896800000995d */ /* 0x004fea0003900000 */
[----:B------:R-:W2:Y:S02]  /*c7e0*/  @!P1 SYNCS.PHASECHK.TRANS64 P1, [R14+URZ+0x19c50], R7 ;  /* 0x019c50070e0095a7 */ /* 0x000ea4000802007f */
[----:B--2---:R-:W-:Y:S05]  /*c7f0*/  @!P1 BRA `(.L_x_8113) ;  /* 0xfffffffc00f09947 */ /* 0x004fea000383ffff */
[----:B------:R-:W-:Y:S05]  /*c800*/  BRA `(.L_x_8112) ;  /* 0xffffff8c00f07947 */ /* 0x000fea000383ffff */
.L_x_8145:
[----:B------:R-:W-:Y:S02]  /*c810*/  IMAD.MOV.U32 R13, RZ, RZ, R4 ;  /* 0x000000ffff0d7224 */ /* 0x000fe400078e0004 */
[----:B------:R-:W-:Y:S02]  /*c820*/  IMAD.MOV.U32 R12, RZ, RZ, RZ ;  /* 0x000000ffff0c7224 */ /* 0x000fe400078e00ff */
[----:B------:R-:W-:Y:S02]  /*c830*/  IMAD.MOV.U32 R11, RZ, RZ, 0x1f ;  /* 0x0000001fff0b7424 */ /* 0x000fe400078e00ff */
[----:B------:R-:W-:-:S07]  /*c840*/  IMAD.MOV.U32 R15, RZ, RZ, -0x1 ;  /* 0xffffffffff0f7424 */ /* 0x000fce00078e00ff */
[----:B0-----:R-:W-:Y:S05]  /*c850*/  WARPSYNC.COLLECTIVE R15, `(.L_x_8216) ;  /* 0x000000000f087348 */ /* 0x001fea0003c00000 */
[----:B------:R1:W2:Y:S02]  /*c860*/  SHFL.IDX P6, R14, R13, R12, R11 ;  /* 0x0000000c0d0e7389 */ /* 0x0002a400000c000b */
[----:B012---:R-:W-:Y:S01]  /*c870*/  ENDCOLLECTIVE ;  /* 0x000000000000791b */ /* 0x007fe20003800000 */
.L_x_8216:
[----:B------:R-:W-:Y:S05]  /*c880*/  BRA `(.L_x_8217) ;  /* 0xffffffd0000c7947 */ /* 0x000fea000383ffff */
.L_x_8147:
[----:B------:R-:W-:Y:S01]  /*c890*/  BSSY B0, `(.L_x_8218) ;  /* 0x0000006000007945 */ /* 0x000fe20003800000 */
[----:B------:R-:W-:-:S07]  /*c8a0*/  IMAD.MOV.U32 R15, RZ, RZ, -0x1 ;  /* 0xffffffffff0f7424 */ /* 0x000fce00078e00ff */
[----:B01----:R-:W-:Y:S05]  /*c8b0*/  WARPSYNC.COLLECTIVE R15, `(.L_x_8219) ;  /* 0x000000000f0c7348 */ /* 0x003fea0003c00000 */
[----:B------:R-:W-:Y:S02]  /*c8c0*/  ELECT P6, UR62, PT ;  /* 0x00000000003e782f */ /* 0x000fe400038c0000 */
[----:B------:R-:W-:Y:S01]  /*c8d0*/  MOV R14, UR62 ;  /* 0x0000003e000e7c02 */ /* 0x000fe20008000f00 */
[----:B01----:R-:W-:Y:S10]  /*c8e0*/  ENDCOLLECTIVE ;  /* 0x000000000000791b */ /* 0x003ff40003800000 */
.L_x_8219:
[----:B------:R-:W-:Y:S05]  /*c8f0*/  BSYNC B0 ;  /* 0x0000000000007941 */ /* 0x000fea0003800000 */
.L_x_8218:
[----:B------:R-:W-:Y:S05]  /*c900*/  BRA `(.L_x_8220) ;  /* 0xffffffd0000c7947 */ /* 0x000fea000383ffff */
.L_x_8150:
[----:B--2---:R2:W3:Y:S02]  /*c910*/  SYNCS.PHASECHK.TRANS64.TRYWAIT P2, [R5+URZ+0x19c80], R2 ;  /* 0x019c8002050075a7 */ /* 0x0044e4000804017f */
[----:B---3--:R-:W-:Y:S05]  /*c920*/  @!P2 NANOSLEEP.SYNCS 0x989680 ;  /* 0x009896800000a95d */ /* 0x008fea0003900000 */
[----:B------:R-:W3:Y:S02]  /*c930*/  @!P2 SYNCS.PHASECHK.TRANS64 P2, [R5+URZ+0x19c80], R2 ;  /* 0x019c80020500a5a7 */ /* 0x000ee4000804007f */
[----:B---3--:R-:W-:Y:S05]  /*c940*/  @!P2 BRA `(.L_x_8150) ;  /* 0xfffffffc00f0a947 */ /* 0x008fea000383ffff */
[----:B------:R-:W-:Y:S05]  /*c950*/  BRA `(.L_x_8221) ;  /* 0xffffffd000607947 */ /* 0x000fea000383ffff */
.L_x_8152:
[----:B---3--:R3:W4:Y:S02]  /*c960*/  SYNCS.PHASECHK.TRANS64.TRYWAIT P2, [R5+URZ+0x19c40], R2 ;  /* 0x019c4002050075a7 */ /* 0x008724000804017f */
[----:B----4-:R-:W-:Y:S05]  /*c970*/  @!P2 NANOSLEEP.SYNCS 0x989680 ;  /* 0x009896800000a95d */ /* 0x010fea0003900000 */
[----:B------:R-:W4:Y:S02]  /*c980*/  @!P2 SYNCS.PHASECHK.TRANS64 P2, [R5+URZ+0x19c40], R2 ;  /* 0x019c40020500a5a7 */ /* 0x000f24000804007f */
[----:B----4-:R-:W-:Y:S05]  /*c990*/  @!P2 BRA `(.L_x_8152) ;  /* 0xfffffffc00f0a947 */ /* 0x010fea000383ffff */
[----:B------:R-:W-:Y:S05]  /*c9a0*/  BRA `(.L_x_8222) ;  /* 0xffffffd000d87947 */ /* 0x000fea000383ffff */
.L_x_8155:
[----:B--2---:R2:W3:Y:S02]  /*c9b0*/  SYNCS.PHASECHK.TRANS64.TRYWAIT P0, [R26+URZ+0x19c20], R3 ;  /* 0x019c20031a0075a7 */ /* 0x0044e4000800017f */
[----:B---3--:R-:W-:Y:S05]  /*c9c0*/  @!P0 NANOSLEEP.SYNCS 0x989680 ;  /* 0x009896800000895d */ /* 0x008fea0003900000 */
[----:B------:R-:W3:Y:S02]  /*c9d0*/  @!P0 SYNCS.PHASECHK.TRANS64 P0, [R26+URZ+0x19c20], R3 ;  /* 0x019c20031a0085a7 */ /* 0x000ee4000800007f */
[----:B---3--:R-:W-:Y:S05]  /*c9e0*/  @!P0 BRA `(.L_x_8155) ;  /* 0xfffffffc00f08947 */ /* 0x008fea000383ffff */
[----:B------:R-:W-:Y:S05]  /*c9f0*/  BRA `(.L_x_8223) ;  /* 0xffffffd400e87947 */ /* 0x000fea000383ffff */
.L_x_8161:
[----:B0-----:R0:W1:Y:S02]  /*ca00*/  SYNCS.PHASECHK.TRANS64.TRYWAIT P0, [R10+URZ+0x19c80], R4 ;  /* 0x019c80040a0075a7 */ /* 0x001064000800017f */
[----:B-1----:R-:W-:Y:S05]  /*ca10*/  @!P0 NANOSLEEP.SYNCS 0x989680 ;  /* 0x009896800000895d */ /* 0x002fea0003900000 */
[----:B------:R-:W1:Y:S02]  /*ca20*/  @!P0 SYNCS.PHASECHK.TRANS64 P0, [R10+URZ+0x19c80], R4 ;  /* 0x019c80040a0085a7 */ /* 0x000e64000800007f */
[----:B-1----:R-:W-:Y:S05]  /*ca30*/  @!P0 BRA `(.L_x_8161) ;  /* 0xfffffffc00f08947 */ /* 0x002fea000383ffff */
[----:B------:R-:W-:Y:S05]  /*ca40*/  BRA `(.L_x_8224) ;  /* 0xffffffd800907947 */ /* 0x000fea000383ffff */
.L_x_8168:
[----:B-1----:R1:W2:Y:S02]  /*ca50*/  SYNCS.PHASECHK.TRANS64.TRYWAIT P0, [R10+URZ+0x19c40], R4 ;  /* 0x019c40040a0075a7 */ /* 0x0022a4000800017f */
[----:B--2---:R-:W-:Y:S05]  /*ca60*/  @!P0 NANOSLEEP.SYNCS 0x989680 ;  /* 0x009896800000895d */ /* 0x004fea0003900000 */
[----:B------:R-:W2:Y:S02]  /*ca70*/  @!P0 SYNCS.PHASECHK.TRANS64 P0, [R10+URZ+0x19c40], R4 ;  /* 0x019c40040a0085a7 */ /* 0x000ea4000800007f */
[----:B--2---:R-:W-:Y:S05]  /*ca80*/  @!P0 BRA `(.L_x_8168) ;  /* 0xfffffffc00f08947 */ /* 0x004fea000383ffff */
[----:B------:R-:W-:Y:S05]  /*ca90*/  BRA `(.L_x_8225) ;  /* 0xffffffdc00887947 */ /* 0x000fea000383ffff */
.L_x_8176:
[----:B0-----:R0:W1:Y:S02]  /*caa0*/  SYNCS.PHASECHK.TRANS64.TRYWAIT P2, [R12+URZ+0x19c70], R5 ;  /* 0x019c70050c0075a7 */ /* 0x001064000804017f */
[----:B-1----:R-:W-:Y:S05]  /*cab0*/  @!P2 NANOSLEEP.SYNCS 0x989680 ;  /* 0x009896800000a95d */ /* 0x002fea0003900000 */
[----:B------:R-:W1:Y:S02]  /*cac0*/  @!P2 SYNCS.PHASECHK.TRANS64 P2, [R12+URZ+0x19c70], R5 ;  /* 0x019c70050c00a5a7 */ /* 0x000e64000804007f */
[----:B-1----:R-:W-:Y:S05]  /*cad0*/  @!P2 BRA `(.L_x_8176) ;  /* 0xfffffffc00f0a947 */ /* 0x002fea000383ffff */
[----:B------:R-:W-:Y:S05]  /*cae0*/  BRA `(.L_x_8226) ;  /* 0xffffffe0009c7947 */ /* 0x000fea000383ffff */
.L_x_8178:
[----:B0-----:R0:W1:Y:S02]  /*caf0*/  SYNCS.PHASECHK.TRANS64.TRYWAIT P2, [R12+URZ+0x19c60], R5 ;  /* 0x019c60050c0075a7 */ /* 0x001064000804017f */
[----:B-1----:R-:W-:Y:S05]  /*cb00*/  @!P2 NANOSLEEP.SYNCS 0x989680 ;  /* 0x009896800000a95d */ /* 0x002fea0003900000 */
[----:B------:R-:W1:Y:S02]  /*cb10*/  @!P2 SYNCS.PHASECHK.TRANS64 P2, [R12+URZ+0x19c60], R5 ;  /* 0x019c60050c00a5a7 */ /* 0x000e64000804007f */
[----:B-1----:R-:W-:Y:S05]  /*cb20*/  @!P2 BRA `(.L_x_8178) ;  /* 0xfffffffc00f0a947 */ /* 0x002fea000383ffff */
[----:B------:R-:W-:Y:S05]  /*cb30*/  BRA `(.L_x_8227) ;  /* 0xffffffe000a47947 */ /* 0x000fea000383ffff */
.L_x_8185:
[----:B--2---:R2:W3:Y:S02]  /*cb40*/  SYNCS.PHASECHK.TRANS64.TRYWAIT P0, [R2+URZ+0x19c70], R3 ;  /* 0x019c7003020075a7 */ /* 0x0044e4000800017f */
[----:B---3--:R-:W-:Y:S05]  /*cb50*/  @!P0 NANOSLEEP.SYNCS 0x989680 ;  /* 0x009896800000895d */ /* 0x008fea0003900000 */
[----:B------:R-:W3:Y:S02]  /*cb60*/  @!P0 SYNCS.PHASECHK.TRANS64 P0, [R2+URZ+0x19c70], R3 ;  /* 0x019c7003020085a7 */ /* 0x000ee4000800007f */
[----:B---3--:R-:W-:Y:S05]  /*cb70*/  @!P0 BRA `(.L_x_8185) ;  /* 0xfffffffc00f08947 */ /* 0x008fea000383ffff */
[----:B------:R-:W-:Y:S05]  /*cb80*/  BRA `(.L_x_8228) ;  /* 0xffffffe800147947 */ /* 0x000fea000383ffff */
.L_x_8187:
[----:B--2---:R2:W3:Y:S02]  /*cb90*/  SYNCS.PHASECHK.TRANS64.TRYWAIT P0, [R2+URZ+0x19c60], R3 ;  /* 0x019c6003020075a7 */ /* 0x0044e4000800017f */
[----:B---3--:R-:W-:Y:S05]  /*cba0*/  @!P0 NANOSLEEP.SYNCS 0x989680 ;  /* 0x009896800000895d */ /* 0x008fea0003900000 */
[----:B------:R-:W3:Y:S02]  /*cbb0*/  @!P0 SYNCS.PHASECHK.TRANS64 P0, [R2+URZ+0x19c60], R3 ;  /* 0x019c6003020085a7 */ /* 0x000ee4000800007f */
[----:B---3--:R-:W-:Y:S05]  /*cbc0*/  @!P0 BRA `(.L_x_8187) ;  /* 0xfffffffc00f08947 */ /* 0x008fea000383ffff */
[----:B------:R-:W-:Y:S05]  /*cbd0*/  BRA `(.L_x_8229) ;  /* 0xffffffe8001c7947 */ /* 0x000fea000383ffff */
.L_x_8200:
[----:B0-----:R0:W1:Y:S02]  /*cbe0*/  SYNCS.PHASECHK.TRANS64.TRYWAIT P0, [R8+URZ+0x19c20], R0 ;  /* 0x019c2000080075a7 */ /* 0x001064000800017f */
[----:B-1----:R-:W-:Y:S05]  /*cbf0*/  @!P0 NANOSLEEP.SYNCS 0x989680 ;  /* 0x009896800000895d */ /* 0x002fea0003900000 */
[----:B------:R-:W1:Y:S02]  /*cc00*/  @!P0 SYNCS.PHASECHK.TRANS64 P0, [R8+URZ+0x19c20], R0 ;  /* 0x019c2000080085a7 */ /* 0x000e64000800007f */
[----:B-1----:R-:W-:Y:S05]  /*cc10*/  @!P0 BRA `(.L_x_8200) ;  /* 0xfffffffc00f08947 */ /* 0x002fea000383ffff */
[----:B------:R-:W-:Y:S05]  /*cc20*/  BRA `(.L_x_8230) ;  /* 0xfffffff400b87947 */ /* 0x000fea000383ffff */
.L_x_8201:
        /* <DEDUP_REMOVED lines=11> */
.L_x_8232:
[----:B------:R-:W-:Y:S05]  /*cce0*/  BSYNC B0 ;  /* 0x0000000000007941 */ /* 0x000fea0003800000 */
.L_x_8231:
[----:B------:R-:W-:Y:S05]  /*ccf0*/  BRA `(.L_x_8233) ;  /* 0xfffffff400a07947 */ /* 0x000fea000383ffff */
.L_x_8204:
[----:B------:R-:W-:Y:S01]  /*cd00*/  BSSY B1, `(.L_x_8234) ;  /* 0x0000006000017945 */ /* 0x000fe20003800000 */
[----:B------:R-:W-:-:S07]  /*cd10*/  IMAD.MOV.U32 R15, RZ, RZ, -0x1 ;  /* 0xffffffffff0f7424 */ /* 0x000fce00078e00ff */
[----:B0-----:R-:W-:Y:S05]  /*cd20*/  WARPSYNC.COLLECTIVE R15, `(.L_x_8235) ;  /* 0x000000000f0c7348 */ /* 0x001fea0003c00000 */
[----:B------:R-:W-:Y:S02]  /*cd30*/  ELECT P6, UR62, PT ;  /* 0x00000000003e782f */ /* 0x000fe400038c0000 */
[----:B------:R-:W-:Y:S01]  /*cd40*/  MOV R14, UR62 ;  /* 0x0000003e000e7c02 */ /* 0x000fe20008000f00 */
[----:B0-----:R-:W-:Y:S10]  /*cd50*/  ENDCOLLECTIVE ;  /* 0x000000000000791b */ /* 0x001ff40003800000 */
.L_x_8235:
[----:B------:R-:W-:Y:S05]  /*cd60*/  BSYNC B1 ;  /* 0x0000000000017941 */ /* 0x000fea0003800000 */
.L_x_8234:
[----:B------:R-:W-:Y:S05]  /*cd70*/  BRA `(.L_x_8236) ;  /* 0xfffffff400987947 */ /* 0x000fea000383ffff */
.L_x_8206:
[----:B0-----:R0:W1:Y:S02]  /*cd80*/  SYNCS.PHASECHK.TRANS64.TRYWAIT P1, [R6+URZ], R3 ;  /* 0x00000003060075a7 */ /* 0x001064000802017f */
[----:B-1----:R-:W-:Y:S05]  /*cd90*/  @!P1 NANOSLEEP.SYNCS 0x989680 ;  /* 0x009896800000995d */ /* 0x002fea0003900000 */
[----:B------:R-:W1:Y:S02]  /*cda0*/  @!P1 SYNCS.PHASECHK.TRANS64 P1, [R6+URZ], R3 ;  /* 0x00000003060095a7 */ /* 0x000e64000802007f */
[----:B-1----:R-:W-:Y:S05]  /*cdb0*/  @!P1 BRA `(.L_x_8206) ;  /* 0xfffffffc00f09947 */ /* 0x002fea000383ffff */
[----:B------:R-:W-:Y:S05]  /*cdc0*/  BRA `(.L_x_8237) ;  /* 0xfffffff400cc7947 */ /* 0x000fea000383ffff */
.L_x_8207:
[----:B-1----:R1:W2:Y:S02]  /*cdd0*/  SYNCS.PHASECHK.TRANS64.TRYWAIT P1, [R7+URZ], R0 ;  /* 0x00000000070075a7 */ /* 0x0022a4000802017f */
[----:B--2---:R-:W-:Y:S05]  /*cde0*/  @!P1 NANOSLEEP.SYNCS 0x989680 ;  /* 0x009896800000995d */ /* 0x004fea0003900000 */
[----:B------:R-:W2:Y:S02]  /*cdf0*/  @!P1 SYNCS.PHASECHK.TRANS64 P1, [R7+URZ], R0 ;  /* 0x00000000070095a7 */ /* 0x000ea4000802007f */
[----:B--2---:R-:W-:Y:S05]  /*ce00*/  @!P1 BRA `(.L_x_8207) ;  /* 0xfffffffc00f09947 */ /* 0x004fea000383ffff */
[----:B------:R-:W-:Y:S05]  /*ce10*/  BRA `(.L_x_8238) ;  /* 0xfffffff400c07947 */ /* 0x000fea000383ffff */
.L_x_8209:
[----:B--2---:R2:W3:Y:S02]  /*ce20*/  SYNCS.PHASECHK.TRANS64.TRYWAIT P1, [R2+URZ+0x19c60], R3 ;  /* 0x019c6003020075a7 */ /* 0x0044e4000802017f */
[----:B---3--:R-:W-:Y:S05]  /*ce30*/  @!P1 NANOSLEEP.SYNCS 0x989680 ;  /* 0x009896800000995d */ /* 0x008fea0003900000 */
[----:B------:R-:W3:Y:S02]  /*ce40*/  @!P1 SYNCS.PHASECHK.TRANS64 P1, [R2+URZ+0x19c60], R3 ;  /* 0x019c6003020095a7 */ /* 0x000ee4000802007f */
[----:B---3--:R-:W-:Y:S05]  /*ce50*/  @!P1 BRA `(.L_x_8209) ;  /* 0xfffffffc00f09947 */ /* 0x008fea000383ffff */
[----:B------:R-:W-:Y:S05]  /*ce60*/  BRA `(.L_x_8239) ;  /* 0xfffffff400c07947 */ /* 0x000fea000383ffff */
.L_x_8211:
[----:B---3--:R3:W4:Y:S02]  /*ce70*/  SYNCS.PHASECHK.TRANS64.TRYWAIT P1, [R5+URZ+0x19c60], R0 ;  /* 0x019c6000050075a7 */ /* 0x008724000802017f */
[----:B----4-:R-:W-:Y:S05]  /*ce80*/  @!P1 NANOSLEEP.SYNCS 0x989680 ;  /* 0x009896800000995d */ /* 0x010fea0003900000 */
[----:B------:R-:W4:Y:S02]  /*ce90*/  @!P1 SYNCS.PHASECHK.TRANS64 P1, [R5+URZ+0x19c60], R0 ;  /* 0x019c6000050095a7 */ /* 0x000f24000802007f */
[----:B----4-:R-:W-:Y:S05]  /*cea0*/  @!P1 BRA `(.L_x_8211) ;  /* 0xfffffffc00f09947 */ /* 0x010fea000383ffff */
[----:B------:R-:W-:Y:S05]  /*ceb0*/  BRA `(.L_x_8240) ;  /* 0xfffffff400c07947 */ /* 0x000fea000383ffff */
.L_x_8213:
[----:B----4-:R4:W0:Y:S02]  /*cec0*/  SYNCS.PHASECHK.TRANS64.TRYWAIT P0, [R2+URZ+0x19c80], R3 ;  /* 0x019c8003020075a7 */ /* 0x010824000800017f */
[----:B0-----:R-:W-:Y:S05]  /*ced0*/  @!P0 NANOSLEEP.SYNCS 0x989680 ;  /* 0x009896800000895d */ /* 0x001fea0003900000 */
[----:B------:R-:W0:Y:S02]  /*cee0*/  @!P0 SYNCS.PHASECHK.TRANS64 P0, [R2+URZ+0x19c80], R3 ;  /* 0x019c8003020085a7 */ /* 0x000e24000800007f */
[----:B0-----:R-:W-:Y:S05]  /*cef0*/  @!P0 BRA `(.L_x_8213) ;  /* 0xfffffffc00f08947 */ /* 0x001fea000383ffff */
[----:B------:R-:W-:Y:S05]  /*cf00*/  BRA `(.L_x_8214) ;  /* 0xfffffff400bc7947 */ /* 0x000fea000383ffff */
.L_x_8241:
        /* <DEDUP_REMOVED lines=15> */
.L_x_12380:


//--------------------- .text._ZN7cutlass13device_kernelIN5flash11enable_sm90INS1_16FlashAttnFwdSm90INS1_25CollectiveMainloopFwdSm90ILi2EN4cute5tupleIJNS5_1CILi1EEES8_S8_EEENS6_IJNS7_ILi192EEENS7_ILi128EEENS7_ILi96EEEEEELi96ENS_12float_e4m3_tEfNS_4arch4Sm90ELb0ELb0ELb0ELb1ELb0ELb1ELb0ELb1ELb1ELb0ELb0ELb0EEENS1_21CollectiveEpilogueFwdINS6_IJSA_SC_SB_EEES9_NS_10bfloat16_tESG_Li384ELb1ELb0ELb0ELb1EEENS1_36VarlenDynamicPersistentTileSchedulerILi192ELi128ELi384ELi128ELb0ELb0ELb1ELb0ELb1ELb1EEEEEEEEEvNT_6ParamsE --------------------------
	.section	.text._ZN7cutlass13device_kernelIN5flash11enable_sm90INS1_16FlashAttnFwdSm90INS1_25CollectiveMainloopFwdSm90ILi2EN4cute5tupleIJNS5_1CILi1EEES8_S8_EEENS6_IJNS7_ILi192EEENS7_ILi128EEENS7_ILi96EEEEEELi96ENS_12float_e4m3_tEfNS_4arch4Sm90ELb0ELb0ELb0ELb1ELb0ELb1ELb0ELb1ELb1ELb0ELb0ELb0EEENS1_21CollectiveEpilogueFwdINS6_IJSA_SC_SB_EEES9_NS_10bfloat16_tESG_Li384ELb1ELb0ELb0ELb1EEENS1_36VarlenDynamicPersistentTileSchedulerILi192ELi128ELi384ELi128ELb0ELb0ELb1ELb0ELb1ELb1EEEEEEEEEvNT_6ParamsE,"ax",@progbits
	.align	128
.text._ZN7cutlass13device_kernelIN5flash11enable_sm90INS1_16FlashAttnFwdSm90INS1_25CollectiveMainloopFwdSm90ILi2EN4cute5tupleIJNS5_1CILi1EEES8_S8_EEENS6_IJNS7_ILi192EEENS7_ILi128EEENS7_ILi96EEEEEELi96ENS_12float_e4m3_tEfNS_4arch4Sm90ELb0ELb0ELb0ELb1ELb0ELb1ELb0ELb1ELb1ELb0ELb0ELb0EEENS1_21CollectiveEpilogueFwdINS6_IJSA_SC_SB_EEES9_NS_10bfloat16_tESG_Li384ELb1ELb0ELb0ELb1EEENS1_36VarlenDynamicPersistentTileSchedulerILi192ELi128ELi384ELi128ELb0ELb0ELb1ELb0ELb1ELb1EEEEEEEEEvNT_6ParamsE:
        .type           _ZN7cutlass13device_kernelIN5flash11enable_sm90INS1_16FlashAttnFwdSm90INS1_25CollectiveMainloopFwdSm90ILi2EN4cute5tupleIJNS5_1CILi1EEES8_S8_EEENS6_IJNS7_ILi192EEENS7_ILi128EEENS7_ILi96EEEEEELi96ENS_12float_e4m3_tEfNS_4arch4Sm90ELb0ELb0ELb0ELb1ELb0ELb1ELb0ELb1ELb1ELb0ELb0ELb0EEENS1_21CollectiveEpilogueFwdINS6_IJSA_SC_SB_EEES9_NS_10bfloat16_tESG_Li384ELb1ELb0ELb0ELb1EEENS1_36VarlenDynamicPersistentTileSchedulerILi192ELi128ELi384ELi128ELb0ELb0ELb1ELb0ELb1ELb1EEEEEEEEEvNT_6ParamsE,@function
        .size           _ZN7cutlass13device_kernelIN5flash11enable_sm90INS1_16FlashAttnFwdSm90INS1_25CollectiveMainloopFwdSm90ILi2EN4cute5tupleIJNS5_1CILi1EEES8_S8_EEENS6_IJNS7_ILi192EEENS7_ILi128EEENS7_ILi96EEEEEELi96ENS_12float_e4m3_tEfNS_4arch4Sm90ELb0ELb0ELb0ELb1ELb0ELb1ELb0ELb1ELb1ELb0ELb0ELb0EEENS1_21CollectiveEpilogueFwdINS6_IJSA_SC_SB_EEES9_NS_10bfloat16_tESG_Li384ELb1ELb0ELb0ELb1EEENS1_36VarlenDynamicPersistentTileSchedulerILi192ELi128ELi384ELi128ELb0ELb0ELb1ELb0ELb1ELb1EEEEEEEEEvNT_6ParamsE,(.L_x_12381 - _ZN7cutlass13device_kernelIN5flash11enable_sm90INS1_16FlashAttnFwdSm90INS1_25CollectiveMainloopFwdSm90ILi2EN4cute5tupleIJNS5_1CILi1EEES8_S8_EEENS6_IJNS7_ILi192EEENS7_ILi128EEENS7_ILi96EEEEEELi96ENS_12float_e4m3_tEfNS_4arch4Sm90ELb0ELb0ELb0ELb1ELb0ELb1ELb0ELb1ELb1ELb0ELb0ELb0EEENS1_21CollectiveEpilogueFwdINS6_IJSA_SC_SB_EEES9_NS_10bfloat16_tESG_Li384ELb1ELb0ELb0ELb1EEENS1_36VarlenDynamicPersistentTileSchedulerILi192ELi128ELi384ELi128ELb0ELb0ELb1ELb0ELb1ELb1EEEEEEEEEvNT_6ParamsE)
        .other          _ZN7cutlass13device_kernelIN5flash11enable_sm90INS1_16FlashAttnFwdSm90INS1_25CollectiveMainloopFwdSm90ILi2EN4cute5tupleIJNS5_1CILi1EEES8_S8_EEENS6_IJNS7_ILi192EEENS7_ILi128EEENS7_ILi96EEEEEELi96ENS_12float_e4m3_tEfNS_4arch4Sm90ELb0ELb0ELb0ELb1ELb0ELb1ELb0ELb1ELb1ELb0ELb0ELb0EEENS1_21CollectiveEpilogueFwdINS6_IJSA_SC_SB_EEES9_NS_10bfloat16_tESG_Li384ELb1ELb0ELb0ELb1EEENS1_36VarlenDynamicPersistentTileSchedulerILi192ELi128ELi384ELi128ELb0ELb0ELb1ELb0ELb1ELb1EEEEEEEEEvNT_6ParamsE,@"STO_CUDA_ENTRY STV_DEFAULT"
_ZN7cutlass13device_kernelIN5flash11enable_sm90INS1_16FlashAttnFwdSm90INS1_25CollectiveMainloopFwdSm90ILi2EN4cute5tupleIJNS5_1CILi1EEES8_S8_EEENS6_IJNS7_ILi192EEENS7_ILi128EEENS7_ILi96EEEEEELi96ENS_12float_e4m3_tEfNS_4arch4Sm90ELb0ELb0ELb0ELb1ELb0ELb1ELb0ELb1ELb1ELb0ELb0ELb0EEENS1_21CollectiveEpilogueFwdINS6_IJSA_SC_SB_EEES9_NS_10bfloat16_tESG_Li384ELb1ELb0ELb0ELb1EEENS1_36VarlenDynamicPersistentTileSchedulerILi192ELi128ELi384ELi128ELb0ELb0ELb1ELb0ELb1ELb1EEEEEEEEEvNT_6ParamsE:
[----:B------:R-:W0:Y:S02]  /*0000*/  LDC R1, c[0x0][0x28] ;  /* 0x00000a00ff017b82 */ /* 0x000e240000000800 */
[----:B0-----:R-:W-:Y:S01]  /*0010*/  VIADD R1, R1, 0xffffff90 ;  /* 0xffffff9001017836 */ /* 0x001fe20000000000 */
[----:B------:R-:W0:Y:S01]  /*0020*/  S2R R3, SR_TID.X ;  /* 0x0000000000037919 */ /* 0x000e220000002100 */
[----:B------:R-:W-:Y:S01]  /*0030*/  ELECT P0, URZ, PT ;  /* 0x00000000003f782f */ /* 0x000fe20003800000 */
[----:B------:R-:W-:Y:S01]  /*0040*/  BSSY B0, `(.L_x_8242) ;  /* 0x0000016000007945 */ /* 0x000fe20003800000 */
[----:B0-----:R-:W-:-:S05]  /*0050*/  SHF.R.U32.HI R0, RZ, 0x5, R3 ;  /* 0x00000005ff007819 */ /* 0x001fca0000011603 */
        /* <DEDUP_REMOVED lines=20> */
.L_x_8243:
[----:B------:R-:W-:Y:S05]  /*01a0*/  BSYNC B0 ;  /* 0x0000000000007941 */ /* 0x000fea0003800000 */
.L_x_8242:
[----:B------:R-:W-:Y:S01]  /*01b0*/  VOTEU.ANY UP0, P0 ;  /* 0x00000000003f7886 */ /* 0x000fe20000000100 */
[----:B------:R-:W0:Y:S01]  /*01c0*/  SHFL.IDX PT, R2, R0, RZ, 0x1f ;  /* 0x00001fff00027589 */ /* 0x000e2200000e0000 */
[----:B------:R-:W-:Y:S01]  /*01d0*/  UMOV UR4, 0x1 ;  /* 0x0000000100047882 */ /* 0x000fe20000000000 */
[----:B------:R-:W-:Y:S01]  /*01e0*/  UMOV UR7, 0x180 ;  /* 0x0000018000077882 */ /* 0x000fe20000000000 */
[----:B------:R-:W-:Y:S01]  /*01f0*/  SHF.R.U32.HI R3, RZ, 0x7, R3 ;  /* 0x00000007ff037819 */ /* 0x000fe20000011603 */
[----:B------:R-:W1:Y:S01]  /*0200*/  @UP0 S2UR UR8, SR_CgaCtaId ;  /* 0x00000000000809c3 */ /* 0x000e620000008800 */
[----:B------:R-:W-:Y:S01]  /*0210*/  @UP0 UMOV UR6, 0x400 ;  /* 0x0000040000060882 */ /* 0x000fe20000000000 */
[----:B------:R-:W-:-:S04]  /*0220*/  @UP0 UIADD3 UR4, -UR4, 0x100000, URZ ;  /* 0x0010000004040890 */ /* 0x000fc8000fffe13f */
[----:B------:R-:W-:Y:S02]  /*0230*/  @UP0 USHF.L.U32 UR5, UR4, 0xb, URZ ;  /* 0x0000000b04050899 */ /* 0x000fe4000800063f */
[----:B------:R-:W-:Y:S01]  /*0240*/  @UP0 USHF.L.U32 UR4, UR4, 0x1, URZ ;  /* 0x0000000104040899 */ /* 0x000fe2000800063f */
[----:B------:R-:W-:Y:S01]  /*0250*/  VOTEU.ANY UP1, P0 ;  /* 0x00000000003f7886 */ /* 0x000fe20000020100 */
[----:B0-----:R-:W-:Y:S02]  /*0260*/  ISETP.NE.AND P1, PT, R2, RZ, PT ;  /* 0x000000ff0200720c */ /* 0x001fe40003f25270 */
[----:B------:R0:W2:Y:S01]  /*0270*/  SHFL.IDX PT, R2, R3, RZ, 0x1f ;  /* 0x00001fff03027589 */ /* 0x0000a200000e0000 */
[----:B-1----:R-:W-:Y:S02]  /*0280*/  @UP0 ULEA UR8, UR8, UR6, 0x18 ;  /* 0x0000000608080291 */ /* 0x002fe4000f8ec03f */
[----:B------:R-:W-:-:S04]  /*0290*/  @UP0 UIADD3 UR6, -UR7, 0x100000, URZ ;  /* 0x0010000007060890 */ /* 0x000fc8000fffe13f */
[----:B------:R-:W-:Y:S02]  /*02a0*/  @UP0 USHF.L.U32 UR7, UR6, 0xb, URZ ;  /* 0x0000000b06070899 */ /* 0x000fe4000800063f */
[----:B------:R-:W-:Y:S01]  /*02b0*/  @UP0 USHF.L.U32 UR6, UR6, 0x1, URZ ;  /* 0x0000000106060899 */ /* 0x000fe2000800063f */
[----:B------:R-:W-:Y:S01]  /*02c0*/  VOTEU.ANY UP0, P0 ;  /* 0x00000000003f7886 */ /* 0x000fe20000000100 */
[----:B------:R-:W1:Y:S04]  /*02d0*/  FENCE.VIEW.ASYNC.S ;  /* 0x00000000000073c6 */ /* 0x000e680000000000 */
[----:B-1----:R0:W1:Y:S06]  /*02e0*/  @UP0 SYNCS.EXCH.64 URZ, [UR8+0x19c00], UR4 ;  /* 0x019c0004083f05b2 */ /* 0x00206c0008000100 */
[----:B------:R0:W3:Y:S02]  /*02f0*/  @UP1 SYNCS.EXCH.64 URZ, [UR8+0x19c20], UR6 ;  /* 0x019c2006083f15b2 */ /* 0x0000e40008000100 */
[----:B0-----:R-:W-:Y:S05]  /*0300*/  @P1 BRA `(.L_x_8244) ;  /* 0x0000000000481947 */ /* 0x001fea0003800000 */
[----:B------:R-:W0:Y:S01]  /*0310*/  S2UR UR5, SR_CgaCtaId ;  /* 0x00000000000579c3 */ /* 0x000e220000008800 */
        /* <DEDUP_REMOVED lines=15> */
[----:B------:R0:W0:Y:S01]  /*0410*/  SYNCS.EXCH.64 URZ, [UR8+0x19c48], UR4 ;  /* 0x019c4804083f75b2 */ /* 0x0000220008000100 */
[----:B------:R-:W-:Y:S01]  /*0420*/  NOP ;  /* 0x0000000000007918 */ /* 0x000fe20000000000 */
.L_x_8244:
[----:B------:R-:W5:Y:S01]  /*0430*/  SHFL.IDX PT, R3, R0, RZ, 0x1f ;  /* 0x00001fff00037589 */ /* 0x000f6200000e0000 */
[----:B------:R-:W-:Y:S01]  /*0440*/  NOP ;  /* 0x0000000000007918 */ /* 0x000fe20000000000 */
[----:B-----5:R-:W-:-:S13]  /*0450*/  ISETP.NE.AND P0, PT, R3, RZ, PT ;  /* 0x000000ff0300720c */ /* 0x020fda0003f05270 */
        /* <DEDUP_REMOVED lines=17> */
[----:B------:R0:W0:Y:S01]  /*0570*/  SYNCS.EXCH.64 URZ, [UR8+0x19c68], UR6 ;  /* 0x019c6806083f75b2 */ /* 0x0000220008000100 */
[----:B------:R-:W-:Y:S01]  /*0580*/  NOP ;  /* 0x0000000000007918 */ /* 0x000fe20000000000 */
.L_x_8245:
[----:B------:R-:W5:Y:S01]  /*0590*/  SHFL.IDX PT, R3, R0, RZ, 0x1f ;  /* 0x00001fff00037589 */ /* 0x000f6200000e0000 */
[----:B------:R-:W-:Y:S01]  /*05a0*/  NOP ;  /* 0x0000000000007918 */ /* 0x000fe20000000000 */
[----:B-----5:R-:W-:-:S13]  /*05b0*/  ISETP.NE.AND P0, PT, R3, RZ, PT ;  /* 0x000000ff0300720c */ /* 0x020fda0003f05270 */
        /* <DEDUP_REMOVED lines=13> */
[----:B------:R0:W0:Y:S01]  /*0690*/  SYNCS.EXCH.64 URZ, [UR6+0x19c88], UR4 ;  /* 0x019c8804063f75b2 */ /* 0x0000220008000100 */
[----:B------:R-:W-:Y:S01]  /*06a0*/  NOP ;  /* 0x0000000000007918 */ /* 0x000fe20000000000 */
.L_x_8246:
        /* <DEDUP_REMOVED lines=22> */
.L_x_8247:
        /* <DEDUP_REMOVED lines=22> */
.L_x_8248:
[----:B--2---:R-:W-:Y:S01]  /*0970*/  ISETP.NE.AND P0, PT, R2, RZ, PT ;  /* 0x000000ff0200720c */ /* 0x004fe20003f05270 */
[----:B------:R-:W-:Y:S01]  /*0980*/  IMAD.MOV.U32 R2, RZ, RZ, 0x1 ;  /* 0x00000001ff027424 */ /* 0x000fe200078e00ff */
[----:B------:R-:W-:Y:S01]  /*0990*/  NOP ;  /* 0x0000000000007918 */ /* 0x000fe20000000000 */
[----:B------:R-:W-:Y:S01]  /*09a0*/  ULDC.64 UR40, c[0x0][0x208] ;  /* 0x0000820000287ab9 */ /* 0x000fe20000000a00 */
[----:B------:R-:W-:Y:S02]  /*09b0*/  BSSY B8, `(.L_x_8249) ;  /* 0x00016df000087945 */ /* 0x000fe40003800000 */
[----:B------:R-:W-:-:S05]  /*09c0*/  SEL R2, R2, 0x2, !P0 ;  /* 0x0000000202027807 */ /* 0x000fca0004000000 */
[----:B------:R2:W-:Y:S01]  /*09d0*/  STL [R1+0x28], R2 ;  /* 0x0000280201007387 */ /* 0x0005e20000100800 */
[----:B01-34-:R-:W-:Y:S06]  /*09e0*/  BAR.SYNC.DEFER_BLOCKING 0x0 ;  /* 0x0000000000007b1d */ /* 0x01bfec0000010000 */
[----:B------:R-:W-:Y:S05]  /*09f0*/  @!P0 BRA `(.L_x_8250) ;  /* 0x0000010c00388947 */ /* 0x000fea0003800000 */
.L_x_8251:
[----:B------:R-:W-:-:S08]  /*0a00*/  NOP ;  /* 0x0000000000007918 */ /* 0x000fd00000000000 */
[----:B------:R-:W0:Y:S02]  /*0a10*/  USETMAXREG.TRY_ALLOC.CTAPOOL UP0, 0xa0 ;  /* 0x000000a0000079c8 */ /* 0x000e240008000600 */
[----:B0-----:R-:W-:-:S13]  /*0a20*/  PLOP3.LUT P0, PT, PT, PT, UP0, 0x80, 0x0 ;  /* 0x000000000000781c */ /* 0x001fda0003f0f008 */
[----:B------:R-:W-:Y:S05]  /*0a30*/  @!P0 BRA `(.L_x_8251) ;  /* 0xfffffffc00f08947 */ /* 0x000fea000383ffff */
[----:B------:R-:W0:Y:S08]  /*0a40*/  S2UR UR4, SR_CgaCtaId ;  /* 0x00000000000479c3 */ /* 0x000e300000008800 */
[----:B------:R-:W-:Y:S06]  /*0a50*/  BAR.ARV 0x8, 0x1a0 ;  /* 0x0206800000007b1d */ /* 0x000fec0000002000 */
[----:B------:R-:W-:-:S02]  /*0a60*/  MOV R18, 0x400 ;  /* 0x0000040000127802 */ /* 0x000fc40000000f00 */
[----:B------:R-:W-:Y:S01]  /*0a70*/  BAR.SYNC.DEFER_BLOCKING 0x5, 0x200 ;  /* 0x0148000000007b1d */ /* 0x000fe20000010000 */
[----:B0-----:R-:W-:-:S05]  /*0a80*/  IMAD.U32 R0, RZ, RZ, UR4 ;  /* 0x00000004ff007e24 */ /* 0x001fca000f8e00ff */
[----:B------:R-:W-:Y:S01]  /*0a90*/  ULDC UR4, c[0x0][0xc14] ;  /* 0x0003050000047ab9 */ /* 0x000fe20000000800 */
[----:B------:R-:W-:Y:S01]  /*0aa0*/  LEA R18, R0, R18, 0x18 ;  /* 0x0000001200127211 */ /* 0x000fe200078ec0ff */
[----:B------:R-:W-:Y:S04]  /*0ab0*/  STL [R1+0x18], R0 ;  /* 0x0000180001007387 */ /* 0x000fe80000100800 */
[----:B------:R-:W0:Y:S01]  /*0ac0*/  LDS.128 R28, [R18+0x19cd0] ;  /* 0x019cd000121c7984 */ /* 0x000e220000000c00 */
[----:B------:R-:W-:Y:S06]  /*0ad0*/  BAR.ARV 0x4, 0x200 ;  /* 0x0108000000007b1d */ /* 0x000fec0000002000 */
[----:B0-----:R-:W-:-:S13]  /*0ae0*/  ISETP.GE.AND P0, PT, R31, UR4, PT ;  /* 0x000000041f007c0c */ /* 0x001fda000bf06270 */
[----:B------:R-:W-:Y:S05]  /*0af0*/  @P0 BRA `(.L_x_8252) ;  /* 0x0000016c00280947 */ /* 0x000fea0003800000 */
[----:B------:R-:W3:Y:S01]  /*0b00*/  LDL.LU R19, [R1+0x28] ;  /* 0x0000280001137983 */ /* 0x000ee20000300800 */
[----:B------:R-:W0:Y:S02]  /*0b10*/  S2R R0, SR_TID.X ;  /* 0x0000000000007919 */ /* 0x000e240000002100 */
[----:B0-----:R-:W-:-:S05]  /*0b20*/  VIADD R16, R0, 0xffffff80 ;  /* 0xffffff8000107836 */ /* 0x001fca0000000000 */
[----:B------:R-:W-:-:S04]  /*0b30*/  SHF.R.S32.HI R0, RZ, 0x1f, R16 ;  /* 0x0000001fff007819 */ /* 0x000fc80000011410 */
[CC--:B------:R-:W-:Y:S02]  /*0b40*/  LEA.HI R3, R0.reuse, R16.reuse, RZ, 0x5 ;  /* 0x0000001000037211 */ /* 0x0c0fe400078f28ff */
[----:B------:R-:W-:-:S03]  /*0b50*/  LEA.HI R6, R0, R16, RZ, 0x4 ;  /* 0x0000001000067211 */ /* 0x000fc600078f20ff */
[----:B------:R-:W-:Y:S01]  /*0b60*/  IMAD.SHL.U32 R4, R3, 0x10, RZ ;  /* 0x0000001003047824 */ /* 0x000fe200078e00ff */
[----:B------:R-:W-:Y:S02]  /*0b70*/  LOP3.LUT R3, R6, 0x7fffff0, RZ, 0xc0, !PT ;  /* 0x07fffff006037812 */ /* 0x000fe400078ec0ff */
[-C--:B--2---:R-:W-:Y:S02]  /*0b80*/  LEA.HI R2, R0, R16.reuse, RZ, 0x7 ;  /* 0x0000001000027211 */ /* 0x084fe400078f38ff */
[----:B------:R-:W-:Y:S01]  /*0b90*/  LOP3.LUT R5, R4, 0xfffffe00, RZ, 0xc0, !PT ;  /* 0xfffffe0004057812 */ /* 0x000fe200078ec0ff */
[C---:B------:R-:W-:Y:S01]  /*0ba0*/  IMAD.IADD R4, R16.reuse, 0x1, -R3 ;  /* 0x0000000110047824 */ /* 0x040fe200078e0a03 */
[----:B------:R-:W-:Y:S02]  /*0bb0*/  LEA.HI R3, R16, R16, RZ, 0x1 ;  /* 0x0000001010037211 */ /* 0x000fe400078f08ff */
[----:B------:R-:W-:Y:S01]  /*0bc0*/  LOP3.LUT R7, R2, 0xffffff80, RZ, 0xc0, !PT ;  /* 0xffffff8002077812 */ /* 0x000fe200078ec0ff */
[----:B------:R-:W-:Y:S01]  /*0bd0*/  IMAD R8, R4, 0x20, R5 ;  /* 0x0000002004087824 */ /* 0x000fe200078e0205 */
[----:B------:R-:W-:-:S02]  /*0be0*/  SHF.R.S32.HI R152, RZ, 0x1, R3 ;  /* 0x00000001ff987819 */ /* 0x000fc40000011403 */
[----:B------:R-:W-:Y:S02]  /*0bf0*/  SHF.R.S32.HI R5, RZ, 0x1f, R3 ;  /* 0x0000001fff057819 */ /* 0x000fe40000011403 */
[----:B------:R-:W-:Y:S01]  /*0c00*/  LOP3.LUT R3, R3, 0xfffffffe, RZ, 0xc0, !PT ;  /* 0xfffffffe03037812 */ /* 0x000fe200078ec0ff */
[----:B------:R-:W-:Y:S01]  /*0c10*/  IMAD.IADD R21, R16, 0x1, -R7 ;  /* 0x0000000110157824 */ /* 0x000fe200078e0a07 */
[----:B------:R-:W-:-:S03]  /*0c20*/  LEA.HI R5, R5, R152, RZ, 0x2 ;  /* 0x0000009805057211 */ /* 0x000fc600078f10ff */
[----:B------:R-:W-:Y:S01]  /*0c30*/  IMAD.IADD R14, R16, 0x1, -R3 ;  /* 0x00000001100e7824 */ /* 0x000fe200078e0a03 */
[----:B------:R-:W-:Y:S02]  /*0c40*/  SHF.R.S32.HI R15, RZ, 0x7, R2 ;  /* 0x00000007ff0f7819 */ /* 0x000fe40000011402 */
[----:B------:R-:W-:Y:S01]  /*0c50*/  SHF.R.S32.HI R9, RZ, 0x1f, R21 ;  /* 0x0000001fff097819 */ /* 0x000fe20000011415 */
[----:B------:R-:W-:Y:S01]  /*0c60*/  IMAD.SHL.U32 R22, R14, 0x10, RZ ;  /* 0x000000100e167824 */ /* 0x000fe200078e00ff */
[----:B------:R-:W-:Y:S02]  /*0c70*/  SHF.R.S32.HI R2, RZ, 0x4, R6 ;  /* 0x00000004ff027819 */ /* 0x000fe40000011406 */
[----:B------:R-:W-:Y:S02]  /*0c80*/  LOP3.LUT R5, R5, 0x7fffffc, RZ, 0xc0, !PT ;  /* 0x07fffffc05057812 */ /* 0x000fe400078ec0ff */
[----:B------:R-:W-:Y:S01]  /*0c90*/  LEA.HI R4, R0, R16, RZ, 0x3 ;  /* 0x0000001000047211 */ /* 0x000fe200078f18ff */
[----:B------:R-:W-:Y:S01]  /*0ca0*/  VIADD R156, R22, 0x20 ;  /* 0x00000020169c7836 */ /* 0x000fe20000000000 */
[----:B------:R-:W-:Y:S01]  /*0cb0*/  LEA.HI R10, R9, R21, RZ, 0x2 ;  /* 0x00000015090a7211 */ /* 0x000fe200078f10ff */
[----:B------:R-:W-:Y:S01]  /*0cc0*/  IMAD.IADD R5, R152, 0x1, -R5 ;  /* 0x0000000198057824 */ /* 0x000fe200078e0a05 */
[----:B------:R-:W-:-:S02]  /*0cd0*/  LEA.HI R6, R6, R2, RZ, 0x1 ;  /* 0x0000000206067211 */ /* 0x000fc400078f08ff */
[----:B------:R-:W-:Y:S01]  /*0ce0*/  SHF.R.S32.HI R4, RZ, 0x3, R4 ;  /* 0x00000003ff047819 */ /* 0x000fe20000011404 */
[----:B------:R-:W-:Y:S01]  /*0cf0*/  IMAD.HI R7, R15, 0x55555556, RZ ;  /* 0x555555560f077827 */ /* 0x000fe200078e02ff */
[--C-:B------:R-:W-:Y:S02]  /*0d00*/  SHF.R.S32.HI R11, RZ, 0x2, R10.reuse ;  /* 0x00000002ff0b7819 */ /* 0x100fe4000001140a */
[----:B------:R-:W-:Y:S02]  /*0d10*/  SHF.R.S32.HI R12, RZ, 0x1f, R10 ;  /* 0x0000001fff0c7819 */ /* 0x000fe4000001140a */
[----:B------:R-:W-:Y:S01]  /*0d20*/  LOP3.LUT R3, R6, 0x1ffffffe, RZ, 0xc0, !PT ;  /* 0x1ffffffe06037812 */ /* 0x000fe200078ec0ff */
[----:B------:R-:W-:Y:S01]  /*0d30*/  IMAD R6, R2, 0x8, R5 ;  /* 0x0000000802067824 */ /* 0x000fe200078e0205 */
[----:B------:R-:W-:Y:S01]  /*0d40*/  SHF.R.S32.HI R5, RZ, 0x1f, R156 ;  /* 0x0000001fff057819 */ /* 0x000fe2000001149c */
[----:B------:R-:W-:Y:S01]  /*0d50*/  IMAD.SHL.U32 R4, R4, 0x80, RZ ;  /* 0x0000008004047824 */ /* 0x000fe200078e00ff */
[----:B------:R-:W-:Y:S01]  /*0d60*/  LEA.HI R12, R12, R11, RZ, 0x3 ;  /* 0x0000000b0c0c7211 */ /* 0x000fe200078f18ff */
[----:B------:R-:W-:Y:S01]  /*0d70*/  IMAD.IADD R3, R2, 0x1, -R3 ;  /* 0x0000000102037824 */ /* 0x000fe200078e0a03 */
[----:B------:R-:W-:-:S02]  /*0d80*/  LEA.HI R7, R7, R7, RZ, 0x1 ;  /* 0x0000000707077211 */ /* 0x000fc400078f08ff */
[-C--:B------:R-:W-:Y:S02]  /*0d90*/  LEA.HI R2, R5, R156.reuse, RZ, 0x5 ;  /* 0x0000009c05027211 */ /* 0x080fe400078f28ff */
[----:B------:R-:W-:Y:S02]  /*0da0*/  LOP3.LUT R12, R12, 0xfffffff8, RZ, 0xc0, !PT ;  /* 0xfffffff80c0c7812 */ /* 0x000fe400078ec0ff */
[----:B------:R-:W-:Y:S02]  /*0db0*/  LOP3.LUT R20, R4, 0x80, RZ, 0xc0, !PT ;  /* 0x0000008004147812 */ /* 0x000fe400078ec0ff */
[----:B------:R-:W-:Y:S02]  /*0dc0*/  LEA.HI R9, R9, R21, RZ, 0x5 ;  /* 0x0000001509097211 */ /* 0x000fe400078f28ff */
[----:B------:R-:W-:Y:S01]  /*0dd0*/  LEA.HI R5, R5, R156, RZ, 0x4 ;  /* 0x0000009c05057211 */ /* 0x000fe200078f20ff */
[----:B------:R-:W-:Y:S01]  /*0de0*/  IMAD R7, R7, -0x3, R15 ;  /* 0xfffffffd07077824 */ /* 0x000fe200078e020f */
[----:B------:R-:W-:Y:S01]  /*0df0*/  LOP3.LUT R10, R10, 0x7ffffffc, RZ, 0xc0, !PT ;  /* 0x7ffffffc0a0a7812 */ /* 0x000fe200078ec0ff */
[----:B------:R-:W-:Y:S01]  /*0e00*/  IMAD.SHL.U32 R6, R6, 0x20, RZ ;  /* 0x0000002006067824 */ /* 0x000fe200078e00ff */
[----:B------:R-:W-:Y:S01]  /*0e10*/  SHF.R.S32.HI R4, RZ, 0x5, R2 ;  /* 0x00000005ff047819 */ /* 0x000fe20000011402 */
[----:B------:R-:W-:Y:S01]  /*0e20*/  IMAD.IADD R12, R11, 0x1, -R12 ;  /* 0x000000010b0c7824 */ /* 0x000fe200078e0a0c */
[----:B------:R-:W-:-:S02]  /*0e30*/  SHF.R.U32.HI R15, RZ, 0x3, R20 ;  /* 0x00000003ff0f7819 */ /* 0x000fc40000011614 */
[----:B------:R-:W-:Y:S02]  /*0e40*/  LOP3.LUT R2, R20, 0x10, R5, 0xf8, !PT ;  /* 0x0000001014027812 */ /* 0x000fe400078ef805 */
[----:B------:R-:W-:Y:S01]  /*0e50*/  SHF.R.S32.HI R9, RZ, 0x5, R9 ;  /* 0x00000005ff097819 */ /* 0x000fe20000011409 */
[----:B------:R-:W-:Y:S01]  /*0e60*/  IMAD.MOV.U32 R13, RZ, RZ, -0x2 ;  /* 0xfffffffeff0d7424 */ /* 0x000fe200078e00ff */
[----:B------:R-:W-:Y:S01]  /*0e70*/  LOP3.LUT R2, R2, R15, RZ, 0x3c, !PT ;  /* 0x0000000f02027212 */ /* 0x000fe200078e3cff */
[----:B------:R-:W-:Y:S02]  /*0e80*/  IMAD.IADD R10, R21, 0x1, -R10 ;  /* 0x00000001150a7824 */ /* 0x000fe400078e0a0a */
[----:B------:R-:W-:Y:S02]  /*0e90*/  IMAD R11, R4, 0x1800, R6 ;  /* 0x00001800040b7824 */ /* 0x000fe400078e0206 */
[----:B------:R-:W-:Y:S02]  /*0ea0*/  IMAD R12, R9, 0x10, R12 ;  /* 0x00000010090c7824 */ /* 0x000fe400078e020c */
[----:B------:R-:W-:Y:S01]  /*0eb0*/  IMAD R8, R3, 0x8, R8 ;  /* 0x0000000803087824 */ /* 0x000fe200078e0208 */
[----:B------:R-:W-:Y:S01]  /*0ec0*/  STL [R1], R20 ;  /* 0x0000001401007387 */ /* 0x000fe20000100800 */
[----:B------:R-:W-:Y:S01]  /*0ed0*/  IMAD R4, R10, R13, 0x80 ;  /* 0x000000800a047424 */ /* 0x000fe200078e020d */
[----:B------:R-:W-:Y:S01]  /*0ee0*/  IADD3 R3, R18, R11, R2 ;  /* 0x0000000b12037210 */ /* 0x000fe20007ffe002 */
[----:B------:R-:W-:Y:S01]  /*0ef0*/  IMAD R2, R7, 0x40, R12 ;  /* 0x0000004007027824 */ /* 0x000fe200078e020c */
[----:B------:R-:W-:Y:S01]  /*0f00*/  STL [R1+0x4], R6 ;  /* 0x0000040601007387 */ /* 0x000fe20000100800 */
[----:B------:R-:W-:-:S03]  /*0f10*/  LEA.HI R0, R0, R16, RZ, 0x2 ;  /* 0x0000001000007211 */ /* 0x000fc600078f10ff */
[----:B------:R-:W-:Y:S04]  /*0f20*/  STL [R1+0x50], R15 ;  /* 0x0000500f01007387 */ /* 0x000fe80000100800 */
[----:B------:R-:W-:Y:S04]  /*0f30*/  STL [R1+0x60], R8 ;  /* 0x0000600801007387 */ /* 0x000fe80000100800 */
[----:B------:R-:W-:Y:S04]  /*0f40*/  STL [R1+0x58], R4 ;  /* 0x0000580401007387 */ /* 0x000fe80000100800 */
[----:B------:R0:W-:Y:S04]  /*0f50*/  STL [R1+0x4c], R3 ;  /* 0x00004c0301007387 */ /* 0x0001e80000100800 */
[----:B------:R1:W-:Y:S01]  /*0f60*/  STL [R1+0x5c], R2 ;  /* 0x00005c0201007387 */ /* 0x0003e20000100800 */
[----:B0-----:R-:W-:-:S02]  /*0f70*/  LOP3.LUT R3, R20, 0x10, R22, 0xf8, !PT ;  /* 0x0000001014037812 */ /* 0x001fc400078ef816 */
[----:B-1----:R-:W-:Y:S02]  /*0f80*/  LOP3.LUT R2, R0, 0x1ffffffc, RZ, 0xc0, !PT ;  /* 0x1ffffffc00027812 */ /* 0x002fe400078ec0ff */
[----:B------:R-:W-:-:S03]  /*0f90*/  LOP3.LUT R3, R3, R15, RZ, 0x3c, !PT ;  /* 0x0000000f03037212 */ /* 0x000fc600078e3cff */
[----:B------:R-:W-:Y:S01]  /*0fa0*/  IMAD.IADD R2, R16, 0x1, -R2 ;  /* 0x0000000110027824 */ /* 0x000fe200078e0a02 */
[----:B------:R-:W-:Y:S02]  /*0fb0*/  SHF.R.S32.HI R8, RZ, 0x2, R0 ;  /* 0x00000002ff087819 */ /* 0x000fe40000011400 */
[----:B------:R-:W-:Y:S01]  /*0fc0*/  SHF.R.S32.HI R0, RZ, 0x1f, R152 ;  /* 0x0000001fff007819 */ /* 0x000fe20000011498 */
[----:B------:R-:W-:Y:S01]  /*0fd0*/  IMAD.SHL.U32 R4, R2, 0x8, RZ ;  /* 0x0000000802047824 */ /* 0x000fe200078e00ff */
[----:B------:R-:W-:Y:S01]  /*0fe0*/  SHF.R.S32.HI R2, RZ, 0x4, R5 ;  /* 0x00000004ff027819 */ /* 0x000fe20000011405 */
[----:B------:R-:W-:Y:S01]  /*0ff0*/  IMAD.IADD R0, R6, 0x1, R3 ;  /* 0x0000000106007824 */ /* 0x000fe200078e0203 */
[----:B------:R0:W-:Y:S04]  /*1000*/  STL [R1+0x38], RZ ;  /* 0x000038ff01007387 */ /* 0x0001e80000100800 */
[----:B------:R0:W-:Y:S04]  /*1010*/  STL [R1+0x20], R8 ;  /* 0x0000200801007387 */ /* 0x0001e80000100800 */
[----:B------:R0:W-:Y:S04]  /*1020*/  STL [R1+0x10], R4 ;  /* 0x0000100401007387 */ /* 0x0001e80000100800 */
[----:B------:R0:W-:Y:S04]  /*1030*/  STL [R1+0x1c], R0 ;  /* 0x00001c0001007387 */ /* 0x0001e80000100800 */
[----:B------:R0:W-:Y:S01]  /*1040*/  STL [R1+0x54], R2 ;  /* 0x0000540201007387 */ /* 0x0001e20000100800 */
[----:B------:R-:W-:-:S02]  /*1050*/  IMAD.MOV.U32 R153, RZ, RZ, RZ ;  /* 0x000000ffff997224 */ /* 0x000fc400078e00ff */
[----:B------:R-:W-:Y:S02]  /*1060*/  IMAD.MOV.U32 R157, RZ, RZ, RZ ;  /* 0x000000ffff9d7224 */ /* 0x000fe400078e00ff */
[----:B------:R-:W-:Y:S02]  /*1070*/  IMAD.MOV.U32 R154, RZ, RZ, RZ ;  /* 0x000000ffff9a7224 */ /* 0x000fe400078e00ff */
[----:B------:R-:W-:Y:S01]  /*1080*/  IMAD.SHL.U32 R16, R14, 0x8, RZ ;  /* 0x000000080e107824 */ /* 0x000fe200078e00ff */
[----:B---3--:R-:W-:Y:S01]  /*1090*/  LOP3.LUT R155, R19, 0x1, RZ, 0xfc, !PT ;  /* 0x00000001139b7812 */ /* 0x008fe200078efcff */
[----:B0-----:R-:W-:-:S07]  /*10a0*/  IMAD.MOV.U32 R19, RZ, RZ, RZ ;  /* 0x000000ffff137224 */ /* 0x001fce00078e00ff */
.L_x_8373:
[----:B0-----:R-:W0:Y:S01]  /*10b0*/  LDC.64 R2, c[0x0][0xc60] ;  /* 0x00031800ff027b82 */ /* 0x001e220000000a00 */
[----:B------:R-:W-:Y:S01]  /*10c0*/  ULDC.64 UR4, c[0x0][0xa28] ;  /* 0x00028a0000047ab9 */ /* 0x000fe20000000a00 */
[----:B------:R-:W-:Y:S01]  /*10d0*/  ULDC.64 UR8, c[0x0][0xa18] ;  /* 0x0002860000087ab9 */ /* 0x000fe20000000a00 */
[----:B------:R-:W-:Y:S01]  /*10e0*/  ULDC.64 UR6, c[0x0][0xa08] ;  /* 0x0002820000067ab9 */ /* 0x000fe20000000a00 */
[----:B0-----:R-:W-:-:S05]  /*10f0*/  IMAD.WIDE R2, R31, 0x4, R2 ;  /* 0x000000041f027825 */ /* 0x001fca00078e0202 */
[----:B--2---:R-:W2:Y:S01]  /*1100*/  LDG.E R0, desc[UR40][R2.64] ;  /* 0x0000002802007981 */ /* 0x004ea2000c1e1900 */
[----:B------:R-:W-:Y:S01]  /*1110*/  ISETP.NE.U32.AND P2, PT, RZ, UR4, PT ;  /* 0x00000004ff007c0c */ /* 0x000fe2000bf45070 */
[----:B---3-5:R-:W-:Y:S01]  /*1120*/  IMAD.MOV.U32 R9, RZ, RZ, RZ ;  /* 0x000000ffff097224 */ /* 0x028fe200078e00ff */
[----:B------:R-:W-:Y:S01]  /*1130*/  ISETP.NE.U32.AND P1, PT, RZ, UR8, PT ;  /* 0x00000008ff007c0c */ /* 0x000fe2000bf25070 */
[----:B------:R-:W-:Y:S01]  /*1140*/  IMAD.MOV.U32 R49, RZ, RZ, RZ ;  /* 0x000000ffff317224 */ /* 0x000fe200078e00ff */
[----:B------:R-:W-:Y:S02]  /*1150*/  ISETP.NE.AND.EX P2, PT, RZ, UR5, PT, P2 ;  /* 0x00000005ff007c0c */ /* 0x000fe4000bf45320 */
[----:B------:R-:W-:Y:S02]  /*1160*/  ISETP.NE.AND.EX P1, PT, RZ, UR9, PT, P1 ;  /* 0x00000009ff007c0c */ /* 0x000fe4000bf25310 */
[----:B------:R-:W-:-:S04]  /*1170*/  ISETP.NE.U32.AND P0, PT, RZ, UR6, PT ;  /* 0x00000006ff007c0c */ /* 0x000fc8000bf05070 */
[----:B------:R-:W-:Y:S02]  /*1180*/  ISETP.NE.AND.EX P0, PT, RZ, UR7, PT, P0 ;  /* 0x00000007ff007c0c */ /* 0x000fe4000bf05300 */
[----:B--2-4-:R-:W-:Y:S01]  /*1190*/  SHF.R.S32.HI R4, RZ, 0x1f, R0 ;  /* 0x0000001fff047819 */ /* 0x014fe20000011400 */
[C---:B------:R-:W-:Y:S02]  /*11a0*/  IMAD.SHL.U32 R33, R0.reuse, 0x4, RZ ;  /* 0x0000000400217824 */ /* 0x040fe400078e00ff */
[C---:B------:R-:W-:Y:S01]  /*11b0*/  @P2 LEA R2, P3, R0.reuse, UR4, 0x2 ;  /* 0x0000000400022c11 */ /* 0x040fe2000f8610ff */
[----:B------:R-:W-:Y:S01]  /*11c0*/  STL [R1+0x28], R0 ;  /* 0x0000280001007387 */ /* 0x000fe20000100800 */
[C-C-:B------:R-:W-:Y:S02]  /*11d0*/  SHF.L.U64.HI R32, R0.reuse, 0x2, R4.reuse ;  /* 0x0000000200207819 */ /* 0x140fe40000010204 */
[----:B------:R-:W-:Y:S01]  /*11e0*/  @P2 LEA.HI.X R3, R0, UR5, R4, 0x2, P3 ;  /* 0x0000000500032c11 */ /* 0x000fe200098f1404 */
[----:B------:R0:W-:Y:S01]  /*11f0*/  STL [R1+0x3c], R4 ;  /* 0x00003c0401007387 */ /* 0x0001e20000100800 */
[----:B------:R-:W-:Y:S01]  /*1200*/  IADD3 R6, P4, R33, UR6, RZ ;  /* 0x0000000621067c10 */ /* 0x000fe2000ff9e0ff */
[----:B------:R-:W-:-:S02]  /*1210*/  ULDC UR4, c[0x0][0x288] ;  /* 0x0000a20000047ab9 */ /* 0x000fc40000000800 */
[----:B------:R1:W5:Y:S01]  /*1220*/  @P2 LDG.E R9, desc[UR40][R2.64] ;  /* 0x0000002802092981 */ /* 0x000362000c1e1900 */
[----:B------:R-:W-:Y:S01]  /*1230*/  IMAD.U32 R25, RZ, RZ, UR4 ;  /* 0x00000004ff197e24 */ /* 0x000fe2000f8e00ff */
[----:B------:R-:W-:Y:S01]  /*1240*/  IADD3.X R7, R32, UR7, RZ, P4, !PT ;  /* 0x0000000720077c10 */ /* 0x000fe2000a7fe4ff */
[----:B------:R-:W-:Y:S01]  /*1250*/  ULDC.64 UR4, c[0x0][0x3f8] ;  /* 0x0000fe0000047ab9 */ /* 0x000fe20000000a00 */
[----:B------:R1:W-:Y:S01]  /*1260*/  STL [R1+0x30], R33 ;  /* 0x0000302101007387 */ /* 0x0003e20000100800 */
[----:B0-----:R-:W-:-:S03]  /*1270*/  @P1 IADD3 R4, P2, R33, UR8, RZ ;  /* 0x0000000821041c10 */ /* 0x001fc6000ff5e0ff */
[----:B------:R1:W5:Y:S01]  /*1280*/  @P0 LDG.E R49, desc[UR40][R6.64] ;  /* 0x0000002806310981 */ /* 0x000362000c1e1900 */
[----:B------:R-:W-:Y:S01]  /*1290*/  @P1 IADD3.X R5, R32, UR9, RZ, P2, !PT ;  /* 0x0000000920051c10 */ /* 0x000fe200097fe4ff */
[----:B------:R-:W-:Y:S02]  /*12a0*/  UISETP.NE.U32.AND UP0, UPT, UR4, URZ, UPT ;  /* 0x0000003f0400728c */ /* 0x000fe4000bf05070 */
[----:B------:R1:W-:Y:S01]  /*12b0*/  STL [R1+0x34], R32 ;  /* 0x0000342001007387 */ /* 0x0003e20000100800 */
[----:B------:R-:W-:Y:S01]  /*12c0*/  ULDC.64 UR8, c[0x0][0xa20] ;  /* 0x0002880000087ab9 */ /* 0x000fe20000000a00 */
[----:B------:R-:W-:Y:S02]  /*12d0*/  ULDC UR4, c[0x0][0x404] ;  /* 0x0001010000047ab9 */ /* 0x000fe40000000800 */
[----:B------:R1:W5:Y:S04]  /*12e0*/  @P1 LDG.E R25, desc[UR40][R4.64] ;  /* 0x0000002804191981 */ /* 0x000368000c1e1900 */
[----:B------:R1:W-:Y:S04]  /*12f0*/  STL [R1+0x40], R29 ;  /* 0x0000401d01007387 */ /* 0x0003e80000100800 */
[----:B------:R1:W-:Y:S01]  /*1300*/  STL [R1+0x2c], R30 ;  /* 0x00002c1e01007387 */ /* 0x0003e20000100800 */
[----:B------:R-:W-:Y:S01]  /*1310*/  UISETP.NE.AND.EX UP0, UPT, UR5, URZ, UPT, UP0 ;  /* 0x0000003f0500728c */ /* 0x000fe2000bf05300 */
[----:B------:R-:W-:-:S02]  /*1320*/  ISETP.NE.U32.AND P2, PT, RZ, UR8, PT ;  /* 0x00000008ff007c0c */ /* 0x000fc4000bf45070 */
[----:B------:R-:W-:Y:S01]  /*1330*/  ULDC UR5, c[0x0][0x2e0] ;  /* 0x0000b80000057ab9 */ /* 0x000fe20000000800 */
[----:B------:R-:W-:Y:S01]  /*1340*/  USEL UR4, UR4, 0x1, UP0 ;  /* 0x0000000104047887 */ /* 0x000fe20008000000 */
[----:B------:R-:W-:-:S03]  /*1350*/  ISETP.NE.AND.EX P2, PT, RZ, UR9, PT, P2 ;  /* 0x00000009ff007c0c */ /* 0x000fc6000bf45320 */
[----:B------:R-:W-:-:S03]  /*1360*/  UIMAD UR4, UR4, UR5, URZ ;  /* 0x00000005040472a4 */ /* 0x000fc6000f8e023f */
[----:B------:R-:W-:Y:S01]  /*1370*/  ULDC UR5, c[0x0][0x338] ;  /* 0x0000ce0000057ab9 */ /* 0x000fe20000000800 */
[----:B------:R-:W-:Y:S01]  /*1380*/  IMAD.MOV.U32 R31, RZ, RZ, R0 ;  /* 0x000000ffff1f7224 */ /* 0x000fe200078e0000 */
[----:B-1----:R-:W-:Y:S07]  /*1390*/  @P1 BRA `(.L_x_8253) ;  /* 0x0000000000241947 */ /* 0x002fee0003800000 */
        /* <DEDUP_REMOVED lines=9> */
.L_x_8253:
[----:B------:R-:W-:Y:S02]  /*1430*/  IMAD.U32 R27, RZ, RZ, UR5 ;  /* 0x00000005ff1b7e24 */ /* 0x000fe4000f8e00ff */
[----:B------:R-:W-:Y:S01]  /*1440*/  IMAD.U32 R28, RZ, RZ, UR4 ;  /* 0x00000004ff1c7e24 */ /* 0x000fe2000f8e00ff */
[----:B------:R-:W-:Y:S06]  /*1450*/  @!P2 BRA `(.L_x_8254) ;  /* 0x000000000010a947 */ /* 0x000fec0003800000 */
[----:B------:R-:W-:-:S04]  /*1460*/  IADD3 R2, P0, R33, UR8, RZ ;  /* 0x0000000821027c10 */ /* 0x000fc8000ff1e0ff */
[----:B------:R-:W-:-:S05]  /*1470*/  IADD3.X R3, R32, UR9, RZ, P0, !PT ;  /* 0x0000000920037c10 */ /* 0x000fca00087fe4ff */
[----:B------:R0:W5:Y:S01]  /*1480*/  LDG.E R28, desc[UR40][R2.64] ;  /* 0x00000028021c7981 */ /* 0x000162000c1e1900 */
[----:B------:R-:W-:Y:S05]  /*1490*/  BRA `(.L_x_8255) ;  /* 0x0000000000107947 */ /* 0x000fea0003800000 */
.L_x_8254:
[----:B------:R-:W-:Y:S05]  /*14a0*/  @!P0 BRA `(.L_x_8255) ;  /* 0x00000000000c8947 */ /* 0x000fea0003800000 */
[----:B------:R-:W2:Y:S04]  /*14b0*/  LDG.E R3, desc[UR40][R6.64] ;  /* 0x0000002806037981 */ /* 0x000ea8000c1e1900 */
[----:B------:R-:W2:Y:S02]  /*14c0*/  LDG.E R28, desc[UR40][R6.64+0x4] ;  /* 0x00000428061c7981 */ /* 0x000ea4000c1e1900 */
[----:B--2---:R-:W-:-:S07]  /*14d0*/  IMAD.IADD R28, R28, 0x1, -R3 ;  /* 0x000000011c1c7824 */ /* 0x004fce00078e0a03 */
.L_x_8255:
        /* <DEDUP_REMOVED lines=10> */
[----:B------:R-:W-:Y:S02]  /*1580*/  IMAD.MOV R26, RZ, RZ, -R6 ;  /* 0x000000ffff1a7224 */ /* 0x000fe400078e0a06 */
[----:B------:R-:W-:Y:S01]  /*1590*/  IMAD.MOV.U32 R24, RZ, RZ, R28 ;  /* 0x000000ffff187224 */ /* 0x000fe200078e001c */
[----:B------:R-:W-:Y:S02]  /*15a0*/  ISETP.NE.AND.EX P1, PT, RZ, UR5, PT, P1 ;  /* 0x00000005ff007c0c */ /* 0x000fe4000bf25310 */
[----:B------:R-:W-:-:S11]  /*15b0*/  VIMNMX R26, RZ, R26, !PT ;  /* 0x0000001aff1a7248 */ /* 0x000fd60007fe0100 */
[----:B------:R-:W-:-:S04]  /*15c0*/  @P1 IADD3 R4, P2, R33, UR4, RZ ;  /* 0x0000000421041c10 */ /* 0x000fc8000ff5e0ff */
[----:B------:R-:W-:-:S05]  /*15d0*/  @P1 IADD3.X R5, R32, UR5, RZ, P2, !PT ;  /* 0x0000000520051c10 */ /* 0x000fca00097fe4ff */
[----:B------:R0:W5:Y:S01]  /*15e0*/  @P1 LDG.E R24, desc[UR40][R4.64] ;  /* 0x0000002804181981 */ /* 0x000162000c1e1900 */
[----:B------:R-:W-:Y:S01]  /*15f0*/  PLOP3.LUT P3, PT, PT, PT, PT, 0x80, 0x0 ;  /* 0x000000000000781c */ /* 0x000fe20003f6f070 */
[----:B--2---:R-:W-:-:S04]  /*1600*/  @P0 IMAD.IADD R27, R7, 0x1, -R0 ;  /* 0x00000001071b0824 */ /* 0x004fc800078e0a00 */
[----:B------:R-:W-:-:S04]  /*1610*/  IMAD.IADD R88, R6, 0x1, R27 ;  /* 0x0000000106587824 */ /* 0x000fc800078e021b */
[----:B------:R-:W-:-:S05]  /*1620*/  VIADD R0, R88, 0x7f ;  /* 0x0000007f58007836 */ /* 0x000fca0000000000 */
[----:B------:R-:W-:-:S04]  /*1630*/  SHF.R.S32.HI R3, RZ, 0x1f, R0 ;  /* 0x0000001fff037819 */ /* 0x000fc80000011400 */
[----:B------:R-:W-:-:S04]  /*1640*/  LEA.HI R3, R3, R0, RZ, 0x7 ;  /* 0x0000000003037211 */ /* 0x000fc800078f38ff */
[----:B------:R-:W-:-:S04]  /*1650*/  LOP3.LUT R0, R3, 0xffffff80, RZ, 0xc0, !PT ;  /* 0xffffff8003007812 */ /* 0x000fc800078ec0ff */
[----:B------:R-:W-:-:S04]  /*1660*/  VIADDMNMX R7, R0, -R6, R27, PT ;  /* 0x8000000600077246 */ /* 0x000fc8000380011b */
[----:B------:R-:W-:Y:S02]  /*1670*/  ISETP.GT.AND P0, PT, R7, R26, PT ;  /* 0x0000001a0700720c */ /* 0x000fe40003f04270 */
[----:B------:R-:W-:-:S05]  /*1680*/  SHF.R.U32.HI R26, RZ, 0x7, R26 ;  /* 0x00000007ff1a7819 */ /* 0x000fca000001161a */
[----:B------:R-:W-:-:S06]  /*1690*/  IMAD.MOV.U32 R2, RZ, RZ, R26 ;  /* 0x000000ffff027224 */ /* 0x000fcc00078e001a */
[----:B------:R-:W-:-:S05]  /*16a0*/  @P0 VIADD R0, R7, 0x7f ;  /* 0x0000007f07000836 */ /* 0x000fca0000000000 */
[----:B0-----:R-:W-:-:S04]  /*16b0*/  @P0 SHF.R.S32.HI R5, RZ, 0x1f, R0 ;  /* 0x0000001fff050819 */ /* 0x001fc80000011400 */
[----:B------:R-:W-:Y:S02]  /*16c0*/  @P0 LEA.HI R5, R5, R0, RZ, 0x7 ;  /* 0x0000000005050211 */ /* 0x000fe400078f38ff */
[----:B------:R-:W-:Y:S02]  /*16d0*/  SHF.R.S32.HI R0, RZ, 0x7, R3 ;  /* 0x00000007ff007819 */ /* 0x000fe40000011403 */
[----:B------:R-:W-:-:S03]  /*16e0*/  @P0 SHF.R.S32.HI R2, RZ, 0x7, R5 ;  /* 0x00000007ff020819 */ /* 0x000fc60000011405 */
[----:B------:R0:W-:Y:S01]  /*16f0*/  STL [R1+0x48], R0 ;  /* 0x0000480001007387 */ /* 0x0001e20000100800 */
        /* <DEDUP_REMOVED lines=22> */
.L_x_8258:
[----:B------:R-:W-:Y:S05]  /*1860*/  BSYNC B6 ;  /* 0x0000000000067941 */ /* 0x000fea0003800000 */
.L_x_8257:
        /* <DEDUP_REMOVED lines=20> */
.L_x_8260:
[----:B------:R-:W-:Y:S05]  /*19b0*/  BSYNC B6 ;  /* 0x0000000000067941 */ /* 0x000fea0003800000 */
.L_x_8259:
[----:B------:R-:W-:Y:S01]  /*19c0*/  ULDC.64 UR4, c[0x0][0x9f8] ;  /* 0x00027e0000047ab9 */ /* 0x000fe20000000a00 */
[----:B------:R-:W2:Y:S01]  /*19d0*/  LDL R21, [R1+0x50] ;  /* 0x0000500001157983 */ /* 0x000ea20000100800 */
[----:B------:R-:W-:Y:S01]  /*19e0*/  ISETP.NE.U32.AND P0, PT, RZ, UR4, PT ;  /* 0x00000004ff007c0c */ /* 0x000fe2000bf05070 */
[----:B------:R-:W0:Y:S02]  /*19f0*/  LDC R0, c[0x0][0x428] ;  /* 0x00010a00ff007b82 */ /* 0x000e240000000800 */
[----:B------:R-:W3:Y:S01]  /*1a00*/  LDL R20, [R1+0x4] ;  /* 0x0000040001147983 */ /* 0x000ee20000100800 */
[----:B------:R-:W-:-:S05]  /*1a10*/  ISETP.NE.AND.EX P0, PT, RZ, UR5, PT, P0 ;  /* 0x00000005ff007c0c */ /* 0x000fca000bf05300 */
[----:B------:R-:W1:Y:S01]  /*1a20*/  LDC.64 R70, c[0x0][0x2f0] ;  /* 0x0000bc00ff467b82 */ /* 0x000e620000000a00 */
[----:B------:R-:W-:Y:S01]  /*1a30*/  IMAD.IADD R49, R49, 0x1, R28 ;  /* 0x0000000131317824 */ /* 0x000fe200078e021c */
[----:B------:R-:W-:Y:S01]  /*1a40*/  ULDC UR6, c[0x0][0x2e4] ;  /* 0x0000b90000067ab9 */ /* 0x000fe20000000800 */
[----:B------:R-:W-:-:S05]  /*1a50*/  ULDC.64 UR8, c[0x0][0x320] ;  /* 0x0000c80000087ab9 */ /* 0x000fca0000000a00 */
[----:B------:R-:W-:Y:S01]  /*1a60*/  @P0 IADD3 R4, P1, R33, UR4, RZ ;  /* 0x0000000421040c10 */ /* 0x000fe2000ff3e0ff */
[----:B------:R-:W4:Y:S03]  /*1a70*/  LDC R63, c[0x0][0x3d4] ;  /* 0x0000f500ff3f7b82 */ /* 0x000f260000000800 */
[----:B------:R-:W-:Y:S01]  /*1a80*/  @P0 IADD3.X R5, R32, UR5, RZ, P1, !PT ;  /* 0x0000000520050c10 */ /* 0x000fe20008ffe4ff */
[----:B------:R-:W-:Y:S01]  /*1a90*/  ULDC.64 UR4, c[0x0][0x2f8] ;  /* 0x0000be0000047ab9 */ /* 0x000fe20000000a00 */
[----:B------:R-:W2:Y:S01]  /*1aa0*/  LDL R32, [R1] ;  /* 0x0000000001207983 */ /* 0x000ea20000100800 */
[----:B------:R-:W-:Y:S02]  /*1ab0*/  SHF.R.S32.HI R23, RZ, 0x1f, R22 ;  /* 0x0000001fff177819 */ /* 0x000fe40000011416 */
[----:B------:R-:W4:Y:S01]  /*1ac0*/  LDC.64 R68, c[0x0][0x3d8] ;  /* 0x0000f600ff447b82 */ /* 0x000f220000000a00 */
[----:B------:R1:W3:Y:S01]  /*1ad0*/  @P0 LDG.E R31, desc[UR40][R4.64] ;  /* 0x00000028041f0981 */ /* 0x0002e2000c1e1900 */
[----:B0-----:R-:W-:-:S13]  /*1ae0*/  ISETP.NE.AND P0, PT, R0, 0x1, PT ;  /* 0x000000010000780c */ /* 0x001fda0003f05270 */
[----:B------:R-:W0:Y:S08]  /*1af0*/  @P0 LDC R7, c[0x0][0x42c] ;  /* 0x00010b00ff070b82 */ /* 0x000e300000000800 */
[----:B------:R-:W4:Y:S01]  /*1b00*/  @P0 LDC R9, c[0x0][0x430] ;  /* 0x00010c00ff090b82 */ /* 0x000f220000000800 */
[----:B------:R-:W-:Y:S01]  /*1b10*/  SHF.R.S32.HI R3, RZ, 0x1f, R49 ;  /* 0x0000001fff037819 */ /* 0x000fe20000011431 */
[----:B-1----:R-:W-:-:S04]  /*1b20*/  IMAD.WIDE.U32 R4, R49, R70, RZ ;  /* 0x0000004631047225 */ /* 0x002fc800078e00ff */
[----:B------:R-:W-:Y:S02]  /*1b30*/  IMAD R6, R3, R70, RZ ;  /* 0x0000004603067224 */ /* 0x000fe400078e02ff */
[----:B0-----:R-:W-:-:S04]  /*1b40*/  @P0 IMAD.HI.U32 R0, R30, R7, RZ ;  /* 0x000000071e000227 */ /* 0x001fc800078e00ff */
[----:B------:R-:W-:Y:S01]  /*1b50*/  IMAD.MOV.U32 R7, RZ, RZ, R30 ;  /* 0x000000ffff077224 */ /* 0x000fe200078e001e */
[----:B----4-:R-:W-:Y:S01]  /*1b60*/  @P0 SHF.R.U32.HI R7, RZ, R9, R0 ;  /* 0x00000009ff070219 */ /* 0x010fe20000011600 */
[----:B------:R-:W-:-:S03]  /*1b70*/  IMAD R9, R49, R71, R6 ;  /* 0x0000004731097224 */ /* 0x000fc600078e0206 */
[----:B------:R-:W-:Y:S01]  /*1b80*/  SHF.R.S32.HI R8, RZ, 0x1f, R7 ;  /* 0x0000001fff087819 */ /* 0x000fe20000011407 */
[----:B------:R-:W-:Y:S01]  /*1b90*/  IMAD.IADD R5, R5, 0x1, R9 ;  /* 0x0000000105057824 */ /* 0x000fe200078e0209 */
[----:B------:R-:W-:-:S03]  /*1ba0*/  ISETP.GE.AND P0, PT, R22, UR6, PT ;  /* 0x0000000616007c0c */ /* 0x000fc6000bf06270 */
[----:B------:R-:W-:Y:S02]  /*1bb0*/  IMAD R0, R8, UR4, RZ ;  /* 0x0000000408007c24 */ /* 0x000fe4000f8e02ff */
[----:B------:R-:W-:-:S04]  /*1bc0*/  IMAD.WIDE.U32 R4, R7, UR4, R4 ;  /* 0x0000000407047c25 */ /* 0x000fc8000f8e0004 */
[----:B------:R-:W-:Y:S01]  /*1bd0*/  IMAD R61, R7, UR5, R0 ;  /* 0x00000005073d7c24 */ /* 0x000fe2000f8e0200 */
[----:B------:R-:W-:Y:S01]  /*1be0*/  ULDC.64 UR4, c[0x0][0xa08] ;  /* 0x0002820000047ab9 */ /* 0x000fe20000000a00 */
[----:B------:R-:W-:Y:S02]  /*1bf0*/  SEL R0, RZ, 0x1, P0 ;  /* 0x00000001ff007807 */ /* 0x000fe40000000000 */
[----:B------:R-:W-:Y:S01]  /*1c00*/  ISETP.NE.U32.AND P0, PT, RZ, UR4, PT ;  /* 0x00000004ff007c0c */ /* 0x000fe2000bf05070 */
[----:B------:R-:W-:-:S03]  /*1c10*/  IMAD.MOV.U32 R60, RZ, RZ, R4 ;  /* 0x000000ffff3c7224 */ /* 0x000fc600078e0004 */
[----:B------:R-:W-:Y:S01]  /*1c20*/  ISETP.NE.AND.EX P0, PT, RZ, UR5, PT, P0 ;  /* 0x00000005ff007c0c */ /* 0x000fe2000bf05300 */
[----:B------:R-:W-:Y:S01]  /*1c30*/  IMAD.IADD R61, R5, 0x1, R61 ;  /* 0x00000001053d7824 */ /* 0x000fe200078e023d */
[----:B------:R-:W-:Y:S01]  /*1c40*/  ISETP.GE.AND P1, PT, R156, UR6, PT ;  /* 0x000000069c007c0c */ /* 0x000fe2000bf26270 */
[----:B------:R-:W-:-:S03]  /*1c50*/  ULDC.64 UR4, c[0x0][0x300] ;  /* 0x0000c00000047ab9 */ /* 0x000fc60000000a00 */
[----:B------:R-:W-:Y:S01]  /*1c60*/  SEL R6, RZ, 0xffffffff, P1 ;  /* 0xffffffffff067807 */ /* 0x000fe20000800000 */
[----:B------:R-:W-:Y:S01]  /*1c70*/  IMAD R8, R8, UR8, RZ ;  /* 0x0000000808087c24 */ /* 0x000fe2000f8e02ff */
[----:B------:R-:W-:-:S03]  /*1c80*/  SHF.R.S32.HI R14, RZ, 0x1f, R152 ;  /* 0x0000001fff0e7819 */ /* 0x000fc60000011498 */
[----:B------:R-:W-:Y:S02]  /*1c90*/  IMAD.SHL.U32 R9, R6, 0x2, RZ ;  /* 0x0000000206097824 */ /* 0x000fe400078e00ff */
[----:B------:R-:W-:-:S03]  /*1ca0*/  IMAD R15, R7, UR9, R8 ;  /* 0x00000009070f7c24 */ /* 0x000fc6000f8e0208 */
[----:B------:R-:W-:Y:S01]  /*1cb0*/  LOP3.LUT R0, R9, 0x2, R0, 0xe2, !PT ;  /* 0x0000000209007812 */ /* 0x000fe200078ee200 */
[----:B------:R-:W-:-:S04]  /*1cc0*/  IMAD.WIDE.U32 R8, R7, UR8, R22 ;  /* 0x0000000807087c25 */ /* 0x000fc8000f8e0016 */
[----:B------:R-:W-:Y:S02]  /*1cd0*/  IMAD R12, R14, R70, RZ ;  /* 0x000000460e0c7224 */ /* 0x000fe400078e02ff */
[----:B------:R-:W-:Y:S02]  /*1ce0*/  IMAD.IADD R9, R9, 0x1, R15 ;  /* 0x0000000109097824 */ /* 0x000fe400078e020f */
[----:B------:R-:W-:Y:S01]  /*1cf0*/  IMAD R15, R152, R71, R12 ;  /* 0x00000047980f7224 */ /* 0x000fe200078e020c */
[----:B------:R-:W-:Y:S02]  /*1d00*/  ISETP.GE.AND P2, PT, R156, R63, PT ;  /* 0x0000003f9c00720c */ /* 0x000fe40003f46270 */
[----:B------:R-:W-:Y:S01]  /*1d10*/  SHF.R.S32.HI R17, RZ, 0x1f, R16 ;  /* 0x0000001fff117819 */ /* 0x000fe20000011410 */
[----:B------:R-:W-:-:S04]  /*1d20*/  IMAD.WIDE.U32 R54, R152, R68, R22 ;  /* 0x0000004498367225 */ /* 0x000fc800078e0016 */
[----:B------:R-:W-:Y:S01]  /*1d30*/  IMAD.WIDE.U32 R56, R152, R68, R16 ;  /* 0x0000004498387225 */ /* 0x000fe200078e0010 */
[----:B------:R-:W-:-:S03]  /*1d40*/  P2R R83, PR, RZ, 0x4 ;  /* 0x00000004ff537803 */ /* 0x000fc60000000000 */
[----:B------:R-:W-:Y:S01]  /*1d50*/  VIADD R67, R22, 0x40 ;  /* 0x0000004016437836 */ /* 0x000fe20000000000 */
[----:B------:R-:W-:Y:S02]  /*1d60*/  SHF.L.U64.HI R71, R70, 0x7, R71 ;  /* 0x0000000746477819 */ /* 0x000fe40000010247 */
[----:B------:R-:W-:Y:S02]  /*1d70*/  LOP3.LUT R62, R0, 0x1, RZ, 0xc0, !PT ;  /* 0x00000001003e7812 */ /* 0x000fe400078ec0ff */
[----:B------:R-:W-:Y:S02]  /*1d80*/  ISETP.GE.AND P1, PT, R67, UR6, PT ;  /* 0x0000000643007c0c */ /* 0x000fe4000bf26270 */
[----:B---3--:R-:W-:-:S04]  /*1d90*/  SHF.R.S32.HI R4, RZ, 0x1f, R31 ;  /* 0x0000001fff047819 */ /* 0x008fc8000001141f */
[----:B------:R-:W-:Y:S02]  /*1da0*/  SEL R10, R4, RZ, !P0 ;  /* 0x000000ff040a7207 */ /* 0x000fe40004000000 */
[----:B------:R-:W0:Y:S01]  /*1db0*/  LDC.64 R4, c[0x0][0x3e8] ;  /* 0x0000fa00ff047b82 */ /* 0x000e220000000a00 */
[----:B------:R-:W-:Y:S02]  /*1dc0*/  SEL R11, R31, RZ, !P0 ;  /* 0x000000ff1f0b7207 */ /* 0x000fe40004000000 */
[----:B------:R-:W-:-:S03]  /*1dd0*/  IMAD R6, R10, UR4, RZ ;  /* 0x000000040a067c24 */ /* 0x000fc6000f8e02ff */
[----:B------:R-:W-:-:S04]  /*1de0*/  IMAD.WIDE.U32 R60, R11, UR4, R60 ;  /* 0x000000040b3c7c25 */ /* 0x000fc8000f8e003c */
[----:B------:R-:W-:Y:S01]  /*1df0*/  IMAD R13, R11, UR5, R6 ;  /* 0x000000050b0d7c24 */ /* 0x000fe2000f8e0206 */
[----:B------:R-:W-:Y:S01]  /*1e00*/  ULDC.64 UR4, c[0x0][0x328] ;  /* 0x0000ca0000047ab9 */ /* 0x000fe20000000a00 */
[----:B------:R-:W-:-:S04]  /*1e10*/  IMAD.WIDE.U32 R6, R152, R70, R22 ;  /* 0x0000004698067225 */ /* 0x000fc800078e0016 */
[----:B------:R-:W-:Y:S01]  /*1e20*/  IMAD.IADD R82, R61, 0x1, R13 ;  /* 0x000000013d527824 */ /* 0x000fe200078e020d */
[----:B------:R-:W-:-:S04]  /*1e30*/  IADD3 R77, P0, R60, R6, RZ ;  /* 0x000000063c4d7210 */ /* 0x000fc80007f1e0ff */
[----:B------:R-:W-:Y:S02]  /*1e40*/  IADD3.X R76, R82, R7, R15, P0, !PT ;  /* 0x00000007524c7210 */ /* 0x000fe400007fe40f */
[----:B------:R-:W-:Y:S01]  /*1e50*/  ISETP.GE.AND P0, PT, R22, R63, PT ;  /* 0x0000003f1600720c */ /* 0x000fe20003f06270 */
[----:B0-----:R-:W-:Y:S02]  /*1e60*/  IMAD R7, R14, R4, RZ ;  /* 0x000000040e077224 */ /* 0x001fe400078e02ff */
[----:B------:R-:W-:Y:S01]  /*1e70*/  IMAD.WIDE.U32 R58, R11, UR4, R8 ;  /* 0x000000040b3a7c25 */ /* 0x000fe2000f8e0008 */
[----:B------:R-:W-:-:S03]  /*1e80*/  SEL R9, R63, RZ, P2 ;  /* 0x000000ff3f097207 */ /* 0x000fc60001000000 */
[----:B------:R-:W-:Y:S01]  /*1e90*/  IMAD R13, R152, R5, R7 ;  /* 0x00000005980d7224 */ /* 0x000fe200078e0207 */
[----:B------:R-:W-:Y:S01]  /*1ea0*/  SEL R7, R63, RZ, P0 ;  /* 0x000000ff3f077207 */ /* 0x000fe20000000000 */
[----:B------:R-:W-:Y:S02]  /*1eb0*/  IMAD R10, R10, UR4, RZ ;  /* 0x000000040a0a7c24 */ /* 0x000fe4000f8e02ff */
[----:B------:R-:W-:Y:S02]  /*1ec0*/  IMAD R6, R14, R68, RZ ;  /* 0x000000440e067224 */ /* 0x000fe400078e02ff */
[----:B------:R-:W-:Y:S02]  /*1ed0*/  IMAD.IADD R7, R22, 0x1, R7 ;  /* 0x0000000116077824 */ /* 0x000fe400078e0207 */
[----:B------:R-:W-:Y:S02]  /*1ee0*/  IMAD.IADD R9, R156, 0x1, R9 ;  /* 0x000000019c097824 */ /* 0x000fe400078e0209 */
[----:B------:R-:W-:-:S02]  /*1ef0*/  IMAD R33, R11, UR5, R10 ;  /* 0x000000050b217c24 */ /* 0x000fc4000f8e020a */
[----:B------:R-:W-:Y:S01]  /*1f00*/  IMAD R11, R152, R69, R6 ;  /* 0x00000045980b7224 */ /* 0x000fe200078e0206 */
[----:B------:R-:W-:Y:S02]  /*1f10*/  SHF.R.S32.HI R6, RZ, 0x1f, R7 ;  /* 0x0000001fff067819 */ /* 0x000fe40000011407 */
[----:B------:R-:W-:Y:S02]  /*1f20*/  SHF.R.S32.HI R8, RZ, 0x1f, R9 ;  /* 0x0000001fff087819 */ /* 0x000fe40000011409 */
[----:B------:R-:W-:Y:S02]  /*1f30*/  LEA.HI R75, R6, R7, RZ, 0x4 ;  /* 0x00000007064b7211 */ /* 0x000fe400078f20ff */
[----:B------:R-:W-:Y:S02]  /*1f40*/  LEA.HI R74, R8, R9, RZ, 0x4 ;  /* 0x00000009084a7211 */ /* 0x000fe400078f20ff */
[----:B------:R-:W-:Y:S02]  /*1f50*/  LEA.HI R6, R6, R7, RZ, 0x5 ;  /* 0x0000000706067211 */ /* 0x000fe400078f28ff */
[----:B------:R-:W-:-:S03]  /*1f60*/  LEA.HI R8, R8, R9, RZ, 0x5 ;  /* 0x0000000908087211 */ /* 0x000fc600078f28ff */
[----:B------:R-:W-:Y:S01]  /*1f70*/  IMAD.SHL.U32 R7, R6, 0x80, RZ ;  /* 0x0000008006077824 */ /* 0x000fe200078e00ff */
[----:B--2---:R-:W-:Y:S01]  /*1f80*/  LOP3.LUT R6, R32, 0x10, R75, 0xf8, !PT ;  /* 0x0000001020067812 */ /* 0x004fe200078ef84b */
[----:B------:R-:W-:Y:S01]  /*1f90*/  IMAD.SHL.U32 R9, R8, 0x80, RZ ;  /* 0x0000008008097824 */ /* 0x000fe200078e00ff */
[----:B------:R-:W-:Y:S02]  /*1fa0*/  LOP3.LUT R8, R32, 0x10, R74, 0xf8, !PT ;  /* 0x0000001020087812 */ /* 0x000fe400078ef84a */
[----:B------:R-:W-:Y:S02]  /*1fb0*/  LOP3.LUT R7, R7, 0xfffff000, RZ, 0xc0, !PT ;  /* 0xfffff00007077812 */ /* 0x000fe400078ec0ff */
[-C--:B------:R-:W-:Y:S02]  /*1fc0*/  LOP3.LUT R6, R6, R21.reuse, RZ, 0x3c, !PT ;  /* 0x0000001506067212 */ /* 0x080fe400078e3cff */
[----:B------:R-:W-:Y:S02]  /*1fd0*/  LOP3.LUT R9, R9, 0xfffff000, RZ, 0xc0, !PT ;  /* 0xfffff00009097812 */ /* 0x000fe400078ec0ff */
[----:B------:R-:W-:-:S02]  /*1fe0*/  LOP3.LUT R8, R8, R21, RZ, 0x3c, !PT ;  /* 0x0000001508087212 */ /* 0x000fc400078e3cff */
[--C-:B------:R-:W-:Y:S02]  /*1ff0*/  IADD3 R73, R6, R7, R20.reuse ;  /* 0x0000000706497210 */ /* 0x100fe40007ffe014 */
[----:B------:R-:W-:Y:S02]  /*2000*/  IADD3 R72, R8, R9, R20 ;  /* 0x0000000908487210 */ /* 0x000fe40007ffe014 */
[----:B------:R-:W0:Y:S01]  /*2010*/  S2R R20, SR_TID.X ;  /* 0x0000000000147919 */ /* 0x000e220000002100 */
[----:B------:R-:W-:Y:S02]  /*2020*/  IMAD.IADD R57, R57, 0x1, R11 ;  /* 0x0000000139397824 */ /* 0x000fe400078e020b */
[----:B------:R-:W-:Y:S01]  /*2030*/  IMAD.IADD R55, R11, 0x1, R55 ;  /* 0x000000010b377824 */ /* 0x000fe200078e0237 */
[----:B-----5:R-:W-:Y:S01]  /*2040*/  SHF.R.S32.HI R11, RZ, 0x1f, R24 ;  /* 0x0000001fff0b7819 */ /* 0x020fe20000011418 */
[----:B------:R-:W-:-:S04]  /*2050*/  IMAD.WIDE.U32 R52, R152, R4, R16 ;  /* 0x0000000498347225 */ /* 0x000fc800078e0010 */
[C---:B------:R-:W-:Y:S01]  /*2060*/  IMAD.WIDE.U32 R50, R152.reuse, R4, R22 ;  /* 0x0000000498327225 */ /* 0x040fe200078e0016 */
[----:B------:R-:W-:-:S03]  /*2070*/  IADD3 R48, P2, R152, R49, RZ ;  /* 0x0000003198307210 */ /* 0x000fc60007f5e0ff */
[----:B------:R-:W-:Y:S02]  /*2080*/  IMAD R6, R11, R68, RZ ;  /* 0x000000440b067224 */ /* 0x000fe400078e02ff */
[----:B------:R-:W-:Y:S02]  /*2090*/  IMAD.IADD R53, R53, 0x1, R13 ;  /* 0x0000000135357824 */ /* 0x000fe400078e020d */
[----:B------:R-:W-:Y:S02]  /*20a0*/  IMAD.IADD R51, R13, 0x1, R51 ;  /* 0x000000010d337824 */ /* 0x000fe400078e0233 */
[----:B------:R-:W-:Y:S01]  /*20b0*/  IMAD R11, R11, R4, RZ ;  /* 0x000000040b0b7224 */ /* 0x000fe200078e02ff */
[----:B------:R-:W-:Y:S01]  /*20c0*/  LOP3.LUT R7, R74, 0xfffffff0, RZ, 0xc0, !PT ;  /* 0xfffffff04a077812 */ /* 0x000fe200078ec0ff */
[C---:B------:R-:W-:Y:S02]  /*20d0*/  IMAD R21, R24.reuse, R69, R6 ;  /* 0x0000004518157224 */ /* 0x040fe400078e0206 */
[----:B------:R-:W-:Y:S01]  /*20e0*/  IMAD.WIDE.U32 R56, R24, R68, R56 ;  /* 0x0000004418387225 */ /* 0x000fe200078e0038 */
[----:B0-----:R-:W-:-:S03]  /*20f0*/  SHF.R.U32.HI R20, RZ, 0x7, R20 ;  /* 0x00000007ff147819 */ /* 0x001fc60000011614 */
[----:B------:R-:W-:-:S04]  /*2100*/  IMAD.WIDE.U32 R54, R24, R68, R54 ;  /* 0x0000004418367225 */ /* 0x000fc800078e0036 */
[----:B------:R-:W-:Y:S01]  /*2110*/  VIADD R64, R20, 0x8 ;  /* 0x0000000814407836 */ /* 0x000fe20000000000 */
[----:B------:R-:W-:Y:S01]  /*2120*/  LOP3.LUT R20, R75, 0xfffffff0, RZ, 0xc0, !PT ;  /* 0xfffffff04b147812 */ /* 0x000fe200078ec0ff */
[C---:B------:R-:W-:Y:S02]  /*2130*/  IMAD R11, R24.reuse, R5, R11 ;  /* 0x00000005180b7224 */ /* 0x040fe400078e020b */
[----:B------:R-:W-:Y:S01]  /*2140*/  IMAD.WIDE.U32 R52, R24, R4, R52 ;  /* 0x0000000418347225 */ /* 0x000fe200078e0034 */
[----:B------:R-:W-:-:S03]  /*2150*/  SHF.L.U64.HI R69, R68, 0x7, R69 ;  /* 0x0000000744457819 */ /* 0x000fc60000010245 */
[----:B------:R-:W-:Y:S01]  /*2160*/  IMAD.WIDE.U32 R50, R24, R4, R50 ;  /* 0x0000000418327225 */ /* 0x000fe200078e0032 */
[----:B------:R-:W-:Y:S02]  /*2170*/  SHF.L.U64.HI R66, R4, 0x7, R5 ;  /* 0x0000000704427819 */ /* 0x000fe40000010205 */
[----:B------:R-:W-:Y:S01]  /*2180*/  LOP3.LUT R31, R0, 0x2, RZ, 0xc0, !PT ;  /* 0x00000002001f7812 */ /* 0x000fe200078ec0ff */
[----:B------:R-:W-:Y:S01]  /*2190*/  IMAD.SHL.U32 R65, R4, 0x80, RZ ;  /* 0x0000008004417824 */ /* 0x000fe200078e00ff */
[----:B------:R-:W-:Y:S01]  /*21a0*/  SHF.R.S32.HI R4, RZ, 0x1f, R20 ;  /* 0x0000001fff047819 */ /* 0x000fe20000011414 */
[----:B------:R-:W-:Y:S01]  /*21b0*/  IMAD.X R49, R14, 0x1, R3, P2 ;  /* 0x000000010e317824 */ /* 0x000fe200010e0603 */
[----:B------:R-:W-:Y:S01]  /*21c0*/  SHF.R.S32.HI R3, RZ, 0x1f, R7 ;  /* 0x0000001fff037819 */ /* 0x000fe20000011407 */
[----:B------:R-:W-:Y:S02]  /*21d0*/  IMAD.IADD R28, R57, 0x1, R21 ;  /* 0x00000001391c7824 */ /* 0x000fe400078e0215 */
[----:B------:R-:W-:-:S02]  /*21e0*/  IMAD.SHL.U32 R70, R70, 0x80, RZ ;  /* 0x0000008046467824 */ /* 0x000fc400078e00ff */
[----:B------:R-:W-:Y:S02]  /*21f0*/  IMAD.SHL.U32 R68, R68, 0x80, RZ ;  /* 0x0000008044447824 */ /* 0x000fe400078e00ff */
[----:B------:R-:W-:Y:S02]  /*2200*/  IMAD.SHL.U32 R63, R63, 0x2, RZ ;  /* 0x000000023f3f7824 */ /* 0x000fe400078e00ff */
[----:B------:R-:W-:Y:S02]  /*2210*/  IMAD.IADD R21, R21, 0x1, R55 ;  /* 0x0000000115157824 */ /* 0x000fe400078e0237 */
[----:B------:R-:W-:Y:S02]  /*2220*/  IMAD.IADD R6, R53, 0x1, R11 ;  /* 0x0000000135067824 */ /* 0x000fe400078e020b */
[----:B------:R-:W-:Y:S02]  /*2230*/  IMAD.IADD R5, R11, 0x1, R51 ;  /* 0x000000010b057824 */ /* 0x000fe400078e0233 */
[----:B------:R-:W-:-:S07]  /*2240*/  IMAD.IADD R0, R59, 0x1, R33 ;  /* 0x000000013b007824 */ /* 0x000fce00078e0221 */
.L_x_8300:
[----:B------:R-:W2:Y:S01]  /*2250*/  LDL R8, [R1+0x1c] ;  /* 0x00001c0001087983 */ /* 0x000ea20000100800 */
[----:B------:R-:W0:Y:S01]  /*2260*/  LDC R93, c[0x0][0x3d4] ;  /* 0x0000f500ff5d7b82 */ /* 0x000e220000000800 */
[----:B------:R-:W-:Y:S01]  /*2270*/  VIADD R2, R2, 0xffffffff ;  /* 0xffffffff02027836 */ /* 0x000fe20000000000 */
[----:B------:R-:W-:Y:S05]  /*2280*/  YIELD ;  /* 0x0000000000007946 */ /* 0x000fea0003800000 */
[----:B------:R-:W-:Y:S01]  /*2290*/  SHF.R.S32.HI R10, RZ, 0x1f, R2 ;  /* 0x0000001fff0a7819 */ /* 0x000fe20000011402 */
[----:B------:R-:W1:Y:S01]  /*22a0*/  LDC.64 R78, c[0x0][0x2d8] ;  /* 0x0000b600ff4e7b82 */ /* 0x000e620000000a00 */
[-C--:B------:R-:W-:Y:S01]  /*22b0*/  IMAD R9, R71, R2.reuse, RZ ;  /* 0x0000000247097224 */ /* 0x080fe200078e02ff */
[----:B------:R-:W-:Y:S01]  /*22c0*/  BSSY B0, `(.L_x_8261) ;  /* 0x00003ed000007945 */ /* 0x000fe20003800000 */
[----:B----4-:R-:W-:Y:S01]  /*22d0*/  IMAD.WIDE.U32 R40, R70, R2, RZ ;  /* 0x0000000246287225 */ /* 0x010fe200078e00ff */
[----:B------:R-:W-:-:S03]  /*22e0*/  ISETP.GT.AND P2, PT, R2, R26, PT ;  /* 0x0000001a0200720c */ /* 0x000fc60003f44270 */
[----:B------:R-:W-:-:S04]  /*22f0*/  IMAD R11, R10, R70, R9 ;  /* 0x000000460a0b7224 */ /* 0x000fc800078e0209 */
[----:B------:R-:W-:Y:S01]  /*2300*/  IMAD.IADD R81, R41, 0x1, R11 ;  /* 0x0000000129517824 */ /* 0x000fe200078e020b */
[----:B0-----:R-:W-:Y:S02]  /*2310*/  ISETP.GE.AND P3, PT, R93, 0x1, PT ;  /* 0x000000015d00780c */ /* 0x001fe40003f66270 */
[----:B-1----:R-:W-:-:S04]  /*2320*/  IADD3 R36, P4, P5, R40, R78, R77 ;  /* 0x0000004e28247210 */ /* 0x002fc80007d9e04d */
[----:B------:R-:W-:Y:S01]  /*2330*/  IADD3.X R37, R81, R79, R76, P4, P5 ;  /* 0x0000004f51257210 */ /* 0x000fe200027ea44c */
[----:B--2---:R-:W-:-:S04]  /*2340*/  IMAD R9, R19, 0x3000, R8 ;  /* 0x0000300013097824 */ /* 0x004fc800078e0208 */
[----:B------:R-:W-:Y:S02]  /*2350*/  IMAD.IADD R90, R18, 0x1, R9 ;  /* 0x00000001125a7824 */ /* 0x000fe400078e0209 */
[----:B------:R-:W-:Y:S05]  /*2360*/  @!P3 BRA `(.L_x_8262) ;  /* 0x0000003c0034b947 */ /* 0x000fea0003800000 */
[----:B------:R-:W-:Y:S01]  /*2370*/  ULDC.U8 UR4, c[0x0][0x3f0] ;  /* 0x0000fc0000047ab9 */ /* 0x000fe20000000000 */
[-C--:B------:R-:W-:Y:S01]  /*2380*/  IMAD R9, R69, R2.reuse, RZ ;  /* 0x0000000245097224 */ /* 0x080fe200078e02ff */
[----:B------:R-:W-:Y:S01]  /*2390*/  ISETP.NE.AND P3, PT, RZ, UR4, PT ;  /* 0x00000004ff007c0c */ /* 0x000fe2000bf65270 */
[----:B------:R-:W-:Y:S02]  /*23a0*/  IMAD R8, R66, R2, RZ ;  /* 0x0000000242087224 */ /* 0x000fe400078e02ff */
[----:B------:R-:W-:Y:S02]  /*23b0*/  IMAD R91, R2, -0x80, R27 ;  /* 0xffffff80025b7824 */ /* 0x000fe400078e021b */
[C---:B------:R-:W-:Y:S02]  /*23c0*/  IMAD R9, R10.reuse, R68, R9 ;  /* 0x000000440a097224 */ /* 0x040fe400078e0209 */
[----:B------:R-:W-:Y:S01]  /*23d0*/  IMAD R11, R10, R65, R8 ;  /* 0x000000410a0b7224 */ /* 0x000fe200078e0208 */
[----:B------:R-:W-:Y:S01]  /*23e0*/  VIMNMX R91, R91, 0x80, PT ;  /* 0x000000805b5b7848 */ /* 0x000fe20003fe0100 */
[----:B------:R-:W-:-:S04]  /*23f0*/  IMAD.WIDE.U32 R44, R68, R2, RZ ;  /* 0x00000002442c7225 */ /* 0x000fc800078e00ff */
        /* <DEDUP_REMOVED lines=14> */
[----:B------:R-:W-:Y:S01]  /*24e0*/  ULDC.64 UR6, c[0x0][0x3e0] ;  /* 0x0000f80000067ab9 */ /* 0x000fe20000000a00 */
[----:B------:R-:W-:Y:S01]  /*24f0*/  IADD3 R44, P3, P5, R56, UR4, R44 ;  /* 0x00000004382c7c10 */ /* 0x000fe2000fd7e02c */
[----:B------:R-:W-:Y:S01]  /*2500*/  VIADD R8, R16, 0x10 ;  /* 0x0000001010087836 */ /* 0x000fe20000000000 */
[----:B------:R-:W-:Y:S02]  /*2510*/  CS2R R38, SRZ ;  /* 0x0000000000267805 */ /* 0x000fe4000001ff00 */
[----:B------:R-:W-:Y:S02]  /*2520*/  CS2R R40, SRZ ;  /* 0x0000000000287805 */ /* 0x000fe4000001ff00 */
[----:B------:R-:W-:Y:S02]  /*2530*/  IADD3.X R45, R28, UR5, R46, P3, P5 ;  /* 0x000000051c2d7c10 */ /* 0x000fe40009fea42e */
[----:B------:R-:W-:-:S04]  /*2540*/  IADD3 R42, P3, P5, R52, UR6, R42 ;  /* 0x00000006342a7c10 */ /* 0x000fc8000fd7e02a */
[----:B------:R-:W-:Y:S02]  /*2550*/  IADD3.X R43, R6, UR7, R47, P3, P5 ;  /* 0x00000007062b7c10 */ /* 0x000fe40009fea42f */
[-C--:B------:R-:W-:Y:S02]  /*2560*/  ISETP.GE.AND P5, PT, R16, R93.reuse, PT ;  /* 0x0000005d1000720c */ /* 0x080fe40003fa6270 */
[----:B------:R-:W-:Y:S01]  /*2570*/  ISETP.GE.AND P3, PT, R8, R93, PT ;  /* 0x0000005d0800720c */ /* 0x000fe20003f66270 */
[----:B------:R-:W-:Y:S01]  /*2580*/  VIADD R8, R16, 0x20 ;  /* 0x0000002010087836 */ /* 0x000fe20000000000 */
[----:B------:R-:W-:Y:S02]  /*2590*/  CS2R R32, SRZ ;  /* 0x0000000000207805 */ /* 0x000fe4000001ff00 */
[----:B------:R-:W-:-:S07]  /*25a0*/  CS2R R12, SRZ ;  /* 0x00000000000c7805 */ /* 0x000fce000001ff00 */
[----:B------:R0:W5:Y:S04]  /*25b0*/  @!P5 LDG.E.64 R38, desc[UR40][R44.64] ;  /* 0x000000282c26d981 */ /* 0x000168000c1e1b00 */
[----:B------:R0:W5:Y:S01]  /*25c0*/  @!P5 LDG.E.64 R40, desc[UR40][R42.64] ;  /* 0x000000282a28d981 */ /* 0x000162000c1e1b00 */
[----:B------:R-:W-:Y:S02]  /*25d0*/  ISETP.GE.AND P5, PT, R8, R93, PT ;  /* 0x0000005d0800720c */ /* 0x000fe40003fa6270 */
[----:B------:R-:W-:Y:S02]  /*25e0*/  CS2R R34, SRZ ;  /* 0x0000000000227805 */ /* 0x000fe4000001ff00 */
[----:B------:R-:W-:Y:S01]  /*25f0*/  CS2R R14, SRZ ;  /* 0x00000000000e7805 */ /* 0x000fe2000001ff00 */
[----:B------:R0:W5:Y:S04]  /*2600*/  @!P3 LDG.E.64 R32, desc[UR40][R44.64+0x10] ;  /* 0x000010282c20b981 */ /* 0x000168000c1e1b00 */
[----:B------:R0:W5:Y:S04]  /*2610*/  @!P3 LDG.E.64 R34, desc[UR40][R42.64+0x10] ;  /* 0x000010282a22b981 */ /* 0x000168000c1e1b00 */
[----:B------:R0:W5:Y:S04]  /*2620*/  @!P5 LDG.E.64 R12, desc[UR40][R44.64+0x20] ;  /* 0x000020282c0cd981 */ /* 0x000168000c1e1b00 */
[----:B------:R0:W5:Y:S02]  /*2630*/  @!P5 LDG.E.64 R14, desc[UR40][R42.64+0x20] ;  /* 0x000020282a0ed981 */ /* 0x000164000c1e1b00 */
.L_x_8265:
[----:B------:R-:W-:Y:S05]  /*2640*/  BSYNC B1 ;  /* 0x0000000000017941 */ /* 0x000fea0003800000 */
.L_x_8264:
[----:B------:R-:W-:Y:S01]  /*2650*/  ISETP.NE.AND P3, PT, R155, 0x3, PT ;  /* 0x000000039b00780c */ /* 0x000fe20003f65270 */
[----:B0----5:R-:W-:Y:S02]  /*2660*/  IMAD.MOV.U32 R42, RZ, RZ, R12 ;  /* 0x000000ffff2a7224 */ /* 0x021fe400078e000c */
[----:B------:R-:W-:Y:S02]  /*2670*/  IMAD.MOV.U32 R44, RZ, RZ, R32 ;  /* 0x000000ffff2c7224 */ /* 0x000fe400078e0020 */
[----:B------:R-:W-:Y:S02]  /*2680*/  IMAD.MOV.U32 R46, RZ, RZ, R38 ;  /* 0x000000ffff2e7224 */ /* 0x000fe400078e0026 */
[----:B------:R-:W-:Y:S02]  /*2690*/  IMAD.MOV.U32 R43, RZ, RZ, R14 ;  /* 0x000000ffff2b7224 */ /* 0x000fe400078e000e */
[----:B------:R-:W-:Y:S02]  /*26a0*/  IMAD.MOV.U32 R45, RZ, RZ, R34 ;  /* 0x000000ffff2d7224 */ /* 0x000fe400078e0022 */
[----:B------:R-:W-:-:S02]  /*26b0*/  IMAD.MOV.U32 R47, RZ, RZ, R40 ;  /* 0x000000ffff2f7224 */ /* 0x000fc400078e0028 */
[----:B------:R-:W-:Y:S05]  /*26c0*/  @!P3 BRA `(.L_x_8266) ;  /* 0x000000000004b947 */ /* 0x000fea0003800000 */
[----:B------:R-:W-:Y:S01]  /*26d0*/  BPT.TRAP 0x1 ;  /* 0x000000040000795c */ /* 0x000fe20000300000 */
.L_x_8266:
[----:B------:R-:W-:Y:S01]  /*26e0*/  IMAD R89, R19, 0x8, R18 ;  /* 0x0000000813597824 */ /* 0x000fe200078e0212 */
[----:B------:R-:W-:Y:S01]  /*26f0*/  SHF.L.U32 R92, R153, 0x1f, RZ ;  /* 0x0000001f995c7819 */ /* 0x000fe200000006ff */
[----:B------:R-:W-:Y:S03]  /*2700*/  BSSY B1, `(.L_x_8267) ;  /* 0x0000003000017945 */ /* 0x000fe60003800000 */
[----:B------:R-:W0:Y:S02]  /*2710*/  SYNCS.PHASECHK.TRANS64.TRYWAIT P5, [R89+URZ+0x19c90], R92 ;  /* 0x019c905c590075a7 */ /* 0x000e2400080a017f */
[----:B0-----:R-:W-:Y:S05]  /*2720*/  @!P5 BRA `(.L_x_8268) ;  /* 0x000001500024d947 */ /* 0x001fea0003800000 */
.L_x_8507:
[----:B------:R-:W-:Y:S05]  /*2730*/  BSYNC B1 ;  /* 0x0000000000017941 */ /* 0x000fea0003800000 */
.L_x_8267:
        /* <DEDUP_REMOVED lines=9> */
[----:B------:R-:W-:Y:S02]  /*27d0*/  LOP3.LUT R38, R39, 0xff, RZ, 0xc0, !PT ;  /* 0x000000ff27267812 */ /* 0x000fe400078ec0ff */
[--C-:B------:R-:W-:Y:S02]  /*27e0*/  SHF.R.U32.HI R79, RZ, 0x18, R39.reuse ;  /* 0x00000018ff4f7819 */ /* 0x100fe40000011627 */
[----:B------:R-:W-:Y:S02]  /*27f0*/  SHF.R.U32.HI R84, RZ, 0x10, R39 ;  /* 0x00000010ff547819 */ /* 0x000fe40000011627 */
[--C-:B------:R-:W-:Y:S02]  /*2800*/  SHF.R.U32.HI R78, RZ, 0x8, R41.reuse ;  /* 0x00000008ff4e7819 */ /* 0x100fe40000011629 */
[----:B------:R-:W-:-:S02]  /*2810*/  SHF.R.U32.HI R81, RZ, 0x10, R41 ;  /* 0x00000010ff517819 */ /* 0x000fc40000011629 */
[----:B------:R-:W-:Y:S01]  /*2820*/  LOP3.LUT R39, R41, 0xff, RZ, 0xc0, !PT ;  /* 0x000000ff29277812 */ /* 0x000fe200078ec0ff */
        /* <DEDUP_REMOVED lines=8> */
[----:B------:R-:W-:Y:S01]  /*28b0*/  IMAD.U32 R41, R81, 0x10000, RZ ;  /* 0x0001000051297824 */ /* 0x000fe200078e00ff */
[----:B------:R-:W-:Y:S01]  /*28c0*/  LOP3.LUT R80, R79, 0xff00, R78, 0xf8, !PT ;  /* 0x0000ff004f507812 */ /* 0x000fe200078ef84e */
[----:B------:R-:W-:Y:S01]  /*28d0*/  IMAD.MOV.U32 R40, RZ, RZ, R8 ;  /* 0x000000ffff287224 */ /* 0x000fe200078e0008 */
        /* <DEDUP_REMOVED lines=44> */
[----:B------:R-:W-:Y:S01]  /*2ba0*/  F2FP.F16.E4M3.UNPACK_B R87, R38.H1 ;  /* 0x00000026ff57723e */ /* 0x000fe200030006ff */
[--C-:B------:R-:W-:Y:S01]  /*2bb0*/  HADD2.F32 R80, -RZ, R79.reuse.H0_H0 ;  /* 0x2000004fff507230 */ /* 0x100fe20000004100 */
[----:B------:R-:W-:Y:S01]  /*2bc0*/  F2FP.SATFINITE.E4M3.F32.PACK_AB_MERGE_C R47, R78, R47, RZ ;  /* 0x0000002f4e2f723e */ /* 0x000fe200048070ff */
[----:B------:R-:W-:Y:S01]  /*2bd0*/  HADD2.F32 R79, -RZ, R79.H1_H1 ;  /* 0x3000004fff4f7230 */ /* 0x000fe20000004100 */
[-C--:B------:R-:W-:Y:S01]  /*2be0*/  F2FP.F16.E4M3.UNPACK_B R84, R9.reuse.H1 ;  /* 0x00000009ff54723e */ /* 0x080fe200030006ff */
[--C-:B------:R-:W-:Y:S01]  /*2bf0*/  HADD2.F32 R94, -RZ, R87.reuse.H1_H1 ;  /* 0x30000057ff5e7230 */ /* 0x100fe20000004100 */
        /* <DEDUP_REMOVED lines=40> */
.L_x_8273:
[----:B------:R-:W-:Y:S05]  /*2e80*/  BSYNC B2 ;  /* 0x0000000000027941 */ /* 0x000fea0003800000 */
.L_x_8272:
[----:B--2---:R1:W-:Y:S02]  /*2e90*/  STG.E.128 desc[UR40][R36.64], R8 ;  /* 0x0000000824007986 */ /* 0x0043e4000c101d28 */
.L_x_8271:
[----:B------:R-:W-:Y:S05]  /*2ea0*/  BSYNC B1 ;  /* 0x0000000000017941 */ /* 0x000fea0003800000 */
.L_x_8270:
        /* <DEDUP_REMOVED lines=44> */
[-C--:B------:R-:W-:Y:S01]  /*3170*/  FMUL.FTZ R79, R39, R47.reuse ;  /* 0x0000002f274f7220 */ /* 0x080fe20000410000 */
[----:B------:R-:W-:Y:S01]  /*3180*/  FMUL.FTZ R78, R38, R47 ;  /* 0x0000002f264e7220 */ /* 0x000fe20000410000 */
[----:B------:R-:W-:Y:S01]  /*3190*/  F2FP.F16.E4M3.UNPACK_B R35, R34.H1 ;  /* 0x00000022ff23723e */ /* 0x000fe200030006ff */
[----:B------:R-:W-:-:S02]  /*31a0*/  HADD2.F32 R41, -RZ, R45.H1_H1 ;  /* 0x3000002dff297230 */ /* 0x000fc40000004100 */
[-C--:B------:R-:W-:Y:S01]  /*31b0*/  FFMA.FTZ R79, R38, R40.reuse, -R79 ;  /* 0x00000028264f7223 */ /* 0x080fe2000001084f */
[----:B------:R-:W-:Y:S01]  /*31c0*/  FFMA.FTZ R80, R39, R40, R78 ;  /* 0x0000002827507223 */ /* 0x000fe2000001004e */
[----:B------:R-:W-:Y:S01]  /*31d0*/  F2FP.F16.E4M3.UNPACK_B R34, R34 ;  /* 0x00000022ff22723e */ /* 0x000fe200020006ff */
[--C-:B------:R-:W-:Y:S01]  /*31e0*/  HADD2.F32 R40, -RZ, R35.reuse.H1_H1 ;  /* 0x30000023ff287230 */ /* 0x100fe20000004100 */
[----:B------:R-:W-:Y:S01]  /*31f0*/  F2FP.F16.E4M3.UNPACK_B R44, R44 ;  /* 0x0000002cff2c723e */ /* 0x000fe200020006ff */
[----:B------:R-:W-:Y:S01]  /*3200*/  HADD2.F32 R39, -RZ, R35.H0_H0 ;  /* 0x20000023ff277230 */ /* 0x000fe20000004100 */
[----:B------:R-:W-:Y:S01]  /*3210*/  F2FP.F16.E4M3.UNPACK_B R47, R33 ;  /* 0x00000021ff2f723e */ /* 0x000fe200020006ff */
[--C-:B------:R-:W-:Y:S02]  /*3220*/  HADD2.F32 R35, -RZ, R34.reuse.H0_H0 ;  /* 0x20000022ff237230 */ /* 0x100fe40000004100 */
[----:B------:R-:W-:Y:S01]  /*3230*/  FMUL.FTZ R78, R40, R41 ;  /* 0x00000029284e7220 */ /* 0x000fe20000410000 */
[----:B------:R-:W-:-:S02]  /*3240*/  HADD2.F32 R38, -RZ, R34.H1_H1 ;  /* 0x30000022ff267230 */ /* 0x000fc40000004100 */
[C---:B------:R-:W-:Y:S01]  /*3250*/  FMUL.FTZ R41, R39.reuse, R41 ;  /* 0x0000002927297220 */ /* 0x040fe20000410000 */
[--C-:B------:R-:W-:Y:S02]  /*3260*/  HADD2.F32 R34, -RZ, R44.reuse.H1_H1 ;  /* 0x3000002cff227230 */ /* 0x100fe40000004100 */
[----:B------:R-:W-:Y:S02]  /*3270*/  HADD2.F32 R45, -RZ, R45.H0_H0 ;  /* 0x2000002dff2d7230 */ /* 0x000fe40000004100 */
[----:B------:R-:W-:Y:S02]  /*3280*/  HADD2.F32 R44, -RZ, R44.H0_H0 ;  /* 0x2000002cff2c7230 */ /* 0x000fe40000004100 */
[-C--:B------:R-:W-:Y:S01]  /*3290*/  FFMA.FTZ R78, R39, R34.reuse, -R78 ;  /* 0x00000022274e7223 */ /* 0x080fe2000001084e */
[----:B------:R-:W-:Y:S01]  /*32a0*/  FFMA.FTZ R41, R40, R34, R41 ;  /* 0x0000002228297223 */ /* 0x000fe20000010029 */
[-C--:B------:R-:W-:Y:S01]  /*32b0*/  FMUL.FTZ R46, R38, R45.reuse ;  /* 0x0000002d262e7220 */ /* 0x080fe20000410000 */
[----:B------:R-:W-:Y:S01]  /*32c0*/  FMUL.FTZ R45, R35, R45 ;  /* 0x0000002d232d7220 */ /* 0x000fe20000410000 */
[----:B------:R-:W-:-:S02]  /*32d0*/  F2FP.F16.E4M3.UNPACK_B R40, R11.H1 ;  /* 0x0000000bff28723e */ /* 0x000fc400030006ff */
[----:B------:R-:W-:Y:S01]  /*32e0*/  F2FP.SATFINITE.E4M3.F32.PACK_AB_MERGE_C R85, R41, R78, RZ ;  /* 0x0000004e2955723e */ /* 0x000fe200048070ff */
[-C--:B------:R-:W-:Y:S01]  /*32f0*/  FFMA.FTZ R34, R35, R44.reuse, -R46 ;  /* 0x0000002c23227223 */ /* 0x080fe2000001082e */
[----:B------:R-:W-:Y:S01]  /*3300*/  F2FP.F16.E4M3.UNPACK_B R78, R33.H1 ;  /* 0x00000021ff4e723e */ /* 0x000fe200030006ff */
[----:B------:R-:W-:Y:S01]  /*3310*/  FFMA.FTZ R35, R38, R44, R45 ;  /* 0x0000002c26237223 */ /* 0x000fe2000001002d */
[----:B------:R-:W-:Y:S01]  /*3320*/  F2FP.SATFINITE.E4M3.F32.PACK_AB_MERGE_C R38, R80, R79, RZ ;  /* 0x0000004f5026723e */ /* 0x000fe200048070ff */
[--C-:B------:R-:W-:Y:S01]  /*3330*/  HADD2.F32 R41, -RZ, R40.reuse.H0_H0 ;  /* 0x20000028ff297230 */ /* 0x100fe20000004100 */
        /* <DEDUP_REMOVED lines=41> */
[----:B------:R-:W-:-:S07]  /*35d0*/  F2FP.SATFINITE.E4M3.F32.PACK_AB_MERGE_C R11, R78, R41, R46 ;  /* 0x000000294e0b723e */ /* 0x000fce000480702e */
.L_x_8277:
[----:B------:R-:W-:Y:S05]  /*35e0*/  BSYNC B2 ;  /* 0x0000000000027941 */ /* 0x000fea0003800000 */
.L_x_8276:
[----:B--2---:R2:W-:Y:S02]  /*35f0*/  STG.E.128 desc[UR40][R36.64+0x20], R8 ;  /* 0x0000200824007986 */ /* 0x0045e4000c101d28 */
.L_x_8275:
[----:B------:R-:W-:Y:S05]  /*3600*/  BSYNC B1 ;  /* 0x0000000000017941 */ /* 0x000fea0003800000 */
.L_x_8274:
[----:B------:R-:W-:Y:S05]  /*3610*/  @P1 BRA `(.L_x_8269) ;  /* 0x0000002800dc1947 */ /* 0x000fea0003800000 */
[----:B-12---:R1:W2:Y:S01]  /*3620*/  LDS.128 R8, [R90+0x15800] ;  /* 0x015800005a087984 */ /* 0x0062a20000000c00 */
[----:B------:R-:W-:Y:S01]  /*3630*/  VIADD R32, R16, 0x20 ;  /* 0x0000002010207836 */ /* 0x000fe20000000000 */
[----:B------:R-:W-:Y:S04]  /*3640*/  BSSY B1, `(.L_x_8278) ;  /* 0x000006c000017945 */ /* 0x000fe80003800000 */
[----:B------:R-:W-:-:S13]  /*3650*/  ISETP.GE.AND P4, PT, R32, R93, PT ;  /* 0x0000005d2000720c */ /* 0x000fda0003f86270 */
[----:B-1----:R-:W-:Y:S05]  /*3660*/  @P4 BRA `(.L_x_8279) ;  /* 0x0000000400a44947 */ /* 0x002fea0003800000 */
[----:B------:R-:W-:Y:S02]  /*3670*/  SHF.R.U32.HI R14, RZ, 0x8, R15 ;  /* 0x00000008ff0e7819 */ /* 0x000fe4000001160f */
[--C-:B------:R-:W-:Y:S02]  /*3680*/  SHF.R.U32.HI R35, RZ, 0x10, R13.reuse ;  /* 0x00000010ff237819 */ /* 0x100fe4000001160d */
[--C-:B------:R-:W-:Y:S01]  /*3690*/  SHF.R.U32.HI R34, RZ, 0x8, R13.reuse ;  /* 0x00000008ff227819 */ /* 0x100fe2000001160d */
[----:B------:R-:W-:Y:S01]  /*36a0*/  IMAD.SHL.U32 R14, R14, 0x100, RZ ;  /* 0x000001000e0e7824 */ /* 0x000fe200078e00ff */
[----:B------:R-:W-:Y:S02]  /*36b0*/  LOP3.LUT R12, R13, 0xff, RZ, 0xc0, !PT ;  /* 0x000000ff0d0c7812 */ /* 0x000fe400078ec0ff */
[----:B------:R-:W-:Y:S02]  /*36c0*/  SHF.R.U32.HI R13, RZ, 0x18, R13 ;  /* 0x00000018ff0d7819 */ /* 0x000fe4000001160d */
[----:B------:R-:W-:-:S02]  /*36d0*/  SHF.R.U32.HI R32, RZ, 0x10, R15 ;  /* 0x00000010ff207819 */ /* 0x000fc4000001160f */
[----:B------:R-:W-:Y:S02]  /*36e0*/  LOP3.LUT R33, R15, 0xff0000ff, RZ, 0xc0, !PT ;  /* 0xff0000ff0f217812 */ /* 0x000fe400078ec0ff */
[----:B------:R-:W-:Y:S01]  /*36f0*/  PRMT R15, R13, 0x654, R12 ;  /* 0x000006540d0f7816 */ /* 0x000fe2000000000c */
[----:B------:R-:W-:Y:S01]  /*3700*/  IMAD.SHL.U32 R12, R34, 0x100, RZ ;  /* 0x00000100220c7824 */ /* 0x000fe200078e00ff */
[----:B------:R-:W-:Y:S01]  /*3710*/  LOP3.LUT R33, R33, 0xff00, R14, 0xf8, !PT ;  /* 0x0000ff0021217812 */ /* 0x000fe200078ef80e */
[----:B--2---:R-:W-:Y:S01]  /*3720*/  IMAD.MOV.U32 R13, RZ, RZ, R8 ;  /* 0x000000ffff0d7224 */ /* 0x004fe200078e0008 */
[----:B------:R-:W-:Y:S01]  /*3730*/  F2FP.F16.E4M3.UNPACK_B R8, R9 ;  /* 0x00000009ff08723e */ /* 0x000fe200020006ff */
[----:B------:R-:W-:Y:S01]  /*3740*/  IMAD.U32 R14, R32, 0x10000, RZ ;  /* 0x00010000200e7824 */ /* 0x000fe200078e00ff */
        /* <DEDUP_REMOVED lines=45> */
[-C--:B------:R-:W-:Y:S01]  /*3a20*/  FFMA.FTZ R43, R14, R42.reuse, -R35 ;  /* 0x0000002a0e2b7223 */ /* 0x080fe20000010823 */
        /* <DEDUP_REMOVED lines=20> */
[----:B------:R-:W-:Y:S02]  /*3b70*/  HADD2.F32 R39, -RZ, R39.H0_H0 ;  /* 0x20000027ff277230 */ /* 0x000fe40000004100 */
[C---:B------:R-:W-:Y:S01]  /*3b80*/  FMUL.FTZ R15, R13.reuse, R40 ;  /* 0x000000280d0f7220 */ /* 0x040fe20000410000 */
[----:B------:R-:W-:Y:S01]  /*3b90*/  FFMA.FTZ R40, R32, R35, R41 ;  /* 0x0000002320287223 */ /* 0x000fe20000010029 */
[----:B------:R-:W-:Y:S01]  /*3ba0*/  FFMA.FTZ R44, R13, R12, -R44 ;  /* 0x0000000c0d2c7223 */ /* 0x000fe2000001082c */
[----:B------:R-:W-:-:S02]  /*3bb0*/  HADD2.F32 R13, -RZ, R11.H1_H1 ;  /* 0x3000000bff0d7230 */ /* 0x000fc40000004100 */
        /* <DEDUP_REMOVED lines=20> */
.L_x_8279:
[----:B------:R-:W-:Y:S05]  /*3d00*/  BSYNC B1 ;  /* 0x0000000000017941 */ /* 0x000fea0003800000 */
.L_x_8278:
[----:B--2---:R3:W-:Y:S01]  /*3d10*/  STG.E.128 desc[UR40][R36.64+0x40], R8 ;  /* 0x0000400824007986 */ /* 0x0047e2000c101d28 */
[----:B------:R-:W-:Y:S05]  /*3d20*/  BRA `(.L_x_8269) ;  /* 0x0000002400187947 */ /* 0x000fea0003800000 */
.L_x_8263:
        /* <DEDUP_REMOVED lines=10> */
[----:B------:R-:W-:Y:S06]  /*3dd0*/  @P4 BRA `(.L_x_8281) ;  /* 0x0000000000404947 */ /* 0x000fec0003800000 */
[----:B------:R-:W-:Y:S01]  /*3de0*/  ULDC.64 UR4, c[0x0][0x3c8] ;  /* 0x0000f20000047ab9 */ /* 0x000fe20000000a00 */
[----:B------:R-:W-:Y:S01]  /*3df0*/  ULDC.64 UR6, c[0x0][0x3e0] ;  /* 0x0000f80000067ab9 */ /* 0x000fe20000000a00 */
[----:B------:R-:W-:Y:S02]  /*3e00*/  IADD3 R44, P3, P5, R54, UR4, R44 ;  /* 0x00000004362c7c10 */ /* 0x000fe4000fd7e02c */
[----:B------:R-:W-:Y:S02]  /*3e10*/  CS2R R10, SRZ ;  /* 0x00000000000a7805 */ /* 0x000fe4000001ff00 */
[----:B------:R-:W-:Y:S02]  /*3e20*/  CS2R R8, SRZ ;  /* 0x0000000000087805 */ /* 0x000fe4000001ff00 */
[----:B------:R-:W-:Y:S02]  /*3e30*/  CS2R R34, SRZ ;  /* 0x0000000000227805 */ /* 0x000fe4000001ff00 */
[----:B------:R-:W-:-:S02]  /*3e40*/  IADD3.X R45, R21, UR5, R46, P3, P5 ;  /* 0x00000005152d7c10 */ /* 0x000fc40009fea42e */
[----:B------:R-:W-:Y:S02]  /*3e50*/  CS2R R32, SRZ ;  /* 0x0000000000207805 */ /* 0x000fe4000001ff00 */
[----:B------:R-:W-:-:S04]  /*3e60*/  IADD3 R42, P3, P5, R50, UR6, R42 ;  /* 0x00000006322a7c10 */ /* 0x000fc8000fd7e02a */
[----:B------:R-:W-:Y:S02]  /*3e70*/  IADD3.X R43, R5, UR7, R47, P3, P5 ;  /* 0x00000007052b7c10 */ /* 0x000fe40009fea42f */
[-C--:B------:R-:W-:Y:S02]  /*3e80*/  ISETP.GE.AND P3, PT, R22, R93.reuse, PT ;  /* 0x0000005d1600720c */ /* 0x080fe40003f66270 */
[----:B------:R-:W-:-:S11]  /*3e90*/  ISETP.GE.AND P5, PT, R156, R93, PT ;  /* 0x0000005d9c00720c */ /* 0x000fd60003fa6270 */
[----:B------:R0:W5:Y:S04]  /*3ea0*/  @!P3 LDG.E.128 R12, desc[UR40][R44.64] ;  /* 0x000000282c0cb981 */ /* 0x000168000c1e1d00 */
[----:B------:R0:W5:Y:S04]  /*3eb0*/  @!P5 LDG.E.128 R8, desc[UR40][R44.64+0x20] ;  /* 0x000020282c08d981 */ /* 0x000168000c1e1d00 */
[----:B------:R0:W5:Y:S04]  /*3ec0*/  @!P3 LDG.E.128 R36, desc[UR40][R42.64] ;  /* 0x000000282a24b981 */ /* 0x000168000c1e1d00 */
[----:B------:R0:W5:Y:S02]  /*3ed0*/  @!P5 LDG.E.128 R32, desc[UR40][R42.64+0x20] ;  /* 0x000020282a20d981 */ /* 0x000164000c1e1d00 */
.L_x_8281:
[----:B------:R-:W-:Y:S05]  /*3ee0*/  BSYNC B1 ;  /* 0x0000000000017941 */ /* 0x000fea0003800000 */
.L_x_8280:
[----:B------:R-:W-:Y:S01]  /*3ef0*/  ISETP.NE.AND P3, PT, R155, 0x3, PT ;  /* 0x000000039b00780c */ /* 0x000fe20003f65270 */
[----:B-----5:R-:W-:Y:S02]  /*3f00*/  IMAD.MOV.U32 R94, RZ, RZ, R10 ;  /* 0x000000ffff5e7224 */ /* 0x020fe400078e000a */
[----:B------:R-:W-:Y:S02]  /*3f10*/  IMAD.MOV.U32 R95, RZ, RZ, R8 ;  /* 0x000000ffff5f7224 */ /* 0x000fe400078e0008 */
[----:B------:R-:W-:Y:S02]  /*3f20*/  IMAD.MOV.U32 R103, RZ, RZ, R14 ;  /* 0x000000ffff677224 */ /* 0x000fe400078e000e */
[----:B------:R-:W-:Y:S02]  /*3f30*/  IMAD.MOV.U32 R102, RZ, RZ, R12 ;  /* 0x000000ffff667224 */ /* 0x000fe400078e000c */
[----:B------:R-:W-:Y:S02]  /*3f40*/  IMAD.MOV.U32 R96, RZ, RZ, R34 ;  /* 0x000000ffff607224 */ /* 0x000fe400078e0022 */
[----:B------:R-:W-:-:S02]  /*3f50*/  IMAD.MOV.U32 R97, RZ, RZ, R32 ;  /* 0x000000ffff617224 */ /* 0x000fc400078e0020 */
[----:B------:R-:W-:Y:S02]  /*3f60*/  IMAD.MOV.U32 R101, RZ, RZ, R38 ;  /* 0x000000ffff657224 */ /* 0x000fe400078e0026 */
[----:B------:R-:W-:Y:S01]  /*3f70*/  IMAD.MOV.U32 R100, RZ, RZ, R36 ;  /* 0x000000ffff647224 */ /* 0x000fe200078e0024 */
[----:B------:R-:W-:Y:S06]  /*3f80*/  @!P3 BRA `(.L_x_8282) ;  /* 0x000000000004b947 */ /* 0x000fec0003800000 */
[----:B------:R-:W-:Y:S01]  /*3f90*/  BPT.TRAP 0x1 ;  /* 0x000000040000795c */ /* 0x000fe20000300000 */
.L_x_8282:
[----:B------:R-:W-:Y:S01]  /*3fa0*/  IMAD R89, R19, 0x8, R18 ;  /* 0x0000000813597824 */ /* 0x000fe200078e0212 */
[----:B------:R-:W-:Y:S01]  /*3fb0*/  SHF.L.U32 R92, R153, 0x1f, RZ ;  /* 0x0000001f995c7819 */ /* 0x000fe200000006ff */
[----:B------:R-:W-:Y:S03]  /*3fc0*/  BSSY B1, `(.L_x_8283) ;  /* 0x0000003000017945 */ /* 0x000fe60003800000 */
[----:B------:R-:W1:Y:S02]  /*3fd0*/  SYNCS.PHASECHK.TRANS64.TRYWAIT P5, [R89+URZ+0x19c90], R92 ;  /* 0x019c905c590075a7 */ /* 0x000e6400080a017f */
[----:B-1----:R-:W-:Y:S05]  /*3fe0*/  @!P5 BRA `(.L_x_8284) ;  /* 0x000001380008d947 */ /* 0x002fea0003800000 */
.L_x_8508:
[----:B------:R-:W-:Y:S05]  /*3ff0*/  BSYNC B1 ;  /* 0x0000000000017941 */ /* 0x000fea0003800000 */
.L_x_8283:
[----:B------:R-:W-:Y:S05]  /*4000*/  @P4 BRA `(.L_x_8269) ;  /* 0x0000002000604947 */ /* 0x000fea0003800000 */
[----:B------:R-:W2:Y:S01]  /*4010*/  LDC R98, c[0x0][0x2e4] ;  /* 0x0000b900ff627b82 */ /* 0x000ea20000000800 */
[----:B------:R-:W-:Y:S01]  /*4020*/  ISETP.NE.AND P4, PT, R62, RZ, PT ;  /* 0x000000ff3e00720c */ /* 0x000fe20003f85270 */
[----:B------:R-:W-:Y:S01]  /*4030*/  ULDC.64 UR4, c[0x0][0x2f0] ;  /* 0x0000bc0000047ab9 */ /* 0x000fe20000000a00 */
[----:B0-----:R-:W-:Y:S01]  /*4040*/  SHF.R.S32.HI R42, RZ, 0x1f, R152 ;  /* 0x0000001fff2a7819 */ /* 0x001fe20000011498 */
[----:B------:R-:W-:Y:S01]  /*4050*/  IMAD.MOV.U32 R80, RZ, RZ, R40 ;  /* 0x000000ffff507224 */ /* 0x000fe200078e0028 */
[----:B------:R-:W-:Y:S03]  /*4060*/  BSSY B1, `(.L_x_8285) ;  /* 0x0000100000017945 */ /* 0x000fe60003800000 */
[----:B------:R-:W-:Y:S02]  /*4070*/  IMAD R41, R42, UR4, RZ ;  /* 0x000000042a297c24 */ /* 0x000fe4000f8e02ff */
[----:B------:R-:W-:-:S04]  /*4080*/  IMAD.WIDE.U32 R80, R152, UR4, R80 ;  /* 0x0000000498507c25 */ /* 0x000fc8000f8e0050 */
[----:B------:R-:W-:-:S04]  /*4090*/  IMAD R41, R152, UR5, R41 ;  /* 0x0000000598297c24 */ /* 0x000fc8000f8e0229 */
[----:B------:R-:W-:Y:S02]  /*40a0*/  IMAD.IADD R99, R41, 0x1, R81 ;  /* 0x0000000129637824 */ /* 0x000fe400078e0251 */
[----:B--2---:R-:W-:Y:S01]  /*40b0*/  IMAD.IADD R104, R98, 0x1, -R63 ;  /* 0x0000000162687824 */ /* 0x004fe200078e0a3f */
[----:B------:R-:W-:Y:S06]  /*40c0*/  @!P4 BRA `(.L_x_8286) ;  /* 0x0000000c00e4c947 */ /* 0x000fec0003800000 */
[----:B------:R-:W2:Y:S04]  /*40d0*/  LDL R46, [R1] ;  /* 0x00000000012e7983 */ /* 0x000ea80000100800 */
[----:B------:R-:W3:Y:S04]  /*40e0*/  LDL R45, [R1+0x50] ;  /* 0x00005000012d7983 */ /* 0x000ee80000100800 */
[----:B------:R-:W4:Y:S01]  /*40f0*/  LDL R43, [R1+0x4] ;  /* 0x00000400012b7983 */ /* 0x000f220000100800 */
[----:B------:R-:W-:Y:S01]  /*4100*/  SEL R40, R63, R104, !P0 ;  /* 0x000000683f287207 */ /* 0x000fe20004000000 */
[----:B------:R-:W-:Y:S01]  /*4110*/  BSSY B2, `(.L_x_8287) ;  /* 0x00000f2000027945 */ /* 0x000fe20003800000 */
[----:B------:R-:W-:-:S02]  /*4120*/  IADD3 R87, P4, P5, R60, R80, R20 ;  /* 0x000000503c577210 */ /* 0x000fc40007d9e014 */
[----:B------:R-:W-:Y:S02]  /*4130*/  SHF.R.S32.HI R41, RZ, 0x1f, R40 ;  /* 0x0000001fff297819 */ /* 0x000fe40000011428 */
[----:B------:R-:W-:Y:S02]  /*4140*/  IADD3.X R44, R82, R99, R4, P4, P5 ;  /* 0x00000063522c7210 */ /* 0x000fe400027ea404 */
[----:B------:R-:W-:-:S04]  /*4150*/  LEA.HI R41, R41, R40, RZ, 0x5 ;  /* 0x0000002829297211 */ /* 0x000fc800078f28ff */
[----:B------:R-:W-:-:S04]  /*4160*/  SHF.R.S32.HI R40, RZ, 0x5, R41 ;  /* 0x00000005ff287819 */ /* 0x000fc80000011429 */
[----:B------:R-:W-:-:S05]  /*4170*/  LEA.HI.SX32 R40, R75, R40, 0x1c ;  /* 0x000000284b287211 */ /* 0x000fca00078fe2ff */
[C---:B------:R-:W-:Y:S01]  /*4180*/  IMAD.SHL.U32 R41, R40.reuse, 0x10, RZ ;  /* 0x0000001028297824 */ /* 0x040fe200078e00ff */
[----:B------:R-:W-:-:S04]  /*4190*/  LEA.HI R40, R40, R40, RZ, 0x1 ;  /* 0x0000002828287211 */ /* 0x000fc800078f08ff */
[----:B------:R-:W-:Y:S01]  /*41a0*/  ISETP.GE.AND P4, PT, R41, R98, PT ;  /* 0x000000622900720c */ /* 0x000fe20003f86270 */
[----:B------:R-:W-:-:S05]  /*41b0*/  IMAD.SHL.U32 R40, R40, 0x800, RZ ;  /* 0x0000080028287824 */ /* 0x000fca00078e00ff */
[----:B------:R-:W-:-:S07]  /*41c0*/  LOP3.LUT R40, R40, 0xfffff000, RZ, 0xc0, !PT ;  /* 0xfffff00028287812 */ /* 0x000fce00078ec0ff */
[--C-:B------:R-:W-:Y:S02]  /*41d0*/  @!P4 SHF.R.S32.HI R42, RZ, 0x1f, R41.reuse ;  /* 0x0000001fff2ac819 */ /* 0x100fe40000011429 */
[----:B------:R-:W-:-:S04]  /*41e0*/  @!P4 IADD3 R85, P5, P6, R60, R80, R41 ;  /* 0x000000503c55c210 */ /* 0x000fc80007ebe029 */
[----:B------:R-:W-:Y:S02]  /*41f0*/  @!P4 IADD3.X R42, R82, R99, R42, P5, P6 ;  /* 0x00000063522ac210 */ /* 0x000fe40002fec42a */
[----:B------:R-:W-:-:S05]  /*4200*/  IADD3 R86, P5, R87, R78, RZ ;  /* 0x0000004e57567210 */ /* 0x000fca0007fbe0ff */
[----:B------:R-:W-:Y:S01]  /*4210*/  IMAD.X R87, R44, 0x1, R79, P5 ;  /* 0x000000012c577824 */ /* 0x000fe200028e064f */
[----:B------:R-:W-:-:S05]  /*4220*/  @!P4 IADD3 R84, P5, R85, R78, RZ ;  /* 0x0000004e5554c210 */ /* 0x000fca0007fbe0ff */
[----:B------:R-:W-:Y:S01]  /*4230*/  @!P4 IMAD.X R85, R42, 0x1, R79, P5 ;  /* 0x000000012a55c824 */ /* 0x000fe200028e064f */
[----:B------:R-:W-:Y:S02]  /*4240*/  ISETP.GE.AND P5, PT, R22, R93, PT ;  /* 0x0000005d1600720c */ /* 0x000fe40003fa6270 */
[----:B--2---:R-:W-:-:S04]  /*4250*/  LOP3.LUT R41, R46, 0x10, R41, 0xf8, !PT ;  /* 0x000000102e297812 */ /* 0x004fc800078ef829 */
[----:B---3--:R-:W-:-:S04]  /*4260*/  LOP3.LUT R41, R41, R45, RZ, 0x3c, !PT ;  /* 0x0000002d29297212 */ /* 0x008fc800078e3cff */
[----:B----4-:R-:W-:Y:S01]  /*4270*/  IADD3 R40, R41, R40, R43 ;  /* 0x0000002829287210 */ /* 0x010fe20007ffe02b */
[----:B------:R-:W-:-:S04]  /*4280*/  IMAD R41, R19, 0x3000, R73 ;  /* 0x0000300013297824 */ /* 0x000fc800078e0249 */
[----:B------:R-:W-:Y:S02]  /*4290*/  IMAD R43, R19, 0x3000, R40 ;  /* 0x00003000132b7824 */ /* 0x000fe400078e0228 */
[C---:B------:R-:W-:Y:S02]  /*42a0*/  IMAD.IADD R41, R18.reuse, 0x1, R41 ;  /* 0x0000000112297824 */ /* 0x040fe400078e0229 */
[----:B------:R-:W-:-:S04]  /*42b0*/  IMAD.IADD R44, R18, 0x1, R43 ;  /* 0x00000001122c7824 */ /* 0x000fc800078e022b */
[----:B------:R-:W0:Y:S04]  /*42c0*/  LDS.128 R40, [R41+0x13800] ;  /* 0x0138000029287984 */ /* 0x000e280000000c00 */
[----:B------:R-:W2:Y:S01]  /*42d0*/  LDS.128 R44, [R44+0x13800] ;  /* 0x013800002c2c7984 */ /* 0x000ea20000000c00 */
[----:B------:R-:W-:Y:S05]  /*42e0*/  @P5 BRA `(.L_x_8288) ;  /* 0x0000000c00505947 */ /* 0x000fea0003800000 */
[----:B------:R-:W-:Y:S02]  /*42f0*/  SHF.R.U32.HI R14, RZ, 0x8, R13 ;  /* 0x00000008ff0e7819 */ /* 0x000fe4000001160d */
[----:B------:R-:W-:Y:S02]  /*4300*/  SHF.R.U32.HI R38, RZ, 0x8, R15 ;  /* 0x00000008ff267819 */ /* 0x000fe4000001160f */
[----:B------:R-:W-:Y:S01]  /*4310*/  SHF.R.U32.HI R108, RZ, 0x8, R37 ;  /* 0x00000008ff6c7819 */ /* 0x000fe20000011625 */
[----:B------:R-:W-:Y:S01]  /*4320*/  IMAD.SHL.U32 R14, R14, 0x100, RZ ;  /* 0x000001000e0e7824 */ /* 0x000fe200078e00ff */
[----:B------:R-:W-:Y:S01]  /*4330*/  LOP3.LUT R36, R13, 0xff, RZ, 0xc0, !PT ;  /* 0x000000ff0d247812 */ /* 0x000fe200078ec0ff */
[----:B------:R-:W-:Y:S01]  /*4340*/  IMAD.SHL.U32 R38, R38, 0x100, RZ ;  /* 0x0000010026267824 */ /* 0x000fe200078e00ff */
[----:B------:R-:W-:Y:S01]  /*4350*/  SHF.R.U32.HI R105, RZ, 0x18, R13 ;  /* 0x00000018ff697819 */ /* 0x000fe2000001160d */
[----:B------:R-:W-:Y:S01]  /*4360*/  IMAD.SHL.U32 R108, R108, 0x100, RZ ;  /* 0x000001006c6c7824 */ /* 0x000fe200078e00ff */
[----:B------:R-:W-:-:S02]  /*4370*/  LOP3.LUT R106, R15, 0xff, RZ, 0xc0, !PT ;  /* 0x000000ff0f6a7812 */ /* 0x000fc400078ec0ff */
[----:B------:R-:W-:Y:S02]  /*4380*/  SHF.R.U32.HI R107, RZ, 0x18, R15 ;  /* 0x00000018ff6b7819 */ /* 0x000fe4000001160f */
[----:B------:R-:W-:Y:S02]  /*4390*/  LOP3.LUT R109, R37, 0xff, RZ, 0xc0, !PT ;  /* 0x000000ff256d7812 */ /* 0x000fe400078ec0ff */
[----:B------:R-:W-:Y:S02]  /*43a0*/  SHF.R.U32.HI R112, RZ, 0x18, R37 ;  /* 0x00000018ff707819 */ /* 0x000fe40000011625 */
[----:B------:R-:W-:Y:S02]  /*43b0*/  SHF.R.U32.HI R12, RZ, 0x10, R13 ;  /* 0x00000010ff0c7819 */ /* 0x000fe4000001160d */
[----:B------:R-:W-:Y:S02]  /*43c0*/  PRMT R105, R105, 0x654, R36 ;  /* 0x0000065469697816 */ /* 0x000fe40000000024 */
[----:B------:R-:W-:Y:S01]  /*43d0*/  PRMT R107, R107, 0x654, R106 ;  /* 0x000006546b6b7816 */ /* 0x000fe2000000006a */
[----:B------:R-:W-:Y:S01]  /*43e0*/  IMAD.U32 R12, R12, 0x10000, RZ ;  /* 0x000100000c0c7824 */ /* 0x000fe200078e00ff */
[----:B------:R-:W-:-:S02]  /*43f0*/  PRMT R109, R112, 0x654, R109 ;  /* 0x00000654706d7816 */ /* 0x000fc4000000006d */
[----:B------:R-:W-:Y:S02]  /*4400*/  SHF.R.U32.HI R13, RZ, 0x10, R15 ;  /* 0x00000010ff0d7819 */ /* 0x000fe4000001160f */
[----:B------:R-:W-:Y:S02]  /*4410*/  LOP3.LUT R105, R105, 0xff00, R14, 0xf8, !PT ;  /* 0x0000ff0069697812 */ /* 0x000fe400078ef80e */
[----:B------:R-:W-:Y:S02]  /*4420*/  SHF.R.U32.HI R15, RZ, 0x10, R37 ;  /* 0x00000010ff0f7819 */ /* 0x000fe40000011625 */
[--C-:B------:R-:W-:Y:S02]  /*4430*/  SHF.R.U32.HI R110, RZ, 0x8, R39.reuse ;  /* 0x00000008ff6e7819 */ /* 0x100fe40000011627 */
[----:B------:R-:W-:Y:S01]  /*4440*/  LOP3.LUT R107, R107, 0xff00, R38, 0xf8, !PT ;  /* 0x0000ff006b6b7812 */ /* 0x000fe200078ef826 */
[----:B------:R-:W-:Y:S01]  /*4450*/  IMAD.U32 R15, R15, 0x10000, RZ ;  /* 0x000100000f0f7824 */ /* 0x000fe200078e00ff */
[----:B------:R-:W-:Y:S01]  /*4460*/  LOP3.LUT R108, R109, 0xff00, R108, 0xf8, !PT ;  /* 0x0000ff006d6c7812 */ /* 0x000fe200078ef86c */
[----:B------:R-:W-:Y:S01]  /*4470*/  IMAD.SHL.U32 R110, R110, 0x100, RZ ;  /* 0x000001006e6e7824 */ /* 0x000fe200078e00ff */
[----:B------:R-:W-:-:S02]  /*4480*/  SHF.R.U32.HI R37, RZ, 0x10, R39 ;  /* 0x00000010ff257819 */ /* 0x000fc40000011627 */
[----:B------:R-:W-:Y:S02]  /*4490*/  LOP3.LUT R111, R39, 0xff, RZ, 0xc0, !PT ;  /* 0x000000ff276f7812 */ /* 0x000fe400078ec0ff */
[----:B------:R-:W-:Y:S01]  /*44a0*/  SHF.R.U32.HI R114, RZ, 0x18, R39 ;  /* 0x00000018ff727819 */ /* 0x000fe20000011627 */
[----:B------:R-:W-:Y:S01]  /*44b0*/  IMAD.U32 R37, R37, 0x10000, RZ ;  /* 0x0001000025257824 */ /* 0x000fe200078e00ff */
[----:B------:R-:W-:Y:S02]  /*44c0*/  F2FP.F16.E4M3.UNPACK_B R109, R100.H1 ;  /* 0x00000064ff6d723e */ /* 0x000fe400030006ff */
[----:B--2---:R-:W-:Y:S02]  /*44d0*/  F2FP.F16.E4M3.UNPACK_B R38, R44.H1 ;  /* 0x0000002cff26723e */ /* 0x004fe400030006ff */
[----:B0-----:R-:W-:Y:S02]  /*44e0*/  F2FP.F16.E4M3.UNPACK_B R39, R40.H1 ;  /* 0x00000028ff27723e */ /* 0x001fe400030006ff */
[----:B------:R-:W-:Y:S01]  /*44f0*/  LOP3.LUT R14, R105, 0xff0000, R12, 0xf8, !PT ;  /* 0x00ff0000690e7812 */ /* 0x000fe200078ef80c */
[----:B------:R-:W-:Y:S01]  /*4500*/  IMAD.U32 R12, R13, 0x10000, RZ ;  /* 0x000100000d0c7824 */ /* 0x000fe200078e00ff */
[----:B------:R-:W-:Y:S01]  /*4510*/  F2FP.F16.E4M3.UNPACK_B R106, R102.H1 ;  /* 0x00000066ff6a723e */ /* 0x000fe200030006ff */
[----:B------:R-:W-:Y:S01]  /*4520*/  HADD2.F32 R13, -RZ, R109.H0_H0 ;  /* 0x2000006dff0d7230 */ /* 0x000fe20000004100 */
[----:B------:R-:W-:Y:S01]  /*4530*/  PRMT R111, R114, 0x654, R111 ;  /* 0x00000654726f7816 */ /* 0x000fe2000000006f */
[----:B------:R-:W-:Y:S01]  /*4540*/  HADD2.F32 R105, -RZ, R38.H0_H0 ;  /* 0x20000026ff697230 */ /* 0x000fe20000004100 */
[----:B------:R-:W-:Y:S01]  /*4550*/  LOP3.LUT R12, R107, 0xff0000, R12, 0xf8, !PT ;  /* 0x00ff00006b0c7812 */ /* 0x000fe200078ef80c */
[----:B------:R-:W-:Y:S01]  /*4560*/  HADD2.F32 R36, -RZ, R39.H0_H0 ;  /* 0x20000027ff247230 */ /* 0x000fe20000004100 */
[----:B------:R-:W-:Y:S01]  /*4570*/  LOP3.LUT R110, R111, 0xff00, R110, 0xf8, !PT ;  /* 0x0000ff006f6e7812 */ /* 0x000fe200078ef86e */
[----:B------:R-:W-:-:S02]  /*4580*/  HADD2.F32 R107, -RZ, R106.H0_H0 ;  /* 0x2000006aff6b7230 */ /* 0x000fc40000004100 */
[CC--:B------:R-:W-:Y:S01]  /*4590*/  FMUL.FTZ R111, R105.reuse, R13.reuse ;  /* 0x0000000d696f7220 */ /* 0x0c0fe20000410000 */
[----:B------:R-:W-:Y:S01]  /*45a0*/  LOP3.LUT R15, R108, 0xff0000, R15, 0xf8, !PT ;  /* 0x00ff00006c0f7812 */ /* 0x000fe200078ef80f */
[----:B------:R-:W-:Y:S01]  /*45b0*/  FMUL.FTZ R112, R36, R13 ;  /* 0x0000000d24707220 */ /* 0x000fe20000410000 */
[----:B------:R-:W-:Y:S01]  /*45c0*/  LOP3.LUT R13, R110, 0xff0000, R37, 0xf8, !PT ;  /* 0x00ff00006e0d7812 */ /* 0x000fe200078ef825 */
[-C--:B------:R-:W-:Y:S01]  /*45d0*/  FFMA.FTZ R37, R36, R107.reuse, -R111 ;  /* 0x0000006b24257223 */ /* 0x080fe2000001086f */
[----:B------:R-:W-:Y:S02]  /*45e0*/  HADD2.F32 R108, -RZ, R106.H1_H1 ;  /* 0x3000006aff6c7230 */ /* 0x000fe40000004100 */
        /* <DEDUP_REMOVED lines=8> */
[----:B------:R-:W-:-:S02]  /*4670*/  HADD2.F32 R102, -RZ, R38.H1_H1 ;  /* 0x30000026ff667230 */ /* 0x000fc40000004100 */
[CC--:B------:R-:W-:Y:S01]  /*4680*/  FMUL.FTZ R115, R39.reuse, R110.reuse ;  /* 0x0000006e27737220 */ /* 0x0c0fe20000410000 */
[----:B------:R-:W-:Y:S02]  /*4690*/  HADD2.F32 R44, -RZ, R100.H0_H0 ;  /* 0x20000064ff2c7230 */ /* 0x000fe40000004100 */
[----:B------:R-:W-:Y:S02]  /*46a0*/  HADD2.F32 R40, -RZ, R106.H0_H0 ;  /* 0x2000006aff287230 */ /* 0x000fe40000004100 */
[----:B------:R-:W-:Y:S01]  /*46b0*/  FMUL.FTZ R38, R102, R110 ;  /* 0x0000006e66267220 */ /* 0x000fe20000410000 */
[--C-:B------:R-:W-:Y:S02]  /*46c0*/  HADD2.F32 R109, -RZ, R107.reuse.H0_H0 ;  /* 0x2000006bff6d7230 */ /* 0x100fe40000004100 */
[-C--:B------:R-:W-:Y:S01]  /*46d0*/  FMUL.FTZ R113, R44, R111.reuse ;  /* 0x0000006f2c717220 */ /* 0x080fe20000410000 */
[----:B------:R-:W-:Y:S02]  /*46e0*/  HADD2.F32 R112, -RZ, R107.H1_H1 ;  /* 0x3000006bff707230 */ /* 0x000fe40000004100 */
[----:B------:R-:W-:Y:S01]  /*46f0*/  FMUL.FTZ R111, R40, R111 ;  /* 0x0000006f286f7220 */ /* 0x000fe20000410000 */
[----:B------:R-:W-:Y:S01]  /*4700*/  FFMA.FTZ R38, R39, R108, -R38 ;  /* 0x0000006c27267223 */ /* 0x000fe20000010826 */
[----:B------:R-:W-:-:S02]  /*4710*/  HADD2.F32 R110, -RZ, R105.H1_H1 ;  /* 0x30000069ff6e7230 */ /* 0x000fc40000004100 */
[----:B------:R-:W-:Y:S01]  /*4720*/  FFMA.FTZ R39, R102, R108, R115 ;  /* 0x0000006c66277223 */ /* 0x000fe20000010073 */
[-C--:B------:R-:W-:Y:S01]  /*4730*/  FFMA.FTZ R40, R40, R109.reuse, -R113 ;  /* 0x0000006d28287223 */ /* 0x080fe20000010871 */
[----:B------:R-:W-:Y:S01]  /*4740*/  FFMA.FTZ R44, R44, R109, R111 ;  /* 0x0000006d2c2c7223 */ /* 0x000fe2000001006f */
[----:B------:R-:W-:Y:S01]  /*4750*/  HADD2.F32 R107, -RZ, R106.H1_H1 ;  /* 0x3000006aff6b7230 */ /* 0x000fe20000004100 */
[----:B------:R-:W-:Y:S01]  /*4760*/  F2FP.F16.E4M3.UNPACK_B R109, R101.H1 ;  /* 0x00000065ff6d723e */ /* 0x000fe200030006ff */
[----:B------:R-:W-:Y:S01]  /*4770*/  HADD2.F32 R105, -RZ, R100.H1_H1 ;  /* 0x30000064ff697230 */ /* 0x000fe20000004100 */
[----:B------:R-:W-:Y:S02]  /*4780*/  F2FP.F16.E4M3.UNPACK_B R102, R46.H1 ;  /* 0x0000002eff66723e */ /* 0x000fe400030006ff */
[----:B------:R-:W-:Y:S01]  /*4790*/  F2FP.F16.E4M3.UNPACK_B R108, R42.H1 ;  /* 0x0000002aff6c723e */ /* 0x000fe200030006ff */
[-C--:B------:R-:W-:Y:S01]  /*47a0*/  FMUL.FTZ R116, R107, R110.reuse ;  /* 0x0000006e6b747220 */ /* 0x080fe20000410000 */
[----:B------:R-:W-:Y:S01]  /*47b0*/  FMUL.FTZ R114, R105, R110 ;  /* 0x0000006e69727220 */ /* 0x000fe20000410000 */
[----:B------:R-:W-:Y:S01]  /*47c0*/  F2FP.F16.E4M3.UNPACK_B R106, R103.H1 ;  /* 0x00000067ff6a723e */ /* 0x000fe200030006ff */
[----:B------:R-:W-:-:S02]  /*47d0*/  HADD2.F32 R113, -RZ, R109.H0_H0 ;  /* 0x2000006dff717230 */ /* 0x000fc40000004100 */
[-C--:B------:R-:W-:Y:S01]  /*47e0*/  FFMA.FTZ R105, R105, R112.reuse, R116 ;  /* 0x0000007069697223 */ /* 0x080fe20000010074 */
[----:B------:R-:W-:Y:S02]  /*47f0*/  HADD2.F32 R110, -RZ, R102.H0_H0 ;  /* 0x20000066ff6e7230 */ /* 0x000fe40000004100 */
[----:B------:R-:W-:Y:S01]  /*4800*/  FFMA.FTZ R107, R107, R112, -R114 ;  /* 0x000000706b6b7223 */ /* 0x000fe20000010872 */
[----:B------:R-:W-:Y:S01]  /*4810*/  HADD2.F32 R100, -RZ, R108.H0_H0 ;  /* 0x2000006cff647230 */ /* 0x000fe20000004100 */
[----:B------:R-:W-:Y:S01]  /*4820*/  F2FP.F16.E4M3.UNPACK_B R42, R42 ;  /* 0x0000002aff2a723e */ /* 0x000fe200020006ff */
        /* <DEDUP_REMOVED lines=19> */
[----:B------:R-:W-:Y:S01]  /*4960*/  HADD2.F32 R112, -RZ, R111.H1_H1 ;  /* 0x3000006fff707230 */ /* 0x000fe20000004100 */
[----:B------:R-:W-:Y:S01]  /*4970*/  F2FP.F16.E4M3.UNPACK_B R38, R45 ;  /* 0x0000002dff26723e */ /* 0x000fe200020006ff */
[----:B------:R-:W-:Y:S02]  /*4980*/  HADD2.F32 R106, -RZ, R42.H0_H0 ;  /* 0x2000002aff6a7230 */ /* 0x000fe40000004100 */
[----:B------:R-:W-:Y:S01]  /*4990*/  FMUL.FTZ R115, R46, R113 ;  /* 0x000000712e737220 */ /* 0x000fe20000410000 */
[----:B------:R-:W-:Y:S01]  /*49a0*/  HADD2.F32 R111, -RZ, R108.H0_H0 ;  /* 0x2000006cff6f7230 */ /* 0x000fe20000004100 */
[----:B------:R-:W-:Y:S01]  /*49b0*/  F2FP.SATFINITE.E4M3.F32.PACK_AB_MERGE_C R40, R107, R40, R37 ;  /* 0x000000286b28723e */ /* 0x000fe20004807025 */
[----:B------:R-:W-:-:S02]  /*49c0*/  HADD2.F32 R110, -RZ, R110.H1_H1 ;  /* 0x3000006eff6e7230 */ /* 0x000fc40000004100 */
[C---:B------:R-:W-:Y:S01]  /*49d0*/  FMUL.FTZ R113, R106.reuse, R113 ;  /* 0x000000716a717220 */ /* 0x040fe20000410000 */
[----:B------:R-:W-:Y:S02]  /*49e0*/  HADD2.F32 R109, -RZ, R42.H1_H1 ;  /* 0x3000002aff6d7230 */ /* 0x000fe40000004100 */
[----:B------:R-:W-:Y:S01]  /*49f0*/  FFMA.FTZ R42, R106, R111, -R115 ;  /* 0x0000006f6a2a7223 */ /* 0x000fe20000010873 */
[----:B------:R-:W-:Y:S02]  /*4a00*/  HADD2.F32 R108, -RZ, R108.H1_H1 ;  /* 0x3000006cff6c7230 */ /* 0x000fe40000004100 */
[-C--:B------:R-:W-:Y:S01]  /*4a10*/  FMUL.FTZ R106, R110, R112.reuse ;  /* 0x000000706e6a7220 */ /* 0x080fe20000410000 */
[----:B------:R-:W-:Y:S01]  /*4a20*/  F2FP.F16.E4M3.UNPACK_B R37, R41 ;  /* 0x00000029ff25723e */ /* 0x000fe200020006ff */
[C---:B------:R-:W-:Y:S01]  /*4a30*/  FMUL.FTZ R115, R109.reuse, R112 ;  /* 0x000000706d737220 */ /* 0x040fe20000410000 */
[----:B------:R-:W-:Y:S01]  /*4a40*/  FFMA.FTZ R46, R46, R111, R113 ;  /* 0x0000006f2e2e7223 */ /* 0x000fe20000010071 */
[----:B------:R-:W-:Y:S01]  /*4a50*/  FFMA.FTZ R109, R109, R108, -R106 ;  /* 0x0000006c6d6d7223 */ /* 0x000fe2000001086a */
[----:B------:R-:W-:Y:S01]  /*4a60*/  F2FP.SATFINITE.E4M3.F32.PACK_AB_MERGE_C R106, R39, R36, RZ ;  /* 0x00000024276a723e */ /* 0x000fe200048070ff */
[----:B------:R-:W-:Y:S01]  /*4a70*/  FFMA.FTZ R115, R110, R108, R115 ;  /* 0x0000006c6e737223 */ /* 0x000fe20000010073 */
[----:B------:R-:W-:-:S02]  /*4a80*/  F2FP.F16.E4M3.UNPACK_B R39, R15 ;  /* 0x0000000fff27723e */ /* 0x000fc400020006ff */
[----:B------:R-:W-:Y:S01]  /*4a90*/  F2FP.SATFINITE.E4M3.F32.PACK_AB_MERGE_C R36, R101, R100, RZ ;  /* 0x000000646524723e */ /* 0x000fe200048070ff */
[--C-:B------:R-:W-:Y:S01]  /*4aa0*/  HADD2.F32 R100, -RZ, R38.reuse.H0_H0 ;  /* 0x20000026ff647230 */ /* 0x100fe20000004100 */
[----:B------:R-:W-:Y:S01]  /*4ab0*/  F2FP.SATFINITE.E4M3.F32.PACK_AB_MERGE_C R44, R105, R44, R106 ;  /* 0x0000002c692c723e */ /* 0x000fe2000480706a */
[----:B------:R-:W-:Y:S01]  /*4ac0*/  HADD2.F32 R105, -RZ, R39.H0_H0 ;  /* 0x20000027ff697230 */ /* 0x000fe20000004100 */
[----:B------:R-:W-:Y:S01]  /*4ad0*/  F2FP.SATFINITE.E4M3.F32.PACK_AB_MERGE_C R102, R103, R102, RZ ;  /* 0x000000666766723e */ /* 0x000fe200048070ff */
[----:B------:R-:W-:Y:S01]  /*4ae0*/  HADD2.F32 R38, -RZ, R38.H1_H1 ;  /* 0x30000026ff267230 */ /* 0x000fe20000004100 */
[----:B------:R-:W-:Y:S02]  /*4af0*/  F2FP.F16.E4M3.UNPACK_B R101, R14 ;  /* 0x0000000eff65723e */ /* 0x000fe400020006ff */
        /* <DEDUP_REMOVED lines=13> */
[----:B------:R-:W-:-:S02]  /*4bd0*/  F2FP.F16.E4M3.UNPACK_B R45, R45.H1 ;  /* 0x0000002dff2d723e */ /* 0x000fc400030006ff */
[----:B------:R-:W-:Y:S01]  /*4be0*/  F2FP.F16.E4M3.UNPACK_B R102, R15.H1 ;  /* 0x0000000fff66723e */ /* 0x000fe200030006ff */
[----:B------:R-:W-:Y:S01]  /*4bf0*/  FFMA.FTZ R39, R39, R101, -R100 ;  /* 0x0000006527277223 */ /* 0x000fe20000010864 */
[----:B------:R-:W-:Y:S01]  /*4c00*/  F2FP.F16.E4M3.UNPACK_B R41, R41.H1 ;  /* 0x00000029ff29723e */ /* 0x000fe200030006ff */
[----:B------:R-:W-:Y:S01]  /*4c10*/  FFMA.FTZ R38, R38, R101, R103 ;  /* 0x0000006526267223 */ /* 0x000fe20000010067 */
[----:B------:R-:W-:Y:S01]  /*4c20*/  F2FP.F16.E4M3.UNPACK_B R14, R14.H1 ;  /* 0x0000000eff0e723e */ /* 0x000fe200030006ff */
[----:B------:R-:W-:Y:S01]  /*4c30*/  HADD2.F32 R100, -RZ, R45.H0_H0 ;  /* 0x2000002dff647230 */ /* 0x000fe20000004100 */
[----:B------:R-:W-:Y:S01]  /*4c40*/  F2FP.F16.E4M3.UNPACK_B R105, R47.H1 ;  /* 0x0000002fff69723e */ /* 0x000fe200030006ff */
[----:B------:R-:W-:Y:S02]  /*4c50*/  HADD2.F32 R103, -RZ, R102.H0_H0 ;  /* 0x20000066ff677230 */ /* 0x000fe40000004100 */
[----:B------:R-:W-:Y:S02]  /*4c60*/  HADD2.F32 R15, -RZ, R41.H0_H0 ;  /* 0x20000029ff0f7230 */ /* 0x000fe40000004100 */
        /* <DEDUP_REMOVED lines=29> */
[----:B------:R-:W-:Y:S01]  /*4e40*/  FMUL.FTZ R112, R47, R112 ;  /* 0x000000702f707220 */ /* 0x000fe20000410000 */
[----:B------:R-:W-:Y:S02]  /*4e50*/  HADD2.F32 R105, -RZ, R105.H1_H1 ;  /* 0x30000069ff697230 */ /* 0x000fe40000004100 */
[-C--:B------:R-:W-:Y:S01]  /*4e60*/  FMUL.FTZ R116, R108, R111.reuse ;  /* 0x0000006f6c747220 */ /* 0x080fe20000410000 */
[----:B------:R-:W-:Y:S02]  /*4e70*/  HADD2.F32 R106, -RZ, R106.H1_H1 ;  /* 0x3000006aff6a7230 */ /* 0x000fe40000004100 */
[----:B------:R-:W-:Y:S01]  /*4e80*/  FMUL.FTZ R111, R107, R111 ;  /* 0x0000006f6b6f7220 */ /* 0x000fe20000410000 */
[----:B------:R-:W-:Y:S02]  /*4e90*/  HADD2.F32 R101, -RZ, R101.H1_H1 ;  /* 0x30000065ff657230 */ /* 0x000fe40000004100 */
[----:B------:R-:W-:Y:S01]  /*4ea0*/  FFMA.FTZ R47, R47, R110, -R114 ;  /* 0x0000006e2f2f7223 */ /* 0x000fe20000010872 */
[----:B------:R-:W-:-:S02]  /*4eb0*/  HADD2.F32 R109, -RZ, R12.H0_H0 ;  /* 0x2000000cff6d7230 */ /* 0x000fc40000004100 */
[----:B------:R-:W-:Y:S01]  /*4ec0*/  FFMA.FTZ R103, R103, R110, R112 ;  /* 0x0000006e67677223 */ /* 0x000fe20000010070 */
[----:B------:R-:W-:Y:S02]  /*4ed0*/  HADD2.F32 R45, -RZ, R45.H1_H1 ;  /* 0x3000002dff2d7230 */ /* 0x000fe40000004100 */
[-C--:B------:R-:W-:Y:S01]  /*4ee0*/  FMUL.FTZ R110, R105, R106.reuse ;  /* 0x0000006a696e7220 */ /* 0x080fe20000410000 */
[----:B------:R-:W-:Y:S02]  /*4ef0*/  HADD2.F32 R43, -RZ, R43.H1_H1 ;  /* 0x3000002bff2b7230 */ /* 0x000fe40000004100 */
[----:B------:R-:W-:Y:S01]  /*4f00*/  FMUL.FTZ R112, R101, R106 ;  /* 0x0000006a65707220 */ /* 0x000fe20000410000 */
[----:B------:R-:W-:Y:S02]  /*4f10*/  HADD2.F32 R12, -RZ, R12.H1_H1 ;  /* 0x3000000cff0c7230 */ /* 0x000fe40000004100 */
[----:B------:R-:W-:Y:S01]  /*4f20*/  FFMA.FTZ R107, R107, R109, -R116 ;  /* 0x0000006d6b6b7223 */ /* 0x000fe20000010874 */
[----:B------:R-:W-:-:S02]  /*4f30*/  HADD2.F32 R102, -RZ, R102.H1_H1 ;  /* 0x30000066ff667230 */ /* 0x000fc40000004100 */
[----:B------:R-:W-:Y:S01]  /*4f40*/  FFMA.FTZ R108, R108, R109, R111 ;  /* 0x0000006d6c6c7223 */ /* 0x000fe2000001006f */
[----:B------:R-:W-:Y:S02]  /*4f50*/  HADD2.F32 R13, -RZ, R13.H1_H1 ;  /* 0x3000000dff0d7230 */ /* 0x000fe40000004100 */
[-C--:B------:R-:W-:Y:S01]  /*4f60*/  FMUL.FTZ R109, R45, R43.reuse ;  /* 0x0000002b2d6d7220 */ /* 0x080fe20000410000 */
[-C--:B------:R-:W-:Y:S01]  /*4f70*/  FFMA.FTZ R110, R101, R12.reuse, -R110 ;  /* 0x0000000c656e7223 */ /* 0x080fe2000001086e */
[C---:B------:R-:W-:Y:S01]  /*4f80*/  FMUL.FTZ R106, R102.reuse, R43 ;  /* 0x0000002b666a7220 */ /* 0x040fe20000410000 */
[----:B------:R-:W-:Y:S01]  /*4f90*/  FFMA.FTZ R105, R105, R12, R112 ;  /* 0x0000000c69697223 */ /* 0x000fe20000010070 */
[----:B------:R-:W-:Y:S01]  /*4fa0*/  FFMA.FTZ R102, R102, R13, -R109 ;  /* 0x0000000d66667223 */ /* 0x000fe2000001086d */
        /* <DEDUP_REMOVED lines=8> */
.L_x_8288:
[----:B------:R-:W-:Y:S05]  /*5030*/  BSYNC B2 ;  /* 0x0000000000027941 */ /* 0x000fea0003800000 */
.L_x_8287:
[----:B0-----:R0:W-:Y:S04]  /*5040*/  STG.E.128 desc[UR40][R86.64], R40 ;  /* 0x0000002856007986 */ /* 0x0011e8000c101d28 */
[----:B--2---:R0:W-:Y:S02]  /*5050*/  @!P4 STG.E.128 desc[UR40][R84.64], R44 ;  /* 0x0000002c5400c986 */ /* 0x0041e4000c101d28 */
.L_x_8286:
[----:B------:R-:W-:Y:S05]  /*5060*/  BSYNC B1 ;  /* 0x0000000000017941 */ /* 0x000fea0003800000 */
.L_x_8285:
[----:B------:R-:W-:-:S13]  /*5070*/  ISETP.NE.AND P4, PT, R31, RZ, PT ;  /* 0x000000ff1f00720c */ /* 0x000fda0003f85270 */
[----:B------:R-:W-:Y:S05]  /*5080*/  @!P4 BRA `(.L_x_8269) ;  /* 0x000000100040c947 */ /* 0x000fea0003800000 */
[----:B------:R-:W2:Y:S04]  /*5090*/  LDL R36, [R1] ;  /* 0x0000000001247983 */ /* 0x000ea80000100800 */
[----:B------:R-:W3:Y:S04]  /*50a0*/  LDL R15, [R1+0x50] ;  /* 0x00005000010f7983 */ /* 0x000ee80000100800 */
[----:B------:R-:W4:Y:S01]  /*50b0*/  LDL R14, [R1+0x4] ;  /* 0x00000400010e7983 */ /* 0x000f220000100800 */
[----:B------:R-:W-:Y:S01]  /*50c0*/  ISETP.NE.AND P5, PT, R83, RZ, PT ;  /* 0x000000ff5300720c */ /* 0x000fe20003fa5270 */
[----:B------:R-:W-:Y:S03]  /*50d0*/  BSSY B1, `(.L_x_8289) ;  /* 0x00000ec000017945 */ /* 0x000fe60003800000 */
[----:B------:R-:W-:-:S02]  /*50e0*/  SEL R104, R63, R104, !P5 ;  /* 0x000000683f687207 */ /* 0x000fc40006800000 */
[----:B0-----:R-:W-:Y:S02]  /*50f0*/  IADD3 R41, P4, P5, R60, R80, R7 ;  /* 0x000000503c297210 */ /* 0x001fe40007d9e007 */
[----:B------:R-:W-:Y:S02]  /*5100*/  SHF.R.S32.HI R13, RZ, 0x1f, R104 ;  /* 0x0000001fff0d7819 */ /* 0x000fe40000011468 */
[----:B------:R-:W-:Y:S02]  /*5110*/  IADD3.X R42, R82, R99, R3, P4, P5 ;  /* 0x00000063522a7210 */ /* 0x000fe400027ea403 */
[----:B------:R-:W-:Y:S02]  /*5120*/  LEA.HI R13, R13, R104, RZ, 0x5 ;  /* 0x000000680d0d7211 */ /* 0x000fe400078f28ff */
[----:B------:R-:W-:Y:S02]  /*5130*/  ISETP.GE.AND P5, PT, R156, R93, PT ;  /* 0x0000005d9c00720c */ /* 0x000fe40003fa6270 */
[----:B------:R-:W-:-:S02]  /*5140*/  SHF.R.S32.HI R13, RZ, 0x5, R13 ;  /* 0x00000005ff0d7819 */ /* 0x000fc4000001140d */
[----:B------:R-:W-:Y:S02]  /*5150*/  IADD3 R40, P4, R41, R78, RZ ;  /* 0x0000004e29287210 */ /* 0x000fe40007f9e0ff */
[----:B------:R-:W-:-:S03]  /*5160*/  LEA.HI.SX32 R13, R74, R13, 0x1c ;  /* 0x0000000d4a0d7211 */ /* 0x000fc600078fe2ff */
[----:B------:R-:W-:Y:S01]  /*5170*/  IMAD.X R41, R42, 0x1, R79, P4 ;  /* 0x000000012a297824 */ /* 0x000fe200020e064f */
[C---:B------:R-:W-:Y:S01]  /*5180*/  LEA.HI R12, R13.reuse, R13, RZ, 0x1 ;  /* 0x0000000d0d0c7211 */ /* 0x040fe200078f08ff */
[----:B------:R-:W-:-:S04]  /*5190*/  IMAD.SHL.U32 R43, R13, 0x10, RZ ;  /* 0x000000100d2b7824 */ /* 0x000fc800078e00ff */
[----:B------:R-:W-:-:S05]  /*51a0*/  IMAD.SHL.U32 R13, R12, 0x800, RZ ;  /* 0x000008000c0d7824 */ /* 0x000fca00078e00ff */
[----:B------:R-:W-:Y:S02]  /*51b0*/  LOP3.LUT R13, R13, 0xfffff000, RZ, 0xc0, !PT ;  /* 0xfffff0000d0d7812 */ /* 0x000fe400078ec0ff */
        /* <DEDUP_REMOVED lines=10> */
[--C-:B------:R-:W-:Y:S02]  /*5260*/  SHF.R.U32.HI R84, RZ, 0x8, R9.reuse ;  /* 0x00000008ff547819 */ /* 0x100fe40000011609 */
[----:B------:R-:W-:Y:S02]  /*5270*/  SHF.R.U32.HI R93, RZ, 0x18, R9 ;  /* 0x00000018ff5d7819 */ /* 0x000fe40000011609 */
[----:B------:R-:W-:Y:S02]  /*5280*/  LOP3.LUT R8, R9, 0xff, RZ, 0xc0, !PT ;  /* 0x000000ff09087812 */ /* 0x000fe400078ec0ff */
[--C-:B------:R-:W-:Y:S02]  /*5290*/  SHF.R.U32.HI R87, RZ, 0x18, R11.reuse ;  /* 0x00000018ff577819 */ /* 0x100fe4000001160b */
[----:B------:R-:W-:Y:S02]  /*52a0*/  LOP3.LUT R10, R11, 0xff, RZ, 0xc0, !PT ;  /* 0x000000ff0b0a7812 */ /* 0x000fe400078ec0ff */
[----:B------:R-:W-:-:S02]  /*52b0*/  SHF.R.U32.HI R44, RZ, 0x8, R11 ;  /* 0x00000008ff2c7819 */ /* 0x000fc4000001160b */
[----:B------:R-:W-:Y:S02]  /*52c0*/  SHF.R.U32.HI R42, RZ, 0x10, R11 ;  /* 0x00000010ff2a7819 */ /* 0x000fe4000001160b */
[--C-:B------:R-:W-:Y:S02]  /*52d0*/  SHF.R.U32.HI R85, RZ, 0x8, R35.reuse ;  /* 0x00000008ff557819 */ /* 0x100fe40000011623 */
[----:B------:R-:W-:Y:S02]  /*52e0*/  LOP3.LUT R34, R35, 0xff0000ff, RZ, 0xc0, !PT ;  /* 0xff0000ff23227812 */ /* 0x000fe400078ec0ff */
[----:B------:R-:W-:Y:S01]  /*52f0*/  SHF.R.U32.HI R11, RZ, 0x10, R35 ;  /* 0x00000010ff0b7819 */ /* 0x000fe20000011623 */
[----:B------:R-:W-:Y:S01]  /*5300*/  IMAD.SHL.U32 R35, R84, 0x100, RZ ;  /* 0x0000010054237824 */ /* 0x000fe200078e00ff */
[----:B------:R-:W-:Y:S01]  /*5310*/  SHF.R.U32.HI R45, RZ, 0x18, R33 ;  /* 0x00000018ff2d7819 */ /* 0x000fe20000011621 */
[----:B------:R-:W-:Y:S01]  /*5320*/  IMAD.SHL.U32 R85, R85, 0x100, RZ ;  /* 0x0000010055557824 */ /* 0x000fe200078e00ff */
[----:B------:R-:W-:Y:S01]  /*5330*/  LOP3.LUT R32, R33, 0xff, RZ, 0xc0, !PT ;  /* 0x000000ff21207812 */ /* 0x000fe200078ec0ff */
[----:B------:R-:W-:Y:S01]  /*5340*/  IMAD.U32 R84, R11, 0x10000, RZ ;  /* 0x000100000b547824 */ /* 0x000fe200078e00ff */
[----:B------:R-:W-:-:S02]  /*5350*/  SHF.R.U32.HI R46, RZ, 0x10, R9 ;  /* 0x00000010ff2e7819 */ /* 0x000fc40000011609 */
[----:B------:R-:W-:Y:S02]  /*5360*/  PRMT R8, R93, 0x654, R8 ;  /* 0x000006545d087816 */ /* 0x000fe40000000008 */
[----:B------:R-:W-:Y:S01]  /*5370*/  PRMT R32, R45, 0x654, R32 ;  /* 0x000006542d207816 */ /* 0x000fe20000000020 */
[----:B------:R-:W-:Y:S01]  /*5380*/  IMAD.SHL.U32 R45, R44, 0x100, RZ ;  /* 0x000001002c2d7824 */ /* 0x000fe200078e00ff */
[----:B------:R-:W-:Y:S01]  /*5390*/  LOP3.LUT R8, R8, 0xff00, R35, 0xf8, !PT ;  /* 0x0000ff0008087812 */ /* 0x000fe200078ef823 */
[----:B------:R-:W-:Y:S01]  /*53a0*/  IMAD.U32 R35, R46, 0x10000, RZ ;  /* 0x000100002e237824 */ /* 0x000fe200078e00ff */
[----:B------:R-:W-:Y:S02]  /*53b0*/  PRMT R10, R87, 0x654, R10 ;  /* 0x00000654570a7816 */ /* 0x000fe4000000000a */
[--C-:B------:R-:W-:Y:S02]  /*53c0*/  SHF.R.U32.HI R47, RZ, 0x8, R33.reuse ;  /* 0x00000008ff2f7819 */ /* 0x100fe40000011621 */
[----:B------:R-:W-:Y:S01]  /*53d0*/  SHF.R.U32.HI R9, RZ, 0x10, R33 ;  /* 0x00000010ff097819 */ /* 0x000fe20000011621 */
[----:B0-----:R-:W-:Y:S01]  /*53e0*/  IMAD.MOV.U32 R33, RZ, RZ, R12 ;  /* 0x000000ffff217224 */ /* 0x001fe200078e000c */
[----:B------:R-:W-:Y:S01]  /*53f0*/  LOP3.LUT R45, R10, 0xff00, R45, 0xf8, !PT ;  /* 0x0000ff000a2d7812 */ /* 0x000fe200078ef82d */
[----:B------:R-:W-:Y:S01]  /*5400*/  IMAD.SHL.U32 R47, R47, 0x100, RZ ;  /* 0x000001002f2f7824 */ /* 0x000fe200078e00ff */
[----:B------:R-:W-:Y:S01]  /*5410*/  LOP3.LUT R10, R8, 0xff0000, R35, 0xf8, !PT ;  /* 0x00ff0000080a7812 */ /* 0x000fe200078ef823 */
[----:B------:R-:W-:Y:S01]  /*5420*/  IMAD.U32 R8, R42, 0x10000, RZ ;  /* 0x000100002a087824 */ /* 0x000fe200078e00ff */
[----:B------:R-:W-:Y:S01]  /*5430*/  LOP3.LUT R85, R34, 0xff00, R85, 0xf8, !PT ;  /* 0x0000ff0022557812 */ /* 0x000fe200078ef855 */
[----:B------:R-:W-:Y:S01]  /*5440*/  IMAD.U32 R9, R9, 0x10000, RZ ;  /* 0x0001000009097824 */ /* 0x000fe200078e00ff */
[----:B------:R-:W-:-:S02]  /*5450*/  F2FP.F16.E4M3.UNPACK_B R44, R97.H1 ;  /* 0x00000061ff2c723e */ /* 0x000fc400030006ff */
[----:B--2---:R-:W-:Y:S02]  /*5460*/  F2FP.F16.E4M3.UNPACK_B R42, R36.H1 ;  /* 0x00000024ff2a723e */ /* 0x004fe400030006ff */
        /* <DEDUP_REMOVED lines=18> */
[----:B------:R-:W-:Y:S01]  /*5590*/  F2FP.F16.E4M3.UNPACK_B R36, R36 ;  /* 0x00000024ff24723e */ /* 0x000fe200020006ff */
[-C--:B------:R-:W-:Y:S01]  /*55a0*/  FMUL.FTZ R86, R35, R44.reuse ;  /* 0x0000002c23567220 */ /* 0x080fe20000410000 */
[----:B------:R-:W-:Y:S01]  /*55b0*/  F2FP.F16.E4M3.UNPACK_B R42, R33 ;  /* 0x00000021ff2a723e */ /* 0x000fe200020006ff */
[----:B------:R-:W-:Y:S01]  /*55c0*/  HADD2.F32 R47, -RZ, R97.H0_H0 ;  /* 0x20000061ff2f7230 */ /* 0x000fe20000004100 */
[----:B------:R-:W-:Y:S01]  /*55d0*/  LOP3.LUT R9, R85, 0xff0000, R84, 0xf8, !PT ;  /* 0x00ff000055097812 */ /* 0x000fe200078ef854 */
[----:B------:R-:W-:Y:S01]  /*55e0*/  FMUL.FTZ R84, R45, R44 ;  /* 0x0000002c2d547220 */ /* 0x000fe20000410000 */
[----:B------:R-:W-:Y:S01]  /*55f0*/  F2FP.F16.E4M3.UNPACK_B R95, R95 ;  /* 0x0000005fff5f723e */ /* 0x000fe200020006ff */
[----:B------:R-:W-:Y:S02]  /*5600*/  HADD2.F32 R44, -RZ, R36.H0_H0 ;  /* 0x20000024ff2c7230 */ /* 0x000fe40000004100 */
[----:B------:R-:W-:Y:S02]  /*5610*/  HADD2.F32 R34, -RZ, R42.H0_H0 ;  /* 0x2000002aff227230 */ /* 0x000fe40000004100 */
[-C--:B------:R-:W-:Y:S01]  /*5620*/  FFMA.FTZ R33, R35, R46.reuse, -R84 ;  /* 0x0000002e23217223 */ /* 0x080fe20000010854 */
[----:B------:R-:W-:Y:S01]  /*5630*/  FFMA.FTZ R35, R45, R46, R86 ;  /* 0x0000002e2d237223 */ /* 0x000fe20000010056 */
[----:B------:R-:W-:-:S02]  /*5640*/  HADD2.F32 R45, -RZ, R95.H0_H0 ;  /* 0x2000005fff2d7230 */ /* 0x000fc40000004100 */
[-C--:B------:R-:W-:Y:S01]  /*5650*/  FMUL.FTZ R85, R44, R47.reuse ;  /* 0x0000002f2c557220 */ /* 0x080fe20000410000 */
[C---:B------:R-:W-:Y:S01]  /*5660*/  FMUL.FTZ R87, R34.reuse, R47 ;  /* 0x0000002f22577220 */ /* 0x040fe20000410000 */
[----:B------:R-:W-:Y:S01]  /*5670*/  HADD2.F32 R97, -RZ, R97.H1_H1 ;  /* 0x30000061ff617230 */ /* 0x000fe20000004100 */
[----:B------:R-:W-:Y:S01]  /*5680*/  F2FP.F16.E4M3.UNPACK_B R46, R38.H1 ;  /* 0x00000026ff2e723e */ /* 0x000fe200030006ff */
[----:B------:R-:W-:Y:S02]  /*5690*/  HADD2.F32 R47, -RZ, R36.H1_H1 ;  /* 0x30000024ff2f7230 */ /* 0x000fe40000004100 */
[-C--:B------:R-:W-:Y:S01]  /*56a0*/  FFMA.FTZ R34, R34, R45.reuse, -R85 ;  /* 0x0000002d22227223 */ /* 0x080fe20000010855 */
[----:B------:R-:W-:Y:S01]  /*56b0*/  FFMA.FTZ R36, R44, R45, R87 ;  /* 0x0000002d2c247223 */ /* 0x000fe20000010057 */
[----:B------:R-:W-:Y:S01]  /*56c0*/  HADD2.F32 R42, -RZ, R42.H1_H1 ;  /* 0x3000002aff2a7230 */ /* 0x000fe20000004100 */
[----:B------:R-:W-:Y:S01]  /*56d0*/  F2FP.F16.E4M3.UNPACK_B R44, R96.H1 ;  /* 0x00000060ff2c723e */ /* 0x000fe200030006ff */
[----:B------:R-:W-:-:S02]  /*56e0*/  HADD2.F32 R95, -RZ, R95.H1_H1 ;  /* 0x3000005fff5f7230 */ /* 0x000fc40000004100 */
[CC--:B------:R-:W-:Y:S01]  /*56f0*/  FMUL.FTZ R45, R47.reuse, R97.reuse ;  /* 0x000000612f2d7220 */ /* 0x0c0fe20000410000 */
[----:B------:R-:W-:Y:S01]  /*5700*/  F2FP.F16.E4M3.UNPACK_B R86, R94.H1 ;  /* 0x0000005eff56723e */ /* 0x000fe200030006ff */
[C---:B------:R-:W-:Y:S01]  /*5710*/  FMUL.FTZ R100, R42.reuse, R97 ;  /* 0x000000612a647220 */ /* 0x040fe20000410000 */
[----:B------:R-:W-:Y:S02]  /*5720*/  HADD2.F32 R93, -RZ, R44.H0_H0 ;  /* 0x2000002cff5d7230 */ /* 0x000fe40000004100 */
[-C--:B------:R-:W-:Y:S01]  /*5730*/  FFMA.FTZ R45, R42, R95.reuse, -R45 ;  /* 0x0000005f2a2d7223 */ /* 0x080fe2000001082d */
[----:B------:R-:W-:Y:S01]  /*5740*/  F2FP.F16.E4M3.UNPACK_B R42, R14.H1 ;  /* 0x0000000eff2a723e */ /* 0x000fe200030006ff */
[----:B------:R-:W-:Y:S02]  /*5750*/  HADD2.F32 R84, -RZ, R46.H0_H0 ;  /* 0x2000002eff547230 */ /* 0x000fe40000004100 */
[----:B------:R-:W-:Y:S01]  /*5760*/  FFMA.FTZ R47, R47, R95, R100 ;  /* 0x0000005f2f2f7223 */ /* 0x000fe20000010064 */
        /* <DEDUP_REMOVED lines=16> */
[----:B------:R-:W-:-:S02]  /*5870*/  HADD2.F32 R93, -RZ, R96.H0_H0 ;  /* 0x20000060ff5d7230 */ /* 0x000fc40000004100 */
[----:B------:R-:W-:Y:S01]  /*5880*/  FFMA.FTZ R105, R85, R86, R44 ;  /* 0x0000005655697223 */ /* 0x000fe2000001002c */
[----:B------:R-:W-:Y:S01]  /*5890*/  F2FP.F16.E4M3.UNPACK_B R44, R38 ;  /* 0x00000026ff2c723e */ /* 0x000fe200020006ff */
[----:B------:R-:W-:Y:S01]  /*58a0*/  HADD2.F32 R38, -RZ, R14.H0_H0 ;  /* 0x2000000eff267230 */ /* 0x000fe20000004100 */
[----:B------:R-:W-:Y:S01]  /*58b0*/  F2FP.SATFINITE.E4M3.F32.PACK_AB_MERGE_C R12, R33, R12, RZ ;  /* 0x0000000c210c723e */ /* 0x000fe200048070ff */
[----:B------:R-:W-:Y:S01]  /*58c0*/  HADD2.F32 R95, -RZ, R96.H1_H1 ;  /* 0x30000060ff5f7230 */ /* 0x000fe20000004100 */
[----:B------:R-:W-:Y:S01]  /*58d0*/  F2FP.SATFINITE.E4M3.F32.PACK_AB_MERGE_C R32, R35, R32, RZ ;  /* 0x000000202320723e */ /* 0x000fe200048070ff */
[--C-:B------:R-:W-:Y:S01]  /*58e0*/  HADD2.F32 R46, -RZ, R44.reuse.H0_H0 ;  /* 0x2000002cff2e7230 */ /* 0x100fe20000004100 */
[----:B------:R-:W-:Y:S01]  /*58f0*/  F2FP.SATFINITE.E4M3.F32.PACK_AB_MERGE_C R12, R45, R34, R12 ;  /* 0x000000222d0c723e */ /* 0x000fe2000480700c */
[----:B------:R-:W-:Y:S01]  /*5900*/  HADD2.F32 R44, -RZ, R44.H1_H1 ;  /* 0x3000002cff2c7230 */ /* 0x000fe20000004100 */
[----:B------:R-:W-:Y:S01]  /*5910*/  F2FP.F16.E4M3.UNPACK_B R35, R37 ;  /* 0x00000025ff23723e */ /* 0x000fe200020006ff */
[----:B------:R-:W-:-:S02]  /*5920*/  HADD2.F32 R85, -RZ, R94.H0_H0 ;  /* 0x2000005eff557230 */ /* 0x000fc40000004100 */
[-C--:B------:R-:W-:Y:S01]  /*5930*/  FMUL.FTZ R97, R46, R93.reuse ;  /* 0x0000005d2e617220 */ /* 0x080fe20000410000 */
[----:B------:R-:W-:Y:S02]  /*5940*/  HADD2.F32 R14, -RZ, R14.H1_H1 ;  /* 0x3000000eff0e7230 */ /* 0x000fe40000004100 */
[----:B------:R-:W-:Y:S01]  /*5950*/  FMUL.FTZ R93, R38, R93 ;  /* 0x0000005d265d7220 */ /* 0x000fe20000410000 */
[----:B------:R-:W-:Y:S01]  /*5960*/  F2FP.F16.E4M3.UNPACK_B R34, R11 ;  /* 0x0000000bff22723e */ /* 0x000fe200020006ff */
[----:B------:R-:W-:Y:S01]  /*5970*/  HADD2.F32 R87, -RZ, R94.H1_H1 ;  /* 0x3000005eff577230 */ /* 0x000fe20000004100 */
[----:B------:R-:W-:Y:S01]  /*5980*/  F2FP.F16.E4M3.UNPACK_B R33, R13 ;  /* 0x0000000dff21723e */ /* 0x000fe200020006ff */
[----:B------:R-:W-:Y:S01]  /*5990*/  FMUL.FTZ R101, R44, R95 ;  /* 0x0000005f2c657220 */ /* 0x000fe20000410000 */
[----:B------:R-:W-:Y:S01]  /*59a0*/  FFMA.FTZ R97, R38, R85, -R97 ;  /* 0x0000005526617223 */ /* 0x000fe20000010861 */
[----:B------:R-:W-:Y:S01]  /*59b0*/  FMUL.FTZ R95, R14, R95 ;  /* 0x0000005f0e5f7220 */ /* 0x000fe20000410000 */
[----:B------:R-:W-:Y:S01]  /*59c0*/  FFMA.FTZ R38, R46, R85, R93 ;  /* 0x000000552e267223 */ /* 0x000fe2000001005d */
[----:B------:R-:W-:Y:S01]  /*59d0*/  F2FP.SATFINITE.E4M3.F32.PACK_AB_MERGE_C R103, R103, R42, RZ ;  /* 0x0000002a6767723e */ /* 0x000fe200048070ff */
[----:B------:R-:W-:Y:S01]  /*59e0*/  HADD2.F32 R42, -RZ, R35.H0_H0 ;  /* 0x20000023ff2a7230 */ /* 0x000fe20000004100 */
[----:B------:R-:W-:Y:S01]  /*59f0*/  F2FP.SATFINITE.E4M3.F32.PACK_AB_MERGE_C R36, R47, R36, R32 ;  /* 0x000000242f24723e */ /* 0x000fe20004807020 */
[----:B------:R-:W-:Y:S01]  /*5a00*/  HADD2.F32 R85, -RZ, R34.H0_H0 ;  /* 0x20000022ff557230 */ /* 0x000fe20000004100 */
[----:B------:R-:W-:Y:S01]  /*5a10*/  F2FP.F16.E4M3.UNPACK_B R45, R10 ;  /* 0x0000000aff2d723e */ /* 0x000fe200020006ff */
[----:B------:R-:W-:-:S02]  /*5a20*/  HADD2.F32 R32, -RZ, R33.H0_H0 ;  /* 0x20000021ff207230 */ /* 0x000fc40000004100 */
[-C--:B------:R-:W-:Y:S01]  /*5a30*/  FFMA.FTZ R95, R44, R87.reuse, R95 ;  /* 0x000000572c5f7223 */ /* 0x080fe2000001005f */
[----:B------:R-:W-:Y:S01]  /*5a40*/  FFMA.FTZ R14, R14, R87, -R101 ;  /* 0x000000570e0e7223 */ /* 0x000fe20000010865 */
[----:B------:R-:W-:Y:S02]  /*5a50*/  HADD2.F32 R44, -RZ, R35.H1_H1 ;  /* 0x30000023ff2c7230 */ /* 0x000fe40000004100 */
[-C--:B------:R-:W-:Y:S01]  /*5a60*/  FMUL.FTZ R87, R42, R85.reuse ;  /* 0x000000552a577220 */ /* 0x080fe20000410000 */
[----:B------:R-:W-:Y:S02]  /*5a70*/  HADD2.F32 R47, -RZ, R45.H0_H0 ;  /* 0x2000002dff2f7230 */ /* 0x000fe40000004100 */
[----:B------:R-:W-:Y:S01]  /*5a80*/  FMUL.FTZ R35, R32, R85 ;  /* 0x0000005520237220 */ /* 0x000fe20000410000 */
[----:B------:R-:W-:Y:S01]  /*5a90*/  HADD2.F32 R85, -RZ, R34.H1_H1 ;  /* 0x30000022ff557230 */ /* 0x000fe20000004100 */
[----:B------:R-:W-:Y:S01]  /*5aa0*/  F2FP.F16.E4M3.UNPACK_B R37, R37.H1 ;  /* 0x00000025ff25723e */ /* 0x000fe200030006ff */
[----:B------:R-:W-:-:S02]  /*5ab0*/  HADD2.F32 R34, -RZ, R33.H1_H1 ;  /* 0x30000021ff227230 */ /* 0x000fc40000004100 */
[-C--:B------:R-:W-:Y:S01]  /*5ac0*/  FFMA.FTZ R32, R32, R47.reuse, -R87 ;  /* 0x0000002f20207223 */ /* 0x080fe20000010857 */
[----:B------:R-:W-:Y:S01]  /*5ad0*/  FFMA.FTZ R33, R42, R47, R35 ;  /* 0x0000002f2a217223 */ /* 0x000fe20000010023 */
[----:B------:R-:W-:Y:S02]  /*5ae0*/  HADD2.F32 R45, -RZ, R45.H1_H1 ;  /* 0x3000002dff2d7230 */ /* 0x000fe40000004100 */
        /* <DEDUP_REMOVED lines=8> */
[--C-:B------:R-:W-:Y:S01]  /*5b70*/  HADD2.F32 R45, -RZ, R46.reuse.H0_H0 ;  /* 0x2000002eff2d7230 */ /* 0x100fe20000004100 */
[----:B------:R-:W-:Y:S01]  /*5b80*/  F2FP.SATFINITE.E4M3.F32.PACK_AB_MERGE_C R84, R105, R84, RZ ;  /* 0x000000546954723e */ /* 0x000fe200048070ff */
[----:B------:R-:W-:Y:S01]  /*5b90*/  HADD2.F32 R11, -RZ, R35.H0_H0 ;  /* 0x20000023ff0b7230 */ /* 0x000fe20000004100 */
[----:B------:R-:W-:Y:S01]  /*5ba0*/  F2FP.F16.E4M3.UNPACK_B R93, R9.H1 ;  /* 0x00000009ff5d723e */ /* 0x000fe200030006ff */
[----:B------:R-:W-:Y:S01]  /*5bb0*/  HADD2.F32 R44, -RZ, R37.H1_H1 ;  /* 0x30000025ff2c7230 */ /* 0x000fe20000004100 */
[----:B------:R-:W-:Y:S01]  /*5bc0*/  F2FP.SATFINITE.E4M3.F32.PACK_AB_MERGE_C R38, R95, R38, R84 ;  /* 0x000000265f26723e */ /* 0x000fe20004807054 */
        /* <DEDUP_REMOVED lines=11> */
[-C--:B------:R-:W-:Y:S01]  /*5c80*/  FFMA.FTZ R35, R35, R46.reuse, -R86 ;  /* 0x0000002e23237223 */ /* 0x080fe20000010856 */
[----:B------:R-:W-:Y:S01]  /*5c90*/  FFMA.FTZ R42, R44, R46, R47 ;  /* 0x0000002e2c2a7223 */ /* 0x000fe2000001002f */
[----:B------:R-:W-:Y:S01]  /*5ca0*/  F2FP.F16.E4M3.UNPACK_B R46, R39.H1 ;  /* 0x00000027ff2e723e */ /* 0x000fe200030006ff */
[----:B------:R-:W-:Y:S01]  /*5cb0*/  HADD2.F32 R95, -RZ, R93.H0_H0 ;  /* 0x2000005dff5f7230 */ /* 0x000fe20000004100 */
[----:B------:R-:W-:Y:S01]  /*5cc0*/  F2FP.F16.E4M3.UNPACK_B R37, R15 ;  /* 0x0000000fff25723e */ /* 0x000fe200020006ff */
[----:B------:R-:W-:Y:S01]  /*5cd0*/  HADD2.F32 R94, -RZ, R87.H0_H0 ;  /* 0x20000057ff5e7230 */ /* 0x000fe20000004100 */
[----:B------:R-:W-:Y:S01]  /*5ce0*/  F2FP.F16.E4M3.UNPACK_B R45, R39 ;  /* 0x00000027ff2d723e */ /* 0x000fe200020006ff */
[----:B------:R-:W-:Y:S01]  /*5cf0*/  HADD2.F32 R93, -RZ, R93.H1_H1 ;  /* 0x3000005dff5d7230 */ /* 0x000fe20000004100 */
[----:B------:R-:W-:Y:S01]  /*5d00*/  F2FP.F16.E4M3.UNPACK_B R15, R15.H1 ;  /* 0x0000000fff0f723e */ /* 0x000fe200030006ff */
[----:B------:R-:W-:Y:S01]  /*5d10*/  HADD2.F32 R39, -RZ, R37.H0_H0 ;  /* 0x20000025ff277230 */ /* 0x000fe20000004100 */
[-C--:B------:R-:W-:Y:S01]  /*5d20*/  F2FP.F16.E4M3.UNPACK_B R9, R8.reuse ;  /* 0x00000008ff09723e */ /* 0x080fe200020006ff */
[----:B------:R-:W-:Y:S01]  /*5d30*/  HADD2.F32 R47, -RZ, R45.H0_H0 ;  /* 0x2000002dff2f7230 */ /* 0x000fe20000004100 */
[----:B------:R-:W-:Y:S01]  /*5d40*/  F2FP.F16.E4M3.UNPACK_B R84, R8.H1 ;  /* 0x00000008ff54723e */ /* 0x000fe200030006ff */
[----:B------:R-:W-:Y:S01]  /*5d50*/  HADD2.F32 R8, -RZ, R46.H0_H0 ;  /* 0x2000002eff087230 */ /* 0x000fe20000004100 */
[----:B------:R-:W-:Y:S01]  /*5d60*/  F2FP.SATFINITE.E4M3.F32.PACK_AB_MERGE_C R14, R14, R97, R103 ;  /* 0x000000610e0e723e */ /* 0x000fe20004807067 */
[----:B------:R-:W-:-:S02]  /*5d70*/  HADD2.F32 R44, -RZ, R15.H0_H0 ;  /* 0x2000000fff2c7230 */ /* 0x000fc40000004100 */
[----:B------:R-:W-:Y:S01]  /*5d80*/  FMUL.FTZ R96, R47, R94 ;  /* 0x0000005e2f607220 */ /* 0x000fe20000410000 */
[----:B------:R-:W-:Y:S02]  /*5d90*/  HADD2.F32 R85, -RZ, R84.H0_H0 ;  /* 0x20000054ff557230 */ /* 0x000fe40000004100 */
[-C--:B------:R-:W-:Y:S01]  /*5da0*/  FMUL.FTZ R97, R8, R95.reuse ;  /* 0x0000005f08617220 */ /* 0x080fe20000410000 */
[----:B------:R-:W-:Y:S02]  /*5db0*/  HADD2.F32 R46, -RZ, R46.H1_H1 ;  /* 0x3000002eff2e7230 */ /* 0x000fe40000004100 */
[C---:B------:R-:W-:Y:S01]  /*5dc0*/  FMUL.FTZ R95, R44.reuse, R95 ;  /* 0x0000005f2c5f7220 */ /* 0x040fe20000410000 */
[----:B------:R-:W-:Y:S02]  /*5dd0*/  HADD2.F32 R15, -RZ, R15.H1_H1 ;  /* 0x3000000fff0f7230 */ /* 0x000fe40000004100 */
[----:B------:R-:W-:Y:S01]  /*5de0*/  FFMA.FTZ R97, R44, R85, -R97 ;  /* 0x000000552c617223 */ /* 0x000fe20000010861 */
[----:B------:R-:W-:-:S02]  /*5df0*/  HADD2.F32 R86, -RZ, R9.H0_H0 ;  /* 0x20000009ff567230 */ /* 0x000fc40000004100 */
[----:B------:R-:W-:Y:S01]  /*5e00*/  FMUL.FTZ R94, R39, R94 ;  /* 0x0000005e275e7220 */ /* 0x000fe20000410000 */
[----:B------:R-:W-:Y:S02]  /*5e10*/  HADD2.F32 R45, -RZ, R45.H1_H1 ;  /* 0x3000002dff2d7230 */ /* 0x000fe40000004100 */
[-C--:B------:R-:W-:Y:S01]  /*5e20*/  FMUL.FTZ R100, R46, R93.reuse ;  /* 0x0000005d2e647220 */ /* 0x080fe20000410000 */
[----:B------:R-:W-:Y:S02]  /*5e30*/  HADD2.F32 R44, -RZ, R87.H1_H1 ;  /* 0x30000057ff2c7230 */ /* 0x000fe40000004100 */
[----:B------:R-:W-:Y:S01]  /*5e40*/  FMUL.FTZ R93, R15, R93 ;  /* 0x0000005d0f5d7220 */ /* 0x000fe20000410000 */
[----:B------:R-:W-:Y:S02]  /*5e50*/  HADD2.F32 R84, -RZ, R84.H1_H1 ;  /* 0x30000054ff547230 */ /* 0x000fe40000004100 */
[----:B------:R-:W-:Y:S01]  /*5e60*/  FFMA.FTZ R95, R8, R85, R95 ;  /* 0x00000055085f7223 */ /* 0x000fe2000001005f */
[----:B------:R-:W-:-:S02]  /*5e70*/  HADD2.F32 R37, -RZ, R37.H1_H1 ;  /* 0x30000025ff257230 */ /* 0x000fc40000004100 */
[-C--:B------:R-:W-:Y:S01]  /*5e80*/  FFMA.FTZ R96, R39, R86.reuse, -R96 ;  /* 0x0000005627607223 */ /* 0x080fe20000010860 */
[----:B------:R-:W-:Y:S01]  /*5e90*/  FFMA.FTZ R94, R47, R86, R94 ;  /* 0x000000562f5e7223 */ /* 0x000fe2000001005e */
[----:B------:R-:W-:Y:S02]  /*5ea0*/  HADD2.F32 R8, -RZ, R9.H1_H1 ;  /* 0x30000009ff087230 */ /* 0x000fe40000004100 */
[----:B------:R-:W-:Y:S01]  /*5eb0*/  FMUL.FTZ R86, R45, R44 ;  /* 0x0000002c2d567220 */ /* 0x000fe20000410000 */
[----:B------:R-:W-:Y:S01]  /*5ec0*/  FFMA.FTZ R100, R15, R84, -R100 ;  /* 0x000000540f647223 */ /* 0x000fe20000010864 */
[C---:B------:R-:W-:Y:S01]  /*5ed0*/  FMUL.FTZ R44, R37.reuse, R44 ;  /* 0x0000002c252c7220 */ /* 0x040fe20000410000 */
[----:B------:R-:W-:Y:S01]  /*5ee0*/  FFMA.FTZ R46, R46, R84, R93 ;  /* 0x000000542e2e7223 */ /* 0x000fe2000001005d */
[----:B------:R-:W-:Y:S01]  /*5ef0*/  FFMA.FTZ R37, R37, R8, -R86 ;  /* 0x0000000825257223 */ /* 0x000fe20000010856 */
[----:B------:R-:W-:Y:S01]  /*5f00*/  F2FP.SATFINITE.E4M3.F32.PACK_AB_MERGE_C R10, R35, R10, RZ ;  /* 0x0000000a230a723e */ /* 0x000fe200048070ff */
        /* <DEDUP_REMOVED lines=8> */
.L_x_8290:
[----:B------:R-:W-:Y:S05]  /*5f90*/  BSYNC B1 ;  /* 0x0000000000017941 */ /* 0x000fea0003800000 */
.L_x_8289:
[----:B0-----:R4:W-:Y:S01]  /*5fa0*/  STG.E.128 desc[UR40][R40.64], R12 ;  /* 0x0000000c28007986 */ /* 0x0019e2000c101d28 */
[----:B------:R-:W-:-:S13]  /*5fb0*/  ISETP.GE.AND P4, PT, R43, R98, PT ;  /* 0x000000622b00720c */ /* 0x000fda0003f86270 */
[----:B------:R-:W-:Y:S05]  /*5fc0*/  @P4 BRA `(.L_x_8269) ;  /* 0x0000000000704947 */ /* 0x000fea0003800000 */
[--C-:B------:R-:W-:Y:S02]  /*5fd0*/  IADD3 R81, P4, P5, R60, R80, R43.reuse ;  /* 0x000000503c517210 */ /* 0x100fe40007d9e02b */
[----:B------:R-:W-:-:S04]  /*5fe0*/  SHF.R.S32.HI R43, RZ, 0x1f, R43 ;  /* 0x0000001fff2b7819 */ /* 0x000fc8000001142b */
[----:B------:R-:W-:Y:S02]  /*5ff0*/  IADD3.X R8, R82, R99, R43, P4, P5 ;  /* 0x0000006352087210 */ /* 0x000fe400027ea42b */
[----:B------:R-:W-:-:S05]  /*6000*/  IADD3 R78, P4, R81, R78, RZ ;  /* 0x0000004e514e7210 */ /* 0x000fca0007f9e0ff */
[----:B------:R-:W-:-:S05]  /*6010*/  IMAD.X R79, R8, 0x1, R79, P4 ;  /* 0x00000001084f7824 */ /* 0x000fca00020e064f */
[----:B--2---:R0:W-:Y:S01]  /*6020*/  STG.E.128 desc[UR40][R78.64], R36 ;  /* 0x000000244e007986 */ /* 0x0041e2000c101d28 */
[----:B------:R-:W-:Y:S05]  /*6030*/  BRA `(.L_x_8269) ;  /* 0x0000000000547947 */ /* 0x000fea0003800000 */
.L_x_8262:
[----:B------:R-:W-:-:S13]  /*6040*/  ISETP.NE.AND P3, PT, R155, 0x3, PT ;  /* 0x000000039b00780c */ /* 0x000fda0003f65270 */
[----:B------:R-:W-:Y:S05]  /*6050*/  @!P3 BRA `(.L_x_8291) ;  /* 0x000000000004b947 */ /* 0x000fea0003800000 */
[----:B------:R-:W-:Y:S01]  /*6060*/  BPT.TRAP 0x1 ;  /* 0x000000040000795c */ /* 0x000fe20000300000 */
.L_x_8291:
[----:B------:R-:W-:Y:S01]  /*6070*/  IMAD R89, R19, 0x8, R18 ;  /* 0x0000000813597824 */ /* 0x000fe200078e0212 */
[----:B------:R-:W-:Y:S01]  /*6080*/  SHF.L.U32 R92, R153, 0x1f, RZ ;  /* 0x0000001f995c7819 */ /* 0x000fe200000006ff */
[----:B------:R-:W-:Y:S01]  /*6090*/  IMAD R91, R2, -0x80, R27 ;  /* 0xffffff80025b7824 */ /* 0x000fe200078e021b */
[----:B------:R-:W-:Y:S02]  /*60a0*/  BSSY B1, `(.L_x_8292) ;  /* 0x0000005000017945 */ /* 0x000fe40003800000 */
[----:B------:R-:W0:Y:S02]  /*60b0*/  SYNCS.PHASECHK.TRANS64.TRYWAIT P5, [R89+URZ+0x19c90], R92 ;  /* 0x019c905c590075a7 */ /* 0x000e2400080a017f */
[----:B------:R-:W-:-:S04]  /*60c0*/  VIMNMX R91, R91, 0x80, PT ;  /* 0x000000805b5b7848 */ /* 0x000fc80003fe0100 */
[----:B------:R-:W-:Y:S01]  /*60d0*/  ISETP.GE.AND P4, PT, R152, R91, PT ;  /* 0x0000005b9800720c */ /* 0x000fe20003f86270 */
[----:B0-----:R-:W-:-:S12]  /*60e0*/  @!P5 BRA `(.L_x_8293) ;  /* 0x0000011400dcd947 */ /* 0x001fd80003800000 */
.L_x_8509:
[----:B------:R-:W-:Y:S05]  /*60f0*/  BSYNC B1 ;  /* 0x0000000000017941 */ /* 0x000fea0003800000 */
.L_x_8292:
[----:B------:R-:W-:Y:S05]  /*6100*/  @P4 BRA `(.L_x_8269) ;  /* 0x0000000000204947 */ /* 0x000fea0003800000 */
[----:B------:R-:W-:Y:S01]  /*6110*/  ISETP.NE.AND P4, PT, R62, RZ, PT ;  /* 0x000000ff3e00720c */ /* 0x000fe20003f85270 */
[----:B------:R-:W1:Y:S01]  /*6120*/  @!P1 LDS.128 R8, [R90+0x15800] ;  /* 0x015800005a089984 */ /* 0x000e620000000c00 */
[----:B------:R-:W-:-:S11]  /*6130*/  ISETP.NE.AND P5, PT, R31, RZ, PT ;  /* 0x000000ff1f00720c */ /* 0x000fd60003fa5270 */
[----:B------:R-:W2:Y:S04]  /*6140*/  @P4 LDS.128 R12, [R90+0x13800] ;  /* 0x013800005a0c4984 */ /* 0x000ea80000000c00 */
[----:B------:R-:W3:Y:S04]  /*6150*/  @P5 LDS.128 R32, [R90+0x14800] ;  /* 0x014800005a205984 */ /* 0x000ee80000000c00 */
[----:B-1----:R1:W-:Y:S04]  /*6160*/  @!P1 STG.E.128 desc[UR40][R36.64+0x40], R8 ;  /* 0x0000400824009986 */ /* 0x0023e8000c101d28 */
[----:B--2---:R1:W-:Y:S04]  /*6170*/  @P4 STG.E.128 desc[UR40][R36.64], R12 ;  /* 0x0000000c24004986 */ /* 0x0043e8000c101d28 */
[----:B---3--:R1:W-:Y:S02]  /*6180*/  @P5 STG.E.128 desc[UR40][R36.64+0x20], R32 ;  /* 0x0000202024005986 */ /* 0x0083e4000c101d28 */
.L_x_8269:
[----:B------:R-:W-:Y:S05]  /*6190*/  BSYNC B0 ;  /* 0x0000000000007941 */ /* 0x000fea0003800000 */
.L_x_8261:
[----:B-123--:R-:W1:Y:S01]  /*61a0*/  S2R R8, SR_TID.X ;  /* 0x0000000000087919 */ /* 0x00ee620000002100 */
        /* <DEDUP_REMOVED lines=16> */
.L_x_8295:
[----:B------:R-:W-:Y:S05]  /*62b0*/  BSYNC B0 ;  /* 0x0000000000007941 */ /* 0x000fea0003800000 */
.L_x_8294:
[----:B------:R-:W2:Y:S01]  /*62c0*/  SYNCS.PHASECHK.TRANS64.TRYWAIT P5, [R89+URZ+0x19cb0], R92 ;  /* 0x019cb05c590075a7 */ /* 0x000ea200080a017f */
[----:B------:R-:W-:Y:S01]  /*62d0*/  BSSY B0, `(.L_x_8296) ;  /* 0x0000003000007945 */ /* 0x000fe20003800000 */
[----:B------:R-:W-:-:S03]  /*62e0*/  ISETP.GE.AND P3, PT, R152, R91, PT ;  /* 0x0000005b9800720c */ /* 0x000fc60003f66270 */
[----:B--2---:R-:W-:Y:S10]  /*62f0*/  @!P5 BRA `(.L_x_8297) ;  /* 0x00000114006cd947 */ /* 0x004ff40003800000 */
.L_x_8510:
[----:B------:R-:W-:Y:S05]  /*6300*/  BSYNC B0 ;  /* 0x0000000000007941 */ /* 0x000fea0003800000 */
.L_x_8296:
[----:B------:R-:W-:Y:S04]  /*6310*/  BSSY B0, `(.L_x_8298) ;  /* 0x0000016000007945 */ /* 0x000fe80003800000 */
[----:B------:R-:W-:Y:S05]  /*6320*/  @P3 BRA `(.L_x_8299) ;  /* 0x0000000000503947 */ /* 0x000fea0003800000 */
[----:B------:R-:W-:Y:S01]  /*6330*/  ULDC UR8, c[0x0][0x2e4] ;  /* 0x0000b90000087ab9 */ /* 0x000fe20000000800 */
[----:B----4-:R-:W-:Y:S01]  /*6340*/  IMAD.WIDE R12, R2, 0x80, R48 ;  /* 0x00000080020c7825 */ /* 0x010fe200078e0230 */
[----:B------:R-:W-:Y:S01]  /*6350*/  ISETP.GE.AND P5, PT, R22, UR8, PT ;  /* 0x0000000816007c0c */ /* 0x000fe2000bfa6270 */
[----:B------:R-:W-:Y:S01]  /*6360*/  ULDC.64 UR4, c[0x0][0x318] ;  /* 0x0000c60000047ab9 */ /* 0x000fe20000000a00 */
[----:B------:R-:W-:Y:S01]  /*6370*/  ULDC.64 UR6, c[0x0][0x308] ;  /* 0x0000c20000067ab9 */ /* 0x000fe20000000a00 */
[----:B------:R-:W-:Y:S02]  /*6380*/  IMAD.MOV.U32 R14, RZ, RZ, R58 ;  /* 0x000000ffff0e7224 */ /* 0x000fe400078e003a */
[----:B------:R-:W-:Y:S02]  /*6390*/  IMAD.MOV.U32 R15, RZ, RZ, R0 ;  /* 0x000000ffff0f7224 */ /* 0x000fe400078e0000 */
[----:B------:R-:W-:Y:S02]  /*63a0*/  IMAD R13, R13, UR4, RZ ;  /* 0x000000040d0d7c24 */ /* 0x000fe4000f8e02ff */
[----:B------:R-:W-:-:S04]  /*63b0*/  IMAD.WIDE.U32 R14, R12, UR4, R14 ;  /* 0x000000040c0e7c25 */ /* 0x000fc8000f8e000e */
[----:B-1----:R-:W1:Y:S01]  /*63c0*/  @!P5 LDS.128 R8, [R90+0x9000] ;  /* 0x009000005a08d984 */ /* 0x002e620000000c00 */
[----:B------:R-:W-:Y:S01]  /*63d0*/  IMAD R13, R12, UR5, R13 ;  /* 0x000000050c0d7c24 */ /* 0x000fe2000f8e020d */
[----:B------:R-:W-:-:S04]  /*63e0*/  IADD3 R32, P3, R14, UR6, RZ ;  /* 0x000000060e207c10 */ /* 0x000fc8000ff7e0ff */
[----:B------:R-:W-:Y:S02]  /*63f0*/  IADD3.X R33, R15, UR7, R13, P3, !PT ;  /* 0x000000070f217c10 */ /* 0x000fe40009ffe40d */
[----:B------:R-:W-:-:S03]  /*6400*/  ISETP.GE.AND P3, PT, R156, UR8, PT ;  /* 0x000000089c007c0c */ /* 0x000fc6000bf66270 */
[----:B-1----:R-:W-:Y:S01]  /*6410*/  @!P5 STG.E.128 desc[UR40][R32.64], R8 ;  /* 0x000000082000d986 */ /* 0x002fe2000c101d28 */
[----:B------:R-:W-:-:S09]  /*6420*/  ISETP.GE.AND P5, PT, R67, UR8, PT ;  /* 0x0000000843007c0c */ /* 0x000fd2000bfa6270 */
[----:B------:R-:W1:Y:S04]  /*6430*/  @!P3 LDS.128 R8, [R90+0xa000] ;  /* 0x00a000005a08b984 */ /* 0x000e680000000c00 */
[----:B------:R-:W3:Y:S04]  /*6440*/  @!P5 LDS.128 R12, [R90+0xb000] ;  /* 0x00b000005a0cd984 */ /* 0x000ee80000000c00 */
[----:B-1----:R1:W-:Y:S04]  /*6450*/  @!P3 STG.E.128 desc[UR40][R32.64+0x20], R8 ;  /* 0x000020082000b986 */ /* 0x0023e8000c101d28 */
[----:B---3--:R1:W-:Y:S02]  /*6460*/  @!P5 STG.E.128 desc[UR40][R32.64+0x40], R12 ;  /* 0x0000400c2000d986 */ /* 0x0083e4000c101d28 */
.L_x_8299:
[----:B------:R-:W-:Y:S05]  /*6470*/  BSYNC B0 ;  /* 0x0000000000007941 */ /* 0x000fea0003800000 */
.L_x_8298:
[----:B------:R-:W-:Y:S01]  /*6480*/  @!PT LDS RZ, [RZ] ;  /* 0x00000000fffff984 */ /* 0x000fe20000000800 */
[----:B------:R-:W-:Y:S01]  /*6490*/  @!PT LDS RZ, [RZ] ;  /* 0x00000000fffff984 */ /* 0x000fe20000000800 */
[----:B------:R-:W-:Y:S01]  /*64a0*/  @!PT LDS RZ, [RZ] ;  /* 0x00000000fffff984 */ /* 0x000fe20000000800 */
[----:B------:R-:W-:Y:S01]  /*64b0*/  @!PT LDS RZ, [RZ] ;  /* 0x00000000fffff984 */ /* 0x000fe20000000800 */
[----:B------:R3:W-:Y:S06]  /*64c0*/  MEMBAR.ALL.CTA ;  /* 0x0000000000007992 */ /* 0x0007ec0000008000 */
[----:B---3--:R-:W3:Y:S01]  /*64d0*/  FENCE.VIEW.ASYNC.S ;  /* 0x00000000000073c6 */ /* 0x008ee20000000000 */
[----:B0-2---:R-:W-:Y:S01]  /*64e0*/  @!P4 VIADD R89, R89, 0x19cc0 ;  /* 0x00019cc05959c836 */ /* 0x005fe20000000000 */
[----:B---3--:R0:W-:Y:S04]  /*64f0*/  BAR.SYNC.DEFER_BLOCKING R64, 0x80 ;  /* 0x000200400000751d */ /* 0x0081e80000010000 */
[----:B------:R-:W-:Y:S01]  /*6500*/  @!P4 PRMT R89, RZ, 0x654, R89 ;  /* 0x00000654ff59c816 */ /* 0x000fe20000000059 */
[----:B------:R-:W-:Y:S01]  /*6510*/  VIADD R19, R19, 0x1 ;  /* 0x0000000113137836 */ /* 0x000fe20000000000 */
[----:B------:R-:W-:-:S02]  /*6520*/  PLOP3.LUT P3, PT, PT, PT, PT, 0x8, 0x0 ;  /* 0x000000000000781c */ /* 0x000fc40003f6e170 */
[----:B------:R0:W-:Y:S02]  /*6530*/  @!P4 SYNCS.ARRIVE.TRANS64.RED.A1T0 RZ, [R89+URZ], RZ ;  /* 0x000000ff59ffc9a7 */ /* 0x0001e4000810043f */
[----:B------:R-:W-:-:S04]  /*6540*/  ISETP.NE.AND P4, PT, R19, 0x2, PT ;  /* 0x000000021300780c */ /* 0x000fc80003f85270 */
[----:B-1----:R-:W-:Y:S02]  /*6550*/  SEL R8, RZ, 0x1, P4 ;  /* 0x00000001ff087807 */ /* 0x002fe40002000000 */
[----:B------:R-:W-:Y:S02]  /*6560*/  SEL R19, R19, RZ, P4 ;  /* 0x000000ff13137207 */ /* 0x000fe40002000000 */
[----:B------:R-:W-:Y:S01]  /*6570*/  LOP3.LUT R153, R153, R8, RZ, 0x3c, !PT ;  /* 0x0000000899997212 */ /* 0x000fe200078e3cff */
[----:B0-----:R-:W-:Y:S06]  /*6580*/  @P2 BRA `(.L_x_8300) ;  /* 0xffffffbc00302947 */ /* 0x001fec000383ffff */
.L_x_8256:
[----:B------:R-:W0:Y:S01]  /*6590*/  LDC R0, c[0x0][0x428] ;  /* 0x00010a00ff007b82 */ /* 0x000e220000000800 */
[----:B------:R-:W-:Y:S04]  /*65a0*/  BSSY B0, `(.L_x_8301) ;  /* 0x0000004000007945 */ /* 0x000fe80003800000 */
[----:B------:R-:W-:Y:S05]  /*65b0*/  @P3 BRA `(.L_x_8302) ;  /* 0x0000000000083947 */ /* 0x000fea0003800000 */
[----:B------:R-:W1:Y:S02]  /*65c0*/  FENCE.VIEW.ASYNC.G ;  /* 0x00000000000073c6 */ /* 0x000e640000000100 */
[----:B-1----:R-:W-:Y:S06]  /*65d0*/  BAR.ARV 0xc, 0x200 ;  /* 0x0308000000007b1d */ /* 0x002fec0000002000 */
.L_x_8302:
[----:B------:R-:W-:Y:S05]  /*65e0*/  BSYNC B0 ;  /* 0x0000000000007941 */ /* 0x000fea0003800000 */
.L_x_8301:
        /* <DEDUP_REMOVED lines=13> */
[----:B----4-:R-:W4:Y:S01]  /*66c0*/  @P1 LDC.64 R12, c[0x0][0x9b8] ;  /* 0x00026e00ff0c1b82 */ /* 0x010f220000000a00 */
        /* <DEDUP_REMOVED lines=30> */
[----:B------:R1:W2:Y:S02]  /*68b0*/  @P1 LDG.E R0, desc[UR40][R8.64] ;  /* 0x0000002808001981 */ /* 0x0002a4000c1e1900 */
[----:B------:R-:W3:Y:S02]  /*68c0*/  @P4 LDC R2, c[0x0][0x430] ;  /* 0x00010c00ff024b82 */ /* 0x000ee40000000800 */
[----:B------:R-:W2:Y:S01]  /*68d0*/  @P0 LDG.E R3, desc[UR40][R4.64] ;  /* 0x0000002804030981 */ /* 0x000ea2000c1e1900 */
[----:B------:R-:W-:Y:S01]  /*68e0*/  ISETP.GE.AND P1, PT, R88, 0x1, PT ;  /* 0x000000015800780c */ /* 0x000fe20003f26270 */
[----:B------:R-:W-:Y:S02]  /*68f0*/  IMAD.MOV.U32 R10, RZ, RZ, R30 ;  /* 0x000000ffff0a7224 */ /* 0x000fe400078e001e */
[----:B0-----:R-:W-:-:S05]  /*6900*/  @P4 IMAD.HI.U32 R7, R30, R7, RZ ;  /* 0x000000071e074227 */ /* 0x001fca00078e00ff */
[----:B---3--:R-:W-:Y:S02]  /*6910*/  @P4 SHF.R.U32.HI R10, RZ, R2, R7 ;  /* 0x00000002ff0a4219 */ /* 0x008fe40000011607 */
[----:B------:R-:W-:Y:S02]  /*6920*/  CS2R R20, SRZ ;  /* 0x0000000000147805 */ /* 0x000fe4000001ff00 */
[----:B------:R-:W-:Y:S01]  /*6930*/  PLOP3.LUT P0, PT, PT, PT, PT, 0x80, 0x0 ;  /* 0x000000000000781c */ /* 0x000fe20003f0f070 */
[----:B------:R-:W-:Y:S01]  /*6940*/  IMAD.MOV.U32 R135, RZ, RZ, RZ ;  /* 0x000000ffff877224 */ /* 0x000fe200078e00ff */
        /* <DEDUP_REMOVED lines=16> */
[----:B0-----:R-:W-:Y:S02]  /*6a50*/  CS2R R10, SRZ ;  /* 0x00000000000a7805 */ /* 0x001fe4000001ff00 */
[----:B------:R-:W-:Y:S02]  /*6a60*/  CS2R R54, SRZ ;  /* 0x0000000000367805 */ /* 0x000fe4000001ff00 */
[----:B------:R-:W-:Y:S02]  /*6a70*/  CS2R R56, SRZ ;  /* 0x0000000000387805 */ /* 0x000fe4000001ff00 */
[----:B------:R-:W-:Y:S02]  /*6a80*/  CS2R R58, SRZ ;  /* 0x00000000003a7805 */ /* 0x000fe4000001ff00 */
[----:B------:R-:W-:Y:S02]  /*6a90*/  CS2R R60, SRZ ;  /* 0x00000000003c7805 */ /* 0x000fe4000001ff00 */
[----:B-1----:R-:W-:-:S02]  /*6aa0*/  CS2R R8, SRZ ;  /* 0x0000000000087805 */ /* 0x002fc4000001ff00 */
[----:B------:R-:W-:Y:S01]  /*6ab0*/  CS2R R62, SRZ ;  /* 0x00000000003e7805 */ /* 0x000fe2000001ff00 */
[----:B------:R-:W-:Y:S02]  /*6ac0*/  IMAD.MOV.U32 R64, RZ, RZ, RZ ;  /* 0x000000ffff407224 */ /* 0x000fe400078e00ff */
[----:B--2---:R-:W-:Y:S01]  /*6ad0*/  FMUL.FTZ R2, R3, R0 ;  /* 0x0000000003027220 */ /* 0x004fe20000410000 */
[----:B------:R-:W-:-:S03]  /*6ae0*/  IMAD.MOV.U32 R3, RZ, RZ, RZ ;  /* 0x000000ffff037224 */ /* 0x000fc600078e00ff */
[----:B------:R-:W-:Y:S01]  /*6af0*/  FMUL.FTZ R2, R2, UR4 ;  /* 0x0000000402027c20 */ /* 0x000fe20008410000 */
[----:B------:R-:W-:Y:S01]  /*6b00*/  IMAD.MOV.U32 R0, RZ, RZ, RZ ;  /* 0x000000ffff007224 */ /* 0x000fe200078e00ff */
[----:B------:R-:W-:Y:S06]  /*6b10*/  @!P1 BRA `(.L_x_8303) ;  /* 0x0000008c00789947 */ /* 0x000fec0003800000 */
[----:B------:R-:W0:Y:S01]  /*6b20*/  S2R R4, SR_TID.X ;  /* 0x0000000000047919 */ /* 0x000e220000002100 */
[----:B------:R-:W-:Y:S01]  /*6b30*/  VIADD R26, R18, 0xf000 ;  /* 0x0000f000121a7836 */ /* 0x000fe20000000000 */
[----:B------:R-:W-:Y:S04]  /*6b40*/  BSSY B6, `(.L_x_8304) ;  /* 0x000001e000067945 */ /* 0x000fe80003800000 */
[----:B------:R-:W-:Y:S01]  /*6b50*/  LOP3.LUT P0, RZ, R26, 0x3ff, RZ, 0xc0, !PT ;  /* 0x000003ff1aff7812 */ /* 0x000fe2000780c0ff */
[----:B0-----:R-:W-:-:S05]  /*6b60*/  VIADD R28, R4, 0xffffff80 ;  /* 0xffffff80041c7836 */ /* 0x001fca0000000000 */
[----:B------:R-:W-:-:S04]  /*6b70*/  SHF.R.S32.HI R4, RZ, 0x1f, R28 ;  /* 0x0000001fff047819 */ /* 0x000fc8000001141c */
[----:B------:R-:W-:-:S04]  /*6b80*/  LEA.HI R4, R4, R28, RZ, 0x7 ;  /* 0x0000001c04047211 */ /* 0x000fc800078f38ff */
[----:B------:R-:W-:-:S05]  /*6b90*/  SHF.R.S32.HI R4, RZ, 0x7, R4 ;  /* 0x00000007ff047819 */ /* 0x000fca0000011404 */
[----:B------:R-:W0:Y:S02]  /*6ba0*/  SHFL.IDX PT, R0, R4, RZ, 0x1f ;  /* 0x00001fff04007589 */ /* 0x000e2400000e0000 */
[----:B0-----:R-:W-:-:S05]  /*6bb0*/  IMAD.HI R3, R0, 0x55555556, RZ ;  /* 0x5555555600037827 */ /* 0x001fca00078e02ff */
[----:B------:R-:W-:-:S05]  /*6bc0*/  LEA.HI R3, R3, R3, RZ, 0x1 ;  /* 0x0000000303037211 */ /* 0x000fca00078f08ff */
[----:B------:R-:W-:-:S04]  /*6bd0*/  IMAD R3, R3, -0x3, R0 ;  /* 0xfffffffd03037824 */ /* 0x000fc800078e0200 */
        /* <DEDUP_REMOVED lines=20> */
.L_x_8305:
[----:B------:R-:W-:Y:S05]  /*6d20*/  BSYNC B6 ;  /* 0x0000000000067941 */ /* 0x000fea0003800000 */
.L_x_8304:
[----:B------:R-:W-:Y:S02]  /*6d30*/  ULDC UR4, c[0x0][0x3d4] ;  /* 0x0000f50000047ab9 */ /* 0x000fe40000000800 */
[----:B------:R-:W-:-:S13]  /*6d40*/  ISETP.LT.AND P0, PT, RZ, UR4, PT ;  /* 0x00000004ff007c0c */ /* 0x000fda000bf01270 */
[----:B------:R-:W-:Y:S05]  /*6d50*/  @P0 BRA `(.L_x_8306) ;  /* 0x0000000000400947 */ /* 0x000fea0003800000 */
[----:B------:R-:W2:Y:S02]  /*6d60*/  LDL R20, [R1+0x38] ;  /* 0x0000380001147983 */ /* 0x000ea40000100800 */
[----:B--2---:R-:W-:-:S04]  /*6d70*/  LEA.HI R0, R20, R20, RZ, 0x1 ;  /* 0x0000001414007211 */ /* 0x004fc800078f08ff */
[----:B------:R-:W-:-:S05]  /*6d80*/  LOP3.LUT R0, R0, 0xfffffffe, RZ, 0xc0, !PT ;  /* 0xfffffffe00007812 */ /* 0x000fca00078ec0ff */
[----:B------:R-:W-:-:S05]  /*6d90*/  IMAD.IADD R0, R20, 0x1, -R0 ;  /* 0x0000000114007824 */ /* 0x000fca00078e0a00 */
[----:B------:R-:W-:-:S04]  /*6da0*/  SHF.L.U32 R3, R0, 0x1f, RZ ;  /* 0x0000001f00037819 */ /* 0x000fc800000006ff */
[----:B------:R0:W1:Y:S03]  /*6db0*/  SYNCS.PHASECHK.TRANS64.TRYWAIT P0, [R18+URZ+0x19c00], R3 ;  /* 0x019c0003120075a7 */ /* 0x000066000800017f */
[----:B-1----:R-:W-:Y:S05]  /*6dc0*/  @!P0 NANOSLEEP.SYNCS 0x989680 ;  /* 0x009896800000895d */ /* 0x002fea0003900000 */
[----:B------:R-:W1:Y:S01]  /*6dd0*/  @!P0 SYNCS.PHASECHK.TRANS64 P0, [R18+URZ+0x19c00], R3 ;  /* 0x019c0003120085a7 */ /* 0x000e62000800007f */
[----:B------:R-:W-:Y:S04]  /*6de0*/  BSSY B0, `(.L_x_8307) ;  /* 0x0000006000007945 */ /* 0x000fe80003800000 */
[----:B-1----:R-:W-:Y:S05]  /*6df0*/  @P0 BRA `(.L_x_8308) ;  /* 0x0000000000100947 */ /* 0x002fea0003800000 */
.L_x_8309:
[----:B-1----:R1:W2:Y:S02]  /*6e00*/  SYNCS.PHASECHK.TRANS64.TRYWAIT P0, [R18+URZ+0x19c00], R3 ;  /* 0x019c0003120075a7 */ /* 0x0022a4000800017f */
[----:B--2---:R-:W-:Y:S05]  /*6e10*/  @!P0 NANOSLEEP.SYNCS 0x989680 ;  /* 0x009896800000895d */ /* 0x004fea0003900000 */
[----:B------:R-:W2:Y:S02]  /*6e20*/  @!P0 SYNCS.PHASECHK.TRANS64 P0, [R18+URZ+0x19c00], R3 ;  /* 0x019c0003120085a7 */ /* 0x000ea4000800007f */
[----:B--2---:R-:W-:Y:S05]  /*6e30*/  @!P0 BRA `(.L_x_8309) ;  /* 0xfffffffc00f08947 */ /* 0x004fea000383ffff */
.L_x_8308:
[----:B------:R-:W-:Y:S05]  /*6e40*/  BSYNC B0 ;  /* 0x0000000000007941 */ /* 0x000fea0003800000 */
.L_x_8307:
[----:B------:R-:W-:Y:S05]  /*6e50*/  BRA `(.L_x_8310) ;  /* 0x0000004000507947 */ /* 0x000fea0003800000 */
.L_x_8306:
[----:B------:R-:W0:Y:S01]  /*6e60*/  LDC.64 R36, c[0x0][0x3c8] ;  /* 0x0000f200ff247b82 */ /* 0x000e220000000a00 */
[----:B-----5:R-:W-:Y:S01]  /*6e70*/  SHF.R.S32.HI R0, RZ, 0x1f, R24 ;  /* 0x0000001fff007819 */ /* 0x020fe20000011418 */
[--C-:B------:R-:W-:Y:S01]  /*6e80*/  IMAD.MOV.U32 R8, RZ, RZ, R16.reuse ;  /* 0x000000ffff087224 */ /* 0x100fe200078e0010 */
[----:B------:R-:W-:Y:S01]  /*6e90*/  SHF.R.S32.HI R9, RZ, 0x1f, R16 ;  /* 0x0000001fff097819 */ /* 0x000fe20000011410 */
[----:B------:R-:W-:Y:S01]  /*6ea0*/  ULDC.64 UR4, c[0x0][0x3d8] ;  /* 0x0000f60000047ab9 */ /* 0x000fe20000000a00 */
[----:B------:R-:W-:Y:S01]  /*6eb0*/  ULDC.64 UR8, c[0x0][0x3c8] ;  /* 0x0000f20000087ab9 */ /* 0x000fe20000000a00 */
[----:B------:R-:W-:Y:S01]  /*6ec0*/  IMAD R3, R0, UR4, RZ ;  /* 0x0000000400037c24 */ /* 0x000fe2000f8e02ff */
[----:B------:R-:W-:Y:S01]  /*6ed0*/  SHF.R.S32.HI R11, RZ, 0x1f, R22 ;  /* 0x0000001fff0b7819 */ /* 0x000fe20000011416 */
[----:B------:R-:W1:Y:S01]  /*6ee0*/  LDC.64 R38, c[0x0][0x3e0] ;  /* 0x0000f800ff267b82 */ /* 0x000e620000000a00 */
        /* <DEDUP_REMOVED lines=10> */
[----:B------:R-:W-:-:S04]  /*6f90*/  IMAD.WIDE.U32 R6, R24, UR4, R10 ;  /* 0x0000000418067c25 */ /* 0x000fc8000f8e000a */
[----:B------:R-:W-:Y:S01]  /*6fa0*/  IMAD.WIDE.U32 R8, R24, UR6, R10 ;  /* 0x0000000618087c25 */ /* 0x000fe2000f8e000a */
[----:B------:R-:W-:-:S03]  /*6fb0*/  IADD3 R42, P2, R6, UR8, RZ ;  /* 0x00000008062a7c10 */ /* 0x000fc6000ff5e0ff */
[C---:B0-----:R-:W-:Y:S01]  /*6fc0*/  IMAD.WIDE.U32 R36, R24.reuse, UR4, R36 ;  /* 0x0000000418247c25 */ /* 0x041fe2000f8e0024 */
[----:B------:R-:W-:Y:S01]  /*6fd0*/  ULDC.64 UR4, c[0x0][0x3e0] ;  /* 0x0000f80000047ab9 */ /* 0x000fe20000000a00 */
[----:B------:R-:W-:Y:S02]  /*6fe0*/  IADD3.X R43, R3, UR9, R7, P2, !PT ;  /* 0x00000009032b7c10 */ /* 0x000fe400097fe407 */
[----:B------:R-:W-:Y:S01]  /*6ff0*/  IMAD R13, R24, UR7, R13 ;  /* 0x00000007180d7c24 */ /* 0x000fe2000f8e020d */
[----:B------:R-:W-:Y:S01]  /*7000*/  IADD3 R26, P1, R4, UR4, RZ ;  /* 0x00000004041a7c10 */ /* 0x000fe2000ff3e0ff */
[----:B-1----:R-:W-:Y:S01]  /*7010*/  IMAD.WIDE.U32 R38, R24, UR6, R38 ;  /* 0x0000000618267c25 */ /* 0x002fe2000f8e0026 */
[----:B------:R-:W-:Y:S02]  /*7020*/  IADD3 R44, P3, R8, UR4, RZ ;  /* 0x00000004082c7c10 */ /* 0x000fe4000ff7e0ff */
[----:B------:R-:W-:Y:S01]  /*7030*/  IADD3.X R27, R13, UR5, R5, P1, !PT ;  /* 0x000000050d1b7c10 */ /* 0x000fe20008ffe405 */
[----:B------:R-:W-:Y:S01]  /*7040*/  IMAD.IADD R40, R3, 0x1, R37 ;  /* 0x0000000103287824 */ /* 0x000fe200078e0225 */
[C---:B------:R-:W-:Y:S01]  /*7050*/  IADD3.X R45, R13.reuse, UR5, R9, P3, !PT ;  /* 0x000000050d2d7c10 */ /* 0x040fe20009ffe409 */
[----:B------:R-:W-:Y:S01]  /*7060*/  IMAD.IADD R41, R13, 0x1, R39 ;  /* 0x000000010d297824 */ /* 0x000fe200078e0227 */
[----:B------:R-:W-:Y:S07]  /*7070*/  @!P0 BRA `(.L_x_8312) ;  /* 0x0000000000408947 */ /* 0x000fee0003800000 */
        /* <DEDUP_REMOVED lines=16> */
.L_x_8312:
[----:B------:R-:W-:Y:S05]  /*7180*/  BSYNC B6 ;  /* 0x0000000000067941 */ /* 0x000fea0003800000 */
.L_x_8311:
[----:B------:R-:W2:Y:S01]  /*7190*/  LDL R20, [R1+0x1c] ;  /* 0x00001c0001147983 */ /* 0x000ea20000100800 */
[----:B------:R-:W-:Y:S01]  /*71a0*/  ULDC.U8 UR4, c[0x0][0x3f0] ;  /* 0x0000fc0000047ab9 */ /* 0x000fe20000000000 */
[----:B------:R-:W-:Y:S01]  /*71b0*/  IMAD R25, R29, -0xc0, R25 ;  /* 0xffffff401d197824 */ /* 0x000fe200078e0219 */
[----:B------:R-:W-:Y:S01]  /*71c0*/  ISETP.NE.AND P0, PT, RZ, UR4, PT ;  /* 0x00000004ff007c0c */ /* 0x000fe2000bf05270 */
[----:B------:R-:W-:Y:S03]  /*71d0*/  BSSY B0, `(.L_x_8313) ;  /* 0x00003d4000007945 */ /* 0x000fe60003800000 */
[----:B------:R-:W-:Y:S01]  /*71e0*/  VIMNMX R25, R25, 0xc0, PT ;  /* 0x000000c019197848 */ /* 0x000fe20003fe0100 */
[----:B--2---:R-:W-:-:S08]  /*71f0*/  IMAD.IADD R0, R18, 0x1, R20 ;  /* 0x0000000112007824 */ /* 0x004fd000078e0214 */
[----:B------:R-:W-:Y:S05]  /*7200*/  @!P0 BRA `(.L_x_8314) ;  /* 0x0000001800888947 */ /* 0x000fea0003800000 */
[----:B------:R-:W2:Y:S01]  /*7210*/  LDL R32, [R1+0x38] ;  /* 0x0000380001207983 */ /* 0x000ea20000100800 */
[----:B------:R-:W-:Y:S01]  /*7220*/  ISETP.GE.AND P1, PT, R152, R25, PT ;  /* 0x000000199800720c */ /* 0x000fe20003f26270 */
[----:B------:R-:W-:Y:S01]  /*7230*/  BSSY B1, `(.L_x_8315) ;  /* 0x000001d000017945 */ /* 0x000fe20003800000 */
[----:B------:R-:W-:Y:S02]  /*7240*/  CS2R R8, SRZ ;  /* 0x0000000000087805 */ /* 0x000fe4000001ff00 */
[----:B------:R-:W-:Y:S02]  /*7250*/  CS2R R24, SRZ ;  /* 0x0000000000187805 */ /* 0x000fe4000001ff00 */
[----:B------:R-:W-:Y:S02]  /*7260*/  CS2R R34, SRZ ;  /* 0x0000000000227805 */ /* 0x000fe4000001ff00 */
[----:B------:R-:W-:Y:S02]  /*7270*/  CS2R R20, SRZ ;  /* 0x0000000000147805 */ /* 0x000fe4000001ff00 */
[----:B------:R-:W-:-:S02]  /*7280*/  CS2R R28, SRZ ;  /* 0x00000000001c7805 */ /* 0x000fc4000001ff00 */
[----:B--2---:R-:W-:-:S04]  /*7290*/  LEA.HI R3, R32, R32, RZ, 0x1 ;  /* 0x0000002020037211 */ /* 0x004fc800078f08ff */
[----:B------:R-:W-:-:S05]  /*72a0*/  LOP3.LUT R3, R3, 0xfffffffe, RZ, 0xc0, !PT ;  /* 0xfffffffe03037812 */ /* 0x000fca00078ec0ff */
[----:B------:R-:W-:Y:S01]  /*72b0*/  IMAD.IADD R3, R32, 0x1, -R3 ;  /* 0x0000000120037824 */ /* 0x000fe200078e0a03 */
[----:B------:R-:W-:Y:S01]  /*72c0*/  CS2R R32, SRZ ;  /* 0x0000000000207805 */ /* 0x000fe2000001ff00 */
[----:B------:R-:W-:Y:S06]  /*72d0*/  @P1 BRA `(.L_x_8316) ;  /* 0x0000000000481947 */ /* 0x000fec0003800000 */
[C---:B------:R-:W-:Y:S01]  /*72e0*/  VIADD R4, R16.reuse, 0x10 ;  /* 0x0000001010047836 */ /* 0x040fe20000000000 */
[----:B------:R-:W-:Y:S01]  /*72f0*/  ULDC UR4, c[0x0][0x3d4] ;  /* 0x0000f50000047ab9 */ /* 0x000fe20000000800 */
[C---:B------:R-:W-:Y:S01]  /*7300*/  VIADD R5, R16.reuse, 0x20 ;  /* 0x0000002010057836 */ /* 0x040fe20000000000 */
        /* <DEDUP_REMOVED lines=14> */
[----:B------:R0:W5:Y:S02]  /*73f0*/  @!P3 LDG.E.64 R20, desc[UR40][R26.64+0x20] ;  /* 0x000020281a14b981 */ /* 0x000164000c1e1b00 */
.L_x_8316:
[----:B------:R-:W-:Y:S05]  /*7400*/  BSYNC B1 ;  /* 0x0000000000017941 */ /* 0x000fea0003800000 */
.L_x_8315:
[----:B------:R-:W-:Y:S01]  /*7410*/  UMOV UR4, 0xffffffff ;  /* 0xffffffff00047882 */ /* 0x000fe20000000000 */
[----:B------:R-:W-:Y:S02]  /*7420*/  SHF.L.U32 R3, R3, 0x1f, RZ ;  /* 0x0000001f03037819 */ /* 0x000fe400000006ff */
[----:B------:R-:W-:Y:S05]  /*7430*/  BRA.DIV UR4, `(.L_x_8317) ;  /* 0x0000010604307947 */ /* 0x000fea000b800000 */
.L_x_8513:
[----:B------:R-:W-:-:S03]  /*7440*/  UMOV UR4, 0xffffffff ;  /* 0xffffffff00047882 */ /* 0x000fc60000000000 */
[----:B------:R-:W-:Y:S05]  /*7450*/  BRA.DIV UR4, `(.L_x_8318) ;  /* 0x0000010604507947 */ /* 0x000fea000b800000 */
.L_x_8516:
[----:B------:R-:W-:-:S03]  /*7460*/  UMOV UR4, 0xffffffff ;  /* 0xffffffff00047882 */ /* 0x000fc60000000000 */
[----:B------:R-:W-:Y:S05]  /*7470*/  BRA.DIV UR4, `(.L_x_8319) ;  /* 0x0000010604707947 */ /* 0x000fea000b800000 */
.L_x_8519:
[----:B------:R-:W-:-:S03]  /*7480*/  UMOV UR4, 0xffffffff ;  /* 0xffffffff00047882 */ /* 0x000fc60000000000 */
[----:B------:R-:W-:Y:S05]  /*7490*/  BRA.DIV UR4, `(.L_x_8320) ;  /* 0x0000010604907947 */ /* 0x000fea000b800000 */
.L_x_8522:
[----:B------:R-:W1:Y:S01]  /*74a0*/  SYNCS.PHASECHK.TRANS64.TRYWAIT P0, [R18+URZ+0x19c00], R3 ;  /* 0x019c0003120075a7 */ /* 0x000e62000800017f */
[----:B------:R-:W-:Y:S04]  /*74b0*/  BSSY B1, `(.L_x_8321) ;  /* 0x0000002000017945 */ /* 0x000fe80003800000 */
[----:B-1----:R-:W-:Y:S05]  /*74c0*/  @!P0 BRA `(.L_x_8322) ;  /* 0x0000010400ac8947 */ /* 0x002fea0003800000 */
.L_x_8523:
[----:B------:R-:W-:Y:S05]  /*74d0*/  BSYNC B1 ;  /* 0x0000000000017941 */ /* 0x000fea0003800000 */
.L_x_8321:
[----:B------:R-:W-:Y:S05]  /*74e0*/  @P1 BRA `(.L_x_8323) ;  /* 0x0000003800881947 */ /* 0x000fea0003800000 */
[----:B-1----:R-:W1:Y:S01]  /*74f0*/  LDC R3, c[0x0][0x3d4] ;  /* 0x0000f500ff037b82 */ /* 0x002e620000000800 */
[C---:B------:R-:W-:Y:S01]  /*7500*/  VIADD R4, R16.reuse, 0x10 ;  /* 0x0000001010047836 */ /* 0x040fe20000000000 */
[----:B------:R-:W-:Y:S01]  /*7510*/  BSSY B1, `(.L_x_8324) ;  /* 0x000007c000017945 */ /* 0x000fe20003800000 */
[C---:B------:R-:W-:Y:S01]  /*7520*/  VIADD R6, R16.reuse, 0x20 ;  /* 0x0000002010067836 */ /* 0x040fe20000000000 */
[-C--:B-1----:R-:W-:Y:S02]  /*7530*/  ISETP.GE.AND P0, PT, R16, R3.reuse, PT ;  /* 0x000000031000720c */ /* 0x082fe40003f06270 */
[-C--:B------:R-:W-:Y:S02]  /*7540*/  ISETP.GE.AND P1, PT, R4, R3.reuse, PT ;  /* 0x000000030400720c */ /* 0x080fe40003f26270 */
[----:B------:R-:W-:-:S09]  /*7550*/  ISETP.GE.AND P2, PT, R6, R3, PT ;  /* 0x000000030600720c */ /* 0x000fd20003f46270 */
[----:B------:R-:W-:Y:S05]  /*7560*/  @P0 BRA `(.L_x_8325) ;  /* 0x0000000400d80947 */ /* 0x000fea0003800000 */
[----:B------:R-:W1:Y:S01]  /*7570*/  LDS.128 R4, [R0+0xf000] ;  /* 0x00f0000000047984 */ /* 0x000e620000000c00 */
[----:B-----5:R-:W-:Y:S02]  /*7580*/  SHF.R.U32.HI R10, RZ, 0x8, R34 ;  /* 0x00000008ff0a7819 */ /* 0x020fe40000011622 */
[----:B------:R-:W-:Y:S02]  /*7590*/  LOP3.LUT R3, R34, 0xff, RZ, 0xc0, !PT ;  /* 0x000000ff22037812 */ /* 0x000fe400078ec0ff */
[----:B------:R-:W-:Y:S02]  /*75a0*/  LOP3.LUT R10, R10, 0xff, RZ, 0xc0, !PT ;  /* 0x000000ff0a0a7812 */ /* 0x000fe400078ec0ff */
[----:B------:R-:W-:Y:S02]  /*75b0*/  SHF.R.U32.HI R12, RZ, 0x8, R35 ;  /* 0x00000008ff0c7819 */ /* 0x000fe40000011623 */
[----:B------:R-:W-:Y:S02]  /*75c0*/  PRMT R3, R10, 0x7604, R3 ;  /* 0x000076040a037816 */ /* 0x000fe40000000003 */
[----:B------:R-:W-:-:S02]  /*75d0*/  LOP3.LUT R11, R35, 0xff, RZ, 0xc0, !PT ;  /* 0x000000ff230b7812 */ /* 0x000fc400078ec0ff */
[----:B------:R-:W-:Y:S02]  /*75e0*/  LOP3.LUT R12, R12, 0xff, RZ, 0xc0, !PT ;  /* 0x000000ff0c0c7812 */ /* 0x000fe400078ec0ff */
[----:B0-----:R-:W-:Y:S02]  /*75f0*/  SHF.R.U32.HI R26, RZ, 0x10, R35 ;  /* 0x00000010ff1a7819 */ /* 0x001fe40000011623 */
        /* <DEDUP_REMOVED lines=31> */
[-C--:B------:R-:W-:Y:S01]  /*77f0*/  F2FP.F16.E4M3.UNPACK_B R7, R5.reuse ;  /* 0x00000005ff07723e */ /* 0x080fe200020006ff */
[-C--:B------:R-:W-:Y:S01]  /*7800*/  FMUL.FTZ R38, R10, R26.reuse ;  /* 0x0000001a0a267220 */ /* 0x080fe20000410000 */
        /* <DEDUP_REMOVED lines=76> */
.L_x_8325:
[----:B------:R-:W-:Y:S05]  /*7cd0*/  BSYNC B1 ;  /* 0x0000000000017941 */ /* 0x000fea0003800000 */
.L_x_8324:
[----:B------:R-:W-:Y:S04]  /*7ce0*/  BSSY B1, `(.L_x_8326) ;  /* 0x000007c000017945 */ /* 0x000fe80003800000 */
[----:B------:R-:W-:Y:S05]  /*7cf0*/  @P1 BRA `(.L_x_8327) ;  /* 0x0000000400e81947 */ /* 0x000fea0003800000 */
[----:B-1----:R-:W1:Y:S01]  /*7d00*/  LDS.128 R4, [R0+0x10800] ;  /* 0x0108000000047984 */ /* 0x002e620000000c00 */
        /* <DEDUP_REMOVED lines=121> */
.L_x_8327:
[----:B------:R-:W-:Y:S05]  /*84a0*/  BSYNC B1 ;  /* 0x0000000000017941 */ /* 0x000fea0003800000 */
.L_x_8326:
[----:B------:R-:W-:Y:S05]  /*84b0*/  @P2 BRA `(.L_x_8323) ;  /* 0x0000002800942947 */ /* 0x000fea0003800000 */
[----:B-12---:R-:W1:Y:S01]  /*84c0*/  LDS.128 R4, [R0+0x12000] ;  /* 0x0120000000047984 */ /* 0x006e620000000c00 */
[----:B-----5:R-:W-:Y:S02]  /*84d0*/  SHF.R.U32.HI R10, RZ, 0x8, R8 ;  /* 0x00000008ff0a7819 */ /* 0x020fe40000011608 */
[----:B------:R-:W-:Y:S02]  /*84e0*/  LOP3.LUT R3, R8, 0xff, RZ, 0xc0, !PT ;  /* 0x000000ff08037812 */ /* 0x000fe400078ec0ff */
[----:B------:R-:W-:Y:S02]  /*84f0*/  LOP3.LUT R10, R10, 0xff, RZ, 0xc0, !PT ;  /* 0x000000ff0a0a7812 */ /* 0x000fe400078ec0ff */
[----:B------:R-:W-:Y:S02]  /*8500*/  SHF.R.U32.HI R12, RZ, 0x8, R9 ;  /* 0x00000008ff0c7819 */ /* 0x000fe40000011609 */
[----:B------:R-:W-:Y:S02]  /*8510*/  SHF.R.U32.HI R15, RZ, 0x8, R21 ;  /* 0x00000008ff0f7819 */ /* 0x000fe40000011615 */
[----:B------:R-:W-:-:S02]  /*8520*/  PRMT R3, R10, 0x7604, R3 ;  /* 0x000076040a037816 */ /* 0x000fc40000000003 */
[----:B------:R-:W-:Y:S02]  /*8530*/  LOP3.LUT R11, R9, 0xff, RZ, 0xc0, !PT ;  /* 0x000000ff090b7812 */ /* 0x000fe400078ec0ff */
[----:B------:R-:W-:Y:S02]  /*8540*/  LOP3.LUT R12, R12, 0xff, RZ, 0xc0, !PT ;  /* 0x000000ff0c0c7812 */ /* 0x000fe400078ec0ff */
        /* <DEDUP_REMOVED lines=17> */
[----:B-1----:R-:W-:-:S02]  /*8660*/  F2FP.F16.E4M3.UNPACK_B R3, R6.H1 ;  /* 0x00000006ff03723e */ /* 0x002fc400030006ff */
        /* <DEDUP_REMOVED lines=13> */
[C---:B0-----:R-:W-:Y:S01]  /*8740*/  FMUL.FTZ R26, R8.reuse, R24 ;  /* 0x00000018081a7220 */ /* 0x041fe20000410000 */
        /* <DEDUP_REMOVED lines=78> */
.L_x_8314:
        /* <DEDUP_REMOVED lines=11> */
[----:B--2---:R-:W-:-:S04]  /*8ce0*/  LEA.HI R3, R8, R8, RZ, 0x1 ;  /* 0x0000000808037211 */ /* 0x004fc800078f08ff */
[----:B------:R-:W-:-:S05]  /*8cf0*/  LOP3.LUT R3, R3, 0xfffffffe, RZ, 0xc0, !PT ;  /* 0xfffffffe03037812 */ /* 0x000fca00078ec0ff */
[----:B------:R-:W-:Y:S01]  /*8d00*/  IMAD.IADD R3, R8, 0x1, -R3 ;  /* 0x0000000108037824 */ /* 0x000fe200078e0a03 */
[----:B------:R-:W-:Y:S06]  /*8d10*/  @P1 BRA `(.L_x_8329) ;  /* 0x00000000003c1947 */ /* 0x000fec0003800000 */
[----:B------:R-:W-:Y:S01]  /*8d20*/  ULDC UR4, c[0x0][0x3d4] ;  /* 0x0000f50000047ab9 */ /* 0x000fe20000000800 */
[----:B------:R-:W-:Y:S02]  /*8d30*/  CS2R R28, SRZ ;  /* 0x00000000001c7805 */ /* 0x000fe4000001ff00 */
[----:B------:R-:W-:Y:S02]  /*8d40*/  ISETP.GE.AND P0, PT, R22, UR4, PT ;  /* 0x0000000416007c0c */ /* 0x000fe4000bf06270 */
[----:B------:R-:W-:Y:S02]  /*8d50*/  CS2R R30, SRZ ;  /* 0x00000000001e7805 */ /* 0x000fe4000001ff00 */
[----:B------:R-:W-:Y:S02]  /*8d60*/  ISETP.GE.AND P2, PT, R156, UR4, PT ;  /* 0x000000049c007c0c */ /* 0x000fe4000bf46270 */
[----:B------:R-:W-:Y:S02]  /*8d70*/  CS2R R32, SRZ ;  /* 0x0000000000207805 */ /* 0x000fe4000001ff00 */
[----:B------:R-:W-:-:S02]  /*8d80*/  CS2R R34, SRZ ;  /* 0x0000000000227805 */ /* 0x000fc4000001ff00 */
[----:B------:R-:W-:Y:S02]  /*8d90*/  CS2R R4, SRZ ;  /* 0x0000000000047805 */ /* 0x000fe4000001ff00 */
[----:B------:R-:W-:Y:S02]  /*8da0*/  CS2R R6, SRZ ;  /* 0x0000000000067805 */ /* 0x000fe4000001ff00 */
[----:B------:R-:W-:Y:S02]  /*8db0*/  CS2R R24, SRZ ;  /* 0x0000000000187805 */ /* 0x000fe4000001ff00 */
[----:B------:R-:W-:Y:S01]  /*8dc0*/  CS2R R26, SRZ ;  /* 0x00000000001a7805 */ /* 0x000fe2000001ff00 */
[----:B------:R0:W5:Y:S04]  /*8dd0*/  @!P0 LDG.E.128 R28, desc[UR40][R42.64] ;  /* 0x000000282a1c8981 */ /* 0x000168000c1e1d00 */
[----:B------:R0:W5:Y:S04]  /*8de0*/  @!P2 LDG.E.128 R32, desc[UR40][R42.64+0x20] ;  /* 0x000020282a20a981 */ /* 0x000168000c1e1d00 */
[----:B------:R0:W5:Y:S04]  /*8df0*/  @!P0 LDG.E.128 R4, desc[UR40][R44.64] ;  /* 0x000000282c048981 */ /* 0x000168000c1e1d00 */
[----:B------:R0:W5:Y:S02]  /*8e00*/  @!P2 LDG.E.128 R24, desc[UR40][R44.64+0x20] ;  /* 0x000020282c18a981 */ /* 0x000164000c1e1d00 */
.L_x_8329:
[----:B------:R-:W-:Y:S05]  /*8e10*/  BSYNC B1 ;  /* 0x0000000000017941 */ /* 0x000fea0003800000 */
.L_x_8328:
[----:B------:R-:W-:Y:S01]  /*8e20*/  UMOV UR4, 0xffffffff ;  /* 0xffffffff00047882 */ /* 0x000fe20000000000 */
[----:B------:R-:W-:Y:S02]  /*8e30*/  SHF.L.U32 R3, R3, 0x1f, RZ ;  /* 0x0000001f03037819 */ /* 0x000fe400000006ff */
[----:B------:R-:W-:Y:S05]  /*8e40*/  BRA.DIV UR4, `(.L_x_8330) ;  /* 0x000000ee04607947 */ /* 0x000fea000b800000 */
.L_x_8526:
[----:B------:R-:W-:-:S03]  /*8e50*/  UMOV UR4, 0xffffffff ;  /* 0xffffffff00047882 */ /* 0x000fc60000000000 */
[----:B------:R-:W-:Y:S05]  /*8e60*/  BRA.DIV UR4, `(.L_x_8331) ;  /* 0x000000ee04807947 */ /* 0x000fea000b800000 */
.L_x_8529:
[----:B------:R-:W-:-:S03]  /*8e70*/  UMOV UR4, 0xffffffff ;  /* 0xffffffff00047882 */ /* 0x000fc60000000000 */
[----:B------:R-:W-:Y:S05]  /*8e80*/  BRA.DIV UR4, `(.L_x_8332) ;  /* 0x000000ee04a07947 */ /* 0x000fea000b800000 */
.L_x_8532:
[----:B------:R-:W-:-:S03]  /*8e90*/  UMOV UR4, 0xffffffff ;  /* 0xffffffff00047882 */ /* 0x000fc60000000000 */
[----:B------:R-:W-:Y:S05]  /*8ea0*/  BRA.DIV UR4, `(.L_x_8333) ;  /* 0x000000ee04c07947 */ /* 0x000fea000b800000 */
.L_x_8535:
[----:B------:R-:W1:Y:S01]  /*8eb0*/  SYNCS.PHASECHK.TRANS64.TRYWAIT P0, [R18+URZ+0x19c00], R3 ;  /* 0x019c0003120075a7 */ /* 0x000e62000800017f */
[----:B------:R-:W-:Y:S04]  /*8ec0*/  BSSY B1, `(.L_x_8334) ;  /* 0x0000002000017945 */ /* 0x000fe80003800000 */
[----:B-1----:R-:W-:Y:S05]  /*8ed0*/  @!P0 BRA `(.L_x_8335) ;  /* 0x000000ec00dc8947 */ /* 0x002fea0003800000 */
.L_x_8536:
[----:B------:R-:W-:Y:S05]  /*8ee0*/  BSYNC B1 ;  /* 0x0000000000017941 */ /* 0x000fea0003800000 */
.L_x_8334:
[----:B------:R-:W-:Y:S05]  /*8ef0*/  @P1 BRA `(.L_x_8323) ;  /* 0x0000002000041947 */ /* 0x000fea0003800000 */
[----:B------:R2:W5:Y:S01]  /*8f00*/  LDL R62, [R1] ;  /* 0x00000000013e7983 */ /* 0x0005620000100800 */
[----:B-1----:R-:W1:Y:S03]  /*8f10*/  LDC R3, c[0x0][0x3d4] ;  /* 0x0000f500ff037b82 */ /* 0x002e660000000800 */
[----:B------:R2:W5:Y:S04]  /*8f20*/  LDL R61, [R1+0x4] ;  /* 0x00000400013d7983 */ /* 0x0005680000100800 */
[----:B------:R2:W5:Y:S01]  /*8f30*/  LDL R60, [R1+0x50] ;  /* 0x00005000013c7983 */ /* 0x0005620000100800 */
[----:B------:R-:W-:Y:S01]  /*8f40*/  BSSY B1, `(.L_x_8336) ;  /* 0x00000fd000017945 */ /* 0x000fe20003800000 */
[----:B-1----:R-:W-:-:S02]  /*8f50*/  ISETP.GE.AND P0, PT, R22, R3, PT ;  /* 0x000000031600720c */ /* 0x002fc40003f06270 */
[----:B------:R-:W-:-:S11]  /*8f60*/  ISETP.GE.AND P1, PT, R156, R3, PT ;  /* 0x000000039c00720c */ /* 0x000fd60003f26270 */
[----:B--2---:R-:W-:Y:S05]  /*8f70*/  @P0 BRA `(.L_x_8337) ;  /* 0x0000000c00e40947 */ /* 0x004fea0003800000 */
[----:B------:R-:W1:Y:S01]  /*8f80*/  S2R R12, SR_TID.X ;  /* 0x00000000000c7919 */ /* 0x000e620000002100 */
[----:B-----5:R-:W-:Y:S02]  /*8f90*/  SHF.R.U32.HI R9, RZ, 0x8, R28 ;  /* 0x00000008ff097819 */ /* 0x020fe4000001161c */
        /* <DEDUP_REMOVED lines=8> */
[----:B0-----:R-:W-:Y:S02]  /*9020*/  SHF.R.U32.HI R45, RZ, 0x8, R7 ;  /* 0x00000008ff2d7819 */ /* 0x001fe40000011607 */
[----:B------:R-:W-:Y:S02]  /*9030*/  PRMT R36, R11, 0x7604, R10 ;  /* 0x000076040b247816 */ /* 0x000fe4000000000a */
[----:B------:R-:W-:-:S02]  /*9040*/  SHF.R.U32.HI R11, RZ, 0x8, R31 ;  /* 0x00000008ff0b7819 */ /* 0x000fc4000001161f */
[----:B------:R-:W-:Y:S02]  /*9050*/  LOP3.LUT R10, R31, 0xff, RZ, 0xc0, !PT ;  /* 0x000000ff1f0a7812 */ /* 0x000fe400078ec0ff */
[----:B------:R-:W-:Y:S02]  /*9060*/  LOP3.LUT R11, R11, 0xff, RZ, 0xc0, !PT ;  /* 0x000000ff0b0b7812 */ /* 0x000fe400078ec0ff */
[----:B------:R-:W-:Y:S02]  /*9070*/  SHF.R.U32.HI R40, RZ, 0x8, R5 ;  /* 0x00000008ff287819 */ /* 0x000fe40000011605 */
[----:B------:R-:W-:Y:S01]  /*9080*/  PRMT R38, R11, 0x7604, R10 ;  /* 0x000076040b267816 */ /* 0x000fe2000000000a */
[----:B-1----:R-:W-:Y:S01]  /*9090*/  VIADD R15, R12, 0xffffff80 ;  /* 0xffffff800c0f7836 */ /* 0x002fe20000000000 */
[----:B------:R-:W-:Y:S02]  /*90a0*/  LOP3.LUT R12, R30, 0xff, RZ, 0xc0, !PT ;  /* 0x000000ff1e0c7812 */ /* 0x000fe400078ec0ff */
[----:B------:R-:W-:-:S02]  /*90b0*/  LOP3.LUT R44, R7, 0xff, RZ, 0xc0, !PT ;  /* 0x000000ff072c7812 */ /* 0x000fc400078ec0ff */
[----:B------:R-:W-:Y:S02]  /*90c0*/  LEA.HI R14, R15, R15, RZ, 0x1 ;  /* 0x0000000f0f0e7211 */ /* 0x000fe400078f08ff */
[----:B------:R-:W-:Y:S02]  /*90d0*/  PRMT R39, R13, 0x7604, R12 ;  /* 0x000076040d277816 */ /* 0x000fe4000000000c */
[----:B------:R-:W-:Y:S02]  /*90e0*/  LOP3.LUT R14, R14, 0xfffffffe, RZ, 0xc0, !PT ;  /* 0xfffffffe0e0e7812 */ /* 0x000fe400078ec0ff */
[----:B------:R-:W-:Y:S02]  /*90f0*/  SHF.R.U32.HI R13, RZ, 0x8, R4 ;  /* 0x00000008ff0d7819 */ /* 0x000fe40000011604 */
[----:B------:R-:W-:Y:S01]  /*9100*/  LOP3.LUT R12, R4, 0xff, RZ, 0xc0, !PT ;  /* 0x000000ff040c7812 */ /* 0x000fe200078ec0ff */
[----:B------:R-:W-:Y:S01]  /*9110*/  IMAD.IADD R14, R15, 0x1, -R14 ;  /* 0x000000010f0e7824 */ /* 0x000fe200078e0a0e */
[----:B------:R-:W-:-:S02]  /*9120*/  LOP3.LUT R15, R13, 0xff, RZ, 0xc0, !PT ;  /* 0x000000ff0d0f7812 */ /* 0x000fc400078ec0ff */
[----:B------:R-:W-:Y:S02]  /*9130*/  LOP3.LUT R45, R45, 0xff, RZ, 0xc0, !PT ;  /* 0x000000ff2d2d7812 */ /* 0x000fe400078ec0ff */
[----:B------:R-:W-:Y:S02]  /*9140*/  LEA.HI R8, R3, R14, RZ, 0x1c ;  /* 0x0000000e03087211 */ /* 0x000fe400078fe0ff */
[----:B------:R-:W-:Y:S02]  /*9150*/  PRMT R43, R15, 0x7604, R12 ;  /* 0x000076040f2b7816 */ /* 0x000fe4000000000c */
[C---:B------:R-:W-:Y:S01]  /*9160*/  LEA.HI R9, R8.reuse, R8, RZ, 0x1 ;  /* 0x0000000808097211 */ /* 0x040fe200078f08ff */
[----:B------:R-:W-:Y:S01]  /*9170*/  IMAD.SHL.U32 R8, R8, 0x10, RZ ;  /* 0x0000001008087824 */ /* 0x000fe200078e00ff */
[----:B------:R-:W-:Y:S02]  /*9180*/  LOP3.LUT R37, R5, 0xff, RZ, 0xc0, !PT ;  /* 0x000000ff05257812 */ /* 0x000fe400078ec0ff */
[----:B------:R-:W-:-:S02]  /*9190*/  SHF.R.S32.HI R9, RZ, 0x1, R9 ;  /* 0x00000001ff097819 */ /* 0x000fc40000011409 */
[----:B------:R-:W-:Y:S02]  /*91a0*/  LOP3.LUT R8, R62, 0x10, R8, 0xf8, !PT ;  /* 0x000000103e087812 */ /* 0x000fe400078ef808 */
[----:B------:R-:W-:Y:S01]  /*91b0*/  LOP3.LUT R40, R40, 0xff, RZ, 0xc0, !PT ;  /* 0x000000ff28287812 */ /* 0x000fe200078ec0ff */
[----:B------:R-:W-:Y:S01]  /*91c0*/  IMAD R13, R9, 0x1800, R61 ;  /* 0x00001800090d7824 */ /* 0x000fe200078e023d */
[----:B------:R-:W-:Y:S02]  /*91d0*/  LOP3.LUT R20, R8, R60, RZ, 0x3c, !PT ;  /* 0x0000003c08147212 */ /* 0x000fe400078e3cff */
[----:B------:R-:W0:Y:S01]  /*91e0*/  LDS.128 R8, [R0+0xf000] ;  /* 0x00f0000000087984 */ /* 0x000e220000000c00 */
[----:B------:R-:W-:Y:S02]  /*91f0*/  SHF.R.U32.HI R42, RZ, 0x8, R6 ;  /* 0x00000008ff2a7819 */ /* 0x000fe40000011606 */
[----:B------:R-:W-:Y:S02]  /*9200*/  IADD3 R20, R18, R13, R20 ;  /* 0x0000000d12147210 */ /* 0x000fe40007ffe014 */
[----:B------:R-:W-:-:S02]  /*9210*/  PRMT R44, R45, 0x7604, R44 ;  /* 0x000076042d2c7816 */ /* 0x000fc4000000002c */
[----:B------:R-:W-:Y:S01]  /*9220*/  SHF.R.U32.HI R45, RZ, 0x10, R5 ;  /* 0x00000010ff2d7819 */ /* 0x000fe20000011605 */
[----:B------:R-:W1:Y:S01]  /*9230*/  LDS.128 R12, [R20+0xf000] ;  /* 0x00f00000140c7984 */ /* 0x000e620000000c00 */
[----:B------:R-:W-:Y:S02]  /*9240*/  PRMT R40, R40, 0x7604, R37 ;  /* 0x0000760428287816 */ /* 0x000fe40000000025 */
[----:B------:R-:W-:Y:S01]  /*9250*/  LOP3.LUT R41, R6, 0xff, RZ, 0xc0, !PT ;  /* 0x000000ff06297812 */ /* 0x000fe200078ec0ff */
[----:B------:R-:W-:Y:S01]  /*9260*/  IMAD.U32 R45, R45, 0x10000, RZ ;  /* 0x000100002d2d7824 */ /* 0x000fe200078e00ff */
[----:B------:R-:W-:Y:S02]  /*9270*/  LOP3.LUT R42, R42, 0xff, RZ, 0xc0, !PT ;  /* 0x000000ff2a2a7812 */ /* 0x000fe400078ec0ff */
[----:B------:R-:W-:Y:S02]  /*9280*/  SHF.R.U32.HI R37, RZ, 0x10, R29 ;  /* 0x00000010ff257819 */ /* 0x000fe4000001161d */
[----:B------:R-:W-:-:S02]  /*9290*/  PRMT R47, R42, 0x7604, R41 ;  /* 0x000076042a2f7816 */ /* 0x000fc40000000029 */
[----:B------:R-:W-:Y:S01]  /*92a0*/  SHF.R.U32.HI R41, RZ, 0x10, R31 ;  /* 0x00000010ff297819 */ /* 0x000fe2000001161f */
[----:B------:R-:W-:Y:S01]  /*92b0*/  IMAD.U32 R37, R37, 0x10000, RZ ;  /* 0x0001000025257824 */ /* 0x000fe200078e00ff */
[----:B------:R-:W-:Y:S02]  /*92c0*/  SHF.R.U32.HI R49, RZ, 0x10, R7 ;  /* 0x00000010ff317819 */ /* 0x000fe40000011607 */
[----:B------:R-:W-:Y:S01]  /*92d0*/  LOP3.LUT R45, R40, 0xff0000, R45, 0xf8, !PT ;  /* 0x00ff0000282d7812 */ /* 0x000fe200078ef82d */
[----:B------:R-:W-:Y:S01]  /*92e0*/  IMAD.U32 R41, R41, 0x10000, RZ ;  /* 0x0001000029297824 */ /* 0x000fe200078e00ff */
[----:B------:R-:W-:Y:S01]  /*92f0*/  LOP3.LUT R21, R21, 0xff0000, R28, 0xf8, !PT ;  /* 0x00ff000015157812 */ /* 0x000fe200078ef81c */
        /* <DEDUP_REMOVED lines=9> */
[-C--:B0-----:R-:W-:Y:S02]  /*9390*/  F2FP.F16.E4M3.UNPACK_B R29, R8.reuse ;  /* 0x00000008ff1d723e */ /* 0x081fe400020006ff */
[----:B------:R-:W-:Y:S02]  /*93a0*/  F2FP.F16.E4M3.UNPACK_B R39, R8.H1 ;  /* 0x00000008ff27723e */ /* 0x000fe400030006ff */
[----:B------:R-:W-:Y:S02]  /*93b0*/  LOP3.LUT R51, R44, 0xff0000, R49, 0xf8, !PT ;  /* 0x00ff00002c337812 */ /* 0x000fe400078ef831 */
[----:B------:R-:W-:Y:S02]  /*93c0*/  LOP3.LUT R47, R47, 0xff0000, R6, 0xf8, !PT ;  /* 0x00ff00002f2f7812 */ /* 0x000fe400078ef806 */
[----:B------:R-:W-:Y:S02]  /*93d0*/  F2FP.F16.E4M3.UNPACK_B R50, R48 ;  /* 0x00000030ff32723e */ /* 0x000fe400020006ff */
[----:B-1----:R-:W-:-:S02]  /*93e0*/  F2FP.F16.E4M3.UNPACK_B R8, R13 ;  /* 0x0000000dff08723e */ /* 0x002fc400020006ff */
[-C--:B------:R-:W-:Y:S02]  /*93f0*/  F2FP.F16.E4M3.UNPACK_B R40, R11.reuse ;  /* 0x0000000bff28723e */ /* 0x080fe400020006ff */
[----:B------:R-:W-:Y:S02]  /*9400*/  F2FP.F16.E4M3.UNPACK_B R45, R11.H1 ;  /* 0x0000000bff2d723e */ /* 0x000fe400030006ff */
[----:B------:R-:W-:Y:S02]  /*9410*/  F2FP.F16.E4M3.UNPACK_B R11, R42 ;  /* 0x0000002aff0b723e */ /* 0x000fe400020006ff */
[----:B------:R-:W-:Y:S02]  /*9420*/  LOP3.LUT R49, R41, 0xff000000, R31, 0xf8, !PT ;  /* 0xff00000029317812 */ /* 0x000fe400078ef81f */
[----:B------:R-:W-:Y:S01]  /*9430*/  LOP3.LUT R30, R43, 0xff000000, R4, 0xf8, !PT ;  /* 0xff0000002b1e7812 */ /* 0x000fe200078ef804 */
[----:B------:R-:W-:Y:S01]  /*9440*/  HADD2.F32 R43, -RZ, R11.H0_H0 ;  /* 0x2000000bff2b7230 */ /* 0x000fe20000004100 */
[----:B------:R-:W-:Y:S01]  /*9450*/  LOP3.LUT R4, R47, 0xff000000, R6, 0xf8, !PT ;  /* 0xff0000002f047812 */ /* 0x000fe200078ef806 */
[----:B------:R-:W-:Y:S01]  /*9460*/  HADD2.F32 R6, -RZ, R8.H0_H0 ;  /* 0x20000008ff067230 */ /* 0x000fe20000004100 */
[----:B------:R-:W-:Y:S01]  /*9470*/  LOP3.LUT R53, R51, 0xff000000, R7, 0xf8, !PT ;  /* 0xff00000033357812 */ /* 0x000fe200078ef807 */
[----:B------:R-:W-:Y:S01]  /*9480*/  HADD2.F32 R51, -RZ, R50.H0_H0 ;  /* 0x20000032ff337230 */ /* 0x000fe20000004100 */
[-C--:B------:R-:W-:Y:S01]  /*9490*/  F2FP.F16.E4M3.UNPACK_B R31, R9.reuse ;  /* 0x00000009ff1f723e */ /* 0x080fe200020006ff */
[----:B------:R-:W-:Y:S01]  /*94a0*/  HADD2.F32 R8, -RZ, R8.H1_H1 ;  /* 0x30000008ff087230 */ /* 0x000fe20000004100 */
[----:B------:R-:W-:Y:S01]  /*94b0*/  F2FP.F16.E4M3.UNPACK_B R36, R9.H1 ;  /* 0x00000009ff24723e */ /* 0x000fe200030006ff */
[C---:B------:R-:W-:Y:S01]  /*94c0*/  FMUL.FTZ R52, R6.reuse, R43 ;  /* 0x0000002b06347220 */ /* 0x040fe20000410000 */
[-C--:B------:R-:W-:Y:S01]  /*94d0*/  F2FP.F16.E4M3.UNPACK_B R37, R12.reuse ;  /* 0x0000000cff25723e */ /* 0x080fe200020006ff */
[----:B------:R-:W-:Y:S01]  /*94e0*/  HADD2.F32 R9, -RZ, R31.H0_H0 ;  /* 0x2000001fff097230 */ /* 0x000fe20000004100 */
[----:B------:R-:W-:Y:S01]  /*94f0*/  F2FP.F16.E4M3.UNPACK_B R44, R12.H1 ;  /* 0x0000000cff2c723e */ /* 0x000fe200030006ff */
[----:B------:R-:W-:Y:S01]  /*9500*/  FMUL.FTZ R12, R6, R51 ;  /* 0x00000033060c7220 */ /* 0x000fe20000410000 */
[-C--:B------:R-:W-:Y:S01]  /*9510*/  F2FP.F16.E4M3.UNPACK_B R41, R15.reuse ;  /* 0x0000000fff29723e */ /* 0x080fe200020006ff */
[----:B------:R-:W-:Y:S01]  /*9520*/  HADD2.F32 R50, -RZ, R50.H1_H1 ;  /* 0x30000032ff327230 */ /* 0x000fe20000004100 */
[----:B------:R-:W-:Y:S01]  /*9530*/  F2FP.F16.E4M3.UNPACK_B R47, R15.H1 ;  /* 0x0000000fff2f723e */ /* 0x000fe200030006ff */
[C---:B------:R-:W-:Y:S01]  /*9540*/  FFMA.FTZ R6, R9.reuse, R43, -R12 ;  /* 0x0000002b09067223 */ /* 0x040fe2000001080c */
[----:B------:R-:W-:Y:S01]  /*9550*/  F2FP.F16.E4M3.UNPACK_B R38, R13.H1 ;  /* 0x0000000dff26723e */ /* 0x000fe200030006ff */
[----:B------:R-:W-:Y:S01]  /*9560*/  HADD2.F32 R12, -RZ, R11.H1_H1 ;  /* 0x3000000bff0c7230 */ /* 0x000fe20000004100 */
[----:B------:R-:W-:Y:S01]  /*9570*/  F2FP.F16.E4M3.UNPACK_B R15, R48.H1 ;  /* 0x00000030ff0f723e */ /* 0x000fe200030006ff */
[----:B------:R-:W-:Y:S01]  /*9580*/  FFMA.FTZ R9, R9, R51, R52 ;  /* 0x0000003309097223 */ /* 0x000fe20000010034 */
[----:B------:R-:W-:Y:S01]  /*9590*/  F2FP.F16.E4M3.UNPACK_B R42, R42.H1 ;  /* 0x0000002aff2a723e */ /* 0x000fe200030006ff */
        /* <DEDUP_REMOVED lines=11> */
[C---:B------:R-:W-:Y:S01]  /*9650*/  FFMA.FTZ R8, R31.reuse, R50, R43 ;  /* 0x000000321f087223 */ /* 0x040fe2000001002b */
[----:B------:R-:W-:Y:S01]  /*9660*/  FFMA.FTZ R11, R31, R12, -R54 ;  /* 0x0000000c1f0b7223 */ /* 0x000fe20000010836 */
[----:B------:R-:W-:Y:S01]  /*9670*/  HADD2.F32 R43, -RZ, R42.H1_H1 ;  /* 0x3000002aff2b7230 */ /* 0x000fe20000004100 */
[----:B------:R-:W-:Y:S01]  /*9680*/  F2FP.F16.E4M3.UNPACK_B R50, R53 ;  /* 0x00000035ff32723e */ /* 0x000fe200020006ff */
[C---:B------:R-:W-:Y:S01]  /*9690*/  FFMA.FTZ R12, R13.reuse, R48, -R56 ;  /* 0x000000300d0c7223 */ /* 0x040fe20000010838 */
[-C--:B------:R-:W-:Y:S01]  /*96a0*/  F2FP.F16.E4M3.UNPACK_B R42, R49.reuse ;  /* 0x00000031ff2a723e */ /* 0x080fe200020006ff */
        /* <DEDUP_REMOVED lines=18> */
[----:B------:R-:W-:Y:S01]  /*97d0*/  F2FP.F16.E4M3.UNPACK_B R52, R53.H1 ;  /* 0x00000035ff34723e */ /* 0x000fe200030006ff */
[----:B------:R-:W-:Y:S01]  /*97e0*/  HADD2.F32 R48, -RZ, R42.H1_H1 ;  /* 0x3000002aff307230 */ /* 0x000fe20000004100 */
[-C--:B------:R-:W-:Y:S01]  /*97f0*/  F2FP.F16.E4M3.UNPACK_B R5, R10.reuse ;  /* 0x0000000aff05723e */ /* 0x080fe200020006ff */
[----:B------:R-:W-:Y:S01]  /*9800*/  HADD2.F32 R51, -RZ, R50.H1_H1 ;  /* 0x30000032ff337230 */ /* 0x000fe20000004100 */
[----:B------:R-:W-:Y:S01]  /*9810*/  F2FP.F16.E4M3.UNPACK_B R10, R10.H1 ;  /* 0x0000000aff0a723e */ /* 0x000fe200030006ff */
[----:B------:R-:W-:Y:S02]  /*9820*/  HADD2.F32 R53, -RZ, R52.H0_H0 ;  /* 0x20000034ff357230 */ /* 0x000fe40000004100 */
[----:B------:R-:W-:Y:S01]  /*9830*/  FMUL.FTZ R54, R41, R48 ;  /* 0x0000003029367220 */ /* 0x000fe20000410000 */
[----:B------:R-:W-:-:S02]  /*9840*/  HADD2.F32 R42, -RZ, R47.H0_H0 ;  /* 0x2000002fff2a7230 */ /* 0x000fc40000004100 */
[----:B------:R-:W-:Y:S01]  /*9850*/  FMUL.FTZ R55, R41, R51 ;  /* 0x0000003329377220 */ /* 0x000fe20000410000 */
[----:B------:R-:W-:Y:S01]  /*9860*/  HADD2.F32 R50, -RZ, R49.H0_H0 ;  /* 0x20000031ff327230 */ /* 0x000fe20000004100 */
[----:B------:R-:W-:Y:S01]  /*9870*/  F2FP.SATFINITE.E4M3.F32.PACK_AB_MERGE_C R13, R38, R13, RZ ;  /* 0x0000000d260d723e */ /* 0x000fe200048070ff */
[----:B------:R-:W-:Y:S02]  /*9880*/  HADD2.F32 R43, -RZ, R45.H0_H0 ;  /* 0x2000002dff2b7230 */ /* 0x000fe40000004100 */
[C---:B------:R-:W-:Y:S01]  /*9890*/  FMUL.FTZ R56, R42.reuse, R53 ;  /* 0x000000352a387220 */ /* 0x040fe20000410000 */
[----:B------:R-:W-:Y:S02]  /*98a0*/  HADD2.F32 R40, -RZ, R40.H1_H1 ;  /* 0x30000028ff287230 */ /* 0x000fe40000004100 */
[-C--:B------:R-:W-:Y:S01]  /*98b0*/  FMUL.FTZ R58, R42, R50.reuse ;  /* 0x000000322a3a7220 */ /* 0x080fe20000410000 */
[----:B------:R-:W-:Y:S01]  /*98c0*/  F2FP.SATFINITE.E4M3.F32.PACK_AB_MERGE_C R9, R8, R9, R13 ;  /* 0x000000090809723e */ /* 0x000fe2000480700d */
[C---:B------:R-:W-:Y:S01]  /*98d0*/  FFMA.FTZ R42, R43.reuse, R50, -R56 ;  /* 0x000000322b2a7223 */ /* 0x040fe20000010838 */
[----:B------:R-:W-:Y:S01]  /*98e0*/  F2FP.F16.E4M3.UNPACK_B R50, R28.H1 ;  /* 0x0000001cff32723e */ /* 0x000fe200030006ff */
[----:B------:R-:W-:Y:S01]  /*98f0*/  FFMA.FTZ R43, R43, R53, R58 ;  /* 0x000000352b2b7223 */ /* 0x000fe2000001003a */
[----:B------:R-:W-:Y:S01]  /*9900*/  F2FP.F16.E4M3.UNPACK_B R53, R30.H1 ;  /* 0x0000001eff35723e */ /* 0x000fe200030006ff */
[C---:B------:R-:W-:Y:S01]  /*9910*/  FFMA.FTZ R41, R40.reuse, R48, -R55 ;  /* 0x0000003028297223 */ /* 0x040fe20000010837 */
[----:B------:R-:W-:Y:S01]  /*9920*/  FFMA.FTZ R40, R40, R51, R54 ;  /* 0x0000003328287223 */ /* 0x000fe20000010036 */
[----:B------:R-:W-:-:S02]  /*9930*/  HADD2.F32 R51, -RZ, R49.H1_H1 ;  /* 0x30000031ff337230 */ /* 0x000fc40000004100 */
[----:B------:R-:W-:Y:S02]  /*9940*/  HADD2.F32 R55, -RZ, R52.H1_H1 ;  /* 0x30000034ff377230 */ /* 0x000fe40000004100 */
[----:B------:R-:W-:Y:S02]  /*9950*/  HADD2.F32 R48, -RZ, R45.H1_H1 ;  /* 0x3000002dff307230 */ /* 0x000fe40000004100 */
[----:B------:R-:W-:Y:S02]  /*9960*/  HADD2.F32 R49, -RZ, R47.H1_H1 ;  /* 0x3000002fff317230 */ /* 0x000fe40000004100 */
[----:B------:R-:W-:Y:S02]  /*9970*/  HADD2.F32 R54, -RZ, R53.H0_H0 ;  /* 0x20000035ff367230 */ /* 0x000fe40000004100 */
[----:B------:R-:W-:Y:S02]  /*9980*/  HADD2.F32 R45, -RZ, R44.H0_H0 ;  /* 0x2000002cff2d7230 */ /* 0x000fe40000004100 */
[----:B------:R-:W-:Y:S01]  /*9990*/  FMUL.FTZ R57, R49, R55 ;  /* 0x0000003731397220 */ /* 0x000fe20000410000 */
[----:B------:R-:W-:-:S02]  /*99a0*/  HADD2.F32 R52, -RZ, R50.H0_H0 ;  /* 0x20000032ff347230 */ /* 0x000fc40000004100 */
[----:B------:R-:W-:Y:S01]  /*99b0*/  FMUL.FTZ R58, R49, R51 ;  /* 0x00000033313a7220 */ /* 0x000fe20000410000 */
        /* <DEDUP_REMOVED lines=8> */
[----:B------:R-:W-:Y:S01]  /*9a40*/  F2FP.F16.E4M3.UNPACK_B R49, R30 ;  /* 0x0000001eff31723e */ /* 0x000fe200020006ff */
[----:B------:R-:W-:Y:S01]  /*9a50*/  HADD2.F32 R39, -RZ, R39.H1_H1 ;  /* 0x30000027ff277230 */ /* 0x000fe20000004100 */
[----:B------:R-:W-:Y:S01]  /*9a60*/  F2FP.F16.E4M3.UNPACK_B R47, R28 ;  /* 0x0000001cff2f723e */ /* 0x000fe200020006ff */
[C---:B------:R-:W-:Y:S01]  /*9a70*/  FMUL.FTZ R28, R44.reuse, R53 ;  /* 0x000000352c1c7220 */ /* 0x040fe20000410000 */
[-C--:B------:R-:W-:Y:S01]  /*9a80*/  FMUL.FTZ R44, R44, R50.reuse ;  /* 0x000000322c2c7220 */ /* 0x080fe20000410000 */
[C---:B------:R-:W-:Y:S01]  /*9a90*/  FFMA.FTZ R45, R48.reuse, R51, -R57 ;  /* 0x00000033302d7223 */ /* 0x040fe20000010839 */
[----:B------:R-:W-:Y:S01]  /*9aa0*/  FFMA.FTZ R48, R48, R55, R58 ;  /* 0x0000003730307223 */ /* 0x000fe2000001003a */
[----:B------:R-:W-:Y:S02]  /*9ab0*/  HADD2.F32 R51, -RZ, R49.H0_H0 ;  /* 0x20000031ff337230 */ /* 0x000fe40000004100 */
[----:B------:R-:W-:Y:S01]  /*9ac0*/  FFMA.FTZ R55, R39, R50, -R28 ;  /* 0x0000003227377223 */ /* 0x000fe2000001081c */
[----:B------:R-:W-:-:S02]  /*9ad0*/  HADD2.F32 R30, -RZ, R37.H0_H0 ;  /* 0x20000025ff1e7230 */ /* 0x000fc40000004100 */
[----:B------:R-:W-:Y:S01]  /*9ae0*/  FFMA.FTZ R57, R39, R53, R44 ;  /* 0x0000003527397223 */ /* 0x000fe2000001002c */
[----:B------:R-:W-:Y:S01]  /*9af0*/  HADD2.F32 R39, -RZ, R47.H0_H0 ;  /* 0x2000002fff277230 */ /* 0x000fe20000004100 */
[----:B------:R-:W-:Y:S01]  /*9b00*/  F2FP.SATFINITE.E4M3.F32.PACK_AB_MERGE_C R43, R48, R43, RZ ;  /* 0x0000002b302b723e */ /* 0x000fe200048070ff */
        /* <DEDUP_REMOVED lines=18> */
[--C-:B------:R-:W-:Y:S01]  /*9c30*/  HADD2.F32 R29, -RZ, R28.reuse.H0_H0 ;  /* 0x2000001cff1d7230 */ /* 0x100fe20000004100 */
[----:B------:R-:W-:Y:S01]  /*9c40*/  F2FP.F16.E4M3.UNPACK_B R4, R4 ;  /* 0x00000004ff04723e */ /* 0x000fe200020006ff */
[----:B------:R-:W-:-:S02]  /*9c50*/  HADD2.F32 R37, -RZ, R28.H1_H1 ;  /* 0x3000001cff257230 */ /* 0x000fc40000004100 */
[C---:B------:R-:W-:Y:S01]  /*9c60*/  FMUL.FTZ R51, R30.reuse, R47 ;  /* 0x0000002f1e337220 */ /* 0x040fe20000410000 */
[----:B------:R-:W-:Y:S02]  /*9c70*/  HADD2.F32 R28, -RZ, R10.H0_H0 ;  /* 0x2000000aff1c7230 */ /* 0x000fe40000004100 */
[-C--:B------:R-:W-:Y:S01]  /*9c80*/  FMUL.FTZ R59, R30, R29.reuse ;  /* 0x0000001d1e3b7220 */ /* 0x080fe20000410000 */
[----:B------:R-:W-:Y:S01]  /*9c90*/  HADD2.F32 R39, -RZ, R39.H1_H1 ;  /* 0x30000027ff277230 */ /* 0x000fe20000004100 */
[----:B------:R-:W-:Y:S01]  /*9ca0*/  F2FP.SATFINITE.E4M3.F32.PACK_AB_MERGE_C R54, R57, R54, RZ ;  /* 0x000000363936723e */ /* 0x000fe200048070ff */
[----:B------:R-:W-:Y:S02]  /*9cb0*/  HADD2.F32 R14, -RZ, R14.H1_H1 ;  /* 0x3000000eff0e7230 */ /* 0x000fe40000004100 */
[C---:B------:R-:W-:Y:S01]  /*9cc0*/  FFMA.FTZ R51, R28.reuse, R29, -R51 ;  /* 0x0000001d1c337223 */ /* 0x040fe20000010833 */
[----:B------:R-:W-:Y:S02]  /*9cd0*/  HADD2.F32 R10, -RZ, R10.H1_H1 ;  /* 0x3000000aff0a7230 */ /* 0x000fe40000004100 */
[----:B------:R-:W-:Y:S01]  /*9ce0*/  FFMA.FTZ R59, R28, R47, R59 ;  /* 0x0000002f1c3b7223 */ /* 0x000fe2000001003b */
[----:B------:R-:W-:-:S02]  /*9cf0*/  HADD2.F32 R28, -RZ, R4.H1_H1 ;  /* 0x30000004ff1c7230 */ /* 0x000fc40000004100 */
[C---:B------:R-:W-:Y:S01]  /*9d00*/  FMUL.FTZ R29, R14.reuse, R39 ;  /* 0x000000270e1d7220 */ /* 0x040fe20000410000 */
[----:B------:R-:W-:Y:S01]  /*9d10*/  FMUL.FTZ R14, R14, R37 ;  /* 0x000000250e0e7220 */ /* 0x000fe20000410000 */
[----:B------:R-:W-:Y:S02]  /*9d20*/  F2FP.SATFINITE.E4M3.F32.PACK_AB_MERGE_C R8, R44, R49, R54 ;  /* 0x000000312c08723e */ /* 0x000fe40004807036 */
[C---:B------:R-:W-:Y:S01]  /*9d30*/  FFMA.FTZ R52, R10.reuse, R37, -R29 ;  /* 0x000000250a347223 */ /* 0x040fe2000001081d */
[----:B------:R-:W-:Y:S01]  /*9d40*/  FFMA.FTZ R58, R10, R39, R14 ;  /* 0x000000270a3a7223 */ /* 0x000fe2000001000e */
[--C-:B------:R-:W-:Y:S02]  /*9d50*/  HADD2.F32 R29, -RZ, R21.reuse.H0_H0 ;  /* 0x20000015ff1d7230 */ /* 0x100fe40000004100 */
[----:B------:R-:W-:Y:S01]  /*9d60*/  HADD2.F32 R14, -RZ, R21.H1_H1 ;  /* 0x30000015ff0e7230 */ /* 0x000fe20000004100 */
[----:B------:R-:W-:Y:S01]  /*9d70*/  F2FP.SATFINITE.E4M3.F32.PACK_AB_MERGE_C R51, R52, R51, RZ ;  /* 0x000000333433723e */ /* 0x000fe200048070ff */
[----:B------:R-:W-:Y:S01]  /*9d80*/  HADD2.F32 R21, -RZ, R4.H0_H0 ;  /* 0x20000004ff157230 */ /* 0x000fe20000004100 */
[----:B------:R-:W-:Y:S01]  /*9d90*/  F2FP.SATFINITE.E4M3.F32.PACK_AB_MERGE_C R58, R58, R59, RZ ;  /* 0x0000003b3a3a723e */ /* 0x000fe200048070ff */
[----:B------:R-:W-:-:S02]  /*9da0*/  HADD2.F32 R10, -RZ, R7.H0_H0 ;  /* 0x20000007ff0a7230 */ /* 0x000fc40000004100 */
[----:B------:R-:W-:Y:S02]  /*9db0*/  HADD2.F32 R7, -RZ, R7.H1_H1 ;  /* 0x30000007ff077230 */ /* 0x000fe40000004100 */
[--C-:B------:R-:W-:Y:S02]  /*9dc0*/  HADD2.F32 R4, -RZ, R5.reuse.H0_H0 ;  /* 0x20000005ff047230 */ /* 0x100fe40000004100 */
[C---:B------:R-:W-:Y:S01]  /*9dd0*/  FMUL.FTZ R37, R10.reuse, R21 ;  /* 0x000000150a257220 */ /* 0x040fe20000410000 */
[----:B------:R-:W-:Y:S02]  /*9de0*/  HADD2.F32 R5, -RZ, R5.H1_H1 ;  /* 0x30000005ff057230 */ /* 0x000fe40000004100 */
[-C--:B------:R-:W-:Y:S01]  /*9df0*/  FMUL.FTZ R10, R10, R29.reuse ;  /* 0x0000001d0a0a7220 */ /* 0x080fe20000410000 */
[C---:B------:R-:W-:Y:S01]  /*9e00*/  FMUL.FTZ R30, R7.reuse, R28 ;  /* 0x0000001c071e7220 */ /* 0x040fe20000410000 */
        /* <DEDUP_REMOVED lines=16> */
.L_x_8337:
[----:B------:R-:W-:Y:S05]  /*9f10*/  BSYNC B1 ;  /* 0x0000000000017941 */ /* 0x000fea0003800000 */
.L_x_8336:
[----:B------:R-:W-:Y:S05]  /*9f20*/  @P1 BRA `(.L_x_8323) ;  /* 0x0000000c00f81947 */ /* 0x000fea0003800000 */
[----:B------:R-:W2:Y:S04]  /*9f30*/  LDL R13, [R1+0x54] ;  /* 0x00005400010d7983 */ /* 0x000ea80000100800 */
[----:B------:R-:W3:Y:S01]  /*9f40*/  LDL R49, [R1+0x4c] ;  /* 0x00004c0001317983 */ /* 0x000ee20000100800 */
[----:B-1---5:R-:W-:Y:S02]  /*9f50*/  SHF.R.U32.HI R0, RZ, 0x8, R32 ;  /* 0x00000008ff007819 */ /* 0x022fe40000011620 */
        /* <DEDUP_REMOVED lines=8> */
[----:B------:R-:W-:-:S02]  /*9fe0*/  LOP3.LUT R6, R6, 0xff, RZ, 0xc0, !PT ;  /* 0x000000ff06067812 */ /* 0x000fc400078ec0ff */
[----:B------:R-:W-:Y:S02]  /*9ff0*/  PRMT R14, R0, 0x7604, R7 ;  /* 0x00007604000e7816 */ /* 0x000fe40000000007 */
[----:B------:R-:W-:Y:S02]  /*a000*/  SHF.R.U32.HI R8, RZ, 0x8, R24 ;  /* 0x00000008ff087819 */ /* 0x000fe40000011618 */
[----:B------:R-:W-:Y:S02]  /*a010*/  PRMT R29, R6, 0x7604, R9 ;  /* 0x00007604061d7816 */ /* 0x000fe40000000009 */
[----:B------:R-:W-:Y:S02]  /*a020*/  LOP3.LUT R11, R24, 0xff, RZ, 0xc0, !PT ;  /* 0x000000ff180b7812 */ /* 0x000fe400078ec0ff */
[----:B------:R-:W-:Y:S02]  /*a030*/  LOP3.LUT R8, R8, 0xff, RZ, 0xc0, !PT ;  /* 0x000000ff08087812 */ /* 0x000fe400078ec0ff */
[----:B------:R-:W-:-:S02]  /*a040*/  SHF.R.U32.HI R9, RZ, 0x8, R26 ;  /* 0x00000008ff097819 */ /* 0x000fc4000001161a */
[----:B------:R-:W-:Y:S02]  /*a050*/  PRMT R31, R8, 0x7604, R11 ;  /* 0x00007604081f7816 */ /* 0x000fe4000000000b */
[----:B------:R-:W-:Y:S02]  /*a060*/  LOP3.LUT R10, R9, 0xff, RZ, 0xc0, !PT ;  /* 0x000000ff090a7812 */ /* 0x000fe400078ec0ff */
        /* <DEDUP_REMOVED lines=9> */
[----:B------:R-:W-:-:S02]  /*a100*/  LOP3.LUT R20, R27, 0xff, RZ, 0xc0, !PT ;  /* 0x000000ff1b147812 */ /* 0x000fc400078ec0ff */
[----:B------:R-:W-:-:S04]  /*a110*/  SHF.R.U32.HI R28, RZ, 0x10, R35 ;  /* 0x00000010ff1c7819 */ /* 0x000fc80000011623 */
[----:B------:R-:W-:-:S04]  /*a120*/  LOP3.LUT R28, R28, 0xff, RZ, 0xc0, !PT ;  /* 0x000000ff1c1c7812 */ /* 0x000fc800078ec0ff */
[----:B------:R-:W-:-:S04]  /*a130*/  PRMT R29, R28, 0x7054, R29 ;  /* 0x000070541c1d7816 */ /* 0x000fc8000000001d */
[----:B------:R-:W-:Y:S02]  /*a140*/  LOP3.LUT R35, R29, 0xff000000, R35, 0xf8, !PT ;  /* 0xff0000001d237812 */ /* 0x000fe400078ef823 */
[----:B--2---:R-:W-:Y:S02]  /*a150*/  LEA.HI R3, R3, R13, RZ, 0x1c ;  /* 0x0000000d03037211 */ /* 0x004fe400078fe0ff */
[----:B------:R-:W-:Y:S02]  /*a160*/  LOP3.LUT R13, R26, 0xff, RZ, 0xc0, !PT ;  /* 0x000000ff1a0d7812 */ /* 0x000fe400078ec0ff */
[C---:B------:R-:W-:Y:S01]  /*a170*/  LEA.HI R0, R3.reuse, R3, RZ, 0x1 ;  /* 0x0000000303007211 */ /* 0x040fe200078f08ff */
[----:B------:R-:W-:Y:S01]  /*a180*/  IMAD.SHL.U32 R3, R3, 0x10, RZ ;  /* 0x0000001003037824 */ /* 0x000fe200078e00ff */
[----:B------:R-:W-:Y:S01]  /*a190*/  PRMT R39, R10, 0x7604, R13 ;  /* 0x000076040a277816 */ /* 0x000fe2000000000d */
[----:B---3--:R-:W-:Y:S01]  /*a1a0*/  LDS.128 R4, [R49+0xf000] ;  /* 0x00f0000031047984 */ /* 0x008fe20000000c00 */
[----:B------:R-:W-:-:S02]  /*a1b0*/  SHF.R.S32.HI R0, RZ, 0x1, R0 ;  /* 0x00000001ff007819 */ /* 0x000fc40000011400 */
[----:B------:R-:W-:Y:S02]  /*a1c0*/  LOP3.LUT R3, R62, 0x10, R3, 0xf8, !PT ;  /* 0x000000103e037812 */ /* 0x000fe400078ef803 */
[----:B------:R-:W-:Y:S01]  /*a1d0*/  SHF.R.U32.HI R13, RZ, 0x10, R33 ;  /* 0x00000010ff0d7819 */ /* 0x000fe20000011621 */
[----:B------:R-:W-:Y:S01]  /*a1e0*/  IMAD R9, R0, 0x1800, R61 ;  /* 0x0000180000097824 */ /* 0x000fe200078e023d */
[----:B------:R-:W-:Y:S02]  /*a1f0*/  LOP3.LUT R0, R3, R60, RZ, 0x3c, !PT ;  /* 0x0000003c03007212 */ /* 0x000fe400078e3cff */
[----:B------:R-:W-:Y:S02]  /*a200*/  LOP3.LUT R3, R15, 0xff, RZ, 0xc0, !PT ;  /* 0x000000ff0f037812 */ /* 0x000fe400078ec0ff */
[----:B------:R-:W-:Y:S02]  /*a210*/  IADD3 R0, R18, R9, R0 ;  /* 0x0000000912007210 */ /* 0x000fe40007ffe000 */
[----:B------:R-:W-:-:S02]  /*a220*/  SHF.R.U32.HI R15, RZ, 0x10, R34 ;  /* 0x00000010ff0f7819 */ /* 0x000fc40000011622 */
[----:B------:R-:W-:Y:S01]  /*a230*/  LOP3.LUT R13, R13, 0xff, RZ, 0xc0, !PT ;  /* 0x000000ff0d0d7812 */ /* 0x000fe200078ec0ff */
[----:B------:R-:W1:Y:S01]  /*a240*/  LDS.128 R8, [R0+0xf000] ;  /* 0x00f0000000087984 */ /* 0x000e620000000c00 */
[----:B0-----:R-:W-:Y:S02]  /*a250*/  PRMT R43, R3, 0x7604, R20 ;  /* 0x00007604032b7816 */ /* 0x001fe40000000014 */
[----:B------:R-:W-:Y:S02]  /*a260*/  SHF.R.U32.HI R3, RZ, 0x10, R32 ;  /* 0x00000010ff037819 */ /* 0x000fe40000011620 */
[----:B------:R-:W-:Y:S02]  /*a270*/  LOP3.LUT R20, R15, 0xff, RZ, 0xc0, !PT ;  /* 0x000000ff0f147812 */ /* 0x000fe400078ec0ff */
[----:B------:R-:W-:Y:S02]  /*a280*/  PRMT R15, R13, 0x7054, R14 ;  /* 0x000070540d0f7816 */ /* 0x000fe4000000000e */
[----:B------:R-:W-:-:S02]  /*a290*/  SHF.R.U32.HI R13, RZ, 0x10, R25 ;  /* 0x00000010ff0d7819 */ /* 0x000fc40000011619 */
[----:B------:R-:W-:Y:S02]  /*a2a0*/  LOP3.LUT R3, R3, 0xff, RZ, 0xc0, !PT ;  /* 0x000000ff03037812 */ /* 0x000fe400078ec0ff */
[----:B------:R-:W-:Y:S02]  /*a2b0*/  SHF.R.U32.HI R14, RZ, 0x10, R26 ;  /* 0x00000010ff0e7819 */ /* 0x000fe4000001161a */
[----:B------:R-:W-:Y:S02]  /*a2c0*/  LOP3.LUT R13, R13, 0xff, RZ, 0xc0, !PT ;  /* 0x000000ff0d0d7812 */ /* 0x000fe400078ec0ff */
[----:B------:R-:W-:Y:S02]  /*a2d0*/  PRMT R3, R3, 0x7054, R12 ;  /* 0x0000705403037816 */ /* 0x000fe4000000000c */
[----:B------:R-:W-:Y:S02]  /*a2e0*/  SHF.R.U32.HI R12, RZ, 0x10, R24 ;  /* 0x00000010ff0c7819 */ /* 0x000fe40000011618 */
[----:B------:R-:W-:-:S02]  /*a2f0*/  LOP3.LUT R14, R14, 0xff, RZ, 0xc0, !PT ;  /* 0x000000ff0e0e7812 */ /* 0x000fc400078ec0ff */
[----:B------:R-:W-:Y:S02]  /*a300*/  PRMT R37, R13, 0x7054, R30 ;  /* 0x000070540d257816 */ /* 0x000fe4000000001e */
[----:B------:R-:W-:Y:S02]  /*a310*/  LOP3.LUT R12, R12, 0xff, RZ, 0xc0, !PT ;  /* 0x000000ff0c0c7812 */ /* 0x000fe400078ec0ff */
[----:B------:R-:W-:Y:S02]  /*a320*/  PRMT R41, R14, 0x7054, R39 ;  /* 0x000070540e297816 */ /* 0x000fe40000000027 */
[----:B------:R-:W-:Y:S02]  /*a330*/  PRMT R21, R20, 0x7054, R21 ;  /* 0x0000705414157816 */ /* 0x000fe40000000015 */
[----:B------:R-:W-:Y:S02]  /*a340*/  LOP3.LUT R39, R37, 0xff000000, R25, 0xf8, !PT ;  /* 0xff00000025277812 */ /* 0x000fe400078ef819 */
[----:B------:R-:W-:-:S02]  /*a350*/  SHF.R.U32.HI R20, RZ, 0x10, R27 ;  /* 0x00000010ff147819 */ /* 0x000fc4000001161b */
[----:B------:R-:W-:Y:S02]  /*a360*/  PRMT R31, R12, 0x7054, R31 ;  /* 0x000070540c1f7816 */ /* 0x000fe4000000001f */
[----:B------:R-:W-:Y:S02]  /*a370*/  LOP3.LUT R13, R3, 0xff000000, R32, 0xf8, !PT ;  /* 0xff000000030d7812 */ /* 0x000fe400078ef820 */
[----:B------:R-:W-:Y:S02]  /*a380*/  LOP3.LUT R32, R15, 0xff000000, R33, 0xf8, !PT ;  /* 0xff0000000f207812 */ /* 0x000fe400078ef821 */
[----:B------:R-:W-:Y:S02]  /*a390*/  LOP3.LUT R12, R41, 0xff000000, R26, 0xf8, !PT ;  /* 0xff000000290c7812 */ /* 0x000fe400078ef81a */
[----:B------:R-:W-:Y:S02]  /*a3a0*/  F2FP.F16.E4M3.UNPACK_B R40, R39 ;  /* 0x00000027ff28723e */ /* 0x000fe400020006ff */
[----:B-1----:R-:W-:-:S02]  /*a3b0*/  F2FP.F16.E4M3.UNPACK_B R26, R9 ;  /* 0x00000009ff1a723e */ /* 0x002fc400020006ff */
[----:B------:R-:W-:Y:S01]  /*a3c0*/  LOP3.LUT R20, R20, 0xff, RZ, 0xc0, !PT ;  /* 0x000000ff14147812 */ /* 0x000fe200078ec0ff */
[--C-:B------:R-:W-:Y:S01]  /*a3d0*/  HADD2.F32 R42, -RZ, R40.reuse.H0_H0 ;  /* 0x20000028ff2a7230 */ /* 0x100fe20000004100 */
[----:B------:R-:W-:Y:S01]  /*a3e0*/  F2FP.F16.E4M3.UNPACK_B R28, R32 ;  /* 0x00000020ff1c723e */ /* 0x000fe200020006ff */
[----:B------:R-:W-:Y:S01]  /*a3f0*/  HADD2.F32 R41, -RZ, R40.H1_H1 ;  /* 0x30000028ff297230 */ /* 0x000fe20000004100 */
[-C--:B------:R-:W-:Y:S02]  /*a400*/  F2FP.F16.E4M3.UNPACK_B R14, R5.reuse ;  /* 0x00000005ff0e723e */ /* 0x080fe400020006ff */
[----:B------:R-:W-:Y:S01]  /*a410*/  F2FP.F16.E4M3.UNPACK_B R25, R5.H1 ;  /* 0x00000005ff19723e */ /* 0x000fe200030006ff */
[----:B------:R-:W-:Y:S01]  /*a420*/  HADD2.F32 R5, -RZ, R26.H0_H0 ;  /* 0x2000001aff057230 */ /* 0x000fe20000004100 */
[----:B------:R-:W-:Y:S01]  /*a430*/  PRMT R43, R20, 0x7054, R43 ;  /* 0x00007054142b7816 */ /* 0x000fe2000000002b */
[----:B------:R-:W-:Y:S01]  /*a440*/  HADD2.F32 R38, -RZ, R28.H0_H0 ;  /* 0x2000001cff267230 */ /* 0x000fe20000004100 */
[----:B------:R-:W-:Y:S01]  /*a450*/  LOP3.LUT R3, R21, 0xff000000, R34, 0xf8, !PT ;  /* 0xff00000015037812 */ /* 0x000fe200078ef822 */
[----:B------:R-:W-:Y:S01]  /*a460*/  HADD2.F32 R15, -RZ, R14.H0_H0 ;  /* 0x2000000eff0f7230 */ /* 0x000fe20000004100 */
[----:B------:R-:W-:Y:S01]  /*a470*/  LOP3.LUT R43, R43, 0xff000000, R27, 0xf8, !PT ;  /* 0xff0000002b2b7812 */ /* 0x000fe200078ef81b */
[----:B------:R-:W-:Y:S01]  /*a480*/  HADD2.F32 R26, -RZ, R26.H1_H1 ;  /* 0x3000001aff1a7230 */ /* 0x000fe20000004100 */
[-C--:B------:R-:W-:Y:S01]  /*a490*/  F2FP.F16.E4M3.UNPACK_B R21, R8.reuse ;  /* 0x00000008ff15723e */ /* 0x080fe200020006ff */
[----:B------:R-:W-:Y:S01]  /*a4a0*/  HADD2.F32 R33, -RZ, R28.H1_H1 ;  /* 0x3000001cff217230 */ /* 0x000fe20000004100 */
[----:B------:R-:W-:Y:S01]  /*a4b0*/  F2FP.F16.E4M3.UNPACK_B R36, R8.H1 ;  /* 0x00000008ff24723e */ /* 0x000fe200030006ff */
        /* <DEDUP_REMOVED lines=8> */
[----:B------:R-:W-:Y:S02]  /*a540*/  HADD2.F32 R38, -RZ, R39.H0_H0 ;  /* 0x20000027ff267230 */ /* 0x000fe40000004100 */
[C---:B------:R-:W-:Y:S01]  /*a550*/  FMUL.FTZ R45, R26.reuse, R41 ;  /* 0x000000291a2d7220 */ /* 0x040fe20000410000 */
[----:B------:R-:W-:Y:S01]  /*a560*/  HADD2.F32 R28, -RZ, R32.H0_H0 ;  /* 0x20000020ff1c7230 */ /* 0x000fe20000004100 */
[----:B------:R-:W-:Y:S01]  /*a570*/  LOP3.LUT R24, R31, 0xff000000, R24, 0xf8, !PT ;  /* 0xff0000001f187812 */ /* 0x000fe200078ef818 */
[----:B------:R-:W-:Y:S02]  /*a580*/  HADD2.F32 R14, -RZ, R14.H1_H1 ;  /* 0x3000000eff0e7230 */ /* 0x000fe40000004100 */
[----:B------:R-:W-:Y:S01]  /*a590*/  FMUL.FTZ R26, R26, R33 ;  /* 0x000000211a1a7220 */ /* 0x000fe20000410000 */
[----:B------:R-:W-:Y:S01]  /*a5a0*/  HADD2.F32 R15, -RZ, R25.H0_H0 ;  /* 0x20000019ff0f7230 */ /* 0x000fe20000004100 */
[-C--:B------:R-:W-:Y:S01]  /*a5b0*/  F2FP.F16.E4M3.UNPACK_B R29, R7.reuse ;  /* 0x00000007ff1d723e */ /* 0x080fe200020006ff */
[C---:B------:R-:W-:Y:S01]  /*a5c0*/  FMUL.FTZ R40, R8.reuse, R38 ;  /* 0x0000002608287220 */ /* 0x040fe20000410000 */
[----:B------:R-:W-:Y:S01]  /*a5d0*/  F2FP.F16.E4M3.UNPACK_B R34, R7.H1 ;  /* 0x00000007ff22723e */ /* 0x000fe200030006ff */
[----:B------:R-:W-:Y:S01]  /*a5e0*/  FMUL.FTZ R47, R8, R28 ;  /* 0x0000001c082f7220 */ /* 0x000fe20000410000 */
[-C--:B------:R-:W-:Y:S01]  /*a5f0*/  F2FP.F16.E4M3.UNPACK_B R20, R4.reuse ;  /* 0x00000004ff14723e */ /* 0x080fe200020006ff */
[C---:B------:R-:W-:Y:S01]  /*a600*/  FFMA.FTZ R8, R14.reuse, R41, R26 ;  /* 0x000000290e087223 */ /* 0x040fe2000001001a */
[----:B------:R-:W-:Y:S01]  /*a610*/  F2FP.F16.E4M3.UNPACK_B R31, R4.H1 ;  /* 0x00000004ff1f723e */ /* 0x000fe200030006ff */
[----:B------:R-:W-:Y:S01]  /*a620*/  HADD2.F32 R32, -RZ, R32.H1_H1 ;  /* 0x30000020ff207230 */ /* 0x000fe20000004100 */
[-C--:B------:R-:W-:Y:S01]  /*a630*/  F2FP.F16.E4M3.UNPACK_B R4, R6.reuse ;  /* 0x00000006ff04723e */ /* 0x080fe200020006ff */
[----:B------:R-:W-:Y:S01]  /*a640*/  HADD2.F32 R39, -RZ, R39.H1_H1 ;  /* 0x30000027ff277230 */ /* 0x000fe20000004100 */
[----:B------:R-:W-:Y:S01]  /*a650*/  F2FP.F16.E4M3.UNPACK_B R7, R6.H1 ;  /* 0x00000006ff07723e */ /* 0x000fe200030006ff */
[----:B------:R-:W-:Y:S01]  /*a660*/  HADD2.F32 R27, -RZ, R27.H1_H1 ;  /* 0x3000001bff1b7230 */ /* 0x000fe20000004100 */
[-C--:B------:R-:W-:Y:S01]  /*a670*/  F2FP.F16.E4M3.UNPACK_B R30, R11.reuse ;  /* 0x0000000bff1e723e */ /* 0x080fe200020006ff */
[--C-:B------:R-:W-:Y:S01]  /*a680*/  HADD2.F32 R26, -RZ, R29.reuse.H0_H0 ;  /* 0x2000001dff1a7230 */ /* 0x100fe20000004100 */
[----:B------:R-:W-:Y:S01]  /*a690*/  F2FP.F16.E4M3.UNPACK_B R37, R11.H1 ;  /* 0x0000000bff25723e */ /* 0x000fe200030006ff */
[----:B------:R-:W-:Y:S01]  /*a6a0*/  HADD2.F32 R29, -RZ, R29.H1_H1 ;  /* 0x3000001dff1d7230 */ /* 0x000fe20000004100 */
[----:B------:R-:W-:Y:S01]  /*a6b0*/  F2FP.F16.E4M3.UNPACK_B R6, R10 ;  /* 0x0000000aff06723e */ /* 0x000fe200020006ff */
[----:B------:R-:W-:Y:S01]  /*a6c0*/  FMUL.FTZ R42, R27, R32 ;  /* 0x000000201b2a7220 */ /* 0x000fe20000410000 */
[----:B------:R-:W-:Y:S01]  /*a6d0*/  F2FP.F16.E4M3.UNPACK_B R11, R10.H1 ;  /* 0x0000000aff0b723e */ /* 0x000fe200030006ff */
[----:B------:R-:W-:Y:S01]  /*a6e0*/  FFMA.FTZ R10, R14, R33, -R45 ;  /* 0x000000210e0a7223 */ /* 0x000fe2000001082d */
[C---:B------:R-:W-:Y:S01]  /*a6f0*/  FFMA.FTZ R14, R15.reuse, R28, -R40 ;  /* 0x0000001c0f0e7223 */ /* 0x040fe20000010828 */
[----:B------:R-:W-:Y:S01]  /*a700*/  F2FP.F16.E4M3.UNPACK_B R40, R43 ;  /* 0x0000002bff28723e */ /* 0x000fe200020006ff */
[----:B------:R-:W-:Y:S01]  /*a710*/  HADD2.F32 R28, -RZ, R25.H1_H1 ;  /* 0x30000019ff1c7230 */ /* 0x000fe20000004100 */
[----:B------:R-:W-:Y:S01]  /*a720*/  F2FP.F16.E4M3.UNPACK_B R33, R35 ;  /* 0x00000023ff21723e */ /* 0x000fe200020006ff */
[----:B------:R-:W-:Y:S01]  /*a730*/  FFMA.FTZ R15, R15, R38, R47 ;  /* 0x000000260f0f7223 */ /* 0x000fe2000001002f */
[----:B------:R-:W-:-:S02]  /*a740*/  HADD2.F32 R25, -RZ, R30.H0_H0 ;  /* 0x2000001eff197230 */ /* 0x000fc40000004100 */
[----:B------:R-:W-:Y:S01]  /*a750*/  FMUL.FTZ R45, R27, R39 ;  /* 0x000000271b2d7220 */ /* 0x000fe20000410000 */
[--C-:B------:R-:W-:Y:S01]  /*a760*/  HADD2.F32 R41, -RZ, R40.reuse.H0_H0 ;  /* 0x20000028ff297230 */ /* 0x100fe20000004100 */
[----:B------:R-:W-:Y:S01]  /*a770*/  F2FP.F16.E4M3.UNPACK_B R43, R43.H1 ;  /* 0x0000002bff2b723e */ /* 0x000fe200030006ff */
[----:B------:R-:W-:Y:S01]  /*a780*/  HADD2.F32 R38, -RZ, R33.H0_H0 ;  /* 0x20000021ff267230 */ /* 0x000fe20000004100 */
[----:B------:R-:W-:Y:S01]  /*a790*/  F2FP.F16.E4M3.UNPACK_B R35, R35.H1 ;  /* 0x00000023ff23723e */ /* 0x000fe200030006ff */
[----:B------:R-:W-:Y:S02]  /*a7a0*/  HADD2.F32 R40, -RZ, R40.H1_H1 ;  /* 0x30000028ff287230 */ /* 0x000fe40000004100 */
[C---:B------:R-:W-:Y:S01]  /*a7b0*/  FMUL.FTZ R27, R25.reuse, R41 ;  /* 0x00000029191b7220 */ /* 0x040fe20000410000 */
[----:B------:R-:W-:Y:S02]  /*a7c0*/  HADD2.F32 R30, -RZ, R30.H1_H1 ;  /* 0x3000001eff1e7230 */ /* 0x000fe40000004100 */
[----:B------:R-:W-:Y:S01]  /*a7d0*/  FMUL.FTZ R44, R25, R38 ;  /* 0x00000026192c7220 */ /* 0x000fe20000410000 */
[----:B------:R-:W-:Y:S01]  /*a7e0*/  FFMA.FTZ R25, R28, R32, -R45 ;  /* 0x000000201c197223 */ /* 0x000fe2000001082d */
[----:B------:R-:W-:Y:S01]  /*a7f0*/  FFMA.FTZ R27, R26, R38, -R27 ;  /* 0x000000261a1b7223 */ /* 0x000fe2000001081b */
[----:B------:R-:W-:-:S02]  /*a800*/  HADD2.F32 R32, -RZ, R37.H0_H0 ;  /* 0x20000025ff207230 */ /* 0x000fc40000004100 */
[----:B------:R-:W-:Y:S01]  /*a810*/  FFMA.FTZ R26, R26, R41, R44 ;  /* 0x000000291a1a7223 */ /* 0x000fe2000001002c */
[----:B------:R-:W-:Y:S02]  /*a820*/  HADD2.F32 R41, -RZ, R43.H0_H0 ;  /* 0x2000002bff297230 */ /* 0x000fe40000004100 */
[----:B------:R-:W-:Y:S01]  /*a830*/  FFMA.FTZ R28, R28, R39, R42 ;  /* 0x000000271c1c7223 */ /* 0x000fe2000001002a */
[----:B------:R-:W-:Y:S02]  /*a840*/  HADD2.F32 R38, -RZ, R33.H1_H1 ;  /* 0x30000021ff267230 */ /* 0x000fe40000004100 */
[----:B------:R-:W-:Y:S01]  /*a850*/  FMUL.FTZ R42, R30, R40 ;  /* 0x000000281e2a7220 */ /* 0x000fe20000410000 */
[----:B------:R-:W-:Y:S02]  /*a860*/  HADD2.F32 R39, -RZ, R35.H0_H0 ;  /* 0x20000023ff277230 */ /* 0x000fe40000004100 */
[----:B------:R-:W-:Y:S01]  /*a870*/  FMUL.FTZ R44, R32, R41 ;  /* 0x00000029202c7220 */ /* 0x000fe20000410000 */
[----:B------:R-:W-:-:S02]  /*a880*/  HADD2.F32 R33, -RZ, R34.H0_H0 ;  /* 0x20000022ff217230 */ /* 0x000fc40000004100 */
[-C--:B------:R-:W-:Y:S01]  /*a890*/  FMUL.FTZ R45, R30, R38.reuse ;  /* 0x000000261e2d7220 */ /* 0x080fe20000410000 */
[----:B------:R-:W-:Y:S01]  /*a8a0*/  FFMA.FTZ R30, R29, R38, -R42 ;  /* 0x000000261d1e7223 */ /* 0x000fe2000001082a */
[-C--:B------:R-:W-:Y:S01]  /*a8b0*/  FMUL.FTZ R48, R32, R39.reuse ;  /* 0x0000002720307220 */ /* 0x080fe20000410000 */
[----:B------:R-:W-:Y:S01]  /*a8c0*/  F2FP.F16.E4M3.UNPACK_B R42, R24.H1 ;  /* 0x00000018ff2a723e */ /* 0x000fe200030006ff */
[C---:B------:R-:W-:Y:S01]  /*a8d0*/  FFMA.FTZ R32, R33.reuse, R39, -R44 ;  /* 0x0000002721207223 */ /* 0x040fe2000001082c */
[----:B------:R-:W-:Y:S01]  /*a8e0*/  F2FP.F16.E4M3.UNPACK_B R39, R13.H1 ;  /* 0x0000000dff27723e */ /* 0x000fe200030006ff */
[----:B------:R-:W-:Y:S01]  /*a8f0*/  FFMA.FTZ R33, R33, R41, R48 ;  /* 0x0000002921217223 */ /* 0x000fe20000010030 */
[----:B------:R-:W-:Y:S01]  /*a900*/  FFMA.FTZ R29, R29, R40, R45 ;  /* 0x000000281d1d7223 */ /* 0x000fe2000001002d */
[----:B------:R-:W-:Y:S01]  /*a910*/  HADD2.F32 R41, -RZ, R35.H1_H1 ;  /* 0x30000023ff297230 */ /* 0x000fe20000004100 */
[----:B------:R-:W-:Y:S01]  /*a920*/  F2FP.SATFINITE.E4M3.F32.PACK_AB_MERGE_C R14, R25, R14, RZ ;  /* 0x0000000e190e723e */ /* 0x000fe200048070ff */
[----:B------:R-:W-:Y:S01]  /*a930*/  HADD2.F32 R44, -RZ, R43.H1_H1 ;  /* 0x3000002bff2c7230 */ /* 0x000fe20000004100 */
[----:B------:R-:W-:Y:S01]  /*a940*/  F2FP.SATFINITE.E4M3.F32.PACK_AB_MERGE_C R15, R28, R15, RZ ;  /* 0x0000000f1c0f723e */ /* 0x000fe200048070ff */
[----:B------:R-:W-:Y:S01]  /*a950*/  HADD2.F32 R38, -RZ, R37.H1_H1 ;  /* 0x30000025ff267230 */ /* 0x000fe20000004100 */
[----:B------:R-:W-:Y:S01]  /*a960*/  F2FP.SATFINITE.E4M3.F32.PACK_AB_MERGE_C R5, R10, R5, R14 ;  /* 0x000000050a05723e */ /* 0x000fe2000480700e */
[----:B------:R-:W-:Y:S01]  /*a970*/  HADD2.F32 R43, -RZ, R42.H0_H0 ;  /* 0x2000002aff2b7230 */ /* 0x000fe20000004100 */
[----:B------:R-:W-:Y:S01]  /*a980*/  F2FP.SATFINITE.E4M3.F32.PACK_AB_MERGE_C R9, R8, R9, R15 ;  /* 0x000000090809723e */ /* 0x000fe2000480700f */
        /* <DEDUP_REMOVED lines=15> */
[----:B------:R-:W-:Y:S01]  /*aa80*/  F2FP.F16.E4M3.UNPACK_B R35, R24 ;  /* 0x00000018ff23723e */ /* 0x000fe200020006ff */
        /* <DEDUP_REMOVED lines=17> */
[----:B------:R-:W-:Y:S02]  /*aba0*/  HADD2.F32 R20, -RZ, R20.H1_H1 ;  /* 0x30000014ff147230 */ /* 0x000fe40000004100 */
[----:B------:R-:W-:Y:S01]  /*abb0*/  FMUL.FTZ R39, R21, R35 ;  /* 0x0000002315277220 */ /* 0x000fe20000410000 */
        /* <DEDUP_REMOVED lines=15> */
[----:B------:R-:W-:Y:S01]  /*acb0*/  F2FP.SATFINITE.E4M3.F32.PACK_AB_MERGE_C R8, R40, R37, R42 ;  /* 0x000000252808723e */ /* 0x000fe2000480702a */
        /* <DEDUP_REMOVED lines=17> */
[----:B------:R-:W-:Y:S02]  /*add0*/  HADD2.F32 R6, -RZ, R6.H1_H1 ;  /* 0x30000006ff067230 */ /* 0x000fe40000004100 */
[----:B------:R-:W-:Y:S01]  /*ade0*/  FMUL.FTZ R7, R7, R12 ;  /* 0x0000000c07077220 */ /* 0x000fe20000410000 */
[----:B------:R-:W-:-:S02]  /*adf0*/  HADD2.F32 R3, -RZ, R4.H0_H0 ;  /* 0x20000004ff037230 */ /* 0x000fc40000004100 */
        /* <DEDUP_REMOVED lines=14> */
[----:B------:R-:W-:Y:S01]  /*aee0*/  F2FP.SATFINITE.E4M3.F32.PACK_AB_MERGE_C R10, R34, R3, R35 ;  /* 0x00000003220a723e */ /* 0x000fe20004807023 */
[----:B------:R2:W-:Y:S04]  /*aef0*/  STS.128 [R49+0xf000], R4 ;  /* 0x00f0000431007388 */ /* 0x0005e80000000c00 */
[----:B------:R2:W-:Y:S02]  /*af00*/  STS.128 [R0+0xf000], R8 ;  /* 0x00f0000800007388 */ /* 0x0005e40000000c00 */
.L_x_8323:
[----:B------:R-:W-:Y:S05]  /*af10*/  BSYNC B0 ;  /* 0x0000000000007941 */ /* 0x000fea0003800000 */
.L_x_8313:
        /* <DEDUP_REMOVED lines=8> */
.L_x_8310:
[----:B------:R-:W-:-:S13]  /*afa0*/  ISETP.NE.AND P0, PT, R155, 0x3, PT ;  /* 0x000000039b00780c */ /* 0x000fda0003f05270 */
[----:B------:R-:W-:Y:S05]  /*afb0*/  @!P0 BRA `(.L_x_8338) ;  /* 0x0000000000048947 */ /* 0x000fea0003800000 */
[----:B------:R-:W-:Y:S01]  /*afc0*/  BPT.TRAP 0x1 ;  /* 0x000000040000795c */ /* 0x000fe20000300000 */
.L_x_8338:
[----:B01----:R-:W-:Y:S01]  /*afd0*/  IMAD R3, R154, 0x8, R18 ;  /* 0x000000089a037824 */ /* 0x003fe200078e0212 */
[----:B--23-5:R-:W-:-:S04]  /*afe0*/  SHF.L.U32 R4, R157, 0x1f, RZ ;  /* 0x0000001f9d047819 */ /* 0x02cfc800000006ff */
[----:B------:R0:W1:Y:S01]  /*aff0*/  SYNCS.PHASECHK.TRANS64.TRYWAIT P1, [R3+URZ+0x19c30], R4 ;  /* 0x019c3004030075a7 */ /* 0x000062000802017f */
[----:B------:R-:W-:Y:S05]  /*b000*/  @!P0 BRA `(.L_x_8339) ;  /* 0x0000000000048947 */ /* 0x000fea0003800000 */
[----:B------:R-:W-:Y:S01]  /*b010*/  BPT.TRAP 0x1 ;  /* 0x000000040000795c */ /* 0x000fe20000300000 */
.L_x_8339:
[----:B------:R-:W-:Y:S01]  /*b020*/  VIADD R0, R18, 0x13800 ;  /* 0x0001380012007836 */ /* 0x000fe20000000000 */
[----:B------:R-:W-:Y:S01]  /*b030*/  LOP3.LUT R14, R46, 0x10000, RZ, 0xfc, !PT ;  /* 0x000100002e0e7812 */ /* 0x000fe200078efcff */
[----:B------:R-:W-:-:S03]  /*b040*/  IMAD.MOV.U32 R15, RZ, RZ, -0x3ffffff0 ;  /* 0xc0000010ff0f7424 */ /* 0x000fc600078e00ff */
[----:B------:R-:W-:-:S04]  /*b050*/  SHF.R.U32.HI R0, RZ, 0x4, R0 ;  /* 0x00000004ff007819 */ /* 0x000fc80000011600 */
[----:B------:R-:W-:-:S04]  /*b060*/  LOP3.LUT R0, R0, 0x3fff, RZ, 0xc0, !PT ;  /* 0x00003fff00007812 */ /* 0x000fc800078ec0ff */
[----:B------:R-:W-:-:S05]  /*b070*/  LOP3.LUT R0, R0, 0x10000, RZ, 0xfc, !PT ;  /* 0x0001000000007812 */ /* 0x000fca00078efcff */
[----:B------:R2:W-:Y:S01]  /*b080*/  STL [R1+0x14], R0 ;  /* 0x0000140001007387 */ /* 0x0005e20000100800 */
[----:B-1----:R-:W-:Y:S05]  /*b090*/  @P1 BRA `(.L_x_8340) ;  /* 0x0000000000081947 */ /* 0x002fea0003800000 */
[----:B------:R-:W1:Y:S02]  /*b0a0*/  SYNCS.PHASECHK.TRANS64.TRYWAIT P1, [R3+URZ+0x19c30], R4 ;  /* 0x019c3004030075a7 */ /* 0x000e64000802017f */
[----:B-1----:R-:W-:Y:S05]  /*b0b0*/  @!P1 BRA `(.L_x_8341) ;  /* 0x000000cc00789947 */ /* 0x002fea0003800000 */
.L_x_8340:
[----:B------:R-:W0:Y:S01]  /*b0c0*/  LDL R6, [R1+0x14] ;  /* 0x0000140001067983 */ /* 0x000e220000100800 */
[----:B------:R-:W-:Y:S01]  /*b0d0*/  IMAD.MOV.U32 R5, RZ, RZ, -0x3ffffff0 ;  /* 0xc0000010ff057424 */ /* 0x000fe200078e00ff */
[----:B------:R-:W-:Y:S05]  /*b0e0*/  WARPSYNC.ALL ;  /* 0x0000000000007948 */ /* 0x000fea0003800000 */
[C---:B------:R-:W-:Y:S01]  /*b0f0*/  R2UR UR4, R14.reuse ;  /* 0x000000000e0472ca */ /* 0x040fe200000e0000 */
[----:B------:R-:W3:Y:S01]  /*b100*/  LDL R9, [R1+0x58] ;  /* 0x0000580001097983 */ /* 0x000ee20000100800 */
[----:B------:R-:W-:Y:S02]  /*b110*/  R2UR UR5, R15 ;  /* 0x000000000f0572ca */ /* 0x000fe400000e0000 */
[----:B------:R-:W-:Y:S01]  /*b120*/  R2UR UR7, R5 ;  /* 0x00000000050772ca */ /* 0x000fe200000e0000 */
[----:B------:R-:W-:Y:S01]  /*b130*/  WARPGROUP.ARRIVE ;  /* 0x00000000000079c5 */ /* 0x000fe20000000000 */
[----:B--2---:R-:W2:Y:S01]  /*b140*/  LDL R0, [R1+0x48] ;  /* 0x0000480001007983 */ /* 0x004ea20000100800 */
[----:B------:R-:W-:Y:S01]  /*b150*/  VIADD R10, R14, 0x180 ;  /* 0x000001800e0a7836 */ /* 0x000fe20000000000 */
[----:B------:R-:W-:Y:S01]  /*b160*/  P2R R8, PR, RZ, 0x1 ;  /* 0x00000001ff087803 */ /* 0x000fe20000000000 */
[----:B------:R-:W-:-:S02]  /*b170*/  IMAD.MOV.U32 R11, RZ, RZ, -0x3ffffff0 ;  /* 0xc0000010ff0b7424 */ /* 0x000fc400078e00ff */
[----:B------:R-:W4:Y:S01]  /*b180*/  S2R R90, SR_TID.X ;  /* 0x00000000005a7919 */ /* 0x000f220000002100 */
[----:B------:R-:W-:Y:S01]  /*b190*/  IMAD.MOV.U32 R7, RZ, RZ, -0x3ffffff0 ;  /* 0xc0000010ff077424 */ /* 0x000fe200078e00ff */
[----:B------:R-:W-:Y:S01]  /*b1a0*/  BSSY B0, `(.L_x_8342) ;  /* 0x00003d6000007945 */ /* 0x000fe20003800000 */
[----:B------:R-:W-:Y:S01]  /*b1b0*/  VIADD R20, R14, 0x300 ;  /* 0x000003000e147836 */ /* 0x000fe20000000000 */
[----:B------:R5:W-:Y:S01]  /*b1c0*/  STL.64 [R1+0x8], R10 ;  /* 0x0000080a01007387 */ /* 0x000be20000100a00 */
[----:B------:R-:W-:Y:S02]  /*b1d0*/  IMAD.MOV.U32 R21, RZ, RZ, -0x3ffffff0 ;  /* 0xc0000010ff157424 */ /* 0x000fe400078e00ff */
[----:B------:R-:W-:Y:S01]  /*b1e0*/  IMAD.MOV.U32 R5, RZ, RZ, -0x3ffffff0 ;  /* 0xc0000010ff057424 */ /* 0x000fe200078e00ff */
[----:B----4-:R-:W-:Y:S01]  /*b1f0*/  LOP3.LUT R90, R90, 0x7f, RZ, 0xc0, !PT ;  /* 0x0000007f5a5a7812 */ /* 0x010fe200078ec0ff */
[----:B01----:R-:W-:-:S04]  /*b200*/  IMAD R4, R154, 0x300, R6 ;  /* 0x000003009a047824 */ /* 0x003fc800078e0206 */
[C---:B------:R-:W-:Y:S01]  /*b210*/  VIADD R6, R4.reuse, 0x100 ;  /* 0x0000010004067836 */ /* 0x040fe20000000000 */
[C---:B------:R-:W-:Y:S01]  /*b220*/  R2UR UR6, R4.reuse ;  /* 0x00000000040672ca */ /* 0x040fe200000e0000 */
[----:B------:R-:W-:-:S12]  /*b230*/  VIADD R4, R4, 0x200 ;  /* 0x0000020004047836 */ /* 0x000fd80000000000 */
[----:B------:R-:W-:Y:S01]  /*b240*/  QGMMA.64x128x32.F32.E4M3.E4M3 R24, gdesc[UR4], RZ, !UPT, gsb0 ;  /* 0x01e00000041879f3 */ /* 0x000fe2000c0008ff */
[----:B------:R-:W-:Y:S02]  /*b250*/  R2UR UR4, R10 ;  /* 0x000000000a0472ca */ /* 0x000fe400000e0000 */
[----:B------:R-:W-:Y:S02]  /*b260*/  R2UR UR5, R11 ;  /* 0x000000000b0572ca */ /* 0x000fe400000e0000 */
[----:B------:R-:W-:Y:S02]  /*b270*/  R2UR UR6, R6 ;  /* 0x00000000060672ca */ /* 0x000fe400000e0000 */
[----:B------:R-:W-:Y:S01]  /*b280*/  R2UR UR7, R7 ;  /* 0x00000000070772ca */ /* 0x000fe200000e0000 */
[----:B------:R-:W-:Y:S02]  /*b290*/  WARPGROUP.DEPBAR.LE gsb0, 0x0 ;  /* 0x00008000000079c5 */ /* 0x000fe40000010000 */
[----:B------:R-:W-:-:S10]  /*b2a0*/  WARPGROUP.ARRIVE ;  /* 0x00000000000079c5 */ /* 0x000fd40000000000 */
[----:B------:R-:W-:Y:S01]  /*b2b0*/  QGMMA.64x128x32.F32.E4M3.E4M3 R24, gdesc[UR4], R24, gsb0 ;  /* 0x01e00000041879f3 */ /* 0x000fe20008000818 */
[----:B------:R-:W-:Y:S02]  /*b2c0*/  R2UR UR4, R20 ;  /* 0x00000000140472ca */ /* 0x000fe400000e0000 */
[----:B------:R-:W-:Y:S02]  /*b2d0*/  R2UR UR5, R21 ;  /* 0x00000000150572ca */ /* 0x000fe400000e0000 */
[----:B------:R-:W-:Y:S01]  /*b2e0*/  R2UR UR6, R4 ;  /* 0x00000000040672ca */ /* 0x000fe200000e0000 */
[----:B---3--:R-:W-:Y:S01]  /*b2f0*/  IMAD.IADD R4, R9, 0x1, R88 ;  /* 0x0000000109047824 */ /* 0x008fe200078e0258 */
[----:B------:R-:W-:-:S03]  /*b300*/  R2UR UR7, R5 ;  /* 0x00000000050772ca */ /* 0x000fc600000e0000 */
[----:B--2---:R-:W-:-:S05]  /*b310*/  IMAD R4, R0, -0x80, R4 ;  /* 0xffffff8000047824 */ /* 0x004fca00078e0204 */
[C---:B------:R-:W-:Y:S02]  /*b320*/  ISETP.GT.AND P4, PT, R4.reuse, RZ, PT ;  /* 0x000000ff0400720c */ /* 0x040fe40003f84270 */
[C---:B------:R-:W-:Y:S02]  /*b330*/  ISETP.GT.AND P3, PT, R4.reuse, 0x1, PT ;  /* 0x000000010400780c */ /* 0x040fe40003f64270 */
[C---:B------:R-:W-:Y:S02]  /*b340*/  ISETP.GT.AND P1, PT, R4.reuse, 0x8, PT ;  /* 0x000000080400780c */ /* 0x040fe40003f24270 */
[C---:B------:R-:W-:Y:S02]  /*b350*/  ISETP.GT.AND P2, PT, R4.reuse, 0x9, PT ;  /* 0x000000090400780c */ /* 0x040fe40003f44270 */
[C---:B------:R-:W-:Y:S02]  /*b360*/  ISETP.GT.AND P6, PT, R4.reuse, 0x10, PT ;  /* 0x000000100400780c */ /* 0x040fe40003fc4270 */
[----:B------:R-:W-:-:S02]  /*b370*/  ISETP.GT.AND P5, PT, R4, 0x11, PT ;  /* 0x000000110400780c */ /* 0x000fc40003fa4270 */
[----:B------:R-:W-:Y:S01]  /*b380*/  ISETP.GT.AND P0, PT, R4, 0x59, PT ;  /* 0x000000590400780c */ /* 0x000fe20003f04270 */
[----:B------:R-:W-:Y:S02]  /*b390*/  WARPGROUP.DEPBAR.LE gsb0, 0x0 ;  /* 0x00008000000079c5 */ /* 0x000fe40000010000 */
[----:B------:R-:W-:-:S06]  /*b3a0*/  WARPGROUP.ARRIVE ;  /* 0x00000000000079c5 */ /* 0x000fcc0000000000 */
        /* <DEDUP_REMOVED lines=8> */
[----:B-----5:R-:W-:Y:S02]  /*b430*/  FSEL R11, R32, -INF , P6 ;  /* 0xff800000200b7808 */ /* 0x020fe40003000000 */
        /* <DEDUP_REMOVED lines=88> */
[----:B------:R-:W-:Y:S02]  /*b9c0*/  P2R R30, PR, RZ, 0x1 ;  /* 0x00000001ff1e7803 */ /* 0x000fe40000000000 */
[----:B------:R-:W-:Y:S02]  /*b9d0*/  P2R R28, PR, RZ, 0x2 ;  /* 0x00000002ff1c7803 */ /* 0x000fe40000000000 */
[----:B------:R-:W-:Y:S02]  /*b9e0*/  FSEL R77, R77, -INF , P2 ;  /* 0xff8000004d4d7808 */ /* 0x000fe40001000000 */
[----:B------:R-:W-:Y:S02]  /*b9f0*/  P2R R26, PR, RZ, 0x4 ;  /* 0x00000004ff1a7803 */ /* 0x000fe40000000000 */
[----:B------:R-:W-:-:S02]  /*ba00*/  ISETP.GT.AND P3, PT, R4, 0x70, PT ;  /* 0x000000700400780c */ /* 0x000fc40003f64270 */
[C---:B------:R-:W-:Y:S02]  /*ba10*/  ISETP.GT.AND P4, PT, R4.reuse, 0x71, PT ;  /* 0x000000710400780c */ /* 0x040fe40003f84270 */
[C---:B------:R-:W-:Y:S02]  /*ba20*/  ISETP.GT.AND P5, PT, R4.reuse, 0x78, PT ;  /* 0x000000780400780c */ /* 0x040fe40003fa4270 */
[C---:B------:R-:W-:Y:S02]  /*ba30*/  ISETP.GT.AND P6, PT, R4.reuse, 0x79, PT ;  /* 0x000000790400780c */ /* 0x040fe40003fc4270 */
[C---:B------:R-:W-:Y:S02]  /*ba40*/  ISETP.GT.AND P2, PT, R4.reuse, 0x58, PT ;  /* 0x000000580400780c */ /* 0x040fe40003f44270 */
[C---:B------:R-:W-:Y:S02]  /*ba50*/  ISETP.GT.AND P1, PT, R4.reuse, 0x59, PT ;  /* 0x000000590400780c */ /* 0x040fe40003f24270 */
[----:B------:R-:W-:-:S02]  /*ba60*/  ISETP.GT.AND P0, PT, R4, 0x60, PT ;  /* 0x000000600400780c */ /* 0x000fc40003f04270 */
[----:B------:R-:W-:Y:S02]  /*ba70*/  FMNMX.FTZ R4, R9, R27, !PT ;  /* 0x0000001b09047209 */ /* 0x000fe40007810000 */
[----:B------:R-:W-:Y:S02]  /*ba80*/  FMNMX.FTZ R0, R127, R0, !PT ;  /* 0x000000007f007209 */ /* 0x000fe40007810000 */
[----:B------:R-:W-:Y:S02]  /*ba90*/  FMNMX.FTZ R4, R89, R4, !PT ;  /* 0x0000000459047209 */ /* 0x000fe40007810000 */
[----:B------:R-:W-:Y:S02]  /*baa0*/  FSEL R129, R80, -INF , P3 ;  /* 0xff80000050817808 */ /* 0x000fe40001800000 */
[----:B------:R-:W-:Y:S02]  /*bab0*/  FMNMX.FTZ R0, R77, R0, !PT ;  /* 0x000000004d007209 */ /* 0x000fe40007810000 */
[----:B------:R-:W-:-:S02]  /*bac0*/  FMNMX.FTZ R4, R31, R4, !PT ;  /* 0x000000041f047209 */ /* 0x000fc40007810000 */
[----:B------:R-:W-:Y:S02]  /*bad0*/  FSEL R131, R81, -INF , P4 ;  /* 0xff80000051837808 */ /* 0x000fe40002000000 */
        /* <DEDUP_REMOVED lines=8> */
[----:B------:R-:W-:Y:S02]  /*bb60*/  FMNMX.FTZ R10, R85, R0, !PT ;  /* 0x00000000550a7209 */ /* 0x000fe40007810000 */
[----:B------:R-:W-:Y:S02]  /*bb70*/  FMNMX.FTZ R4, R39, R4, !PT ;  /* 0x0000000427047209 */ /* 0x000fe40007810000 */
[----:B------:R-:W-:Y:S01]  /*bb80*/  FSEL R71, R71, -INF , P1 ;  /* 0xff80000047477808 */ /* 0x000fe20000800000 */
[----:B------:R-:W0:Y:S01]  /*bb90*/  SHFL.BFLY PT, R133, R10, 0x2, 0x1f ;  /* 0x0c401f000a857f89 */ /* 0x000e2200000e0000 */
[----:B------:R-:W-:-:S02]  /*bba0*/  FMNMX.FTZ R4, R101, R4, !PT ;  /* 0x0000000465047209 */ /* 0x000fc40007810000 */
[----:B------:R-:W-:Y:S02]  /*bbb0*/  P2R R24, PR, RZ, 0x8 ;  /* 0x00000008ff187803 */ /* 0x000fe40000000000 */
[----:B------:R-:W-:Y:S02]  /*bbc0*/  FMNMX.FTZ R4, R43, R4, !PT ;  /* 0x000000042b047209 */ /* 0x000fe40007810000 */
[----:B------:R-:W-:Y:S02]  /*bbd0*/  FSEL R135, R74, -INF , P0 ;  /* 0xff8000004a877808 */ /* 0x000fe40000000000 */
[----:B------:R-:W-:Y:S02]  /*bbe0*/  FMNMX.FTZ R4, R105, R4, !PT ;  /* 0x0000000469047209 */ /* 0x000fe40007810000 */
[----:B------:R-:W-:Y:S02]  /*bbf0*/  ISETP.NE.AND P0, PT, R30, RZ, PT ;  /* 0x000000ff1e00720c */ /* 0x000fe40003f05270 */
[----:B------:R-:W-:-:S02]  /*bc00*/  FMNMX.FTZ R4, R47, R4, !PT ;  /* 0x000000042f047209 */ /* 0x000fc40007810000 */
[----:B------:R-:W-:Y:S02]  /*bc10*/  ISETP.NE.AND P1, PT, R28, RZ, PT ;  /* 0x000000ff1c00720c */ /* 0x000fe40003f25270 */
[----:B------:R-:W-:Y:S02]  /*bc20*/  FMNMX.FTZ R4, R109, R4, !PT ;  /* 0x000000046d047209 */ /* 0x000fe40007810000 */
[----:B------:R-:W-:Y:S02]  /*bc30*/  FSEL R75, R75, -INF , P0 ;  /* 0xff8000004b4b7808 */ /* 0x000fe40000000000 */
[----:B------:R-:W-:Y:S02]  /*bc40*/  FMNMX.FTZ R4, R51, R4, !PT ;  /* 0x0000000433047209 */ /* 0x000fe40007810000 */
[----:B------:R-:W-:Y:S02]  /*bc50*/  FSEL R83, R83, -INF , P4 ;  /* 0xff80000053537808 */ /* 0x000fe40002000000 */
[----:B0-----:R-:W-:-:S02]  /*bc60*/  FMNMX.FTZ R12, R10, R133, !PT ;  /* 0x000000850a0c7209 */ /* 0x001fc40007810000 */
[----:B------:R-:W-:Y:S02]  /*bc70*/  FMNMX.FTZ R4, R111, R4, !PT ;  /* 0x000000046f047209 */ /* 0x000fe40007810000 */
[----:B------:R-:W-:Y:S01]  /*bc80*/  FSEL R87, R87, -INF , P6 ;  /* 0xff80000057577808 */ /* 0x000fe20003000000 */
[----:B------:R-:W0:Y:S01]  /*bc90*/  SHFL.BFLY PT, R133, R12, 0x1, 0x1f ;  /* 0x0c201f000c857f89 */ /* 0x000e2200000e0000 */
[----:B------:R-:W-:Y:S02]  /*bca0*/  FMNMX.FTZ R4, R55, R4, !PT ;  /* 0x0000000437047209 */ /* 0x000fe40007810000 */
[----:B------:R-:W-:Y:S02]  /*bcb0*/  ISETP.NE.AND P0, PT, R8, RZ, PT ;  /* 0x000000ff0800720c */ /* 0x000fe40003f05270 */
[----:B------:R-:W-:-:S04]  /*bcc0*/  FMNMX.FTZ R4, R117, R4, !PT ;  /* 0x0000000475047209 */ /* 0x000fc80007810000 */
[----:B------:R-:W-:-:S04]  /*bcd0*/  FMNMX.FTZ R4, R59, R4, !PT ;  /* 0x000000043b047209 */ /* 0x000fc80007810000 */
[----:B------:R-:W-:-:S04]  /*bce0*/  FMNMX.FTZ R4, R119, R4, !PT ;  /* 0x0000000477047209 */ /* 0x000fc80007810000 */
[----:B------:R-:W-:-:S04]  /*bcf0*/  FMNMX.FTZ R4, R63, R4, !PT ;  /* 0x000000043f047209 */ /* 0x000fc80007810000 */
[----:B------:R-:W-:Y:S02]  /*bd00*/  FMNMX.FTZ R4, R123, R4, !PT ;  /* 0x000000047b047209 */ /* 0x000fe40007810000 */
[----:B0-----:R-:W-:Y:S02]  /*bd10*/  FMNMX.FTZ R0, R12, R133, !PT ;  /* 0x000000850c007209 */ /* 0x001fe40007810000 */
[----:B------:R-:W-:Y:S02]  /*bd20*/  FSEL R133, R70, -INF , P2 ;  /* 0xff80000046857808 */ /* 0x000fe40001000000 */
[----:B------:R-:W-:Y:S01]  /*bd30*/  FMNMX.FTZ R4, R67, R4, !PT ;  /* 0x0000000443047209 */ /* 0x000fe20007810000 */
[----:B------:R-:W-:-:S01]  /*bd40*/  FFMA.FTZ R6, R2, R0, -8 ;  /* 0xc100000002067423 */ /* 0x000fc20000010000 */
[----:B------:R-:W-:Y:S02]  /*bd50*/  FSETP.NEU.FTZ.AND P3, PT, R0, -INF , PT ;  /* 0xff8000000000780b */ /* 0x000fe40003f7d000 */
[----:B------:R-:W-:-:S02]  /*bd60*/  FMNMX.FTZ R4, R133, R4, !PT ;  /* 0x0000000485047209 */ /* 0x000fc40007810000 */
[----:B------:R-:W-:Y:S02]  /*bd70*/  FSEL R6, R6, RZ, P3 ;  /* 0x000000ff06067208 */ /* 0x000fe40001800000 */
[----:B------:R-:W-:Y:S02]  /*bd80*/  FMNMX.FTZ R4, R71, R4, !PT ;  /* 0x0000000447047209 */ /* 0x000fe40007810000 */
[----:B------:R-:W-:Y:S01]  /*bd90*/  ISETP.NE.AND P3, PT, R24, RZ, PT ;  /* 0x000000ff1800720c */ /* 0x000fe20003f65270 */
[----:B------:R-:W-:-:S01]  /*bda0*/  FFMA.FTZ R24, R2, R37, -R6 ;  /* 0x0000002502187223 */ /* 0x000fc20000010806 */
[----:B------:R-:W-:Y:S01]  /*bdb0*/  FMNMX.FTZ R4, R135, R4, !PT ;  /* 0x0000000487047209 */ /* 0x000fe20007810000 */
[----:B------:R-:W-:-:S01]  /*bdc0*/  FFMA.FTZ R10, R2, R29, -R6 ;  /* 0x0000001d020a7223 */ /* 0x000fc20000010806 */
[----:B------:R-:W-:Y:S01]  /*bdd0*/  ISETP.NE.AND P2, PT, R26, RZ, PT ;  /* 0x000000ff1a00720c */ /* 0x000fe20003f45270 */
        /* <DEDUP_REMOVED lines=31> */
[C-C-:B------:R-:W-:Y:S01]  /*bfd0*/  FFMA.FTZ R34, R2.reuse, R107, -R6.reuse ;  /* 0x0000006b02227223 */ /* 0x140fe20000010806 */
[----:B------:R-:W0:Y:S01]  /*bfe0*/  SHFL.BFLY PT, R91, R4, 0x2, 0x1f ;  /* 0x0c401f00045b7f89 */ /* 0x000e2200000e0000 */
        /* <DEDUP_REMOVED lines=10> */
[----:B------:R-:W-:-:S07]  /*c090*/  ISETP.NE.AND P2, PT, R90, RZ, PT ;  /* 0x000000ff5a00720c */ /* 0x000fce0003f45270 */
[----:B------:R-:W1:Y:S01]  /*c0a0*/  MUFU.EX2 R8, R8 ;  /* 0x0000000800087308 */ /* 0x000e620000000800 */
[----:B0-----:R-:W-:-:S05]  /*c0b0*/  FMNMX.FTZ R91, R4, R91, !PT ;  /* 0x0000005b045b7209 */ /* 0x001fca0007810000 */
[----:B------:R-:W-:Y:S02]  /*c0c0*/  @!P2 VIADD R3, R3, 0x19c40 ;  /* 0x00019c400303a836 */ /* 0x000fe40000000000 */
[----:B------:R-:W-:Y:S01]  /*c0d0*/  MUFU.EX2 R7, R7 ;  /* 0x0000000700077308 */ /* 0x000fe20000000800 */
[----:B------:R-:W0:Y:S02]  /*c0e0*/  SHFL.BFLY PT, R4, R91, 0x1, 0x1f ;  /* 0x0c201f005b047f89 */ /* 0x000e2400000e0000 */
[----:B------:R-:W-:-:S05]  /*c0f0*/  @!P2 PRMT R3, RZ, 0x654, R3 ;  /* 0x00000654ff03a816 */ /* 0x000fca0000000003 */
[----:B------:R-:W2:Y:S01]  /*c100*/  MUFU.EX2 R10, R10 ;  /* 0x0000000a000a7308 */ /* 0x000ea20000000800 */
[----:B-1----:R-:W-:-:S01]  /*c110*/  FADD.FTZ R70, R5, R8 ;  /* 0x0000000805467221 */ /* 0x002fc20000010000 */
[----:B------:R1:W-:Y:S06]  /*c120*/  @!P2 SYNCS.ARRIVE.TRANS64.RED.A1T0 RZ, [R3+URZ], RZ ;  /* 0x000000ff03ffa9a7 */ /* 0x0003ec000810043f */
[----:B------:R-:W-:Y:S08]  /*c130*/  MUFU.EX2 R11, R11 ;  /* 0x0000000b000b7308 */ /* 0x000ff00000000800 */
[----:B------:R-:W-:Y:S01]  /*c140*/  MUFU.EX2 R12, R12 ;  /* 0x0000000c000c7308 */ /* 0x000fe20000000800 */
[----:B--2---:R-:W-:-:S02]  /*c150*/  F2FP.SATFINITE.E4M3.F32.PACK_AB_MERGE_C R148, R10, R7, RZ ;  /* 0x000000070a94723e */ /* 0x004fc400048070ff */
[----:B0-----:R-:W-:Y:S02]  /*c160*/  FMNMX.FTZ R4, R91, R4, !PT ;  /* 0x000000045b047209 */ /* 0x001fe40007810000 */
[----:B------:R-:W-:Y:S02]  /*c170*/  F2FP.SATFINITE.E4M3.F32.PACK_AB_MERGE_C R148, R8, R5, R148 ;  /* 0x000000050894723e */ /* 0x000fe40004807094 */
[----:B------:R-:W-:Y:S01]  /*c180*/  FSETP.NEU.FTZ.AND P1, PT, R4, -INF , PT ;  /* 0xff8000000400780b */ /* 0x000fe20003f3d000 */
[----:B------:R-:W-:-:S01]  /*c190*/  FFMA.FTZ R50, R2, R4, -8 ;  /* 0xc100000002327423 */ /* 0x000fc20000010004 */
[----:B------:R-:W-:Y:S04]  /*c1a0*/  MUFU.EX2 R13, R13 ;  /* 0x0000000d000d7308 */ /* 0x000fe80000000800 */
[----:B------:R-:W-:-:S02]  /*c1b0*/  FSEL R50, R50, RZ, P1 ;  /* 0x000000ff32327208 */ /* 0x000fc40000800000 */
[----:B------:R-:W-:Y:S02]  /*c1c0*/  ISETP.GE.AND P1, PT, R88, 0x81, PT ;  /* 0x000000815800780c */ /* 0x000fe40003f26270 */
        /* <DEDUP_REMOVED lines=26> */
[----:B0-----:R-:W-:Y:S01]  /*c370*/  F2FP.SATFINITE.E4M3.F32.PACK_AB_MERGE_C R150, R24, R13, RZ ;  /* 0x0000000d1896723e */ /* 0x001fe200048070ff */
[----:B------:R-:W-:-:S01]  /*c380*/  FFMA.FTZ R55, R2, R123, -R50 ;  /* 0x0000007b02377223 */ /* 0x000fc20000010832 */
[C-C-:B-1----:R-:W-:Y:S01]  /*c390*/  FFMA.FTZ R3, R2.reuse, R133, -R50.reuse ;  /* 0x0000008502037223 */ /* 0x142fe20000010832 */
[----:B------:R-:W-:-:S01]  /*c3a0*/  FFMA.FTZ R135, R2, R135, -R50 ;  /* 0x0000008702877223 */ /* 0x000fc20000010832 */
[----:B------:R-:W-:Y:S01]  /*c3b0*/  FFMA.FTZ R75, R2, R75, -R50 ;  /* 0x0000004b024b7223 */ /* 0x000fe20000010832 */
[----:B------:R-:W-:Y:S01]  /*c3c0*/  F2FP.SATFINITE.E4M3.F32.PACK_AB_MERGE_C R150, R12, R11, R150 ;  /* 0x0000000b0c96723e */ /* 0x000fe20004807096 */
[----:B------:R-:W0:Y:S01]  /*c3d0*/  MUFU.EX2 R31, R31 ;  /* 0x0000001f001f7308 */ /* 0x000e220000000800 */
[----:B--2---:R-:W-:-:S01]  /*c3e0*/  FADD.FTZ R63, R6, R9 ;  /* 0x00000009063f7221 */ /* 0x004fc20000010000 */
[C-C-:B------:R-:W-:Y:S01]  /*c3f0*/  FFMA.FTZ R79, R2.reuse, R79, -R50.reuse ;  /* 0x0000004f024f7223 */ /* 0x140fe20000010832 */
[----:B------:R-:W-:-:S01]  /*c400*/  FFMA.FTZ R45, R2, R45, -R50 ;  /* 0x0000002d022d7223 */ /* 0x000fc20000010832 */
[C-C-:B------:R-:W-:Y:S01]  /*c410*/  FFMA.FTZ R83, R2.reuse, R83, -R50.reuse ;  /* 0x0000005302537223 */ /* 0x140fe20000010832 */
[----:B------:R-:W-:-:S03]  /*c420*/  FFMA.FTZ R49, R2, R49, -R50 ;  /* 0x0000003102317223 */ /* 0x000fc60000010832 */
[----:B------:R-:W1:Y:S01]  /*c430*/  MUFU.EX2 R27, R27 ;  /* 0x0000001b001b7308 */ /* 0x000e620000000800 */
[----:B---3--:R-:W-:-:S01]  /*c440*/  FADD.FTZ R70, R54, R63 ;  /* 0x0000003f36467221 */ /* 0x008fc20000010000 */
[----:B------:R-:W-:-:S04]  /*c450*/  FADD.FTZ R63, R11, R72 ;  /* 0x000000480b3f7221 */ /* 0x000fc80000010000 */
[----:B------:R-:W-:Y:S02]  /*c460*/  FADD.FTZ R72, R12, R63 ;  /* 0x0000003f0c487221 */ /* 0x000fe40000010000 */
[----:B------:R-:W2:Y:S01]  /*c470*/  MUFU.EX2 R52, R52 ;  /* 0x0000003400347308 */ /* 0x000ea20000000800 */
[----:B0-----:R-:W-:-:S01]  /*c480*/  FADD.FTZ R74, R31, R70 ;  /* 0x000000461f4a7221 */ /* 0x001fc20000010000 */
[----:B------:R-:W-:Y:S01]  /*c490*/  FFMA.FTZ R70, R2, R67, -R50 ;  /* 0x0000004302467223 */ /* 0x000fe20000010832 */
[----:B------:R-:W-:-:S01]  /*c4a0*/  FADD.FTZ R63, R13, R72 ;  /* 0x000000480d3f7221 */ /* 0x000fc20000010000 */
[----:B------:R-:W-:Y:S01]  /*c4b0*/  FFMA.FTZ R72, R2, R71, -R50 ;  /* 0x0000004702487223 */ /* 0x000fe20000010832 */
[----:B------:R-:W-:Y:S02]  /*c4c0*/  F2FP.SATFINITE.E4M3.F32.PACK_AB_MERGE_C R149, R31, R54, RZ ;  /* 0x000000361f95723e */ /* 0x000fe400048070ff */
[----:B------:R-:W-:Y:S01]  /*c4d0*/  FADD.FTZ R76, R24, R63 ;  /* 0x0000003f184c7221 */ /* 0x000fe20000010000 */
[----:B------:R-:W0:Y:S01]  /*c4e0*/  MUFU.EX2 R58, R58 ;  /* 0x0000003a003a7308 */ /* 0x000e220000000800 */
[----:B-1----:R-:W-:-:S01]  /*c4f0*/  FADD.FTZ R67, R27, R74 ;  /* 0x0000004a1b437221 */ /* 0x002fc20000010000 */
[C-C-:B------:R-:W-:Y:S01]  /*c500*/  FFMA.FTZ R63, R2.reuse, R37, -R50.reuse ;  /* 0x00000025023f7223 */ /* 0x140fe20000010832 */
[----:B------:R-:W-:-:S01]  /*c510*/  FFMA.FTZ R50, R2, R87, -R50 ;  /* 0x0000005702327223 */ /* 0x000fc20000010832 */
[----:B------:R-:W-:-:S04]  /*c520*/  F2FP.SATFINITE.E4M3.F32.PACK_AB_MERGE_C R149, R9, R6, R149 ;  /* 0x000000060995723e */ /* 0x000fc80004807095 */
        /* <DEDUP_REMOVED lines=43> */
[----:B------:R-:W-:-:S03]  /*c7e0*/  F2FP.SATFINITE.E4M3.F32.PACK_AB_MERGE_C R138, R33, R30, R138 ;  /* 0x0000001e218a723e */ /* 0x000fc6000480708a */
        /* <DEDUP_REMOVED lines=17> */
[C---:B0-----:R-:W-:Y:S01]  /*c900*/  F2FP.SATFINITE.E4M3.F32.PACK_AB_MERGE_C R140, R61.reuse, R36, RZ ;  /* 0x000000243d8c723e */ /* 0x041fe200048070ff */
[----:B------:R-:W-:-:S03]  /*c910*/  FADD.FTZ R61, R61, R32 ;  /* 0x000000203d3d7221 */ /* 0x000fc60000010000 */
[----:B------:R-:W-:-:S03]  /*c920*/  F2FP.SATFINITE.E4M3.F32.PACK_AB_MERGE_C R140, R53, R34, R140 ;  /* 0x00000022358c723e */ /* 0x000fc6000480708c */
[----:B------:R-:W0:Y:S01]  /*c930*/  MUFU.EX2 R55, R55 ;  /* 0x0000003700377308 */ /* 0x000e220000000800 */
[C---:B-1----:R-:W-:Y:S01]  /*c940*/  F2FP.SATFINITE.E4M3.F32.PACK_AB_MERGE_C R59, R68.reuse, R59, RZ ;  /* 0x0000003b443b723e */ /* 0x042fe200048070ff */
[----:B------:R-:W-:-:S03]  /*c950*/  FADD.FTZ R68, R68, R5 ;  /* 0x0000000544447221 */ /* 0x000fc60000010000 */
[----:B------:R-:W-:-:S03]  /*c960*/  F2FP.SATFINITE.E4M3.F32.PACK_AB_MERGE_C R141, R62, R47, R59 ;  /* 0x0000002f3e8d723e */ /* 0x000fc6000480703b */
        /* <DEDUP_REMOVED lines=8> */
[----:B------:R-:W1:Y:S08]  /*c9f0*/  MUFU.EX2 R3, R3 ;  /* 0x0000000300037308 */ /* 0x000e700000000800 */
[----:B------:R-:W2:Y:S01]  /*ca00*/  MUFU.EX2 R72, R72 ;  /* 0x0000004800487308 */ /* 0x000ea20000000800 */
[----:B0-----:R-:W-:Y:S01]  /*ca10*/  F2FP.SATFINITE.E4M3.F32.PACK_AB_MERGE_C R142, R65, R40, RZ ;  /* 0x00000028418e723e */ /* 0x001fe200048070ff */
[----:B------:R-:W-:-:S03]  /*ca20*/  FADD.FTZ R40, R40, R11 ;  /* 0x0000000b28287221 */ /* 0x000fc60000010000 */
[----:B------:R-:W-:Y:S01]  /*ca30*/  F2FP.SATFINITE.E4M3.F32.PACK_AB_MERGE_C R142, R57, R38, R142 ;  /* 0x00000026398e723e */ /* 0x000fe2000480708e */
[----:B------:R-:W-:-:S02]  /*ca40*/  FADD.FTZ R65, R65, R40 ;  /* 0x0000002841417221 */ /* 0x000fc40000010000 */
[----:B------:R-:W-:Y:S01]  /*ca50*/  MUFU.EX2 R44, R44 ;  /* 0x0000002c002c7308 */ /* 0x000fe20000000800 */
[----:B-1----:R-:W-:-:S07]  /*ca60*/  FADD.FTZ R5, R3, R12 ;  /* 0x0000000c03057221 */ /* 0x002fce0000010000 */
[----:B------:R-:W0:Y:S01]  /*ca70*/  MUFU.EX2 R73, R73 ;  /* 0x0000004900497308 */ /* 0x000e220000000800 */
[C---:B--2---:R-:W-:Y:S01]  /*ca80*/  F2FP.SATFINITE.E4M3.F32.PACK_AB_MERGE_C R11, R72.reuse, R3, RZ ;  /* 0x00000003480b723e */ /* 0x044fe200048070ff */
[----:B------:R-:W-:-:S03]  /*ca90*/  FADD.FTZ R72, R72, R5 ;  /* 0x0000000548487221 */ /* 0x000fc60000010000 */
[----:B------:R-:W-:-:S03]  /*caa0*/  F2FP.SATFINITE.E4M3.F32.PACK_AB_MERGE_C R143, R70, R55, R11 ;  /* 0x00000037468f723e */ /* 0x000fc6000480700b */
[----:B------:R-:W1:Y:S08]  /*cab0*/  MUFU.EX2 R42, R42 ;  /* 0x0000002a002a7308 */ /* 0x000e700000000800 */
[----:B------:R2:W3:Y:S01]  /*cac0*/  MUFU.EX2 R37, R135 ;  /* 0x0000008700257308 */ /* 0x0004e20000000800 */
[----:B0-----:R-:W-:-:S07]  /*cad0*/  F2FP.SATFINITE.E4M3.F32.PACK_AB_MERGE_C R144, R73, R44, RZ ;  /* 0x0000002c4990723e */ /* 0x001fce00048070ff */
[----:B------:R-:W0:Y:S01]  /*cae0*/  MUFU.EX2 R69, R69 ;  /* 0x0000004500457308 */ /* 0x000e220000000800 */
[----:B-1----:R-:W-:-:S01]  /*caf0*/  FADD.FTZ R12, R42, R65 ;  /* 0x000000412a0c7221 */ /* 0x002fc20000010000 */
[----:B--2---:R-:W-:-:S04]  /*cb00*/  IMAD.MOV.U32 R135, RZ, RZ, RZ ;  /* 0x000000ffff877224 */ /* 0x004fc800078e00ff */
[----:B------:R-:W-:Y:S02]  /*cb10*/  IMAD.MOV.U32 R134, RZ, RZ, R135 ;  /* 0x000000ffff867224 */ /* 0x000fe400078e0087 */
[----:B------:R-:W1:Y:S01]  /*cb20*/  MUFU.EX2 R10, R75 ;  /* 0x0000004b000a7308 */ /* 0x000e620000000800 */
[----:B---3--:R-:W-:-:S01]  /*cb30*/  FADD.FTZ R3, R37, R72 ;  /* 0x0000004825037221 */ /* 0x008fc20000010000 */
[--C-:B------:R-:W-:Y:S02]  /*cb40*/  IMAD.MOV.U32 R133, RZ, RZ, R135.reuse ;  /* 0x000000ffff857224 */ /* 0x100fe400078e0087 */
[--C-:B------:R-:W-:Y:S02]  /*cb50*/  IMAD.MOV.U32 R132, RZ, RZ, R135.reuse ;  /* 0x000000ffff847224 */ /* 0x100fe400078e0087 */
[--C-:B------:R-:W-:Y:S02]  /*cb60*/  IMAD.MOV.U32 R131, RZ, RZ, R135.reuse ;  /* 0x000000ffff837224 */ /* 0x100fe400078e0087 */
[----:B------:R-:W2:Y:S01]  /*cb70*/  MUFU.EX2 R7, R63 ;  /* 0x0000003f00077308 */ /* 0x000ea20000000800 */
[C---:B0-----:R-:W-:Y:S01]  /*cb80*/  F2FP.SATFINITE.E4M3.F32.PACK_AB_MERGE_C R144, R69.reuse, R42, R144 ;  /* 0x0000002a4590723e */ /* 0x041fe20004807090 */
        /* <DEDUP_REMOVED lines=8> */
[--C-:B------:R-:W-:Y:S02]  /*cc10*/  IMAD.MOV.U32 R127, RZ, RZ, R135.reuse ;  /* 0x000000ffff7f7224 */ /* 0x100fe400078e0087 */
[--C-:B------:R-:W-:Y:S02]  /*cc20*/  IMAD.MOV.U32 R126, RZ, RZ, R135.reuse ;  /* 0x000000ffff7e7224 */ /* 0x100fe400078e0087 */
[----:B------:R-:W-:Y:S01]  /*cc30*/  IMAD.MOV.U32 R125, RZ, RZ, R135 ;  /* 0x000000ffff7d7224 */ /* 0x000fe200078e0087 */
[----:B------:R-:W-:Y:S01]  /*cc40*/  MUFU.EX2 R48, R48 ;  /* 0x0000003000307308 */ /* 0x000fe20000000800 */
[----:B--2---:R-:W-:-:S01]  /*cc50*/  FADD.FTZ R3, R7, R6 ;  /* 0x0000000607037221 */ /* 0x004fc20000010000 */
[----:B------:R-:W-:-:S02]  /*cc60*/  IMAD.MOV.U32 R124, RZ, RZ, R135 ;  /* 0x000000ffff7c7224 */ /* 0x000fc400078e0087 */
[--C-:B------:R-:W-:Y:S02]  /*cc70*/  IMAD.MOV.U32 R123, RZ, RZ, R135.reuse ;  /* 0x000000ffff7b7224 */ /* 0x100fe400078e0087 */
[----:B------:R-:W-:Y:S02]  /*cc80*/  IMAD.MOV.U32 R122, RZ, RZ, R135 ;  /* 0x000000ffff7a7224 */ /* 0x000fe400078e0087 */
[----:B------:R-:W1:Y:S01]  /*cc90*/  MUFU.EX2 R81, R81 ;  /* 0x0000005100517308 */ /* 0x000e620000000800 */
[C---:B0-----:R-:W-:Y:S01]  /*cca0*/  F2FP.SATFINITE.E4M3.F32.PACK_AB_MERGE_C R7, R24.reuse, R7, RZ ;  /* 0x000000071807723e */ /* 0x041fe200048070ff */
[----:B------:R-:W-:Y:S01]  /*ccb0*/  FADD.FTZ R24, R24, R3 ;  /* 0x0000000318187221 */ /* 0x000fe20000010000 */
[----:B------:R-:W-:Y:S02]  /*ccc0*/  IMAD.MOV.U32 R121, RZ, RZ, R135 ;  /* 0x000000ffff797224 */ /* 0x000fe400078e0087 */
[----:B------:R-:W-:Y:S01]  /*ccd0*/  F2FP.SATFINITE.E4M3.F32.PACK_AB_MERGE_C R145, R10, R37, R7 ;  /* 0x000000250a91723e */ /* 0x000fe20004807007 */
[----:B------:R-:W-:-:S02]  /*cce0*/  IMAD.MOV.U32 R120, RZ, RZ, R135 ;  /* 0x000000ffff787224 */ /* 0x000fc400078e0087 */
[----:B------:R-:W0:Y:S01]  /*ccf0*/  MUFU.EX2 R46, R46 ;  /* 0x0000002e002e7308 */ /* 0x000e220000000800 */
[--C-:B------:R-:W-:Y:S02]  /*cd00*/  IMAD.MOV.U32 R119, RZ, RZ, R135.reuse ;  /* 0x000000ffff777224 */ /* 0x100fe400078e0087 */
[--C-:B------:R-:W-:Y:S02]  /*cd10*/  IMAD.MOV.U32 R118, RZ, RZ, R135.reuse ;  /* 0x000000ffff767224 */ /* 0x100fe400078e0087 */
[--C-:B------:R-:W-:Y:S02]  /*cd20*/  IMAD.MOV.U32 R117, RZ, RZ, R135.reuse ;  /* 0x000000ffff757224 */ /* 0x100fe400078e0087 */
[--C-:B------:R-:W-:Y:S01]  /*cd30*/  IMAD.MOV.U32 R116, RZ, RZ, R135.reuse ;  /* 0x000000ffff747224 */ /* 0x100fe200078e0087 */
[----:B------:R-:W2:Y:S01]  /*cd40*/  MUFU.EX2 R45, R45 ;  /* 0x0000002d002d7308 */ /* 0x000ea20000000800 */
[----:B-1----:R-:W-:Y:S01]  /*cd50*/  F2FP.SATFINITE.E4M3.F32.PACK_AB_MERGE_C R5, R81, R48, RZ ;  /* 0x000000305105723e */ /* 0x002fe200048070ff */
[----:B------:R-:W-:-:S02]  /*cd60*/  IMAD.MOV.U32 R115, RZ, RZ, R135 ;  /* 0x000000ffff737224 */ /* 0x000fc400078e0087 */
[--C-:B------:R-:W-:Y:S02]  /*cd70*/  IMAD.MOV.U32 R114, RZ, RZ, R135.reuse ;  /* 0x000000ffff727224 */ /* 0x100fe400078e0087 */
[----:B------:R-:W-:Y:S02]  /*cd80*/  IMAD.MOV.U32 R113, RZ, RZ, R135 ;  /* 0x000000ffff717224 */ /* 0x000fe400078e0087 */
[----:B------:R-:W1:Y:S01]  /*cd90*/  MUFU.EX2 R77, R77 ;  /* 0x0000004d004d7308 */ /* 0x000e620000000800 */
[----:B0-----:R-:W-:-:S01]  /*cda0*/  FADD.FTZ R6, R46, R73 ;  /* 0x000000492e067221 */ /* 0x001fc20000010000 */
[--C-:B------:R-:W-:Y:S02]  /*cdb0*/  IMAD.MOV.U32 R112, RZ, RZ, R135.reuse ;  /* 0x000000ffff707224 */ /* 0x100fe400078e0087 */
[--C-:B------:R-:W-:Y:S02]  /*cdc0*/  IMAD.MOV.U32 R111, RZ, RZ, R135.reuse ;  /* 0x000000ffff6f7224 */ /* 0x100fe400078e0087 */
[----:B------:R-:W-:-:S02]  /*cdd0*/  IMAD.MOV.U32 R110, RZ, RZ, R135 ;  /* 0x000000ffff6e7224 */ /* 0x000fc400078e0087 */
[----:B------:R-:W0:Y:S01]  /*cde0*/  MUFU.EX2 R8, R83 ;  /* 0x0000005300087308 */ /* 0x000e220000000800 */
[----:B--2---:R-:W-:-:S01]  /*cdf0*/  FADD.FTZ R3, R45, R24 ;  /* 0x000000182d037221 */ /* 0x004fc20000010000 */
[--C-:B------:R-:W-:Y:S02]  /*ce00*/  IMAD.MOV.U32 R109, RZ, RZ, R135.reuse ;  /* 0x000000ffff6d7224 */ /* 0x100fe400078e0087 */
[--C-:B------:R-:W-:Y:S02]  /*ce10*/  IMAD.MOV.U32 R108, RZ, RZ, R135.reuse ;  /* 0x000000ffff6c7224 */ /* 0x100fe400078e0087 */
[----:B------:R-:W-:Y:S02]  /*ce20*/  IMAD.MOV.U32 R107, RZ, RZ, R135 ;  /* 0x000000ffff6b7224 */ /* 0x000fe400078e0087 */
[----:B------:R-:W2:Y:S01]  /*ce30*/  MUFU.EX2 R49, R49 ;  /* 0x0000003100317308 */ /* 0x000ea20000000800 */
[C---:B-1----:R-:W-:Y:S01]  /*ce40*/  F2FP.SATFINITE.E4M3.F32.PACK_AB_MERGE_C R146, R77.reuse, R46, R5 ;  /* 0x0000002e4d92723e */ /* 0x042fe20004807005 */
[----:B------:R-:W-:Y:S01]  /*ce50*/  FADD.FTZ R77, R77, R6 ;  /* 0x000000064d4d7221 */ /* 0x000fe20000010000 */
[----:B------:R-:W-:-:S02]  /*ce60*/  IMAD.MOV.U32 R106, RZ, RZ, R135 ;  /* 0x000000ffff6a7224 */ /* 0x000fc400078e0087 */
[----:B------:R-:W-:Y:S02]  /*ce70*/  IMAD.MOV.U32 R105, RZ, RZ, R135 ;  /* 0x000000ffff697224 */ /* 0x000fe400078e0087 */
[----:B------:R-:W-:-:S01]  /*ce80*/  FADD.FTZ R48, R48, R77 ;  /* 0x0000004d30307221 */ /* 0x000fc20000010000 */
[----:B------:R-:W-:Y:S01]  /*ce90*/  IMAD.MOV.U32 R104, RZ, RZ, R135 ;  /* 0x000000ffff687224 */ /* 0x000fe200078e0087 */
[----:B------:R-:W1:Y:S01]  /*cea0*/  MUFU.EX2 R50, R50 ;  /* 0x0000003200327308 */ /* 0x000e620000000800 */
[----:B0-----:R-:W-:-:S01]  /*ceb0*/  FADD.FTZ R6, R8, R3 ;  /* 0x0000000308067221 */ /* 0x001fc20000010000 */
[--C-:B------:R-:W-:Y:S02]  /*cec0*/  IMAD.MOV.U32 R103, RZ, RZ, R135.reuse ;  /* 0x000000ffff677224 */ /* 0x100fe400078e0087 */
[--C-:B------:R-:W-:Y:S02]  /*ced0*/  IMAD.MOV.U32 R102, RZ, RZ, R135.reuse ;  /* 0x000000ffff667224 */ /* 0x100fe400078e0087 */
[----:B------:R-:W-:-:S02]  /*cee0*/  IMAD.MOV.U32 R101, RZ, RZ, R135 ;  /* 0x000000ffff657224 */ /* 0x000fc400078e0087 */
[----:B------:R-:W-:Y:S02]  /*cef0*/  IMAD.MOV.U32 R100, RZ, RZ, R135 ;  /* 0x000000ffff647224 */ /* 0x000fe400078e0087 */
[----:B--2---:R-:W-:Y:S01]  /*cf00*/  FADD.FTZ R7, R49, R6 ;  /* 0x0000000631077221 */ /* 0x004fe20000010000 */
[----:B------:R-:W-:-:S01]  /*cf10*/  FADD.FTZ R6, R81, R48 ;  /* 0x0000003051067221 */ /* 0x000fc20000010000 */
[--C-:B------:R-:W-:Y:S02]  /*cf20*/  IMAD.MOV.U32 R99, RZ, RZ, R135.reuse ;  /* 0x000000ffff637224 */ /* 0x100fe400078e0087 */
[--C-:B------:R-:W-:Y:S02]  /*cf30*/  IMAD.MOV.U32 R98, RZ, RZ, R135.reuse ;  /* 0x000000ffff627224 */ /* 0x100fe400078e0087 */
[----:B------:R-:W-:Y:S01]  /*cf40*/  IMAD.MOV.U32 R97, RZ, RZ, R135 ;  /* 0x000000ffff617224 */ /* 0x000fe200078e0087 */
[C---:B-1----:R-:W-:Y:S01]  /*cf50*/  F2FP.SATFINITE.E4M3.F32.PACK_AB_MERGE_C R3, R50.reuse, R49, RZ ;  /* 0x000000313203723e */ /* 0x042fe200048070ff */
[----:B------:R-:W-:Y:S01]  /*cf60*/  FADD.FTZ R7, R50, R7 ;  /* 0x0000000732077221 */ /* 0x000fe20000010000 */
[----:B------:R-:W-:-:S02]  /*cf70*/  IMAD.MOV.U32 R96, RZ, RZ, R135 ;  /* 0x000000ffff607224 */ /* 0x000fc400078e0087 */
[----:B------:R-:W-:Y:S01]  /*cf80*/  F2FP.SATFINITE.E4M3.F32.PACK_AB_MERGE_C R147, R8, R45, R3 ;  /* 0x0000002d0893723e */ /* 0x000fe20004807003 */
[--C-:B------:R-:W-:Y:S02]  /*cf90*/  IMAD.MOV.U32 R95, RZ, RZ, R135.reuse ;  /* 0x000000ffff5f7224 */ /* 0x100fe400078e0087 */
[--C-:B------:R-:W-:Y:S02]  /*cfa0*/  IMAD.MOV.U32 R94, RZ, RZ, R135.reuse ;  /* 0x000000ffff5e7224 */ /* 0x100fe400078e0087 */
[--C-:B------:R-:W-:Y:S02]  /*cfb0*/  IMAD.MOV.U32 R93, RZ, RZ, R135.reuse ;  /* 0x000000ffff5d7224 */ /* 0x100fe400078e0087 */
[--C-:B------:R-:W-:Y:S02]  /*cfc0*/  IMAD.MOV.U32 R92, RZ, RZ, R135.reuse ;  /* 0x000000ffff5c7224 */ /* 0x100fe400078e0087 */
[--C-:B------:R-:W-:Y:S02]  /*cfd0*/  IMAD.MOV.U32 R91, RZ, RZ, R135.reuse ;  /* 0x000000ffff5b7224 */ /* 0x100fe400078e0087 */
[----:B------:R-:W-:-:S02]  /*cfe0*/  IMAD.MOV.U32 R90, RZ, RZ, R135 ;  /* 0x000000ffff5a7224 */ /* 0x000fc400078e0087 */
[--C-:B------:R-:W-:Y:S02]  /*cff0*/  IMAD.MOV.U32 R89, RZ, RZ, R135.reuse ;  /* 0x000000ffff597224 */ /* 0x100fe400078e0087 */
[----:B------:R-:W-:Y:S01]  /*d000*/  IMAD.MOV.U32 R88, RZ, RZ, R135 ;  /* 0x000000ffff587224 */ /* 0x000fe200078e0087 */
[----:B------:R-:W-:Y:S06]  /*d010*/  @!P1 BRA `(.L_x_8343) ;  /* 0x0000001c00b89947 */ /* 0x000fec0003800000 */
[----:B------:R-:W2:Y:S01]  /*d020*/  LDL.LU R80, [R1+0x48] ;  /* 0x0000480001507983 */ /* 0x000ea20000300800 */
        /* <DEDUP_REMOVED lines=28> */
[----:B--2---:R-:W-:-:S07]  /*d1f0*/  VIADD R11, R80, 0xfffffffe ;  /* 0xfffffffe500b7836 */ /* 0x004fce0000000000 */
.L_x_8355:
[----:B------:R-:W-:-:S04]  /*d200*/  ISETP.NE.AND P1, PT, R5, 0x1, PT ;  /* 0x000000010500780c */ /* 0x000fc80003f25270 */
[----:B------:R-:W-:-:S04]  /*d210*/  SEL R157, RZ, 0x1, P1 ;  /* 0x00000001ff9d7807 */ /* 0x000fc80000800000 */
[----:B------:R-:W-:Y:S01]  /*d220*/  LOP3.LUT R157, R8, R157, RZ, 0x3c, !PT ;  /* 0x0000009d089d7212 */ /* 0x000fe200078e3cff */
[----:B0-----:R-:W-:Y:S06]  /*d230*/  @!P0 BRA `(.L_x_8344) ;  /* 0x0000000000048947 */ /* 0x001fec0003800000 */
[----:B------:R-:W-:Y:S01]  /*d240*/  BPT.TRAP 0x1 ;  /* 0x000000040000795c */ /* 0x000fe20000300000 */
.L_x_8344:
        /* <DEDUP_REMOVED lines=8> */
.L_x_8345:
[----:B------:R-:W2:Y:S01]  /*d2d0*/  LDL R0, [R1+0x14] ;  /* 0x0000140001007983 */ /* 0x000ea20000100800 */
[----:B------:R-:W-:Y:S01]  /*d2e0*/  BSSY B1, `(.L_x_8346) ;  /* 0x0000006000017945 */ /* 0x000fe20003800000 */
[----:B------:R-:W-:Y:S02]  /*d2f0*/  IMAD.MOV.U32 R27, RZ, RZ, -0x3ffffff0 ;  /* 0xc0000010ff1b7424 */ /* 0x000fe400078e00ff */
[----:B--2---:R-:W-:Y:S01]  /*d300*/  IMAD R26, R154, 0x300, R0 ;  /* 0x000003009a1a7824 */ /* 0x004fe200078e0200 */
[----:B-1----:R-:W-:Y:S06]  /*d310*/  @P1 BRA `(.L_x_8347) ;  /* 0x0000000000081947 */ /* 0x002fec0003800000 */
[----:B------:R-:W1:Y:S02]  /*d320*/  SYNCS.PHASECHK.TRANS64.TRYWAIT P1, [R10+URZ+0x19c30], R9 ;  /* 0x019c30090a0075a7 */ /* 0x000e64000802017f */
[----:B-1----:R-:W-:Y:S05]  /*d330*/  @!P1 BRA `(.L_x_8348) ;  /* 0x000000a800ec9947 */ /* 0x002fea0003800000 */
.L_x_8347:
[----:B------:R-:W-:Y:S05]  /*d340*/  BSYNC B1 ;  /* 0x0000000000017941 */ /* 0x000fea0003800000 */
.L_x_8346:
[----:B------:R2:W-:Y:S04]  /*d350*/  STL.64 [R1+0x68], R2 ;  /* 0x0000680201007387 */ /* 0x0005e80000100a00 */
[----:B--2---:R-:W2:Y:S01]  /*d360*/  LDL.64 R2, [R1+0x8] ;  /* 0x0000080001027983 */ /* 0x004ea20000100a00 */
[C---:B------:R-:W-:Y:S01]  /*d370*/  R2UR UR6, R26.reuse ;  /* 0x000000001a0672ca */ /* 0x040fe200000e0000 */
[C---:B------:R-:W-:Y:S01]  /*d380*/  VIADD R24, R26.reuse, 0x100 ;  /* 0x000001001a187836 */ /* 0x040fe20000000000 */
[----:B------:R-:W-:Y:S01]  /*d390*/  R2UR UR7, R27 ;  /* 0x000000001b0772ca */ /* 0x000fe200000e0000 */
[----:B------:R-:W-:Y:S01]  /*d3a0*/  VIADD R26, R26, 0x200 ;  /* 0x000002001a1a7836 */ /* 0x000fe20000000000 */
[----:B------:R-:W-:Y:S01]  /*d3b0*/  R2UR UR4, R14 ;  /* 0x000000000e0472ca */ /* 0x000fe200000e0000 */
[----:B------:R-:W-:Y:S01]  /*d3c0*/  IMAD.MOV.U32 R25, RZ, RZ, -0x3ffffff0 ;  /* 0xc0000010ff197424 */ /* 0x000fe200078e00ff */
[----:B------:R-:W-:Y:S01]  /*d3d0*/  R2UR UR5, R15 ;  /* 0x000000000f0572ca */ /* 0x000fe200000e0000 */
[----:B------:R-:W-:Y:S01]  /*d3e0*/  IMAD.MOV.U32 R27, RZ, RZ, -0x3ffffff0 ;  /* 0xc0000010ff1b7424 */ /* 0x000fe200078e00ff */
[----:B------:R-:W-:-:S02]  /*d3f0*/  R2UR UR10, R24 ;  /* 0x00000000180a72ca */ /* 0x000fc400000e0000 */
[----:B------:R-:W-:Y:S02]  /*d400*/  R2UR UR11, R25 ;  /* 0x00000000190b72ca */ /* 0x000fe400000e0000 */
[----:B------:R-:W-:Y:S02]  /*d410*/  R2UR UR14, R26 ;  /* 0x000000001a0e72ca */ /* 0x000fe400000e0000 */
[----:B------:R-:W-:Y:S02]  /*d420*/  R2UR UR15, R27 ;  /* 0x000000001b0f72ca */ /* 0x000fe400000e0000 */
[----:B------:R-:W-:-:S06]  /*d430*/  WARPGROUP.ARRIVE ;  /* 0x00000000000079c5 */ /* 0x000fcc0000000000 */
[----:B------:R-:W-:Y:S01]  /*d440*/  QGMMA.64x128x32.F32.E4M3.E4M3 R24, gdesc[UR4], RZ, !UPT, gsb0 ;  /* 0x01e00000041879f3 */ /* 0x000fe2000c0008ff */
[----:B------:R-:W-:Y:S02]  /*d450*/  R2UR UR12, R20 ;  /* 0x00000000140c72ca */ /* 0x000fe400000e0000 */
[----:B------:R-:W-:Y:S01]  /*d460*/  R2UR UR13, R21 ;  /* 0x00000000150d72ca */ /* 0x000fe200000e0000 */
[----:B------:R-:W-:Y:S02]  /*d470*/  WARPGROUP.DEPBAR.LE gsb0, 0x0 ;  /* 0x00008000000079c5 */ /* 0x000fe40000010000 */
[----:B------:R-:W-:Y:S01]  /*d480*/  WARPGROUP.ARRIVE ;  /* 0x00000000000079c5 */ /* 0x000fe20000000000 */
[----:B--2---:R-:W-:Y:S02]  /*d490*/  R2UR UR8, R2 ;  /* 0x00000000020872ca */ /* 0x004fe400000e0000 */
[----:B------:R-:W-:Y:S02]  /*d4a0*/  R2UR UR9, R3 ;  /* 0x00000000030972ca */ /* 0x000fe400000e0000 */
[----:B------:R2:W5:Y:S11]  /*d4b0*/  LDL.LU.64 R2, [R1+0x68] ;  /* 0x0000680001027983 */ /* 0x0005760000300a00 */
[----:B------:R-:W-:Y:S03]  /*d4c0*/  QGMMA.64x128x32.F32.E4M3.E4M3 R24, gdesc[UR8], R24, gsb0 ;  /* 0x01e00000081879f3 */ /* 0x000fe60008000818 */
[----:B------:R-:W-:-:S02]  /*d4d0*/  WARPGROUP.DEPBAR.LE gsb0, 0x0 ;  /* 0x00008000000079c5 */ /* 0x000fc40000010000 */
[----:B------:R-:W-:-:S07]  /*d4e0*/  WARPGROUP.ARRIVE ;  /* 0x00000000000079c5 */ /* 0x000fce0000000000 */
[----:B------:R-:W-:Y:S03]  /*d4f0*/  QGMMA.64x128x32.F32.E4M3.E4M3 R24, gdesc[UR12], R24, gsb0 ;  /* 0x01e000000c1879f3 */ /* 0x000fe60008000818 */
[----:B------:R-:W-:Y:S02]  /*d500*/  WARPGROUP.DEPBAR.LE gsb0, 0x0 ;  /* 0x00008000000079c5 */ /* 0x000fe40000010000 */
[----:B--2---:R-:W-:Y:S05]  /*d510*/  @!P0 BRA `(.L_x_8349) ;  /* 0x0000000000048947 */ /* 0x004fea0003800000 */
[----:B------:R-:W-:Y:S01]  /*d520*/  BPT.TRAP 0x1 ;  /* 0x000000040000795c */ /* 0x000fe20000300000 */
.L_x_8349:
[----:B------:R-:W-:Y:S01]  /*d530*/  SHF.L.U32 R0, R8, 0x1f, RZ ;  /* 0x0000001f08007819 */ /* 0x000fe200000006ff */
[----:B------:R-:W-:-:S04]  /*d540*/  IMAD R12, R5, 0x8, R18 ;  /* 0x00000008050c7824 */ /* 0x000fc800078e0212 */
[----:B------:R2:W3:Y:S01]  /*d550*/  SYNCS.PHASECHK.TRANS64.TRYWAIT P1, [R12+URZ+0x19c50], R0 ;  /* 0x019c50000c0075a7 */ /* 0x0004e2000802017f */
[----:B------:R-:W-:Y:S05]  /*d560*/  @!P0 BRA `(.L_x_8350) ;  /* 0x0000000000048947 */ /* 0x000fea0003800000 */
[----:B------:R-:W-:Y:S01]  /*d570*/  BPT.TRAP 0x1 ;  /* 0x000000040000795c */ /* 0x000fe20000300000 */
.L_x_8350:
[----:B------:R-:W-:Y:S04]  /*d580*/  BSSY B1, `(.L_x_8351) ;  /* 0x0000004000017945 */ /* 0x000fe80003800000 */
[----:B---3--:R-:W-:Y:S05]  /*d590*/  @P1 BRA `(.L_x_8352) ;  /* 0x0000000000081947 */ /* 0x008fea0003800000 */
[----:B------:R-:W3:Y:S02]  /*d5a0*/  SYNCS.PHASECHK.TRANS64.TRYWAIT P1, [R12+URZ+0x19c50], R0 ;  /* 0x019c50000c0075a7 */ /* 0x000ee4000802017f */
[----:B---3--:R-:W-:Y:S05]  /*d5b0*/  @!P1 BRA `(.L_x_8353) ;  /* 0x000000a800609947 */ /* 0x008fea0003800000 */
.L_x_8352:
[----:B------:R-:W-:Y:S05]  /*d5c0*/  BSYNC B1 ;  /* 0x0000000000017941 */ /* 0x000fea0003800000 */
.L_x_8351:
[----:B--23--:R-:W-:Y:S01]  /*d5d0*/  VIADD R0, R18, 0x3000 ;  /* 0x0000300012007836 */ /* 0x00cfe20000000000 */
[----:B------:R-:W-:Y:S01]  /*d5e0*/  WARPGROUP.ARRIVE ;  /* 0x00000000000079c5 */ /* 0x000fe20000000000 */
[----:B01----:R-:W-:-:S03]  /*d5f0*/  IMAD.MOV.U32 R9, RZ, RZ, 0x40000040 ;  /* 0x40000040ff097424 */ /* 0x003fc600078e00ff */
[----:B------:R-:W-:-:S04]  /*d600*/  SHF.R.U32.HI R0, RZ, 0x4, R0 ;  /* 0x00000004ff007819 */ /* 0x000fc80000011600 */
[----:B------:R-:W-:-:S04]  /*d610*/  LOP3.LUT R0, R0, 0x3fff, RZ, 0xc0, !PT ;  /* 0x00003fff00007812 */ /* 0x000fc800078ec0ff */
[----:B------:R-:W-:-:S05]  /*d620*/  LOP3.LUT R0, R0, 0x10000, RZ, 0xfc, !PT ;  /* 0x0001000000007812 */ /* 0x000fca00078efcff */
[----:B------:R-:W-:Y:S01]  /*d630*/  IMAD R4, R5, 0x300, R0 ;  /* 0x0000030005047824 */ /* 0x000fe200078e0200 */
[----:B-----5:R-:W-:Y:S01]  /*d640*/  FMNMX.FTZ R0, R24, R3, !PT ;  /* 0x0000000318007209 */ /* 0x020fe20007810000 */
[----:B------:R-:W-:Y:S02]  /*d650*/  IMAD.MOV.U32 R5, RZ, RZ, 0x40000040 ;  /* 0x40000040ff057424 */ /* 0x000fe400078e00ff */
[C---:B------:R-:W-:Y:S01]  /*d660*/  VIADD R8, R4.reuse, 0x2 ;  /* 0x0000000204087836 */ /* 0x040fe20000000000 */
[----:B------:R-:W-:Y:S02]  /*d670*/  R2UR UR6, R4 ;  /* 0x00000000040672ca */ /* 0x000fe400000e0000 */
[----:B------:R-:W-:Y:S02]  /*d680*/  R2UR UR7, R5 ;  /* 0x00000000050772ca */ /* 0x000fe400000e0000 */
[----:B------:R-:W-:-:S04]  /*d690*/  FMNMX.FTZ R0, R25, R0, !PT ;  /* 0x0000000019007209 */ /* 0x000fc80007810000 */
[----:B------:R-:W-:-:S04]  /*d6a0*/  FMNMX.FTZ R0, R28, R0, !PT ;  /* 0x000000001c007209 */ /* 0x000fc80007810000 */
[----:B------:R-:W-:-:S03]  /*d6b0*/  FMNMX.FTZ R0, R29, R0, !PT ;  /* 0x000000001d007209 */ /* 0x000fc60007810000 */
[----:B------:R-:W-:Y:S01]  /*d6c0*/  QGMMA.64x96x32.F32.E4M3.E4M3 R88, R148, gdesc[UR4], R88, gsb0 ;  /* 0x0160000494587df3 */ /* 0x000fe20008000858 */
        /* <DEDUP_REMOVED lines=32> */
[----:B------:R-:W-:Y:S02]  /*d8d0*/  WARPGROUP.DEPBAR.LE gsb0, 0x0 ;  /* 0x00008000000079c5 */ /* 0x000fe40000010000 */
[----:B------:R-:W-:Y:S01]  /*d8e0*/  WARPGROUP.ARRIVE ;  /* 0x00000000000079c5 */ /* 0x000fe20000000000 */
[----:B------:R-:W-:-:S05]  /*d8f0*/  FMNMX.FTZ R0, R85, R0, !PT ;  /* 0x0000000055007209 */ /* 0x000fca0007810000 */
[----:B------:R-:W0:Y:S01]  /*d900*/  S2R R151, SR_TID.X ;  /* 0x0000000000977919 */ /* 0x000e220000002100 */
[----:B------:R-:W-:Y:S01]  /*d910*/  QGMMA.64x96x32.F32.E4M3.E4M3 R88, R136, gdesc[UR4], R88, gsb0 ;  /* 0x0160000488587df3 */ /* 0x000fe20008000858 */
[----:B------:R-:W-:Y:S01]  /*d920*/  R2UR UR6, R8 ;  /* 0x00000000080672ca */ /* 0x000fe200000e0000 */
[----:B------:R-:W1:Y:S01]  /*d930*/  SHFL.BFLY PT, R5, R0, 0x2, 0x1f ;  /* 0x0c401f0000057f89 */ /* 0x000e6200000e0000 */
[----:B------:R-:W-:Y:S02]  /*d940*/  FMNMX.FTZ R8, R26, R13, !PT ;  /* 0x0000000d1a087209 */ /* 0x000fe40007810000 */
[----:B------:R-:W-:Y:S02]  /*d950*/  R2UR UR7, R9 ;  /* 0x00000000090772ca */ /* 0x000fe400000e0000 */
[----:B------:R-:W-:-:S04]  /*d960*/  FMNMX.FTZ R8, R27, R8, !PT ;  /* 0x000000081b087209 */ /* 0x000fc80007810000 */
[----:B------:R-:W-:-:S04]  /*d970*/  FMNMX.FTZ R8, R30, R8, !PT ;  /* 0x000000081e087209 */ /* 0x000fc80007810000 */
[----:B------:R-:W-:-:S04]  /*d980*/  FMNMX.FTZ R8, R31, R8, !PT ;  /* 0x000000081f087209 */ /* 0x000fc80007810000 */
[----:B------:R-:W-:-:S04]  /*d990*/  FMNMX.FTZ R8, R34, R8, !PT ;  /* 0x0000000822087209 */ /* 0x000fc80007810000 */
[----:B------:R-:W-:Y:S02]  /*d9a0*/  FMNMX.FTZ R8, R35, R8, !PT ;  /* 0x0000000823087209 */ /* 0x000fe40007810000 */
[----:B-1----:R-:W-:Y:S01]  /*d9b0*/  FMNMX.FTZ R0, R0, R5, !PT ;  /* 0x0000000500007209 */ /* 0x002fe20007810000 */
[----:B------:R-:W-:Y:S01]  /*d9c0*/  IMAD.MOV.U32 R5, RZ, RZ, 0x40000040 ;  /* 0x40000040ff057424 */ /* 0x000fe200078e00ff */
[----:B------:R-:W-:Y:S02]  /*d9d0*/  FMNMX.FTZ R8, R38, R8, !PT ;  /* 0x0000000826087209 */ /* 0x000fe40007810000 */
[----:B0-----:R-:W-:Y:S02]  /*d9e0*/  LOP3.LUT R151, R151, 0x7f, RZ, 0xc0, !PT ;  /* 0x0000007f97977812 */ /* 0x001fe400078ec0ff */
[----:B------:R-:W-:Y:S02]  /*d9f0*/  FMNMX.FTZ R8, R39, R8, !PT ;  /* 0x0000000827087209 */ /* 0x000fe40007810000 */
[----:B------:R-:W-:-:S02]  /*da00*/  ISETP.NE.AND P1, PT, R151, RZ, PT ;  /* 0x000000ff9700720c */ /* 0x000fc40003f25270 */
[----:B------:R-:W-:-:S04]  /*da10*/  FMNMX.FTZ R8, R42, R8, !PT ;  /* 0x000000082a087209 */ /* 0x000fc80007810000 */
[----:B------:R-:W-:-:S04]  /*da20*/  FMNMX.FTZ R8, R43, R8, !PT ;  /* 0x000000082b087209 */ /* 0x000fc80007810000 */
[----:B------:R-:W-:-:S03]  /*da30*/  FMNMX.FTZ R8, R46, R8, !PT ;  /* 0x000000082e087209 */ /* 0x000fc60007810000 */
[----:B------:R-:W-:Y:S01]  /*da40*/  @!P1 VIADD R10, R10, 0x19c40 ;  /* 0x00019c400a0a9836 */ /* 0x000fe20000000000 */
[----:B------:R-:W-:-:S04]  /*da50*/  FMNMX.FTZ R8, R47, R8, !PT ;  /* 0x000000082f087209 */ /* 0x000fc80007810000 */
[----:B------:R-:W-:Y:S02]  /*da60*/  FMNMX.FTZ R8, R50, R8, !PT ;  /* 0x0000000832087209 */ /* 0x000fe40007810000 */
[----:B------:R-:W-:Y:S02]  /*da70*/  @!P1 PRMT R10, RZ, 0x654, R10 ;  /* 0x00000654ff0a9816 */ /* 0x000fe4000000000a */
        /* <DEDUP_REMOVED lines=14> */
[----:B------:R-:W-:-:S03]  /*db60*/  WARPGROUP.DEPBAR.LE gsb0, 0x0 ;  /* 0x00008000000079c5 */ /* 0x000fc60000010000 */
[----:B------:R-:W-:Y:S01]  /*db70*/  FMNMX.FTZ R8, R79, R8, !PT ;  /* 0x000000084f087209 */ /* 0x000fe20007810000 */
[----:B------:R-:W-:-:S03]  /*db80*/  WARPGROUP.ARRIVE ;  /* 0x00000000000079c5 */ /* 0x000fc60000000000 */
[----:B------:R-:W-:-:S03]  /*db90*/  FMNMX.FTZ R8, R82, R8, !PT ;  /* 0x0000000852087209 */ /* 0x000fc60007810000 */
[----:B------:R-:W-:Y:S01]  /*dba0*/  QGMMA.64x96x32.F32.E4M3.E4M3 R88, R140, gdesc[UR4], R88, gsb0 ;  /* 0x016000048c587df3 */ /* 0x000fe20008000858 */
[----:B------:R-:W-:Y:S02]  /*dbb0*/  FMNMX.FTZ R8, R83, R8, !PT ;  /* 0x0000000853087209 */ /* 0x000fe40007810000 */
[----:B------:R-:W-:Y:S02]  /*dbc0*/  R2UR UR7, R5 ;  /* 0x00000000050772ca */ /* 0x000fe400000e0000 */
[----:B------:R-:W-:Y:S01]  /*dbd0*/  FMNMX.FTZ R8, R86, R8, !PT ;  /* 0x0000000856087209 */ /* 0x000fe20007810000 */
[----:B------:R-:W0:Y:S01]  /*dbe0*/  SHFL.BFLY PT, R5, R0, 0x1, 0x1f ;  /* 0x0c201f0000057f89 */ /* 0x000e2200000e0000 */
[----:B------:R-:W-:Y:S02]  /*dbf0*/  R2UR UR6, R4 ;  /* 0x00000000040672ca */ /* 0x000fe400000e0000 */
[----:B------:R-:W-:-:S05]  /*dc00*/  FMNMX.FTZ R8, R87, R8, !PT ;  /* 0x0000000857087209 */ /* 0x000fca0007810000 */
[----:B------:R-:W1:Y:S01]  /*dc10*/  SHFL.BFLY PT, R9, R8, 0x2, 0x1f ;  /* 0x0c401f0008097f89 */ /* 0x000e6200000e0000 */
[----:B0-----:R-:W-:-:S05]  /*dc20*/  FMNMX.FTZ R0, R0, R5, !PT ;  /* 0x0000000500007209 */ /* 0x001fca0007810000 */
[----:B------:R-:W-:Y:S01]  /*dc30*/  FADD.FTZ R5, -R0, R3 ;  /* 0x0000000300057221 */ /* 0x000fe20000010100 */
[----:B-1----:R-:W-:-:S03]  /*dc40*/  FMNMX.FTZ R9, R8, R9, !PT ;  /* 0x0000000908097209 */ /* 0x002fc60007810000 */
[----:B------:R-:W-:Y:S02]  /*dc50*/  FMUL.FTZ R5, R2, R5 ;  /* 0x0000000502057220 */ /* 0x000fe40000410000 */
[----:B------:R-:W0:Y:S04]  /*dc60*/  SHFL.BFLY PT, R4, R9, 0x1, 0x1f ;  /* 0x0c201f0009047f89 */ /* 0x000e2800000e0000 */
[----:B------:R-:W-:Y:S01]  /*dc70*/  MUFU.EX2 R5, R5 ;  /* 0x0000000500057308 */ /* 0x000fe20000000800 */
[----:B0-----:R-:W-:-:S05]  /*dc80*/  FMNMX.FTZ R4, R9, R4, !PT ;  /* 0x0000000409047209 */ /* 0x001fca0007810000 */
[----:B------:R-:W-:Y:S01]  /*dc90*/  FADD.FTZ R3, -R4, R13 ;  /* 0x0000000d04037221 */ /* 0x000fe20000010100 */
[----:B------:R-:W-:-:S03]  /*dca0*/  FFMA.FTZ R13, R2, R0, -8 ;  /* 0xc1000000020d7423 */ /* 0x000fc60000010000 */
        /* <DEDUP_REMOVED lines=17> */
[----:B------:R-:W-:-:S01]  /*ddc0*/  FFMA.FTZ R8, R2, R24, -R13 ;  /* 0x0000001802087223 */ /* 0x000fc2000001080d */
[----:B------:R-:W-:Y:S01]  /*ddd0*/  MUFU.EX2 R3, R3 ;  /* 0x0000000300037308 */ /* 0x000fe20000000800 */
[----:B------:R-:W-:-:S01]  /*dde0*/  FFMA.FTZ R24, R2, R28, -R13 ;  /* 0x0000001c02187223 */ /* 0x000fc2000001080d */
[C-C-:B------:R-:W-:Y:S01]  /*ddf0*/  FFMA.FTZ R26, R2.reuse, R26, -R81.reuse ;  /* 0x0000001a021a7223 */ /* 0x140fe20000010851 */
        /* <DEDUP_REMOVED lines=17> */
[C---:B------:R-:W-:Y:S01]  /*df10*/  FFMA.FTZ R44, R2.reuse, R48, -R13 ;  /* 0x00000030022c7223 */ /* 0x040fe2000001080d */
[----:B------:R-:W-:-:S01]  /*df20*/  FFMA.FTZ R50, R2, R50, -R81 ;  /* 0x0000003202327223 */ /* 0x000fc20000010851 */
[----:B------:R-:W-:Y:S01]  /*df30*/  FFMA.FTZ R51, R2, R51, -R81 ;  /* 0x0000003302337223 */ /* 0x000fe20000010851 */
[----:B------:R-:W-:-:S02]  /*df40*/  WARPGROUP.DEPBAR.LE gsb0, 0x0 ;  /* 0x00008000000079c5 */ /* 0x000fc40000010000 */
[----:B------:R-:W2:Y:S01]  /*df50*/  MUFU.EX2 R9, R9 ;  /* 0x0000000900097308 */ /* 0x000ea20000000800 */
[----:B0-----:R-:W-:-:S01]  /*df60*/  FFMA.FTZ R6, R5, R6, R8 ;  /* 0x0000000605067223 */ /* 0x001fc20000010008 */
[----:B------:R-:W-:Y:S01]  /*df70*/  WARPGROUP.ARRIVE ;  /* 0x00000000000079c5 */ /* 0x000fe20000000000 */
[----:B------:R-:W-:-:S01]  /*df80*/  FFMA.FTZ R48, R2, R52, -R13 ;  /* 0x0000003402307223 */ /* 0x000fc2000001080d */
[C-C-:B------:R-:W-:Y:S01]  /*df90*/  FFMA.FTZ R54, R2.reuse, R54, -R81.reuse ;  /* 0x0000003602367223 */ /* 0x140fe20000010851 */
[----:B------:R-:W-:-:S01]  /*dfa0*/  FFMA.FTZ R55, R2, R55, -R81 ;  /* 0x0000003702377223 */ /* 0x000fc20000010851 */
[C---:B------:R-:W-:Y:S01]  /*dfb0*/  FFMA.FTZ R52, R2.reuse, R56, -R13 ;  /* 0x0000003802347223 */ /* 0x040fe2000001080d */
[----:B------:R-:W-:-:S01]  /*dfc0*/  FFMA.FTZ R58, R2, R58, -R81 ;  /* 0x0000003a023a7223 */ /* 0x000fc20000010851 */
[----:B------:R-:W0:Y:S01]  /*dfd0*/  MUFU.EX2 R27, R27 ;  /* 0x0000001b001b7308 */ /* 0x000e220000000800 */
[----:B-1----:R-:W-:-:S01]  /*dfe0*/  FFMA.FTZ R7, R3, R7, R26 ;  /* 0x0000000703077223 */ /* 0x002fc2000001001a */
[----:B------:R-:W-:Y:S01]  /*dff0*/  QGMMA.64x96x32.F32.E4M3.E4M3 R88, R144, gdesc[UR4], R88, gsb0 ;  /* 0x0160000490587df3 */ /* 0x000fe20008000858 */
[----:B------:R-:W-:-:S01]  /*e000*/  FFMA.FTZ R59, R2, R59, -R81 ;  /* 0x0000003b023b7223 */ /* 0x000fc20000010851 */
[C---:B------:R-:W-:Y:S01]  /*e010*/  FFMA.FTZ R56, R2.reuse, R60, -R13 ;  /* 0x0000003c02387223 */ /* 0x040fe2000001080d */
[----:B------:R-:W-:-:S01]  /*e020*/  FFMA.FTZ R62, R2, R62, -R81 ;  /* 0x0000003e023e7223 */ /* 0x000fc20000010851 */
[C---:B------:R-:W-:Y:S01]  /*e030*/  FFMA.FTZ R63, R2.reuse, R63, -R81 ;  /* 0x0000003f023f7223 */ /* 0x040fe20000010851 */
[----:B------:R-:W-:-:S01]  /*e040*/  FFMA.FTZ R60, R2, R64, -R13 ;  /* 0x00000040023c7223 */ /* 0x000fc2000001080d */
[----:B------:R-:W1:Y:S01]  /*e050*/  MUFU.EX2 R24, R24 ;  /* 0x0000001800187308 */ /* 0x000e620000000800 */
[----:B--2---:R-:W-:-:S01]  /*e060*/  FADD.FTZ R6, R9, R6 ;  /* 0x0000000609067221 */ /* 0x004fc20000010000 */
[C-C-:B------:R-:W-:Y:S01]  /*e070*/  FFMA.FTZ R66, R2.reuse, R66, -R81.reuse ;  /* 0x0000004202427223 */ /* 0x140fe20000010851 */
        /* <DEDUP_REMOVED lines=15> */
[C-C-:B------:R-:W-:Y:S01]  /*e170*/  FFMA.FTZ R82, R2.reuse, R82, -R81.reuse ;  /* 0x0000005202527223 */ /* 0x140fe20000010851 */
[----:B------:R-:W-:-:S01]  /*e180*/  FFMA.FTZ R83, R2, R83, -R81 ;  /* 0x0000005302537223 */ /* 0x000fc20000010851 */
[C---:B------:R-:W-:Y:S01]  /*e190*/  FFMA.FTZ R80, R2.reuse, R84, -R13 ;  /* 0x0000005402507223 */ /* 0x040fe2000001080d */
[----:B------:R-:W-:-:S01]  /*e1a0*/  FFMA.FTZ R86, R2, R86, -R81 ;  /* 0x0000005602567223 */ /* 0x000fc20000010851 */
[C---:B------:R-:W-:Y:S01]  /*e1b0*/  FFMA.FTZ R13, R2.reuse, R85, -R13 ;  /* 0x00000055020d7223 */ /* 0x040fe2000001080d */
[----:B------:R-:W-:-:S01]  /*e1c0*/  FFMA.FTZ R81, R2, R87, -R81 ;  /* 0x0000005702517223 */ /* 0x000fc20000010851 */
        /* <DEDUP_REMOVED lines=23> */
[----:B------:R0:W-:Y:S04]  /*e340*/  @!P1 SYNCS.ARRIVE.TRANS64.RED.A1T0 RZ, [R10+URZ], RZ ;  /* 0x000000ff0aff99a7 */ /* 0x0001e8000810043f */
        /* <DEDUP_REMOVED lines=92> */
[----:B--2---:R-:W-:-:S03]  /*e910*/  FADD.FTZ R6, R13, R6 ;  /* 0x000000060d067221 */ /* 0x004fc60000010000 */
[----:B---3--:R-:W-:Y:S01]  /*e920*/  FADD.FTZ R7, R81, R7 ;  /* 0x0000000751077221 */ /* 0x008fe20000010000 */
[----:B0-----:R-:W-:Y:S06]  /*e930*/  @!P0 BRA `(.L_x_8354) ;  /* 0x0000000000048947 */ /* 0x001fec0003800000 */
[----:B------:R-:W-:Y:S01]  /*e940*/  BPT.TRAP 0x1 ;  /* 0x000000040000795c */ /* 0x000fe20000300000 */
.L_x_8354:
[----:B------:R-:W2:Y:S01]  /*e950*/  LDL R10, [R1+0x18] ;  /* 0x00001800010a7983 */ /* 0x000ea20000100800 */
[----:B------:R-:W-:Y:S01]  /*e960*/  ISETP.GT.AND P1, PT, R11, RZ, PT ;  /* 0x000000ff0b00720c */ /* 0x000fe20003f24270 */
[----:B------:R-:W-:Y:S01]  /*e970*/  VIADD R12, R12, 0x19c60 ;  /* 0x00019c600c0c7836 */ /* 0x000fe20000000000 */
        /* <DEDUP_REMOVED lines=85> */
[----:B--2---:R-:W-:-:S04]  /*eed0*/  PRMT R12, R10, 0x654, R12 ;  /* 0x000006540a0c7816 */ /* 0x004fc8000000000c */
[----:B------:R0:W-:Y:S01]  /*eee0*/  SYNCS.ARRIVE.TRANS64.RED.A1T0 RZ, [R12+URZ], RZ ;  /* 0x000000ff0cff79a7 */ /* 0x0001e2000810043f */
[----:B------:R-:W-:Y:S05]  /*eef0*/  @P1 BRA `(.L_x_8355) ;  /* 0xffffffe000c01947 */ /* 0x000fea000383ffff */
.L_x_8343:
[----:B------:R-:W-:Y:S05]  /*ef00*/  BSYNC B0 ;  /* 0x0000000000007941 */ /* 0x000fea0003800000 */
.L_x_8342:
[----:B------:R-:W-:Y:S06]  /*ef10*/  BAR.ARV 0x8, 0x1a0 ;  /* 0x0206800000007b1d */ /* 0x000fec0000002000 */
[----:B------:R-:W-:Y:S05]  /*ef20*/  @!P0 BRA `(.L_x_8356) ;  /* 0x0000000000048947 */ /* 0x000fea0003800000 */
[----:B------:R-:W-:Y:S01]  /*ef30*/  BPT.TRAP 0x1 ;  /* 0x000000040000795c */ /* 0x000fe20000300000 */
.L_x_8356:
[----:B------:R-:W-:Y:S01]  /*ef40*/  IMAD R5, R154, 0x8, R18 ;  /* 0x000000089a057824 */ /* 0x000fe200078e0212 */
[----:B------:R-:W-:-:S04]  /*ef50*/  SHF.L.U32 R8, R157, 0x1f, RZ ;  /* 0x0000001f9d087819 */ /* 0x000fc800000006ff */
[----:B------:R1:W2:Y:S01]  /*ef60*/  SYNCS.PHASECHK.TRANS64.TRYWAIT P1, [R5+URZ+0x19c50], R8 ;  /* 0x019c5008050075a7 */ /* 0x0002a2000802017f */
[----:B------:R-:W-:Y:S05]  /*ef70*/  @!P0 BRA `(.L_x_8357) ;  /* 0x0000000000048947 */ /* 0x000fea0003800000 */
[----:B------:R-:W-:Y:S01]  /*ef80*/  BPT.TRAP 0x1 ;  /* 0x000000040000795c */ /* 0x000fe20000300000 */
.L_x_8357:
[----:B------:R-:W-:Y:S04]  /*ef90*/  BSSY B0, `(.L_x_8358) ;  /* 0x0000004000007945 */ /* 0x000fe80003800000 */
[----:B--2---:R-:W-:Y:S05]  /*efa0*/  @P1 BRA `(.L_x_8359) ;  /* 0x0000000000081947 */ /* 0x004fea0003800000 */
[----:B------:R-:W2:Y:S02]  /*efb0*/  SYNCS.PHASECHK.TRANS64.TRYWAIT P1, [R5+URZ+0x19c50], R8 ;  /* 0x019c5008050075a7 */ /* 0x000ea4000802017f */
[----:B--2---:R-:W-:Y:S05]  /*efc0*/  @!P1 BRA `(.L_x_8360) ;  /* 0x0000008c00f09947 */ /* 0x004fea0003800000 */
.L_x_8359:
[----:B------:R-:W-:Y:S05]  /*efd0*/  BSYNC B0 ;  /* 0x0000000000007941 */ /* 0x000fea0003800000 */
.L_x_8358:
[----:B------:R-:W3:Y:S04]  /*efe0*/  LDL R3, [R1+0x3c] ;  /* 0x00003c0001037983 */ /* 0x000ee80000100800 */
[----:B------:R-:W4:Y:S01]  /*eff0*/  LDL R20, [R1+0x28] ;  /* 0x0000280001147983 */ /* 0x000f220000100800 */
[----:B------:R-:W-:-:S03]  /*f000*/  ULDC.64 UR4, c[0x0][0x9a0] ;  /* 0x0002680000047ab9 */ /* 0x000fc60000000a00 */
[----:B------:R-:W5:Y:S01]  /*f010*/  LDL.LU R15, [R1+0x44] ;  /* 0x00004400010f7983 */ /* 0x000f620000300800 */
[----:B------:R-:W-:Y:S01]  /*f020*/  VIADD R18, R18, 0x3000 ;  /* 0x0000300012127836 */ /* 0x000fe20000000000 */
[----:B------:R-:W-:Y:S01]  /*f030*/  ISETP.NE.U32.AND P1, PT, RZ, UR4, PT ;  /* 0x00000004ff007c0c */ /* 0x000fe2000bf25070 */
[----:B------:R-:W-:-:S03]  /*f040*/  WARPGROUP.ARRIVE ;  /* 0x00000000000079c5 */ /* 0x000fc60000000000 */
[----:B------:R-:W-:Y:S02]  /*f050*/  SHF.R.U32.HI R18, RZ, 0x4, R18 ;  /* 0x00000004ff127819 */ /* 0x000fe40000011612 */
[----:B------:R-:W-:Y:S02]  /*f060*/  ISETP.NE.AND.EX P1, PT, RZ, UR5, PT, P1 ;  /* 0x00000005ff007c0c */ /* 0x000fe4000bf25310 */
[----:B------:R-:W-:-:S04]  /*f070*/  LOP3.LUT R18, R18, 0x3fff, RZ, 0xc0, !PT ;  /* 0x00003fff12127812 */ /* 0x000fc800078ec0ff */
[----:B------:R-:W-:-:S05]  /*f080*/  LOP3.LUT R9, R18, 0x10000, RZ, 0xfc, !PT ;  /* 0x0001000012097812 */ /* 0x000fca00078efcff */
[----:B-12---:R-:W-:Y:S02]  /*f090*/  IMAD R8, R154, 0x300, R9 ;  /* 0x000003009a087824 */ /* 0x006fe400078e0209 */
[----:B------:R-:W-:Y:S01]  /*f0a0*/  IMAD.MOV.U32 R9, RZ, RZ, 0x40000040 ;  /* 0x40000040ff097424 */ /* 0x000fe200078e00ff */
[----:B0-----:R-:W3:Y:S02]  /*f0b0*/  @P1 LDC.64 R12, c[0x0][0x9c8] ;  /* 0x00027200ff0c1b82 */ /* 0x001ee40000000a00 */
[----:B------:R-:W-:Y:S02]  /*f0c0*/  R2UR UR6, R8 ;  /* 0x00000000080672ca */ /* 0x000fe400000e0000 */
[----:B------:R-:W-:-:S04]  /*f0d0*/  R2UR UR7, R9 ;  /* 0x00000000090772ca */ /* 0x000fc800000e0000 */
[----:B------:R-:W0:Y:S09]  /*f0e0*/  @P1 LDC.64 R10, c[0x0][0x9d0] ;  /* 0x00027400ff0a1b82 */ /* 0x000e320000000a00 */
[----:B------:R-:W-:Y:S03]  /*f0f0*/  QGMMA.64x96x32.F32.E4M3.E4M3 R88, R148, gdesc[UR4], R88, gsb0 ;  /* 0x0160000494587df3 */ /* 0x000fe60008000858 */
[----:B------:R-:W-:-:S02]  /*f100*/  WARPGROUP.DEPBAR.LE gsb0, 0x0 ;  /* 0x00008000000079c5 */ /* 0x000fc40000010000 */
[----:B------:R-:W-:Y:S01]  /*f110*/  WARPGROUP.ARRIVE ;  /* 0x00000000000079c5 */ /* 0x000fe20000000000 */
[----:B---3--:R-:W-:-:S04]  /*f120*/  @P1 IMAD R14, R3, R12, RZ ;  /* 0x0000000c030e1224 */ /* 0x008fc800078e02ff */
[C---:B----4-:R-:W-:Y:S02]  /*f130*/  @P1 IMAD R9, R20.reuse, R13, R14 ;  /* 0x0000000d14091224 */ /* 0x050fe400078e020e */
[----:B------:R-:W-:Y:S01]  /*f140*/  @P1 IMAD.WIDE.U32 R12, R20, R12, RZ ;  /* 0x0000000c140c1225 */ /* 0x000fe200078e00ff */
[----:B-----5:R-:W-:-:S03]  /*f150*/  @P1 SHF.R.S32.HI R3, RZ, 0x1f, R15 ;  /* 0x0000001fff031819 */ /* 0x020fc6000001140f */
[----:B------:R-:W-:Y:S02]  /*f160*/  @P1 IMAD.IADD R13, R13, 0x1, R9 ;  /* 0x000000010d0d1824 */ /* 0x000fe400078e0209 */
[----:B0-----:R-:W-:-:S04]  /*f170*/  @P1 IMAD R14, R3, R10, RZ ;  /* 0x0000000a030e1224 */ /* 0x001fc800078e02ff */
        /* <DEDUP_REMOVED lines=8> */
[----:B------:R-:W-:Y:S01]  /*f200*/  IMAD.MOV.U32 R11, RZ, RZ, 0x40000040 ;  /* 0x40000040ff0b7424 */ /* 0x000fe200078e00ff */
[----:B------:R-:W1:Y:S01]  /*f210*/  SHFL.BFLY PT, R3, R6, 0x2, 0x1f ;  /* 0x0c401f0006037f89 */ /* 0x000e6200000e0000 */
[----:B------:R-:W-:Y:S01]  /*f220*/  IMAD.MOV.U32 R9, RZ, RZ, 0x40000040 ;  /* 0x40000040ff097424 */ /* 0x000fe200078e00ff */
[----:B------:R-:W-:Y:S01]  /*f230*/  R2UR UR6, R10 ;  /* 0x000000000a0672ca */ /* 0x000fe200000e0000 */
[C---:B------:R-:W-:Y:S01]  /*f240*/  VIADD R10, R8.reuse, 0x4 ;  /* 0x00000004080a7836 */ /* 0x040fe20000000000 */
[----:B------:R-:W-:Y:S01]  /*f250*/  R2UR UR7, R11 ;  /* 0x000000000b0772ca */ /* 0x000fe200000e0000 */
[----:B------:R-:W-:Y:S02]  /*f260*/  IMAD.MOV.U32 R11, RZ, RZ, 0x40000040 ;  /* 0x40000040ff0b7424 */ /* 0x000fe400078e00ff */
[----:B------:R-:W-:-:S02]  /*f270*/  VIADD R8, R8, 0x6 ;  /* 0x0000000608087836 */ /* 0x000fc40000000000 */
[----:B------:R-:W-:-:S08]  /*f280*/  IMAD.MOV.U32 R20, RZ, RZ, -0x800000 ;  /* 0xff800000ff147424 */ /* 0x000fd000078e00ff */
[----:B------:R-:W-:Y:S01]  /*f290*/  QGMMA.64x96x32.F32.E4M3.E4M3 R88, R136, gdesc[UR4], R88, gsb0 ;  /* 0x0160000488587df3 */ /* 0x000fe20008000858 */
[----:B------:R-:W-:Y:S02]  /*f2a0*/  R2UR UR6, R10 ;  /* 0x000000000a0672ca */ /* 0x000fe400000e0000 */
[----:B------:R-:W-:Y:S01]  /*f2b0*/  R2UR UR7, R11 ;  /* 0x000000000b0772ca */ /* 0x000fe200000e0000 */
[----:B------:R-:W3:Y:S01]  /*f2c0*/  SHFL.BFLY PT, R10, R7, 0x2, 0x1f ;  /* 0x0c401f00070a7f89 */ /* 0x000ee200000e0000 */
[----:B------:R-:W-:Y:S02]  /*f2d0*/  IMAD.MOV.U32 R11, RZ, RZ, RZ ;  /* 0x000000ffff0b7224 */ /* 0x000fe400078e00ff */
[----:B-1----:R-:W-:-:S01]  /*f2e0*/  FADD.FTZ R3, R3, R6 ;  /* 0x0000000603037221 */ /* 0x002fc20000010000 */
[----:B---3--:R-:W-:Y:S01]  /*f2f0*/  FADD.FTZ R10, R10, R7 ;  /* 0x000000070a0a7221 */ /* 0x008fe20000010000 */
[----:B------:R-:W-:Y:S01]  /*f300*/  IMAD.MOV.U32 R7, RZ, RZ, RZ ;  /* 0x000000ffff077224 */ /* 0x000fe200078e00ff */
[----:B------:R-:W-:-:S02]  /*f310*/  WARPGROUP.DEPBAR.LE gsb0, 0x0 ;  /* 0x00008000000079c5 */ /* 0x000fc40000010000 */
[----:B------:R-:W-:-:S06]  /*f320*/  WARPGROUP.ARRIVE ;  /* 0x00000000000079c5 */ /* 0x000fcc0000000000 */
[----:B------:R-:W-:Y:S01]  /*f330*/  QGMMA.64x96x32.F32.E4M3.E4M3 R88, R140, gdesc[UR4], R88, gsb0 ;  /* 0x016000048c587df3 */ /* 0x000fe20008000858 */
[----:B------:R-:W-:Y:S02]  /*f340*/  R2UR UR6, R8 ;  /* 0x00000000080672ca */ /* 0x000fe400000e0000 */
[----:B------:R-:W-:Y:S01]  /*f350*/  R2UR UR7, R9 ;  /* 0x00000000090772ca */ /* 0x000fe200000e0000 */
[----:B------:R-:W0:Y:S04]  /*f360*/  SHFL.BFLY PT, R8, R3, 0x1, 0x1f ;  /* 0x0c201f0003087f89 */ /* 0x000e2800000e0000 */
[----:B------:R-:W1:Y:S01]  /*f370*/  SHFL.BFLY PT, R9, R10, 0x1, 0x1f ;  /* 0x0c201f000a097f89 */ /* 0x000e6200000e0000 */
[----:B0-----:R-:W-:-:S01]  /*f380*/  FADD.FTZ R12, R3, R8 ;  /* 0x00000008030c7221 */ /* 0x001fc20000010000 */
[----:B------:R-:W-:-:S02]  /*f390*/  IMAD.MOV.U32 R3, RZ, RZ, -0x800000 ;  /* 0xff800000ff037424 */ /* 0x000fc400078e00ff */
[----:B-1----:R-:W-:-:S02]  /*f3a0*/  FADD.FTZ R15, R10, R9 ;  /* 0x000000090a0f7221 */ /* 0x002fc40000010000 */
[C---:B------:R-:W-:Y:S01]  /*f3b0*/  FSETP.NE.FTZ.AND P1, PT, R12.reuse, RZ, PT ;  /* 0x000000ff0c00720b */ /* 0x040fe20003f35000 */
[----:B------:R-:W-:Y:S01]  /*f3c0*/  FMUL.FTZ R18, R12, 0.00390625 ;  /* 0x3b8000000c127820 */ /* 0x000fe20000410000 */
[----:B------:R-:W-:-:S04]  /*f3d0*/  FMUL.FTZ R8, R15, 0.00390625 ;  /* 0x3b8000000f087820 */ /* 0x000fc80000410000 */
[----:B------:R-:W-:Y:S02]  /*f3e0*/  FSETP.NE.FTZ.AND P2, PT, R18, RZ, PT ;  /* 0x000000ff1200720b */ /* 0x000fe40003f55000 */
[----:B------:R-:W-:-:S05]  /*f3f0*/  FSETP.NE.FTZ.AND P3, PT, R8, RZ, PT ;  /* 0x000000ff0800720b */ /* 0x000fca0003f75000 */
[----:B------:R-:W-:Y:S01]  /*f400*/  @P1 MUFU.RCP R7, R12 ;  /* 0x0000000c00071308 */ /* 0x000fe20000001000 */
[----:B------:R-:W-:-:S05]  /*f410*/  FSETP.NE.FTZ.AND P1, PT, R15, RZ, PT ;  /* 0x000000ff0f00720b */ /* 0x000fca0003f35000 */
[C---:B------:R-:W-:Y:S02]  /*f420*/  @P2 FMUL.FTZ R9, R2.reuse, 0.69314718246459960938 ;  /* 0x3f31721802092820 */ /* 0x040fe40000410000 */
[----:B------:R-:W0:Y:S01]  /*f430*/  @P3 MUFU.LG2 R8, R8 ;  /* 0x0000000800083308 */ /* 0x000e220000000c00 */
[----:B------:R-:W-:-:S07]  /*f440*/  @P3 FMUL.FTZ R2, R2, 0.69314718246459960938 ;  /* 0x3f31721802023820 */ /* 0x000fce0000410000 */
[----:B------:R-:W1:Y:S08]  /*f450*/  @P2 MUFU.LG2 R6, R18 ;  /* 0x0000001200062308 */ /* 0x000e700000000c00 */
[----:B------:R-:W3:Y:S01]  /*f460*/  @P1 MUFU.RCP R11, R15 ;  /* 0x0000000f000b1308 */ /* 0x000ee20000001000 */
[----:B0-----:R-:W-:-:S04]  /*f470*/  @P3 FMUL.FTZ R13, R8, 0.69314718246459960938 ;  /* 0x3f317218080d3820 */ /* 0x001fc80000410000 */
[----:B------:R-:W-:Y:S01]  /*f480*/  @P3 FFMA.FTZ R20, R2, R4, R13 ;  /* 0x0000000402143223 */ /* 0x000fe2000001000d */
[----:B-1----:R-:W-:-:S04]  /*f490*/  @P2 FMUL.FTZ R6, R6, 0.69314718246459960938 ;  /* 0x3f31721806062820 */ /* 0x002fc80000410000 */
[----:B------:R-:W-:Y:S01]  /*f4a0*/  @P2 FFMA.FTZ R3, R9, R0, R6 ;  /* 0x0000000009032223 */ /* 0x000fe20000010006 */
[----:B------:R-:W-:Y:S02]  /*f4b0*/  WARPGROUP.DEPBAR.LE gsb0, 0x0 ;  /* 0x00008000000079c5 */ /* 0x000fe40000010000 */
[----:B------:R-:W-:-:S06]  /*f4c0*/  WARPGROUP.ARRIVE ;  /* 0x00000000000079c5 */ /* 0x000fcc0000000000 */
[----:B------:R-:W-:Y:S01]  /*f4d0*/  QGMMA.64x96x32.F32.E4M3.E4M3 R88, R144, gdesc[UR4], R88, gsb0 ;  /* 0x0160000490587df3 */ /* 0x000fe20008000858 */
[-C--:B--2---:R-:W-:Y:S01]  /*f4e0*/  FMUL.FTZ R33, R7, R14.reuse ;  /* 0x0000000e07217220 */ /* 0x084fe20000410000 */
[----:B---3--:R-:W-:Y:S01]  /*f4f0*/  FMUL.FTZ R4, R11, R14 ;  /* 0x0000000e0b047220 */ /* 0x008fe20000410000 */
[----:B------:R-:W-:Y:S02]  /*f500*/  WARPGROUP.DEPBAR.LE gsb0, 0x0 ;  /* 0x00008000000079c5 */ /* 0x000fe40000010000 */
[----:B------:R-:W-:Y:S05]  /*f510*/  @!P0 BRA `(.L_x_8361) ;  /* 0x0000000000048947 */ /* 0x000fea0003800000 */
[----:B------:R-:W-:Y:S01]  /*f520*/  BPT.TRAP 0x1 ;  /* 0x000000040000795c */ /* 0x000fe20000300000 */
.L_x_8361:
[----:B------:R-:W2:Y:S01]  /*f530*/  LDL.LU R0, [R1+0x18] ;  /* 0x0000180001007983 */ /* 0x000ea20000300800 */
[----:B------:R-:W-:Y:S02]  /*f540*/  VIADD R5, R5, 0x19c60 ;  /* 0x00019c6005057836 */ /* 0x000fe40000000000 */
[-C--:B------:R-:W-:Y:S01]  /*f550*/  FMUL.FTZ R9, R88, R33.reuse ;  /* 0x0000002158097220 */ /* 0x080fe20000410000 */
[----:B------:R-:W-:Y:S01]  /*f560*/  FMUL.FTZ R8, R89, R33 ;  /* 0x0000002159087220 */ /* 0x000fe20000410000 */
[----:B------:R-:W3:Y:S01]  /*f570*/  LDL.LU R18, [R1+0x38] ;  /* 0x0000380001127983 */ /* 0x000ee20000300800 */
[----:B------:R-:W-:-:S05]  /*f580*/  VIADD R154, R154, 0x1 ;  /* 0x000000019a9a7836 */ /* 0x000fca0000000000 */
[----:B------:R-:W-:Y:S01]  /*f590*/  ISETP.NE.AND P1, PT, R154, 0x2, PT ;  /* 0x000000029a00780c */ /* 0x000fe20003f25270 */
[----:B------:R-:W-:-:S03]  /*f5a0*/  FMUL.FTZ R64, R92, R33 ;  /* 0x000000215c407220 */ /* 0x000fc60000410000 */
        /* <DEDUP_REMOVED lines=45> */
[----:B------:R-:W-:-:S02]  /*f880*/  LOP3.LUT R157, R157, R2, RZ, 0x3c, !PT ;  /* 0x000000029d9d7212 */ /* 0x000fc400078e3cff */
[----:B------:R-:W-:Y:S02]  /*f890*/  SEL R154, R154, RZ, P1 ;  /* 0x000000ff9a9a7207 */ /* 0x000fe40000800000 */
[----:B--2---:R-:W-:Y:S01]  /*f8a0*/  PRMT R5, R0, 0x654, R5 ;  /* 0x0000065400057816 */ /* 0x004fe20000000005 */
[----:B---3--:R-:W-:-:S03]  /*f8b0*/  VIADD R18, R18, 0x1 ;  /* 0x0000000112127836 */ /* 0x008fc60000000000 */
[----:B------:R0:W-:Y:S02]  /*f8c0*/  SYNCS.ARRIVE.TRANS64.RED.A1T0 RZ, [R5+URZ], RZ ;  /* 0x000000ff05ff79a7 */ /* 0x0001e4000810043f */
[----:B------:R0:W-:Y:S01]  /*f8d0*/  STL [R1+0x38], R18 ;  /* 0x0000381201007387 */ /* 0x0001e20000100800 */
[-C--:B------:R-:W-:Y:S01]  /*f8e0*/  FMUL.FTZ R0, R121, R33.reuse ;  /* 0x0000002179007220 */ /* 0x080fe20000410000 */
[----:B------:R-:W-:-:S07]  /*f8f0*/  FMUL.FTZ R33, R133, R33 ;  /* 0x0000002185217220 */ /* 0x000fce0000410000 */
.L_x_8303:
[----:B------:R-:W1:Y:S08]  /*f900*/  S2UR UR4, SR_CgaCtaId ;  /* 0x00000000000479c3 */ /* 0x000e700000008800 */
[----:B------:R-:W-:Y:S01]  /*f910*/  BAR.SYNC.DEFER_BLOCKING 0x5, 0x200 ;  /* 0x0148000000007b1d */ /* 0x000fe20000010000 */
[----:B0-----:R-:W-:-:S05]  /*f920*/  MOV R18, 0x400 ;  /* 0x0000040000127802 */ /* 0x001fca0000000f00 */
[----:B------:R-:W-:Y:S01]  /*f930*/  BSSY B0, `(.L_x_8362) ;  /* 0x00001d6000007945 */ /* 0x000fe20003800000 */
[----:B-1----:R-:W-:-:S05]  /*f940*/  IMAD.U32 R2, RZ, RZ, UR4 ;  /* 0x00000004ff027e24 */ /* 0x002fca000f8e00ff */
[----:B------:R0:W-:Y:S01]  /*f950*/  STL [R1+0x18], R2 ;  /* 0x0000180201007387 */ /* 0x0001e20000100800 */
[----:B------:R-:W-:-:S05]  /*f960*/  LEA R18, R2, R18, 0x18 ;  /* 0x0000001202127211 */ /* 0x000fca00078ec0ff */
[----:B------:R0:W1:Y:S01]  /*f970*/  LDS.128 R28, [R18+0x19cd0] ;  /* 0x019cd000121c7984 */ /* 0x0000620000000c00 */
[----:B------:R-:W-:Y:S06]  /*f980*/  BAR.ARV 0x4, 0x200 ;  /* 0x0108000000007b1d */ /* 0x000fec0000002000 */
[----:B------:R-:W-:Y:S05]  /*f990*/  @P0 BRA `(.L_x_8363) ;  /* 0x0000001400380947 */ /* 0x000fea0003800000 */
[----:B------:R-:W2:Y:S01]  /*f9a0*/  LDL R65, [R1+0x60] ;  /* 0x0000600001417983 */ /* 0x000ea20000100800 */
[----:B------:R-:W-:Y:S01]  /*f9b0*/  ULDC.64 UR4, c[0x4][0x70] ;  /* 0x01001c0000047ab9 */ /* 0x000fe20000000a00 */
[----:B-----5:R-:W0:Y:S01]  /*f9c0*/  S2R R24, SR_TID.X ;  /* 0x0000000000187919 */ /* 0x020e220000002100 */
[----:B------:R-:W-:Y:S02]  /*f9d0*/  F2FP.BF16.F32.PACK_AB R34, R34, R11 ;  /* 0x0000000b2222723e */ /* 0x000fe400000010ff */
[----:B------:R-:W3:Y:S01]  /*f9e0*/  S2R R11, SR_SWINHI ;  /* 0x00000000000b7919 */ /* 0x000ee20000002f00 */
[----:B0-----:R-:W-:-:S05]  /*f9f0*/  IMAD.SHL.U32 R2, R24, 0x4, RZ ;  /* 0x0000000418027824 */ /* 0x001fca00078e00ff */
[----:B------:R-:W-:-:S04]  /*fa00*/  LOP3.LUT R2, R2, 0xc, RZ, 0xc0, !PT ;  /* 0x0000000c02027812 */ /* 0x000fc800078ec0ff */
[----:B------:R-:W-:-:S05]  /*fa10*/  IADD3 R4, P0, R2, UR4, RZ ;  /* 0x0000000402047c10 */ /* 0x000fca000ff1e0ff */
[----:B------:R-:W-:Y:S01]  /*fa20*/  IMAD.X R5, RZ, RZ, UR5, P0 ;  /* 0x00000005ff057e24 */ /* 0x000fe200080e06ff */
[----:B------:R-:W-:Y:S01]  /*fa30*/  LOP3.LUT P1, R2, R24, 0x3, RZ, 0xc0, !PT ;  /* 0x0000000318027812 */ /* 0x000fe2000782c0ff */
[----:B------:R-:W-:-:S04]  /*fa40*/  ULDC.64 UR4, c[0x0][0xbd8] ;  /* 0x0002f60000047ab9 */ /* 0x000fc80000000a00 */
[----:B------:R0:W4:Y:S01]  /*fa50*/  LDG.E.CONSTANT R5, desc[UR40][R4.64] ;  /* 0x0000002804057981 */ /* 0x000122000c1e9900 */
[----:B------:R-:W-:Y:S02]  /*fa60*/  F2FP.BF16.F32.PACK_AB R9, R64, R9 ;  /* 0x000000094009723e */ /* 0x000fe400000010ff */
[----:B------:R-:W-:Y:S02]  /*fa70*/  F2FP.BF16.F32.PACK_AB R8, R41, R8 ;  /* 0x000000082908723e */ /* 0x000fe400000010ff */
[----:B------:R-:W-:Y:S02]  /*fa80*/  ISETP.EQ.OR P1, PT, R2, 0x3, !P1 ;  /* 0x000000030200780c */ /* 0x000fe40004f22670 */
[----:B------:R-:W-:Y:S02]  /*fa90*/  MOV R24, R18 ;  /* 0x0000001200187202 */ /* 0x000fe40000000f00 */
[----:B---3--:R-:W-:Y:S02]  /*faa0*/  MOV R25, R11 ;  /* 0x0000000b00197202 */ /* 0x008fe40000000f00 */
[----:B------:R-:W-:-:S02]  /*fab0*/  F2FP.BF16.F32.PACK_AB R61, R60, R61 ;  /* 0x0000003d3c3d723e */ /* 0x000fc400000010ff */
[----:B------:R-:W-:Y:S01]  /*fac0*/  F2FP.BF16.F32.PACK_AB R14, R35, R14 ;  /* 0x0000000e230e723e */ /* 0x000fe200000010ff */
[----:B------:R-:W3:Y:S01]  /*fad0*/  LDL.LU R60, [R1+0x30] ;  /* 0x00003000013c7983 */ /* 0x000ee20000300800 */
[----:B------:R-:W-:Y:S02]  /*fae0*/  SEL R2, R9, R8, P1 ;  /* 0x0000000809027207 */ /* 0x000fe40000800000 */
[----:B------:R-:W-:Y:S02]  /*faf0*/  SEL R35, R8, R9, P1 ;  /* 0x0000000908237207 */ /* 0x000fe40000800000 */
        /* <DEDUP_REMOVED lines=14> */
[----:B--2---:R-:W-:Y:S02]  /*fbe0*/  IMAD.WIDE R8, R65, 0x2, R24 ;  /* 0x0000000241087825 */ /* 0x004fe400078e0218 */
[----:B------:R-:W2:Y:S04]  /*fbf0*/  LDL.64 R64, [R1+0x20] ;  /* 0x0000200001407983 */ /* 0x000ea80000100a00 */
[----:B------:R-:W2:Y:S01]  /*fc00*/  LDL.LU R58, [R1+0x34] ;  /* 0x00003400013a7983 */ /* 0x000ea20000300800 */
[----:B------:R-:W-:-:S02]  /*fc10*/  IADD3 R43, P5, R8, 0x20, RZ ;  /* 0x00000020082b7810 */ /* 0x000fc40007fbe0ff */
[----:B-1----:R-:W-:Y:S02]  /*fc20*/  SEL R28, R21, R34, P1 ;  /* 0x00000022151c7207 */ /* 0x002fe40000800000 */
[----:B------:R-:W-:Y:S02]  /*fc30*/  SEL R21, R34, R21, P1 ;  /* 0x0000001522157207 */ /* 0x000fe40000800000 */
[----:B------:R-:W-:Y:S02]  /*fc40*/  SEL R34, R13, R0, P1 ;  /* 0x000000000d227207 */ /* 0x000fe40000800000 */
[----:B------:R-:W-:Y:S02]  /*fc50*/  SEL R41, R0, R13, P1 ;  /* 0x0000000d00297207 */ /* 0x000fe40000800000 */
[----:B------:R-:W-:Y:S02]  /*fc60*/  LOP3.LUT R0, R43, 0x180, RZ, 0xc0, !PT ;  /* 0x000001802b007812 */ /* 0x000fe400078ec0ff */
[----:B------:R-:W-:-:S02]  /*fc70*/  IADD3 R47, P4, R8, 0x3000, RZ ;  /* 0x00003000082f7810 */ /* 0x000fc40007f9e0ff */
[----:B------:R-:W-:Y:S02]  /*fc80*/  SHF.R.U64 R0, R0, 0x3, RZ ;  /* 0x0000000300007819 */ /* 0x000fe400000012ff */
[----:B------:R-:W-:Y:S02]  /*fc90*/  SEL R36, R14, R33, P1 ;  /* 0x000000210e247207 */ /* 0x000fe40000800000 */
[----:B------:R-:W-:Y:S02]  /*fca0*/  SEL R33, R33, R14, P1 ;  /* 0x0000000e21217207 */ /* 0x000fe40000800000 */
[----:B------:R-:W-:Y:S02]  /*fcb0*/  IADD3 R51, P3, R8, 0x3020, RZ ;  /* 0x0000302008337810 */ /* 0x000fe40007f7e0ff */
[----:B------:R-:W-:Y:S02]  /*fcc0*/  LOP3.LUT R14, R0, R43, RZ, 0x3c, !PT ;  /* 0x0000002b000e7212 */ /* 0x000fe400078e3cff */
[----:B------:R-:W-:-:S02]  /*fcd0*/  LOP3.LUT R0, R47, 0x180, RZ, 0xc0, !PT ;  /* 0x000001802f007812 */ /* 0x000fc400078ec0ff */
[----:B------:R-:W-:Y:S02]  /*fce0*/  LOP3.LUT R6, R51, 0x180, RZ, 0xc0, !PT ;  /* 0x0000018033067812 */ /* 0x000fe400078ec0ff */
[----:B------:R-:W-:Y:S02]  /*fcf0*/  SHF.R.U64 R0, R0, 0x3, RZ ;  /* 0x0000000300007819 */ /* 0x000fe400000012ff */
[----:B------:R-:W-:Y:S02]  /*fd00*/  F2FP.BF16.F32.PACK_AB R57, R54, R57 ;  /* 0x000000393639723e */ /* 0x000fe400000010ff */
[----:B------:R-:W-:Y:S02]  /*fd10*/  F2FP.BF16.F32.PACK_AB R45, R40, R45 ;  /* 0x0000002d282d723e */ /* 0x000fe400000010ff */
[----:B------:R-:W-:Y:S02]  /*fd20*/  F2FP.BF16.F32.PACK_AB R50, R50, R55 ;  /* 0x000000373232723e */ /* 0x000fe400000010ff */
[----:B------:R-:W-:-:S02]  /*fd30*/  F2FP.BF16.F32.PACK_AB R53, R48, R53 ;  /* 0x000000353035723e */ /* 0x000fc400000010ff */
[----:B------:R-:W-:Y:S02]  /*fd40*/  SEL R32, R12, R7, P1 ;  /* 0x000000070c207207 */ /* 0x000fe40000800000 */
[----:B------:R-:W-:Y:S01]  /*fd50*/  SEL R39, R7, R12, P1 ;  /* 0x0000000c07277207 */ /* 0x000fe20000800000 */
[----:B------:R-:W-:Y:S01]  /*fd60*/  IMAD.X R11, RZ, RZ, R9, P3 ;  /* 0x000000ffff0b7224 */ /* 0x000fe200018e0609 */
[----:B------:R-:W-:Y:S02]  /*fd70*/  SHF.R.U64 R6, R6, 0x3, RZ ;  /* 0x0000000306067819 */ /* 0x000fe400000012ff */
[----:B------:R-:W-:Y:S02]  /*fd80*/  F2FP.BF16.F32.PACK_AB R49, R44, R49 ;  /* 0x000000312c31723e */ /* 0x000fe400000010ff */
[----:B0-----:R-:W-:Y:S02]  /*fd90*/  SEL R4, R15, R10, P1 ;  /* 0x0000000a0f047207 */ /* 0x001fe40000800000 */
[----:B------:R-:W-:Y:S01]  /*fda0*/  SEL R37, R10, R15, P1 ;  /* 0x0000000f0a257207 */ /* 0x000fe20000800000 */
[----:B----4-:R-:W-:Y:S01]  /*fdb0*/  SHFL.IDX PT, R2, R2, R5, 0x1c1f ;  /* 0x001c1f0502027589 */ /* 0x010fe200000e0000 */
[----:B------:R-:W-:-:S02]  /*fdc0*/  SEL R40, R62, R61, P1 ;  /* 0x0000003d3e287207 */ /* 0x000fc40000800000 */
[----:B------:R-:W-:Y:S01]  /*fdd0*/  SEL R61, R61, R62, P1 ;  /* 0x0000003e3d3d7207 */ /* 0x000fe20000800000 */
[----:B------:R-:W-:Y:S01]  /*fde0*/  SHFL.IDX PT, R28, R28, R5, 0x1c1f ;  /* 0x001c1f051c1c7589 */ /* 0x000fe200000e0000 */
[----:B------:R-:W-:Y:S02]  /*fdf0*/  LOP3.LUT R12, R0, R47, RZ, 0x3c, !PT ;  /* 0x0000002f000c7212 */ /* 0x000fe400078e3cff */
[----:B------:R-:W-:Y:S01]  /*fe00*/  LOP3.LUT R0, R5, 0x2, RZ, 0x3c, !PT ;  /* 0x0000000205007812 */ /* 0x000fe200078e3cff */
[----:B------:R-:W-:Y:S01]  /*fe10*/  SHFL.IDX PT, R34, R34, R5, 0x1c1f ;  /* 0x001c1f0522227589 */ /* 0x000fe200000e0000 */
[----:B------:R-:W-:Y:S02]  /*fe20*/  SEL R44, R56, R57, P1 ;  /* 0x00000039382c7207 */ /* 0x000fe40000800000 */
[----:B------:R-:W-:Y:S01]  /*fe30*/  LOP3.LUT R10, R6, R51, RZ, 0x3c, !PT ;  /* 0x00000033060a7212 */ /* 0x000fe200078e3cff */
        /* <DEDUP_REMOVED lines=10> */
[----:B------:R-:W-:-:S02]  /*fee0*/  MOV R43, R10 ;  /* 0x0000000a002b7202 */ /* 0x000fc40000000f00 */
[----:B------:R-:W-:Y:S01]  /*fef0*/  SEL R45, R45, R42, P1 ;  /* 0x0000002a2d2d7207 */ /* 0x000fe20000800000 */
[----:B------:R0:W-:Y:S01]  /*ff00*/  SHFL.IDX PT, R10, R4, R5, 0x1c1f ;  /* 0x001c1f05040a7589 */ /* 0x0001e200000e0000 */
[----:B------:R-:W-:-:S03]  /*ff10*/  SEL R42, R38, R135, P1 ;  /* 0x00000087262a7207 */ /* 0x000fc60000800000 */
[----:B------:R-:W4:Y:S01]  /*ff20*/  SHFL.IDX PT, R37, R37, R0, 0x1c1f ;  /* 0x001c1f0025257589 */ /* 0x000f2200000e0000 */
[----:B------:R-:W-:-:S03]  /*ff30*/  SEL R135, R135, R38, P1 ;  /* 0x0000002687877207 */ /* 0x000fc60000800000 */
[----:B------:R-:W-:Y:S04]  /*ff40*/  SHFL.IDX PT, R44, R44, R5, 0x1c1f ;  /* 0x001c1f052c2c7589 */ /* 0x000fe800000e0000 */
[----:B------:R-:W3:Y:S01]  /*ff50*/  SHFL.IDX PT, R57, R57, R0, 0x1c1f ;  /* 0x001c1f0039397589 */ /* 0x000ee200000e0000 */
[----:B------:R-:W-:-:S03]  /*ff60*/  IADD3 R55, P2, R8, 0x6000, RZ ;  /* 0x0000600008377810 */ /* 0x000fc60007f5e0ff */
[----:B------:R-:W3:Y:S04]  /*ff70*/  SHFL.IDX PT, R21, R21, R0, 0x1c1f ;  /* 0x001c1f0015157589 */ /* 0x000ee800000e0000 */
[----:B------:R-:W-:Y:S04]  /*ff80*/  SHFL.IDX PT, R48, R48, R5, 0x1c1f ;  /* 0x001c1f0530307589 */ /* 0x000fe800000e0000 */
[----:B------:R-:W3:Y:S01]  /*ff90*/  SHFL.IDX PT, R53, R53, R0, 0x1c1f ;  /* 0x001c1f0035357589 */ /* 0x000ee200000e0000 */
[----:B------:R-:W-:-:S03]  /*ffa0*/  LOP3.LUT R7, R8, 0x180, RZ, 0xc0, !PT ;  /* 0x0000018008077812 */ /* 0x000fc600078ec0ff */
[----:B------:R-:W-:Y:S04]  /*ffb0*/  SHFL.IDX PT, R32, R32, R5, 0x1c1f ;  /* 0x001c1f0520207589 */ /* 0x000fe800000e0000 */
[----:B------:R-:W3:Y:S01]  /*ffc0*/  SHFL.IDX PT, R39, R39, R0, 0x1c1f ;  /* 0x001c1f0027277589 */ /* 0x000ee200000e0000 */
[----:B------:R-:W-:-:S03]  /*ffd0*/  IADD3 R59, P0, R8, 0x6020, RZ ;  /* 0x00006020083b7810 */ /* 0x000fc60007f1e0ff */
[----:B------:R-:W-:Y:S01]  /*ffe0*/  SHFL.IDX PT, R50, R50, R5, 0x1c1f ;  /* 0x001c1f0532327589 */ /* 0x000fe200000e0000 */
[----:B------:R-:W-:-:S03]  /*fff0*/  LOP3.LUT R26, R55, 0x180, RZ, 0xc0, !PT ;  /* 0x00000180371a7812 */ /* 0x000fc600078ec0ff */
[----:B------:R-:W3:Y:S04]  /*10000*/  SHFL.IDX PT, R49, R49, R0, 0x1c1f ;  /* 0x001c1f0031317589 */ /* 0x000ee800000e0000 */
[----:B------:R-:W-:Y:S04]  /*10010*/  SHFL.IDX PT, R46, R46, R5, 0x1c1f ;  /* 0x001c1f052e2e7589 */ /* 0x000fe800000e0000 */
[----:B------:R-:W3:Y:S04]  /*10020*/  SHFL.IDX PT, R41, R41, R0, 0x1c1f ;  /* 0x001c1f0029297589 */ /* 0x000ee800000e0000 */
[----:B------:R-:W3:Y:S01]  /*10030*/  SHFL.IDX PT, R45, R45, R0, 0x1c1f ;  /* 0x001c1f002d2d7589 */ /* 0x000ee200000e0000 */
[----:B------:R-:W-:-:S03]  /*10040*/  SHF.R.U64 R7, R7, 0x3, RZ ;  /* 0x0000000307077819 */ /* 0x000fc600000012ff */
[----:B------:R1:W-:Y:S04]  /*10050*/  SHFL.IDX PT, R42, R42, R5, 0x1c1f ;  /* 0x001c1f052a2a7589 */ /* 0x0003e800000e0000 */
[----:B------:R-:W3:Y:S04]  /*10060*/  SHFL.IDX PT, R33, R33, R0, 0x1c1f ;  /* 0x001c1f0021217589 */ /* 0x000ee800000e0000 */
[----:B------:R-:W3:Y:S01]  /*10070*/  SHFL.IDX PT, R135, R135, R0, 0x1c1f ;  /* 0x001c1f0087877589 */ /* 0x000ee200000e0000 */
[----:B------:R-:W-:Y:S02]  /*10080*/  LOP3.LUT R38, R59, 0x180, RZ, 0xc0, !PT ;  /* 0x000001803b267812 */ /* 0x000fe400078ec0ff */
[----:B------:R-:W-:Y:S01]  /*10090*/  SHF.R.U64 R26, R26, 0x3, RZ ;  /* 0x000000031a1a7819 */ /* 0x000fe200000012ff */
[--C-:B------:R-:W-:Y:S01]  /*100a0*/  IMAD.X R15, RZ, RZ, R9.reuse, P5 ;  /* 0x000000ffff0f7224 */ /* 0x100fe200028e0609 */
[----:B------:R-:W-:Y:S01]  /*100b0*/  LOP3.LUT R8, R7, R8, RZ, 0x3c, !PT ;  /* 0x0000000807087212 */ /* 0x000fe200078e3cff */
[--C-:B------:R-:W-:Y:S01]  /*100c0*/  IMAD.X R7, RZ, RZ, R9.reuse, P2 ;  /* 0x000000ffff077224 */ /* 0x100fe200010e0609 */
[----:B------:R-:W-:Y:S01]  /*100d0*/  SHF.R.U64 R38, R38, 0x3, RZ ;  /* 0x0000000326267819 */ /* 0x000fe200000012ff */
[----:B------:R-:W-:Y:S01]  /*100e0*/  IMAD.X R13, RZ, RZ, R9, P4 ;  /* 0x000000ffff0d7224 */ /* 0x000fe200020e0609 */
[----:B------:R-:W-:Y:S01]  /*100f0*/  LOP3.LUT R6, R26, R55, RZ, 0x3c, !PT ;  /* 0x000000371a067212 */ /* 0x000fe200078e3cff */
[----:B------:R1:W2:Y:S01]  /*10100*/  LDL.64 R62, [R1+0x20] ;  /* 0x00002000013e7983 */ /* 0x0002a20000100a00 */
[----:B------:R-:W-:-:S02]  /*10110*/  LOP3.LUT R26, R38, R59, RZ, 0x3c, !PT ;  /* 0x0000003b261a7212 */ /* 0x000fc400078e3cff */
[----:B------:R-:W-:Y:S01]  /*10120*/  MOV R38, R6 ;  /* 0x0000000600267202 */ /* 0x000fe20000000f00 */
[----:B------:R-:W2:Y:S01]  /*10130*/  LDL R54, [R1+0x10] ;  /* 0x0000100001367983 */ /* 0x000ea20000100800 */
[----:B------:R-:W-:Y:S02]  /*10140*/  MOV R52, R8 ;  /* 0x0000000800347202 */ /* 0x000fe40000000f00 */
[----:B0-----:R-:W-:Y:S01]  /*10150*/  SEL R4, R2, R35, P1 ;  /* 0x0000002302047207 */ /* 0x001fe20000800000 */
[----:B------:R-:W2:Y:S01]  /*10160*/  LDL R56, [R1+0x2c] ;  /* 0x00002c0001387983 */ /* 0x000ea20000100800 */
[----:B------:R-:W-:Y:S02]  /*10170*/  SEL R6, R35, R2, P1 ;  /* 0x0000000223067207 */ /* 0x000fe40000800000 */
[----:B-1----:R-:W-:Y:S02]  /*10180*/  SEL R5, R40, R61, P1 ;  /* 0x0000003d28057207 */ /* 0x002fe40000800000 */
[----:B------:R-:W-:Y:S01]  /*10190*/  SEL R7, R61, R40, P1 ;  /* 0x000000283d077207 */ /* 0x000fe20000800000 */
[----:B------:R-:W-:Y:S01]  /*101a0*/  BAR.SYNC.DEFER_BLOCKING 0x1, 0x180 ;  /* 0x0046000000007b1d */ /* 0x000fe20000010000 */
[----:B------:R-:W-:Y:S01]  /*101b0*/  IMAD.X R27, RZ, RZ, R9, P0 ;  /* 0x000000ffff1b7224 */ /* 0x000fe200000e0609 */
[----:B----4-:R-:W-:-:S02]  /*101c0*/  SEL R8, R10, R37, P1 ;  /* 0x000000250a087207 */ /* 0x010fc40000800000 */
[----:B------:R-:W-:Y:S02]  /*101d0*/  MOV R51, R14 ;  /* 0x0000000e00337202 */ /* 0x000fe40000000f00 */
[----:B------:R-:W-:Y:S02]  /*101e0*/  MOV R47, R12 ;  /* 0x0000000c002f7202 */ /* 0x000fe40000000f00 */
[----:B------:R-:W-:Y:S02]  /*101f0*/  SEL R10, R37, R10, P1 ;  /* 0x0000000a250a7207 */ /* 0x000fe40000800000 */
[----:B---3--:R-:W-:Y:S02]  /*10200*/  SEL R9, R44, R57, P1 ;  /* 0x000000392c097207 */ /* 0x008fe40000800000 */
[----:B------:R-:W-:Y:S02]  /*10210*/  SEL R11, R57, R44, P1 ;  /* 0x0000002c390b7207 */ /* 0x000fe40000800000 */
[----:B------:R-:W-:-:S02]  /*10220*/  SEL R12, R28, R21, P1 ;  /* 0x000000151c0c7207 */ /* 0x000fc40000800000 */
[----:B------:R-:W-:Y:S02]  /*10230*/  SEL R14, R21, R28, P1 ;  /* 0x0000001c150e7207 */ /* 0x000fe40000800000 */
[----:B------:R-:W-:Y:S02]  /*10240*/  SEL R13, R48, R53, P1 ;  /* 0x00000035300d7207 */ /* 0x000fe40000800000 */
[----:B------:R-:W-:Y:S02]  /*10250*/  SEL R15, R53, R48, P1 ;  /* 0x00000030350f7207 */ /* 0x000fe40000800000 */
[----:B------:R-:W-:Y:S01]  /*10260*/  ISETP.NE.U32.AND P0, PT, RZ, UR4, PT ;  /* 0x00000004ff007c0c */ /* 0x000fe2000bf05070 */
[----:B------:R0:W-:Y:S01]  /*10270*/  STSM.16.M88.4 [R52], R4 ;  /* 0x0000000434007844 */ /* 0x0001e20000000200 */
[----:B------:R-:W-:-:S03]  /*10280*/  MOV R2, R26 ;  /* 0x0000001a00027202 */ /* 0x000fc60000000f00 */
[----:B------:R1:W-:Y:S01]  /*10290*/  STSM.16.M88.4 [R51], R8 ;  /* 0x0000000833007844 */ /* 0x0003e20000000200 */
[----:B------:R-:W-:-:S03]  /*102a0*/  ISETP.NE.AND.EX P0, PT, RZ, UR5, PT, P0 ;  /* 0x00000005ff007c0c */ /* 0x000fc6000bf05300 */
[----:B------:R3:W-:Y:S01]  /*102b0*/  STSM.16.M88.4 [R47], R12 ;  /* 0x0000000c2f007844 */ /* 0x0007e20000000200 */
[----:B0-----:R-:W-:Y:S02]  /*102c0*/  SEL R4, R32, R39, P1 ;  /* 0x0000002720047207 */ /* 0x001fe40000800000 */
[----:B------:R-:W-:Y:S02]  /*102d0*/  SEL R6, R39, R32, P1 ;  /* 0x0000002027067207 */ /* 0x000fe40000800000 */
[----:B------:R-:W-:Y:S02]  /*102e0*/  IADD3 R32, P2, R60, UR4, RZ ;  /* 0x000000043c207c10 */ /* 0x000fe4000ff5e0ff */
[----:B------:R-:W-:Y:S02]  /*102f0*/  SEL R5, R50, R49, P1 ;  /* 0x0000003132057207 */ /* 0x000fe40000800000 */
[----:B------:R-:W-:Y:S02]  /*10300*/  SEL R7, R49, R50, P1 ;  /* 0x0000003231077207 */ /* 0x000fe40000800000 */
[----:B-1----:R-:W-:-:S02]  /*10310*/  SEL R8, R34, R41, P1 ;  /* 0x0000002922087207 */ /* 0x002fc40000800000 */
[----:B------:R-:W-:Y:S02]  /*10320*/  SEL R10, R41, R34, P1 ;  /* 0x00000022290a7207 */ /* 0x000fe40000800000 */
[----:B------:R-:W-:Y:S02]  /*10330*/  SEL R9, R46, R45, P1 ;  /* 0x0000002d2e097207 */ /* 0x000fe40000800000 */
[----:B------:R-:W-:Y:S02]  /*10340*/  SEL R11, R45, R46, P1 ;  /* 0x0000002e2d0b7207 */ /* 0x000fe40000800000 */
[----:B---3--:R-:W-:Y:S02]  /*10350*/  SEL R12, R36, R33, P1 ;  /* 0x00000021240c7207 */ /* 0x008fe40000800000 */
[----:B------:R-:W-:Y:S02]  /*10360*/  SEL R14, R33, R36, P1 ;  /* 0x00000024210e7207 */ /* 0x000fe40000800000 */
[----:B------:R-:W-:-:S02]  /*10370*/  SEL R13, R42, R135, P1 ;  /* 0x000000872a0d7207 */ /* 0x000fc40000800000 */
[----:B------:R-:W-:Y:S01]  /*10380*/  SEL R15, R135, R42, P1 ;  /* 0x0000002a870f7207 */ /* 0x000fe20000800000 */
[----:B------:R0:W-:Y:S04]  /*10390*/  STSM.16.M88.4 [R43], R4 ;  /* 0x000000042b007844 */ /* 0x0001e80000000200 */
[----:B------:R0:W-:Y:S04]  /*103a0*/  STSM.16.M88.4 [R38], R8 ;  /* 0x0000000826007844 */ /* 0x0001e80000000200 */
[----:B------:R0:W-:Y:S01]  /*103b0*/  STSM.16.M88.4 [R2], R12 ;  /* 0x0000000c02007844 */ /* 0x0001e20000000200 */
[----:B------:R-:W-:Y:S01]  /*103c0*/  IMAD.MOV.U32 R40, RZ, RZ, RZ ;  /* 0x000000ffff287224 */ /* 0x000fe200078e00ff */
[----:B--2---:R-:W-:Y:S01]  /*103d0*/  IADD3.X R33, R58, UR5, RZ, P2, !PT ;  /* 0x000000053a217c10 */ /* 0x004fe200097fe4ff */
[----:B------:R-:W-:Y:S01]  /*103e0*/  ULDC.64 UR4, c[0x0][0xbe0] ;  /* 0x0002f80000047ab9 */ /* 0x000fe20000000a00 */
[----:B------:R-:W-:Y:S01]  /*103f0*/  BAR.SYNC.DEFER_BLOCKING 0x1, 0x180 ;  /* 0x0046000000007b1d */ /* 0x000fe20000010000 */
[----:B------:R-:W-:-:S04]  /*10400*/  ISETP.NE.U32.AND P1, PT, RZ, UR4, PT ;  /* 0x00000004ff007c0c */ /* 0x000fc8000bf25070 */
[----:B------:R-:W-:-:S13]  /*10410*/  ISETP.NE.AND.EX P1, PT, RZ, UR5, PT, P1 ;  /* 0x00000005ff007c0c */ /* 0x000fda000bf25310 */
[----:B------:R-:W-:Y:S01]  /*10420*/  @P1 IADD3 R26, P2, R60, UR4, RZ ;  /* 0x000000043c1a1c10 */ /* 0x000fe2000ff5e0ff */
[----:B------:R-:W-:Y:S02]  /*10430*/  ULDC UR4, c[0x0][0xa88] ;  /* 0x0002a20000047ab9 */ /* 0x000fe40000000800 */
[----:B------:R-:W-:Y:S01]  /*10440*/  IMAD.U32 R0, RZ, RZ, UR4 ;  /* 0x00000004ff007e24 */ /* 0x000fe2000f8e00ff */
[----:B------:R-:W-:Y:S01]  /*10450*/  @P1 IADD3.X R27, R58, UR5, RZ, P2, !PT ;  /* 0x000000053a1b1c10 */ /* 0x000fe200097fe4ff */
[----:B------:R0:W5:Y:S04]  /*10460*/  @P0 LDG.E R40, desc[UR40][R32.64] ;  /* 0x0000002820280981 */ /* 0x000168000c1e1900 */
[----:B------:R0:W5:Y:S01]  /*10470*/  @P1 LDG.E R0, desc[UR40][R26.64] ;  /* 0x000000281a001981 */ /* 0x000162000c1e1900 */
[----:B------:R-:W-:-:S04]  /*10480*/  IMAD.MOV.U32 R62, RZ, RZ, R64 ;  /* 0x000000ffff3e7224 */ /* 0x000fc800078e0040 */
[----:B------:R-:W-:-:S04]  /*10490*/  IMAD R21, R62, 0x20, R54 ;  /* 0x000000203e157824 */ /* 0x000fc800078e0236 */
[----:B------:R-:W-:Y:S01]  /*104a0*/  IMAD.WIDE R24, R21, 0x2, R24 ;  /* 0x0000000215187825 */ /* 0x000fe200078e0218 */
[----:B------:R-:W-:Y:S01]  /*104b0*/  SHF.R.S32.HI R28, RZ, 0x1f, R56 ;  /* 0x0000001fff1c7819 */ /* 0x000fe20000011438 */
[----:B0-----:R-:W-:Y:S06]  /*104c0*/  @P1 BRA `(.L_x_8364) ;  /* 0x0000000000101947 */ /* 0x001fec0003800000 */
[----:B------:R-:W-:Y:S05]  /*104d0*/  @!P0 BRA `(.L_x_8364) ;  /* 0x00000000000c8947 */ /* 0x000fea0003800000 */
[----:B------:R-:W2:Y:S04]  /*104e0*/  LDG.E R5, desc[UR40][R32.64] ;  /* 0x0000002820057981 */ /* 0x000ea8000c1e1900 */
[----:B-----5:R-:W2:Y:S02]  /*104f0*/  LDG.E R0, desc[UR40][R32.64+0x4] ;  /* 0x0000042820007981 */ /* 0x020ea4000c1e1900 */
[----:B--2---:R-:W-:-:S07]  /*10500*/  IMAD.IADD R0, R0, 0x1, -R5 ;  /* 0x0000000100007824 */ /* 0x004fce00078e0a05 */
.L_x_8364:
[----:B------:R-:W2:Y:S01]  /*10510*/  LDL.LU R4, [R1+0x3c] ;  /* 0x00003c0001047983 */ /* 0x000ea20000300800 */
[----:B------:R-:W-:-:S03]  /*10520*/  ULDC.64 UR4, c[0x0][0xb70] ;  /* 0x0002dc0000047ab9 */ /* 0x000fc60000000a00 */
[----:B------:R-:W3:Y:S04]  /*10530*/  LDL.LU R2, [R1+0x28] ;  /* 0x0000280001027983 */ /* 0x000ee80000300800 */
[----:B------:R-:W4:Y:S04]  /*10540*/  LDL R11, [R1+0x5c] ;  /* 0x00005c00010b7983 */ /* 0x000f280000100800 */
[----:B------:R-:W4:Y:S01]  /*10550*/  LDL.LU R48, [R1+0x40] ;  /* 0x0000400001307983 */ /* 0x000f220000300800 */
[----:B-----5:R-:W-:Y:S02]  /*10560*/  SHF.R.S32.HI R41, RZ, 0x1f, R40 ;  /* 0x0000001fff297819 */ /* 0x020fe40000011428 */
[----:B------:R-:W-:-:S04]  /*10570*/  IADD3 R9, P1, R24, 0x1800, RZ ;  /* 0x0000180018097810 */ /* 0x000fc80007f3e0ff */
[----:B------:R-:W-:-:S04]  /*10580*/  LOP3.LUT R8, R9, 0x180, RZ, 0xc0, !PT ;  /* 0x0000018009087812 */ /* 0x000fc800078ec0ff */
[----:B------:R-:W-:-:S04]  /*10590*/  SHF.R.U64 R8, R8, 0x3, RZ ;  /* 0x0000000308087819 */ /* 0x000fc800000012ff */
[----:B------:R-:W-:Y:S02]  /*105a0*/  LOP3.LUT R8, R8, R9, RZ, 0x3c, !PT ;  /* 0x0000000908087212 */ /* 0x000fe400078e3cff */
[C---:B------:R-:W-:Y:S02]  /*105b0*/  IADD3 R13, P4, R24.reuse, 0x3000, RZ ;  /* 0x00003000180d7810 */ /* 0x040fe40007f9e0ff */
[C---:B------:R-:W-:Y:S02]  /*105c0*/  IADD3 R27, P3, R24.reuse, 0x4800, RZ ;  /* 0x00004800181b7810 */ /* 0x040fe40007f7e0ff */
[----:B------:R-:W-:Y:S02]  /*105d0*/  IADD3 R33, P2, R24, 0x6000, RZ ;  /* 0x0000600018217810 */ /* 0x000fe40007f5e0ff */
        /* <DEDUP_REMOVED lines=12> */
[--C-:B------:R-:W-:Y:S01]  /*106a0*/  SHF.R.S32.HI R43, RZ, 0x1f, R54.reuse ;  /* 0x0000001fff2b7819 */ /* 0x100fe20000011436 */
[----:B------:R-:W-:Y:S01]  /*106b0*/  IMAD.MOV.U32 R42, RZ, RZ, R54 ;  /* 0x000000ffff2a7224 */ /* 0x000fe200078e0036 */
[----:B------:R-:W-:-:S05]  /*106c0*/  SHF.R.S32.HI R63, RZ, 0x1f, R62 ;  /* 0x0000001fff3f7819 */ /* 0x000fca000001143e */
[----:B------:R-:W-:Y:S01]  /*106d0*/  STL [R1+0x24], R63 ;  /* 0x0000243f01007387 */ /* 0x000fe20000100800 */
[----:B------:R-:W-:Y:S01]  /*106e0*/  BSSY B1, `(.L_x_8365) ;  /* 0x0000061000017945 */ /* 0x000fe20003800000 */
[----:B--2---:R-:W-:Y:S02]  /*106f0*/  IMAD.MOV.U32 R10, RZ, RZ, R4 ;  /* 0x000000ffff0a7224 */ /* 0x004fe400078e0004 */
[----:B---3--:R-:W-:-:S05]  /*10700*/  IMAD.MOV.U32 R6, RZ, RZ, R2 ;  /* 0x000000ffff067224 */ /* 0x008fca00078e0002 */
[----:B------:R-:W-:Y:S02]  /*10710*/  SEL R47, R6, RZ, !P0 ;  /* 0x000000ff062f7207 */ /* 0x000fe40004000000 */
[----:B------:R-:W0:Y:S01]  /*10720*/  S2R R6, SR_TID.X ;  /* 0x0000000000067919 */ /* 0x000e220000002100 */
[----:B------:R-:W-:Y:S01]  /*10730*/  SEL R46, R10, RZ, !P0 ;  /* 0x000000ff0a2e7207 */ /* 0x000fe20004000000 */
[----:B------:R-:W-:Y:S02]  /*10740*/  IMAD R2, R28, UR4, RZ ;  /* 0x000000041c027c24 */ /* 0x000fe4000f8e02ff */
[----:B------:R-:W-:-:S04]  /*10750*/  IMAD.WIDE.U32 R4, R56, UR4, R40 ;  /* 0x0000000438047c25 */ /* 0x000fc8000f8e0028 */
[----:B------:R-:W-:Y:S01]  /*10760*/  IMAD R7, R56, UR5, R2 ;  /* 0x0000000538077c24 */ /* 0x000fe2000f8e0202 */
[----:B------:R-:W-:-:S03]  /*10770*/  ULDC.64 UR4, c[0x0][0xb78] ;  /* 0x0002de0000047ab9 */ /* 0x000fc60000000a00 */
[----:B------:R-:W-:Y:S02]  /*10780*/  IMAD.IADD R5, R5, 0x1, R7 ;  /* 0x0000000105057824 */ /* 0x000fe400078e0207 */
[----:B----4-:R-:W-:Y:S02]  /*10790*/  IMAD R9, R48, 0xc0, R11 ;  /* 0x000000c030097824 */ /* 0x010fe400078e020b */
[----:B------:R-:W-:Y:S02]  /*107a0*/  IMAD R2, R46, UR4, RZ ;  /* 0x000000042e027c24 */ /* 0x000fe4000f8e02ff */
[----:B------:R-:W-:-:S04]  /*107b0*/  IMAD.WIDE.U32 R4, R47, UR4, R4 ;  /* 0x000000042f047c25 */ /* 0x000fc8000f8e0004 */
[----:B0-----:R-:W-:-:S05]  /*107c0*/  VIADD R10, R6, 0xffffff80 ;  /* 0xffffff80060a7836 */ /* 0x001fca0000000000 */
[----:B------:R-:W-:-:S04]  /*107d0*/  SHF.R.S32.HI R6, RZ, 0x1f, R10 ;  /* 0x0000001fff067819 */ /* 0x000fc8000001140a */
[----:B------:R-:W-:Y:S01]  /*107e0*/  LEA.HI R6, R6, R10, RZ, 0x7 ;  /* 0x0000000a06067211 */ /* 0x000fe200078f38ff */
[----:B------:R-:W-:Y:S01]  /*107f0*/  IMAD R2, R47, UR5, R2 ;  /* 0x000000052f027c24 */ /* 0x000fe2000f8e0202 */
[----:B------:R-:W-:Y:S01]  /*10800*/  SHF.R.S32.HI R7, RZ, 0x1f, R9 ;  /* 0x0000001fff077819 */ /* 0x000fe20000011409 */
[----:B------:R-:W-:Y:S01]  /*10810*/  ULDC.64 UR4, c[0x0][0xb40] ;  /* 0x0002d00000047ab9 */ /* 0x000fe20000000a00 */
[----:B------:R-:W-:Y:S02]  /*10820*/  LOP3.LUT R6, R6, 0xffffff80, RZ, 0xc0, !PT ;  /* 0xffffff8006067812 */ /* 0x000fe400078ec0ff */
[----:B------:R-:W-:-:S03]  /*10830*/  IADD3 R4, P5, R9, R4, RZ ;  /* 0x0000000409047210 */ /* 0x000fc60007fbe0ff */
[----:B------:R-:W-:Y:S01]  /*10840*/  IMAD.IADD R6, R10, 0x1, -R6 ;  /* 0x000000010a067824 */ /* 0x000fe200078e0a06 */
[----:B------:R-:W-:Y:S02]  /*10850*/  IADD3.X R7, R7, R5, R2, P5, !PT ;  /* 0x0000000507077210 */ /* 0x000fe40002ffe402 */
[----:B------:R-:W-:Y:S01]  /*10860*/  LEA R44, P6, R4, UR4, 0x2 ;  /* 0x00000004042c7c11 */ /* 0x000fe2000f8c10ff */
[----:B------:R-:W-:Y:S01]  /*10870*/  VIADD R5, R9, 0x8 ;  /* 0x0000000809057836 */ /* 0x000fe20000000000 */
[----:B------:R-:W-:Y:S02]  /*10880*/  LOP3.LUT P0, RZ, R6, 0x3, RZ, 0xc0, !PT ;  /* 0x0000000306ff7812 */ /* 0x000fe4000780c0ff */
[----:B------:R-:W-:Y:S02]  /*10890*/  LOP3.LUT R2, R24, 0x180, RZ, 0xc0, !PT ;  /* 0x0000018018027812 */ /* 0x000fe400078ec0ff */
[----:B------:R-:W-:Y:S01]  /*108a0*/  LEA.HI.X R45, R4, UR5, R7, 0x2, P6 ;  /* 0x00000005042d7c11 */ /* 0x000fe2000b0f1407 */
[----:B------:R-:W-:Y:S01]  /*108b0*/  ULDC.64 UR4, c[0x0][0xaa0] ;  /* 0x0002a80000047ab9 */ /* 0x000fe20000000a00 */
[----:B------:R-:W-:-:S02]  /*108c0*/  IADD3 R7, P6, R24, 0x7800, RZ ;  /* 0x0000780018077810 */ /* 0x000fc40007fde0ff */
[-C--:B------:R-:W-:Y:S02]  /*108d0*/  ISETP.GE.OR P5, PT, R9, R0.reuse, P0 ;  /* 0x000000000900720c */ /* 0x080fe400007a6670 */
[----:B------:R-:W-:Y:S02]  /*108e0*/  ISETP.GE.OR P0, PT, R5, R0, P0 ;  /* 0x000000000500720c */ /* 0x000fe40000706670 */
[----:B------:R-:W-:Y:S02]  /*108f0*/  SHF.R.U64 R5, R2, 0x3, RZ ;  /* 0x0000000302057819 */ /* 0x000fe400000012ff */
[----:B------:R-:W-:-:S04]  /*10900*/  LOP3.LUT R2, R7, 0x180, RZ, 0xc0, !PT ;  /* 0x0000018007027812 */ /* 0x000fc800078ec0ff */
[----:B------:R-:W-:Y:S01]  /*10910*/  SHF.R.U64 R2, R2, 0x3, RZ ;  /* 0x0000000302027819 */ /* 0x000fe200000012ff */
[--C-:B------:R-:W-:Y:S01]  /*10920*/  IMAD.X R9, RZ, RZ, R25.reuse, P1 ;  /* 0x000000ffff097224 */ /* 0x100fe200008e0619 */
[----:B------:R-:W-:Y:S01]  /*10930*/  LOP3.LUT R4, R5, R24, RZ, 0x3c, !PT ;  /* 0x0000001805047212 */ /* 0x000fe200078e3cff */
[--C-:B------:R-:W-:Y:S01]  /*10940*/  IMAD.X R37, RZ, RZ, R25.reuse, P6 ;  /* 0x000000ffff257224 */ /* 0x100fe200030e0619 */
[----:B------:R-:W-:Y:S01]  /*10950*/  LOP3.LUT R36, R2, R7, RZ, 0x3c, !PT ;  /* 0x0000000702247212 */ /* 0x000fe200078e3cff */
[----:B------:R-:W-:Y:S01]  /*10960*/  IMAD.MOV.U32 R5, RZ, RZ, R25 ;  /* 0x000000ffff057224 */ /* 0x000fe200078e0019 */
[----:B------:R0:W-:Y:S04]  /*10970*/  @!P5 STG.E desc[UR40][R44.64], R3 ;  /* 0x000000032c00d986 */ /* 0x0001e8000c101928 */
[----:B------:R1:W-:Y:S01]  /*10980*/  @!P0 STG.E desc[UR40][R44.64+0x20], R20 ;  /* 0x000020142c008986 */ /* 0x0003e2000c101928 */
[----:B------:R-:W-:-:S03]  /*10990*/  IMAD R21, R41, UR4, RZ ;  /* 0x0000000429157c24 */ /* 0x000fc6000f8e02ff */
        /* <DEDUP_REMOVED lines=11> */
[----:B--2---:R-:W2:Y:S01]  /*10a50*/  FENCE.VIEW.ASYNC.S ;  /* 0x00000000000073c6 */ /* 0x004ea20000000000 */
[----:B0-----:R-:W-:-:S04]  /*10a60*/  IMAD.WIDE.U32 R2, R40, UR4, R42 ;  /* 0x0000000428027c25 */ /* 0x001fc8000f8e002a */
[----:B------:R-:W-:Y:S01]  /*10a70*/  IMAD R21, R40, UR5, R21 ;  /* 0x0000000528157c24 */ /* 0x000fe2000f8e0215 */
[----:B------:R-:W-:Y:S01]  /*10a80*/  ULDC.64 UR4, c[0x0][0xae0] ;  /* 0x0002b80000047ab9 */ /* 0x000fe20000000a00 */
[----:B------:R-:W-:Y:S02]  /*10a90*/  IMAD R41, R48, -0xc0, R0 ;  /* 0xffffff4030297824 */ /* 0x000fe400078e0200 */
[----:B------:R-:W-:Y:S02]  /*10aa0*/  IMAD.IADD R3, R3, 0x1, R21 ;  /* 0x0000000103037824 */ /* 0x000fe400078e0215 */
[----:B------:R-:W-:Y:S01]  /*10ab0*/  IMAD R21, R28, UR4, RZ ;  /* 0x000000041c157c24 */ /* 0x000fe2000f8e02ff */
[C---:B------:R-:W-:Y:S01]  /*10ac0*/  ISETP.GE.AND P0, PT, R62.reuse, R41, PT ;  /* 0x000000293e00720c */ /* 0x040fe20003f06270 */
[----:B------:R-:W-:Y:S02]  /*10ad0*/  VIADD R0, R62, 0x60 ;  /* 0x000000603e007836 */ /* 0x000fe40000000000 */
[----:B-1----:R-:W-:-:S02]  /*10ae0*/  VIADD R20, R18, 0x19c20 ;  /* 0x00019c2012147836 */ /* 0x002fc40000000000 */
[C---:B------:R-:W-:Y:S02]  /*10af0*/  IMAD R21, R56.reuse, UR5, R21 ;  /* 0x0000000538157c24 */ /* 0x040fe4000f8e0215 */
[----:B------:R-:W-:Y:S01]  /*10b00*/  IMAD.WIDE.U32 R2, R56, UR4, R2 ;  /* 0x0000000438027c25 */ /* 0x000fe2000f8e0002 */
[----:B------:R-:W-:Y:S01]  /*10b10*/  ULDC.64 UR4, c[0x0][0xae8] ;  /* 0x0002ba0000047ab9 */ /* 0x000fe20000000a00 */
[----:B------:R-:W-:Y:S02]  /*10b20*/  ISETP.GE.AND P3, PT, R0, R41, PT ;  /* 0x000000290000720c */ /* 0x000fe40003f66270 */
[----:B------:R-:W-:Y:S01]  /*10b30*/  IMAD.IADD R3, R3, 0x1, R21 ;  /* 0x0000000103037824 */ /* 0x000fe200078e0215 */
[----:B------:R-:W-:Y:S01]  /*10b40*/  PRMT R20, RZ, 0x654, R20 ;  /* 0x00000654ff147816 */ /* 0x000fe20000000014 */
[----:B------:R-:W-:Y:S02]  /*10b50*/  IMAD R0, R46, UR4, RZ ;  /* 0x000000042e007c24 */ /* 0x000fe4000f8e02ff */
[C---:B------:R-:W-:Y:S01]  /*10b60*/  IMAD.WIDE.U32 R40, R47.reuse, UR4, R2 ;  /* 0x000000042f287c25 */ /* 0x040fe2000f8e0002 */
[----:B--2---:R0:W-:Y:S03]  /*10b70*/  SYNCS.ARRIVE.TRANS64.RED.A1T0 RZ, [R20+URZ], RZ ;  /* 0x000000ff14ff79a7 */ /* 0x0041e6000810043f */
[----:B------:R-:W-:-:S04]  /*10b80*/  IMAD R43, R47, UR5, R0 ;  /* 0x000000052f2b7c24 */ /* 0x000fc8000f8e0200 */
[----:B------:R-:W-:Y:S02]  /*10b90*/  IMAD.IADD R45, R41, 0x1, R43 ;  /* 0x00000001292d7824 */ /* 0x000fe400078e022b */
[----:B0-----:R-:W-:Y:S01]  /*10ba0*/  IMAD.WIDE R20, R48, 0xc0, R62 ;  /* 0x000000c030147825 */ /* 0x001fe200078e023e */
        /* <DEDUP_REMOVED lines=20> */
.L_x_8366:
[----:B------:R-:W-:Y:S05]  /*10cf0*/  BSYNC B1 ;  /* 0x0000000000017941 */ /* 0x000fea0003800000 */
.L_x_8365:
        /* <DEDUP_REMOVED lines=24> */
.L_x_8363:
[----:B------:R-:W0:Y:S01]  /*10e80*/  LDL.LU R4, [R1+0x30] ;  /* 0x0000300001047983 */ /* 0x000e220000300800 */
[----:B------:R-:W-:-:S03]  /*10e90*/  ULDC.64 UR4, c[0x0][0xbd8] ;  /* 0x0002f60000047ab9 */ /* 0x000fc60000000a00 */
[----:B------:R-:W2:Y:S01]  /*10ea0*/  LDL.LU R0, [R1+0x34] ;  /* 0x0000340001007983 */ /* 0x000ea20000300800 */
[----:B------:R-:W-:Y:S01]  /*10eb0*/  ISETP.NE.U32.AND P0, PT, RZ, UR4, PT ;  /* 0x00000004ff007c0c */ /* 0x000fe2000bf05070 */
[----:B------:R-:W-:-:S03]  /*10ec0*/  IMAD.MOV.U32 R7, RZ, RZ, RZ ;  /* 0x000000ffff077224 */ /* 0x000fc600078e00ff */
[----:B------:R-:W-:Y:S02]  /*10ed0*/  ISETP.NE.AND.EX P0, PT, RZ, UR5, PT, P0 ;  /* 0x00000005ff007c0c */ /* 0x000fe4000bf05300 */
[----:B0-----:R-:W-:-:S04]  /*10ee0*/  IADD3 R2, P1, R4, UR4, RZ ;  /* 0x0000000404027c10 */ /* 0x001fc8000ff3e0ff */
[----:B--2---:R-:W-:Y:S01]  /*10ef0*/  IADD3.X R3, R0, UR5, RZ, P1, !PT ;  /* 0x0000000500037c10 */ /* 0x004fe20008ffe4ff */
        /* <DEDUP_REMOVED lines=12> */
[----:B0-----:R-:W-:-:S12]  /*10fc0*/  @P1 BRA `(.L_x_8368) ;  /* 0x0000000000101947 */ /* 0x001fd80003800000 */
[----:B------:R-:W-:Y:S05]  /*10fd0*/  @!P0 BRA `(.L_x_8368) ;  /* 0x00000000000c8947 */ /* 0x000fea0003800000 */
[----:B------:R-:W2:Y:S04]  /*10fe0*/  LDG.E R5, desc[UR40][R2.64] ;  /* 0x0000002802057981 */ /* 0x000ea8000c1e1900 */
[----:B-----5:R-:W2:Y:S02]  /*10ff0*/  LDG.E R0, desc[UR40][R2.64+0x4] ;  /* 0x0000042802007981 */ /* 0x020ea4000c1e1900 */
[----:B--2---:R-:W-:-:S07]  /*11000*/  IMAD.IADD R0, R0, 0x1, -R5 ;  /* 0x0000000100007824 */ /* 0x004fce00078e0a05 */
.L_x_8368:
        /* <DEDUP_REMOVED lines=34> */
.L_x_8370:
[----:B------:R-:W-:Y:S05]  /*11230*/  BSYNC B1 ;  /* 0x0000000000017941 */ /* 0x000fea0003800000 */
.L_x_8369:
        /* <DEDUP_REMOVED lines=8> */
[----:B------:R-:W-:Y:S02]  /*112c0*/  ULDC.64 UR4, c[0x0][0xae0] ;  /* 0x0002b80000047ab9 */ /* 0x000fe40000000a00 */
[----:B------:R-:W-:Y:S02]  /*112d0*/  IMAD R4, R8, UR4, RZ ;  /* 0x0000000408047c24 */ /* 0x000fe4000f8e02ff */
[----:B------:R-:W-:Y:S02]  /*112e0*/  IMAD.IADD R3, R3, 0x1, R7 ;  /* 0x0000000103037824 */ /* 0x000fe400078e0207 */
[C---:B------:R-:W-:Y:S02]  /*112f0*/  IMAD R5, R20.reuse, UR5, R4 ;  /* 0x0000000514057c24 */ /* 0x040fe4000f8e0204 */
[----:B------:R-:W-:Y:S02]  /*11300*/  IMAD R4, R13, -0xc0, R0 ;  /* 0xffffff400d047824 */ /* 0x000fe400078e0200 */
[----:B------:R-:W-:Y:S01]  /*11310*/  IMAD.WIDE.U32 R2, R20, UR4, R2 ;  /* 0x0000000414027c25 */ /* 0x000fe2000f8e0002 */
[----:B------:R-:W-:-:S03]  /*11320*/  ULDC.64 UR4, c[0x0][0xae8] ;  /* 0x0002ba0000047ab9 */ /* 0x000fc60000000a00 */
[----:B------:R-:W-:Y:S02]  /*11330*/  IMAD.IADD R3, R3, 0x1, R5 ;  /* 0x0000000103037824 */ /* 0x000fe400078e0205 */
[----:B------:R-:W-:-:S04]  /*11340*/  IMAD R0, R9, UR4, RZ ;  /* 0x0000000409007c24 */ /* 0x000fc8000f8e02ff */
[----:B------:R-:W-:Y:S01]  /*11350*/  IMAD R9, R11, UR5, R0 ;  /* 0x000000050b097c24 */ /* 0x000fe2000f8e0200 */
[C---:B--2---:R-:W-:Y:S01]  /*11360*/  ISETP.GE.AND P0, PT, R14.reuse, R4, PT ;  /* 0x000000040e00720c */ /* 0x044fe20003f06270 */
[----:B------:R-:W-:Y:S02]  /*11370*/  VIADD R7, R14, 0x60 ;  /* 0x000000600e077836 */ /* 0x000fe40000000000 */
[----:B------:R-:W-:-:S03]  /*11380*/  IMAD.MOV.U32 R6, RZ, RZ, R14 ;  /* 0x000000ffff067224 */ /* 0x000fc600078e000e */
[----:B------:R-:W-:Y:S01]  /*11390*/  ISETP.GE.AND P1, PT, R7, R4, PT ;  /* 0x000000040700720c */ /* 0x000fe20003f26270 */
[----:B------:R-:W-:Y:S01]  /*113a0*/  IMAD.WIDE.U32 R4, R11, UR4, R2 ;  /* 0x000000040b047c25 */ /* 0x000fe2000f8e0002 */
[----:B------:R-:W-:-:S03]  /*113b0*/  SHF.R.S32.HI R7, RZ, 0x1f, R14 ;  /* 0x0000001fff077819 */ /* 0x000fc6000001140e */
[----:B------:R-:W-:Y:S02]  /*113c0*/  IMAD.IADD R11, R5, 0x1, R9 ;  /* 0x00000001050b7824 */ /* 0x000fe400078e0209 */
        /* <DEDUP_REMOVED lines=21> */
.L_x_8372:
[----:B------:R-:W-:Y:S05]  /*11520*/  BSYNC B1 ;  /* 0x0000000000017941 */ /* 0x000fea0003800000 */
.L_x_8371:
        /* <DEDUP_REMOVED lines=22> */
.L_x_8367:
[----:B------:R-:W-:Y:S05]  /*11690*/  BSYNC B0 ;  /* 0x0000000000007941 */ /* 0x000fea0003800000 */
.L_x_8362:
[----:B------:R-:W-:Y:S02]  /*116a0*/  ULDC UR4, c[0x0][0xc14] ;  /* 0x0003050000047ab9 */ /* 0x000fe40000000800 */
[----:B-1----:R-:W-:-:S13]  /*116b0*/  ISETP.GE.AND P0, PT, R31, UR4, PT ;  /* 0x000000041f007c0c */ /* 0x002fda000bf06270 */
[----:B------:R-:W-:Y:S05]  /*116c0*/  @!P0 BRA `(.L_x_8373) ;  /* 0xfffffef800788947 */ /* 0x000fea000383ffff */
[----:B------:R-:W-:Y:S05]  /*116d0*/  BRA `(.L_x_8252) ;  /* 0x0000006000307947 */ /* 0x000fea0003800000 */
.L_x_8250:
[----:B------:R-:W-:-:S08]  /*116e0*/  NOP ;  /* 0x0000000000007918 */ /* 0x000fd00000000000 */
[----:B--2---:R-:W0:-:S00]  /*116f0*/  USETMAXREG.DEALLOC.CTAPOOL 0x20 ;  /* 0x00000020000079c8 */ /* 0x004e0000080e0500 */
        /* <DEDUP_REMOVED lines=16> */
.L_x_8374:
        /* <DEDUP_REMOVED lines=42> */
.L_x_8380:
        /* <DEDUP_REMOVED lines=12> */
.L_x_8379:
[----:B------:R-:W-:Y:S05]  /*11b60*/  BSYNC B0 ;  /* 0x0000000000007941 */ /* 0x000fea0003800000 */
.L_x_8378:
        /* <DEDUP_REMOVED lines=21> */
.L_x_8376:
        /* <DEDUP_REMOVED lines=14> */
[----:B------:R-:W-:-:S06]  /*11da0*/  VIADD R16, R19, 0xffffffff ;  /* 0xffffffff13107836 */ /* 0x000fcc0000000000 */
[----:B------:R0:W1:Y:S02]  /*11db0*/  SHFL.IDX PT, R16, R7, R16, 0x1f ;  /* 0x00001f1007107589 */ /* 0x00006400000e0000 */
.L_x_8381:
[----:B-1----:R-:W-:Y:S01]  /*11dc0*/  IMAD R16, R16, UR5, R10 ;  /* 0x0000000510107c24 */ /* 0x002fe2000f8e020a */
[----:B------:R-:W-:Y:S01]  /*11dd0*/  IABS R10, R4 ;  /* 0x00000004000a7213 */ /* 0x000fe20000000000 */
[----:B0-----:R-:W-:Y:S02]  /*11de0*/  IMAD.MOV.U32 R7, RZ, RZ, R11 ;  /* 0x000000ffff077224 */ /* 0x001fe400078e000b */
[----:B------:R-:W-:Y:S01]  /*11df0*/  IMAD.MOV.U32 R2, RZ, RZ, RZ ;  /* 0x000000ffff027224 */ /* 0x000fe200078e00ff */
[----:B------:R-:W-:Y:S01]  /*11e00*/  IADD3 R9, -R16, UR6, RZ ;  /* 0x0000000610097c10 */ /* 0x000fe2000fffe1ff */
[----:B------:R-:W-:Y:S02]  /*11e10*/  IMAD R7, R7, R6, RZ ;  /* 0x0000000607077224 */ /* 0x000fe400078e02ff */
[----:B------:R-:W-:Y:S01]  /*11e20*/  VIADD R19, R19, UR4 ;  /* 0x0000000413137c36 */ /* 0x000fe20008000000 */
[----:B------:R-:W-:Y:S01]  /*11e30*/  IABS R8, R9 ;  /* 0x0000000900087213 */ /* 0x000fe20000000000 */
[----:B------:R-:W-:-:S04]  /*11e40*/  IMAD.HI.U32 R2, R3, R7, R2 ;  /* 0x0000000703027227 */ /* 0x000fc800078e0002 */
[----:B------:R-:W-:Y:S02]  /*11e50*/  IMAD.MOV.U32 R3, RZ, RZ, R8 ;  /* 0x000000ffff037224 */ /* 0x000fe400078e0008 */
        /* <DEDUP_REMOVED lines=13> */
[--C-:B------:R-:W-:Y:S02]  /*11f30*/  IMAD.MOV R17, RZ, RZ, -R2.reuse ;  /* 0x000000ffff117224 */ /* 0x100fe400078e0a02 */
[----:B------:R-:W-:Y:S02]  /*11f40*/  IMAD.MOV.U32 R18, RZ, RZ, R2 ;  /* 0x000000ffff127224 */ /* 0x000fe400078e0002 */
[----:B------:R-:W-:Y:S01]  /*11f50*/  IMAD R17, R4, R17, R9 ;  /* 0x0000001104117224 */ /* 0x000fe200078e0209 */
[----:B------:R-:W-:Y:S06]  /*11f60*/  BRA `(.L_x_8382) ;  /* 0x00000000000c7947 */ /* 0x000fec0003800000 */
.L_x_8377:
[----:B------:R-:W-:Y:S02]  /*11f70*/  IMAD.MOV.U32 R17, RZ, RZ, RZ ;  /* 0x000000ffff117224 */ /* 0x000fe400078e00ff */
[----:B------:R-:W-:Y:S02]  /*11f80*/  IMAD.U32 R16, RZ, RZ, UR6 ;  /* 0x00000006ff107e24 */ /* 0x000fe4000f8e00ff */
[----:B------:R-:W-:-:S07]  /*11f90*/  IMAD.MOV.U32 R18, RZ, RZ, RZ ;  /* 0x000000ffff127224 */ /* 0x000fce00078e00ff */
.L_x_8382:
[----:B------:R-:W-:-:S13]  /*11fa0*/  ISETP.NE.AND P0, PT, R5, RZ, PT ;  /* 0x000000ff0500720c */ /* 0x000fda0003f05270 */
[----:B------:R-:W0:Y:S01]  /*11fb0*/  @!P0 S2R R3, SR_CgaCtaId ;  /* 0x0000000000038919 */ /* 0x000e220000008800 */
[----:B------:R-:W-:-:S04]  /*11fc0*/  @!P0 MOV R2, 0x400 ;  /* 0x0000040000028802 */ /* 0x000fc80000000f00 */
[----:B0-----:R-:W-:-:S05]  /*11fd0*/  @!P0 LEA R2, R3, R2, 0x18 ;  /* 0x0000000203028211 */ /* 0x001fca00078ec0ff */
[----:B------:R2:W-:Y:S01]  /*11fe0*/  @!P0 STS.128 [R2+0x19cd0], R16 ;  /* 0x019cd01002008388 */ /* 0x0005e20000000c00 */
[----:B------:R-:W-:Y:S06]  /*11ff0*/  BAR.ARV 0x5, 0x200 ;  /* 0x0148000000007b1d */ /* 0x000fec0000002000 */
.L_x_8375:
[----:B------:R3:W-:Y:S01]  /*12000*/  STL [R1+0x2c], RZ ;  /* 0x00002cff01007387 */ /* 0x0007e20000100800 */
[----:B------:R-:W-:Y:S01]  /*12010*/  ULDC UR4, c[0x0][0xc14] ;  /* 0x0003050000047ab9 */ /* 0x000fe20000000800 */
[----:B------:R-:W-:Y:S01]  /*12020*/  IMAD.MOV.U32 R25, RZ, RZ, 0x1 ;  /* 0x00000001ff197424 */ /* 0x000fe200078e00ff */
[----:B-1----:R-:W-:Y:S01]  /*12030*/  ISETP.GE.AND P0, PT, R19, UR4, PT ;  /* 0x0000000413007c0c */ /* 0x002fe2000bf06270 */
[----:B------:R-:W-:-:S12]  /*12040*/  IMAD.MOV.U32 R22, RZ, RZ, RZ ;  /* 0x000000ffff167224 */ /* 0x000fd800078e00ff */
[----:B---3--:R-:W-:Y:S05]  /*12050*/  @P0 BRA `(.L_x_8383) ;  /* 0x0000005000d80947 */ /* 0x008fea0003800000 */
[----:B------:R-:W3:Y:S01]  /*12060*/  LDL R8, [R1+0x28] ;  /* 0x0000280001087983 */ /* 0x000ee20000100800 */
[----:B------:R-:W1:Y:S01]  /*12070*/  S2R R10, SR_TID.X ;  /* 0x00000000000a7919 */ /* 0x000e620000002100 */
[----:B------:R-:W4:Y:S01]  /*12080*/  S2R R7, SR_TID.X ;  /* 0x0000000000077919 */ /* 0x000f220000002100 */
[----:B------:R-:W-:Y:S01]  /*12090*/  IMAD.SHL.U32 R9, R0, 0x800, RZ ;  /* 0x0000080000097824 */ /* 0x000fe200078e00ff */
[----:B-1----:R-:W-:Y:S01]  /*120a0*/  SHF.R.U32.HI R4, RZ, 0x1, R10 ;  /* 0x00000001ff047819 */ /* 0x002fe2000001160a */
[----:B--2---:R-:W-:-:S03]  /*120b0*/  IMAD.SHL.U32 R2, R10, 0x20, RZ ;  /* 0x000000200a027824 */ /* 0x004fc600078e00ff */
[----:B------:R-:W-:Y:S01]  /*120c0*/  LOP3.LUT R5, R4, 0x20, RZ, 0xc0, !PT ;  /* 0x0000002004057812 */ /* 0x000fe200078ec0ff */
[----:B------:R-:W-:Y:S01]  /*120d0*/  IMAD.SHL.U32 R6, R10, 0x80, RZ ;  /* 0x000000800a067824 */ /* 0x000fe200078e00ff */
[----:B----4-:R-:W-:Y:S02]  /*120e0*/  LOP3.LUT R11, R7, 0x7f, RZ, 0xc0, !PT ;  /* 0x0000007f070b7812 */ /* 0x010fe400078ec0ff */
[----:B------:R-:W-:Y:S02]  /*120f0*/  LOP3.LUT R7, R5, 0x10, R10, 0xf8, !PT ;  /* 0x0000001005077812 */ /* 0x000fe400078ef80a */
[----:B0-----:R-:W-:Y:S01]  /*12100*/  LOP3.LUT R3, R2, 0x80, RZ, 0xc0, !PT ;  /* 0x0000008002037812 */ /* 0x001fe200078ec0ff */
[C---:B------:R-:W-:Y:S01]  /*12110*/  IMAD.SHL.U32 R0, R10.reuse, 0x10, RZ ;  /* 0x000000100a007824 */ /* 0x040fe200078e00ff */
[----:B------:R-:W-:Y:S01]  /*12120*/  LOP3.LUT R7, R7, 0x380, R6, 0xf8, !PT ;  /* 0x0000038007077812 */ /* 0x000fe200078ef806 */
[----:B------:R-:W-:Y:S01]  /*12130*/  IMAD.SHL.U32 R5, R11, 0x10, RZ ;  /* 0x000000100b057824 */ /* 0x000fe200078e00ff */
[----:B------:R-:W-:Y:S01]  /*12140*/  LOP3.LUT R3, R3, 0x10, R4, 0xf8, !PT ;  /* 0x0000001003037812 */ /* 0x000fe200078ef804 */
[----:B------:R-:W-:Y:S01]  /*12150*/  IMAD.SHL.U32 R4, R10, 0x4, RZ ;  /* 0x000000040a047824 */ /* 0x000fe200078e00ff */
[----:B------:R-:W-:-:S02]  /*12160*/  LOP3.LUT R6, R6, 0x400, RZ, 0xc0, !PT ;  /* 0x0000040006067812 */ /* 0x000fc400078ec0ff */
[----:B------:R-:W-:Y:S02]  /*12170*/  LOP3.LUT P0, RZ, R10, 0x4, RZ, 0xc0, !PT ;  /* 0x000000040aff7812 */ /* 0x000fe4000780c0ff */
[----:B------:R-:W-:Y:S02]  /*12180*/  LOP3.LUT R2, R2, 0x360, RZ, 0xc0, !PT ;  /* 0x0000036002027812 */ /* 0x000fe400078ec0ff */
[----:B------:R-:W-:Y:S02]  /*12190*/  LOP3.LUT R6, R6, 0x800, R9, 0xf8, !PT ;  /* 0x0000080006067812 */ /* 0x000fe400078ef809 */
[----:B------:R-:W-:Y:S02]  /*121a0*/  LOP3.LUT R7, R7, 0x70, R0, 0x78, !PT ;  /* 0x0000007007077812 */ /* 0x000fe400078e7800 */
[----:B------:R-:W-:Y:S02]  /*121b0*/  LOP3.LUT R2, R2, 0x400, R5, 0xf8, !PT ;  /* 0x0000040002027812 */ /* 0x000fe400078ef805 */
[----:B------:R-:W-:-:S02]  /*121c0*/  LOP3.LUT R3, R3, 0x10, R4, 0x78, !PT ;  /* 0x0000001003037812 */ /* 0x000fc400078e7804 */
[----:B------:R-:W-:Y:S02]  /*121d0*/  LOP3.LUT R26, R6, R7, RZ, 0xfc, !PT ;  /* 0x00000007061a7212 */ /* 0x000fe400078efcff */
[----:B------:R-:W-:-:S03]  /*121e0*/  LOP3.LUT R23, R2, R3, RZ, 0xfc, !PT ;  /* 0x0000000302177212 */ /* 0x000fc600078efcff */
[C---:B------:R-:W-:Y:S02]  /*121f0*/  VIADD R0, R26.reuse, 0x40 ;  /* 0x000000401a007836 */ /* 0x040fe40000000000 */
[----:B------:R-:W-:Y:S01]  /*12200*/  @P0 VIADD R0, R26, 0xffffffc0 ;  /* 0xffffffc01a000836 */ /* 0x000fe20000000000 */
[----:B------:R-:W-:Y:S01]  /*12210*/  BSSY B7, `(.L_x_8383) ;  /* 0x000051a000077945 */ /* 0x000fe20003800000 */
[----:B------:R-:W-:Y:S02]  /*12220*/  IMAD.MOV.U32 R27, RZ, RZ, 0x1 ;  /* 0x00000001ff1b7424 */ /* 0x000fe400078e00ff */
[----:B------:R-:W-:Y:S02]  /*12230*/  IMAD.MOV.U32 R24, RZ, RZ, RZ ;  /* 0x000000ffff187224 */ /* 0x000fe400078e00ff */
[----:B------:R-:W-:Y:S02]  /*12240*/  IMAD.MOV.U32 R22, RZ, RZ, RZ ;  /* 0x000000ffff167224 */ /* 0x000fe400078e00ff */
[----:B------:R-:W-:Y:S01]  /*12250*/  IMAD.MOV.U32 R25, RZ, RZ, 0x1 ;  /* 0x00000001ff197424 */ /* 0x000fe200078e00ff */
[----:B------:R-:W-:Y:S01]  /*12260*/  ULDC UR36, c[0x0][0xc] ;  /* 0x0000030000247ab9 */ /* 0x000fe20000000800 */
[----:B------:R-:W-:Y:S01]  /*12270*/  ULDC.64 UR38, c[0x0][0x198] ;  /* 0x0000660000267ab9 */ /* 0x000fe20000000a00 */
[----:B---3--:R-:W-:-:S02]  /*12280*/  LOP3.LUT R3, R8, 0x1, RZ, 0xfc, !PT ;  /* 0x0000000108037812 */ /* 0x008fc400078efcff */
[----:B------:R-:W-:-:S03]  /*12290*/  LOP3.LUT R2, R8, 0x2, RZ, 0xfc, !PT ;  /* 0x0000000208027812 */ /* 0x000fc600078efcff */
[----:B------:R-:W-:Y:S04]  /*122a0*/  STL [R1+0x3c], R3 ;  /* 0x00003c0301007387 */ /* 0x000fe80000100800 */
[----:B------:R0:W-:Y:S04]  /*122b0*/  STL [R1+0x18], R2 ;  /* 0x0000180201007387 */ /* 0x0001e80000100800 */
[----:B------:R-:W-:Y:S04]  /*122c0*/  STL [R1+0x2c], RZ ;  /* 0x00002cff01007387 */ /* 0x000fe80000100800 */
[----:B------:R1:W-:Y:S01]  /*122d0*/  STL [R1+0x4], R0 ;  /* 0x0000040001007387 */ /* 0x0003e20000100800 */
[----:B0-----:R-:W-:-:S02]  /*122e0*/  LOP3.LUT R2, R23, 0x1800, RZ, 0xfc, !PT ;  /* 0x0000180017027812 */ /* 0x001fc400078efcff */
[----:B-1----:R-:W-:-:S07]  /*122f0*/  LOP3.LUT R0, R23, 0x2800, RZ, 0xfc, !PT ;  /* 0x0000280017007812 */ /* 0x002fce00078efcff */
.L_x_8492:
[----:B0-----:R-:W0:Y:S02]  /*12300*/  LDC.64 R2, c[0x0][0xc60] ;  /* 0x00031800ff027b82 */ /* 0x001e240000000a00 */
[----:B0-----:R-:W-:-:S05]  /*12310*/  IMAD.WIDE R2, R19, 0x4, R2 ;  /* 0x0000000413027825 */ /* 0x001fca00078e0202 */
[----:B------:R-:W2:Y:S01]  /*12320*/  LDG.E R10, desc[UR40][R2.64] ;  /* 0x00000028020a7981 */ /* 0x000ea2000c1e1900 */
[----:B------:R-:W-:Y:S05]  /*12330*/  YIELD ;  /* 0x0000000000007946 */ /* 0x000fea0003800000 */
[----:B------:R-:W-:Y:S01]  /*12340*/  ULDC.64 UR4, c[0x0][0xa28] ;  /* 0x00028a0000047ab9 */ /* 0x000fe20000000a00 */
[----:B------:R-:W-:Y:S01]  /*12350*/  ULDC.64 UR6, c[0x0][0xa00] ;  /* 0x0002800000067ab9 */ /* 0x000fe20000000a00 */
[----:B------:R-:W-:Y:S01]  /*12360*/  ISETP.NE.U32.AND P0, PT, RZ, UR4, PT ;  /* 0x00000004ff007c0c */ /* 0x000fe2000bf05070 */
[----:B------:R-:W-:Y:S01]  /*12370*/  IMAD.MOV.U32 R29, RZ, RZ, RZ ;  /* 0x000000ffff1d7224 */ /* 0x000fe200078e00ff */
[----:B------:R-:W-:-:S02]  /*12380*/  ISETP.NE.U32.AND P2, PT, RZ, UR6, PT ;  /* 0x00000006ff007c0c */ /* 0x000fc4000bf45070 */
[----:B------:R-:W-:Y:S02]  /*12390*/  ISETP.NE.AND.EX P1, PT, RZ, UR5, PT, P0 ;  /* 0x00000005ff007c0c */ /* 0x000fe4000bf25300 */
[----:B------:R-:W-:Y:S01]  /*123a0*/  ISETP.NE.AND.EX P0, PT, RZ, UR7, PT, P2 ;  /* 0x00000007ff007c0c */ /* 0x000fe2000bf05320 */
[----:B------:R-:W-:Y:S01]  /*123b0*/  IMAD.MOV.U32 R6, RZ, RZ, RZ ;  /* 0x000000ffff067224 */ /* 0x000fe200078e00ff */
[----:B--2---:R-:W-:Y:S01]  /*123c0*/  SHF.R.S32.HI R0, RZ, 0x1f, R10 ;  /* 0x0000001fff007819 */ /* 0x004fe2000001140a */
[----:B------:R-:W-:-:S10]  /*123d0*/  IMAD.SHL.U32 R11, R10, 0x4, RZ ;  /* 0x000000040a0b7824 */ /* 0x000fd400078e00ff */
[C---:B------:R-:W-:Y:S01]  /*123e0*/  @P0 LEA R4, P3, R10.reuse, UR6, 0x2 ;  /* 0x000000060a040c11 */ /* 0x040fe2000f8610ff */
[----:B------:R-:W-:Y:S01]  /*123f0*/  STL [R1], R10 ;  /* 0x0000000a01007387 */ /* 0x000fe20000100800 */
[C---:B------:R-:W-:Y:S02]  /*12400*/  @P1 LEA R2, P2, R10.reuse, UR4, 0x2 ;  /* 0x000000040a021c11 */ /* 0x040fe4000f8410ff */
[C-C-:B------:R-:W-:Y:S02]  /*12410*/  @P0 LEA.HI.X R5, R10.reuse, UR7, R0.reuse, 0x2, P3 ;  /* 0x000000070a050c11 */ /* 0x140fe400098f1400 */
[C-C-:B------:R-:W-:Y:S01]  /*12420*/  SHF.L.U64.HI R7, R10.reuse, 0x2, R0.reuse ;  /* 0x000000020a077819 */ /* 0x140fe20000010200 */
[----:B------:R-:W-:Y:S01]  /*12430*/  STL [R1+0x10], R11 ;  /* 0x0000100b01007387 */ /* 0x000fe20000100800 */
[----:B------:R-:W-:Y:S01]  /*12440*/  @P1 LEA.HI.X R3, R10, UR5, R0, 0x2, P2 ;  /* 0x000000050a031c11 */ /* 0x000fe200090f1400 */
[----:B------:R-:W-:Y:S01]  /*12450*/  ULDC.64 UR4, c[0x0][0xa10] ;  /* 0x0002840000047ab9 */ /* 0x000fe20000000a00 */
[----:B------:R-:W-:Y:S01]  /*12460*/  ULDC.64 UR6, c[0x0][0xa20] ;  /* 0x0002880000067ab9 */ /* 0x000fe20000000a00 */
[----:B------:R-:W2:Y:S01]  /*12470*/  @P0 LDG.E R6, desc[UR40][R4.64] ;  /* 0x0000002804060981 */ /* 0x000ea2000c1e1900 */
[----:B------:R-:W-:-:S03]  /*12480*/  ISETP.NE.U32.AND P2, PT, RZ, UR4, PT ;  /* 0x00000004ff007c0c */ /* 0x000fc6000bf45070 */
[----:B------:R0:W5:Y:S01]  /*12490*/  @P1 LDG.E R29, desc[UR40][R2.64] ;  /* 0x00000028021d1981 */ /* 0x000162000c1e1900 */
[----:B------:R-:W-:Y:S01]  /*124a0*/  ISETP.NE.AND.EX P1, PT, RZ, UR5, PT, P2 ;  /* 0x00000005ff007c0c */ /* 0x000fe2000bf25320 */
[----:B------:R-:W-:Y:S01]  /*124b0*/  IMAD.MOV.U32 R0, RZ, RZ, RZ ;  /* 0x000000ffff007224 */ /* 0x000fe200078e00ff */
[----:B0-----:R-:W-:-:S04]  /*124c0*/  IADD3 R2, P2, R11, UR4, RZ ;  /* 0x000000040b027c10 */ /* 0x001fc8000ff5e0ff */
[----:B------:R-:W-:Y:S01]  /*124d0*/  IADD3.X R3, R7, UR5, RZ, P2, !PT ;  /* 0x0000000507037c10 */ /* 0x000fe200097fe4ff */
[----:B------:R-:W-:Y:S02]  /*124e0*/  ULDC.64 UR4, c[0x0][0xa08] ;  /* 0x0002820000047ab9 */ /* 0x000fe40000000a00 */
[----:B------:R-:W-:-:S04]  /*124f0*/  ISETP.NE.U32.AND P0, PT, RZ, UR4, PT ;  /* 0x00000004ff007c0c */ /* 0x000fc8000bf05070 */
[----:B------:R-:W5:Y:S01]  /*12500*/  @P1 LDG.E R0, desc[UR40][R2.64] ;  /* 0x0000002802001981 */ /* 0x000f62000c1e1900 */
[----:B------:R-:W-:-:S03]  /*12510*/  ISETP.NE.AND.EX P0, PT, RZ, UR5, PT, P0 ;  /* 0x00000005ff007c0c */ /* 0x000fc6000bf05300 */
[----:B------:R-:W5:Y:S04]  /*12520*/  @P1 LDG.E R9, desc[UR40][R2.64] ;  /* 0x0000002802091981 */ /* 0x000f68000c1e1900 */
[----:B------:R0:W5:Y:S04]  /*12530*/  @P1 LDG.E R8, desc[UR40][R2.64+0x4] ;  /* 0x0000042802081981 */ /* 0x000168000c1e1900 */
[----:B------:R-:W-:Y:S01]  /*12540*/  STL [R1+0x14], R7 ;  /* 0x0000140701007387 */ /* 0x000fe20000100800 */
[----:B0-----:R-:W-:-:S04]  /*12550*/  IADD3 R2, P2, R11, UR4, RZ ;  /* 0x000000040b027c10 */ /* 0x001fc8000ff5e0ff */
[----:B------:R-:W-:Y:S01]  /*12560*/  IADD3.X R3, R7, UR5, RZ, P2, !PT ;  /* 0x0000000507037c10 */ /* 0x000fe200097fe4ff */
[----:B------:R-:W-:Y:S01]  /*12570*/  ULDC.64 UR4, c[0x0][0x3f8] ;  /* 0x0000fe0000047ab9 */ /* 0x000fe20000000a00 */
[----:B--2---:R0:W-:Y:S02]  /*12580*/  STL [R1+0x34], R6 ;  /* 0x0000340601007387 */ /* 0x0041e40000100800 */
[----:B0-----:R-:W-:-:S06]  /*12590*/  IMAD.MOV.U32 R6, RZ, RZ, RZ ;  /* 0x000000ffff067224 */ /* 0x001fcc00078e00ff */
        /* <DEDUP_REMOVED lines=10> */
[----:B------:R-:W-:Y:S01]  /*12640*/  @P2 IADD3.X R5, R7, UR7, RZ, P3, !PT ;  /* 0x0000000707052c10 */ /* 0x000fe20009ffe4ff */
[----:B------:R-:W-:Y:S01]  /*12650*/  IMAD.U32 R7, RZ, RZ, UR4 ;  /* 0x00000004ff077e24 */ /* 0x000fe2000f8e00ff */
        /* <DEDUP_REMOVED lines=8> */
.L_x_8384:
[----:B-----5:R-:W-:Y:S01]  /*126e0*/  @P1 IMAD.IADD R4, R8, 0x1, -R9 ;  /* 0x0000000108041824 */ /* 0x020fe200078e0a09 */
[----:B------:R-:W-:Y:S01]  /*126f0*/  BSSY B0, `(.L_x_8385) ;  /* 0x0000161000007945 */ /* 0x000fe20003800000 */
[--C-:B------:R-:W-:Y:S02]  /*12700*/  IMAD.IADD R7, R7, 0x1, -R29.reuse ;  /* 0x0000000107077824 */ /* 0x100fe400078e0a1d */
[----:B------:R-:W-:Y:S02]  /*12710*/  IMAD.IADD R29, R6, 0x1, R29 ;  /* 0x00000001061d7824 */ /* 0x000fe400078e021d */
[----:B------:R-:W-:-:S05]  /*12720*/  IMAD.IADD R2, R7, 0x1, R4 ;  /* 0x0000000107027824 */ /* 0x000fca00078e0204 */
[----:B------:R0:W-:Y:S02]  /*12730*/  STL [R1+0x1c], R2 ;  /* 0x00001c0201007387 */ /* 0x0001e40000100800 */
[----:B0-----:R-:W-:-:S05]  /*12740*/  VIADD R2, R2, 0x7f ;  /* 0x0000007f02027836 */ /* 0x001fca0000000000 */
[----:B------:R-:W-:-:S04]  /*12750*/  SHF.R.S32.HI R3, RZ, 0x1f, R2 ;  /* 0x0000001fff037819 */ /* 0x000fc80000011402 */
[----:B------:R-:W-:-:S04]  /*12760*/  LEA.HI R5, R3, R2, RZ, 0x7 ;  /* 0x0000000203057211 */ /* 0x000fc800078f38ff */
[----:B------:R-:W-:Y:S01]  /*12770*/  LOP3.LUT R2, R5, 0xffffff80, RZ, 0xc0, !PT ;  /* 0xffffff8005027812 */ /* 0x000fe200078ec0ff */
[----:B------:R0:W-:Y:S03]  /*12780*/  STL [R1+0x24], R5 ;  /* 0x0000240501007387 */ /* 0x0001e60000100800 */
[----:B------:R-:W-:Y:S01]  /*12790*/  VIADDMNMX R2, R2, -R7, R4, PT ;  /* 0x8000000702027246 */ /* 0x000fe20003800104 */
[----:B------:R-:W-:-:S05]  /*127a0*/  IMAD.MOV R4, RZ, RZ, -R7 ;  /* 0x000000ffff047224 */ /* 0x000fca00078e0a07 */
[----:B------:R-:W-:-:S04]  /*127b0*/  VIMNMX R4, RZ, R4, !PT ;  /* 0x00000004ff047248 */ /* 0x000fc80007fe0100 */
[----:B------:R-:W-:Y:S02]  /*127c0*/  ISETP.GT.AND P0, PT, R2, R4, PT ;  /* 0x000000040200720c */ /* 0x000fe40003f04270 */
[----:B------:R-:W-:-:S05]  /*127d0*/  SHF.R.U32.HI R4, RZ, 0x7, R4 ;  /* 0x00000007ff047819 */ /* 0x000fca0000011604 */
[----:B0-----:R-:W-:-:S06]  /*127e0*/  IMAD.MOV.U32 R5, RZ, RZ, R4 ;  /* 0x000000ffff057224 */ /* 0x001fcc00078e0004 */
[----:B------:R-:W-:-:S05]  /*127f0*/  @P0 VIADD R2, R2, 0x7f ;  /* 0x0000007f02020836 */ /* 0x000fca0000000000 */
[----:B------:R-:W-:-:S04]  /*12800*/  @P0 SHF.R.S32.HI R3, RZ, 0x1f, R2 ;  /* 0x0000001fff030819 */ /* 0x000fc80000011402 */
[----:B------:R-:W-:-:S04]  /*12810*/  @P0 LEA.HI R3, R3, R2, RZ, 0x7 ;  /* 0x0000000203030211 */ /* 0x000fc800078f38ff */
[----:B------:R-:W-:Y:S02]  /*12820*/  @P0 SHF.R.S32.HI R5, RZ, 0x7, R3 ;  /* 0x00000007ff050819 */ /* 0x000fe40000011403 */
[----:B------:R-:W-:Y:S02]  /*12830*/  PLOP3.LUT P0, PT, PT, PT, PT, 0x80, 0x0 ;  /* 0x000000000000781c */ /* 0x000fe40003f0f070 */
[----:B------:R-:W-:-:S13]  /*12840*/  ISETP.GT.AND P2, PT, R5, R4, PT ;  /* 0x000000040500720c */ /* 0x000fda0003f44270 */
[----:B------:R-:W-:Y:S05]  /*12850*/  @!P2 BRA `(.L_x_8386) ;  /* 0x000000140028a947 */ /* 0x000fea0003800000 */
        /* <DEDUP_REMOVED lines=14> */
.L_x_8539:
[----:B-1----:R-:W-:Y:S02]  /*12940*/  ISETP.NE.AND P0, PT, R14, RZ, PT ;  /* 0x000000ff0e00720c */ /* 0x002fe40003f05270 */
[----:B------:R-:W-:-:S11]  /*12950*/  PLOP3.LUT P6, PT, PT, PT, PT, 0x8, 0x0 ;  /* 0x000000000000781c */ /* 0x000fd60003fce170 */
[----:B------:R-:W-:Y:S05]  /*12960*/  @P0 BRA `(.L_x_8388) ;  /* 0x00000000000c0947 */ /* 0x000fea0003800000 */
[----:B------:R-:W-:-:S03]  /*12970*/  UMOV UR4, 0xffffffff ;  /* 0xffffffff00047882 */ /* 0x000fc60000000000 */
[----:B------:R-:W-:Y:S05]  /*12980*/  BRA.DIV UR4, `(.L_x_8389) ;  /* 0x0000005604c87947 */ /* 0x000fea000b800000 */
[----:B------:R-:W-:-:S13]  /*12990*/  ELECT P6, URZ, PT ;  /* 0x00000000003f782f */ /* 0x000fda00038c0000 */
.L_x_8388:
        /* <DEDUP_REMOVED lines=12> */
.L_x_8542:
[----:B------:R-:W-:Y:S05]  /*12a60*/  BSYNC B1 ;  /* 0x0000000000017941 */ /* 0x000fea0003800000 */
.L_x_8390:
[----:B------:R-:W-:Y:S04]  /*12a70*/  BSSY B1, `(.L_x_8392) ;  /* 0x000008b000017945 */ /* 0x000fe80003800000 */
[----:B------:R-:W-:Y:S05]  /*12a80*/  @!P6 BRA `(.L_x_8393) ;  /* 0x000000080024e947 */ /* 0x000fea0003800000 */
[----:B------:R-:W-:Y:S01]  /*12a90*/  IMAD R9, R24, 0x8, R11 ;  /* 0x0000000818097824 */ /* 0x000fe200078e020b */
[----:B------:R-:W-:Y:S01]  /*12aa0*/  SHF.L.U32 R12, R27, 0x1f, RZ ;  /* 0x0000001f1b0c7819 */ /* 0x000fe200000006ff */
[----:B------:R-:W1:Y:S01]  /*12ab0*/  S2R R7, SR_TID.X ;  /* 0x0000000000077919 */ /* 0x000e620000002100 */
[----:B------:R-:W-:Y:S02]  /*12ac0*/  BSSY B2, `(.L_x_8394) ;  /* 0x0000005000027945 */ /* 0x000fe40003800000 */
[----:B------:R-:W2:Y:S01]  /*12ad0*/  SYNCS.PHASECHK.TRANS64.TRYWAIT P0, [R9+URZ+0x19ca0], R12 ;  /* 0x019ca00c090075a7 */ /* 0x000ea2000800017f */
[----:B-1----:R-:W-:-:S04]  /*12ae0*/  LOP3.LUT R7, R7, 0x7f, RZ, 0xc0, !PT ;  /* 0x0000007f07077812 */ /* 0x002fc800078ec0ff */
[----:B------:R-:W-:Y:S01]  /*12af0*/  ISETP.NE.AND P1, PT, R7, RZ, PT ;  /* 0x000000ff0700720c */ /* 0x000fe20003f25270 */
[----:B--2---:R-:W-:-:S12]  /*12b00*/  @!P0 BRA `(.L_x_8395) ;  /* 0x00000054009c8947 */ /* 0x004fd80003800000 */
.L_x_8543:
[----:B------:R-:W-:Y:S05]  /*12b10*/  BSYNC B2 ;  /* 0x0000000000027941 */ /* 0x000fea0003800000 */
.L_x_8394:
        /* <DEDUP_REMOVED lines=9> */
.L_x_8397:
[----:B------:R-:W-:Y:S05]  /*12bb0*/  BSYNC B2 ;  /* 0x0000000000027941 */ /* 0x000fea0003800000 */
.L_x_8396:
[----:B------:R-:W-:Y:S01]  /*12bc0*/  IMAD.MOV.U32 R20, RZ, RZ, RZ ;  /* 0x000000ffff147224 */ /* 0x000fe200078e00ff */
[----:B------:R-:W-:Y:S01]  /*12bd0*/  UIADD3 UR4, UP0, UR38, 0x570, URZ ;  /* 0x0000057026047890 */ /* 0x000fe2000ff1e03f */
[----:B------:R-:W-:Y:S01]  /*12be0*/  IMAD R7, R5, 0x80, R0 ;  /* 0x0000008005077824 */ /* 0x000fe200078e0200 */
[----:B------:R-:W-:Y:S01]  /*12bf0*/  PLOP3.LUT P0, PT, PT, PT, PT, 0x80, 0x0 ;  /* 0x000000000000781c */ /* 0x000fe20003f0f070 */
[----:B------:R-:W-:Y:S01]  /*12c00*/  IMAD R8, R24, 0x3000, R11 ;  /* 0x0000300018087824 */ /* 0x000fe200078e020b */
[----:B------:R-:W-:Y:S01]  /*12c10*/  R2UR UR10, R20 ;  /* 0x00000000140a72ca */ /* 0x000fe200000e0000 */
[----:B------:R-:W-:Y:S01]  /*12c20*/  VIADD R7, R7, 0xffffff80 ;  /* 0xffffff8007077836 */ /* 0x000fe20000000000 */
[----:B------:R-:W-:Y:S01]  /*12c30*/  UIADD3.X UR5, URZ, UR39, URZ, UP0, !UPT ;  /* 0x000000273f057290 */ /* 0x000fe200087fe43f */
[----:B0-----:R-:W-:Y:S01]  /*12c40*/  VIADD R6, R9, 0x19c90 ;  /* 0x00019c9009067836 */ /* 0x001fe20000000000 */
[----:B------:R-:W-:Y:S01]  /*12c50*/  UMOV UR6, 0x0 ;  /* 0x0000000000067882 */ /* 0x000fe20000000000 */
[----:B------:R-:W-:Y:S01]  /*12c60*/  VIADD R10, R8, 0x13800 ;  /* 0x00013800080a7836 */ /* 0x000fe20000000000 */
[----:B------:R-:W-:-:S09]  /*12c70*/  UMOV UR7, 0x12f00000 ;  /* 0x12f0000000077882 */ /* 0x000fd20000000000 */
.L_x_8398:
        /* <DEDUP_REMOVED lines=16> */
.L_x_8399:
        /* <DEDUP_REMOVED lines=16> */
.L_x_8400:
        /* <DEDUP_REMOVED lines=13> */
.L_x_8544:
[----:B------:R-:W-:Y:S05]  /*12f50*/  BSYNC B2 ;  /* 0x0000000000027941 */ /* 0x000fea0003800000 */
.L_x_8401:
        /* <DEDUP_REMOVED lines=11> */
.L_x_8404:
[----:B------:R-:W-:Y:S05]  /*13010*/  BSYNC B2 ;  /* 0x0000000000027941 */ /* 0x000fea0003800000 */
.L_x_8403:
        /* <DEDUP_REMOVED lines=8> */
.L_x_8405:
        /* <DEDUP_REMOVED lines=15> */
.L_x_8406:
        /* <DEDUP_REMOVED lines=15> */
.L_x_8407:
        /* <DEDUP_REMOVED lines=10> */
.L_x_8393:
[----:B------:R-:W-:Y:S05]  /*13320*/  BSYNC B1 ;  /* 0x0000000000017941 */ /* 0x000fea0003800000 */
.L_x_8392:
[----:B------:R-:W-:Y:S01]  /*13330*/  VIADD R10, R5, 0xfffffffe ;  /* 0xfffffffe050a7836 */ /* 0x000fe20000000000 */
[----:B------:R-:W-:Y:S01]  /*13340*/  PLOP3.LUT P0, PT, PT, PT, PT, 0x8, 0x0 ;  /* 0x000000000000781c */ /* 0x000fe20003f0e170 */
[----:B------:R-:W-:-:S03]  /*13350*/  VIADD R24, R24, 0x1 ;  /* 0x0000000118187836 */ /* 0x000fc60000000000 */
[----:B------:R-:W-:Y:S02]  /*13360*/  ISETP.GE.AND P2, PT, R10, R4, PT ;  /* 0x000000040a00720c */ /* 0x000fe40003f46270 */
[----:B------:R-:W-:-:S04]  /*13370*/  ISETP.NE.AND P1, PT, R24, 0x2, PT ;  /* 0x000000021800780c */ /* 0x000fc80003f25270 */
[----:B------:R-:W-:Y:S02]  /*13380*/  SEL R5, RZ, 0x1, P1 ;  /* 0x00000001ff057807 */ /* 0x000fe40000800000 */
[----:B------:R-:W-:Y:S02]  /*13390*/  SEL R24, R24, RZ, P1 ;  /* 0x000000ff18187207 */ /* 0x000fe40000800000 */
[----:B------:R-:W-:-:S03]  /*133a0*/  LOP3.LUT R27, R27, R5, RZ, 0x3c, !PT ;  /* 0x000000051b1b7212 */ /* 0x000fc600078e3cff */
[----:B------:R-:W-:Y:S05]  /*133b0*/  @!P2 BRA `(.L_x_8386) ;  /* 0x000000080050a947 */ /* 0x000fea0003800000 */
.L_x_8424:
[----:B------:R-:W-:Y:S05]  /*133c0*/  YIELD ;  /* 0x0000000000007946 */ /* 0x000fea0003800000 */
        /* <DEDUP_REMOVED lines=10> */
.L_x_8545:
[----:B------:R-:W-:Y:S05]  /*13470*/  BSYNC B2 ;  /* 0x0000000000027941 */ /* 0x000fea0003800000 */
.L_x_8410:
        /* <DEDUP_REMOVED lines=9> */
.L_x_8413:
[----:B------:R-:W-:Y:S05]  /*13510*/  BSYNC B2 ;  /* 0x0000000000027941 */ /* 0x000fea0003800000 */
.L_x_8412:
[----:B------:R-:W-:Y:S01]  /*13520*/  IMAD.MOV.U32 R14, RZ, RZ, RZ ;  /* 0x000000ffff0e7224 */ /* 0x000fe200078e00ff */
[----:B------:R-:W-:Y:S01]  /*13530*/  UIADD3 UR4, UP0, UR38, 0x570, URZ ;  /* 0x0000057026047890 */ /* 0x000fe2000ff1e03f */
[----:B------:R-:W-:Y:S01]  /*13540*/  IMAD R7, R24, 0x3000, R11 ;  /* 0x0000300018077824 */ /* 0x000fe200078e020b */
[----:B------:R-:W-:Y:S01]  /*13550*/  PLOP3.LUT P1, PT, PT, PT, PT, 0x80, 0x0 ;  /* 0x000000000000781c */ /* 0x000fe20003f2f070 */
[----:B0-----:R-:W-:Y:S01]  /*13560*/  IMAD R6, R10, 0x80, R0 ;  /* 0x000000800a067824 */ /* 0x001fe200078e0200 */
[----:B------:R-:W-:Y:S01]  /*13570*/  R2UR UR10, R14 ;  /* 0x000000000e0a72ca */ /* 0x000fe200000e0000 */
[----:B------:R-:W-:Y:S01]  /*13580*/  VIADD R5, R9, 0x19c90 ;  /* 0x00019c9009057836 */ /* 0x000fe20000000000 */
[----:B------:R-:W-:Y:S01]  /*13590*/  UIADD3.X UR5, URZ, UR39, URZ, UP0, !UPT ;  /* 0x000000273f057290 */ /* 0x000fe200087fe43f */
[----:B------:R-:W-:Y:S01]  /*135a0*/  VIADD R12, R7, 0x13800 ;  /* 0x00013800070c7836 */ /* 0x000fe20000000000 */
[----:B------:R-:W-:Y:S01]  /*135b0*/  UMOV UR6, 0x0 ;  /* 0x0000000000067882 */ /* 0x000fe20000000000 */
[----:B------:R-:W-:-:S10]  /*135c0*/  UMOV UR7, 0x12f00000 ;  /* 0x12f0000000077882 */ /* 0x000fd40000000000 */
.L_x_8414:
        /* <DEDUP_REMOVED lines=16> */
.L_x_8415:
        /* <DEDUP_REMOVED lines=16> */
.L_x_8416:
        /* <DEDUP_REMOVED lines=13> */
.L_x_8546:
[----:B------:R-:W-:Y:S05]  /*138a0*/  BSYNC B2 ;  /* 0x0000000000027941 */ /* 0x000fea0003800000 */
.L_x_8417:
        /* <DEDUP_REMOVED lines=11> */
.L_x_8420:
[----:B------:R-:W-:Y:S05]  /*13960*/  BSYNC B2 ;  /* 0x0000000000027941 */ /* 0x000fea0003800000 */
.L_x_8419:
        /* <DEDUP_REMOVED lines=8> */
.L_x_8421:
        /* <DEDUP_REMOVED lines=15> */
.L_x_8422:
        /* <DEDUP_REMOVED lines=15> */
.L_x_8423:
        /* <DEDUP_REMOVED lines=10> */
.L_x_8409:
[----:B------:R-:W-:Y:S05]  /*13c70*/  BSYNC B1 ;  /* 0x0000000000017941 */ /* 0x000fea0003800000 */
.L_x_8408:
[----:B------:R-:W-:Y:S01]  /*13c80*/  ISETP.GT.AND P2, PT, R10, R4, PT ;  /* 0x000000040a00720c */ /* 0x000fe20003f44270 */
[----:B------:R-:W-:Y:S02]  /*13c90*/  VIADD R24, R24, 0x1 ;  /* 0x0000000118187836 */ /* 0x000fe40000000000 */
[----:B------:R-:W-:-:S03]  /*13ca0*/  VIADD R10, R10, 0xffffffff ;  /* 0xffffffff0a0a7836 */ /* 0x000fc60000000000 */
[----:B------:R-:W-:-:S04]  /*13cb0*/  ISETP.NE.AND P1, PT, R24, 0x2, PT ;  /* 0x000000021800780c */ /* 0x000fc80003f25270 */
[----:B------:R-:W-:Y:S02]  /*13cc0*/  SEL R5, RZ, 0x1, P1 ;  /* 0x00000001ff057807 */ /* 0x000fe40000800000 */
[----:B------:R-:W-:Y:S02]  /*13cd0*/  SEL R24, R24, RZ, P1 ;  /* 0x000000ff18187207 */ /* 0x000fe40000800000 */
[----:B------:R-:W-:Y:S01]  /*13ce0*/  LOP3.LUT R27, R27, R5, RZ, 0x3c, !PT ;  /* 0x000000051b1b7212 */ /* 0x000fe200078e3cff */
[----:B------:R-:W-:Y:S06]  /*13cf0*/  @P2 BRA `(.L_x_8424) ;  /* 0xfffffff400b02947 */ /* 0x000fec000383ffff */
.L_x_8386:
[----:B------:R-:W-:Y:S05]  /*13d00*/  BSYNC B0 ;  /* 0x0000000000007941 */ /* 0x000fea0003800000 */
.L_x_8385:
[----:B------:R-:W2:Y:S01]  /*13d10*/  LDL R5, [R1+0x1c] ;  /* 0x00001c0001057983 */ /* 0x000ea20000100800 */
[----:B------:R-:W-:Y:S05]  /*13d20*/  @!P0 WARPSYNC.ALL ;  /* 0x0000000000008948 */ /* 0x000fea0003800000 */
[----:B------:R-:W-:Y:S06]  /*13d30*/  @!P0 BAR.SYNC.DEFER_BLOCKING 0xc, 0x200 ;  /* 0x0308000000008b1d */ /* 0x000fec0000010000 */
[----:B------:R-:W-:Y:S01]  /*13d40*/  BSSY B6, `(.L_x_8425) ;  /* 0x00002c8000067945 */ /* 0x000fe20003800000 */
[----:B--2---:R-:W-:-:S13]  /*13d50*/  ISETP.GT.AND P0, PT, R5, RZ, PT ;  /* 0x000000ff0500720c */ /* 0x004fda0003f04270 */
        /* <DEDUP_REMOVED lines=16> */
[----:B-1----:R-:W-:Y:S01]  /*13e60*/  IADD3 R16, R0, UR36, R7 ;  /* 0x0000002400107c10 */ /* 0x002fe2000fffe007 */
[----:B------:R-:W-:Y:S06]  /*13e70*/  BRA `(.L_x_8427) ;  /* 0x0000002800d07947 */ /* 0x000fec0003800000 */
.L_x_8426:
[----:B------:R-:W1:Y:S01]  /*13e80*/  S2R R28, SR_CgaCtaId ;  /* 0x00000000001c7919 */ /* 0x000e620000008800 */
[----:B------:R-:W-:-:S04]  /*13e90*/  MOV R0, 0x400 ;  /* 0x0000040000007802 */ /* 0x000fc80000000f00 */
[----:B-1----:R-:W-:-:S05]  /*13ea0*/  LEA R28, R28, R0, 0x18 ;  /* 0x000000001c1c7211 */ /* 0x002fca00078ec0ff */
        /* <DEDUP_REMOVED lines=19> */
.L_x_8428:
        /* <DEDUP_REMOVED lines=23> */
.L_x_8429:
        /* <DEDUP_REMOVED lines=19> */
.L_x_8430:
[----:B-1----:R-:W-:-:S05]  /*14280*/  VIADD R2, R28, 0x9000 ;  /* 0x000090001c027836 */ /* 0x002fca0000000000 */
        /* <DEDUP_REMOVED lines=18> */
.L_x_8431:
[----:B------:R-:W2:Y:S01]  /*143b0*/  LDL.LU R2, [R1+0x10] ;  /* 0x0000100001027983 */ /* 0x000ea20000300800 */
[----:B------:R-:W-:-:S03]  /*143c0*/  ULDC.64 UR4, c[0x0][0x9f8] ;  /* 0x00027e0000047ab9 */ /* 0x000fc60000000a00 */
[----:B------:R-:W3:Y:S04]  /*143d0*/  LDL.LU R20, [R1+0x14] ;  /* 0x0000140001147983 */ /* 0x000ee80000300800 */
[----:B------:R-:W0:Y:S04]  /*143e0*/  LDL.LU R0, [R1+0x34] ;  /* 0x0000340001007983 */ /* 0x000e280000300800 */
[----:B------:R-:W4:Y:S01]  /*143f0*/  LDL.LU R21, [R1] ;  /* 0x0000000001157983 */ /* 0x000f220000300800 */
[----:B------:R-:W-:-:S04]  /*14400*/  ISETP.NE.U32.AND P0, PT, RZ, UR4, PT ;  /* 0x00000004ff007c0c */ /* 0x000fc8000bf05070 */
[----:B------:R-:W-:Y:S01]  /*14410*/  ISETP.NE.AND.EX P0, PT, RZ, UR5, PT, P0 ;  /* 0x00000005ff007c0c */ /* 0x000fe2000bf05300 */
[----:B------:R-:W1:Y:S02]  /*14420*/  S2R R4, SR_TID.X ;  /* 0x0000000000047919 */ /* 0x000e640000002100 */
[----:B-1----:R-:W-:-:S10]  /*14430*/  LOP3.LUT R4, R4, 0x7f, RZ, 0xc0, !PT ;  /* 0x0000007f04047812 */ /* 0x002fd400078ec0ff */
[----:B--2---:R-:W-:-:S04]  /*14440*/  @P0 IADD3 R2, P1, R2, UR4, RZ ;  /* 0x0000000402020c10 */ /* 0x004fc8000ff3e0ff */
[----:B---3--:R-:W-:Y:S01]  /*14450*/  @P0 IADD3.X R3, R20, UR5, RZ, P1, !PT ;  /* 0x0000000514030c10 */ /* 0x008fe20008ffe4ff */
[----:B------:R-:W-:Y:S01]  /*14460*/  ULDC.64 UR4, c[0x0][0xa00] ;  /* 0x0002800000047ab9 */ /* 0x000fe20000000a00 */
[----:B0-----:R-:W-:Y:S02]  /*14470*/  IMAD R6, R17, 0xc0, R0 ;  /* 0x000000c011067824 */ /* 0x001fe400078e0200 */
[----:B------:R-:W0:Y:S01]  /*14480*/  LDC R0, c[0x0][0x428] ;  /* 0x00010a00ff007b82 */ /* 0x000e220000000800 */
[----:B----4-:R-:W-:-:S06]  /*14490*/  IMAD.MOV.U32 R20, RZ, RZ, R21 ;  /* 0x000000ffff147224 */ /* 0x010fcc00078e0015 */
[----:B------:R1:W5:Y:S01]  /*144a0*/  @P0 LDG.E R20, desc[UR40][R2.64] ;  /* 0x0000002802140981 */ /* 0x000362000c1e1900 */
[----:B------:R-:W-:-:S04]  /*144b0*/  ISETP.NE.AND P1, PT, R4, RZ, PT ;  /* 0x000000ff0400720c */ /* 0x000fc80003f25270 */
[----:B------:R-:W-:-:S09]  /*144c0*/  PLOP3.LUT P3, PT, P1, PT, PT, 0x8, 0x0 ;  /* 0x000000000000781c */ /* 0x000fd20000f6e170 */
[----:B------:R-:W-:Y:S01]  /*144d0*/  VOTEU.ALL UP1, P1 ;  /* 0x00000000003f7886 */ /* 0x000fe20000820000 */
[----:B0-----:R-:W-:Y:S01]  /*144e0*/  ISETP.NE.AND P0, PT, R0, 0x1, PT ;  /* 0x000000010000780c */ /* 0x001fe20003f05270 */
[----:B------:R-:W-:-:S03]  /*144f0*/  IMAD.MOV.U32 R0, RZ, RZ, R18 ;  /* 0x000000ffff007224 */ /* 0x000fc600078e0012 */
[----:B------:R-:W-:-:S04]  /*14500*/  @!UP1 UIADD3 UR8, UP0, UR38, 0x270, URZ ;  /* 0x0000027026089890 */ /* 0x000fc8000ff1e03f */
[----:B------:R-:W-:-:S03]  /*14510*/  @!UP1 UIADD3.X UR9, URZ, UR39, URZ, UP0, !UPT ;  /* 0x000000273f099290 */ /* 0x000fc600087fe43f */
[----:B------:R-:W-:Y:S02]  /*14520*/  VOTEU.ALL UP0, P1 ;  /* 0x00000000003f7886 */ /* 0x000fe40000800000 */
[----:B-1----:R-:W0:Y:S08]  /*14530*/  @P0 LDC R3, c[0x0][0x42c] ;  /* 0x00010b00ff030b82 */ /* 0x002e300000000800 */
[----:B------:R-:W1:Y:S01]  /*14540*/  @P0 LDC R2, c[0x0][0x430] ;  /* 0x00010c00ff020b82 */ /* 0x000e620000000800 */
[----:B0-----:R-:W-:-:S05]  /*14550*/  @P0 IMAD.HI.U32 R3, R18, R3, RZ ;  /* 0x0000000312030227 */ /* 0x001fca00078e00ff */
[----:B-1----:R-:W-:Y:S02]  /*14560*/  @P0 SHF.R.U32.HI R0, RZ, R2, R3 ;  /* 0x00000002ff000219 */ /* 0x002fe40000011603 */
[----:B------:R-:W-:-:S04]  /*14570*/  ISETP.NE.U32.AND P0, PT, RZ, UR4, PT ;  /* 0x00000004ff007c0c */ /* 0x000fc8000bf05070 */
[----:B------:R-:W-:-:S04]  /*14580*/  ISETP.NE.AND.EX P2, PT, RZ, UR5, PT, P0 ;  /* 0x00000005ff007c0c */ /* 0x000fc8000bf45300 */
[----:B------:R-:W-:-:S09]  /*14590*/  SEL R7, R21, RZ, !P2 ;  /* 0x000000ff15077207 */ /* 0x000fd20005000000 */
.L_x_8432:
        /* <DEDUP_REMOVED lines=13> */
.L_x_8433:
        /* <DEDUP_REMOVED lines=12> */
.L_x_8434:
        /* <DEDUP_REMOVED lines=10> */
[----:B------:R-:W-:Y:S01]  /*147d0*/  ULDC.64 UR4, c[0x0][0xa08] ;  /* 0x0002820000047ab9 */ /* 0x000fe20000000a00 */
[----:B-----5:R-:W-:Y:S02]  /*147e0*/  SHF.R.S32.HI R17, RZ, 0x1f, R20 ;  /* 0x0000001fff117819 */ /* 0x020fe40000011414 */
[----:B0-----:R-:W-:Y:S01]  /*147f0*/  LOP3.LUT P0, RZ, R4, UR4, RZ, 0xfc, !PT ;  /* 0x0000000404ff7c12 */ /* 0x001fe2000f80fcff */
[----:B------:R-:W-:-:S03]  /*14800*/  UMOV UR4, 0xffffffff ;  /* 0xffffffff00047882 */ /* 0x000fc60000000000 */
[----:B------:R-:W-:-:S04]  /*14810*/  LOP3.LUT P0, RZ, R5, UR5, RZ, 0xfc, P0 ;  /* 0x0000000505ff7c12 */ /* 0x000fc8000800fcff */
[----:B------:R-:W-:Y:S01]  /*14820*/  SEL R2, R20, RZ, !P0 ;  /* 0x000000ff14027207 */ /* 0x000fe20004000000 */
[----:B------:R-:W-:Y:S08]  /*14830*/  BRA.DIV UR4, `(.L_x_8435) ;  /* 0x0000003a04a07947 */ /* 0x000ff0000b800000 */
[----:B------:R-:W0:Y:S02]  /*14840*/  S2R R3, SR_TID.X ;  /* 0x0000000000037919 */ /* 0x000e240000002100 */
[----:B0-----:R-:W-:-:S04]  /*14850*/  SHF.R.U32.HI R3, RZ, 0x5, R3 ;  /* 0x00000005ff037819 */ /* 0x001fc80000011603 */
[----:B------:R-:W-:-:S05]  /*14860*/  LOP3.LUT R3, R3, 0x3, RZ, 0xc0, !PT ;  /* 0x0000000303037812 */ /* 0x000fca00078ec0ff */
[----:B------:R0:W1:Y:S02]  /*14870*/  SHFL.IDX PT, R14, R3, RZ, 0x1f ;  /* 0x00001fff030e7589 */ /* 0x00006400000e0000 */
.L_x_8549:
[----:B-1----:R-:W-:Y:S02]  /*14880*/  ISETP.NE.AND P0, PT, R14, RZ, PT ;  /* 0x000000ff0e00720c */ /* 0x002fe40003f05270 */
[----:B------:R-:W-:-:S11]  /*14890*/  PLOP3.LUT P6, PT, PT, PT, PT, 0x8, 0x0 ;  /* 0x000000000000781c */ /* 0x000fd60003fce170 */
[----:B------:R-:W-:Y:S05]  /*148a0*/  @P0 BRA `(.L_x_8436) ;  /* 0x00000008001c0947 */ /* 0x000fea0003800000 */
[----:B------:R-:W-:-:S03]  /*148b0*/  UMOV UR4, 0xffffffff ;  /* 0xffffffff00047882 */ /* 0x000fc60000000000 */
[----:B------:R-:W-:Y:S05]  /*148c0*/  BRA.DIV UR4, `(.L_x_8437) ;  /* 0x0000003a04b07947 */ /* 0x000fea000b800000 */
[----:B------:R-:W-:-:S13]  /*148d0*/  ELECT P6, URZ, PT ;  /* 0x00000000003f782f */ /* 0x000fda00038c0000 */
.L_x_8552:
[----:B------:R-:W-:Y:S05]  /*148e0*/  @!P6 BRA `(.L_x_8438) ;  /* 0x000000040080e947 */ /* 0x000fea0003800000 */
[----:B0-----:R-:W2:Y:S01]  /*148f0*/  LDL R3, [R1+0x24] ;  /* 0x0000240001037983 */ /* 0x001ea20000100800 */
[----:B------:R-:W-:-:S04]  /*14900*/  ISETP.NE.U32.AND P0, PT, R4, RZ, PT ;  /* 0x000000ff0400720c */ /* 0x000fc80003f05070 */
[----:B------:R-:W-:Y:S02]  /*14910*/  ISETP.NE.AND.EX P0, PT, R5, RZ, PT, P0 ;  /* 0x000000ff0500720c */ /* 0x000fe40003f05300 */
[----:B--2---:R-:W-:-:S11]  /*14920*/  LEA.HI.SX32 R8, R3, 0xffffffff, 0x19 ;  /* 0xffffffff03087811 */ /* 0x004fd600078fcaff */
[----:B------:R-:W-:Y:S05]  /*14930*/  @!P0 BRA `(.L_x_8439) ;  /* 0x0000000000448947 */ /* 0x000fea0003800000 */
[----:B------:R-:W0:Y:S01]  /*14940*/  LDC R10, c[0x0][0x41c] ;  /* 0x00010700ff0a7b82 */ /* 0x000e220000000800 */
[----:B------:R-:W-:Y:S01]  /*14950*/  ULDC.64 UR4, c[0x0][0x408] ;  /* 0x0001020000047ab9 */ /* 0x000fe20000000a00 */
[----:B0-----:R-:W-:-:S13]  /*14960*/  ISETP.NE.AND P0, PT, R10, 0x1, PT ;  /* 0x000000010a00780c */ /* 0x001fda0003f05270 */
[----:B------:R-:W0:Y:S02]  /*14970*/  @P0 LDC.64 R2, c[0x0][0x420] ;  /* 0x00010800ff020b82 */ /* 0x000e240000000a00 */
[----:B0-----:R-:W-:-:S04]  /*14980*/  @P0 IMAD.HI.U32 R9, R8, R2, RZ ;  /* 0x0000000208090227 */ /* 0x001fc800078e00ff */
[----:B------:R-:W-:Y:S01]  /*14990*/  IMAD.MOV.U32 R2, RZ, RZ, R8 ;  /* 0x000000ffff027224 */ /* 0x000fe200078e0008 */
[----:B------:R-:W-:Y:S01]  /*149a0*/  @P0 SHF.R.U32.HI R2, RZ, R3, R9 ;  /* 0x00000003ff020219 */ /* 0x000fe20000011609 */
[----:B------:R-:W-:-:S04]  /*149b0*/  IMAD R9, R17, UR4, RZ ;  /* 0x0000000411097c24 */ /* 0x000fc8000f8e02ff */
[----:B------:R-:W-:Y:S02]  /*149c0*/  IMAD.MOV R3, RZ, RZ, -R2 ;  /* 0x000000ffff037224 */ /* 0x000fe400078e0a02 */
[----:B------:R-:W-:Y:S02]  /*149d0*/  IMAD R9, R20, UR5, R9 ;  /* 0x0000000514097c24 */ /* 0x000fe4000f8e0209 */
[----:B------:R-:W-:Y:S01]  /*149e0*/  IMAD R8, R10, R3, R8 ;  /* 0x000000030a087224 */ /* 0x000fe200078e0208 */
[----:B------:R-:W-:-:S03]  /*149f0*/  SHF.R.S32.HI R3, RZ, 0x1f, R2 ;  /* 0x0000001fff037819 */ /* 0x000fc60000011402 */
[----:B------:R-:W-:-:S04]  /*14a00*/  IMAD.WIDE.U32 R2, R20, UR4, R2 ;  /* 0x0000000414027c25 */ /* 0x000fc8000f8e0002 */
[----:B------:R-:W-:Y:S01]  /*14a10*/  IMAD.IADD R3, R3, 0x1, R9 ;  /* 0x0000000103037824 */ /* 0x000fe200078e0209 */
[----:B------:R-:W-:-:S04]  /*14a20*/  LEA R4, P0, R2, R4, 0x2 ;  /* 0x0000000402047211 */ /* 0x000fc800078010ff */
[----:B------:R-:W-:-:S05]  /*14a30*/  LEA.HI.X R5, R2, R5, R3, 0x2, P0 ;  /* 0x0000000502057211 */ /* 0x000fca00000f1403 */
[----:B------:R0:W5:Y:S04]  /*14a40*/  LDG.E R2, desc[UR40][R4.64] ;  /* 0x0000002804027981 */ /* 0x000168000c1e1900 */
.L_x_8439:
[----:B0-----:R-:W-:Y:S01]  /*14a50*/  IMAD R5, R22, 0x8, R28 ;  /* 0x0000000816057824 */ /* 0x001fe200078e021c */
[----:B------:R-:W-:Y:S01]  /*14a60*/  SHF.L.U32 R4, R25, 0x1f, RZ ;  /* 0x0000001f19047819 */ /* 0x000fe200000006ff */
[----:B------:R-:W0:Y:S03]  /*14a70*/  S2R R3, SR_TID.X ;  /* 0x0000000000037919 */ /* 0x000e260000002100 */
[----:B------:R-:W1:Y:S01]  /*14a80*/  SYNCS.PHASECHK.TRANS64.TRYWAIT P2, [R5+URZ+0x19c80], R4 ;  /* 0x019c8004050075a7 */ /* 0x000e62000804017f */
[----:B0-----:R-:W-:-:S04]  /*14a90*/  LOP3.LUT R3, R3, 0x7f, RZ, 0xc0, !PT ;  /* 0x0000007f03037812 */ /* 0x001fc800078ec0ff */
[----:B------:R-:W-:Y:S01]  /*14aa0*/  ISETP.NE.AND P0, PT, R3, RZ, PT ;  /* 0x000000ff0300720c */ /* 0x000fe20003f05270 */
[----:B-1----:R-:W-:-:S12]  /*14ab0*/  @!P2 BRA `(.L_x_8440) ;  /* 0x000000380054a947 */ /* 0x002fd80003800000 */
.L_x_8553:
        /* <DEDUP_REMOVED lines=8> */
.L_x_8441:
[----:B------:R-:W-:Y:S01]  /*14b40*/  IMAD R3, R22, 0x3000, R28 ;  /* 0x0000300016037824 */ /* 0x000fe200078e021c */
[----:B------:R-:W-:Y:S01]  /*14b50*/  R2UR UR9, R5 ;  /* 0x00000000050972ca */ /* 0x000fe200000e0000 */
[----:B------:R-:W-:Y:S01]  /*14b60*/  IMAD R8, R8, 0x80, R29 ;  /* 0x0000008008087824 */ /* 0x000fe200078e021d */
        /* <DEDUP_REMOVED lines=24> */
.L_x_8554:
        /* <DEDUP_REMOVED lines=8> */
.L_x_8443:
        /* <DEDUP_REMOVED lines=24> */
.L_x_8438:
[----:B------:R-:W-:Y:S05]  /*14ef0*/  WARPSYNC.ALL ;  /* 0x0000000000007948 */ /* 0x000fea0003800000 */
[----:B------:R-:W-:Y:S01]  /*14f00*/  BAR.SYNC.DEFER_BLOCKING 0x8, 0x1a0 ;  /* 0x0206800000007b1d */ /* 0x000fe20000010000 */
[----:B------:R-:W-:Y:S02]  /*14f10*/  R2UR UR24, R28 ;  /* 0x000000001c1872ca */ /* 0x000fe400000e0000 */
[----:B------:R-:W-:-:S13]  /*14f20*/  ELECT P0, URZ, PT ;  /* 0x00000000003f782f */ /* 0x000fda0003800000 */
[C---:B------:R-:W-:Y:S01]  /*14f30*/  @P0 R2UR UR13, R7.reuse ;  /* 0x00000000070d02ca */ /* 0x040fe200000e0000 */
[----:B------:R-:W-:Y:S01]  /*14f40*/  UIADD3 UR4, UP0, UR38, 0x270, URZ ;  /* 0x0000027026047890 */ /* 0x000fe2000ff1e03f */
[----:B------:R-:W-:Y:S01]  /*14f50*/  @P0 R2UR UR12, R18 ;  /* 0x00000000120c02ca */ /* 0x000fe200000e0000 */
[----:B------:R-:W-:Y:S01]  /*14f60*/  UMOV UR6, 0x0 ;  /* 0x0000000000067882 */ /* 0x000fe20000000000 */
[----:B------:R-:W-:Y:S01]  /*14f70*/  @P0 R2UR UR11, R6 ;  /* 0x00000000060b02ca */ /* 0x000fe200000e0000 */
[----:B------:R-:W-:Y:S01]  /*14f80*/  UIADD3.X UR5, URZ, UR39, URZ, UP0, !UPT ;  /* 0x000000273f057290 */ /* 0x000fe200087fe43f */
[----:B------:R-:W-:Y:S01]  /*14f90*/  @P0 R2UR UR21, R7 ;  /* 0x00000000071502ca */ /* 0x000fe200000e0000 */
[----:B------:R-:W-:Y:S01]  /*14fa0*/  UMOV UR7, 0x12f00000 ;  /* 0x12f0000000077882 */ /* 0x000fe20000000000 */
[----:B------:R-:W-:Y:S01]  /*14fb0*/  UMOV UR10, URZ ;  /* 0x0000003f000a7c82 */ /* 0x000fe20008000000 */
[----:B------:R-:W-:Y:S01]  /*14fc0*/  @P0 R2UR UR20, R18 ;  /* 0x00000000121402ca */ /* 0x000fe200000e0000 */
[----:B------:R-:W-:Y:S01]  /*14fd0*/  UMOV UR14, 0x0 ;  /* 0x00000000000e7882 */ /* 0x000fe20000000000 */
[----:B------:R-:W-:Y:S01]  /*14fe0*/  UIADD3 UR8, UR24, 0xf000, URZ ;  /* 0x0000f00018087890 */ /* 0x000fe2000fffe03f */
[----:B0-----:R-:W-:Y:S01]  /*14ff0*/  @P0 IMAD.MOV.U32 R3, RZ, RZ, 0x4800 ;  /* 0x00004800ff030424 */ /* 0x001fe200078e00ff */
[----:B------:R-:W-:Y:S01]  /*15000*/  UIADD3 UR9, UR24, 0x19c00, URZ ;  /* 0x00019c0018097890 */ /* 0x000fe2000fffe03f */
[----:B------:R-:W-:Y:S01]  /*15010*/  @P0 R2UR UR19, R6 ;  /* 0x00000000061302ca */ /* 0x000fe200000e0000 */
[----:B------:R-:W-:Y:S01]  /*15020*/  UIADD3 UR16, UR24, 0x10800, URZ ;  /* 0x0001080018107890 */ /* 0x000fe2000fffe03f */
[----:B------:R-:W-:Y:S01]  /*15030*/  UMOV UR15, 0x12f00000 ;  /* 0x12f00000000f7882 */ /* 0x000fe20000000000 */
[----:B------:R-:W-:Y:S01]  /*15040*/  UMOV UR18, 0x20 ;  /* 0x0000002000127882 */ /* 0x000fe20000000000 */
[----:B------:R-:W-:-:S02]  /*15050*/  UMOV UR22, 0x0 ;  /* 0x0000000000167882 */ /* 0x000fc40000000000 */
[----:B------:R-:W-:Y:S01]  /*15060*/  UMOV UR17, UR9 ;  /* 0x0000000900117c82 */ /* 0x000fe20008000000 */
[----:B------:R2:W-:Y:S01]  /*15070*/  @P0 SYNCS.ARRIVE.TRANS64 RZ, [R28+URZ+0x19c00], R3 ;  /* 0x019c00031cff09a7 */ /* 0x0005e2000800003f */
[----:B------:R0:W-:Y:S01]  /*15080*/  UTMALDG.4D [UR8], [UR4], desc[UR6] ;  /* 0x00000608040075b4 */ /* 0x0001e20008019000 */
[----:B------:R-:W-:-:S04]  /*15090*/  UMOV UR23, 0x12f00000 ;  /* 0x12f0000000177882 */ /* 0x000fc80000000000 */
        /* <DEDUP_REMOVED lines=8> */
.L_x_8436:
[----:B-1----:R-:W2:Y:S01]  /*15120*/  LDL.LU R4, [R1+0x2c] ;  /* 0x00002c0001047983 */ /* 0x002ea20000300800 */
[----:B------:R-:W-:Y:S01]  /*15130*/  BSSY B0, `(.L_x_8444) ;  /* 0x0000009000007945 */ /* 0x000fe20003800000 */
[----:B--2---:R-:W-:-:S05]  /*15140*/  VIADD R4, R4, 0x1 ;  /* 0x0000000104047836 */ /* 0x004fca0000000000 */
[----:B0-----:R-:W-:Y:S01]  /*15150*/  LEA.HI R3, R4, R4, RZ, 0x1 ;  /* 0x0000000404037211 */ /* 0x001fe200078f08ff */
[----:B------:R0:W-:Y:S03]  /*15160*/  STL [R1+0x2c], R4 ;  /* 0x00002c0401007387 */ /* 0x0001e60000100800 */
[----:B------:R-:W-:-:S05]  /*15170*/  LOP3.LUT R3, R3, 0xfffffffe, RZ, 0xc0, !PT ;  /* 0xfffffffe03037812 */ /* 0x000fca00078ec0ff */
[----:B------:R-:W-:-:S05]  /*15180*/  IMAD.IADD R3, R4, 0x1, -R3 ;  /* 0x0000000104037824 */ /* 0x000fca00078e0a03 */
[----:B------:R-:W-:-:S04]  /*15190*/  SHF.L.U32 R3, R3, 0x1f, RZ ;  /* 0x0000001f03037819 */ /* 0x000fc800000006ff */
[----:B------:R-:W1:Y:S02]  /*151a0*/  SYNCS.PHASECHK.TRANS64.TRYWAIT P0, [R28+URZ+0x19c20], R3 ;  /* 0x019c20031c0075a7 */ /* 0x000e64000800017f */
[----:B01----:R-:W-:Y:S05]  /*151b0*/  @!P0 BRA `(.L_x_8445) ;  /* 0x0000003000bc8947 */ /* 0x003fea0003800000 */
.L_x_8555:
[----:B------:R-:W-:Y:S05]  /*151c0*/  BSYNC B0 ;  /* 0x0000000000007941 */ /* 0x000fea0003800000 */
.L_x_8444:
[----:B------:R-:W2:Y:S02]  /*151d0*/  LDL.LU R4, [R1+0x1c] ;  /* 0x00001c0001047983 */ /* 0x000ea40000300800 */
[----:B--2---:R-:W-:-:S13]  /*151e0*/  ISETP.GE.AND P0, PT, R4, 0x81, PT ;  /* 0x000000810400780c */ /* 0x004fda0003f06270 */
[----:B------:R-:W-:Y:S05]  /*151f0*/  @!P0 BRA `(.L_x_8446) ;  /* 0x0000001000308947 */ /* 0x000fea0003800000 */
[----:B------:R-:W2:Y:S01]  /*15200*/  LDL.LU R4, [R1+0x24] ;  /* 0x0000240001047983 */ /* 0x000ea20000300800 */
[----:B------:R-:W-:Y:S02]  /*15210*/  IMAD.MOV.U32 R6, RZ, RZ, R22 ;  /* 0x000000ffff067224 */ /* 0x000fe400078e0016 */
[----:B------:R-:W-:Y:S01]  /*15220*/  IMAD.MOV.U32 R7, RZ, RZ, R25 ;  /* 0x000000ffff077224 */ /* 0x000fe200078e0019 */
[----:B--2---:R-:W-:-:S07]  /*15230*/  LEA.HI.SX32 R12, R4, 0xfffffffe, 0x19 ;  /* 0xfffffffe040c7811 */ /* 0x004fce00078fcaff */
.L_x_8470:
[----:B------:R-:W-:Y:S01]  /*15240*/  VIADD R22, R6, 0x1 ;  /* 0x0000000106167836 */ /* 0x000fe20000000000 */
[----:B------:R-:W-:Y:S05]  /*15250*/  YIELD ;  /* 0x0000000000007946 */ /* 0x000fea0003800000 */
[----:B------:R-:W-:Y:S01]  /*15260*/  ISETP.NE.AND P0, PT, R22, 0x2, PT ;  /* 0x000000021600780c */ /* 0x000fe20003f05270 */
[----:B------:R-:W-:Y:S03]  /*15270*/  BSSY B0, `(.L_x_8447) ;  /* 0x00000a3000007945 */ /* 0x000fe60003800000 */
[----:B------:R-:W-:-:S02]  /*15280*/  SEL R4, RZ, 0x1, P0 ;  /* 0x00000001ff047807 */ /* 0x000fc40000000000 */
[----:B------:R-:W-:Y:S02]  /*15290*/  SEL R22, R22, RZ, P0 ;  /* 0x000000ff16167207 */ /* 0x000fe40000000000 */
[----:B------:R-:W-:Y:S01]  /*152a0*/  LOP3.LUT R25, R7, R4, RZ, 0x3c, !PT ;  /* 0x0000000407197212 */ /* 0x000fe200078e3cff */
[----:B01----:R-:W-:Y:S06]  /*152b0*/  @!P6 BRA `(.L_x_8448) ;  /* 0x000000080078e947 */ /* 0x003fec0003800000 */
[----:B------:R-:W-:Y:S01]  /*152c0*/  ULDC.64 UR4, c[0x0][0x3f8] ;  /* 0x0000fe0000047ab9 */ /* 0x000fe20000000a00 */
[----:B------:R-:W-:Y:S01]  /*152d0*/  IMAD.MOV.U32 R8, RZ, RZ, R12 ;  /* 0x000000ffff087224 */ /* 0x000fe200078e000c */
[----:B------:R-:W-:-:S04]  /*152e0*/  ISETP.NE.U32.AND P0, PT, RZ, UR4, PT ;  /* 0x00000004ff007c0c */ /* 0x000fc8000bf05070 */
[----:B------:R-:W-:-:S13]  /*152f0*/  ISETP.NE.AND.EX P0, PT, RZ, UR5, PT, P0 ;  /* 0x00000005ff007c0c */ /* 0x000fda000bf05300 */
[----:B------:R-:W-:Y:S05]  /*15300*/  @!P0 BRA `(.L_x_8449) ;  /* 0x0000000000448947 */ /* 0x000fea0003800000 */
[----:B------:R-:W1:Y:S01]  /*15310*/  LDC R8, c[0x0][0x41c] ;  /* 0x00010700ff087b82 */ /* 0x000e620000000800 */
[----:B------:R-:W-:Y:S01]  /*15320*/  ULDC.64 UR6, c[0x0][0x408] ;  /* 0x0001020000067ab9 */ /* 0x000fe20000000a00 */
[----:B-1----:R-:W-:-:S13]  /*15330*/  ISETP.NE.AND P0, PT, R8, 0x1, PT ;  /* 0x000000010800780c */ /* 0x002fda0003f05270 */
[----:B0-----:R-:W0:Y:S02]  /*15340*/  @P0 LDC.64 R2, c[0x0][0x420] ;  /* 0x00010800ff020b82 */ /* 0x001e240000000a00 */
        /* <DEDUP_REMOVED lines=10> */
[----:B------:R-:W-:-:S04]  /*153f0*/  LEA R4, P0, R2, UR4, 0x2 ;  /* 0x0000000402047c11 */ /* 0x000fc8000f8010ff */
[----:B------:R-:W-:-:S05]  /*15400*/  LEA.HI.X R5, R2, UR5, R3, 0x2, P0 ;  /* 0x0000000502057c11 */ /* 0x000fca00080f1403 */
[----:B------:R1:W5:Y:S04]  /*15410*/  LDG.E R2, desc[UR40][R4.64] ;  /* 0x0000002804027981 */ /* 0x000368000c1e1900 */
.L_x_8449:
[----:B-1----:R-:W-:Y:S01]  /*15420*/  IMAD R5, R22, 0x8, R28 ;  /* 0x0000000816057824 */ /* 0x002fe200078e021c */
[----:B------:R-:W-:Y:S01]  /*15430*/  SHF.L.U32 R4, R25, 0x1f, RZ ;  /* 0x0000001f19047819 */ /* 0x000fe200000006ff */
[----:B0-----:R-:W0:Y:S01]  /*15440*/  S2R R3, SR_TID.X ;  /* 0x0000000000037919 */ /* 0x001e220000002100 */
[----:B------:R-:W-:Y:S02]  /*15450*/  BSSY B1, `(.L_x_8450) ;  /* 0x0000005000017945 */ /* 0x000fe40003800000 */
[----:B------:R-:W1:Y:S01]  /*15460*/  SYNCS.PHASECHK.TRANS64.TRYWAIT P0, [R5+URZ+0x19c80], R4 ;  /* 0x019c8004050075a7 */ /* 0x000e62000800017f */
[----:B0-----:R-:W-:-:S04]  /*15470*/  LOP3.LUT R3, R3, 0x7f, RZ, 0xc0, !PT ;  /* 0x0000007f03037812 */ /* 0x001fc800078ec0ff */
[----:B------:R-:W-:Y:S01]  /*15480*/  ISETP.NE.AND P2, PT, R3, RZ, PT ;  /* 0x000000ff0300720c */ /* 0x000fe20003f45270 */
[----:B-1----:R-:W-:-:S12]  /*15490*/  @!P0 BRA `(.L_x_8451) ;  /* 0x0000003000188947 */ /* 0x002fd80003800000 */
.L_x_8556:
[----:B------:R-:W-:Y:S05]  /*154a0*/  BSYNC B1 ;  /* 0x0000000000017941 */ /* 0x000fea0003800000 */
.L_x_8450:
        /* <DEDUP_REMOVED lines=9> */
.L_x_8453:
[----:B------:R-:W-:Y:S05]  /*15540*/  BSYNC B1 ;  /* 0x0000000000017941 */ /* 0x000fea0003800000 */
.L_x_8452:
        /* <DEDUP_REMOVED lines=8> */
[----:B------:R-:W-:Y:S01]  /*155d0*/  VIADD R10, R3, 0x9000 ;  /* 0x00009000030a7836 */ /* 0x000fe20000000000 */
[----:B------:R-:W-:Y:S01]  /*155e0*/  UMOV UR6, 0x0 ;  /* 0x0000000000067882 */ /* 0x000fe20000000000 */
[----:B------:R-:W-:-:S10]  /*155f0*/  UMOV UR7, 0x14f00000 ;  /* 0x14f0000000077882 */ /* 0x000fd40000000000 */
.L_x_8454:
        /* <DEDUP_REMOVED lines=16> */
.L_x_8455:
        /* <DEDUP_REMOVED lines=16> */
.L_x_8456:
        /* <DEDUP_REMOVED lines=13> */
.L_x_8557:
[----:B------:R-:W-:Y:S05]  /*158d0*/  BSYNC B1 ;  /* 0x0000000000017941 */ /* 0x000fea0003800000 */
.L_x_8457:
        /* <DEDUP_REMOVED lines=11> */
.L_x_8460:
[----:B------:R-:W-:Y:S05]  /*15990*/  BSYNC B1 ;  /* 0x0000000000017941 */ /* 0x000fea0003800000 */
.L_x_8459:
        /* <DEDUP_REMOVED lines=8> */
.L_x_8461:
        /* <DEDUP_REMOVED lines=15> */
.L_x_8462:
        /* <DEDUP_REMOVED lines=15> */
.L_x_8463:
        /* <DEDUP_REMOVED lines=10> */
.L_x_8448:
[----:B------:R-:W-:Y:S05]  /*15ca0*/  BSYNC B0 ;  /* 0x0000000000007941 */ /* 0x000fea0003800000 */
.L_x_8447:
[----:B------:R-:W2:Y:S02]  /*15cb0*/  LDL R4, [R1+0x3c] ;  /* 0x00003c0001047983 */ /* 0x000ea40000100800 */
[----:B--2---:R-:W-:-:S13]  /*15cc0*/  ISETP.NE.AND P0, PT, R4, 0x3, PT ;  /* 0x000000030400780c */ /* 0x004fda0003f05270 */
[----:B------:R-:W-:Y:S05]  /*15cd0*/  @!P0 BRA `(.L_x_8464) ;  /* 0x0000000000048947 */ /* 0x000fea0003800000 */
[----:B------:R-:W-:Y:S01]  /*15ce0*/  BPT.TRAP 0x1 ;  /* 0x000000040000795c */ /* 0x000fe20000300000 */
.L_x_8464:
[----:B------:R-:W2:Y:S01]  /*15cf0*/  LDL R4, [R1+0x18] ;  /* 0x0000180001047983 */ /* 0x000ea20000100800 */
[----:B0-----:R-:W-:Y:S01]  /*15d00*/  LOP3.LUT R3, R7, 0x1, RZ, 0x3c, !PT ;  /* 0x0000000107037812 */ /* 0x001fe200078e3cff */
[----:B------:R-:W-:Y:S01]  /*15d10*/  IMAD R13, R6, 0x8, R28 ;  /* 0x00000008060d7824 */ /* 0x000fe200078e021c */
[----:B------:R-:W-:Y:S02]  /*15d20*/  BSSY B0, `(.L_x_8465) ;  /* 0x0000005000007945 */ /* 0x000fe40003800000 */
[----:B------:R-:W-:-:S04]  /*15d30*/  SHF.L.U32 R3, R3, 0x1f, RZ ;  /* 0x0000001f03037819 */ /* 0x000fc800000006ff */
[----:B------:R-:W0:Y:S01]  /*15d40*/  SYNCS.PHASECHK.TRANS64.TRYWAIT P2, [R13+URZ+0x19c70], R3 ;  /* 0x019c70030d0075a7 */ /* 0x000e22000804017f */
[----:B--2---:R-:W-:Y:S01]  /*15d50*/  ISETP.NE.AND P0, PT, R4, 0x3, PT ;  /* 0x000000030400780c */ /* 0x004fe20003f05270 */
[----:B0-----:R-:W-:-:S12]  /*15d60*/  @!P2 BRA `(.L_x_8466) ;  /* 0x00000028000ca947 */ /* 0x001fd80003800000 */
.L_x_8558:
[----:B------:R-:W-:Y:S05]  /*15d70*/  BSYNC B0 ;  /* 0x0000000000007941 */ /* 0x000fea0003800000 */
.L_x_8465:
[----:B------:R-:W-:Y:S05]  /*15d80*/  @!P0 BRA `(.L_x_8467) ;  /* 0x0000000000048947 */ /* 0x000fea0003800000 */
[----:B------:R-:W-:Y:S01]  /*15d90*/  BPT.TRAP 0x1 ;  /* 0x000000040000795c */ /* 0x000fe20000300000 */
.L_x_8467:
[----:B------:R-:W-:Y:S01]  /*15da0*/  SHF.L.U32 R4, R7, 0x1f, RZ ;  /* 0x0000001f07047819 */ /* 0x000fe200000006ff */
[----:B0-----:R-:W-:-:S03]  /*15db0*/  IMAD R3, R6, 0x3000, RZ ;  /* 0x0000300006037824 */ /* 0x001fc600078e02ff */
[----:B------:R-:W0:Y:S02]  /*15dc0*/  SYNCS.PHASECHK.TRANS64.TRYWAIT P2, [R13+URZ+0x19c60], R4 ;  /* 0x019c60040d0075a7 */ /* 0x000e24000804017f */
[----:B0-----:R-:W-:Y:S05]  /*15dd0*/  @!P2 BRA `(.L_x_8468) ;  /* 0x000000280004a947 */ /* 0x001fea0003800000 */
.L_x_8559:
[----:B------:R-:W2:Y:S01]  /*15de0*/  LDL R18, [R1+0x4] ;  /* 0x0000040001127983 */ /* 0x000ea20000100800 */
[----:B0-----:R-:W-:Y:S01]  /*15df0*/  LOP3.LUT R4, R3, R23, RZ, 0xfc, !PT ;  /* 0x0000001703047212 */ /* 0x001fe200078efcff */
[----:B------:R-:W-:Y:S05]  /*15e00*/  WARPSYNC.ALL ;  /* 0x0000000000007948 */ /* 0x000fea0003800000 */
[C---:B------:R-:W-:Y:S01]  /*15e10*/  IMAD.IADD R4, R28.reuse, 0x1, R4 ;  /* 0x000000011c047824 */ /* 0x040fe200078e0204 */
[----:B------:R-:W-:Y:S01]  /*15e20*/  LOP3.LUT R15, R23, 0x1800, RZ, 0xfc, !PT ;  /* 0x00001800170f7812 */ /* 0x000fe200078efcff */
[----:B------:R-:W-:-:S04]  /*15e30*/  VIADD R14, R28, 0x3000 ;  /* 0x000030001c0e7836 */ /* 0x000fc80000000000 */
        /* <DEDUP_REMOVED lines=30> */
[----:B0-----:R-:W-:-:S05]  /*16020*/  LOP3.LUT R4, R3, 0x800, R23, 0xfe, !PT ;  /* 0x0000080003047812 */ /* 0x001fca00078efe17 */
[----:B------:R-:W-:-:S06]  /*16030*/  IMAD.IADD R4, R28, 0x1, R4 ;  /* 0x000000011c047824 */ /* 0x000fcc00078e0204 */
[----:B------:R-:W0:Y:S01]  /*16040*/  LDSM.16.MT88.4 R4, [R4+0x9000] ;  /* 0x009000000404783b */ /* 0x000e220000004200 */
[----:B--2---:R-:W-:Y:S02]  /*16050*/  IADD3 R14, R14, R18, R3 ;  /* 0x000000120e0e7210 */ /* 0x004fe40007ffe003 */
[C-C-:B0-----:R-:W-:Y:S02]  /*16060*/  PRMT R8, R4.reuse, 0x6420, R5.reuse ;  /* 0x0000642004087816 */ /* 0x141fe40000000005 */
[----:B------:R-:W-:Y:S02]  /*16070*/  PRMT R9, R4, 0x7531, R5 ;  /* 0x0000753104097816 */ /* 0x000fe40000000005 */
[C-C-:B------:R-:W-:Y:S02]  /*16080*/  PRMT R10, R6.reuse, 0x6420, R7.reuse ;  /* 0x00006420060a7816 */ /* 0x140fe40000000007 */
[----:B------:R-:W-:Y:S02]  /*16090*/  PRMT R11, R6, 0x7531, R7 ;  /* 0x00007531060b7816 */ /* 0x000fe40000000007 */
[----:B------:R-:W-:-:S02]  /*160a0*/  IADD3 R4, R28, R15, R3 ;  /* 0x0000000f1c047210 */ /* 0x000fc40007ffe003 */
[----:B------:R-:W-:Y:S01]  /*160b0*/  LOP3.LUT R15, R23, 0x2800, RZ, 0xfc, !PT ;  /* 0x00002800170f7812 */ /* 0x000fe200078efcff */
[----:B------:R-:W-:Y:S04]  /*160c0*/  STSM.16.M88.4 [R14], R8 ;  /* 0x000000080e007844 */ /* 0x000fe80000000200 */
[----:B------:R-:W0:Y:S02]  /*160d0*/  LDSM.16.MT88.4 R4, [R4+0x9000] ;  /* 0x009000000404783b */ /* 0x000e240000004200 */
[C-C-:B0-----:R-:W-:Y:S02]  /*160e0*/  PRMT R8, R4.reuse, 0x6420, R5.reuse ;  /* 0x0000642004087816 */ /* 0x141fe40000000005 */
[----:B------:R-:W-:Y:S02]  /*160f0*/  PRMT R9, R4, 0x7531, R5 ;  /* 0x0000753104097816 */ /* 0x000fe40000000005 */
[----:B------:R-:W-:-:S02]  /*16100*/  PRMT R10, R6, 0x6420, R7 ;  /* 0x00006420060a7816 */ /* 0x000fc40000000007 */
[----:B------:R-:W-:Y:S02]  /*16110*/  PRMT R11, R6, 0x7531, R7 ;  /* 0x00007531060b7816 */ /* 0x000fe40000000007 */
[----:B------:R-:W-:-:S03]  /*16120*/  IADD3 R4, R28, R15, R3 ;  /* 0x0000000f1c047210 */ /* 0x000fc60007ffe003 */
        /* <DEDUP_REMOVED lines=15> */
.L_x_8469:
[----:B-1----:R1:W-:Y:S01]  /*16220*/  SYNCS.ARRIVE.TRANS64.A1T0 RZ, [R13+URZ+0x19c50], RZ ;  /* 0x019c50ff0dff79a7 */ /* 0x0023e2000810003f */
[----:B------:R-:W-:Y:S01]  /*16230*/  BAR.SYNC.DEFER_BLOCKING 0x2, 0x80 ;  /* 0x0082000000007b1d */ /* 0x000fe20000010000 */
[C---:B------:R-:W-:Y:S01]  /*16240*/  ISETP.GT.AND P0, PT, R12.reuse, RZ, PT ;  /* 0x000000ff0c00720c */ /* 0x040fe20003f04270 */
[----:B------:R-:W-:Y:S02]  /*16250*/  VIADD R12, R12, 0xffffffff ;  /* 0xffffffff0c0c7836 */ /* 0x000fe40000000000 */
[----:B------:R-:W-:Y:S02]  /*16260*/  IMAD.MOV.U32 R6, RZ, RZ, R22 ;  /* 0x000000ffff067224 */ /* 0x000fe400078e0016 */
[----:B------:R-:W-:Y:S02]  /*16270*/  IMAD.MOV.U32 R7, RZ, RZ, R25 ;  /* 0x000000ffff077224 */ /* 0x000fe400078e0019 */
[----:B-1----:R-:W-:-:S05]  /*16280*/  @!P1 VIADD R13, R13, 0x19c80 ;  /* 0x00019c800d0d9836 */ /* 0x002fca0000000000 */
[----:B------:R-:W-:-:S04]  /*16290*/  @!P1 PRMT R13, RZ, 0x654, R13 ;  /* 0x00000654ff0d9816 */ /* 0x000fc8000000000d */
[----:B------:R1:W-:Y:S01]  /*162a0*/  @!P1 SYNCS.ARRIVE.TRANS64.RED.A1T0 RZ, [R13+URZ], RZ ;  /* 0x000000ff0dff99a7 */ /* 0x0003e2000810043f */
[----:B------:R-:W-:Y:S05]  /*162b0*/  @P0 BRA `(.L_x_8470) ;  /* 0xffffffec00e00947 */ /* 0x000fea000383ffff */
.L_x_8446:
[----:B0-----:R-:W2:Y:S01]  /*162c0*/  LDL R3, [R1+0x3c] ;  /* 0x00003c0001037983 */ /* 0x001ea20000100800 */
[----:B------:R-:W-:Y:S01]  /*162d0*/  BSSY B0, `(.L_x_8471) ;  /* 0x000000f000007945 */ /* 0x000fe20003800000 */
[----:B--2---:R-:W-:-:S03]  /*162e0*/  ISETP.NE.AND P2, PT, R3, 0x3, PT ;  /* 0x000000030300780c */ /* 0x004fc60003f45270 */
[----:B------:R-:W-:Y:S10]  /*162f0*/  @P1 BRA `(.L_x_8472) ;  /* 0x0000000000301947 */ /* 0x000ff40003800000 */
[----:B------:R-:W0:Y:S01]  /*16300*/  S2R R5, SR_LANEID ;  /* 0x0000000000057919 */ /* 0x000e220000000000 */
[----:B------:R-:W-:Y:S01]  /*16310*/  VOTEU.ANY UR4, UPT, PT ;  /* 0x0000000000047886 */ /* 0x000fe200038e0100 */
[----:B------:R-:W2:Y:S01]  /*16320*/  LDC.64 R2, c[0x0][0xc38] ;  /* 0x00030e00ff027b82 */ /* 0x000ea20000000a00 */
[----:B------:R-:W0:Y:S02]  /*16330*/  FLO.U32 R0, UR4 ;  /* 0x0000000400007d00 */ /* 0x000e2400080e0000 */
[----:B0-----:R-:W-:-:S06]  /*16340*/  ISETP.EQ.U32.AND P0, PT, R0, R5, PT ;  /* 0x000000050000720c */ /* 0x001fcc0003f02070 */
[----:B------:R-:W2:Y:S07]  /*16350*/  POPC R5, UR4 ;  /* 0x0000000400057d09 */ /* 0x000eae0008000000 */
[----:B--2---:R-:W2:Y:S01]  /*16360*/  @P0 ATOMG.E.ADD.STRONG.GPU PT, R3, desc[UR40][R2.64], R5 ;  /* 0x00000005020309a8 */ /* 0x004ea200081ee1e8 */
[----:B------:R-:W0:Y:S02]  /*16370*/  S2R R4, SR_LTMASK ;  /* 0x0000000000047919 */ /* 0x000e240000003900 */
[----:B0-----:R-:W-:-:S04]  /*16380*/  LOP3.LUT R4, R4, UR4, RZ, 0xc0, !PT ;  /* 0x0000000404047c12 */ /* 0x001fc8000f8ec0ff */
[----:B------:R-:W0:Y:S01]  /*16390*/  POPC R7, R4 ;  /* 0x0000000400077309 */ /* 0x000e220000000000 */
[----:B--2---:R-:W0:Y:S02]  /*163a0*/  SHFL.IDX PT, R0, R3, R0, 0x1f ;  /* 0x00001f0003007589 */ /* 0x004e2400000e0000 */
[----:B0-----:R-:W-:-:S07]  /*163b0*/  IADD3 R16, R0, UR36, R7 ;  /* 0x0000002400107c10 */ /* 0x001fce000fffe007 */
.L_x_8472:
[----:B------:R-:W-:Y:S05]  /*163c0*/  BSYNC B0 ;  /* 0x0000000000007941 */ /* 0x000fea0003800000 */
.L_x_8471:
[----:B------:R-:W-:Y:S05]  /*163d0*/  @!P2 BRA `(.L_x_8473) ;  /* 0x000000000004a947 */ /* 0x000fea0003800000 */
[----:B------:R-:W-:Y:S01]  /*163e0*/  BPT.TRAP 0x1 ;  /* 0x000000040000795c */ /* 0x000fe20000300000 */
.L_x_8473:
[----:B------:R-:W2:Y:S01]  /*163f0*/  LDL R2, [R1+0x18] ;  /* 0x0000180001027983 */ /* 0x000ea20000100800 */
[----:B------:R-:W-:Y:S01]  /*16400*/  LOP3.LUT R3, R25, 0x1, RZ, 0x3c, !PT ;  /* 0x0000000119037812 */ /* 0x000fe200078e3cff */
[----:B------:R-:W-:Y:S01]  /*16410*/  IMAD R0, R22, 0x8, R28 ;  /* 0x0000000816007824 */ /* 0x000fe200078e021c */
[----:B------:R-:W-:Y:S02]  /*16420*/  BSSY B0, `(.L_x_8474) ;  /* 0x0000005000007945 */ /* 0x000fe40003800000 */
[----:B------:R-:W-:-:S04]  /*16430*/  SHF.L.U32 R3, R3, 0x1f, RZ ;  /* 0x0000001f03037819 */ /* 0x000fc800000006ff */
[----:B------:R-:W0:Y:S01]  /*16440*/  SYNCS.PHASECHK.TRANS64.TRYWAIT P0, [R0+URZ+0x19c70], R3 ;  /* 0x019c7003000075a7 */ /* 0x000e22000800017f */
[----:B--2---:R-:W-:Y:S01]  /*16450*/  ISETP.NE.AND P2, PT, R2, 0x3, PT ;  /* 0x000000030200780c */ /* 0x004fe20003f45270 */
[----:B0-----:R-:W-:-:S12]  /*16460*/  @!P0 BRA `(.L_x_8475) ;  /* 0x0000002000748947 */ /* 0x001fd80003800000 */
.L_x_8560:
[----:B------:R-:W-:Y:S05]  /*16470*/  BSYNC B0 ;  /* 0x0000000000007941 */ /* 0x000fea0003800000 */
.L_x_8474:
[----:B------:R-:W-:Y:S05]  /*16480*/  @!P2 BRA `(.L_x_8476) ;  /* 0x000000000004a947 */ /* 0x000fea0003800000 */
[----:B------:R-:W-:Y:S01]  /*16490*/  BPT.TRAP 0x1 ;  /* 0x000000040000795c */ /* 0x000fe20000300000 */
.L_x_8476:
[----:B0-----:R-:W-:-:S04]  /*164a0*/  SHF.L.U32 R3, R25, 0x1f, RZ ;  /* 0x0000001f19037819 */ /* 0x001fc800000006ff */
[----:B------:R-:W0:Y:S02]  /*164b0*/  SYNCS.PHASECHK.TRANS64.TRYWAIT P0, [R0+URZ+0x19c60], R3 ;  /* 0x019c6003000075a7 */ /* 0x000e24000800017f */
[----:B0-----:R-:W-:Y:S05]  /*164c0*/  @!P0 BRA `(.L_x_8477) ;  /* 0x0000002000708947 */ /* 0x001fea0003800000 */
.L_x_8561:
[----:B------:R-:W2:Y:S01]  /*164d0*/  LDL R18, [R1+0x4] ;  /* 0x0000040001127983 */ /* 0x000ea20000100800 */
[----:B0-----:R-:W-:Y:S01]  /*164e0*/  IMAD R3, R22, 0x3000, RZ ;  /* 0x0000300016037824 */ /* 0x001fe200078e02ff */
[----:B------:R-:W-:Y:S05]  /*164f0*/  WARPSYNC.ALL ;  /* 0x0000000000007948 */ /* 0x000fea0003800000 */
[C---:B------:R-:W-:Y:S01]  /*16500*/  LOP3.LUT R5, R3.reuse, R23, RZ, 0xfc, !PT ;  /* 0x0000001703057212 */ /* 0x040fe200078efcff */
[C---:B------:R-:W-:Y:S01]  /*16510*/  VIADD R15, R28.reuse, 0x3000 ;  /* 0x000030001c0f7836 */ /* 0x040fe20000000000 */
[----:B------:R-:W-:Y:S02]  /*16520*/  LOP3.LUT R2, R3, R26, RZ, 0xfc, !PT ;  /* 0x0000001a03027212 */ /* 0x000fe400078efcff */
[----:B------:R-:W-:Y:S01]  /*16530*/  LOP3.LUT R17, R23, 0x1800, RZ, 0xfc, !PT ;  /* 0x0000180017117812 */ /* 0x000fe200078efcff */
[----:B------:R-:W-:-:S02]  /*16540*/  IMAD.IADD R4, R28, 0x1, R5 ;  /* 0x000000011c047824 */ /* 0x000fc400078e0205 */
[----:B------:R-:W-:Y:S02]  /*16550*/  IMAD.IADD R12, R15, 0x1, R2 ;  /* 0x000000010f0c7824 */ /* 0x000fe400078e0202 */
[----:B------:R-:W-:Y:S02]  /*16560*/  VIADD R2, R3, 0x1000 ;  /* 0x0000100003027836 */ /* 0x000fe40000000000 */
[----:B------:R-:W0:Y:S02]  /*16570*/  LDSM.16.MT88.4 R4, [R4+0x9000] ;  /* 0x009000000404783b */ /* 0x000e240000004200 */
[C-C-:B0-----:R-:W-:Y:S02]  /*16580*/  PRMT R8, R4.reuse, 0x6420, R5.reuse ;  /* 0x0000642004087816 */ /* 0x141fe40000000005 */
[----:B------:R-:W-:Y:S02]  /*16590*/  PRMT R9, R4, 0x7531, R5 ;  /* 0x0000753104097816 */ /* 0x000fe40000000005 */
[----:B------:R-:W-:-:S02]  /*165a0*/  LOP3.LUT R5, R2, R23, RZ, 0xfc, !PT ;  /* 0x0000001702057212 */ /* 0x000fc400078efcff */
[C-C-:B------:R-:W-:Y:S02]  /*165b0*/  PRMT R10, R6.reuse, 0x6420, R7.reuse ;  /* 0x00006420060a7816 */ /* 0x140fe40000000007 */
[----:B------:R-:W-:Y:S01]  /*165c0*/  PRMT R11, R6, 0x7531, R7 ;  /* 0x00007531060b7816 */ /* 0x000fe20000000007 */
[----:B------:R-:W-:Y:S01]  /*165d0*/  IMAD.IADD R6, R28, 0x1, R5 ;  /* 0x000000011c067824 */ /* 0x000fe200078e0205 */
[----:B------:R-:W-:-:S03]  /*165e0*/  LOP3.LUT R2, R2, R26, RZ, 0xfc, !PT ;  /* 0x0000001a02027212 */ /* 0x000fc600078efcff */
[----:B------:R-:W-:Y:S02]  /*165f0*/  STSM.16.M88.4 [R12], R8 ;  /* 0x000000080c007844 */ /* 0x000fe40000000200 */
[----:B-1----:R-:W-:Y:S02]  /*16600*/  IMAD.IADD R13, R15, 0x1, R2 ;  /* 0x000000010f0d7824 */ /* 0x002fe400078e0202 */
[----:B------:R-:W0:Y:S01]  /*16610*/  LDSM.16.MT88.4 R4, [R6+0x9000] ;  /* 0x009000000604783b */ /* 0x000e220000004200 */
[----:B------:R-:W-:Y:S01]  /*16620*/  VIADD R2, R3, 0x2000 ;  /* 0x0000200003027836 */ /* 0x000fe20000000000 */
        /* <DEDUP_REMOVED lines=8> */
[----:B------:R-:W-:Y:S02]  /*166b0*/  IMAD.IADD R12, R15, 0x1, R2 ;  /* 0x000000010f0c7824 */ /* 0x000fe400078e0202 */
[----:B------:R0:W1:Y:S02]  /*166c0*/  LDSM.16.MT88.4 R4, [R14+0x9000] ;  /* 0x009000000e04783b */ /* 0x0000640000004200 */
[----:B0-----:R-:W-:Y:S02]  /*166d0*/  IADD3 R14, R28, R17, R3 ;  /* 0x000000111c0e7210 */ /* 0x001fe40007ffe003 */
[C-C-:B-1----:R-:W-:Y:S02]  /*166e0*/  PRMT R8, R4.reuse, 0x6420, R5.reuse ;  /* 0x0000642004087816 */ /* 0x142fe40000000005 */
[----:B------:R-:W-:-:S02]  /*166f0*/  PRMT R9, R4, 0x7531, R5 ;  /* 0x0000753104097816 */ /* 0x000fc40000000005 */
[----:B------:R-:W-:Y:S02]  /*16700*/  LOP3.LUT R5, R3, 0x800, R23, 0xfe, !PT ;  /* 0x0000080003057812 */ /* 0x000fe400078efe17 */
[C-C-:B------:R-:W-:Y:S02]  /*16710*/  PRMT R10, R6.reuse, 0x6420, R7.reuse ;  /* 0x00006420060a7816 */ /* 0x140fe40000000007 */
        /* <DEDUP_REMOVED lines=8> */
[----:B--2---:R-:W-:Y:S02]  /*167a0*/  IADD3 R2, R15, R18, R3 ;  /* 0x000000120f027210 */ /* 0x004fe40007ffe003 */
[----:B------:R-:W-:-:S03]  /*167b0*/  LOP3.LUT R15, R23, 0x2800, RZ, 0xfc, !PT ;  /* 0x00002800170f7812 */ /* 0x000fc600078efcff */
[----:B------:R-:W-:Y:S01]  /*167c0*/  STSM.16.M88.4 [R2], R8 ;  /* 0x0000000802007844 */ /* 0x000fe20000000200 */
[----:B------:R-:W-:-:S03]  /*167d0*/  IADD3 R3, R28, R15, R3 ;  /* 0x0000000f1c037210 */ /* 0x000fc60007ffe003 */
[----:B------:R-:W0:Y:S02]  /*167e0*/  LDSM.16.MT88.4 R4, [R14+0x9000] ;  /* 0x009000000e04783b */ /* 0x000e240000004200 */
[C-C-:B0-----:R-:W-:Y:S02]  /*167f0*/  PRMT R8, R4.reuse, 0x6420, R5.reuse ;  /* 0x0000642004087816 */ /* 0x141fe40000000005 */
[----:B------:R-:W-:Y:S02]  /*16800*/  PRMT R9, R4, 0x7531, R5 ;  /* 0x0000753104097816 */ /* 0x000fe40000000005 */
[C-C-:B------:R-:W-:Y:S02]  /*16810*/  PRMT R10, R6.reuse, 0x6420, R7.reuse ;  /* 0x00006420060a7816 */ /* 0x140fe40000000007 */
[----:B------:R-:W-:-:S05]  /*16820*/  PRMT R11, R6, 0x7531, R7 ;  /* 0x00007531060b7816 */ /* 0x000fca0000000007 */
        /* <DEDUP_REMOVED lines=15> */
.L_x_8478:
[----:B-1----:R1:W-:Y:S01]  /*16920*/  SYNCS.ARRIVE.TRANS64.A1T0 RZ, [R0+URZ+0x19c50], RZ ;  /* 0x019c50ff00ff79a7 */ /* 0x0023e2000810003f */
[----:B0-----:R-:W-:Y:S02]  /*16930*/  @!P1 VIADD R2, R0, 0x19c80 ;  /* 0x00019c8000029836 */ /* 0x001fe40000000000 */
[----:B------:R-:W-:-:S03]  /*16940*/  VIADD R22, R22, 0x1 ;  /* 0x0000000116167836 */ /* 0x000fc60000000000 */
[----:B------:R-:W-:Y:S01]  /*16950*/  @!P1 PRMT R2, RZ, 0x654, R2 ;  /* 0x00000654ff029816 */ /* 0x000fe20000000002 */
[----:B------:R-:W-:Y:S01]  /*16960*/  BAR.SYNC.DEFER_BLOCKING 0x2, 0x80 ;  /* 0x0082000000007b1d */ /* 0x000fe20000010000 */
[----:B------:R-:W-:-:S04]  /*16970*/  ISETP.NE.AND P0, PT, R22, 0x2, PT ;  /* 0x000000021600780c */ /* 0x000fc80003f05270 */
[----:B-1----:R-:W-:Y:S02]  /*16980*/  SEL R0, RZ, 0x1, P0 ;  /* 0x00000001ff007807 */ /* 0x002fe40000000000 */
[----:B------:R-:W-:Y:S02]  /*16990*/  SEL R22, R22, RZ, P0 ;  /* 0x000000ff16167207 */ /* 0x000fe40000000000 */
[----:B------:R-:W-:Y:S01]  /*169a0*/  LOP3.LUT R25, R25, R0, RZ, 0x3c, !PT ;  /* 0x0000000019197212 */ /* 0x000fe200078e3cff */
[----:B------:R0:W-:Y:S06]  /*169b0*/  @!P1 SYNCS.ARRIVE.TRANS64.RED.A1T0 RZ, [R2+URZ], RZ ;  /* 0x000000ff02ff99a7 */ /* 0x0001ec000810043f */
.L_x_8427:
[----:B------:R-:W-:Y:S05]  /*169c0*/  BSYNC B6 ;  /* 0x0000000000067941 */ /* 0x000fea0003800000 */
.L_x_8425:
[----:B------:R-:W2:Y:S02]  /*169d0*/  LDL R0, [R1+0x30] ;  /* 0x0000300001007983 */ /* 0x000ea40000100800 */
        /* <DEDUP_REMOVED lines=10> */
.L_x_8479:
        /* <DEDUP_REMOVED lines=8> */
[----:B0-----:R-:W0:Y:S02]  /*16b00*/  @!P1 LDC.64 R2, c[0x0][0xc58] ;  /* 0x00031600ff029b82 */ /* 0x001e240000000a00 */
        /* <DEDUP_REMOVED lines=27> */
.L_x_8571:
[----:B------:R-:W-:Y:S02]  /*16cc0*/  ULDC UR4, c[0x0][0xc10] ;  /* 0x0003040000047ab9 */ /* 0x000fe40000000800 */
[----:B------:R-:W-:-:S04]  /*16cd0*/  IMAD.U32 R16, RZ, RZ, UR4 ;  /* 0x00000004ff107e24 */ /* 0x000fc8000f8e00ff */
[----:B-1----:R-:W-:-:S04]  /*16ce0*/  IMAD R5, R14, R16, RZ ;  /* 0x000000100e057224 */ /* 0x002fc800078e02ff */
[----:B------:R-:W-:-:S05]  /*16cf0*/  IMAD.IADD R4, R4, 0x1, R5 ;  /* 0x0000000104047824 */ /* 0x000fca00078e0205 */
[----:B------:R-:W-:-:S13]  /*16d00*/  ISETP.GT.AND P6, PT, R4, R0, PT ;  /* 0x000000000400720c */ /* 0x000fda0003fc4270 */
[----:B------:R-:W-:Y:S05]  /*16d10*/  @P6 BRA `(.L_x_8482) ;  /* 0x00000000009c6947 */ /* 0x000fea0003800000 */
.L_x_8487:
[----:B------:R-:W1:Y:S01]  /*16d20*/  LDC R6, c[0x0][0xc14] ;  /* 0x00030500ff067b82 */ /* 0x000e620000000800 */
[----:B------:R-:W-:-:S05]  /*16d30*/  VIADD R19, R19, 0x1f ;  /* 0x0000001f13137836 */ /* 0x000fca0000000000 */
[----:B-1----:R-:W-:-:S13]  /*16d40*/  ISETP.GE.AND P6, PT, R19, R6, PT ;  /* 0x000000061300720c */ /* 0x002fda0003fc6270 */
[----:B------:R-:W-:Y:S05]  /*16d50*/  @P6 BRA `(.L_x_8483) ;  /* 0x0000000400446947 */ /* 0x000fea0003800000 */
[----:B------:R-:W1:Y:S01]  /*16d60*/  S2R R2, SR_TID.X ;  /* 0x0000000000027919 */ /* 0x000e620000002100 */
[----:B------:R-:W-:Y:S01]  /*16d70*/  BSSY B0, `(.L_x_8484) ;  /* 0x0000009000007945 */ /* 0x000fe20003800000 */
[----:B-1----:R-:W-:-:S05]  /*16d80*/  LOP3.LUT R2, R2, 0x1f, RZ, 0xc0, !PT ;  /* 0x0000001f02027812 */ /* 0x002fca00078ec0ff */
[----:B------:R-:W-:Y:S02]  /*16d90*/  IMAD.IADD R5, R19, 0x1, R2 ;  /* 0x0000000113057824 */ /* 0x000fe400078e0202 */
[----:B------:R-:W-:-:S03]  /*16da0*/  IMAD.MOV.U32 R2, RZ, RZ, RZ ;  /* 0x000000ffff027224 */ /* 0x000fc600078e00ff */
[----:B------:R-:W-:-:S13]  /*16db0*/  ISETP.GE.OR P6, PT, R5, R6, !P0 ;  /* 0x000000060500720c */ /* 0x000fda00047c6670 */
[----:B------:R-:W-:Y:S05]  /*16dc0*/  @P6 BRA `(.L_x_8485) ;  /* 0x00000000000c6947 */ /* 0x000fea0003800000 */
[----:B0-----:R-:W0:Y:S02]  /*16dd0*/  LDC.64 R2, c[0x0][0xc58] ;  /* 0x00031600ff027b82 */ /* 0x001e240000000a00 */
[----:B0-----:R-:W-:-:S06]  /*16de0*/  IMAD.WIDE R2, R5, 0x4, R2 ;  /* 0x0000000405027825 */ /* 0x001fcc00078e0202 */
[----:B------:R1:W5:Y:S02]  /*16df0*/  LDG.E R2, desc[UR40][R2.64] ;  /* 0x0000002802027981 */ /* 0x000364000c1e1900 */
.L_x_8485:
[----:B------:R-:W-:Y:S05]  /*16e00*/  BSYNC B0 ;  /* 0x0000000000007941 */ /* 0x000fea0003800000 */
.L_x_8484:
[----:B------:R-:W-:-:S03]  /*16e10*/  UMOV UR4, 0xffffffff ;  /* 0xffffffff00047882 */ /* 0x000fc60000000000 */
[----:B------:R-:W-:Y:S05]  /*16e20*/  BRA.DIV UR4, `(.L_x_8486) ;  /* 0x0000001e04507947 */ /* 0x000fea000b800000 */
[----:B-----5:R-:W2:Y:S02]  /*16e30*/  SHFL.UP PT, R14, R2, 0x1, RZ ;  /* 0x04200000020e7989 */ /* 0x020ea400000e00ff */
[----:B--2---:R-:W-:-:S05]  /*16e40*/  SEL R13, R14, RZ, P1 ;  /* 0x000000ff0e0d7207 */ /* 0x004fca0000800000 */
[----:B------:R-:W-:-:S05]  /*16e50*/  IMAD.IADD R13, R2, 0x1, R13 ;  /* 0x00000001020d7824 */ /* 0x000fca00078e020d */
[----:B------:R-:W2:Y:S02]  /*16e60*/  SHFL.UP PT, R14, R13, 0x2, RZ ;  /* 0x044000000d0e7989 */ /* 0x000ea400000e00ff */
[----:B--2---:R-:W-:-:S05]  /*16e70*/  SEL R14, R14, RZ, P2 ;  /* 0x000000ff0e0e7207 */ /* 0x004fca0001000000 */
[----:B01----:R-:W-:-:S05]  /*16e80*/  IMAD.IADD R3, R13, 0x1, R14 ;  /* 0x000000010d037824 */ /* 0x003fca00078e020e */
        /* <DEDUP_REMOVED lines=10> */
.L_x_8579:
[----:B------:R-:W-:Y:S02]  /*16f30*/  ULDC UR4, c[0x0][0xc10] ;  /* 0x0003040000047ab9 */ /* 0x000fe40000000800 */
[----:B------:R-:W-:-:S04]  /*16f40*/  IMAD.U32 R16, RZ, RZ, UR4 ;  /* 0x00000004ff107e24 */ /* 0x000fc8000f8e00ff */
[----:B-1----:R-:W-:-:S04]  /*16f50*/  IMAD R5, R14, R16, RZ ;  /* 0x000000100e057224 */ /* 0x002fc800078e02ff */
[----:B------:R-:W-:-:S05]  /*16f60*/  IMAD.IADD R4, R5, 0x1, R4 ;  /* 0x0000000105047824 */ /* 0x000fca00078e0204 */
[----:B------:R-:W-:-:S13]  /*16f70*/  ISETP.GT.AND P6, PT, R4, R0, PT ;  /* 0x000000000400720c */ /* 0x000fda0003fc4270 */
[----:B------:R-:W-:Y:S05]  /*16f80*/  @!P6 BRA `(.L_x_8487) ;  /* 0xfffffffc0064e947 */ /* 0x000fea000383ffff */
.L_x_8482:
        /* <DEDUP_REMOVED lines=8> */
.L_x_8583:
[----:B------:R-:W-:Y:S01]  /*17010*/  ISETP.NE.AND P0, PT, R6, RZ, PT ;  /* 0x000000ff0600720c */ /* 0x000fe20003f05270 */
[----:B------:R-:W-:-:S12]  /*17020*/  IMAD.MOV.U32 R14, RZ, RZ, RZ ;  /* 0x000000ffff0e7224 */ /* 0x000fd800078e00ff */
[----:B------:R-:W-:Y:S05]  /*17030*/  @!P0 BRA `(.L_x_8489) ;  /* 0x0000000000108947 */ /* 0x000fea0003800000 */
[----:B------:R-:W-:Y:S01]  /*17040*/  UMOV UR4, 0xffffffff ;  /* 0xffffffff00047882 */ /* 0x000fe20000000000 */
[----:B------:R-:W-:Y:S02]  /*17050*/  VIADD R12, R4, 0xffffffff ;  /* 0xffffffff040c7836 */ /* 0x000fe40000000000 */
[----:B------:R-:W-:Y:S05]  /*17060*/  BRA.DIV UR4, `(.L_x_8490) ;  /* 0x0000001e04c47947 */ /* 0x000fea000b800000 */
[----:B------:R3:W4:Y:S02]  /*17070*/  SHFL.IDX PT, R14, R3, R12, 0x1f ;  /* 0x00001f0c030e7589 */ /* 0x00072400000e0000 */
.L_x_8489:
[----:B--2---:R-:W-:Y:S01]  /*17080*/  IABS R6, R17 ;  /* 0x0000001100067213 */ /* 0x004fe20000000000 */
[----:B----4-:R-:W-:Y:S02]  /*17090*/  IMAD R16, R14, R16, R5 ;  /* 0x000000100e107224 */ /* 0x010fe400078e0205 */
[----:B-1----:R-:W-:Y:S01]  /*170a0*/  IMAD.MOV.U32 R2, RZ, RZ, RZ ;  /* 0x000000ffff027224 */ /* 0x002fe200078e00ff */
[----:B------:R-:W1:Y:S01]  /*170b0*/  I2F.RP R7, R6 ;  /* 0x0000000600077306 */ /* 0x000e620000209400 */
[----:B------:R-:W-:Y:S02]  /*170c0*/  IMAD.IADD R0, R0, 0x1, -R16 ;  /* 0x0000000100007824 */ /* 0x000fe400078e0a10 */
[----:B------:R-:W-:-:S05]  /*170d0*/  IMAD.IADD R19, R4, 0x1, R19 ;  /* 0x0000000104137824 */ /* 0x000fca00078e0213 */
[----:B-1----:R-:W0:Y:S02]  /*170e0*/  MUFU.RCP R7, R7 ;  /* 0x0000000700077308 */ /* 0x002e240000001000 */
[----:B0--3--:R-:W-:-:S06]  /*170f0*/  VIADD R3, R7, 0xffffffe ;  /* 0x0ffffffe07037836 */ /* 0x009fcc0000000000 */
[----:B------:R-:W0:Y:S02]  /*17100*/  F2I.FTZ.U32.TRUNC.NTZ R3, R3 ;  /* 0x0000000300037305 */ /* 0x000e24000021f000 */
        /* <DEDUP_REMOVED lines=22> */
.L_x_8483:
[----:B------:R-:W-:Y:S01]  /*17270*/  UMOV UR4, URZ ;  /* 0x0000003f00047c82 */ /* 0x000fe20008000000 */
[----:B------:R-:W-:Y:S01]  /*17280*/  UMOV UR5, URZ ;  /* 0x0000003f00057c82 */ /* 0x000fe20008000000 */
[----:B------:R-:W-:Y:S01]  /*17290*/  ULDC UR6, c[0x0][0xc14] ;  /* 0x0003050000067ab9 */ /* 0x000fe20000000800 */
[----:B------:R-:W-:Y:S02]  /*172a0*/  IMAD.MOV.U32 R16, RZ, RZ, R0 ;  /* 0x000000ffff107224 */ /* 0x000fe400078e0000 */
[----:B------:R-:W-:Y:S02]  /*172b0*/  IMAD.U32 R17, RZ, RZ, UR4 ;  /* 0x00000004ff117e24 */ /* 0x000fe4000f8e00ff */
[----:B------:R-:W-:Y:S02]  /*172c0*/  IMAD.U32 R18, RZ, RZ, UR5 ;  /* 0x00000005ff127e24 */ /* 0x000fe4000f8e00ff */
[----:B------:R-:W-:-:S07]  /*172d0*/  IMAD.U32 R19, RZ, RZ, UR6 ;  /* 0x00000006ff137e24 */ /* 0x000fce000f8e00ff */
.L_x_8491:
[----:B------:R-:W1:Y:S01]  /*172e0*/  S2R R0, SR_TID.X ;  /* 0x0000000000007919 */ /* 0x000e620000002100 */
[----:B------:R-:W-:Y:S05]  /*172f0*/  WARPSYNC.ALL ;  /* 0x0000000000007948 */ /* 0x000fea0003800000 */
[----:B------:R-:W-:Y:S01]  /*17300*/  BAR.SYNC.DEFER_BLOCKING 0x4, 0x200 ;  /* 0x0108000000007b1d */ /* 0x000fe20000010000 */
[----:B-1----:R-:W-:-:S04]  /*17310*/  LOP3.LUT R0, R0, 0x1f, RZ, 0xc0, !PT ;  /* 0x0000001f00007812 */ /* 0x002fc800078ec0ff */
[----:B------:R-:W-:-:S13]  /*17320*/  ISETP.NE.AND P0, PT, R0, RZ, PT ;  /* 0x000000ff0000720c */ /* 0x000fda0003f05270 */
[----:B0-----:R-:W0:Y:S01]  /*17330*/  @!P0 S2R R3, SR_CgaCtaId ;  /* 0x0000000000038919 */ /* 0x001e220000008800 */
[----:B------:R-:W-:-:S04]  /*17340*/  @!P0 MOV R0, 0x400 ;  /* 0x0000040000008802 */ /* 0x000fc80000000f00 */
[----:B0-----:R-:W-:-:S05]  /*17350*/  @!P0 LEA R0, R3, R0, 0x18 ;  /* 0x0000000003008211 */ /* 0x001fca00078ec0ff */
[----:B------:R0:W-:Y:S01]  /*17360*/  @!P0 STS.128 [R0+0x19cd0], R16 ;  /* 0x019cd01000008388 */ /* 0x0001e20000000c00 */
[----:B------:R-:W-:Y:S06]  /*17370*/  BAR.ARV 0x5, 0x200 ;  /* 0x0148000000007b1d */ /* 0x000fec0000002000 */
.L_x_8480:
[----:B------:R-:W-:Y:S02]  /*17380*/  ULDC UR4, c[0x0][0xc14] ;  /* 0x0003050000047ab9 */ /* 0x000fe40000000800 */
[----:B-1----:R-:W-:-:S13]  /*17390*/  ISETP.GE.AND P0, PT, R19, UR4, PT ;  /* 0x0000000413007c0c */ /* 0x002fda000bf06270 */
[----:B------:R-:W-:Y:S05]  /*173a0*/  @!P0 BRA `(.L_x_8492) ;  /* 0xffffffac00d48947 */ /* 0x000fea000383ffff */
[----:B------:R-:W-:Y:S05]  /*173b0*/  BSYNC B7 ;  /* 0x0000000000077941 */ /* 0x000fea0003800000 */
.L_x_8383:
[----:B0-----:R-:W3:Y:S01]  /*173c0*/  LDL.LU R0, [R1+0x2c] ;  /* 0x00002c0001007983 */ /* 0x001ee20000300800 */
[----:B------:R-:W-:Y:S01]  /*173d0*/  BSSY B0, `(.L_x_8493) ;  /* 0x000000b000007945 */ /* 0x000fe20003800000 */
[----:B------:R-:W0:Y:S01]  /*173e0*/  S2R R5, SR_CgaCtaId ;  /* 0x0000000000057919 */ /* 0x000e220000008800 */
[----:B---3--:R-:W-:-:S05]  /*173f0*/  VIADD R0, R0, 0x1 ;  /* 0x0000000100007836 */ /* 0x008fca0000000000 */
[----:B--2---:R-:W-:-:S04]  /*17400*/  LEA.HI R2, R0, R0, RZ, 0x1 ;  /* 0x0000000000027211 */ /* 0x004fc800078f08ff */
[----:B------:R-:W-:Y:S02]  /*17410*/  LOP3.LUT R3, R2, 0xfffffffe, RZ, 0xc0, !PT ;  /* 0xfffffffe02037812 */ /* 0x000fe400078ec0ff */
[----:B------:R-:W-:-:S03]  /*17420*/  MOV R2, 0x400 ;  /* 0x0000040000027802 */ /* 0x000fc60000000f00 */
[----:B------:R-:W-:Y:S01]  /*17430*/  IMAD.IADD R0, R0, 0x1, -R3 ;  /* 0x0000000100007824 */ /* 0x000fe200078e0a03 */
[----:B0-----:R-:W-:-:S04]  /*17440*/  LEA R7, R5, R2, 0x18 ;  /* 0x0000000205077211 */ /* 0x001fc800078ec0ff */
[----:B------:R-:W-:-:S04]  /*17450*/  SHF.L.U32 R0, R0, 0x1f, RZ ;  /* 0x0000001f00007819 */ /* 0x000fc800000006ff */
[----:B------:R-:W0:Y:S02]  /*17460*/  SYNCS.PHASECHK.TRANS64.TRYWAIT P0, [R7+URZ+0x19c20], R0 ;  /* 0x019c2000070075a7 */ /* 0x000e24000800017f */
[----:B0-----:R-:W-:Y:S05]  /*17470*/  @!P0 BRA `(.L_x_8494) ;  /* 0x0000001800e48947 */ /* 0x001fea0003800000 */
.L_x_8586:
[----:B------:R-:W-:Y:S05]  /*17480*/  BSYNC B0 ;  /* 0x0000000000007941 */ /* 0x000fea0003800000 */
.L_x_8493:
[----:B------:R-:W-:-:S03]  /*17490*/  UMOV UR4, 0xffffffff ;  /* 0xffffffff00047882 */ /* 0x000fc60000000000 */
[----:B------:R-:W-:Y:S05]  /*174a0*/  BRA.DIV UR4, `(.L_x_8495) ;  /* 0x0000001a04ec7947 */ /* 0x000fea000b800000 */
[----:B0-----:R-:W0:Y:S02]  /*174b0*/  S2R R0, SR_TID.X ;  /* 0x0000000000007919 */ /* 0x001e240000002100 */
[----:B0-----:R-:W-:-:S04]  /*174c0*/  SHF.R.U32.HI R0, RZ, 0x5, R0 ;  /* 0x00000005ff007819 */ /* 0x001fc80000011600 */
[----:B------:R-:W-:-:S05]  /*174d0*/  LOP3.LUT R0, R0, 0x3, RZ, 0xc0, !PT ;  /* 0x0000000300007812 */ /* 0x000fca00078ec0ff */
[----:B------:R0:W1:Y:S02]  /*174e0*/  SHFL.IDX PT, R14, R0, RZ, 0x1f ;  /* 0x00001fff000e7589 */ /* 0x00006400000e0000 */
.L_x_8589:
[----:B-1----:R-:W-:-:S13]  /*174f0*/  ISETP.NE.AND P0, PT, R14, RZ, PT ;  /* 0x000000ff0e00720c */ /* 0x002fda0003f05270 */
[----:B------:R-:W-:Y:S05]  /*17500*/  @P0 BRA `(.L_x_8252) ;  /* 0x0000000000a40947 */ /* 0x000fea0003800000 */
[----:B------:R-:W-:-:S03]  /*17510*/  UMOV UR4, 0xffffffff ;  /* 0xffffffff00047882 */ /* 0x000fc60000000000 */
[----:B------:R-:W-:Y:S05]  /*17520*/  BRA.DIV UR4, `(.L_x_8496) ;  /* 0x0000001e04007947 */ /* 0x000fea000b800000 */
[----:B------:R-:W-:-:S13]  /*17530*/  ELECT P6, URZ, PT ;  /* 0x00000000003f782f */ /* 0x000fda00038c0000 */
.L_x_8592:
[----:B------:R-:W-:Y:S05]  /*17540*/  @!P6 BRA `(.L_x_8252) ;  /* 0x000000000094e947 */ /* 0x000fea0003800000 */
[----:B0-----:R-:W2:Y:S02]  /*17550*/  LDL.LU R0, [R1+0x28] ;  /* 0x0000280001007983 */ /* 0x001ea40000300800 */
[----:B--2---:R-:W-:-:S04]  /*17560*/  LOP3.LUT R0, R0, 0x2, RZ, 0xfc, !PT ;  /* 0x0000000200007812 */ /* 0x004fc800078efcff */
[----:B------:R-:W-:-:S13]  /*17570*/  ISETP.NE.AND P0, PT, R0, 0x3, PT ;  /* 0x000000030000780c */ /* 0x000fda0003f05270 */
[----:B------:R-:W-:Y:S05]  /*17580*/  @!P0 BRA `(.L_x_8497) ;  /* 0x0000000000048947 */ /* 0x000fea0003800000 */
[----:B------:R-:W-:Y:S01]  /*17590*/  BPT.TRAP 0x1 ;  /* 0x000000040000795c */ /* 0x000fe20000300000 */
.L_x_8497:
        /* <DEDUP_REMOVED lines=12> */
.L_x_8593:
[----:B------:R-:W1:Y:S02]  /*17660*/  SYNCS.PHASECHK.TRANS64.TRYWAIT P1, [R3+URZ], R0 ;  /* 0x00000000030075a7 */ /* 0x000e64000802017f */
[----:B-1----:R-:W-:Y:S05]  /*17670*/  @!P1 BRA `(.L_x_8499) ;  /* 0x0000001800e09947 */ /* 0x002fea0003800000 */
.L_x_8594:
[----:B------:R-:W-:Y:S05]  /*17680*/  @!P0 BRA `(.L_x_8500) ;  /* 0x0000000000048947 */ /* 0x000fea0003800000 */
[----:B------:R-:W-:Y:S01]  /*17690*/  BPT.TRAP 0x1 ;  /* 0x000000040000795c */ /* 0x000fe20000300000 */
.L_x_8500:
[----:B-1----:R-:W-:-:S04]  /*176a0*/  IMAD R3, R22, 0x8, R7 ;  /* 0x0000000816037824 */ /* 0x002fc800078e0207 */
[----:B------:R-:W1:Y:S02]  /*176b0*/  SYNCS.PHASECHK.TRANS64.TRYWAIT P1, [R3+URZ+0x19c60], R4 ;  /* 0x019c6004030075a7 */ /* 0x000e64000802017f */
[----:B-1----:R-:W-:Y:S05]  /*176c0*/  @!P1 BRA `(.L_x_8501) ;  /* 0x0000001800e09947 */ /* 0x002fea0003800000 */
.L_x_8595:
[----:B------:R-:W-:Y:S05]  /*176d0*/  @!P0 BRA `(.L_x_8502) ;  /* 0x0000000000048947 */ /* 0x000fea0003800000 */
[----:B------:R-:W-:Y:S01]  /*176e0*/  BPT.TRAP 0x1 ;  /* 0x000000040000795c */ /* 0x000fe20000300000 */
.L_x_8502:
[----:B0-----:R-:W-:-:S04]  /*176f0*/  IMAD R5, R6, 0x8, R7 ;  /* 0x0000000806057824 */ /* 0x001fc800078e0207 */
[----:B------:R-:W0:Y:S02]  /*17700*/  SYNCS.PHASECHK.TRANS64.TRYWAIT P1, [R5+URZ+0x19c60], R0 ;  /* 0x019c6000050075a7 */ /* 0x000e24000802017f */
[----:B0-----:R-:W-:Y:S05]  /*17710*/  @!P1 BRA `(.L_x_8503) ;  /* 0x0000001800e09947 */ /* 0x001fea0003800000 */
.L_x_8596:
[----:B------:R-:W-:Y:S05]  /*17720*/  @!P0 BRA `(.L_x_8504) ;  /* 0x0000000000048947 */ /* 0x000fea0003800000 */
[----:B------:R-:W-:Y:S01]  /*17730*/  BPT.TRAP 0x1 ;  /* 0x000000040000795c */ /* 0x000fe20000300000 */
.L_x_8504:
[----:B------:R-:W2:Y:S02]  /*17740*/  SYNCS.PHASECHK.TRANS64.TRYWAIT P0, [R3+URZ+0x19c80], R4 ;  /* 0x019c8004030075a7 */ /* 0x000ea4000800017f */
[----:B--2---:R-:W-:Y:S05]  /*17750*/  @!P0 BRA `(.L_x_8505) ;  /* 0x0000001800e48947 */ /* 0x004fea0003800000 */
.L_x_8506:
[----:B---3--:R3:W4:Y:S02]  /*17760*/  SYNCS.PHASECHK.TRANS64.TRYWAIT P0, [R5+URZ+0x19c80], R0 ;  /* 0x019c8000050075a7 */ /* 0x008724000800017f */
[----:B----4-:R-:W-:Y:S05]  /*17770*/  @!P0 NANOSLEEP.SYNCS 0x989680 ;  /* 0x009896800000895d */ /* 0x010fea0003900000 */
[----:B------:R-:W4:Y:S02]  /*17780*/  @!P0 SYNCS.PHASECHK.TRANS64 P0, [R5+URZ+0x19c80], R0 ;  /* 0x019c8000050085a7 */ /* 0x000f24000800007f */
[----:B----4-:R-:W-:Y:S05]  /*17790*/  @!P0 BRA `(.L_x_8506) ;  /* 0xfffffffc00f08947 */ /* 0x010fea000383ffff */
.L_x_8252:
[----:B------:R-:W-:Y:S05]  /*177a0*/  BSYNC B8 ;  /* 0x0000000000087941 */ /* 0x000fea0003800000 */
.L_x_8249:
[----:B------:R-:W-:Y:S05]  /*177b0*/  EXIT ;  /* 0x000000000000794d */ /* 0x000fea0003800000 */
.L_x_8268:
[----:B0-----:R0:W1:Y:S02]  /*177c0*/  SYNCS.PHASECHK.TRANS64.TRYWAIT P5, [R89+URZ+0x19c90], R92 ;  /* 0x019c905c590075a7 */ /* 0x00106400080a017f */
[----:B-1----:R-:W-:Y:S05]  /*177d0*/  @!P5 NANOSLEEP.SYNCS 0x989680 ;  /* 0x009896800000d95d */ /* 0x002fea0003900000 */
[----:B------:R-:W1:Y:S02]  /*177e0*/  @!P5 SYNCS.PHASECHK.TRANS64 P5, [R89+URZ+0x19c90], R92 ;  /* 0x019c905c5900d5a7 */ /* 0x000e6400080a007f */
[----:B-1----:R-:W-:Y:S05]  /*177f0*/  @!P5 BRA `(.L_x_8268) ;  /* 0xfffffffc00f0d947 */ /* 0x002fea000383ffff */
[----:B------:R-:W-:Y:S05]  /*17800*/  BRA `(.L_x_8507) ;  /* 0xfffffeac00c87947 */ /* 0x000fea000383ffff */
.L_x_8284:
[----:B-1----:R1:W2:Y:S02]  /*17810*/  SYNCS.PHASECHK.TRANS64.TRYWAIT P5, [R89+URZ+0x19c90], R92 ;  /* 0x019c905c590075a7 */ /* 0x0022a400080a017f */
[----:B--2---:R-:W-:Y:S05]  /*17820*/  @!P5 NANOSLEEP.SYNCS 0x989680 ;  /* 0x009896800000d95d */ /* 0x004fea0003900000 */
[----:B------:R-:W2:Y:S02]  /*17830*/  @!P5 SYNCS.PHASECHK.TRANS64 P5, [R89+URZ+0x19c90], R92 ;  /* 0x019c905c5900d5a7 */ /* 0x000ea400080a007f */
[----:B--2---:R-:W-:Y:S05]  /*17840*/  @!P5 BRA `(.L_x_8284) ;  /* 0xfffffffc00f0d947 */ /* 0x004fea000383ffff */
[----:B------:R-:W-:Y:S05]  /*17850*/  BRA `(.L_x_8508) ;  /* 0xfffffec400e47947 */ /* 0x000fea000383ffff */
.L_x_8293:
[----:B0-----:R0:W1:Y:S02]  /*17860*/  SYNCS.PHASECHK.TRANS64.TRYWAIT P5, [R89+URZ+0x19c90], R92 ;  /* 0x019c905c590075a7 */ /* 0x00106400080a017f */
[----:B-1----:R-:W-:Y:S05]  /*17870*/  @!P5 NANOSLEEP.SYNCS 0x989680 ;  /* 0x009896800000d95d */ /* 0x002fea0003900000 */
[----:B------:R-:W1:Y:S02]  /*17880*/  @!P5 SYNCS.PHASECHK.TRANS64 P5, [R89+URZ+0x19c90], R92 ;  /* 0x019c905c5900d5a7 */ /* 0x000e6400080a007f */
[----:B-1----:R-:W-:Y:S05]  /*17890*/  @!P5 BRA `(.L_x_8293) ;  /* 0xfffffffc00f0d947 */ /* 0x002fea000383ffff */
[----:B------:R-:W-:Y:S05]  /*178a0*/  BRA `(.L_x_8509) ;  /* 0xfffffee800107947 */ /* 0x000fea000383ffff */
.L_x_8297:
[----:B--2---:R2:W3:Y:S02]  /*178b0*/  SYNCS.PHASECHK.TRANS64.TRYWAIT P5, [R89+URZ+0x19cb0], R92 ;  /* 0x019cb05c590075a7 */ /* 0x0044e400080a017f */
[----:B---3--:R-:W-:Y:S05]  /*178c0*/  @!P5 NANOSLEEP.SYNCS 0x989680 ;  /* 0x009896800000d95d */ /* 0x008fea0003900000 */
[----:B------:R-:W3:Y:S02]  /*178d0*/  @!P5 SYNCS.PHASECHK.TRANS64 P5, [R89+URZ+0x19cb0], R92 ;  /* 0x019cb05c5900d5a7 */ /* 0x000ee400080a007f */
[----:B---3--:R-:W-:Y:S05]  /*178e0*/  @!P5 BRA `(.L_x_8297) ;  /* 0xfffffffc00f0d947 */ /* 0x008fea000383ffff */
[----:B------:R-:W-:Y:S05]  /*178f0*/  BRA `(.L_x_8510) ;  /* 0xfffffee800807947 */ /* 0x000fea000383ffff */
.L_x_8317:
        /* <DEDUP_REMOVED lines=8> */
.L_x_8512:
[----:B------:R-:W-:Y:S05]  /*17980*/  BSYNC B1 ;  /* 0x0000000000017941 */ /* 0x000fea0003800000 */
.L_x_8511:
[----:B------:R-:W-:Y:S05]  /*17990*/  BRA `(.L_x_8513) ;  /* 0xfffffef800a87947 */ /* 0x000fea000383ffff */
.L_x_8318:
        /* <DEDUP_REMOVED lines=8> */
.L_x_8515:
[----:B------:R-:W-:Y:S05]  /*17a20*/  BSYNC B1 ;  /* 0x0000000000017941 */ /* 0x000fea0003800000 */
.L_x_8514:
[----:B------:R-:W-:Y:S05]  /*17a30*/  BRA `(.L_x_8516) ;  /* 0xfffffef800887947 */ /* 0x000fea000383ffff */
.L_x_8319:
        /* <DEDUP_REMOVED lines=8> */
.L_x_8518:
[----:B------:R-:W-:Y:S05]  /*17ac0*/  BSYNC B1 ;  /* 0x0000000000017941 */ /* 0x000fea0003800000 */
.L_x_8517:
[----:B------:R-:W-:Y:S05]  /*17ad0*/  BRA `(.L_x_8519) ;  /* 0xfffffef800687947 */ /* 0x000fea000383ffff */
.L_x_8320:
        /* <DEDUP_REMOVED lines=8> */
.L_x_8521:
[----:B------:R-:W-:Y:S05]  /*17b60*/  BSYNC B1 ;  /* 0x0000000000017941 */ /* 0x000fea0003800000 */
.L_x_8520:
[----:B------:R-:W-:Y:S05]  /*17b70*/  BRA `(.L_x_8522) ;  /* 0xfffffef800487947 */ /* 0x000fea000383ffff */
.L_x_8322:
[----:B-1----:R1:W2:Y:S02]  /*17b80*/  SYNCS.PHASECHK.TRANS64.TRYWAIT P0, [R18+URZ+0x19c00], R3 ;  /* 0x019c0003120075a7 */ /* 0x0022a4000800017f */
[----:B--2---:R-:W-:Y:S05]  /*17b90*/  @!P0 NANOSLEEP.SYNCS 0x989680 ;  /* 0x009896800000895d */ /* 0x004fea0003900000 */
[----:B------:R-:W2:Y:S02]  /*17ba0*/  @!P0 SYNCS.PHASECHK.TRANS64 P0, [R18+URZ+0x19c00], R3 ;  /* 0x019c0003120085a7 */ /* 0x000ea4000800007f */
[----:B--2---:R-:W-:Y:S05]  /*17bb0*/  @!P0 BRA `(.L_x_8322) ;  /* 0xfffffffc00f08947 */ /* 0x004fea000383ffff */
[----:B------:R-:W-:Y:S05]  /*17bc0*/  BRA `(.L_x_8523) ;  /* 0xfffffef800407947 */ /* 0x000fea000383ffff */
.L_x_8330:
        /* <DEDUP_REMOVED lines=8> */
.L_x_8525:
[----:B------:R-:W-:Y:S05]  /*17c50*/  BSYNC B1 ;  /* 0x0000000000017941 */ /* 0x000fea0003800000 */
.L_x_8524:
[----:B------:R-:W-:Y:S05]  /*17c60*/  BRA `(.L_x_8526) ;  /* 0xffffff1000787947 */ /* 0x000fea000383ffff */
.L_x_8331:
        /* <DEDUP_REMOVED lines=8> */
.L_x_8528:
[----:B------:R-:W-:Y:S05]  /*17cf0*/  BSYNC B1 ;  /* 0x0000000000017941 */ /* 0x000fea0003800000 */
.L_x_8527:
[----:B------:R-:W-:Y:S05]  /*17d00*/  BRA `(.L_x_8529) ;  /* 0xffffff1000587947 */ /* 0x000fea000383ffff */
.L_x_8332:
        /* <DEDUP_REMOVED lines=8> */
.L_x_8531:
[----:B------:R-:W-:Y:S05]  /*17d90*/  BSYNC B1 ;  /* 0x0000000000017941 */ /* 0x000fea0003800000 */
.L_x_8530:
[----:B------:R-:W-:Y:S05]  /*17da0*/  BRA `(.L_x_8532) ;  /* 0xffffff1000387947 */ /* 0x000fea000383ffff */
.L_x_8333:
        /* <DEDUP_REMOVED lines=8> */
.L_x_8534:
[----:B------:R-:W-:Y:S05]  /*17e30*/  BSYNC B1 ;  /* 0x0000000000017941 */ /* 0x000fea0003800000 */
.L_x_8533:
[----:B------:R-:W-:Y:S05]  /*17e40*/  BRA `(.L_x_8535) ;  /* 0xffffff1000187947 */ /* 0x000fea000383ffff */
.L_x_8335:
[----:B-1----:R1:W2:Y:S02]  /*17e50*/  SYNCS.PHASECHK.TRANS64.TRYWAIT P0, [R18+URZ+0x19c00], R3 ;  /* 0x019c0003120075a7 */ /* 0x0022a4000800017f */
[----:B--2---:R-:W-:Y:S05]  /*17e60*/  @!P0 NANOSLEEP.SYNCS 0x989680 ;  /* 0x009896800000895d */ /* 0x004fea0003900000 */
[----:B------:R-:W2:Y:S02]  /*17e70*/  @!P0 SYNCS.PHASECHK.TRANS64 P0, [R18+URZ+0x19c00], R3 ;  /* 0x019c0003120085a7 */ /* 0x000ea4000800007f */
[----:B--2---:R-:W-:Y:S05]  /*17e80*/  @!P0 BRA `(.L_x_8335) ;  /* 0xfffffffc00f08947 */ /* 0x004fea000383ffff */
[----:B------:R-:W-:Y:S05]  /*17e90*/  BRA `(.L_x_8536) ;  /* 0xffffff1000107947 */ /* 0x000fea000383ffff */
.L_x_8341:
[----:B-1----:R1:W3:Y:S02]  /*17ea0*/  SYNCS.PHASECHK.TRANS64.TRYWAIT P1, [R3+URZ+0x19c30], R4 ;  /* 0x019c3004030075a7 */ /* 0x0022e4000802017f */
[----:B---3--:R-:W-:Y:S05]  /*17eb0*/  @!P1 NANOSLEEP.SYNCS 0x989680 ;  /* 0x009896800000995d */ /* 0x008fea0003900000 */
[----:B------:R-:W3:Y:S02]  /*17ec0*/  @!P1 SYNCS.PHASECHK.TRANS64 P1, [R3+URZ+0x19c30], R4 ;  /* 0x019c3004030095a7 */ /* 0x000ee4000802007f */
[----:B---3--:R-:W-:Y:S05]  /*17ed0*/  @!P1 BRA `(.L_x_8341) ;  /* 0xfffffffc00f09947 */ /* 0x008fea000383ffff */
[----:B------:R-:W-:Y:S05]  /*17ee0*/  BRA `(.L_x_8340) ;  /* 0xffffff3000747947 */ /* 0x000fea000383ffff */
.L_x_8348:
[----:B-1----:R1:W2:Y:S02]  /*17ef0*/  SYNCS.PHASECHK.TRANS64.TRYWAIT P1, [R10+URZ+0x19c30], R9 ;  /* 0x019c30090a0075a7 */ /* 0x0022a4000802017f */
[----:B--2---:R-:W-:Y:S05]  /*17f00*/  @!P1 NANOSLEEP.SYNCS 0x989680 ;  /* 0x009896800000995d */ /* 0x004fea0003900000 */
[----:B------:R-:W2:Y:S02]  /*17f10*/  @!P1 SYNCS.PHASECHK.TRANS64 P1, [R10+URZ+0x19c30], R9 ;  /* 0x019c30090a0095a7 */ /* 0x000ea4000802007f */
[----:B--2---:R-:W-:Y:S05]  /*17f20*/  @!P1 BRA `(.L_x_8348) ;  /* 0xfffffffc00f09947 */ /* 0x004fea000383ffff */
[----:B------:R-:W-:Y:S05]  /*17f30*/  BRA `(.L_x_8347) ;  /* 0xffffff5400007947 */ /* 0x000fea000383ffff */
.L_x_8353:
[----:B---3--:R3:W4:Y:S02]  /*17f40*/  SYNCS.PHASECHK.TRANS64.TRYWAIT P1, [R12+URZ+0x19c50], R0 ;  /* 0x019c50000c0075a7 */ /* 0x008724000802017f */
[----:B----4-:R-:W-:Y:S05]  /*17f50*/  @!P1 NANOSLEEP.SYNCS 0x989680 ;  /* 0x009896800000995d */ /* 0x010fea0003900000 */
[----:B------:R-:W4:Y:S02]  /*17f60*/  @!P1 SYNCS.PHASECHK.TRANS64 P1, [R12+URZ+0x19c50], R0 ;  /* 0x019c50000c0095a7 */ /* 0x000f24000802007f */
[----:B----4-:R-:W-:Y:S05]  /*17f70*/  @!P1 BRA `(.L_x_8353) ;  /* 0xfffffffc00f09947 */ /* 0x010fea000383ffff */
[----:B------:R-:W-:Y:S05]  /*17f80*/  BRA `(.L_x_8352) ;  /* 0xffffff54008c7947 */ /* 0x000fea000383ffff */
.L_x_8360:
[----:B--2---:R2:W3:Y:S02]  /*17f90*/  SYNCS.PHASECHK.TRANS64.TRYWAIT P1, [R5+URZ+0x19c50], R8 ;  /* 0x019c5008050075a7 */ /* 0x0044e4000802017f */
[----:B---3--:R-:W-:Y:S05]  /*17fa0*/  @!P1 NANOSLEEP.SYNCS 0x989680 ;  /* 0x009896800000995d */ /* 0x008fea0003900000 */
[----:B------:R-:W3:Y:S02]  /*17fb0*/  @!P1 SYNCS.PHASECHK.TRANS64 P1, [R5+URZ+0x19c50], R8 ;  /* 0x019c5008050095a7 */ /* 0x000ee4000802007f */
[----:B---3--:R-:W-:Y:S05]  /*17fc0*/  @!P1 BRA `(.L_x_8360) ;  /* 0xfffffffc00f09947 */ /* 0x008fea000383ffff */
[----:B------:R-:W-:Y:S05]  /*17fd0*/  BRA `(.L_x_8359) ;  /* 0xffffff6c00fc7947 */ /* 0x000fea000383ffff */
.L_x_8387:
        /* <DEDUP_REMOVED lines=11> */
.L_x_8538:
[----:B------:R-:W-:Y:S05]  /*18090*/  BSYNC B1 ;  /* 0x0000000000017941 */ /* 0x000fea0003800000 */
.L_x_8537:
[----:B------:R-:W-:Y:S05]  /*180a0*/  BRA `(.L_x_8539) ;  /* 0xffffffa800247947 */ /* 0x000fea000383ffff */
.L_x_8389:
[----:B------:R-:W-:Y:S01]  /*180b0*/  BSSY B1, `(.L_x_8540) ;  /* 0x0000006000017945 */ /* 0x000fe20003800000 */
[----:B------:R-:W-:-:S07]  /*180c0*/  IMAD.MOV.U32 R15, RZ, RZ, -0x1 ;  /* 0xffffffffff0f7424 */ /* 0x000fce00078e00ff */
[----:B0-----:R-:W-:Y:S05]  /*180d0*/  WARPSYNC.COLLECTIVE R15, `(.L_x_8541) ;  /* 0x000000000f0c7348 */ /* 0x001fea0003c00000 */
[----:B------:R-:W-:Y:S02]  /*180e0*/  ELECT P6, UR62, PT ;  /* 0x00000000003e782f */ /* 0x000fe400038c0000 */
[----:B------:R-:W-:Y:S01]  /*180f0*/  MOV R14, UR62 ;  /* 0x0000003e000e7c02 */ /* 0x000fe20008000f00 */
[----:B0-----:R-:W-:Y:S10]  /*18100*/  ENDCOLLECTIVE ;  /* 0x000000000000791b */ /* 0x001ff40003800000 */
.L_x_8541:
[----:B------:R-:W-:Y:S05]  /*18110*/  BSYNC B1 ;  /* 0x0000000000017941 */ /* 0x000fea0003800000 */
.L_x_8540:
[----:B------:R-:W-:Y:S05]  /*18120*/  BRA `(.L_x_8388) ;  /* 0xffffffa8001c7947 */ /* 0x000fea000383ffff */
.L_x_8391:
[----:B0-----:R0:W1:Y:S02]  /*18130*/  SYNCS.PHASECHK.TRANS64.TRYWAIT P0, [R11+URZ+0x19c20], R6 ;  /* 0x019c20060b0075a7 */ /* 0x001064000800017f */
[----:B-1----:R-:W-:Y:S05]  /*18140*/  @!P0 NANOSLEEP.SYNCS 0x989680 ;  /* 0x009896800000895d */ /* 0x002fea0003900000 */
[----:B------:R-:W1:Y:S02]  /*18150*/  @!P0 SYNCS.PHASECHK.TRANS64 P0, [R11+URZ+0x19c20], R6 ;  /* 0x019c20060b0085a7 */ /* 0x000e64000800007f */
[----:B-1----:R-:W-:Y:S05]  /*18160*/  @!P0 BRA `(.L_x_8391) ;  /* 0xfffffffc00f08947 */ /* 0x002fea000383ffff */
[----:B------:R-:W-:Y:S05]  /*18170*/  BRA `(.L_x_8542) ;  /* 0xffffffa800387947 */ /* 0x000fea000383ffff */
.L_x_8395:
[----:B-1----:R1:W2:Y:S02]  /*18180*/  SYNCS.PHASECHK.TRANS64.TRYWAIT P0, [R9+URZ+0x19ca0], R12 ;  /* 0x019ca00c090075a7 */ /* 0x0022a4000800017f */
[----:B--2---:R-:W-:Y:S05]  /*18190*/  @!P0 NANOSLEEP.SYNCS 0x989680 ;  /* 0x009896800000895d */ /* 0x004fea0003900000 */
[----:B------:R-:W2:Y:S02]  /*181a0*/  @!P0 SYNCS.PHASECHK.TRANS64 P0, [R9+URZ+0x19ca0], R12 ;  /* 0x019ca00c090085a7 */ /* 0x000ea4000800007f */
[----:B--2---:R-:W-:Y:S05]  /*181b0*/  @!P0 BRA `(.L_x_8395) ;  /* 0xfffffffc00f08947 */ /* 0x004fea000383ffff */
[----:B------:R-:W-:Y:S05]  /*181c0*/  BRA `(.L_x_8543) ;  /* 0xffffffa800507947 */ /* 0x000fea000383ffff */
.L_x_8402:
[----:B0-----:R0:W2:Y:S02]  /*181d0*/  SYNCS.PHASECHK.TRANS64.TRYWAIT P0, [R9+URZ+0x19cc0], R12 ;  /* 0x019cc00c090075a7 */ /* 0x0010a4000800017f */
[----:B--2---:R-:W-:Y:S05]  /*181e0*/  @!P0 NANOSLEEP.SYNCS 0x989680 ;  /* 0x009896800000895d */ /* 0x004fea0003900000 */
[----:B------:R-:W2:Y:S02]  /*181f0*/  @!P0 SYNCS.PHASECHK.TRANS64 P0, [R9+URZ+0x19cc0], R12 ;  /* 0x019cc00c090085a7 */ /* 0x000ea4000800007f */
[----:B--2---:R-:W-:Y:S05]  /*18200*/  @!P0 BRA `(.L_x_8402) ;  /* 0xfffffffc00f08947 */ /* 0x004fea000383ffff */
[----:B------:R-:W-:Y:S05]  /*18210*/  BRA `(.L_x_8544) ;  /* 0xffffffac004c7947 */ /* 0x000fea000383ffff */
.L_x_8411:
[----:B-1----:R1:W2:Y:S02]  /*18220*/  SYNCS.PHASECHK.TRANS64.TRYWAIT P1, [R9+URZ+0x19ca0], R8 ;  /* 0x019ca008090075a7 */ /* 0x0022a4000802017f */
[----:B--2---:R-:W-:Y:S05]  /*18230*/  @!P1 NANOSLEEP.SYNCS 0x989680 ;  /* 0x009896800000995d */ /* 0x004fea0003900000 */
[----:B------:R-:W2:Y:S02]  /*18240*/  @!P1 SYNCS.PHASECHK.TRANS64 P1, [R9+URZ+0x19ca0], R8 ;  /* 0x019ca008090095a7 */ /* 0x000ea4000802007f */
[----:B--2---:R-:W-:Y:S05]  /*18250*/  @!P1 BRA `(.L_x_8411) ;  /* 0xfffffffc00f09947 */ /* 0x004fea000383ffff */
[----:B------:R-:W-:Y:S05]  /*18260*/  BRA `(.L_x_8545) ;  /* 0xffffffb000807947 */ /* 0x000fea000383ffff */
.L_x_8418:
[----:B0-----:R0:W2:Y:S02]  /*18270*/  SYNCS.PHASECHK.TRANS64.TRYWAIT P1, [R9+URZ+0x19cc0], R8 ;  /* 0x019cc008090075a7 */ /* 0x0010a4000802017f */
[----:B--2---:R-:W-:Y:S05]  /*18280*/  @!P1 NANOSLEEP.SYNCS 0x989680 ;  /* 0x009896800000995d */ /* 0x004fea0003900000 */
[----:B------:R-:W2:Y:S02]  /*18290*/  @!P1 SYNCS.PHASECHK.TRANS64 P1, [R9+URZ+0x19cc0], R8 ;  /* 0x019cc008090095a7 */ /* 0x000ea4000802007f */
[----:B--2---:R-:W-:Y:S05]  /*182a0*/  @!P1 BRA `(.L_x_8418) ;  /* 0xfffffffc00f09947 */ /* 0x004fea000383ffff */
[----:B------:R-:W-:Y:S05]  /*182b0*/  BRA `(.L_x_8546) ;  /* 0xffffffb400787947 */ /* 0x000fea000383ffff */
.L_x_8435:
        /* <DEDUP_REMOVED lines=11> */
.L_x_8548:
[----:B------:R-:W-:Y:S05]  /*18370*/  BSYNC B0 ;  /* 0x0000000000007941 */ /* 0x000fea0003800000 */
.L_x_8547:
[----:B------:R-:W-:Y:S05]  /*18380*/  BRA `(.L_x_8549) ;  /* 0xffffffc4003c7947 */ /* 0x000fea000383ffff */
.L_x_8437:
[----:B------:R-:W-:Y:S01]  /*18390*/  BSSY B0, `(.L_x_8550) ;  /* 0x0000006000007945 */ /* 0x000fe20003800000 */
[----:B------:R-:W-:-:S07]  /*183a0*/  IMAD.MOV.U32 R15, RZ, RZ, -0x1 ;  /* 0xffffffffff0f7424 */ /* 0x000fce00078e00ff */
[----:B0-----:R-:W-:Y:S05]  /*183b0*/  WARPSYNC.COLLECTIVE R15, `(.L_x_8551) ;  /* 0x000000000f0c7348 */ /* 0x001fea0003c00000 */
[----:B------:R-:W-:Y:S02]  /*183c0*/  ELECT P6, UR62, PT ;  /* 0x00000000003e782f */ /* 0x000fe400038c0000 */
[----:B------:R-:W-:Y:S01]  /*183d0*/  MOV R14, UR62 ;  /* 0x0000003e000e7c02 */ /* 0x000fe20008000f00 */
[----:B0-----:R-:W-:Y:S10]  /*183e0*/  ENDCOLLECTIVE ;  /* 0x000000000000791b */ /* 0x001ff40003800000 */
.L_x_8551:
[----:B------:R-:W-:Y:S05]  /*183f0*/  BSYNC B0 ;  /* 0x0000000000007941 */ /* 0x000fea0003800000 */
.L_x_8550:
[----:B------:R-:W-:Y:S05]  /*18400*/  BRA `(.L_x_8552) ;  /* 0xffffffc400347947 */ /* 0x000fea000383ffff */
.L_x_8440:
[----:B0-----:R0:W1:Y:S02]  /*18410*/  SYNCS.PHASECHK.TRANS64.TRYWAIT P2, [R5+URZ+0x19c80], R4 ;  /* 0x019c8004050075a7 */ /* 0x001064000804017f */
[----:B-1----:R-:W-:Y:S05]  /*18420*/  @!P2 NANOSLEEP.SYNCS 0x989680 ;  /* 0x009896800000a95d */ /* 0x002fea0003900000 */
[----:B------:R-:W1:Y:S02]  /*18430*/  @!P2 SYNCS.PHASECHK.TRANS64 P2, [R5+URZ+0x19c80], R4 ;  /* 0x019c80040500a5a7 */ /* 0x000e64000804007f */
[----:B-1----:R-:W-:Y:S05]  /*18440*/  @!P2 BRA `(.L_x_8440) ;  /* 0xfffffffc00f0a947 */ /* 0x002fea000383ffff */
[----:B------:R-:W-:Y:S05]  /*18450*/  BRA `(.L_x_8553) ;  /* 0xffffffc400987947 */ /* 0x000fea000383ffff */
.L_x_8442:
[----:B-1----:R1:W2:Y:S02]  /*18460*/  SYNCS.PHASECHK.TRANS64.TRYWAIT P2, [R5+URZ+0x19c40], R4 ;  /* 0x019c4004050075a7 */ /* 0x0022a4000804017f */
[----:B--2---:R-:W-:Y:S05]  /*18470*/  @!P2 NANOSLEEP.SYNCS 0x989680 ;  /* 0x009896800000a95d */ /* 0x004fea0003900000 */
[----:B------:R-:W2:Y:S02]  /*18480*/  @!P2 SYNCS.PHASECHK.TRANS64 P2, [R5+URZ+0x19c40], R4 ;  /* 0x019c40040500a5a7 */ /* 0x000ea4000804007f */
[----:B--2---:R-:W-:Y:S05]  /*18490*/  @!P2 BRA `(.L_x_8442) ;  /* 0xfffffffc00f0a947 */ /* 0x004fea000383ffff */
[----:B------:R-:W-:Y:S05]  /*184a0*/  BRA `(.L_x_8554) ;  /* 0xffffffc800107947 */ /* 0x000fea000383ffff */
.L_x_8445:
[----:B0-----:R0:W1:Y:S02]  /*184b0*/  SYNCS.PHASECHK.TRANS64.TRYWAIT P0, [R28+URZ+0x19c20], R3 ;  /* 0x019c20031c0075a7 */ /* 0x001064000800017f */
[----:B-1----:R-:W-:Y:S05]  /*184c0*/  @!P0 NANOSLEEP.SYNCS 0x989680 ;  /* 0x009896800000895d */ /* 0x002fea0003900000 */
[----:B------:R-:W1:Y:S02]  /*184d0*/  @!P0 SYNCS.PHASECHK.TRANS64 P0, [R28+URZ+0x19c20], R3 ;  /* 0x019c20031c0085a7 */ /* 0x000e64000800007f */
[----:B-1----:R-:W-:Y:S05]  /*184e0*/  @!P0 BRA `(.L_x_8445) ;  /* 0xfffffffc00f08947 */ /* 0x002fea000383ffff */
[----:B------:R-:W-:Y:S05]  /*184f0*/  BRA `(.L_x_8555) ;  /* 0xffffffcc00307947 */ /* 0x000fea000383ffff */
.L_x_8451:
[----:B0-----:R0:W1:Y:S02]  /*18500*/  SYNCS.PHASECHK.TRANS64.TRYWAIT P0, [R5+URZ+0x19c80], R4 ;  /* 0x019c8004050075a7 */ /* 0x001064000800017f */
[----:B-1----:R-:W-:Y:S05]  /*18510*/  @!P0 NANOSLEEP.SYNCS 0x989680 ;  /* 0x009896800000895d */ /* 0x002fea0003900000 */
[----:B------:R-:W1:Y:S02]  /*18520*/  @!P0 SYNCS.PHASECHK.TRANS64 P0, [R5+URZ+0x19c80], R4 ;  /* 0x019c8004050085a7 */ /* 0x000e64000800007f */
[----:B-1----:R-:W-:Y:S05]  /*18530*/  @!P0 BRA `(.L_x_8451) ;  /* 0xfffffffc00f08947 */ /* 0x002fea000383ffff */
[----:B------:R-:W-:Y:S05]  /*18540*/  BRA `(.L_x_8556) ;  /* 0xffffffcc00d47947 */ /* 0x000fea000383ffff */
.L_x_8458:
[----:B-1----:R1:W2:Y:S02]  /*18550*/  SYNCS.PHASECHK.TRANS64.TRYWAIT P0, [R5+URZ+0x19c40], R4 ;  /* 0x019c4004050075a7 */ /* 0x0022a4000800017f */
[----:B--2---:R-:W-:Y:S05]  /*18560*/  @!P0 NANOSLEEP.SYNCS 0x989680 ;  /* 0x009896800000895d */ /* 0x004fea0003900000 */
[----:B------:R-:W2:Y:S02]  /*18570*/  @!P0 SYNCS.PHASECHK.TRANS64 P0, [R5+URZ+0x19c40], R4 ;  /* 0x019c4004050085a7 */ /* 0x000ea4000800007f */
[----:B--2---:R-:W-:Y:S05]  /*18580*/  @!P0 BRA `(.L_x_8458) ;  /* 0xfffffffc00f08947 */ /* 0x004fea000383ffff */
[----:B------:R-:W-:Y:S05]  /*18590*/  BRA `(.L_x_8557) ;  /* 0xffffffd000cc7947 */ /* 0x000fea000383ffff */
.L_x_8466:
[----:B0-----:R0:W1:Y:S02]  /*185a0*/  SYNCS.PHASECHK.TRANS64.TRYWAIT P2, [R13+URZ+0x19c70], R3 ;  /* 0x019c70030d0075a7 */ /* 0x001064000804017f */
[----:B-1----:R-:W-:Y:S05]  /*185b0*/  @!P2 NANOSLEEP.SYNCS 0x989680 ;  /* 0x009896800000a95d */ /* 0x002fea0003900000 */
[----:B------:R-:W1:Y:S02]  /*185c0*/  @!P2 SYNCS.PHASECHK.TRANS64 P2, [R13+URZ+0x19c70], R3 ;  /* 0x019c70030d00a5a7 */ /* 0x000e64000804007f */
[----:B-1----:R-:W-:Y:S05]  /*185d0*/  @!P2 BRA `(.L_x_8466) ;  /* 0xfffffffc00f0a947 */ /* 0x002fea000383ffff */
[----:B------:R-:W-:Y:S05]  /*185e0*/  BRA `(.L_x_8558) ;  /* 0xffffffd400e07947 */ /* 0x000fea000383ffff */
.L_x_8468:
[----:B0-----:R0:W1:Y:S02]  /*185f0*/  SYNCS.PHASECHK.TRANS64.TRYWAIT P2, [R13+URZ+0x19c60], R4 ;  /* 0x019c60040d0075a7 */ /* 0x001064000804017f */
[----:B-1----:R-:W-:Y:S05]  /*18600*/  @!P2 NANOSLEEP.SYNCS 0x989680 ;  /* 0x009896800000a95d */ /* 0x002fea0003900000 */
[----:B------:R-:W1:Y:S02]  /*18610*/  @!P2 SYNCS.PHASECHK.TRANS64 P2, [R13+URZ+0x19c60], R4 ;  /* 0x019c60040d00a5a7 */ /* 0x000e64000804007f */
[----:B-1----:R-:W-:Y:S05]  /*18620*/  @!P2 BRA `(.L_x_8468) ;  /* 0xfffffffc00f0a947 */ /* 0x002fea000383ffff */
[----:B------:R-:W-:Y:S05]  /*18630*/  BRA `(.L_x_8559) ;  /* 0xffffffd400e87947 */ /* 0x000fea000383ffff */
.L_x_8475:
[----:B0-----:R0:W2:Y:S02]  /*18640*/  SYNCS.PHASECHK.TRANS64.TRYWAIT P0, [R0+URZ+0x19c70], R3 ;  /* 0x019c7003000075a7 */ /* 0x0010a4000800017f */
[----:B--2---:R-:W-:Y:S05]  /*18650*/  @!P0 NANOSLEEP.SYNCS 0x989680 ;  /* 0x009896800000895d */ /* 0x004fea0003900000 */
[----:B------:R-:W2:Y:S02]  /*18660*/  @!P0 SYNCS.PHASECHK.TRANS64 P0, [R0+URZ+0x19c70], R3 ;  /* 0x019c7003000085a7 */ /* 0x000ea4000800007f */
[----:B--2---:R-:W-:Y:S05]  /*18670*/  @!P0 BRA `(.L_x_8475) ;  /* 0xfffffffc00f08947 */ /* 0x004fea000383ffff */
[----:B------:R-:W-:Y:S05]  /*18680*/  BRA `(.L_x_8560) ;  /* 0xffffffdc00787947 */ /* 0x000fea000383ffff */
.L_x_8477:
[----:B0-----:R0:W2:Y:S02]  /*18690*/  SYNCS.PHASECHK.TRANS64.TRYWAIT P0, [R0+URZ+0x19c60], R3 ;  /* 0x019c6003000075a7 */ /* 0x0010a4000800017f */
[----:B--2---:R-:W-:Y:S05]  /*186a0*/  @!P0 NANOSLEEP.SYNCS 0x989680 ;  /* 0x009896800000895d */ /* 0x004fea0003900000 */
[----:B------:R-:W2:Y:S02]  /*186b0*/  @!P0 SYNCS.PHASECHK.TRANS64 P0, [R0+URZ+0x19c60], R3 ;  /* 0x019c6003000085a7 */ /* 0x000ea4000800007f */
[----:B--2---:R-:W-:Y:S05]  /*186c0*/  @!P0 BRA `(.L_x_8477) ;  /* 0xfffffffc00f08947 */ /* 0x004fea000383ffff */
[----:B------:R-:W-:Y:S05]  /*186d0*/  BRA `(.L_x_8561) ;  /* 0xffffffdc007c7947 */ /* 0x000fea000383ffff */
.L_x_8481:
[----:B------:R-:W-:Y:S01]  /*186e0*/  BSSY B0, `(.L_x_8562) ;  /* 0x0000008000007945 */ /* 0x000fe20003800000 */
[----:B------:R-:W-:Y:S02]  /*186f0*/  IMAD.MOV.U32 R13, RZ, RZ, R16 ;  /* 0x000000ffff0d7224 */ /* 0x000fe400078e0010 */
[----:B------:R-:W-:Y:S02]  /*18700*/  IMAD.MOV.U32 R12, RZ, RZ, RZ ;  /* 0x000000ffff0c7224 */ /* 0x000fe400078e00ff */
[----:B0-----:R-:W-:Y:S02]  /*18710*/  IMAD.MOV.U32 R11, RZ, RZ, 0x1f ;  /* 0x0000001fff0b7424 */ /* 0x001fe400078e00ff */
[----:B------:R-:W-:-:S07]  /*18720*/  IMAD.MOV.U32 R15, RZ, RZ, -0x1 ;  /* 0xffffffffff0f7424 */ /* 0x000fce00078e00ff */
[----:B------:R-:W-:Y:S05]  /*18730*/  WARPSYNC.COLLECTIVE R15, `(.L_x_8563) ;  /* 0x000000000f087348 */ /* 0x000fea0003c00000 */
[----:B------:R0:W1:Y:S02]  /*18740*/  SHFL.IDX P6, R14, R13, R12, R11 ;  /* 0x0000000c0d0e7389 */ /* 0x00006400000c000b */
[----:B01----:R-:W-:Y:S01]  /*18750*/  ENDCOLLECTIVE ;  /* 0x000000000000791b */ /* 0x003fe20003800000 */
.L_x_8563:
[----:B------:R-:W-:Y:S05]  /*18760*/  BSYNC B0 ;  /* 0x0000000000007941 */ /* 0x000fea0003800000 */
.L_x_8562:
        /* <DEDUP_REMOVED lines=9> */
.L_x_8564:
        /* <DEDUP_REMOVED lines=18> */
.L_x_8565:
[----:B------:R-:W-:Y:S01]  /*18920*/  IMAD.MOV.U32 R12, RZ, RZ, 0x2 ;  /* 0x00000002ff0c7424 */ /* 0x000fe200078e00ff */
[----:B------:R-:W-:-:S05]  /*18930*/  SEL R5, R14, RZ, P1 ;  /* 0x000000ff0e057207 */ /* 0x000fca0000800000 */
[----:B------:R-:W-:-:S04]  /*18940*/  IMAD.IADD R5, R2, 0x1, R5 ;  /* 0x0000000102057824 */ /* 0x000fc800078e0205 */
[----:B------:R-:W-:-:S07]  /*18950*/  IMAD.MOV.U32 R13, RZ, RZ, R5 ;  /* 0x000000ffff0d7224 */ /* 0x000fce00078e0005 */
[----:B------:R-:W-:Y:S05]  /*18960*/  WARPSYNC.COLLECTIVE R15, `(.L_x_8566) ;  /* 0x000000000f087348 */ /* 0x000fea0003c00000 */
[----:B------:R0:W1:Y:S02]  /*18970*/  SHFL.UP P6, R14, R13, R12, R11 ;  /* 0x0400000c0d0e7389 */ /* 0x00006400000c000b */
[----:B01----:R-:W-:Y:S01]  /*18980*/  ENDCOLLECTIVE ;  /* 0x000000000000791b */ /* 0x003fe20003800000 */
.L_x_8566:
[----:B------:R-:W-:Y:S01]  /*18990*/  IMAD.MOV.U32 R12, RZ, RZ, 0x4 ;  /* 0x00000004ff0c7424 */ /* 0x000fe200078e00ff */
[----:B------:R-:W-:-:S05]  /*189a0*/  SEL R6, R14, RZ, P2 ;  /* 0x000000ff0e067207 */ /* 0x000fca0001000000 */
[----:B------:R-:W-:-:S04]  /*189b0*/  IMAD.IADD R6, R5, 0x1, R6 ;  /* 0x0000000105067824 */ /* 0x000fc800078e0206 */
[----:B------:R-:W-:-:S07]  /*189c0*/  IMAD.MOV.U32 R13, RZ, RZ, R6 ;  /* 0x000000ffff0d7224 */ /* 0x000fce00078e0006 */
[----:B------:R-:W-:Y:S05]  /*189d0*/  WARPSYNC.COLLECTIVE R15, `(.L_x_8567) ;  /* 0x000000000f087348 */ /* 0x000fea0003c00000 */
[----:B------:R0:W1:Y:S02]  /*189e0*/  SHFL.UP P6, R14, R13, R12, R11 ;  /* 0x0400000c0d0e7389 */ /* 0x00006400000c000b */
[----:B01----:R-:W-:Y:S01]  /*189f0*/  ENDCOLLECTIVE ;  /* 0x000000000000791b */ /* 0x003fe20003800000 */
.L_x_8567:
[----:B------:R-:W-:Y:S01]  /*18a00*/  IMAD.MOV.U32 R12, RZ, RZ, 0x8 ;  /* 0x00000008ff0c7424 */ /* 0x000fe200078e00ff */
[----:B------:R-:W-:-:S05]  /*18a10*/  SEL R7, R14, RZ, P3 ;  /* 0x000000ff0e077207 */ /* 0x000fca0001800000 */
[----:B------:R-:W-:-:S04]  /*18a20*/  IMAD.IADD R7, R6, 0x1, R7 ;  /* 0x0000000106077824 */ /* 0x000fc800078e0207 */
[----:B------:R-:W-:-:S07]  /*18a30*/  IMAD.MOV.U32 R13, RZ, RZ, R7 ;  /* 0x000000ffff0d7224 */ /* 0x000fce00078e0007 */
[----:B------:R-:W-:Y:S05]  /*18a40*/  WARPSYNC.COLLECTIVE R15, `(.L_x_8568) ;  /* 0x000000000f087348 */ /* 0x000fea0003c00000 */
[----:B------:R0:W1:Y:S02]  /*18a50*/  SHFL.UP P6, R14, R13, R12, R11 ;  /* 0x0400000c0d0e7389 */ /* 0x00006400000c000b */
[----:B01----:R-:W-:Y:S01]  /*18a60*/  ENDCOLLECTIVE ;  /* 0x000000000000791b */ /* 0x003fe20003800000 */
.L_x_8568:
[----:B------:R-:W-:Y:S01]  /*18a70*/  IMAD.MOV.U32 R12, RZ, RZ, 0x10 ;  /* 0x00000010ff0c7424 */ /* 0x000fe200078e00ff */
[----:B------:R-:W-:-:S05]  /*18a80*/  SEL R14, R14, RZ, P4 ;  /* 0x000000ff0e0e7207 */ /* 0x000fca0002000000 */
[----:B------:R-:W-:-:S04]  /*18a90*/  IMAD.IADD R5, R7, 0x1, R14 ;  /* 0x0000000107057824 */ /* 0x000fc800078e020e */
[----:B------:R-:W-:-:S07]  /*18aa0*/  IMAD.MOV.U32 R13, RZ, RZ, R5 ;  /* 0x000000ffff0d7224 */ /* 0x000fce00078e0005 */
[----:B------:R-:W-:Y:S05]  /*18ab0*/  WARPSYNC.COLLECTIVE R15, `(.L_x_8569) ;  /* 0x000000000f087348 */ /* 0x000fea0003c00000 */
[----:B------:R0:W1:Y:S02]  /*18ac0*/  SHFL.UP P6, R14, R13, R12, R11 ;  /* 0x0400000c0d0e7389 */ /* 0x00006400000c000b */
[----:B01----:R-:W-:Y:S01]  /*18ad0*/  ENDCOLLECTIVE ;  /* 0x000000000000791b */ /* 0x003fe20003800000 */
.L_x_8569:
        /* <DEDUP_REMOVED lines=8> */
.L_x_8570:
[----:B------:R-:W-:Y:S05]  /*18b60*/  BRA `(.L_x_8571) ;  /* 0xffffffe000547947 */ /* 0x000fea000383ffff */
.L_x_8486:
[----:B------:R-:W-:Y:S01]  /*18b70*/  BSSY B0, `(.L_x_8572) ;  /* 0x0000008000007945 */ /* 0x000fe20003800000 */
[----:B-----5:R-:W-:Y:S02]  /*18b80*/  IMAD.MOV.U32 R13, RZ, RZ, R2 ;  /* 0x000000ffff0d7224 */ /* 0x020fe400078e0002 */
[----:B------:R-:W-:Y:S02]  /*18b90*/  IMAD.MOV.U32 R12, RZ, RZ, 0x1 ;  /* 0x00000001ff0c7424 */ /* 0x000fe400078e00ff */
[----:B------:R-:W-:Y:S02]  /*18ba0*/  IMAD.MOV.U32 R11, RZ, RZ, RZ ;  /* 0x000000ffff0b7224 */ /* 0x000fe400078e00ff */
[----:B------:R-:W-:-:S07]  /*18bb0*/  IMAD.MOV.U32 R15, RZ, RZ, -0x1 ;  /* 0xffffffffff0f7424 */ /* 0x000fce00078e00ff */
[----:B01----:R-:W-:Y:S05]  /*18bc0*/  WARPSYNC.COLLECTIVE R15, `(.L_x_8573) ;  /* 0x000000000f087348 */ /* 0x003fea0003c00000 */
[----:B------:R2:W3:Y:S02]  /*18bd0*/  SHFL.UP P6, R14, R13, R12, R11 ;  /* 0x0400000c0d0e7389 */ /* 0x0004e400000c000b */
[----:B0123--:R-:W-:Y:S01]  /*18be0*/  ENDCOLLECTIVE ;  /* 0x000000000000791b */ /* 0x00ffe20003800000 */
.L_x_8573:
[----:B------:R-:W-:Y:S05]  /*18bf0*/  BSYNC B0 ;  /* 0x0000000000007941 */ /* 0x000fea0003800000 */
.L_x_8572:
        /* <DEDUP_REMOVED lines=8> */
.L_x_8574:
[----:B------:R-:W-:Y:S01]  /*18c80*/  IMAD.MOV.U32 R12, RZ, RZ, 0x4 ;  /* 0x00000004ff0c7424 */ /* 0x000fe200078e00ff */
[----:B------:R-:W-:-:S05]  /*18c90*/  SEL R14, R14, RZ, P2 ;  /* 0x000000ff0e0e7207 */ /* 0x000fca0001000000 */
[----:B------:R-:W-:-:S04]  /*18ca0*/  IMAD.IADD R3, R13, 0x1, R14 ;  /* 0x000000010d037824 */ /* 0x000fc800078e020e */
[----:B------:R-:W-:-:S07]  /*18cb0*/  IMAD.MOV.U32 R13, RZ, RZ, R3 ;  /* 0x000000ffff0d7224 */ /* 0x000fce00078e0003 */
[----:B------:R-:W-:Y:S05]  /*18cc0*/  WARPSYNC.COLLECTIVE R15, `(.L_x_8575) ;  /* 0x000000000f087348 */ /* 0x000fea0003c00000 */
[----:B------:R0:W1:Y:S02]  /*18cd0*/  SHFL.UP P6, R14, R13, R12, R11 ;  /* 0x0400000c0d0e7389 */ /* 0x00006400000c000b */
[----:B01----:R-:W-:Y:S01]  /*18ce0*/  ENDCOLLECTIVE ;  /* 0x000000000000791b */ /* 0x003fe20003800000 */
.L_x_8575:
[----:B------:R-:W-:Y:S01]  /*18cf0*/  IMAD.MOV.U32 R12, RZ, RZ, 0x8 ;  /* 0x00000008ff0c7424 */ /* 0x000fe200078e00ff */
[----:B------:R-:W-:-:S05]  /*18d00*/  SEL R14, R14, RZ, P3 ;  /* 0x000000ff0e0e7207 */ /* 0x000fca0001800000 */
[----:B------:R-:W-:-:S04]  /*18d10*/  IMAD.IADD R5, R3, 0x1, R14 ;  /* 0x0000000103057824 */ /* 0x000fc800078e020e */
[----:B------:R-:W-:-:S07]  /*18d20*/  IMAD.MOV.U32 R13, RZ, RZ, R5 ;  /* 0x000000ffff0d7224 */ /* 0x000fce00078e0005 */
[----:B------:R-:W-:Y:S05]  /*18d30*/  WARPSYNC.COLLECTIVE R15, `(.L_x_8576) ;  /* 0x000000000f087348 */ /* 0x000fea0003c00000 */
[----:B------:R0:W1:Y:S02]  /*18d40*/  SHFL.UP P6, R14, R13, R12, R11 ;  /* 0x0400000c0d0e7389 */ /* 0x00006400000c000b */
[----:B01----:R-:W-:Y:S01]  /*18d50*/  ENDCOLLECTIVE ;  /* 0x000000000000791b */ /* 0x003fe20003800000 */
.L_x_8576:
[----:B------:R-:W-:Y:S01]  /*18d60*/  IMAD.MOV.U32 R12, RZ, RZ, 0x10 ;  /* 0x00000010ff0c7424 */ /* 0x000fe200078e00ff */
[----:B------:R-:W-:-:S05]  /*18d70*/  SEL R6, R14, RZ, P4 ;  /* 0x000000ff0e067207 */ /* 0x000fca0002000000 */
[----:B------:R-:W-:-:S04]  /*18d80*/  IMAD.IADD R6, R5, 0x1, R6 ;  /* 0x0000000105067824 */ /* 0x000fc800078e0206 */
[----:B------:R-:W-:-:S07]  /*18d90*/  IMAD.MOV.U32 R13, RZ, RZ, R6 ;  /* 0x000000ffff0d7224 */ /* 0x000fce00078e0006 */
[----:B------:R-:W-:Y:S05]  /*18da0*/  WARPSYNC.COLLECTIVE R15, `(.L_x_8577) ;  /* 0x000000000f087348 */ /* 0x000fea0003c00000 */
[----:B------:R0:W1:Y:S02]  /*18db0*/  SHFL.UP P6, R14, R13, R12, R11 ;  /* 0x0400000c0d0e7389 */ /* 0x00006400000c000b */
[----:B01----:R-:W-:Y:S01]  /*18dc0*/  ENDCOLLECTIVE ;  /* 0x000000000000791b */ /* 0x003fe20003800000 */
.L_x_8577:
        /* <DEDUP_REMOVED lines=8> */
.L_x_8578:
[----:B------:R-:W-:Y:S05]  /*18e50*/  BRA `(.L_x_8579) ;  /* 0xffffffe000347947 */ /* 0x000fea000383ffff */
.L_x_8488:
[----:B------:R-:W-:Y:S01]  /*18e60*/  BSSY B0, `(.L_x_8580) ;  /* 0x0000006000007945 */ /* 0x000fe20003800000 */
[----:B------:R-:W-:Y:S01]  /*18e70*/  PLOP3.LUT P6, PT, P6, PT, PT, 0x8, 0x0 ;  /* 0x000000000000781c */ /* 0x000fe200037ce170 */
[----:B------:R-:W-:-:S12]  /*18e80*/  IMAD.MOV.U32 R15, RZ, RZ, -0x1 ;  /* 0xffffffffff0f7424 */ /* 0x000fd800078e00ff */
[----:B0-----:R-:W-:Y:S05]  /*18e90*/  WARPSYNC.COLLECTIVE R15, `(.L_x_8581) ;  /* 0x000000000f087348 */ /* 0x001fea0003c00000 */
[----:B------:R-:W-:Y:S01]  /*18ea0*/  VOTE.ANY R14, PT, P6 ;  /* 0x00000000000e7806 */ /* 0x000fe200030e0100 */
[----:B0-----:R-:W-:Y:S06]  /*18eb0*/  ENDCOLLECTIVE ;  /* 0x000000000000791b */ /* 0x001fec0003800000 */
.L_x_8581:
[----:B------:R-:W-:Y:S05]  /*18ec0*/  BSYNC B0 ;  /* 0x0000000000007941 */ /* 0x000fea0003800000 */
.L_x_8580:
        /* <DEDUP_REMOVED lines=9> */
.L_x_8582:
[----:B------:R-:W-:Y:S01]  /*18f60*/  IMAD.MOV.U32 R17, RZ, RZ, R14 ;  /* 0x000000ffff117224 */ /* 0x000fe200078e000e */
[----:B------:R-:W-:Y:S06]  /*18f70*/  BRA `(.L_x_8583) ;  /* 0xffffffe000247947 */ /* 0x000fec000383ffff */
.L_x_8490:
[----:B------:R-:W-:Y:S01]  /*18f80*/  BSSY B0, `(.L_x_8584) ;  /* 0x0000007000007945 */ /* 0x000fe20003800000 */
[----:B------:R-:W-:Y:S02]  /*18f90*/  IMAD.MOV.U32 R13, RZ, RZ, R3 ;  /* 0x000000ffff0d7224 */ /* 0x000fe400078e0003 */
[----:B------:R-:W-:Y:S02]  /*18fa0*/  IMAD.MOV.U32 R11, RZ, RZ, 0x1f ;  /* 0x0000001fff0b7424 */ /* 0x000fe400078e00ff */
[----:B------:R-:W-:-:S07]  /*18fb0*/  IMAD.MOV.U32 R15, RZ, RZ, -0x1 ;  /* 0xffffffffff0f7424 */ /* 0x000fce00078e00ff */
[----:B012---:R-:W-:Y:S05]  /*18fc0*/  WARPSYNC.COLLECTIVE R15, `(.L_x_8585) ;  /* 0x000000000f087348 */ /* 0x007fea0003c00000 */
[----:B------:R3:W4:Y:S02]  /*18fd0*/  SHFL.IDX P6, R14, R13, R12, R11 ;  /* 0x0000000c0d0e7389 */ /* 0x00072400000c000b */
[----:B01234-:R-:W-:Y:S01]  /*18fe0*/  ENDCOLLECTIVE ;  /* 0x000000000000791b */ /* 0x01ffe20003800000 */
.L_x_8585:
[----:B------:R-:W-:Y:S05]  /*18ff0*/  BSYNC B0 ;  /* 0x0000000000007941 */ /* 0x000fea0003800000 */
.L_x_8584:
[----:B------:R-:W-:Y:S05]  /*19000*/  BRA `(.L_x_8489) ;  /* 0xffffffe0001c7947 */ /* 0x000fea000383ffff */
.L_x_8494:
[----:B0-----:R0:W1:Y:S02]  /*19010*/  SYNCS.PHASECHK.TRANS64.TRYWAIT P0, [R7+URZ+0x19c20], R0 ;  /* 0x019c2000070075a7 */ /* 0x001064000800017f */
[----:B-1----:R-:W-:Y:S05]  /*19020*/  @!P0 NANOSLEEP.SYNCS 0x989680 ;  /* 0x009896800000895d */ /* 0x002fea0003900000 */
[----:B------:R-:W1:Y:S02]  /*19030*/  @!P0 SYNCS.PHASECHK.TRANS64 P0, [R7+URZ+0x19c20], R0 ;  /* 0x019c2000070085a7 */ /* 0x000e64000800007f */
[----:B-1----:R-:W-:Y:S05]  /*19040*/  @!P0 BRA `(.L_x_8494) ;  /* 0xfffffffc00f08947 */ /* 0x002fea000383ffff */
[----:B------:R-:W-:Y:S05]  /*19050*/  BRA `(.L_x_8586) ;  /* 0xffffffe400087947 */ /* 0x000fea000383ffff */
.L_x_8495:
        /* <DEDUP_REMOVED lines=11> */
.L_x_8588:
[----:B------:R-:W-:Y:S05]  /*19110*/  BSYNC B0 ;  /* 0x0000000000007941 */ /* 0x000fea0003800000 */
.L_x_8587:
[----:B------:R-:W-:Y:S05]  /*19120*/  BRA `(.L_x_8589) ;  /* 0xffffffe000f07947 */ /* 0x000fea000383ffff */
.L_x_8496:
[----:B------:R-:W-:Y:S01]  /*19130*/  BSSY B0, `(.L_x_8590) ;  /* 0x0000006000007945 */ /* 0x000fe20003800000 */
[----:B------:R-:W-:-:S07]  /*19140*/  IMAD.MOV.U32 R15, RZ, RZ, -0x1 ;  /* 0xffffffffff0f7424 */ /* 0x000fce00078e00ff */
[----:B0-----:R-:W-:Y:S05]  /*19150*/  WARPSYNC.COLLECTIVE R15, `(.L_x_8591) ;  /* 0x000000000f0c7348 */ /* 0x001fea0003c00000 */
[----:B------:R-:W-:Y:S02]  /*19160*/  ELECT P6, UR62, PT ;  /* 0x00000000003e782f */ /* 0x000fe400038c0000 */
[----:B------:R-:W-:Y:S01]  /*19170*/  MOV R14, UR62 ;  /* 0x0000003e000e7c02 */ /* 0x000fe20008000f00 */
[----:B0-----:R-:W-:Y:S10]  /*19180*/  ENDCOLLECTIVE ;  /* 0x000000000000791b */ /* 0x001ff40003800000 */
.L_x_8591:
[----:B------:R-:W-:Y:S05]  /*19190*/  BSYNC B0 ;  /* 0x0000000000007941 */ /* 0x000fea0003800000 */
.L_x_8590:
[----:B------:R-:W-:Y:S05]  /*191a0*/  BRA `(.L_x_8592) ;  /* 0xffffffe000e47947 */ /* 0x000fea000383ffff */
.L_x_8498:
[----:B0-----:R0:W1:Y:S02]  /*191b0*/  SYNCS.PHASECHK.TRANS64.TRYWAIT P1, [R5+URZ], R4 ;  /* 0x00000004050075a7 */ /* 0x001064000802017f */
[----:B-1----:R-:W-:Y:S05]  /*191c0*/  @!P1 NANOSLEEP.SYNCS 0x989680 ;  /* 0x009896800000995d */ /* 0x002fea0003900000 */
[----:B------:R-:W1:Y:S02]  /*191d0*/  @!P1 SYNCS.PHASECHK.TRANS64 P1, [R5+URZ], R4 ;  /* 0x00000004050095a7 */ /* 0x000e64000802007f */
[----:B-1----:R-:W-:Y:S05]  /*191e0*/  @!P1 BRA `(.L_x_8498) ;  /* 0xfffffffc00f09947 */ /* 0x002fea000383ffff */
[----:B------:R-:W-:Y:S05]  /*191f0*/  BRA `(.L_x_8593) ;  /* 0xffffffe400187947 */ /* 0x000fea000383ffff */
.L_x_8499:
[----:B-1----:R1:W2:Y:S02]  /*19200*/  SYNCS.PHASECHK.TRANS64.TRYWAIT P1, [R3+URZ], R0 ;  /* 0x00000000030075a7 */ /* 0x0022a4000802017f */
[----:B--2---:R-:W-:Y:S05]  /*19210*/  @!P1 NANOSLEEP.SYNCS 0x989680 ;  /* 0x009896800000995d */ /* 0x004fea0003900000 */
[----:B------:R-:W2:Y:S02]  /*19220*/  @!P1 SYNCS.PHASECHK.TRANS64 P1, [R3+URZ], R0 ;  /* 0x00000000030095a7 */ /* 0x000ea4000802007f */
[----:B--2---:R-:W-:Y:S05]  /*19230*/  @!P1 BRA `(.L_x_8499) ;  /* 0xfffffffc00f09947 */ /* 0x004fea000383ffff */
[----:B------:R-:W-:Y:S05]  /*19240*/  BRA `(.L_x_8594) ;  /* 0xffffffe4000c7947 */ /* 0x000fea000383ffff */
.L_x_8501:
[----:B-1----:R1:W2:Y:S02]  /*19250*/  SYNCS.PHASECHK.TRANS64.TRYWAIT P1, [R3+URZ+0x19c60], R4 ;  /* 0x019c6004030075a7 */ /* 0x0022a4000802017f */
[----:B--2---:R-:W-:Y:S05]  /*19260*/  @!P1 NANOSLEEP.SYNCS 0x989680 ;  /* 0x009896800000995d */ /* 0x004fea0003900000 */
[----:B------:R-:W2:Y:S02]  /*19270*/  @!P1 SYNCS.PHASECHK.TRANS64 P1, [R3+URZ+0x19c60], R4 ;  /* 0x019c6004030095a7 */ /* 0x000ea4000802007f */
[----:B--2---:R-:W-:Y:S05]  /*19280*/  @!P1 BRA `(.L_x_8501) ;  /* 0xfffffffc00f09947 */ /* 0x004fea000383ffff */
[----:B------:R-:W-:Y:S05]  /*19290*/  BRA `(.L_x_8595) ;  /* 0xffffffe4000c7947 */ /* 0x000fea000383ffff */
.L_x_8503:
[----:B0-----:R0:W2:Y:S02]  /*192a0*/  SYNCS.PHASECHK.TRANS64.TRYWAIT P1, [R5+URZ+0x19c60], R0 ;  /* 0x019c6000050075a7 */ /* 0x0010a4000802017f */
[----:B--2---:R-:W-:Y:S05]  /*192b0*/  @!P1 NANOSLEEP.SYNCS 0x989680 ;  /* 0x009896800000995d */ /* 0x004fea0003900000 */
[----:B------:R-:W2:Y:S02]  /*192c0*/  @!P1 SYNCS.PHASECHK.TRANS64 P1, [R5+URZ+0x19c60], R0 ;  /* 0x019c6000050095a7 */ /* 0x000ea4000802007f */
[----:B--2---:R-:W-:Y:S05]  /*192d0*/  @!P1 BRA `(.L_x_8503) ;  /* 0xfffffffc00f09947 */ /* 0x004fea000383ffff */
[----:B------:R-:W-:Y:S05]  /*192e0*/  BRA `(.L_x_8596) ;  /* 0xffffffe4000c7947 */ /* 0x000fea000383ffff */
.L_x_8505:
[----:B--2---:R2:W3:Y:S02]  /*192f0*/  SYNCS.PHASECHK.TRANS64.TRYWAIT P0, [R3+URZ+0x19c80], R4 ;  /* 0x019c8004030075a7 */ /* 0x0044e4000800017f */
[----:B---3--:R-:W-:Y:S05]  /*19300*/  @!P0 NANOSLEEP.SYNCS 0x989680 ;  /* 0x009896800000895d */ /* 0x008fea0003900000 */
[----:B------:R-:W3:Y:S02]  /*19310*/  @!P0 SYNCS.PHASECHK.TRANS64 P0, [R3+URZ+0x19c80], R4 ;  /* 0x019c8004030085a7 */ /* 0x000ee4000800007f */
[----:B---3--:R-:W-:Y:S05]  /*19320*/  @!P0 BRA `(.L_x_8505) ;  /* 0xfffffffc00f08947 */ /* 0x008fea000383ffff */
[----:B------:R-:W-:Y:S05]  /*19330*/  BRA `(.L_x_8506) ;  /* 0xffffffe400087947 */ /* 0x000fea000383ffff */
.L_x_8597:
        /* <DEDUP_REMOVED lines=12> */
.L_x_12381:


//--------------------- .text._ZN7cutlass13device_kernelIN5flash11enable_sm90INS1_16FlashAttnFwdSm90INS1_25CollectiveMainloopFwdSm90ILi2EN4cute5tupleIJNS5_1CILi1EEES8_S8_EEENS6_IJNS7_ILi192EEENS7_ILi128EEENS7_ILi96EEEEEELi96ENS_12float_e4m3_tEfNS_4arch4Sm90ELb0ELb1ELb0ELb0ELb0ELb0ELb0ELb1ELb1ELb0ELb0ELb0EEENS1_21CollectiveEpilogueFwdINS6_IJSA_SC_SB_EEES9_NS_10bfloat16_tESG_Li384ELb0ELb0ELb0ELb1EEENS1_30DynamicPersistentTileSchedulerILi384ELi128ELb0ELb0ELb1EEEEEEEEEvNT_6ParamsE --------------------------
	.section	.text._ZN7cutlass13device_kernelIN5flash11enable_sm90INS1_16FlashAttnFwdSm90INS1_25CollectiveMainloopFwdSm90ILi2EN4cute5tupleIJNS5_1CILi1EEES8_S8_EEENS6_IJNS7_ILi192EEENS7_ILi128EEENS7_ILi96EEEEEELi96ENS_12float_e4m3_tEfNS_4arch4Sm90ELb0ELb1ELb0ELb0ELb0ELb0ELb0ELb1ELb1ELb0ELb0ELb0EEENS1_21CollectiveEpilogueFwdINS6_IJSA_SC_SB_EEES9_NS_10bfloat16_tESG_Li384ELb0ELb0ELb0ELb1EEENS1_30DynamicPersistentTileSchedulerILi384ELi128ELb0ELb0ELb1EEEEEEEEEvNT_6ParamsE,"ax",@progbits
	.align	128
.text._ZN7cutlass13device_kernelIN5flash11enable_sm90INS1_16FlashAttnFwdSm90INS1_25CollectiveMainloopFwdSm90ILi2EN4cute5tupleIJNS5_1CILi1EEES8_S8_EEENS6_IJNS7_ILi192EEENS7_ILi128EEENS7_ILi96EEEEEELi96ENS_12float_e4m3_tEfNS_4arch4Sm90ELb0ELb1ELb0ELb0ELb0ELb0ELb0ELb1ELb1ELb0ELb0ELb0EEENS1_21CollectiveEpilogueFwdINS6_IJSA_SC_SB_EEES9_NS_10bfloat16_tESG_Li384ELb0ELb0ELb0ELb1EEENS1_30DynamicPersistentTileSchedulerILi384ELi128ELb0ELb0ELb1EEEEEEEEEvNT_6ParamsE:
        .type           _ZN7cutlass13device_kernelIN5flash11enable_sm90INS1_16FlashAttnFwdSm90INS1_25CollectiveMainloopFwdSm90ILi2EN4cute5tupleIJNS5_1CILi1EEES8_S8_EEENS6_IJNS7_ILi192EEENS7_ILi128EEENS7_ILi96EEEEEELi96ENS_12float_e4m3_tEfNS_4arch4Sm90ELb0ELb1ELb0ELb0ELb0ELb0ELb0ELb1ELb1ELb0ELb0ELb0EEENS1_21CollectiveEpilogueFwdINS6_IJSA_SC_SB_EEES9_NS_10bfloat16_tESG_Li384ELb0ELb0ELb0ELb1EEENS1_30DynamicPersistentTileSchedulerILi384ELi128ELb0ELb0ELb1EEEEEEEEEvNT_6ParamsE,@function
        .size           _ZN7cutlass13device_kernelIN5flash11enable_sm90INS1_16FlashAttnFwdSm90INS1_25CollectiveMainloopFwdSm90ILi2EN4cute5tupleIJNS5_1CILi1EEES8_S8_EEENS6_IJNS7_ILi192EEENS7_ILi128EEENS7_ILi96EEEEEELi96ENS_12float_e4m3_tEfNS_4arch4Sm90ELb0ELb1ELb0ELb0ELb0ELb0ELb0ELb1ELb1ELb0ELb0ELb0EEENS1_21CollectiveEpilogueFwdINS6_IJSA_SC_SB_EEES9_NS_10bfloat16_tESG_Li384ELb0ELb0ELb0ELb1EEENS1_30DynamicPersistentTileSchedulerILi384ELi128ELb0ELb0ELb1EEEEEEEEEvNT_6ParamsE,(.L_x_12382 - _ZN7cutlass13device_kernelIN5flash11enable_sm90INS1_16FlashAttnFwdSm90INS1_25CollectiveMainloopFwdSm90ILi2EN4cute5tupleIJNS5_1CILi1EEES8_S8_EEENS6_IJNS7_ILi192EEENS7_ILi128EEENS7_ILi96EEEEEELi96ENS_12float_e4m3_tEfNS_4arch4Sm90ELb0ELb1ELb0ELb0ELb0ELb0ELb0ELb1ELb1ELb0ELb0ELb0EEENS1_21CollectiveEpilogueFwdINS6_IJSA_SC_SB_EEES9_NS_10bfloat16_tESG_Li384ELb0ELb0ELb0ELb1EEENS1_30DynamicPersistentTileSchedulerILi384ELi128ELb0ELb0ELb1EEEEEEEEEvNT_6ParamsE)
        .other          _ZN7cutlass13device_kernelIN5flash11enable_sm90INS1_16FlashAttnFwdSm90INS1_25CollectiveMainloopFwdSm90ILi2EN4cute5tupleIJNS5_1CILi1EEES8_S8_EEENS6_IJNS7_ILi192EEENS7_ILi128EEENS7_ILi96EEEEEELi96ENS_12float_e4m3_tEfNS_4arch4Sm90ELb0ELb1ELb0ELb0ELb0ELb0ELb0ELb1ELb1ELb0ELb0ELb0EEENS1_21CollectiveEpilogueFwdINS6_IJSA_SC_SB_EEES9_NS_10bfloat16_tESG_Li384ELb0ELb0ELb0ELb1EEENS1_30DynamicPersistentTileSchedulerILi384ELi128ELb0ELb0ELb1EEEEEEEEEvNT_6ParamsE,@"STO_CUDA_ENTRY STV_DEFAULT"
_ZN7cutlass13device_kernelIN5flash11enable_sm90INS1_16FlashAttnFwdSm90INS1_25CollectiveMainloopFwdSm90ILi2EN4cute5tupleIJNS5_1CILi1EEES8_S8_EEENS6_IJNS7_ILi192EEENS7_ILi128EEENS7_ILi96EEEEEELi96ENS_12float_e4m3_tEfNS_4arch4Sm90ELb0ELb1ELb0ELb0ELb0ELb0ELb0ELb1ELb1ELb0ELb0ELb0EEENS1_21CollectiveEpilogueFwdINS6_IJSA_SC_SB_EEES9_NS_10bfloat16_tESG_Li384ELb0ELb0ELb0ELb1EEENS1_30DynamicPersistentTileSchedulerILi384ELi128ELb0ELb0ELb1EEEEEEEEEvNT_6ParamsE:
[----:B------:R-:W1:Y:S02]  /*0000*/  LDC R1, c[0x0][0x28] ;  /* 0x00000a00ff017b82 */ /* 0x000e640000000800 */
[----:B-1----:R-:W-:Y:S01]  /*0010*/  VIADD R1, R1, 0xfffffff8 ;  /* 0xfffffff801017836 */ /* 0x002fe20000000000 */
[----:B------:R-:W1:Y:S01]  /*0020*/  S2R R3, SR_TID.X ;  /* 0x0000000000037919 */ /* 0x000e620000002100 */
[----:B------:R-:W-:Y:S01]  /*0030*/  ELECT P0, URZ, PT ;  /* 0x00000000003f782f */ /* 0x000fe20003800000 */
[----:B------:R-:W-:Y:S01]  /*0040*/  BSSY B0, `(.L_x_8598) ;  /* 0x0000014000007945 */ /* 0x000fe20003800000 */
[----:B-1----:R-:W-:-:S05]  /*0050*/  SHF.R.U32.HI R0, RZ, 0x5, R3 ;  /* 0x00000005ff007819 */ /* 0x002fca0000011603 */
[----:B------:R-:W1:Y:S02]  /*0060*/  SHFL.IDX PT, R2, R0, RZ, 0x1f ;  /* 0x00001fff00027589 */ /* 0x000e6400000e0000 */
[----:B-1----:R-:W-:Y:S02]  /*0070*/  ISETP.EQ.AND P0, PT, R2, RZ, P0 ;  /* 0x000000ff0200720c */ /* 0x002fe40000702270 */
[----:B------:R-:W-:-:S11]  /*0080*/  SHF.R.U32.HI R2, RZ, 0x7, R3 ;  /* 0x00000007ff027819 */ /* 0x000fd60000011603 */
        /* <DEDUP_REMOVED lines=15> */
.L_x_8599:
[----:B------:R-:W-:Y:S05]  /*0180*/  BSYNC B0 ;  /* 0x0000000000007941 */ /* 0x000fea0003800000 */
.L_x_8598:
        /* <DEDUP_REMOVED lines=37> */
.L_x_8600:
        /* <DEDUP_REMOVED lines=22> */
.L_x_8601:
        /* <DEDUP_REMOVED lines=18> */
.L_x_8602:
        /* <DEDUP_REMOVED lines=22> */
.L_x_8603:
        /* <DEDUP_REMOVED lines=22> */
.L_x_8604:
[----:B------:R-:W-:Y:S01]  /*0920*/  PLOP3.LUT P0, PT, PT, PT, UP0, 0x80, 0x0 ;  /* 0x000000000000781c */ /* 0x000fe20003f0f008 */
[----:B------:R-:W-:Y:S01]  /*0930*/  UMOV UR46, 0x1 ;  /* 0x00000001002e7882 */ /* 0x000fe20000000000 */
[----:B------:R-:W-:Y:S01]  /*0940*/  NOP ;  /* 0x0000000000007918 */ /* 0x000fe20000000000 */
[----:B------:R-:W-:Y:S01]  /*0950*/  USEL UR46, UR46, 0x2, !UP0 ;  /* 0x000000022e2e7887 */ /* 0x000fe2000c000000 */
[----:B------:R-:W-:Y:S01]  /*0960*/  ULDC.64 UR48, c[0x0][0x208] ;  /* 0x0000820000307ab9 */ /* 0x000fe20000000a00 */
[----:B-123--:R-:W-:Y:S08]  /*0970*/  BAR.SYNC.DEFER_BLOCKING 0x0 ;  /* 0x0000000000007b1d */ /* 0x00eff00000010000 */
[----:B------:R-:W-:Y:S05]  /*0980*/  @!P0 BRA `(.L_x_8605) ;  /* 0x000000d400f88947 */ /* 0x000fea0003800000 */
.L_x_8606:
[----:B------:R-:W-:-:S08]  /*0990*/  NOP ;  /* 0x0000000000007918 */ /* 0x000fd00000000000 */
[----:B------:R-:W1:Y:S02]  /*09a0*/  USETMAXREG.TRY_ALLOC.CTAPOOL UP0, 0xa0 ;  /* 0x000000a0000079c8 */ /* 0x000e640008000600 */
[----:B-1----:R-:W-:-:S13]  /*09b0*/  PLOP3.LUT P0, PT, PT, PT, UP0, 0x80, 0x0 ;  /* 0x000000000000781c */ /* 0x002fda0003f0f008 */
[----:B------:R-:W-:Y:S05]  /*09c0*/  @!P0 BRA `(.L_x_8606) ;  /* 0xfffffffc00f08947 */ /* 0x000fea000383ffff */
[----:B------:R-:W1:Y:S08]  /*09d0*/  S2UR UR7, SR_CTAID.X ;  /* 0x00000000000779c3 */ /* 0x000e700000002500 */
[----:B------:R-:W-:Y:S08]  /*09e0*/  BAR.ARV 0x4, 0x200 ;  /* 0x0108000000007b1d */ /* 0x000ff00000002000 */
[----:B------:R-:W1:Y:S08]  /*09f0*/  LDC R0, c[0x0][0xda8] ;  /* 0x00036a00ff007b82 */ /* 0x000e700000000800 */
[----:B------:R-:W-:Y:S06]  /*0a00*/  BAR.ARV 0x8, 0x1a0 ;  /* 0x0206800000007b1d */ /* 0x000fec0000002000 */
[----:B-1----:R-:W-:-:S13]  /*0a10*/  ISETP.LE.AND P0, PT, R0, UR7, PT ;  /* 0x0000000700007c0c */ /* 0x002fda000bf03270 */
[----:B------:R-:W-:Y:S05]  /*0a20*/  @P0 EXIT ;  /* 0x000000000000094d */ /* 0x000fea0003800000 */
[----:B------:R-:W1:Y:S01]  /*0a30*/  S2R R2, SR_TID.X ;  /* 0x0000000000027919 */ /* 0x000e620000002100 */
[----:B------:R-:W2:Y:S01]  /*0a40*/  S2UR UR50, SR_CgaCtaId ;  /* 0x00000000003279c3 */ /* 0x000ea20000008800 */
[----:B------:R-:W-:Y:S01]  /*0a50*/  UMOV UR47, 0x400 ;  /* 0x00000400002f7882 */ /* 0x000fe20000000000 */
[----:B------:R-:W-:Y:S01]  /*0a60*/  ULOP3.LUT UR39, UR46, 0x1, URZ, 0xfc, !UPT ;  /* 0x000000012e277892 */ /* 0x000fe2000f8efc3f */
[----:B------:R-:W-:Y:S01]  /*0a70*/  ULDC.64 UR52, c[0x0][0x198] ;  /* 0x0000660000347ab9 */ /* 0x000fe20000000a00 */
[----:B------:R-:W-:Y:S01]  /*0a80*/  UMOV UR38, URZ ;  /* 0x0000003f00267c82 */ /* 0x000fe20008000000 */
[----:B------:R-:W-:Y:S01]  /*0a90*/  UMOV UR37, URZ ;  /* 0x0000003f00257c82 */ /* 0x000fe20008000000 */
[----:B------:R-:W-:Y:S02]  /*0aa0*/  UMOV UR36, URZ ;  /* 0x0000003f00247c82 */ /* 0x000fe40008000000 */
[----:B------:R-:W3:Y:S01]  /*0ab0*/  S2UR UR6, SR_SWINHI ;  /* 0x00000000000679c3 */ /* 0x000ee20000002f00 */
[----:B--2---:R-:W-:Y:S01]  /*0ac0*/  ULEA UR47, UR50, UR47, 0x18 ;  /* 0x0000002f322f7291 */ /* 0x004fe2000f8ec03f */
[----:B-1----:R-:W-:-:S06]  /*0ad0*/  VIADD R8, R2, 0xffffff80 ;  /* 0xffffff8002087836 */ /* 0x002fcc0000000000 */
[----:B------:R-:W-:Y:S01]  /*0ae0*/  UMOV UR4, UR47 ;  /* 0x0000002f00047c82 */ /* 0x000fe20008000000 */
[----:B---3--:R-:W-:Y:S01]  /*0af0*/  UMOV UR5, UR6 ;  /* 0x0000000600057c82 */ /* 0x008fe20008000000 */
[----:B------:R-:W-:Y:S01]  /*0b00*/  IMAD.U32 R22, RZ, RZ, UR4 ;  /* 0x00000004ff167e24 */ /* 0x000fe2000f8e00ff */
[----:B------:R-:W-:Y:S01]  /*0b10*/  UMOV UR4, UR7 ;  /* 0x0000000700047c82 */ /* 0x000fe20008000000 */
[----:B------:R-:W-:Y:S01]  /*0b20*/  SHF.R.S32.HI R0, RZ, 0x1f, R8 ;  /* 0x0000001fff007819 */ /* 0x000fe20000011408 */
[----:B------:R-:W-:-:S03]  /*0b30*/  IMAD.U32 R23, RZ, RZ, UR5 ;  /* 0x00000005ff177e24 */ /* 0x000fc6000f8e00ff */
[CC--:B------:R-:W-:Y:S02]  /*0b40*/  LEA.HI R3, R0.reuse, R8.reuse, RZ, 0x4 ;  /* 0x0000000800037211 */ /* 0x0c0fe400078f20ff */
[----:B------:R-:W-:Y:S02]  /*0b50*/  LEA.HI R2, R0, R8, RZ, 0x7 ;  /* 0x0000000800027211 */ /* 0x000fe400078f38ff */
[----:B------:R-:W-:Y:S02]  /*0b60*/  SHF.R.S32.HI R4, RZ, 0x4, R3 ;  /* 0x00000004ff047819 */ /* 0x000fe40000011403 */
[----:B------:R-:W-:Y:S02]  /*0b70*/  LOP3.LUT R157, R2, 0xffffff80, RZ, 0xc0, !PT ;  /* 0xffffff80029d7812 */ /* 0x000fe400078ec0ff */
[C---:B------:R-:W-:Y:S02]  /*0b80*/  LEA.HI R5, R3.reuse, R4, RZ, 0x1 ;  /* 0x0000000403057211 */ /* 0x040fe400078f08ff */
[----:B------:R-:W-:Y:S01]  /*0b90*/  LOP3.LUT R3, R3, 0x7fffff0, RZ, 0xc0, !PT ;  /* 0x07fffff003037812 */ /* 0x000fe200078ec0ff */
[----:B------:R-:W-:Y:S01]  /*0ba0*/  IMAD.IADD R157, R8, 0x1, -R157 ;  /* 0x00000001089d7824 */ /* 0x000fe200078e0a9d */
[----:B------:R-:W-:-:S02]  /*0bb0*/  LOP3.LUT R5, R5, 0x1ffffffe, RZ, 0xc0, !PT ;  /* 0x1ffffffe05057812 */ /* 0x000fc400078ec0ff */
[----:B------:R-:W-:Y:S01]  /*0bc0*/  SHF.R.S32.HI R10, RZ, 0x7, R2 ;  /* 0x00000007ff0a7819 */ /* 0x000fe20000011402 */
[----:B------:R-:W-:Y:S01]  /*0bd0*/  IMAD.IADD R3, R8, 0x1, -R3 ;  /* 0x0000000108037824 */ /* 0x000fe200078e0a03 */
[----:B------:R-:W-:Y:S01]  /*0be0*/  SHF.R.S32.HI R6, RZ, 0x1f, R157 ;  /* 0x0000001fff067819 */ /* 0x000fe2000001149d */
[----:B------:R-:W-:Y:S01]  /*0bf0*/  IMAD.IADD R5, R4, 0x1, -R5 ;  /* 0x0000000104057824 */ /* 0x000fe200078e0a05 */
[----:B------:R-:W-:Y:S02]  /*0c00*/  LEA.HI R4, R0, R8, RZ, 0x5 ;  /* 0x0000000800047211 */ /* 0x000fe400078f28ff */
[----:B------:R-:W-:Y:S02]  /*0c10*/  LEA.HI R7, R6, R157, RZ, 0x2 ;  /* 0x0000009d06077211 */ /* 0x000fe400078f10ff */
[----:B------:R-:W-:Y:S02]  /*0c20*/  SHF.R.S32.HI R11, RZ, 0x5, R4 ;  /* 0x00000005ff0b7819 */ /* 0x000fe40000011404 */
[----:B------:R-:W-:-:S02]  /*0c30*/  SHF.R.S32.HI R4, RZ, 0x2, R7 ;  /* 0x00000002ff047819 */ /* 0x000fc40000011407 */
[----:B------:R-:W-:Y:S01]  /*0c40*/  SHF.R.S32.HI R9, RZ, 0x1f, R7 ;  /* 0x0000001fff097819 */ /* 0x000fe20000011407 */
[----:B------:R-:W-:Y:S01]  /*0c50*/  IMAD R2, R11, 0x10, R3 ;  /* 0x000000100b027824 */ /* 0x000fe200078e0203 */
[----:B------:R-:W-:Y:S02]  /*0c60*/  LEA.HI R6, R6, R157, RZ, 0x5 ;  /* 0x0000009d06067211 */ /* 0x000fe400078f28ff */
[----:B------:R-:W-:Y:S01]  /*0c70*/  LEA.HI R9, R9, R4, RZ, 0x3 ;  /* 0x0000000409097211 */ /* 0x000fe200078f18ff */
[----:B------:R-:W-:Y:S01]  /*0c80*/  IMAD R3, R2, 0x4, R5 ;  /* 0x0000000402037824 */ /* 0x000fe200078e0205 */
[----:B------:R-:W-:Y:S01]  /*0c90*/  SHF.R.S32.HI R6, RZ, 0x5, R6 ;  /* 0x00000005ff067819 */ /* 0x000fe20000011406 */
[----:B------:R-:W-:Y:S01]  /*0ca0*/  IMAD.HI R2, R10, 0x55555556, RZ ;  /* 0x555555560a027827 */ /* 0x000fe200078e02ff */
[----:B------:R-:W-:Y:S02]  /*0cb0*/  LOP3.LUT R9, R9, 0xfffffff8, RZ, 0xc0, !PT ;  /* 0xfffffff809097812 */ /* 0x000fe400078ec0ff */
[----:B------:R-:W-:Y:S01]  /*0cc0*/  LEA.HI R0, R0, R8, RZ, 0x2 ;  /* 0x0000000800007211 */ /* 0x000fe200078f10ff */
[----:B------:R-:W-:Y:S01]  /*0cd0*/  IMAD.SHL.U32 R3, R3, 0x8, RZ ;  /* 0x0000000803037824 */ /* 0x000fe200078e00ff */
[----:B------:R-:W-:Y:S01]  /*0ce0*/  LEA.HI R2, R2, R2, RZ, 0x1 ;  /* 0x0000000202027211 */ /* 0x000fe200078f08ff */
[----:B------:R-:W-:Y:S01]  /*0cf0*/  IMAD.IADD R9, R4, 0x1, -R9 ;  /* 0x0000000104097824 */ /* 0x000fe200078e0a09 */
[----:B------:R-:W-:Y:S01]  /*0d00*/  LOP3.LUT R16, R7, 0x7ffffffc, RZ, 0xc0, !PT ;  /* 0x7ffffffc07107812 */ /* 0x000fe200078ec0ff */
[----:B------:R-:W-:Y:S01]  /*0d10*/  IMAD.WIDE R22, R3, 0x2, R22 ;  /* 0x0000000203167825 */ /* 0x000fe200078e0216 */
[----:B------:R-:W-:-:S03]  /*0d20*/  SHF.R.S32.HI R154, RZ, 0x2, R0 ;  /* 0x00000002ff9a7819 */ /* 0x000fc60000011400 */
[----:B------:R-:W-:Y:S01]  /*0d30*/  IMAD R4, R2, -0x3, R10 ;  /* 0xfffffffd02047824 */ /* 0x000fe200078e020a */
[----:B------:R-:W-:Y:S01]  /*0d40*/  LOP3.LUT R2, R0, 0x1ffffffc, RZ, 0xc0, !PT ;  /* 0x1ffffffc00027812 */ /* 0x000fe200078ec0ff */
[----:B------:R-:W-:Y:S02]  /*0d50*/  IMAD R9, R6, 0x10, R9 ;  /* 0x0000001006097824 */ /* 0x000fe400078e0209 */
[----:B------:R-:W-:Y:S02]  /*0d60*/  IMAD.IADD R16, R157, 0x1, -R16 ;  /* 0x000000019d107824 */ /* 0x000fe400078e0a10 */
[----:B------:R-:W-:Y:S02]  /*0d70*/  IMAD R3, R4, 0x40, R9 ;  /* 0x0000004004037824 */ /* 0x000fe400078e0209 */
[----:B------:R-:W-:-:S03]  /*0d80*/  IMAD.IADD R2, R8, 0x1, -R2 ;  /* 0x0000000108027824 */ /* 0x000fc600078e0a02 */
[----:B------:R1:W-:Y:S01]  /*0d90*/  STL [R1], R3 ;  /* 0x0000000301007387 */ /* 0x0003e20000100800 */
[----:B------:R-:W-:-:S07]  /*0da0*/  IMAD.SHL.U32 R152, R2, 0x8, RZ ;  /* 0x0000000802987824 */ /* 0x000fce00078e00ff */
.L_x_8699:
[----:B------:R-:W-:Y:S01]  /*0db0*/  ULDC UR5, c[0x0][0xdd0] ;  /* 0x0003740000057ab9 */ /* 0x000fe20000000800 */
[----:B--2---:R-:W2:Y:S01]  /*0dc0*/  LDC R0, c[0x0][0xde8] ;  /* 0x00037a00ff007b82 */ /* 0x004ea20000000800 */
[----:B------:R-:W-:Y:S01]  /*0dd0*/  UISETP.NE.AND UP0, UPT, UR5, 0x1, UPT ;  /* 0x000000010500788c */ /* 0x000fe2000bf05270 */
[----:B------:R-:W-:-:S10]  /*0de0*/  UMOV UR8, UR4 ;  /* 0x0000000400087c82 */ /* 0x000fd40008000000 */
[----:B------:R-:W-:Y:S01]  /*0df0*/  @UP0 ULDC UR6, c[0x0][0xdd4] ;  /* 0x0003750000060ab9 */ /* 0x000fe20000000800 */
[----:B------:R-:W-:Y:S01]  /*0e00*/  @UP0 ULDC UR9, c[0x0][0xdd8] ;  /* 0x0003760000090ab9 */ /* 0x000fe20000000800 */
[----:B------:R-:W-:-:S04]  /*0e10*/  UIMAD.WIDE.U32 UR6, UR4, UR6, URZ ;  /* 0x00000006040672a5 */ /* 0x000fc8000f8e003f */
[----:B------:R-:W-:-:S04]  /*0e20*/  @UP0 USHF.R.U32.HI UR8, URZ, UR9, UR7 ;  /* 0x000000093f080299 */ /* 0x000fc80008011607 */
[----:B------:R-:W-:Y:S02]  /*0e30*/  UIADD3 UR6, -UR8, URZ, URZ ;  /* 0x0000003f08067290 */ /* 0x000fe4000fffe13f */
[----:B--2---:R-:W-:Y:S02]  /*0e40*/  ISETP.LE.AND P0, PT, R0, UR8, PT ;  /* 0x0000000800007c0c */ /* 0x004fe4000bf03270 */
[----:B------:R-:W-:-:S11]  /*0e50*/  UIMAD UR7, UR5, UR6, UR4 ;  /* 0x00000006050772a4 */ /* 0x000fd6000f8e0204 */
[----:B-1-3--:R-:W-:Y:S05]  /*0e60*/  @!P0 BRA `(.L_x_8607) ;  /* 0x0000000000208947 */ /* 0x00afea0003800000 */
        /* <DEDUP_REMOVED lines=8> */
.L_x_8607:
[----:B------:R-:W-:Y:S01]  /*0ef0*/  ULDC UR6, c[0x0][0xdc4] ;  /* 0x0003710000067ab9 */ /* 0x000fe20000000800 */
[----:B------:R-:W-:Y:S01]  /*0f00*/  UMOV UR51, UR7 ;  /* 0x0000000700337c82 */ /* 0x000fe20008000000 */
[----:B------:R-:W-:-:S11]  /*0f10*/  UISETP.NE.AND UP0, UPT, UR6, 0x1, UPT ;  /* 0x000000010600788c */ /* 0x000fd6000bf05270 */
[----:B------:R-:W-:Y:S02]  /*0f20*/  @UP0 ULDC.64 UR10, c[0x0][0xdc8] ;  /* 0x00037200000a0ab9 */ /* 0x000fe40000000a00 */
[----:B------:R-:W-:-:S04]  /*0f30*/  UIMAD.WIDE.U32 UR4, UR7, UR10, URZ ;  /* 0x0000000a070472a5 */ /* 0x000fc8000f8e003f */
[----:B------:R-:W-:-:S04]  /*0f40*/  @UP0 USHF.R.U32.HI UR51, URZ, UR11, UR5 ;  /* 0x0000000b3f330299 */ /* 0x000fc80008011605 */
[----:B------:R-:W-:-:S12]  /*0f50*/  UIMAD UR4, UR51, UR6, URZ ;  /* 0x00000006330472a4 */ /* 0x000fd8000f8e023f */
.L_x_8608:
        /* <DEDUP_REMOVED lines=8> */
[----:B------:R-:W2:Y:S01]  /*0fe0*/  LDC.64 R8, c[0x0][0x9e0] ;  /* 0x00027800ff087b82 */ /* 0x000ea20000000a00 */
[----:B------:R-:W-:Y:S01]  /*0ff0*/  UISETP.NE.U32.AND UP0, UPT, UR4, URZ, UPT ;  /* 0x0000003f0400728c */ /* 0x000fe2000bf05070 */
[----:B------:R-:W-:Y:S01]  /*1000*/  ULDC.64 UR6, c[0x0][0x998] ;  /* 0x0002660000067ab9 */ /* 0x000fe20000000a00 */
[----:B------:R-:W-:-:S02]  /*1010*/  ULDC UR11, c[0x0][0x428] ;  /* 0x00010a00000b7ab9 */ /* 0x000fc40000000800 */
[----:B------:R-:W-:Y:S01]  /*1020*/  UISETP.NE.AND.EX UP0, UPT, UR5, URZ, UPT, UP0 ;  /* 0x0000003f0500728c */ /* 0x000fe2000bf05300 */
[----:B------:R-:W-:Y:S01]  /*1030*/  @UP1 ULDC UR8, c[0x0][0xdbc] ;  /* 0x00036f0000081ab9 */ /* 0x000fe20000000800 */
[----:B------:R-:W-:Y:S01]  /*1040*/  @UP1 ULDC UR10, c[0x0][0xdc0] ;  /* 0x00037000000a1ab9 */ /* 0x000fe20000000800 */
[----:B------:R-:W-:Y:S01]  /*1050*/  UIMAD.WIDE.U32 UR8, UR12, UR8, URZ ;  /* 0x000000080c0872a5 */ /* 0x000fe2000f8e003f */
[----:B------:R-:W3:Y:S01]  /*1060*/  LDC R156, c[0x0][0x288] ;  /* 0x0000a200ff9c7b82 */ /* 0x000ee20000000800 */
[----:B------:R-:W-:Y:S01]  /*1070*/  UMOV UR44, UR12 ;  /* 0x0000000c002c7c82 */ /* 0x000fe20008000000 */
[----:B------:R-:W-:Y:S01]  /*1080*/  UISETP.NE.AND UP2, UPT, UR11, 0x1, UPT ;  /* 0x000000010b00788c */ /* 0x000fe2000bf45270 */
[----:B------:R-:W-:Y:S01]  /*1090*/  PLOP3.LUT P0, PT, PT, PT, UP0, 0x80, 0x0 ;  /* 0x000000000000781c */ /* 0x000fe20003f0f008 */
[----:B------:R-:W-:Y:S02]  /*10a0*/  @UP1 USHF.R.U32.HI UR44, URZ, UR10, UR9 ;  /* 0x0000000a3f2c1299 */ /* 0x000fe40008011609 */
[----:B------:R-:W-:-:S02]  /*10b0*/  UISETP.NE.U32.AND UP1, UPT, UR6, URZ, UPT ;  /* 0x0000003f0600728c */ /* 0x000fc4000bf25070 */
[----:B------:R-:W-:Y:S01]  /*10c0*/  @UP0 USHF.R.S32.HI UR8, URZ, 0x1f, UR44 ;  /* 0x0000001f3f080899 */ /* 0x000fe2000801142c */
[----:B------:R-:W4:Y:S01]  /*10d0*/  LDC R17, c[0x0][0x404] ;  /* 0x00010100ff117b82 */ /* 0x000f220000000800 */
[----:B------:R-:W-:Y:S01]  /*10e0*/  UISETP.NE.AND.EX UP1, UPT, UR7, URZ, UPT, UP1 ;  /* 0x0000003f0700728c */ /* 0x000fe2000bf25310 */
[----:B------:R-:W-:Y:S01]  /*10f0*/  @UP0 ULDC.64 UR14, c[0x0][0x9a8] ;  /* 0x00026a00000e0ab9 */ /* 0x000fe20000000a00 */
[----:B------:R-:W-:Y:S02]  /*1100*/  UIADD3 UR11, -UR44, URZ, URZ ;  /* 0x0000003f2c0b7290 */ /* 0x000fe4000fffe13f */
[----:B------:R-:W-:Y:S02]  /*1110*/  @UP0 UIMAD UR10, UR8, UR14, URZ ;  /* 0x0000000e080a02a4 */ /* 0x000fe4000f8e023f */
[----:B------:R-:W-:Y:S01]  /*1120*/  PLOP3.LUT P1, PT, PT, PT, UP1, 0x80, 0x0 ;  /* 0x000000000000781c */ /* 0x000fe20003f2f018 */
[----:B------:R-:W-:Y:S01]  /*1130*/  @UP0 UIMAD.WIDE.U32 UR8, UR44, UR14, URZ ;  /* 0x0000000e2c0802a5 */ /* 0x000fe2000f8e003f */
[----:B------:R-:W5:Y:S01]  /*1140*/  LDC R6, c[0x0][0x2e0] ;  /* 0x0000b800ff067b82 */ /* 0x000f620000000800 */
        /* <DEDUP_REMOVED lines=34> */
[----:B-1----:R-:W-:Y:S01]  /*1370*/  IMAD.U32 R3, RZ, RZ, UR5 ;  /* 0x00000005ff037e24 */ /* 0x002fe2000f8e00ff */
[----:B------:R-:W-:Y:S01]  /*1380*/  ULDC.64 UR4, c[0x0][0x3f8] ;  /* 0x0000fe0000047ab9 */ /* 0x000fe20000000a00 */
[----:B------:R-:W-:-:S03]  /*1390*/  IMAD.U32 R5, RZ, RZ, UR7 ;  /* 0x00000007ff057e24 */ /* 0x000fc6000f8e00ff */
[----:B------:R-:W3:Y:S04]  /*13a0*/  @P0 LDG.E R7, desc[UR48][R2.64] ;  /* 0x0000003002070981 */ /* 0x000ee8000c1e1900 */
[----:B------:R-:W3:Y:S01]  /*13b0*/  @P1 LDG.E R0, desc[UR48][R4.64] ;  /* 0x0000003004001981 */ /* 0x000ee2000c1e1900 */
[----:B------:R-:W-:Y:S01]  /*13c0*/  ISETP.NE.U32.AND P0, PT, RZ, UR4, PT ;  /* 0x00000004ff007c0c */ /* 0x000fe2000bf05070 */
[----:B------:R-:W-:Y:S01]  /*13d0*/  ULOP3.LUT UR4, URZ, UR51, URZ, 0x33, !UPT ;  /* 0x000000333f047292 */ /* 0x000fe2000f8e333f */
[----:B--2---:R-:W-:Y:S01]  /*13e0*/  ISETP.GE.AND P1, PT, R9, 0x1, PT ;  /* 0x000000010900780c */ /* 0x004fe20003f26270 */
[----:B------:R-:W-:Y:S01]  /*13f0*/  UMOV UR45, UR43 ;  /* 0x0000002b002d7c82 */ /* 0x000fe20008000000 */
[----:B------:R-:W-:Y:S01]  /*1400*/  ISETP.NE.AND.EX P0, PT, RZ, UR5, PT, P0 ;  /* 0x00000005ff007c0c */ /* 0x000fe2000bf05300 */
[----:B------:R-:W-:Y:S01]  /*1410*/  ULDC UR5, c[0x0][0x988] ;  /* 0x0002620000057ab9 */ /* 0x000fe20000000800 */
[----:B------:R-:W-:-:S02]  /*1420*/  UIADD3 UR42, UR4, UR42, URZ ;  /* 0x0000002a042a7290 */ /* 0x000fc4000fffe03f */
[----:B----4-:R-:W-:Y:S01]  /*1430*/  SEL R17, R17, 0x1, P0 ;  /* 0x0000000111117807 */ /* 0x010fe20000000000 */
[----:B------:R-:W-:Y:S01]  /*1440*/  @UP2 ULDC UR4, c[0x0][0x42c] ;  /* 0x00010b0000042ab9 */ /* 0x000fe20000000800 */
[----:B------:R-:W-:Y:S01]  /*1450*/  UIMAD UR42, UR42, 0xc0, URZ ;  /* 0x000000c02a2a78a4 */ /* 0x000fe2000f8e023f */
[----:B---3--:R-:W-:-:S04]  /*1460*/  FMUL.FTZ R0, R7, R0 ;  /* 0x0000000007007220 */ /* 0x008fc80000410000 */
[----:B------:R-:W-:Y:S01]  /*1470*/  FMUL.FTZ R2, R0, UR5 ;  /* 0x0000000500027c20 */ /* 0x000fe20008410000 */
[----:B------:R-:W-:Y:S01]  /*1480*/  IADD3 R0, -R156, 0xc0, RZ ;  /* 0x000000c09c007810 */ /* 0x000fe20007ffe1ff */
[----:B------:R-:W-:-:S03]  /*1490*/  UIMAD.WIDE.U32 UR4, UR43, UR4, URZ ;  /* 0x000000042b0472a5 */ /* 0x000fc6000f8e003f */
[----:B------:R-:W-:Y:S01]  /*14a0*/  R2UR UR41, R2 ;  /* 0x00000000022972ca */ /* 0x000fe200000e0000 */
[----:B-----5:R-:W-:Y:S01]  /*14b0*/  IMAD R0, R17, R6, R0 ;  /* 0x0000000611007224 */ /* 0x020fe200078e0200 */
        /* <DEDUP_REMOVED lines=14> */
.L_x_8610:
[----:B------:R-:W-:-:S13]  /*15a0*/  ISETP.NE.AND P0, PT, R9, 0x1, PT ;  /* 0x000000010900780c */ /* 0x000fda0003f05270 */
[----:B------:R-:W1:Y:S02]  /*15b0*/  @P0 LDC.64 R4, c[0x0][0x9e8] ;  /* 0x00027a00ff040b82 */ /* 0x000e640000000a00 */
[----:B-1----:R-:W-:-:S05]  /*15c0*/  @P0 IMAD.HI.U32 R4, R2, R4, RZ ;  /* 0x0000000402040227 */ /* 0x002fca00078e00ff */
[----:B------:R-:W-:-:S07]  /*15d0*/  @P0 SHF.R.U32.HI R2, RZ, R5, R4 ;  /* 0x00000005ff020219 */ /* 0x000fce0000011604 */
.L_x_8611:
[----:B------:R-:W-:-:S05]  /*15e0*/  IMAD R3, R2, R9, R9 ;  /* 0x0000000902037224 */ /* 0x000fca00078e0209 */
[----:B------:R-:W-:-:S07]  /*15f0*/  VIMNMX R0, R0, R3, PT ;  /* 0x0000000300007248 */ /* 0x000fce0003fe0100 */
.L_x_8609:
        /* <DEDUP_REMOVED lines=24> */
.L_x_8613:
[----:B------:R-:W-:Y:S01]  /*1780*/  ISETP.NE.AND P0, PT, R9, 0x1, PT ;  /* 0x000000010900780c */ /* 0x000fe20003f05270 */
[----:B------:R-:W-:-:S12]  /*1790*/  IMAD.MOV.U32 R0, RZ, RZ, R89 ;  /* 0x000000ffff007224 */ /* 0x000fd800078e0059 */
[----:B------:R-:W1:Y:S02]  /*17a0*/  @P0 LDC.64 R2, c[0x0][0x9e8] ;  /* 0x00027a00ff020b82 */ /* 0x000e640000000a00 */
[----:B-1----:R-:W-:-:S05]  /*17b0*/  @P0 IMAD.HI.U32 R2, R89, R2, RZ ;  /* 0x0000000259020227 */ /* 0x002fca00078e00ff */
[----:B------:R-:W-:-:S07]  /*17c0*/  @P0 SHF.R.U32.HI R0, RZ, R3, R2 ;  /* 0x00000003ff000219 */ /* 0x000fce0000011602 */
.L_x_8614:
[----:B------:R-:W-:-:S05]  /*17d0*/  IMAD R0, R0, R9, RZ ;  /* 0x0000000900007224 */ /* 0x000fca00078e02ff */
[----:B------:R-:W-:-:S13]  /*17e0*/  R2UR UR5, R0 ;  /* 0x00000000000572ca */ /* 0x000fda00000e0000 */
[----:B------:R-:W-:-:S04]  /*17f0*/  UISETP.LT.AND UP0, UPT, UR4, UR5, UPT ;  /* 0x000000050400728c */ /* 0x000fc8000bf01270 */
[----:B------:R-:W-:-:S12]  /*1800*/  USEL UR4, UR4, UR5, !UP0 ;  /* 0x0000000504047287 */ /* 0x000fd8000c000000 */
.L_x_8612:
[----:B------:R-:W-:Y:S01]  /*1810*/  USHF.R.S32.HI UR5, URZ, 0x1f, UR4 ;  /* 0x0000001f3f057899 */ /* 0x000fe20008011404 */
[----:B------:R-:W-:Y:S02]  /*1820*/  PLOP3.LUT P0, PT, PT, PT, PT, 0x80, 0x0 ;  /* 0x000000000000781c */ /* 0x000fe40003f0f070 */
        /* <DEDUP_REMOVED lines=30> */
[----:B------:R-:W-:Y:S06]  /*1a10*/  @!P1 BRA `(.L_x_8615) ;  /* 0x000000b000b49947 */ /* 0x000fec0003800000 */
[----:B------:R-:W1:Y:S02]  /*1a20*/  S2R R0, SR_TID.X ;  /* 0x0000000000007919 */ /* 0x000e640000002100 */
[----:B-1----:R-:W-:-:S05]  /*1a30*/  VIADD R6, R0, 0xffffff80 ;  /* 0xffffff8000067836 */ /* 0x002fca0000000000 */
[----:B------:R-:W-:-:S04]  /*1a40*/  SHF.R.S32.HI R0, RZ, 0x1f, R6 ;  /* 0x0000001fff007819 */ /* 0x000fc80000011406 */
[----:B------:R-:W-:-:S04]  /*1a50*/  LEA.HI R0, R0, R6, RZ, 0x7 ;  /* 0x0000000600007211 */ /* 0x000fc800078f38ff */
[----:B------:R-:W-:-:S06]  /*1a60*/  SHF.R.S32.HI R0, RZ, 0x7, R0 ;  /* 0x00000007ff007819 */ /* 0x000fcc0000011400 */
[----:B------:R-:W1:Y:S02]  /*1a70*/  SHFL.IDX PT, R0, R0, RZ, 0x1f ;  /* 0x00001fff00007589 */ /* 0x000e6400000e0000 */
[----:B-1----:R-:W-:-:S13]  /*1a80*/  R2UR UR6, R0 ;  /* 0x00000000000672ca */ /* 0x002fda00000e0000 */
        /* <DEDUP_REMOVED lines=26> */
.L_x_8616:
        /* <DEDUP_REMOVED lines=9> */
.L_x_8779:
[----:B------:R-:W-:Y:S05]  /*1cc0*/  @!P0 BRA `(.L_x_8618) ;  /* 0x0000000000048947 */ /* 0x000fea0003800000 */
[----:B------:R-:W-:Y:S01]  /*1cd0*/  BPT.TRAP 0x1 ;  /* 0x000000040000795c */ /* 0x000fe20000300000 */
.L_x_8618:
[----:B------:R-:W-:Y:S02]  /*1ce0*/  IMAD.U32 R5, RZ, RZ, UR36 ;  /* 0x00000024ff057e24 */ /* 0x000fe4000f8e00ff */
[----:B-1----:R-:W-:-:S03]  /*1cf0*/  IMAD.U32 R0, RZ, RZ, UR37 ;  /* 0x00000025ff007e24 */ /* 0x002fc6000f8e00ff */
[----:B------:R-:W-:Y:S02]  /*1d00*/  LEA R5, R5, UR47, 0x3 ;  /* 0x0000002f05057c11 */ /* 0x000fe4000f8e18ff */
[----:B------:R-:W-:-:S04]  /*1d10*/  SHF.L.U32 R0, R0, 0x1f, RZ ;  /* 0x0000001f00007819 */ /* 0x000fc800000006ff */
[----:B------:R1:W2:Y:S01]  /*1d20*/  SYNCS.PHASECHK.TRANS64.TRYWAIT P2, [R5+URZ+0x19c30], R0 ;  /* 0x019c3000050075a7 */ /* 0x0002a2000804017f */
[----:B------:R-:W-:Y:S05]  /*1d30*/  @!P0 BRA `(.L_x_8619) ;  /* 0x0000000000048947 */ /* 0x000fea0003800000 */
[----:B------:R-:W-:Y:S01]  /*1d40*/  BPT.TRAP 0x1 ;  /* 0x000000040000795c */ /* 0x000fe20000300000 */
.L_x_8619:
[----:B------:R-:W3:Y:S02]  /*1d50*/  S2R R2, SR_TID.X ;  /* 0x0000000000027919 */ /* 0x000ee40000002100 */
[----:B---3--:R-:W-:Y:S01]  /*1d60*/  LOP3.LUT P1, RZ, R2, 0x7f, RZ, 0xc0, !PT ;  /* 0x0000007f02ff7812 */ /* 0x008fe2000782c0ff */
[----:B--2---:R-:W-:-:S12]  /*1d70*/  @P2 BRA `(.L_x_8620) ;  /* 0x0000000000082947 */ /* 0x004fd80003800000 */
[----:B------:R-:W2:Y:S02]  /*1d80*/  SYNCS.PHASECHK.TRANS64.TRYWAIT P2, [R5+URZ+0x19c30], R0 ;  /* 0x019c3000050075a7 */ /* 0x000ea4000804017f */
[----:B--2---:R-:W-:Y:S05]  /*1d90*/  @!P2 BRA `(.L_x_8621) ;  /* 0x000000fc003ca947 */ /* 0x004fea0003800000 */
.L_x_8620:
[----:B------:R-:W-:Y:S05]  /*1da0*/  WARPSYNC.ALL ;  /* 0x0000000000007948 */ /* 0x000fea0003800000 */
[----:B------:R-:W-:Y:S01]  /*1db0*/  UIADD3 UR4, UR47, 0x13800, URZ ;  /* 0x000138002f047890 */ /* 0x000fe2000fffe03f */
[----:B------:R-:W3:Y:S01]  /*1dc0*/  LDL R2, [R1] ;  /* 0x0000000001027983 */ /* 0x000ee20000100800 */
[----:B------:R-:W-:Y:S01]  /*1dd0*/  ULOP3.LUT UR12, UR54, 0x10000, URZ, 0xfc, !UPT ;  /* 0x00010000360c7892 */ /* 0x000fe2000f8efc3f */
[----:B------:R-:W-:Y:S01]  /*1de0*/  WARPGROUP.ARRIVE ;  /* 0x00000000000079c5 */ /* 0x000fe20000000000 */
[----:B------:R-:W-:Y:S01]  /*1df0*/  USHF.R.U32.HI UR4, URZ, 0x4, UR4 ;  /* 0x000000043f047899 */ /* 0x000fe20008011604 */
[----:B------:R-:W4:Y:S01]  /*1e00*/  LDC R12, c[0x0][0x288] ;  /* 0x0000a200ff0c7b82 */ /* 0x000f220000000800 */
[----:B------:R-:W-:Y:S01]  /*1e10*/  UMOV UR13, 0xc0000010 ;  /* 0xc0000010000d7882 */ /* 0x000fe20000000000 */
[----:B------:R-:W-:Y:S01]  /*1e20*/  UMOV UR15, 0xc0000010 ;  /* 0xc0000010000f7882 */ /* 0x000fe20000000000 */
[----:B------:R-:W-:Y:S01]  /*1e30*/  ULOP3.LUT UR4, UR4, 0x3fff, URZ, 0xc0, !UPT ;  /* 0x00003fff04047892 */ /* 0x000fe2000f8ec03f */
[----:B------:R-:W-:Y:S01]  /*1e40*/  IMAD.MOV.U32 R3, RZ, RZ, -0x80 ;  /* 0xffffff80ff037424 */ /* 0x000fe200078e00ff */
[----:B------:R-:W-:Y:S01]  /*1e50*/  UMOV UR5, 0xc0000010 ;  /* 0xc000001000057882 */ /* 0x000fe20000000000 */
[----:B------:R-:W-:Y:S01]  /*1e60*/  UMOV UR7, 0xc0000010 ;  /* 0xc000001000077882 */ /* 0x000fe20000000000 */
[----:B------:R-:W-:Y:S01]  /*1e70*/  ULOP3.LUT UR16, UR4, 0x10000, URZ, 0xfc, !UPT ;  /* 0x0001000004107892 */ /* 0x000fe2000f8efc3f */
[----:B------:R-:W-:Y:S01]  /*1e80*/  IMAD R4, R88, R3, 0x80 ;  /* 0x0000008058047424 */ /* 0x000fe200078e0203 */
[----:B------:R-:W-:Y:S01]  /*1e90*/  UIADD3 UR4, UR12, 0x180, URZ ;  /* 0x000001800c047890 */ /* 0x000fe2000fffe03f */
[----:B-12---:R-:W-:Y:S01]  /*1ea0*/  @!P1 VIADD R0, R5, 0x19c40 ;  /* 0x00019c4005009836 */ /* 0x006fe20000000000 */
[----:B------:R-:W-:-:S02]  /*1eb0*/  UIMAD UR14, UR36, 0x300, UR16 ;  /* 0x00000300240e78a4 */ /* 0x000fc4000f8e0210 */
[----:B------:R-:W-:Y:S02]  /*1ec0*/  UIADD3 UR8, UR12, 0x300, URZ ;  /* 0x000003000c087890 */ /* 0x000fe4000fffe03f */
[----:B------:R-:W-:Y:S01]  /*1ed0*/  UIADD3 UR6, UR14, 0x100, URZ ;  /* 0x000001000e067890 */ /* 0x000fe2000fffe03f */
[----:B------:R-:W-:Y:S01]  /*1ee0*/  @!P1 PRMT R0, RZ, 0x654, R0 ;  /* 0x00000654ff009816 */ /* 0x000fe20000000000 */
[----:B------:R-:W-:Y:S01]  /*1ef0*/  UIADD3 UR10, UR14, 0x200, URZ ;  /* 0x000002000e0a7890 */ /* 0x000fe2000fffe03f */
[----:B------:R-:W-:Y:S02]  /*1f00*/  UMOV UR9, 0xc0000010 ;  /* 0xc000001000097882 */ /* 0x000fe40000000000 */
[----:B------:R-:W-:Y:S01]  /*1f10*/  QGMMA.64x128x32.F32.E4M3.E4M3 R24, gdesc[UR12], RZ, !UPT, gsb0 ;  /* 0x01e000000c1879f3 */ /* 0x000fe2000c0008ff */
[----:B------:R-:W-:Y:S01]  /*1f20*/  UMOV UR11, 0xc0000010 ;  /* 0xc0000010000b7882 */ /* 0x000fe20000000000 */
[----:B------:R-:W-:Y:S01]  /*1f30*/  ULDC UR18, c[0x0][0x9dc] ;  /* 0x0002770000127ab9 */ /* 0x000fe20000000800 */
[----:B------:R-:W-:-:S02]  /*1f40*/  WARPGROUP.DEPBAR.LE gsb0, 0x0 ;  /* 0x00008000000079c5 */ /* 0x000fc40000010000 */
[----:B------:R-:W-:-:S07]  /*1f50*/  WARPGROUP.ARRIVE ;  /* 0x00000000000079c5 */ /* 0x000fce0000000000 */
[----:B------:R-:W-:Y:S01]  /*1f60*/  QGMMA.64x128x32.F32.E4M3.E4M3 R24, gdesc[UR4], R24, gsb0 ;  /* 0x01e00000041879f3 */ /* 0x000fe20008000818 */
[----:B------:R-:W-:Y:S02]  /*1f70*/  ULDC.64 UR6, c[0x0][0x9e0] ;  /* 0x0002780000067ab9 */ /* 0x000fe40000000a00 */
[----:B------:R-:W-:-:S06]  /*1f80*/  UISETP.GE.AND UP0, UPT, UR7, 0x1, UPT ;  /* 0x000000010700788c */ /* 0x000fcc000bf06270 */
[----:B------:R-:W-:Y:S01]  /*1f90*/  PLOP3.LUT P2, PT, PT, PT, UP0, 0x40, 0x0 ;  /* 0x000000000000781c */ /* 0x000fe20003f4e808 */
[----:B------:R-:W-:Y:S02]  /*1fa0*/  WARPGROUP.DEPBAR.LE gsb0, 0x0 ;  /* 0x00008000000079c5 */ /* 0x000fe40000010000 */
[----:B------:R-:W-:Y:S01]  /*1fb0*/  WARPGROUP.ARRIVE ;  /* 0x00000000000079c5 */ /* 0x000fe20000000000 */
[----:B---3--:R-:W-:-:S05]  /*1fc0*/  VIADD R7, R2, UR42 ;  /* 0x0000002a02077c36 */ /* 0x008fca0008000000 */
[----:B------:R-:W-:Y:S01]  /*1fd0*/  QGMMA.64x128x32.F32.E4M3.E4M3 R24, gdesc[UR8], R24, gsb0 ;  /* 0x01e00000081879f3 */ /* 0x000fe20008000818 */
[----:B------:R-:W-:Y:S01]  /*1fe0*/  ULDC UR11, c[0x0][0x2e0] ;  /* 0x0000b800000b7ab9 */ /* 0x000fe20000000800 */
[----:B------:R-:W-:Y:S01]  /*1ff0*/  ULOP3.LUT UR10, URZ, UR18, URZ, 0x33, !UPT ;  /* 0x000000123f0a7292 */ /* 0x000fe2000f8e333f */
[----:B------:R-:W-:-:S04]  /*2000*/  IMAD R3, R17, UR11, R4 ;  /* 0x0000000b11037c24 */ /* 0x000fc8000f8e0204 */
[----:B------:R-:W-:Y:S01]  /*2010*/  IMAD R8, R16, -0x2, R3 ;  /* 0xfffffffe10087824 */ /* 0x000fe200078e0203 */
[----:B----4-:R-:W-:-:S05]  /*2020*/  IADD3 R5, R3, 0x1, -R12 ;  /* 0x0000000103057810 */ /* 0x010fca0007ffe80c */
[----:B------:R-:W-:-:S04]  /*2030*/  IMAD R5, R16, -0x2, R5 ;  /* 0xfffffffe10057824 */ /* 0x000fc800078e0205 */
[C---:B------:R-:W-:Y:S02]  /*2040*/  VIADD R9, R5.reuse, UR6 ;  /* 0x0000000605097c36 */ /* 0x040fe40008000000 */
[----:B------:R-:W-:Y:S01]  /*2050*/  VIADD R10, R5, UR10 ;  /* 0x0000000a050a7c36 */ /* 0x000fe20008000000 */
[----:B------:R-:W-:-:S03]  /*2060*/  LEA R5, R88, 0xffffff80, 0x7 ;  /* 0xffffff8058057811 */ /* 0x000fc600078e38ff */
[----:B------:R-:W-:Y:S01]  /*2070*/  IMAD.IADD R2, R10, 0x1, R7 ;  /* 0x000000010a027824 */ /* 0x000fe200078e0207 */
        /* <DEDUP_REMOVED lines=17> */
.L_x_8624:
[----:B------:R-:W-:-:S06]  /*2190*/  UISETP.NE.AND UP1, UPT, UR7, 0x1, UPT ;  /* 0x000000010700788c */ /* 0x000fcc000bf25270 */
[----:B------:R-:W-:-:S05]  /*21a0*/  PLOP3.LUT P2, PT, PT, PT, UP1, 0x80, 0x0 ;  /* 0x000000000000781c */ /* 0x000fca0003f4f018 */
[----:B------:R-:W-:-:S08]  /*21b0*/  @UP1 ULDC.64 UR14, c[0x0][0x9e8] ;  /* 0x00027a00000e1ab9 */ /* 0x000fd00000000a00 */
[----:B------:R-:W-:-:S05]  /*21c0*/  @P2 IMAD.HI.U32 R6, R3, UR14, RZ ;  /* 0x0000000e03062c27 */ /* 0x000fca000f8e00ff */
[----:B------:R-:W-:-:S07]  /*21d0*/  @P2 SHF.R.U32.HI R3, RZ, UR15, R6 ;  /* 0x0000000fff032c19 */ /* 0x000fce0008011606 */
.L_x_8625:
[----:B------:R-:W-:Y:S05]  /*21e0*/  BSYNC B0 ;  /* 0x0000000000007941 */ /* 0x000fea0003800000 */
.L_x_8623:
[----:B------:R-:W-:-:S04]  /*21f0*/  IMAD R3, R3, UR7, -R5 ;  /* 0x0000000703037c24 */ /* 0x000fc8000f8e0a05 */
[----:B------:R-:W-:-:S05]  /*2200*/  IMAD R3, R16, -0x2, R3 ;  /* 0xfffffffe10037824 */ /* 0x000fca00078e0203 */
[----:B------:R-:W-:Y:S02]  /*2210*/  VIMNMX R2, R2, R3, !PT ;  /* 0x0000000302027248 */ /* 0x000fe40007fe0100 */
[----:B------:R-:W-:-:S07]  /*2220*/  VIADDMNMX R0, R3, UR7, R0, PT ;  /* 0x0000000703007c46 */ /* 0x000fce000b800100 */
.L_x_8622:
[C---:B------:R-:W-:Y:S01]  /*2230*/  ISETP.GE.AND P4, PT, R4.reuse, 0x9, PT ;  /* 0x000000090400780c */ /* 0x040fe20003f86270 */
[----:B------:R-:W-:Y:S01]  /*2240*/  VIADD R6, R7, 0x8 ;  /* 0x0000000807067836 */ /* 0x000fe20000000000 */
[C---:B------:R-:W-:Y:S02]  /*2250*/  ISETP.GE.AND P2, PT, R4.reuse, 0x2, PT ;  /* 0x000000020400780c */ /* 0x040fe40003f46270 */
[----:B------:R-:W-:Y:S02]  /*2260*/  ISETP.GE.AND P5, PT, R4, 0xa, PT ;  /* 0x0000000a0400780c */ /* 0x000fe40003fa6270 */
[----:B------:R-:W-:Y:S02]  /*2270*/  LOP3.LUT R19, R19, 0xfffffffd, RZ, 0xc0, !PT ;  /* 0xfffffffd13137812 */ /* 0x000fe400078ec0ff */
[----:B------:R-:W-:-:S04]  /*2280*/  ISETP.GT.AND P3, PT, R2, 0x1, !P2 ;  /* 0x000000010200780c */ /* 0x000fc80005764270 */
[----:B------:R-:W-:Y:S02]  /*2290*/  ISETP.LT.OR P3, PT, R0, 0x2, P3 ;  /* 0x000000020000780c */ /* 0x000fe40001f61670 */
[----:B------:R-:W-:Y:S02]  /*22a0*/  @P4 LOP3.LUT R19, R19, 0x2, RZ, 0xfc, !PT ;  /* 0x0000000213134812 */ /* 0x000fe400078efcff */
[----:B------:R-:W-:Y:S02]  /*22b0*/  FSEL R25, R25, -INF , !P3 ;  /* 0xff80000019197808 */ /* 0x000fe40005800000 */
[----:B------:R-:W-:Y:S02]  /*22c0*/  LOP3.LUT R19, R19, 0xfffffffb, RZ, 0xc0, !PT ;  /* 0xfffffffb13137812 */ /* 0x000fe400078ec0ff */
[----:B------:R-:W-:Y:S02]  /*22d0*/  ISETP.GT.AND P4, PT, R2, 0x8, !P4 ;  /* 0x000000080200780c */ /* 0x000fe40006784270 */
[----:B------:R-:W-:-:S02]  /*22e0*/  @P5 LOP3.LUT R19, R19, 0x4, RZ, 0xfc, !PT ;  /* 0x0000000413135812 */ /* 0x000fc400078efcff */
[----:B------:R-:W-:Y:S02]  /*22f0*/  ISETP.GT.AND P3, PT, R2, 0x9, !P5 ;  /* 0x000000090200780c */ /* 0x000fe40006f64270 */
[----:B------:R-:W-:Y:S02]  /*2300*/  ISETP.GE.AND P5, PT, R4, 0x11, PT ;  /* 0x000000110400780c */ /* 0x000fe40003fa6270 */
[C---:B------:R-:W-:Y:S02]  /*2310*/  ISETP.LT.OR P4, PT, R0.reuse, 0x9, P4 ;  /* 0x000000090000780c */ /* 0x040fe40002781670 */
[----:B------:R-:W-:Y:S02]  /*2320*/  ISETP.LT.OR P3, PT, R0, 0xa, P3 ;  /* 0x0000000a0000780c */ /* 0x000fe40001f61670 */
[----:B------:R-:W-:Y:S02]  /*2330*/  FSEL R28, R28, -INF , !P4 ;  /* 0xff8000001c1c7808 */ /* 0x000fe40006000000 */
[----:B------:R-:W-:-:S02]  /*2340*/  ISETP.GE.AND P4, PT, R4, 0x12, PT ;  /* 0x000000120400780c */ /* 0x000fc40003f86270 */
[----:B------:R-:W-:Y:S02]  /*2350*/  LOP3.LUT R19, R19, 0xfffffff7, RZ, 0xc0, !PT ;  /* 0xfffffff713137812 */ /* 0x000fe400078ec0ff */
[----:B------:R-:W-:Y:S02]  /*2360*/  FSEL R29, R29, -INF , !P3 ;  /* 0xff8000001d1d7808 */ /* 0x000fe40005800000 */
[----:B------:R-:W-:Y:S02]  /*2370*/  ISETP.GT.AND P3, PT, R2, 0x10, !P5 ;  /* 0x000000100200780c */ /* 0x000fe40006f64270 */
[----:B------:R-:W-:Y:S02]  /*2380*/  @P5 LOP3.LUT R19, R19, 0x8, RZ, 0xfc, !PT ;  /* 0x0000000813135812 */ /* 0x000fe400078efcff */
[----:B------:R-:W-:Y:S02]  /*2390*/  ISETP.LT.OR P3, PT, R0, 0x11, P3 ;  /* 0x000000110000780c */ /* 0x000fe40001f61670 */
[----:B------:R-:W-:-:S02]  /*23a0*/  LOP3.LUT R19, R19, 0xfdffffff, RZ, 0xc0, !PT ;  /* 0xfdffffff13137812 */ /* 0x000fc400078ec0ff */
[----:B------:R-:W-:Y:S02]  /*23b0*/  FSEL R32, R32, -INF , !P3 ;  /* 0xff80000020207808 */ /* 0x000fe40005800000 */
[----:B------:R-:W-:Y:S02]  /*23c0*/  @P4 LOP3.LUT R19, R19, 0x2000000, RZ, 0xfc, !PT ;  /* 0x0200000013134812 */ /* 0x000fe400078efcff */
[----:B------:R-:W-:Y:S02]  /*23d0*/  ISETP.GT.AND P3, PT, R2, 0x11, !P4 ;  /* 0x000000110200780c */ /* 0x000fe40006764270 */
[----:B------:R-:W-:Y:S02]  /*23e0*/  ISETP.GE.AND P4, PT, R4, 0x19, PT ;  /* 0x000000190400780c */ /* 0x000fe40003f86270 */
[----:B------:R-:W-:Y:S02]  /*23f0*/  ISETP.LT.OR P3, PT, R0, 0x12, P3 ;  /* 0x000000120000780c */ /* 0x000fe40001f61670 */
[----:B------:R-:W-:-:S02]  /*2400*/  LOP3.LUT R19, R19, 0xfeffffff, RZ, 0xc0, !PT ;  /* 0xfeffffff13137812 */ /* 0x000fc400078ec0ff */
        /* <DEDUP_REMOVED lines=153> */
[----:B------:R-:W-:Y:S02]  /*2da0*/  ISETP.LT.OR P6, PT, R0, 0x7a, P6 ;  /* 0x0000007a0000780c */ /* 0x000fe400037c1670 */
[----:B------:R-:W-:Y:S01]  /*2db0*/  VIADDMNMX R0, R6, R9, R8, PT ;  /* 0x0000000906007246 */ /* 0x000fe20003800108 */
[----:B------:R-:W-:Y:S01]  /*2dc0*/  IMAD.IADD R8, R10, 0x1, R6 ;  /* 0x000000010a087824 */ /* 0x000fe200078e0206 */
[----:B------:R-:W-:Y:S02]  /*2dd0*/  FSEL R85, R85, -INF , !P6 ;  /* 0xff80000055557808 */ /* 0x000fe40007000000 */
[----:B------:R-:W-:-:S13]  /*2de0*/  PLOP3.LUT P6, PT, PT, PT, UP0, 0x40, 0x0 ;  /* 0x000000000000781c */ /* 0x000fda0003fce808 */
        /* <DEDUP_REMOVED lines=15> */
.L_x_8628:
[----:B------:R-:W-:-:S06]  /*2ee0*/  UISETP.NE.AND UP1, UPT, UR7, 0x1, UPT ;  /* 0x000000010700788c */ /* 0x000fcc000bf25270 */
[----:B------:R-:W-:-:S05]  /*2ef0*/  PLOP3.LUT P6, PT, PT, PT, UP1, 0x80, 0x0 ;  /* 0x000000000000781c */ /* 0x000fca0003fcf018 */
[----:B------:R-:W-:-:S08]  /*2f00*/  @UP1 ULDC.64 UR10, c[0x0][0x9e8] ;  /* 0x00027a00000a1ab9 */ /* 0x000fd00000000a00 */
[----:B------:R-:W-:Y:S01]  /*2f10*/  @P6 IMAD.HI.U32 R4, R2, UR10, RZ ;  /* 0x0000000a02046c27 */ /* 0x000fe2000f8e00ff */
[----:B------:R-:W-:-:S13]  /*2f20*/  PLOP3.LUT P6, PT, PT, PT, UP1, 0x80, 0x0 ;  /* 0x000000000000781c */ /* 0x000fda0003fcf018 */
[----:B------:R-:W-:-:S07]  /*2f30*/  @P6 SHF.R.U32.HI R2, RZ, UR11, R4 ;  /* 0x0000000bff026c19 */ /* 0x000fce0008011604 */
.L_x_8629:
[----:B------:R-:W-:Y:S05]  /*2f40*/  BSYNC B0 ;  /* 0x0000000000007941 */ /* 0x000fea0003800000 */
.L_x_8627:
[----:B------:R-:W-:-:S04]  /*2f50*/  IMAD R5, R2, UR7, -R5 ;  /* 0x0000000702057c24 */ /* 0x000fc8000f8e0a05 */
[----:B------:R-:W-:-:S05]  /*2f60*/  IMAD R5, R16, -0x2, R5 ;  /* 0xfffffffe10057824 */ /* 0x000fca00078e0205 */
[----:B------:R-:W-:Y:S02]  /*2f70*/  VIMNMX R8, R8, R5, !PT ;  /* 0x0000000508087248 */ /* 0x000fe40007fe0100 */
[----:B------:R-:W-:-:S07]  /*2f80*/  VIADDMNMX R0, R5, UR7, R0, PT ;  /* 0x0000000705007c46 */ /* 0x000fce000b800100 */
.L_x_8626:
        /* <DEDUP_REMOVED lines=21> */
[----:B------:R-:W-:Y:S02]  /*30e0*/  FMNMX.FTZ R2, R40, R5, !PT ;  /* 0x0000000528027209 */ /* 0x000fe40007810000 */
[----:B------:R-:W-:Y:S02]  /*30f0*/  ISETP.LT.OR P2, PT, R0, 0x11, P2 ;  /* 0x000000110000780c */ /* 0x000fe40001741670 */
[----:B------:R-:W-:Y:S02]  /*3100*/  LOP3.LUT P6, RZ, R19, 0x8000, RZ, 0xc0, !PT ;  /* 0x0000800013ff7812 */ /* 0x000fe400078cc0ff */
        /* <DEDUP_REMOVED lines=55> */
[----:B------:R-:W-:Y:S01]  /*3480*/  ISETP.GT.AND P3, PT, R8, 0x70, !P3 ;  /* 0x000000700800780c */ /* 0x000fe20005f64270 */
[----:B------:R-:W1:Y:S01]  /*3490*/  SHFL.BFLY PT, R5, R4, 0x2, 0x1f ;  /* 0x0c401f0004057f89 */ /* 0x000e6200000e0000 */
[----:B------:R-:W-:Y:S02]  /*34a0*/  FSEL R50, R50, -INF , !P2 ;  /* 0xff80000032327808 */ /* 0x000fe40005000000 */
[----:B------:R-:W-:Y:S02]  /*34b0*/  LOP3.LUT P2, RZ, R19, 0x20000, RZ, 0xc0, !PT ;  /* 0x0002000013ff7812 */ /* 0x000fe4000784c0ff */
[C---:B------:R-:W-:Y:S02]  /*34c0*/  ISETP.GT.AND P4, PT, R8.reuse, 0x71, !P4 ;  /* 0x000000710800780c */ /* 0x040fe40006784270 */
[----:B------:R-:W-:Y:S02]  /*34d0*/  ISETP.GT.AND P2, PT, R8, 0x31, !P2 ;  /* 0x000000310800780c */ /* 0x000fe40005744270 */
[----:B------:R-:W-:-:S02]  /*34e0*/  ISETP.LT.OR P3, PT, R0, 0x71, P3 ;  /* 0x000000710000780c */ /* 0x000fc40001f61670 */
[----:B------:R-:W-:Y:S02]  /*34f0*/  ISETP.LT.OR P2, PT, R0, 0x32, P2 ;  /* 0x000000320000780c */ /* 0x000fe40001741670 */
[----:B------:R-:W-:Y:S02]  /*3500*/  ISETP.GT.AND P5, PT, R8, 0x78, !P5 ;  /* 0x000000780800780c */ /* 0x000fe40006fa4270 */
[----:B------:R-:W-:Y:S02]  /*3510*/  FSEL R51, R51, -INF , !P2 ;  /* 0xff80000033337808 */ /* 0x000fe40005000000 */
[----:B------:R-:W-:Y:S02]  /*3520*/  LOP3.LUT P2, RZ, R19, 0x10000, RZ, 0xc0, !PT ;  /* 0x0001000013ff7812 */ /* 0x000fe4000784c0ff */
[----:B------:R-:W-:Y:S02]  /*3530*/  ISETP.LT.OR P4, PT, R0, 0x72, P4 ;  /* 0x000000720000780c */ /* 0x000fe40002781670 */
[----:B------:R-:W-:-:S02]  /*3540*/  ISETP.GT.AND P2, PT, R8, 0x38, !P2 ;  /* 0x000000380800780c */ /* 0x000fc40005744270 */
[----:B------:R-:W-:Y:S02]  /*3550*/  FSEL R82, R82, -INF , !P3 ;  /* 0xff80000052527808 */ /* 0x000fe40005800000 */
[----:B------:R-:W-:Y:S02]  /*3560*/  ISETP.LT.OR P2, PT, R0, 0x39, P2 ;  /* 0x000000390000780c */ /* 0x000fe40001741670 */
[----:B-1----:R-:W-:Y:S02]  /*3570*/  FMNMX.FTZ R5, R4, R5, !PT ;  /* 0x0000000504057209 */ /* 0x002fe40007810000 */
[----:B------:R-:W-:Y:S02]  /*3580*/  FSEL R54, R54, -INF , !P2 ;  /* 0xff80000036367808 */ /* 0x000fe40005000000 */
[----:B------:R-:W-:Y:S01]  /*3590*/  ISETP.GT.AND P2, PT, R8, 0x39, !P6 ;  /* 0x000000390800780c */ /* 0x000fe20007744270 */
[----:B------:R-:W1:Y:S01]  /*35a0*/  SHFL.BFLY PT, R2, R5, 0x1, 0x1f ;  /* 0x0c201f0005027f89 */ /* 0x000e6200000e0000 */
[----:B------:R-:W-:-:S02]  /*35b0*/  LOP3.LUT P6, RZ, R19, 0x10, RZ, 0xc0, !PT ;  /* 0x0000001013ff7812 */ /* 0x000fc400078cc0ff */
[C---:B------:R-:W-:Y:S02]  /*35c0*/  ISETP.LT.OR P2, PT, R0.reuse, 0x3a, P2 ;  /* 0x0000003a0000780c */ /* 0x040fe40001741670 */
[----:B------:R-:W-:Y:S02]  /*35d0*/  ISETP.LT.OR P5, PT, R0, 0x79, P5 ;  /* 0x000000790000780c */ /* 0x000fe40002fa1670 */
[----:B------:R-:W-:Y:S02]  /*35e0*/  FSEL R55, R55, -INF , !P2 ;  /* 0xff80000037377808 */ /* 0x000fe40005000000 */
[----:B------:R-:W-:Y:S02]  /*35f0*/  LOP3.LUT P2, RZ, R19, 0x4000, RZ, 0xc0, !PT ;  /* 0x0000400013ff7812 */ /* 0x000fe4000784c0ff */
[----:B------:R-:W-:Y:S02]  /*3600*/  FSEL R83, R83, -INF , !P4 ;  /* 0xff80000053537808 */ /* 0x000fe40006000000 */
[----:B------:R-:W-:-:S02]  /*3610*/  ISETP.GT.AND P2, PT, R8, 0x40, !P2 ;  /* 0x000000400800780c */ /* 0x000fc40005744270 */
[----:B------:R-:W-:Y:S02]  /*3620*/  FSEL R86, R86, -INF , !P5 ;  /* 0xff80000056567808 */ /* 0x000fe40006800000 */
[----:B------:R-:W-:Y:S02]  /*3630*/  ISETP.LT.OR P2, PT, R0, 0x41, P2 ;  /* 0x000000410000780c */ /* 0x000fe40001741670 */
[----:B------:R-:W-:Y:S02]  /*3640*/  R2UR UR10, R89 ;  /* 0x00000000590a72ca */ /* 0x000fe400000e0000 */
[----:B------:R-:W-:Y:S02]  /*3650*/  FSEL R58, R58, -INF , !P2 ;  /* 0xff8000003a3a7808 */ /* 0x000fe40005000000 */
[----:B------:R-:W-:Y:S02]  /*3660*/  LOP3.LUT P2, RZ, R19, 0x2000, RZ, 0xc0, !PT ;  /* 0x0000200013ff7812 */ /* 0x000fe4000784c0ff */
[----:B-1----:R-:W-:-:S02]  /*3670*/  FMNMX.FTZ R2, R5, R2, !PT ;  /* 0x0000000205027209 */ /* 0x002fc40007810000 */
[----:B------:R-:W-:-:S03]  /*3680*/  ISETP.GT.AND P2, PT, R8, 0x41, !P2 ;  /* 0x000000410800780c */ /* 0x000fc60005744270 */
[----:B------:R-:W-:Y:S01]  /*3690*/  FFMA.FTZ R24, R2, R9, -8 ;  /* 0xc100000002187423 */ /* 0x000fe20000010009 */
[----:B------:R-:W-:Y:S01]  /*36a0*/  ISETP.LT.OR P2, PT, R0, 0x42, P2 ;  /* 0x000000420000780c */ /* 0x000fe20001741670 */
[----:B------:R-:W-:-:S03]  /*36b0*/  UIADD3 UR6, UR10, UR6, URZ ;  /* 0x000000060a067290 */ /* 0x000fc6000fffe03f */
        /* <DEDUP_REMOVED lines=37> */
[----:B------:R-:W-:-:S04]  /*3910*/  FSETP.NEU.FTZ.AND P2, PT, R2, -INF , PT ;  /* 0xff8000000200780b */ /* 0x000fc80003f5d000 */
[----:B------:R-:W-:Y:S02]  /*3920*/  FSEL R24, R24, RZ, P2 ;  /* 0x000000ff18187208 */ /* 0x000fe40001000000 */
[----:B------:R-:W-:Y:S02]  /*3930*/  ISETP.GT.AND P2, PT, R8, RZ, !P6 ;  /* 0x000000ff0800720c */ /* 0x000fe40007744270 */
[----:B------:R-:W-:Y:S01]  /*3940*/  LOP3.LUT P6, RZ, R19, 0x8000000, RZ, 0xc0, !PT ;  /* 0x0800000013ff7812 */ /* 0x000fe200078cc0ff */
[----:B------:R-:W-:-:S01]  /*3950*/  FFMA.FTZ R5, R28, UR41, -R24 ;  /* 0x000000291c057c23 */ /* 0x000fc20008010818 */
[----:B------:R-:W-:Y:S01]  /*3960*/  ISETP.LT.OR P2, PT, R0, 0x1, P2 ;  /* 0x000000010000780c */ /* 0x000fe20001741670 */
[----:B------:R-:W-:-:S01]  /*3970*/  FFMA.FTZ R32, R32, UR41, -R24 ;  /* 0x0000002920207c23 */ /* 0x000fc20008010818 */
[--C-:B------:R-:W-:Y:S01]  /*3980*/  FFMA.FTZ R4, R25, UR41, -R24.reuse ;  /* 0x0000002919047c23 */ /* 0x100fe20008010818 */
[----:B------:R-:W-:-:S01]  /*3990*/  FFMA.FTZ R36, R36, UR41, -R24 ;  /* 0x0000002924247c23 */ /* 0x000fc20008010818 */
[----:B------:R-:W-:Y:S01]  /*39a0*/  FSEL R26, R26, -INF , !P2 ;  /* 0xff8000001a1a7808 */ /* 0x000fe20005000000 */
[----:B------:R-:W-:-:S01]  /*39b0*/  FFMA.FTZ R10, R29, UR41, -R24 ;  /* 0x000000291d0a7c23 */ /* 0x000fc20008010818 */
[----:B------:R-:W-:Y:S01]  /*39c0*/  LOP3.LUT P2, RZ, R19, 0x4000000, RZ, 0xc0, !PT ;  /* 0x0400000013ff7812 */ /* 0x000fe2000784c0ff */
[----:B------:R-:W-:-:S01]  /*39d0*/  FFMA.FTZ R40, R40, UR41, -R24 ;  /* 0x0000002928287c23 */ /* 0x000fc20008010818 */
[----:B------:R-:W-:Y:S01]  /*39e0*/  FMNMX.FTZ R9, R26, R27, !PT ;  /* 0x0000001b1a097209 */ /* 0x000fe20007810000 */
[----:B------:R-:W-:-:S01]  /*39f0*/  FFMA.FTZ R3, R3, UR41, -R24 ;  /* 0x0000002903037c23 */ /* 0x000fc20008010818 */
[----:B------:R-:W-:Y:S01]  /*3a00*/  ISETP.GT.AND P2, PT, R8, 0x69, !P2 ;  /* 0x000000690800780c */ /* 0x000fe20005744270 */
[----:B------:R-:W-:Y:S01]  /*3a10*/  MUFU.EX2 R4, R4 ;  /* 0x0000000400047308 */ /* 0x000fe20000000800 */
[----:B------:R-:W-:Y:S01]  /*3a20*/  FMNMX.FTZ R12, R30, R9, !PT ;  /* 0x000000091e0c7209 */ /* 0x000fe20007810000 */
[--C-:B------:R-:W-:Y:S01]  /*3a30*/  FFMA.FTZ R44, R44, UR41, -R24.reuse ;  /* 0x000000292c2c7c23 */ /* 0x100fe20008010818 */
[----:B------:R-:W-:Y:S01]  /*3a40*/  ISETP.LT.OR P2, PT, R0, 0x6a, P2 ;  /* 0x0000006a0000780c */ /* 0x000fe20001741670 */
[--C-:B------:R-:W-:Y:S01]  /*3a50*/  FFMA.FTZ R48, R48, UR41, -R24.reuse ;  /* 0x0000002930307c23 */ /* 0x100fe20008010818 */
[----:B------:R-:W-:Y:S01]  /*3a60*/  FMNMX.FTZ R11, R31, R12, !PT ;  /* 0x0000000c1f0b7209 */ /* 0x000fe20007810000 */
[--C-:B------:R-:W-:Y:S01]  /*3a70*/  FFMA.FTZ R12, R33, UR41, -R24.reuse ;  /* 0x00000029210c7c23 */ /* 0x100fe20008010818 */
        /* <DEDUP_REMOVED lines=9> */
[----:B------:R-:W1:Y:S01]  /*3b10*/  MUFU.EX2 R3, R3 ;  /* 0x0000000300037308 */ /* 0x000e620000000800 */
[----:B------:R-:W-:Y:S01]  /*3b20*/  FMNMX.FTZ R14, R38, R11, !PT ;  /* 0x0000000b260e7209 */ /* 0x000fe20007810000 */
[--C-:B------:R-:W-:Y:S01]  /*3b30*/  FFMA.FTZ R56, R56, UR41, -R24.reuse ;  /* 0x0000002938387c23 */ /* 0x100fe20008010818 */
[----:B------:R-:W-:Y:S01]  /*3b40*/  FSEL R87, R87, -INF , !P6 ;  /* 0xff80000057577808 */ /* 0x000fe20007000000 */
[--C-:B------:R-:W-:Y:S01]  /*3b50*/  FFMA.FTZ R72, R72, UR41, -R24.reuse ;  /* 0x0000002948487c23 */ /* 0x100fe20008010818 */
[----:B------:R-:W-:Y:S01]  /*3b60*/  FMNMX.FTZ R13, R39, R14, !PT ;  /* 0x0000000e270d7209 */ /* 0x000fe20007810000 */
[--C-:B------:R-:W-:Y:S01]  /*3b70*/  FFMA.FTZ R14, R37, UR41, -R24.reuse ;  /* 0x00000029250e7c23 */ /* 0x100fe20008010818 */
[----:B------:R-:W-:-:S01]  /*3b80*/  FFMA.FTZ R37, R64, UR41, -R24 ;  /* 0x0000002940257c23 */ /* 0x000fc20008010818 */
        /* <DEDUP_REMOVED lines=8> */
[----:B------:R-:W-:Y:S01]  /*3c10*/  MUFU.EX2 R13, R40 ;  /* 0x00000028000d7308 */ /* 0x000fe20000000800 */
[----:B------:R-:W-:Y:S01]  /*3c20*/  FMNMX.FTZ R28, R50, R15, !PT ;  /* 0x0000000f321c7209 */ /* 0x000fe20007810000 */
[----:B-1----:R-:W-:-:S03]  /*3c30*/  FADD.FTZ R68, R3, R4 ;  /* 0x0000000403447221 */ /* 0x002fc60000010000 */
[----:B------:R-:W-:-:S03]  /*3c40*/  FMNMX.FTZ R15, R51, R28, !PT ;  /* 0x0000001c330f7209 */ /* 0x000fc60007810000 */
[----:B------:R-:W1:Y:S01]  /*3c50*/  MUFU.EX2 R10, R10 ;  /* 0x0000000a000a7308 */ /* 0x000e620000000800 */
[----:B------:R-:W-:-:S04]  /*3c60*/  FMNMX.FTZ R28, R54, R15, !PT ;  /* 0x0000000f361c7209 */ /* 0x000fc80007810000 */
[----:B------:R-:W-:Y:S01]  /*3c70*/  FMNMX.FTZ R21, R55, R28, !PT ;  /* 0x0000001c37157209 */ /* 0x000fe20007810000 */
[----:B------:R-:W-:-:S02]  /*3c80*/  FFMA.FTZ R28, R45, UR41, -R24 ;  /* 0x000000292d1c7c23 */ /* 0x000fc40008010818 */
[----:B------:R2:W-:Y:S01]  /*3c90*/  MUFU.EX2 R15, R44 ;  /* 0x0000002c000f7308 */ /* 0x0005e20000000800 */
[----:B------:R-:W-:-:S04]  /*3ca0*/  FMNMX.FTZ R32, R58, R21, !PT ;  /* 0x000000153a207209 */ /* 0x000fc80007810000 */
[----:B------:R-:W-:-:S03]  /*3cb0*/  FMNMX.FTZ R21, R59, R32, !PT ;  /* 0x000000203b157209 */ /* 0x000fc60007810000 */
[----:B------:R-:W-:Y:S01]  /*3cc0*/  MUFU.EX2 R12, R12 ;  /* 0x0000000c000c7308 */ /* 0x000fe20000000800 */
[----:B------:R-:W-:Y:S01]  /*3cd0*/  FMNMX.FTZ R32, R62, R21, !PT ;  /* 0x000000153e207209 */ /* 0x000fe20007810000 */
[--C-:B--2---:R-:W-:Y:S01]  /*3ce0*/  FFMA.FTZ R44, R65, UR41, -R24.reuse ;  /* 0x00000029412c7c23 */ /* 0x104fe20008010818 */
[----:B-1----:R-:W-:Y:S02]  /*3cf0*/  F2FP.SATFINITE.E4M3.F32.PACK_AB_MERGE_C R148, R10, R5, RZ ;  /* 0x000000050a94723e */ /* 0x002fe400048070ff */
[----:B------:R-:W-:Y:S01]  /*3d00*/  FMNMX.FTZ R25, R63, R32, !PT ;  /* 0x000000203f197209 */ /* 0x000fe20007810000 */
[----:B------:R-:W-:-:S01]  /*3d10*/  FFMA.FTZ R32, R49, UR41, -R24 ;  /* 0x0000002931207c23 */ /* 0x000fc20008010818 */
[----:B------:R-:W-:Y:S01]  /*3d20*/  F2FP.SATFINITE.E4M3.F32.PACK_AB_MERGE_C R148, R4, R3, R148 ;  /* 0x000000030494723e */ /* 0x000fe20004807094 */
[----:B------:R-:W1:Y:S01]  /*3d30*/  MUFU.EX2 R14, R14 ;  /* 0x0000000e000e7308 */ /* 0x000e620000000800 */
[----:B------:R-:W-:Y:S01]  /*3d40*/  FMNMX.FTZ R36, R66, R25, !PT ;  /* 0x0000001942247209 */ /* 0x000fe20007810000 */
[----:B------:R-:W-:-:S03]  /*3d50*/  FFMA.FTZ R49, R76, UR41, -R24 ;  /* 0x000000294c317c23 */ /* 0x000fc60008010818 */
[----:B------:R-:W-:-:S03]  /*3d60*/  FMNMX.FTZ R25, R67, R36, !PT ;  /* 0x0000002443197209 */ /* 0x000fc60007810000 */
[----:B------:R2:W-:Y:S01]  /*3d70*/  MUFU.EX2 R21, R48 ;  /* 0x0000003000157308 */ /* 0x0005e20000000800 */
[----:B------:R-:W-:-:S04]  /*3d80*/  FMNMX.FTZ R36, R70, R25, !PT ;  /* 0x0000001946247209 */ /* 0x000fc80007810000 */
[----:B------:R-:W-:-:S03]  /*3d90*/  FMNMX.FTZ R29, R71, R36, !PT ;  /* 0x00000024471d7209 */ /* 0x000fc60007810000 */
[----:B------:R-:W-:Y:S01]  /*3da0*/  MUFU.EX2 R20, R20 ;  /* 0x0000001400147308 */ /* 0x000fe20000000800 */
[----:B------:R-:W-:Y:S01]  /*3db0*/  FMNMX.FTZ R36, R74, R29, !PT ;  /* 0x0000001d4a247209 */ /* 0x000fe20007810000 */
[----:B--2---:R-:W-:Y:S01]  /*3dc0*/  FFMA.FTZ R48, R69, UR41, -R24 ;  /* 0x0000002945307c23 */ /* 0x004fe20008010818 */
[----:B-1----:R-:W-:Y:S02]  /*3dd0*/  F2FP.SATFINITE.E4M3.F32.PACK_AB_MERGE_C R150, R14, R11, RZ ;  /* 0x0000000b0e96723e */ /* 0x002fe400048070ff */
[----:B------:R-:W-:Y:S02]  /*3de0*/  FMNMX.FTZ R29, R75, R36, !PT ;  /* 0x000000244b1d7209 */ /* 0x000fe40007810000 */
[----:B------:R-:W-:Y:S01]  /*3df0*/  F2FP.SATFINITE.E4M3.F32.PACK_AB_MERGE_C R150, R12, R9, R150 ;  /* 0x000000090c96723e */ /* 0x000fe20004807096 */
[----:B------:R-:W-:Y:S01]  /*3e00*/  MUFU.EX2 R28, R28 ;  /* 0x0000001c001c7308 */ /* 0x000fe20000000800 */
[----:B------:R-:W-:-:S04]  /*3e10*/  FMNMX.FTZ R36, R78, R29, !PT ;  /* 0x0000001d4e247209 */ /* 0x000fc80007810000 */
[----:B------:R-:W-:Y:S01]  /*3e20*/  FMNMX.FTZ R33, R79, R36, !PT ;  /* 0x000000244f217209 */ /* 0x000fe20007810000 */
[----:B------:R-:W-:-:S02]  /*3e30*/  FFMA.FTZ R36, R57, UR41, -R24 ;  /* 0x0000002939247c23 */ /* 0x000fc40008010818 */
[----:B------:R-:W-:Y:S01]  /*3e40*/  MUFU.EX2 R32, R32 ;  /* 0x0000002000207308 */ /* 0x000fe20000000800 */
[----:B------:R-:W-:-:S04]  /*3e50*/  FMNMX.FTZ R40, R82, R33, !PT ;  /* 0x0000002152287209 */ /* 0x000fc80007810000 */
[----:B------:R-:W-:Y:S01]  /*3e60*/  FMNMX.FTZ R33, R83, R40, !PT ;  /* 0x0000002853217209 */ /* 0x000fe20007810000 */
[----:B------:R-:W-:-:S01]  /*3e70*/  FFMA.FTZ R40, R61, UR41, -R24 ;  /* 0x000000293d287c23 */ /* 0x000fc20008010818 */
[----:B------:R-:W-:Y:S01]  /*3e80*/  IMAD.U32 R61, RZ, RZ, UR41 ;  /* 0x00000029ff3d7e24 */ /* 0x000fe2000f8e00ff */
[----:B------:R1:W-:Y:S01]  /*3e90*/  MUFU.EX2 R25, R52 ;  /* 0x0000003400197308 */ /* 0x0003e20000000800 */
[----:B------:R-:W-:-:S04]  /*3ea0*/  FMNMX.FTZ R0, R86, R33, !PT ;  /* 0x0000002156007209 */ /* 0x000fc80007810000 */
[----:B------:R-:W-:-:S03]  /*3eb0*/  FMNMX.FTZ R0, R87, R0, !PT ;  /* 0x0000000057007209 */ /* 0x000fc60007810000 */
[----:B------:R2:W-:Y:S01]  /*3ec0*/  MUFU.EX2 R8, R53 ;  /* 0x0000003500087308 */ /* 0x0005e20000000800 */
[----:B-1----:R-:W-:-:S01]  /*3ed0*/  FFMA.FTZ R52, R73, UR41, -R24 ;  /* 0x0000002949347c23 */ /* 0x002fc20008010818 */
[----:B------:R-:W1:Y:S06]  /*3ee0*/  SHFL.BFLY PT, R45, R0, 0x2, 0x1f ;  /* 0x0c401f00002d7f89 */ /* 0x000e6c00000e0000 */
[----:B------:R3:W-:Y:S01]  /*3ef0*/  MUFU.EX2 R33, R60 ;  /* 0x0000003c00217308 */ /* 0x0007e20000000800 */
[----:B--2---:R-:W-:-:S07]  /*3f00*/  FFMA.FTZ R53, R80, UR41, -R24 ;  /* 0x0000002950357c23 */ /* 0x004fce0008010818 */
[----:B------:R-:W-:Y:S01]  /*3f10*/  MUFU.EX2 R40, R40 ;  /* 0x0000002800287308 */ /* 0x000fe20000000800 */
[----:B---3--:R-:W-:-:S07]  /*3f20*/  FFMA.FTZ R60, R81, UR41, -R24 ;  /* 0x00000029513c7c23 */ /* 0x008fce0008010818 */
[----:B------:R2:W-:Y:S01]  /*3f30*/  MUFU.EX2 R29, R56 ;  /* 0x00000038001d7308 */ /* 0x0005e20000000800 */
[----:B-1----:R-:W-:-:S05]  /*3f40*/  FMNMX.FTZ R57, R0, R45, !PT ;  /* 0x0000002d00397209 */ /* 0x002fca0007810000 */
[----:B------:R-:W1:Y:S02]  /*3f50*/  SHFL.BFLY PT, R0, R57, 0x1, 0x1f ;  /* 0x0c201f0039007f89 */ /* 0x000e6400000e0000 */
[----:B------:R-:W-:Y:S01]  /*3f60*/  MUFU.EX2 R36, R36 ;  /* 0x0000002400247308 */ /* 0x000fe20000000800 */
[----:B--2---:R-:W-:-:S07]  /*3f70*/  FFMA.FTZ R56, R77, UR41, -R24 ;  /* 0x000000294d387c23 */ /* 0x004fce0008010818 */
[----:B------:R-:W-:Y:S08]  /*3f80*/  MUFU.EX2 R41, R41 ;  /* 0x0000002900297308 */ /* 0x000ff00000000800 */
[----:B------:R-:W-:Y:S01]  /*3f90*/  MUFU.EX2 R48, R48 ;  /* 0x0000003000307308 */ /* 0x000fe20000000800 */
[----:B-1----:R-:W-:-:S07]  /*3fa0*/  FMNMX.FTZ R0, R57, R0, !PT ;  /* 0x0000000039007209 */ /* 0x002fce0007810000 */
[----:B------:R-:W-:Y:S01]  /*3fb0*/  MUFU.EX2 R37, R37 ;  /* 0x0000002500257308 */ /* 0x000fe20000000800 */
[----:B------:R-:W-:-:S01]  /*3fc0*/  FFMA.FTZ R57, R84, UR41, -R24 ;  /* 0x0000002954397c23 */ /* 0x000fc20008010818 */
[----:B------:R-:W-:Y:S01]  /*3fd0*/  FFMA.FTZ R24, R85, UR41, -R24 ;  /* 0x0000002955187c23 */ /* 0x000fe20008010818 */
[C---:B------:R-:W-:Y:S01]  /*3fe0*/  FSETP.NEU.FTZ.AND P2, PT, R0.reuse, -INF , PT ;  /* 0xff8000000000780b */ /* 0x040fe20003f5d000 */
[----:B------:R-:W-:-:S04]  /*3ff0*/  FFMA.FTZ R61, R0, R61, -8 ;  /* 0xc1000000003d7423 */ /* 0x000fc8000001003d */
        /* <DEDUP_REMOVED lines=43> */
[----:B------:R-:W-:Y:S01]  /*42b0*/  FFMA.FTZ R59, R66, UR41, -R61 ;  /* 0x00000029423b7c23 */ /* 0x000fe2000801083d */
[----:B------:R-:W-:-:S01]  /*42c0*/  FADD.FTZ R66, R14, R69 ;  /* 0x000000450e427221 */ /* 0x000fc20000010000 */
[----:B------:R-:W-:-:S04]  /*42d0*/  FFMA.FTZ R86, R86, UR41, -R61 ;  /* 0x0000002956567c23 */ /* 0x000fc8000801083d */
[----:B------:R-:W2:Y:S01]  /*42e0*/  MUFU.EX2 R34, R34 ;  /* 0x0000002200227308 */ /* 0x000ea20000000800 */
[----:B---3--:R-:W-:-:S01]  /*42f0*/  FADD.FTZ R62, R65, R62 ;  /* 0x0000003e413e7221 */ /* 0x008fc20000010000 */
[----:B------:R-:W-:-:S04]  /*4300*/  F2FP.SATFINITE.E4M3.F32.PACK_AB_MERGE_C R30, R65, R30, RZ ;  /* 0x0000001e411e723e */ /* 0x000fc800048070ff */
[----:B------:R-:W-:Y:S02]  /*4310*/  F2FP.SATFINITE.E4M3.F32.PACK_AB_MERGE_C R149, R27, R26, R30 ;  /* 0x0000001a1b95723e */ /* 0x000fe4000480701e */
[----:B------:R-:W3:Y:S01]  /*4320*/  MUFU.EX2 R35, R35 ;  /* 0x0000002300237308 */ /* 0x000ee20000000800 */
[----:B-1----:R-:W-:-:S01]  /*4330*/  FADD.FTZ R69, R31, R62 ;  /* 0x0000003e1f457221 */ /* 0x002fc20000010000 */
[----:B------:R-:W-:Y:S01]  /*4340*/  FFMA.FTZ R62, R67, UR41, -R61 ;  /* 0x00000029433e7c23 */ /* 0x000fe2000801083d */
[----:B------:R-:W-:-:S01]  /*4350*/  FADD.FTZ R67, R13, R66 ;  /* 0x000000420d437221 */ /* 0x000fc20000010000 */
[----:B------:R-:W-:-:S03]  /*4360*/  FFMA.FTZ R61, R87, UR41, -R61 ;  /* 0x00000029573d7c23 */ /* 0x000fc6000801083d */
[----:B------:R-:W-:Y:S01]  /*4370*/  FADD.FTZ R68, R20, R67 ;  /* 0x0000004314447221 */ /* 0x000fe20000010000 */
[----:B------:R-:W1:Y:S01]  /*4380*/  MUFU.EX2 R64, R64 ;  /* 0x0000004000407308 */ /* 0x000e620000000800 */
[----:B--2---:R-:W-:-:S02]  /*4390*/  FADD.FTZ R66, R34, R69 ;  /* 0x0000004522427221 */ /* 0x004fc40000010000 */
[----:B------:R-:W-:Y:S01]  /*43a0*/  FADD.FTZ R5, R15, R68 ;  /* 0x000000440f057221 */ /* 0x000fe20000010000 */
[----:B------:R-:W-:-:S03]  /*43b0*/  F2FP.SATFINITE.E4M3.F32.PACK_AB_MERGE_C R15, R28, R15, RZ ;  /* 0x0000000f1c0f723e */ /* 0x000fc600048070ff */
[----:B------:R-:W-:Y:S01]  /*43c0*/  FADD.FTZ R14, R28, R5 ;  /* 0x000000051c0e7221 */ /* 0x000fe20000010000 */
[----:B------:R-:W2:Y:S01]  /*43d0*/  MUFU.EX2 R38, R38 ;  /* 0x0000002600267308 */ /* 0x000ea20000000800 */
[----:B---3--:R-:W-:-:S01]  /*43e0*/  FADD.FTZ R67, R35, R66 ;  /* 0x0000004223437221 */ /* 0x008fc20000010000 */
[----:B------:R-:W-:Y:S01]  /*43f0*/  F2FP.SATFINITE.E4M3.F32.PACK_AB_MERGE_C R144, R20, R13, R15 ;  /* 0x0000000d1490723e */ /* 0x000fe2000480700f */
[----:B------:R-:W-:-:S05]  /*4400*/  FADD.FTZ R11, R21, R14 ;  /* 0x0000000e150b7221 */ /* 0x000fca0000010000 */
[----:B------:R-:W3:Y:S01]  /*4410*/  MUFU.EX2 R39, R39 ;  /* 0x0000002700277308 */ /* 0x000ee20000000800 */
[----:B-1----:R-:W-:-:S01]  /*4420*/  FADD.FTZ R67, R64, R67 ;  /* 0x0000004340437221 */ /* 0x002fc20000010000 */
[----:B------:R-:W-:-:S04]  /*4430*/  F2FP.SATFINITE.E4M3.F32.PACK_AB_MERGE_C R35, R64, R35, RZ ;  /* 0x000000234023723e */ /* 0x000fc800048070ff */
[----:B------:R-:W-:Y:S02]  /*4440*/  F2FP.SATFINITE.E4M3.F32.PACK_AB_MERGE_C R151, R34, R31, R35 ;  /* 0x0000001f2297723e */ /* 0x000fe40004807023 */
[----:B------:R-:W1:Y:S01]  /*4450*/  MUFU.EX2 R42, R42 ;  /* 0x0000002a002a7308 */ /* 0x000e620000000800 */
[----:B--2---:R-:W-:-:S07]  /*4460*/  FADD.FTZ R10, R38, R67 ;  /* 0x00000043260a7221 */ /* 0x004fce0000010000 */
[----:B------:R-:W2:Y:S01]  /*4470*/  MUFU.EX2 R47, R47 ;  /* 0x0000002f002f7308 */ /* 0x000ea20000000800 */
[----:B---3--:R-:W-:-:S01]  /*4480*/  FADD.FTZ R5, R39, R10 ;  /* 0x0000000a27057221 */ /* 0x008fc20000010000 */
[----:B------:R-:W-:-:S04]  /*4490*/  FADD.FTZ R10, R32, R11 ;  /* 0x0000000b200a7221 */ /* 0x000fc80000010000 */
[----:B------:R-:W-:Y:S01]  /*44a0*/  FADD.FTZ R3, R25, R10 ;  /* 0x0000000a19037221 */ /* 0x000fe20000010000 */
[----:B------:R-:W-:Y:S01]  /*44b0*/  F2FP.SATFINITE.E4M3.F32.PACK_AB_MERGE_C R25, R8, R25, RZ ;  /* 0x000000190819723e */ /* 0x000fe200048070ff */
[----:B------:R-:W3:Y:S01]  /*44c0*/  MUFU.EX2 R43, R43 ;  /* 0x0000002b002b7308 */ /* 0x000ee20000000800 */
[----:B-1----:R-:W-:-:S01]  /*44d0*/  FADD.FTZ R4, R42, R5 ;  /* 0x000000052a047221 */ /* 0x002fc20000010000 */
[----:B------:R-:W-:Y:S01]  /*44e0*/  FADD.FTZ R8, R8, R3 ;  /* 0x0000000308087221 */ /* 0x000fe20000010000 */
[----:B------:R-:W-:-:S03]  /*44f0*/  F2FP.SATFINITE.E4M3.F32.PACK_AB_MERGE_C R146, R32, R21, R25 ;  /* 0x000000152092723e */ /* 0x000fc60004807019 */
[----:B------:R-:W-:Y:S02]  /*4500*/  FADD.FTZ R5, R29, R8 ;  /* 0x000000081d057221 */ /* 0x000fe40000010000 */
[----:B------:R-:W1:Y:S01]  /*4510*/  MUFU.EX2 R46, R46 ;  /* 0x0000002e002e7308 */ /* 0x000e620000000800 */
[----:B--2---:R-:W-:-:S01]  /*4520*/  FADD.FTZ R4, R47, R4 ;  /* 0x000000042f047221 */ /* 0x004fc20000010000 */
[----:B------:R-:W-:Y:S01]  /*4530*/  FADD.FTZ R8, R36, R5 ;  /* 0x0000000524087221 */ /* 0x000fe20000010000 */
[----:B------:R-:W-:Y:S02]  /*4540*/  F2FP.SATFINITE.E4M3.F32.PACK_AB_MERGE_C R5, R48, R41, RZ ;  /* 0x000000293005723e */ /* 0x000fe400048070ff */
[----:B------:R-:W-:Y:S02]  /*4550*/  F2FP.SATFINITE.E4M3.F32.PACK_AB_MERGE_C R42, R47, R42, RZ ;  /* 0x0000002a2f2a723e */ /* 0x000fe400048070ff */
[----:B------:R-:W-:Y:S01]  /*4560*/  F2FP.SATFINITE.E4M3.F32.PACK_AB_MERGE_C R142, R44, R37, R5 ;  /* 0x000000252c8e723e */ /* 0x000fe20004807005 */
[----:B------:R-:W2:Y:S01]  /*4570*/  MUFU.EX2 R50, R50 ;  /* 0x0000003200327308 */ /* 0x000ea20000000800 */
[----:B---3--:R-:W-:-:S01]  /*4580*/  FADD.FTZ R3, R43, R4 ;  /* 0x000000042b037221 */ /* 0x008fc20000010000 */
[----:B------:R-:W-:-:S06]  /*4590*/  F2FP.SATFINITE.E4M3.F32.PACK_AB_MERGE_C R145, R39, R38, R42 ;  /* 0x000000262791723e */ /* 0x000fcc000480702a */
[----:B------:R-:W3:Y:S01]  /*45a0*/  MUFU.EX2 R55, R55 ;  /* 0x0000003700377308 */ /* 0x000ee20000000800 */
[----:B-1----:R-:W-:-:S07]  /*45b0*/  FADD.FTZ R3, R46, R3 ;  /* 0x000000032e037221 */ /* 0x002fce0000010000 */
[----:B------:R-:W1:Y:S01]  /*45c0*/  MUFU.EX2 R51, R51 ;  /* 0x0000003300337308 */ /* 0x000e620000000800 */
[----:B--2---:R-:W-:-:S01]  /*45d0*/  FADD.FTZ R4, R50, R3 ;  /* 0x0000000332047221 */ /* 0x004fc20000010000 */
[----:B------:R-:W-:Y:S01]  /*45e0*/  F2FP.SATFINITE.E4M3.F32.PACK_AB_MERGE_C R3, R40, R33, RZ ;  /* 0x000000212803723e */ /* 0x000fe200048070ff */
[----:B------:R-:W-:-:S03]  /*45f0*/  FADD.FTZ R33, R33, R8 ;  /* 0x0000000821217221 */ /* 0x000fc60000010000 */
[----:B------:R-:W-:Y:S01]  /*4600*/  F2FP.SATFINITE.E4M3.F32.PACK_AB_MERGE_C R140, R36, R29, R3 ;  /* 0x0000001d248c723e */ /* 0x000fe20004807003 */
[----:B------:R-:W-:-:S01]  /*4610*/  FADD.FTZ R40, R40, R33 ;  /* 0x0000002128287221 */ /* 0x000fc20000010000 */
[----:B------:R-:W2:Y:S01]  /*4620*/  MUFU.EX2 R54, R54 ;  /* 0x0000003600367308 */ /* 0x000ea20000000800 */
[----:B---3--:R-:W-:-:S01]  /*4630*/  FADD.FTZ R4, R55, R4 ;  /* 0x0000000437047221 */ /* 0x008fc20000010000 */
[----:B------:R-:W-:Y:S01]  /*4640*/  F2FP.SATFINITE.E4M3.F32.PACK_AB_MERGE_C R50, R55, R50, RZ ;  /* 0x000000323732723e */ /* 0x000fe200048070ff */
[----:B------:R-:W-:-:S03]  /*4650*/  FADD.FTZ R37, R37, R40 ;  /* 0x0000002825257221 */ /* 0x000fc60000010000 */
[----:B------:R-:W-:Y:S01]  /*4660*/  F2FP.SATFINITE.E4M3.F32.PACK_AB_MERGE_C R147, R46, R43, R50 ;  /* 0x0000002b2e93723e */ /* 0x000fe20004807032 */
[----:B------:R-:W-:-:S01]  /*4670*/  FADD.FTZ R44, R44, R37 ;  /* 0x000000252c2c7221 */ /* 0x000fc20000010000 */
[----:B------:R-:W3:Y:S01]  /*4680*/  MUFU.EX2 R58, R58 ;  /* 0x0000003a003a7308 */ /* 0x000ee20000000800 */
[----:B-1----:R-:W-:-:S02]  /*4690*/  FADD.FTZ R3, R51, R4 ;  /* 0x0000000433037221 */ /* 0x002fc40000010000 */
[----:B------:R-:W-:-:S04]  /*46a0*/  FADD.FTZ R41, R41, R44 ;  /* 0x0000002c29297221 */ /* 0x000fc80000010000 */
[----:B------:R-:W-:Y:S01]  /*46b0*/  FADD.FTZ R48, R48, R41 ;  /* 0x0000002930307221 */ /* 0x000fe20000010000 */
[----:B------:R-:W1:Y:S01]  /*46c0*/  MUFU.EX2 R63, R63 ;  /* 0x0000003f003f7308 */ /* 0x000e620000000800 */
[----:B--2---:R-:W-:-:S07]  /*46d0*/  FADD.FTZ R3, R54, R3 ;  /* 0x0000000336037221 */ /* 0x004fce0000010000 */
        /* <DEDUP_REMOVED lines=16> */
[----:B-1----:R-:W-:-:S01]  /*47e0*/  FADD.FTZ R3, R71, R4 ;  /* 0x0000000447037221 */ /* 0x002fc20000010000 */
[----:B------:R-:W-:-:S04]  /*47f0*/  F2FP.SATFINITE.E4M3.F32.PACK_AB_MERGE_C R70, R71, R70, RZ ;  /* 0x000000464746723e */ /* 0x000fc800048070ff */
[----:B------:R-:W-:Y:S02]  /*4800*/  F2FP.SATFINITE.E4M3.F32.PACK_AB_MERGE_C R143, R62, R59, R70 ;  /* 0x0000003b3e8f723e */ /* 0x000fe40004807046 */
        /* <DEDUP_REMOVED lines=48> */
.L_x_8631:
[----:B------:R-:W-:-:S11]  /*4b10*/  UISETP.NE.AND UP1, UPT, UR7, 0x1, UPT ;  /* 0x000000010700788c */ /* 0x000fd6000bf25270 */
[----:B------:R-:W-:Y:S02]  /*4b20*/  @UP1 ULDC.64 UR20, c[0x0][0x9e8] ;  /* 0x00027a0000141ab9 */ /* 0x000fe40000000a00 */
[----:B------:R-:W-:-:S04]  /*4b30*/  UIMAD.WIDE.U32 UR10, UR14, UR20, URZ ;  /* 0x000000140e0a72a5 */ /* 0x000fc8000f8e003f */
[----:B------:R-:W-:-:S12]  /*4b40*/  @UP1 USHF.R.U32.HI UR14, URZ, UR21, UR11 ;  /* 0x000000153f0e1299 */ /* 0x000fd8000801160b */
.L_x_8632:
[----:B------:R-:W-:-:S04]  /*4b50*/  UIMAD UR7, UR14, UR7, UR7 ;  /* 0x000000070e0772a4 */ /* 0x000fc8000f8e0207 */
[----:B------:R-:W-:-:S04]  /*4b60*/  UISETP.LT.AND UP1, UPT, UR6, UR7, UPT ;  /* 0x000000070600728c */ /* 0x000fc8000bf21270 */
[----:B------:R-:W-:-:S12]  /*4b70*/  USEL UR6, UR6, UR7, UP1 ;  /* 0x0000000706067287 */ /* 0x000fd80008800000 */
.L_x_8630:
        /* <DEDUP_REMOVED lines=38> */
.L_x_8651:
[----:B------:R-:W-:-:S04]  /*4de0*/  UIADD3 UR19, UR36, 0x1, URZ ;  /* 0x0000000124137890 */ /* 0x000fc8000fffe03f */
[----:B------:R-:W-:-:S04]  /*4df0*/  UISETP.NE.AND UP1, UPT, UR19, 0x2, UPT ;  /* 0x000000021300788c */ /* 0x000fc8000bf25270 */
[----:B------:R-:W-:Y:S02]  /*4e00*/  USEL UR20, URZ, 0x1, UP1 ;  /* 0x000000013f147887 */ /* 0x000fe40008800000 */
[----:B------:R-:W-:Y:S02]  /*4e10*/  USEL UR19, UR19, URZ, UP1 ;  /* 0x0000003f13137287 */ /* 0x000fe40008800000 */
[----:B------:R-:W-:Y:S01]  /*4e20*/  ULOP3.LUT UR20, UR37, UR20, URZ, 0x3c, !UPT ;  /* 0x0000001425147292 */ /* 0x000fe2000f8e3c3f */
[----:B------:R-:W-:Y:S11]  /*4e30*/  @!P0 BRA `(.L_x_8634) ;  /* 0x0000000000048947 */ /* 0x000ff60003800000 */
[----:B------:R-:W-:Y:S01]  /*4e40*/  BPT.TRAP 0x1 ;  /* 0x000000040000795c */ /* 0x000fe20000300000 */
.L_x_8634:
[----:B------:R-:W-:Y:S01]  /*4e50*/  ULEA UR25, UR19, UR47, 0x3 ;  /* 0x0000002f13197291 */ /* 0x000fe2000f8e183f */
[----:B------:R-:W-:-:S05]  /*4e60*/  IMAD.U32 R8, RZ, RZ, UR20 ;  /* 0x00000014ff087e24 */ /* 0x000fca000f8e00ff */
[----:B------:R-:W-:-:S04]  /*4e70*/  SHF.L.U32 R8, R8, 0x1f, RZ ;  /* 0x0000001f08087819 */ /* 0x000fc800000006ff */
[----:B------:R1:W2:Y:S01]  /*4e80*/  SYNCS.PHASECHK.TRANS64.TRYWAIT P2, [UR25+0x19c30], R8 ;  /* 0x019c3008ff0075a7 */ /* 0x0002a20008040159 */
[----:B------:R-:W-:Y:S05]  /*4e90*/  @!P0 BRA `(.L_x_8635) ;  /* 0x0000000000048947 */ /* 0x000fea0003800000 */
[----:B------:R-:W-:Y:S01]  /*4ea0*/  BPT.TRAP 0x1 ;  /* 0x000000040000795c */ /* 0x000fe20000300000 */
.L_x_8635:
[----:B--2---:R-:W-:Y:S05]  /*4eb0*/  @P2 BRA `(.L_x_8636) ;  /* 0x0000000000082947 */ /* 0x004fea0003800000 */
[----:B------:R-:W2:Y:S02]  /*4ec0*/  SYNCS.PHASECHK.TRANS64.TRYWAIT P2, [UR25+0x19c30], R8 ;  /* 0x019c3008ff0075a7 */ /* 0x000ea40008040159 */
[----:B--2---:R-:W-:Y:S05]  /*4ed0*/  @!P2 BRA `(.L_x_8637) ;  /* 0x000000cc0000a947 */ /* 0x004fea0003800000 */
.L_x_8636:
        /* <DEDUP_REMOVED lines=17> */
.L_x_8638:
[----:B------:R-:W-:Y:S01]  /*4ff0*/  ULEA UR11, UR36, UR47, 0x3 ;  /* 0x0000002f240b7291 */ /* 0x000fe2000f8e183f */
[----:B-12---:R-:W-:-:S05]  /*5000*/  IMAD.U32 R8, RZ, RZ, UR37 ;  /* 0x00000025ff087e24 */ /* 0x006fca000f8e00ff */
[----:B------:R-:W-:-:S04]  /*5010*/  SHF.L.U32 R8, R8, 0x1f, RZ ;  /* 0x0000001f08087819 */ /* 0x000fc800000006ff */
[----:B------:R1:W2:Y:S01]  /*5020*/  SYNCS.PHASECHK.TRANS64.TRYWAIT P2, [UR11+0x19c50], R8 ;  /* 0x019c5008ff0075a7 */ /* 0x0002a2000804014b */
[----:B------:R-:W-:Y:S05]  /*5030*/  @!P0 BRA `(.L_x_8639) ;  /* 0x0000000000048947 */ /* 0x000fea0003800000 */
[----:B------:R-:W-:Y:S01]  /*5040*/  BPT.TRAP 0x1 ;  /* 0x000000040000795c */ /* 0x000fe20000300000 */
.L_x_8639:
[----:B--2---:R-:W-:Y:S05]  /*5050*/  @P2 BRA `(.L_x_8640) ;  /* 0x0000000000082947 */ /* 0x004fea0003800000 */
[----:B------:R-:W2:Y:S02]  /*5060*/  SYNCS.PHASECHK.TRANS64.TRYWAIT P2, [UR11+0x19c50], R8 ;  /* 0x019c5008ff0075a7 */ /* 0x000ea4000804014b */
[----:B--2---:R-:W-:Y:S05]  /*5070*/  @!P2 BRA `(.L_x_8641) ;  /* 0x000000c800b0a947 */ /* 0x004fea0003800000 */
.L_x_8640:
[----:B------:R-:W-:Y:S01]  /*5080*/  UIADD3 UR6, UR47, 0x3000, URZ ;  /* 0x000030002f067890 */ /* 0x000fe2000fffe03f */
[----:B------:R-:W-:Y:S01]  /*5090*/  WARPGROUP.ARRIVE ;  /* 0x00000000000079c5 */ /* 0x000fe20000000000 */
[----:B------:R-:W-:Y:S01]  /*50a0*/  UMOV UR7, 0x40000040 ;  /* 0x4000004000077882 */ /* 0x000fe20000000000 */
[----:B------:R-:W-:Y:S01]  /*50b0*/  IMAD.SHL.U32 R11, R3, 0x80, RZ ;  /* 0x00000080030b7824 */ /* 0x000fe200078e00ff */
[----:B------:R-:W-:Y:S01]  /*50c0*/  USHF.R.U32.HI UR6, URZ, 0x4, UR6 ;  /* 0x000000043f067899 */ /* 0x000fe20008011606 */
[----:B-12---:R-:W-:Y:S01]  /*50d0*/  IMAD.U32 R8, RZ, RZ, UR25 ;  /* 0x00000019ff087e24 */ /* 0x006fe2000f8e00ff */
[----:B------:R-:W-:Y:S02]  /*50e0*/  PLOP3.LUT P2, PT, PT, PT, UP0, 0x40, 0x0 ;  /* 0x000000000000781c */ /* 0x000fe40003f4e808 */
[----:B------:R-:W-:Y:S01]  /*50f0*/  ULOP3.LUT UR6, UR6, 0x3fff, URZ, 0xc0, !UPT ;  /* 0x00003fff06067892 */ /* 0x000fe2000f8ec03f */
[----:B------:R-:W-:Y:S01]  /*5100*/  IADD3 R12, -R11, 0x1, RZ ;  /* 0x000000010b0c7810 */ /* 0x000fe20007ffe1ff */
[----:B------:R-:W-:-:S02]  /*5110*/  @!P1 VIADD R8, R8, 0x19c40 ;  /* 0x00019c4008089836 */ /* 0x000fc40000000000 */
[----:B------:R-:W-:Y:S02]  /*5120*/  ULOP3.LUT UR6, UR6, 0x10000, URZ, 0xfc, !UPT ;  /* 0x0001000006067892 */ /* 0x000fe4000f8efc3f */
[----:B------:R-:W-:Y:S01]  /*5130*/  IMAD R12, R17, UR22, R12 ;  /* 0x00000016110c7c24 */ /* 0x000fe2000f8e020c */
[----:B------:R-:W-:Y:S01]  /*5140*/  @!P1 PRMT R8, RZ, 0x654, R8 ;  /* 0x00000654ff089816 */ /* 0x000fe20000000008 */
[----:B------:R-:W-:Y:S02]  /*5150*/  UIMAD UR10, UR36, 0x300, UR6 ;  /* 0x00000300240a78a4 */ /* 0x000fe4000f8e0206 */
[----:B------:R-:W-:-:S04]  /*5160*/  VIADD R9, R12, -UR23 ;  /* 0x800000170c097c36 */ /* 0x000fc80008000000 */
[----:B------:R-:W-:Y:S01]  /*5170*/  IMAD R9, R16, -0x2, R9 ;  /* 0xfffffffe10097824 */ /* 0x000fe200078e0209 */
[----:B------:R-:W-:Y:S02]  /*5180*/  UMOV UR6, UR10 ;  /* 0x0000000a00067c82 */ /* 0x000fe40008000000 */
[----:B------:R-:W-:Y:S01]  /*5190*/  QGMMA.64x96x32.F32.E4M3.E4M3 R88, R148, gdesc[UR4], R88, gsb0 ;  /* 0x0160000494587df3 */ /* 0x000fe20008000858 */
[----:B------:R-:W-:Y:S01]  /*51a0*/  UIADD3 UR6, UR10, 0x2, URZ ;  /* 0x000000020a067890 */ /* 0x000fe2000fffe03f */
[----:B------:R-:W-:Y:S01]  /*51b0*/  VIADD R15, R9, UR24 ;  /* 0x00000018090f7c36 */ /* 0x000fe20008000000 */
[----:B------:R-:W-:-:S03]  /*51c0*/  UMOV UR7, 0x40000040 ;  /* 0x4000004000077882 */ /* 0x000fc60000000000 */
[----:B------:R-:W-:Y:S01]  /*51d0*/  IMAD.IADD R13, R7, 0x1, R15 ;  /* 0x00000001070d7824 */ /* 0x000fe200078e020f */
[----:B------:R-:W-:Y:S02]  /*51e0*/  WARPGROUP.DEPBAR.LE gsb0, 0x0 ;  /* 0x00008000000079c5 */ /* 0x000fe40000010000 */
[----:B------:R-:W-:-:S06]  /*51f0*/  WARPGROUP.ARRIVE ;  /* 0x00000000000079c5 */ /* 0x000fcc0000000000 */
[----:B------:R-:W-:Y:S01]  /*5200*/  QGMMA.64x96x32.F32.E4M3.E4M3 R88, R144, gdesc[UR4], R88, gsb0 ;  /* 0x0160000490587df3 */ /* 0x000fe20008000858 */
[----:B------:R-:W-:Y:S01]  /*5210*/  UIADD3 UR6, UR10, 0x4, URZ ;  /* 0x000000040a067890 */ /* 0x000fe2000fffe03f */
[----:B------:R-:W-:Y:S01]  /*5220*/  UMOV UR7, 0x40000040 ;  /* 0x4000004000077882 */ /* 0x000fe20000000000 */
        /* <DEDUP_REMOVED lines=8> */
[----:B------:R-:W-:-:S06]  /*52b0*/  ULOP3.LUT UR6, URZ, UR18, URZ, 0x33, !UPT ;  /* 0x000000123f067292 */ /* 0x000fcc000f8e333f */
[----:B------:R-:W-:-:S04]  /*52c0*/  VIADD R14, R9, UR6 ;  /* 0x00000006090e7c36 */ /* 0x000fc80008000000 */
[----:B------:R-:W-:Y:S01]  /*52d0*/  IMAD.IADD R12, R7, 0x1, R14 ;  /* 0x00000001070c7824 */ /* 0x000fe200078e020e */
[----:B------:R-:W-:Y:S02]  /*52e0*/  WARPGROUP.DEPBAR.LE gsb0, 0x0 ;  /* 0x00008000000079c5 */ /* 0x000fe40000010000 */
[----:B------:R1:W-:Y:S01]  /*52f0*/  @!P1 SYNCS.ARRIVE.TRANS64.RED.A1T0 RZ, [R8+URZ], RZ ;  /* 0x000000ff08ff99a7 */ /* 0x0003e2000810043f */
[----:B------:R-:W-:Y:S05]  /*5300*/  @P2 BRA `(.L_x_8642) ;  /* 0x00000000005c2947 */ /* 0x000fea0003800000 */
[----:B------:R-:W-:Y:S01]  /*5310*/  ISETP.GT.AND P2, PT, R10, -0x1, PT ;  /* 0xffffffff0a00780c */ /* 0x000fe20003f44270 */
[----:B------:R-:W-:-:S12]  /*5320*/  BSSY B0, `(.L_x_8643) ;  /* 0x0000011000007945 */ /* 0x000fd80003800000 */
[----:B------:R-:W-:Y:S05]  /*5330*/  @P2 BRA `(.L_x_8644) ;  /* 0x0000000000202947 */ /* 0x000fea0003800000 */
[----:B------:R-:W-:Y:S01]  /*5340*/  IMAD.U32 R136, RZ, RZ, UR21 ;  /* 0x00000015ff887e24 */ /* 0x000fe2000f8e00ff */
[----:B------:R-:W-:-:S04]  /*5350*/  LOP3.LUT R21, RZ, R10, RZ, 0x33, !PT ;  /* 0x0000000aff157212 */ /* 0x000fc800078e33ff */
[----:B------:R-:W-:-:S13]  /*5360*/  ISETP.NE.AND P2, PT, R136, 0x1, PT ;  /* 0x000000018800780c */ /* 0x000fda0003f45270 */
[----:B-1----:R-:W1:Y:S02]  /*5370*/  @P2 LDC.64 R8, c[0x0][0x9e8] ;  /* 0x00027a00ff082b82 */ /* 0x002e640000000a00 */
[----:B-1----:R-:W-:-:S05]  /*5380*/  @P2 IMAD.HI.U32 R8, R21, R8, RZ ;  /* 0x0000000815082227 */ /* 0x002fca00078e00ff */
[----:B------:R-:W-:-:S04]  /*5390*/  @P2 SHF.R.U32.HI R21, RZ, R9, R8 ;  /* 0x00000009ff152219 */ /* 0x000fc80000011608 */
[----:B------:R-:W-:Y:S01]  /*53a0*/  LOP3.LUT R8, RZ, R21, RZ, 0x33, !PT ;  /* 0x00000015ff087212 */ /* 0x000fe200078e33ff */
[----:B------:R-:W-:Y:S06]  /*53b0*/  BRA `(.L_x_8645) ;  /* 0x00000000001c7947 */ /* 0x000fec0003800000 */
.L_x_8644:
[----:B------:R-:W-:-:S05]  /*53c0*/  IMAD.U32 R136, RZ, RZ, UR21 ;  /* 0x00000015ff887e24 */ /* 0x000fca000f8e00ff */
[----:B------:R-:W-:-:S13]  /*53d0*/  ISETP.NE.AND P2, PT, R136, 0x1, PT ;  /* 0x000000018800780c */ /* 0x000fda0003f45270 */
[----:B-1----:R-:W1:Y:S01]  /*53e0*/  @P2 LDC.64 R8, c[0x0][0x9e8] ;  /* 0x00027a00ff082b82 */ /* 0x002e620000000a00 */
[----:B------:R-:W-:-:S04]  /*53f0*/  @P2 IMAD.IADD R21, R156, 0x1, R7 ;  /* 0x000000019c152824 */ /* 0x000fc800078e0207 */
[----:B-1----:R-:W-:-:S04]  /*5400*/  @P2 IMAD.HI.U32 R20, R21, R8, RZ ;  /* 0x0000000815142227 */ /* 0x002fc800078e00ff */
[----:B------:R-:W-:Y:S01]  /*5410*/  IMAD.MOV.U32 R8, RZ, RZ, R10 ;  /* 0x000000ffff087224 */ /* 0x000fe200078e000a */
[----:B------:R-:W-:-:S07]  /*5420*/  @P2 SHF.R.U32.HI R8, RZ, R9, R20 ;  /* 0x00000009ff082219 */ /* 0x000fce0000011614 */
.L_x_8645:
[----:B------:R-:W-:Y:S05]  /*5430*/  BSYNC B0 ;  /* 0x0000000000007941 */ /* 0x000fea0003800000 */
.L_x_8643:
[----:B------:R-:W-:-:S04]  /*5440*/  IMAD R9, R8, R136, -R11 ;  /* 0x0000008808097224 */ /* 0x000fc800078e0a0b */
[----:B------:R-:W-:-:S05]  /*5450*/  IMAD R9, R16, -0x2, R9 ;  /* 0xfffffffe10097824 */ /* 0x000fca00078e0209 */
[----:B------:R-:W-:Y:S02]  /*5460*/  VIADDMNMX R13, R9, R136, R13, PT ;  /* 0x00000088090d7246 */ /* 0x000fe4000380010d */
[----:B------:R-:W-:-:S07]  /*5470*/  VIMNMX R12, R12, R9, !PT ;  /* 0x000000090c0c7248 */ /* 0x000fce0007fe0100 */
.L_x_8642:
[----:B------:R-:W-:Y:S01]  /*5480*/  ISETP.GT.AND P2, PT, R3, -0x1, PT ;  /* 0xffffffff0300780c */ /* 0x000fe20003f44270 */
[C---:B------:R-:W-:Y:S02]  /*5490*/  IMAD.IADD R15, R6.reuse, 0x1, R15 ;  /* 0x00000001060f7824 */ /* 0x040fe400078e020f */
[----:B------:R-:W-:Y:S01]  /*54a0*/  IMAD.IADD R14, R6, 0x1, R14 ;  /* 0x00000001060e7824 */ /* 0x000fe200078e020e */
[C---:B------:R-:W-:Y:S02]  /*54b0*/  ISETP.GT.AND P5, PT, R12.reuse, RZ, P2 ;  /* 0x000000ff0c00720c */ /* 0x040fe400017a4270 */
[C---:B------:R-:W-:Y:S02]  /*54c0*/  ISETP.GT.AND P4, PT, R12.reuse, 0x1, P2 ;  /* 0x000000010c00780c */ /* 0x040fe40001784270 */
[----:B------:R-:W-:Y:S02]  /*54d0*/  ISETP.LT.OR P5, PT, R13, 0x1, P5 ;  /* 0x000000010d00780c */ /* 0x000fe40002fa1670 */
[----:B------:R-:W-:-:S02]  /*54e0*/  ISETP.GT.AND P6, PT, R12, 0x8, P2 ;  /* 0x000000080c00780c */ /* 0x000fc400017c4270 */
[----:B------:R-:W-:Y:S02]  /*54f0*/  FSEL R9, R24, -INF , !P5 ;  /* 0xff80000018097808 */ /* 0x000fe40006800000 */
[C---:B------:R-:W-:Y:S02]  /*5500*/  ISETP.GT.AND P5, PT, R12.reuse, 0x10, P2 ;  /* 0x000000100c00780c */ /* 0x040fe400017a4270 */
[----:B------:R-:W-:Y:S02]  /*5510*/  ISETP.GT.AND P3, PT, R12, 0x9, P2 ;  /* 0x000000090c00780c */ /* 0x000fe40001764270 */
[C---:B------:R-:W-:Y:S02]  /*5520*/  ISETP.LT.OR P5, PT, R13.reuse, 0x11, P5 ;  /* 0x000000110d00780c */ /* 0x040fe40002fa1670 */
[----:B------:R-:W-:Y:S02]  /*5530*/  ISETP.LT.OR P4, PT, R13, 0x2, P4 ;  /* 0x000000020d00780c */ /* 0x000fe40002781670 */
[----:B------:R-:W-:-:S02]  /*5540*/  FSEL R32, R32, -INF , !P5 ;  /* 0xff80000020207808 */ /* 0x000fc40006800000 */
[----:B------:R-:W-:Y:S02]  /*5550*/  ISETP.GT.AND P5, PT, R12, 0x20, P2 ;  /* 0x000000200c00780c */ /* 0x000fe400017a4270 */
[C---:B------:R-:W-:Y:S02]  /*5560*/  ISETP.LT.OR P6, PT, R13.reuse, 0x9, P6 ;  /* 0x000000090d00780c */ /* 0x040fe400037c1670 */
[C---:B------:R-:W-:Y:S02]  /*5570*/  ISETP.LT.OR P3, PT, R13.reuse, 0xa, P3 ;  /* 0x0000000a0d00780c */ /* 0x040fe40001f61670 */
[----:B------:R-:W-:Y:S02]  /*5580*/  ISETP.LT.OR P5, PT, R13, 0x21, P5 ;  /* 0x000000210d00780c */ /* 0x000fe40002fa1670 */
[----:B------:R-:W-:Y:S02]  /*5590*/  FSEL R25, R25, -INF , !P4 ;  /* 0xff80000019197808 */ /* 0x000fe40006000000 */
[----:B------:R-:W-:-:S02]  /*55a0*/  FSEL R28, R28, -INF , !P6 ;  /* 0xff8000001c1c7808 */ /* 0x000fc40007000000 */
[----:B------:R-:W-:Y:S02]  /*55b0*/  FSEL R29, R29, -INF , !P3 ;  /* 0xff8000001d1d7808 */ /* 0x000fe40005800000 */
[C---:B------:R-:W-:Y:S02]  /*55c0*/  ISETP.GT.AND P4, PT, R12.reuse, 0x11, P2 ;  /* 0x000000110c00780c */ /* 0x040fe40001784270 */
[C---:B------:R-:W-:Y:S02]  /*55d0*/  ISETP.GT.AND P6, PT, R12.reuse, 0x18, P2 ;  /* 0x000000180c00780c */ /* 0x040fe400017c4270 */
[----:B------:R-:W-:Y:S02]  /*55e0*/  ISETP.GT.AND P3, PT, R12, 0x19, P2 ;  /* 0x000000190c00780c */ /* 0x000fe40001764270 */
[----:B------:R-:W-:Y:S02]  /*55f0*/  FSEL R40, R40, -INF , !P5 ;  /* 0xff80000028287808 */ /* 0x000fe40006800000 */
[----:B------:R-:W-:-:S02]  /*5600*/  ISETP.GT.AND P5, PT, R12, 0x30, P2 ;  /* 0x000000300c00780c */ /* 0x000fc400017a4270 */
[C---:B------:R-:W-:Y:S02]  /*5610*/  ISETP.LT.OR P4, PT, R13.reuse, 0x12, P4 ;  /* 0x000000120d00780c */ /* 0x040fe40002781670 */
        /* <DEDUP_REMOVED lines=58> */
[----:B------:R-:W-:-:S02]  /*59c0*/  PLOP3.LUT P5, PT, PT, PT, UP0, 0x40, 0x0 ;  /* 0x000000000000781c */ /* 0x000fc40003fae808 */
        /* <DEDUP_REMOVED lines=14> */
[----:B------:R-:W-:Y:S01]  /*5ab0*/  FSEL R85, R85, -INF , !P3 ;  /* 0xff80000055557808 */ /* 0x000fe20005800000 */
[----:B------:R-:W-:Y:S06]  /*5ac0*/  @P5 BRA `(.L_x_8646) ;  /* 0x0000000000585947 */ /* 0x000fec0003800000 */
[----:B------:R-:W-:Y:S01]  /*5ad0*/  IMAD.IADD R21, R156, 0x1, R6 ;  /* 0x000000019c157824 */ /* 0x000fe200078e0206 */
[----:B------:R-:W-:Y:S04]  /*5ae0*/  BSSY B0, `(.L_x_8647) ;  /* 0x0000010000007945 */ /* 0x000fe80003800000 */
[----:B------:R-:W-:-:S13]  /*5af0*/  ISETP.GT.AND P3, PT, R21, -0x1, PT ;  /* 0xffffffff1500780c */ /* 0x000fda0003f64270 */
[----:B------:R-:W-:Y:S05]  /*5b00*/  @P3 BRA `(.L_x_8648) ;  /* 0x0000000000203947 */ /* 0x000fea0003800000 */
[----:B-1----:R-:W-:Y:S01]  /*5b10*/  IMAD.U32 R8, RZ, RZ, UR21 ;  /* 0x00000015ff087e24 */ /* 0x002fe2000f8e00ff */
[----:B------:R-:W-:-:S04]  /*5b20*/  LOP3.LUT R21, RZ, R21, RZ, 0x33, !PT ;  /* 0x00000015ff157212 */ /* 0x000fc800078e33ff */
[----:B------:R-:W-:-:S13]  /*5b30*/  ISETP.NE.AND P3, PT, R8, 0x1, PT ;  /* 0x000000010800780c */ /* 0x000fda0003f65270 */
[----:B------:R-:W1:Y:S02]  /*5b40*/  @P3 LDC.64 R12, c[0x0][0x9e8] ;  /* 0x00027a00ff0c3b82 */ /* 0x000e640000000a00 */
[----:B-1----:R-:W-:-:S05]  /*5b50*/  @P3 IMAD.HI.U32 R12, R21, R12, RZ ;  /* 0x0000000c150c3227 */ /* 0x002fca00078e00ff */
[----:B------:R-:W-:-:S04]  /*5b60*/  @P3 SHF.R.U32.HI R21, RZ, R13, R12 ;  /* 0x0000000dff153219 */ /* 0x000fc8000001160c */
[----:B------:R-:W-:Y:S01]  /*5b70*/  LOP3.LUT R21, RZ, R21, RZ, 0x33, !PT ;  /* 0x00000015ff157212 */ /* 0x000fe200078e33ff */
[----:B------:R-:W-:Y:S06]  /*5b80*/  BRA `(.L_x_8649) ;  /* 0x0000000000147947 */ /* 0x000fec0003800000 */
.L_x_8648:
[----:B-1----:R-:W-:-:S05]  /*5b90*/  IMAD.U32 R8, RZ, RZ, UR21 ;  /* 0x00000015ff087e24 */ /* 0x002fca000f8e00ff */
[----:B------:R-:W-:-:S13]  /*5ba0*/  ISETP.NE.AND P3, PT, R8, 0x1, PT ;  /* 0x000000010800780c */ /* 0x000fda0003f65270 */
[----:B------:R-:W1:Y:S02]  /*5bb0*/  @P3 LDC.64 R12, c[0x0][0x9e8] ;  /* 0x00027a00ff0c3b82 */ /* 0x000e640000000a00 */
[----:B-1----:R-:W-:-:S05]  /*5bc0*/  @P3 IMAD.HI.U32 R12, R21, R12, RZ ;  /* 0x0000000c150c3227 */ /* 0x002fca00078e00ff */
[----:B------:R-:W-:-:S07]  /*5bd0*/  @P3 SHF.R.U32.HI R21, RZ, R13, R12 ;  /* 0x0000000dff153219 */ /* 0x000fce000001160c */
.L_x_8649:
[----:B------:R-:W-:Y:S05]  /*5be0*/  BSYNC B0 ;  /* 0x0000000000007941 */ /* 0x000fea0003800000 */
.L_x_8647:
[----:B------:R-:W-:-:S04]  /*5bf0*/  IMAD R21, R21, R8, -R11 ;  /* 0x0000000815157224 */ /* 0x000fc800078e0a0b */
[----:B------:R-:W-:-:S05]  /*5c00*/  IMAD R21, R16, -0x2, R21 ;  /* 0xfffffffe10157824 */ /* 0x000fca00078e0215 */
[----:B------:R-:W-:Y:S02]  /*5c10*/  VIADDMNMX R15, R21, R8, R15, PT ;  /* 0x00000008150f7246 */ /* 0x000fe4000380010f */
[----:B------:R-:W-:-:S07]  /*5c20*/  VIMNMX R14, R14, R21, !PT ;  /* 0x000000150e0e7248 */ /* 0x000fce0007fe0100 */
.L_x_8646:
[----:B-1----:R-:W-:Y:S01]  /*5c30*/  FMNMX.FTZ R8, R9, R2, !PT ;  /* 0x0000000209087209 */ /* 0x002fe20007810000 */
[----:B------:R-:W-:Y:S01]  /*5c40*/  IMAD.U32 R21, RZ, RZ, UR41 ;  /* 0x00000029ff157e24 */ /* 0x000fe2000f8e00ff */
        /* <DEDUP_REMOVED lines=20> */
[----:B------:R-:W-:Y:S02]  /*5d90*/  ISETP.GT.AND P4, PT, R14, 0x1, P2 ;  /* 0x000000010e00780c */ /* 0x000fe40001784270 */
[----:B------:R-:W-:Y:S02]  /*5da0*/  FMNMX.FTZ R11, R45, R8, !PT ;  /* 0x000000082d0b7209 */ /* 0x000fe40007810000 */
[----:B------:R-:W-:-:S02]  /*5db0*/  ISETP.LT.OR P5, PT, R15, 0x1, P5 ;  /* 0x000000010f00780c */ /* 0x000fc40002fa1670 */
[----:B------:R-:W-:Y:S02]  /*5dc0*/  FMNMX.FTZ R8, R48, R11, !PT ;  /* 0x0000000b30087209 */ /* 0x000fe40007810000 */
[----:B------:R-:W-:Y:S02]  /*5dd0*/  ISETP.LT.OR P4, PT, R15, 0x2, P4 ;  /* 0x000000020f00780c */ /* 0x000fe40002781670 */
[----:B------:R-:W-:Y:S02]  /*5de0*/  FMNMX.FTZ R11, R49, R8, !PT ;  /* 0x00000008310b7209 */ /* 0x000fe40007810000 */
[----:B------:R-:W-:Y:S02]  /*5df0*/  ISETP.GT.AND P3, PT, R14, 0x9, P2 ;  /* 0x000000090e00780c */ /* 0x000fe40001764270 */
[----:B------:R-:W-:Y:S02]  /*5e00*/  FMNMX.FTZ R8, R52, R11, !PT ;  /* 0x0000000b34087209 */ /* 0x000fe40007810000 */
[----:B------:R-:W-:-:S02]  /*5e10*/  FSEL R27, R27, -INF , !P4 ;  /* 0xff8000001b1b7808 */ /* 0x000fc40006000000 */
[----:B------:R-:W-:Y:S02]  /*5e20*/  FMNMX.FTZ R11, R53, R8, !PT ;  /* 0x00000008350b7209 */ /* 0x000fe40007810000 */
[----:B------:R-:W-:Y:S02]  /*5e30*/  ISETP.GT.AND P4, PT, R14, 0x10, P2 ;  /* 0x000000100e00780c */ /* 0x000fe40001784270 */
[----:B------:R-:W-:Y:S02]  /*5e40*/  FMNMX.FTZ R8, R56, R11, !PT ;  /* 0x0000000b38087209 */ /* 0x000fe40007810000 */
[----:B------:R-:W-:Y:S02]  /*5e50*/  ISETP.LT.OR P3, PT, R15, 0xa, P3 ;  /* 0x0000000a0f00780c */ /* 0x000fe40001f61670 */
[----:B------:R-:W-:Y:S02]  /*5e60*/  FMNMX.FTZ R11, R57, R8, !PT ;  /* 0x00000008390b7209 */ /* 0x000fe40007810000 */
[----:B------:R-:W-:-:S02]  /*5e70*/  ISETP.LT.OR P4, PT, R15, 0x11, P4 ;  /* 0x000000110f00780c */ /* 0x000fc40002781670 */
[----:B------:R-:W-:Y:S02]  /*5e80*/  FMNMX.FTZ R8, R60, R11, !PT ;  /* 0x0000000b3c087209 */ /* 0x000fe40007810000 */
[----:B------:R-:W-:Y:S02]  /*5e90*/  FSEL R31, R31, -INF , !P3 ;  /* 0xff8000001f1f7808 */ /* 0x000fe40005800000 */
        /* <DEDUP_REMOVED lines=26> */
[----:B------:R-:W-:Y:S01]  /*6040*/  FSEL R46, R46, -INF , !P4 ;  /* 0xff8000002e2e7808 */ /* 0x000fe20006000000 */
[----:B------:R-:W1:Y:S01]  /*6050*/  SHFL.BFLY PT, R8, R11, 0x2, 0x1f ;  /* 0x0c401f000b087f89 */ /* 0x000e6200000e0000 */
[----:B------:R-:W-:-:S04]  /*6060*/  ISETP.GT.AND P4, PT, R14, 0x30, P2 ;  /* 0x000000300e00780c */ /* 0x000fc80001784270 */
[----:B------:R-:W-:-:S04]  /*6070*/  ISETP.LT.OR P4, PT, R15, 0x31, P4 ;  /* 0x000000310f00780c */ /* 0x000fc80002781670 */
[----:B------:R-:W-:Y:S02]  /*6080*/  FSEL R50, R50, -INF , !P4 ;  /* 0xff80000032327808 */ /* 0x000fe40006000000 */
[----:B------:R-:W-:-:S04]  /*6090*/  ISETP.GT.AND P4, PT, R14, 0x39, P2 ;  /* 0x000000390e00780c */ /* 0x000fc80001784270 */
[----:B------:R-:W-:-:S04]  /*60a0*/  ISETP.LT.OR P4, PT, R15, 0x3a, P4 ;  /* 0x0000003a0f00780c */ /* 0x000fc80002781670 */
[----:B------:R-:W-:Y:S02]  /*60b0*/  FSEL R55, R55, -INF , !P4 ;  /* 0xff80000037377808 */ /* 0x000fe40006000000 */
[----:B------:R-:W-:Y:S02]  /*60c0*/  ISETP.GT.AND P4, PT, R14, 0x48, P2 ;  /* 0x000000480e00780c */ /* 0x000fe40001784270 */
[----:B-1----:R-:W-:Y:S02]  /*60d0*/  FMNMX.FTZ R12, R11, R8, !PT ;  /* 0x000000080b0c7209 */ /* 0x002fe40007810000 */
[----:B------:R-:W-:-:S03]  /*60e0*/  ISETP.LT.OR P4, PT, R15, 0x49, P4 ;  /* 0x000000490f00780c */ /* 0x000fc60002781670 */
[----:B------:R-:W1:Y:S01]  /*60f0*/  SHFL.BFLY PT, R13, R12, 0x1, 0x1f ;  /* 0x0c201f000c0d7f89 */ /* 0x000e6200000e0000 */
[----:B------:R-:W-:Y:S02]  /*6100*/  FSEL R62, R62, -INF , !P4 ;  /* 0xff8000003e3e7808 */ /* 0x000fe40006000000 */
        /* <DEDUP_REMOVED lines=8> */
[----:B------:R-:W-:Y:S02]  /*6190*/  ISETP.LT.OR P4, PT, R15, 0x6a, P4 ;  /* 0x0000006a0f00780c */ /* 0x000fe40002781670 */
[C---:B------:R-:W-:Y:S01]  /*61a0*/  FSETP.NEU.FTZ.AND P6, PT, R8.reuse, -INF , PT ;  /* 0xff8000000800780b */ /* 0x040fe20003fdd000 */
[----:B------:R-:W-:-:S01]  /*61b0*/  FFMA.FTZ R13, R8, R21, -8 ;  /* 0xc1000000080d7423 */ /* 0x000fc20000010015 */
[----:B------:R-:W-:-:S02]  /*61c0*/  FSEL R21, R26, -INF , !P5 ;  /* 0xff8000001a157808 */ /* 0x000fc40006800000 */
[----:B------:R-:W-:Y:S02]  /*61d0*/  ISETP.LT.OR P5, PT, R15, 0x2a, P3 ;  /* 0x0000002a0f00780c */ /* 0x000fe40001fa1670 */
[----:B------:R-:W-:Y:S02]  /*61e0*/  FSEL R12, R13, RZ, P6 ;  /* 0x000000ff0d0c7208 */ /* 0x000fe40003000000 */
[----:B------:R-:W-:Y:S02]  /*61f0*/  FMNMX.FTZ R26, R21, R0, !PT ;  /* 0x00000000151a7209 */ /* 0x000fe40007810000 */
[----:B------:R-:W-:Y:S01]  /*6200*/  ISETP.GT.AND P3, PT, R14, 0x31, P2 ;  /* 0x000000310e00780c */ /* 0x000fe20001764270 */
        /* <DEDUP_REMOVED lines=11> */
[----:B------:R1:W-:Y:S01]  /*62c0*/  MUFU.EX2 R26, R33 ;  /* 0x00000021001a7308 */ /* 0x0003e20000000800 */
        /* <DEDUP_REMOVED lines=8> */
[----:B------:R2:W-:Y:S01]  /*6350*/  MUFU.EX2 R28, R37 ;  /* 0x00000025001c7308 */ /* 0x0005e20000000800 */
[----:B------:R-:W-:Y:S01]  /*6360*/  ISETP.LT.OR P3, PT, R15, 0x32, P3 ;  /* 0x000000320f00780c */ /* 0x000fe20001f61670 */
[--C-:B------:R-:W-:Y:S01]  /*6370*/  FFMA.FTZ R60, R60, UR41, -R12.reuse ;  /* 0x000000293c3c7c23 */ /* 0x100fe2000801080c */
[----:B------:R-:W-:Y:S01]  /*6380*/  FMNMX.FTZ R32, R38, R29, !PT ;  /* 0x0000001d26207209 */ /* 0x000fe20007810000 */
[--C-:B------:R-:W-:Y:S01]  /*6390*/  FFMA.FTZ R29, R40, UR41, -R12.reuse ;  /* 0x00000029281d7c23 */ /* 0x100fe2000801080c */
[----:B------:R-:W-:Y:S01]  /*63a0*/  FSEL R51, R51, -INF , !P3 ;  /* 0xff80000033337808 */ /* 0x000fe20005800000 */
[--C-:B------:R-:W-:Y:S01]  /*63b0*/  FFMA.FTZ R53, R53, UR41, -R12.reuse ;  /* 0x0000002935357c23 */ /* 0x100fe2000801080c */
[----:B-1----:R-:W-:Y:S01]  /*63c0*/  FMNMX.FTZ R33, R39, R32, !PT ;  /* 0x0000002027217209 */ /* 0x002fe20007810000 */
[----:B------:R-:W-:Y:S01]  /*63d0*/  FFMA.FTZ R85, R85, UR41, -R12 ;  /* 0x0000002955557c23 */ /* 0x000fe2000801080c */
[----:B------:R-:W-:Y:S01]  /*63e0*/  ISETP.LT.OR P5, PT, R15, 0x39, P5 ;  /* 0x000000390f00780c */ /* 0x000fe20002fa1670 */
[----:B------:R-:W-:Y:S01]  /*63f0*/  MUFU.EX2 R20, R20 ;  /* 0x0000001400147308 */ /* 0x000fe20000000800 */
[----:B------:R-:W-:-:S02]  /*6400*/  FMNMX.FTZ R32, R42, R33, !PT ;  /* 0x000000212a207209 */ /* 0x000fc40007810000 */
[----:B------:R-:W-:Y:S02]  /*6410*/  ISETP.GT.AND P3, PT, R14, 0x40, P2 ;  /* 0x000000400e00780c */ /* 0x000fe40001764270 */
[----:B------:R-:W-:Y:S02]  /*6420*/  FMNMX.FTZ R33, R43, R32, !PT ;  /* 0x000000202b217209 */ /* 0x000fe40007810000 */
[----:B------:R-:W-:Y:S01]  /*6430*/  FSEL R54, R54, -INF , !P5 ;  /* 0xff80000036367808 */ /* 0x000fe20006800000 */
[----:B------:R1:W-:Y:S01]  /*6440*/  MUFU.EX2 R32, R41 ;  /* 0x0000002900207308 */ /* 0x0003e20000000800 */
[----:B------:R-:W-:Y:S01]  /*6450*/  FMNMX.FTZ R36, R46, R33, !PT ;  /* 0x000000212e247209 */ /* 0x000fe20007810000 */
[----:B------:R-:W-:Y:S01]  /*6460*/  FFMA.FTZ R33, R44, UR41, -R12 ;  /* 0x000000292c217c23 */ /* 0x000fe2000801080c */
[----:B------:R-:W-:Y:S02]  /*6470*/  ISETP.GT.AND P5, PT, R14, 0x41, P2 ;  /* 0x000000410e00780c */ /* 0x000fe400017a4270 */
[----:B--2---:R-:W-:-:S02]  /*6480*/  FMNMX.FTZ R37, R47, R36, !PT ;  /* 0x000000242f257209 */ /* 0x004fc40007810000 */
[C---:B------:R-:W-:Y:S01]  /*6490*/  ISETP.LT.OR P3, PT, R15.reuse, 0x41, P3 ;  /* 0x000000410f00780c */ /* 0x040fe20001f61670 */
[----:B------:R-:W-:Y:S01]  /*64a0*/  MUFU.EX2 R9, R9 ;  /* 0x0000000900097308 */ /* 0x000fe20000000800 */
[----:B------:R-:W-:Y:S02]  /*64b0*/  FMNMX.FTZ R36, R50, R37, !PT ;  /* 0x0000002532247209 */ /* 0x000fe40007810000 */
[----:B------:R-:W-:Y:S02]  /*64c0*/  ISETP.LT.OR P5, PT, R15, 0x42, P5 ;  /* 0x000000420f00780c */ /* 0x000fe40002fa1670 */
[----:B------:R-:W-:Y:S02]  /*64d0*/  FMNMX.FTZ R37, R51, R36, !PT ;  /* 0x0000002433257209 */ /* 0x000fe40007810000 */
[----:B------:R-:W-:Y:S01]  /*64e0*/  FSEL R58, R58, -INF , !P3 ;  /* 0xff8000003a3a7808 */ /* 0x000fe20005800000 */
[----:B------:R2:W-:Y:S01]  /*64f0*/  MUFU.EX2 R36, R45 ;  /* 0x0000002d00247308 */ /* 0x0005e20000000800 */
[----:B------:R-:W-:Y:S01]  /*6500*/  FMNMX.FTZ R40, R54, R37, !PT ;  /* 0x0000002536287209 */ /* 0x000fe20007810000 */
[----:B------:R-:W-:Y:S01]  /*6510*/  FFMA.FTZ R37, R48, UR41, -R12 ;  /* 0x0000002930257c23 */ /* 0x000fe2000801080c */
[----:B------:R-:W-:-:S02]  /*6520*/  ISETP.GT.AND P3, PT, R14, 0x49, P2 ;  /* 0x000000490e00780c */ /* 0x000fc40001764270 */
[----:B-1----:R-:W-:Y:S02]  /*6530*/  FMNMX.FTZ R41, R55, R40, !PT ;  /* 0x0000002837297209 */ /* 0x002fe40007810000 */
[----:B------:R-:W-:Y:S01]  /*6540*/  FSEL R59, R59, -INF , !P5 ;  /* 0xff8000003b3b7808 */ /* 0x000fe20006800000 */
[----:B------:R-:W-:Y:S01]  /*6550*/  MUFU.EX2 R11, R11 ;  /* 0x0000000b000b7308 */ /* 0x000fe20000000800 */
[----:B------:R-:W-:Y:S02]  /*6560*/  FMNMX.FTZ R40, R58, R41, !PT ;  /* 0x000000293a287209 */ /* 0x000fe40007810000 */
[----:B------:R-:W-:Y:S02]  /*6570*/  ISETP.GT.AND P5, PT, R14, 0x50, P2 ;  /* 0x000000500e00780c */ /* 0x000fe400017a4270 */
[----:B------:R-:W-:Y:S02]  /*6580*/  ISETP.LT.OR P3, PT, R15, 0x4a, P3 ;  /* 0x0000004a0f00780c */ /* 0x000fe40001f61670 */
[----:B------:R-:W-:Y:S01]  /*6590*/  FMNMX.FTZ R41, R59, R40, !PT ;  /* 0x000000283b297209 */ /* 0x000fe20007810000 */
[----:B------:R-:W-:Y:S01]  /*65a0*/  MUFU.EX2 R24, R24 ;  /* 0x0000001800187308 */ /* 0x000fe20000000800 */
[----:B------:R-:W-:-:S02]  /*65b0*/  FSEL R63, R63, -INF , !P3 ;  /* 0xff8000003f3f7808 */ /* 0x000fc40005800000 */
[----:B------:R-:W-:Y:S02]  /*65c0*/  ISETP.LT.OR P5, PT, R15, 0x51, P5 ;  /* 0x000000510f00780c */ /* 0x000fe40002fa1670 */
[----:B------:R-:W-:Y:S01]  /*65d0*/  FMNMX.FTZ R44, R62, R41, !PT ;  /* 0x000000293e2c7209 */ /* 0x000fe20007810000 */
[----:B------:R-:W-:Y:S01]  /*65e0*/  FFMA.FTZ R41, R52, UR41, -R12 ;  /* 0x0000002934297c23 */ /* 0x000fe2000801080c */
[----:B------:R-:W-:Y:S01]  /*65f0*/  ISETP.GT.AND P3, PT, R14, 0x58, P2 ;  /* 0x000000580e00780c */ /* 0x000fe20001764270 */
[----:B------:R1:W-:Y:S01]  /*6600*/  MUFU.EX2 R40, R49 ;  /* 0x0000003100287308 */ /* 0x0003e20000000800 */
[----:B------:R-:W-:Y:S02]  /*6610*/  FSEL R66, R66, -INF , !P5 ;  /* 0xff80000042427808 */ /* 0x000fe40006800000 */
[----:B--2---:R-:W-:Y:S02]  /*6620*/  FMNMX.FTZ R45, R63, R44, !PT ;  /* 0x0000002c3f2d7209 */ /* 0x004fe40007810000 */
[----:B------:R-:W-:-:S02]  /*6630*/  ISETP.GT.AND P5, PT, R14, 0x59, P2 ;  /* 0x000000590e00780c */ /* 0x000fc400017a4270 */
[C---:B------:R-:W-:Y:S01]  /*6640*/  ISETP.LT.OR P3, PT, R15.reuse, 0x59, P3 ;  /* 0x000000590f00780c */ /* 0x040fe20001f61670 */
[----:B------:R-:W-:Y:S01]  /*6650*/  MUFU.EX2 R13, R13 ;  /* 0x0000000d000d7308 */ /* 0x000fe20000000800 */
[----:B------:R-:W-:Y:S02]  /*6660*/  FMNMX.FTZ R44, R66, R45, !PT ;  /* 0x0000002d422c7209 */ /* 0x000fe40007810000 */
[----:B------:R-:W-:Y:S02]  /*6670*/  ISETP.LT.OR P5, PT, R15, 0x5a, P5 ;  /* 0x0000005a0f00780c */ /* 0x000fe40002fa1670 */
[----:B------:R-:W-:Y:S02]  /*6680*/  FSEL R70, R70, -INF , !P3 ;  /* 0xff80000046467808 */ /* 0x000fe40005800000 */
[----:B------:R-:W-:Y:S01]  /*6690*/  FMNMX.FTZ R45, R67, R44, !PT ;  /* 0x0000002c432d7209 */ /* 0x000fe20007810000 */
[----:B------:R-:W-:Y:S01]  /*66a0*/  MUFU.EX2 R25, R25 ;  /* 0x0000001900197308 */ /* 0x000fe20000000800 */
[----:B------:R-:W-:-:S02]  /*66b0*/  ISETP.GT.AND P3, PT, R14, 0x61, P2 ;  /* 0x000000610e00780c */ /* 0x000fc40001764270 */
[----:B------:R-:W-:Y:S02]  /*66c0*/  FSEL R71, R71, -INF , !P5 ;  /* 0xff80000047477808 */ /* 0x000fe40006800000 */
[----:B------:R-:W-:Y:S01]  /*66d0*/  FMNMX.FTZ R48, R70, R45, !PT ;  /* 0x0000002d46307209 */ /* 0x000fe20007810000 */
[--C-:B------:R-:W-:Y:S01]  /*66e0*/  FFMA.FTZ R45, R56, UR41, -R12.reuse ;  /* 0x00000029382d7c23 */ /* 0x100fe2000801080c */
[----:B------:R-:W-:Y:S01]  /*66f0*/  ISETP.GT.AND P5, PT, R14, 0x68, P2 ;  /* 0x000000680e00780c */ /* 0x000fe200017a4270 */
[----:B------:R2:W-:Y:S01]  /*6700*/  MUFU.EX2 R44, R53 ;  /* 0x00000035002c7308 */ /* 0x0005e20000000800 */
[----:B------:R-:W-:Y:S01]  /*6710*/  ISETP.LT.OR P3, PT, R15, 0x62, P3 ;  /* 0x000000620f00780c */ /* 0x000fe20001f61670 */
[--C-:B------:R-:W-:Y:S01]  /*6720*/  FFMA.FTZ R56, R69, UR41, -R12.reuse ;  /* 0x0000002945387c23 */ /* 0x100fe2000801080c */
[----:B-1----:R-:W-:Y:S01]  /*6730*/  FMNMX.FTZ R49, R71, R48, !PT ;  /* 0x0000003047317209 */ /* 0x002fe20007810000 */
[----:B------:R-:W-:Y:S01]  /*6740*/  FFMA.FTZ R69, R84, UR41, -R12 ;  /* 0x0000002954457c23 */ /* 0x000fe2000801080c */
[----:B------:R-:W-:-:S02]  /*6750*/  FSEL R75, R75, -INF , !P3 ;  /* 0xff8000004b4b7808 */ /* 0x000fc40005800000 */
[----:B------:R-:W-:Y:S01]  /*6760*/  ISETP.LT.OR P5, PT, R15, 0x69, P5 ;  /* 0x000000690f00780c */ /* 0x000fe20002fa1670 */
[----:B------:R-:W-:Y:S01]  /*6770*/  MUFU.EX2 R29, R29 ;  /* 0x0000001d001d7308 */ /* 0x000fe20000000800 */
[----:B------:R-:W-:Y:S01]  /*6780*/  FMNMX.FTZ R48, R74, R49, !PT ;  /* 0x000000314a307209 */ /* 0x000fe20007810000 */
[--C-:B--2---:R-:W-:Y:S01]  /*6790*/  FFMA.FTZ R53, R68, UR41, -R12.reuse ;  /* 0x0000002944357c23 */ /* 0x104fe2000801080c */
[----:B------:R-:W-:Y:S01]  /*67a0*/  ISETP.GT.AND P3, PT, R14, 0x70, P2 ;  /* 0x000000700e00780c */ /* 0x000fe20001764270 */
[----:B------:R-:W-:Y:S01]  /*67b0*/  FFMA.FTZ R68, R81, UR41, -R12 ;  /* 0x0000002951447c23 */ /* 0x000fe2000801080c */
[----:B------:R-:W-:Y:S02]  /*67c0*/  FSEL R78, R78, -INF , !P5 ;  /* 0xff8000004e4e7808 */ /* 0x000fe40006800000 */
[----:B------:R-:W-:Y:S01]  /*67d0*/  FMNMX.FTZ R49, R75, R48, !PT ;  /* 0x000000304b317209 */ /* 0x000fe20007810000 */
[----:B------:R-:W-:Y:S01]  /*67e0*/  MUFU.EX2 R33, R33 ;  /* 0x0000002100217308 */ /* 0x000fe20000000800 */
[----:B------:R-:W-:-:S02]  /*67f0*/  ISETP.GT.AND P5, PT, R14, 0x71, P2 ;  /* 0x000000710e00780c */ /* 0x000fc400017a4270 */
[----:B------:R-:W-:Y:S02]  /*6800*/  FSEL R79, R79, -INF , !P4 ;  /* 0xff8000004f4f7808 */ /* 0x000fe40006000000 */
[C---:B------:R-:W-:Y:S02]  /*6810*/  ISETP.LT.OR P3, PT, R15.reuse, 0x71, P3 ;  /* 0x000000710f00780c */ /* 0x040fe40001f61670 */
[----:B------:R-:W-:Y:S01]  /*6820*/  FMNMX.FTZ R48, R78, R49, !PT ;  /* 0x000000314e307209 */ /* 0x000fe20007810000 */
[----:B------:R-:W-:Y:S01]  /*6830*/  MUFU.EX2 R37, R37 ;  /* 0x0000002500257308 */ /* 0x000fe20000000800 */
[----:B------:R-:W-:Y:S02]  /*6840*/  ISETP.GT.AND P4, PT, R14, 0x78, P2 ;  /* 0x000000780e00780c */ /* 0x000fe40001784270 */
[----:B------:R-:W-:Y:S02]  /*6850*/  ISETP.LT.OR P5, PT, R15, 0x72, P5 ;  /* 0x000000720f00780c */ /* 0x000fe40002fa1670 */
[----:B------:R-:W-:-:S02]  /*6860*/  FSEL R82, R82, -INF , !P3 ;  /* 0xff80000052527808 */ /* 0x000fc40005800000 */
[----:B------:R-:W-:Y:S01]  /*6870*/  FMNMX.FTZ R49, R79, R48, !PT ;  /* 0x000000304f317209 */ /* 0x000fe20007810000 */
[----:B------:R-:W-:Y:S01]  /*6880*/  MUFU.EX2 R41, R41 ;  /* 0x0000002900297308 */ /* 0x000fe20000000800 */
[----:B------:R-:W-:Y:S02]  /*6890*/  ISETP.GT.AND P2, PT, R14, 0x79, P2 ;  /* 0x000000790e00780c */ /* 0x000fe40001744270 */
[----:B------:R-:W-:Y:S02]  /*68a0*/  ISETP.LT.OR P4, PT, R15, 0x79, P4 ;  /* 0x000000790f00780c */ /* 0x000fe40002781670 */
[----:B------:R-:W-:Y:S02]  /*68b0*/  FSEL R83, R83, -INF , !P5 ;  /* 0xff80000053537808 */ /* 0x000fe40006800000 */
[----:B------:R-:W-:Y:S01]  /*68c0*/  FMNMX.FTZ R52, R82, R49, !PT ;  /* 0x0000003152347209 */ /* 0x000fe20007810000 */
[----:B------:R1:W-:Y:S01]  /*68d0*/  MUFU.EX2 R14, R57 ;  /* 0x00000039000e7308 */ /* 0x0003e20000000800 */
[----:B------:R-:W-:Y:S01]  /*68e0*/  ISETP.LT.OR P2, PT, R15, 0x7a, P2 ;  /* 0x0000007a0f00780c */ /* 0x000fe20001741670 */
[----:B------:R-:W-:Y:S01]  /*68f0*/  FFMA.FTZ R15, R61, UR41, -R12 ;  /* 0x000000293d0f7c23 */ /* 0x000fe2000801080c */
[----:B------:R-:W-:-:S02]  /*6900*/  FSEL R86, R86, -INF , !P4 ;  /* 0xff80000056567808 */ /* 0x000fc40006000000 */
[----:B------:R-:W-:Y:S02]  /*6910*/  FMNMX.FTZ R49, R83, R52, !PT ;  /* 0x0000003453317209 */ /* 0x000fe40007810000 */
[----:B------:R-:W-:Y:S01]  /*6920*/  FSEL R87, R87, -INF , !P2 ;  /* 0xff80000057577808 */ /* 0x000fe20005000000 */
[----:B------:R2:W-:Y:S01]  /*6930*/  MUFU.EX2 R48, R60 ;  /* 0x0000003c00307308 */ /* 0x0005e20000000800 */
[----:B------:R-:W-:Y:S01]  /*6940*/  FMNMX.FTZ R52, R86, R49, !PT ;  /* 0x0000003156347209 */ /* 0x000fe20007810000 */
[--C-:B------:R-:W-:Y:S01]  /*6950*/  FFMA.FTZ R49, R64, UR41, -R12.reuse ;  /* 0x0000002940317c23 */ /* 0x100fe2000801080c */
[----:B-1----:R-:W-:-:S02]  /*6960*/  FFMA.FTZ R57, R72, UR41, -R12 ;  /* 0x0000002948397c23 */ /* 0x002fc4000801080c */
[----:B------:R-:W-:Y:S01]  /*6970*/  FMNMX.FTZ R61, R87, R52, !PT ;  /* 0x00000034573d7209 */ /* 0x000fe20007810000 */
[----:B------:R-:W-:-:S01]  /*6980*/  FFMA.FTZ R52, R65, UR41, -R12 ;  /* 0x0000002941347c23 */ /* 0x000fc2000801080c */
[--C-:B------:R-:W-:Y:S01]  /*6990*/  FFMA.FTZ R65, R80, UR41, -R12.reuse ;  /* 0x0000002950417c23 */ /* 0x100fe2000801080c */
[----:B------:R-:W-:Y:S01]  /*69a0*/  MUFU.EX2 R45, R45 ;  /* 0x0000002d002d7308 */ /* 0x000fe20000000800 */
[----:B--2---:R-:W-:-:S01]  /*69b0*/  FFMA.FTZ R60, R73, UR41, -R12 ;  /* 0x00000029493c7c23 */ /* 0x004fc2000801080c */
[----:B------:R-:W1:Y:S06]  /*69c0*/  SHFL.BFLY PT, R64, R61, 0x2, 0x1f ;  /* 0x0c401f003d407f89 */ /* 0x000e6c00000e0000 */
[----:B------:R-:W-:Y:S08]  /*69d0*/  MUFU.EX2 R15, R15 ;  /* 0x0000000f000f7308 */ /* 0x000ff00000000800 */
[----:B------:R-:W-:Y:S08]  /*69e0*/  MUFU.EX2 R49, R49 ;  /* 0x0000003100317308 */ /* 0x000ff00000000800 */
[----:B------:R-:W-:Y:S01]  /*69f0*/  MUFU.EX2 R52, R52 ;  /* 0x0000003400347308 */ /* 0x000fe20000000800 */
[----:B-1----:R-:W-:Y:S01]  /*6a00*/  FMNMX.FTZ R72, R61, R64, !PT ;  /* 0x000000403d487209 */ /* 0x002fe20007810000 */
[--C-:B------:R-:W-:Y:S01]  /*6a10*/  FFMA.FTZ R61, R76, UR41, -R12.reuse ;  /* 0x000000294c3d7c23 */ /* 0x100fe2000801080c */
[----:B------:R-:W-:-:S01]  /*6a20*/  FFMA.FTZ R64, R77, UR41, -R12 ;  /* 0x000000294d407c23 */ /* 0x000fc2000801080c */
[----:B------:R-:W-:-:S02]  /*6a30*/  FSEL R77, R8, RZ, P6 ;  /* 0x000000ff084d7208 */ /* 0x000fc40003000000 */
        /* <DEDUP_REMOVED lines=28> */
[----:B------:R-:W-:Y:S01]  /*6c00*/  FFMA.FTZ R21, R21, UR41, -R72 ;  /* 0x0000002915157c23 */ /* 0x000fe20008010848 */
[----:B------:R-:W1:Y:S02]  /*6c10*/  MUFU.EX2 R73, R73 ;  /* 0x0000004900497308 */ /* 0x000e640000000800 */
[----:B------:R-:W-:-:S04]  /*6c20*/  FADD.FTZ R51, -R51, R0 ;  /* 0x0000000033337221 */ /* 0x000fc80000010100 */
[----:B------:R-:W-:Y:S01]  /*6c30*/  FMUL.FTZ R54, R51, UR41 ;  /* 0x0000002933367c20 */ /* 0x000fe20008410000 */
[----:B------:R-:W-:-:S01]  /*6c40*/  FFMA.FTZ R51, R55, UR41, -R72 ;  /* 0x0000002937337c23 */ /* 0x000fc20008010848 */
[----:B------:R-:W-:Y:S01]  /*6c50*/  MUFU.EX2 R21, R21 ;  /* 0x0000001500157308 */ /* 0x000fe20000000800 */
[----:B------:R-:W-:-:S01]  /*6c60*/  FFMA.FTZ R55, R58, UR41, -R72 ;  /* 0x000000293a377c23 */ /* 0x000fc20008010848 */
[--C-:B------:R-:W-:Y:S01]  /*6c70*/  FFMA.FTZ R58, R59, UR41, -R72.reuse ;  /* 0x000000293b3a7c23 */ /* 0x100fe20008010848 */
[----:B------:R-:W-:-:S05]  /*6c80*/  FFMA.FTZ R59, R62, UR41, -R72 ;  /* 0x000000293e3b7c23 */ /* 0x000fca0008010848 */
[----:B------:R-:W2:Y:S01]  /*6c90*/  MUFU.EX2 R54, R54 ;  /* 0x0000003600367308 */ /* 0x000ea20000000800 */
[----:B-1----:R-:W-:-:S07]  /*6ca0*/  FFMA.FTZ R62, R73, R5, R20 ;  /* 0x00000005493e7223 */ /* 0x002fce0000010014 */
[----:B------:R-:W1:Y:S08]  /*6cb0*/  MUFU.EX2 R76, R76 ;  /* 0x0000004c004c7308 */ /* 0x000e700000000800 */
[----:B------:R-:W3:Y:S01]  /*6cc0*/  MUFU.EX2 R27, R27 ;  /* 0x0000001b001b7308 */ /* 0x000ee20000000800 */
[----:B--2---:R-:W-:-:S01]  /*6cd0*/  FFMA.FTZ R5, R54, R4, R21 ;  /* 0x0000000436057223 */ /* 0x004fc20000010015 */
[----:B------:R-:W-:Y:S01]  /*6ce0*/  FADD.FTZ R4, R9, R62 ;  /* 0x0000003e09047221 */ /* 0x000fe20000010000 */
[----:B------:R-:W-:-:S05]  /*6cf0*/  FFMA.FTZ R62, R63, UR41, -R72 ;  /* 0x000000293f3e7c23 */ /* 0x000fca0008010848 */
        /* <DEDUP_REMOVED lines=10> */
[--C-:B------:R-:W-:Y:S01]  /*6da0*/  FFMA.FTZ R63, R66, UR41, -R72.reuse ;  /* 0x00000029423f7c23 */ /* 0x100fe20008010848 */
[----:B------:R-:W-:-:S01]  /*6db0*/  FFMA.FTZ R66, R67, UR41, -R72 ;  /* 0x0000002943427c23 */ /* 0x000fc20008010848 */
[----:B------:R-:W-:-:S04]  /*6dc0*/  FADD.FTZ R5, R25, R4 ;  /* 0x0000000419057221 */ /* 0x000fc80000010000 */
[----:B------:R-:W2:Y:S01]  /*6dd0*/  MUFU.EX2 R35, R35 ;  /* 0x0000002300237308 */ /* 0x000ea20000000800 */
[----:B------:R-:W-:-:S04]  /*6de0*/  FADD.FTZ R4, R28, R5 ;  /* 0x000000051c047221 */ /* 0x000fc80000010000 */
[----:B------:R-:W-:-:S03]  /*6df0*/  FADD.FTZ R5, R29, R4 ;  /* 0x000000041d057221 */ /* 0x000fc60000010000 */
[----:B------:R-:W4:Y:S01]  /*6e00*/  MUFU.EX2 R38, R38 ;  /* 0x0000002600267308 */ /* 0x000f220000000800 */
[----:B------:R-:W-:-:S04]  /*6e10*/  FADD.FTZ R4, R32, R5 ;  /* 0x0000000520047221 */ /* 0x000fc80000010000 */
[----:B------:R-:W-:-:S03]  /*6e20*/  FADD.FTZ R5, R33, R4 ;  /* 0x0000000421057221 */ /* 0x000fc60000010000 */
[----:B------:R-:W5:Y:S01]  /*6e30*/  MUFU.EX2 R39, R39 ;  /* 0x0000002700277308 */ /* 0x000f620000000800 */
[----:B------:R-:W-:-:S04]  /*6e40*/  FADD.FTZ R4, R36, R5 ;  /* 0x0000000524047221 */ /* 0x000fc80000010000 */
[----:B------:R-:W-:-:S03]  /*6e50*/  FADD.FTZ R5, R37, R4 ;  /* 0x0000000425057221 */ /* 0x000fc60000010000 */
[----:B------:R1:W-:Y:S01]  /*6e60*/  MUFU.EX2 R0, R77 ;  /* 0x0000004d00007308 */ /* 0x0003e20000000800 */
[----:B------:R-:W-:-:S04]  /*6e70*/  FADD.FTZ R4, R40, R5 ;  /* 0x0000000528047221 */ /* 0x000fc80000010000 */
[----:B------:R-:W-:-:S03]  /*6e80*/  FADD.FTZ R5, R41, R4 ;  /* 0x0000000429057221 */ /* 0x000fc60000010000 */
[----:B------:R-:W5:Y:S01]  /*6e90*/  MUFU.EX2 R42, R42 ;  /* 0x0000002a002a7308 */ /* 0x000f620000000800 */
[----:B-1----:R-:W-:-:S04]  /*6ea0*/  FADD.FTZ R77, R31, R80 ;  /* 0x000000501f4d7221 */ /* 0x002fc80000010000 */
[----:B---3--:R-:W-:-:S03]  /*6eb0*/  FADD.FTZ R80, R34, R77 ;  /* 0x0000004d22507221 */ /* 0x008fc60000010000 */
[----:B------:R-:W1:Y:S01]  /*6ec0*/  MUFU.EX2 R43, R43 ;  /* 0x0000002b002b7308 */ /* 0x000e620000000800 */
[----:B--2---:R-:W-:-:S04]  /*6ed0*/  FADD.FTZ R67, R35, R80 ;  /* 0x0000005023437221 */ /* 0x004fc80000010000 */
[----:B----4-:R-:W-:Y:S01]  /*6ee0*/  FADD.FTZ R80, R38, R67 ;  /* 0x0000004326507221 */ /* 0x010fe20000010000 */
[----:B------:R-:W-:-:S01]  /*6ef0*/  FFMA.FTZ R67, R70, UR41, -R72 ;  /* 0x0000002946437c23 */ /* 0x000fc20008010848 */
[----:B------:R-:W-:Y:S01]  /*6f00*/  FFMA.FTZ R70, R71, UR41, -R72 ;  /* 0x0000002947467c23 */ /* 0x000fe20008010848 */
[----:B------:R-:W2:Y:S01]  /*6f10*/  MUFU.EX2 R46, R46 ;  /* 0x0000002e002e7308 */ /* 0x000ea20000000800 */
[----:B-----5:R-:W-:-:S04]  /*6f20*/  FADD.FTZ R77, R39, R80 ;  /* 0x00000050274d7221 */ /* 0x020fc80000010000 */
[----:B------:R-:W-:-:S03]  /*6f30*/  FADD.FTZ R80, R42, R77 ;  /* 0x0000004d2a507221 */ /* 0x000fc60000010000 */
[----:B------:R-:W3:Y:S01]  /*6f40*/  MUFU.EX2 R47, R47 ;  /* 0x0000002f002f7308 */ /* 0x000ee20000000800 */
[----:B-1----:R-:W-:-:S07]  /*6f50*/  FADD.FTZ R71, R43, R80 ;  /* 0x000000502b477221 */ /* 0x002fce0000010000 */
[----:B------:R-:W1:Y:S01]  /*6f60*/  MUFU.EX2 R50, R50 ;  /* 0x0000003200327308 */ /* 0x000e620000000800 */
[----:B--2---:R-:W-:-:S01]  /*6f70*/  FADD.FTZ R80, R46, R71 ;  /* 0x000000472e507221 */ /* 0x004fc20000010000 */
[--C-:B------:R-:W-:Y:S01]  /*6f80*/  FFMA.FTZ R71, R74, UR41, -R72.reuse ;  /* 0x000000294a477c23 */ /* 0x100fe20008010848 */
[----:B------:R-:W-:-:S01]  /*6f90*/  FFMA.FTZ R74, R75, UR41, -R72 ;  /* 0x000000294b4a7c23 */ /* 0x000fc20008010848 */
[--C-:B------:R-:W-:Y:S01]  /*6fa0*/  FFMA.FTZ R75, R78, UR41, -R72.reuse ;  /* 0x000000294e4b7c23 */ /* 0x100fe20008010848 */
[----:B------:R-:W-:-:S03]  /*6fb0*/  FFMA.FTZ R78, R79, UR41, -R72 ;  /* 0x000000294f4e7c23 */ /* 0x000fc60008010848 */
[----:B------:R-:W2:Y:S01]  /*6fc0*/  MUFU.EX2 R51, R51 ;  /* 0x0000003300337308 */ /* 0x000ea20000000800 */
[----:B---3--:R-:W-:-:S01]  /*6fd0*/  FADD.FTZ R77, R47, R80 ;  /* 0x000000502f4d7221 */ /* 0x008fc20000010000 */
[----:B------:R-:W-:-:S04]  /*6fe0*/  FADD.FTZ R80, R44, R5 ;  /* 0x000000052c507221 */ /* 0x000fc80000010000 */
[----:B------:R-:W-:Y:S02]  /*6ff0*/  FADD.FTZ R5, R45, R80 ;  /* 0x000000502d057221 */ /* 0x000fe40000010000 */
[----:B------:R-:W3:Y:S01]  /*7000*/  MUFU.EX2 R55, R55 ;  /* 0x0000003700377308 */ /* 0x000ee20000000800 */
[----:B-1----:R-:W-:-:S01]  /*7010*/  FADD.FTZ R77, R50, R77 ;  /* 0x0000004d324d7221 */ /* 0x002fc20000010000 */
[----:B------:R-:W-:-:S03]  /*7020*/  FADD.FTZ R5, R14, R5 ;  /* 0x000000050e057221 */ /* 0x000fc60000010000 */
[----:B------:R-:W-:Y:S01]  /*7030*/  FADD.FTZ R4, R0, R77 ;  /* 0x0000004d00047221 */ /* 0x000fe20000010000 */
[----:B------:R-:W-:-:S02]  /*7040*/  FADD.FTZ R80, R48, R5 ;  /* 0x0000000530507221 */ /* 0x000fc40000010000 */
[----:B------:R-:W1:Y:S01]  /*7050*/  MUFU.EX2 R58, R58 ;  /* 0x0000003a003a7308 */ /* 0x000e620000000800 */
[----:B--2---:R-:W-:-:S01]  /*7060*/  FADD.FTZ R4, R51, R4 ;  /* 0x0000000433047221 */ /* 0x004fc20000010000 */
[----:B------:R-:W-:-:S06]  /*7070*/  FADD.FTZ R80, R15, R80 ;  /* 0x000000500f507221 */ /* 0x000fcc0000010000 */
        /* <DEDUP_REMOVED lines=9> */
[----:B------:R-:W-:Y:S01]  /*7110*/  FADD.FTZ R5, R49, R80 ;  /* 0x0000005031057221 */ /* 0x000fe20000010000 */
[----:B------:R-:W-:-:S05]  /*7120*/  FFMA.FTZ R80, R83, UR41, -R72 ;  /* 0x0000002953507c23 */ /* 0x000fca0008010848 */
        /* <DEDUP_REMOVED lines=42> */
.L_x_8650:
[----:B------:R-:W-:Y:S01]  /*73d0*/  UIADD3 UR6, UR11, 0x19c60, URZ ;  /* 0x00019c600b067890 */ /* 0x000fe2000fffe03f */
[----:B------:R-:W-:Y:S01]  /*73e0*/  ISETP.GT.AND P2, PT, R3, UR17, PT ;  /* 0x0000001103007c0c */ /* 0x000fe2000bf44270 */
        /* <DEDUP_REMOVED lines=92> */
.L_x_8633:
        /* <DEDUP_REMOVED lines=14> */
.L_x_8653:
[----:B------:R-:W-:-:S13]  /*7a90*/  ISETP.NE.AND P2, PT, R11, 0x1, PT ;  /* 0x000000010b00780c */ /* 0x000fda0003f45270 */
[----:B------:R-:W1:Y:S02]  /*7aa0*/  @P2 LDC.64 R8, c[0x0][0x9e8] ;  /* 0x00027a00ff082b82 */ /* 0x000e640000000a00 */
[----:B-1----:R-:W-:-:S05]  /*7ab0*/  @P2 IMAD.HI.U32 R8, R18, R8, RZ ;  /* 0x0000000812082227 */ /* 0x002fca00078e00ff */
[----:B------:R-:W-:-:S07]  /*7ac0*/  @P2 SHF.R.U32.HI R18, RZ, R9, R8 ;  /* 0x00000009ff122219 */ /* 0x000fce0000011608 */
.L_x_8654:
[----:B------:R-:W-:-:S05]  /*7ad0*/  IMAD R18, R18, R11, RZ ;  /* 0x0000000b12127224 */ /* 0x000fca00078e02ff */
[----:B------:R-:W-:-:S13]  /*7ae0*/  R2UR UR7, R18 ;  /* 0x00000000120772ca */ /* 0x000fda00000e0000 */
[----:B------:R-:W-:-:S04]  /*7af0*/  UISETP.LT.AND UP0, UPT, UR6, UR7, UPT ;  /* 0x000000070600728c */ /* 0x000fc8000bf01270 */
[----:B------:R-:W-:-:S12]  /*7b00*/  USEL UR6, UR6, UR7, !UP0 ;  /* 0x0000000706067287 */ /* 0x000fd8000c000000 */
.L_x_8652:
        /* <DEDUP_REMOVED lines=12> */
.L_x_8665:
[----:B------:R-:W-:-:S04]  /*7bd0*/  UISETP.NE.AND UP0, UPT, UR19, 0x1, UPT ;  /* 0x000000011300788c */ /* 0x000fc8000bf05270 */
[----:B------:R-:W-:-:S04]  /*7be0*/  USEL UR37, URZ, 0x1, UP0 ;  /* 0x000000013f257887 */ /* 0x000fc80008000000 */
[----:B------:R-:W-:Y:S01]  /*7bf0*/  ULOP3.LUT UR37, UR18, UR37, URZ, 0x3c, !UPT ;  /* 0x0000002512257292 */ /* 0x000fe2000f8e3c3f */
[----:B------:R-:W-:Y:S11]  /*7c00*/  @!P0 BRA `(.L_x_8656) ;  /* 0x0000000000048947 */ /* 0x000ff60003800000 */
[----:B------:R-:W-:Y:S01]  /*7c10*/  BPT.TRAP 0x1 ;  /* 0x000000040000795c */ /* 0x000fe20000300000 */
.L_x_8656:
        /* <DEDUP_REMOVED lines=9> */
.L_x_8657:
[----:B--2---:R-:W-:Y:S05]  /*7cb0*/  @P2 BRA `(.L_x_8658) ;  /* 0x0000000000082947 */ /* 0x004fea0003800000 */
[----:B------:R-:W2:Y:S02]  /*7cc0*/  SYNCS.PHASECHK.TRANS64.TRYWAIT P2, [UR20+0x19c30], R0 ;  /* 0x019c3000ff0075a7 */ /* 0x000ea40008040154 */
[----:B--2---:R-:W-:Y:S05]  /*7cd0*/  @!P2 BRA `(.L_x_8659) ;  /* 0x0000009c00b0a947 */ /* 0x004fea0003800000 */
.L_x_8658:
        /* <DEDUP_REMOVED lines=17> */
.L_x_8660:
[----:B------:R-:W-:Y:S01]  /*7df0*/  ULEA UR11, UR19, UR47, 0x3 ;  /* 0x0000002f130b7291 */ /* 0x000fe2000f8e183f */
[----:B-12---:R-:W-:-:S05]  /*7e00*/  IMAD.U32 R0, RZ, RZ, UR18 ;  /* 0x00000012ff007e24 */ /* 0x006fca000f8e00ff */
[----:B------:R-:W-:-:S04]  /*7e10*/  SHF.L.U32 R0, R0, 0x1f, RZ ;  /* 0x0000001f00007819 */ /* 0x000fc800000006ff */
[----:B------:R1:W2:Y:S01]  /*7e20*/  SYNCS.PHASECHK.TRANS64.TRYWAIT P2, [UR11+0x19c50], R0 ;  /* 0x019c5000ff0075a7 */ /* 0x0002a2000804014b */
[----:B------:R-:W-:Y:S05]  /*7e30*/  @!P0 BRA `(.L_x_8661) ;  /* 0x0000000000048947 */ /* 0x000fea0003800000 */
[----:B------:R-:W-:Y:S01]  /*7e40*/  BPT.TRAP 0x1 ;  /* 0x000000040000795c */ /* 0x000fe20000300000 */
.L_x_8661:
[----:B--2---:R-:W-:Y:S05]  /*7e50*/  @P2 BRA `(.L_x_8662) ;  /* 0x0000000000082947 */ /* 0x004fea0003800000 */
[----:B------:R-:W2:Y:S02]  /*7e60*/  SYNCS.PHASECHK.TRANS64.TRYWAIT P2, [UR11+0x19c50], R0 ;  /* 0x019c5000ff0075a7 */ /* 0x000ea4000804014b */
[----:B--2---:R-:W-:Y:S05]  /*7e70*/  @!P2 BRA `(.L_x_8663) ;  /* 0x0000009c0060a947 */ /* 0x004fea0003800000 */
.L_x_8662:
[----:B------:R-:W-:Y:S01]  /*7e80*/  UIADD3 UR6, UR47, 0x3000, URZ ;  /* 0x000030002f067890 */ /* 0x000fe2000fffe03f */
[----:B------:R-:W-:Y:S01]  /*7e90*/  WARPGROUP.ARRIVE ;  /* 0x00000000000079c5 */ /* 0x000fe20000000000 */
[----:B------:R-:W-:Y:S01]  /*7ea0*/  UMOV UR7, 0x40000040 ;  /* 0x4000004000077882 */ /* 0x000fe20000000000 */
[----:B-12---:R-:W-:Y:S01]  /*7eb0*/  FMNMX.FTZ R0, R24, R9, !PT ;  /* 0x0000000918007209 */ /* 0x006fe20007810000 */
[----:B------:R-:W-:Y:S01]  /*7ec0*/  USHF.R.U32.HI UR6, URZ, 0x4, UR6 ;  /* 0x000000043f067899 */ /* 0x000fe20008011606 */
[----:B------:R-:W-:Y:S02]  /*7ed0*/  IMAD.U32 R21, RZ, RZ, UR41 ;  /* 0x00000029ff157e24 */ /* 0x000fe4000f8e00ff */
        /* <DEDUP_REMOVED lines=12> */
[----:B------:R-:W-:Y:S01]  /*7fa0*/  QGMMA.64x96x32.F32.E4M3.E4M3 R88, R148, gdesc[UR4], R88, gsb0 ;  /* 0x0160000494587df3 */ /* 0x000fe20008000858 */
[----:B------:R-:W-:Y:S01]  /*7fb0*/  FMNMX.FTZ R2, R34, R15, !PT ;  /* 0x0000000f22027209 */ /* 0x000fe20007810000 */
        /* <DEDUP_REMOVED lines=55> */
[----:B------:R-:W-:Y:S01]  /*8330*/  FMNMX.FTZ R10, R87, R2, !PT ;  /* 0x00000002570a7209 */ /* 0x000fe20007810000 */
[----:B------:R-:W-:Y:S02]  /*8340*/  WARPGROUP.DEPBAR.LE gsb0, 0x0 ;  /* 0x00008000000079c5 */ /* 0x000fe40000010000 */
[----:B------:R-:W-:Y:S01]  /*8350*/  WARPGROUP.ARRIVE ;  /* 0x00000000000079c5 */ /* 0x000fe20000000000 */
[----:B------:R-:W1:Y:S04]  /*8360*/  SHFL.BFLY PT, R13, R8, 0x2, 0x1f ;  /* 0x0c401f00080d7f89 */ /* 0x000e6800000e0000 */
[----:B------:R-:W2:Y:S01]  /*8370*/  SHFL.BFLY PT, R15, R10, 0x2, 0x1f ;  /* 0x0c401f000a0f7f89 */ /* 0x000ea200000e0000 */
[----:B------:R-:W-:Y:S01]  /*8380*/  QGMMA.64x96x32.F32.E4M3.E4M3 R88, R144, gdesc[UR4], R88, gsb0 ;  /* 0x0160000490587df3 */ /* 0x000fe20008000858 */
[----:B------:R-:W-:Y:S01]  /*8390*/  UIADD3 UR6, UR10, 0x4, URZ ;  /* 0x000000040a067890 */ /* 0x000fe2000fffe03f */
[----:B------:R-:W-:Y:S01]  /*83a0*/  UMOV UR7, 0x40000040 ;  /* 0x4000004000077882 */ /* 0x000fe20000000000 */
        /* <DEDUP_REMOVED lines=11> */
[----:B------:R-:W-:-:S01]  /*8460*/  FADD.FTZ R9, -R0, R11 ;  /* 0x0000000b00097221 */ /* 0x000fc20000010100 */
        /* <DEDUP_REMOVED lines=51> */
[----:B------:R-:W-:Y:S01]  /*87a0*/  MUFU.EX2 R9, R9 ;  /* 0x0000000900097308 */ /* 0x000fe20000000800 */
[----:B------:R-:W-:-:S01]  /*87b0*/  FFMA.FTZ R54, R54, UR41, -R10 ;  /* 0x0000002936367c23 */ /* 0x000fc2000801080a */
[--C-:B------:R-:W-:Y:S01]  /*87c0*/  FFMA.FTZ R55, R55, UR41, -R10.reuse ;  /* 0x0000002937377c23 */ /* 0x100fe2000801080a */
[----:B------:R-:W-:-:S01]  /*87d0*/  FFMA.FTZ R58, R58, UR41, -R10 ;  /* 0x000000293a3a7c23 */ /* 0x000fc2000801080a */
[----:B------:R-:W-:Y:S01]  /*87e0*/  FFMA.FTZ R59, R59, UR41, -R10 ;  /* 0x000000293b3b7c23 */ /* 0x000fe2000801080a */
[----:B------:R-:W-:Y:S01]  /*87f0*/  QGMMA.64x96x32.F32.E4M3.E4M3 R88, R140, gdesc[UR4], R88, gsb0 ;  /* 0x016000048c587df3 */ /* 0x000fe20008000858 */
[----:B-1----:R-:W-:-:S01]  /*8800*/  FFMA.FTZ R5, R8, R5, R11 ;  /* 0x0000000508057223 */ /* 0x002fc2000001000b */
[----:B------:R-:W-:Y:S01]  /*8810*/  UIADD3 UR6, UR10, 0x6, URZ ;  /* 0x000000060a067890 */ /* 0x000fe2000fffe03f */
[----:B------:R-:W1:Y:S01]  /*8820*/  MUFU.EX2 R26, R26 ;  /* 0x0000001a001a7308 */ /* 0x000e620000000800 */
[----:B------:R-:W-:Y:S01]  /*8830*/  UMOV UR7, 0x40000040 ;  /* 0x4000004000077882 */ /* 0x000fe20000000000 */
[--C-:B------:R-:W-:Y:S01]  /*8840*/  FFMA.FTZ R62, R62, UR41, -R10.reuse ;  /* 0x000000293e3e7c23 */ /* 0x100fe2000801080a */
[----:B------:R-:W-:-:S01]  /*8850*/  FFMA.FTZ R63, R63, UR41, -R10 ;  /* 0x000000293f3f7c23 */ /* 0x000fc2000801080a */
[--C-:B------:R-:W-:Y:S01]  /*8860*/  FFMA.FTZ R66, R66, UR41, -R10.reuse ;  /* 0x0000002942427c23 */ /* 0x100fe2000801080a */
[----:B------:R-:W-:-:S01]  /*8870*/  FFMA.FTZ R67, R67, UR41, -R10 ;  /* 0x0000002943437c23 */ /* 0x000fc2000801080a */
[--C-:B------:R-:W-:Y:S01]  /*8880*/  FFMA.FTZ R70, R70, UR41, -R10.reuse ;  /* 0x0000002946467c23 */ /* 0x100fe2000801080a */
[----:B------:R-:W-:-:S01]  /*8890*/  FFMA.FTZ R71, R71, UR41, -R10 ;  /* 0x0000002947477c23 */ /* 0x000fc2000801080a */
[----:B------:R-:W2:Y:S08]  /*88a0*/  MUFU.EX2 R12, R12 ;  /* 0x0000000c000c7308 */ /* 0x000eb00000000800 */
[----:B------:R-:W3:Y:S01]  /*88b0*/  MUFU.EX2 R27, R27 ;  /* 0x0000001b001b7308 */ /* 0x000ee20000000800 */
[----:B-1----:R-:W-:-:S07]  /*88c0*/  FFMA.FTZ R4, R9, R4, R26 ;  /* 0x0000000409047223 */ /* 0x002fce000001001a */
        /* <DEDUP_REMOVED lines=26> */
[----:B------:R-:W-:Y:S06]  /*8a70*/  QGMMA.64x96x32.F32.E4M3.E4M3 R88, R136, gdesc[UR4], R88, gsb0 ;  /* 0x0160000488587df3 */ /* 0x000fec0008000858 */
        /* <DEDUP_REMOVED lines=30> */
[----:B------:R-:W-:-:S06]  /*8c60*/  WARPGROUP.DEPBAR.LE gsb0, 0x0 ;  /* 0x00008000000079c5 */ /* 0x000fcc0000010000 */
        /* <DEDUP_REMOVED lines=42> */
[----:B------:R-:W-:-:S04]  /*8f10*/  IMAD.U32 R4, RZ, RZ, UR20 ;  /* 0x00000014ff047e24 */ /* 0x000fc8000f8e00ff */
[----:B------:R-:W-:Y:S02]  /*8f20*/  @!P1 VIADD R4, R4, 0x19c40 ;  /* 0x00019c4004049836 */ /* 0x000fe40000000000 */
[----:B------:R-:W1:Y:S01]  /*8f30*/  MUFU.EX2 R72, R72 ;  /* 0x0000004800487308 */ /* 0x000e620000000800 */
[----:B--2---:R-:W-:-:S01]  /*8f40*/  FADD.FTZ R79, R71, R78 ;  /* 0x0000004e474f7221 */ /* 0x004fc20000010000 */
[----:B------:R-:W-:Y:S01]  /*8f50*/  FFMA.FTZ R78, R86, UR41, -R10 ;  /* 0x00000029564e7c23 */ /* 0x000fe2000801080a */
[----:B------:R-:W-:-:S04]  /*8f60*/  @!P1 PRMT R4, RZ, 0x654, R4 ;  /* 0x00000654ff049816 */ /* 0x000fc80000000004 */
[----:B------:R2:W-:Y:S01]  /*8f70*/  @!P1 SYNCS.ARRIVE.TRANS64.RED.A1T0 RZ, [R4+URZ], RZ ;  /* 0x000000ff04ff99a7 */ /* 0x0005e2000810043f */
[----:B------:R-:W4:Y:S01]  /*8f80*/  MUFU.EX2 R57, R57 ;  /* 0x0000003900397308 */ /* 0x000f220000000800 */
[----:B---3--:R-:W-:-:S07]  /*8f90*/  FADD.FTZ R80, R56, R5 ;  /* 0x0000000538507221 */ /* 0x008fce0000010000 */
[----:B------:R-:W3:Y:S01]  /*8fa0*/  MUFU.EX2 R73, R73 ;  /* 0x0000004900497308 */ /* 0x000ee20000000800 */
[----:B-1----:R-:W-:-:S01]  /*8fb0*/  FADD.FTZ R82, R72, R79 ;  /* 0x0000004f48527221 */ /* 0x002fc20000010000 */
[----:B------:R-:W-:-:S06]  /*8fc0*/  FFMA.FTZ R79, R87, UR41, -R10 ;  /* 0x00000029574f7c23 */ /* 0x000fcc000801080a */
[----:B------:R-:W1:Y:S01]  /*8fd0*/  MUFU.EX2 R60, R60 ;  /* 0x0000003c003c7308 */ /* 0x000e620000000800 */
[----:B----4-:R-:W-:-:S07]  /*8fe0*/  FADD.FTZ R5, R57, R80 ;  /* 0x0000005039057221 */ /* 0x010fce0000010000 */
[----:B------:R-:W4:Y:S01]  /*8ff0*/  MUFU.EX2 R74, R74 ;  /* 0x0000004a004a7308 */ /* 0x000f220000000800 */
[----:B---3--:R-:W-:-:S07]  /*9000*/  FADD.FTZ R81, R73, R82 ;  /* 0x0000005249517221 */ /* 0x008fce0000010000 */
[----:B------:R-:W3:Y:S01]  /*9010*/  MUFU.EX2 R61, R61 ;  /* 0x0000003d003d7308 */ /* 0x000ee20000000800 */
[----:B-1----:R-:W-:-:S07]  /*9020*/  FADD.FTZ R10, R60, R5 ;  /* 0x000000053c0a7221 */ /* 0x002fce0000010000 */
        /* <DEDUP_REMOVED lines=20> */
[----:B------:R-:W-:Y:S06]  /*9170*/  @!P0 BRA `(.L_x_8664) ;  /* 0x0000000000048947 */ /* 0x000fec0003800000 */
[----:B------:R-:W-:Y:S01]  /*9180*/  BPT.TRAP 0x1 ;  /* 0x000000040000795c */ /* 0x000fe20000300000 */
.L_x_8664:
        /* <DEDUP_REMOVED lines=90> */
.L_x_8655:
        /* <DEDUP_REMOVED lines=10> */
[----:B------:R-:W-:Y:S01]  /*97d0*/  ULDC UR19, c[0x0][0x288] ;  /* 0x0000a20000137ab9 */ /* 0x000fe20000000800 */
[----:B------:R-:W-:-:S05]  /*97e0*/  ULDC UR20, c[0x0][0x9e0] ;  /* 0x0002780000147ab9 */ /* 0x000fca0000000800 */
.L_x_8684:
[----:B------:R-:W-:-:S04]  /*97f0*/  UISETP.NE.AND UP0, UPT, UR18, 0x1, UPT ;  /* 0x000000011200788c */ /* 0x000fc8000bf05270 */
[----:B------:R-:W-:-:S04]  /*9800*/  USEL UR37, URZ, 0x1, UP0 ;  /* 0x000000013f257887 */ /* 0x000fc80008000000 */
[----:B------:R-:W-:Y:S01]  /*9810*/  ULOP3.LUT UR37, UR17, UR37, URZ, 0x3c, !UPT ;  /* 0x0000002511257292 */ /* 0x000fe2000f8e3c3f */
[----:B------:R-:W-:Y:S11]  /*9820*/  @!P0 BRA `(.L_x_8667) ;  /* 0x0000000000048947 */ /* 0x000ff60003800000 */
[----:B------:R-:W-:Y:S01]  /*9830*/  BPT.TRAP 0x1 ;  /* 0x000000040000795c */ /* 0x000fe20000300000 */
.L_x_8667:
        /* <DEDUP_REMOVED lines=9> */
.L_x_8668:
[----:B--2---:R-:W-:Y:S05]  /*98d0*/  @P2 BRA `(.L_x_8669) ;  /* 0x0000000000082947 */ /* 0x004fea0003800000 */
[----:B------:R-:W2:Y:S02]  /*98e0*/  SYNCS.PHASECHK.TRANS64.TRYWAIT P2, [UR24+0x19c30], R0 ;  /* 0x019c3000ff0075a7 */ /* 0x000ea40008040158 */
[----:B--2---:R-:W-:Y:S05]  /*98f0*/  @!P2 BRA `(.L_x_8670) ;  /* 0x0000008000d8a947 */ /* 0x004fea0003800000 */
.L_x_8669:
        /* <DEDUP_REMOVED lines=17> */
.L_x_8671:
[----:B------:R-:W-:Y:S01]  /*9a10*/  ULEA UR11, UR18, UR47, 0x3 ;  /* 0x0000002f120b7291 */ /* 0x000fe2000f8e183f */
[----:B-12---:R-:W-:-:S05]  /*9a20*/  IMAD.U32 R0, RZ, RZ, UR17 ;  /* 0x00000011ff007e24 */ /* 0x006fca000f8e00ff */
[----:B------:R-:W-:-:S04]  /*9a30*/  SHF.L.U32 R0, R0, 0x1f, RZ ;  /* 0x0000001f00007819 */ /* 0x000fc800000006ff */
[----:B------:R1:W2:Y:S01]  /*9a40*/  SYNCS.PHASECHK.TRANS64.TRYWAIT P2, [UR11+0x19c50], R0 ;  /* 0x019c5000ff0075a7 */ /* 0x0002a2000804014b */
[----:B------:R-:W-:Y:S05]  /*9a50*/  @!P0 BRA `(.L_x_8672) ;  /* 0x0000000000048947 */ /* 0x000fea0003800000 */
[----:B------:R-:W-:Y:S01]  /*9a60*/  BPT.TRAP 0x1 ;  /* 0x000000040000795c */ /* 0x000fe20000300000 */
.L_x_8672:
[----:B--2---:R-:W-:Y:S05]  /*9a70*/  @P2 BRA `(.L_x_8673) ;  /* 0x0000000000082947 */ /* 0x004fea0003800000 */
[----:B------:R-:W2:Y:S02]  /*9a80*/  SYNCS.PHASECHK.TRANS64.TRYWAIT P2, [UR11+0x19c50], R0 ;  /* 0x019c5000ff0075a7 */ /* 0x000ea4000804014b */
[----:B--2---:R-:W-:Y:S05]  /*9a90*/  @!P2 BRA `(.L_x_8674) ;  /* 0x000000800088a947 */ /* 0x004fea0003800000 */
.L_x_8673:
[----:B------:R-:W-:Y:S01]  /*9aa0*/  UIADD3 UR6, UR47, 0x3000, URZ ;  /* 0x000030002f067890 */ /* 0x000fe2000fffe03f */
[----:B------:R-:W-:Y:S01]  /*9ab0*/  WARPGROUP.ARRIVE ;  /* 0x00000000000079c5 */ /* 0x000fe20000000000 */
[----:B------:R-:W-:Y:S01]  /*9ac0*/  UMOV UR7, 0x40000040 ;  /* 0x4000004000077882 */ /* 0x000fe20000000000 */
[----:B-12---:R-:W-:Y:S01]  /*9ad0*/  IMAD.SHL.U32 R0, R3, 0x80, RZ ;  /* 0x0000008003007824 */ /* 0x006fe200078e00ff */
[----:B------:R-:W-:Y:S01]  /*9ae0*/  USHF.R.U32.HI UR6, URZ, 0x4, UR6 ;  /* 0x000000043f067899 */ /* 0x000fe20008011606 */
[----:B------:R-:W-:-:S03]  /*9af0*/  IMAD.U32 R2, RZ, RZ, UR24 ;  /* 0x00000018ff027e24 */ /* 0x000fc6000f8e00ff */
[----:B------:R-:W-:Y:S01]  /*9b00*/  ULOP3.LUT UR6, UR6, 0x3fff, URZ, 0xc0, !UPT ;  /* 0x00003fff06067892 */ /* 0x000fe2000f8ec03f */
[----:B------:R-:W-:Y:S01]  /*9b10*/  IADD3 R12, -R0, 0x1, RZ ;  /* 0x00000001000c7810 */ /* 0x000fe20007ffe1ff */
[----:B------:R-:W-:Y:S02]  /*9b20*/  @!P1 VIADD R2, R2, 0x19c40 ;  /* 0x00019c4002029836 */ /* 0x000fe40000000000 */
        /* <DEDUP_REMOVED lines=25> */
[----:B------:R-:W-:Y:S02]  /*9cc0*/  VIADD R14, R11, UR6 ;  /* 0x000000060b0e7c36 */ /* 0x000fe40008000000 */
[C---:B------:R-:W-:Y:S01]  /*9cd0*/  IMAD.IADD R11, R7.reuse, 0x1, R15 ;  /* 0x00000001070b7824 */ /* 0x040fe200078e020f */
[----:B------:R-:W-:Y:S02]  /*9ce0*/  WARPGROUP.DEPBAR.LE gsb0, 0x0 ;  /* 0x00008000000079c5 */ /* 0x000fe40000010000 */
[----:B------:R1:W-:Y:S02]  /*9cf0*/  @!P1 SYNCS.ARRIVE.TRANS64.RED.A1T0 RZ, [R2+URZ], RZ ;  /* 0x000000ff02ff99a7 */ /* 0x0003e4000810043f */
[----:B-1----:R-:W-:Y:S01]  /*9d00*/  IMAD.IADD R2, R7, 0x1, R14 ;  /* 0x0000000107027824 */ /* 0x002fe200078e020e */
[----:B------:R-:W-:Y:S06]  /*9d10*/  @!P5 BRA `(.L_x_8675) ;  /* 0x00000000005cd947 */ /* 0x000fec0003800000 */
        /* <DEDUP_REMOVED lines=11> */
.L_x_8677:
[----:B------:R-:W-:-:S05]  /*9dd0*/  IMAD.U32 R18, RZ, RZ, UR21 ;  /* 0x00000015ff127e24 */ /* 0x000fca000f8e00ff */
[----:B------:R-:W-:-:S13]  /*9de0*/  ISETP.NE.AND P2, PT, R18, 0x1, PT ;  /* 0x000000011200780c */ /* 0x000fda0003f45270 */
[----:B------:R-:W1:Y:S01]  /*9df0*/  @P2 LDC.64 R12, c[0x0][0x9e8] ;  /* 0x00027a00ff0c2b82 */ /* 0x000e620000000a00 */
[----:B------:R-:W-:-:S04]  /*9e00*/  @P2 IMAD.IADD R21, R156, 0x1, R7 ;  /* 0x000000019c152824 */ /* 0x000fc800078e0207 */
[----:B-1----:R-:W-:-:S04]  /*9e10*/  @P2 IMAD.HI.U32 R12, R21, R12, RZ ;  /* 0x0000000c150c2227 */ /* 0x002fc800078e00ff */
[----:B------:R-:W-:Y:S01]  /*9e20*/  IMAD.MOV.U32 R21, RZ, RZ, R10 ;  /* 0x000000ffff157224 */ /* 0x000fe200078e000a */
[----:B------:R-:W-:-:S07]  /*9e30*/  @P2 SHF.R.U32.HI R21, RZ, R13, R12 ;  /* 0x0000000dff152219 */ /* 0x000fce000001160c */
.L_x_8678:
[----:B------:R-:W-:Y:S05]  /*9e40*/  BSYNC B0 ;  /* 0x0000000000007941 */ /* 0x000fea0003800000 */
.L_x_8676:
[----:B------:R-:W-:-:S04]  /*9e50*/  IMAD R13, R21, R18, -R0 ;  /* 0x00000012150d7224 */ /* 0x000fc800078e0a00 */
[----:B------:R-:W-:-:S05]  /*9e60*/  IMAD R13, R16, -0x2, R13 ;  /* 0xfffffffe100d7824 */ /* 0x000fca00078e020d */
[----:B------:R-:W-:Y:S02]  /*9e70*/  VIADDMNMX R11, R13, R18, R11, PT ;  /* 0x000000120d0b7246 */ /* 0x000fe4000380010b */
[----:B------:R-:W-:-:S07]  /*9e80*/  VIMNMX R2, R2, R13, !PT ;  /* 0x0000000d02027248 */ /* 0x000fce0007fe0100 */
.L_x_8675:
[----:B------:R-:W-:Y:S01]  /*9e90*/  ISETP.GT.AND P2, PT, R3, -0x1, PT ;  /* 0xffffffff0300780c */ /* 0x000fe20003f44270 */
[C---:B------:R-:W-:Y:S02]  /*9ea0*/  IMAD.IADD R15, R6.reuse, 0x1, R15 ;  /* 0x00000001060f7824 */ /* 0x040fe400078e020f */
[----:B------:R-:W-:Y:S01]  /*9eb0*/  IMAD.IADD R14, R6, 0x1, R14 ;  /* 0x00000001060e7824 */ /* 0x000fe200078e020e */
[C---:B------:R-:W-:Y:S02]  /*9ec0*/  ISETP.GT.AND P4, PT, R2.reuse, RZ, P2 ;  /* 0x000000ff0200720c */ /* 0x040fe40001784270 */
[----:B------:R-:W-:Y:S02]  /*9ed0*/  ISETP.GT.AND P6, PT, R2, 0x1, P2 ;  /* 0x000000010200780c */ /* 0x000fe400017c4270 */
[C---:B------:R-:W-:Y:S02]  /*9ee0*/  ISETP.LT.OR P4, PT, R11.reuse, 0x1, P4 ;  /* 0x000000010b00780c */ /* 0x040fe40002781670 */
[----:B------:R-:W-:-:S02]  /*9ef0*/  ISETP.LT.OR P6, PT, R11, 0x2, P6 ;  /* 0x000000020b00780c */ /* 0x000fc400037c1670 */
        /* <DEDUP_REMOVED lines=105> */
.L_x_8681:
[----:B------:R-:W-:-:S05]  /*a590*/  IMAD.U32 R2, RZ, RZ, UR21 ;  /* 0x00000015ff027e24 */ /* 0x000fca000f8e00ff */
[----:B------:R-:W-:-:S13]  /*a5a0*/  ISETP.NE.AND P3, PT, R2, 0x1, PT ;  /* 0x000000010200780c */ /* 0x000fda0003f65270 */
[----:B------:R-:W1:Y:S02]  /*a5b0*/  @P3 LDC.64 R12, c[0x0][0x9e8] ;  /* 0x00027a00ff0c3b82 */ /* 0x000e640000000a00 */
[----:B-1----:R-:W-:-:S05]  /*a5c0*/  @P3 IMAD.HI.U32 R12, R11, R12, RZ ;  /* 0x0000000c0b0c3227 */ /* 0x002fca00078e00ff */
[----:B------:R-:W-:-:S07]  /*a5d0*/  @P3 SHF.R.U32.HI R11, RZ, R13, R12 ;  /* 0x0000000dff0b3219 */ /* 0x000fce000001160c */
.L_x_8682:
[----:B------:R-:W-:Y:S05]  /*a5e0*/  BSYNC B0 ;  /* 0x0000000000007941 */ /* 0x000fea0003800000 */
.L_x_8680:
[----:B------:R-:W-:-:S04]  /*a5f0*/  IMAD R11, R11, R2, -R0 ;  /* 0x000000020b0b7224 */ /* 0x000fc800078e0a00 */
[----:B------:R-:W-:-:S05]  /*a600*/  IMAD R11, R16, -0x2, R11 ;  /* 0xfffffffe100b7824 */ /* 0x000fca00078e020b */
[----:B------:R-:W-:Y:S02]  /*a610*/  VIADDMNMX R15, R11, R2, R15, PT ;  /* 0x000000020b0f7246 */ /* 0x000fe4000380010f */
[----:B------:R-:W-:-:S07]  /*a620*/  VIMNMX R14, R14, R11, !PT ;  /* 0x0000000b0e0e7248 */ /* 0x000fce0007fe0100 */
.L_x_8679:
        /* <DEDUP_REMOVED lines=22> */
[C---:B------:R-:W-:Y:S02]  /*a790*/  ISETP.GT.AND P3, PT, R14.reuse, 0x21, P2 ;  /* 0x000000210e00780c */ /* 0x040fe40001764270 */
[----:B------:R-:W-:Y:S02]  /*a7a0*/  FMNMX.FTZ R11, R45, R0, !PT ;  /* 0x000000002d0b7209 */ /* 0x000fe40007810000 */
[----:B------:R-:W-:-:S02]  /*a7b0*/  ISETP.GT.AND P6, PT, R14, 0x8, P2 ;  /* 0x000000080e00780c */ /* 0x000fc400017c4270 */
[----:B------:R-:W-:Y:S02]  /*a7c0*/  FMNMX.FTZ R0, R48, R11, !PT ;  /* 0x0000000b30007209 */ /* 0x000fe40007810000 */
[----:B------:R-:W-:Y:S02]  /*a7d0*/  ISETP.LT.OR P4, PT, R15, 0x2, P4 ;  /* 0x000000020f00780c */ /* 0x000fe40002781670 */
[----:B------:R-:W-:Y:S02]  /*a7e0*/  FMNMX.FTZ R11, R49, R0, !PT ;  /* 0x00000000310b7209 */ /* 0x000fe40007810000 */
[C---:B------:R-:W-:Y:S02]  /*a7f0*/  ISETP.LT.OR P3, PT, R15.reuse, 0x22, P3 ;  /* 0x000000220f00780c */ /* 0x040fe40001f61670 */
        /* <DEDUP_REMOVED lines=9> */
[----:B------:R-:W-:Y:S02]  /*a890*/  ISETP.GT.AND P3, PT, R14, RZ, P2 ;  /* 0x000000ff0e00720c */ /* 0x000fe40001764270 */
[----:B------:R-:W-:Y:S02]  /*a8a0*/  FMNMX.FTZ R11, R61, R0, !PT ;  /* 0x000000003d0b7209 */ /* 0x000fe40007810000 */
[----:B------:R-:W-:Y:S02]  /*a8b0*/  FSEL R30, R30, -INF , !P6 ;  /* 0xff8000001e1e7808 */ /* 0x000fe40007000000 */
        /* <DEDUP_REMOVED lines=23> */
[----:B------:R-:W-:Y:S02]  /*aa30*/  ISETP.LT.OR P4, PT, R15, 0x29, P4 ;  /* 0x000000290f00780c */ /* 0x000fe40002781670 */
[----:B------:R-:W-:Y:S01]  /*aa40*/  ISETP.GT.AND P3, PT, R14, 0x30, P2 ;  /* 0x000000300e00780c */ /* 0x000fe20001764270 */
[----:B------:R-:W1:Y:S01]  /*aa50*/  SHFL.BFLY PT, R11, R0, 0x2, 0x1f ;  /* 0x0c401f00000b7f89 */ /* 0x000e6200000e0000 */
[----:B------:R-:W-:-:S02]  /*aa60*/  FSEL R46, R46, -INF , !P4 ;  /* 0xff8000002e2e7808 */ /* 0x000fc40006000000 */
[----:B------:R-:W-:Y:S02]  /*aa70*/  ISETP.GT.AND P4, PT, R14, 0x29, P2 ;  /* 0x000000290e00780c */ /* 0x000fe40001784270 */
[C---:B------:R-:W-:Y:S02]  /*aa80*/  ISETP.LT.OR P3, PT, R15.reuse, 0x31, P3 ;  /* 0x000000310f00780c */ /* 0x040fe40001f61670 */
[----:B------:R-:W-:Y:S02]  /*aa90*/  ISETP.LT.OR P4, PT, R15, 0x2a, P4 ;  /* 0x0000002a0f00780c */ /* 0x000fe40002781670 */
[----:B------:R-:W-:Y:S02]  /*aaa0*/  FSEL R50, R50, -INF , !P3 ;  /* 0xff80000032327808 */ /* 0x000fe40005800000 */
[----:B------:R-:W-:Y:S02]  /*aab0*/  FSEL R47, R47, -INF , !P4 ;  /* 0xff8000002f2f7808 */ /* 0x000fe40006000000 */
[----:B------:R-:W-:-:S02]  /*aac0*/  ISETP.GT.AND P4, PT, R14, 0x31, P2 ;  /* 0x000000310e00780c */ /* 0x000fc40001784270 */
[C---:B------:R-:W-:Y:S02]  /*aad0*/  ISETP.GT.AND P3, PT, R14.reuse, 0x38, P2 ;  /* 0x000000380e00780c */ /* 0x040fe40001764270 */
[C---:B------:R-:W-:Y:S02]  /*aae0*/  ISETP.LT.OR P4, PT, R15.reuse, 0x32, P4 ;  /* 0x000000320f00780c */ /* 0x040fe40002781670 */
[----:B------:R-:W-:Y:S02]  /*aaf0*/  ISETP.LT.OR P3, PT, R15, 0x39, P3 ;  /* 0x000000390f00780c */ /* 0x000fe40001f61670 */
[----:B------:R-:W-:Y:S02]  /*ab00*/  FSEL R51, R51, -INF , !P4 ;  /* 0xff80000033337808 */ /* 0x000fe40006000000 */
[----:B------:R-:W-:Y:S02]  /*ab10*/  ISETP.GT.AND P4, PT, R14, 0x39, P2 ;  /* 0x000000390e00780c */ /* 0x000fe40001784270 */
[----:B-1----:R-:W-:-:S02]  /*ab20*/  FMNMX.FTZ R11, R0, R11, !PT ;  /* 0x0000000b000b7209 */ /* 0x002fc40007810000 */
[----:B------:R-:W-:Y:S02]  /*ab30*/  FSEL R54, R54, -INF , !P3 ;  /* 0xff80000036367808 */ /* 0x000fe40005800000 */
[C---:B------:R-:W-:Y:S01]  /*ab40*/  ISETP.GT.AND P3, PT, R14.reuse, 0x40, P2 ;  /* 0x000000400e00780c */ /* 0x040fe20001764270 */
[----:B------:R-:W1:Y:S01]  /*ab50*/  SHFL.BFLY PT, R2, R11, 0x1, 0x1f ;  /* 0x0c201f000b027f89 */ /* 0x000e6200000e0000 */
[C---:B------:R-:W-:Y:S02]  /*ab60*/  ISETP.LT.OR P4, PT, R15.reuse, 0x3a, P4 ;  /* 0x0000003a0f00780c */ /* 0x040fe40002781670 */
[----:B------:R-:W-:Y:S02]  /*ab70*/  ISETP.LT.OR P3, PT, R15, 0x41, P3 ;  /* 0x000000410f00780c */ /* 0x000fe40001f61670 */
[----:B------:R-:W-:Y:S02]  /*ab80*/  FSEL R55, R55, -INF , !P4 ;  /* 0xff80000037377808 */ /* 0x000fe40006000000 */
[----:B------:R-:W-:-:S02]  /*ab90*/  ISETP.GT.AND P4, PT, R14, 0x41, P2 ;  /* 0x000000410e00780c */ /* 0x000fc40001784270 */
[----:B------:R-:W-:Y:S02]  /*aba0*/  FSEL R58, R58, -INF , !P3 ;  /* 0xff8000003a3a7808 */ /* 0x000fe40005800000 */
[C---:B------:R-:W-:Y:S02]  /*abb0*/  ISETP.GT.AND P3, PT, R14.reuse, 0x48, P2 ;  /* 0x000000480e00780c */ /* 0x040fe40001764270 */
[C---:B------:R-:W-:Y:S02]  /*abc0*/  ISETP.LT.OR P4, PT, R15.reuse, 0x42, P4 ;  /* 0x000000420f00780c */ /* 0x040fe40002781670 */
[----:B------:R-:W-:Y:S02]  /*abd0*/  ISETP.LT.OR P3, PT, R15, 0x49, P3 ;  /* 0x000000490f00780c */ /* 0x000fe40001f61670 */
[----:B------:R-:W-:Y:S02]  /*abe0*/  FSEL R59, R59, -INF , !P4 ;  /* 0xff8000003b3b7808 */ /* 0x000fe40006000000 */
[----:B------:R-:W-:-:S02]  /*abf0*/  ISETP.GT.AND P4, PT, R14, 0x49, P2 ;  /* 0x000000490e00780c */ /* 0x000fc40001784270 */
[----:B------:R-:W-:Y:S02]  /*ac00*/  FSEL R62, R62, -INF , !P3 ;  /* 0xff8000003e3e7808 */ /* 0x000fe40005800000 */
[----:B------:R-:W-:Y:S02]  /*ac10*/  ISETP.GT.AND P3, PT, R14, 0x50, P2 ;  /* 0x000000500e00780c */ /* 0x000fe40001764270 */
[----:B-1----:R-:W-:Y:S02]  /*ac20*/  FMNMX.FTZ R2, R11, R2, !PT ;  /* 0x000000020b027209 */ /* 0x002fe40007810000 */
[----:B------:R-:W-:Y:S02]  /*ac30*/  ISETP.LT.OR P4, PT, R15, 0x4a, P4 ;  /* 0x0000004a0f00780c */ /* 0x000fe40002781670 */
[C---:B------:R-:W-:Y:S01]  /*ac40*/  FSETP.NEU.FTZ.AND P6, PT, R2.reuse, -INF , PT ;  /* 0xff8000000200780b */ /* 0x040fe20003fdd000 */
[----:B------:R-:W-:-:S01]  /*ac50*/  FFMA.FTZ R0, R2, R13, -8 ;  /* 0xc100000002007423 */ /* 0x000fc2000001000d */
[----:B------:R-:W-:-:S02]  /*ac60*/  ISETP.LT.OR P3, PT, R15, 0x51, P3 ;  /* 0x000000510f00780c */ /* 0x000fc40001f61670 */
[----:B------:R-:W-:Y:S02]  /*ac70*/  FSEL R63, R63, -INF , !P4 ;  /* 0xff8000003f3f7808 */ /* 0x000fe40006000000 */
[----:B------:R-:W-:Y:S02]  /*ac80*/  FSEL R0, R0, RZ, P6 ;  /* 0x000000ff00007208 */ /* 0x000fe40003000000 */
[----:B------:R-:W-:Y:S02]  /*ac90*/  ISETP.GT.AND P4, PT, R14, 0x51, P2 ;  /* 0x000000510e00780c */ /* 0x000fe40001784270 */
        /* <DEDUP_REMOVED lines=12> */
[----:B------:R-:W-:Y:S01]  /*ad60*/  ISETP.GT.AND P3, PT, R14, 0x58, P2 ;  /* 0x000000580e00780c */ /* 0x000fe20001764270 */
[----:B------:R-:W-:-:S01]  /*ad70*/  FFMA.FTZ R44, R44, UR41, -R0 ;  /* 0x000000292c2c7c23 */ /* 0x000fc20008010800 */
[----:B------:R-:W-:Y:S01]  /*ad80*/  FMNMX.FTZ R29, R31, R24, !PT ;  /* 0x000000181f1d7209 */ /* 0x000fe20007810000 */
[----:B------:R-:W-:-:S01]  /*ad90*/  FFMA.FTZ R56, R56, UR41, -R0 ;  /* 0x0000002938387c23 */ /* 0x000fc20008010800 */
[----:B------:R1:W-:Y:S01]  /*ada0*/  MUFU.EX2 R24, R36 ;  /* 0x0000002400187308 */ /* 0x0003e20000000800 */
[----:B------:R-:W-:Y:S01]  /*adb0*/  ISETP.LT.OR P4, PT, R15, 0x52, P4 ;  /* 0x000000520f00780c */ /* 0x000fe20002781670 */
        /* <DEDUP_REMOVED lines=8> */
[----:B------:R-:W-:Y:S01]  /*ae40*/  FFMA.FTZ R85, R85, UR41, -R0 ;  /* 0x0000002955557c23 */ /* 0x000fe20008010800 */
[----:B------:R-:W-:Y:S01]  /*ae50*/  FMNMX.FTZ R26, R38, R33, !PT ;  /* 0x00000021261a7209 */ /* 0x000fe20007810000 */
[----:B------:R-:W-:Y:S01]  /*ae60*/  MUFU.EX2 R12, R12 ;  /* 0x0000000c000c7308 */ /* 0x000fe20000000800 */
[----:B------:R-:W-:-:S02]  /*ae70*/  ISETP.GT.AND P4, PT, R14, 0x59, P2 ;  /* 0x000000590e00780c */ /* 0x000fc40001784270 */
[----:B------:R-:W-:Y:S02]  /*ae80*/  FMNMX.FTZ R33, R39, R26, !PT ;  /* 0x0000001a27217209 */ /* 0x000fe40007810000 */
[----:B------:R-:W-:Y:S02]  /*ae90*/  FSEL R70, R70, -INF , !P3 ;  /* 0xff80000046467808 */ /* 0x000fe40005800000 */
[----:B------:R-:W-:Y:S01]  /*aea0*/  FMNMX.FTZ R28, R42, R33, !PT ;  /* 0x000000212a1c7209 */ /* 0x000fe20007810000 */
[----:B------:R-:W-:-:S01]  /*aeb0*/  FFMA.FTZ R33, R41, UR41, -R0 ;  /* 0x0000002929217c23 */ /* 0x000fc20008010800 */
[----:B------:R-:W-:Y:S01]  /*aec0*/  MUFU.EX2 R26, R40 ;  /* 0x00000028001a7308 */ /* 0x000fe20000000800 */
[----:B------:R-:W-:Y:S02]  /*aed0*/  ISETP.GT.AND P3, PT, R14, 0x60, P2 ;  /* 0x000000600e00780c */ /* 0x000fe40001764270 */
[----:B------:R-:W-:Y:S02]  /*aee0*/  FMNMX.FTZ R37, R43, R28, !PT ;  /* 0x0000001c2b257209 */ /* 0x000fe40007810000 */
[----:B------:R-:W-:-:S02]  /*aef0*/  ISETP.LT.OR P4, PT, R15, 0x5a, P4 ;  /* 0x0000005a0f00780c */ /* 0x000fc40002781670 */
[----:B------:R-:W-:Y:S01]  /*af00*/  FMNMX.FTZ R28, R46, R37, !PT ;  /* 0x000000252e1c7209 */ /* 0x000fe20007810000 */
[----:B------:R-:W-:Y:S01]  /*af10*/  MUFU.EX2 R11, R11 ;  /* 0x0000000b000b7308 */ /* 0x000fe20000000800 */
[----:B------:R-:W-:Y:S02]  /*af20*/  ISETP.LT.OR P3, PT, R15, 0x61, P3 ;  /* 0x000000610f00780c */ /* 0x000fe40001f61670 */
[----:B------:R-:W-:Y:S02]  /*af30*/  FMNMX.FTZ R37, R47, R28, !PT ;  /* 0x0000001c2f257209 */ /* 0x000fe40007810000 */
[----:B------:R-:W-:Y:S02]  /*af40*/  FSEL R71, R71, -INF , !P4 ;  /* 0xff80000047477808 */ /* 0x000fe40006000000 */
[----:B------:R-:W-:Y:S01]  /*af50*/  FMNMX.FTZ R32, R50, R37, !PT ;  /* 0x0000002532207209 */ /* 0x000fe20007810000 */
[----:B------:R-:W-:-:S01]  /*af60*/  FFMA.FTZ R37, R45, UR41, -R0 ;  /* 0x000000292d257c23 */ /* 0x000fc20008010800 */
[----:B------:R-:W-:Y:S01]  /*af70*/  ISETP.GT.AND P4, PT, R14, 0x61, P2 ;  /* 0x000000610e00780c */ /* 0x000fe20001784270 */
[----:B------:R-:W-:Y:S01]  /*af80*/  MUFU.EX2 R28, R44 ;  /* 0x0000002c001c7308 */ /* 0x000fe20000000800 */
[----:B------:R-:W-:-:S02]  /*af90*/  FMNMX.FTZ R41, R51, R32, !PT ;  /* 0x0000002033297209 */ /* 0x000fc40007810000 */
[----:B------:R-:W-:Y:S02]  /*afa0*/  FSEL R74, R74, -INF , !P3 ;  /* 0xff8000004a4a7808 */ /* 0x000fe40005800000 */
[----:B------:R-:W-:Y:S02]  /*afb0*/  FMNMX.FTZ R32, R54, R41, !PT ;  /* 0x0000002936207209 */ /* 0x000fe40007810000 */
[----:B------:R-:W-:Y:S01]  /*afc0*/  ISETP.GT.AND P3, PT, R14, 0x68, P2 ;  /* 0x000000680e00780c */ /* 0x000fe20001764270 */
[----:B------:R-:W-:Y:S01]  /*afd0*/  MUFU.EX2 R13, R13 ;  /* 0x0000000d000d7308 */ /* 0x000fe20000000800 */
[----:B------:R-:W-:Y:S02]  /*afe0*/  FMNMX.FTZ R41, R55, R32, !PT ;  /* 0x0000002037297209 */ /* 0x000fe40007810000 */
[----:B------:R-:W-:Y:S02]  /*aff0*/  ISETP.LT.OR P4, PT, R15, 0x62, P4 ;  /* 0x000000620f00780c */ /* 0x000fe40002781670 */
[----:B-1----:R-:W-:Y:S01]  /*b000*/  FMNMX.FTZ R36, R58, R41, !PT ;  /* 0x000000293a247209 */ /* 0x002fe20007810000 */
[----:B------:R-:W-:Y:S01]  /*b010*/  FFMA.FTZ R41, R49, UR41, -R0 ;  /* 0x0000002931297c23 */ /* 0x000fe20008010800 */
[----:B------:R-:W-:Y:S01]  /*b020*/  ISETP.LT.OR P3, PT, R15, 0x69, P3 ;  /* 0x000000690f00780c */ /* 0x000fe20001f61670 */
[----:B------:R1:W-:Y:S01]  /*b030*/  MUFU.EX2 R32, R48 ;  /* 0x0000003000207308 */ /* 0x0003e20000000800 */
[----:B------:R-:W-:-:S02]  /*b040*/  FMNMX.FTZ R45, R59, R36, !PT ;  /* 0x000000243b2d7209 */ /* 0x000fc40007810000 */
[----:B------:R-:W-:Y:S02]  /*b050*/  FSEL R75, R75, -INF , !P4 ;  /* 0xff8000004b4b7808 */ /* 0x000fe40006000000 */
[----:B------:R-:W-:Y:S02]  /*b060*/  FMNMX.FTZ R36, R62, R45, !PT ;  /* 0x0000002d3e247209 */ /* 0x000fe40007810000 */
[----:B------:R-:W-:Y:S01]  /*b070*/  ISETP.GT.AND P4, PT, R14, 0x69, P2 ;  /* 0x000000690e00780c */ /* 0x000fe20001784270 */
[----:B------:R-:W-:Y:S01]  /*b080*/  MUFU.EX2 R18, R18 ;  /* 0x0000001200127308 */ /* 0x000fe20000000800 */
[----:B------:R-:W-:Y:S01]  /*b090*/  FMNMX.FTZ R45, R63, R36, !PT ;  /* 0x000000243f2d7209 */ /* 0x000fe20007810000 */
[--C-:B-1----:R-:W-:Y:S01]  /*b0a0*/  FFMA.FTZ R48, R68, UR41, -R0.reuse ;  /* 0x0000002944307c23 */ /* 0x102fe20008010800 */
[----:B------:R-:W-:Y:S02]  /*b0b0*/  FSEL R78, R78, -INF , !P3 ;  /* 0xff8000004e4e7808 */ /* 0x000fe40005800000 */
[----:B------:R-:W-:Y:S01]  /*b0c0*/  FMNMX.FTZ R40, R66, R45, !PT ;  /* 0x0000002d42287209 */ /* 0x000fe20007810000 */
[----:B------:R-:W-:-:S01]  /*b0d0*/  FFMA.FTZ R45, R53, UR41, -R0 ;  /* 0x00000029352d7c23 */ /* 0x000fc20008010800 */
[----:B------:R-:W-:Y:S01]  /*b0e0*/  ISETP.GT.AND P3, PT, R14, 0x70, P2 ;  /* 0x000000700e00780c */ /* 0x000fe20001764270 */
[----:B------:R1:W-:Y:S01]  /*b0f0*/  MUFU.EX2 R36, R52 ;  /* 0x0000003400247308 */ /* 0x0003e20000000800 */
[----:B------:R-:W-:-:S02]  /*b100*/  FMNMX.FTZ R49, R67, R40, !PT ;  /* 0x0000002843317209 */ /* 0x000fc40007810000 */
[C---:B------:R-:W-:Y:S02]  /*b110*/  ISETP.LT.OR P4, PT, R15.reuse, 0x6a, P4 ;  /* 0x0000006a0f00780c */ /* 0x040fe40002781670 */
[----:B------:R-:W-:Y:S02]  /*b120*/  FMNMX.FTZ R40, R70, R49, !PT ;  /* 0x0000003146287209 */ /* 0x000fe40007810000 */
[----:B------:R-:W-:Y:S01]  /*b130*/  ISETP.LT.OR P3, PT, R15, 0x71, P3 ;  /* 0x000000710f00780c */ /* 0x000fe20001f61670 */
        /* <DEDUP_REMOVED lines=8> */
[----:B------:R-:W-:Y:S01]  /*b1c0*/  FMNMX.FTZ R53, R75, R44, !PT ;  /* 0x0000002c4b357209 */ /* 0x000fe20007810000 */
[--C-:B------:R-:W-:Y:S01]  /*b1d0*/  FFMA.FTZ R57, R69, UR41, -R0.reuse ;  /* 0x0000002945397c23 */ /* 0x100fe20008010800 */
[----:B------:R-:W-:Y:S01]  /*b1e0*/  FSEL R82, R82, -INF , !P3 ;  /* 0xff80000052527808 */ /* 0x000fe20005800000 */
[----:B------:R-:W-:Y:S01]  /*b1f0*/  FFMA.FTZ R69, R81, UR41, -R0 ;  /* 0x0000002951457c23 */ /* 0x000fe20008010800 */
[----:B------:R-:W-:-:S02]  /*b200*/  FMNMX.FTZ R44, R78, R53, !PT ;  /* 0x000000354e2c7209 */ /* 0x000fc40007810000 */
[C---:B------:R-:W-:Y:S01]  /*b210*/  ISETP.GT.AND P3, PT, R14.reuse, 0x78, P2 ;  /* 0x000000780e00780c */ /* 0x040fe20001764270 */
[----:B------:R-:W-:Y:S01]  /*b220*/  MUFU.EX2 R25, R25 ;  /* 0x0000001900197308 */ /* 0x000fe20000000800 */
[----:B------:R-:W-:Y:S02]  /*b230*/  ISETP.LT.OR P4, PT, R15, 0x72, P4 ;  /* 0x000000720f00780c */ /* 0x000fe40002781670 */
[----:B------:R-:W-:Y:S02]  /*b240*/  FMNMX.FTZ R53, R79, R44, !PT ;  /* 0x0000002c4f357209 */ /* 0x000fe40007810000 */
[----:B------:R-:W-:Y:S01]  /*b250*/  ISETP.GT.AND P2, PT, R14, 0x79, P2 ;  /* 0x000000790e00780c */ /* 0x000fe20001744270 */
[--C-:B------:R-:W-:Y:S01]  /*b260*/  FFMA.FTZ R14, R60, UR41, -R0.reuse ;  /* 0x000000293c0e7c23 */ /* 0x100fe20008010800 */
[----:B------:R-:W-:Y:S01]  /*b270*/  ISETP.LT.OR P3, PT, R15, 0x79, P3 ;  /* 0x000000790f00780c */ /* 0x000fe20001f61670 */
[----:B------:R-:W-:Y:S01]  /*b280*/  FFMA.FTZ R60, R80, UR41, -R0 ;  /* 0x00000029503c7c23 */ /* 0x000fe20008010800 */
[----:B------:R-:W-:Y:S01]  /*b290*/  FSEL R83, R83, -INF , !P4 ;  /* 0xff80000053537808 */ /* 0x000fe20006000000 */
[----:B------:R-:W-:Y:S01]  /*b2a0*/  MUFU.EX2 R29, R29 ;  /* 0x0000001d001d7308 */ /* 0x000fe20000000800 */
[----:B------:R-:W-:-:S02]  /*b2b0*/  FMNMX.FTZ R44, R82, R53, !PT ;  /* 0x00000035522c7209 */ /* 0x000fc40007810000 */
[----:B------:R-:W-:Y:S01]  /*b2c0*/  ISETP.LT.OR P2, PT, R15, 0x7a, P2 ;  /* 0x0000007a0f00780c */ /* 0x000fe20001741670 */
[----:B------:R-:W-:-:S01]  /*b2d0*/  FFMA.FTZ R15, R61, UR41, -R0 ;  /* 0x000000293d0f7c23 */ /* 0x000fc20008010800 */
[----:B------:R-:W-:Y:S01]  /*b2e0*/  FSEL R86, R86, -INF , !P3 ;  /* 0xff80000056567808 */ /* 0x000fe20005800000 */
[----:B------:R-:W-:-:S01]  /*b2f0*/  FFMA.FTZ R61, R73, UR41, -R0 ;  /* 0x00000029493d7c23 */ /* 0x000fc20008010800 */
[----:B------:R-:W-:Y:S01]  /*b300*/  FMNMX.FTZ R53, R83, R44, !PT ;  /* 0x0000002c53357209 */ /* 0x000fe20007810000 */
[----:B------:R-:W-:Y:S01]  /*b310*/  MUFU.EX2 R33, R33 ;  /* 0x0000002100217308 */ /* 0x000fe20000000800 */
[----:B------:R-:W-:Y:S02]  /*b320*/  FSEL R87, R87, -INF , !P2 ;  /* 0xff80000057577808 */ /* 0x000fe40005000000 */
[----:B------:R-:W-:Y:S01]  /*b330*/  FMNMX.FTZ R44, R86, R53, !PT ;  /* 0x00000035562c7209 */ /* 0x000fe20007810000 */
[----:B------:R-:W-:-:S01]  /*b340*/  FFMA.FTZ R53, R65, UR41, -R0 ;  /* 0x0000002941357c23 */ /* 0x000fc20008010800 */
[----:B------:R-:W-:-:S02]  /*b350*/  FSEL R72, R2, RZ, P6 ;  /* 0x000000ff02487208 */ /* 0x000fc40003000000 */
[----:B-1----:R-:W-:Y:S01]  /*b360*/  FMNMX.FTZ R56, R87, R44, !PT ;  /* 0x0000002c57387209 */ /* 0x002fe20007810000 */
[----:B------:R-:W-:Y:S02]  /*b370*/  MUFU.EX2 R37, R37 ;  /* 0x0000002500257308 */ /* 0x000fe40000000800 */
[----:B------:R-:W-:-:S02]  /*b380*/  FADD.FTZ R72, -R72, R9 ;  /* 0x0000000948487221 */ /* 0x000fc40000010100 */
[----:B------:R-:W1:Y:S02]  /*b390*/  SHFL.BFLY PT, R65, R56, 0x2, 0x1f ;  /* 0x0c401f0038417f89 */ /* 0x000e6400000e0000 */
[----:B------:R-:W-:Y:S02]  /*b3a0*/  FMUL.FTZ R9, R72, UR41 ;  /* 0x0000002948097c20 */ /* 0x000fe40008410000 */
[----:B------:R2:W-:Y:S08]  /*b3b0*/  MUFU.EX2 R44, R64 ;  /* 0x00000040002c7308 */ /* 0x0005f00000000800 */
[----:B------:R-:W3:Y:S01]  /*b3c0*/  MUFU.EX2 R9, R9 ;  /* 0x0000000900097308 */ /* 0x000ee20000000800 */
[----:B--2---:R-:W-:-:S07]  /*b3d0*/  FFMA.FTZ R64, R84, UR41, -R0 ;  /* 0x0000002954407c23 */ /* 0x004fce0008010800 */
[----:B------:R-:W-:Y:S01]  /*b3e0*/  MUFU.EX2 R41, R41 ;  /* 0x0000002900297308 */ /* 0x000fe20000000800 */
[----:B-1----:R-:W-:Y:S01]  /*b3f0*/  FMNMX.FTZ R68, R56, R65, !PT ;  /* 0x0000004138447209 */ /* 0x002fe20007810000 */
[--C-:B------:R-:W-:Y:S01]  /*b400*/  FFMA.FTZ R56, R76, UR41, -R0.reuse ;  /* 0x000000294c387c23 */ /* 0x100fe20008010800 */
[----:B------:R-:W-:-:S01]  /*b410*/  FFMA.FTZ R65, R77, UR41, -R0 ;  /* 0x000000294d417c23 */ /* 0x000fc20008010800 */
[----:B------:R-:W-:-:S04]  /*b420*/  IMAD.U32 R77, RZ, RZ, UR41 ;  /* 0x00000029ff4d7e24 */ /* 0x000fc8000f8e00ff */
[----:B------:R-:W-:Y:S01]  /*b430*/  MUFU.EX2 R45, R45 ;  /* 0x0000002d002d7308 */ /* 0x000fe20000000800 */
[----:B------:R-:W1:Y:S07]  /*b440*/  SHFL.BFLY PT, R73, R68, 0x1, 0x1f ;  /* 0x0c201f0044497f89 */ /* 0x000e6e00000e0000 */
[----:B------:R-:W-:Y:S08]  /*b450*/  MUFU.EX2 R49, R49 ;  /* 0x0000003100317308 */ /* 0x000ff00000000800 */
[----:B------:R-:W-:Y:S08]  /*b460*/  MUFU.EX2 R14, R14 ;  /* 0x0000000e000e7308 */ /* 0x000ff00000000800 */
        /* <DEDUP_REMOVED lines=19> */
[----:B------:R-:W-:Y:S01]  /*b5a0*/  FSEL R51, R0, RZ, P2 ;  /* 0x000000ff00337208 */ /* 0x000fe20001000000 */
[--C-:B------:R-:W-:Y:S01]  /*b5b0*/  FFMA.FTZ R76, R54, UR41, -R68.reuse ;  /* 0x00000029364c7c23 */ /* 0x100fe20008010844 */
[----:B------:R-:W-:-:S01]  /*b5c0*/  FFMA.FTZ R21, R21, UR41, -R68 ;  /* 0x0000002915157c23 */ /* 0x000fc20008010844 */
[----:B------:R-:W-:Y:S02]  /*b5d0*/  MUFU.EX2 R72, R72 ;  /* 0x0000004800487308 */ /* 0x000fe40000000800 */
[----:B------:R-:W-:-:S04]  /*b5e0*/  FADD.FTZ R51, -R51, R8 ;  /* 0x0000000833337221 */ /* 0x000fc80000010100 */
[----:B------:R-:W-:Y:S01]  /*b5f0*/  FMUL.FTZ R54, R51, UR41 ;  /* 0x0000002933367c20 */ /* 0x000fe20008410000 */
[----:B------:R-:W-:-:S01]  /*b600*/  FFMA.FTZ R51, R55, UR41, -R68 ;  /* 0x0000002937337c23 */ /* 0x000fc20008010844 */
[----:B------:R-:W-:Y:S01]  /*b610*/  MUFU.EX2 R21, R21 ;  /* 0x0000001500157308 */ /* 0x000fe20000000800 */
[----:B------:R-:W-:-:S01]  /*b620*/  FFMA.FTZ R55, R58, UR41, -R68 ;  /* 0x000000293a377c23 */ /* 0x000fc20008010844 */
[--C-:B------:R-:W-:Y:S01]  /*b630*/  FFMA.FTZ R58, R59, UR41, -R68.reuse ;  /* 0x000000293b3a7c23 */ /* 0x100fe20008010844 */
[----:B------:R-:W-:-:S01]  /*b640*/  FFMA.FTZ R59, R62, UR41, -R68 ;  /* 0x000000293e3b7c23 */ /* 0x000fc20008010844 */
[----:B---3--:R-:W-:-:S04]  /*b650*/  FFMA.FTZ R62, R9, R5, R12 ;  /* 0x00000005093e7223 */ /* 0x008fc8000001000c */
[----:B------:R-:W1:Y:S08]  /*b660*/  MUFU.EX2 R54, R54 ;  /* 0x0000003600367308 */ /* 0x000e700000000800 */
[----:B------:R-:W2:Y:S08]  /*b670*/  MUFU.EX2 R27, R27 ;  /* 0x0000001b001b7308 */ /* 0x000eb00000000800 */
[----:B------:R-:W3:Y:S01]  /*b680*/  MUFU.EX2 R30, R30 ;  /* 0x0000001e001e7308 */ /* 0x000ee20000000800 */
[----:B-1----:R-:W-:-:S01]  /*b690*/  FFMA.FTZ R5, R54, R4, R21 ;  /* 0x0000000436057223 */ /* 0x002fc20000010015 */
[----:B------:R-:W-:Y:S01]  /*b6a0*/  FADD.FTZ R4, R11, R62 ;  /* 0x0000003e0b047221 */ /* 0x000fe20000010000 */
[----:B------:R-:W-:-:S05]  /*b6b0*/  FFMA.FTZ R62, R63, UR41, -R68 ;  /* 0x000000293f3e7c23 */ /* 0x000fca0008010844 */
[----:B------:R-:W1:Y:S08]  /*b6c0*/  MUFU.EX2 R31, R31 ;  /* 0x0000001f001f7308 */ /* 0x000e700000000800 */
[----:B------:R-:W4:Y:S08]  /*b6d0*/  MUFU.EX2 R34, R34 ;  /* 0x0000002200227308 */ /* 0x000f300000000800 */
[----:B------:R5:W-:Y:S08]  /*b6e0*/  MUFU.EX2 R8, R76 ;  /* 0x0000004c00087308 */ /* 0x000bf00000000800 */
[----:B------:R-:W4:Y:S01]  /*b6f0*/  MUFU.EX2 R35, R35 ;  /* 0x0000002300237308 */ /* 0x000f220000000800 */
[----:B-----5:R-:W-:-:S01]  /*b700*/  FADD.FTZ R76, R72, R5 ;  /* 0x00000005484c7221 */ /* 0x020fc20000010000 */
[----:B------:R-:W-:-:S03]  /*b710*/  FADD.FTZ R5, R13, R4 ;  /* 0x000000040d057221 */ /* 0x000fc60000010000 */
[----:B--2---:R-:W-:Y:S01]  /*b720*/  FADD.FTZ R63, R27, R76 ;  /* 0x0000004c1b3f7221 */ /* 0x004fe20000010000 */
[----:B------:R-:W-:-:S02]  /*b730*/  FADD.FTZ R5, R18, R5 ;  /* 0x0000000512057221 */ /* 0x000fc40000010000 */
[----:B------:R-:W2:Y:S01]  /*b740*/  MUFU.EX2 R38, R38 ;  /* 0x0000002600267308 */ /* 0x000ea20000000800 */
[----:B---3--:R-:W-:-:S01]  /*b750*/  FADD.FTZ R4, R30, R63 ;  /* 0x0000003f1e047221 */ /* 0x008fc20000010000 */
[----:B------:R-:W-:Y:S01]  /*b760*/  FFMA.FTZ R63, R66, UR41, -R68 ;  /* 0x00000029423f7c23 */ /* 0x000fe20008010844 */
[----:B------:R-:W-:-:S02]  /*b770*/  FADD.FTZ R66, R20, R5 ;  /* 0x0000000514427221 */ /* 0x000fc40000010000 */
[----:B-1----:R-:W-:Y:S02]  /*b780*/  FADD.FTZ R5, R31, R4 ;  /* 0x000000041f057221 */ /* 0x002fe40000010000 */
[----:B------:R-:W-:-:S01]  /*b790*/  FADD.FTZ R77, R25, R66 ;  /* 0x00000042194d7221 */ /* 0x000fc20000010000 */
[----:B------:R-:W1:Y:S01]  /*b7a0*/  MUFU.EX2 R39, R39 ;  /* 0x0000002700277308 */ /* 0x000e620000000800 */
[----:B----4-:R-:W-:-:S01]  /*b7b0*/  FADD.FTZ R4, R34, R5 ;  /* 0x0000000522047221 */ /* 0x010fc20000010000 */
[----:B------:R-:W-:Y:S01]  /*b7c0*/  FFMA.FTZ R66, R67, UR41, -R68 ;  /* 0x0000002943427c23 */ /* 0x000fe20008010844 */
[----:B------:R-:W-:-:S01]  /*b7d0*/  FADD.FTZ R76, R24, R77 ;  /* 0x0000004d184c7221 */ /* 0x000fc20000010000 */
[----:B------:R-:W-:Y:S01]  /*b7e0*/  FFMA.FTZ R67, R70, UR41, -R68 ;  /* 0x0000002946437c23 */ /* 0x000fe20008010844 */
[----:B------:R-:W-:-:S02]  /*b7f0*/  FADD.FTZ R5, R35, R4 ;  /* 0x0000000423057221 */ /* 0x000fc40000010000 */
[----:B------:R-:W-:Y:S01]  /*b800*/  FADD.FTZ R77, R29, R76 ;  /* 0x0000004c1d4d7221 */ /* 0x000fe20000010000 */
[----:B------:R-:W3:Y:S01]  /*b810*/  MUFU.EX2 R42, R42 ;  /* 0x0000002a002a7308 */ /* 0x000ee20000000800 */
[----:B--2---:R-:W-:-:S02]  /*b820*/  FADD.FTZ R4, R38, R5 ;  /* 0x0000000526047221 */ /* 0x004fc40000010000 */
[----:B------:R-:W-:-:S04]  /*b830*/  FADD.FTZ R70, R26, R77 ;  /* 0x0000004d1a467221 */ /* 0x000fc80000010000 */
[----:B------:R-:W-:Y:S01]  /*b840*/  FADD.FTZ R77, R33, R70 ;  /* 0x00000046214d7221 */ /* 0x000fe20000010000 */
[----:B------:R-:W2:Y:S01]  /*b850*/  MUFU.EX2 R43, R43 ;  /* 0x0000002b002b7308 */ /* 0x000ea20000000800 */
[----:B-1----:R-:W-:-:S01]  /*b860*/  FADD.FTZ R5, R39, R4 ;  /* 0x0000000427057221 */ /* 0x002fc20000010000 */
[----:B------:R-:W-:Y:S01]  /*b870*/  FFMA.FTZ R70, R71, UR41, -R68 ;  /* 0x0000002947467c23 */ /* 0x000fe20008010844 */
[----:B------:R-:W-:-:S01]  /*b880*/  FADD.FTZ R76, R28, R77 ;  /* 0x0000004d1c4c7221 */ /* 0x000fc20000010000 */
[----:B------:R-:W-:-:S03]  /*b890*/  FFMA.FTZ R71, R74, UR41, -R68 ;  /* 0x000000294a477c23 */ /* 0x000fc60008010844 */
[----:B------:R-:W-:Y:S01]  /*b8a0*/  FADD.FTZ R77, R37, R76 ;  /* 0x0000004c254d7221 */ /* 0x000fe20000010000 */
[----:B------:R-:W1:Y:S01]  /*b8b0*/  MUFU.EX2 R46, R46 ;  /* 0x0000002e002e7308 */ /* 0x000e620000000800 */
[----:B---3--:R-:W-:-:S02]  /*b8c0*/  FADD.FTZ R4, R42, R5 ;  /* 0x000000052a047221 */ /* 0x008fc40000010000 */
[----:B------:R-:W-:-:S04]  /*b8d0*/  FADD.FTZ R74, R32, R77 ;  /* 0x0000004d204a7221 */ /* 0x000fc80000010000 */
[----:B------:R-:W-:Y:S01]  /*b8e0*/  FADD.FTZ R77, R41, R74 ;  /* 0x0000004a294d7221 */ /* 0x000fe20000010000 */
[----:B------:R-:W3:Y:S01]  /*b8f0*/  MUFU.EX2 R47, R47 ;  /* 0x0000002f002f7308 */ /* 0x000ee20000000800 */
[----:B--2---:R-:W-:-:S01]  /*b900*/  FADD.FTZ R5, R43, R4 ;  /* 0x000000042b057221 */ /* 0x004fc20000010000 */
[--C-:B------:R-:W-:Y:S01]  /*b910*/  FFMA.FTZ R74, R75, UR41, -R68.reuse ;  /* 0x000000294b4a7c23 */ /* 0x100fe20008010844 */
[----:B------:R-:W-:-:S05]  /*b920*/  FFMA.FTZ R75, R78, UR41, -R68 ;  /* 0x000000294e4b7c23 */ /* 0x000fca0008010844 */
[----:B------:R-:W2:Y:S01]  /*b930*/  MUFU.EX2 R50, R50 ;  /* 0x0000003200327308 */ /* 0x000ea20000000800 */
[----:B-1----:R-:W-:-:S07]  /*b940*/  FADD.FTZ R4, R46, R5 ;  /* 0x000000052e047221 */ /* 0x002fce0000010000 */
[----:B------:R-:W1:Y:S01]  /*b950*/  MUFU.EX2 R51, R51 ;  /* 0x0000003300337308 */ /* 0x000e620000000800 */
[----:B---3--:R-:W-:-:S01]  /*b960*/  FADD.FTZ R5, R47, R4 ;  /* 0x000000042f057221 */ /* 0x008fc20000010000 */
[----:B------:R-:W-:-:S06]  /*b970*/  FADD.FTZ R4, R36, R77 ;  /* 0x0000004d24047221 */ /* 0x000fcc0000010000 */
[----:B------:R-:W3:Y:S01]  /*b980*/  MUFU.EX2 R55, R55 ;  /* 0x0000003700377308 */ /* 0x000ee20000000800 */
[----:B--2---:R-:W-:-:S04]  /*b990*/  FADD.FTZ R5, R50, R5 ;  /* 0x0000000532057221 */ /* 0x004fc80000010000 */
[----:B------:R-:W-:Y:S01]  /*b9a0*/  FADD.FTZ R76, R8, R5 ;  /* 0x00000005084c7221 */ /* 0x000fe20000010000 */
[----:B------:R-:W-:-:S02]  /*b9b0*/  FADD.FTZ R5, R45, R4 ;  /* 0x000000042d057221 */ /* 0x000fc40000010000 */
[----:B------:R-:W2:Y:S01]  /*b9c0*/  MUFU.EX2 R58, R58 ;  /* 0x0000003a003a7308 */ /* 0x000ea20000000800 */
[----:B-1----:R-:W-:-:S01]  /*b9d0*/  FADD.FTZ R76, R51, R76 ;  /* 0x0000004c334c7221 */ /* 0x002fc20000010000 */
[----:B------:R-:W-:-:S04]  /*b9e0*/  FADD.FTZ R4, R40, R5 ;  /* 0x0000000528047221 */ /* 0x000fc80000010000 */
[----:B------:R-:W-:Y:S02]  /*b9f0*/  FADD.FTZ R77, R49, R4 ;  /* 0x00000004314d7221 */ /* 0x000fe40000010000 */
[----:B------:R-:W1:Y:S01]  /*ba00*/  MUFU.EX2 R59, R59 ;  /* 0x0000003b003b7308 */ /* 0x000e620000000800 */
[----:B---3--:R-:W-:-:S01]  /*ba10*/  FADD.FTZ R5, R55, R76 ;  /* 0x0000004c37057221 */ /* 0x008fc20000010000 */
[----:B------:R-:W-:Y:S01]  /*ba20*/  FADD.FTZ R78, R14, R77 ;  /* 0x0000004d0e4e7221 */ /* 0x000fe20000010000 */
[----:B------:R-:W-:-:S01]  /*ba30*/  FFMA.FTZ R76, R79, UR41, -R68 ;  /* 0x000000294f4c7c23 */ /* 0x000fc20008010844 */
[----:B------:R-:W-:Y:S02]  /*ba40*/  FFMA.FTZ R77, R82, UR41, -R68 ;  /* 0x00000029524d7c23 */ /* 0x000fe40008010844 */
[----:B------:R-:W-:-:S02]  /*ba50*/  FADD.FTZ R79, R15, R78 ;  /* 0x0000004e0f4f7221 */ /* 0x000fc40000010000 */
[----:B------:R-:W3:Y:S01]  /*ba60*/  MUFU.EX2 R62, R62 ;  /* 0x0000003e003e7308 */ /* 0x000ee20000000800 */
[----:B--2---:R-:W-:-:S01]  /*ba70*/  FADD.FTZ R4, R58, R5 ;  /* 0x000000053a047221 */ /* 0x004fc20000010000 */
[----:B------:R-:W-:-:S04]  /*ba80*/  FADD.FTZ R78, R44, R79 ;  /* 0x0000004f2c4e7221 */ /* 0x000fc80000010000 */
[----:B------:R-:W-:Y:S01]  /*ba90*/  FADD.FTZ R79, R53, R78 ;  /* 0x0000004e354f7221 */ /* 0x000fe20000010000 */
[----:B------:R-:W-:-:S01]  /*baa0*/  FFMA.FTZ R78, R83, UR41, -R68 ;  /* 0x00000029534e7c23 */ /* 0x000fc20008010844 */
        /* <DEDUP_REMOVED lines=50> */
.L_x_8683:
        /* <DEDUP_REMOVED lines=90> */
.L_x_8666:
[----:B------:R-:W-:Y:S06]  /*c370*/  BAR.ARV 0x8, 0x1a0 ;  /* 0x0206800000007b1d */ /* 0x000fec0000002000 */
[----:B------:R-:W-:Y:S05]  /*c380*/  @!P0 BRA `(.L_x_8685) ;  /* 0x0000000000048947 */ /* 0x000fea0003800000 */
[----:B------:R-:W-:Y:S01]  /*c390*/  BPT.TRAP 0x1 ;  /* 0x000000040000795c */ /* 0x000fe20000300000 */
.L_x_8685:
[----:B------:R-:W-:Y:S01]  /*c3a0*/  ULEA UR14, UR36, UR47, 0x3 ;  /* 0x0000002f240e7291 */ /* 0x000fe2000f8e183f */
[----:B------:R-:W-:-:S05]  /*c3b0*/  IMAD.U32 R3, RZ, RZ, UR37 ;  /* 0x00000025ff037e24 */ /* 0x000fca000f8e00ff */
[----:B------:R-:W-:-:S04]  /*c3c0*/  SHF.L.U32 R3, R3, 0x1f, RZ ;  /* 0x0000001f03037819 */ /* 0x000fc800000006ff */
[----:B------:R1:W2:Y:S01]  /*c3d0*/  SYNCS.PHASECHK.TRANS64.TRYWAIT P1, [UR14+0x19c50], R3 ;  /* 0x019c5003ff0075a7 */ /* 0x0002a2000802014e */
[----:B------:R-:W-:Y:S05]  /*c3e0*/  @!P0 BRA `(.L_x_8686) ;  /* 0x0000000000048947 */ /* 0x000fea0003800000 */
[----:B------:R-:W-:Y:S01]  /*c3f0*/  BPT.TRAP 0x1 ;  /* 0x000000040000795c */ /* 0x000fe20000300000 */
.L_x_8686:
[----:B--2---:R-:W-:Y:S05]  /*c400*/  @P1 BRA `(.L_x_8687) ;  /* 0x0000000000081947 */ /* 0x004fea0003800000 */
[----:B------:R-:W2:Y:S02]  /*c410*/  SYNCS.PHASECHK.TRANS64.TRYWAIT P1, [UR14+0x19c50], R3 ;  /* 0x019c5003ff0075a7 */ /* 0x000ea4000802014e */
[----:B--2---:R-:W-:Y:S05]  /*c420*/  @!P1 BRA `(.L_x_8688) ;  /* 0x00000058003c9947 */ /* 0x004fea0003800000 */
.L_x_8687:
        /* <DEDUP_REMOVED lines=11> */
[----:B------:R-:W-:Y:S01]  /*c4e0*/  @UP0 ULDC.64 UR10, c[0x0][0x9c8] ;  /* 0x00027200000a0ab9 */ /* 0x000fe20000000a00 */
[----:B------:R-:W-:Y:S02]  /*c4f0*/  @UP0 USHF.R.S32.HI UR7, URZ, 0x1f, UR45 ;  /* 0x0000001f3f070899 */ /* 0x000fe4000801142d */
[----:B------:R-:W-:Y:S02]  /*c500*/  @UP0 UIMAD UR6, UR6, UR10, URZ ;  /* 0x0000000a060602a4 */ /* 0x000fe4000f8e023f */
[----:B------:R-:W-:Y:S01]  /*c510*/  @UP0 UIMAD.WIDE.U32 UR8, UR44, UR10, URZ ;  /* 0x0000000a2c0802a5 */ /* 0x000fe2000f8e003f */
[----:B------:R-:W-:Y:S01]  /*c520*/  @UP0 ULDC.64 UR12, c[0x0][0x9d0] ;  /* 0x00027400000c0ab9 */ /* 0x000fe20000000a00 */
[----:B------:R-:W-:Y:S02]  /*c530*/  @UP0 UIMAD UR10, UR44, UR11, UR6 ;  /* 0x0000000b2c0a02a4 */ /* 0x000fe4000f8e0206 */
[----:B------:R-:W-:-:S02]  /*c540*/  UIMAD UR6, UR36, 0x300, UR47 ;  /* 0x00000300240678a4 */ /* 0x000fc4000f8e022f */
[----:B------:R-:W-:Y:S02]  /*c550*/  @UP0 UIMAD UR7, UR7, UR12, URZ ;  /* 0x0000000c070702a4 */ /* 0x000fe4000f8e023f */
[----:B------:R-:W-:Y:S02]  /*c560*/  @UP0 UIADD3 UR9, UR9, UR10, URZ ;  /* 0x0000000a09090290 */ /* 0x000fe4000fffe03f */
[----:B------:R-:W-:Y:S02]  /*c570*/  @UP0 UIMAD UR10, UR45, UR13, UR7 ;  /* 0x0000000d2d0a02a4 */ /* 0x000fe4000f8e0207 */
[----:B------:R-:W-:Y:S01]  /*c580*/  @UP0 UIMAD.WIDE.U32 UR8, UR45, UR12, UR8 ;  /* 0x0000000c2d0802a5 */ /* 0x000fe2000f8e0008 */
[----:B------:R-:W-:Y:S02]  /*c590*/  UMOV UR7, 0x40000040 ;  /* 0x4000004000077882 */ /* 0x000fe40000000000 */
[----:B------:R-:W-:Y:S01]  /*c5a0*/  QGMMA.64x96x32.F32.E4M3.E4M3 R88, R148, gdesc[UR4], R88, gsb0 ;  /* 0x0160000494587df3 */ /* 0x000fe20008000858 */
[----:B------:R-:W-:-:S02]  /*c5b0*/  @UP0 UIADD3 UR7, UR9, UR10, URZ ;  /* 0x0000000a09070290 */ /* 0x000fc4000fffe03f */
[----:B------:R-:W-:-:S04]  /*c5c0*/  @UP0 ULEA UR4, UP1, UR8, UR4, 0x2 ;  /* 0x0000000408040291 */ /* 0x000fc8000f82103f */
[----:B------:R-:W-:Y:S02]  /*c5d0*/  @UP0 ULEA.HI.X UR5, UR8, UR5, UR7, 0x2, UP1 ;  /* 0x0000000508050291 */ /* 0x000fe400088f1407 */
[----:B--2---:R-:W-:-:S04]  /*c5e0*/  IMAD.U32 R6, RZ, RZ, UR4 ;  /* 0x00000004ff067e24 */ /* 0x004fc8000f8e00ff */
[----:B------:R-:W-:-:S05]  /*c5f0*/  IMAD.U32 R7, RZ, RZ, UR5 ;  /* 0x00000005ff077e24 */ /* 0x000fca000f8e00ff */
[----:B------:R2:W3:Y:S01]  /*c600*/  @P1 LDG.E R8, desc[UR48][R6.64] ;  /* 0x0000003006081981 */ /* 0x0004e2000c1e1900 */
[----:B------:R-:W-:Y:S01]  /*c610*/  UIADD3 UR4, UR6, 0x2, URZ ;  /* 0x0000000206047890 */ /* 0x000fe2000fffe03f */
[----:B------:R-:W-:-:S06]  /*c620*/  UMOV UR11, 0x40000040 ;  /* 0x40000040000b7882 */ /* 0x000fcc0000000000 */
[----:B------:R-:W-:Y:S01]  /*c630*/  UMOV UR10, UR4 ;  /* 0x00000004000a7c82 */ /* 0x000fe20008000000 */
[----:B------:R-:W-:Y:S02]  /*c640*/  WARPGROUP.DEPBAR.LE gsb0, 0x0 ;  /* 0x00008000000079c5 */ /* 0x000fe40000010000 */
[----:B------:R-:W-:-:S06]  /*c650*/  WARPGROUP.ARRIVE ;  /* 0x00000000000079c5 */ /* 0x000fcc0000000000 */
[----:B------:R-:W-:Y:S01]  /*c660*/  QGMMA.64x96x32.F32.E4M3.E4M3 R88, R144, gdesc[UR8], R88, gsb0 ;  /* 0x0160000890587df3 */ /* 0x000fe20008000858 */
[----:B------:R-:W-:Y:S01]  /*c670*/  UIADD3 UR4, UR6, 0x4, URZ ;  /* 0x0000000406047890 */ /* 0x000fe2000fffe03f */
[----:B------:R-:W-:-:S06]  /*c680*/  UMOV UR11, 0x40000040 ;  /* 0x40000040000b7882 */ /* 0x000fcc0000000000 */
[----:B------:R-:W-:Y:S01]  /*c690*/  UMOV UR10, UR4 ;  /* 0x00000004000a7c82 */ /* 0x000fe20008000000 */
[----:B------:R-:W4:Y:S01]  /*c6a0*/  SHFL.BFLY PT, R10, R5, 0x2, 0x1f ;  /* 0x0c401f00050a7f89 */ /* 0x000f2200000e0000 */
[----:B------:R-:W-:-:S03]  /*c6b0*/  UIADD3 UR6, UR6, 0x6, URZ ;  /* 0x0000000606067890 */ /* 0x000fc6000fffe03f */
[----:B------:R-:W5:Y:S01]  /*c6c0*/  SHFL.BFLY PT, R9, R4, 0x2, 0x1f ;  /* 0x0c401f0004097f89 */ /* 0x000f6200000e0000 */
[----:B------:R-:W-:Y:S01]  /*c6d0*/  UMOV UR7, 0x40000040 ;  /* 0x4000004000077882 */ /* 0x000fe20000000000 */
[----:B------:R-:W-:Y:S02]  /*c6e0*/  WARPGROUP.DEPBAR.LE gsb0, 0x0 ;  /* 0x00008000000079c5 */ /* 0x000fe40000010000 */
[----:B------:R-:W-:-:S06]  /*c6f0*/  WARPGROUP.ARRIVE ;  /* 0x00000000000079c5 */ /* 0x000fcc0000000000 */
[----:B------:R-:W-:Y:S01]  /*c700*/  QGMMA.64x96x32.F32.E4M3.E4M3 R88, R140, gdesc[UR8], R88, gsb0 ;  /* 0x016000088c587df3 */ /* 0x000fe20008000858 */
        /* <DEDUP_REMOVED lines=13> */
[----:B------:R-:W-:Y:S02]  /*c7e0*/  WARPGROUP.DEPBAR.LE gsb0, 0x0 ;  /* 0x00008000000079c5 */ /* 0x000fe40000010000 */
[----:B------:R-:W-:-:S06]  /*c7f0*/  WARPGROUP.ARRIVE ;  /* 0x00000000000079c5 */ /* 0x000fcc0000000000 */
[----:B------:R-:W-:Y:S01]  /*c800*/  QGMMA.64x96x32.F32.E4M3.E4M3 R88, R136, gdesc[UR4], R88, gsb0 ;  /* 0x0160000488587df3 */ /* 0x000fe20008000858 */
[----:B------:R-:W-:Y:S01]  /*c810*/  FSETP.NE.FTZ.AND P1, PT, R12, RZ, PT ;  /* 0x000000ff0c00720b */ /* 0x000fe20003f35000 */
[----:B------:R-:W-:Y:S01]  /*c820*/  IMAD.MOV.U32 R9, RZ, RZ, RZ ;  /* 0x000000ffff097224 */ /* 0x000fe200078e00ff */
[----:B------:R-:W1:Y:S08]  /*c830*/  @P3 MUFU.LG2 R10, R10 ;  /* 0x0000000a000a3308 */ /* 0x000e700000000c00 */
[----:B------:R1:W2:Y:S08]  /*c840*/  @P2 MUFU.LG2 R6, R11 ;  /* 0x0000000b00062308 */ /* 0x0002b00000000c00 */
        /* <DEDUP_REMOVED lines=16> */
.L_x_8689:
        /* <DEDUP_REMOVED lines=58> */
.L_x_8615:
        /* <DEDUP_REMOVED lines=20> */
[----:B------:R-:W-:Y:S02]  /*ce30*/  F2FP.BF16.F32.PACK_AB R13, R124, R13 ;  /* 0x0000000d7c0d723e */ /* 0x000fe400000010ff */
[----:B------:R-:W-:Y:S02]  /*ce40*/  F2FP.BF16.F32.PACK_AB R12, R125, R12 ;  /* 0x0000000c7d0c723e */ /* 0x000fe400000010ff */
[----:B------:R-:W-:-:S02]  /*ce50*/  F2FP.BF16.F32.PACK_AB R11, R126, R11 ;  /* 0x0000000b7e0b723e */ /* 0x000fc400000010ff */
[----:B------:R-:W-:Y:S02]  /*ce60*/  F2FP.BF16.F32.PACK_AB R10, R127, R10 ;  /* 0x0000000a7f0a723e */ /* 0x000fe400000010ff */
[----:B------:R-:W-:Y:S01]  /*ce70*/  F2FP.BF16.F32.PACK_AB R21, R116, R21 ;  /* 0x000000157415723e */ /* 0x000fe200000010ff */
[----:B------:R-:W3:Y:S01]  /*ce80*/  LDL R7, [R1] ;  /* 0x0000000001077983 */ /* 0x000ee20000100800 */
[----:B-1----:R-:W-:Y:S02]  /*ce90*/  LOP3.LUT P0, R6, R17, 0x3, RZ, 0xc0, !PT ;  /* 0x0000000311067812 */ /* 0x002fe4000780c0ff */
[----:B------:R-:W-:Y:S01]  /*cea0*/  F2FP.BF16.F32.PACK_AB R20, R117, R20 ;  /* 0x000000147514723e */ /* 0x000fe200000010ff */
[----:B------:R-:W-:Y:S01]  /*ceb0*/  USHF.R.S32.HI UR5, URZ, 0x1f, UR43 ;  /* 0x0000001f3f057899 */ /* 0x000fe2000801142b */
[----:B------:R-:W-:Y:S01]  /*cec0*/  ISETP.EQ.OR P0, PT, R6, 0x3, !P0 ;  /* 0x000000030600780c */ /* 0x000fe20004702670 */
[----:B------:R-:W-:Y:S01]  /*ced0*/  ULDC.64 UR6, c[0x0][0xb70] ;  /* 0x0002dc0000067ab9 */ /* 0x000fe20000000a00 */
[----:B------:R-:W-:-:S02]  /*cee0*/  F2FP.BF16.F32.PACK_AB R35, R92, R35 ;  /* 0x000000235c23723e */ /* 0x000fc400000010ff */
[----:B------:R-:W-:Y:S02]  /*cef0*/  SEL R49, R9, R8, P0 ;  /* 0x0000000809317207 */ /* 0x000fe40000000000 */
[----:B------:R-:W-:Y:S02]  /*cf00*/  SEL R51, R8, R9, P0 ;  /* 0x0000000908337207 */ /* 0x000fe40000000000 */
[----:B------:R-:W-:Y:S02]  /*cf10*/  IADD3 R9, P5, R22, 0x6000, RZ ;  /* 0x0000600016097810 */ /* 0x000fe40007fbe0ff */
[----:B------:R-:W-:Y:S02]  /*cf20*/  F2FP.BF16.F32.PACK_AB R34, R93, R34 ;  /* 0x000000225d22723e */ /* 0x000fe400000010ff */
[----:B------:R-:W-:Y:S02]  /*cf30*/  LOP3.LUT R8, R9, 0x180, RZ, 0xc0, !PT ;  /* 0x0000018009087812 */ /* 0x000fe400078ec0ff */
[----:B------:R-:W-:-:S02]  /*cf40*/  SEL R59, R15, R14, P0 ;  /* 0x0000000e0f3b7207 */ /* 0x000fc40000000000 */
[----:B------:R-:W-:Y:S02]  /*cf50*/  SHF.R.U64 R8, R8, 0x3, RZ ;  /* 0x0000000308087819 */ /* 0x000fe400000012ff */
[----:B------:R-:W-:Y:S02]  /*cf60*/  SEL R61, R14, R15, P0 ;  /* 0x0000000f0e3d7207 */ /* 0x000fe40000000000 */
[----:B------:R-:W-:Y:S02]  /*cf70*/  SEL R45, R13, R12, P0 ;  /* 0x0000000c0d2d7207 */ /* 0x000fe40000000000 */
[----:B------:R-:W-:Y:S02]  /*cf80*/  SEL R47, R12, R13, P0 ;  /* 0x0000000d0c2f7207 */ /* 0x000fe40000000000 */
[C---:B------:R-:W-:Y:S02]  /*cf90*/  IADD3 R15, P6, R22.reuse, 0x20, RZ ;  /* 0x00000020160f7810 */ /* 0x040fe40007fde0ff */
[----:B------:R-:W-:-:S02]  /*cfa0*/  IADD3 R13, P3, R22, 0x3000, RZ ;  /* 0x00003000160d7810 */ /* 0x000fc40007f7e0ff */
[----:B------:R-:W-:Y:S01]  /*cfb0*/  LOP3.LUT R8, R8, R9, RZ, 0x3c, !PT ;  /* 0x0000000908087212 */ /* 0x000fe200078e3cff */
[----:B------:R-:W-:Y:S01]  /*cfc0*/  IMAD.X R9, RZ, RZ, R23, P5 ;  /* 0x000000ffff097224 */ /* 0x000fe200028e0617 */
[----:B------:R-:W-:Y:S02]  /*cfd0*/  LOP3.LUT R14, R15, 0x180, RZ, 0xc0, !PT ;  /* 0x000001800f0e7812 */ /* 0x000fe400078ec0ff */
[----:B------:R-:W-:Y:S02]  /*cfe0*/  SEL R63, R11, R10, P0 ;  /* 0x0000000a0b3f7207 */ /* 0x000fe40000000000 */
[----:B------:R-:W-:Y:S02]  /*cff0*/  SEL R65, R10, R11, P0 ;  /* 0x0000000b0a417207 */ /* 0x000fe40000000000 */
[----:B------:R-:W-:Y:S02]  /*d000*/  LOP3.LUT R12, R13, 0x180, RZ, 0xc0, !PT ;  /* 0x000001800d0c7812 */ /* 0x000fe400078ec0ff */
[----:B------:R-:W-:-:S02]  /*d010*/  IADD3 R11, P4, R22, 0x3020, RZ ;  /* 0x00003020160b7810 */ /* 0x000fc40007f9e0ff */
[----:B------:R-:W-:Y:S02]  /*d020*/  SHF.R.U64 R14, R14, 0x3, RZ ;  /* 0x000000030e0e7819 */ /* 0x000fe400000012ff */
[----:B------:R-:W-:Y:S02]  /*d030*/  MOV R48, R8 ;  /* 0x0000000800307202 */ /* 0x000fe40000000f00 */
[----:B------:R-:W-:Y:S01]  /*d040*/  F2FP.BF16.F32.PACK_AB R5, R134, R5 ;  /* 0x000000058605723e */ /* 0x000fe200000010ff */
[----:B------:R-:W1:Y:S01]  /*d050*/  LDC.64 R8, c[0x0][0xb78] ;  /* 0x0002de00ff087b82 */ /* 0x000e620000000a00 */
[----:B------:R-:W-:Y:S02]  /*d060*/  F2FP.BF16.F32.PACK_AB R2, R135, R2 ;  /* 0x000000028702723e */ /* 0x000fe400000010ff */
[----:B------:R-:W-:Y:S02]  /*d070*/  SEL R41, R21, R20, P0 ;  /* 0x0000001415297207 */ /* 0x000fe40000000000 */
[----:B------:R-:W-:-:S02]  /*d080*/  SEL R43, R20, R21, P0 ;  /* 0x00000015142b7207 */ /* 0x000fc40000000000 */
[----:B------:R-:W-:Y:S02]  /*d090*/  SHF.R.U64 R12, R12, 0x3, RZ ;  /* 0x000000030c0c7819 */ /* 0x000fe400000012ff */
[----:B------:R-:W-:Y:S02]  /*d0a0*/  LOP3.LUT R10, R11, 0x180, RZ, 0xc0, !PT ;  /* 0x000001800b0a7812 */ /* 0x000fe400078ec0ff */
[----:B------:R-:W-:Y:S01]  /*d0b0*/  LOP3.LUT R21, R22, 0x180, RZ, 0xc0, !PT ;  /* 0x0000018016157812 */ /* 0x000fe200078ec0ff */
[----:B------:R-:W-:Y:S01]  /*d0c0*/  UIMAD UR5, UR5, UR6, URZ ;  /* 0x00000006050572a4 */ /* 0x000fe2000f8e023f */
[----:B------:R-:W-:Y:S01]  /*d0d0*/  F2FP.BF16.F32.PACK_AB R33, R94, R33 ;  /* 0x000000215e21723e */ /* 0x000fe200000010ff */
[----:B------:R-:W4:Y:S01]  /*d0e0*/  S2R R58, SR_TID.X ;  /* 0x00000000003a7919 */ /* 0x000f220000002100 */
[----:B------:R-:W-:Y:S02]  /*d0f0*/  F2FP.BF16.F32.PACK_AB R32, R95, R32 ;  /* 0x000000205f20723e */ /* 0x000fe400000010ff */
        /* <DEDUP_REMOVED lines=8> */
[----:B------:R-:W-:-:S02]  /*d180*/  F2FP.BF16.F32.PACK_AB R25, R110, R25 ;  /* 0x000000196e19723e */ /* 0x000fc400000010ff */
[----:B------:R-:W-:Y:S02]  /*d190*/  F2FP.BF16.F32.PACK_AB R24, R111, R24 ;  /* 0x000000186f18723e */ /* 0x000fe400000010ff */
[----:B------:R-:W-:Y:S02]  /*d1a0*/  LOP3.LUT P1, RZ, R157, 0x3, RZ, 0xc0, !PT ;  /* 0x000000039dff7812 */ /* 0x000fe4000782c0ff */
[----:B------:R-:W-:Y:S02]  /*d1b0*/  SEL R67, R5, R2, P0 ;  /* 0x0000000205437207 */ /* 0x000fe40000000000 */
[----:B------:R-:W-:Y:S01]  /*d1c0*/  LOP3.LUT R12, R12, R13, RZ, 0x3c, !PT ;  /* 0x0000000d0c0c7212 */ /* 0x000fe200078e3cff */
[----:B------:R-:W-:Y:S01]  /*d1d0*/  IMAD.X R13, RZ, RZ, R23, P3 ;  /* 0x000000ffff0d7224 */ /* 0x000fe200018e0617 */
[----:B------:R-:W-:Y:S02]  /*d1e0*/  SEL R17, R35, R34, P0 ;  /* 0x0000002223117207 */ /* 0x000fe40000000000 */
[----:B------:R-:W-:-:S02]  /*d1f0*/  SEL R5, R2, R5, P0 ;  /* 0x0000000502057207 */ /* 0x000fc40000000000 */
[----:B------:R-:W-:Y:S02]  /*d200*/  SHF.R.U64 R10, R10, 0x3, RZ ;  /* 0x000000030a0a7819 */ /* 0x000fe400000012ff */
[----:B------:R-:W-:Y:S01]  /*d210*/  SHF.R.U64 R21, R21, 0x3, RZ ;  /* 0x0000000315157819 */ /* 0x000fe200000012ff */
[----:B------:R-:W-:Y:S01]  /*d220*/  UIMAD.WIDE.U32 UR8, UR43, UR6, URZ ;  /* 0x000000062b0872a5 */ /* 0x000fe2000f8e003f */
[----:B------:R-:W-:Y:S01]  /*d230*/  SEL R35, R34, R35, P0 ;  /* 0x0000002322237207 */ /* 0x000fe20000000000 */
[----:B------:R-:W-:Y:S01]  /*d240*/  UIMAD UR5, UR43, UR7, UR5 ;  /* 0x000000072b0572a4 */ /* 0x000fe2000f8e0205 */
[----:B------:R-:W-:Y:S02]  /*d250*/  SEL R37, R31, R30, P0 ;  /* 0x0000001e1f257207 */ /* 0x000fe40000000000 */
[----:B------:R-:W-:Y:S01]  /*d260*/  SEL R53, R33, R32, P0 ;  /* 0x0000002021357207 */ /* 0x000fe20000000000 */
[----:B----4-:R-:W-:Y:S01]  /*d270*/  VIADD R60, R58, 0xffffff80 ;  /* 0xffffff803a3c7836 */ /* 0x010fe20000000000 */
[----:B------:R-:W-:Y:S01]  /*d280*/  SEL R31, R30, R31, P0 ;  /* 0x0000001f1e1f7207 */ /* 0x000fe20000000000 */
[----:B------:R-:W-:Y:S01]  /*d290*/  ULDC.64 UR6, c[0x0][0xb40] ;  /* 0x0002d00000067ab9 */ /* 0x000fe20000000a00 */
        /* <DEDUP_REMOVED lines=8> */
[--C-:B------:R-:W-:Y:S01]  /*d320*/  IMAD.X R11, RZ, RZ, R23.reuse, P4 ;  /* 0x000000ffff0b7224 */ /* 0x100fe200020e0617 */
[----:B------:R-:W-:Y:S01]  /*d330*/  LOP3.LUT R20, R21, R22, RZ, 0x3c, !PT ;  /* 0x0000001615147212 */ /* 0x000fe200078e3cff */
[----:B------:R-:W-:Y:S01]  /*d340*/  IMAD.MOV.U32 R21, RZ, RZ, R23 ;  /* 0x000000ffff157224 */ /* 0x000fe200078e0017 */
[----:B------:R-:W-:Y:S01]  /*d350*/  MOV R52, R12 ;  /* 0x0000000c00347202 */ /* 0x000fe20000000f00 */
[----:B------:R-:W-:Y:S01]  /*d360*/  UIADD3 UR5, UR9, UR5, URZ ;  /* 0x0000000509057290 */ /* 0x000fe2000fffe03f */
[----:B------:R-:W-:Y:S02]  /*d370*/  MOV R54, R14 ;  /* 0x0000000e00367202 */ /* 0x000fe40000000f00 */
[----:B------:R-:W-:Y:S02]  /*d380*/  MOV R56, R20 ;  /* 0x0000001400387202 */ /* 0x000fe40000000f00 */
[----:B------:R-:W-:Y:S01]  /*d390*/  MOV R50, R10 ;  /* 0x0000000a00327202 */ /* 0x000fe20000000f00 */
[----:B------:R-:W-:-:S02]  /*d3a0*/  IMAD.U32 R11, RZ, RZ, UR9 ;  /* 0x00000009ff0b7e24 */ /* 0x000fc4000f8e00ff */
[----:B------:R-:W-:Y:S01]  /*d3b0*/  IMAD.U32 R11, RZ, RZ, UR5 ;  /* 0x00000005ff0b7e24 */ /* 0x000fe2000f8e00ff */
[----:B------:R-:W-:Y:S01]  /*d3c0*/  USHF.R.S32.HI UR5, URZ, 0x1f, UR44 ;  /* 0x0000001f3f057899 */ /* 0x000fe2000801142c */
[----:B------:R-:W-:Y:S01]  /*d3d0*/  IMAD.U32 R10, RZ, RZ, UR8 ;  /* 0x00000008ff0a7e24 */ /* 0x000fe2000f8e00ff */
[----:B------:R-:W-:-:S04]  /*d3e0*/  SHF.R.S32.HI R58, RZ, 0x1f, R60 ;  /* 0x0000001fff3a7819 */ /* 0x000fc8000001143c */
[----:B------:R-:W-:-:S04]  /*d3f0*/  LEA.HI R58, R58, R60, RZ, 0x5 ;  /* 0x0000003c3a3a7211 */ /* 0x000fc800078f28ff */
[----:B------:R-:W-:Y:S02]  /*d400*/  SHF.R.S32.HI R58, RZ, 0x5, R58 ;  /* 0x00000005ff3a7819 */ /* 0x000fe4000001143a */
[----:B--2---:R-:W-:Y:S01]  /*d410*/  LOP3.LUT R2, R0, 0x2, RZ, 0x3c, !PT ;  /* 0x0000000200027812 */ /* 0x004fe200078e3cff */
[----:B---3--:R-:W-:Y:S01]  /*d420*/  VIADD R69, R7, UR42 ;  /* 0x0000002a07457c36 */ /* 0x008fe20008000000 */
[----:B------:R-:W-:-:S03]  /*d430*/  IADD3 R7, P6, R22, 0x6020, RZ ;  /* 0x0000602016077810 */ /* 0x000fc60007fde0ff */
[----:B------:R-:W-:Y:S01]  /*d440*/  VIADD R6, R69, 0x8 ;  /* 0x0000000845067836 */ /* 0x000fe20000000000 */
[----:B------:R-:W-:Y:S04]  /*d450*/  SHFL.IDX PT, R17, R17, R0, 0x1c1f ;  /* 0x001c1f0011117589 */ /* 0x000fe800000e0000 */
[----:B------:R-:W-:Y:S02]  /*d460*/  ISETP.GE.OR P2, PT, R6, UR10, P1 ;  /* 0x0000000a06007c0c */ /* 0x000fe40008f46670 */
[----:B------:R-:W-:Y:S01]  /*d470*/  LOP3.LUT R6, R7, 0x180, RZ, 0xc0, !PT ;  /* 0x0000018007067812 */ /* 0x000fe200078ec0ff */
[----:B------:R-:W2:Y:S03]  /*d480*/  SHFL.IDX PT, R12, R35, R2, 0x1c1f ;  /* 0x001c1f02230c7589 */ /* 0x000ea600000e0000 */
[----:B------:R-:W-:Y:S01]  /*d490*/  SHF.R.U64 R6, R6, 0x3, RZ ;  /* 0x0000000306067819 */ /* 0x000fe200000012ff */
[----:B------:R-:W-:Y:S04]  /*d4a0*/  SHFL.IDX PT, R37, R37, R0, 0x1c1f ;  /* 0x001c1f0025257589 */ /* 0x000fe800000e0000 */
[----:B------:R-:W3:Y:S04]  /*d4b0*/  SHFL.IDX PT, R14, R31, R2, 0x1c1f ;  /* 0x001c1f021f0e7589 */ /* 0x000ee800000e0000 */
[----:B------:R-:W-:Y:S04]  /*d4c0*/  SHFL.IDX PT, R53, R53, R0, 0x1c1f ;  /* 0x001c1f0035357589 */ /* 0x000fe800000e0000 */
[----:B------:R-:W4:Y:S04]  /*d4d0*/  SHFL.IDX PT, R28, R33, R2, 0x1c1f ;  /* 0x001c1f02211c7589 */ /* 0x000f2800000e0000 */
[----:B------:R-:W-:Y:S04]  /*d4e0*/  SHFL.IDX PT, R39, R39, R0, 0x1c1f ;  /* 0x001c1f0027277589 */ /* 0x000fe800000e0000 */
[----:B------:R-:W5:Y:S04]  /*d4f0*/  SHFL.IDX PT, R26, R27, R2, 0x1c1f ;  /* 0x001c1f021b1a7589 */ /* 0x000f6800000e0000 */
[----:B------:R-:W-:Y:S04]  /*d500*/  SHFL.IDX PT, R55, R55, R0, 0x1c1f ;  /* 0x001c1f0037377589 */ /* 0x000fe800000e0000 */
[----:B------:R2:W5:Y:S01]  /*d510*/  SHFL.IDX PT, R30, R29, R2, 0x1c1f ;  /* 0x001c1f021d1e7589 */ /* 0x00056200000e0000 */
[----:B------:R-:W-:-:S03]  /*d520*/  LOP3.LUT R6, R6, R7, RZ, 0x3c, !PT ;  /* 0x0000000706067212 */ /* 0x000fc600078e3cff */
[----:B------:R-:W-:Y:S04]  /*d530*/  SHFL.IDX PT, R57, R57, R0, 0x1c1f ;  /* 0x001c1f0039397589 */ /* 0x000fe800000e0000 */
[----:B------:R-:W5:Y:S01]  /*d540*/  SHFL.IDX PT, R32, R25, R2, 0x1c1f ;  /* 0x001c1f0219207589 */ /* 0x000f6200000e0000 */
[----:B------:R-:W-:-:S03]  /*d550*/  IMAD.X R7, RZ, RZ, R23, P6 ;  /* 0x000000ffff077224 */ /* 0x000fc600030e0617 */
        /* <DEDUP_REMOVED lines=9> */
[----:B------:R-:W-:Y:S04]  /*d5f0*/  SHFL.IDX PT, R67, R67, R0, 0x1c1f ;  /* 0x001c1f0043437589 */ /* 0x000fe800000e0000 */
[----:B------:R-:W5:Y:S04]  /*d600*/  SHFL.IDX PT, R36, R51, R2, 0x1c1f ;  /* 0x001c1f0233247589 */ /* 0x000f6800000e0000 */
[----:B------:R3:W5:Y:S01]  /*d610*/  SHFL.IDX PT, R46, R5, R2, 0x1c1f ;  /* 0x001c1f02052e7589 */ /* 0x00076200000e0000 */
[----:B------:R-:W-:Y:S01]  /*d620*/  MOV R21, R6 ;  /* 0x0000000600157202 */ /* 0x000fe20000000f00 */
[----:B-1----:R-:W-:-:S04]  /*d630*/  IMAD R6, R8, UR5, RZ ;  /* 0x0000000508067c24 */ /* 0x002fc8000f8e02ff */
[----:B--2---:R-:W-:Y:S02]  /*d640*/  IMAD R29, R9, UR44, R6 ;  /* 0x0000002c091d7c24 */ /* 0x004fe4000f8e0206 */
[----:B------:R-:W-:Y:S01]  /*d650*/  IMAD.WIDE.U32 R6, R8, UR44, R10 ;  /* 0x0000002c08067c25 */ /* 0x000fe2000f8e000a */
[----:B------:R-:W-:Y:S02]  /*d660*/  SEL R8, R17, R12, P0 ;  /* 0x0000000c11087207 */ /* 0x000fe40000000000 */
[----:B---3--:R-:W-:Y:S02]  /*d670*/  SHF.R.S32.HI R5, RZ, 0x1f, R69 ;  /* 0x0000001fff057819 */ /* 0x008fe40000011445 */
[----:B------:R-:W-:Y:S02]  /*d680*/  IADD3 R0, P3, R69, R6, RZ ;  /* 0x0000000645007210 */ /* 0x000fe40007f7e0ff */
[----:B------:R-:W-:Y:S02]  /*d690*/  SEL R10, R12, R17, P0 ;  /* 0x000000110c0a7207 */ /* 0x000fe40000000000 */
[----:B------:R-:W-:-:S02]  /*d6a0*/  SEL R12, R37, R14, P0 ;  /* 0x0000000e250c7207 */ /* 0x000fc40000000000 */
[----:B----4-:R-:W-:Y:S02]  /*d6b0*/  SEL R9, R53, R28, P0 ;  /* 0x0000001c35097207 */ /* 0x010fe40000000000 */
[----:B------:R-:W-:Y:S01]  /*d6c0*/  SEL R11, R28, R53, P0 ;  /* 0x000000351c0b7207 */ /* 0x000fe20000000000 */
[----:B------:R-:W-:Y:S01]  /*d6d0*/  BAR.SYNC.DEFER_BLOCKING 0x1, 0x180 ;  /* 0x0046000000007b1d */ /* 0x000fe20000010000 */
[----:B------:R-:W-:Y:S02]  /*d6e0*/  SEL R14, R14, R37, P0 ;  /* 0x000000250e0e7207 */ /* 0x000fe40000000000 */
[----:B-----5:R-:W-:Y:S02]  /*d6f0*/  SEL R24, R39, R26, P0 ;  /* 0x0000001a27187207 */ /* 0x020fe40000000000 */
[----:B------:R-:W-:Y:S02]  /*d700*/  SEL R13, R55, R30, P0 ;  /* 0x0000001e370d7207 */ /* 0x000fe40000000000 */
[----:B------:R-:W-:-:S02]  /*d710*/  SEL R15, R30, R55, P0 ;  /* 0x000000371e0f7207 */ /* 0x000fc40000000000 */
[----:B------:R-:W-:Y:S02]  /*d720*/  SEL R26, R26, R39, P0 ;  /* 0x000000271a1a7207 */ /* 0x000fe40000000000 */
[----:B------:R-:W-:Y:S02]  /*d730*/  SEL R25, R57, R32, P0 ;  /* 0x0000002039197207 */ /* 0x000fe40000000000 */
[----:B------:R-:W-:Y:S02]  /*d740*/  SEL R27, R32, R57, P0 ;  /* 0x00000039201b7207 */ /* 0x000fe40000000000 */
[----:B------:R-:W-:Y:S02]  /*d750*/  IADD3.X R5, R5, R7, R29, P3, !PT ;  /* 0x0000000705057210 */ /* 0x000fe40001ffe41d */
[----:B------:R-:W-:Y:S02]  /*d760*/  SEL R28, R41, R18, P0 ;  /* 0x00000012291c7207 */ /* 0x000fe40000000000 */
[----:B------:R-:W-:-:S02]  /*d770*/  SEL R30, R18, R41, P0 ;  /* 0x00000029121e7207 */ /* 0x000fc40000000000 */
        /* <DEDUP_REMOVED lines=8> */
[----:B------:R-:W-:-:S02]  /*d800*/  SEL R40, R49, R36, P0 ;  /* 0x0000002431287207 */ /* 0x000fc40000000000 */
[----:B------:R-:W-:Y:S02]  /*d810*/  SEL R42, R36, R49, P0 ;  /* 0x00000031242a7207 */ /* 0x000fe40000000000 */
[----:B------:R-:W-:Y:S02]  /*d820*/  SEL R41, R67, R46, P0 ;  /* 0x0000002e43297207 */ /* 0x000fe40000000000 */
[----:B------:R-:W-:Y:S01]  /*d830*/  SEL R43, R46, R67, P0 ;  /* 0x000000432e2b7207 */ /* 0x000fe20000000000 */
[----:B------:R-:W-:Y:S04]  /*d840*/  STSM.16.M88.4 [R52], R24 ;  /* 0x0000001834007844 */ /* 0x000fe80000000200 */
[----:B------:R-:W-:Y:S01]  /*d850*/  STSM.16.M88.4 [R50], R28 ;  /* 0x0000001c32007844 */ /* 0x000fe20000000200 */
[----:B------:R-:W-:-:S03]  /*d860*/  LEA R6, P3, R0, UR6, 0x2 ;  /* 0x0000000600067c11 */ /* 0x000fc6000f8610ff */
[----:B------:R-:W-:Y:S04]  /*d870*/  STSM.16.M88.4 [R48], R32 ;  /* 0x0000002030007844 */ /* 0x000fe80000000200 */
[----:B------:R-:W-:Y:S01]  /*d880*/  STSM.16.M88.4 [R21], R40 ;  /* 0x0000002815007844 */ /* 0x000fe20000000200 */
[----:B------:R-:W-:Y:S01]  /*d890*/  @!PT LDS RZ, [RZ] ;  /* 0x00000000fffff984 */ /* 0x000fe20000000800 */
[----:B------:R-:W-:Y:S01]  /*d8a0*/  @!PT LDS RZ, [RZ] ;  /* 0x00000000fffff984 */ /* 0x000fe20000000800 */
[----:B------:R-:W-:Y:S01]  /*d8b0*/  @!PT LDS RZ, [RZ] ;  /* 0x00000000fffff984 */ /* 0x000fe20000000800 */
[----:B------:R-:W-:Y:S01]  /*d8c0*/  @!PT LDS RZ, [RZ] ;  /* 0x00000000fffff984 */ /* 0x000fe20000000800 */
[----:B------:R1:W-:Y:S06]  /*d8d0*/  MEMBAR.ALL.CTA ;  /* 0x0000000000007992 */ /* 0x0003ec0000008000 */
[----:B-1----:R-:W1:Y:S01]  /*d8e0*/  FENCE.VIEW.ASYNC.S ;  /* 0x00000000000073c6 */ /* 0x002e620000000000 */
[----:B------:R-:W-:-:S03]  /*d8f0*/  LEA.HI.X R7, R0, UR7, R5, 0x2, P3 ;  /* 0x0000000700077c11 */ /* 0x000fc600098f1405 */
[----:B-1----:R-:W1:Y:S01]  /*d900*/  SHFL.IDX PT, R0, R58, RZ, 0x1f ;  /* 0x00001fff3a007589 */ /* 0x002e6200000e0000 */
[----:B------:R-:W-:Y:S06]  /*d910*/  BAR.ARV 0x1, 0x1a0 ;  /* 0x0046800000007b1d */ /* 0x000fec0000002000 */
[----:B------:R-:W-:Y:S01]  /*d920*/  ISETP.GE.OR P1, PT, R69, UR10, P1 ;  /* 0x0000000a45007c0c */ /* 0x000fe20008f26670 */
[----:B------:R3:W-:Y:S01]  /*d930*/  @!P2 STG.E desc[UR48][R6.64+0x20], R3 ;  /* 0x000020030600a986 */ /* 0x0007e2000c101930 */
[----:B-1----:R-:W-:-:S11]  /*d940*/  ISETP.NE.AND P0, PT, R0, 0xb, PT ;  /* 0x0000000b0000780c */ /* 0x002fd60003f05270 */
[----:B------:R3:W-:Y:S02]  /*d950*/  @!P1 STG.E desc[UR48][R6.64], R4 ;  /* 0x0000000406009986 */ /* 0x0007e4000c101930 */
        /* <DEDUP_REMOVED lines=26> */
.L_x_8693:
[----:B------:R-:W-:Y:S05]  /*db00*/  BSYNC B0 ;  /* 0x0000000000007941 */ /* 0x000fea0003800000 */
.L_x_8692:
[----:B------:R-:W-:Y:S05]  /*db10*/  BRA `(.L_x_8691) ;  /* 0x0000000400847947 */ /* 0x000fea0003800000 */
.L_x_8690:
[----:B------:R-:W1:Y:S01]  /*db20*/  S2R R0, SR_TID.X ;  /* 0x0000000000007919 */ /* 0x000e620000002100 */
[----:B------:R-:W2:Y:S01]  /*db30*/  LDC.64 R8, c[0x0][0xae0] ;  /* 0x0002b800ff087b82 */ /* 0x000ea20000000a00 */
[----:B------:R-:W-:Y:S01]  /*db40*/  USHF.R.S32.HI UR5, URZ, 0x1f, UR43 ;  /* 0x0000001f3f057899 */ /* 0x000fe2000801142b */
[----:B------:R-:W-:Y:S01]  /*db50*/  BSSY B0, `(.L_x_8694) ;  /* 0x0000020000007945 */ /* 0x000fe20003800000 */
[----:B------:R-:W-:Y:S01]  /*db60*/  USHF.R.S32.HI UR6, URZ, 0x1f, UR44 ;  /* 0x0000001f3f067899 */ /* 0x000fe2000801142c */
[----:B------:R-:W-:-:S04]  /*db70*/  SHF.R.S32.HI R153, RZ, 0x1f, R152 ;  /* 0x0000001fff997819 */ /* 0x000fc80000011498 */
[----:B------:R-:W3:Y:S08]  /*db80*/  LDC R7, c[0x0][0xdac] ;  /* 0x00036b00ff077b82 */ /* 0x000ef00000000800 */
[----:B------:R-:W4:Y:S08]  /*db90*/  LDC R14, c[0x0][0xa88] ;  /* 0x0002a200ff0e7b82 */ /* 0x000f300000000800 */
[----:B------:R-:W3:Y:S01]  /*dba0*/  LDC.64 R10, c[0x0][0xae8] ;  /* 0x0002ba00ff0a7b82 */ /* 0x000ee20000000a00 */
[----:B--2---:R-:W-:-:S02]  /*dbb0*/  IMAD R6, R8, UR5, RZ ;  /* 0x0000000508067c24 */ /* 0x004fc4000f8e02ff */
[----:B-1----:R-:W-:-:S05]  /*dbc0*/  VIADD R0, R0, 0xffffff80 ;  /* 0xffffff8000007836 */ /* 0x002fca0000000000 */
[----:B------:R-:W-:-:S13]  /*dbd0*/  ISETP.GT.AND P0, PT, R0, 0xbf, PT ;  /* 0x000000bf0000780c */ /* 0x000fda0003f04270 */
[----:B----4-:R-:W-:Y:S05]  /*dbe0*/  @P0 BRA `(.L_x_8695) ;  /* 0x0000000000580947 */ /* 0x010fea0003800000 */
        /* <DEDUP_REMOVED lines=22> */
.L_x_8695:
[----:B------:R-:W-:Y:S05]  /*dd50*/  BSYNC B0 ;  /* 0x0000000000007941 */ /* 0x000fea0003800000 */
.L_x_8694:
[----:B------:R-:W-:Y:S01]  /*dd60*/  ULOP3.LUT UR51, URZ, UR51, URZ, 0x33, !UPT ;  /* 0x000000333f337292 */ /* 0x000fe2000f8e333f */
[----:B-1----:R-:W-:Y:S01]  /*dd70*/  IMAD.WIDE.U32 R2, R8, UR43, R152 ;  /* 0x0000002b08027c25 */ /* 0x002fe2000f8e0098 */
[----:B------:R-:W-:Y:S01]  /*dd80*/  SHF.R.S32.HI R155, RZ, 0x1f, R154 ;  /* 0x0000001fff9b7819 */ /* 0x000fe2000001149a */
[----:B------:R-:W-:Y:S02]  /*dd90*/  BSSY B0, `(.L_x_8696) ;  /* 0x0000021000007945 */ /* 0x000fe40003800000 */
[----:B------:R-:W-:Y:S02]  /*dda0*/  IMAD R5, R9, UR43, R6 ;  /* 0x0000002b09057c24 */ /* 0x000fe4000f8e0206 */
[----:B---3--:R-:W-:Y:S02]  /*ddb0*/  VIADD R13, R7, UR51 ;  /* 0x00000033070d7c36 */ /* 0x008fe40008000000 */
[----:B------:R-:W-:Y:S02]  /*ddc0*/  IMAD.IADD R3, R3, 0x1, R5 ;  /* 0x0000000103037824 */ /* 0x000fe400078e0205 */
[----:B------:R-:W-:-:S02]  /*ddd0*/  IMAD R5, R13, -0xc0, R14 ;  /* 0xffffff400d057824 */ /* 0x000fc400078e020e */
[----:B------:R-:W-:Y:S02]  /*dde0*/  IMAD R4, R10, UR6, RZ ;  /* 0x000000060a047c24 */ /* 0x000fe4000f8e02ff */
[C---:B------:R-:W-:Y:S01]  /*ddf0*/  VIADD R0, R154.reuse, 0x60 ;  /* 0x000000609a007836 */ /* 0x040fe20000000000 */
[-C--:B------:R-:W-:Y:S01]  /*de00*/  ISETP.GE.AND P0, PT, R154, R5.reuse, PT ;  /* 0x000000059a00720c */ /* 0x080fe20003f06270 */
[----:B------:R-:W-:Y:S02]  /*de10*/  IMAD R9, R11, UR44, R4 ;  /* 0x0000002c0b097c24 */ /* 0x000fe4000f8e0204 */
[----:B------:R-:W-:Y:S01]  /*de20*/  IMAD.WIDE.U32 R6, R10, UR44, R2 ;  /* 0x0000002c0a067c25 */ /* 0x000fe2000f8e0002 */
[----:B------:R-:W-:-:S03]  /*de30*/  ISETP.GE.AND P3, PT, R0, R5, PT ;  /* 0x000000050000720c */ /* 0x000fc60003f66270 */
[----:B------:R-:W-:-:S04]  /*de40*/  IMAD.WIDE R4, R13, 0xc0, R154 ;  /* 0x000000c00d047825 */ /* 0x000fc800078e029a */
[----:B------:R-:W-:Y:S02]  /*de50*/  IMAD.IADD R11, R7, 0x1, R9 ;  /* 0x00000001070b7824 */ /* 0x000fe400078e0209 */
        /* <DEDUP_REMOVED lines=20> */
.L_x_8697:
[----:B------:R-:W-:Y:S05]  /*dfa0*/  BSYNC B0 ;  /* 0x0000000000007941 */ /* 0x000fea0003800000 */
.L_x_8696:
        /* <DEDUP_REMOVED lines=23> */
.L_x_8698:
[----:B------:R-:W-:Y:S05]  /*e120*/  BSYNC B0 ;  /* 0x0000000000007941 */ /* 0x000fea0003800000 */
.L_x_8691:
[----:B------:R-:W4:Y:S02]  /*e130*/  LDC R0, c[0x0][0xda8] ;  /* 0x00036a00ff007b82 */ /* 0x000f240000000800 */
[----:B----4-:R-:W-:-:S13]  /*e140*/  ISETP.LE.AND P0, PT, R0, UR4, PT ;  /* 0x0000000400007c0c */ /* 0x010fda000bf03270 */
[----:B------:R-:W-:Y:S05]  /*e150*/  @!P0 BRA `(.L_x_8699) ;  /* 0xffffff2c00148947 */ /* 0x000fea000383ffff */
[----:B------:R-:W-:Y:S05]  /*e160*/  EXIT ;  /* 0x000000000000794d */ /* 0x000fea0003800000 */
.L_x_8605:
[----:B------:R-:W-:-:S08]  /*e170*/  NOP ;  /* 0x0000000000007918 */ /* 0x000fd00000000000 */
[----:B------:R-:W1:-:S00]  /*e180*/  USETMAXREG.DEALLOC.CTAPOOL 0x20 ;  /* 0x00000020000079c8 */ /* 0x000e4000080e0500 */
[----:B-1----:R-:W-:-:S06]  /*e190*/  LOP3.LUT R2, R0, 0x3, RZ, 0xc0, !PT ;  /* 0x0000000300027812 */ /* 0x002fcc00078ec0ff */
[----:B------:R-:W1:Y:S01]  /*e1a0*/  S2UR UR4, SR_CTAID.X ;  /* 0x00000000000479c3 */ /* 0x000e620000002500 */
[----:B------:R-:W-:Y:S01]  /*e1b0*/  LOP3.LUT R19, R19, 0xfffffffd, RZ, 0xc0, !PT ;  /* 0xfffffffd13137812 */ /* 0x000fe200078ec0ff */
[----:B------:R-:W-:Y:S01]  /*e1c0*/  STL [R1], RZ ;  /* 0x000000ff01007387 */ /* 0x000fe20000100800 */
[----:B------:R-:W-:Y:S02]  /*e1d0*/  IMAD.MOV.U32 R17, RZ, RZ, RZ ;  /* 0x000000ffff117224 */ /* 0x000fe400078e00ff */
[----:B------:R-:W-:Y:S01]  /*e1e0*/  IMAD.MOV.U32 R22, RZ, RZ, 0x1 ;  /* 0x00000001ff167424 */ /* 0x000fe200078e00ff */
[----:B------:R2:W3:Y:S02]  /*e1f0*/  SHFL.IDX PT, R3, R2, RZ, 0x1f ;  /* 0x00001fff02037589 */ /* 0x0004e400000e0000 */
[----:B--2---:R-:W1:Y:S01]  /*e200*/  LDC R2, c[0x0][0xda8] ;  /* 0x00036a00ff027b82 */ /* 0x004e620000000800 */
[----:B---3--:R-:W-:-:S13]  /*e210*/  ISETP.NE.AND P0, PT, R3, RZ, PT ;  /* 0x000000ff0300720c */ /* 0x008fda0003f05270 */
[----:B------:R-:W-:Y:S01]  /*e220*/  @P0 LOP3.LUT R19, R19, 0x2, RZ, 0xfc, !PT ;  /* 0x0000000213130812 */ /* 0x000fe200078efcff */
[----:B------:R-:W-:Y:S06]  /*e230*/  @P0 BAR.ARV 0x4, 0x200 ;  /* 0x0108000000000b1d */ /* 0x000fec0000002000 */
[----:B-1----:R-:W-:-:S13]  /*e240*/  ISETP.LE.AND P0, PT, R2, UR4, PT ;  /* 0x0000000402007c0c */ /* 0x002fda000bf03270 */
[----:B------:R-:W-:Y:S05]  /*e250*/  @P0 BRA `(.L_x_8700) ;  /* 0x0000003000f00947 */ /* 0x000fea0003800000 */
[----:B------:R-:W1:Y:S01]  /*e260*/  S2R R8, SR_TID.X ;  /* 0x0000000000087919 */ /* 0x000e620000002100 */
[----:B------:R-:W-:Y:S01]  /*e270*/  IMAD.SHL.U32 R9, R0, 0x800, RZ ;  /* 0x0000080000097824 */ /* 0x000fe200078e00ff */
[----:B------:R-:W-:Y:S01]  /*e280*/  ULOP3.LUT UR41, UR46, 0x1, URZ, 0xfc, !UPT ;  /* 0x000000012e297892 */ /* 0x000fe2000f8efc3f */
[----:B------:R-:W-:Y:S01]  /*e290*/  IMAD.U32 R28, RZ, RZ, UR4 ;  /* 0x00000004ff1c7e24 */ /* 0x000fe2000f8e00ff */
[----:B------:R-:W2:Y:S01]  /*e2a0*/  S2R R6, SR_TID.X ;  /* 0x0000000000067919 */ /* 0x000ea20000002100 */
[----:B------:R-:W-:Y:S01]  /*e2b0*/  IMAD.MOV.U32 R22, RZ, RZ, 0x1 ;  /* 0x00000001ff167424 */ /* 0x000fe200078e00ff */
[----:B------:R-:W-:Y:S01]  /*e2c0*/  ULOP3.LUT UR45, UR46, 0x2, URZ, 0xfc, !UPT ;  /* 0x000000022e2d7892 */ /* 0x000fe2000f8efc3f */
[----:B------:R-:W-:Y:S01]  /*e2d0*/  IMAD.MOV.U32 R17, RZ, RZ, RZ ;  /* 0x000000ffff117224 */ /* 0x000fe200078e00ff */
[----:B------:R3:W-:Y:S01]  /*e2e0*/  STL [R1], RZ ;  /* 0x000000ff01007387 */ /* 0x0007e20000100800 */
[----:B------:R-:W-:Y:S01]  /*e2f0*/  ULDC UR44, c[0x0][0xc] ;  /* 0x00000300002c7ab9 */ /* 0x000fe20000000800 */
[----:B------:R-:W-:Y:S01]  /*e300*/  ULDC.64 UR50, c[0x0][0x198] ;  /* 0x0000660000327ab9 */ /* 0x000fe20000000a00 */
[----:B-1----:R-:W-:Y:S01]  /*e310*/  SHF.R.U32.HI R4, RZ, 0x1, R8 ;  /* 0x00000001ff047819 */ /* 0x002fe20000011608 */
[C---:B------:R-:W-:Y:S01]  /*e320*/  IMAD.SHL.U32 R2, R8.reuse, 0x20, RZ ;  /* 0x0000002008027824 */ /* 0x040fe200078e00ff */
[C---:B------:R-:W-:Y:S01]  /*e330*/  LOP3.LUT P0, RZ, R8.reuse, 0x4, RZ, 0xc0, !PT ;  /* 0x0000000408ff7812 */ /* 0x040fe2000780c0ff */
[----:B------:R-:W-:Y:S01]  /*e340*/  IMAD.SHL.U32 R0, R8, 0x80, RZ ;  /* 0x0000008008007824 */ /* 0x000fe200078e00ff */
[----:B------:R-:W-:-:S02]  /*e350*/  LOP3.LUT R5, R4, 0x20, RZ, 0xc0, !PT ;  /* 0x0000002004057812 */ /* 0x000fc400078ec0ff */
[----:B------:R-:W-:Y:S02]  /*e360*/  LOP3.LUT R3, R2, 0x80, RZ, 0xc0, !PT ;  /* 0x0000008002037812 */ /* 0x000fe400078ec0ff */
[----:B--2---:R-:W-:Y:S02]  /*e370*/  LOP3.LUT R6, R6, 0x7f, RZ, 0xc0, !PT ;  /* 0x0000007f06067812 */ /* 0x004fe400078ec0ff */
[----:B------:R-:W-:Y:S02]  /*e380*/  LOP3.LUT R7, R5, 0x10, R8, 0xf8, !PT ;  /* 0x0000001005077812 */ /* 0x000fe400078ef808 */
[----:B------:R-:W-:Y:S01]  /*e390*/  LOP3.LUT R3, R3, 0x10, R4, 0xf8, !PT ;  /* 0x0000001003037812 */ /* 0x000fe200078ef804 */
[----:B------:R-:W-:Y:S01]  /*e3a0*/  IMAD.SHL.U32 R4, R8, 0x10, RZ ;  /* 0x0000001008047824 */ /* 0x000fe200078e00ff */
[----:B------:R-:W-:Y:S01]  /*e3b0*/  LOP3.LUT R7, R7, 0x380, R0, 0xf8, !PT ;  /* 0x0000038007077812 */ /* 0x000fe200078ef800 */
[----:B------:R-:W-:Y:S01]  /*e3c0*/  IMAD.SHL.U32 R5, R6, 0x10, RZ ;  /* 0x0000001006057824 */ /* 0x000fe200078e00ff */
[----:B------:R-:W-:Y:S01]  /*e3d0*/  LOP3.LUT R0, R0, 0x400, RZ, 0xc0, !PT ;  /* 0x0000040000007812 */ /* 0x000fe200078ec0ff */
[----:B------:R-:W-:Y:S01]  /*e3e0*/  IMAD.SHL.U32 R6, R8, 0x4, RZ ;  /* 0x0000000408067824 */ /* 0x000fe200078e00ff */
[----:B------:R-:W-:-:S02]  /*e3f0*/  LOP3.LUT R2, R2, 0x360, RZ, 0xc0, !PT ;  /* 0x0000036002027812 */ /* 0x000fc400078ec0ff */
[----:B------:R-:W-:Y:S02]  /*e400*/  LOP3.LUT R0, R0, 0x800, R9, 0xf8, !PT ;  /* 0x0000080000007812 */ /* 0x000fe400078ef809 */
[----:B------:R-:W-:Y:S02]  /*e410*/  LOP3.LUT R7, R7, 0x70, R4, 0x78, !PT ;  /* 0x0000007007077812 */ /* 0x000fe400078e7804 */
[----:B------:R-:W-:Y:S02]  /*e420*/  LOP3.LUT R2, R2, 0x400, R5, 0xf8, !PT ;  /* 0x0000040002027812 */ /* 0x000fe400078ef805 */
[----:B------:R-:W-:Y:S02]  /*e430*/  LOP3.LUT R3, R3, 0x10, R6, 0x78, !PT ;  /* 0x0000001003037812 */ /* 0x000fe400078e7806 */
[----:B------:R-:W-:Y:S02]  /*e440*/  LOP3.LUT R23, R0, R7, RZ, 0xfc, !PT ;  /* 0x0000000700177212 */ /* 0x000fe400078efcff */
[----:B------:R-:W-:-:S03]  /*e450*/  LOP3.LUT R18, R2, R3, RZ, 0xfc, !PT ;  /* 0x0000000302127212 */ /* 0x000fc600078efcff */
[C---:B------:R-:W-:Y:S01]  /*e460*/  VIADD R24, R23.reuse, 0x40 ;  /* 0x0000004017187836 */ /* 0x040fe20000000000 */
[C---:B------:R-:W-:Y:S01]  /*e470*/  LOP3.LUT R26, R18.reuse, 0x1800, RZ, 0xfc, !PT ;  /* 0x00001800121a7812 */ /* 0x040fe200078efcff */
[----:B------:R-:W-:Y:S01]  /*e480*/  @P0 VIADD R24, R23, 0xffffffc0 ;  /* 0xffffffc017180836 */ /* 0x000fe20000000000 */
[----:B---3--:R-:W-:-:S07]  /*e490*/  LOP3.LUT R25, R18, 0x2800, RZ, 0xfc, !PT ;  /* 0x0000280012197812 */ /* 0x008fce00078efcff */
.L_x_8762:
[----:B------:R-:W-:Y:S01]  /*e4a0*/  ULDC UR8, c[0x0][0xdd0] ;  /* 0x0003740000087ab9 */ /* 0x000fe20000000800 */
[----:B-12---:R-:W1:Y:S01]  /*e4b0*/  LDC R0, c[0x0][0xde8] ;  /* 0x00037a00ff007b82 */ /* 0x006e620000000800 */
[C---:B------:R-:W-:Y:S01]  /*e4c0*/  R2UR UR6, R28.reuse ;  /* 0x000000001c0672ca */ /* 0x040fe200000e0000 */
[----:B------:R-:W-:Y:S01]  /*e4d0*/  UISETP.NE.AND UP0, UPT, UR8, 0x1, UPT ;  /* 0x000000010800788c */ /* 0x000fe2000bf05270 */
[----:B------:R-:W-:-:S10]  /*e4e0*/  R2UR UR7, R28 ;  /* 0x000000001c0772ca */ /* 0x000fd400000e0000 */
[----:B------:R-:W-:Y:S01]  /*e4f0*/  @UP0 ULDC UR4, c[0x0][0xdd4] ;  /* 0x0003750000040ab9 */ /* 0x000fe20000000800 */
[----:B------:R-:W-:Y:S01]  /*e500*/  @UP0 ULDC UR9, c[0x0][0xdd8] ;  /* 0x0003760000090ab9 */ /* 0x000fe20000000800 */
        /* <DEDUP_REMOVED lines=14> */
.L_x_8701:
[----:B------:R-:W-:Y:S01]  /*e5f0*/  ULDC UR9, c[0x0][0xdc4] ;  /* 0x0003710000097ab9 */ /* 0x000fe20000000800 */
[----:B------:R-:W-:Y:S01]  /*e600*/  UMOV UR7, UR8 ;  /* 0x0000000800077c82 */ /* 0x000fe20008000000 */
[----:B------:R-:W-:-:S11]  /*e610*/  UISETP.NE.AND UP0, UPT, UR9, 0x1, UPT ;  /* 0x000000010900788c */ /* 0x000fd6000bf05270 */
[----:B------:R-:W-:Y:S02]  /*e620*/  @UP0 ULDC.64 UR10, c[0x0][0xdc8] ;  /* 0x00037200000a0ab9 */ /* 0x000fe40000000a00 */
[----:B------:R-:W-:-:S04]  /*e630*/  UIMAD.WIDE.U32 UR4, UR8, UR10, URZ ;  /* 0x0000000a080472a5 */ /* 0x000fc8000f8e003f */
[----:B------:R-:W-:-:S04]  /*e640*/  @UP0 USHF.R.U32.HI UR7, URZ, UR11, UR5 ;  /* 0x0000000b3f070299 */ /* 0x000fc80008011605 */
[----:B------:R-:W-:-:S12]  /*e650*/  UIMAD UR4, UR7, UR9, URZ ;  /* 0x00000009070472a4 */ /* 0x000fd8000f8e023f */
.L_x_8702:
        /* <DEDUP_REMOVED lines=15> */
[----:B------:R-:W-:Y:S02]  /*e750*/  UIMAD UR37, UR37, 0xc0, URZ ;  /* 0x000000c0252578a4 */ /* 0x000fe4000f8e023f */
        /* <DEDUP_REMOVED lines=24> */
.L_x_8704:
[----:B------:R-:W-:-:S11]  /*e8e0*/  UISETP.NE.AND UP0, UPT, UR5, 0x1, UPT ;  /* 0x000000010500788c */ /* 0x000fd6000bf05270 */
[----:B------:R-:W-:Y:S02]  /*e8f0*/  @UP0 ULDC.64 UR14, c[0x0][0x9e8] ;  /* 0x00027a00000e0ab9 */ /* 0x000fe40000000a00 */
[----:B------:R-:W-:-:S04]  /*e900*/  UIMAD.WIDE.U32 UR6, UR8, UR14, URZ ;  /* 0x0000000e080672a5 */ /* 0x000fc8000f8e003f */
[----:B------:R-:W-:-:S12]  /*e910*/  @UP0 USHF.R.U32.HI UR8, URZ, UR15, UR7 ;  /* 0x0000000f3f080299 */ /* 0x000fd80008011607 */
.L_x_8705:
[----:B------:R-:W-:-:S04]  /*e920*/  UIMAD UR8, UR8, UR5, UR5 ;  /* 0x00000005080872a4 */ /* 0x000fc8000f8e0205 */
[----:B------:R-:W-:-:S04]  /*e930*/  UISETP.LT.AND UP0, UPT, UR4, UR8, UPT ;  /* 0x000000080400728c */ /* 0x000fc8000bf01270 */
[----:B------:R-:W-:-:S12]  /*e940*/  USEL UR4, UR4, UR8, UP0 ;  /* 0x0000000804047287 */ /* 0x000fd80008000000 */
.L_x_8703:
        /* <DEDUP_REMOVED lines=25> */
.L_x_8707:
[----:B------:R-:W-:-:S11]  /*eae0*/  UISETP.NE.AND UP0, UPT, UR5, 0x1, UPT ;  /* 0x000000010500788c */ /* 0x000fd6000bf05270 */
[----:B------:R-:W-:Y:S02]  /*eaf0*/  @UP0 ULDC.64 UR10, c[0x0][0x9e8] ;  /* 0x00027a00000a0ab9 */ /* 0x000fe40000000a00 */
[----:B------:R-:W-:-:S04]  /*eb00*/  UIMAD.WIDE.U32 UR6, UR4, UR10, URZ ;  /* 0x0000000a040672a5 */ /* 0x000fc8000f8e003f */
[----:B------:R-:W-:-:S12]  /*eb10*/  @UP0 USHF.R.U32.HI UR4, URZ, UR11, UR7 ;  /* 0x0000000b3f040299 */ /* 0x000fd80008011607 */
.L_x_8708:
[----:B------:R-:W-:-:S04]  /*eb20*/  UIMAD UR4, UR4, UR5, URZ ;  /* 0x00000005040472a4 */ /* 0x000fc8000f8e023f */
[----:B------:R-:W-:-:S04]  /*eb30*/  UISETP.LT.AND UP0, UPT, UR8, UR4, UPT ;  /* 0x000000040800728c */ /* 0x000fc8000bf01270 */
[----:B------:R-:W-:-:S12]  /*eb40*/  USEL UR8, UR8, UR4, !UP0 ;  /* 0x0000000408087287 */ /* 0x000fd8000c000000 */
.L_x_8706:
        /* <DEDUP_REMOVED lines=26> */
.L_x_8710:
        /* <DEDUP_REMOVED lines=23> */
.L_x_8712:
        /* <DEDUP_REMOVED lines=22> */
.L_x_8713:
        /* <DEDUP_REMOVED lines=20> */
.L_x_8714:
        /* <DEDUP_REMOVED lines=18> */
.L_x_8715:
        /* <DEDUP_REMOVED lines=8> */
[----:B-1----:R-:W-:Y:S01]  /*f2a0*/  LOP3.LUT R10, R4, 0x7f, RZ, 0xc0, !PT ;  /* 0x0000007f040a7812 */ /* 0x002fe200078ec0ff */
[----:B---3--:R-:W-:-:S05]  /*f2b0*/  @P0 IMAD.WIDE R2, R5, 0x4, R2 ;  /* 0x0000000405020825 */ /* 0x008fca00078e0202 */
[----:B------:R1:W3:Y:S01]  /*f2c0*/  @P0 LDG.E R20, desc[UR48][R2.64] ;  /* 0x0000003002140981 */ /* 0x0002e2000c1e1900 */
[----:B--2---:R-:W-:Y:S01]  /*f2d0*/  ISETP.NE.AND P0, PT, R0, 0x1, PT ;  /* 0x000000010000780c */ /* 0x004fe20003f05270 */
        /* <DEDUP_REMOVED lines=15> */
[----:B------:R-:W2:Y:S01]  /*f3d0*/  @P0 LDC R0, c[0x0][0x42c] ;  /* 0x00010b00ff000b82 */ /* 0x000ea20000000800 */
[----:B------:R-:W-:Y:S02]  /*f3e0*/  LOP3.LUT R4, R4, 0x3, RZ, 0xc0, !PT ;  /* 0x0000000304047812 */ /* 0x000fe400078ec0ff */
[----:B------:R-:W-:-:S04]  /*f3f0*/  @!UP1 UIADD3 UR4, UP0, UR50, 0x270, URZ ;  /* 0x0000027032049890 */ /* 0x000fc8000ff1e03f */
[----:B------:R-:W-:Y:S01]  /*f400*/  @!UP1 UIADD3.X UR5, URZ, UR51, URZ, UP0, !UPT ;  /* 0x000000333f059290 */ /* 0x000fe200087fe43f */
[----:B------:R-:W4:Y:S01]  /*f410*/  @P0 LDC R5, c[0x0][0x430] ;  /* 0x00010c00ff050b82 */ /* 0x000f220000000800 */
[----:B-1----:R-:W-:-:S07]  /*f420*/  ISETP.NE.U32.AND P1, PT, R2, RZ, PT ;  /* 0x000000ff0200720c */ /* 0x002fce0003f25070 */
[----:B------:R1:W-:Y:S01]  /*f430*/  @!UP1 UTMAPF.L2.4D [UR36], [UR4] ;  /* 0x00000024040095b8 */ /* 0x0003e20008018000 */
[----:B------:R-:W-:Y:S01]  /*f440*/  ISETP.NE.AND.EX P1, PT, R3, RZ, PT, P1 ;  /* 0x000000ff0300720c */ /* 0x000fe20003f25310 */
[----:B--2---:R-:W-:Y:S01]  /*f450*/  @P0 IMAD.HI.U32 R0, R0, UR38, RZ ;  /* 0x0000002600000c27 */ /* 0x004fe2000f8e00ff */
[----:B------:R1:W-:Y:S04]  /*f460*/  @!UP1 UTMAPF.L2.4D [UR8], [UR4] ;  /* 0x00000008040095b8 */ /* 0x0003e80008018000 */
[----:B----4-:R-:W-:Y:S01]  /*f470*/  @P0 SHF.R.U32.HI R16, RZ, R5, R0 ;  /* 0x00000005ff100219 */ /* 0x010fe20000011600 */
[----:B------:R1:W-:Y:S01]  /*f480*/  @!UP1 UTMAPF.L2.4D [UR12], [UR4] ;  /* 0x0000000c040095b8 */ /* 0x0003e20008018000 */
[----:B---3--:R-:W-:Y:S02]  /*f490*/  SHF.R.S32.HI R21, RZ, 0x1f, R20 ;  /* 0x0000001fff157819 */ /* 0x008fe40000011414 */
[----:B------:R-:W-:Y:S01]  /*f4a0*/  SEL R0, R20, RZ, !P1 ;  /* 0x000000ff14007207 */ /* 0x000fe20004800000 */
[----:B-1----:R-:W-:Y:S06]  /*f4b0*/  BRA.DIV UR6, `(.L_x_8716) ;  /* 0x0000002a06307947 */ /* 0x002fec000b800000 */
[----:B------:R1:W2:Y:S02]  /*f4c0*/  SHFL.IDX PT, R14, R4, RZ, 0x1f ;  /* 0x00001fff040e7589 */ /* 0x0002a400000e0000 */
.L_x_8781:
[----:B--2---:R-:W-:Y:S02]  /*f4d0*/  ISETP.NE.AND P0, PT, R14, RZ, PT ;  /* 0x000000ff0e00720c */ /* 0x004fe40003f05270 */
[----:B------:R-:W-:-:S11]  /*f4e0*/  PLOP3.LUT P6, PT, PT, PT, PT, 0x8, 0x0 ;  /* 0x000000000000781c */ /* 0x000fd60003fce170 */
[----:B------:R-:W-:Y:S05]  /*f4f0*/  @P0 BRA `(.L_x_8717) ;  /* 0x0000000800040947 */ /* 0x000fea0003800000 */
[----:B------:R-:W-:-:S06]  /*f500*/  UIADD3 UR4, UR43, -0x1, URZ ;  /* 0xffffffff2b047890 */ /* 0x000fcc000fffe03f */
[----:B------:R-:W-:Y:S01]  /*f510*/  IMAD.U32 R6, RZ, RZ, UR4 ;  /* 0x00000004ff067e24 */ /* 0x000fe2000f8e00ff */
[----:B------:R-:W-:-:S03]  /*f520*/  UMOV UR4, 0xffffffff ;  /* 0xffffffff00047882 */ /* 0x000fc60000000000 */
[----:B------:R-:W-:Y:S05]  /*f530*/  BRA.DIV UR4, `(.L_x_8718) ;  /* 0x0000002a04307947 */ /* 0x000fea000b800000 */
[----:B------:R-:W-:-:S13]  /*f540*/  ELECT P6, URZ, PT ;  /* 0x00000000003f782f */ /* 0x000fda00038c0000 */
.L_x_8784:
        /* <DEDUP_REMOVED lines=9> */
[----:B-1----:R-:W1:Y:S02]  /*f5e0*/  @P0 LDC.64 R4, c[0x0][0x420] ;  /* 0x00010800ff040b82 */ /* 0x002e640000000a00 */
[----:B-1----:R-:W-:-:S05]  /*f5f0*/  @P0 IMAD.HI.U32 R4, R6, R4, RZ ;  /* 0x0000000406040227 */ /* 0x002fca00078e00ff */
        /* <DEDUP_REMOVED lines=10> */
.L_x_8720:
[----:B------:R-:W-:Y:S02]  /*f6a0*/  LEA R5, R17, UR40, 0x3 ;  /* 0x0000002811057c11 */ /* 0x000fe4000f8e18ff */
[----:B--2---:R-:W-:Y:S02]  /*f6b0*/  SHF.L.U32 R2, R22, 0x1f, RZ ;  /* 0x0000001f16027819 */ /* 0x004fe400000006ff */
[----:B------:R-:W-:Y:S02]  /*f6c0*/  ISETP.NE.AND P0, PT, R10, RZ, PT ;  /* 0x000000ff0a00720c */ /* 0x000fe40003f05270 */
[----:B------:R-:W2:Y:S02]  /*f6d0*/  SYNCS.PHASECHK.TRANS64.TRYWAIT P3, [R5+URZ+0x19c80], R2 ;  /* 0x019c8002050075a7 */ /* 0x000ea4000806017f */
[----:B--2---:R-:W-:Y:S09]  /*f6e0*/  @!P3 BRA `(.L_x_8721) ;  /* 0x0000002400e4b947 */ /* 0x004ff20003800000 */
.L_x_8785:
        /* <DEDUP_REMOVED lines=8> */
.L_x_8722:
[----:B------:R-:W-:Y:S01]  /*f770*/  IMAD R3, R17, 0x3000, R27 ;  /* 0x0000300011037824 */ /* 0x000fe200078e021b */
        /* <DEDUP_REMOVED lines=26> */
.L_x_8786:
        /* <DEDUP_REMOVED lines=8> */
.L_x_8724:
        /* <DEDUP_REMOVED lines=24> */
.L_x_8719:
        /* <DEDUP_REMOVED lines=9> */
[----:B--23--:R-:W-:Y:S01]  /*fbb0*/  @P0 IMAD.MOV.U32 R2, RZ, RZ, 0x4800 ;  /* 0x00004800ff020424 */ /* 0x00cfe200078e00ff */
        /* <DEDUP_REMOVED lines=20> */
[----:B--2---:R-:W-:Y:S01]  /*fd00*/  NOP ;  /* 0x0000000000007918 */ /* 0x004fe20000000000 */
.L_x_8717:
[----:B------:R-:W2:Y:S01]  /*fd10*/  LDL.LU R3, [R1] ;  /* 0x0000000001037983 */ /* 0x000ea20000300800 */
[----:B------:R-:W-:Y:S01]  /*fd20*/  BSSY B0, `(.L_x_8725) ;  /* 0x0000009000007945 */ /* 0x000fe20003800000 */
[----:B--2---:R-:W-:-:S05]  /*fd30*/  VIADD R3, R3, 0x1 ;  /* 0x0000000103037836 */ /* 0x004fca0000000000 */
[----:B------:R-:W-:Y:S01]  /*fd40*/  LEA.HI R2, R3, R3, RZ, 0x1 ;  /* 0x0000000303027211 */ /* 0x000fe200078f08ff */
[----:B------:R2:W-:Y:S03]  /*fd50*/  STL [R1], R3 ;  /* 0x0000000301007387 */ /* 0x0005e60000100800 */
[----:B------:R-:W-:-:S05]  /*fd60*/  LOP3.LUT R2, R2, 0xfffffffe, RZ, 0xc0, !PT ;  /* 0xfffffffe02027812 */ /* 0x000fca00078ec0ff */
[----:B------:R-:W-:-:S05]  /*fd70*/  IMAD.IADD R2, R3, 0x1, -R2 ;  /* 0x0000000103027824 */ /* 0x000fca00078e0a02 */
[----:B------:R-:W-:-:S04]  /*fd80*/  SHF.L.U32 R2, R2, 0x1f, RZ ;  /* 0x0000001f02027819 */ /* 0x000fc800000006ff */
[----:B------:R-:W3:Y:S02]  /*fd90*/  SYNCS.PHASECHK.TRANS64.TRYWAIT P0, [UR40+0x19c20], R2 ;  /* 0x019c2002ff0075a7 */ /* 0x000ee40008000168 */
[----:B--23--:R-:W-:Y:S05]  /*fda0*/  @!P0 BRA `(.L_x_8726) ;  /* 0x00000020005c8947 */ /* 0x00cfea0003800000 */
.L_x_8787:
[----:B------:R-:W-:Y:S05]  /*fdb0*/  BSYNC B0 ;  /* 0x0000000000007941 */ /* 0x000fea0003800000 */
.L_x_8725:
[----:B------:R-:W-:-:S04]  /*fdc0*/  UIADD3 UR4, UR43, -0x2, URZ ;  /* 0xfffffffe2b047890 */ /* 0x000fc8000fffe03f */
[----:B------:R-:W-:-:S06]  /*fdd0*/  UISETP.GE.AND UP0, UPT, UR4, UR42, UPT ;  /* 0x0000002a0400728c */ /* 0x000fcc000bf06270 */
[----:B------:R-:W-:-:S13]  /*fde0*/  PLOP3.LUT P0, PT, PT, PT, UP0, 0x80, 0x0 ;  /* 0x000000000000781c */ /* 0x000fda0003f0f008 */
[----:B------:R-:W-:Y:S05]  /*fdf0*/  @!P0 BRA `(.L_x_8727) ;  /* 0x0000001000088947 */ /* 0x000fea0003800000 */
[----:B------:R-:W-:Y:S02]  /*fe00*/  IMAD.MOV.U32 R8, RZ, RZ, R17 ;  /* 0x000000ffff087224 */ /* 0x000fe400078e0011 */
[----:B------:R-:W-:Y:S02]  /*fe10*/  IMAD.MOV.U32 R3, RZ, RZ, R22 ;  /* 0x000000ffff037224 */ /* 0x000fe400078e0016 */
[----:B--2---:R-:W-:-:S07]  /*fe20*/  IMAD.U32 R2, RZ, RZ, UR4 ;  /* 0x00000004ff027e24 */ /* 0x004fce000f8e00ff */
.L_x_8751:
        /* <DEDUP_REMOVED lines=29> */
.L_x_8730:
[----:B-1----:R-:W2:Y:S01]  /*10000*/  S2R R4, SR_TID.X ;  /* 0x0000000000047919 */ /* 0x002ea20000002100 */
[----:B------:R-:W-:Y:S01]  /*10010*/  LEA R10, R17, UR40, 0x3 ;  /* 0x00000028110a7c11 */ /* 0x000fe2000f8e18ff */
[----:B------:R-:W-:Y:S01]  /*10020*/  BSSY B1, `(.L_x_8731) ;  /* 0x0000006000017945 */ /* 0x000fe20003800000 */
[----:B--2---:R-:W-:Y:S02]  /*10030*/  LOP3.LUT R6, R4, 0x7f, RZ, 0xc0, !PT ;  /* 0x0000007f04067812 */ /* 0x004fe400078ec0ff */
[----:B------:R-:W-:Y:S02]  /*10040*/  SHF.L.U32 R4, R22, 0x1f, RZ ;  /* 0x0000001f16047819 */ /* 0x000fe400000006ff */
[----:B------:R-:W-:Y:S02]  /*10050*/  ISETP.NE.AND P3, PT, R6, RZ, PT ;  /* 0x000000ff0600720c */ /* 0x000fe40003f65270 */
[----:B------:R-:W1:Y:S02]  /*10060*/  SYNCS.PHASECHK.TRANS64.TRYWAIT P0, [R10+URZ+0x19c80], R4 ;  /* 0x019c80040a0075a7 */ /* 0x000e64000800017f */
[----:B-1----:R-:W-:Y:S09]  /*10070*/  @!P0 BRA `(.L_x_8732) ;  /* 0x0000001c00bc8947 */ /* 0x002ff20003800000 */
.L_x_8788:
[----:B------:R-:W-:Y:S05]  /*10080*/  BSYNC B1 ;  /* 0x0000000000017941 */ /* 0x000fea0003800000 */
.L_x_8731:
[----:B------:R-:W-:Y:S04]  /*10090*/  BSSY B1, `(.L_x_8733) ;  /* 0x0000009000017945 */ /* 0x000fe80003800000 */
        /* <DEDUP_REMOVED lines=8> */
.L_x_8734:
[----:B------:R-:W-:Y:S05]  /*10120*/  BSYNC B1 ;  /* 0x0000000000017941 */ /* 0x000fea0003800000 */
.L_x_8733:
[----:B------:R-:W-:Y:S01]  /*10130*/  IMAD.MOV.U32 R9, RZ, RZ, RZ ;  /* 0x000000ffff097224 */ /* 0x000fe200078e00ff */
[----:B------:R-:W-:Y:S01]  /*10140*/  R2UR UR12, R16 ;  /* 0x00000000100c72ca */ /* 0x000fe200000e0000 */
[----:B------:R-:W-:Y:S01]  /*10150*/  IMAD R7, R17, 0x3000, R27 ;  /* 0x0000300011077824 */ /* 0x000fe200078e021b */
[----:B------:R-:W-:Y:S01]  /*10160*/  UIADD3 UR4, UP0, UR50, 0x470, URZ ;  /* 0x0000047032047890 */ /* 0x000fe2000ff1e03f */
[----:B------:R-:W-:Y:S01]  /*10170*/  IMAD.SHL.U32 R6, R5, 0x80, RZ ;  /* 0x0000008005067824 */ /* 0x000fe200078e00ff */
[----:B------:R-:W-:Y:S01]  /*10180*/  R2UR UR10, R9 ;  /* 0x00000000090a72ca */ /* 0x000fe200000e0000 */
[----:B------:R-:W-:Y:S01]  /*10190*/  VIADD R5, R10, 0x19c70 ;  /* 0x00019c700a057836 */ /* 0x000fe20000000000 */
[----:B------:R-:W-:Y:S01]  /*101a0*/  PLOP3.LUT P0, PT, PT, PT, PT, 0x80, 0x0 ;  /* 0x000000000000781c */ /* 0x000fe20003f0f070 */
[----:B------:R-:W-:Y:S01]  /*101b0*/  VIADD R11, R7, 0x9000 ;  /* 0x00009000070b7836 */ /* 0x000fe20000000000 */
[----:B------:R-:W-:Y:S01]  /*101c0*/  UIADD3.X UR5, URZ, UR51, URZ, UP0, !UPT ;  /* 0x000000333f057290 */ /* 0x000fe200087fe43f */
[----:B------:R-:W-:Y:S01]  /*101d0*/  UMOV UR6, 0x0 ;  /* 0x0000000000067882 */ /* 0x000fe20000000000 */
[----:B------:R-:W-:-:S10]  /*101e0*/  UMOV UR7, 0x14f00000 ;  /* 0x14f0000000077882 */ /* 0x000fd40000000000 */
.L_x_8735:
        /* <DEDUP_REMOVED lines=16> */
.L_x_8736:
        /* <DEDUP_REMOVED lines=16> */
.L_x_8737:
        /* <DEDUP_REMOVED lines=12> */
.L_x_8789:
[----:B------:R-:W-:Y:S05]  /*104b0*/  BSYNC B1 ;  /* 0x0000000000017941 */ /* 0x000fea0003800000 */
.L_x_8738:
[----:B------:R-:W-:Y:S01]  /*104c0*/  BSSY B1, `(.L_x_8740) ;  /* 0x000000b000017945 */ /* 0x000fe20003800000 */
[----:B-12---:R-:W-:Y:S02]  /*104d0*/  IMAD.MOV.U32 R4, RZ, RZ, 0x0 ;  /* 0x00000000ff047424 */ /* 0x006fe400078e00ff */
        /* <DEDUP_REMOVED lines=9> */
.L_x_8741:
[----:B------:R-:W-:Y:S05]  /*10570*/  BSYNC B1 ;  /* 0x0000000000017941 */ /* 0x000fea0003800000 */
.L_x_8740:
        /* <DEDUP_REMOVED lines=9> */
.L_x_8742:
        /* <DEDUP_REMOVED lines=15> */
.L_x_8743:
        /* <DEDUP_REMOVED lines=15> */
.L_x_8744:
        /* <DEDUP_REMOVED lines=9> */
.L_x_8729:
[----:B------:R-:W-:Y:S05]  /*10880*/  BSYNC B0 ;  /* 0x0000000000007941 */ /* 0x000fea0003800000 */
.L_x_8728:
[----:B------:R-:W-:-:S06]  /*10890*/  UISETP.NE.AND UP0, UPT, UR41, 0x3, UPT ;  /* 0x000000032900788c */ /* 0x000fcc000bf05270 */
[----:B------:R-:W-:-:S13]  /*108a0*/  PLOP3.LUT P0, PT, PT, PT, UP0, 0x80, 0x0 ;  /* 0x000000000000781c */ /* 0x000fda0003f0f008 */
[----:B------:R-:W-:Y:S05]  /*108b0*/  @!P0 BRA `(.L_x_8745) ;  /* 0x0000000000048947 */ /* 0x000fea0003800000 */
[----:B------:R-:W-:Y:S01]  /*108c0*/  BPT.TRAP 0x1 ;  /* 0x000000040000795c */ /* 0x000fe20000300000 */
.L_x_8745:
[----:B------:R-:W-:Y:S01]  /*108d0*/  LOP3.LUT R5, R3, 0x1, RZ, 0x3c, !PT ;  /* 0x0000000103057812 */ /* 0x000fe200078e3cff */
[----:B-1----:R-:W-:Y:S01]  /*108e0*/  IMAD.U32 R4, RZ, RZ, UR45 ;  /* 0x0000002dff047e24 */ /* 0x002fe2000f8e00ff */
[----:B------:R-:W-:Y:S01]  /*108f0*/  LEA R12, R8, UR40, 0x3 ;  /* 0x00000028080c7c11 */ /* 0x000fe2000f8e18ff */
[----:B------:R-:W-:Y:S01]  /*10900*/  BSSY B0, `(.L_x_8746) ;  /* 0x0000005000007945 */ /* 0x000fe20003800000 */
[----:B------:R-:W-:Y:S02]  /*10910*/  SHF.L.U32 R5, R5, 0x1f, RZ ;  /* 0x0000001f05057819 */ /* 0x000fe400000006ff */
[----:B------:R-:W-:Y:S02]  /*10920*/  ISETP.NE.AND P0, PT, R4, 0x3, PT ;  /* 0x000000030400780c */ /* 0x000fe40003f05270 */
[----:B------:R-:W1:Y:S02]  /*10930*/  SYNCS.PHASECHK.TRANS64.TRYWAIT P3, [R12+URZ+0x19c70], R5 ;  /* 0x019c70050c0075a7 */ /* 0x000e64000806017f */
[----:B-1----:R-:W-:Y:S09]  /*10940*/  @!P3 BRA `(.L_x_8747) ;  /* 0x0000001400b0b947 */ /* 0x002ff20003800000 */
.L_x_8790:
[----:B------:R-:W-:Y:S05]  /*10950*/  BSYNC B0 ;  /* 0x0000000000007941 */ /* 0x000fea0003800000 */
.L_x_8746:
[----:B------:R-:W-:Y:S05]  /*10960*/  @!P0 BRA `(.L_x_8748) ;  /* 0x0000000000048947 */ /* 0x000fea0003800000 */
[----:B------:R-:W-:Y:S01]  /*10970*/  BPT.TRAP 0x1 ;  /* 0x000000040000795c */ /* 0x000fe20000300000 */
.L_x_8748:
[----:B-1----:R-:W-:Y:S01]  /*10980*/  SHF.L.U32 R5, R3, 0x1f, RZ ;  /* 0x0000001f03057819 */ /* 0x002fe200000006ff */
[----:B------:R-:W-:-:S03]  /*10990*/  IMAD R3, R8, 0x3000, RZ ;  /* 0x0000300008037824 */ /* 0x000fc600078e02ff */
[----:B------:R-:W1:Y:S02]  /*109a0*/  SYNCS.PHASECHK.TRANS64.TRYWAIT P3, [R12+URZ+0x19c60], R5 ;  /* 0x019c60050c0075a7 */ /* 0x000e64000806017f */
[----:B-1----:R-:W-:Y:S05]  /*109b0*/  @!P3 BRA `(.L_x_8749) ;  /* 0x0000001400a8b947 */ /* 0x002fea0003800000 */
.L_x_8791:
[C---:B------:R-:W-:Y:S01]  /*109c0*/  LOP3.LUT R14, R3.reuse, R18, RZ, 0xfc, !PT ;  /* 0x00000012030e7212 */ /* 0x040fe200078efcff */
[----:B------:R-:W-:Y:S05]  /*109d0*/  WARPSYNC.ALL ;  /* 0x0000000000007948 */ /* 0x000fea0003800000 */
[----:B-1----:R1:W2:Y:S01]  /*109e0*/  LDSM.16.MT88.4 R4, [R14+UR40+0x9000] ;  /* 0x009000280e04783b */ /* 0x0022a20008004200 */
[----:B------:R-:W-:-:S05]  /*109f0*/  VIADD R13, R3, 0x1000 ;  /* 0x00001000030d7836 */ /* 0x000fca0000000000 */
[----:B-1----:R-:W-:-:S05]  /*10a00*/  LOP3.LUT R14, R13, R23, RZ, 0xfc, !PT ;  /* 0x000000170d0e7212 */ /* 0x002fca00078efcff */
[----:B------:R-:W-:Y:S01]  /*10a10*/  IMAD.IADD R14, R29, 0x1, R14 ;  /* 0x000000011d0e7824 */ /* 0x000fe200078e020e */
        /* <DEDUP_REMOVED lines=8> */
[----:B------:R1:W-:Y:S04]  /*10aa0*/  STSM.16.M88.4 [R15], R8 ;  /* 0x000000080f007844 */ /* 0x0003e80000000200 */
[----:B------:R-:W2:Y:S01]  /*10ab0*/  LDSM.16.MT88.4 R4, [R4+UR40+0x9000] ;  /* 0x009000280404783b */ /* 0x000ea20008004200 */
[----:B-1----:R-:W-:Y:S02]  /*10ac0*/  LOP3.LUT R15, R13, R18, RZ, 0xfc, !PT ;  /* 0x000000120d0f7212 */ /* 0x002fe400078efcff */
[C-C-:B--2---:R-:W-:Y:S02]  /*10ad0*/  PRMT R8, R4.reuse, 0x6420, R5.reuse ;  /* 0x0000642004087816 */ /* 0x144fe40000000005 */
[----:B------:R-:W-:Y:S02]  /*10ae0*/  PRMT R9, R4, 0x7531, R5 ;  /* 0x0000753104097816 */ /* 0x000fe40000000005 */
[----:B------:R-:W-:-:S02]  /*10af0*/  PRMT R10, R6, 0x6420, R7 ;  /* 0x00006420060a7816 */ /* 0x000fc40000000007 */
[----:B------:R-:W-:-:S05]  /*10b00*/  PRMT R11, R6, 0x7531, R7 ;  /* 0x00007531060b7816 */ /* 0x000fca0000000007 */
[----:B------:R1:W-:Y:S04]  /*10b10*/  STSM.16.M88.4 [R14], R8 ;  /* 0x000000080e007844 */ /* 0x0003e80000000200 */
[----:B------:R-:W2:Y:S01]  /*10b20*/  LDSM.16.MT88.4 R4, [R15+UR40+0x9000] ;  /* 0x009000280f04783b */ /* 0x000ea20008004200 */
[----:B-1----:R-:W-:Y:S02]  /*10b30*/  LOP3.LUT R14, R3, 0x800, R18, 0xfe, !PT ;  /* 0x00000800030e7812 */ /* 0x002fe400078efe12 */
[C-C-:B--2---:R-:W-:Y:S02]  /*10b40*/  PRMT R8, R4.reuse, 0x6420, R5.reuse ;  /* 0x0000642004087816 */ /* 0x144fe40000000005 */
[----:B------:R-:W-:Y:S02]  /*10b50*/  PRMT R9, R4, 0x7531, R5 ;  /* 0x0000753104097816 */ /* 0x000fe40000000005 */
[----:B------:R-:W-:-:S02]  /*10b60*/  LOP3.LUT R4, R13, R23, RZ, 0xfc, !PT ;  /* 0x000000170d047212 */ /* 0x000fc400078efcff */
[C-C-:B------:R-:W-:Y:S02]  /*10b70*/  PRMT R10, R6.reuse, 0x6420, R7.reuse ;  /* 0x00006420060a7816 */ /* 0x140fe40000000007 */
[----:B------:R-:W-:Y:S01]  /*10b80*/  PRMT R11, R6, 0x7531, R7 ;  /* 0x00007531060b7816 */ /* 0x000fe20000000007 */
[C---:B------:R-:W-:Y:S01]  /*10b90*/  IMAD.IADD R15, R29.reuse, 0x1, R4 ;  /* 0x000000011d0f7824 */ /* 0x040fe200078e0204 */
[----:B------:R-:W-:-:S04]  /*10ba0*/  IADD3 R13, R29, R24, R3 ;  /* 0x000000181d0d7210 */ /* 0x000fc80007ffe003 */
[----:B------:R-:W-:Y:S04]  /*10bb0*/  STSM.16.M88.4 [R15], R8 ;  /* 0x000000080f007844 */ /* 0x000fe80000000200 */
[----:B------:R-:W1:Y:S02]  /*10bc0*/  LDSM.16.MT88.4 R4, [R14+UR40+0x9000] ;  /* 0x009000280e04783b */ /* 0x000e640008004200 */
[C-C-:B-1----:R-:W-:Y:S02]  /*10bd0*/  PRMT R8, R4.reuse, 0x6420, R5.reuse ;  /* 0x0000642004087816 */ /* 0x142fe40000000005 */
[----:B------:R-:W-:Y:S02]  /*10be0*/  PRMT R9, R4, 0x7531, R5 ;  /* 0x0000753104097816 */ /* 0x000fe40000000005 */
[----:B------:R-:W-:-:S02]  /*10bf0*/  PRMT R10, R6, 0x6420, R7 ;  /* 0x00006420060a7816 */ /* 0x000fc40000000007 */
[----:B------:R-:W-:Y:S02]  /*10c00*/  PRMT R11, R6, 0x7531, R7 ;  /* 0x00007531060b7816 */ /* 0x000fe40000000007 */
[----:B------:R-:W-:-:S03]  /*10c10*/  IADD3 R4, R26, UR40, R3 ;  /* 0x000000281a047c10 */ /* 0x000fc6000fffe003 */
[----:B------:R-:W-:Y:S04]  /*10c20*/  STSM.16.M88.4 [R13], R8 ;  /* 0x000000080d007844 */ /* 0x000fe80000000200 */
[----:B------:R-:W1:Y:S02]  /*10c30*/  LDSM.16.MT88.4 R4, [R4+0x9000] ;  /* 0x009000000404783b */ /* 0x000e640000004200 */
[C-C-:B-1----:R-:W-:Y:S02]  /*10c40*/  PRMT R8, R4.reuse, 0x6420, R5.reuse ;  /* 0x0000642004087816 */ /* 0x142fe40000000005 */
[----:B------:R-:W-:Y:S02]  /*10c50*/  PRMT R9, R4, 0x7531, R5 ;  /* 0x0000753104097816 */ /* 0x000fe40000000005 */
[----:B------:R-:W-:-:S02]  /*10c60*/  PRMT R10, R6, 0x6420, R7 ;  /* 0x00006420060a7816 */ /* 0x000fc40000000007 */
[----:B------:R-:W-:Y:S02]  /*10c70*/  PRMT R11, R6, 0x7531, R7 ;  /* 0x00007531060b7816 */ /* 0x000fe40000000007 */
[----:B------:R-:W-:-:S03]  /*10c80*/  IADD3 R5, R25, UR40, R3 ;  /* 0x0000002819057c10 */ /* 0x000fc6000fffe003 */
[----:B------:R-:W-:Y:S04]  /*10c90*/  STSM.16.M88.4 [R13+0x1000], R8 ;  /* 0x001000080d007844 */ /* 0x000fe80000000200 */
[----:B------:R-:W1:Y:S02]  /*10ca0*/  LDSM.16.MT88.4 R4, [R5+0x9000] ;  /* 0x009000000504783b */ /* 0x000e640000004200 */
        /* <DEDUP_REMOVED lines=13> */
.L_x_8750:
[----:B--2---:R-:W-:Y:S01]  /*10d80*/  SYNCS.ARRIVE.TRANS64.A1T0 RZ, [R12+URZ+0x19c50], RZ ;  /* 0x019c50ff0cff79a7 */ /* 0x004fe2000810003f */
[----:B------:R-:W-:Y:S01]  /*10d90*/  BAR.SYNC.DEFER_BLOCKING 0x2, 0x80 ;  /* 0x0082000000007b1d */ /* 0x000fe20000010000 */
[----:B------:R-:W-:Y:S01]  /*10da0*/  ISETP.GT.AND P0, PT, R2, UR42, PT ;  /* 0x0000002a02007c0c */ /* 0x000fe2000bf04270 */
[----:B------:R-:W-:Y:S02]  /*10db0*/  @!P2 VIADD R3, R12, 0x19c80 ;  /* 0x00019c800c03a836 */ /* 0x000fe40000000000 */
[----:B------:R-:W-:Y:S02]  /*10dc0*/  VIADD R2, R2, 0xffffffff ;  /* 0xffffffff02027836 */ /* 0x000fe40000000000 */
[----:B-1----:R-:W-:Y:S01]  /*10dd0*/  IMAD.MOV.U32 R8, RZ, RZ, R17 ;  /* 0x000000ffff087224 */ /* 0x002fe200078e0011 */
[----:B------:R-:W-:-:S04]  /*10de0*/  @!P2 PRMT R3, RZ, 0x654, R3 ;  /* 0x00000654ff03a816 */ /* 0x000fc80000000003 */
[----:B------:R1:W-:Y:S02]  /*10df0*/  @!P2 SYNCS.ARRIVE.TRANS64.RED.A1T0 RZ, [R3+URZ], RZ ;  /* 0x000000ff03ffa9a7 */ /* 0x0003e4000810043f */
[----:B-1----:R-:W-:Y:S01]  /*10e00*/  IMAD.MOV.U32 R3, RZ, RZ, R22 ;  /* 0x000000ffff037224 */ /* 0x002fe200078e0016 */
[----:B------:R-:W-:Y:S06]  /*10e10*/  @P0 BRA `(.L_x_8751) ;  /* 0xfffffff000040947 */ /* 0x000fec000383ffff */
.L_x_8727:
        /* <DEDUP_REMOVED lines=14> */
.L_x_8753:
[----:B------:R-:W-:Y:S05]  /*10f00*/  BSYNC B0 ;  /* 0x0000000000007941 */ /* 0x000fea0003800000 */
.L_x_8752:
[----:B------:R-:W-:-:S06]  /*10f10*/  UISETP.NE.AND UP0, UPT, UR41, 0x3, UPT ;  /* 0x000000032900788c */ /* 0x000fcc000bf05270 */
[----:B------:R-:W-:-:S13]  /*10f20*/  PLOP3.LUT P0, PT, PT, PT, UP0, 0x80, 0x0 ;  /* 0x000000000000781c */ /* 0x000fda0003f0f008 */
[----:B------:R-:W-:Y:S05]  /*10f30*/  @!P0 BRA `(.L_x_8754) ;  /* 0x0000000000048947 */ /* 0x000fea0003800000 */
[----:B------:R-:W-:Y:S01]  /*10f40*/  BPT.TRAP 0x1 ;  /* 0x000000040000795c */ /* 0x000fe20000300000 */
.L_x_8754:
[----:B------:R-:W-:Y:S01]  /*10f50*/  LOP3.LUT R3, R22, 0x1, RZ, 0x3c, !PT ;  /* 0x0000000116037812 */ /* 0x000fe200078e3cff */
[----:B------:R-:W-:Y:S01]  /*10f60*/  IMAD.U32 R0, RZ, RZ, UR45 ;  /* 0x0000002dff007e24 */ /* 0x000fe2000f8e00ff */
[----:B--2---:R-:W-:Y:S01]  /*10f70*/  LEA R2, R17, UR40, 0x3 ;  /* 0x0000002811027c11 */ /* 0x004fe2000f8e18ff */
[----:B------:R-:W-:Y:S01]  /*10f80*/  BSSY B0, `(.L_x_8755) ;  /* 0x0000005000007945 */ /* 0x000fe20003800000 */
[----:B------:R-:W-:Y:S02]  /*10f90*/  SHF.L.U32 R3, R3, 0x1f, RZ ;  /* 0x0000001f03037819 */ /* 0x000fe400000006ff */
[----:B------:R-:W-:Y:S02]  /*10fa0*/  ISETP.NE.AND P1, PT, R0, 0x3, PT ;  /* 0x000000030000780c */ /* 0x000fe40003f25270 */
[----:B------:R-:W2:Y:S02]  /*10fb0*/  SYNCS.PHASECHK.TRANS64.TRYWAIT P0, [R2+URZ+0x19c70], R3 ;  /* 0x019c7003020075a7 */ /* 0x000ea4000800017f */
[----:B--2---:R-:W-:Y:S09]  /*10fc0*/  @!P0 BRA `(.L_x_8756) ;  /* 0x0000001000388947 */ /* 0x004ff20003800000 */
.L_x_8792:
[----:B------:R-:W-:Y:S05]  /*10fd0*/  BSYNC B0 ;  /* 0x0000000000007941 */ /* 0x000fea0003800000 */
.L_x_8755:
[----:B------:R-:W-:Y:S05]  /*10fe0*/  @!P1 BRA `(.L_x_8757) ;  /* 0x0000000000049947 */ /* 0x000fea0003800000 */
[----:B------:R-:W-:Y:S01]  /*10ff0*/  BPT.TRAP 0x1 ;  /* 0x000000040000795c */ /* 0x000fe20000300000 */
.L_x_8757:
[----:B--2---:R-:W-:Y:S01]  /*11000*/  SHF.L.U32 R3, R22, 0x1f, RZ ;  /* 0x0000001f16037819 */ /* 0x004fe200000006ff */
[----:B------:R-:W-:-:S03]  /*11010*/  IMAD R0, R17, 0x3000, RZ ;  /* 0x0000300011007824 */ /* 0x000fc600078e02ff */
[----:B------:R-:W2:Y:S02]  /*11020*/  SYNCS.PHASECHK.TRANS64.TRYWAIT P0, [R2+URZ+0x19c60], R3 ;  /* 0x019c6003020075a7 */ /* 0x000ea4000800017f */
[----:B--2---:R-:W-:Y:S05]  /*11030*/  @!P0 BRA `(.L_x_8758) ;  /* 0x0000001000308947 */ /* 0x004fea0003800000 */
.L_x_8793:
[C---:B--2---:R-:W-:Y:S01]  /*11040*/  LOP3.LUT R3, R0.reuse, R18, RZ, 0xfc, !PT ;  /* 0x0000001200037212 */ /* 0x044fe200078efcff */
[----:B------:R-:W-:Y:S05]  /*11050*/  WARPSYNC.ALL ;  /* 0x0000000000007948 */ /* 0x000fea0003800000 */
[----:B-1----:R-:W1:Y:S01]  /*11060*/  LDSM.16.MT88.4 R4, [R3+UR40+0x9000] ;  /* 0x009000280304783b */ /* 0x002e620008004200 */
[----:B------:R-:W-:-:S05]  /*11070*/  VIADD R13, R0, 0x1000 ;  /* 0x00001000000d7836 */ /* 0x000fca0000000000 */
[----:B------:R-:W-:Y:S02]  /*11080*/  LOP3.LUT R14, R13, R18, RZ, 0xfc, !PT ;  /* 0x000000120d0e7212 */ /* 0x000fe400078efcff */
[C-C-:B-1----:R-:W-:Y:S02]  /*11090*/  PRMT R8, R4.reuse, 0x6420, R5.reuse ;  /* 0x0000642004087816 */ /* 0x142fe40000000005 */
[----:B------:R-:W-:Y:S02]  /*110a0*/  PRMT R9, R4, 0x7531, R5 ;  /* 0x0000753104097816 */ /* 0x000fe40000000005 */
        /* <DEDUP_REMOVED lines=12> */
[C---:B------:R-:W-:Y:S01]  /*11170*/  IMAD.IADD R3, R29.reuse, 0x1, R4 ;  /* 0x000000011d037824 */ /* 0x040fe200078e0204 */
[C---:B------:R-:W-:Y:S02]  /*11180*/  LOP3.LUT R13, R12.reuse, R18, RZ, 0xfc, !PT ;  /* 0x000000120c0d7212 */ /* 0x040fe400078efcff */
[----:B------:R-:W-:Y:S02]  /*11190*/  LOP3.LUT R12, R12, R23, RZ, 0xfc, !PT ;  /* 0x000000170c0c7212 */ /* 0x000fe400078efcff */
[----:B------:R-:W-:Y:S03]  /*111a0*/  STSM.16.M88.4 [R3], R8 ;  /* 0x0000000803007844 */ /* 0x000fe60000000200 */
[C---:B------:R-:W-:Y:S01]  /*111b0*/  IMAD.IADD R12, R29.reuse, 0x1, R12 ;  /* 0x000000011d0c7824 */ /* 0x040fe200078e020c */
[----:B------:R1:W2:Y:S01]  /*111c0*/  LDSM.16.MT88.4 R4, [R13+UR40+0x9000] ;  /* 0x009000280d04783b */ /* 0x0002a20008004200 */
[----:B------:R-:W-:-:S02]  /*111d0*/  IADD3 R29, R29, R24, R0 ;  /* 0x000000181d1d7210 */ /* 0x000fc40007ffe000 */
[----:B-1----:R-:W-:Y:S02]  /*111e0*/  IADD3 R13, R26, UR40, R0 ;  /* 0x000000281a0d7c10 */ /* 0x002fe4000fffe000 */
[----:B------:R-:W-:Y:S02]  /*111f0*/  LOP3.LUT R3, R0, 0x800, R18, 0xfe, !PT ;  /* 0x0000080000037812 */ /* 0x000fe400078efe12 */
        /* <DEDUP_REMOVED lines=32> */
.L_x_8759:
[----:B--2---:R2:W-:Y:S01]  /*11400*/  SYNCS.ARRIVE.TRANS64.A1T0 RZ, [R2+URZ+0x19c50], RZ ;  /* 0x019c50ff02ff79a7 */ /* 0x0045e2000810003f */
[----:B------:R-:W-:Y:S02]  /*11410*/  @!P2 VIADD R0, R2, 0x19c80 ;  /* 0x00019c800200a836 */ /* 0x000fe40000000000 */
[----:B------:R-:W-:-:S03]  /*11420*/  VIADD R17, R17, 0x1 ;  /* 0x0000000111117836 */ /* 0x000fc60000000000 */
[----:B------:R-:W-:Y:S01]  /*11430*/  @!P2 PRMT R0, RZ, 0x654, R0 ;  /* 0x00000654ff00a816 */ /* 0x000fe20000000000 */
[----:B------:R-:W-:Y:S01]  /*11440*/  BAR.SYNC.DEFER_BLOCKING 0x2, 0x80 ;  /* 0x0082000000007b1d */ /* 0x000fe20000010000 */
[----:B------:R-:W-:-:S04]  /*11450*/  ISETP.NE.AND P0, PT, R17, 0x2, PT ;  /* 0x000000021100780c */ /* 0x000fc80003f05270 */
[----:B------:R-:W-:Y:S02]  /*11460*/  SEL R3, RZ, 0x1, P0 ;  /* 0x00000001ff037807 */ /* 0x000fe40000000000 */
[----:B------:R-:W-:Y:S02]  /*11470*/  SEL R17, R17, RZ, P0 ;  /* 0x000000ff11117207 */ /* 0x000fe40000000000 */
[----:B------:R-:W-:Y:S01]  /*11480*/  LOP3.LUT R22, R22, R3, RZ, 0x3c, !PT ;  /* 0x0000000316167212 */ /* 0x000fe200078e3cff */
[----:B------:R2:W-:Y:S06]  /*11490*/  @!P2 SYNCS.ARRIVE.TRANS64.RED.A1T0 RZ, [R0+URZ], RZ ;  /* 0x000000ff00ffa9a7 */ /* 0x0005ec000810043f */
.L_x_8711:
[----:B------:R-:W-:Y:S05]  /*114a0*/  BSYNC B6 ;  /* 0x0000000000067941 */ /* 0x000fea0003800000 */
.L_x_8709:
[----:B------:R-:W-:-:S13]  /*114b0*/  LOP3.LUT P0, RZ, R19, 0x2, RZ, 0xc0, !PT ;  /* 0x0000000213ff7812 */ /* 0x000fda000780c0ff */
[----:B------:R-:W-:Y:S05]  /*114c0*/  @!P0 BRA `(.L_x_8760) ;  /* 0x00000000001c8947 */ /* 0x000fea0003800000 */
[----:B------:R-:W3:Y:S08]  /*114d0*/  S2UR UR5, SR_CgaCtaId ;  /* 0x00000000000579c3 */ /* 0x000ef00000008800 */
[----:B------:R-:W-:Y:S06]  /*114e0*/  BAR.SYNC.DEFER_BLOCKING 0x5, 0x200 ;  /* 0x0148000000007b1d */ /* 0x000fec0000010000 */
[----:B------:R-:W-:-:S02]  /*114f0*/  UMOV UR4, 0x400 ;  /* 0x0000040000047882 */ /* 0x000fc40000000000 */
[----:B---3--:R-:W-:-:S09]  /*11500*/  ULEA UR4, UR5, UR4, 0x18 ;  /* 0x0000000405047291 */ /* 0x008fd2000f8ec03f */
[----:B------:R-:W3:Y:S01]  /*11510*/  LDS R28, [UR4+0x19cd0] ;  /* 0x019cd004ff1c7984 */ /* 0x000ee20008000800 */
[----:B------:R-:W-:Y:S06]  /*11520*/  BAR.ARV 0x4, 0x200 ;  /* 0x0108000000007b1d */ /* 0x000fec0000002000 */
[----:B------:R-:W-:Y:S05]  /*11530*/  BRA `(.L_x_8761) ;  /* 0x00000000002c7947 */ /* 0x000fea0003800000 */
.L_x_8760:
[----:B--2---:R-:W2:Y:S01]  /*11540*/  S2R R0, SR_TID.X ;  /* 0x0000000000007919 */ /* 0x004ea20000002100 */
[----:B------:R-:W-:Y:S01]  /*11550*/  BAR.SYNC.DEFER_BLOCKING 0x4, 0x200 ;  /* 0x0108000000007b1d */ /* 0x000fe20000010000 */
[----:B--2---:R-:W-:-:S04]  /*11560*/  LOP3.LUT R0, R0, 0x7f, RZ, 0xc0, !PT ;  /* 0x0000007f00007812 */ /* 0x004fc800078ec0ff */
[----:B------:R-:W-:-:S13]  /*11570*/  ISETP.NE.AND P0, PT, R0, RZ, PT ;  /* 0x000000ff0000720c */ /* 0x000fda0003f05270 */
[----:B------:R-:W2:Y:S01]  /*11580*/  @!P0 S2R R3, SR_CgaCtaId ;  /* 0x0000000000038919 */ /* 0x000ea20000008800 */
[----:B------:R-:W-:-:S04]  /*11590*/  @!P0 MOV R0, 0x400 ;  /* 0x0000040000008802 */ /* 0x000fc80000000f00 */
[----:B--2---:R-:W-:Y:S02]  /*115a0*/  @!P0 LEA R3, R3, R0, 0x18 ;  /* 0x0000000003038211 */ /* 0x004fe400078ec0ff */
[----:B------:R-:W2:Y:S04]  /*115b0*/  SHFL.IDX PT, R0, R28, RZ, 0x1f ;  /* 0x00001fff1c007589 */ /* 0x000ea800000e0000 */
[----:B------:R2:W-:Y:S02]  /*115c0*/  @!P0 STS [R3+0x19cd0], R28 ;  /* 0x019cd01c03008388 */ /* 0x0005e40000000800 */
[----:B--2---:R-:W-:Y:S01]  /*115d0*/  IMAD.MOV.U32 R28, RZ, RZ, R0 ;  /* 0x000000ffff1c7224 */ /* 0x004fe200078e0000 */
[----:B------:R-:W-:Y:S06]  /*115e0*/  BAR.ARV 0x5, 0x200 ;  /* 0x0148000000007b1d */ /* 0x000fec0000002000 */
.L_x_8761:
[----:B------:R-:W-:Y:S02]  /*115f0*/  ULDC UR4, c[0x0][0xda8] ;  /* 0x00036a0000047ab9 */ /* 0x000fe40000000800 */
[----:B---3--:R-:W-:-:S13]  /*11600*/  ISETP.GE.AND P0, PT, R28, UR4, PT ;  /* 0x000000041c007c0c */ /* 0x008fda000bf06270 */
[----:B------:R-:W-:Y:S05]  /*11610*/  @!P0 BRA `(.L_x_8762) ;  /* 0xffffffcc00a08947 */ /* 0x000fea000383ffff */
.L_x_8700:
[----:B--2---:R-:W2:Y:S01]  /*11620*/  LDL.LU R0, [R1] ;  /* 0x0000000001007983 */ /* 0x004ea20000300800 */
[----:B------:R-:W-:Y:S01]  /*11630*/  BSSY B0, `(.L_x_8763) ;  /* 0x000000b000007945 */ /* 0x000fe20003800000 */
[----:B------:R-:W3:Y:S01]  /*11640*/  S2R R5, SR_CgaCtaId ;  /* 0x0000000000057919 */ /* 0x000ee20000008800 */
[----:B--2---:R-:W-:-:S05]  /*11650*/  VIADD R0, R0, 0x1 ;  /* 0x0000000100007836 */ /* 0x004fca0000000000 */
[----:B------:R-:W-:-:S04]  /*11660*/  LEA.HI R2, R0, R0, RZ, 0x1 ;  /* 0x0000000000027211 */ /* 0x000fc800078f08ff */
[----:B------:R-:W-:Y:S02]  /*11670*/  LOP3.LUT R3, R2, 0xfffffffe, RZ, 0xc0, !PT ;  /* 0xfffffffe02037812 */ /* 0x000fe400078ec0ff */
[----:B------:R-:W-:-:S03]  /*11680*/  MOV R2, 0x400 ;  /* 0x0000040000027802 */ /* 0x000fc60000000f00 */
[----:B------:R-:W-:Y:S01]  /*11690*/  IMAD.IADD R0, R0, 0x1, -R3 ;  /* 0x0000000100007824 */ /* 0x000fe200078e0a03 */
[----:B---3--:R-:W-:-:S04]  /*116a0*/  LEA R6, R5, R2, 0x18 ;  /* 0x0000000205067211 */ /* 0x008fc800078ec0ff */
[----:B------:R-:W-:-:S04]  /*116b0*/  SHF.L.U32 R0, R0, 0x1f, RZ ;  /* 0x0000001f00007819 */ /* 0x000fc800000006ff */
[----:B------:R-:W2:Y:S02]  /*116c0*/  SYNCS.PHASECHK.TRANS64.TRYWAIT P0, [R6+URZ+0x19c20], R0 ;  /* 0x019c2000060075a7 */ /* 0x000ea4000800017f */
[----:B--2---:R-:W-:Y:S05]  /*116d0*/  @!P0 BRA `(.L_x_8764) ;  /* 0x00000008009c8947 */ /* 0x004fea0003800000 */
.L_x_8794:
[----:B------:R-:W-:Y:S05]  /*116e0*/  BSYNC B0 ;  /* 0x0000000000007941 */ /* 0x000fea0003800000 */
.L_x_8763:
[----:B------:R-:W-:-:S03]  /*116f0*/  UMOV UR4, 0xffffffff ;  /* 0xffffffff00047882 */ /* 0x000fc60000000000 */
[----:B------:R-:W-:Y:S05]  /*11700*/  BRA.DIV UR4, `(.L_x_8765) ;  /* 0x0000000a04a47947 */ /* 0x000fea000b800000 */
[----:B--2---:R-:W2:Y:S02]  /*11710*/  S2R R0, SR_TID.X ;  /* 0x0000000000007919 */ /* 0x004ea40000002100 */
[----:B--2---:R-:W-:-:S04]  /*11720*/  SHF.R.U32.HI R0, RZ, 0x5, R0 ;  /* 0x00000005ff007819 */ /* 0x004fc80000011600 */
[----:B------:R-:W-:-:S05]  /*11730*/  LOP3.LUT R0, R0, 0x3, RZ, 0xc0, !PT ;  /* 0x0000000300007812 */ /* 0x000fca00078ec0ff */
[----:B------:R2:W3:Y:S02]  /*11740*/  SHFL.IDX PT, R14, R0, RZ, 0x1f ;  /* 0x00001fff000e7589 */ /* 0x0004e400000e0000 */
.L_x_8797:
[----:B---3--:R-:W-:Y:S01]  /*11750*/  ISETP.NE.AND P0, PT, R14, RZ, PT ;  /* 0x000000ff0e00720c */ /* 0x008fe20003f05270 */
[----:B------:R-:W-:-:S12]  /*11760*/  BSSY B0, `(.L_x_8766) ;  /* 0x000002b000007945 */ /* 0x000fd80003800000 */
[----:B------:R-:W-:Y:S05]  /*11770*/  @P0 BRA `(.L_x_8767) ;  /* 0x0000000000a40947 */ /* 0x000fea0003800000 */
[----:B------:R-:W-:-:S03]  /*11780*/  UMOV UR4, 0xffffffff ;  /* 0xffffffff00047882 */ /* 0x000fc60000000000 */
[----:B------:R-:W-:Y:S05]  /*11790*/  BRA.DIV UR4, `(.L_x_8768) ;  /* 0x0000000a04b47947 */ /* 0x000fea000b800000 */
[----:B------:R-:W-:-:S13]  /*117a0*/  ELECT P6, URZ, PT ;  /* 0x00000000003f782f */ /* 0x000fda00038c0000 */
.L_x_8800:
[----:B------:R-:W-:Y:S05]  /*117b0*/  @!P6 BRA `(.L_x_8767) ;  /* 0x000000000094e947 */ /* 0x000fea0003800000 */
[----:B------:R-:W-:-:S06]  /*117c0*/  ULOP3.LUT UR4, UR46, 0x2, URZ, 0xfc, !UPT ;  /* 0x000000022e047892 */ /* 0x000fcc000f8efc3f */
[----:B--2---:R-:W-:-:S05]  /*117d0*/  IMAD.U32 R0, RZ, RZ, UR4 ;  /* 0x00000004ff007e24 */ /* 0x004fca000f8e00ff */
[----:B------:R-:W-:-:S13]  /*117e0*/  ISETP.NE.AND P0, PT, R0, 0x3, PT ;  /* 0x000000030000780c */ /* 0x000fda0003f05270 */
[----:B------:R-:W-:Y:S05]  /*117f0*/  @!P0 BRA `(.L_x_8769) ;  /* 0x0000000000048947 */ /* 0x000fea0003800000 */
[----:B------:R-:W-:Y:S01]  /*11800*/  BPT.TRAP 0x1 ;  /* 0x000000040000795c */ /* 0x000fe20000300000 */
.L_x_8769:
[----:B------:R-:W-:Y:S01]  /*11810*/  VIADD R0, R6, 0x19c40 ;  /* 0x00019c4006007836 */ /* 0x000fe20000000000 */
[----:B------:R-:W-:Y:S01]  /*11820*/  SHF.L.U32 R4, R22, 0x1f, RZ ;  /* 0x0000001f16047819 */ /* 0x000fe200000006ff */
[C---:B------:R-:W-:Y:S02]  /*11830*/  VIADD R2, R17.reuse, 0x1 ;  /* 0x0000000111027836 */ /* 0x040fe40000000000 */
[----:B------:R-:W-:-:S03]  /*11840*/  IMAD R5, R17, 0x8, R0 ;  /* 0x0000000811057824 */ /* 0x000fc600078e0200 */
[C---:B------:R-:W-:Y:S01]  /*11850*/  ISETP.NE.AND P2, PT, R2.reuse, 0x2, PT ;  /* 0x000000020200780c */ /* 0x040fe20003f45270 */
[----:B------:R-:W2:Y:S03]  /*11860*/  SYNCS.PHASECHK.TRANS64.TRYWAIT P1, [R5+URZ], R4 ;  /* 0x00000004050075a7 */ /* 0x000ea6000802017f */
[----:B------:R-:W-:Y:S02]  /*11870*/  SEL R3, RZ, 0x1, P2 ;  /* 0x00000001ff037807 */ /* 0x000fe40001000000 */
[----:B------:R-:W-:Y:S02]  /*11880*/  SEL R7, R2, RZ, P2 ;  /* 0x000000ff02077207 */ /* 0x000fe40001000000 */
[----:B------:R-:W-:-:S03]  /*11890*/  LOP3.LUT R3, R22, R3, RZ, 0x3c, !PT ;  /* 0x0000000316037212 */ /* 0x000fc600078e3cff */
[----:B-1----:R-:W-:Y:S01]  /*118a0*/  IMAD R9, R7, 0x8, R0 ;  /* 0x0000000807097824 */ /* 0x002fe200078e0200 */
[----:B------:R-:W-:Y:S01]  /*118b0*/  SHF.L.U32 R0, R3, 0x1f, RZ ;  /* 0x0000001f03007819 */ /* 0x000fe200000006ff */
[----:B--2---:R-:W-:Y:S06]  /*118c0*/  @!P1 BRA `(.L_x_8770) ;  /* 0x0000000800889947 */ /* 0x004fec0003800000 */
.L_x_8801:
[----:B------:R-:W2:Y:S02]  /*118d0*/  SYNCS.PHASECHK.TRANS64.TRYWAIT P1, [R9+URZ], R0 ;  /* 0x00000000090075a7 */ /* 0x000ea4000802017f */
[----:B--2---:R-:W-:Y:S05]  /*118e0*/  @!P1 BRA `(.L_x_8771) ;  /* 0x0000000800949947 */ /* 0x004fea0003800000 */
.L_x_8802:
[----:B------:R-:W-:Y:S05]  /*118f0*/  @!P0 BRA `(.L_x_8772) ;  /* 0x0000000000048947 */ /* 0x000fea0003800000 */
[----:B------:R-:W-:Y:S01]  /*11900*/  BPT.TRAP 0x1 ;  /* 0x000000040000795c */ /* 0x000fe20000300000 */
.L_x_8772:
[----:B------:R-:W-:-:S04]  /*11910*/  IMAD R17, R17, 0x8, R6 ;  /* 0x0000000811117824 */ /* 0x000fc800078e0206 */
[----:B------:R-:W3:Y:S02]  /*11920*/  SYNCS.PHASECHK.TRANS64.TRYWAIT P1, [R17+URZ+0x19c60], R4 ;  /* 0x019c6004110075a7 */ /* 0x000ee4000802017f */
[----:B---3--:R-:W-:Y:S05]  /*11930*/  @!P1 BRA `(.L_x_8773) ;  /* 0x0000000800949947 */ /* 0x008fea0003800000 */
.L_x_8803:
[----:B------:R-:W-:Y:S05]  /*11940*/  @!P0 BRA `(.L_x_8774) ;  /* 0x0000000000048947 */ /* 0x000fea0003800000 */
[----:B------:R-:W-:Y:S01]  /*11950*/  BPT.TRAP 0x1 ;  /* 0x000000040000795c */ /* 0x000fe20000300000 */
.L_x_8774:
[----:B------:R-:W-:-:S04]  /*11960*/  IMAD R7, R7, 0x8, R6 ;  /* 0x0000000807077824 */ /* 0x000fc800078e0206 */
[----:B------:R-:W4:Y:S02]  /*11970*/  SYNCS.PHASECHK.TRANS64.TRYWAIT P1, [R7+URZ+0x19c60], R0 ;  /* 0x019c6000070075a7 */ /* 0x000f24000802017f */
[----:B----4-:R-:W-:Y:S05]  /*11980*/  @!P1 BRA `(.L_x_8775) ;  /* 0x0000000800949947 */ /* 0x010fea0003800000 */
.L_x_8804:
[----:B------:R-:W-:Y:S05]  /*11990*/  @!P0 BRA `(.L_x_8776) ;  /* 0x0000000000048947 */ /* 0x000fea0003800000 */
[----:B------:R-:W-:Y:S01]  /*119a0*/  BPT.TRAP 0x1 ;  /* 0x000000040000795c */ /* 0x000fe20000300000 */
.L_x_8776:
[----:B------:R-:W5:Y:S02]  /*119b0*/  SYNCS.PHASECHK.TRANS64.TRYWAIT P0, [R17+URZ+0x19c80], R4 ;  /* 0x019c8004110075a7 */ /* 0x000f64000800017f */
[----:B-----5:R-:W-:Y:S05]  /*119c0*/  @!P0 BRA `(.L_x_8777) ;  /* 0x0000000800988947 */ /* 0x020fea0003800000 */
.L_x_8778:
[----:B------:R1:W1:Y:S02]  /*119d0*/  SYNCS.PHASECHK.TRANS64.TRYWAIT P0, [R7+URZ+0x19c80], R0 ;  /* 0x019c8000070075a7 */ /* 0x000264000800017f */
[----:B-1----:R-:W-:Y:S05]  /*119e0*/  @!P0 NANOSLEEP.SYNCS 0x989680 ;  /* 0x009896800000895d */ /* 0x002fea0003900000 */
[----:B------:R-:W1:Y:S02]  /*119f0*/  @!P0 SYNCS.PHASECHK.TRANS64 P0, [R7+URZ+0x19c80], R0 ;  /* 0x019c8000070085a7 */ /* 0x000e64000800007f */
[----:B-1----:R-:W-:Y:S05]  /*11a00*/  @!P0 BRA `(.L_x_8778) ;  /* 0xfffffffc00f08947 */ /* 0x002fea000383ffff */
.L_x_8767:
[----:B------:R-:W-:Y:S05]  /*11a10*/  BSYNC B0 ;  /* 0x0000000000007941 */ /* 0x000fea0003800000 */
.L_x_8766:
[----:B------:R-:W-:Y:S05]  /*11a20*/  EXIT ;  /* 0x000000000000794d */ /* 0x000fea0003800000 */
.L_x_8617:
[----:B-1----:R-:W-:-:S04]  /*11a30*/  IMAD.U32 R3, RZ, RZ, UR47 ;  /* 0x0000002fff037e24 */ /* 0x002fc8000f8e00ff */
[----:B------:R1:W2:Y:S03]  /*11a40*/  SYNCS.PHASECHK.TRANS64.TRYWAIT P1, [R3+URZ+0x19c00], R0 ;  /* 0x019c0000030075a7 */ /* 0x0002a6000802017f */
[----:B--2---:R-:W-:Y:S05]  /*11a50*/  @!P1 NANOSLEEP.SYNCS 0x989680 ;  /* 0x009896800000995d */ /* 0x004fea0003900000 */
[----:B------:R-:W2:Y:S02]  /*11a60*/  @!P1 SYNCS.PHASECHK.TRANS64 P1, [R3+URZ+0x19c00], R0 ;  /* 0x019c0000030095a7 */ /* 0x000ea4000802007f */
[----:B--2---:R-:W-:Y:S05]  /*11a70*/  @!P1 BRA `(.L_x_8617) ;  /* 0xfffffffc00ec9947 */ /* 0x004fea000383ffff */
[----:B------:R-:W-:Y:S05]  /*11a80*/  BRA `(.L_x_8779) ;  /* 0xffffff00008c7947 */ /* 0x000fea000383ffff */
.L_x_8621:
[----:B--2---:R2:W3:Y:S02]  /*11a90*/  SYNCS.PHASECHK.TRANS64.TRYWAIT P2, [R5+URZ+0x19c30], R0 ;  /* 0x019c3000050075a7 */ /* 0x0044e4000804017f */
[----:B---3--:R-:W-:Y:S05]  /*11aa0*/  @!P2 NANOSLEEP.SYNCS 0x989680 ;  /* 0x009896800000a95d */ /* 0x008fea0003900000 */
[----:B------:R-:W3:Y:S02]  /*11ab0*/  @!P2 SYNCS.PHASECHK.TRANS64 P2, [R5+URZ+0x19c30], R0 ;  /* 0x019c30000500a5a7 */ /* 0x000ee4000804007f */
[----:B---3--:R-:W-:Y:S05]  /*11ac0*/  @!P2 BRA `(.L_x_8621) ;  /* 0xfffffffc00f0a947 */ /* 0x008fea000383ffff */
[----:B------:R-:W-:Y:S05]  /*11ad0*/  BRA `(.L_x_8620) ;  /* 0xffffff0000b07947 */ /* 0x000fea000383ffff */
.L_x_8637:
[----:B--2---:R-:W-:-:S04]  /*11ae0*/  IMAD.U32 R9, RZ, RZ, UR25 ;  /* 0x00000019ff097e24 */ /* 0x004fc8000f8e00ff */
[----:B------:R2:W3:Y:S03]  /*11af0*/  SYNCS.PHASECHK.TRANS64.TRYWAIT P2, [R9+URZ+0x19c30], R8 ;  /* 0x019c3008090075a7 */ /* 0x0004e6000804017f */
[----:B---3--:R-:W-:Y:S05]  /*11b00*/  @!P2 NANOSLEEP.SYNCS 0x989680 ;  /* 0x009896800000a95d */ /* 0x008fea0003900000 */
[----:B------:R-:W3:Y:S02]  /*11b10*/  @!P2 SYNCS.PHASECHK.TRANS64 P2, [R9+URZ+0x19c30], R8 ;  /* 0x019c30080900a5a7 */ /* 0x000ee4000804007f */
[----:B---3--:R-:W-:Y:S05]  /*11b20*/  @!P2 BRA `(.L_x_8637) ;  /* 0xfffffffc00eca947 */ /* 0x008fea000383ffff */
[----:B------:R-:W-:Y:S05]  /*11b30*/  BRA `(.L_x_8636) ;  /* 0xffffff3000e87947 */ /* 0x000fea000383ffff */
.L_x_8641:
[----:B--2---:R-:W-:-:S04]  /*11b40*/  IMAD.U32 R9, RZ, RZ, UR11 ;  /* 0x0000000bff097e24 */ /* 0x004fc8000f8e00ff */
[----:B------:R2:W3:Y:S03]  /*11b50*/  SYNCS.PHASECHK.TRANS64.TRYWAIT P2, [R9+URZ+0x19c50], R8 ;  /* 0x019c5008090075a7 */ /* 0x0004e6000804017f */
[----:B---3--:R-:W-:Y:S05]  /*11b60*/  @!P2 NANOSLEEP.SYNCS 0x989680 ;  /* 0x009896800000a95d */ /* 0x008fea0003900000 */
[----:B------:R-:W3:Y:S02]  /*11b70*/  @!P2 SYNCS.PHASECHK.TRANS64 P2, [R9+URZ+0x19c50], R8 ;  /* 0x019c50080900a5a7 */ /* 0x000ee4000804007f */
[----:B---3--:R-:W-:Y:S05]  /*11b80*/  @!P2 BRA `(.L_x_8641) ;  /* 0xfffffffc00eca947 */ /* 0x008fea000383ffff */
[----:B------:R-:W-:Y:S05]  /*11b90*/  BRA `(.L_x_8640) ;  /* 0xffffff3400387947 */ /* 0x000fea000383ffff */
.L_x_8659:
[----:B--2---:R-:W-:-:S04]  /*11ba0*/  IMAD.U32 R13, RZ, RZ, UR20 ;  /* 0x00000014ff0d7e24 */ /* 0x004fc8000f8e00ff */
[----:B------:R2:W3:Y:S03]  /*11bb0*/  SYNCS.PHASECHK.TRANS64.TRYWAIT P2, [R13+URZ+0x19c30], R0 ;  /* 0x019c30000d0075a7 */ /* 0x0004e6000804017f */
[----:B---3--:R-:W-:Y:S05]  /*11bc0*/  @!P2 NANOSLEEP.SYNCS 0x989680 ;  /* 0x009896800000a95d */ /* 0x008fea0003900000 */
[----:B------:R-:W3:Y:S02]  /*11bd0*/  @!P2 SYNCS.PHASECHK.TRANS64 P2, [R13+URZ+0x19c30], R0 ;  /* 0x019c30000d00a5a7 */ /* 0x000ee4000804007f */
[----:B---3--:R-:W-:Y:S05]  /*11be0*/  @!P2 BRA `(.L_x_8659) ;  /* 0xfffffffc00eca947 */ /* 0x008fea000383ffff */
[----:B------:R-:W-:Y:S05]  /*11bf0*/  BRA `(.L_x_8658) ;  /* 0xffffff6000387947 */ /* 0x000fea000383ffff */
.L_x_8663:
[----:B--2---:R-:W-:-:S04]  /*11c00*/  IMAD.U32 R13, RZ, RZ, UR11 ;  /* 0x0000000bff0d7e24 */ /* 0x004fc8000f8e00ff */
[----:B------:R2:W3:Y:S03]  /*11c10*/  SYNCS.PHASECHK.TRANS64.TRYWAIT P2, [R13+URZ+0x19c50], R0 ;  /* 0x019c50000d0075a7 */ /* 0x0004e6000804017f */
[----:B---3--:R-:W-:Y:S05]  /*11c20*/  @!P2 NANOSLEEP.SYNCS 0x989680 ;  /* 0x009896800000a95d */ /* 0x008fea0003900000 */
[----:B------:R-:W3:Y:S02]  /*11c30*/  @!P2 SYNCS.PHASECHK.TRANS64 P2, [R13+URZ+0x19c50], R0 ;  /* 0x019c50000d00a5a7 */ /* 0x000ee4000804007f */
[----:B---3--:R-:W-:Y:S05]  /*11c40*/  @!P2 BRA `(.L_x_8663) ;  /* 0xfffffffc00eca947 */ /* 0x008fea000383ffff */
[----:B------:R-:W-:Y:S05]  /*11c50*/  BRA `(.L_x_8662) ;  /* 0xffffff6000887947 */ /* 0x000fea000383ffff */
.L_x_8670:
[----:B--2---:R-:W-:-:S04]  /*11c60*/  IMAD.U32 R11, RZ, RZ, UR24 ;  /* 0x00000018ff0b7e24 */ /* 0x004fc8000f8e00ff */
[----:B------:R2:W3:Y:S03]  /*11c70*/  SYNCS.PHASECHK.TRANS64.TRYWAIT P2, [R11+URZ+0x19c30], R0 ;  /* 0x019c30000b0075a7 */ /* 0x0004e6000804017f */
[----:B---3--:R-:W-:Y:S05]  /*11c80*/  @!P2 NANOSLEEP.SYNCS 0x989680 ;  /* 0x009896800000a95d */ /* 0x008fea0003900000 */
[----:B------:R-:W3:Y:S02]  /*11c90*/  @!P2 SYNCS.PHASECHK.TRANS64 P2, [R11+URZ+0x19c30], R0 ;  /* 0x019c30000b00a5a7 */ /* 0x000ee4000804007f */
[----:B---3--:R-:W-:Y:S05]  /*11ca0*/  @!P2 BRA `(.L_x_8670) ;  /* 0xfffffffc00eca947 */ /* 0x008fea000383ffff */
[----:B------:R-:W-:Y:S05]  /*11cb0*/  BRA `(.L_x_8669) ;  /* 0xffffff7c00107947 */ /* 0x000fea000383ffff */
.L_x_8674:
[----:B--2---:R-:W-:-:S04]  /*11cc0*/  IMAD.U32 R11, RZ, RZ, UR11 ;  /* 0x0000000bff0b7e24 */ /* 0x004fc8000f8e00ff */
[----:B------:R2:W3:Y:S03]  /*11cd0*/  SYNCS.PHASECHK.TRANS64.TRYWAIT P2, [R11+URZ+0x19c50], R0 ;  /* 0x019c50000b0075a7 */ /* 0x0004e6000804017f */
[----:B---3--:R-:W-:Y:S05]  /*11ce0*/  @!P2 NANOSLEEP.SYNCS 0x989680 ;  /* 0x009896800000a95d */ /* 0x008fea0003900000 */
[----:B------:R-:W3:Y:S02]  /*11cf0*/  @!P2 SYNCS.PHASECHK.TRANS64 P2, [R11+URZ+0x19c50], R0 ;  /* 0x019c50000b00a5a7 */ /* 0x000ee4000804007f */
[----:B---3--:R-:W-:Y:S05]  /*11d00*/  @!P2 BRA `(.L_x_8674) ;  /* 0xfffffffc00eca947 */ /* 0x008fea000383ffff */
[----:B------:R-:W-:Y:S05]  /*11d10*/  BRA `(.L_x_8673) ;  /* 0xffffff7c00607947 */ /* 0x000fea000383ffff */
.L_x_8688:
[----:B--2---:R-:W-:-:S04]  /*11d20*/  IMAD.U32 R6, RZ, RZ, UR14 ;  /* 0x0000000eff067e24 */ /* 0x004fc8000f8e00ff */
[----:B------:R2:W3:Y:S03]  /*11d30*/  SYNCS.PHASECHK.TRANS64.TRYWAIT P1, [R6+URZ+0x19c50], R3 ;  /* 0x019c5003060075a7 */ /* 0x0004e6000802017f */
[----:B---3--:R-:W-:Y:S05]  /*11d40*/  @!P1 NANOSLEEP.SYNCS 0x989680 ;  /* 0x009896800000995d */ /* 0x008fea0003900000 */
[----:B------:R-:W3:Y:S02]  /*11d50*/  @!P1 SYNCS.PHASECHK.TRANS64 P1, [R6+URZ+0x19c50], R3 ;  /* 0x019c5003060095a7 */ /* 0x000ee4000802007f */
[----:B---3--:R-:W-:Y:S05]  /*11d60*/  @!P1 BRA `(.L_x_8688) ;  /* 0xfffffffc00ec9947 */ /* 0x008fea000383ffff */
[----:B------:R-:W-:Y:S05]  /*11d70*/  BRA `(.L_x_8687) ;  /* 0xffffffa400ac7947 */ /* 0x000fea000383ffff */
.L_x_8716:
[----:B------:R-:W-:Y:S02]  /*11d80*/  IMAD.MOV.U32 R13, RZ, RZ, R4 ;  /* 0x000000ffff0d7224 */ /* 0x000fe400078e0004 */
[----:B------:R-:W-:Y:S02]  /*11d90*/  IMAD.MOV.U32 R12, RZ, RZ, RZ ;  /* 0x000000ffff0c7224 */ /* 0x000fe400078e00ff */
[----:B------:R-:W-:Y:S02]  /*11da0*/  IMAD.MOV.U32 R11, RZ, RZ, 0x1f ;  /* 0x0000001fff0b7424 */ /* 0x000fe400078e00ff */
[----:B------:R-:W-:-:S07]  /*11db0*/  IMAD.MOV.U32 R15, RZ, RZ, -0x1 ;  /* 0xffffffffff0f7424 */ /* 0x000fce00078e00ff */
[----:B------:R-:W-:Y:S05]  /*11dc0*/  WARPSYNC.COLLECTIVE R15, `(.L_x_8780) ;  /* 0x000000000f087348 */ /* 0x000fea0003c00000 */
[----:B------:R1:W2:Y:S02]  /*11dd0*/  SHFL.IDX P6, R14, R13, R12, R11 ;  /* 0x0000000c0d0e7389 */ /* 0x0002a400000c000b */
[----:B-12---:R-:W-:Y:S01]  /*11de0*/  ENDCOLLECTIVE ;  /* 0x000000000000791b */ /* 0x006fe20003800000 */
.L_x_8780:
[----:B------:R-:W-:Y:S05]  /*11df0*/  BRA `(.L_x_8781) ;  /* 0xffffffd400b47947 */ /* 0x000fea000383ffff */
.L_x_8718:
[----:B------:R-:W-:Y:S01]  /*11e00*/  BSSY B0, `(.L_x_8782) ;  /* 0x0000006000007945 */ /* 0x000fe20003800000 */
[----:B------:R-:W-:-:S07]  /*11e10*/  IMAD.MOV.U32 R15, RZ, RZ, -0x1 ;  /* 0xffffffffff0f7424 */ /* 0x000fce00078e00ff */
[----:B-1----:R-:W-:Y:S05]  /*11e20*/  WARPSYNC.COLLECTIVE R15, `(.L_x_8783) ;  /* 0x000000000f0c7348 */ /* 0x002fea0003c00000 */
[----:B------:R-:W-:Y:S02]  /*11e30*/  ELECT P6, UR62, PT ;  /* 0x00000000003e782f */ /* 0x000fe400038c0000 */
[----:B------:R-:W-:Y:S01]  /*11e40*/  MOV R14, UR62 ;  /* 0x0000003e000e7c02 */ /* 0x000fe20008000f00 */
[----:B-1----:R-:W-:Y:S10]  /*11e50*/  ENDCOLLECTIVE ;  /* 0x000000000000791b */ /* 0x002ff40003800000 */
.L_x_8783:
[----:B------:R-:W-:Y:S05]  /*11e60*/  BSYNC B0 ;  /* 0x0000000000007941 */ /* 0x000fea0003800000 */
.L_x_8782:
[----:B------:R-:W-:Y:S05]  /*11e70*/  BRA `(.L_x_8784) ;  /* 0xffffffd400b47947 */ /* 0x000fea000383ffff */
.L_x_8721:
[----:B--2---:R2:W3:Y:S02]  /*11e80*/  SYNCS.PHASECHK.TRANS64.TRYWAIT P3, [R5+URZ+0x19c80], R2 ;  /* 0x019c8002050075a7 */ /* 0x0044e4000806017f */
[----:B---3--:R-:W-:Y:S05]  /*11e90*/  @!P3 NANOSLEEP.SYNCS 0x989680 ;  /* 0x009896800000b95d */ /* 0x008fea0003900000 */
[----:B------:R-:W3:Y:S02]  /*11ea0*/  @!P3 SYNCS.PHASECHK.TRANS64 P3, [R5+URZ+0x19c80], R2 ;  /* 0x019c80020500b5a7 */ /* 0x000ee4000806007f */
[----:B---3--:R-:W-:Y:S05]  /*11eb0*/  @!P3 BRA `(.L_x_8721) ;  /* 0xfffffffc00f0b947 */ /* 0x008fea000383ffff */
[----:B------:R-:W-:Y:S05]  /*11ec0*/  BRA `(.L_x_8785) ;  /* 0xffffffd800087947 */ /* 0x000fea000383ffff */
.L_x_8723:
[----:B---3--:R3:W4:Y:S02]  /*11ed0*/  SYNCS.PHASECHK.TRANS64.TRYWAIT P3, [R5+URZ+0x19c40], R2 ;  /* 0x019c4002050075a7 */ /* 0x008724000806017f */
[----:B----4-:R-:W-:Y:S05]  /*11ee0*/  @!P3 NANOSLEEP.SYNCS 0x989680 ;  /* 0x009896800000b95d */ /* 0x010fea0003900000 */
[----:B------:R-:W4:Y:S02]  /*11ef0*/  @!P3 SYNCS.PHASECHK.TRANS64 P3, [R5+URZ+0x19c40], R2 ;  /* 0x019c40020500b5a7 */ /* 0x000f24000806007f */
[----:B----4-:R-:W-:Y:S05]  /*11f00*/  @!P3 BRA `(.L_x_8723) ;  /* 0xfffffffc00f0b947 */ /* 0x010fea000383ffff */
[----:B------:R-:W-:Y:S05]  /*11f10*/  BRA `(.L_x_8786) ;  /* 0xffffffd800807947 */ /* 0x000fea000383ffff */
.L_x_8726:
[----:B--2---:R2:W3:Y:S02]  /*11f20*/  SYNCS.PHASECHK.TRANS64.TRYWAIT P0, [R27+URZ+0x19c20], R2 ;  /* 0x019c20021b0075a7 */ /* 0x0044e4000800017f */
[----:B---3--:R-:W-:Y:S05]  /*11f30*/  @!P0 NANOSLEEP.SYNCS 0x989680 ;  /* 0x009896800000895d */ /* 0x008fea0003900000 */
[----:B------:R-:W3:Y:S02]  /*11f40*/  @!P0 SYNCS.PHASECHK.TRANS64 P0, [R27+URZ+0x19c20], R2 ;  /* 0x019c20021b0085a7 */ /* 0x000ee4000800007f */
[----:B---3--:R-:W-:Y:S05]  /*11f50*/  @!P0 BRA `(.L_x_8726) ;  /* 0xfffffffc00f08947 */ /* 0x008fea000383ffff */
[----:B------:R-:W-:Y:S05]  /*11f60*/  BRA `(.L_x_8787) ;  /* 0xffffffdc00907947 */ /* 0x000fea000383ffff */
.L_x_8732:
[----:B-1----:R1:W2:Y:S02]  /*11f70*/  SYNCS.PHASECHK.TRANS64.TRYWAIT P0, [R10+URZ+0x19c80], R4 ;  /* 0x019c80040a0075a7 */ /* 0x0022a4000800017f */
[----:B--2---:R-:W-:Y:S05]  /*11f80*/  @!P0 NANOSLEEP.SYNCS 0x989680 ;  /* 0x009896800000895d */ /* 0x004fea0003900000 */
[----:B------:R-:W2:Y:S02]  /*11f90*/  @!P0 SYNCS.PHASECHK.TRANS64 P0, [R10+URZ+0x19c80], R4 ;  /* 0x019c80040a0085a7 */ /* 0x000ea4000800007f */
[----:B--2---:R-:W-:Y:S05]  /*11fa0*/  @!P0 BRA `(.L_x_8732) ;  /* 0xfffffffc00f08947 */ /* 0x004fea000383ffff */
[----:B------:R-:W-:Y:S05]  /*11fb0*/  BRA `(.L_x_8788) ;  /* 0xffffffe000307947 */ /* 0x000fea000383ffff */
.L_x_8739:
[----:B--2---:R2:W3:Y:S02]  /*11fc0*/  SYNCS.PHASECHK.TRANS64.TRYWAIT P0, [R10+URZ+0x19c40], R4 ;  /* 0x019c40040a0075a7 */ /* 0x0044e4000800017f */
[----:B---3--:R-:W-:Y:S05]  /*11fd0*/  @!P0 NANOSLEEP.SYNCS 0x989680 ;  /* 0x009896800000895d */ /* 0x008fea0003900000 */
[----:B------:R-:W3:Y:S02]  /*11fe0*/  @!P0 SYNCS.PHASECHK.TRANS64 P0, [R10+URZ+0x19c40], R4 ;  /* 0x019c40040a0085a7 */ /* 0x000ee4000800007f */
[----:B---3--:R-:W-:Y:S05]  /*11ff0*/  @!P0 BRA `(.L_x_8739) ;  /* 0xfffffffc00f08947 */ /* 0x008fea000383ffff */
[----:B------:R-:W-:Y:S05]  /*12000*/  BRA `(.L_x_8789) ;  /* 0xffffffe400287947 */ /* 0x000fea000383ffff */
.L_x_8747:
[----:B-1----:R1:W2:Y:S02]  /*12010*/  SYNCS.PHASECHK.TRANS64.TRYWAIT P3, [R12+URZ+0x19c70], R5 ;  /* 0x019c70050c0075a7 */ /* 0x0022a4000806017f */
[----:B--2---:R-:W-:Y:S05]  /*12020*/  @!P3 NANOSLEEP.SYNCS 0x989680 ;  /* 0x009896800000b95d */ /* 0x004fea0003900000 */
[----:B------:R-:W2:Y:S02]  /*12030*/  @!P3 SYNCS.PHASECHK.TRANS64 P3, [R12+URZ+0x19c70], R5 ;  /* 0x019c70050c00b5a7 */ /* 0x000ea4000806007f */
[----:B--2---:R-:W-:Y:S05]  /*12040*/  @!P3 BRA `(.L_x_8747) ;  /* 0xfffffffc00f0b947 */ /* 0x004fea000383ffff */
[----:B------:R-:W-:Y:S05]  /*12050*/  BRA `(.L_x_8790) ;  /* 0xffffffe8003c7947 */ /* 0x000fea000383ffff */
.L_x_8749:
[----:B-1----:R1:W2:Y:S02]  /*12060*/  SYNCS.PHASECHK.TRANS64.TRYWAIT P3, [R12+URZ+0x19c60], R5 ;  /* 0x019c60050c0075a7 */ /* 0x0022a4000806017f */
[----:B--2---:R-:W-:Y:S05]  /*12070*/  @!P3 NANOSLEEP.SYNCS 0x989680 ;  /* 0x009896800000b95d */ /* 0x004fea0003900000 */
[----:B------:R-:W2:Y:S02]  /*12080*/  @!P3 SYNCS.PHASECHK.TRANS64 P3, [R12+URZ+0x19c60], R5 ;  /* 0x019c60050c00b5a7 */ /* 0x000ea4000806007f */
[----:B--2---:R-:W-:Y:S05]  /*12090*/  @!P3 BRA `(.L_x_8749) ;  /* 0xfffffffc00f0b947 */ /* 0x004fea000383ffff */
[----:B------:R-:W-:Y:S05]  /*120a0*/  BRA `(.L_x_8791) ;  /* 0xffffffe800447947 */ /* 0x000fea000383ffff */
.L_x_8756:
[----:B--2---:R2:W3:Y:S02]  /*120b0*/  SYNCS.PHASECHK.TRANS64.TRYWAIT P0, [R2+URZ+0x19c70], R3 ;  /* 0x019c7003020075a7 */ /* 0x0044e4000800017f */
[----:B---3--:R-:W-:Y:S05]  /*120c0*/  @!P0 NANOSLEEP.SYNCS 0x989680 ;  /* 0x009896800000895d */ /* 0x008fea0003900000 */
[----:B------:R-:W3:Y:S02]  /*120d0*/  @!P0 SYNCS.PHASECHK.TRANS64 P0, [R2+URZ+0x19c70], R3 ;  /* 0x019c7003020085a7 */ /* 0x000ee4000800007f */
[----:B---3--:R-:W-:Y:S05]  /*120e0*/  @!P0 BRA `(.L_x_8756) ;  /* 0xfffffffc00f08947 */ /* 0x008fea000383ffff */
[----:B------:R-:W-:Y:S05]  /*120f0*/  BRA `(.L_x_8792) ;  /* 0xffffffec00b47947 */ /* 0x000fea000383ffff */
.L_x_8758:
[----:B--2---:R2:W3:Y:S02]  /*12100*/  SYNCS.PHASECHK.TRANS64.TRYWAIT P0, [R2+URZ+0x19c60], R3 ;  /* 0x019c6003020075a7 */ /* 0x0044e4000800017f */
[----:B---3--:R-:W-:Y:S05]  /*12110*/  @!P0 NANOSLEEP.SYNCS 0x989680 ;  /* 0x009896800000895d */ /* 0x008fea0003900000 */
[----:B------:R-:W3:Y:S02]  /*12120*/  @!P0 SYNCS.PHASECHK.TRANS64 P0, [R2+URZ+0x19c60], R3 ;  /* 0x019c6003020085a7 */ /* 0x000ee4000800007f */
[----:B---3--:R-:W-:Y:S05]  /*12130*/  @!P0 BRA `(.L_x_8758) ;  /* 0xfffffffc00f08947 */ /* 0x008fea000383ffff */
[----:B------:R-:W-:Y:S05]  /*12140*/  BRA `(.L_x_8793) ;  /* 0xffffffec00bc7947 */ /* 0x000fea000383ffff */
.L_x_8764:
[----:B--2---:R2:W3:Y:S02]  /*12150*/  SYNCS.PHASECHK.TRANS64.TRYWAIT P0, [R6+URZ+0x19c20], R0 ;  /* 0x019c2000060075a7 */ /* 0x0044e4000800017f */
[----:B---3--:R-:W-:Y:S05]  /*12160*/  @!P0 NANOSLEEP.SYNCS 0x989680 ;  /* 0x009896800000895d */ /* 0x008fea0003900000 */
[----:B------:R-:W3:Y:S02]  /*12170*/  @!P0 SYNCS.PHASECHK.TRANS64 P0, [R6+URZ+0x19c20], R0 ;  /* 0x019c2000060085a7 */ /* 0x000ee4000800007f */
[----:B---3--:R-:W-:Y:S05]  /*12180*/  @!P0 BRA `(.L_x_8764) ;  /* 0xfffffffc00f08947 */ /* 0x008fea000383ffff */
[----:B------:R-:W-:Y:S05]  /*12190*/  BRA `(.L_x_8794) ;  /* 0xfffffff400507947 */ /* 0x000fea000383ffff */
.L_x_8765:
[----:B------:R-:W3:Y:S01]  /*121a0*/  S2R R2, SR_TID.X ;  /* 0x0000000000027919 */ /* 0x000ee20000002100 */
[----:B------:R-:W-:Y:S01]  /*121b0*/  BSSY B0, `(.L_x_8795) ;  /* 0x000000a000007945 */ /* 0x000fe20003800000 */
[----:B------:R-:W-:Y:S02]  /*121c0*/  IMAD.MOV.U32 R12, RZ, RZ, RZ ;  /* 0x000000ffff0c7224 */ /* 0x000fe400078e00ff */
[----:B-1----:R-:W-:Y:S02]  /*121d0*/  IMAD.MOV.U32 R11, RZ, RZ, 0x1f ;  /* 0x0000001fff0b7424 */ /* 0x002fe400078e00ff */
[----:B------:R-:W-:Y:S01]  /*121e0*/  IMAD.MOV.U32 R15, RZ, RZ, -0x1 ;  /* 0xffffffffff0f7424 */ /* 0x000fe200078e00ff */
[----:B---3--:R-:W-:-:S04]  /*121f0*/  SHF.R.U32.HI R2, RZ, 0x5, R2 ;  /* 0x00000005ff027819 */ /* 0x008fc80000011602 */
[----:B------:R-:W-:-:S05]  /*12200*/  LOP3.LUT R2, R2, 0x3, RZ, 0xc0, !PT ;  /* 0x0000000302027812 */ /* 0x000fca00078ec0ff */
[----:B------:R-:W-:-:S07]  /*12210*/  IMAD.MOV.U32 R13, RZ, RZ, R2 ;  /* 0x000000ffff0d7224 */ /* 0x000fce00078e0002 */
[----:B--2---:R-:W-:Y:S05]  /*12220*/  WARPSYNC.COLLECTIVE R15, `(.L_x_8796) ;  /* 0x000000000f087348 */ /* 0x004fea0003c00000 */
[----:B------:R1:W3:Y:S02]  /*12230*/  SHFL.IDX P6, R14, R13, R12, R11 ;  /* 0x0000000c0d0e7389 */ /* 0x0002e400000c000b */
[----:B-123--:R-:W-:Y:S01]  /*12240*/  ENDCOLLECTIVE ;  /* 0x000000000000791b */ /* 0x00efe20003800000 */
.L_x_8796:
[----:B------:R-:W-:Y:S05]  /*12250*/  BSYNC B0 ;  /* 0x0000000000007941 */ /* 0x000fea0003800000 */
.L_x_8795:
[----:B------:R-:W-:Y:S05]  /*12260*/  BRA `(.L_x_8797) ;  /* 0xfffffff400387947 */ /* 0x000fea000383ffff */
.L_x_8768:
[----:B------:R-:W-:Y:S01]  /*12270*/  BSSY B1, `(.L_x_8798) ;  /* 0x0000006000017945 */ /* 0x000fe20003800000 */
[----:B------:R-:W-:-:S07]  /*12280*/  IMAD.MOV.U32 R15, RZ, RZ, -0x1 ;  /* 0xffffffffff0f7424 */ /* 0x000fce00078e00ff */
[----:B-12---:R-:W-:Y:S05]  /*12290*/  WARPSYNC.COLLECTIVE R15, `(.L_x_8799) ;  /* 0x000000000f0c7348 */ /* 0x006fea0003c00000 */
[----:B------:R-:W-:Y:S02]  /*122a0*/  ELECT P6, UR62, PT ;  /* 0x00000000003e782f */ /* 0x000fe400038c0000 */
[----:B------:R-:W-:Y:S01]  /*122b0*/  MOV R14, UR62 ;  /* 0x0000003e000e7c02 */ /* 0x000fe20008000f00 */
[----:B-12---:R-:W-:Y:S10]  /*122c0*/  ENDCOLLECTIVE ;  /* 0x000000000000791b */ /* 0x006ff40003800000 */
.L_x_8799:
[----:B------:R-:W-:Y:S05]  /*122d0*/  BSYNC B1 ;  /* 0x0000000000017941 */ /* 0x000fea0003800000 */
.L_x_8798:
[----:B------:R-:W-:Y:S05]  /*122e0*/  BRA `(.L_x_8800) ;  /* 0xfffffff400307947 */ /* 0x000fea000383ffff */
.L_x_8770:
[----:B-1----:R1:W2:Y:S02]  /*122f0*/  SYNCS.PHASECHK.TRANS64.TRYWAIT P1, [R5+URZ], R4 ;  /* 0x00000004050075a7 */ /* 0x0022a4000802017f */
[----:B--2---:R-:W-:Y:S05]  /*12300*/  @!P1 NANOSLEEP.SYNCS 0x989680 ;  /* 0x009896800000995d */ /* 0x004fea0003900000 */
[----:B------:R-:W2:Y:S02]  /*12310*/  @!P1 SYNCS.PHASECHK.TRANS64 P1, [R5+URZ], R4 ;  /* 0x00000004050095a7 */ /* 0x000ea4000802007f */
[----:B--2---:R-:W-:Y:S05]  /*12320*/  @!P1 BRA `(.L_x_8770) ;  /* 0xfffffffc00f09947 */ /* 0x004fea000383ffff */
[----:B------:R-:W-:Y:S05]  /*12330*/  BRA `(.L_x_8801) ;  /* 0xfffffff400647947 */ /* 0x000fea000383ffff */
.L_x_8771:
[----:B--2---:R2:W3:Y:S02]  /*12340*/  SYNCS.PHASECHK.TRANS64.TRYWAIT P1, [R9+URZ], R0 ;  /* 0x00000000090075a7 */ /* 0x0044e4000802017f */
[----:B---3--:R-:W-:Y:S05]  /*12350*/  @!P1 NANOSLEEP.SYNCS 0x989680 ;  /* 0x009896800000995d */ /* 0x008fea0003900000 */
[----:B------:R-:W3:Y:S02]  /*12360*/  @!P1 SYNCS.PHASECHK.TRANS64 P1, [R9+URZ], R0 ;  /* 0x00000000090095a7 */ /* 0x000ee4000802007f */
[----:B---3--:R-:W-:Y:S05]  /*12370*/  @!P1 BRA `(.L_x_8771) ;  /* 0xfffffffc00f09947 */ /* 0x008fea000383ffff */
[----:B------:R-:W-:Y:S05]  /*12380*/  BRA `(.L_x_8802) ;  /* 0xfffffff400587947 */ /* 0x000fea000383ffff */
.L_x_8773:
[----:B---3--:R3:W4:Y:S02]  /*12390*/  SYNCS.PHASECHK.TRANS64.TRYWAIT P1, [R17+URZ+0x19c60], R4 ;  /* 0x019c6004110075a7 */ /* 0x008724000802017f */
[----:B----4-:R-:W-:Y:S05]  /*123a0*/  @!P1 NANOSLEEP.SYNCS 0x989680 ;  /* 0x009896800000995d */ /* 0x010fea0003900000 */
[----:B------:R-:W4:Y:S02]  /*123b0*/  @!P1 SYNCS.PHASECHK.TRANS64 P1, [R17+URZ+0x19c60], R4 ;  /* 0x019c6004110095a7 */ /* 0x000f24000802007f */
[----:B----4-:R-:W-:Y:S05]  /*123c0*/  @!P1 BRA `(.L_x_8773) ;  /* 0xfffffffc00f09947 */ /* 0x010fea000383ffff */
[----:B------:R-:W-:Y:S05]  /*123d0*/  BRA `(.L_x_8803) ;  /* 0xfffffff400587947 */ /* 0x000fea000383ffff */
.L_x_8775:
[----:B----4-:R4:W1:Y:S02]  /*123e0*/  SYNCS.PHASECHK.TRANS64.TRYWAIT P1, [R7+URZ+0x19c60], R0 ;  /* 0x019c6000070075a7 */ /* 0x010864000802017f */
[----:B-1----:R-:W-:Y:S05]  /*123f0*/  @!P1 NANOSLEEP.SYNCS 0x989680 ;  /* 0x009896800000995d */ /* 0x002fea0003900000 */
[----:B------:R-:W1:Y:S02]  /*12400*/  @!P1 SYNCS.PHASECHK.TRANS64 P1, [R7+URZ+0x19c60], R0 ;  /* 0x019c6000070095a7 */ /* 0x000e64000802007f */
[----:B-1----:R-:W-:Y:S05]  /*12410*/  @!P1 BRA `(.L_x_8775) ;  /* 0xfffffffc00f09947 */ /* 0x002fea000383ffff */
[----:B------:R-:W-:Y:S05]  /*12420*/  BRA `(.L_x_8804) ;  /* 0xfffffff400587947 */ /* 0x000fea000383ffff */
.L_x_8777:
[----:B------:R1:W1:Y:S02]  /*12430*/  SYNCS.PHASECHK.TRANS64.TRYWAIT P0, [R17+URZ+0x19c80], R4 ;  /* 0x019c8004110075a7 */ /* 0x000264000800017f */
[----:B-1----:R-:W-:Y:S05]  /*12440*/  @!P0 NANOSLEEP.SYNCS 0x989680 ;  /* 0x009896800000895d */ /* 0x002fea0003900000 */
[----:B------:R-:W1:Y:S02]  /*12450*/  @!P0 SYNCS.PHASECHK.TRANS64 P0, [R17+URZ+0x19c80], R4 ;  /* 0x019c8004110085a7 */ /* 0x000e64000800007f */
[----:B-1----:R-:W-:Y:S05]  /*12460*/  @!P0 BRA `(.L_x_8777) ;  /* 0xfffffffc00f08947 */ /* 0x002fea000383ffff */
[----:B------:R-:W-:Y:S05]  /*12470*/  BRA `(.L_x_8778) ;  /* 0xfffffff400547947 */ /* 0x000fea000383ffff */
.L_x_8805:
        /* <DEDUP_REMOVED lines=16> */
.L_x_12382:


//--------------------- .text._ZN7cutlass13device_kernelIN5flash11enable_sm90INS1_16FlashAttnFwdSm90INS1_25CollectiveMainloopFwdSm90ILi2EN4cute5tupleIJNS5_1CILi1EEES8_S8_EEENS6_IJNS7_ILi192EEENS7_ILi128EEENS7_ILi96EEEEEELi96ENS_12float_e4m3_tEfNS_4arch4Sm90ELb0ELb1ELb0ELb1ELb0ELb0ELb0ELb1ELb1ELb0ELb0ELb0EEENS1_21CollectiveEpilogueFwdINS6_IJSA_SC_SB_EEES9_NS_10bfloat16_tESG_Li384ELb1ELb0ELb0ELb1EEENS1_36VarlenDynamicPersistentTileSchedulerILi192ELi128ELi384ELi128ELb0ELb0ELb1ELb1ELb0ELb1EEEEEEEEEvNT_6ParamsE --------------------------
	.section	.text._ZN7cutlass13device_kernelIN5flash11enable_sm90INS1_16FlashAttnFwdSm90INS1_25CollectiveMainloopFwdSm90ILi2EN4cute5tupleIJNS5_1CILi1EEES8_S8_EEENS6_IJNS7_ILi192EEENS7_ILi128EEENS7_ILi96EEEEEELi96ENS_12float_e4m3_tEfNS_4arch4Sm90ELb0ELb1ELb0ELb1ELb0ELb0ELb0ELb1ELb1ELb0ELb0ELb0EEENS1_21CollectiveEpilogueFwdINS6_IJSA_SC_SB_EEES9_NS_10bfloat16_tESG_Li384ELb1ELb0ELb0ELb1EEENS1_36VarlenDynamicPersistentTileSchedulerILi192ELi128ELi384ELi128ELb0ELb0ELb1ELb1ELb0ELb1EEEEEEEEEvNT_6ParamsE,"ax",@progbits
	.align	128
.text._ZN7cutlass13device_kernelIN5flash11enable_sm90INS1_16FlashAttnFwdSm90INS1_25CollectiveMainloopFwdSm90ILi2EN4cute5tupleIJNS5_1CILi1EEES8_S8_EEENS6_IJNS7_ILi192EEENS7_ILi128EEENS7_ILi96EEEEEELi96ENS_12float_e4m3_tEfNS_4arch4Sm90ELb0ELb1ELb0ELb1ELb0ELb0ELb0ELb1ELb1ELb0ELb0ELb0EEENS1_21CollectiveEpilogueFwdINS6_IJSA_SC_SB_EEES9_NS_10bfloat16_tESG_Li384ELb1ELb0ELb0ELb1EEENS1_36VarlenDynamicPersistentTileSchedulerILi192ELi128ELi384ELi128ELb0ELb0ELb1ELb1ELb0ELb1EEEEEEEEEvNT_6ParamsE:
        .type           _ZN7cutlass13device_kernelIN5flash11enable_sm90INS1_16FlashAttnFwdSm90INS1_25CollectiveMainloopFwdSm90ILi2EN4cute5tupleIJNS5_1CILi1EEES8_S8_EEENS6_IJNS7_ILi192EEENS7_ILi128EEENS7_ILi96EEEEEELi96ENS_12float_e4m3_tEfNS_4arch4Sm90ELb0ELb1ELb0ELb1ELb0ELb0ELb0ELb1ELb1ELb0ELb0ELb0EEENS1_21CollectiveEpilogueFwdINS6_IJSA_SC_SB_EEES9_NS_10bfloat16_tESG_Li384ELb1ELb0ELb0ELb1EEENS1_36VarlenDynamicPersistentTileSchedulerILi192ELi128ELi384ELi128ELb0ELb0ELb1ELb1ELb0ELb1EEEEEEEEEvNT_6ParamsE,@function
        .size           _ZN7cutlass13device_kernelIN5flash11enable_sm90INS1_16FlashAttnFwdSm90INS1_25CollectiveMainloopFwdSm90ILi2EN4cute5tupleIJNS5_1CILi1EEES8_S8_EEENS6_IJNS7_ILi192EEENS7_ILi128EEENS7_ILi96EEEEEELi96ENS_12float_e4m3_tEfNS_4arch4Sm90ELb0ELb1ELb0ELb1ELb0ELb0ELb0ELb1ELb1ELb0ELb0ELb0EEENS1_21CollectiveEpilogueFwdINS6_IJSA_SC_SB_EEES9_NS_10bfloat16_tESG_Li384ELb1ELb0ELb0ELb1EEENS1_36VarlenDynamicPersistentTileSchedulerILi192ELi128ELi384ELi128ELb0ELb0ELb1ELb1ELb0ELb1EEEEEEEEEvNT_6ParamsE,(.L_x_12383 - _ZN7cutlass13device_kernelIN5flash11enable_sm90INS1_16FlashAttnFwdSm90INS1_25CollectiveMainloopFwdSm90ILi2EN4cute5tupleIJNS5_1CILi1EEES8_S8_EEENS6_IJNS7_ILi192EEENS7_ILi128EEENS7_ILi96EEEEEELi96ENS_12float_e4m3_tEfNS_4arch4Sm90ELb0ELb1ELb0ELb1ELb0ELb0ELb0ELb1ELb1ELb0ELb0ELb0EEENS1_21CollectiveEpilogueFwdINS6_IJSA_SC_SB_EEES9_NS_10bfloat16_tESG_Li384ELb1ELb0ELb0ELb1EEENS1_36VarlenDynamicPersistentTileSchedulerILi192ELi128ELi384ELi128ELb0ELb0ELb1ELb1ELb0ELb1EEEEEEEEEvNT_6ParamsE)
        .other          _ZN7cutlass13device_kernelIN5flash11enable_sm90INS1_16FlashAttnFwdSm90INS1_25CollectiveMainloopFwdSm90ILi2EN4cute5tupleIJNS5_1CILi1EEES8_S8_EEENS6_IJNS7_ILi192EEENS7_ILi128EEENS7_ILi96EEEEEELi96ENS_12float_e4m3_tEfNS_4arch4Sm90ELb0ELb1ELb0ELb1ELb0ELb0ELb0ELb1ELb1ELb0ELb0ELb0EEENS1_21CollectiveEpilogueFwdINS6_IJSA_SC_SB_EEES9_NS_10bfloat16_tESG_Li384ELb1ELb0ELb0ELb1EEENS1_36VarlenDynamicPersistentTileSchedulerILi192ELi128ELi384ELi128ELb0ELb0ELb1ELb1ELb0ELb1EEEEEEEEEvNT_6ParamsE,@"STO_CUDA_ENTRY STV_DEFAULT"
_ZN7cutlass13device_kernelIN5flash11enable_sm90INS1_16FlashAttnFwdSm90INS1_25CollectiveMainloopFwdSm90ILi2EN4cute5tupleIJNS5_1CILi1EEES8_S8_EEENS6_IJNS7_ILi192EEENS7_ILi128EEENS7_ILi96EEEEEELi96ENS_12float_e4m3_tEfNS_4arch4Sm90ELb0ELb1ELb0ELb1ELb0ELb0ELb0ELb1ELb1ELb0ELb0ELb0EEENS1_21CollectiveEpilogueFwdINS6_IJSA_SC_SB_EEES9_NS_10bfloat16_tESG_Li384ELb1ELb0ELb0ELb1EEENS1_36VarlenDynamicPersistentTileSchedulerILi192ELi128ELi384ELi128ELb0ELb0ELb1ELb1ELb0ELb1EEEEEEEEEvNT_6ParamsE:
        /* <DEDUP_REMOVED lines=21> */
.L_x_8807:
[----:B------:R-:W-:Y:S05]  /*0150*/  BSYNC B0 ;  /* 0x0000000000007941 */ /* 0x000fea0003800000 */
.L_x_8806:
        /* <DEDUP_REMOVED lines=41> */
.L_x_8808:
        /* <DEDUP_REMOVED lines=22> */
.L_x_8809:
        /* <DEDUP_REMOVED lines=18> */
.L_x_8810:
        /* <DEDUP_REMOVED lines=22> */
.L_x_8811:
        /* <DEDUP_REMOVED lines=22> */
.L_x_8812:
[----:B------:R-:W-:Y:S01]  /*0930*/  PLOP3.LUT P0, PT, PT, PT, UP0, 0x80, 0x0 ;  /* 0x000000000000781c */ /* 0x000fe20003f0f008 */
[----:B------:R-:W-:Y:S01]  /*0940*/  UMOV UR43, 0x1 ;  /* 0x00000001002b7882 */ /* 0x000fe20000000000 */
[----:B------:R-:W-:Y:S01]  /*0950*/  NOP ;  /* 0x0000000000007918 */ /* 0x000fe20000000000 */
[----:B------:R-:W-:Y:S01]  /*0960*/  USEL UR43, UR43, 0x2, !UP0 ;  /* 0x000000022b2b7887 */ /* 0x000fe2000c000000 */
[----:B------:R-:W-:Y:S01]  /*0970*/  ULDC.64 UR48, c[0x0][0x208] ;  /* 0x0000820000307ab9 */ /* 0x000fe20000000a00 */
[----:B012-4-:R-:W-:Y:S08]  /*0980*/  BAR.SYNC.DEFER_BLOCKING 0x0 ;  /* 0x0000000000007b1d */ /* 0x017ff00000010000 */
[----:B------:R-:W-:Y:S05]  /*0990*/  @!P0 BRA `(.L_x_8813) ;  /* 0x000000e0002c8947 */ /* 0x000fea0003800000 */
.L_x_8814:
        /* <DEDUP_REMOVED lines=16> */
[----:B------:R-:W-:Y:S01]  /*0aa0*/  ULOP3.LUT UR47, UR43, 0x1, URZ, 0xfc, !UPT ;  /* 0x000000012b2f7892 */ /* 0x000fe2000f8efc3f */
[----:B------:R-:W-:Y:S01]  /*0ab0*/  R2UR UR50, R91 ;  /* 0x000000005b3272ca */ /* 0x000fe200000e0000 */
[----:B------:R-:W-:Y:S01]  /*0ac0*/  UMOV UR46, URZ ;  /* 0x0000003f002e7c82 */ /* 0x000fe20008000000 */
[----:B------:R-:W-:Y:S01]  /*0ad0*/  UMOV UR36, URZ ;  /* 0x0000003f00247c82 */ /* 0x000fe20008000000 */
[----:B------:R-:W-:Y:S01]  /*0ae0*/  UMOV UR37, URZ ;  /* 0x0000003f00257c82 */ /* 0x000fe20008000000 */
[----:B0-----:R-:W-:-:S05]  /*0af0*/  VIADD R11, R0, 0xffffff80 ;  /* 0xffffff80000b7836 */ /* 0x001fca0000000000 */
[----:B------:R-:W-:-:S04]  /*0b00*/  SHF.R.S32.HI R0, RZ, 0x1f, R11 ;  /* 0x0000001fff007819 */ /* 0x000fc8000001140b */
[CC--:B------:R-:W-:Y:S02]  /*0b10*/  LEA.HI R2, R0.reuse, R11.reuse, RZ, 0x4 ;  /* 0x0000000b00027211 */ /* 0x0c0fe400078f20ff */
[CC--:B------:R-:W-:Y:S02]  /*0b20*/  LEA.HI R3, R0.reuse, R11.reuse, RZ, 0x5 ;  /* 0x0000000b00037211 */ /* 0x0c0fe400078f28ff */
[----:B------:R-:W-:Y:S02]  /*0b30*/  LEA.HI R157, R0, R11, RZ, 0x7 ;  /* 0x0000000b009d7211 */ /* 0x000fe400078f38ff */
[----:B------:R-:W-:Y:S01]  /*0b40*/  SHF.R.S32.HI R5, RZ, 0x4, R2 ;  /* 0x00000004ff057819 */ /* 0x000fe20000011402 */
[----:B------:R-:W-:Y:S01]  /*0b50*/  IMAD.SHL.U32 R4, R3, 0x10, RZ ;  /* 0x0000001003047824 */ /* 0x000fe200078e00ff */
[----:B------:R-:W-:Y:S02]  /*0b60*/  LOP3.LUT R155, R157, 0xffffff80, RZ, 0xc0, !PT ;  /* 0xffffff809d9b7812 */ /* 0x000fe400078ec0ff */
[----:B------:R-:W-:-:S02]  /*0b70*/  LOP3.LUT R3, R2, 0x7fffff0, RZ, 0xc0, !PT ;  /* 0x07fffff002037812 */ /* 0x000fc400078ec0ff */
[----:B------:R-:W-:Y:S01]  /*0b80*/  LEA.HI R2, R2, R5, RZ, 0x1 ;  /* 0x0000000502027211 */ /* 0x000fe200078f08ff */
[C---:B------:R-:W-:Y:S01]  /*0b90*/  IMAD.IADD R155, R11.reuse, 0x1, -R155 ;  /* 0x000000010b9b7824 */ /* 0x040fe200078e0a9b */
[----:B------:R-:W-:Y:S01]  /*0ba0*/  LOP3.LUT R4, R4, 0xfffffe00, RZ, 0xc0, !PT ;  /* 0xfffffe0004047812 */ /* 0x000fe200078ec0ff */
[----:B------:R-:W-:Y:S01]  /*0bb0*/  IMAD.IADD R3, R11, 0x1, -R3 ;  /* 0x000000010b037824 */ /* 0x000fe200078e0a03 */
[----:B------:R-:W-:Y:S02]  /*0bc0*/  LOP3.LUT R2, R2, 0x1ffffffe, RZ, 0xc0, !PT ;  /* 0x1ffffffe02027812 */ /* 0x000fe400078ec0ff */
[----:B------:R-:W-:Y:S01]  /*0bd0*/  SHF.R.S32.HI R8, RZ, 0x1f, R155 ;  /* 0x0000001fff087819 */ /* 0x000fe2000001149b */
[----:B------:R-:W-:Y:S01]  /*0be0*/  IMAD R3, R3, 0x20, R4 ;  /* 0x0000002003037824 */ /* 0x000fe200078e0204 */
[----:B------:R-:W-:Y:S01]  /*0bf0*/  SHF.R.S32.HI R157, RZ, 0x7, R157 ;  /* 0x00000007ff9d7819 */ /* 0x000fe2000001149d */
[----:B------:R-:W-:Y:S01]  /*0c00*/  IMAD.IADD R2, R5, 0x1, -R2 ;  /* 0x0000000105027824 */ /* 0x000fe200078e0a02 */
[----:B------:R-:W-:-:S02]  /*0c10*/  LEA.HI R7, R8, R155, RZ, 0x2 ;  /* 0x0000009b08077211 */ /* 0x000fc400078f10ff */
[----:B------:R-:W-:Y:S01]  /*0c20*/  LEA.HI R8, R8, R155, RZ, 0x5 ;  /* 0x0000009b08087211 */ /* 0x000fe200078f28ff */
[----:B------:R-:W-:Y:S01]  /*0c30*/  IMAD R3, R2, 0x8, R3 ;  /* 0x0000000802037824 */ /* 0x000fe200078e0203 */
[--C-:B------:R-:W-:Y:S02]  /*0c40*/  SHF.R.S32.HI R9, RZ, 0x2, R7.reuse ;  /* 0x00000002ff097819 */ /* 0x100fe40000011407 */
[----:B------:R-:W-:Y:S02]  /*0c50*/  SHF.R.S32.HI R6, RZ, 0x1f, R7 ;  /* 0x0000001fff067819 */ /* 0x000fe40000011407 */
[----:B------:R0:W-:Y:S01]  /*0c60*/  STL [R1], R3 ;  /* 0x0000000301007387 */ /* 0x0001e20000100800 */
[----:B------:R-:W-:Y:S02]  /*0c70*/  LEA.HI R0, R0, R11, RZ, 0x2 ;  /* 0x0000000b00007211 */ /* 0x000fe400078f10ff */
[----:B------:R-:W-:Y:S01]  /*0c80*/  LEA.HI R10, R6, R9, RZ, 0x3 ;  /* 0x00000009060a7211 */ /* 0x000fe200078f18ff */
[----:B------:R-:W-:Y:S01]  /*0c90*/  IMAD.HI R6, R157, 0x55555556, RZ ;  /* 0x555555569d067827 */ /* 0x000fe200078e02ff */
[----:B------:R-:W-:-:S02]  /*0ca0*/  SHF.R.S32.HI R8, RZ, 0x5, R8 ;  /* 0x00000005ff087819 */ /* 0x000fc40000011408 */
[----:B------:R-:W-:Y:S02]  /*0cb0*/  LOP3.LUT R10, R10, 0xfffffff8, RZ, 0xc0, !PT ;  /* 0xfffffff80a0a7812 */ /* 0x000fe400078ec0ff */
[----:B------:R-:W-:Y:S02]  /*0cc0*/  LEA.HI R6, R6, R6, RZ, 0x1 ;  /* 0x0000000606067211 */ /* 0x000fe400078f08ff */
[----:B------:R-:W-:Y:S01]  /*0cd0*/  LOP3.LUT R2, R0, 0x1ffffffc, RZ, 0xc0, !PT ;  /* 0x1ffffffc00027812 */ /* 0x000fe200078ec0ff */
[----:B------:R-:W-:Y:S01]  /*0ce0*/  IMAD.IADD R9, R9, 0x1, -R10 ;  /* 0x0000000109097824 */ /* 0x000fe200078e0a0a */
[----:B------:R-:W-:Y:S01]  /*0cf0*/  LOP3.LUT R16, R7, 0x7ffffffc, RZ, 0xc0, !PT ;  /* 0x7ffffffc07107812 */ /* 0x000fe200078ec0ff */
[----:B------:R-:W-:Y:S01]  /*0d00*/  IMAD R6, R6, -0x3, R157 ;  /* 0xfffffffd06067824 */ /* 0x000fe200078e029d */
[----:B------:R-:W-:Y:S01]  /*0d10*/  SHF.R.S32.HI R152, RZ, 0x2, R0 ;  /* 0x00000002ff987819 */ /* 0x000fe20000011400 */
[----:B------:R-:W-:Y:S02]  /*0d20*/  IMAD R9, R8, 0x10, R9 ;  /* 0x0000001008097824 */ /* 0x000fe400078e0209 */
[----:B------:R-:W-:-:S02]  /*0d30*/  IMAD.IADD R2, R11, 0x1, -R2 ;  /* 0x000000010b027824 */ /* 0x000fc400078e0a02 */
[----:B------:R-:W-:Y:S02]  /*0d40*/  IMAD R156, R6, 0x40, R9 ;  /* 0x00000040069c7824 */ /* 0x000fe400078e0209 */
[----:B------:R-:W-:Y:S02]  /*0d50*/  IMAD.SHL.U32 R22, R2, 0x8, RZ ;  /* 0x0000000802167824 */ /* 0x000fe400078e00ff */
[----:B0-----:R-:W-:-:S07]  /*0d60*/  IMAD.IADD R16, R155, 0x1, -R16 ;  /* 0x000000019b107824 */ /* 0x001fce00078e0a10 */
.L_x_8910:
        /* <DEDUP_REMOVED lines=11> */
[----:B------:R-:W2:Y:S01]  /*0e20*/  LDC R0, c[0x0][0x404] ;  /* 0x00010100ff007b82 */ /* 0x000ea20000000800 */
[----:B------:R-:W-:Y:S01]  /*0e30*/  @UP0 UIMAD.WIDE UR4, UR50, 0x4, UR4 ;  /* 0x00000004320408a5 */ /* 0x000fe2000f8e0204 */
[----:B------:R-:W-:-:S05]  /*0e40*/  PLOP3.LUT P2, PT, PT, PT, UP1, 0x80, 0x0 ;  /* 0x000000000000781c */ /* 0x000fca0003f4f018 */
[----:B------:R-:W-:Y:S01]  /*0e50*/  @UP1 ULDC.64 UR6, c[0x0][0xa18] ;  /* 0x0002860000061ab9 */ /* 0x000fe20000000a00 */
[----:B------:R-:W-:Y:S01]  /*0e60*/  IMAD.U32 R2, RZ, RZ, UR4 ;  /* 0x00000004ff027e24 */ /* 0x000fe2000f8e00ff */
[----:B---3--:R-:W3:Y:S01]  /*0e70*/  LDC R17, c[0x0][0x2e0] ;  /* 0x0000b800ff117b82 */ /* 0x008ee20000000800 */
[----:B------:R-:W-:Y:S01]  /*0e80*/  IMAD.U32 R3, RZ, RZ, UR5 ;  /* 0x00000005ff037e24 */ /* 0x000fe2000f8e00ff */
[----:B------:R-:W-:-:S04]  /*0e90*/  @UP1 UIMAD.WIDE UR4, UR50, 0x4, UR6 ;  /* 0x00000004320418a5 */ /* 0x000fc8000f8e0206 */
[----:B----4-:R4:W5:Y:S02]  /*0ea0*/  @P0 LDG.E R6, desc[UR48][R2.64] ;  /* 0x0000003002060981 */ /* 0x010964000c1e1900 */
        /* <DEDUP_REMOVED lines=21> */
.L_x_8815:
        /* <DEDUP_REMOVED lines=11> */
.L_x_8816:
        /* <DEDUP_REMOVED lines=11> */
.L_x_8817:
        /* <DEDUP_REMOVED lines=58> */
[----:B------:R-:W-:Y:S01]  /*1500*/  @UP2 ULDC UR4, c[0x0][0x42c] ;  /* 0x00010b0000042ab9 */ /* 0x000fe20000000800 */
[----:B------:R-:W-:Y:S01]  /*1510*/  IADD3 R0, R17, 0xc0, -R18 ;  /* 0x000000c011007810 */ /* 0x000fe20007ffe812 */
[----:B------:R-:W-:Y:S02]  /*1520*/  UIMAD.WIDE.U32 UR4, UR41, UR4, URZ ;  /* 0x00000004290472a5 */ /* 0x000fe4000f8e003f */
[----:B------:R-:W-:Y:S02]  /*1530*/  R2UR UR40, R6 ;  /* 0x00000000062872ca */ /* 0x000fe400000e0000 */
[----:B------:R-:W-:Y:S01]  /*1540*/  IMAD R23, R89, 0xc0, R0 ;  /* 0x000000c059177824 */ /* 0x000fe200078e0200 */
[----:B------:R-:W-:-:S03]  /*1550*/  @UP2 USHF.R.U32.HI UR41, URZ, UR6, UR5 ;  /* 0x000000063f292299 */ /* 0x000fc60008011605 */
[----:B------:R-:W-:Y:S01]  /*1560*/  IMAD.IADD R0, R23, 0x1, R8 ;  /* 0x0000000117007824 */ /* 0x000fe200078e0208 */
[----:B------:R-:W-:Y:S08]  /*1570*/  @!P1 BRA `(.L_x_8818) ;  /* 0x0000000000409947 */ /* 0x000ff00003800000 */
        /* <DEDUP_REMOVED lines=10> */
.L_x_8819:
[----:B------:R-:W-:-:S13]  /*1620*/  ISETP.NE.AND P0, PT, R9, 0x1, PT ;  /* 0x000000010900780c */ /* 0x000fda0003f05270 */
[----:B------:R-:W0:Y:S02]  /*1630*/  @P0 LDC.64 R4, c[0x0][0x9e8] ;  /* 0x00027a00ff040b82 */ /* 0x000e240000000a00 */
[----:B0-----:R-:W-:-:S05]  /*1640*/  @P0 IMAD.HI.U32 R4, R2, R4, RZ ;  /* 0x0000000402040227 */ /* 0x001fca00078e00ff */
[----:B------:R-:W-:-:S07]  /*1650*/  @P0 SHF.R.U32.HI R2, RZ, R5, R4 ;  /* 0x00000005ff020219 */ /* 0x000fce0000011604 */
.L_x_8820:
[----:B------:R-:W-:-:S05]  /*1660*/  IMAD R3, R2, R9, R9 ;  /* 0x0000000902037224 */ /* 0x000fca00078e0209 */
[----:B------:R-:W-:-:S07]  /*1670*/  VIMNMX R0, R0, R3, PT ;  /* 0x0000000300007248 */ /* 0x000fce0003fe0100 */
.L_x_8818:
        /* <DEDUP_REMOVED lines=24> */
.L_x_8822:
[----:B------:R-:W-:Y:S01]  /*1800*/  ISETP.NE.AND P0, PT, R9, 0x1, PT ;  /* 0x000000010900780c */ /* 0x000fe20003f05270 */
[----:B------:R-:W-:-:S12]  /*1810*/  IMAD.MOV.U32 R0, RZ, RZ, R91 ;  /* 0x000000ffff007224 */ /* 0x000fd800078e005b */
[----:B------:R-:W0:Y:S02]  /*1820*/  @P0 LDC.64 R2, c[0x0][0x9e8] ;  /* 0x00027a00ff020b82 */ /* 0x000e240000000a00 */
[----:B0-----:R-:W-:-:S05]  /*1830*/  @P0 IMAD.HI.U32 R2, R91, R2, RZ ;  /* 0x000000025b020227 */ /* 0x001fca00078e00ff */
[----:B------:R-:W-:-:S07]  /*1840*/  @P0 SHF.R.U32.HI R0, RZ, R3, R2 ;  /* 0x00000003ff000219 */ /* 0x000fce0000011602 */
.L_x_8823:
[----:B------:R-:W-:-:S05]  /*1850*/  IMAD R0, R0, R9, RZ ;  /* 0x0000000900007224 */ /* 0x000fca00078e02ff */
[----:B------:R-:W-:-:S13]  /*1860*/  R2UR UR5, R0 ;  /* 0x00000000000572ca */ /* 0x000fda00000e0000 */
[----:B------:R-:W-:-:S04]  /*1870*/  UISETP.LT.AND UP0, UPT, UR4, UR5, UPT ;  /* 0x000000050400728c */ /* 0x000fc8000bf01270 */
[----:B------:R-:W-:-:S12]  /*1880*/  USEL UR4, UR4, UR5, !UP0 ;  /* 0x0000000504047287 */ /* 0x000fd8000c000000 */
.L_x_8821:
[----:B------:R-:W-:Y:S01]  /*1890*/  USHF.R.S32.HI UR5, URZ, 0x1f, UR4 ;  /* 0x0000001f3f057899 */ /* 0x000fe20008011404 */
[----:B------:R-:W-:Y:S02]  /*18a0*/  PLOP3.LUT P0, PT, PT, PT, PT, 0x80, 0x0 ;  /* 0x000000000000781c */ /* 0x000fe40003f0f070 */
[----:B------:R-:W-:Y:S01]  /*18b0*/  CS2R R4, SRZ ;  /* 0x0000000000047805 */ /* 0x000fe2000001ff00 */
[----:B------:R-:W-:Y:S01]  /*18c0*/  IMAD.MOV.U32 R3, RZ, RZ, RZ ;  /* 0x000000ffff037224 */ /* 0x000fe200078e00ff */
        /* <DEDUP_REMOVED lines=29> */
[----:B------:R-:W-:Y:S06]  /*1aa0*/  @!P1 BRA `(.L_x_8824) ;  /* 0x000000b000989947 */ /* 0x000fec0003800000 */
[----:B------:R-:W0:Y:S01]  /*1ab0*/  SHFL.IDX PT, R0, R157, RZ, 0x1f ;  /* 0x00001fff9d007589 */ /* 0x000e2200000e0000 */
[----:B------:R-:W1:Y:S01]  /*1ac0*/  S2UR UR44, SR_CgaCtaId ;  /* 0x00000000002c79c3 */ /* 0x000e620000008800 */
[----:B------:R-:W-:Y:S01]  /*1ad0*/  UMOV UR45, 0x400 ;  /* 0x00000400002d7882 */ /* 0x000fe20000000000 */
        /* <DEDUP_REMOVED lines=28> */
.L_x_8825:
        /* <DEDUP_REMOVED lines=9> */
.L_x_9007:
[----:B------:R-:W-:Y:S05]  /*1d30*/  @!P0 BRA `(.L_x_8827) ;  /* 0x0000000000048947 */ /* 0x000fea0003800000 */
[----:B------:R-:W-:Y:S01]  /*1d40*/  BPT.TRAP 0x1 ;  /* 0x000000040000795c */ /* 0x000fe20000300000 */
.L_x_8827:
[----:B------:R-:W-:Y:S02]  /*1d50*/  IMAD.U32 R5, RZ, RZ, UR37 ;  /* 0x00000025ff057e24 */ /* 0x000fe4000f8e00ff */
[----:B0-----:R-:W-:-:S03]  /*1d60*/  IMAD.U32 R0, RZ, RZ, UR36 ;  /* 0x00000024ff007e24 */ /* 0x001fc6000f8e00ff */
[----:B------:R-:W-:Y:S02]  /*1d70*/  LEA R5, R5, UR45, 0x3 ;  /* 0x0000002d05057c11 */ /* 0x000fe4000f8e18ff */
[----:B------:R-:W-:-:S04]  /*1d80*/  SHF.L.U32 R0, R0, 0x1f, RZ ;  /* 0x0000001f00007819 */ /* 0x000fc800000006ff */
[----:B------:R0:W1:Y:S01]  /*1d90*/  SYNCS.PHASECHK.TRANS64.TRYWAIT P2, [R5+URZ+0x19c30], R0 ;  /* 0x019c3000050075a7 */ /* 0x000062000804017f */
[----:B------:R-:W-:Y:S05]  /*1da0*/  @!P0 BRA `(.L_x_8828) ;  /* 0x0000000000048947 */ /* 0x000fea0003800000 */
[----:B------:R-:W-:Y:S01]  /*1db0*/  BPT.TRAP 0x1 ;  /* 0x000000040000795c */ /* 0x000fe20000300000 */
.L_x_8828:
[----:B------:R-:W2:Y:S02]  /*1dc0*/  S2R R2, SR_TID.X ;  /* 0x0000000000027919 */ /* 0x000ea40000002100 */
[----:B--2---:R-:W-:Y:S01]  /*1dd0*/  LOP3.LUT P1, RZ, R2, 0x7f, RZ, 0xc0, !PT ;  /* 0x0000007f02ff7812 */ /* 0x004fe2000782c0ff */
[----:B-1----:R-:W-:-:S12]  /*1de0*/  @P2 BRA `(.L_x_8829) ;  /* 0x0000000000082947 */ /* 0x002fd80003800000 */
[----:B------:R-:W1:Y:S02]  /*1df0*/  SYNCS.PHASECHK.TRANS64.TRYWAIT P2, [R5+URZ+0x19c30], R0 ;  /* 0x019c3000050075a7 */ /* 0x000e64000804017f */
[----:B-1----:R-:W-:Y:S05]  /*1e00*/  @!P2 BRA `(.L_x_8830) ;  /* 0x0000011c0088a947 */ /* 0x002fea0003800000 */
.L_x_8829:
        /* <DEDUP_REMOVED lines=17> */
[----:B------:R-:W-:Y:S01]  /*1f20*/  UIMAD UR14, UR37, 0x300, UR16 ;  /* 0x00000300250e78a4 */ /* 0x000fe2000f8e0210 */
[----:B------:R-:W-:Y:S01]  /*1f30*/  IMAD R7, R89, 0xc0, R156 ;  /* 0x000000c059077824 */ /* 0x000fe200078e029c */
[----:B------:R-:W-:Y:S01]  /*1f40*/  UIADD3 UR8, UR12, 0x300, URZ ;  /* 0x000003000c087890 */ /* 0x000fe2000fffe03f */
[--C-:B------:R-:W-:Y:S01]  /*1f50*/  IADD3 R5, -R18, 0x1, R3.reuse ;  /* 0x0000000112057810 */ /* 0x100fe20007ffe103 */
[----:B------:R-:W-:Y:S01]  /*1f60*/  UIADD3 UR6, UR14, 0x100, URZ ;  /* 0x000001000e067890 */ /* 0x000fe2000fffe03f */
[----:B------:R-:W-:Y:S01]  /*1f70*/  IMAD R9, R16, -0x2, R3 ;  /* 0xfffffffe10097824 */ /* 0x000fe200078e0203 */
[----:B------:R-:W-:Y:S01]  /*1f80*/  UIADD3 UR10, UR14, 0x200, URZ ;  /* 0x000002000e0a7890 */ /* 0x000fe2000fffe03f */
[----:B------:R-:W-:Y:S01]  /*1f90*/  LEA R8, R88, 0xffffff80, 0x7 ;  /* 0xffffff8058087811 */ /* 0x000fe200078e38ff */
[----:B------:R-:W-:Y:S01]  /*1fa0*/  UMOV UR9, 0xc0000010 ;  /* 0xc000001000097882 */ /* 0x000fe20000000000 */
[----:B------:R-:W-:Y:S01]  /*1fb0*/  QGMMA.64x128x32.F32.E4M3.E4M3 R24, gdesc[UR12], RZ, !UPT, gsb0 ;  /* 0x01e000000c1879f3 */ /* 0x000fe2000c0008ff */
[----:B------:R-:W-:Y:S01]  /*1fc0*/  UMOV UR11, 0xc0000010 ;  /* 0xc0000010000b7882 */ /* 0x000fe20000000000 */
[----:B------:R-:W-:Y:S01]  /*1fd0*/  ULDC UR18, c[0x0][0x9dc] ;  /* 0x0002770000127ab9 */ /* 0x000fe20000000800 */
[----:B------:R-:W-:Y:S01]  /*1fe0*/  IMAD R5, R16, -0x2, R5 ;  /* 0xfffffffe10057824 */ /* 0x000fe200078e0205 */
[----:B------:R-:W-:-:S02]  /*1ff0*/  WARPGROUP.DEPBAR.LE gsb0, 0x0 ;  /* 0x00008000000079c5 */ /* 0x000fc40000010000 */
[----:B------:R-:W-:-:S06]  /*2000*/  WARPGROUP.ARRIVE ;  /* 0x00000000000079c5 */ /* 0x000fcc0000000000 */
[----:B------:R-:W-:Y:S01]  /*2010*/  QGMMA.64x128x32.F32.E4M3.E4M3 R24, gdesc[UR4], R24, gsb0 ;  /* 0x01e00000041879f3 */ /* 0x000fe20008000818 */
[----:B------:R-:W-:Y:S02]  /*2020*/  ULDC.64 UR6, c[0x0][0x9e0] ;  /* 0x0002780000067ab9 */ /* 0x000fe40000000a00 */
[----:B------:R-:W-:Y:S01]  /*2030*/  UISETP.GE.AND UP0, UPT, UR7, 0x1, UPT ;  /* 0x000000010700788c */ /* 0x000fe2000bf06270 */
[----:B------:R-:W-:-:S05]  /*2040*/  VIADD R10, R5, UR6 ;  /* 0x00000006050a7c36 */ /* 0x000fca0008000000 */
[----:B------:R-:W-:Y:S01]  /*2050*/  PLOP3.LUT P2, PT, PT, PT, UP0, 0x40, 0x0 ;  /* 0x000000000000781c */ /* 0x000fe20003f4e808 */
[----:B------:R-:W-:Y:S02]  /*2060*/  WARPGROUP.DEPBAR.LE gsb0, 0x0 ;  /* 0x00008000000079c5 */ /* 0x000fe40000010000 */
[----:B------:R-:W-:-:S06]  /*2070*/  WARPGROUP.ARRIVE ;  /* 0x00000000000079c5 */ /* 0x000fcc0000000000 */
[----:B------:R-:W-:Y:S01]  /*2080*/  QGMMA.64x128x32.F32.E4M3.E4M3 R24, gdesc[UR8], R24, gsb0 ;  /* 0x01e00000081879f3 */ /* 0x000fe20008000818 */
[----:B------:R-:W-:-:S06]  /*2090*/  ULOP3.LUT UR10, URZ, UR18, URZ, 0x33, !UPT ;  /* 0x000000123f0a7292 */ /* 0x000fcc000f8e333f */
[----:B------:R-:W-:-:S04]  /*20a0*/  VIADD R5, R5, UR10 ;  /* 0x0000000a05057c36 */ /* 0x000fc80008000000 */
[----:B------:R-:W-:Y:S01]  /*20b0*/  IMAD.IADD R2, R5, 0x1, R7 ;  /* 0x0000000105027824 */ /* 0x000fe200078e0207 */
[----:B------:R-:W-:Y:S02]  /*20c0*/  WARPGROUP.DEPBAR.LE gsb0, 0x0 ;  /* 0x00008000000079c5 */ /* 0x000fe40000010000 */
[----:B------:R0:W-:Y:S02]  /*20d0*/  @!P1 SYNCS.ARRIVE.TRANS64.RED.A1T0 RZ, [R0+URZ], RZ ;  /* 0x000000ff00ff99a7 */ /* 0x0001e4000810043f */
[----:B0-----:R-:W-:Y:S01]  /*20e0*/  VIADDMNMX R0, R7, R10, R9, PT ;  /* 0x0000000a07007246 */ /* 0x001fe20003800109 */
        /* <DEDUP_REMOVED lines=13> */
.L_x_8833:
[----:B------:R-:W-:-:S06]  /*21c0*/  UISETP.NE.AND UP1, UPT, UR7, 0x1, UPT ;  /* 0x000000010700788c */ /* 0x000fcc000bf25270 */
[----:B------:R-:W-:-:S05]  /*21d0*/  PLOP3.LUT P2, PT, PT, PT, UP1, 0x80, 0x0 ;  /* 0x000000000000781c */ /* 0x000fca0003f4f018 */
[----:B------:R-:W-:-:S08]  /*21e0*/  @UP1 ULDC.64 UR10, c[0x0][0x9e8] ;  /* 0x00027a00000a1ab9 */ /* 0x000fd00000000a00 */
[----:B------:R-:W-:-:S05]  /*21f0*/  @P2 IMAD.HI.U32 R6, R3, UR10, RZ ;  /* 0x0000000a03062c27 */ /* 0x000fca000f8e00ff */
[----:B------:R-:W-:-:S07]  /*2200*/  @P2 SHF.R.U32.HI R3, RZ, UR11, R6 ;  /* 0x0000000bff032c19 */ /* 0x000fce0008011606 */
.L_x_8834:
[----:B------:R-:W-:Y:S05]  /*2210*/  BSYNC B0 ;  /* 0x0000000000007941 */ /* 0x000fea0003800000 */
.L_x_8832:
[----:B------:R-:W-:-:S04]  /*2220*/  IMAD R3, R3, UR7, -R8 ;  /* 0x0000000703037c24 */ /* 0x000fc8000f8e0a08 */
[----:B------:R-:W-:-:S05]  /*2230*/  IMAD R3, R16, -0x2, R3 ;  /* 0xfffffffe10037824 */ /* 0x000fca00078e0203 */
[----:B------:R-:W-:Y:S02]  /*2240*/  VIMNMX R2, R2, R3, !PT ;  /* 0x0000000302027248 */ /* 0x000fe40007fe0100 */
[----:B------:R-:W-:-:S07]  /*2250*/  VIADDMNMX R0, R3, UR7, R0, PT ;  /* 0x0000000703007c46 */ /* 0x000fce000b800100 */
.L_x_8831:
        /* <DEDUP_REMOVED lines=184> */
[----:B------:R-:W-:Y:S02]  /*2de0*/  ISETP.LT.OR P6, PT, R0, 0x7a, P6 ;  /* 0x0000007a0000780c */ /* 0x000fe400037c1670 */
[----:B------:R-:W-:Y:S02]  /*2df0*/  VIADDMNMX R0, R6, R10, R9, PT ;  /* 0x0000000a06007246 */ /* 0x000fe40003800109 */
        /* <DEDUP_REMOVED lines=17> */
.L_x_8837:
[----:B------:R-:W-:-:S06]  /*2f10*/  UISETP.NE.AND UP1, UPT, UR7, 0x1, UPT ;  /* 0x000000010700788c */ /* 0x000fcc000bf25270 */
[----:B------:R-:W-:-:S05]  /*2f20*/  PLOP3.LUT P6, PT, PT, PT, UP1, 0x80, 0x0 ;  /* 0x000000000000781c */ /* 0x000fca0003fcf018 */
[----:B------:R-:W-:-:S08]  /*2f30*/  @UP1 ULDC.64 UR10, c[0x0][0x9e8] ;  /* 0x00027a00000a1ab9 */ /* 0x000fd00000000a00 */
[----:B------:R-:W-:Y:S01]  /*2f40*/  @P6 IMAD.HI.U32 R2, R5, UR10, RZ ;  /* 0x0000000a05026c27 */ /* 0x000fe2000f8e00ff */
[----:B------:R-:W-:-:S13]  /*2f50*/  PLOP3.LUT P6, PT, PT, PT, UP1, 0x80, 0x0 ;  /* 0x000000000000781c */ /* 0x000fda0003fcf018 */
[----:B------:R-:W-:-:S07]  /*2f60*/  @P6 SHF.R.U32.HI R5, RZ, UR11, R2 ;  /* 0x0000000bff056c19 */ /* 0x000fce0008011602 */
.L_x_8838:
[----:B------:R-:W-:Y:S05]  /*2f70*/  BSYNC B0 ;  /* 0x0000000000007941 */ /* 0x000fea0003800000 */
.L_x_8836:
[----:B------:R-:W-:-:S04]  /*2f80*/  IMAD R5, R5, UR7, -R8 ;  /* 0x0000000705057c24 */ /* 0x000fc8000f8e0a08 */
[----:B------:R-:W-:-:S05]  /*2f90*/  IMAD R5, R16, -0x2, R5 ;  /* 0xfffffffe10057824 */ /* 0x000fca00078e0205 */
[----:B------:R-:W-:Y:S02]  /*2fa0*/  VIMNMX R4, R4, R5, !PT ;  /* 0x0000000504047248 */ /* 0x000fe40007fe0100 */
[----:B------:R-:W-:-:S07]  /*2fb0*/  VIADDMNMX R0, R5, UR7, R0, PT ;  /* 0x0000000705007c46 */ /* 0x000fce000b800100 */
.L_x_8835:
        /* <DEDUP_REMOVED lines=79> */
[----:B------:R-:W0:Y:S01]  /*34b0*/  SHFL.BFLY PT, R2, R5, 0x2, 0x1f ;  /* 0x0c401f0005027f89 */ /* 0x000e2200000e0000 */
        /* <DEDUP_REMOVED lines=13> */
[----:B0-----:R-:W-:Y:S02]  /*3590*/  FMNMX.FTZ R8, R5, R2, !PT ;  /* 0x0000000205087209 */ /* 0x001fe40007810000 */
[----:B------:R-:W-:Y:S02]  /*35a0*/  FSEL R54, R54, -INF , !P2 ;  /* 0xff80000036367808 */ /* 0x000fe40005000000 */
[----:B------:R-:W-:Y:S01]  /*35b0*/  ISETP.GT.AND P2, PT, R4, 0x39, !P6 ;  /* 0x000000390400780c */ /* 0x000fe20007744270 */
[----:B------:R-:W0:Y:S01]  /*35c0*/  SHFL.BFLY PT, R9, R8, 0x1, 0x1f ;  /* 0x0c201f0008097f89 */ /* 0x000e2200000e0000 */
        /* <DEDUP_REMOVED lines=12> */
[----:B0-----:R-:W-:Y:S01]  /*3690*/  FMNMX.FTZ R2, R8, R9, !PT ;  /* 0x0000000908027209 */ /* 0x001fe20007810000 */
[----:B------:R-:W-:Y:S01]  /*36a0*/  IMAD.U32 R9, RZ, RZ, UR40 ;  /* 0x00000028ff097e24 */ /* 0x000fe2000f8e00ff */
        /* <DEDUP_REMOVED lines=73> */
[----:B------:R-:W0:Y:S01]  /*3b40*/  MUFU.EX2 R3, R3 ;  /* 0x0000000300037308 */ /* 0x000e220000000800 */
        /* <DEDUP_REMOVED lines=17> */
[----:B0-----:R-:W-:-:S03]  /*3c60*/  FADD.FTZ R68, R3, R8 ;  /* 0x0000000803447221 */ /* 0x001fc60000010000 */
[----:B------:R-:W-:-:S03]  /*3c70*/  FMNMX.FTZ R15, R51, R28, !PT ;  /* 0x0000001c330f7209 */ /* 0x000fc60007810000 */
[----:B------:R-:W0:Y:S01]  /*3c80*/  MUFU.EX2 R10, R10 ;  /* 0x0000000a000a7308 */ /* 0x000e220000000800 */
        /* <DEDUP_REMOVED lines=8> */
[--C-:B-1----:R-:W-:Y:S01]  /*3d10*/  FFMA.FTZ R44, R65, UR40, -R24.reuse ;  /* 0x00000028412c7c23 */ /* 0x102fe20008010818 */
[----:B0-----:R-:W-:Y:S02]  /*3d20*/  F2FP.SATFINITE.E4M3.F32.PACK_AB_MERGE_C R148, R10, R5, RZ ;  /* 0x000000050a94723e */ /* 0x001fe400048070ff */
[----:B------:R-:W-:Y:S01]  /*3d30*/  FMNMX.FTZ R25, R63, R32, !PT ;  /* 0x000000203f197209 */ /* 0x000fe20007810000 */
[----:B------:R-:W-:-:S01]  /*3d40*/  FFMA.FTZ R32, R49, UR40, -R24 ;  /* 0x0000002831207c23 */ /* 0x000fc20008010818 */
[----:B------:R-:W-:Y:S01]  /*3d50*/  F2FP.SATFINITE.E4M3.F32.PACK_AB_MERGE_C R148, R8, R3, R148 ;  /* 0x000000030894723e */ /* 0x000fe20004807094 */
[----:B------:R-:W0:Y:S01]  /*3d60*/  MUFU.EX2 R14, R14 ;  /* 0x0000000e000e7308 */ /* 0x000e220000000800 */
        /* <DEDUP_REMOVED lines=8> */
[----:B-1----:R-:W-:Y:S01]  /*3df0*/  FFMA.FTZ R48, R69, UR40, -R24 ;  /* 0x0000002845307c23 */ /* 0x002fe20008010818 */
[----:B0-----:R-:W-:Y:S02]  /*3e00*/  F2FP.SATFINITE.E4M3.F32.PACK_AB_MERGE_C R150, R14, R11, RZ ;  /* 0x0000000b0e96723e */ /* 0x001fe400048070ff */
        /* <DEDUP_REMOVED lines=15> */
[----:B0-----:R-:W-:-:S01]  /*3f00*/  FFMA.FTZ R52, R73, UR40, -R24 ;  /* 0x0000002849347c23 */ /* 0x001fc20008010818 */
[----:B------:R-:W0:Y:S06]  /*3f10*/  SHFL.BFLY PT, R45, R0, 0x2, 0x1f ;  /* 0x0c401f00002d7f89 */ /* 0x000e2c00000e0000 */
[----:B------:R2:W-:Y:S01]  /*3f20*/  MUFU.EX2 R29, R56 ;  /* 0x00000038001d7308 */ /* 0x0005e20000000800 */
[----:B-1----:R-:W-:-:S07]  /*3f30*/  FFMA.FTZ R53, R80, UR40, -R24 ;  /* 0x0000002850357c23 */ /* 0x002fce0008010818 */
[----:B------:R1:W-:Y:S01]  /*3f40*/  MUFU.EX2 R33, R60 ;  /* 0x0000003c00217308 */ /* 0x0003e20000000800 */
[----:B--2---:R-:W-:-:S07]  /*3f50*/  FFMA.FTZ R56, R77, UR40, -R24 ;  /* 0x000000284d387c23 */ /* 0x004fce0008010818 */
[----:B------:R-:W-:Y:S01]  /*3f60*/  MUFU.EX2 R40, R40 ;  /* 0x0000002800287308 */ /* 0x000fe20000000800 */
[----:B-1----:R-:W-:-:S01]  /*3f70*/  FFMA.FTZ R60, R81, UR40, -R24 ;  /* 0x00000028513c7c23 */ /* 0x002fc20008010818 */
        /* <DEDUP_REMOVED lines=55> */
[----:B------:R-:W-:-:S01]  /*42f0*/  FADD.FTZ R66, R14, R69 ;  /* 0x000000450e427221 */ /* 0x000fc20000010000 */
[----:B------:R-:W-:-:S04]  /*4300*/  FFMA.FTZ R86, R86, UR40, -R61 ;  /* 0x0000002856567c23 */ /* 0x000fc8000801083d */
[----:B------:R-:W1:Y:S01]  /*4310*/  MUFU.EX2 R34, R34 ;  /* 0x0000002200227308 */ /* 0x000e620000000800 */
[----:B--2---:R-:W-:-:S01]  /*4320*/  FADD.FTZ R62, R65, R62 ;  /* 0x0000003e413e7221 */ /* 0x004fc20000010000 */
[----:B------:R-:W-:-:S04]  /*4330*/  F2FP.SATFINITE.E4M3.F32.PACK_AB_MERGE_C R30, R65, R30, RZ ;  /* 0x0000001e411e723e */ /* 0x000fc800048070ff */
[----:B------:R-:W-:Y:S02]  /*4340*/  F2FP.SATFINITE.E4M3.F32.PACK_AB_MERGE_C R149, R27, R26, R30 ;  /* 0x0000001a1b95723e */ /* 0x000fe4000480701e */
[----:B------:R-:W2:Y:S01]  /*4350*/  MUFU.EX2 R35, R35 ;  /* 0x0000002300237308 */ /* 0x000ea20000000800 */
[----:B0-----:R-:W-:-:S01]  /*4360*/  FADD.FTZ R69, R31, R62 ;  /* 0x0000003e1f457221 */ /* 0x001fc20000010000 */
[----:B------:R-:W-:Y:S01]  /*4370*/  FFMA.FTZ R62, R67, UR40, -R61 ;  /* 0x00000028433e7c23 */ /* 0x000fe2000801083d */
[----:B------:R-:W-:-:S01]  /*4380*/  FADD.FTZ R67, R13, R66 ;  /* 0x000000420d437221 */ /* 0x000fc20000010000 */
[----:B------:R-:W-:-:S03]  /*4390*/  FFMA.FTZ R61, R87, UR40, -R61 ;  /* 0x00000028573d7c23 */ /* 0x000fc6000801083d */
[----:B------:R-:W-:Y:S01]  /*43a0*/  FADD.FTZ R68, R20, R67 ;  /* 0x0000004314447221 */ /* 0x000fe20000010000 */
[----:B------:R-:W0:Y:S01]  /*43b0*/  MUFU.EX2 R64, R64 ;  /* 0x0000004000407308 */ /* 0x000e220000000800 */
[----:B-1----:R-:W-:-:S02]  /*43c0*/  FADD.FTZ R66, R34, R69 ;  /* 0x0000004522427221 */ /* 0x002fc40000010000 */
[----:B------:R-:W-:Y:S01]  /*43d0*/  FADD.FTZ R5, R15, R68 ;  /* 0x000000440f057221 */ /* 0x000fe20000010000 */
[----:B------:R-:W-:-:S03]  /*43e0*/  F2FP.SATFINITE.E4M3.F32.PACK_AB_MERGE_C R15, R28, R15, RZ ;  /* 0x0000000f1c0f723e */ /* 0x000fc600048070ff */
[----:B------:R-:W-:Y:S01]  /*43f0*/  FADD.FTZ R14, R28, R5 ;  /* 0x000000051c0e7221 */ /* 0x000fe20000010000 */
[----:B------:R-:W1:Y:S01]  /*4400*/  MUFU.EX2 R38, R38 ;  /* 0x0000002600267308 */ /* 0x000e620000000800 */
[----:B--2---:R-:W-:-:S01]  /*4410*/  FADD.FTZ R67, R35, R66 ;  /* 0x0000004223437221 */ /* 0x004fc20000010000 */
[----:B------:R-:W-:Y:S01]  /*4420*/  F2FP.SATFINITE.E4M3.F32.PACK_AB_MERGE_C R144, R20, R13, R15 ;  /* 0x0000000d1490723e */ /* 0x000fe2000480700f */
[----:B------:R-:W-:-:S05]  /*4430*/  FADD.FTZ R11, R21, R14 ;  /* 0x0000000e150b7221 */ /* 0x000fca0000010000 */
[----:B------:R-:W2:Y:S01]  /*4440*/  MUFU.EX2 R39, R39 ;  /* 0x0000002700277308 */ /* 0x000ea20000000800 */
[----:B0-----:R-:W-:-:S01]  /*4450*/  FADD.FTZ R67, R64, R67 ;  /* 0x0000004340437221 */ /* 0x001fc20000010000 */
[----:B------:R-:W-:-:S04]  /*4460*/  F2FP.SATFINITE.E4M3.F32.PACK_AB_MERGE_C R35, R64, R35, RZ ;  /* 0x000000234023723e */ /* 0x000fc800048070ff */
[----:B------:R-:W-:Y:S02]  /*4470*/  F2FP.SATFINITE.E4M3.F32.PACK_AB_MERGE_C R151, R34, R31, R35 ;  /* 0x0000001f2297723e */ /* 0x000fe40004807023 */
[----:B------:R-:W0:Y:S01]  /*4480*/  MUFU.EX2 R42, R42 ;  /* 0x0000002a002a7308 */ /* 0x000e220000000800 */
[----:B-1----:R-:W-:-:S07]  /*4490*/  FADD.FTZ R10, R38, R67 ;  /* 0x00000043260a7221 */ /* 0x002fce0000010000 */
        /* <DEDUP_REMOVED lines=8> */
[----:B------:R-:W-:-:S03]  /*4520*/  F2FP.SATFINITE.E4M3.F32.PACK_AB_MERGE_C R146, R32, R21, R25 ;  /* 0x000000152092723e */ /* 0x000fc60004807019 */
[----:B------:R-:W-:Y:S02]  /*4530*/  FADD.FTZ R5, R29, R4 ;  /* 0x000000041d057221 */ /* 0x000fe40000010000 */
[----:B------:R-:W0:Y:S01]  /*4540*/  MUFU.EX2 R46, R46 ;  /* 0x0000002e002e7308 */ /* 0x000e220000000800 */
[----:B-1----:R-:W-:-:S01]  /*4550*/  FADD.FTZ R8, R47, R8 ;  /* 0x000000082f087221 */ /* 0x002fc20000010000 */
[----:B------:R-:W-:-:S04]  /*4560*/  F2FP.SATFINITE.E4M3.F32.PACK_AB_MERGE_C R42, R47, R42, RZ ;  /* 0x0000002a2f2a723e */ /* 0x000fc800048070ff */
[----:B------:R-:W-:Y:S02]  /*4570*/  F2FP.SATFINITE.E4M3.F32.PACK_AB_MERGE_C R145, R39, R38, R42 ;  /* 0x000000262791723e */ /* 0x000fe4000480702a */
[----:B------:R-:W1:Y:S01]  /*4580*/  MUFU.EX2 R50, R50 ;  /* 0x0000003200327308 */ /* 0x000e620000000800 */
[----:B--2---:R-:W-:-:S01]  /*4590*/  FADD.FTZ R3, R43, R8 ;  /* 0x000000082b037221 */ /* 0x004fc20000010000 */
[----:B------:R-:W-:Y:S01]  /*45a0*/  FADD.FTZ R8, R36, R5 ;  /* 0x0000000524087221 */ /* 0x000fe20000010000 */
[----:B------:R-:W-:-:S04]  /*45b0*/  F2FP.SATFINITE.E4M3.F32.PACK_AB_MERGE_C R5, R48, R41, RZ ;  /* 0x000000293005723e */ /* 0x000fc800048070ff */
[----:B------:R-:W-:Y:S01]  /*45c0*/  F2FP.SATFINITE.E4M3.F32.PACK_AB_MERGE_C R142, R44, R37, R5 ;  /* 0x000000252c8e723e */ /* 0x000fe20004807005 */
[----:B------:R-:W2:Y:S01]  /*45d0*/  MUFU.EX2 R55, R55 ;  /* 0x0000003700377308 */ /* 0x000ea20000000800 */
[----:B0-----:R-:W-:-:S07]  /*45e0*/  FADD.FTZ R3, R46, R3 ;  /* 0x000000032e037221 */ /* 0x001fce0000010000 */
        /* <DEDUP_REMOVED lines=8> */
[----:B------:R-:W-:Y:S01]  /*4670*/  F2FP.SATFINITE.E4M3.F32.PACK_AB_MERGE_C R50, R55, R50, RZ ;  /* 0x000000323732723e */ /* 0x000fe200048070ff */
[----:B------:R-:W-:-:S03]  /*4680*/  FADD.FTZ R37, R37, R40 ;  /* 0x0000002825257221 */ /* 0x000fc60000010000 */
[----:B------:R-:W-:Y:S01]  /*4690*/  F2FP.SATFINITE.E4M3.F32.PACK_AB_MERGE_C R147, R46, R43, R50 ;  /* 0x0000002b2e93723e */ /* 0x000fe20004807032 */
[----:B------:R-:W-:-:S01]  /*46a0*/  FADD.FTZ R44, R44, R37 ;  /* 0x000000252c2c7221 */ /* 0x000fc20000010000 */
[----:B------:R-:W2:Y:S01]  /*46b0*/  MUFU.EX2 R58, R58 ;  /* 0x0000003a003a7308 */ /* 0x000ea20000000800 */
[----:B0-----:R-:W-:-:S02]  /*46c0*/  FADD.FTZ R3, R51, R4 ;  /* 0x0000000433037221 */ /* 0x001fc40000010000 */
[----:B------:R-:W-:-:S04]  /*46d0*/  FADD.FTZ R41, R41, R44 ;  /* 0x0000002c29297221 */ /* 0x000fc80000010000 */
[----:B------:R-:W-:Y:S01]  /*46e0*/  FADD.FTZ R48, R48, R41 ;  /* 0x0000002930307221 */ /* 0x000fe20000010000 */
        /* <DEDUP_REMOVED lines=69> */
.L_x_8840:
[----:B------:R-:W-:-:S11]  /*4b40*/  UISETP.NE.AND UP1, UPT, UR7, 0x1, UPT ;  /* 0x000000010700788c */ /* 0x000fd6000bf25270 */
[----:B------:R-:W-:Y:S02]  /*4b50*/  @UP1 ULDC.64 UR20, c[0x0][0x9e8] ;  /* 0x00027a0000141ab9 */ /* 0x000fe40000000a00 */
[----:B------:R-:W-:-:S04]  /*4b60*/  UIMAD.WIDE.U32 UR10, UR14, UR20, URZ ;  /* 0x000000140e0a72a5 */ /* 0x000fc8000f8e003f */
[----:B------:R-:W-:-:S12]  /*4b70*/  @UP1 USHF.R.U32.HI UR14, URZ, UR21, UR11 ;  /* 0x000000153f0e1299 */ /* 0x000fd8000801160b */
.L_x_8841:
[----:B------:R-:W-:-:S04]  /*4b80*/  UIMAD UR7, UR14, UR7, UR7 ;  /* 0x000000070e0772a4 */ /* 0x000fc8000f8e0207 */
[----:B------:R-:W-:-:S04]  /*4b90*/  UISETP.LT.AND UP1, UPT, UR6, UR7, UPT ;  /* 0x000000070600728c */ /* 0x000fc8000bf21270 */
[----:B------:R-:W-:-:S12]  /*4ba0*/  USEL UR6, UR6, UR7, UP1 ;  /* 0x0000000706067287 */ /* 0x000fd80008800000 */
.L_x_8839:
        /* <DEDUP_REMOVED lines=31> */
[----:B------:R-:W-:Y:S01]  /*4da0*/  IADD3 R8, R7, R17, -R18 ;  /* 0x0000001107087210 */ /* 0x000fe20007ffe812 */
[----:B------:R-:W-:Y:S01]  /*4db0*/  IMAD.MOV.U32 R135, RZ, RZ, RZ ;  /* 0x000000ffff877224 */ /* 0x000fe200078e00ff */
[----:B------:R-:W-:Y:S01]  /*4dc0*/  ULDC UR21, c[0x0][0x9e4] ;  /* 0x0002790000157ab9 */ /* 0x000fe20000000800 */
[----:B------:R-:W-:Y:S01]  /*4dd0*/  ULDC UR18, c[0x0][0x9dc] ;  /* 0x0002770000127ab9 */ /* 0x000fe20000000800 */
[----:B------:R-:W-:Y:S01]  /*4de0*/  LOP3.LUT R12, RZ, R8, RZ, 0x33, !PT ;  /* 0x00000008ff0c7212 */ /* 0x000fe200078e33ff */
[----:B------:R-:W-:Y:S01]  /*4df0*/  VIADD R9, R8, 0x8 ;  /* 0x0000000808097836 */ /* 0x000fe20000000000 */
[----:B------:R-:W-:-:S04]  /*4e00*/  ULDC UR22, c[0x0][0x9e0] ;  /* 0x0002780000167ab9 */ /* 0x000fc80000000800 */
[----:B------:R-:W-:-:S07]  /*4e10*/  LOP3.LUT R13, RZ, R9, RZ, 0x33, !PT ;  /* 0x00000009ff0d7212 */ /* 0x000fce00078e33ff */
.L_x_8860:
[----:B------:R-:W-:-:S04]  /*4e20*/  UIADD3 UR19, UR37, 0x1, URZ ;  /* 0x0000000125137890 */ /* 0x000fc8000fffe03f */
[----:B------:R-:W-:-:S04]  /*4e30*/  UISETP.NE.AND UP1, UPT, UR19, 0x2, UPT ;  /* 0x000000021300788c */ /* 0x000fc8000bf25270 */
[----:B------:R-:W-:Y:S02]  /*4e40*/  USEL UR20, URZ, 0x1, UP1 ;  /* 0x000000013f147887 */ /* 0x000fe40008800000 */
[----:B------:R-:W-:Y:S02]  /*4e50*/  USEL UR19, UR19, URZ, UP1 ;  /* 0x0000003f13137287 */ /* 0x000fe40008800000 */
[----:B------:R-:W-:Y:S01]  /*4e60*/  ULOP3.LUT UR20, UR36, UR20, URZ, 0x3c, !UPT ;  /* 0x0000001424147292 */ /* 0x000fe2000f8e3c3f */
[----:B------:R-:W-:Y:S11]  /*4e70*/  @!P0 BRA `(.L_x_8843) ;  /* 0x0000000000048947 */ /* 0x000ff60003800000 */
[----:B------:R-:W-:Y:S01]  /*4e80*/  BPT.TRAP 0x1 ;  /* 0x000000040000795c */ /* 0x000fe20000300000 */
.L_x_8843:
[----:B------:R-:W-:Y:S01]  /*4e90*/  ULEA UR23, UR19, UR45, 0x3 ;  /* 0x0000002d13177291 */ /* 0x000fe2000f8e183f */
[----:B------:R-:W-:-:S05]  /*4ea0*/  IMAD.U32 R10, RZ, RZ, UR20 ;  /* 0x00000014ff0a7e24 */ /* 0x000fca000f8e00ff */
[----:B------:R-:W-:-:S04]  /*4eb0*/  SHF.L.U32 R10, R10, 0x1f, RZ ;  /* 0x0000001f0a0a7819 */ /* 0x000fc800000006ff */
[----:B------:R0:W1:Y:S01]  /*4ec0*/  SYNCS.PHASECHK.TRANS64.TRYWAIT P2, [UR23+0x19c30], R10 ;  /* 0x019c300aff0075a7 */ /* 0x0000620008040157 */
[----:B------:R-:W-:Y:S05]  /*4ed0*/  @!P0 BRA `(.L_x_8844) ;  /* 0x0000000000048947 */ /* 0x000fea0003800000 */
[----:B------:R-:W-:Y:S01]  /*4ee0*/  BPT.TRAP 0x1 ;  /* 0x000000040000795c */ /* 0x000fe20000300000 */
.L_x_8844:
[----:B-1----:R-:W-:Y:S05]  /*4ef0*/  @P2 BRA `(.L_x_8845) ;  /* 0x0000000000082947 */ /* 0x002fea0003800000 */
[----:B------:R-:W1:Y:S02]  /*4f00*/  SYNCS.PHASECHK.TRANS64.TRYWAIT P2, [UR23+0x19c30], R10 ;  /* 0x019c300aff0075a7 */ /* 0x000e640008040157 */
[----:B-1----:R-:W-:Y:S05]  /*4f10*/  @!P2 BRA `(.L_x_8846) ;  /* 0x000000ec0058a947 */ /* 0x002fea0003800000 */
.L_x_8845:
        /* <DEDUP_REMOVED lines=17> */
.L_x_8847:
[----:B------:R-:W-:Y:S01]  /*5030*/  ULEA UR11, UR37, UR45, 0x3 ;  /* 0x0000002d250b7291 */ /* 0x000fe2000f8e183f */
[----:B01----:R-:W-:-:S05]  /*5040*/  IMAD.U32 R10, RZ, RZ, UR36 ;  /* 0x00000024ff0a7e24 */ /* 0x003fca000f8e00ff */
[----:B------:R-:W-:-:S04]  /*5050*/  SHF.L.U32 R10, R10, 0x1f, RZ ;  /* 0x0000001f0a0a7819 */ /* 0x000fc800000006ff */
[----:B------:R0:W1:Y:S01]  /*5060*/  SYNCS.PHASECHK.TRANS64.TRYWAIT P2, [UR11+0x19c50], R10 ;  /* 0x019c500aff0075a7 */ /* 0x000062000804014b */
[----:B------:R-:W-:Y:S05]  /*5070*/  @!P0 BRA `(.L_x_8848) ;  /* 0x0000000000048947 */ /* 0x000fea0003800000 */
[----:B------:R-:W-:Y:S01]  /*5080*/  BPT.TRAP 0x1 ;  /* 0x000000040000795c */ /* 0x000fe20000300000 */
.L_x_8848:
[----:B-1----:R-:W-:Y:S05]  /*5090*/  @P2 BRA `(.L_x_8849) ;  /* 0x0000000000082947 */ /* 0x002fea0003800000 */
[----:B------:R-:W1:Y:S02]  /*50a0*/  SYNCS.PHASECHK.TRANS64.TRYWAIT P2, [UR11+0x19c50], R10 ;  /* 0x019c500aff0075a7 */ /* 0x000e64000804014b */
[----:B-1----:R-:W-:Y:S05]  /*50b0*/  @!P2 BRA `(.L_x_8850) ;  /* 0x000000ec0008a947 */ /* 0x002fea0003800000 */
.L_x_8849:
[----:B------:R-:W-:Y:S01]  /*50c0*/  UIADD3 UR6, UR45, 0x3000, URZ ;  /* 0x000030002d067890 */ /* 0x000fe2000fffe03f */
[----:B------:R-:W-:Y:S01]  /*50d0*/  WARPGROUP.ARRIVE ;  /* 0x00000000000079c5 */ /* 0x000fe20000000000 */
[----:B------:R-:W-:Y:S01]  /*50e0*/  UMOV UR7, 0x40000040 ;  /* 0x4000004000077882 */ /* 0x000fe20000000000 */
[----:B------:R-:W-:Y:S01]  /*50f0*/  IMAD.SHL.U32 R14, R3, 0x80, RZ ;  /* 0x00000080030e7824 */ /* 0x000fe200078e00ff */
[----:B------:R-:W-:Y:S01]  /*5100*/  USHF.R.U32.HI UR6, URZ, 0x4, UR6 ;  /* 0x000000043f067899 */ /* 0x000fe20008011606 */
[----:B01----:R-:W-:Y:S01]  /*5110*/  IMAD.U32 R10, RZ, RZ, UR23 ;  /* 0x00000017ff0a7e24 */ /* 0x003fe2000f8e00ff */
[----:B------:R-:W-:Y:S02]  /*5120*/  PLOP3.LUT P2, PT, PT, PT, UP0, 0x40, 0x0 ;  /* 0x000000000000781c */ /* 0x000fe40003f4e808 */
[----:B------:R-:W-:Y:S01]  /*5130*/  ULOP3.LUT UR6, UR6, 0x3fff, URZ, 0xc0, !UPT ;  /* 0x00003fff06067892 */ /* 0x000fe2000f8ec03f */
[----:B------:R-:W-:Y:S01]  /*5140*/  IADD3 R11, R17, 0x1, -R14 ;  /* 0x00000001110b7810 */ /* 0x000fe20007ffe80e */
[----:B------:R-:W-:-:S02]  /*5150*/  @!P1 VIADD R10, R10, 0x19c40 ;  /* 0x00019c400a0a9836 */ /* 0x000fc40000000000 */
[----:B------:R-:W-:Y:S02]  /*5160*/  ULOP3.LUT UR6, UR6, 0x10000, URZ, 0xfc, !UPT ;  /* 0x0001000006067892 */ /* 0x000fe4000f8efc3f */
[----:B------:R-:W-:Y:S01]  /*5170*/  IMAD.IADD R11, R11, 0x1, -R18 ;  /* 0x000000010b0b7824 */ /* 0x000fe200078e0a12 */
[----:B------:R-:W-:Y:S01]  /*5180*/  @!P1 PRMT R10, RZ, 0x654, R10 ;  /* 0x00000654ff0a9816 */ /* 0x000fe2000000000a */
[----:B------:R-:W-:Y:S02]  /*5190*/  UIMAD UR10, UR37, 0x300, UR6 ;  /* 0x00000300250a78a4 */ /* 0x000fe4000f8e0206 */
[----:B------:R-:W-:-:S05]  /*51a0*/  IMAD R11, R16, -0x2, R11 ;  /* 0xfffffffe100b7824 */ /* 0x000fca00078e020b */
[----:B------:R-:W-:Y:S02]  /*51b0*/  UMOV UR6, UR10 ;  /* 0x0000000a00067c82 */ /* 0x000fe40008000000 */
        /* <DEDUP_REMOVED lines=20> */
[----:B------:R-:W-:Y:S01]  /*5300*/  VIADD R136, R11, UR22 ;  /* 0x000000160b887c36 */ /* 0x000fe20008000000 */
[----:B------:R0:W-:Y:S03]  /*5310*/  @!P1 SYNCS.ARRIVE.TRANS64.RED.A1T0 RZ, [R10+URZ], RZ ;  /* 0x000000ff0aff99a7 */ /* 0x0001e6000810043f */
[----:B------:R-:W-:Y:S01]  /*5320*/  IMAD.IADD R20, R7, 0x1, R136 ;  /* 0x0000000107147824 */ /* 0x000fe200078e0288 */
[----:B------:R-:W-:Y:S06]  /*5330*/  @P2 BRA `(.L_x_8851) ;  /* 0x0000000000582947 */ /* 0x000fec0003800000 */
[----:B------:R-:W-:Y:S01]  /*5340*/  ISETP.GT.AND P2, PT, R8, -0x1, PT ;  /* 0xffffffff0800780c */ /* 0x000fe20003f44270 */
[----:B------:R-:W-:-:S12]  /*5350*/  BSSY B0, `(.L_x_8852) ;  /* 0x0000010000007945 */ /* 0x000fd80003800000 */
[----:B------:R-:W-:Y:S05]  /*5360*/  @P2 BRA `(.L_x_8853) ;  /* 0x0000000000202947 */ /* 0x000fea0003800000 */
[----:B------:R-:W-:-:S05]  /*5370*/  IMAD.U32 R139, RZ, RZ, UR21 ;  /* 0x00000015ff8b7e24 */ /* 0x000fca000f8e00ff */
[----:B------:R-:W-:-:S13]  /*5380*/  ISETP.NE.AND P2, PT, R139, 0x1, PT ;  /* 0x000000018b00780c */ /* 0x000fda0003f45270 */
[----:B0-----:R-:W0:Y:S02]  /*5390*/  @P2 LDC.64 R10, c[0x0][0x9e8] ;  /* 0x00027a00ff0a2b82 */ /* 0x001e240000000a00 */
[----:B0-----:R-:W-:-:S04]  /*53a0*/  @P2 IMAD.HI.U32 R138, R12, R10, RZ ;  /* 0x0000000a0c8a2227 */ /* 0x001fc800078e00ff */
[----:B------:R-:W-:Y:S01]  /*53b0*/  IMAD.MOV.U32 R10, RZ, RZ, R12 ;  /* 0x000000ffff0a7224 */ /* 0x000fe200078e000c */
[----:B------:R-:W-:-:S04]  /*53c0*/  @P2 SHF.R.U32.HI R10, RZ, R11, R138 ;  /* 0x0000000bff0a2219 */ /* 0x000fc8000001168a */
[----:B------:R-:W-:Y:S01]  /*53d0*/  LOP3.LUT R137, RZ, R10, RZ, 0x33, !PT ;  /* 0x0000000aff897212 */ /* 0x000fe200078e33ff */
[----:B------:R-:W-:Y:S06]  /*53e0*/  BRA `(.L_x_8854) ;  /* 0x0000000000187947 */ /* 0x000fec0003800000 */
.L_x_8853:
[----:B------:R-:W-:Y:S02]  /*53f0*/  IMAD.U32 R139, RZ, RZ, UR21 ;  /* 0x00000015ff8b7e24 */ /* 0x000fe4000f8e00ff */
[----:B------:R-:W-:-:S03]  /*5400*/  IMAD.MOV.U32 R137, RZ, RZ, R8 ;  /* 0x000000ffff897224 */ /* 0x000fc600078e0008 */
[----:B------:R-:W-:-:S13]  /*5410*/  ISETP.NE.AND P2, PT, R139, 0x1, PT ;  /* 0x000000018b00780c */ /* 0x000fda0003f45270 */
[----:B0-----:R-:W0:Y:S02]  /*5420*/  @P2 LDC.64 R10, c[0x0][0x9e8] ;  /* 0x00027a00ff0a2b82 */ /* 0x001e240000000a00 */
[----:B0-----:R-:W-:-:S05]  /*5430*/  @P2 IMAD.HI.U32 R10, R8, R10, RZ ;  /* 0x0000000a080a2227 */ /* 0x001fca00078e00ff */
[----:B------:R-:W-:-:S07]  /*5440*/  @P2 SHF.R.U32.HI R137, RZ, R11, R10 ;  /* 0x0000000bff892219 */ /* 0x000fce000001160a */
.L_x_8854:
[----:B------:R-:W-:Y:S05]  /*5450*/  BSYNC B0 ;  /* 0x0000000000007941 */ /* 0x000fea0003800000 */
.L_x_8852:
[----:B------:R-:W-:-:S04]  /*5460*/  IMAD R11, R137, R139, -R14 ;  /* 0x0000008b890b7224 */ /* 0x000fc800078e0a0e */
[----:B------:R-:W-:-:S05]  /*5470*/  IMAD R11, R16, -0x2, R11 ;  /* 0xfffffffe100b7824 */ /* 0x000fca00078e020b */
[----:B------:R-:W-:Y:S02]  /*5480*/  VIADDMNMX R20, R11, R139, R20, PT ;  /* 0x0000008b0b147246 */ /* 0x000fe40003800114 */
[----:B------:R-:W-:-:S07]  /*5490*/  VIMNMX R15, R15, R11, !PT ;  /* 0x0000000b0f0f7248 */ /* 0x000fce0007fe0100 */
.L_x_8851:
[----:B------:R-:W-:Y:S01]  /*54a0*/  ISETP.GT.AND P2, PT, R3, -0x1, PT ;  /* 0xffffffff0300780c */ /* 0x000fe20003f44270 */
[----:B------:R-:W-:-:S03]  /*54b0*/  IMAD.IADD R136, R6, 0x1, R136 ;  /* 0x0000000106887824 */ /* 0x000fc600078e0288 */
[C---:B------:R-:W-:Y:S02]  /*54c0*/  ISETP.GT.AND P5, PT, R15.reuse, RZ, P2 ;  /* 0x000000ff0f00720c */ /* 0x040fe400017a4270 */
[C---:B------:R-:W-:Y:S02]  /*54d0*/  ISETP.GT.AND P4, PT, R15.reuse, 0x1, P2 ;  /* 0x000000010f00780c */ /* 0x040fe40001784270 */
[----:B------:R-:W-:Y:S02]  /*54e0*/  ISETP.LT.OR P5, PT, R20, 0x1, P5 ;  /* 0x000000011400780c */ /* 0x000fe40002fa1670 */
[C---:B------:R-:W-:Y:S02]  /*54f0*/  ISETP.GT.AND P6, PT, R15.reuse, 0x8, P2 ;  /* 0x000000080f00780c */ /* 0x040fe400017c4270 */
[----:B------:R-:W-:Y:S02]  /*5500*/  FSEL R11, R24, -INF , !P5 ;  /* 0xff800000180b7808 */ /* 0x000fe40006800000 */
[----:B------:R-:W-:-:S02]  /*5510*/  ISETP.GT.AND P5, PT, R15, 0x10, P2 ;  /* 0x000000100f00780c */ /* 0x000fc400017a4270 */
[C---:B------:R-:W-:Y:S02]  /*5520*/  ISETP.GT.AND P3, PT, R15.reuse, 0x9, P2 ;  /* 0x000000090f00780c */ /* 0x040fe40001764270 */
        /* <DEDUP_REMOVED lines=12> */
[C---:B------:R-:W-:Y:S02]  /*55f0*/  ISETP.GT.AND P3, PT, R15.reuse, 0x19, P2 ;  /* 0x000000190f00780c */ /* 0x040fe40001764270 */
        /* <DEDUP_REMOVED lines=70> */
[----:B------:R-:W-:Y:S01]  /*5a60*/  ISETP.GT.AND P3, PT, R15, 0x79, P2 ;  /* 0x000000790f00780c */ /* 0x000fe20001764270 */
[----:B------:R-:W-:Y:S01]  /*5a70*/  IMAD.IADD R15, R6, 0x1, R21 ;  /* 0x00000001060f7824 */ /* 0x000fe200078e0215 */
[C---:B------:R-:W-:Y:S02]  /*5a80*/  ISETP.LT.OR P4, PT, R20.reuse, 0x72, P4 ;  /* 0x000000721400780c */ /* 0x040fe40002781670 */
[C---:B------:R-:W-:Y:S02]  /*5a90*/  ISETP.LT.OR P6, PT, R20.reuse, 0x79, P6 ;  /* 0x000000791400780c */ /* 0x040fe400037c1670 */
[----:B------:R-:W-:Y:S02]  /*5aa0*/  ISETP.LT.OR P3, PT, R20, 0x7a, P3 ;  /* 0x0000007a1400780c */ /* 0x000fe40001f61670 */
[----:B------:R-:W-:Y:S02]  /*5ab0*/  FSEL R81, R81, -INF , !P4 ;  /* 0xff80000051517808 */ /* 0x000fe40006000000 */
[----:B------:R-:W-:-:S02]  /*5ac0*/  FSEL R84, R84, -INF , !P6 ;  /* 0xff80000054547808 */ /* 0x000fc40007000000 */
[----:B------:R-:W-:Y:S01]  /*5ad0*/  FSEL R85, R85, -INF , !P3 ;  /* 0xff80000055557808 */ /* 0x000fe20005800000 */
[----:B------:R-:W-:Y:S06]  /*5ae0*/  @P5 BRA `(.L_x_8855) ;  /* 0x0000000000585947 */ /* 0x000fec0003800000 */
[----:B------:R-:W-:Y:S01]  /*5af0*/  ISETP.GT.AND P3, PT, R9, -0x1, PT ;  /* 0xffffffff0900780c */ /* 0x000fe20003f64270 */
[----:B------:R-:W-:-:S12]  /*5b00*/  BSSY B0, `(.L_x_8856) ;  /* 0x0000010000007945 */ /* 0x000fd80003800000 */
[----:B------:R-:W-:Y:S05]  /*5b10*/  @P3 BRA `(.L_x_8857) ;  /* 0x0000000000203947 */ /* 0x000fea0003800000 */
[----:B------:R-:W-:Y:S02]  /*5b20*/  IMAD.U32 R24, RZ, RZ, UR21 ;  /* 0x00000015ff187e24 */ /* 0x000fe4000f8e00ff */
[----:B0-----:R-:W-:-:S03]  /*5b30*/  IMAD.MOV.U32 R10, RZ, RZ, R13 ;  /* 0x000000ffff0a7224 */ /* 0x001fc600078e000d */
[----:B------:R-:W-:-:S13]  /*5b40*/  ISETP.NE.AND P3, PT, R24, 0x1, PT ;  /* 0x000000011800780c */ /* 0x000fda0003f65270 */
[----:B------:R-:W0:Y:S02]  /*5b50*/  @P3 LDC.64 R20, c[0x0][0x9e8] ;  /* 0x00027a00ff143b82 */ /* 0x000e240000000a00 */
[----:B0-----:R-:W-:-:S05]  /*5b60*/  @P3 IMAD.HI.U32 R20, R13, R20, RZ ;  /* 0x000000140d143227 */ /* 0x001fca00078e00ff */
[----:B------:R-:W-:-:S04]  /*5b70*/  @P3 SHF.R.U32.HI R10, RZ, R21, R20 ;  /* 0x00000015ff0a3219 */ /* 0x000fc80000011614 */
[----:B------:R-:W-:Y:S01]  /*5b80*/  LOP3.LUT R137, RZ, R10, RZ, 0x33, !PT ;  /* 0x0000000aff897212 */ /* 0x000fe200078e33ff */
[----:B------:R-:W-:Y:S06]  /*5b90*/  BRA `(.L_x_8858) ;  /* 0x0000000000187947 */ /* 0x000fec0003800000 */
.L_x_8857:
[----:B------:R-:W-:Y:S02]  /*5ba0*/  IMAD.U32 R24, RZ, RZ, UR21 ;  /* 0x00000015ff187e24 */ /* 0x000fe4000f8e00ff */
[----:B------:R-:W-:-:S03]  /*5bb0*/  IMAD.MOV.U32 R137, RZ, RZ, R9 ;  /* 0x000000ffff897224 */ /* 0x000fc600078e0009 */
[----:B------:R-:W-:-:S13]  /*5bc0*/  ISETP.NE.AND P3, PT, R24, 0x1, PT ;  /* 0x000000011800780c */ /* 0x000fda0003f65270 */
[----:B------:R-:W1:Y:S02]  /*5bd0*/  @P3 LDC.64 R20, c[0x0][0x9e8] ;  /* 0x00027a00ff143b82 */ /* 0x000e640000000a00 */
[----:B-1----:R-:W-:-:S05]  /*5be0*/  @P3 IMAD.HI.U32 R20, R9, R20, RZ ;  /* 0x0000001409143227 */ /* 0x002fca00078e00ff */
[----:B------:R-:W-:-:S07]  /*5bf0*/  @P3 SHF.R.U32.HI R137, RZ, R21, R20 ;  /* 0x00000015ff893219 */ /* 0x000fce0000011614 */
.L_x_8858:
[----:B------:R-:W-:Y:S05]  /*5c00*/  BSYNC B0 ;  /* 0x0000000000007941 */ /* 0x000fea0003800000 */
.L_x_8856:
[----:B------:R-:W-:-:S04]  /*5c10*/  IMAD R21, R137, R24, -R14 ;  /* 0x0000001889157224 */ /* 0x000fc800078e0a0e */
[----:B------:R-:W-:-:S05]  /*5c20*/  IMAD R21, R16, -0x2, R21 ;  /* 0xfffffffe10157824 */ /* 0x000fca00078e0215 */
[----:B------:R-:W-:Y:S02]  /*5c30*/  VIADDMNMX R136, R21, R24, R136, PT ;  /* 0x0000001815887246 */ /* 0x000fe40003800188 */
[----:B------:R-:W-:-:S07]  /*5c40*/  VIMNMX R15, R15, R21, !PT ;  /* 0x000000150f0f7248 */ /* 0x000fce0007fe0100 */
.L_x_8855:
[----:B0-----:R-:W-:Y:S01]  /*5c50*/  FMNMX.FTZ R10, R11, R2, !PT ;  /* 0x000000020b0a7209 */ /* 0x001fe20007810000 */
        /* <DEDUP_REMOVED lines=63> */
[C---:B------:R-:W-:Y:S02]  /*6050*/  ISETP.GT.AND P3, PT, R15.reuse, 0x29, P2 ;  /* 0x000000290f00780c */ /* 0x040fe40001764270 */
[----:B------:R-:W-:Y:S01]  /*6060*/  FSEL R46, R46, -INF , !P4 ;  /* 0xff8000002e2e7808 */ /* 0x000fe20006000000 */
[----:B------:R-:W0:Y:S01]  /*6070*/  SHFL.BFLY PT, R21, R14, 0x2, 0x1f ;  /* 0x0c401f000e157f89 */ /* 0x000e2200000e0000 */
[----:B------:R-:W-:-:S04]  /*6080*/  ISETP.GT.AND P4, PT, R15, 0x30, P2 ;  /* 0x000000300f00780c */ /* 0x000fc80001784270 */
[----:B------:R-:W-:-:S04]  /*6090*/  ISETP.LT.OR P4, PT, R136, 0x31, P4 ;  /* 0x000000318800780c */ /* 0x000fc80002781670 */
[----:B------:R-:W-:Y:S02]  /*60a0*/  FSEL R50, R50, -INF , !P4 ;  /* 0xff80000032327808 */ /* 0x000fe40006000000 */
[----:B------:R-:W-:-:S04]  /*60b0*/  ISETP.GT.AND P4, PT, R15, 0x39, P2 ;  /* 0x000000390f00780c */ /* 0x000fc80001784270 */
[----:B------:R-:W-:-:S04]  /*60c0*/  ISETP.LT.OR P4, PT, R136, 0x3a, P4 ;  /* 0x0000003a8800780c */ /* 0x000fc80002781670 */
[----:B------:R-:W-:Y:S02]  /*60d0*/  FSEL R55, R55, -INF , !P4 ;  /* 0xff80000037377808 */ /* 0x000fe40006000000 */
[----:B------:R-:W-:Y:S02]  /*60e0*/  ISETP.GT.AND P4, PT, R15, 0x48, P2 ;  /* 0x000000480f00780c */ /* 0x000fe40001784270 */
[----:B0-----:R-:W-:Y:S02]  /*60f0*/  FMNMX.FTZ R21, R14, R21, !PT ;  /* 0x000000150e157209 */ /* 0x001fe40007810000 */
[----:B------:R-:W-:-:S03]  /*6100*/  ISETP.LT.OR P4, PT, R136, 0x49, P4 ;  /* 0x000000498800780c */ /* 0x000fc60002781670 */
[----:B------:R-:W0:Y:S01]  /*6110*/  SHFL.BFLY PT, R10, R21, 0x1, 0x1f ;  /* 0x0c201f00150a7f89 */ /* 0x000e2200000e0000 */
        /* <DEDUP_REMOVED lines=9> */
[----:B------:R-:W-:Y:S02]  /*61b0*/  ISETP.LT.OR P4, PT, R136, 0x6a, P4 ;  /* 0x0000006a8800780c */ /* 0x000fe40002781670 */
[C---:B------:R-:W-:Y:S01]  /*61c0*/  FSETP.NEU.FTZ.AND P6, PT, R10.reuse, -INF , PT ;  /* 0xff8000000a00780b */ /* 0x040fe20003fdd000 */
[----:B------:R-:W-:-:S01]  /*61d0*/  FFMA.FTZ R20, R10, R137, -8 ;  /* 0xc10000000a147423 */ /* 0x000fc20000010089 */
[----:B------:R-:W-:-:S02]  /*61e0*/  FSEL R79, R79, -INF , !P4 ;  /* 0xff8000004f4f7808 */ /* 0x000fc40006000000 */
[----:B------:R-:W-:Y:S02]  /*61f0*/  ISETP.GT.AND P4, PT, R15, 0x78, P2 ;  /* 0x000000780f00780c */ /* 0x000fe40001784270 */
[----:B------:R-:W-:Y:S02]  /*6200*/  FSEL R14, R20, RZ, P6 ;  /* 0x000000ff140e7208 */ /* 0x000fe40003000000 */
[----:B------:R-:W-:-:S03]  /*6210*/  ISETP.LT.OR P4, PT, R136, 0x79, P4 ;  /* 0x000000798800780c */ /* 0x000fc60002781670 */
[--C-:B------:R-:W-:Y:S01]  /*6220*/  FFMA.FTZ R24, R29, UR40, -R14.reuse ;  /* 0x000000281d187c23 */ /* 0x100fe2000801080e */
[----:B------:R-:W-:Y:S01]  /*6230*/  FSEL R29, R26, -INF , !P5 ;  /* 0xff8000001a1d7808 */ /* 0x000fe20006800000 */
        /* <DEDUP_REMOVED lines=9> */
[----:B------:R-:W-:Y:S01]  /*62d0*/  ISETP.LT.OR P5, PT, R136, 0x2a, P3 ;  /* 0x0000002a8800780c */ /* 0x000fe20001fa1670 */
        /* <DEDUP_REMOVED lines=15> */
[----:B------:R-:W-:Y:S01]  /*63d0*/  MUFU.EX2 R26, R137 ;  /* 0x00000089001a7308 */ /* 0x000fe20000000800 */
        /* <DEDUP_REMOVED lines=8> */
[----:B------:R-:W-:-:S02]  /*6460*/  ISETP.LT.OR P5, PT, R136, 0x39, P5 ;  /* 0x000000398800780c */ /* 0x000fc40002fa1670 */
[----:B0-----:R-:W-:Y:S01]  /*6470*/  FMNMX.FTZ R36, R42, R37, !PT ;  /* 0x000000252a247209 */ /* 0x001fe20007810000 */
[----:B------:R-:W-:-:S01]  /*6480*/  FFMA.FTZ R37, R41, UR40, -R14 ;  /* 0x0000002829257c23 */ /* 0x000fc2000801080e */
[----:B------:R-:W-:Y:S02]  /*6490*/  ISETP.GT.AND P3, PT, R15, 0x40, P2 ;  /* 0x000000400f00780c */ /* 0x000fe40001764270 */
[----:B------:R-:W-:Y:S01]  /*64a0*/  FMNMX.FTZ R41, R43, R36, !PT ;  /* 0x000000242b297209 */ /* 0x000fe20007810000 */
[----:B------:R0:W-:Y:S01]  /*64b0*/  MUFU.EX2 R32, R40 ;  /* 0x0000002800207308 */ /* 0x0001e20000000800 */
[----:B------:R-:W-:Y:S02]  /*64c0*/  FSEL R54, R54, -INF , !P5 ;  /* 0xff80000036367808 */ /* 0x000fe40006800000 */
[----:B------:R-:W-:Y:S02]  /*64d0*/  FMNMX.FTZ R36, R46, R41, !PT ;  /* 0x000000292e247209 */ /* 0x000fe40007810000 */
[----:B------:R-:W-:-:S02]  /*64e0*/  ISETP.GT.AND P5, PT, R15, 0x41, P2 ;  /* 0x000000410f00780c */ /* 0x000fc400017a4270 */
[----:B------:R-:W-:Y:S01]  /*64f0*/  FMNMX.FTZ R41, R47, R36, !PT ;  /* 0x000000242f297209 */ /* 0x000fe20007810000 */
[----:B------:R-:W-:Y:S01]  /*6500*/  MUFU.EX2 R11, R11 ;  /* 0x0000000b000b7308 */ /* 0x000fe20000000800 */
[----:B------:R-:W-:Y:S02]  /*6510*/  ISETP.LT.OR P3, PT, R136, 0x41, P3 ;  /* 0x000000418800780c */ /* 0x000fe40001f61670 */
[----:B0-----:R-:W-:Y:S01]  /*6520*/  FMNMX.FTZ R40, R50, R41, !PT ;  /* 0x0000002932287209 */ /* 0x001fe20007810000 */
[----:B------:R-:W-:-:S01]  /*6530*/  FFMA.FTZ R41, R45, UR40, -R14 ;  /* 0x000000282d297c23 */ /* 0x000fc2000801080e */
[----:B------:R-:W-:Y:S02]  /*6540*/  ISETP.LT.OR P5, PT, R136, 0x42, P5 ;  /* 0x000000428800780c */ /* 0x000fe40002fa1670 */
[----:B------:R-:W-:Y:S01]  /*6550*/  FMNMX.FTZ R45, R51, R40, !PT ;  /* 0x00000028332d7209 */ /* 0x000fe20007810000 */
[----:B------:R0:W-:Y:S01]  /*6560*/  MUFU.EX2 R36, R44 ;  /* 0x0000002c00247308 */ /* 0x0001e20000000800 */
[----:B------:R-:W-:-:S02]  /*6570*/  FSEL R58, R58, -INF , !P3 ;  /* 0xff8000003a3a7808 */ /* 0x000fc40005800000 */
[----:B------:R-:W-:Y:S02]  /*6580*/  FMNMX.FTZ R40, R54, R45, !PT ;  /* 0x0000002d36287209 */ /* 0x000fe40007810000 */
[----:B------:R-:W-:Y:S02]  /*6590*/  ISETP.GT.AND P3, PT, R15, 0x49, P2 ;  /* 0x000000490f00780c */ /* 0x000fe40001764270 */
[----:B------:R-:W-:Y:S01]  /*65a0*/  FMNMX.FTZ R45, R55, R40, !PT ;  /* 0x00000028372d7209 */ /* 0x000fe20007810000 */
[----:B------:R-:W-:Y:S01]  /*65b0*/  MUFU.EX2 R21, R21 ;  /* 0x0000001500157308 */ /* 0x000fe20000000800 */
[----:B------:R-:W-:Y:S02]  /*65c0*/  FSEL R59, R59, -INF , !P5 ;  /* 0xff8000003b3b7808 */ /* 0x000fe40006800000 */
[----:B0-----:R-:W-:Y:S01]  /*65d0*/  FMNMX.FTZ R44, R58, R45, !PT ;  /* 0x0000002d3a2c7209 */ /* 0x001fe20007810000 */
[----:B------:R-:W-:-:S01]  /*65e0*/  FFMA.FTZ R45, R49, UR40, -R14 ;  /* 0x00000028312d7c23 */ /* 0x000fc2000801080e */
[----:B------:R-:W-:-:S02]  /*65f0*/  ISETP.GT.AND P5, PT, R15, 0x50, P2 ;  /* 0x000000500f00780c */ /* 0x000fc400017a4270 */
[C---:B------:R-:W-:Y:S01]  /*6600*/  ISETP.LT.OR P3, PT, R136.reuse, 0x4a, P3 ;  /* 0x0000004a8800780c */ /* 0x040fe20001f61670 */
[----:B------:R0:W-:Y:S01]  /*6610*/  MUFU.EX2 R40, R48 ;  /* 0x0000003000287308 */ /* 0x0001e20000000800 */
[----:B------:R-:W-:Y:S02]  /*6620*/  FMNMX.FTZ R49, R59, R44, !PT ;  /* 0x0000002c3b317209 */ /* 0x000fe40007810000 */
[----:B------:R-:W-:Y:S02]  /*6630*/  FSEL R63, R63, -INF , !P3 ;  /* 0xff8000003f3f7808 */ /* 0x000fe40005800000 */
[----:B------:R-:W-:Y:S02]  /*6640*/  ISETP.LT.OR P5, PT, R136, 0x51, P5 ;  /* 0x000000518800780c */ /* 0x000fe40002fa1670 */
[----:B------:R-:W-:Y:S01]  /*6650*/  FMNMX.FTZ R44, R62, R49, !PT ;  /* 0x000000313e2c7209 */ /* 0x000fe20007810000 */
[----:B------:R-:W-:Y:S01]  /*6660*/  MUFU.EX2 R24, R24 ;  /* 0x0000001800187308 */ /* 0x000fe20000000800 */
[----:B------:R-:W-:-:S02]  /*6670*/  ISETP.GT.AND P3, PT, R15, 0x58, P2 ;  /* 0x000000580f00780c */ /* 0x000fc40001764270 */
[----:B------:R-:W-:Y:S02]  /*6680*/  FSEL R66, R66, -INF , !P5 ;  /* 0xff80000042427808 */ /* 0x000fe40006800000 */
[----:B------:R-:W-:Y:S02]  /*6690*/  FMNMX.FTZ R49, R63, R44, !PT ;  /* 0x0000002c3f317209 */ /* 0x000fe40007810000 */
[----:B------:R-:W-:Y:S01]  /*66a0*/  ISETP.GT.AND P5, PT, R15, 0x59, P2 ;  /* 0x000000590f00780c */ /* 0x000fe200017a4270 */
[----:B------:R1:W-:Y:S01]  /*66b0*/  MUFU.EX2 R44, R52 ;  /* 0x00000034002c7308 */ /* 0x0003e20000000800 */
[----:B------:R-:W-:Y:S02]  /*66c0*/  ISETP.LT.OR P3, PT, R136, 0x59, P3 ;  /* 0x000000598800780c */ /* 0x000fe40001f61670 */
[----:B0-----:R-:W-:Y:S01]  /*66d0*/  FMNMX.FTZ R48, R66, R49, !PT ;  /* 0x0000003142307209 */ /* 0x001fe20007810000 */
[----:B------:R-:W-:-:S01]  /*66e0*/  FFMA.FTZ R49, R53, UR40, -R14 ;  /* 0x0000002835317c23 */ /* 0x000fc2000801080e */
[----:B------:R-:W-:-:S02]  /*66f0*/  ISETP.LT.OR P5, PT, R136, 0x5a, P5 ;  /* 0x0000005a8800780c */ /* 0x000fc40002fa1670 */
[----:B------:R-:W-:Y:S01]  /*6700*/  FSEL R70, R70, -INF , !P3 ;  /* 0xff80000046467808 */ /* 0x000fe20005800000 */
[----:B------:R-:W-:Y:S01]  /*6710*/  MUFU.EX2 R25, R25 ;  /* 0x0000001900197308 */ /* 0x000fe20000000800 */
[----:B------:R-:W-:Y:S02]  /*6720*/  FMNMX.FTZ R53, R67, R48, !PT ;  /* 0x0000003043357209 */ /* 0x000fe40007810000 */
[----:B------:R-:W-:Y:S02]  /*6730*/  ISETP.GT.AND P3, PT, R15, 0x61, P2 ;  /* 0x000000610f00780c */ /* 0x000fe40001764270 */
[----:B------:R-:W-:Y:S02]  /*6740*/  FSEL R71, R71, -INF , !P5 ;  /* 0xff80000047477808 */ /* 0x000fe40006800000 */
[----:B------:R-:W-:Y:S01]  /*6750*/  FMNMX.FTZ R48, R70, R53, !PT ;  /* 0x0000003546307209 */ /* 0x000fe20007810000 */
[----:B------:R-:W-:Y:S01]  /*6760*/  MUFU.EX2 R33, R33 ;  /* 0x0000002100217308 */ /* 0x000fe20000000800 */
[----:B------:R-:W-:-:S02]  /*6770*/  ISETP.GT.AND P5, PT, R15, 0x68, P2 ;  /* 0x000000680f00780c */ /* 0x000fc400017a4270 */
[C---:B------:R-:W-:Y:S02]  /*6780*/  ISETP.LT.OR P3, PT, R136.reuse, 0x62, P3 ;  /* 0x000000628800780c */ /* 0x040fe40001f61670 */
[----:B------:R-:W-:Y:S02]  /*6790*/  FMNMX.FTZ R53, R71, R48, !PT ;  /* 0x0000003047357209 */ /* 0x000fe40007810000 */
[----:B------:R-:W-:Y:S01]  /*67a0*/  FSEL R75, R75, -INF , !P3 ;  /* 0xff8000004b4b7808 */ /* 0x000fe20005800000 */
[----:B------:R0:W-:Y:S01]  /*67b0*/  MUFU.EX2 R48, R56 ;  /* 0x0000003800307308 */ /* 0x0001e20000000800 */
[----:B------:R-:W-:Y:S02]  /*67c0*/  ISETP.LT.OR P5, PT, R136, 0x69, P5 ;  /* 0x000000698800780c */ /* 0x000fe40002fa1670 */
[----:B-1----:R-:W-:Y:S02]  /*67d0*/  FMNMX.FTZ R52, R74, R53, !PT ;  /* 0x000000354a347209 */ /* 0x002fe40007810000 */
[----:B------:R-:W-:-:S02]  /*67e0*/  ISETP.GT.AND P3, PT, R15, 0x70, P2 ;  /* 0x000000700f00780c */ /* 0x000fc40001764270 */
[----:B------:R-:W-:Y:S01]  /*67f0*/  FSEL R78, R78, -INF , !P5 ;  /* 0xff8000004e4e7808 */ /* 0x000fe20006800000 */
[----:B------:R-:W-:Y:S01]  /*6800*/  MUFU.EX2 R37, R37 ;  /* 0x0000002500257308 */ /* 0x000fe20000000800 */
[----:B------:R-:W-:Y:S02]  /*6810*/  FMNMX.FTZ R53, R75, R52, !PT ;  /* 0x000000344b357209 */ /* 0x000fe40007810000 */
[----:B------:R-:W-:Y:S02]  /*6820*/  ISETP.GT.AND P5, PT, R15, 0x71, P2 ;  /* 0x000000710f00780c */ /* 0x000fe400017a4270 */
[----:B------:R-:W-:Y:S02]  /*6830*/  ISETP.LT.OR P3, PT, R136, 0x71, P3 ;  /* 0x000000718800780c */ /* 0x000fe40001f61670 */
[----:B------:R-:W-:Y:S01]  /*6840*/  FMNMX.FTZ R52, R78, R53, !PT ;  /* 0x000000354e347209 */ /* 0x000fe20007810000 */
[----:B------:R-:W-:Y:S01]  /*6850*/  MUFU.EX2 R41, R41 ;  /* 0x0000002900297308 */ /* 0x000fe20000000800 */
[----:B------:R-:W-:-:S02]  /*6860*/  ISETP.LT.OR P5, PT, R136, 0x72, P5 ;  /* 0x000000728800780c */ /* 0x000fc40002fa1670 */
[----:B------:R-:W-:Y:S02]  /*6870*/  FSEL R82, R82, -INF , !P3 ;  /* 0xff80000052527808 */ /* 0x000fe40005800000 */
[----:B------:R-:W-:Y:S02]  /*6880*/  FMNMX.FTZ R53, R79, R52, !PT ;  /* 0x000000344f357209 */ /* 0x000fe40007810000 */
[----:B------:R-:W-:Y:S01]  /*6890*/  ISETP.GT.AND P2, PT, R15, 0x79, P2 ;  /* 0x000000790f00780c */ /* 0x000fe20001744270 */
[----:B------:R1:W-:Y:S01]  /*68a0*/  MUFU.EX2 R52, R60 ;  /* 0x0000003c00347308 */ /* 0x0003e20000000800 */
[----:B------:R-:W-:Y:S02]  /*68b0*/  FSEL R83, R83, -INF , !P5 ;  /* 0xff80000053537808 */ /* 0x000fe40006800000 */
[----:B0-----:R-:W-:Y:S01]  /*68c0*/  FMNMX.FTZ R56, R82, R53, !PT ;  /* 0x0000003552387209 */ /* 0x001fe20007810000 */
[----:B------:R-:W-:-:S01]  /*68d0*/  FFMA.FTZ R53, R61, UR40, -R14 ;  /* 0x000000283d357c23 */ /* 0x000fc2000801080e */
[----:B------:R-:W-:Y:S01]  /*68e0*/  ISETP.LT.OR P2, PT, R136, 0x7a, P2 ;  /* 0x0000007a8800780c */ /* 0x000fe20001741670 */
[----:B------:R-:W-:-:S01]  /*68f0*/  FFMA.FTZ R61, R69, UR40, -R14 ;  /* 0x00000028453d7c23 */ /* 0x000fc2000801080e */
[----:B------:R-:W-:Y:S01]  /*6900*/  FSEL R86, R86, -INF , !P4 ;  /* 0xff80000056567808 */ /* 0x000fe20006000000 */
[----:B------:R0:W-:Y:S01]  /*6910*/  MUFU.EX2 R15, R57 ;  /* 0x00000039000f7308 */ /* 0x0001e20000000800 */
[----:B------:R-:W-:Y:S01]  /*6920*/  FSEL R87, R87, -INF , !P2 ;  /* 0xff80000057577808 */ /* 0x000fe20005000000 */
[--C-:B-1----:R-:W-:Y:S01]  /*6930*/  FFMA.FTZ R60, R68, UR40, -R14.reuse ;  /* 0x00000028443c7c23 */ /* 0x102fe2000801080e */
[----:B------:R-:W-:-:S01]  /*6940*/  FFMA.FTZ R68, R76, UR40, -R14 ;  /* 0x000000284c447c23 */ /* 0x000fc2000801080e */
[--C-:B------:R-:W-:Y:S01]  /*6950*/  FFMA.FTZ R69, R77, UR40, -R14.reuse ;  /* 0x000000284d457c23 */ /* 0x100fe2000801080e */
[----:B------:R-:W-:-:S01]  /*6960*/  FFMA.FTZ R76, R84, UR40, -R14 ;  /* 0x00000028544c7c23 */ /* 0x000fc2000801080e */
[----:B------:R-:W-:-:S02]  /*6970*/  FSEL R77, R10, RZ, P6 ;  /* 0x000000ff0a4d7208 */ /* 0x000fc40003000000 */
[----:B------:R-:W-:Y:S01]  /*6980*/  MUFU.EX2 R45, R45 ;  /* 0x0000002d002d7308 */ /* 0x000fe20000000800 */
[----:B0-----:R-:W-:Y:S02]  /*6990*/  FMNMX.FTZ R57, R83, R56, !PT ;  /* 0x0000003853397209 */ /* 0x001fe40007810000 */
[----:B------:R-:W-:Y:S02]  /*69a0*/  FADD.FTZ R77, -R77, R2 ;  /* 0x000000024d4d7221 */ /* 0x000fe40000010100 */
[----:B------:R-:W-:Y:S01]  /*69b0*/  FMNMX.FTZ R56, R86, R57, !PT ;  /* 0x0000003956387209 */ /* 0x000fe20007810000 */
[--C-:B------:R-:W-:Y:S01]  /*69c0*/  FFMA.FTZ R57, R65, UR40, -R14.reuse ;  /* 0x0000002841397c23 */ /* 0x100fe2000801080e */
[----:B------:R-:W-:-:S01]  /*69d0*/  FFMA.FTZ R65, R73, UR40, -R14 ;  /* 0x0000002849417c23 */ /* 0x000fc2000801080e */
[--C-:B------:R-:W-:Y:S01]  /*69e0*/  FFMA.FTZ R73, R81, UR40, -R14.reuse ;  /* 0x0000002851497c23 */ /* 0x100fe2000801080e */
[----:B------:R-:W-:Y:S01]  /*69f0*/  FMNMX.FTZ R136, R87, R56, !PT ;  /* 0x0000003857887209 */ /* 0x000fe20007810000 */
[----:B------:R-:W-:Y:S01]  /*6a00*/  FFMA.FTZ R81, R85, UR40, -R14 ;  /* 0x0000002855517c23 */ /* 0x000fe2000801080e */
[----:B------:R-:W-:-:S02]  /*6a10*/  IMAD.U32 R85, RZ, RZ, UR40 ;  /* 0x00000028ff557e24 */ /* 0x000fc4000f8e00ff */
[----:B------:R-:W-:Y:S01]  /*6a20*/  FMUL.FTZ R77, R77, UR40 ;  /* 0x000000284d4d7c20 */ /* 0x000fe20008410000 */
[----:B------:R-:W-:Y:S01]  /*6a30*/  MUFU.EX2 R49, R49 ;  /* 0x0000003100317308 */ /* 0x000fe20000000800 */
[----:B------:R-:W0:Y:S07]  /*6a40*/  SHFL.BFLY PT, R137, R136, 0x2, 0x1f ;  /* 0x0c401f0088897f89 */ /* 0x000e2e00000e0000 */
[----:B------:R-:W1:Y:S08]  /*6a50*/  MUFU.EX2 R77, R77 ;  /* 0x0000004d004d7308 */ /* 0x000e700000000800 */
        /* <DEDUP_REMOVED lines=34> */
[----:B------:R-:W-:Y:S01]  /*6c80*/  FFMA.FTZ R59, R62, UR40, -R2 ;  /* 0x000000283e3b7c23 */ /* 0x000fe20008010802 */
[----:B------:R-:W-:Y:S01]  /*6c90*/  FMUL.FTZ R0, R0, UR40 ;  /* 0x0000002800007c20 */ /* 0x000fe20008410000 */
[----:B------:R-:W-:Y:S01]  /*6ca0*/  MUFU.EX2 R29, R29 ;  /* 0x0000001d001d7308 */ /* 0x000fe20000000800 */
[----:B-1----:R-:W-:-:S07]  /*6cb0*/  FFMA.FTZ R62, R77, R5, R20 ;  /* 0x000000054d3e7223 */ /* 0x002fce0000010014 */
[----:B------:R-:W0:Y:S08]  /*6cc0*/  MUFU.EX2 R0, R0 ;  /* 0x0000000000007308 */ /* 0x000e300000000800 */
[----:B------:R-:W1:Y:S08]  /*6cd0*/  MUFU.EX2 R27, R27 ;  /* 0x0000001b001b7308 */ /* 0x000e700000000800 */
[----:B------:R-:W2:Y:S01]  /*6ce0*/  MUFU.EX2 R30, R30 ;  /* 0x0000001e001e7308 */ /* 0x000ea20000000800 */
[----:B0-----:R-:W-:-:S01]  /*6cf0*/  FFMA.FTZ R5, R0, R4, R29 ;  /* 0x0000000400057223 */ /* 0x001fc2000001001d */
[----:B------:R-:W-:Y:S01]  /*6d00*/  FADD.FTZ R4, R11, R62 ;  /* 0x0000003e0b047221 */ /* 0x000fe20000010000 */
[----:B------:R-:W-:-:S05]  /*6d10*/  FFMA.FTZ R62, R63, UR40, -R2 ;  /* 0x000000283f3e7c23 */ /* 0x000fca0008010802 */
[----:B------:R-:W0:Y:S08]  /*6d20*/  MUFU.EX2 R31, R31 ;  /* 0x0000001f001f7308 */ /* 0x000e300000000800 */
[----:B------:R-:W3:Y:S08]  /*6d30*/  MUFU.EX2 R34, R34 ;  /* 0x0000002200227308 */ /* 0x000ef00000000800 */
[----:B------:R4:W-:Y:S08]  /*6d40*/  MUFU.EX2 R51, R84 ;  /* 0x0000005400337308 */ /* 0x0009f00000000800 */
[----:B------:R-:W5:Y:S01]  /*6d50*/  MUFU.EX2 R35, R35 ;  /* 0x0000002300237308 */ /* 0x000f620000000800 */
[----:B----4-:R-:W-:-:S01]  /*6d60*/  FADD.FTZ R84, R80, R5 ;  /* 0x0000000550547221 */ /* 0x010fc20000010000 */
[----:B------:R-:W-:-:S03]  /*6d70*/  FADD.FTZ R5, R21, R4 ;  /* 0x0000000415057221 */ /* 0x000fc60000010000 */
[----:B-1----:R-:W-:Y:S01]  /*6d80*/  FADD.FTZ R63, R27, R84 ;  /* 0x000000541b3f7221 */ /* 0x002fe20000010000 */
[----:B------:R-:W-:-:S02]  /*6d90*/  FADD.FTZ R4, R24, R5 ;  /* 0x0000000518047221 */ /* 0x000fc40000010000 */
[----:B------:R-:W1:Y:S01]  /*6da0*/  MUFU.EX2 R38, R38 ;  /* 0x0000002600267308 */ /* 0x000e620000000800 */
[----:B--2---:R-:W-:-:S01]  /*6db0*/  FADD.FTZ R84, R30, R63 ;  /* 0x0000003f1e547221 */ /* 0x004fc20000010000 */
[----:B------:R-:W-:Y:S01]  /*6dc0*/  FADD.FTZ R5, R25, R4 ;  /* 0x0000000419057221 */ /* 0x000fe20000010000 */
[----:B------:R-:W-:-:S01]  /*6dd0*/  FFMA.FTZ R63, R66, UR40, -R2 ;  /* 0x00000028423f7c23 */ /* 0x000fc20008010802 */
[----:B------:R-:W-:Y:S01]  /*6de0*/  FFMA.FTZ R66, R67, UR40, -R2 ;  /* 0x0000002843427c23 */ /* 0x000fe20008010802 */
[----:B0-----:R-:W-:-:S01]  /*6df0*/  FADD.FTZ R85, R31, R84 ;  /* 0x000000541f557221 */ /* 0x001fc20000010000 */
[----:B------:R-:W-:Y:S01]  /*6e00*/  FADD.FTZ R5, R26, R5 ;  /* 0x000000051a057221 */ /* 0x000fe20000010000 */
[----:B------:R-:W-:-:S01]  /*6e10*/  FFMA.FTZ R67, R70, UR40, -R2 ;  /* 0x0000002846437c23 */ /* 0x000fc20008010802 */
[----:B------:R-:W0:Y:S01]  /*6e20*/  MUFU.EX2 R39, R39 ;  /* 0x0000002700277308 */ /* 0x000e220000000800 */
[----:B---3--:R-:W-:-:S01]  /*6e30*/  FADD.FTZ R4, R34, R85 ;  /* 0x0000005522047221 */ /* 0x008fc20000010000 */
[----:B------:R-:W-:-:S03]  /*6e40*/  FADD.FTZ R84, R28, R5 ;  /* 0x000000051c547221 */ /* 0x000fc60000010000 */
[----:B-----5:R-:W-:Y:S01]  /*6e50*/  FADD.FTZ R5, R35, R4 ;  /* 0x0000000423057221 */ /* 0x020fe20000010000 */
[----:B------:R-:W-:-:S02]  /*6e60*/  FADD.FTZ R85, R33, R84 ;  /* 0x0000005421557221 */ /* 0x000fc40000010000 */
[----:B------:R-:W2:Y:S01]  /*6e70*/  MUFU.EX2 R42, R42 ;  /* 0x0000002a002a7308 */ /* 0x000ea20000000800 */
[----:B-1----:R-:W-:-:S01]  /*6e80*/  FADD.FTZ R4, R38, R5 ;  /* 0x0000000526047221 */ /* 0x002fc20000010000 */
[----:B------:R-:W-:-:S04]  /*6e90*/  FADD.FTZ R70, R32, R85 ;  /* 0x0000005520467221 */ /* 0x000fc80000010000 */
[----:B------:R-:W-:Y:S01]  /*6ea0*/  FADD.FTZ R85, R37, R70 ;  /* 0x0000004625557221 */ /* 0x000fe20000010000 */
[----:B------:R-:W-:-:S01]  /*6eb0*/  FFMA.FTZ R70, R71, UR40, -R2 ;  /* 0x0000002847467c23 */ /* 0x000fc20008010802 */
[----:B------:R-:W1:Y:S01]  /*6ec0*/  MUFU.EX2 R43, R43 ;  /* 0x0000002b002b7308 */ /* 0x000e620000000800 */
[----:B0-----:R-:W-:-:S01]  /*6ed0*/  FADD.FTZ R5, R39, R4 ;  /* 0x0000000427057221 */ /* 0x001fc20000010000 */
[----:B------:R-:W-:Y:S01]  /*6ee0*/  FADD.FTZ R84, R36, R85 ;  /* 0x0000005524547221 */ /* 0x000fe20000010000 */
[----:B------:R-:W-:-:S03]  /*6ef0*/  FFMA.FTZ R71, R74, UR40, -R2 ;  /* 0x000000284a477c23 */ /* 0x000fc60008010802 */
[----:B------:R-:W-:Y:S02]  /*6f00*/  FADD.FTZ R85, R41, R84 ;  /* 0x0000005429557221 */ /* 0x000fe40000010000 */
[----:B------:R-:W0:Y:S01]  /*6f10*/  MUFU.EX2 R46, R46 ;  /* 0x0000002e002e7308 */ /* 0x000e220000000800 */
[----:B--2---:R-:W-:-:S01]  /*6f20*/  FADD.FTZ R4, R42, R5 ;  /* 0x000000052a047221 */ /* 0x004fc20000010000 */
[----:B------:R-:W-:-:S04]  /*6f30*/  FADD.FTZ R74, R40, R85 ;  /* 0x00000055284a7221 */ /* 0x000fc80000010000 */
[----:B------:R-:W-:Y:S01]  /*6f40*/  FADD.FTZ R85, R45, R74 ;  /* 0x0000004a2d557221 */ /* 0x000fe20000010000 */
[----:B------:R-:W-:-:S01]  /*6f50*/  FFMA.FTZ R74, R75, UR40, -R2 ;  /* 0x000000284b4a7c23 */ /* 0x000fc20008010802 */
[----:B------:R-:W2:Y:S01]  /*6f60*/  MUFU.EX2 R47, R47 ;  /* 0x0000002f002f7308 */ /* 0x000ea20000000800 */
[----:B-1----:R-:W-:-:S01]  /*6f70*/  FADD.FTZ R5, R43, R4 ;  /* 0x000000042b057221 */ /* 0x002fc20000010000 */
[----:B------:R-:W-:Y:S01]  /*6f80*/  FADD.FTZ R84, R44, R85 ;  /* 0x000000552c547221 */ /* 0x000fe20000010000 */
[----:B------:R-:W-:-:S03]  /*6f90*/  FFMA.FTZ R75, R78, UR40, -R2 ;  /* 0x000000284e4b7c23 */ /* 0x000fc60008010802 */
[----:B------:R-:W-:Y:S02]  /*6fa0*/  FADD.FTZ R85, R49, R84 ;  /* 0x0000005431557221 */ /* 0x000fe40000010000 */
[----:B------:R-:W1:Y:S01]  /*6fb0*/  MUFU.EX2 R50, R50 ;  /* 0x0000003200327308 */ /* 0x000e620000000800 */
[----:B0-----:R-:W-:-:S01]  /*6fc0*/  FADD.FTZ R4, R46, R5 ;  /* 0x000000052e047221 */ /* 0x001fc20000010000 */
[----:B------:R-:W-:-:S04]  /*6fd0*/  FADD.FTZ R78, R48, R85 ;  /* 0x00000055304e7221 */ /* 0x000fc80000010000 */
[----:B------:R-:W-:Y:S01]  /*6fe0*/  FADD.FTZ R85, R15, R78 ;  /* 0x0000004e0f557221 */ /* 0x000fe20000010000 */
[----:B------:R-:W-:-:S01]  /*6ff0*/  FFMA.FTZ R78, R79, UR40, -R2 ;  /* 0x000000284f4e7c23 */ /* 0x000fc20008010802 */
[----:B------:R-:W0:Y:S01]  /*7000*/  MUFU.EX2 R54, R54 ;  /* 0x0000003600367308 */ /* 0x000e220000000800 */
[----:B--2---:R-:W-:-:S01]  /*7010*/  FADD.FTZ R5, R47, R4 ;  /* 0x000000042f057221 */ /* 0x004fc20000010000 */
[----:B------:R-:W-:Y:S01]  /*7020*/  FADD.FTZ R84, R52, R85 ;  /* 0x0000005534547221 */ /* 0x000fe20000010000 */
[----:B------:R-:W-:-:S03]  /*7030*/  FFMA.FTZ R79, R82, UR40, -R2 ;  /* 0x00000028524f7c23 */ /* 0x000fc60008010802 */
[----:B------:R-:W-:Y:S02]  /*7040*/  FADD.FTZ R85, R53, R84 ;  /* 0x0000005435557221 */ /* 0x000fe40000010000 */
[----:B------:R-:W2:Y:S01]  /*7050*/  MUFU.EX2 R55, R55 ;  /* 0x0000003700377308 */ /* 0x000ea20000000800 */
[----:B-1----:R-:W-:-:S01]  /*7060*/  FADD.FTZ R4, R50, R5 ;  /* 0x0000000532047221 */ /* 0x002fc20000010000 */
[----:B------:R-:W-:-:S03]  /*7070*/  FADD.FTZ R82, R56, R85 ;  /* 0x0000005538527221 */ /* 0x000fc60000010000 */
[----:B------:R-:W-:Y:S01]  /*7080*/  FADD.FTZ R5, R51, R4 ;  /* 0x0000000433057221 */ /* 0x000fe20000010000 */
[----:B------:R-:W-:-:S01]  /*7090*/  FADD.FTZ R85, R57, R82 ;  /* 0x0000005239557221 */ /* 0x000fc20000010000 */
[----:B------:R-:W-:Y:S01]  /*70a0*/  FFMA.FTZ R82, R83, UR40, -R2 ;  /* 0x0000002853527c23 */ /* 0x000fe20008010802 */
[----:B------:R-:W1:Y:S01]  /*70b0*/  MUFU.EX2 R58, R58 ;  /* 0x0000003a003a7308 */ /* 0x000e620000000800 */
[----:B0-----:R-:W-:-:S01]  /*70c0*/  FADD.FTZ R4, R54, R5 ;  /* 0x0000000536047221 */ /* 0x001fc20000010000 */
[----:B------:R-:W-:Y:S01]  /*70d0*/  FADD.FTZ R84, R60, R85 ;  /* 0x000000553c547221 */ /* 0x000fe20000010000 */
[----:B------:R-:W-:-:S01]  /*70e0*/  FFMA.FTZ R83, R86, UR40, -R2 ;  /* 0x0000002856537c23 */ /* 0x000fc20008010802 */
[----:B------:R-:W-:Y:S02]  /*70f0*/  FFMA.FTZ R2, R87, UR40, -R2 ;  /* 0x0000002857027c23 */ /* 0x000fe40008010802 */
[----:B------:R-:W-:-:S02]  /*7100*/  FADD.FTZ R85, R61, R84 ;  /* 0x000000543d557221 */ /* 0x000fc40000010000 */
[----:B------:R-:W0:Y:S01]  /*7110*/  MUFU.EX2 R59, R59 ;  /* 0x0000003b003b7308 */ /* 0x000e220000000800 */
[----:B--2---:R-:W-:-:S01]  /*7120*/  FADD.FTZ R5, R55, R4 ;  /* 0x0000000437057221 */ /* 0x004fc20000010000 */
[----:B------:R-:W-:-:S04]  /*7130*/  FADD.FTZ R84, R64, R85 ;  /* 0x0000005540547221 */ /* 0x000fc80000010000 */
[----:B------:R-:W-:Y:S02]  /*7140*/  FADD.FTZ R85, R65, R84 ;  /* 0x0000005441557221 */ /* 0x000fe40000010000 */
        /* <DEDUP_REMOVED lines=38> */
[----:B0-----:R-:W-:-:S03]  /*73b0*/  FADD.FTZ R5, R81, R84 ;  /* 0x0000005451057221 */ /* 0x001fc60000010000 */
[----:B--2---:R-:W-:Y:S01]  /*73c0*/  FADD.FTZ R4, R2, R85 ;  /* 0x0000005502047221 */ /* 0x004fe20000010000 */
[----:B------:R-:W-:Y:S06]  /*73d0*/  @!P0 BRA `(.L_x_8859) ;  /* 0x0000000000048947 */ /* 0x000fec0003800000 */
[----:B------:R-:W-:Y:S01]  /*73e0*/  BPT.TRAP 0x1 ;  /* 0x000000040000795c */ /* 0x000fe20000300000 */
.L_x_8859:
        /* <DEDUP_REMOVED lines=94> */
.L_x_8842:
        /* <DEDUP_REMOVED lines=14> */
.L_x_8862:
[----:B------:R-:W-:-:S13]  /*7ab0*/  ISETP.NE.AND P2, PT, R10, 0x1, PT ;  /* 0x000000010a00780c */ /* 0x000fda0003f45270 */
[----:B------:R-:W0:Y:S02]  /*7ac0*/  @P2 LDC.64 R8, c[0x0][0x9e8] ;  /* 0x00027a00ff082b82 */ /* 0x000e240000000a00 */
[----:B0-----:R-:W-:-:S05]  /*7ad0*/  @P2 IMAD.HI.U32 R8, R23, R8, RZ ;  /* 0x0000000817082227 */ /* 0x001fca00078e00ff */
[----:B------:R-:W-:-:S07]  /*7ae0*/  @P2 SHF.R.U32.HI R23, RZ, R9, R8 ;  /* 0x00000009ff172219 */ /* 0x000fce0000011608 */
.L_x_8863:
[----:B------:R-:W-:-:S05]  /*7af0*/  IMAD R23, R23, R10, RZ ;  /* 0x0000000a17177224 */ /* 0x000fca00078e02ff */
[----:B------:R-:W-:-:S13]  /*7b00*/  R2UR UR7, R23 ;  /* 0x00000000170772ca */ /* 0x000fda00000e0000 */
[----:B------:R-:W-:-:S04]  /*7b10*/  UISETP.LT.AND UP0, UPT, UR6, UR7, UPT ;  /* 0x000000070600728c */ /* 0x000fc8000bf01270 */
[----:B------:R-:W-:-:S12]  /*7b20*/  USEL UR6, UR6, UR7, !UP0 ;  /* 0x0000000706067287 */ /* 0x000fd8000c000000 */
.L_x_8861:
        /* <DEDUP_REMOVED lines=12> */
.L_x_8874:
[----:B------:R-:W-:-:S04]  /*7bf0*/  UIADD3 UR37, UR19, 0x1, URZ ;  /* 0x0000000113257890 */ /* 0x000fc8000fffe03f */
[----:B------:R-:W-:-:S04]  /*7c00*/  UISETP.NE.AND UP0, UPT, UR37, 0x2, UPT ;  /* 0x000000022500788c */ /* 0x000fc8000bf05270 */
[----:B------:R-:W-:Y:S02]  /*7c10*/  USEL UR36, URZ, 0x1, UP0 ;  /* 0x000000013f247887 */ /* 0x000fe40008000000 */
[----:B------:R-:W-:Y:S02]  /*7c20*/  USEL UR37, UR37, URZ, UP0 ;  /* 0x0000003f25257287 */ /* 0x000fe40008000000 */
[----:B------:R-:W-:Y:S01]  /*7c30*/  ULOP3.LUT UR36, UR18, UR36, URZ, 0x3c, !UPT ;  /* 0x0000002412247292 */ /* 0x000fe2000f8e3c3f */
[----:B------:R-:W-:Y:S11]  /*7c40*/  @!P0 BRA `(.L_x_8865) ;  /* 0x0000000000048947 */ /* 0x000ff60003800000 */
[----:B------:R-:W-:Y:S01]  /*7c50*/  BPT.TRAP 0x1 ;  /* 0x000000040000795c */ /* 0x000fe20000300000 */
.L_x_8865:
[----:B------:R-:W-:Y:S01]  /*7c60*/  ULEA UR6, UR37, UR45, 0x3 ;  /* 0x0000002d25067291 */ /* 0x000fe2000f8e183f */
[----:B------:R-:W-:-:S05]  /*7c70*/  IMAD.U32 R0, RZ, RZ, UR36 ;  /* 0x00000024ff007e24 */ /* 0x000fca000f8e00ff */
[----:B------:R-:W-:-:S04]  /*7c80*/  SHF.L.U32 R0, R0, 0x1f, RZ ;  /* 0x0000001f00007819 */ /* 0x000fc800000006ff */
[----:B------:R0:W1:Y:S01]  /*7c90*/  SYNCS.PHASECHK.TRANS64.TRYWAIT P2, [UR6+0x19c30], R0 ;  /* 0x019c3000ff0075a7 */ /* 0x0000620008040146 */
[----:B------:R-:W-:Y:S05]  /*7ca0*/  @!P0 BRA `(.L_x_8866) ;  /* 0x0000000000048947 */ /* 0x000fea0003800000 */
[----:B------:R-:W-:Y:S01]  /*7cb0*/  BPT.TRAP 0x1 ;  /* 0x000000040000795c */ /* 0x000fe20000300000 */
.L_x_8866:
[----:B-1----:R-:W-:Y:S05]  /*7cc0*/  @P2 BRA `(.L_x_8867) ;  /* 0x0000000000082947 */ /* 0x002fea0003800000 */
[----:B------:R-:W1:Y:S02]  /*7cd0*/  SYNCS.PHASECHK.TRANS64.TRYWAIT P2, [UR6+0x19c30], R0 ;  /* 0x019c3000ff0075a7 */ /* 0x000e640008040146 */
[----:B-1----:R-:W-:Y:S05]  /*7ce0*/  @!P2 BRA `(.L_x_8868) ;  /* 0x000000c00014a947 */ /* 0x002fea0003800000 */
.L_x_8867:
        /* <DEDUP_REMOVED lines=17> */
.L_x_8869:
[----:B------:R-:W-:Y:S01]  /*7e00*/  ULEA UR11, UR19, UR45, 0x3 ;  /* 0x0000002d130b7291 */ /* 0x000fe2000f8e183f */
[----:B01----:R-:W-:-:S05]  /*7e10*/  IMAD.U32 R0, RZ, RZ, UR18 ;  /* 0x00000012ff007e24 */ /* 0x003fca000f8e00ff */
[----:B------:R-:W-:-:S04]  /*7e20*/  SHF.L.U32 R0, R0, 0x1f, RZ ;  /* 0x0000001f00007819 */ /* 0x000fc800000006ff */
[----:B------:R0:W1:Y:S01]  /*7e30*/  SYNCS.PHASECHK.TRANS64.TRYWAIT P2, [UR11+0x19c50], R0 ;  /* 0x019c5000ff0075a7 */ /* 0x000062000804014b */
[----:B------:R-:W-:Y:S05]  /*7e40*/  @!P0 BRA `(.L_x_8870) ;  /* 0x0000000000048947 */ /* 0x000fea0003800000 */
[----:B------:R-:W-:Y:S01]  /*7e50*/  BPT.TRAP 0x1 ;  /* 0x000000040000795c */ /* 0x000fe20000300000 */
.L_x_8870:
[----:B-1----:R-:W-:Y:S05]  /*7e60*/  @P2 BRA `(.L_x_8871) ;  /* 0x0000000000082947 */ /* 0x002fea0003800000 */
[----:B------:R-:W1:Y:S02]  /*7e70*/  SYNCS.PHASECHK.TRANS64.TRYWAIT P2, [UR11+0x19c50], R0 ;  /* 0x019c5000ff0075a7 */ /* 0x000e64000804014b */
[----:B-1----:R-:W-:Y:S05]  /*7e80*/  @!P2 BRA `(.L_x_8872) ;  /* 0x000000bc00c4a947 */ /* 0x002fea0003800000 */
.L_x_8871:
        /* <DEDUP_REMOVED lines=75> */
[----:B------:R-:W-:-:S03]  /*8340*/  FMNMX.FTZ R10, R87, R2, !PT ;  /* 0x00000002570a7209 */ /* 0x000fc60007810000 */
[----:B------:R-:W0:Y:S01]  /*8350*/  SHFL.BFLY PT, R13, R8, 0x2, 0x1f ;  /* 0x0c401f00080d7f89 */ /* 0x000e2200000e0000 */
[----:B------:R-:W-:Y:S02]  /*8360*/  WARPGROUP.DEPBAR.LE gsb0, 0x0 ;  /* 0x00008000000079c5 */ /* 0x000fe40000010000 */
[----:B------:R-:W-:Y:S01]  /*8370*/  WARPGROUP.ARRIVE ;  /* 0x00000000000079c5 */ /* 0x000fe20000000000 */
[----:B------:R-:W1:Y:S05]  /*8380*/  SHFL.BFLY PT, R15, R10, 0x2, 0x1f ;  /* 0x0c401f000a0f7f89 */ /* 0x000e6a00000e0000 */
[----:B------:R-:W-:Y:S01]  /*8390*/  QGMMA.64x96x32.F32.E4M3.E4M3 R88, R144, gdesc[UR4], R88, gsb0 ;  /* 0x0160000490587df3 */ /* 0x000fe20008000858 */
[----:B------:R-:W-:Y:S01]  /*83a0*/  UIADD3 UR6, UR10, 0x4, URZ ;  /* 0x000000040a067890 */ /* 0x000fe2000fffe03f */
[----:B------:R-:W-:Y:S01]  /*83b0*/  UMOV UR7, 0x40000040 ;  /* 0x4000004000077882 */ /* 0x000fe20000000000 */
[----:B0-----:R-:W-:-:S02]  /*83c0*/  FMNMX.FTZ R13, R8, R13, !PT ;  /* 0x0000000d080d7209 */ /* 0x001fc40007810000 */
[----:B-1----:R-:W-:-:S03]  /*83d0*/  FMNMX.FTZ R15, R10, R15, !PT ;  /* 0x0000000f0a0f7209 */ /* 0x002fc60007810000 */
[----:B------:R-:W0:Y:S04]  /*83e0*/  SHFL.BFLY PT, R2, R13, 0x1, 0x1f ;  /* 0x0c201f000d027f89 */ /* 0x000e2800000e0000 */
[----:B------:R-:W1:Y:S01]  /*83f0*/  SHFL.BFLY PT, R0, R15, 0x1, 0x1f ;  /* 0x0c201f000f007f89 */ /* 0x000e6200000e0000 */
[----:B0-----:R-:W-:Y:S02]  /*8400*/  FMNMX.FTZ R2, R13, R2, !PT ;  /* 0x000000020d027209 */ /* 0x001fe40007810000 */
[----:B-1----:R-:W-:-:S03]  /*8410*/  FMNMX.FTZ R0, R15, R0, !PT ;  /* 0x000000000f007209 */ /* 0x002fc60007810000 */
[C---:B------:R-:W-:Y:S01]  /*8420*/  FADD.FTZ R9, -R2.reuse, R9 ;  /* 0x0000000902097221 */ /* 0x040fe20000010100 */
[----:B------:R-:W-:-:S03]  /*8430*/  FFMA.FTZ R10, R2, R21, -8 ;  /* 0xc1000000020a7423 */ /* 0x000fc60000010015 */
[----:B------:R-:W-:Y:S01]  /*8440*/  FMUL.FTZ R8, R9, UR40 ;  /* 0x0000002809087c20 */ /* 0x000fe20008410000 */
[----:B------:R-:W-:-:S01]  /*8450*/  FADD.FTZ R9, -R0, R11 ;  /* 0x0000000b00097221 */ /* 0x000fc20000010100 */
[--C-:B------:R-:W-:Y:S01]  /*8460*/  FFMA.FTZ R11, R24, UR40, -R10.reuse ;  /* 0x00000028180b7c23 */ /* 0x100fe2000801080a */
[----:B------:R-:W-:-:S01]  /*8470*/  FFMA.FTZ R24, R37, UR40, -R10 ;  /* 0x0000002825187c23 */ /* 0x000fc2000801080a */
[--C-:B------:R-:W-:Y:S01]  /*8480*/  FFMA.FTZ R37, R56, UR40, -R10.reuse ;  /* 0x0000002838257c23 */ /* 0x100fe2000801080a */
[----:B------:R-:W-:-:S01]  /*8490*/  FFMA.FTZ R56, R69, UR40, -R10 ;  /* 0x0000002845387c23 */ /* 0x000fc2000801080a */
[----:B------:R-:W-:Y:S02]  /*84a0*/  IMAD.U32 R69, RZ, RZ, UR40 ;  /* 0x00000028ff457e24 */ /* 0x000fe4000f8e00ff */
[----:B------:R-:W-:Y:S01]  /*84b0*/  FMUL.FTZ R9, R9, UR40 ;  /* 0x0000002809097c20 */ /* 0x000fe20008410000 */
        /* <DEDUP_REMOVED lines=45> */
[--C-:B------:R-:W-:Y:S01]  /*8790*/  FFMA.FTZ R59, R59, UR40, -R69.reuse ;  /* 0x000000283b3b7c23 */ /* 0x100fe20008010845 */
[----:B------:R-:W-:-:S01]  /*87a0*/  FFMA.FTZ R62, R62, UR40, -R69 ;  /* 0x000000283e3e7c23 */ /* 0x000fc20008010845 */
[----:B------:R-:W-:Y:S01]  /*87b0*/  FFMA.FTZ R48, R61, UR40, -R10 ;  /* 0x000000283d307c23 */ /* 0x000fe2000801080a */
[----:B------:R-:W-:-:S01]  /*87c0*/  FFMA.FTZ R63, R63, UR40, -R69 ;  /* 0x000000283f3f7c23 */ /* 0x000fc20008010845 */
[----:B------:R-:W-:-:S02]  /*87d0*/  WARPGROUP.DEPBAR.LE gsb0, 0x0 ;  /* 0x00008000000079c5 */ /* 0x000fc40000010000 */
[----:B------:R-:W-:Y:S01]  /*87e0*/  WARPGROUP.ARRIVE ;  /* 0x00000000000079c5 */ /* 0x000fe20000000000 */
[----:B------:R-:W1:Y:S01]  /*87f0*/  MUFU.EX2 R13, R13 ;  /* 0x0000000d000d7308 */ /* 0x000e620000000800 */
[----:B0-----:R-:W-:-:S01]  /*8800*/  FADD.FTZ R72, R12, R5 ;  /* 0x000000050c487221 */ /* 0x001fc20000010000 */
[----:B------:R-:W-:Y:S01]  /*8810*/  FFMA.FTZ R45, R64, UR40, -R10 ;  /* 0x00000028402d7c23 */ /* 0x000fe2000801080a */
[----:B------:R-:W-:-:S01]  /*8820*/  FFMA.FTZ R66, R66, UR40, -R69 ;  /* 0x0000002842427c23 */ /* 0x000fc20008010845 */
[----:B------:R-:W-:Y:S01]  /*8830*/  FFMA.FTZ R52, R65, UR40, -R10 ;  /* 0x0000002841347c23 */ /* 0x000fe2000801080a */
[----:B------:R-:W-:Y:S01]  /*8840*/  QGMMA.64x96x32.F32.E4M3.E4M3 R88, R140, gdesc[UR4], R88, gsb0 ;  /* 0x016000048c587df3 */ /* 0x000fe20008000858 */
[----:B--2---:R-:W-:-:S01]  /*8850*/  FADD.FTZ R5, R27, R4 ;  /* 0x000000041b057221 */ /* 0x004fc20000010000 */
[----:B------:R-:W-:Y:S01]  /*8860*/  UIADD3 UR6, UR10, 0x6, URZ ;  /* 0x000000060a067890 */ /* 0x000fe2000fffe03f */
[----:B------:R-:W0:Y:S01]  /*8870*/  MUFU.EX2 R30, R30 ;  /* 0x0000001e001e7308 */ /* 0x000e220000000800 */
[----:B------:R-:W-:Y:S01]  /*8880*/  UMOV UR7, 0x40000040 ;  /* 0x4000004000077882 */ /* 0x000fe20000000000 */
[----:B------:R-:W-:Y:S01]  /*8890*/  FFMA.FTZ R67, R67, UR40, -R69 ;  /* 0x0000002843437c23 */ /* 0x000fe20008010845 */
        /* <DEDUP_REMOVED lines=38> */
[----:B------:R-:W-:Y:S06]  /*8b00*/  QGMMA.64x96x32.F32.E4M3.E4M3 R88, R136, gdesc[UR4], R88, gsb0 ;  /* 0x0160000488587df3 */ /* 0x000fec0008000858 */
        /* <DEDUP_REMOVED lines=60> */
[----:B0-----:R-:W-:-:S01]  /*8ed0*/  FADD.FTZ R79, R49, R78 ;  /* 0x0000004e314f7221 */ /* 0x001fc20000010000 */
[----:B------:R-:W-:-:S06]  /*8ee0*/  IMAD.U32 R78, RZ, RZ, UR37 ;  /* 0x00000025ff4e7e24 */ /* 0x000fcc000f8e00ff */
        /* <DEDUP_REMOVED lines=12> */
[----:B------:R-:W-:-:S04]  /*8fb0*/  @!P1 PRMT R4, RZ, 0x654, R4 ;  /* 0x00000654ff049816 */ /* 0x000fc80000000004 */
[----:B------:R-:W2:Y:S01]  /*8fc0*/  MUFU.EX2 R73, R73 ;  /* 0x0000004900497308 */ /* 0x000ea20000000800 */
[----:B-1----:R-:W-:-:S01]  /*8fd0*/  FADD.FTZ R80, R72, R5 ;  /* 0x0000000548507221 */ /* 0x002fc20000010000 */
[----:B------:R1:W-:Y:S06]  /*8fe0*/  @!P1 SYNCS.ARRIVE.TRANS64.RED.A1T0 RZ, [R4+URZ], RZ ;  /* 0x000000ff04ff99a7 */ /* 0x0003ec000810043f */
        /* <DEDUP_REMOVED lines=28> */
.L_x_8873:
        /* <DEDUP_REMOVED lines=90> */
.L_x_8864:
[----:B------:R-:W-:-:S13]  /*9750*/  ISETP.GE.AND P2, PT, R3, UR42, PT ;  /* 0x0000002a03007c0c */ /* 0x000fda000bf46270 */
[----:B------:R-:W-:Y:S05]  /*9760*/  @!P2 BRA `(.L_x_8875) ;  /* 0x0000002c0008a947 */ /* 0x000fea0003800000 */
[----:B------:R-:W-:Y:S01]  /*9770*/  IMAD.IADD R11, R17, 0x1, -R18 ;  /* 0x00000001110b7824 */ /* 0x000fe200078e0a12 */
[----:B------:R-:W-:Y:S01]  /*9780*/  UMOV UR17, UR36 ;  /* 0x0000002400117c82 */ /* 0x000fe20008000000 */
[----:B------:R-:W-:Y:S01]  /*9790*/  IMAD.MOV.U32 R8, RZ, RZ, R0 ;  /* 0x000000ffff087224 */ /* 0x000fe200078e0000 */
[----:B------:R-:W-:Y:S01]  /*97a0*/  UMOV UR18, UR37 ;  /* 0x0000002500127c82 */ /* 0x000fe20008000000 */
[C---:B------:R-:W-:Y:S01]  /*97b0*/  IMAD.IADD R10, R11.reuse, 0x1, R7 ;  /* 0x000000010b0a7824 */ /* 0x040fe200078e0207 */
[----:B------:R-:W-:Y:S01]  /*97c0*/  ULDC UR19, c[0x0][0x9e4] ;  /* 0x0002790000137ab9 */ /* 0x000fe20000000800 */
[----:B------:R-:W-:Y:S01]  /*97d0*/  IMAD.IADD R11, R11, 0x1, R6 ;  /* 0x000000010b0b7824 */ /* 0x000fe200078e0206 */
[----:B------:R-:W-:Y:S01]  /*97e0*/  ULDC UR20, c[0x0][0x9dc] ;  /* 0x0002770000147ab9 */ /* 0x000fe20000000800 */
[----:B------:R-:W-:Y:S01]  /*97f0*/  IMAD.MOV.U32 R9, RZ, RZ, R2 ;  /* 0x000000ffff097224 */ /* 0x000fe200078e0002 */
[----:B------:R-:W-:Y:S01]  /*9800*/  LOP3.LUT R12, RZ, R10, RZ, 0x33, !PT ;  /* 0x0000000aff0c7212 */ /* 0x000fe200078e33ff */
[----:B------:R-:W-:Y:S01]  /*9810*/  ULDC UR21, c[0x0][0x9e0] ;  /* 0x0002780000157ab9 */ /* 0x000fe20000000800 */
[----:B------:R-:W-:-:S07]  /*9820*/  LOP3.LUT R13, RZ, R11, RZ, 0x33, !PT ;  /* 0x0000000bff0d7212 */ /* 0x000fce00078e33ff */
.L_x_8893:
[----:B------:R-:W-:-:S04]  /*9830*/  UISETP.NE.AND UP0, UPT, UR18, 0x1, UPT ;  /* 0x000000011200788c */ /* 0x000fc8000bf05270 */
[----:B------:R-:W-:-:S04]  /*9840*/  USEL UR36, URZ, 0x1, UP0 ;  /* 0x000000013f247887 */ /* 0x000fc80008000000 */
[----:B------:R-:W-:Y:S01]  /*9850*/  ULOP3.LUT UR36, UR17, UR36, URZ, 0x3c, !UPT ;  /* 0x0000002411247292 */ /* 0x000fe2000f8e3c3f */
[----:B------:R-:W-:Y:S11]  /*9860*/  @!P0 BRA `(.L_x_8876) ;  /* 0x0000000000048947 */ /* 0x000ff60003800000 */
[----:B------:R-:W-:Y:S01]  /*9870*/  BPT.TRAP 0x1 ;  /* 0x000000040000795c */ /* 0x000fe20000300000 */
.L_x_8876:
        /* <DEDUP_REMOVED lines=9> */
.L_x_8877:
[----:B-1----:R-:W-:Y:S05]  /*9910*/  @P2 BRA `(.L_x_8878) ;  /* 0x0000000000082947 */ /* 0x002fea0003800000 */
[----:B------:R-:W1:Y:S02]  /*9920*/  SYNCS.PHASECHK.TRANS64.TRYWAIT P2, [UR22+0x19c30], R0 ;  /* 0x019c3000ff0075a7 */ /* 0x000e640008040156 */
[----:B-1----:R-:W-:Y:S05]  /*9930*/  @!P2 BRA `(.L_x_8879) ;  /* 0x000000a40030a947 */ /* 0x002fea0003800000 */
.L_x_8878:
        /* <DEDUP_REMOVED lines=17> */
.L_x_8880:
[----:B------:R-:W-:Y:S01]  /*9a50*/  ULEA UR11, UR18, UR45, 0x3 ;  /* 0x0000002d120b7291 */ /* 0x000fe2000f8e183f */
[----:B01----:R-:W-:-:S05]  /*9a60*/  IMAD.U32 R0, RZ, RZ, UR17 ;  /* 0x00000011ff007e24 */ /* 0x003fca000f8e00ff */
[----:B------:R-:W-:-:S04]  /*9a70*/  SHF.L.U32 R0, R0, 0x1f, RZ ;  /* 0x0000001f00007819 */ /* 0x000fc800000006ff */
[----:B------:R0:W1:Y:S01]  /*9a80*/  SYNCS.PHASECHK.TRANS64.TRYWAIT P2, [UR11+0x19c50], R0 ;  /* 0x019c5000ff0075a7 */ /* 0x000062000804014b */
[----:B------:R-:W-:Y:S05]  /*9a90*/  @!P0 BRA `(.L_x_8881) ;  /* 0x0000000000048947 */ /* 0x000fea0003800000 */
[----:B------:R-:W-:Y:S01]  /*9aa0*/  BPT.TRAP 0x1 ;  /* 0x000000040000795c */ /* 0x000fe20000300000 */
.L_x_8881:
[----:B-1----:R-:W-:Y:S05]  /*9ab0*/  @P2 BRA `(.L_x_8882) ;  /* 0x0000000000082947 */ /* 0x002fea0003800000 */
[----:B------:R-:W1:Y:S02]  /*9ac0*/  SYNCS.PHASECHK.TRANS64.TRYWAIT P2, [UR11+0x19c50], R0 ;  /* 0x019c5000ff0075a7 */ /* 0x000e64000804014b */
[----:B-1----:R-:W-:Y:S05]  /*9ad0*/  @!P2 BRA `(.L_x_8883) ;  /* 0x000000a000e0a947 */ /* 0x002fea0003800000 */
.L_x_8882:
[----:B------:R-:W-:Y:S01]  /*9ae0*/  UIADD3 UR6, UR45, 0x3000, URZ ;  /* 0x000030002d067890 */ /* 0x000fe2000fffe03f */
[----:B------:R-:W-:Y:S01]  /*9af0*/  WARPGROUP.ARRIVE ;  /* 0x00000000000079c5 */ /* 0x000fe20000000000 */
[----:B------:R-:W-:Y:S01]  /*9b00*/  UMOV UR7, 0x40000040 ;  /* 0x4000004000077882 */ /* 0x000fe20000000000 */
[----:B01----:R-:W-:Y:S01]  /*9b10*/  IMAD.SHL.U32 R0, R3, 0x80, RZ ;  /* 0x0000008003007824 */ /* 0x003fe200078e00ff */
[----:B------:R-:W-:Y:S01]  /*9b20*/  USHF.R.U32.HI UR6, URZ, 0x4, UR6 ;  /* 0x000000043f067899 */ /* 0x000fe20008011606 */
[----:B------:R-:W-:-:S03]  /*9b30*/  IMAD.U32 R2, RZ, RZ, UR22 ;  /* 0x00000016ff027e24 */ /* 0x000fc6000f8e00ff */
[----:B------:R-:W-:Y:S01]  /*9b40*/  ULOP3.LUT UR6, UR6, 0x3fff, URZ, 0xc0, !UPT ;  /* 0x00003fff06067892 */ /* 0x000fe2000f8ec03f */
[----:B------:R-:W-:Y:S01]  /*9b50*/  IADD3 R15, R17, 0x1, -R0 ;  /* 0x00000001110f7810 */ /* 0x000fe20007ffe800 */
[----:B------:R-:W-:Y:S02]  /*9b60*/  @!P1 VIADD R2, R2, 0x19c40 ;  /* 0x00019c4002029836 */ /* 0x000fe40000000000 */
[----:B------:R-:W-:Y:S02]  /*9b70*/  ULOP3.LUT UR6, UR6, 0x10000, URZ, 0xfc, !UPT ;  /* 0x0001000006067892 */ /* 0x000fe4000f8efc3f */
[----:B------:R-:W-:Y:S01]  /*9b80*/  IMAD.IADD R15, R15, 0x1, -R18 ;  /* 0x000000010f0f7824 */ /* 0x000fe200078e0a12 */
[----:B------:R-:W-:Y:S01]  /*9b90*/  @!P1 PRMT R2, RZ, 0x654, R2 ;  /* 0x00000654ff029816 */ /* 0x000fe20000000002 */
[----:B------:R-:W-:Y:S02]  /*9ba0*/  UIMAD UR10, UR18, 0x300, UR6 ;  /* 0x00000300120a78a4 */ /* 0x000fe4000f8e0206 */
[----:B------:R-:W-:-:S04]  /*9bb0*/  IMAD R15, R16, -0x2, R15 ;  /* 0xfffffffe100f7824 */ /* 0x000fc800078e020f */
[----:B------:R-:W-:Y:S01]  /*9bc0*/  VIADD R23, R15, UR21 ;  /* 0x000000150f177c36 */ /* 0x000fe20008000000 */
[----:B------:R-:W-:Y:S02]  /*9bd0*/  UMOV UR6, UR10 ;  /* 0x0000000a00067c82 */ /* 0x000fe40008000000 */
[----:B------:R-:W-:Y:S01]  /*9be0*/  QGMMA.64x96x32.F32.E4M3.E4M3 R88, R148, gdesc[UR4], R88, gsb0 ;  /* 0x0160000494587df3 */ /* 0x000fe20008000858 */
[----:B------:R-:W-:Y:S01]  /*9bf0*/  UIADD3 UR6, UR10, 0x2, URZ ;  /* 0x000000020a067890 */ /* 0x000fe2000fffe03f */
[----:B------:R-:W-:Y:S01]  /*9c00*/  IMAD.IADD R20, R7, 0x1, R23 ;  /* 0x0000000107147824 */ /* 0x000fe200078e0217 */
        /* <DEDUP_REMOVED lines=15> */
[----:B------:R-:W-:Y:S01]  /*9d00*/  VIADD R21, R15, UR6 ;  /* 0x000000060f157c36 */ /* 0x000fe20008000000 */
[----:B------:R-:W-:Y:S02]  /*9d10*/  WARPGROUP.DEPBAR.LE gsb0, 0x0 ;  /* 0x00008000000079c5 */ /* 0x000fe40000010000 */
[----:B------:R0:W-:Y:S02]  /*9d20*/  @!P1 SYNCS.ARRIVE.TRANS64.RED.A1T0 RZ, [R2+URZ], RZ ;  /* 0x000000ff02ff99a7 */ /* 0x0001e4000810043f */
[----:B0-----:R-:W-:Y:S01]  /*9d30*/  IMAD.IADD R2, R7, 0x1, R21 ;  /* 0x0000000107027824 */ /* 0x001fe200078e0215 */
[----:B------:R-:W-:Y:S06]  /*9d40*/  @!P5 BRA `(.L_x_8884) ;  /* 0x000000000058d947 */ /* 0x000fec0003800000 */
        /* <DEDUP_REMOVED lines=11> */
.L_x_8886:
[----:B------:R-:W-:Y:S02]  /*9e00*/  IMAD.U32 R138, RZ, RZ, UR19 ;  /* 0x00000013ff8a7e24 */ /* 0x000fe4000f8e00ff */
[----:B------:R-:W-:-:S03]  /*9e10*/  IMAD.MOV.U32 R137, RZ, RZ, R10 ;  /* 0x000000ffff897224 */ /* 0x000fc600078e000a */
[----:B------:R-:W-:-:S13]  /*9e20*/  ISETP.NE.AND P2, PT, R138, 0x1, PT ;  /* 0x000000018a00780c */ /* 0x000fda0003f45270 */
[----:B------:R-:W0:Y:S02]  /*9e30*/  @P2 LDC.64 R14, c[0x0][0x9e8] ;  /* 0x00027a00ff0e2b82 */ /* 0x000e240000000a00 */
[----:B0-----:R-:W-:-:S05]  /*9e40*/  @P2 IMAD.HI.U32 R14, R10, R14, RZ ;  /* 0x0000000e0a0e2227 */ /* 0x001fca00078e00ff */
[----:B------:R-:W-:-:S07]  /*9e50*/  @P2 SHF.R.U32.HI R137, RZ, R15, R14 ;  /* 0x0000000fff892219 */ /* 0x000fce000001160e */
.L_x_8887:
[----:B------:R-:W-:Y:S05]  /*9e60*/  BSYNC B0 ;  /* 0x0000000000007941 */ /* 0x000fea0003800000 */
.L_x_8885:
[----:B------:R-:W-:-:S04]  /*9e70*/  IMAD R15, R137, R138, -R0 ;  /* 0x0000008a890f7224 */ /* 0x000fc800078e0a00 */
[----:B------:R-:W-:-:S05]  /*9e80*/  IMAD R15, R16, -0x2, R15 ;  /* 0xfffffffe100f7824 */ /* 0x000fca00078e020f */
[----:B------:R-:W-:Y:S02]  /*9e90*/  VIADDMNMX R20, R15, R138, R20, PT ;  /* 0x0000008a0f147246 */ /* 0x000fe40003800114 */
[----:B------:R-:W-:-:S07]  /*9ea0*/  VIMNMX R2, R2, R15, !PT ;  /* 0x0000000f02027248 */ /* 0x000fce0007fe0100 */
.L_x_8884:
        /* <DEDUP_REMOVED lines=111> */
.L_x_8890:
[----:B------:R-:W-:Y:S02]  /*a5a0*/  IMAD.U32 R20, RZ, RZ, UR19 ;  /* 0x00000013ff147e24 */ /* 0x000fe4000f8e00ff */
[----:B------:R-:W-:-:S03]  /*a5b0*/  IMAD.MOV.U32 R137, RZ, RZ, R11 ;  /* 0x000000ffff897224 */ /* 0x000fc600078e000b */
[----:B------:R-:W-:-:S13]  /*a5c0*/  ISETP.NE.AND P3, PT, R20, 0x1, PT ;  /* 0x000000011400780c */ /* 0x000fda0003f65270 */
[----:B------:R-:W0:Y:S02]  /*a5d0*/  @P3 LDC.64 R14, c[0x0][0x9e8] ;  /* 0x00027a00ff0e3b82 */ /* 0x000e240000000a00 */
[----:B0-----:R-:W-:-:S05]  /*a5e0*/  @P3 IMAD.HI.U32 R14, R11, R14, RZ ;  /* 0x0000000e0b0e3227 */ /* 0x001fca00078e00ff */
[----:B------:R-:W-:-:S07]  /*a5f0*/  @P3 SHF.R.U32.HI R137, RZ, R15, R14 ;  /* 0x0000000fff893219 */ /* 0x000fce000001160e */
.L_x_8891:
[----:B------:R-:W-:Y:S05]  /*a600*/  BSYNC B0 ;  /* 0x0000000000007941 */ /* 0x000fea0003800000 */
.L_x_8889:
[----:B------:R-:W-:-:S04]  /*a610*/  IMAD R15, R137, R20, -R0 ;  /* 0x00000014890f7224 */ /* 0x000fc800078e0a00 */
[----:B------:R-:W-:-:S05]  /*a620*/  IMAD R0, R16, -0x2, R15 ;  /* 0xfffffffe10007824 */ /* 0x000fca00078e020f */
[----:B------:R-:W-:Y:S02]  /*a630*/  VIADDMNMX R23, R0, R20, R23, PT ;  /* 0x0000001400177246 */ /* 0x000fe40003800117 */
[----:B------:R-:W-:-:S07]  /*a640*/  VIMNMX R21, R21, R0, !PT ;  /* 0x0000000015157248 */ /* 0x000fce0007fe0100 */
.L_x_8888:
        /* <DEDUP_REMOVED lines=20> */
[----:B------:R-:W-:Y:S02]  /*a790*/  ISETP.GT.AND P4, PT, R21, 0x1, P2 ;  /* 0x000000011500780c */ /* 0x000fe40001784270 */
[----:B------:R-:W-:Y:S02]  /*a7a0*/  FMNMX.FTZ R0, R44, R15, !PT ;  /* 0x0000000f2c007209 */ /* 0x000fe40007810000 */
[----:B------:R-:W-:Y:S02]  /*a7b0*/  FSEL R39, R39, -INF , !P3 ;  /* 0xff80000027277808 */ /* 0x000fe40005800000 */
        /* <DEDUP_REMOVED lines=11> */
[----:B------:R-:W-:Y:S02]  /*a870*/  FSEL R27, R27, -INF , !P4 ;  /* 0xff8000001b1b7808 */ /* 0x000fe40006000000 */
[----:B------:R-:W-:Y:S02]  /*a880*/  FMNMX.FTZ R15, R57, R0, !PT ;  /* 0x00000000390f7209 */ /* 0x000fe40007810000 */
[----:B------:R-:W-:-:S02]  /*a890*/  ISETP.GT.AND P4, PT, R21, 0x10, P2 ;  /* 0x000000101500780c */ /* 0x000fc40001784270 */
[----:B------:R-:W-:Y:S02]  /*a8a0*/  FMNMX.FTZ R0, R60, R15, !PT ;  /* 0x0000000f3c007209 */ /* 0x000fe40007810000 */
[----:B------:R-:W-:Y:S02]  /*a8b0*/  FSEL R43, R43, -INF , !P3 ;  /* 0xff8000002b2b7808 */ /* 0x000fe40005800000 */
[----:B------:R-:W-:Y:S02]  /*a8c0*/  FMNMX.FTZ R15, R61, R0, !PT ;  /* 0x000000003d0f7209 */ /* 0x000fe40007810000 */
[----:B------:R-:W-:Y:S02]  /*a8d0*/  ISETP.GT.AND P3, PT, R21, RZ, P2 ;  /* 0x000000ff1500720c */ /* 0x000fe40001764270 */
        /* <DEDUP_REMOVED lines=24> */
[----:B------:R-:W-:Y:S01]  /*aa60*/  ISETP.GT.AND P4, PT, R21, 0x29, P2 ;  /* 0x000000291500780c */ /* 0x000fe20001784270 */
[----:B------:R-:W0:Y:S03]  /*aa70*/  SHFL.BFLY PT, R15, R0, 0x2, 0x1f ;  /* 0x0c401f00000f7f89 */ /* 0x000e2600000e0000 */
[----:B------:R-:W-:-:S04]  /*aa80*/  ISETP.LT.OR P4, PT, R23, 0x2a, P4 ;  /* 0x0000002a1700780c */ /* 0x000fc80002781670 */
[----:B------:R-:W-:Y:S02]  /*aa90*/  FSEL R47, R47, -INF , !P4 ;  /* 0xff8000002f2f7808 */ /* 0x000fe40006000000 */
[----:B------:R-:W-:-:S04]  /*aaa0*/  ISETP.GT.AND P4, PT, R21, 0x31, P2 ;  /* 0x000000311500780c */ /* 0x000fc80001784270 */
[----:B------:R-:W-:-:S04]  /*aab0*/  ISETP.LT.OR P4, PT, R23, 0x32, P4 ;  /* 0x000000321700780c */ /* 0x000fc80002781670 */
[----:B------:R-:W-:Y:S02]  /*aac0*/  FSEL R51, R51, -INF , !P4 ;  /* 0xff80000033337808 */ /* 0x000fe40006000000 */
[----:B------:R-:W-:-:S04]  /*aad0*/  ISETP.GT.AND P4, PT, R21, 0x39, P2 ;  /* 0x000000391500780c */ /* 0x000fc80001784270 */
[----:B------:R-:W-:Y:S02]  /*aae0*/  ISETP.LT.OR P4, PT, R23, 0x3a, P4 ;  /* 0x0000003a1700780c */ /* 0x000fe40002781670 */
[----:B0-----:R-:W-:Y:S02]  /*aaf0*/  FMNMX.FTZ R15, R0, R15, !PT ;  /* 0x0000000f000f7209 */ /* 0x001fe40007810000 */
        /* <DEDUP_REMOVED lines=12> */
[C---:B------:R-:W-:Y:S01]  /*abc0*/  FSETP.NEU.FTZ.AND P6, PT, R2.reuse, -INF , PT ;  /* 0xff8000000200780b */ /* 0x040fe20003fdd000 */
[----:B------:R-:W-:-:S01]  /*abd0*/  FFMA.FTZ R0, R2, R137, -8 ;  /* 0xc100000002007423 */ /* 0x000fc20000010089 */
[----:B------:R-:W-:-:S04]  /*abe0*/  ISETP.GT.AND P4, PT, R21, 0x59, P2 ;  /* 0x000000591500780c */ /* 0x000fc80001784270 */
[----:B------:R-:W-:Y:S02]  /*abf0*/  FSEL R0, R0, RZ, P6 ;  /* 0x000000ff00007208 */ /* 0x000fe40003000000 */
[----:B------:R-:W-:-:S03]  /*ac00*/  ISETP.LT.OR P4, PT, R23, 0x5a, P4 ;  /* 0x0000005a1700780c */ /* 0x000fc60002781670 */
[--C-:B------:R-:W-:Y:S01]  /*ac10*/  FFMA.FTZ R15, R25, UR40, -R0.reuse ;  /* 0x00000028190f7c23 */ /* 0x100fe20008010800 */
[----:B------:R-:W-:-:S01]  /*ac20*/  FFMA.FTZ R25, R29, UR40, -R0 ;  /* 0x000000281d197c23 */ /* 0x000fc20008010800 */
[----:B------:R-:W-:Y:S01]  /*ac30*/  FSEL R29, R26, -INF , !P3 ;  /* 0xff8000001a1d7808 */ /* 0x000fe20005800000 */
[----:B------:R-:W-:-:S01]  /*ac40*/  FFMA.FTZ R20, R28, UR40, -R0 ;  /* 0x000000281c147c23 */ /* 0x000fc20008010800 */
[----:B------:R-:W-:Y:S01]  /*ac50*/  ISETP.GT.AND P3, PT, R21, 0x30, P2 ;  /* 0x000000301500780c */ /* 0x000fe20001764270 */
        /* <DEDUP_REMOVED lines=8> */
[----:B------:R-:W-:-:S01]  /*ace0*/  FFMA.FTZ R44, R44, UR40, -R0 ;  /* 0x000000282c2c7c23 */ /* 0x000fc20008010800 */
[----:B------:R-:W-:Y:S01]  /*acf0*/  FMNMX.FTZ R26, R30, R137, !PT ;  /* 0x000000891e1a7209 */ /* 0x000fe20007810000 */
[----:B------:R-:W-:-:S01]  /*ad00*/  FFMA.FTZ R48, R48, UR40, -R0 ;  /* 0x0000002830307c23 */ /* 0x000fc20008010800 */
        /* <DEDUP_REMOVED lines=23> */
[----:B------:R-:W-:Y:S01]  /*ae80*/  FFMA.FTZ R57, R57, UR40, -R0 ;  /* 0x0000002839397c23 */ /* 0x000fe20008010800 */
[----:B------:R-:W-:-:S02]  /*ae90*/  ISETP.GT.AND P3, PT, R21, 0x48, P2 ;  /* 0x000000481500780c */ /* 0x000fc40001764270 */
[----:B------:R-:W-:Y:S02]  /*aea0*/  FMNMX.FTZ R137, R43, R32, !PT ;  /* 0x000000202b897209 */ /* 0x000fe40007810000 */
[----:B------:R-:W-:Y:S01]  /*aeb0*/  ISETP.LT.OR P3, PT, R23, 0x49, P3 ;  /* 0x000000491700780c */ /* 0x000fe20001f61670 */
[----:B------:R-:W-:Y:S01]  /*aec0*/  MUFU.EX2 R14, R14 ;  /* 0x0000000e000e7308 */ /* 0x000fe20000000800 */
[----:B------:R-:W-:Y:S02]  /*aed0*/  FMNMX.FTZ R32, R46, R137, !PT ;  /* 0x000000892e207209 */ /* 0x000fe40007810000 */
[----:B------:R-:W-:Y:S02]  /*aee0*/  FSEL R62, R62, -INF , !P3 ;  /* 0xff8000003e3e7808 */ /* 0x000fe40005800000 */
[----:B------:R-:W-:Y:S02]  /*aef0*/  FMNMX.FTZ R137, R47, R32, !PT ;  /* 0x000000202f897209 */ /* 0x000fe40007810000 */
[----:B------:R-:W-:Y:S01]  /*af00*/  ISETP.GT.AND P3, PT, R21, 0x50, P2 ;  /* 0x000000501500780c */ /* 0x000fe20001764270 */
[----:B------:R2:W-:Y:S01]  /*af10*/  MUFU.EX2 R32, R44 ;  /* 0x0000002c00207308 */ /* 0x0005e20000000800 */
[----:B0-----:R-:W-:-:S02]  /*af20*/  FMNMX.FTZ R36, R50, R137, !PT ;  /* 0x0000008932247209 */ /* 0x001fc40007810000 */
[----:B------:R-:W-:Y:S02]  /*af30*/  ISETP.LT.OR P3, PT, R23, 0x51, P3 ;  /* 0x000000511700780c */ /* 0x000fe40001f61670 */
[----:B------:R-:W-:Y:S02]  /*af40*/  FMNMX.FTZ R137, R51, R36, !PT ;  /* 0x0000002433897209 */ /* 0x000fe40007810000 */
[----:B------:R-:W-:Y:S01]  /*af50*/  FSEL R66, R66, -INF , !P3 ;  /* 0xff80000042427808 */ /* 0x000fe20005800000 */
[----:B------:R-:W-:Y:S01]  /*af60*/  MUFU.EX2 R15, R15 ;  /* 0x0000000f000f7308 */ /* 0x000fe20000000800 */
[----:B------:R-:W-:Y:S02]  /*af70*/  FMNMX.FTZ R36, R54, R137, !PT ;  /* 0x0000008936247209 */ /* 0x000fe40007810000 */
[----:B------:R-:W-:Y:S02]  /*af80*/  ISETP.GT.AND P3, PT, R21, 0x58, P2 ;  /* 0x000000581500780c */ /* 0x000fe40001764270 */
[----:B------:R-:W-:-:S02]  /*af90*/  FMNMX.FTZ R137, R55, R36, !PT ;  /* 0x0000002437897209 */ /* 0x000fc40007810000 */
[----:B------:R-:W-:Y:S01]  /*afa0*/  ISETP.LT.OR P3, PT, R23, 0x59, P3 ;  /* 0x000000591700780c */ /* 0x000fe20001f61670 */
[----:B------:R0:W-:Y:S01]  /*afb0*/  MUFU.EX2 R36, R48 ;  /* 0x0000003000247308 */ /* 0x0001e20000000800 */
[----:B-1----:R-:W-:Y:S02]  /*afc0*/  FMNMX.FTZ R40, R58, R137, !PT ;  /* 0x000000893a287209 */ /* 0x002fe40007810000 */
[----:B------:R-:W-:Y:S02]  /*afd0*/  FSEL R70, R70, -INF , !P3 ;  /* 0xff80000046467808 */ /* 0x000fe40005800000 */
[----:B------:R-:W-:Y:S02]  /*afe0*/  FMNMX.FTZ R137, R59, R40, !PT ;  /* 0x000000283b897209 */ /* 0x000fe40007810000 */
[----:B------:R-:W-:Y:S01]  /*aff0*/  ISETP.GT.AND P3, PT, R21, 0x60, P2 ;  /* 0x000000601500780c */ /* 0x000fe20001764270 */
[----:B------:R-:W-:Y:S01]  /*b000*/  MUFU.EX2 R20, R20 ;  /* 0x0000001400147308 */ /* 0x000fe20000000800 */
[----:B------:R-:W-:-:S02]  /*b010*/  FMNMX.FTZ R40, R62, R137, !PT ;  /* 0x000000893e287209 */ /* 0x000fc40007810000 */
[----:B------:R-:W-:Y:S02]  /*b020*/  ISETP.LT.OR P3, PT, R23, 0x61, P3 ;  /* 0x000000611700780c */ /* 0x000fe40001f61670 */
[----:B------:R-:W-:Y:S02]  /*b030*/  FMNMX.FTZ R137, R63, R40, !PT ;  /* 0x000000283f897209 */ /* 0x000fe40007810000 */
[----:B------:R-:W-:Y:S01]  /*b040*/  FSEL R71, R71, -INF , !P4 ;  /* 0xff80000047477808 */ /* 0x000fe20006000000 */
[----:B------:R-:W-:Y:S01]  /*b050*/  MUFU.EX2 R40, R52 ;  /* 0x0000003400287308 */ /* 0x000fe20000000800 */
[----:B--2---:R-:W-:Y:S02]  /*b060*/  FMNMX.FTZ R44, R66, R137, !PT ;  /* 0x00000089422c7209 */ /* 0x004fe40007810000 */
[----:B------:R-:W-:Y:S02]  /*b070*/  ISETP.GT.AND P4, PT, R21, 0x61, P2 ;  /* 0x000000611500780c */ /* 0x000fe40001784270 */
[----:B------:R-:W-:-:S02]  /*b080*/  FMNMX.FTZ R137, R67, R44, !PT ;  /* 0x0000002c43897209 */ /* 0x000fc40007810000 */
        /* <DEDUP_REMOVED lines=9> */
[C---:B------:R-:W-:Y:S02]  /*b120*/  ISETP.GT.AND P4, PT, R21.reuse, 0x69, P2 ;  /* 0x000000691500780c */ /* 0x040fe40001784270 */
[----:B0-----:R-:W-:Y:S01]  /*b130*/  FMNMX.FTZ R48, R74, R137, !PT ;  /* 0x000000894a307209 */ /* 0x001fe20007810000 */
[----:B------:R0:W-:Y:S01]  /*b140*/  MUFU.EX2 R44, R56 ;  /* 0x00000038002c7308 */ /* 0x0001e20000000800 */
[----:B------:R-:W-:Y:S02]  /*b150*/  FSEL R78, R78, -INF , !P3 ;  /* 0xff8000004e4e7808 */ /* 0x000fe40005800000 */
[----:B------:R-:W-:Y:S02]  /*b160*/  ISETP.GT.AND P3, PT, R21, 0x70, P2 ;  /* 0x000000701500780c */ /* 0x000fe40001764270 */
[----:B------:R-:W-:-:S02]  /*b170*/  ISETP.LT.OR P4, PT, R23, 0x6a, P4 ;  /* 0x0000006a1700780c */ /* 0x000fc40002781670 */
[----:B------:R-:W-:Y:S01]  /*b180*/  FMNMX.FTZ R137, R75, R48, !PT ;  /* 0x000000304b897209 */ /* 0x000fe20007810000 */
[----:B------:R-:W-:Y:S01]  /*b190*/  MUFU.EX2 R33, R33 ;  /* 0x0000002100217308 */ /* 0x000fe20000000800 */
[----:B------:R-:W-:Y:S01]  /*b1a0*/  ISETP.LT.OR P3, PT, R23, 0x71, P3 ;  /* 0x000000711700780c */ /* 0x000fe20001f61670 */
[--C-:B0-----:R-:W-:Y:S01]  /*b1b0*/  FFMA.FTZ R56, R68, UR40, -R0.reuse ;  /* 0x0000002844387c23 */ /* 0x101fe20008010800 */
[----:B------:R-:W-:Y:S01]  /*b1c0*/  FSEL R79, R79, -INF , !P4 ;  /* 0xff8000004f4f7808 */ /* 0x000fe20006000000 */
[--C-:B------:R-:W-:Y:S01]  /*b1d0*/  FFMA.FTZ R68, R69, UR40, -R0.reuse ;  /* 0x0000002845447c23 */ /* 0x100fe20008010800 */
[----:B------:R-:W-:Y:S01]  /*b1e0*/  ISETP.GT.AND P4, PT, R21, 0x71, P2 ;  /* 0x000000711500780c */ /* 0x000fe20001784270 */
[--C-:B------:R-:W-:Y:S01]  /*b1f0*/  FFMA.FTZ R69, R77, UR40, -R0.reuse ;  /* 0x000000284d457c23 */ /* 0x100fe20008010800 */
[----:B------:R-:W-:Y:S01]  /*b200*/  FMNMX.FTZ R48, R78, R137, !PT ;  /* 0x000000894e307209 */ /* 0x000fe20007810000 */
[----:B------:R-:W-:Y:S01]  /*b210*/  FFMA.FTZ R77, R85, UR40, -R0 ;  /* 0x00000028554d7c23 */ /* 0x000fe20008010800 */
[----:B------:R-:W-:Y:S01]  /*b220*/  FSEL R82, R82, -INF , !P3 ;  /* 0xff80000052527808 */ /* 0x000fe20005800000 */
[----:B------:R-:W-:Y:S01]  /*b230*/  MUFU.EX2 R37, R37 ;  /* 0x0000002500257308 */ /* 0x000fe20000000800 */
[----:B------:R-:W-:-:S02]  /*b240*/  ISETP.GT.AND P3, PT, R21, 0x78, P2 ;  /* 0x000000781500780c */ /* 0x000fc40001764270 */
[----:B------:R-:W-:Y:S02]  /*b250*/  ISETP.LT.OR P4, PT, R23, 0x72, P4 ;  /* 0x000000721700780c */ /* 0x000fe40002781670 */
[----:B------:R-:W-:Y:S02]  /*b260*/  FMNMX.FTZ R137, R79, R48, !PT ;  /* 0x000000304f897209 */ /* 0x000fe40007810000 */
[----:B------:R-:W-:Y:S01]  /*b270*/  ISETP.GT.AND P2, PT, R21, 0x79, P2 ;  /* 0x000000791500780c */ /* 0x000fe20001744270 */
[----:B------:R-:W-:-:S01]  /*b280*/  FFMA.FTZ R21, R60, UR40, -R0 ;  /* 0x000000283c157c23 */ /* 0x000fc20008010800 */
[----:B------:R-:W-:Y:S01]  /*b290*/  ISETP.LT.OR P3, PT, R23, 0x79, P3 ;  /* 0x000000791700780c */ /* 0x000fe20001f61670 */
[----:B------:R-:W-:-:S01]  /*b2a0*/  FFMA.FTZ R60, R72, UR40, -R0 ;  /* 0x00000028483c7c23 */ /* 0x000fc20008010800 */
[----:B------:R-:W-:Y:S01]  /*b2b0*/  FSEL R83, R83, -INF , !P4 ;  /* 0xff80000053537808 */ /* 0x000fe20006000000 */
[----:B------:R-:W-:-:S01]  /*b2c0*/  FFMA.FTZ R72, R84, UR40, -R0 ;  /* 0x0000002854487c23 */ /* 0x000fc20008010800 */
[----:B------:R-:W-:Y:S01]  /*b2d0*/  FMNMX.FTZ R48, R82, R137, !PT ;  /* 0x0000008952307209 */ /* 0x000fe20007810000 */
[----:B------:R-:W-:Y:S01]  /*b2e0*/  MUFU.EX2 R41, R41 ;  /* 0x0000002900297308 */ /* 0x000fe20000000800 */
[----:B------:R-:W-:-:S02]  /*b2f0*/  ISETP.LT.OR P2, PT, R23, 0x7a, P2 ;  /* 0x0000007a1700780c */ /* 0x000fc40001741670 */
[----:B------:R-:W-:Y:S02]  /*b300*/  FSEL R86, R86, -INF , !P3 ;  /* 0xff80000056567808 */ /* 0x000fe40005800000 */
[----:B------:R-:W-:Y:S02]  /*b310*/  FMNMX.FTZ R23, R83, R48, !PT ;  /* 0x0000003053177209 */ /* 0x000fe40007810000 */
[----:B------:R-:W-:Y:S01]  /*b320*/  FSEL R87, R87, -INF , !P2 ;  /* 0xff80000057577808 */ /* 0x000fe20005000000 */
[----:B------:R-:W-:Y:S01]  /*b330*/  MUFU.EX2 R48, R61 ;  /* 0x0000003d00307308 */ /* 0x000fe20000000800 */
[----:B------:R-:W-:Y:S01]  /*b340*/  FMNMX.FTZ R52, R86, R23, !PT ;  /* 0x0000001756347209 */ /* 0x000fe20007810000 */
[----:B------:R-:W-:-:S03]  /*b350*/  FFMA.FTZ R23, R64, UR40, -R0 ;  /* 0x0000002840177c23 */ /* 0x000fc60008010800 */
[----:B------:R-:W-:Y:S01]  /*b360*/  FMNMX.FTZ R64, R87, R52, !PT ;  /* 0x0000003457407209 */ /* 0x000fe20007810000 */
[----:B------:R-:W-:-:S01]  /*b370*/  FFMA.FTZ R52, R65, UR40, -R0 ;  /* 0x0000002841347c23 */ /* 0x000fc20008010800 */
[--C-:B------:R-:W-:Y:S01]  /*b380*/  FFMA.FTZ R65, R73, UR40, -R0.reuse ;  /* 0x0000002849417c23 */ /* 0x100fe20008010800 */
[----:B------:R0:W-:Y:S01]  /*b390*/  MUFU.EX2 R61, R68 ;  /* 0x00000044003d7308 */ /* 0x0001e20000000800 */
[----:B------:R-:W-:-:S01]  /*b3a0*/  FFMA.FTZ R73, R81, UR40, -R0 ;  /* 0x0000002851497c23 */ /* 0x000fc20008010800 */
[----:B------:R-:W1:Y:S01]  /*b3b0*/  SHFL.BFLY PT, R137, R64, 0x2, 0x1f ;  /* 0x0c401f0040897f89 */ /* 0x000e6200000e0000 */
[----:B------:R-:W-:-:S05]  /*b3c0*/  IMAD.U32 R81, RZ, RZ, UR40 ;  /* 0x00000028ff517e24 */ /* 0x000fca000f8e00ff */
[----:B------:R-:W-:Y:S01]  /*b3d0*/  MUFU.EX2 R45, R45 ;  /* 0x0000002d002d7308 */ /* 0x000fe20000000800 */
[----:B0-----:R-:W-:-:S01]  /*b3e0*/  FFMA.FTZ R68, R80, UR40, -R0 ;  /* 0x0000002850447c23 */ /* 0x001fc20008010800 */
[----:B------:R-:W-:-:S05]  /*b3f0*/  FSEL R80, R2, RZ, P6 ;  /* 0x000000ff02507208 */ /* 0x000fca0003000000 */
[----:B------:R-:W-:Y:S01]  /*b400*/  FADD.FTZ R80, -R80, R9 ;  /* 0x0000000950507221 */ /* 0x000fe20000010100 */
[----:B------:R-:W-:Y:S03]  /*b410*/  MUFU.EX2 R49, R49 ;  /* 0x0000003100317308 */ /* 0x000fe60000000800 */
[----:B------:R-:W-:-:S05]  /*b420*/  FMUL.FTZ R9, R80, UR40 ;  /* 0x0000002850097c20 */ /* 0x000fca0008410000 */
[----:B------:R-:W-:Y:S01]  /*b430*/  MUFU.EX2 R53, R53 ;  /* 0x0000003500357308 */ /* 0x000fe20000000800 */
[----:B-1----:R-:W-:Y:S01]  /*b440*/  FMNMX.FTZ R137, R64, R137, !PT ;  /* 0x0000008940897209 */ /* 0x002fe20007810000 */
[----:B------:R-:W-:-:S04]  /*b450*/  FFMA.FTZ R64, R76, UR40, -R0 ;  /* 0x000000284c407c23 */ /* 0x000fc80008010800 */
[----:B------:R-:W0:Y:S02]  /*b460*/  SHFL.BFLY PT, R76, R137, 0x1, 0x1f ;  /* 0x0c201f00894c7f89 */ /* 0x000e2400000e0000 */
[----:B------:R-:W1:Y:S08]  /*b470*/  MUFU.EX2 R9, R9 ;  /* 0x0000000900097308 */ /* 0x000e700000000800 */
[----:B------:R-:W-:Y:S08]  /*b480*/  MUFU.EX2 R57, R57 ;  /* 0x0000003900397308 */ /* 0x000ff00000000800 */
[----:B------:R-:W-:Y:S01]  /*b490*/  MUFU.EX2 R21, R21 ;  /* 0x0000001500157308 */ /* 0x000fe20000000800 */
[----:B0-----:R-:W-:-:S07]  /*b4a0*/  FMNMX.FTZ R0, R137, R76, !PT ;  /* 0x0000004c89007209 */ /* 0x001fce0007810000 */
        /* <DEDUP_REMOVED lines=29> */
[----:B-1----:R-:W-:-:S04]  /*b680*/  FFMA.FTZ R62, R9, R5, R14 ;  /* 0x00000005093e7223 */ /* 0x002fc8000001000e */
[----:B------:R-:W0:Y:S08]  /*b690*/  MUFU.EX2 R54, R54 ;  /* 0x0000003600367308 */ /* 0x000e300000000800 */
[----:B------:R-:W1:Y:S08]  /*b6a0*/  MUFU.EX2 R27, R27 ;  /* 0x0000001b001b7308 */ /* 0x000e700000000800 */
[----:B------:R-:W2:Y:S01]  /*b6b0*/  MUFU.EX2 R30, R30 ;  /* 0x0000001e001e7308 */ /* 0x000ea20000000800 */
[----:B0-----:R-:W-:-:S04]  /*b6c0*/  FFMA.FTZ R5, R54, R4, R29 ;  /* 0x0000000436057223 */ /* 0x001fc8000001001d */
[----:B------:R-:W-:-:S03]  /*b6d0*/  FADD.FTZ R4, R80, R5 ;  /* 0x0000000550047221 */ /* 0x000fc60000010000 */
[----:B------:R-:W0:Y:S01]  /*b6e0*/  MUFU.EX2 R31, R31 ;  /* 0x0000001f001f7308 */ /* 0x000e220000000800 */
[----:B-1----:R-:W-:-:S07]  /*b6f0*/  FADD.FTZ R5, R27, R4 ;  /* 0x000000041b057221 */ /* 0x002fce0000010000 */
[----:B------:R1:W-:Y:S01]  /*b700*/  MUFU.EX2 R8, R81 ;  /* 0x0000005100087308 */ /* 0x0003e20000000800 */
[----:B--2---:R-:W-:-:S07]  /*b710*/  FADD.FTZ R4, R30, R5 ;  /* 0x000000051e047221 */ /* 0x004fce0000010000 */
[----:B------:R-:W2:Y:S01]  /*b720*/  MUFU.EX2 R34, R34 ;  /* 0x0000002200227308 */ /* 0x000ea20000000800 */
[----:B-1----:R-:W-:-:S01]  /*b730*/  FADD.FTZ R81, R15, R62 ;  /* 0x0000003e0f517221 */ /* 0x002fc20000010000 */
[--C-:B------:R-:W-:Y:S01]  /*b740*/  FFMA.FTZ R62, R63, UR40, -R76.reuse ;  /* 0x000000283f3e7c23 */ /* 0x100fe2000801084c */
[----:B------:R-:W-:-:S01]  /*b750*/  FFMA.FTZ R63, R66, UR40, -R76 ;  /* 0x00000028423f7c23 */ /* 0x000fc2000801084c */
[----:B0-----:R-:W-:Y:S01]  /*b760*/  FADD.FTZ R5, R31, R4 ;  /* 0x000000041f057221 */ /* 0x001fe20000010000 */
[----:B------:R-:W-:-:S03]  /*b770*/  FADD.FTZ R84, R20, R81 ;  /* 0x0000005114547221 */ /* 0x000fc60000010000 */
[----:B------:R-:W0:Y:S01]  /*b780*/  MUFU.EX2 R35, R35 ;  /* 0x0000002300237308 */ /* 0x000e220000000800 */
[----:B------:R-:W-:-:S04]  /*b790*/  FADD.FTZ R81, R25, R84 ;  /* 0x0000005419517221 */ /* 0x000fc80000010000 */
[----:B------:R-:W-:-:S03]  /*b7a0*/  FADD.FTZ R66, R24, R81 ;  /* 0x0000005118427221 */ /* 0x000fc60000010000 */
[----:B------:R-:W1:Y:S01]  /*b7b0*/  MUFU.EX2 R38, R38 ;  /* 0x0000002600267308 */ /* 0x000e620000000800 */
[----:B------:R-:W-:-:S01]  /*b7c0*/  FADD.FTZ R81, R33, R66 ;  /* 0x0000004221517221 */ /* 0x000fc20000010000 */
[----:B--2---:R-:W-:Y:S01]  /*b7d0*/  FADD.FTZ R4, R34, R5 ;  /* 0x0000000522047221 */ /* 0x004fe20000010000 */
[----:B------:R-:W-:-:S01]  /*b7e0*/  FFMA.FTZ R66, R67, UR40, -R76 ;  /* 0x0000002843427c23 */ /* 0x000fc2000801084c */
[----:B------:R-:W-:Y:S01]  /*b7f0*/  FFMA.FTZ R67, R70, UR40, -R76 ;  /* 0x0000002846437c23 */ /* 0x000fe2000801084c */
[----:B------:R-:W-:-:S03]  /*b800*/  FADD.FTZ R84, R26, R81 ;  /* 0x000000511a547221 */ /* 0x000fc60000010000 */
[----:B------:R-:W2:Y:S01]  /*b810*/  MUFU.EX2 R39, R39 ;  /* 0x0000002700277308 */ /* 0x000ea20000000800 */
[----:B0-----:R-:W-:-:S01]  /*b820*/  FADD.FTZ R5, R35, R4 ;  /* 0x0000000423057221 */ /* 0x001fc20000010000 */
[----:B------:R-:W-:-:S04]  /*b830*/  FADD.FTZ R81, R37, R84 ;  /* 0x0000005425517221 */ /* 0x000fc80000010000 */
[----:B------:R-:W-:Y:S02]  /*b840*/  FADD.FTZ R70, R28, R81 ;  /* 0x000000511c467221 */ /* 0x000fe40000010000 */
[----:B------:R-:W0:Y:S01]  /*b850*/  MUFU.EX2 R42, R42 ;  /* 0x0000002a002a7308 */ /* 0x000e220000000800 */
[----:B-1----:R-:W-:-:S01]  /*b860*/  FADD.FTZ R4, R38, R5 ;  /* 0x0000000526047221 */ /* 0x002fc20000010000 */
[----:B------:R-:W-:Y:S01]  /*b870*/  FADD.FTZ R81, R41, R70 ;  /* 0x0000004629517221 */ /* 0x000fe20000010000 */
[----:B------:R-:W-:-:S01]  /*b880*/  FFMA.FTZ R70, R71, UR40, -R76 ;  /* 0x0000002847467c23 */ /* 0x000fc2000801084c */
[----:B------:R-:W-:Y:S02]  /*b890*/  FFMA.FTZ R71, R74, UR40, -R76 ;  /* 0x000000284a477c23 */ /* 0x000fe4000801084c */
[----:B------:R-:W-:-:S02]  /*b8a0*/  FADD.FTZ R84, R32, R81 ;  /* 0x0000005120547221 */ /* 0x000fc40000010000 */
[----:B------:R-:W1:Y:S01]  /*b8b0*/  MUFU.EX2 R43, R43 ;  /* 0x0000002b002b7308 */ /* 0x000e620000000800 */
[----:B--2---:R-:W-:-:S01]  /*b8c0*/  FADD.FTZ R5, R39, R4 ;  /* 0x0000000427057221 */ /* 0x004fc20000010000 */
[----:B------:R-:W-:-:S04]  /*b8d0*/  FADD.FTZ R81, R45, R84 ;  /* 0x000000542d517221 */ /* 0x000fc80000010000 */
[----:B------:R-:W-:Y:S02]  /*b8e0*/  FADD.FTZ R74, R36, R81 ;  /* 0x00000051244a7221 */ /* 0x000fe40000010000 */
[----:B------:R-:W2:Y:S01]  /*b8f0*/  MUFU.EX2 R46, R46 ;  /* 0x0000002e002e7308 */ /* 0x000ea20000000800 */
[----:B0-----:R-:W-:-:S01]  /*b900*/  FADD.FTZ R4, R42, R5 ;  /* 0x000000052a047221 */ /* 0x001fc20000010000 */
[----:B------:R-:W-:Y:S01]  /*b910*/  FADD.FTZ R81, R49, R74 ;  /* 0x0000004a31517221 */ /* 0x000fe20000010000 */
[----:B------:R-:W-:-:S01]  /*b920*/  FFMA.FTZ R74, R75, UR40, -R76 ;  /* 0x000000284b4a7c23 */ /* 0x000fc2000801084c */
[--C-:B------:R-:W-:Y:S01]  /*b930*/  FFMA.FTZ R75, R78, UR40, -R76.reuse ;  /* 0x000000284e4b7c23 */ /* 0x100fe2000801084c */
[----:B------:R-:W-:-:S03]  /*b940*/  FFMA.FTZ R78, R79, UR40, -R76 ;  /* 0x000000284f4e7c23 */ /* 0x000fc6000801084c */
        /* <DEDUP_REMOVED lines=8> */
[----:B-1----:R-:W-:-:S04]  /*b9d0*/  FADD.FTZ R5, R50, R5 ;  /* 0x0000000532057221 */ /* 0x002fc80000010000 */
[----:B------:R-:W-:Y:S01]  /*b9e0*/  FADD.FTZ R84, R8, R5 ;  /* 0x0000000508547221 */ /* 0x000fe20000010000 */
[----:B------:R-:W-:-:S02]  /*b9f0*/  FADD.FTZ R5, R53, R4 ;  /* 0x0000000435057221 */ /* 0x000fc40000010000 */
[----:B------:R-:W1:Y:S01]  /*ba00*/  MUFU.EX2 R58, R58 ;  /* 0x0000003a003a7308 */ /* 0x000e620000000800 */
[----:B--2---:R-:W-:-:S01]  /*ba10*/  FADD.FTZ R84, R51, R84 ;  /* 0x0000005433547221 */ /* 0x004fc20000010000 */
[----:B------:R-:W-:-:S04]  /*ba20*/  FADD.FTZ R4, R44, R5 ;  /* 0x000000052c047221 */ /* 0x000fc80000010000 */
[----:B------:R-:W-:Y:S02]  /*ba30*/  FADD.FTZ R4, R57, R4 ;  /* 0x0000000439047221 */ /* 0x000fe40000010000 */
        /* <DEDUP_REMOVED lines=12> */
[--C-:B------:R-:W-:Y:S01]  /*bb00*/  FFMA.FTZ R79, R82, UR40, -R76.reuse ;  /* 0x00000028524f7c23 */ /* 0x100fe2000801084c */
[----:B------:R-:W-:-:S05]  /*bb10*/  FFMA.FTZ R82, R83, UR40, -R76 ;  /* 0x0000002853527c23 */ /* 0x000fca000801084c */
[----:B------:R-:W0:Y:S01]  /*bb20*/  MUFU.EX2 R56, R56 ;  /* 0x0000003800387308 */ /* 0x000e220000000800 */
[----:B-1----:R-:W-:-:S07]  /*bb30*/  FADD.FTZ R81, R63, R84 ;  /* 0x000000543f517221 */ /* 0x002fce0000010000 */
[----:B------:R-:W1:Y:S01]  /*bb40*/  MUFU.EX2 R67, R67 ;  /* 0x0000004300437308 */ /* 0x000e620000000800 */
[----:B--2---:R-:W-:-:S01]  /*bb50*/  FADD.FTZ R4, R66, R81 ;  /* 0x0000005142047221 */ /* 0x004fc20000010000 */
[--C-:B------:R-:W-:Y:S01]  /*bb60*/  FFMA.FTZ R81, R86, UR40, -R76.reuse ;  /* 0x0000002856517c23 */ /* 0x100fe2000801084c */
[----:B------:R-:W-:-:S05]  /*bb70*/  FFMA.FTZ R76, R87, UR40, -R76 ;  /* 0x00000028574c7c23 */ /* 0x000fca000801084c */
[----:B------:R-:W2:Y:S01]  /*bb80*/  MUFU.EX2 R70, R70 ;  /* 0x0000004600467308 */ /* 0x000ea20000000800 */
[----:B0-----:R-:W-:-:S04]  /*bb90*/  FADD.FTZ R84, R56, R5 ;  /* 0x0000000538547221 */ /* 0x001fc80000010000 */
        /* <DEDUP_REMOVED lines=37> */
.L_x_8892:
        /* <DEDUP_REMOVED lines=90> */
.L_x_8875:
[----:B------:R-:W-:Y:S06]  /*c390*/  BAR.ARV 0x8, 0x1a0 ;  /* 0x0206800000007b1d */ /* 0x000fec0000002000 */
[----:B------:R-:W-:Y:S05]  /*c3a0*/  @!P0 BRA `(.L_x_8894) ;  /* 0x0000000000048947 */ /* 0x000fea0003800000 */
[----:B------:R-:W-:Y:S01]  /*c3b0*/  BPT.TRAP 0x1 ;  /* 0x000000040000795c */ /* 0x000fe20000300000 */
.L_x_8894:
[----:B------:R-:W-:Y:S01]  /*c3c0*/  ULEA UR14, UR37, UR45, 0x3 ;  /* 0x0000002d250e7291 */ /* 0x000fe2000f8e183f */
[----:B------:R-:W-:-:S05]  /*c3d0*/  IMAD.U32 R3, RZ, RZ, UR36 ;  /* 0x00000024ff037e24 */ /* 0x000fca000f8e00ff */
[----:B------:R-:W-:-:S04]  /*c3e0*/  SHF.L.U32 R3, R3, 0x1f, RZ ;  /* 0x0000001f03037819 */ /* 0x000fc800000006ff */
[----:B------:R0:W1:Y:S01]  /*c3f0*/  SYNCS.PHASECHK.TRANS64.TRYWAIT P1, [UR14+0x19c50], R3 ;  /* 0x019c5003ff0075a7 */ /* 0x000062000802014e */
[----:B------:R-:W-:Y:S05]  /*c400*/  @!P0 BRA `(.L_x_8895) ;  /* 0x0000000000048947 */ /* 0x000fea0003800000 */
[----:B------:R-:W-:Y:S01]  /*c410*/  BPT.TRAP 0x1 ;  /* 0x000000040000795c */ /* 0x000fe20000300000 */
.L_x_8895:
[----:B-1----:R-:W-:Y:S05]  /*c420*/  @P1 BRA `(.L_x_8896) ;  /* 0x0000000000081947 */ /* 0x002fea0003800000 */
[----:B------:R-:W1:Y:S02]  /*c430*/  SYNCS.PHASECHK.TRANS64.TRYWAIT P1, [UR14+0x19c50], R3 ;  /* 0x019c5003ff0075a7 */ /* 0x000e64000802014e */
[----:B-1----:R-:W-:Y:S05]  /*c440*/  @!P1 BRA `(.L_x_8897) ;  /* 0x00000078009c9947 */ /* 0x002fea0003800000 */
.L_x_8896:
        /* <DEDUP_REMOVED lines=14> */
[----:B------:R-:W-:Y:S02]  /*c530*/  @UP0 UIMAD.WIDE.U32 UR6, UR50, UR10, URZ ;  /* 0x0000000a320602a5 */ /* 0x000fe4000f8e003f */
[----:B------:R-:W-:Y:S02]  /*c540*/  UIMAD UR10, UR37, 0x300, UR45 ;  /* 0x00000300250a78a4 */ /* 0x000fe4000f8e022d */
[----:B------:R-:W-:Y:S01]  /*c550*/  @UP0 UIMAD UR9, UR50, UR11, UR9 ;  /* 0x0000000b320902a4 */ /* 0x000fe2000f8e0209 */
[----:B------:R-:W-:-:S02]  /*c560*/  @UP0 ULDC.64 UR12, c[0x0][0x9d0] ;  /* 0x00027400000c0ab9 */ /* 0x000fc40000000a00 */
[----:B------:R-:W-:Y:S01]  /*c570*/  UMOV UR11, 0x40000040 ;  /* 0x40000040000b7882 */ /* 0x000fe20000000000 */
[----:B------:R-:W-:Y:S02]  /*c580*/  @UP0 UIMAD UR8, UR8, UR12, URZ ;  /* 0x0000000c080802a4 */ /* 0x000fe4000f8e023f */
[----:B------:R-:W-:-:S07]  /*c590*/  @UP0 UIADD3 UR7, UR7, UR9, URZ ;  /* 0x0000000907070290 */ /* 0x000fce000fffe03f */
[----:B------:R-:W-:Y:S01]  /*c5a0*/  QGMMA.64x96x32.F32.E4M3.E4M3 R88, R148, gdesc[UR8], R88, gsb0 ;  /* 0x0160000894587df3 */ /* 0x000fe20008000858 */
[----:B------:R-:W-:Y:S02]  /*c5b0*/  @UP0 UIMAD UR8, UR41, UR13, UR8 ;  /* 0x0000000d290802a4 */ /* 0x000fe4000f8e0208 */
[----:B------:R-:W-:-:S04]  /*c5c0*/  @UP0 UIMAD.WIDE.U32 UR6, UR41, UR12, UR6 ;  /* 0x0000000c290602a5 */ /* 0x000fc8000f8e0006 */
[----:B------:R-:W-:Y:S02]  /*c5d0*/  @UP0 UIADD3 UR7, UR7, UR8, URZ ;  /* 0x0000000807070290 */ /* 0x000fe4000fffe03f */
[----:B------:R-:W-:-:S04]  /*c5e0*/  @UP0 ULEA UR4, UP1, UR6, UR4, 0x2 ;  /* 0x0000000406040291 */ /* 0x000fc8000f82103f */
[----:B------:R-:W-:Y:S02]  /*c5f0*/  @UP0 ULEA.HI.X UR5, UR6, UR5, UR7, 0x2, UP1 ;  /* 0x0000000506050291 */ /* 0x000fe400088f1407 */
[----:B-1----:R-:W-:-:S04]  /*c600*/  IMAD.U32 R6, RZ, RZ, UR4 ;  /* 0x00000004ff067e24 */ /* 0x002fc8000f8e00ff */
[----:B------:R-:W-:-:S05]  /*c610*/  IMAD.U32 R7, RZ, RZ, UR5 ;  /* 0x00000005ff077e24 */ /* 0x000fca000f8e00ff */
[----:B------:R1:W2:Y:S01]  /*c620*/  @P1 LDG.E R8, desc[UR48][R6.64] ;  /* 0x0000003006081981 */ /* 0x0002a2000c1e1900 */
        /* <DEDUP_REMOVED lines=9> */
[----:B------:R-:W3:Y:S01]  /*c6c0*/  SHFL.BFLY PT, R10, R5, 0x2, 0x1f ;  /* 0x0c401f00050a7f89 */ /* 0x000ee200000e0000 */
[----:B------:R-:W-:-:S03]  /*c6d0*/  UIADD3 UR10, UR10, 0x6, URZ ;  /* 0x000000060a0a7890 */ /* 0x000fc6000fffe03f */
[----:B------:R-:W4:Y:S01]  /*c6e0*/  SHFL.BFLY PT, R9, R4, 0x2, 0x1f ;  /* 0x0c401f0004097f89 */ /* 0x000f2200000e0000 */
[----:B------:R-:W-:Y:S01]  /*c6f0*/  UMOV UR11, 0x40000040 ;  /* 0x40000040000b7882 */ /* 0x000fe20000000000 */
[----:B------:R-:W-:Y:S02]  /*c700*/  WARPGROUP.DEPBAR.LE gsb0, 0x0 ;  /* 0x00008000000079c5 */ /* 0x000fe40000010000 */
[----:B------:R-:W-:-:S06]  /*c710*/  WARPGROUP.ARRIVE ;  /* 0x00000000000079c5 */ /* 0x000fcc0000000000 */
[----:B------:R-:W-:Y:S01]  /*c720*/  QGMMA.64x96x32.F32.E4M3.E4M3 R88, R140, gdesc[UR4], R88, gsb0 ;  /* 0x016000048c587df3 */ /* 0x000fe20008000858 */
[----:B---3--:R-:W-:-:S01]  /*c730*/  FADD.FTZ R10, R10, R5 ;  /* 0x000000050a0a7221 */ /* 0x008fc20000010000 */
[----:B----4-:R-:W-:-:S04]  /*c740*/  FADD.FTZ R9, R9, R4 ;  /* 0x0000000409097221 */ /* 0x010fc80000010000 */
[----:B0-----:R-:W0:Y:S04]  /*c750*/  SHFL.BFLY PT, R3, R10, 0x1, 0x1f ;  /* 0x0c201f000a037f89 */ /* 0x001e2800000e0000 */
[----:B-1----:R-:W1:Y:S01]  /*c760*/  SHFL.BFLY PT, R6, R9, 0x1, 0x1f ;  /* 0x0c201f0009067f89 */ /* 0x002e6200000e0000 */
        /* <DEDUP_REMOVED lines=14> */
[----:B------:R-:W0:Y:S08]  /*c850*/  @P3 MUFU.LG2 R10, R10 ;  /* 0x0000000a000a3308 */ /* 0x000e300000000c00 */
[----:B------:R0:W1:Y:S08]  /*c860*/  @P2 MUFU.LG2 R6, R11 ;  /* 0x0000000b00062308 */ /* 0x0000700000000c00 */
        /* <DEDUP_REMOVED lines=16> */
.L_x_8898:
        /* <DEDUP_REMOVED lines=58> */
.L_x_8824:
        /* <DEDUP_REMOVED lines=12> */
[----:B------:R-:W2:Y:S01]  /*cdd0*/  LDL R43, [R1] ;  /* 0x00000000012b7983 */ /* 0x000ea20000100800 */
[----:B0-----:R-:W-:-:S05]  /*cde0*/  IMAD.SHL.U32 R2, R17, 0x4, RZ ;  /* 0x0000000411027824 */ /* 0x001fca00078e00ff */
[----:B------:R-:W-:-:S04]  /*cdf0*/  LOP3.LUT R2, R2, 0xc, RZ, 0xc0, !PT ;  /* 0x0000000c02027812 */ /* 0x000fc800078ec0ff */
[----:B------:R-:W-:-:S05]  /*ce00*/  IADD3 R6, P0, R2, UR4, RZ ;  /* 0x0000000402067c10 */ /* 0x000fca000ff1e0ff */
[----:B------:R-:W-:Y:S01]  /*ce10*/  IMAD.X R7, RZ, RZ, UR5, P0 ;  /* 0x00000005ff077e24 */ /* 0x000fe200080e06ff */
[----:B------:R-:W0:Y:S01]  /*ce20*/  S2R R41, SR_SWINHI ;  /* 0x0000000000297919 */ /* 0x000e220000002f00 */
[----:B------:R-:W-:Y:S01]  /*ce30*/  F2FP.BF16.F32.PACK_AB R9, R132, R9 ;  /* 0x000000098409723e */ /* 0x000fe200000010ff */
[----:B------:R-:W-:Y:S02]  /*ce40*/  ULDC.64 UR4, c[0x0][0xbd8] ;  /* 0x0002f60000047ab9 */ /* 0x000fe40000000a00 */
[----:B------:R1:W3:Y:S01]  /*ce50*/  LDG.E.CONSTANT R2, desc[UR48][R6.64] ;  /* 0x0000003006027981 */ /* 0x0002e2000c1e9900 */
        /* <DEDUP_REMOVED lines=15> */
[----:B------:R-:W-:Y:S02]  /*cf50*/  SEL R45, R5, R18, P0 ;  /* 0x00000012052d7207 */ /* 0x000fe40000000000 */
[----:B------:R-:W-:Y:S02]  /*cf60*/  SEL R48, R18, R5, P0 ;  /* 0x0000000512307207 */ /* 0x000fe40000000000 */
[----:B------:R-:W-:Y:S02]  /*cf70*/  SEL R46, R12, R11, P0 ;  /* 0x0000000b0c2e7207 */ /* 0x000fe40000000000 */
[----:B------:R-:W-:Y:S02]  /*cf80*/  MOV R6, R0 ;  /* 0x0000000000067202 */ /* 0x000fe40000000f00 */
[----:B0-----:R-:W-:-:S02]  /*cf90*/  MOV R7, R41 ;  /* 0x0000002900077202 */ /* 0x001fc40000000f00 */
[----:B------:R-:W-:Y:S02]  /*cfa0*/  F2FP.BF16.F32.PACK_AB R13, R124, R13 ;  /* 0x0000000d7c0d723e */ /* 0x000fe400000010ff */
[----:B------:R-:W-:Y:S02]  /*cfb0*/  F2FP.BF16.F32.PACK_AB R14, R125, R14 ;  /* 0x0000000e7d0e723e */ /* 0x000fe400000010ff */
        /* <DEDUP_REMOVED lines=20> */
[----:B------:R-:W-:Y:S02]  /*d100*/  SEL R39, R33, R34, P0 ;  /* 0x0000002221277207 */ /* 0x000fe40000000000 */
[----:B------:R-:W-:-:S02]  /*d110*/  F2FP.BF16.F32.PACK_AB R25, R110, R25 ;  /* 0x000000196e19723e */ /* 0x000fc400000010ff */
[----:B------:R-:W-:Y:S02]  /*d120*/  F2FP.BF16.F32.PACK_AB R26, R111, R26 ;  /* 0x0000001a6f1a723e */ /* 0x000fe400000010ff */
[----:B------:R-:W-:Y:S02]  /*d130*/  SEL R34, R34, R33, P0 ;  /* 0x0000002122227207 */ /* 0x000fe40000000000 */
[----:B------:R-:W-:Y:S02]  /*d140*/  F2FP.BF16.F32.PACK_AB R15, R118, R15 ;  /* 0x0000000f760f723e */ /* 0x000fe400000010ff */
[----:B------:R-:W-:Y:S02]  /*d150*/  F2FP.BF16.F32.PACK_AB R20, R119, R20 ;  /* 0x000000147714723e */ /* 0x000fe400000010ff */
[----:B------:R-:W-:Y:S02]  /*d160*/  SEL R33, R29, R30, P0 ;  /* 0x0000001e1d217207 */ /* 0x000fe40000000000 */
[----:B------:R-:W-:-:S02]  /*d170*/  SEL R30, R30, R29, P0 ;  /* 0x0000001d1e1e7207 */ /* 0x000fc40000000000 */
[----:B------:R-:W-:Y:S02]  /*d180*/  SEL R29, R25, R26, P0 ;  /* 0x0000001a191d7207 */ /* 0x000fe40000000000 */
[----:B------:R-:W-:Y:S02]  /*d190*/  SEL R26, R26, R25, P0 ;  /* 0x000000191a1a7207 */ /* 0x000fe40000000000 */
[----:B------:R-:W-:Y:S02]  /*d1a0*/  SEL R41, R15, R20, P0 ;  /* 0x000000140f297207 */ /* 0x000fe40000000000 */
[----:B------:R-:W-:Y:S01]  /*d1b0*/  SEL R44, R20, R15, P0 ;  /* 0x0000000f142c7207 */ /* 0x000fe20000000000 */
[----:B--2---:R-:W-:Y:S01]  /*d1c0*/  IMAD.WIDE R8, R43, 0x2, R6 ;  /* 0x000000022b087825 */ /* 0x004fe200078e0206 */
[----:B------:R-:W-:Y:S02]  /*d1d0*/  SEL R43, R11, R12, P0 ;  /* 0x0000000c0b2b7207 */ /* 0x000fe40000000000 */
[----:B------:R-:W-:-:S02]  /*d1e0*/  LOP3.LUT R5, R8, 0x180, RZ, 0xc0, !PT ;  /* 0x0000018008057812 */ /* 0x000fc400078ec0ff */
[----:B------:R-:W-:Y:S02]  /*d1f0*/  IADD3 R12, P5, R8, 0x20, RZ ;  /* 0x00000020080c7810 */ /* 0x000fe40007fbe0ff */
[----:B------:R-:W-:Y:S02]  /*d200*/  SHF.R.U64 R5, R5, 0x3, RZ ;  /* 0x0000000305057819 */ /* 0x000fe400000012ff */
[----:B------:R-:W-:Y:S01]  /*d210*/  LOP3.LUT R10, R12, 0x180, RZ, 0xc0, !PT ;  /* 0x000001800c0a7812 */ /* 0x000fe200078ec0ff */
[--C-:B------:R-:W-:Y:S01]  /*d220*/  IMAD.X R25, RZ, RZ, R9.reuse, P5 ;  /* 0x000000ffff197224 */ /* 0x100fe200028e0609 */
[C---:B------:R-:W-:Y:S02]  /*d230*/  IADD3 R14, P4, R8.reuse, 0x3000, RZ ;  /* 0x00003000080e7810 */ /* 0x040fe40007f9e0ff */
[C---:B------:R-:W-:Y:S02]  /*d240*/  IADD3 R47, P3, R8.reuse, 0x3020, RZ ;  /* 0x00003020082f7810 */ /* 0x040fe40007f7e0ff */
        /* <DEDUP_REMOVED lines=12> */
[----:B------:R-:W-:Y:S02]  /*d310*/  SHF.R.U64 R5, R5, 0x3, RZ ;  /* 0x0000000305057819 */ /* 0x000fe400000012ff */
[----:B------:R-:W-:Y:S02]  /*d320*/  SHF.R.U64 R10, R10, 0x3, RZ ;  /* 0x000000030a0a7819 */ /* 0x000fe400000012ff */
[----:B------:R-:W-:-:S02]  /*d330*/  LOP3.LUT R14, R5, R14, RZ, 0x3c, !PT ;  /* 0x0000000e050e7212 */ /* 0x000fc400078e3cff */
[----:B------:R-:W-:Y:S02]  /*d340*/  SHF.R.U64 R18, R18, 0x3, RZ ;  /* 0x0000000312127819 */ /* 0x000fe400000012ff */
[----:B------:R-:W-:Y:S02]  /*d350*/  LOP3.LUT R12, R10, R47, RZ, 0x3c, !PT ;  /* 0x0000002f0a0c7212 */ /* 0x000fe400078e3cff */
[----:B------:R-:W-:Y:S02]  /*d360*/  LOP3.LUT R10, R18, R49, RZ, 0x3c, !PT ;  /* 0x00000031120a7212 */ /* 0x000fe400078e3cff */
[----:B------:R-:W-:Y:S02]  /*d370*/  LOP3.LUT R20, R51, 0x180, RZ, 0xc0, !PT ;  /* 0x0000018033147812 */ /* 0x000fe400078ec0ff */
[----:B---3--:R-:W-:Y:S01]  /*d380*/  LOP3.LUT R5, R2, 0x2, RZ, 0x3c, !PT ;  /* 0x0000000202057812 */ /* 0x008fe200078e3cff */
[----:B------:R-:W-:Y:S01]  /*d390*/  SHFL.IDX PT, R17, R17, R2, 0x1c1f ;  /* 0x001c1f0211117589 */ /* 0x000fe200000e0000 */
[----:B------:R-:W-:-:S02]  /*d3a0*/  SHF.R.U64 R20, R20, 0x3, RZ ;  /* 0x0000000314147819 */ /* 0x000fc400000012ff */
[----:B------:R-:W-:Y:S01]  /*d3b0*/  MOV R52, R8 ;  /* 0x0000000800347202 */ /* 0x000fe20000000f00 */
[----:B------:R-:W0:Y:S01]  /*d3c0*/  SHFL.IDX PT, R36, R36, R5, 0x1c1f ;  /* 0x001c1f0524247589 */ /* 0x000e2200000e0000 */
[----:B------:R-:W-:Y:S02]  /*d3d0*/  LOP3.LUT R20, R20, R51, RZ, 0x3c, !PT ;  /* 0x0000003314147212 */ /* 0x000fe400078e3cff */
[----:B------:R-:W-:Y:S01]  /*d3e0*/  MOV R51, R24 ;  /* 0x0000001800337202 */ /* 0x000fe20000000f00 */
[----:B------:R-:W-:Y:S01]  /*d3f0*/  SHFL.IDX PT, R39, R39, R2, 0x1c1f ;  /* 0x001c1f0227277589 */ /* 0x000fe200000e0000 */
[----:B------:R-:W-:Y:S02]  /*d400*/  MOV R50, R14 ;  /* 0x0000000e00327202 */ /* 0x000fe40000000f00 */
[----:B------:R-:W-:Y:S01]  /*d410*/  MOV R49, R12 ;  /* 0x0000000c00317202 */ /* 0x000fe20000000f00 */
[----:B------:R-:W-:Y:S01]  /*d420*/  SHFL.IDX PT, R33, R33, R2, 0x1c1f ;  /* 0x001c1f0221217589 */ /* 0x000fe200000e0000 */
[----:B------:R-:W-:-:S02]  /*d430*/  MOV R47, R10 ;  /* 0x0000000a002f7202 */ /* 0x000fc40000000f00 */
[----:B------:R-:W-:Y:S01]  /*d440*/  MOV R20, R20 ;  /* 0x0000001400147202 */ /* 0x000fe20000000f00 */
[----:B------:R-:W1:Y:S01]  /*d450*/  SHFL.IDX PT, R34, R34, R5, 0x1c1f ;  /* 0x001c1f0522227589 */ /* 0x000e6200000e0000 */
[----:B------:R-:W-:-:S03]  /*d460*/  PLOP3.LUT P1, PT, PT, PT, UP0, 0x80, 0x0 ;  /* 0x000000000000781c */ /* 0x000fc60003f2f008 */
[----:B------:R-:W2:Y:S04]  /*d470*/  SHFL.IDX PT, R30, R30, R5, 0x1c1f ;  /* 0x001c1f051e1e7589 */ /* 0x000ea800000e0000 */
[----:B------:R-:W-:Y:S04]  /*d480*/  SHFL.IDX PT, R31, R31, R2, 0x1c1f ;  /* 0x001c1f021f1f7589 */ /* 0x000fe800000e0000 */
[----:B------:R-:W3:Y:S01]  /*d490*/  SHFL.IDX PT, R28, R28, R5, 0x1c1f ;  /* 0x001c1f051c1c7589 */ /* 0x000ee200000e0000 */
[----:B0-----:R-:W-:Y:S02]  /*d4a0*/  SEL R8, R17, R36, P0 ;  /* 0x0000002411087207 */ /* 0x001fe40000000000 */
[----:B------:R-:W-:Y:S01]  /*d4b0*/  SEL R10, R36, R17, P0 ;  /* 0x00000011240a7207 */ /* 0x000fe20000000000 */
[----:B------:R-:W-:Y:S04]  /*d4c0*/  SHFL.IDX PT, R23, R23, R2, 0x1c1f ;  /* 0x001c1f0217177589 */ /* 0x000fe800000e0000 */
[----:B------:R-:W0:Y:S04]  /*d4d0*/  SHFL.IDX PT, R32, R32, R5, 0x1c1f ;  /* 0x001c1f0520207589 */ /* 0x000e2800000e0000 */
[----:B------:R-:W-:Y:S01]  /*d4e0*/  SHFL.IDX PT, R27, R27, R2, 0x1c1f ;  /* 0x001c1f021b1b7589 */ /* 0x000fe200000e0000 */
[----:B-1----:R-:W-:-:S02]  /*d4f0*/  SEL R9, R39, R34, P0 ;  /* 0x0000002227097207 */ /* 0x002fc40000000000 */
[----:B------:R-:W-:Y:S01]  /*d500*/  SEL R11, R34, R39, P0 ;  /* 0x00000027220b7207 */ /* 0x000fe20000000000 */
[----:B------:R-:W1:Y:S01]  /*d510*/  SHFL.IDX PT, R38, R38, R5, 0x1c1f ;  /* 0x001c1f0526267589 */ /* 0x000e6200000e0000 */
[----:B--2---:R-:W-:Y:S02]  /*d520*/  SEL R13, R33, R30, P0 ;  /* 0x0000001e210d7207 */ /* 0x004fe40000000000 */
[----:B------:R-:W-:Y:S01]  /*d530*/  SEL R15, R30, R33, P0 ;  /* 0x000000211e0f7207 */ /* 0x000fe20000000000 */
[----:B------:R-:W-:Y:S04]  /*d540*/  SHFL.IDX PT, R29, R29, R2, 0x1c1f ;  /* 0x001c1f021d1d7589 */ /* 0x000fe800000e0000 */
[----:B------:R2:W4:Y:S01]  /*d550*/  SHFL.IDX PT, R18, R26, R5, 0x1c1f ;  /* 0x001c1f051a127589 */ /* 0x00052200000e0000 */
[----:B---3--:R-:W-:-:S03]  /*d560*/  SEL R24, R31, R28, P0 ;  /* 0x0000001c1f187207 */ /* 0x008fc60000000000 */
[----:B------:R-:W-:Y:S04]  /*d570*/  SHFL.IDX PT, R35, R35, R2, 0x1c1f ;  /* 0x001c1f0223237589 */ /* 0x000fe800000e0000 */
[----:B------:R-:W-:Y:S01]  /*d580*/  SHFL.IDX PT, R41, R41, R2, 0x1c1f ;  /* 0x001c1f0229297589 */ /* 0x000fe200000e0000 */
[----:B0-----:R-:W-:Y:S02]  /*d590*/  SEL R12, R23, R32, P0 ;  /* 0x00000020170c7207 */ /* 0x001fe40000000000 */
[----:B--2---:R-:W-:Y:S01]  /*d5a0*/  SEL R26, R28, R31, P0 ;  /* 0x0000001f1c1a7207 */ /* 0x004fe20000000000 */
[----:B------:R-:W0:Y:S01]  /*d5b0*/  SHFL.IDX PT, R40, R40, R5, 0x1c1f ;  /* 0x001c1f0528287589 */ /* 0x000e2200000e0000 */
[----:B------:R-:W-:-:S03]  /*d5c0*/  SEL R14, R32, R23, P0 ;  /* 0x00000017200e7207 */ /* 0x000fc60000000000 */
[----:B------:R-:W2:Y:S01]  /*d5d0*/  SHFL.IDX PT, R44, R44, R5, 0x1c1f ;  /* 0x001c1f052c2c7589 */ /* 0x000ea200000e0000 */
[----:B-1----:R-:W-:Y:S02]  /*d5e0*/  SEL R28, R27, R38, P0 ;  /* 0x000000261b1c7207 */ /* 0x002fe40000000000 */
[----:B------:R-:W-:Y:S01]  /*d5f0*/  SEL R30, R38, R27, P0 ;  /* 0x0000001b261e7207 */ /* 0x000fe20000000000 */
[----:B------:R-:W-:Y:S04]  /*d600*/  SHFL.IDX PT, R37, R37, R2, 0x1c1f ;  /* 0x001c1f0225257589 */ /* 0x000fe800000e0000 */
[----:B------:R-:W-:Y:S01]  /*d610*/  SHFL.IDX PT, R43, R43, R2, 0x1c1f ;  /* 0x001c1f022b2b7589 */ /* 0x000fe200000e0000 */
[----:B----4-:R-:W-:Y:S02]  /*d620*/  SEL R25, R29, R18, P0 ;  /* 0x000000121d197207 */ /* 0x010fe40000000000 */
[----:B------:R-:W-:Y:S01]  /*d630*/  SEL R27, R18, R29, P0 ;  /* 0x0000001d121b7207 */ /* 0x000fe20000000000 */
[----:B------:R-:W1:Y:S04]  /*d640*/  SHFL.IDX PT, R42, R42, R5, 0x1c1f ;  /* 0x001c1f052a2a7589 */ /* 0x000e6800000e0000 */
[----:B------:R-:W3:Y:S04]  /*d650*/  SHFL.IDX PT, R46, R46, R5, 0x1c1f ;  /* 0x001c1f052e2e7589 */ /* 0x000ee800000e0000 */
[----:B------:R-:W-:Y:S01]  /*d660*/  SHFL.IDX PT, R45, R45, R2, 0x1c1f ;  /* 0x001c1f022d2d7589 */ /* 0x000fe200000e0000 */
[----:B0-----:R-:W-:-:S02]  /*d670*/  SEL R32, R35, R40, P0 ;  /* 0x0000002823207207 */ /* 0x001fc40000000000 */
[----:B------:R-:W-:Y:S01]  /*d680*/  SEL R34, R40, R35, P0 ;  /* 0x0000002328227207 */ /* 0x000fe20000000000 */
[----:B------:R-:W0:Y:S01]  /*d690*/  SHFL.IDX PT, R48, R48, R5, 0x1c1f ;  /* 0x001c1f0530307589 */ /* 0x000e2200000e0000 */
[----:B--2---:R-:W-:Y:S02]  /*d6a0*/  SEL R29, R41, R44, P0 ;  /* 0x0000002c291d7207 */ /* 0x004fe40000000000 */
[----:B------:R-:W-:Y:S01]  /*d6b0*/  SEL R31, R44, R41, P0 ;  /* 0x000000292c1f7207 */ /* 0x000fe20000000000 */
[----:B------:R-:W-:Y:S01]  /*d6c0*/  BAR.SYNC.DEFER_BLOCKING 0x1, 0x180 ;  /* 0x0046000000007b1d */ /* 0x000fe20000010000 */
[----:B-1----:R-:W-:Y:S02]  /*d6d0*/  SEL R40, R37, R42, P0 ;  /* 0x0000002a25287207 */ /* 0x002fe40000000000 */
[----:B------:R-:W-:Y:S02]  /*d6e0*/  SEL R42, R42, R37, P0 ;  /* 0x000000252a2a7207 */ /* 0x000fe40000000000 */
[----:B---3--:R-:W-:-:S02]  /*d6f0*/  SEL R33, R43, R46, P0 ;  /* 0x0000002e2b217207 */ /* 0x008fc40000000000 */
[----:B------:R-:W-:Y:S02]  /*d700*/  SEL R35, R46, R43, P0 ;  /* 0x0000002b2e237207 */ /* 0x000fe40000000000 */
[----:B0-----:R-:W-:Y:S02]  /*d710*/  SEL R41, R45, R48, P0 ;  /* 0x000000302d297207 */ /* 0x001fe40000000000 */
[----:B------:R-:W-:Y:S01]  /*d720*/  SEL R43, R48, R45, P0 ;  /* 0x0000002d302b7207 */ /* 0x000fe20000000000 */
[----:B------:R0:W-:Y:S04]  /*d730*/  STSM.16.M88.4 [R52], R8 ;  /* 0x0000000834007844 */ /* 0x0001e80000000200 */
[----:B------:R1:W-:Y:S04]  /*d740*/  STSM.16.M88.4 [R51], R12 ;  /* 0x0000000c33007844 */ /* 0x0003e80000000200 */
[----:B------:R2:W-:Y:S04]  /*d750*/  STSM.16.M88.4 [R50], R24 ;  /* 0x0000001832007844 */ /* 0x0005e80000000200 */
[----:B------:R2:W-:Y:S04]  /*d760*/  STSM.16.M88.4 [R49], R28 ;  /* 0x0000001c31007844 */ /* 0x0005e80000000200 */
[----:B------:R2:W-:Y:S01]  /*d770*/  STSM.16.M88.4 [R47], R32 ;  /* 0x000000202f007844 */ /* 0x0005e20000000200 */
[----:B0-----:R-:W-:-:S02]  /*d780*/  IMAD.U32 R8, RZ, RZ, UR4 ;  /* 0x00000004ff087e24 */ /* 0x001fc4000f8e00ff */
[----:B------:R-:W-:Y:S01]  /*d790*/  IMAD.U32 R9, RZ, RZ, UR5 ;  /* 0x00000005ff097e24 */ /* 0x000fe2000f8e00ff */
[----:B------:R2:W-:Y:S01]  /*d7a0*/  STSM.16.M88.4 [R20], R40 ;  /* 0x0000002814007844 */ /* 0x0005e20000000200 */
[----:B------:R-:W-:Y:S01]  /*d7b0*/  ULDC.64 UR4, c[0x0][0xbe0] ;  /* 0x0002f80000047ab9 */ /* 0x000fe20000000a00 */
[----:B------:R-:W-:Y:S01]  /*d7c0*/  BAR.SYNC.DEFER_BLOCKING 0x1, 0x180 ;  /* 0x0046000000007b1d */ /* 0x000fe20000010000 */
[----:B------:R-:W-:-:S04]  /*d7d0*/  UISETP.NE.U32.AND UP1, UPT, UR4, URZ, UPT ;  /* 0x0000003f0400728c */ /* 0x000fc8000bf25070 */
[----:B------:R-:W-:-:S03]  /*d7e0*/  UISETP.NE.AND.EX UP1, UPT, UR5, URZ, UPT, UP1 ;  /* 0x0000003f0500728c */ /* 0x000fc6000bf25310 */
[----:B------:R-:W0:Y:S03]  /*d7f0*/  LDC R5, c[0x0][0xa88] ;  /* 0x0002a200ff057b82 */ /* 0x000e260000000800 */
[----:B------:R-:W-:-:S05]  /*d800*/  PLOP3.LUT P0, PT, PT, PT, UP1, 0x80, 0x0 ;  /* 0x000000000000781c */ /* 0x000fca0003f0f018 */
[----:B------:R-:W-:Y:S02]  /*d810*/  @UP1 ULDC.64 UR6, c[0x0][0xbe0] ;  /* 0x0002f80000061ab9 */ /* 0x000fe40000000a00 */
[----:B------:R-:W-:Y:S01]  /*d820*/  @UP1 UIMAD.WIDE UR6, UR39, 0x4, UR6 ;  /* 0x00000004270618a5 */ /* 0x000fe2000f8e0206 */
[----:B------:R-:W3:Y:S05]  /*d830*/  @P1 LDG.E R2, desc[UR48][R8.64] ;  /* 0x0000003008021981 */ /* 0x000eea000c1e1900 */
[----:B-1----:R-:W-:Y:S01]  /*d840*/  IMAD.U32 R12, RZ, RZ, UR6 ;  /* 0x00000006ff0c7e24 */ /* 0x002fe2000f8e00ff */
[----:B------:R-:W-:Y:S01]  /*d850*/  UMOV UR4, URZ ;  /* 0x0000003f00047c82 */ /* 0x000fe20008000000 */
[----:B------:R-:W-:-:S02]  /*d860*/  IMAD.U32 R13, RZ, RZ, UR7 ;  /* 0x00000007ff0d7e24 */ /* 0x000fc4000f8e00ff */
[----:B------:R-:W-:-:S03]  /*d870*/  IMAD R11, R152, 0x20, R22 ;  /* 0x00000020980b7824 */ /* 0x000fc600078e0216 */
[----:B0-----:R2:W5:Y:S01]  /*d880*/  @P0 LDG.E R5, desc[UR48][R12.64] ;  /* 0x000000300c050981 */ /* 0x001562000c1e1900 */
[----:B------:R-:W-:-:S03]  /*d890*/  IMAD.WIDE R6, R11, 0x2, R6 ;  /* 0x000000020b067825 */ /* 0x000fc600078e0206 */
[----:B------:R-:W-:Y:S02]  /*d8a0*/  IADD3 R11, P6, R6, 0x1800, RZ ;  /* 0x00001800060b7810 */ /* 0x000fe40007fde0ff */
[----:B---3--:R-:W-:Y:S01]  /*d8b0*/  @P1 R2UR UR4, R2 ;  /* 0x00000000020412ca */ /* 0x008fe200000e0000 */
[----:B--2---:R-:W-:-:S14]  /*d8c0*/  @P0 BRA `(.L_x_8901) ;  /* 0x0000000000100947 */ /* 0x004fdc0003800000 */
[----:B------:R-:W-:Y:S05]  /*d8d0*/  @!P1 BRA `(.L_x_8901) ;  /* 0x00000000000c9947 */ /* 0x000fea0003800000 */
[----:B------:R-:W2:Y:S04]  /*d8e0*/  LDG.E R2, desc[UR48][R8.64] ;  /* 0x0000003008027981 */ /* 0x000ea8000c1e1900 */
[----:B-----5:R-:W2:Y:S02]  /*d8f0*/  LDG.E R5, desc[UR48][R8.64+0x4] ;  /* 0x0000043008057981 */ /* 0x020ea4000c1e1900 */
[----:B--2---:R-:W-:-:S07]  /*d900*/  IMAD.IADD R5, R5, 0x1, -R2 ;  /* 0x0000000105057824 */ /* 0x004fce00078e0a02 */
.L_x_8901:
[----:B------:R-:W-:Y:S01]  /*d910*/  USHF.R.S32.HI UR9, URZ, 0x1f, UR38 ;  /* 0x0000001f3f097899 */ /* 0x000fe20008011426 */
[----:B------:R-:W-:Y:S01]  /*d920*/  LOP3.LUT R8, R11, 0x180, RZ, 0xc0, !PT ;  /* 0x000001800b087812 */ /* 0x000fe200078ec0ff */
[----:B------:R-:W-:Y:S01]  /*d930*/  ULDC.64 UR10, c[0x0][0xb70] ;  /* 0x0002dc00000a7ab9 */ /* 0x000fe20000000a00 */
[----:B------:R-:W-:Y:S01]  /*d940*/  USHF.R.S32.HI UR5, URZ, 0x1f, UR4 ;  /* 0x0000001f3f057899 */ /* 0x000fe20008011404 */
[----:B------:R-:W-:Y:S01]  /*d950*/  IMAD R14, R154, 0xc0, R156 ;  /* 0x000000c09a0e7824 */ /* 0x000fe200078e029c */
[----:B------:R-:W-:Y:S01]  /*d960*/  UIMAD UR8, UR9, UR10, URZ ;  /* 0x0000000a090872a4 */ /* 0x000fe2000f8e023f */
[----:B------:R-:W-:Y:S01]  /*d970*/  SHF.R.U64 R8, R8, 0x3, RZ ;  /* 0x0000000308087819 */ /* 0x000fe200000012ff */
[----:B------:R-:W-:Y:S01]  /*d980*/  USHF.R.S32.HI UR12, URZ, 0x1f, UR39 ;  /* 0x0000001f3f0c7899 */ /* 0x000fe20008011427 */
[----:B------:R-:W-:Y:S01]  /*d990*/  IADD3 R13, P4, R6, 0x4800, RZ ;  /* 0x00004800060d7810 */ /* 0x000fe20007f9e0ff */
[----:B------:R-:W-:Y:S01]  /*d9a0*/  UIMAD.WIDE.U32 UR6, UR38, UR10, UR4 ;  /* 0x0000000a260672a5 */ /* 0x000fe2000f8e0004 */
[----:B------:R-:W-:Y:S01]  /*d9b0*/  LOP3.LUT R8, R8, R11, RZ, 0x3c, !PT ;  /* 0x0000000b08087212 */ /* 0x000fe200078e3cff */
[----:B------:R-:W-:Y:S01]  /*d9c0*/  UIMAD UR8, UR38, UR11, UR8 ;  /* 0x0000000b260872a4 */ /* 0x000fe2000f8e0208 */
[----:B------:R-:W-:Y:S01]  /*d9d0*/  SHF.R.S32.HI R2, RZ, 0x1f, R14 ;  /* 0x0000001fff027819 */ /* 0x000fe2000001140e */
[----:B------:R-:W-:Y:S01]  /*d9e0*/  USEL UR12, UR12, URZ, !UP0 ;  /* 0x0000003f0c0c7287 */ /* 0x000fe2000c000000 */
[----:B------:R-:W-:Y:S01]  /*d9f0*/  LOP3.LUT R12, R13, 0x180, RZ, 0xc0, !PT ;  /* 0x000001800d0c7812 */ /* 0x000fe200078ec0ff */
[----:B------:R-:W-:Y:S01]  /*da00*/  ULDC.64 UR10, c[0x0][0xb78] ;  /* 0x0002de00000a7ab9 */ /* 0x000fe20000000a00 */
[----:B------:R-:W-:Y:S01]  /*da10*/  UIADD3 UR7, UR7, UR8, URZ ;  /* 0x0000000807077290 */ /* 0x000fe2000fffe03f */
[----:B------:R-:W-:Y:S01]  /*da20*/  LOP3.LUT P0, RZ, R155, 0x3, RZ, 0xc0, !PT ;  /* 0x000000039bff7812 */ /* 0x000fe2000780c0ff */
[----:B------:R-:W-:Y:S01]  /*da30*/  USEL UR13, UR39, URZ, !UP0 ;  /* 0x0000003f270d7287 */ /* 0x000fe2000c000000 */
[----:B------:R-:W-:Y:S01]  /*da40*/  SHF.R.U64 R12, R12, 0x3, RZ ;  /* 0x000000030c0c7819 */ /* 0x000fe200000012ff */
[----:B------:R-:W-:Y:S01]  /*da50*/  UIMAD UR8, UR12, UR10, URZ ;  /* 0x0000000a0c0872a4 */ /* 0x000fe2000f8e023f */
[C---:B------:R-:W-:Y:S01]  /*da60*/  IADD3 R33, P5, R6.reuse, 0x3000, RZ ;  /* 0x0000300006217810 */ /* 0x040fe20007fbe0ff */
[----:B------:R-:W-:Y:S01]  /*da70*/  UIMAD.WIDE.U32 UR6, UR13, UR10, UR6 ;  /* 0x0000000a0d0672a5 */ /* 0x000fe2000f8e0006 */
[----:B------:R-:W-:Y:S01]  /*da80*/  IADD3 R37, P3, R6, 0x6000, RZ ;  /* 0x0000600006257810 */ /* 0x000fe20007f7e0ff */
[----:B------:R-:W-:Y:S01]  /*da90*/  UIMAD UR8, UR13, UR11, UR8 ;  /* 0x0000000b0d0872a4 */ /* 0x000fe2000f8e0208 */
[----:B------:R-:W-:-:S02]  /*daa0*/  LOP3.LUT R12, R12, R13, RZ, 0x3c, !PT ;  /* 0x0000000d0c0c7212 */ /* 0x000fc400078e3cff */
[----:B------:R-:W-:Y:S01]  /*dab0*/  ULDC.64 UR10, c[0x0][0xb40] ;  /* 0x0002d000000a7ab9 */ /* 0x000fe20000000a00 */
[----:B------:R-:W-:Y:S02]  /*dac0*/  IADD3 R9, P1, R14, UR6, RZ ;  /* 0x000000060e097c10 */ /* 0x000fe4000ff3e0ff */
[----:B------:R-:W-:Y:S01]  /*dad0*/  IMAD.U32 R11, RZ, RZ, UR8 ;  /* 0x00000008ff0b7e24 */ /* 0x000fe2000f8e00ff */
[----:B------:R-:W-:Y:S02]  /*dae0*/  LOP3.LUT R32, R33, 0x180, RZ, 0xc0, !PT ;  /* 0x0000018021207812 */ /* 0x000fe400078ec0ff */
[C---:B------:R-:W-:Y:S02]  /*daf0*/  LEA R20, P2, R9.reuse, UR10, 0x2 ;  /* 0x0000000a09147c11 */ /* 0x040fe4000f8410ff */
[----:B------:R-:W-:Y:S01]  /*db00*/  IADD3.X R10, R2, UR7, R11, P1, !PT ;  /* 0x00000007020a7c10 */ /* 0x000fe20008ffe40b */
[C---:B------:R-:W-:Y:S01]  /*db10*/  VIADD R2, R14.reuse, 0x8 ;  /* 0x000000080e027836 */ /* 0x040fe20000000000 */
[----:B-----5:R-:W-:Y:S01]  /*db20*/  ISETP.GE.OR P1, PT, R14, R5, P0 ;  /* 0x000000050e00720c */ /* 0x020fe20000726670 */
[----:B------:R-:W-:Y:S01]  /*db30*/  ULDC.64 UR6, c[0x0][0xaa0] ;  /* 0x0002a80000067ab9 */ /* 0x000fe20000000a00 */
[----:B------:R-:W-:Y:S01]  /*db40*/  LEA.HI.X R21, R9, UR11, R10, 0x2, P2 ;  /* 0x0000000b09157c11 */ /* 0x000fe200090f140a */
[----:B------:R-:W-:Y:S01]  /*db50*/  IMAD.X R9, RZ, RZ, R7, P6 ;  /* 0x000000ffff097224 */ /* 0x000fe200030e0607 */
[----:B------:R-:W-:-:S02]  /*db60*/  IADD3 R11, P2, R6, 0x7800, RZ ;  /* 0x00007800060b7810 */ /* 0x000fc40007f5e0ff */
[----:B------:R-:W-:Y:S02]  /*db70*/  LOP3.LUT R36, R37, 0x180, RZ, 0xc0, !PT ;  /* 0x0000018025247812 */ /* 0x000fe400078ec0ff */
[----:B------:R-:W-:Y:S01]  /*db80*/  LOP3.LUT R13, R6, 0x180, RZ, 0xc0, !PT ;  /* 0x00000180060d7812 */ /* 0x000fe200078ec0ff */
[----:B------:R-:W-:Y:S01]  /*db90*/  IMAD.X R25, RZ, RZ, R7, P2 ;  /* 0x000000ffff197224 */ /* 0x000fe200010e0607 */
[----:B------:R-:W-:Y:S02]  /*dba0*/  ISETP.GE.OR P0, PT, R2, R5, P0 ;  /* 0x000000050200720c */ /* 0x000fe40000706670 */
[----:B------:R-:W-:Y:S02]  /*dbb0*/  LOP3.LUT R2, R11, 0x180, RZ, 0xc0, !PT ;  /* 0x000001800b027812 */ /* 0x000fe400078ec0ff */
[----:B------:R-:W-:Y:S01]  /*dbc0*/  SHF.R.U64 R32, R32, 0x3, RZ ;  /* 0x0000000320207819 */ /* 0x000fe200000012ff */
[----:B------:R-:W-:Y:S01]  /*dbd0*/  UIMAD UR5, UR5, UR6, URZ ;  /* 0x00000006050572a4 */ /* 0x000fe2000f8e023f */
[----:B------:R-:W-:Y:S01]  /*dbe0*/  SHF.R.U64 R36, R36, 0x3, RZ ;  /* 0x0000000324247819 */ /* 0x000fe200000012ff */
[----:B------:R0:W-:Y:S01]  /*dbf0*/  @!P1 STG.E desc[UR48][R20.64], R3 ;  /* 0x0000000314009986 */ /* 0x0001e2000c101930 */
[----:B------:R-:W-:-:S02]  /*dc00*/  SHF.R.U64 R13, R13, 0x3, RZ ;  /* 0x000000030d0d7819 */ /* 0x000fc400000012ff */
        /* <DEDUP_REMOVED lines=8> */
[----:B0-----:R-:W-:Y:S01]  /*dc90*/  IMAD.U32 R3, RZ, RZ, UR6 ;  /* 0x00000006ff037e24 */ /* 0x001fe2000f8e00ff */
[----:B------:R-:W-:Y:S01]  /*dca0*/  SHF.R.S32.HI R23, RZ, 0x1f, R22 ;  /* 0x0000001fff177819 */ /* 0x000fe20000011416 */
[----:B------:R0:W-:Y:S01]  /*dcb0*/  @!P0 STG.E desc[UR48][R20.64+0x20], R4 ;  /* 0x0000200414008986 */ /* 0x0001e2000c101930 */
[----:B------:R-:W-:-:S03]  /*dcc0*/  UIMAD UR5, UR4, UR7, UR5 ;  /* 0x00000007040572a4 */ /* 0x000fc6000f8e0205 */
[----:B------:R1:W5:Y:S01]  /*dcd0*/  LD.E.128 R28, desc[UR48][R6.64] ;  /* 0x00000030061c7980 */ /* 0x000362000c101d00 */
        /* <DEDUP_REMOVED lines=8> */
[----:B------:R-:W-:Y:S01]  /*dd60*/  VIADD R3, R3, UR5 ;  /* 0x0000000503037c36 */ /* 0x000fe20008000000 */
[----:B------:R-:W-:Y:S01]  /*dd70*/  SHF.R.S32.HI R153, RZ, 0x1f, R152 ;  /* 0x0000001fff997819 */ /* 0x000fe20000011498 */
[----:B------:R-:W-:Y:S01]  /*dd80*/  @!PT LDS RZ, [RZ] ;  /* 0x00000000fffff984 */ /* 0x000fe20000000800 */
[----:B------:R-:W-:Y:S01]  /*dd90*/  @!PT LDS RZ, [RZ] ;  /* 0x00000000fffff984 */ /* 0x000fe20000000800 */
[----:B------:R-:W-:Y:S01]  /*dda0*/  @!PT LDS RZ, [RZ] ;  /* 0x00000000fffff984 */ /* 0x000fe20000000800 */
[----:B------:R-:W-:Y:S01]  /*ddb0*/  @!PT LDS RZ, [RZ] ;  /* 0x00000000fffff984 */ /* 0x000fe20000000800 */
[----:B------:R2:W-:Y:S06]  /*ddc0*/  MEMBAR.ALL.CTA ;  /* 0x0000000000007992 */ /* 0x0005ec0000008000 */
[----:B--2---:R-:W2:Y:S01]  /*ddd0*/  FENCE.VIEW.ASYNC.S ;  /* 0x00000000000073c6 */ /* 0x004ea20000000000 */
[----:B-1----:R-:W-:Y:S01]  /*dde0*/  IMAD.U32 R7, RZ, RZ, UR6 ;  /* 0x00000006ff077e24 */ /* 0x002fe2000f8e00ff */
[----:B------:R-:W-:Y:S01]  /*ddf0*/  UIMAD UR4, UR38, UR7, UR4 ;  /* 0x00000007260472a4 */ /* 0x000fe2000f8e0204 */
[----:B------:R-:W-:Y:S01]  /*de00*/  IMAD R5, R154, -0xc0, R5 ;  /* 0xffffff409a057824 */ /* 0x000fe200078e0205 */
[----:B------:R-:W-:Y:S01]  /*de10*/  BSSY B1, `(.L_x_8902) ;  /* 0x0000024000017945 */ /* 0x000fe20003800000 */
[----:B------:R-:W-:Y:S01]  /*de20*/  IMAD.WIDE.U32 R2, R7, UR38, R2 ;  /* 0x0000002607027c25 */ /* 0x000fe2000f8e0002 */
[----:B------:R-:W-:-:S02]  /*de30*/  ULDC.64 UR6, c[0x0][0xae8] ;  /* 0x0002ba0000067ab9 */ /* 0x000fc40000000a00 */
[----:B------:R-:W-:Y:S01]  /*de40*/  ISETP.GE.AND P0, PT, R152, R5, PT ;  /* 0x000000059800720c */ /* 0x000fe20003f06270 */
[----:B------:R-:W-:Y:S01]  /*de50*/  VIADD R3, R3, UR4 ;  /* 0x0000000403037c36 */ /* 0x000fe20008000000 */
[----:B------:R-:W-:Y:S01]  /*de60*/  UIMAD UR4, UR12, UR6, URZ ;  /* 0x000000060c0472a4 */ /* 0x000fe2000f8e023f */
[----:B------:R-:W-:Y:S02]  /*de70*/  VIADD R0, R0, 0x19c20 ;  /* 0x00019c2000007836 */ /* 0x000fe40000000000 */
[----:B------:R-:W-:Y:S01]  /*de80*/  IMAD.U32 R7, RZ, RZ, UR6 ;  /* 0x00000006ff077e24 */ /* 0x000fe2000f8e00ff */
[----:B------:R-:W-:Y:S01]  /*de90*/  UIMAD UR4, UR13, UR7, UR4 ;  /* 0x000000070d0472a4 */ /* 0x000fe2000f8e0204 */
[----:B0-----:R-:W-:Y:S01]  /*dea0*/  VIADD R4, R152, 0x60 ;  /* 0x0000006098047836 */ /* 0x001fe20000000000 */
[----:B------:R-:W-:Y:S01]  /*deb0*/  PRMT R0, RZ, 0x654, R0 ;  /* 0x00000654ff007816 */ /* 0x000fe20000000000 */
[----:B------:R-:W-:-:S03]  /*dec0*/  IMAD.WIDE.U32 R6, R7, UR13, R2 ;  /* 0x0000000d07067c25 */ /* 0x000fc6000f8e0002 */
[----:B------:R-:W-:Y:S01]  /*ded0*/  ISETP.GE.AND P3, PT, R4, R5, PT ;  /* 0x000000050400720c */ /* 0x000fe20003f66270 */
[----:B------:R-:W-:Y:S02]  /*dee0*/  VIADD R23, R7, UR4 ;  /* 0x0000000407177c36 */ /* 0x000fe40008000000 */
[----:B------:R-:W-:Y:S01]  /*def0*/  IMAD.WIDE R4, R154, 0xc0, R152 ;  /* 0x000000c09a047825 */ /* 0x000fe200078e0298 */
[----:B--2---:R0:W-:Y:S01]  /*df00*/  SYNCS.ARRIVE.TRANS64.RED.A1T0 RZ, [R0+URZ], RZ ;  /* 0x000000ff00ff79a7 */ /* 0x0041e2000810043f */
[----:B------:R-:W-:Y:S08]  /*df10*/  @P0 BRA `(.L_x_8903) ;  /* 0x00000000004c0947 */ /* 0x000ff00003800000 */
        /* <DEDUP_REMOVED lines=19> */
.L_x_8903:
[----:B------:R-:W-:Y:S05]  /*e050*/  BSYNC B1 ;  /* 0x0000000000017941 */ /* 0x000fea0003800000 */
.L_x_8902:
[----:B------:R-:W-:Y:S05]  /*e060*/  @P3 BRA `(.L_x_8904) ;  /* 0x0000000800603947 */ /* 0x000fea0003800000 */
[----:B------:R-:W-:Y:S01]  /*e070*/  IADD3 R7, P0, R4, 0x60, RZ ;  /* 0x0000006004077810 */ /* 0x000fe20007f1e0ff */
        /* <DEDUP_REMOVED lines=22> */
.L_x_8900:
        /* <DEDUP_REMOVED lines=13> */
[----:B------:R1:W5:Y:S01]  /*e2b0*/  @P1 LDG.E R9, desc[UR48][R2.64] ;  /* 0x0000003002091981 */ /* 0x000362000c1e1900 */
[----:B------:R-:W2:Y:S04]  /*e2c0*/  S2R R0, SR_TID.X ;  /* 0x0000000000007919 */ /* 0x000ea80000002100 */
[----:B------:R-:W-:-:S05]  /*e2d0*/  PLOP3.LUT P2, PT, PT, PT, UP1, 0x80, 0x0 ;  /* 0x000000000000781c */ /* 0x000fca0003f4f018 */
[----:B------:R-:W-:Y:S02]  /*e2e0*/  @UP1 ULDC.64 UR4, c[0x0][0xbe0] ;  /* 0x0002f80000041ab9 */ /* 0x000fe40000000a00 */
[----:B------:R-:W-:-:S06]  /*e2f0*/  @UP1 UIMAD.WIDE UR4, UR39, 0x4, UR4 ;  /* 0x00000004270418a5 */ /* 0x000fcc000f8e0204 */
[----:B------:R-:W-:Y:S02]  /*e300*/  IMAD.U32 R4, RZ, RZ, UR4 ;  /* 0x00000004ff047e24 */ /* 0x000fe4000f8e00ff */
[----:B------:R-:W-:-:S05]  /*e310*/  IMAD.U32 R5, RZ, RZ, UR5 ;  /* 0x00000005ff057e24 */ /* 0x000fca000f8e00ff */
[----:B0-----:R1:W5:Y:S01]  /*e320*/  @P2 LDG.E R7, desc[UR48][R4.64] ;  /* 0x0000003004072981 */ /* 0x001362000c1e1900 */
[----:B------:R-:W-:Y:S01]  /*e330*/  USHF.R.S32.HI UR6, URZ, 0x1f, UR38 ;  /* 0x0000001f3f067899 */ /* 0x000fe20008011426 */
[----:B--2---:R-:W-:-:S05]  /*e340*/  VIADD R0, R0, 0xffffff80 ;  /* 0xffffff8000007836 */ /* 0x004fca0000000000 */
[----:B------:R-:W-:Y:S01]  /*e350*/  ISETP.GT.AND P0, PT, R0, 0xbf, PT ;  /* 0x000000bf0000780c */ /* 0x000fe20003f04270 */
[----:B------:R-:W-:-:S12]  /*e360*/  @P2 BRA `(.L_x_8905) ;  /* 0x0000000000102947 */ /* 0x000fd80003800000 */
[----:B------:R-:W-:Y:S05]  /*e370*/  @!P1 BRA `(.L_x_8905) ;  /* 0x00000000000c9947 */ /* 0x000fea0003800000 */
[----:B------:R-:W2:Y:S04]  /*e380*/  LDG.E R0, desc[UR48][R2.64] ;  /* 0x0000003002007981 */ /* 0x000ea8000c1e1900 */
[----:B-----5:R-:W2:Y:S02]  /*e390*/  LDG.E R7, desc[UR48][R2.64+0x4] ;  /* 0x0000043002077981 */ /* 0x020ea4000c1e1900 */
[----:B--2---:R-:W-:-:S07]  /*e3a0*/  IMAD.IADD R7, R7, 0x1, -R0 ;  /* 0x0000000107077824 */ /* 0x004fce00078e0a00 */
.L_x_8905:
        /* <DEDUP_REMOVED lines=31> */
.L_x_8907:
[----:B------:R-:W-:Y:S05]  /*e5a0*/  BSYNC B1 ;  /* 0x0000000000017941 */ /* 0x000fea0003800000 */
.L_x_8906:
[----:B------:R-:W-:Y:S01]  /*e5b0*/  ULDC.64 UR4, c[0x0][0xaa0] ;  /* 0x0002a80000047ab9 */ /* 0x000fe20000000a00 */
[----:B------:R-:W-:Y:S01]  /*e5c0*/  ULDC.64 UR10, c[0x0][0xae0] ;  /* 0x0002b800000a7ab9 */ /* 0x000fe20000000a00 */
[----:B------:R-:W-:Y:S01]  /*e5d0*/  IMAD R0, R6, UR4, RZ ;  /* 0x0000000406007c24 */ /* 0x000fe2000f8e02ff */
[----:B------:R-:W-:Y:S01]  /*e5e0*/  BSSY B1, `(.L_x_8908) ;  /* 0x000002a000017945 */ /* 0x000fe20003800000 */
[----:B01----:R-:W-:Y:S01]  /*e5f0*/  IMAD.WIDE.U32 R2, R9, UR4, R22 ;  /* 0x0000000409027c25 */ /* 0x003fe2000f8e0016 */
[----:B------:R-:W-:-:S03]  /*e600*/  UIMAD UR4, UR6, UR10, URZ ;  /* 0x0000000a060472a4 */ /* 0x000fc6000f8e023f */
[----:B------:R-:W-:Y:S01]  /*e610*/  IMAD R9, R9, UR5, R0 ;  /* 0x0000000509097c24 */ /* 0x000fe2000f8e0200 */
[----:B------:R-:W-:Y:S01]  /*e620*/  UIMAD UR4, UR38, UR11, UR4 ;  /* 0x0000000b260472a4 */ /* 0x000fe2000f8e0204 */
[----:B------:R-:W-:Y:S02]  /*e630*/  IMAD.U32 R5, RZ, RZ, UR10 ;  /* 0x0000000aff057e24 */ /* 0x000fe4000f8e00ff */
[----:B------:R-:W-:Y:S01]  /*e640*/  IMAD.IADD R3, R3, 0x1, R9 ;  /* 0x0000000103037824 */ /* 0x000fe200078e0209 */
[----:B------:R-:W-:Y:S01]  /*e650*/  ULDC.64 UR10, c[0x0][0xae8] ;  /* 0x0002ba00000a7ab9 */ /* 0x000fe20000000a00 */
[----:B------:R-:W-:Y:S02]  /*e660*/  IMAD R7, R154, -0xc0, R7 ;  /* 0xffffff409a077824 */ /* 0x000fe400078e0207 */
[----:B------:R-:W-:-:S03]  /*e670*/  IMAD.WIDE.U32 R2, R5, UR38, R2 ;  /* 0x0000002605027c25 */ /* 0x000fc6000f8e0002 */
[CC--:B------:R-:W-:Y:S01]  /*e680*/  ISETP.GE.AND P0, PT, R152.reuse, R7.reuse, PT ;  /* 0x000000079800720c */ /* 0x0c0fe20003f06270 */
[----:B------:R-:W-:Y:S01]  /*e690*/  VIADD R3, R3, UR4 ;  /* 0x0000000403037c36 */ /* 0x000fe20008000000 */
[----:B------:R-:W-:Y:S01]  /*e6a0*/  UIMAD UR4, UR7, UR10, URZ ;  /* 0x0000000a070472a4 */ /* 0x000fe2000f8e023f */
[----:B------:R-:W-:Y:S02]  /*e6b0*/  VIADD R0, R152, 0x60 ;  /* 0x0000006098007836 */ /* 0x000fe40000000000 */
[----:B------:R-:W-:Y:S01]  /*e6c0*/  IMAD.U32 R5, RZ, RZ, UR10 ;  /* 0x0000000aff057e24 */ /* 0x000fe2000f8e00ff */
[----:B------:R-:W-:Y:S01]  /*e6d0*/  UIMAD UR4, UR8, UR11, UR4 ;  /* 0x0000000b080472a4 */ /* 0x000fe2000f8e0204 */
[----:B------:R-:W-:Y:S01]  /*e6e0*/  IMAD.MOV.U32 R6, RZ, RZ, R152 ;  /* 0x000000ffff067224 */ /* 0x000fe200078e0098 */
[----:B------:R-:W-:Y:S01]  /*e6f0*/  ISETP.GE.AND P1, PT, R0, R7, PT ;  /* 0x000000070000720c */ /* 0x000fe20003f26270 */
[----:B------:R-:W-:Y:S01]  /*e700*/  IMAD.WIDE.U32 R4, R5, UR8, R2 ;  /* 0x0000000805047c25 */ /* 0x000fe2000f8e0002 */
[----:B------:R-:W-:-:S03]  /*e710*/  SHF.R.S32.HI R7, RZ, 0x1f, R152 ;  /* 0x0000001fff077819 */ /* 0x000fc60000011498 */
        /* <DEDUP_REMOVED lines=22> */
.L_x_8909:
[----:B------:R-:W-:Y:S05]  /*e880*/  BSYNC B1 ;  /* 0x0000000000017941 */ /* 0x000fea0003800000 */
.L_x_8908:
        /* <DEDUP_REMOVED lines=22> */
.L_x_8904:
[----:B------:R-:W-:Y:S05]  /*e9f0*/  BSYNC B0 ;  /* 0x0000000000007941 */ /* 0x000fea0003800000 */
.L_x_8899:
[----:B------:R-:W-:Y:S02]  /*ea00*/  ULDC UR4, c[0x0][0xc14] ;  /* 0x0003050000047ab9 */ /* 0x000fe40000000800 */
[----:B------:R-:W-:-:S06]  /*ea10*/  UISETP.GE.AND UP0, UPT, UR50, UR4, UPT ;  /* 0x000000043200728c */ /* 0x000fcc000bf06270 */
[----:B------:R-:W-:-:S13]  /*ea20*/  PLOP3.LUT P0, PT, PT, PT, UP0, 0x80, 0x0 ;  /* 0x000000000000781c */ /* 0x000fda0003f0f008 */
[----:B------:R-:W-:Y:S05]  /*ea30*/  @!P0 BRA `(.L_x_8910) ;  /* 0xffffff2000cc8947 */ /* 0x000fea000383ffff */
[----:B------:R-:W-:Y:S05]  /*ea40*/  EXIT ;  /* 0x000000000000794d */ /* 0x000fea0003800000 */
.L_x_8813:
        /* <DEDUP_REMOVED lines=13> */
[----:B------:R-:W0:Y:S02]  /*eb20*/  LDS.128 R24, [UR4+0x19cd0] ;  /* 0x019cd004ff187984 */ /* 0x000e240008000c00 */
[----:B0-----:R-:W-:Y:S02]  /*eb30*/  R2UR UR46, R27 ;  /* 0x000000001b2e72ca */ /* 0x001fe400000e0000 */
[----:B------:R-:W-:Y:S01]  /*eb40*/  R2UR UR38, R26 ;  /* 0x000000001a2672ca */ /* 0x000fe200000e0000 */
[----:B------:R-:W-:Y:S06]  /*eb50*/  BAR.ARV 0x4, 0x200 ;  /* 0x0108000000007b1d */ /* 0x000fec0000002000 */
[----:B------:R-:W-:Y:S08]  /*eb60*/  BRA `(.L_x_8912) ;  /* 0x0000000800b07947 */ /* 0x000ff00003800000 */
.L_x_8911:
[----:B------:R-:W0:Y:S01]  /*eb70*/  S2R R2, SR_TID.X ;  /* 0x0000000000027919 */ /* 0x000e220000002100 */
        /* <DEDUP_REMOVED lines=31> */
[----:B------:R-:W1:Y:S02]  /*ed70*/  SHFL.IDX PT, R6, R10, 0x1f, 0x1f ;  /* 0x03e01f000a067f89 */ /* 0x000e6400000e0000 */
[----:B-1----:R-:W-:-:S04]  /*ed80*/  IMAD R6, R6, R9, RZ ;  /* 0x0000000906067224 */ /* 0x002fc800078e02ff */
[----:B------:R-:W-:Y:S01]  /*ed90*/  IMAD.MOV.U32 R3, RZ, RZ, R6 ;  /* 0x000000ffff037224 */ /* 0x000fe200078e0006 */
[----:B0-----:R-:W-:-:S13]  /*eda0*/  ISETP.GT.AND P6, PT, R6, R7, PT ;  /* 0x000000070600720c */ /* 0x001fda0003fc4270 */
[----:B------:R-:W-:Y:S05]  /*edb0*/  @P6 BRA `(.L_x_8913) ;  /* 0x0000000000a06947 */ /* 0x000fea0003800000 */
[----:B------:R-:W-:Y:S01]  /*edc0*/  IMAD.MOV.U32 R6, RZ, RZ, R3 ;  /* 0x000000ffff067224 */ /* 0x000fe200078e0003 */
[----:B------:R-:W-:Y:S01]  /*edd0*/  UMOV UR46, URZ ;  /* 0x0000003f002e7c82 */ /* 0x000fe20008000000 */
[----:B------:R-:W-:Y:S01]  /*ede0*/  ULDC UR6, c[0x0][0xc14] ;  /* 0x0003050000067ab9 */ /* 0x000fe20000000800 */
[----:B------:R-:W-:-:S05]  /*edf0*/  ULDC UR5, c[0x0][0xc14] ;  /* 0x0003050000057ab9 */ /* 0x000fca0000000800 */
.L_x_8917:
        /* <DEDUP_REMOVED lines=14> */
.L_x_8916:
[----:B------:R-:W-:Y:S05]  /*eee0*/  BSYNC B0 ;  /* 0x0000000000007941 */ /* 0x000fea0003800000 */
.L_x_8915:
        /* <DEDUP_REMOVED lines=21> */
.L_x_8913:
        /* <DEDUP_REMOVED lines=25> */
.L_x_8918:
[----:B-1----:R-:W-:Y:S01]  /*f1d0*/  IMAD R24, R24, R9, R14 ;  /* 0x0000000918187224 */ /* 0x002fe200078e020e */
[----:B0-----:R-:W-:Y:S01]  /*f1e0*/  IABS R10, R6 ;  /* 0x00000006000a7213 */ /* 0x001fe20000000000 */
[----:B------:R-:W-:Y:S02]  /*f1f0*/  IMAD R13, R16, R11, RZ ;  /* 0x0000000b100d7224 */ /* 0x000fe400078e02ff */
[----:B------:R-:W-:Y:S02]  /*f200*/  IMAD.IADD R7, R7, 0x1, -R24 ;  /* 0x0000000107077824 */ /* 0x000fe400078e0a18 */
[----:B------:R-:W-:Y:S02]  /*f210*/  IMAD.MOV.U32 R2, RZ, RZ, RZ ;  /* 0x000000ffff027224 */ /* 0x000fe400078e00ff */
[----:B------:R-:W-:Y:S02]  /*f220*/  IMAD.MOV R10, RZ, RZ, -R10 ;  /* 0x000000ffff0a7224 */ /* 0x000fe400078e0a0a */
[----:B------:R-:W-:Y:S01]  /*f230*/  IMAD.HI.U32 R2, R3, R13, R2 ;  /* 0x0000000d03027227 */ /* 0x000fe200078e0002 */
        /* <DEDUP_REMOVED lines=18> */
[----:B------:R-:W-:Y:S02]  /*f360*/  VIADDMNMX R8, R3, R9, R8, PT ;  /* 0x0000000903087246 */ /* 0x000fe40003800108 */
[----:B------:R-:W-:-:S02]  /*f370*/  IABS R6, R13 ;  /* 0x0000000d00067213 */ /* 0x000fc40000000000 */
[----:B------:R-:W-:-:S04]  /*f380*/  IABS R9, R8 ;  /* 0x0000000800097213 */ /* 0x000fc80000000000 */
[----:B------:R-:W0:Y:S08]  /*f390*/  I2F.RP R11, R9 ;  /* 0x00000009000b7306 */ /* 0x000e300000209400 */
[----:B0-----:R-:W0:Y:S02]  /*f3a0*/  MUFU.RCP R11, R11 ;  /* 0x0000000b000b7308 */ /* 0x001e240000001000 */
[----:B0-----:R-:W-:-:S06]  /*f3b0*/  VIADD R3, R11, 0xffffffe ;  /* 0x0ffffffe0b037836 */ /* 0x001fcc0000000000 */
[----:B------:R-:W0:Y:S02]  /*f3c0*/  F2I.FTZ.U32.TRUNC.NTZ R3, R3 ;  /* 0x0000000300037305 */ /* 0x000e24000021f000 */
[----:B0-----:R-:W-:-:S04]  /*f3d0*/  IMAD.MOV R12, RZ, RZ, -R3 ;  /* 0x000000ffff0c7224 */ /* 0x001fc800078e0a03 */
[----:B------:R-:W-:Y:S01]  /*f3e0*/  IMAD R7, R12, R9, RZ ;  /* 0x000000090c077224 */ /* 0x000fe200078e02ff */
[----:B------:R-:W-:-:S03]  /*f3f0*/  IABS R12, R8 ;  /* 0x00000008000c7213 */ /* 0x000fc60000000000 */
[----:B------:R-:W-:Y:S01]  /*f400*/  IMAD.HI.U32 R2, R3, R7, R2 ;  /* 0x0000000703027227 */ /* 0x000fe200078e0002 */
[----:B------:R-:W-:-:S03]  /*f410*/  LOP3.LUT R3, R13, R8, RZ, 0x3c, !PT ;  /* 0x000000080d037212 */ /* 0x000fc600078e3cff */
[----:B------:R-:W-:Y:S01]  /*f420*/  IMAD.MOV.U32 R7, RZ, RZ, R6 ;  /* 0x000000ffff077224 */ /* 0x000fe200078e0006 */
[----:B------:R-:W-:Y:S01]  /*f430*/  ISETP.GE.AND P2, PT, R3, RZ, PT ;  /* 0x000000ff0300720c */ /* 0x000fe20003f46270 */
[----:B------:R-:W-:Y:S02]  /*f440*/  IMAD.MOV R6, RZ, RZ, -R12 ;  /* 0x000000ffff067224 */ /* 0x000fe400078e0a0c */
[----:B------:R-:W-:-:S04]  /*f450*/  IMAD.HI.U32 R2, R2, R7, RZ ;  /* 0x0000000702027227 */ /* 0x000fc800078e00ff */
[----:B------:R-:W-:Y:S02]  /*f460*/  IMAD R6, R2, R6, R7 ;  /* 0x0000000602067224 */ /* 0x000fe400078e0207 */
[----:B------:R-:W-:-:S03]  /*f470*/  IMAD.IADD R3, R13, 0x1, R10 ;  /* 0x000000010d037824 */ /* 0x000fc600078e020a */
[----:B------:R-:W-:-:S13]  /*f480*/  ISETP.GT.U32.AND P1, PT, R9, R6, PT ;  /* 0x000000060900720c */ /* 0x000fda0003f24070 */
[----:B------:R-:W-:Y:S02]  /*f490*/  @!P1 IMAD.IADD R6, R6, 0x1, -R9 ;  /* 0x0000000106069824 */ /* 0x000fe400078e0a09 */
[----:B------:R-:W-:Y:S01]  /*f4a0*/  @!P1 VIADD R2, R2, 0x1 ;  /* 0x0000000102029836 */ /* 0x000fe20000000000 */
[----:B------:R-:W-:Y:S02]  /*f4b0*/  ISETP.NE.AND P1, PT, R8, RZ, PT ;  /* 0x000000ff0800720c */ /* 0x000fe40003f25270 */
[----:B------:R-:W-:Y:S01]  /*f4c0*/  ISETP.GE.U32.AND P0, PT, R6, R9, PT ;  /* 0x000000090600720c */ /* 0x000fe20003f06070 */
[----:B------:R-:W-:-:S12]  /*f4d0*/  IMAD.MOV R6, RZ, RZ, -R8 ;  /* 0x000000ffff067224 */ /* 0x000fd800078e0a08 */
[----:B------:R-:W-:-:S04]  /*f4e0*/  @P0 VIADD R2, R2, 0x1 ;  /* 0x0000000102020836 */ /* 0x000fc80000000000 */
[----:B------:R-:W-:Y:S01]  /*f4f0*/  @!P2 IMAD.MOV R2, RZ, RZ, -R2 ;  /* 0x000000ffff02a224 */ /* 0x000fe200078e0a02 */
[----:B------:R-:W-:-:S04]  /*f500*/  @!P1 LOP3.LUT R2, RZ, R8, RZ, 0x33, !PT ;  /* 0x00000008ff029212 */ /* 0x000fc800078e33ff */
[----:B------:R-:W-:Y:S01]  /*f510*/  LOP3.LUT R25, RZ, R2, RZ, 0x33, !PT ;  /* 0x00000002ff197212 */ /* 0x000fe200078e33ff */
[----:B------:R-:W-:-:S04]  /*f520*/  IMAD R3, R2, R6, R3 ;  /* 0x0000000602037224 */ /* 0x000fc800078e0203 */
[----:B------:R-:W-:Y:S01]  /*f530*/  IMAD.IADD R25, R4, 0x1, R25 ;  /* 0x0000000104197824 */ /* 0x000fe200078e0219 */
[----:B------:R-:W-:Y:S01]  /*f540*/  R2UR UR38, R3 ;  /* 0x00000000032672ca */ /* 0x000fe200000e0000 */
[----:B------:R-:W-:-:S14]  /*f550*/  BRA `(.L_x_8919) ;  /* 0x00000000000c7947 */ /* 0x000fdc0003800000 */
.L_x_8914:
[----:B------:R-:W-:Y:S01]  /*f560*/  IMAD.MOV.U32 R24, RZ, RZ, R7 ;  /* 0x000000ffff187224 */ /* 0x000fe200078e0007 */
[----:B------:R-:W-:Y:S01]  /*f570*/  UMOV UR38, URZ ;  /* 0x0000003f00267c82 */ /* 0x000fe20008000000 */
[----:B------:R-:W-:-:S07]  /*f580*/  IMAD.MOV.U32 R25, RZ, RZ, RZ ;  /* 0x000000ffff197224 */ /* 0x000fce00078e00ff */
.L_x_8919:
[----:B------:R-:W-:Y:S01]  /*f590*/  ISETP.NE.AND P0, PT, R5, RZ, PT ;  /* 0x000000ff0500720c */ /* 0x000fe20003f05270 */
[----:B------:R-:W-:Y:S02]  /*f5a0*/  IMAD.U32 R6, RZ, RZ, UR38 ;  /* 0x00000026ff067e24 */ /* 0x000fe4000f8e00ff */
[----:B------:R-:W-:Y:S02]  /*f5b0*/  IMAD.U32 R7, RZ, RZ, UR46 ;  /* 0x0000002eff077e24 */ /* 0x000fe4000f8e00ff */
[----:B------:R-:W-:Y:S02]  /*f5c0*/  IMAD.MOV.U32 R4, RZ, RZ, R24 ;  /* 0x000000ffff047224 */ /* 0x000fe400078e0018 */
[----:B------:R-:W-:-:S06]  /*f5d0*/  IMAD.MOV.U32 R5, RZ, RZ, R25 ;  /* 0x000000ffff057224 */ /* 0x000fcc00078e0019 */
[----:B------:R-:W0:Y:S01]  /*f5e0*/  @!P0 S2R R3, SR_CgaCtaId ;  /* 0x0000000000038919 */ /* 0x000e220000008800 */
[----:B------:R-:W-:-:S04]  /*f5f0*/  @!P0 MOV R2, 0x400 ;  /* 0x0000040000028802 */ /* 0x000fc80000000f00 */
[----:B0-----:R-:W-:-:S05]  /*f600*/  @!P0 LEA R2, R3, R2, 0x18 ;  /* 0x0000000203028211 */ /* 0x001fca00078ec0ff */
[----:B------:R0:W-:Y:S01]  /*f610*/  @!P0 STS.128 [R2+0x19cd0], R4 ;  /* 0x019cd00402008388 */ /* 0x0001e20000000c00 */
[----:B------:R-:W-:Y:S06]  /*f620*/  BAR.ARV 0x5, 0x200 ;  /* 0x0148000000007b1d */ /* 0x000fec0000002000 */
.L_x_8912:
[----:B------:R-:W-:Y:S01]  /*f630*/  ULDC UR4, c[0x0][0xc14] ;  /* 0x0003050000047ab9 */ /* 0x000fe20000000800 */
[----:B------:R1:W-:Y:S01]  /*f640*/  STL [R1+0x8], RZ ;  /* 0x000008ff01007387 */ /* 0x0003e20000100800 */
[----:B------:R-:W-:Y:S01]  /*f650*/  UISETP.GE.AND UP0, UPT, UR46, UR4, UPT ;  /* 0x000000042e00728c */ /* 0x000fe2000bf06270 */
[----:B------:R-:W-:Y:S02]  /*f660*/  IMAD.MOV.U32 R22, RZ, RZ, 0x1 ;  /* 0x00000001ff167424 */ /* 0x000fe400078e00ff */
[----:B------:R-:W-:-:S03]  /*f670*/  IMAD.MOV.U32 R17, RZ, RZ, RZ ;  /* 0x000000ffff117224 */ /* 0x000fc600078e00ff */
[----:B------:R-:W-:-:S13]  /*f680*/  PLOP3.LUT P0, PT, PT, PT, UP0, 0x80, 0x0 ;  /* 0x000000000000781c */ /* 0x000fda0003f0f008 */
[----:B-1----:R-:W-:Y:S05]  /*f690*/  @P0 BRA `(.L_x_8920) ;  /* 0x0000004000480947 */ /* 0x002fea0003800000 */
[----:B------:R-:W1:Y:S01]  /*f6a0*/  S2R R8, SR_TID.X ;  /* 0x0000000000087919 */ /* 0x000e620000002100 */
[----:B------:R-:W-:Y:S01]  /*f6b0*/  IMAD.SHL.U32 R9, R0, 0x800, RZ ;  /* 0x0000080000097824 */ /* 0x000fe200078e00ff */
[----:B------:R-:W-:Y:S01]  /*f6c0*/  ULOP3.LUT UR41, UR43, 0x1, URZ, 0xfc, !UPT ;  /* 0x000000012b297892 */ /* 0x000fe2000f8efc3f */
[----:B------:R-:W-:Y:S01]  /*f6d0*/  IMAD.MOV.U32 R22, RZ, RZ, 0x1 ;  /* 0x00000001ff167424 */ /* 0x000fe200078e00ff */
[----:B0-----:R-:W0:Y:S01]  /*f6e0*/  S2R R7, SR_TID.X ;  /* 0x0000000000077919 */ /* 0x001e220000002100 */
[----:B------:R-:W-:Y:S01]  /*f6f0*/  IMAD.MOV.U32 R17, RZ, RZ, RZ ;  /* 0x000000ffff117224 */ /* 0x000fe200078e00ff */
[----:B------:R-:W-:Y:S01]  /*f700*/  ULOP3.LUT UR45, UR43, 0x2, URZ, 0xfc, !UPT ;  /* 0x000000022b2d7892 */ /* 0x000fe2000f8efc3f */
[----:B------:R2:W-:Y:S01]  /*f710*/  STL [R1+0x8], RZ ;  /* 0x000008ff01007387 */ /* 0x0005e20000100800 */
[----:B------:R-:W-:Y:S01]  /*f720*/  ULDC UR44, c[0x0][0xc] ;  /* 0x00000300002c7ab9 */ /* 0x000fe20000000800 */
[----:B------:R-:W-:Y:S01]  /*f730*/  ULDC.64 UR50, c[0x0][0x198] ;  /* 0x0000660000327ab9 */ /* 0x000fe20000000a00 */
[----:B-1----:R-:W-:Y:S01]  /*f740*/  SHF.R.U32.HI R4, RZ, 0x1, R8 ;  /* 0x00000001ff047819 */ /* 0x002fe20000011608 */
[C---:B------:R-:W-:Y:S01]  /*f750*/  IMAD.SHL.U32 R2, R8.reuse, 0x20, RZ ;  /* 0x0000002008027824 */ /* 0x040fe200078e00ff */
[C---:B------:R-:W-:Y:S01]  /*f760*/  LOP3.LUT P0, RZ, R8.reuse, 0x4, RZ, 0xc0, !PT ;  /* 0x0000000408ff7812 */ /* 0x040fe2000780c0ff */
[----:B------:R-:W-:Y:S01]  /*f770*/  IMAD.SHL.U32 R6, R8, 0x80, RZ ;  /* 0x0000008008067824 */ /* 0x000fe200078e00ff */
[----:B------:R-:W-:Y:S01]  /*f780*/  LOP3.LUT R5, R4, 0x20, RZ, 0xc0, !PT ;  /* 0x0000002004057812 */ /* 0x000fe200078ec0ff */
[----:B------:R-:W-:Y:S01]  /*f790*/  IMAD.SHL.U32 R0, R8, 0x10, RZ ;  /* 0x0000001008007824 */ /* 0x000fe200078e00ff */
[----:B0-----:R-:W-:-:S02]  /*f7a0*/  LOP3.LUT R10, R7, 0x7f, RZ, 0xc0, !PT ;  /* 0x0000007f070a7812 */ /* 0x001fc400078ec0ff */
[----:B------:R-:W-:Y:S02]  /*f7b0*/  LOP3.LUT R7, R5, 0x10, R8, 0xf8, !PT ;  /* 0x0000001005077812 */ /* 0x000fe400078ef808 */
[----:B------:R-:W-:Y:S01]  /*f7c0*/  LOP3.LUT R3, R2, 0x80, RZ, 0xc0, !PT ;  /* 0x0000008002037812 */ /* 0x000fe200078ec0ff */
        /* <DEDUP_REMOVED lines=15> */
[----:B--2---:R-:W-:-:S07]  /*f8c0*/  LOP3.LUT R29, R18, 0x2800, RZ, 0xfc, !PT ;  /* 0x00002800121d7812 */ /* 0x004fce00078efcff */
.L_x_8990:
[----:B------:R-:W-:Y:S01]  /*f8d0*/  ULDC.64 UR8, c[0x0][0xa00] ;  /* 0x0002800000087ab9 */ /* 0x000fe20000000a00 */
[----:B------:R-:W-:Y:S01]  /*f8e0*/  ULDC.64 UR6, c[0x0][0xa00] ;  /* 0x0002800000067ab9 */ /* 0x000fe20000000a00 */
[----:B------:R-:W-:Y:S01]  /*f8f0*/  ISETP.NE.U32.AND P0, PT, RZ, UR8, PT ;  /* 0x00000008ff007c0c */ /* 0x000fe2000bf05070 */
[----:B------:R-:W-:Y:S01]  /*f900*/  UIMAD.WIDE UR6, UR46, 0x4, UR6 ;  /* 0x000000042e0678a5 */ /* 0x000fe2000f8e0206 */
[----:B01----:R-:W-:Y:S01]  /*f910*/  IMAD.MOV.U32 R0, RZ, RZ, RZ ;  /* 0x000000ffff007224 */ /* 0x003fe200078e00ff */
[----:B------:R-:W-:Y:S01]  /*f920*/  ULDC.64 UR4, c[0x0][0xa28] ;  /* 0x00028a0000047ab9 */ /* 0x000fe20000000a00 */
[----:B------:R-:W-:Y:S01]  /*f930*/  ISETP.NE.AND.EX P0, PT, RZ, UR9, PT, P0 ;  /* 0x00000009ff007c0c */ /* 0x000fe2000bf05300 */
[----:B------:R-:W-:Y:S01]  /*f940*/  ULDC.64 UR10, c[0x0][0xa08] ;  /* 0x00028200000a7ab9 */ /* 0x000fe20000000a00 */
[----:B------:R-:W-:Y:S01]  /*f950*/  UISETP.NE.U32.AND UP0, UPT, UR4, URZ, UPT ;  /* 0x0000003f0400728c */ /* 0x000fe2000bf05070 */
[----:B------:R-:W-:Y:S01]  /*f960*/  IMAD.U32 R2, RZ, RZ, UR6 ;  /* 0x00000006ff027e24 */ /* 0x000fe2000f8e00ff */
[----:B------:R-:W-:Y:S01]  /*f970*/  ISETP.NE.U32.AND P1, PT, RZ, UR10, PT ;  /* 0x0000000aff007c0c */ /* 0x000fe2000bf25070 */
[----:B------:R-:W-:Y:S01]  /*f980*/  IMAD.U32 R3, RZ, RZ, UR7 ;  /* 0x00000007ff037e24 */ /* 0x000fe2000f8e00ff */
[----:B------:R-:W-:-:S02]  /*f990*/  UISETP.NE.AND.EX UP0, UPT, UR5, URZ, UPT, UP0 ;  /* 0x0000003f0500728c */ /* 0x000fc4000bf05300 */
[----:B------:R-:W-:Y:S01]  /*f9a0*/  ISETP.NE.AND.EX P1, PT, RZ, UR11, PT, P1 ;  /* 0x0000000bff007c0c */ /* 0x000fe2000bf25310 */
[----:B------:R-:W-:Y:S01]  /*f9b0*/  ULDC.64 UR10, c[0x0][0xa18] ;  /* 0x00028600000a7ab9 */ /* 0x000fe20000000a00 */
[----:B------:R-:W-:-:S03]  /*f9c0*/  ULDC.64 UR8, c[0x0][0xa08] ;  /* 0x0002820000087ab9 */ /* 0x000fc60000000a00 */
[----:B------:R0:W2:Y:S01]  /*f9d0*/  @P0 LDG.E R0, desc[UR48][R2.64] ;  /* 0x0000003002000981 */ /* 0x0000a2000c1e1900 */
[----:B------:R-:W-:Y:S02]  /*f9e0*/  UISETP.NE.U32.AND UP1, UPT, UR10, URZ, UPT ;  /* 0x0000003f0a00728c */ /* 0x000fe4000bf25070 */
[----:B------:R-:W-:Y:S01]  /*f9f0*/  UIMAD.WIDE UR8, UR46, 0x4, UR8 ;  /* 0x000000042e0878a5 */ /* 0x000fe2000f8e0208 */
[----:B------:R-:W1:Y:S01]  /*fa00*/  LDC R4, c[0x0][0x288] ;  /* 0x0000a200ff047b82 */ /* 0x000e620000000800 */
[----:B------:R-:W-:Y:S01]  /*fa10*/  UISETP.NE.AND.EX UP1, UPT, UR11, URZ, UPT, UP1 ;  /* 0x0000003f0b00728c */ /* 0x000fe2000bf25310 */
[----:B------:R-:W-:Y:S01]  /*fa20*/  IMAD.MOV.U32 R27, RZ, RZ, RZ ;  /* 0x000000ffff1b7224 */ /* 0x000fe200078e00ff */
[----:B------:R-:W-:Y:S01]  /*fa30*/  @UP0 ULDC.64 UR4, c[0x0][0xa28] ;  /* 0x00028a0000040ab9 */ /* 0x000fe20000000a00 */
[----:B------:R-:W-:Y:S01]  /*fa40*/  PLOP3.LUT P2, PT, PT, PT, UP0, 0x80, 0x0 ;  /* 0x000000000000781c */ /* 0x000fe20003f4f008 */
[----:B------:R-:W-:Y:S01]  /*fa50*/  @UP0 UIMAD.WIDE UR4, UR46, 0x4, UR4 ;  /* 0x000000042e0408a5 */ /* 0x000fe2000f8e0204 */
[----:B0-----:R-:W-:-:S02]  /*fa60*/  IMAD.U32 R2, RZ, RZ, UR8 ;  /* 0x00000008ff027e24 */ /* 0x001fc4000f8e00ff */
[----:B------:R-:W-:Y:S01]  /*fa70*/  IMAD.U32 R3, RZ, RZ, UR9 ;  /* 0x00000009ff037e24 */ /* 0x000fe2000f8e00ff */
[----:B------:R-:W-:Y:S01]  /*fa80*/  PLOP3.LUT P3, PT, PT, PT, UP1, 0x80, 0x0 ;  /* 0x000000000000781c */ /* 0x000fe20003f6f018 */
[----:B------:R-:W-:-:S03]  /*fa90*/  ULDC.64 UR10, c[0x0][0xa20] ;  /* 0x00028800000a7ab9 */ /* 0x000fc60000000a00 */
[----:B------:R0:W5:Y:S02]  /*faa0*/  @P1 LDG.E R27, desc[UR48][R2.64] ;  /* 0x00000030021b1981 */ /* 0x000164000c1e1900 */
[----:B0-----:R-:W-:Y:S02]  /*fab0*/  IMAD.U32 R2, RZ, RZ, UR4 ;  /* 0x00000004ff027e24 */ /* 0x001fe4000f8e00ff */
[----:B------:R-:W-:Y:S01]  /*fac0*/  IMAD.U32 R3, RZ, RZ, UR5 ;  /* 0x00000005ff037e24 */ /* 0x000fe2000f8e00ff */
[----:B------:R-:W-:Y:S02]  /*fad0*/  @UP1 ULDC.64 UR4, c[0x0][0xa18] ;  /* 0x0002860000041ab9 */ /* 0x000fe40000000a00 */
[----:B------:R-:W-:Y:S01]  /*fae0*/  @UP1 UIMAD.WIDE UR4, UR46, 0x4, UR4 ;  /* 0x000000042e0418a5 */ /* 0x000fe2000f8e0204 */
[----:B--2---:R0:W-:Y:S02]  /*faf0*/  STL [R1+0x4], R0 ;  /* 0x0000040001007387 */ /* 0x0041e40000100800 */
[----:B0-----:R-:W-:-:S06]  /*fb00*/  IMAD.MOV.U32 R0, RZ, RZ, RZ ;  /* 0x000000ffff007224 */ /* 0x001fcc00078e00ff */
[----:B------:R0:W5:Y:S02]  /*fb10*/  @P2 LDG.E R0, desc[UR48][R2.64] ;  /* 0x0000003002002981 */ /* 0x000164000c1e1900 */
[----:B0-----:R-:W-:Y:S02]  /*fb20*/  IMAD.U32 R2, RZ, RZ, UR4 ;  /* 0x00000004ff027e24 */ /* 0x001fe4000f8e00ff */
[----:B------:R-:W-:Y:S01]  /*fb30*/  IMAD.U32 R3, RZ, RZ, UR5 ;  /* 0x00000005ff037e24 */ /* 0x000fe2000f8e00ff */
[----:B------:R-:W-:-:S04]  /*fb40*/  ULDC.64 UR4, c[0x0][0x3f8] ;  /* 0x0000fe0000047ab9 */ /* 0x000fc80000000a00 */
[----:B-1----:R0:W5:Y:S01]  /*fb50*/  @P3 LDG.E R4, desc[UR48][R2.64] ;  /* 0x0000003002043981 */ /* 0x002162000c1e1900 */
[----:B------:R-:W-:Y:S01]  /*fb60*/  UISETP.NE.U32.AND UP0, UPT, UR4, URZ, UPT ;  /* 0x0000003f0400728c */ /* 0x000fe2000bf05070 */
[----:B------:R-:W-:Y:S01]  /*fb70*/  ISETP.NE.U32.AND P2, PT, RZ, UR10, PT ;  /* 0x0000000aff007c0c */ /* 0x000fe2000bf45070 */
[----:B------:R-:W-:Y:S01]  /*fb80*/  ULDC UR10, c[0x0][0x2e0] ;  /* 0x0000b800000a7ab9 */ /* 0x000fe20000000800 */
[----:B------:R-:W-:Y:S01]  /*fb90*/  ULDC UR4, c[0x0][0x404] ;  /* 0x0001010000047ab9 */ /* 0x000fe20000000800 */
[----:B------:R-:W-:-:S04]  /*fba0*/  UISETP.NE.AND.EX UP0, UPT, UR5, URZ, UPT, UP0 ;  /* 0x0000003f0500728c */ /* 0x000fc8000bf05300 */
[----:B------:R-:W-:Y:S01]  /*fbb0*/  USEL UR4, UR4, 0x1, UP0 ;  /* 0x0000000104047887 */ /* 0x000fe20008000000 */
[----:B------:R-:W-:-:S03]  /*fbc0*/  ISETP.NE.AND.EX P2, PT, RZ, UR11, PT, P2 ;  /* 0x0000000bff007c0c */ /* 0x000fc6000bf45320 */
[----:B------:R-:W-:Y:S01]  /*fbd0*/  UIMAD UR10, UR4, UR10, URZ ;  /* 0x0000000a040a72a4 */ /* 0x000fe2000f8e023f */
[----:B0-----:R-:W-:Y:S11]  /*fbe0*/  @P3 BRA `(.L_x_8921) ;  /* 0x0000000000183947 */ /* 0x001ff60003800000 */
[----:B------:R-:W-:Y:S05]  /*fbf0*/  @!P0 BRA `(.L_x_8921) ;  /* 0x0000000000148947 */ /* 0x000fea0003800000 */
[----:B------:R-:W-:Y:S02]  /*fc00*/  IMAD.U32 R2, RZ, RZ, UR6 ;  /* 0x00000006ff027e24 */ /* 0x000fe4000f8e00ff */
[----:B------:R-:W-:-:S05]  /*fc10*/  IMAD.U32 R3, RZ, RZ, UR7 ;  /* 0x00000007ff037e24 */ /* 0x000fca000f8e00ff */
[----:B------:R-:W2:Y:S04]  /*fc20*/  LDG.E R5, desc[UR48][R2.64] ;  /* 0x0000003002057981 */ /* 0x000ea8000c1e1900 */
[----:B-----5:R-:W2:Y:S02]  /*fc30*/  LDG.E R4, desc[UR48][R2.64+0x4] ;  /* 0x0000043002047981 */ /* 0x020ea4000c1e1900 */
[----:B--2---:R-:W-:-:S07]  /*fc40*/  IMAD.IADD R4, R4, 0x1, -R5 ;  /* 0x0000000104047824 */ /* 0x004fce00078e0a05 */
.L_x_8921:
[----:B-----5:R-:W-:Y:S01]  /*fc50*/  IMAD.IADD R27, R27, 0x1, R0 ;  /* 0x000000011b1b7824 */ /* 0x020fe200078e0200 */
[----:B------:R-:W-:Y:S06]  /*fc60*/  @!P2 BRA `(.L_x_8922) ;  /* 0x00000000001ca947 */ /* 0x000fec0003800000 */
[----:B------:R-:W-:Y:S02]  /*fc70*/  ULDC.64 UR4, c[0x0][0xa20] ;  /* 0x0002880000047ab9 */ /* 0x000fe40000000a00 */
[----:B------:R-:W-:-:S06]  /*fc80*/  UIMAD.WIDE UR4, UR46, 0x4, UR4 ;  /* 0x000000042e0478a5 */ /* 0x000fcc000f8e0204 */
[----:B------:R-:W-:Y:S02]  /*fc90*/  IMAD.U32 R2, RZ, RZ, UR4 ;  /* 0x00000004ff027e24 */ /* 0x000fe4000f8e00ff */
[----:B------:R-:W-:-:S05]  /*fca0*/  IMAD.U32 R3, RZ, RZ, UR5 ;  /* 0x00000005ff037e24 */ /* 0x000fca000f8e00ff */
[----:B------:R-:W2:Y:S02]  /*fcb0*/  LDG.E R2, desc[UR48][R2.64] ;  /* 0x0000003002027981 */ /* 0x000ea4000c1e1900 */
[----:B--2---:R-:W-:Y:S01]  /*fcc0*/  R2UR UR10, R2 ;  /* 0x00000000020a72ca */ /* 0x004fe200000e0000 */
[----:B------:R-:W-:-:S14]  /*fcd0*/  BRA `(.L_x_8923) ;  /* 0x0000000000207947 */ /* 0x000fdc0003800000 */
.L_x_8922:
[----:B------:R-:W-:Y:S05]  /*fce0*/  @!P1 BRA `(.L_x_8923) ;  /* 0x00000000001c9947 */ /* 0x000fea0003800000 */
[----:B------:R-:W-:Y:S02]  /*fcf0*/  IMAD.U32 R2, RZ, RZ, UR8 ;  /* 0x00000008ff027e24 */ /* 0x000fe4000f8e00ff */
[----:B------:R-:W-:-:S05]  /*fd00*/  IMAD.U32 R3, RZ, RZ, UR9 ;  /* 0x00000009ff037e24 */ /* 0x000fca000f8e00ff */
[----:B------:R-:W2:Y:S04]  /*fd10*/  LDG.E R5, desc[UR48][R2.64] ;  /* 0x0000003002057981 */ /* 0x000ea8000c1e1900 */
[----:B------:R-:W3:Y:S01]  /*fd20*/  LDG.E R6, desc[UR48][R2.64+0x4] ;  /* 0x0000043002067981 */ /* 0x000ee2000c1e1900 */
[----:B--2---:R-:W-:Y:S02]  /*fd30*/  R2UR UR4, R5 ;  /* 0x00000000050472ca */ /* 0x004fe400000e0000 */
[----:B---3--:R-:W-:-:S13]  /*fd40*/  R2UR UR10, R6 ;  /* 0x00000000060a72ca */ /* 0x008fda00000e0000 */
[----:B------:R-:W-:-:S12]  /*fd50*/  UIADD3 UR10, -UR4, UR10, URZ ;  /* 0x0000000a040a7290 */ /* 0x000fd8000fffe13f */
.L_x_8923:
[----:B------:R-:W-:Y:S01]  /*fd60*/  IMAD R3, R25, 0xc0, RZ ;  /* 0x000000c019037824 */ /* 0x000fe200078e02ff */
[----:B------:R-:W-:Y:S01]  /*fd70*/  R2UR UR6, R0 ;  /* 0x00000000000672ca */ /* 0x000fe200000e0000 */
[----:B------:R-:W-:Y:S02]  /*fd80*/  ULDC.64 UR4, c[0x0][0x9e0] ;  /* 0x0002780000047ab9 */ /* 0x000fe40000000a00 */
[----:B------:R-:W-:Y:S01]  /*fd90*/  UISETP.GE.AND UP0, UPT, UR5, 0x1, UPT ;  /* 0x000000010500788c */ /* 0x000fe2000bf06270 */
[----:B------:R-:W-:-:S04]  /*fda0*/  IADD3 R3, -R4, 0xc0, R3 ;  /* 0x000000c004037810 */ /* 0x000fc80007ffe103 */
[----:B------:R-:W-:Y:S02]  /*fdb0*/  R2UR UR7, R3 ;  /* 0x00000000030772ca */ /* 0x000fe400000e0000 */
[----:B------:R-:W-:-:S03]  /*fdc0*/  PLOP3.LUT P1, PT, PT, PT, UP0, 0x80, 0x0 ;  /* 0x000000000000781c */ /* 0x000fc60003f2f008 */
[----:B------:R-:W-:-:S08]  /*fdd0*/  UIADD3 UR10, -UR6, UR10, URZ ;  /* 0x0000000a060a7290 */ /* 0x000fd0000fffe13f */
[----:B------:R-:W-:-:S04]  /*fde0*/  UIADD3 UR6, UR10, UR7, URZ ;  /* 0x000000070a067290 */ /* 0x000fc8000fffe03f */
[----:B------:R-:W-:Y:S01]  /*fdf0*/  UIADD3 UR4, UR6, UR4, URZ ;  /* 0x0000000406047290 */ /* 0x000fe2000fffe03f */
        /* <DEDUP_REMOVED lines=11> */
.L_x_8925:
[----:B------:R-:W-:-:S11]  /*feb0*/  UISETP.NE.AND UP0, UPT, UR5, 0x1, UPT ;  /* 0x000000010500788c */ /* 0x000fd6000bf05270 */
[----:B------:R-:W-:Y:S02]  /*fec0*/  @UP0 ULDC.64 UR12, c[0x0][0x9e8] ;  /* 0x00027a00000c0ab9 */ /* 0x000fe40000000a00 */
[----:B------:R-:W-:-:S04]  /*fed0*/  UIMAD.WIDE.U32 UR6, UR8, UR12, URZ ;  /* 0x0000000c080672a5 */ /* 0x000fc8000f8e003f */
[----:B------:R-:W-:-:S12]  /*fee0*/  @UP0 USHF.R.U32.HI UR8, URZ, UR13, UR7 ;  /* 0x0000000d3f080299 */ /* 0x000fd80008011607 */
.L_x_8926:
[----:B------:R-:W-:-:S04]  /*fef0*/  UIMAD UR8, UR8, UR5, UR5 ;  /* 0x00000005080872a4 */ /* 0x000fc8000f8e0205 */
[----:B------:R-:W-:-:S04]  /*ff00*/  UISETP.LT.AND UP0, UPT, UR4, UR8, UPT ;  /* 0x000000080400728c */ /* 0x000fc8000bf01270 */
[----:B------:R-:W-:-:S12]  /*ff10*/  USEL UR4, UR4, UR8, UP0 ;  /* 0x0000000804047287 */ /* 0x000fd80008000000 */
.L_x_8924:
[----:B------:R-:W-:Y:S01]  /*ff20*/  IMAD R4, R25, 0xc0, -R4 ;  /* 0x000000c019047824 */ /* 0x000fe200078e0a04 */
[----:B------:R-:W-:Y:S02]  /*ff30*/  UIADD3 UR6, UR10, 0x7f, URZ ;  /* 0x0000007f0a067890 */ /* 0x000fe4000fffe03f */
[----:B------:R-:W-:Y:S02]  /*ff40*/  UIADD3 UR7, UR4, 0x7f, URZ ;  /* 0x0000007f04077890 */ /* 0x000fe4000fffe03f */
[----:B------:R-:W-:Y:S01]  /*ff50*/  R2UR UR9, R4 ;  /* 0x00000000040972ca */ /* 0x000fe200000e0000 */
[----:B------:R-:W-:Y:S02]  /*ff60*/  USHF.R.S32.HI UR4, URZ, 0x1f, UR6 ;  /* 0x0000001f3f047899 */ /* 0x000fe40008011406 */
[----:B------:R-:W-:Y:S02]  /*ff70*/  USHF.R.S32.HI UR8, URZ, 0x1f, UR7 ;  /* 0x0000001f3f087899 */ /* 0x000fe40008011407 */
[----:B------:R-:W-:-:S02]  /*ff80*/  ULEA.HI UR4, UR4, UR6, URZ, 0x7 ;  /* 0x0000000604047291 */ /* 0x000fc4000f8f383f */
[----:B------:R-:W-:Y:S02]  /*ff90*/  ULEA.HI UR8, UR8, UR7, URZ, 0x7 ;  /* 0x0000000708087291 */ /* 0x000fe4000f8f383f */
[----:B------:R-:W-:Y:S02]  /*ffa0*/  USHF.R.S32.HI UR4, URZ, 0x7, UR4 ;  /* 0x000000073f047899 */ /* 0x000fe40008011404 */
[----:B------:R-:W-:Y:S02]  /*ffb0*/  USHF.R.S32.HI UR8, URZ, 0x7, UR8 ;  /* 0x000000073f087899 */ /* 0x000fe40008011408 */
[----:B------:R-:W-:Y:S01]  /*ffc0*/  UIADD3 UR6, UR10, UR9, URZ ;  /* 0x000000090a067290 */ /* 0x000fe2000fffe03f */
[----:B------:R-:W-:Y:S01]  /*ffd0*/  ULDC UR7, c[0x0][0x9dc] ;  /* 0x0002770000077ab9 */ /* 0x000fe20000000800 */
[----:B------:R-:W-:Y:S02]  /*ffe0*/  UISETP.LT.AND UP0, UPT, UR4, UR8, UPT ;  /* 0x000000080400728c */ /* 0x000fe4000bf01270 */
[----:B------:R-:W-:-:S02]  /*fff0*/  UIADD3 UR7, UR6, -UR7, URZ ;  /* 0x8000000706077290 */ /* 0x000fc4000fffe03f */
[----:B------:R-:W-:-:S04]  /*10000*/  USEL UR42, UR4, UR8, UP0 ;  /* 0x00000008042a7287 */ /* 0x000fc80008000000 */
[----:B------:R-:W-:Y:S01]  /*10010*/  IMAD.U32 R0, RZ, RZ, UR7 ;  /* 0x00000007ff007e24 */ /* 0x000fe2000f8e00ff */
[----:B------:R-:W-:Y:S07]  /*10020*/  @!P1 BRA `(.L_x_8927) ;  /* 0x0000000000449947 */ /* 0x000fee0003800000 */
[----:B------:R-:W-:Y:S02]  /*10030*/  UMOV UR4, UR6 ;  /* 0x0000000600047c82 */ /* 0x000fe40008000000 */
        /* <DEDUP_REMOVED lines=10> */
.L_x_8928:
[----:B------:R-:W-:-:S11]  /*100e0*/  UISETP.NE.AND UP0, UPT, UR5, 0x1, UPT ;  /* 0x000000010500788c */ /* 0x000fd6000bf05270 */
[----:B------:R-:W-:Y:S02]  /*100f0*/  @UP0 ULDC.64 UR8, c[0x0][0x9e8] ;  /* 0x00027a0000080ab9 */ /* 0x000fe40000000a00 */
[----:B------:R-:W-:-:S04]  /*10100*/  UIMAD.WIDE.U32 UR6, UR4, UR8, URZ ;  /* 0x00000008040672a5 */ /* 0x000fc8000f8e003f */
[----:B------:R-:W-:-:S12]  /*10110*/  @UP0 USHF.R.U32.HI UR4, URZ, UR9, UR7 ;  /* 0x000000093f040299 */ /* 0x000fd80008011607 */
.L_x_8929:
[----:B------:R-:W-:-:S06]  /*10120*/  UIMAD UR4, UR4, UR5, URZ ;  /* 0x00000005040472a4 */ /* 0x000fcc000f8e023f */
[----:B------:R-:W-:-:S07]  /*10130*/  VIMNMX R0, R0, UR4, !PT ;  /* 0x0000000400007c48 */ /* 0x000fce000ffe0100 */
.L_x_8927:
[----:B------:R-:W-:Y:S01]  /*10140*/  SHF.R.S32.HI R3, RZ, 0x1f, R0 ;  /* 0x0000001fff037819 */ /* 0x000fe20000011400 */
[----:B------:R-:W-:Y:S03]  /*10150*/  BSSY B6, `(.L_x_8930) ;  /* 0x00002a7000067945 */ /* 0x000fe60003800000 */
[----:B------:R-:W-:-:S04]  /*10160*/  LEA.HI R3, R3, R0, RZ, 0x7 ;  /* 0x0000000003037211 */ /* 0x000fc800078f38ff */
[----:B------:R-:W-:-:S04]  /*10170*/  SHF.R.S32.HI R3, RZ, 0x7, R3 ;  /* 0x00000007ff037819 */ /* 0x000fc80000011403 */
[----:B------:R-:W-:-:S04]  /*10180*/  VIMNMX R26, RZ, R3, !PT ;  /* 0x00000003ff1a7248 */ /* 0x000fc80007fe0100 */
[----:B------:R-:W-:-:S13]  /*10190*/  ISETP.LT.AND P0, PT, R26, UR42, PT ;  /* 0x0000002a1a007c0c */ /* 0x000fda000bf01270 */
        /* <DEDUP_REMOVED lines=8> */
[----:B------:R-:W0:Y:S08]  /*10220*/  FLO.U32 R0, UR4 ;  /* 0x0000000400007d00 */ /* 0x000e3000080e0000 */
[----:B------:R-:W1:Y:S01]  /*10230*/  POPC R5, UR4 ;  /* 0x0000000400057d09 */ /* 0x000e620008000000 */
[----:B0-----:R-:W-:-:S13]  /*10240*/  ISETP.EQ.U32.AND P0, PT, R0, R7, PT ;  /* 0x000000070000720c */ /* 0x001fda0003f02070 */
[----:B-1----:R-:W2:Y:S01]  /*10250*/  @P0 ATOMG.E.ADD.STRONG.GPU PT, R3, desc[UR48][R2.64], R5 ;  /* 0x00000005020309a8 */ /* 0x002ea200081ee1f0 */
[----:B------:R-:W0:Y:S02]  /*10260*/  S2R R4, SR_LTMASK ;  /* 0x0000000000047919 */ /* 0x000e240000003900 */
[----:B0-----:R-:W-:-:S04]  /*10270*/  LOP3.LUT R4, R4, UR4, RZ, 0xc0, !PT ;  /* 0x0000000404047c12 */ /* 0x001fc8000f8ec0ff */
[----:B------:R-:W0:Y:S01]  /*10280*/  POPC R7, R4 ;  /* 0x0000000400077309 */ /* 0x000e220000000000 */
[----:B--2---:R-:W0:Y:S02]  /*10290*/  SHFL.IDX PT, R0, R3, R0, 0x1f ;  /* 0x00001f0003007589 */ /* 0x004e2400000e0000 */
[----:B0-----:R-:W-:Y:S01]  /*102a0*/  IADD3 R24, R0, UR44, R7 ;  /* 0x0000002c00187c10 */ /* 0x001fe2000fffe007 */
[----:B------:R-:W-:Y:S06]  /*102b0*/  BRA `(.L_x_8932) ;  /* 0x0000002800407947 */ /* 0x000fec0003800000 */
.L_x_8931:
        /* <DEDUP_REMOVED lines=23> */
.L_x_8933:
        /* <DEDUP_REMOVED lines=22> */
.L_x_8934:
        /* <DEDUP_REMOVED lines=20> */
.L_x_8935:
        /* <DEDUP_REMOVED lines=18> */
.L_x_8936:
[----:B------:R-:W-:Y:S01]  /*107f0*/  ULDC.64 UR4, c[0x0][0x9f8] ;  /* 0x00027e0000047ab9 */ /* 0x000fe20000000a00 */
[----:B------:R-:W2:Y:S01]  /*10800*/  LDL.LU R21, [R1+0x4] ;  /* 0x0000040001157983 */ /* 0x000ea20000300800 */
[----:B------:R-:W-:Y:S01]  /*10810*/  UISETP.NE.U32.AND UP0, UPT, UR4, URZ, UPT ;  /* 0x0000003f0400728c */ /* 0x000fe2000bf05070 */
[----:B------:R-:W-:Y:S01]  /*10820*/  IMAD.U32 R20, RZ, RZ, UR46 ;  /* 0x0000002eff147e24 */ /* 0x000fe2000f8e00ff */
[----:B------:R-:W0:Y:S01]  /*10830*/  LDC R0, c[0x0][0x428] ;  /* 0x00010a00ff007b82 */ /* 0x000e220000000800 */
[----:B------:R-:W1:Y:S01]  /*10840*/  S2R R4, SR_TID.X ;  /* 0x0000000000047919 */ /* 0x000e620000002100 */
[----:B------:R-:W-:Y:S01]  /*10850*/  UISETP.NE.AND.EX UP0, UPT, UR5, URZ, UPT, UP0 ;  /* 0x0000003f0500728c */ /* 0x000fe2000bf05300 */
[----:B------:R-:W-:Y:S01]  /*10860*/  IMAD.U32 R16, RZ, RZ, UR38 ;  /* 0x00000026ff107e24 */ /* 0x000fe2000f8e00ff */
[----:B------:R-:W-:-:S04]  /*10870*/  ULDC.64 UR6, c[0x0][0xa08] ;  /* 0x0002820000067ab9 */ /* 0x000fc80000000a00 */
[----:B------:R-:W-:-:S05]  /*10880*/  PLOP3.LUT P0, PT, PT, PT, UP0, 0x80, 0x0 ;  /* 0x000000000000781c */ /* 0x000fca0003f0f008 */
[----:B------:R-:W-:Y:S02]  /*10890*/  @UP0 ULDC.64 UR4, c[0x0][0x9f8] ;  /* 0x00027e0000040ab9 */ /* 0x000fe40000000a00 */
[----:B------:R-:W-:-:S06]  /*108a0*/  @UP0 UIMAD.WIDE UR4, UR46, 0x4, UR4 ;  /* 0x000000042e0408a5 */ /* 0x000fcc000f8e0204 */
[----:B------:R-:W-:Y:S02]  /*108b0*/  IMAD.U32 R2, RZ, RZ, UR4 ;  /* 0x00000004ff027e24 */ /* 0x000fe4000f8e00ff */
[----:B------:R-:W-:Y:S01]  /*108c0*/  IMAD.U32 R3, RZ, RZ, UR5 ;  /* 0x00000005ff037e24 */ /* 0x000fe2000f8e00ff */
[----:B------:R-:W-:-:S04]  /*108d0*/  ULDC.64 UR4, c[0x0][0xa00] ;  /* 0x0002800000047ab9 */ /* 0x000fc80000000a00 */
[----:B------:R3:W4:Y:S01]  /*108e0*/  @P0 LDG.E R20, desc[UR48][R2.64] ;  /* 0x0000003002140981 */ /* 0x000722000c1e1900 */
[----:B0-----:R-:W-:Y:S01]  /*108f0*/  ISETP.NE.AND P0, PT, R0, 0x1, PT ;  /* 0x000000010000780c */ /* 0x001fe20003f05270 */
[----:B------:R-:W-:Y:S01]  /*10900*/  UMOV UR36, URZ ;  /* 0x0000003f00247c82 */ /* 0x000fe20008000000 */
[----:B------:R-:W-:Y:S01]  /*10910*/  UMOV UR8, 0x20 ;  /* 0x0000002000087882 */ /* 0x000fe20000000000 */
[----:B------:R-:W-:Y:S01]  /*10920*/  UMOV UR10, UR38 ;  /* 0x00000026000a7c82 */ /* 0x000fe20008000000 */
[----:B-1----:R-:W-:Y:S01]  /*10930*/  LOP3.LUT R9, R4, 0x7f, RZ, 0xc0, !PT ;  /* 0x0000007f04097812 */ /* 0x002fe200078ec0ff */
[----:B------:R-:W-:Y:S01]  /*10940*/  UMOV UR12, 0x40 ;  /* 0x00000040000c7882 */ /* 0x000fe20000000000 */
[----:B------:R-:W-:Y:S01]  /*10950*/  UMOV UR14, UR38 ;  /* 0x00000026000e7c82 */ /* 0x000fe20008000000 */
[----:B------:R-:W-:Y:S02]  /*10960*/  SHF.R.U32.HI R4, RZ, 0x5, R4 ;  /* 0x00000005ff047819 */ /* 0x000fe40000011604 */
[----:B------:R-:W-:Y:S01]  /*10970*/  ISETP.NE.AND P1, PT, R9, RZ, PT ;  /* 0x000000ff0900720c */ /* 0x000fe20003f25270 */
[----:B---3--:R-:W0:Y:S01]  /*10980*/  LDC.64 R2, c[0x0][0x3f8] ;  /* 0x0000fe00ff027b82 */ /* 0x008e220000000a00 */
[----:B------:R-:W-:-:S07]  /*10990*/  LOP3.LUT R4, R4, 0x3, RZ, 0xc0, !PT ;  /* 0x0000000304047812 */ /* 0x000fce00078ec0ff */
[----:B------:R-:W1:Y:S04]  /*109a0*/  @P0 LDC R0, c[0x0][0x42c] ;  /* 0x00010b00ff000b82 */ /* 0x000e680000000800 */
[----:B------:R-:W-:-:S04]  /*109b0*/  VOTEU.ALL UP1, P1 ;  /* 0x00000000003f7886 */ /* 0x000fc80000820000 */
[----:B------:R-:W3:Y:S01]  /*109c0*/  @P0 LDC R5, c[0x0][0x430] ;  /* 0x00010c00ff050b82 */ /* 0x000ee20000000800 */
[----:B-1----:R-:W-:-:S05]  /*109d0*/  @P0 IMAD.HI.U32 R0, R0, UR38, RZ ;  /* 0x0000002600000c27 */ /* 0x002fca000f8e00ff */
[----:B---3--:R-:W-:Y:S02]  /*109e0*/  @P0 SHF.R.U32.HI R16, RZ, R5, R0 ;  /* 0x00000005ff100219 */ /* 0x008fe40000011600 */
[----:B------:R-:W-:Y:S01]  /*109f0*/  ISETP.NE.U32.AND P0, PT, RZ, UR4, PT ;  /* 0x00000004ff007c0c */ /* 0x000fe2000bf05070 */
[----:B------:R-:W-:-:S03]  /*10a00*/  @!UP1 UIADD3 UR4, UP0, UR50, 0x270, URZ ;  /* 0x0000027032049890 */ /* 0x000fc6000ff1e03f */
[----:B------:R-:W-:Y:S01]  /*10a10*/  ISETP.NE.AND.EX P0, PT, RZ, UR5, PT, P0 ;  /* 0x00000005ff007c0c */ /* 0x000fe2000bf05300 */
[----:B------:R-:W-:-:S03]  /*10a20*/  @!UP1 UIADD3.X UR5, URZ, UR51, URZ, UP0, !UPT ;  /* 0x000000333f059290 */ /* 0x000fc600087fe43f */
[----:B------:R-:W-:Y:S02]  /*10a30*/  SEL R6, RZ, UR46, P0 ;  /* 0x0000002eff067c07 */ /* 0x000fe40008000000 */
[----:B0-----:R-:W-:Y:S01]  /*10a40*/  LOP3.LUT P0, RZ, R2, UR6, RZ, 0xfc, !PT ;  /* 0x0000000602ff7c12 */ /* 0x001fe2000f80fcff */
        /* <DEDUP_REMOVED lines=11> */
[----:B----4-:R-:W-:Y:S02]  /*10b00*/  SHF.R.S32.HI R21, RZ, 0x1f, R20 ;  /* 0x0000001fff157819 */ /* 0x010fe40000011414 */
[----:B------:R-:W-:Y:S01]  /*10b10*/  SEL R0, R20, RZ, !P0 ;  /* 0x000000ff14007207 */ /* 0x000fe20004000000 */
[----:B------:R0:W-:Y:S02]  /*10b20*/  @!UP1 UTMAPF.L2.4D [UR12], [UR4] ;  /* 0x0000000c040095b8 */ /* 0x0001e40008018000 */
[----:B0-----:R-:W-:Y:S05]  /*10b30*/  BRA.DIV UR6, `(.L_x_8937) ;  /* 0x0000003206f87947 */ /* 0x001fea000b800000 */
[----:B------:R0:W1:Y:S02]  /*10b40*/  SHFL.IDX PT, R14, R4, RZ, 0x1f ;  /* 0x00001fff040e7589 */ /* 0x00006400000e0000 */
.L_x_9009:
[----:B-1----:R-:W-:Y:S02]  /*10b50*/  ISETP.NE.AND P0, PT, R14, RZ, PT ;  /* 0x000000ff0e00720c */ /* 0x002fe40003f05270 */
[----:B------:R-:W-:-:S11]  /*10b60*/  PLOP3.LUT P6, PT, PT, PT, PT, 0x8, 0x0 ;  /* 0x000000000000781c */ /* 0x000fd60003fce170 */
[----:B------:R-:W-:Y:S05]  /*10b70*/  @P0 BRA `(.L_x_8938) ;  /* 0x0000000800080947 */ /* 0x000fea0003800000 */
[----:B------:R-:W-:-:S06]  /*10b80*/  UIADD3 UR4, UR42, -0x1, URZ ;  /* 0xffffffff2a047890 */ /* 0x000fcc000fffe03f */
[----:B------:R-:W-:Y:S01]  /*10b90*/  IMAD.U32 R7, RZ, RZ, UR4 ;  /* 0x00000004ff077e24 */ /* 0x000fe2000f8e00ff */
[----:B------:R-:W-:-:S03]  /*10ba0*/  UMOV UR4, 0xffffffff ;  /* 0xffffffff00047882 */ /* 0x000fc60000000000 */
[----:B------:R-:W-:Y:S05]  /*10bb0*/  BRA.DIV UR4, `(.L_x_8939) ;  /* 0x0000003204f87947 */ /* 0x000fea000b800000 */
[----:B------:R-:W-:-:S13]  /*10bc0*/  ELECT P6, URZ, PT ;  /* 0x00000000003f782f */ /* 0x000fda00038c0000 */
.L_x_9012:
[----:B------:R-:W-:Y:S05]  /*10bd0*/  @!P6 BRA `(.L_x_8940) ;  /* 0x000000040074e947 */ /* 0x000fea0003800000 */
[----:B------:R-:W-:-:S04]  /*10be0*/  ISETP.NE.U32.AND P0, PT, R2, RZ, PT ;  /* 0x000000ff0200720c */ /* 0x000fc80003f05070 */
[----:B------:R-:W-:-:S13]  /*10bf0*/  ISETP.NE.AND.EX P0, PT, R3, RZ, PT, P0 ;  /* 0x000000ff0300720c */ /* 0x000fda0003f05300 */
[----:B------:R-:W-:Y:S05]  /*10c00*/  @!P0 BRA `(.L_x_8941) ;  /* 0x0000000000448947 */ /* 0x000fea0003800000 */
[----:B------:R-:W1:Y:S01]  /*10c10*/  LDC R0, c[0x0][0x41c] ;  /* 0x00010700ff007b82 */ /* 0x000e620000000800 */
[----:B------:R-:W-:Y:S01]  /*10c20*/  ULDC.64 UR4, c[0x0][0x408] ;  /* 0x0001020000047ab9 */ /* 0x000fe20000000a00 */
[----:B-1----:R-:W-:-:S13]  /*10c30*/  ISETP.NE.AND P0, PT, R0, 0x1, PT ;  /* 0x000000010000780c */ /* 0x002fda0003f05270 */
[----:B0-----:R-:W0:Y:S02]  /*10c40*/  @P0 LDC.64 R4, c[0x0][0x420] ;  /* 0x00010800ff040b82 */ /* 0x001e240000000a00 */
[----:B0-----:R-:W-:-:S04]  /*10c50*/  @P0 IMAD.HI.U32 R8, R7, R4, RZ ;  /* 0x0000000407080227 */ /* 0x001fc800078e00ff */
        /* <DEDUP_REMOVED lines=12> */
.L_x_8941:
[----:B-1----:R-:W-:Y:S02]  /*10d20*/  LEA R2, R17, UR40, 0x3 ;  /* 0x0000002811027c11 */ /* 0x002fe4000f8e18ff */
[----:B------:R-:W-:Y:S02]  /*10d30*/  SHF.L.U32 R3, R22, 0x1f, RZ ;  /* 0x0000001f16037819 */ /* 0x000fe400000006ff */
[----:B------:R-:W-:Y:S02]  /*10d40*/  ISETP.NE.AND P0, PT, R9, RZ, PT ;  /* 0x000000ff0900720c */ /* 0x000fe40003f05270 */
[----:B------:R-:W1:Y:S02]  /*10d50*/  SYNCS.PHASECHK.TRANS64.TRYWAIT P2, [R2+URZ+0x19c80], R3 ;  /* 0x019c8003020075a7 */ /* 0x000e64000804017f */
[----:B-1----:R-:W-:Y:S09]  /*10d60*/  @!P2 BRA `(.L_x_8942) ;  /* 0x0000003000aca947 */ /* 0x002ff20003800000 */
.L_x_9013:
[----:B------:R-:W-:Y:S05]  /*10d70*/  @P0 BRA `(.L_x_8943) ;  /* 0x00000000001c0947 */ /* 0x000fea0003800000 */
[----:B0-----:R-:W0:Y:S01]  /*10d80*/  S2R R4, SR_TID.X ;  /* 0x0000000000047919 */ /* 0x001e220000002100 */
[----:B------:R-:W-:-:S04]  /*10d90*/  IMAD.MOV.U32 R5, RZ, RZ, 0x3000 ;  /* 0x00003000ff057424 */ /* 0x000fc800078e00ff */
[----:B------:R2:W-:Y:S01]  /*10da0*/  SYNCS.ARRIVE.TRANS64 RZ, [R2+URZ+0x19c70], R5 ;  /* 0x019c700502ff79a7 */ /* 0x0005e2000800003f */
[----:B0-----:R-:W-:-:S04]  /*10db0*/  LOP3.LUT R4, R4, 0x1f, RZ, 0xc0, !PT ;  /* 0x0000001f04047812 */ /* 0x001fc800078ec0ff */
[----:B------:R-:W-:-:S13]  /*10dc0*/  ISETP.NE.AND P2, PT, R4, RZ, PT ;  /* 0x000000ff0400720c */ /* 0x000fda0003f45270 */
[----:B--2---:R-:W-:Y:S05]  /*10dd0*/  @!P2 BRA `(.L_x_8943) ;  /* 0x000000000004a947 */ /* 0x004fea0003800000 */
[----:B------:R-:W-:Y:S01]  /*10de0*/  BPT.TRAP 0x1 ;  /* 0x000000040000795c */ /* 0x000fe20000300000 */
.L_x_8943:
[----:B0-----:R-:W-:Y:S01]  /*10df0*/  IMAD.U32 R4, RZ, RZ, UR40 ;  /* 0x00000028ff047e24 */ /* 0x001fe2000f8e00ff */
[----:B------:R-:W-:Y:S01]  /*10e00*/  R2UR UR9, R2 ;  /* 0x00000000020972ca */ /* 0x000fe200000e0000 */
[----:B------:R-:W-:Y:S01]  /*10e10*/  IMAD R7, R7, 0x80, R27 ;  /* 0x0000008007077824 */ /* 0x000fe200078e021b */
        /* <DEDUP_REMOVED lines=16> */
[----:B0-----:R-:W-:Y:S01]  /*10f20*/  UMOV UR8, UR14 ;  /* 0x0000000e00087c82 */ /* 0x001fe20008000000 */
[----:B------:R-:W-:Y:S01]  /*10f30*/  UMOV UR10, UR16 ;  /* 0x00000010000a7c82 */ /* 0x000fe20008000000 */
[----:B------:R-:W-:Y:S01]  /*10f40*/  UMOV UR14, 0x40 ;  /* 0x00000040000e7882 */ /* 0x000fe20000000000 */
[----:B------:R0:W-:Y:S02]  /*10f50*/  UTMALDG.4D [UR8], [UR4], desc[UR6] ;  /* 0x00000608040075b4 */ /* 0x0001e40008019000 */
[----:B0-----:R-:W-:Y:S01]  /*10f60*/  UMOV UR8, UR15 ;  /* 0x0000000f00087c82 */ /* 0x001fe20008000000 */
[----:B------:R-:W-:Y:S02]  /*10f70*/  UMOV UR10, UR14 ;  /* 0x0000000e000a7c82 */ /* 0x000fe40008000000 */
[----:B------:R0:W-:Y:S01]  /*10f80*/  UTMALDG.4D [UR8], [UR4], desc[UR6] ;  /* 0x00000608040075b4 */ /* 0x0001e20008019000 */
[----:B------:R-:W2:Y:S02]  /*10f90*/  SYNCS.PHASECHK.TRANS64.TRYWAIT P2, [R2+URZ+0x19c40], R3 ;  /* 0x019c4003020075a7 */ /* 0x000ea4000804017f */
[----:B0-2---:R-:W-:Y:S05]  /*10fa0*/  @!P2 BRA `(.L_x_8944) ;  /* 0x000000300030a947 */ /* 0x005fea0003800000 */
.L_x_9014:
        /* <DEDUP_REMOVED lines=8> */
.L_x_8945:
        /* <DEDUP_REMOVED lines=24> */
.L_x_8940:
        /* <DEDUP_REMOVED lines=10> */
[----:B01----:R-:W-:Y:S01]  /*11250*/  @P0 IMAD.MOV.U32 R2, RZ, RZ, 0x4800 ;  /* 0x00004800ff020424 */ /* 0x003fe200078e00ff */
        /* <DEDUP_REMOVED lines=19> */
[----:B-1----:R-:W-:Y:S01]  /*11390*/  NOP ;  /* 0x0000000000007918 */ /* 0x002fe20000000000 */
.L_x_8938:
        /* <DEDUP_REMOVED lines=10> */
.L_x_9015:
[----:B------:R-:W-:Y:S05]  /*11440*/  BSYNC B0 ;  /* 0x0000000000007941 */ /* 0x000fea0003800000 */
.L_x_8946:
[----:B------:R-:W-:-:S06]  /*11450*/  UIADD3 UR4, UR42, -0x2, URZ ;  /* 0xfffffffe2a047890 */ /* 0x000fcc000fffe03f */
[----:B------:R-:W-:-:S13]  /*11460*/  ISETP.LE.AND P0, PT, R26, UR4, PT ;  /* 0x000000041a007c0c */ /* 0x000fda000bf03270 */
[----:B------:R-:W-:Y:S05]  /*11470*/  @!P0 BRA `(.L_x_8948) ;  /* 0x0000001000248947 */ /* 0x000fea0003800000 */
[----:B-1----:R-:W-:Y:S02]  /*11480*/  IMAD.MOV.U32 R3, RZ, RZ, R17 ;  /* 0x000000ffff037224 */ /* 0x002fe400078e0011 */
[----:B------:R-:W-:Y:S02]  /*11490*/  IMAD.MOV.U32 R8, RZ, RZ, R22 ;  /* 0x000000ffff087224 */ /* 0x000fe400078e0016 */
[----:B------:R-:W-:-:S07]  /*114a0*/  IMAD.U32 R2, RZ, RZ, UR4 ;  /* 0x00000004ff027e24 */ /* 0x000fce000f8e00ff */
.L_x_8972:
        /* <DEDUP_REMOVED lines=13> */
[----:B------:R-:W1:Y:S01]  /*11580*/  LDC R6, c[0x0][0x41c] ;  /* 0x00010700ff067b82 */ /* 0x000e620000000800 */
[----:B------:R-:W-:Y:S02]  /*11590*/  ULDC.64 UR6, c[0x0][0x408] ;  /* 0x0001020000067ab9 */ /* 0x000fe40000000a00 */
[----:B------:R-:W-:-:S04]  /*115a0*/  IMAD R7, R21, UR6, RZ ;  /* 0x0000000615077c24 */ /* 0x000fc8000f8e02ff */
[----:B------:R-:W-:Y:S01]  /*115b0*/  IMAD R7, R20, UR7, R7 ;  /* 0x0000000714077c24 */ /* 0x000fe2000f8e0207 */
[----:B-1----:R-:W-:-:S13]  /*115c0*/  ISETP.NE.AND P0, PT, R6, 0x1, PT ;  /* 0x000000010600780c */ /* 0x002fda0003f05270 */
[----:B0-----:R-:W0:Y:S02]  /*115d0*/  @P0 LDC.64 R4, c[0x0][0x420] ;  /* 0x00010800ff040b82 */ /* 0x001e240000000a00 */
[----:B0-----:R-:W-:-:S04]  /*115e0*/  @P0 IMAD.HI.U32 R0, R2, R4, RZ ;  /* 0x0000000402000227 */ /* 0x001fc800078e00ff */
[----:B------:R-:W-:Y:S01]  /*115f0*/  IMAD.MOV.U32 R4, RZ, RZ, R2 ;  /* 0x000000ffff047224 */ /* 0x000fe200078e0002 */
[----:B------:R-:W-:-:S04]  /*11600*/  @P0 SHF.R.U32.HI R4, RZ, R5, R0 ;  /* 0x00000005ff040219 */ /* 0x000fc80000011600 */
[--C-:B------:R-:W-:Y:S01]  /*11610*/  SHF.R.S32.HI R5, RZ, 0x1f, R4.reuse ;  /* 0x0000001fff057819 */ /* 0x100fe20000011404 */
[--C-:B------:R-:W-:Y:S02]  /*11620*/  IMAD.MOV R9, RZ, RZ, -R4.reuse ;  /* 0x000000ffff097224 */ /* 0x100fe400078e0a04 */
[----:B------:R-:W-:-:S04]  /*11630*/  IMAD.WIDE.U32 R4, R20, UR6, R4 ;  /* 0x0000000614047c25 */ /* 0x000fc8000f8e0004 */
[----:B------:R-:W-:Y:S01]  /*11640*/  IMAD R9, R6, R9, R2 ;  /* 0x0000000906097224 */ /* 0x000fe200078e0202 */
[----:B------:R-:W-:Y:S01]  /*11650*/  LEA R6, P0, R4, UR4, 0x2 ;  /* 0x0000000404067c11 */ /* 0x000fe2000f8010ff */
[----:B------:R-:W-:-:S05]  /*11660*/  IMAD.IADD R7, R7, 0x1, R5 ;  /* 0x0000000107077824 */ /* 0x000fca00078e0205 */
[----:B------:R-:W-:-:S05]  /*11670*/  LEA.HI.X R7, R4, UR5, R7, 0x2, P0 ;  /* 0x0000000504077c11 */ /* 0x000fca00080f1407 */
[----:B------:R1:W5:Y:S02]  /*11680*/  LDG.E R0, desc[UR48][R6.64] ;  /* 0x0000003006007981 */ /* 0x000364000c1e1900 */
.L_x_8951:
[----:B0-----:R-:W0:Y:S01]  /*11690*/  S2R R4, SR_TID.X ;  /* 0x0000000000047919 */ /* 0x001e220000002100 */
[----:B-1----:R-:W-:Y:S01]  /*116a0*/  LEA R6, R17, UR40, 0x3 ;  /* 0x0000002811067c11 */ /* 0x002fe2000f8e18ff */
[----:B------:R-:W-:Y:S01]  /*116b0*/  BSSY B1, `(.L_x_8952) ;  /* 0x0000006000017945 */ /* 0x000fe20003800000 */
[----:B0-----:R-:W-:Y:S02]  /*116c0*/  LOP3.LUT R5, R4, 0x7f, RZ, 0xc0, !PT ;  /* 0x0000007f04057812 */ /* 0x001fe400078ec0ff */
[----:B------:R-:W-:Y:S02]  /*116d0*/  SHF.L.U32 R4, R22, 0x1f, RZ ;  /* 0x0000001f16047819 */ /* 0x000fe400000006ff */
[----:B------:R-:W-:Y:S02]  /*116e0*/  ISETP.NE.AND P2, PT, R5, RZ, PT ;  /* 0x000000ff0500720c */ /* 0x000fe40003f45270 */
[----:B------:R-:W0:Y:S02]  /*116f0*/  SYNCS.PHASECHK.TRANS64.TRYWAIT P0, [R6+URZ+0x19c80], R4 ;  /* 0x019c8004060075a7 */ /* 0x000e24000800017f */
[----:B0-----:R-:W-:Y:S09]  /*11700*/  @!P0 BRA `(.L_x_8953) ;  /* 0x0000002800848947 */ /* 0x001ff20003800000 */
.L_x_9016:
[----:B------:R-:W-:Y:S05]  /*11710*/  BSYNC B1 ;  /* 0x0000000000017941 */ /* 0x000fea0003800000 */
.L_x_8952:
        /* <DEDUP_REMOVED lines=9> */
.L_x_8955:
[----:B------:R-:W-:Y:S05]  /*117b0*/  BSYNC B1 ;  /* 0x0000000000017941 */ /* 0x000fea0003800000 */
.L_x_8954:
[----:B------:R-:W-:Y:S01]  /*117c0*/  IMAD.MOV.U32 R12, RZ, RZ, RZ ;  /* 0x000000ffff0c7224 */ /* 0x000fe200078e00ff */
[----:B------:R-:W-:Y:S01]  /*117d0*/  R2UR UR12, R16 ;  /* 0x00000000100c72ca */ /* 0x000fe200000e0000 */
[----:B------:R-:W-:Y:S01]  /*117e0*/  IMAD.U32 R5, RZ, RZ, UR40 ;  /* 0x00000028ff057e24 */ /* 0x000fe2000f8e00ff */
[----:B------:R-:W-:Y:S01]  /*117f0*/  UIADD3 UR4, UP0, UR50, 0x470, URZ ;  /* 0x0000047032047890 */ /* 0x000fe2000ff1e03f */
[----:B------:R-:W-:Y:S01]  /*11800*/  PLOP3.LUT P0, PT, PT, PT, PT, 0x80, 0x0 ;  /* 0x000000000000781c */ /* 0x000fe20003f0f070 */
[----:B------:R-:W-:Y:S01]  /*11810*/  IMAD R9, R9, 0x80, R27 ;  /* 0x0000008009097824 */ /* 0x000fe200078e021b */
[----:B------:R-:W-:Y:S01]  /*11820*/  R2UR UR10, R12 ;  /* 0x000000000c0a72ca */ /* 0x000fe200000e0000 */
[----:B------:R-:W-:Y:S01]  /*11830*/  IMAD R7, R17, 0x3000, R5 ;  /* 0x0000300011077824 */ /* 0x000fe200078e0205 */
[----:B------:R-:W-:Y:S01]  /*11840*/  UIADD3.X UR5, URZ, UR51, URZ, UP0, !UPT ;  /* 0x000000333f057290 */ /* 0x000fe200087fe43f */
[----:B------:R-:W-:Y:S01]  /*11850*/  VIADD R5, R6, 0x19c70 ;  /* 0x00019c7006057836 */ /* 0x000fe20000000000 */
[----:B------:R-:W-:Y:S01]  /*11860*/  UMOV UR6, 0x0 ;  /* 0x0000000000067882 */ /* 0x000fe20000000000 */
[----:B------:R-:W-:Y:S01]  /*11870*/  VIADD R10, R7, 0x9000 ;  /* 0x00009000070a7836 */ /* 0x000fe20000000000 */
[----:B------:R-:W-:-:S09]  /*11880*/  UMOV UR7, 0x14f00000 ;  /* 0x14f0000000077882 */ /* 0x000fd20000000000 */
.L_x_8956:
        /* <DEDUP_REMOVED lines=16> */
.L_x_8957:
        /* <DEDUP_REMOVED lines=16> */
.L_x_8958:
        /* <DEDUP_REMOVED lines=12> */
.L_x_9017:
[----:B------:R-:W-:Y:S05]  /*11b50*/  BSYNC B1 ;  /* 0x0000000000017941 */ /* 0x000fea0003800000 */
.L_x_8959:
        /* <DEDUP_REMOVED lines=11> */
.L_x_8962:
[----:B------:R-:W-:Y:S05]  /*11c10*/  BSYNC B1 ;  /* 0x0000000000017941 */ /* 0x000fea0003800000 */
.L_x_8961:
        /* <DEDUP_REMOVED lines=9> */
.L_x_8963:
        /* <DEDUP_REMOVED lines=15> */
.L_x_8964:
        /* <DEDUP_REMOVED lines=15> */
.L_x_8965:
        /* <DEDUP_REMOVED lines=9> */
.L_x_8950:
[----:B------:R-:W-:Y:S05]  /*11f20*/  BSYNC B0 ;  /* 0x0000000000007941 */ /* 0x000fea0003800000 */
.L_x_8949:
[----:B------:R-:W-:-:S06]  /*11f30*/  UISETP.NE.AND UP0, UPT, UR41, 0x3, UPT ;  /* 0x000000032900788c */ /* 0x000fcc000bf05270 */
[----:B------:R-:W-:-:S13]  /*11f40*/  PLOP3.LUT P0, PT, PT, PT, UP0, 0x80, 0x0 ;  /* 0x000000000000781c */ /* 0x000fda0003f0f008 */
[----:B------:R-:W-:Y:S05]  /*11f50*/  @!P0 BRA `(.L_x_8966) ;  /* 0x0000000000048947 */ /* 0x000fea0003800000 */
[----:B------:R-:W-:Y:S01]  /*11f60*/  BPT.TRAP 0x1 ;  /* 0x000000040000795c */ /* 0x000fe20000300000 */
.L_x_8966:
[----:B------:R-:W-:Y:S01]  /*11f70*/  LOP3.LUT R5, R8, 0x1, RZ, 0x3c, !PT ;  /* 0x0000000108057812 */ /* 0x000fe200078e3cff */
[----:B0-----:R-:W-:Y:S01]  /*11f80*/  IMAD.U32 R4, RZ, RZ, UR45 ;  /* 0x0000002dff047e24 */ /* 0x001fe2000f8e00ff */
[----:B------:R-:W-:Y:S01]  /*11f90*/  LEA R12, R3, UR40, 0x3 ;  /* 0x00000028030c7c11 */ /* 0x000fe2000f8e18ff */
[----:B------:R-:W-:Y:S01]  /*11fa0*/  BSSY B0, `(.L_x_8967) ;  /* 0x0000005000007945 */ /* 0x000fe20003800000 */
[----:B------:R-:W-:Y:S02]  /*11fb0*/  SHF.L.U32 R5, R5, 0x1f, RZ ;  /* 0x0000001f05057819 */ /* 0x000fe400000006ff */
[----:B------:R-:W-:Y:S02]  /*11fc0*/  ISETP.NE.AND P0, PT, R4, 0x3, PT ;  /* 0x000000030400780c */ /* 0x000fe40003f05270 */
[----:B------:R-:W0:Y:S02]  /*11fd0*/  SYNCS.PHASECHK.TRANS64.TRYWAIT P2, [R12+URZ+0x19c70], R5 ;  /* 0x019c70050c0075a7 */ /* 0x000e24000804017f */
[----:B0-----:R-:W-:Y:S09]  /*11fe0*/  @!P2 BRA `(.L_x_8968) ;  /* 0x000000200074a947 */ /* 0x001ff20003800000 */
.L_x_9018:
[----:B------:R-:W-:Y:S05]  /*11ff0*/  BSYNC B0 ;  /* 0x0000000000007941 */ /* 0x000fea0003800000 */
.L_x_8967:
[----:B------:R-:W-:Y:S05]  /*12000*/  @!P0 BRA `(.L_x_8969) ;  /* 0x0000000000048947 */ /* 0x000fea0003800000 */
[----:B------:R-:W-:Y:S01]  /*12010*/  BPT.TRAP 0x1 ;  /* 0x000000040000795c */ /* 0x000fe20000300000 */
.L_x_8969:
[----:B0-----:R-:W-:Y:S01]  /*12020*/  SHF.L.U32 R5, R8, 0x1f, RZ ;  /* 0x0000001f08057819 */ /* 0x001fe200000006ff */
[----:B------:R-:W-:-:S03]  /*12030*/  IMAD R3, R3, 0x3000, RZ ;  /* 0x0000300003037824 */ /* 0x000fc600078e02ff */
[----:B------:R-:W0:Y:S02]  /*12040*/  SYNCS.PHASECHK.TRANS64.TRYWAIT P2, [R12+URZ+0x19c60], R5 ;  /* 0x019c60050c0075a7 */ /* 0x000e24000804017f */
[----:B0-----:R-:W-:Y:S05]  /*12050*/  @!P2 BRA `(.L_x_8970) ;  /* 0x00000020006ca947 */ /* 0x001fea0003800000 */
.L_x_9019:
[----:B------:R-:W-:Y:S01]  /*12060*/  LOP3.LUT R13, R3, R18, RZ, 0xfc, !PT ;  /* 0x00000012030d7212 */ /* 0x000fe200078efcff */
[----:B------:R-:W-:Y:S05]  /*12070*/  WARPSYNC.ALL ;  /* 0x0000000000007948 */ /* 0x000fea0003800000 */
[----:B0-----:R-:W0:Y:S01]  /*12080*/  LDSM.16.MT88.4 R4, [R13+UR40+0x9000] ;  /* 0x009000280d04783b */ /* 0x001e220008004200 */
[----:B------:R-:W-:-:S04]  /*12090*/  IMAD.U32 R25, RZ, RZ, UR40 ;  /* 0x00000028ff197e24 */ /* 0x000fc8000f8e00ff */
[----:B------:R-:W-:Y:S01]  /*120a0*/  VIADD R25, R25, 0x3000 ;  /* 0x0000300019197836 */ /* 0x000fe20000000000 */
        /* <DEDUP_REMOVED lines=9> */
[----:B------:R-:W0:Y:S02]  /*12140*/  LDSM.16.MT88.4 R4, [R15+UR40+0x9000] ;  /* 0x009000280f04783b */ /* 0x000e240008004200 */
[C-C-:B0-----:R-:W-:Y:S02]  /*12150*/  PRMT R8, R4.reuse, 0x6420, R5.reuse ;  /* 0x0000642004087816 */ /* 0x141fe40000000005 */
[----:B------:R-:W-:Y:S02]  /*12160*/  PRMT R9, R4, 0x7531, R5 ;  /* 0x0000753104097816 */ /* 0x000fe40000000005 */
[----:B------:R-:W-:Y:S02]  /*12170*/  LOP3.LUT R4, R10, R23, RZ, 0xfc, !PT ;  /* 0x000000170a047212 */ /* 0x000fe400078efcff */
[C-C-:B------:R-:W-:Y:S02]  /*12180*/  PRMT R10, R6.reuse, 0x6420, R7.reuse ;  /* 0x00006420060a7816 */ /* 0x140fe40000000007 */
[----:B------:R-:W-:Y:S01]  /*12190*/  PRMT R11, R6, 0x7531, R7 ;  /* 0x00007531060b7816 */ /* 0x000fe20000000007 */
[----:B------:R-:W-:Y:S01]  /*121a0*/  IMAD.IADD R13, R25, 0x1, R4 ;  /* 0x00000001190d7824 */ /* 0x000fe200078e0204 */
[----:B------:R-:W-:-:S04]  /*121b0*/  LOP3.LUT R25, R3, 0x800, R18, 0xfe, !PT ;  /* 0x0000080003197812 */ /* 0x000fc800078efe12 */
[----:B------:R0:W-:Y:S02]  /*121c0*/  STSM.16.M88.4 [R13], R8 ;  /* 0x000000080d007844 */ /* 0x0001e40000000200 */
[----:B0-----:R-:W-:Y:S02]  /*121d0*/  VIADD R10, R3, 0x2000 ;  /* 0x00002000030a7836 */ /* 0x001fe40000000000 */
[----:B------:R-:W-:-:S03]  /*121e0*/  IMAD.U32 R13, RZ, RZ, UR40 ;  /* 0x00000028ff0d7e24 */ /* 0x000fc6000f8e00ff */
[----:B------:R-:W-:Y:S01]  /*121f0*/  LOP3.LUT R14, R10, R18, RZ, 0xfc, !PT ;  /* 0x000000120a0e7212 */ /* 0x000fe200078efcff */
[----:B------:R-:W-:-:S04]  /*12200*/  VIADD R13, R13, 0x3000 ;  /* 0x000030000d0d7836 */ /* 0x000fc80000000000 */
[----:B------:R0:W1:Y:S02]  /*12210*/  LDSM.16.MT88.4 R4, [R14+UR40+0x9000] ;  /* 0x009000280e04783b */ /* 0x0000640008004200 */
[----:B0-----:R-:W-:-:S04]  /*12220*/  LOP3.LUT R14, R18, 0x1800, RZ, 0xfc, !PT ;  /* 0x00001800120e7812 */ /* 0x001fc800078efcff */
[----:B------:R-:W-:Y:S02]  /*12230*/  IADD3 R14, R14, UR40, R3 ;  /* 0x000000280e0e7c10 */ /* 0x000fe4000fffe003 */
[C-C-:B-1----:R-:W-:Y:S02]  /*12240*/  PRMT R8, R4.reuse, 0x6420, R5.reuse ;  /* 0x0000642004087816 */ /* 0x142fe40000000005 */
        /* <DEDUP_REMOVED lines=34> */
.L_x_8971:
[----:B-1----:R-:W-:Y:S01]  /*12470*/  SYNCS.ARRIVE.TRANS64.A1T0 RZ, [R12+URZ+0x19c50], RZ ;  /* 0x019c50ff0cff79a7 */ /* 0x002fe2000810003f */
[----:B------:R-:W-:Y:S01]  /*12480*/  BAR.SYNC.DEFER_BLOCKING 0x2, 0x80 ;  /* 0x0082000000007b1d */ /* 0x000fe20000010000 */
[----:B------:R-:W-:Y:S01]  /*12490*/  ISETP.GT.AND P0, PT, R2, R26, PT ;  /* 0x0000001a0200720c */ /* 0x000fe20003f04270 */
[----:B------:R-:W-:Y:S02]  /*124a0*/  @!P1 VIADD R3, R12, 0x19c80 ;  /* 0x00019c800c039836 */ /* 0x000fe40000000000 */
[----:B------:R-:W-:Y:S02]  /*124b0*/  VIADD R2, R2, 0xffffffff ;  /* 0xffffffff02027836 */ /* 0x000fe40000000000 */
[----:B0-----:R-:W-:Y:S01]  /*124c0*/  IMAD.MOV.U32 R8, RZ, RZ, R22 ;  /* 0x000000ffff087224 */ /* 0x001fe200078e0016 */
[----:B------:R-:W-:-:S04]  /*124d0*/  @!P1 PRMT R3, RZ, 0x654, R3 ;  /* 0x00000654ff039816 */ /* 0x000fc80000000003 */
[----:B------:R0:W-:Y:S02]  /*124e0*/  @!P1 SYNCS.ARRIVE.TRANS64.RED.A1T0 RZ, [R3+URZ], RZ ;  /* 0x000000ff03ff99a7 */ /* 0x0001e4000810043f */
[----:B0-----:R-:W-:Y:S01]  /*124f0*/  IMAD.MOV.U32 R3, RZ, RZ, R17 ;  /* 0x000000ffff037224 */ /* 0x001fe200078e0011 */
[----:B------:R-:W-:Y:S06]  /*12500*/  @P0 BRA `(.L_x_8972) ;  /* 0xffffffec00e80947 */ /* 0x000fec000383ffff */
.L_x_8948:
[----:B------:R-:W-:Y:S04]  /*12510*/  BSSY B0, `(.L_x_8973) ;  /* 0x000000e000007945 */ /* 0x000fe80003800000 */
[----:B------:R-:W-:Y:S05]  /*12520*/  @P1 BRA `(.L_x_8974) ;  /* 0x0000000000301947 */ /* 0x000fea0003800000 */
[----:B------:R-:W2:Y:S01]  /*12530*/  S2R R7, SR_LANEID ;  /* 0x0000000000077919 */ /* 0x000ea20000000000 */
[----:B------:R-:W-:Y:S01]  /*12540*/  VOTEU.ANY UR4, UPT, PT ;  /* 0x0000000000047886 */ /* 0x000fe200038e0100 */
[----:B-1----:R-:W1:Y:S01]  /*12550*/  LDC.64 R2, c[0x0][0xc38] ;  /* 0x00030e00ff027b82 */ /* 0x002e620000000a00 */
[----:B------:R-:W2:Y:S08]  /*12560*/  FLO.U32 R0, UR4 ;  /* 0x0000000400007d00 */ /* 0x000eb000080e0000 */
[----:B------:R-:W1:Y:S01]  /*12570*/  POPC R5, UR4 ;  /* 0x0000000400057d09 */ /* 0x000e620008000000 */
[----:B--2---:R-:W-:-:S13]  /*12580*/  ISETP.EQ.U32.AND P0, PT, R0, R7, PT ;  /* 0x000000070000720c */ /* 0x004fda0003f02070 */
[----:B-1----:R-:W2:Y:S01]  /*12590*/  @P0 ATOMG.E.ADD.STRONG.GPU PT, R3, desc[UR48][R2.64], R5 ;  /* 0x00000005020309a8 */ /* 0x002ea200081ee1f0 */
[----:B0-----:R-:W0:Y:S02]  /*125a0*/  S2R R4, SR_LTMASK ;  /* 0x0000000000047919 */ /* 0x001e240000003900 */
[----:B0-----:R-:W-:-:S04]  /*125b0*/  LOP3.LUT R4, R4, UR4, RZ, 0xc0, !PT ;  /* 0x0000000404047c12 */ /* 0x001fc8000f8ec0ff */
[----:B------:R-:W0:Y:S01]  /*125c0*/  POPC R7, R4 ;  /* 0x0000000400077309 */ /* 0x000e220000000000 */
[----:B--2---:R-:W0:Y:S02]  /*125d0*/  SHFL.IDX PT, R0, R3, R0, 0x1f ;  /* 0x00001f0003007589 */ /* 0x004e2400000e0000 */
[----:B0-----:R-:W-:-:S07]  /*125e0*/  IADD3 R24, R0, UR44, R7 ;  /* 0x0000002c00187c10 */ /* 0x001fce000fffe007 */
.L_x_8974:
[----:B------:R-:W-:Y:S05]  /*125f0*/  BSYNC B0 ;  /* 0x0000000000007941 */ /* 0x000fea0003800000 */
.L_x_8973:
[----:B------:R-:W-:-:S06]  /*12600*/  UISETP.NE.AND UP0, UPT, UR41, 0x3, UPT ;  /* 0x000000032900788c */ /* 0x000fcc000bf05270 */
[----:B------:R-:W-:-:S13]  /*12610*/  PLOP3.LUT P0, PT, PT, PT, UP0, 0x80, 0x0 ;  /* 0x000000000000781c */ /* 0x000fda0003f0f008 */
[----:B------:R-:W-:Y:S05]  /*12620*/  @!P0 BRA `(.L_x_8975) ;  /* 0x0000000000048947 */ /* 0x000fea0003800000 */
[----:B------:R-:W-:Y:S01]  /*12630*/  BPT.TRAP 0x1 ;  /* 0x000000040000795c */ /* 0x000fe20000300000 */
.L_x_8975:
[----:B-1----:R-:W-:Y:S01]  /*12640*/  LOP3.LUT R3, R22, 0x1, RZ, 0x3c, !PT ;  /* 0x0000000116037812 */ /* 0x002fe200078e3cff */
[----:B------:R-:W-:Y:S01]  /*12650*/  IMAD.U32 R0, RZ, RZ, UR45 ;  /* 0x0000002dff007e24 */ /* 0x000fe2000f8e00ff */
[----:B------:R-:W-:Y:S01]  /*12660*/  LEA R2, R17, UR40, 0x3 ;  /* 0x0000002811027c11 */ /* 0x000fe2000f8e18ff */
[----:B------:R-:W-:Y:S01]  /*12670*/  BSSY B0, `(.L_x_8976) ;  /* 0x0000005000007945 */ /* 0x000fe20003800000 */
[----:B------:R-:W-:Y:S02]  /*12680*/  SHF.L.U32 R3, R3, 0x1f, RZ ;  /* 0x0000001f03037819 */ /* 0x000fe400000006ff */
[----:B------:R-:W-:Y:S02]  /*12690*/  ISETP.NE.AND P2, PT, R0, 0x3, PT ;  /* 0x000000030000780c */ /* 0x000fe40003f45270 */
[----:B------:R-:W1:Y:S02]  /*126a0*/  SYNCS.PHASECHK.TRANS64.TRYWAIT P0, [R2+URZ+0x19c70], R3 ;  /* 0x019c7003020075a7 */ /* 0x000e64000800017f */
[----:B-1----:R-:W-:Y:S09]  /*126b0*/  @!P0 BRA `(.L_x_8977) ;  /* 0x0000001800e88947 */ /* 0x002ff20003800000 */
.L_x_9020:
[----:B------:R-:W-:Y:S05]  /*126c0*/  BSYNC B0 ;  /* 0x0000000000007941 */ /* 0x000fea0003800000 */
.L_x_8976:
[----:B------:R-:W-:Y:S05]  /*126d0*/  @!P2 BRA `(.L_x_8978) ;  /* 0x000000000004a947 */ /* 0x000fea0003800000 */
[----:B------:R-:W-:Y:S01]  /*126e0*/  BPT.TRAP 0x1 ;  /* 0x000000040000795c */ /* 0x000fe20000300000 */
.L_x_8978:
[----:B-1----:R-:W-:Y:S01]  /*126f0*/  SHF.L.U32 R3, R22, 0x1f, RZ ;  /* 0x0000001f16037819 */ /* 0x002fe200000006ff */
[----:B------:R-:W-:-:S03]  /*12700*/  IMAD R0, R17, 0x3000, RZ ;  /* 0x0000300011007824 */ /* 0x000fc600078e02ff */
[----:B------:R-:W1:Y:S02]  /*12710*/  SYNCS.PHASECHK.TRANS64.TRYWAIT P0, [R2+URZ+0x19c60], R3 ;  /* 0x019c6003020075a7 */ /* 0x000e64000800017f */
[----:B-1----:R-:W-:Y:S05]  /*12720*/  @!P0 BRA `(.L_x_8979) ;  /* 0x0000001800e08947 */ /* 0x002fea0003800000 */
.L_x_9021:
[----:B-1----:R-:W-:Y:S01]  /*12730*/  LOP3.LUT R3, R0, R18, RZ, 0xfc, !PT ;  /* 0x0000001200037212 */ /* 0x002fe200078efcff */
[----:B------:R-:W-:Y:S05]  /*12740*/  WARPSYNC.ALL ;  /* 0x0000000000007948 */ /* 0x000fea0003800000 */
[----:B0-----:R0:W1:Y:S01]  /*12750*/  LDSM.16.MT88.4 R4, [R3+UR40+0x9000] ;  /* 0x009000280304783b */ /* 0x0010620008004200 */
[----:B------:R-:W-:Y:S01]  /*12760*/  IMAD.U32 R16, RZ, RZ, UR40 ;  /* 0x00000028ff107e24 */ /* 0x000fe2000f8e00ff */
[----:B------:R-:W-:Y:S01]  /*12770*/  LOP3.LUT R15, R18, 0x1800, RZ, 0xfc, !PT ;  /* 0x00001800120f7812 */ /* 0x000fe200078efcff */
[----:B------:R-:W-:Y:S02]  /*12780*/  VIADD R13, R0, 0x1000 ;  /* 0x00001000000d7836 */ /* 0x000fe40000000000 */
[----:B------:R-:W-:-:S03]  /*12790*/  VIADD R16, R16, 0x3000 ;  /* 0x0000300010107836 */ /* 0x000fc60000000000 */
[C---:B------:R-:W-:Y:S01]  /*127a0*/  LOP3.LUT R14, R13.reuse, R18, RZ, 0xfc, !PT ;  /* 0x000000120d0e7212 */ /* 0x040fe200078efcff */
[----:B0-----:R-:W-:Y:S01]  /*127b0*/  VIADD R3, R0, 0x2000 ;  /* 0x0000200000037836 */ /* 0x001fe20000000000 */
[----:B------:R-:W-:-:S05]  /*127c0*/  LOP3.LUT R13, R13, R23, RZ, 0xfc, !PT ;  /* 0x000000170d0d7212 */ /* 0x000fca00078efcff */
[----:B------:R-:W-:Y:S01]  /*127d0*/  IMAD.IADD R13, R16, 0x1, R13 ;  /* 0x00000001100d7824 */ /* 0x000fe200078e020d */
[C-C-:B-1----:R-:W-:Y:S02]  /*127e0*/  PRMT R8, R4.reuse, 0x6420, R5.reuse ;  /* 0x0000642004087816 */ /* 0x142fe40000000005 */
[----:B------:R-:W-:Y:S02]  /*127f0*/  PRMT R9, R4, 0x7531, R5 ;  /* 0x0000753104097816 */ /* 0x000fe40000000005 */
[----:B------:R-:W-:Y:S02]  /*12800*/  LOP3.LUT R4, R0, R23, RZ, 0xfc, !PT ;  /* 0x0000001700047212 */ /* 0x000fe400078efcff */
[C-C-:B------:R-:W-:Y:S02]  /*12810*/  PRMT R10, R6.reuse, 0x6420, R7.reuse ;  /* 0x00006420060a7816 */ /* 0x140fe40000000007 */
[----:B------:R-:W-:Y:S01]  /*12820*/  PRMT R11, R6, 0x7531, R7 ;  /* 0x00007531060b7816 */ /* 0x000fe20000000007 */
[----:B------:R-:W-:-:S05]  /*12830*/  IMAD.IADD R12, R16, 0x1, R4 ;  /* 0x00000001100c7824 */ /* 0x000fca00078e0204 */
[----:B------:R0:W-:Y:S04]  /*12840*/  STSM.16.M88.4 [R12], R8 ;  /* 0x000000080c007844 */ /* 0x0001e80000000200 */
[----:B------:R1:W2:Y:S01]  /*12850*/  LDSM.16.MT88.4 R4, [R14+UR40+0x9000] ;  /* 0x009000280e04783b */ /* 0x0002a20008004200 */
[C---:B0-----:R-:W-:Y:S02]  /*12860*/  LOP3.LUT R12, R3.reuse, R18, RZ, 0xfc, !PT ;  /* 0x00000012030c7212 */ /* 0x041fe400078efcff */
[----:B------:R-:W-:-:S05]  /*12870*/  LOP3.LUT R3, R3, R23, RZ, 0xfc, !PT ;  /* 0x0000001703037212 */ /* 0x000fca00078efcff */
[C---:B-1----:R-:W-:Y:S01]  /*12880*/  IMAD.IADD R14, R16.reuse, 0x1, R3 ;  /* 0x00000001100e7824 */ /* 0x042fe200078e0203 */
[----:B------:R-:W-:Y:S02]  /*12890*/  IADD3 R3, R16, R28, R0 ;  /* 0x0000001c10037210 */ /* 0x000fe40007ffe000 */
[C-C-:B--2---:R-:W-:Y:S02]  /*128a0*/  PRMT R8, R4.reuse, 0x6420, R5.reuse ;  /* 0x0000642004087816 */ /* 0x144fe40000000005 */
[----:B------:R-:W-:Y:S02]  /*128b0*/  PRMT R9, R4, 0x7531, R5 ;  /* 0x0000753104097816 */ /* 0x000fe40000000005 */
[C-C-:B------:R-:W-:Y:S02]  /*128c0*/  PRMT R10, R6.reuse, 0x6420, R7.reuse ;  /* 0x00006420060a7816 */ /* 0x140fe40000000007 */
[----:B------:R-:W-:-:S05]  /*128d0*/  PRMT R11, R6, 0x7531, R7 ;  /* 0x00007531060b7816 */ /* 0x000fca0000000007 */
[----:B------:R-:W-:Y:S04]  /*128e0*/  STSM.16.M88.4 [R13], R8 ;  /* 0x000000080d007844 */ /* 0x000fe80000000200 */
[----:B------:R0:W1:Y:S02]  /*128f0*/  LDSM.16.MT88.4 R4, [R12+UR40+0x9000] ;  /* 0x009000280c04783b */ /* 0x0000640008004200 */
[----:B0-----:R-:W-:Y:S02]  /*12900*/  IADD3 R12, R15, UR40, R0 ;  /* 0x000000280f0c7c10 */ /* 0x001fe4000fffe000 */
[----:B------:R-:W-:Y:S02]  /*12910*/  LOP3.LUT R13, R0, 0x800, R18, 0xfe, !PT ;  /* 0x00000800000d7812 */ /* 0x000fe400078efe12 */
[----:B-1----:R-:W-:-:S02]  /*12920*/  PRMT R8, R4, 0x6420, R5 ;  /* 0x0000642004087816 */ /* 0x002fc40000000005 */
        /* <DEDUP_REMOVED lines=31> */
.L_x_8980:
[----:B-1----:R1:W-:Y:S01]  /*12b20*/  SYNCS.ARRIVE.TRANS64.A1T0 RZ, [R2+URZ+0x19c50], RZ ;  /* 0x019c50ff02ff79a7 */ /* 0x0023e2000810003f */
[----:B------:R-:W-:Y:S02]  /*12b30*/  @!P1 VIADD R0, R2, 0x19c80 ;  /* 0x00019c8002009836 */ /* 0x000fe40000000000 */
[----:B------:R-:W-:-:S03]  /*12b40*/  VIADD R17, R17, 0x1 ;  /* 0x0000000111117836 */ /* 0x000fc60000000000 */
[----:B------:R-:W-:Y:S01]  /*12b50*/  @!P1 PRMT R0, RZ, 0x654, R0 ;  /* 0x00000654ff009816 */ /* 0x000fe20000000000 */
[----:B------:R-:W-:Y:S01]  /*12b60*/  BAR.SYNC.DEFER_BLOCKING 0x2, 0x80 ;  /* 0x0082000000007b1d */ /* 0x000fe20000010000 */
[----:B------:R-:W-:-:S04]  /*12b70*/  ISETP.NE.AND P0, PT, R17, 0x2, PT ;  /* 0x000000021100780c */ /* 0x000fc80003f05270 */
[----:B0-----:R-:W-:Y:S02]  /*12b80*/  SEL R3, RZ, 0x1, P0 ;  /* 0x00000001ff037807 */ /* 0x001fe40000000000 */
[----:B------:R-:W-:Y:S02]  /*12b90*/  SEL R17, R17, RZ, P0 ;  /* 0x000000ff11117207 */ /* 0x000fe40000000000 */
[----:B------:R-:W-:Y:S01]  /*12ba0*/  LOP3.LUT R22, R22, R3, RZ, 0x3c, !PT ;  /* 0x0000000316167212 */ /* 0x000fe200078e3cff */
[----:B------:R1:W-:Y:S06]  /*12bb0*/  @!P1 SYNCS.ARRIVE.TRANS64.RED.A1T0 RZ, [R0+URZ], RZ ;  /* 0x000000ff00ff99a7 */ /* 0x0003ec000810043f */
.L_x_8932:
[----:B------:R-:W-:Y:S05]  /*12bc0*/  BSYNC B6 ;  /* 0x0000000000067941 */ /* 0x000fea0003800000 */
.L_x_8930:
[----:B------:R-:W-:-:S13]  /*12bd0*/  LOP3.LUT P0, RZ, R19, 0x2, RZ, 0xc0, !PT ;  /* 0x0000000213ff7812 */ /* 0x000fda000780c0ff */
[----:B------:R-:W-:Y:S05]  /*12be0*/  @!P0 BRA `(.L_x_8981) ;  /* 0x0000000000248947 */ /* 0x000fea0003800000 */
        /* <DEDUP_REMOVED lines=9> */
.L_x_8981:
[----:B-1----:R-:W0:Y:S01]  /*12c80*/  S2R R0, SR_TID.X ;  /* 0x0000000000007919 */ /* 0x002e220000002100 */
[----:B------:R-:W-:Y:S01]  /*12c90*/  ULDC UR4, c[0x0][0xc14] ;  /* 0x0003050000047ab9 */ /* 0x000fe20000000800 */
        /* <DEDUP_REMOVED lines=23> */
[----:B------:R-:W-:Y:S04]  /*12e10*/  SHFL.IDX PT, R5, R24, RZ, 0x1f ;  /* 0x00001fff18057589 */ /* 0x000fe800000e0000 */
[----:B------:R-:W0:Y:S02]  /*12e20*/  SHFL.UP PT, R2, R4, 0x8, RZ ;  /* 0x0500000004027989 */ /* 0x000e2400000e00ff */
[----:B0-----:R-:W-:Y:S02]  /*12e30*/  SEL R3, R2, RZ, P4 ;  /* 0x000000ff02037207 */ /* 0x001fe40002000000 */
[----:B------:R-:W-:Y:S03]  /*12e40*/  SHFL.IDX PT, R2, R24, 0x1, 0x1f ;  /* 0x00201f0018027f89 */ /* 0x000fe600000e0000 */
        /* <DEDUP_REMOVED lines=10> */
.L_x_8987:
        /* <DEDUP_REMOVED lines=14> */
.L_x_8986:
[----:B------:R-:W-:Y:S05]  /*12fd0*/  BSYNC B0 ;  /* 0x0000000000007941 */ /* 0x000fea0003800000 */
.L_x_8985:
[----:B-----5:R-:W1:Y:S02]  /*12fe0*/  SHFL.UP PT, R0, R25, 0x1, RZ ;  /* 0x0420000019007989 */ /* 0x020e6400000e00ff */
[----:B-1----:R-:W-:-:S05]  /*12ff0*/  SEL R0, R0, RZ, P1 ;  /* 0x000000ff00007207 */ /* 0x002fca0000800000 */
[----:B------:R-:W-:-:S05]  /*13000*/  IMAD.IADD R0, R25, 0x1, R0 ;  /* 0x0000000119007824 */ /* 0x000fca00078e0200 */
[----:B0-----:R-:W0:Y:S02]  /*13010*/  SHFL.UP PT, R2, R0, 0x2, RZ ;  /* 0x0440000000027989 */ /* 0x001e2400000e00ff */
[----:B0-----:R-:W-:-:S05]  /*13020*/  SEL R3, R2, RZ, P2 ;  /* 0x000000ff02037207 */ /* 0x001fca0001000000 */
[----:B------:R-:W-:Y:S02]  /*13030*/  IMAD.IADD R3, R0, 0x1, R3 ;  /* 0x0000000100037824 */ /* 0x000fe400078e0203 */
[----:B------:R-:W0:Y:S03]  /*13040*/  LDC R0, c[0x0][0xc10] ;  /* 0x00030400ff007b82 */ /* 0x000e260000000800 */
        /* <DEDUP_REMOVED lines=9> */
[----:B------:R-:W0:Y:S02]  /*130e0*/  SHFL.IDX PT, R9, R6, 0x1f, 0x1f ;  /* 0x03e01f0006097f89 */ /* 0x000e2400000e0000 */
[----:B0-----:R-:W-:-:S04]  /*130f0*/  IMAD R9, R9, R0, RZ ;  /* 0x0000000009097224 */ /* 0x001fc800078e02ff */
[----:B------:R-:W-:-:S05]  /*13100*/  IMAD.IADD R4, R9, 0x1, R4 ;  /* 0x0000000109047824 */ /* 0x000fca00078e0204 */
[----:B------:R-:W-:-:S13]  /*13110*/  ISETP.GT.AND P6, PT, R4, R5, PT ;  /* 0x000000050400720c */ /* 0x000fda0003fc4270 */
[----:B------:R-:W-:Y:S05]  /*13120*/  @!P6 BRA `(.L_x_8987) ;  /* 0xfffffffc0070e947 */ /* 0x000fea000383ffff */
[----:B------:R-:W-:-:S07]  /*13130*/  IMAD.MOV.U32 R7, RZ, RZ, R6 ;  /* 0x000000ffff077224 */ /* 0x000fce00078e0006 */
.L_x_8983:
        /* <DEDUP_REMOVED lines=12> */
[----:B------:R-:W-:Y:S01]  /*13200*/  ISETP.NE.AND P0, PT, RZ, UR7, PT ;  /* 0x00000007ff007c0c */ /* 0x000fe2000bf05270 */
[----:B------:R-:W-:-:S03]  /*13210*/  IMAD.MOV.U32 R24, RZ, RZ, RZ ;  /* 0x000000ffff187224 */ /* 0x000fc600078e00ff */
        /* <DEDUP_REMOVED lines=10> */
[----:B------:R-:W-:-:S06]  /*132c0*/  IMAD.U32 R24, RZ, RZ, UR4 ;  /* 0x00000004ff187e24 */ /* 0x000fcc000f8e00ff */
[----:B------:R0:W1:Y:S02]  /*132d0*/  SHFL.IDX PT, R24, R7, R24, 0x1f ;  /* 0x00001f1807187589 */ /* 0x00006400000e0000 */
.L_x_8988:
[----:B-1----:R-:W-:Y:S02]  /*132e0*/  IMAD R24, R24, R0, R9 ;  /* 0x0000000018187224 */ /* 0x002fe400078e0209 */
[----:B0-----:R-:W-:Y:S02]  /*132f0*/  IMAD R7, R3, R8, RZ ;  /* 0x0000000803077224 */ /* 0x001fe400078e02ff */
[----:B------:R-:W-:Y:S02]  /*13300*/  IMAD.MOV.U32 R2, RZ, RZ, RZ ;  /* 0x000000ffff027224 */ /* 0x000fe400078e00ff */
[----:B------:R-:W-:Y:S02]  /*13310*/  IMAD.MOV.U32 R3, RZ, RZ, R11 ;  /* 0x000000ffff037224 */ /* 0x000fe400078e000b */
[----:B------:R-:W-:Y:S02]  /*13320*/  IMAD.IADD R5, R5, 0x1, -R24 ;  /* 0x0000000105057824 */ /* 0x000fe400078e0a18 */
[----:B------:R-:W-:Y:S01]  /*13330*/  IMAD.HI.U32 R11, R11, R7, R2 ;  /* 0x000000070b0b7227 */ /* 0x000fe200078e0002 */
[----:B------:R-:W-:-:S02]  /*13340*/  IABS R3, R4 ;  /* 0x0000000400037213 */ /* 0x000fc40000000000 */
        /* <DEDUP_REMOVED lines=22> */
[----:B0-----:R-:W-:Y:S01]  /*134b0*/  VIADD R2, R8, 0xffffffe ;  /* 0x0ffffffe08027836 */ /* 0x001fe20000000000 */
[----:B------:R-:W-:-:S05]  /*134c0*/  IABS R8, R4 ;  /* 0x0000000400087213 */ /* 0x000fca0000000000 */
[----:B------:R0:W1:Y:S02]  /*134d0*/  F2I.FTZ.U32.TRUNC.NTZ R3, R2 ;  /* 0x0000000200037305 */ /* 0x000064000021f000 */
[----:B0-----:R-:W-:Y:S02]  /*134e0*/  IMAD.MOV.U32 R2, RZ, RZ, RZ ;  /* 0x000000ffff027224 */ /* 0x001fe400078e00ff */
[----:B-1----:R-:W-:-:S04]  /*134f0*/  IMAD.MOV R5, RZ, RZ, -R3 ;  /* 0x000000ffff057224 */ /* 0x002fc800078e0a03 */
[----:B------:R-:W-:-:S04]  /*13500*/  IMAD R5, R5, R6, RZ ;  /* 0x0000000605057224 */ /* 0x000fc800078e02ff */
[----:B------:R-:W-:Y:S01]  /*13510*/  IMAD.HI.U32 R3, R3, R5, R2 ;  /* 0x0000000503037227 */ /* 0x000fe200078e0002 */
[-C--:B------:R-:W-:Y:S02]  /*13520*/  IABS R5, R0.reuse ;  /* 0x0000000000057213 */ /* 0x080fe40000000000 */
[C---:B------:R-:W-:Y:S01]  /*13530*/  LOP3.LUT R2, R4.reuse, R0, RZ, 0x3c, !PT ;  /* 0x0000000004027212 */ /* 0x040fe200078e3cff */
[----:B------:R-:W-:Y:S02]  /*13540*/  IMAD.IADD R4, R4, 0x1, R7 ;  /* 0x0000000104047824 */ /* 0x000fe400078e0207 */
        /* <DEDUP_REMOVED lines=16> */
[----:B------:R-:W-:Y:S01]  /*13650*/  IMAD.IADD R25, R25, 0x1, R0 ;  /* 0x0000000119197824 */ /* 0x000fe200078e0200 */
[----:B------:R-:W-:Y:S07]  /*13660*/  BRA `(.L_x_8989) ;  /* 0x0000000000107947 */ /* 0x000fee0003800000 */
.L_x_8984:
[----:B------:R-:W-:Y:S01]  /*13670*/  IMAD.MOV.U32 R24, RZ, RZ, R5 ;  /* 0x000000ffff187224 */ /* 0x000fe200078e0005 */
[----:B------:R-:W-:Y:S01]  /*13680*/  ULDC UR46, c[0x0][0xc14] ;  /* 0x00030500002e7ab9 */ /* 0x000fe20000000800 */
[----:B------:R-:W-:Y:S01]  /*13690*/  IMAD.MOV.U32 R25, RZ, RZ, RZ ;  /* 0x000000ffff197224 */ /* 0x000fe200078e00ff */
[----:B------:R-:W-:-:S06]  /*136a0*/  UMOV UR38, URZ ;  /* 0x0000003f00267c82 */ /* 0x000fcc0008000000 */
.L_x_8989:
[----:B------:R-:W0:Y:S01]  /*136b0*/  S2R R0, SR_TID.X ;  /* 0x0000000000007919 */ /* 0x000e220000002100 */
[----:B------:R-:W-:Y:S02]  /*136c0*/  IMAD.U32 R6, RZ, RZ, UR38 ;  /* 0x00000026ff067e24 */ /* 0x000fe4000f8e00ff */
[----:B------:R-:W-:Y:S01]  /*136d0*/  IMAD.U32 R7, RZ, RZ, UR46 ;  /* 0x0000002eff077e24 */ /* 0x000fe2000f8e00ff */
[----:B------:R-:W-:Y:S01]  /*136e0*/  BAR.SYNC.DEFER_BLOCKING 0x4, 0x200 ;  /* 0x0108000000007b1d */ /* 0x000fe20000010000 */
[----:B------:R-:W-:Y:S02]  /*136f0*/  IMAD.MOV.U32 R4, RZ, RZ, R24 ;  /* 0x000000ffff047224 */ /* 0x000fe400078e0018 */
[----:B------:R-:W-:Y:S01]  /*13700*/  IMAD.MOV.U32 R5, RZ, RZ, R25 ;  /* 0x000000ffff057224 */ /* 0x000fe200078e0019 */
[----:B0-----:R-:W-:-:S04]  /*13710*/  LOP3.LUT R0, R0, 0x1f, RZ, 0xc0, !PT ;  /* 0x0000001f00007812 */ /* 0x001fc800078ec0ff */
[----:B------:R-:W-:-:S13]  /*13720*/  ISETP.NE.AND P0, PT, R0, RZ, PT ;  /* 0x000000ff0000720c */ /* 0x000fda0003f05270 */
[----:B------:R-:W0:Y:S01]  /*13730*/  @!P0 S2R R3, SR_CgaCtaId ;  /* 0x0000000000038919 */ /* 0x000e220000008800 */
[----:B------:R-:W-:-:S04]  /*13740*/  @!P0 MOV R0, 0x400 ;  /* 0x0000040000008802 */ /* 0x000fc80000000f00 */
[----:B0-----:R-:W-:-:S05]  /*13750*/  @!P0 LEA R0, R3, R0, 0x18 ;  /* 0x0000000003008211 */ /* 0x001fca00078ec0ff */
[----:B------:R0:W-:Y:S01]  /*13760*/  @!P0 STS.128 [R0+0x19cd0], R4 ;  /* 0x019cd00400008388 */ /* 0x0001e20000000c00 */
[----:B------:R-:W-:Y:S06]  /*13770*/  BAR.ARV 0x5, 0x200 ;  /* 0x0148000000007b1d */ /* 0x000fec0000002000 */
.L_x_8982:
[----:B------:R-:W-:Y:S02]  /*13780*/  ULDC UR4, c[0x0][0xc14] ;  /* 0x0003050000047ab9 */ /* 0x000fe40000000800 */
[----:B------:R-:W-:-:S06]  /*13790*/  UISETP.GE.AND UP0, UPT, UR46, UR4, UPT ;  /* 0x000000042e00728c */ /* 0x000fcc000bf06270 */
[----:B------:R-:W-:-:S13]  /*137a0*/  PLOP3.LUT P0, PT, PT, PT, UP0, 0x80, 0x0 ;  /* 0x000000000000781c */ /* 0x000fda0003f0f008 */
[----:B------:R-:W-:Y:S05]  /*137b0*/  @!P0 BRA `(.L_x_8990) ;  /* 0xffffffc000448947 */ /* 0x000fea000383ffff */
.L_x_8920:
[----:B01----:R-:W2:Y:S01]  /*137c0*/  LDL.LU R0, [R1+0x8] ;  /* 0x0000080001007983 */ /* 0x003ea20000300800 */
[----:B------:R-:W-:Y:S01]  /*137d0*/  BSSY B0, `(.L_x_8991) ;  /* 0x000000b000007945 */ /* 0x000fe20003800000 */
[----:B------:R-:W0:Y:S01]  /*137e0*/  S2R R5, SR_CgaCtaId ;  /* 0x0000000000057919 */ /* 0x000e220000008800 */
[----:B--2---:R-:W-:-:S05]  /*137f0*/  VIADD R0, R0, 0x1 ;  /* 0x0000000100007836 */ /* 0x004fca0000000000 */
[----:B------:R-:W-:-:S04]  /*13800*/  LEA.HI R2, R0, R0, RZ, 0x1 ;  /* 0x0000000000027211 */ /* 0x000fc800078f08ff */
[----:B------:R-:W-:Y:S02]  /*13810*/  LOP3.LUT R3, R2, 0xfffffffe, RZ, 0xc0, !PT ;  /* 0xfffffffe02037812 */ /* 0x000fe400078ec0ff */
[----:B------:R-:W-:-:S03]  /*13820*/  MOV R2, 0x400 ;  /* 0x0000040000027802 */ /* 0x000fc60000000f00 */
[----:B------:R-:W-:Y:S01]  /*13830*/  IMAD.IADD R0, R0, 0x1, -R3 ;  /* 0x0000000100007824 */ /* 0x000fe200078e0a03 */
[----:B0-----:R-:W-:-:S04]  /*13840*/  LEA R6, R5, R2, 0x18 ;  /* 0x0000000205067211 */ /* 0x001fc800078ec0ff */
[----:B------:R-:W-:-:S04]  /*13850*/  SHF.L.U32 R0, R0, 0x1f, RZ ;  /* 0x0000001f00007819 */ /* 0x000fc800000006ff */
[----:B------:R-:W0:Y:S02]  /*13860*/  SYNCS.PHASECHK.TRANS64.TRYWAIT P0, [R6+URZ+0x19c20], R0 ;  /* 0x019c2000060075a7 */ /* 0x000e24000800017f */
[----:B0-----:R-:W-:Y:S05]  /*13870*/  @!P0 BRA `(.L_x_8992) ;  /* 0x0000000800a08947 */ /* 0x001fea0003800000 */
.L_x_9022:
[----:B------:R-:W-:Y:S05]  /*13880*/  BSYNC B0 ;  /* 0x0000000000007941 */ /* 0x000fea0003800000 */
.L_x_8991:
[----:B------:R-:W-:-:S03]  /*13890*/  UMOV UR4, 0xffffffff ;  /* 0xffffffff00047882 */ /* 0x000fc60000000000 */
[----:B------:R-:W-:Y:S05]  /*138a0*/  BRA.DIV UR4, `(.L_x_8993) ;  /* 0x0000000a04a87947 */ /* 0x000fea000b800000 */
[----:B0-----:R-:W0:Y:S02]  /*138b0*/  S2R R0, SR_TID.X ;  /* 0x0000000000007919 */ /* 0x001e240000002100 */
[----:B0-----:R-:W-:-:S04]  /*138c0*/  SHF.R.U32.HI R0, RZ, 0x5, R0 ;  /* 0x00000005ff007819 */ /* 0x001fc80000011600 */
[----:B------:R-:W-:-:S05]  /*138d0*/  LOP3.LUT R0, R0, 0x3, RZ, 0xc0, !PT ;  /* 0x0000000300007812 */ /* 0x000fca00078ec0ff */
[----:B------:R0:W1:Y:S02]  /*138e0*/  SHFL.IDX PT, R14, R0, RZ, 0x1f ;  /* 0x00001fff000e7589 */ /* 0x00006400000e0000 */
.L_x_9025:
[----:B-1----:R-:W-:Y:S01]  /*138f0*/  ISETP.NE.AND P0, PT, R14, RZ, PT ;  /* 0x000000ff0e00720c */ /* 0x002fe20003f05270 */
[----:B------:R-:W-:-:S12]  /*13900*/  BSSY B0, `(.L_x_8994) ;  /* 0x000002b000007945 */ /* 0x000fd80003800000 */
[----:B------:R-:W-:Y:S05]  /*13910*/  @P0 BRA `(.L_x_8995) ;  /* 0x0000000000a40947 */ /* 0x000fea0003800000 */
[----:B------:R-:W-:-:S03]  /*13920*/  UMOV UR4, 0xffffffff ;  /* 0xffffffff00047882 */ /* 0x000fc60000000000 */
[----:B------:R-:W-:Y:S05]  /*13930*/  BRA.DIV UR4, `(.L_x_8996) ;  /* 0x0000000a04b87947 */ /* 0x000fea000b800000 */
[----:B------:R-:W-:-:S13]  /*13940*/  ELECT P6, URZ, PT ;  /* 0x00000000003f782f */ /* 0x000fda00038c0000 */
.L_x_9028:
[----:B------:R-:W-:Y:S05]  /*13950*/  @!P6 BRA `(.L_x_8995) ;  /* 0x000000000094e947 */ /* 0x000fea0003800000 */
[----:B------:R-:W-:-:S06]  /*13960*/  ULOP3.LUT UR4, UR43, 0x2, URZ, 0xfc, !UPT ;  /* 0x000000022b047892 */ /* 0x000fcc000f8efc3f */
[----:B0-----:R-:W-:-:S05]  /*13970*/  IMAD.U32 R0, RZ, RZ, UR4 ;  /* 0x00000004ff007e24 */ /* 0x001fca000f8e00ff */
[----:B------:R-:W-:-:S13]  /*13980*/  ISETP.NE.AND P0, PT, R0, 0x3, PT ;  /* 0x000000030000780c */ /* 0x000fda0003f05270 */
[----:B------:R-:W-:Y:S05]  /*13990*/  @!P0 BRA `(.L_x_8997) ;  /* 0x0000000000048947 */ /* 0x000fea0003800000 */
[----:B------:R-:W-:Y:S01]  /*139a0*/  BPT.TRAP 0x1 ;  /* 0x000000040000795c */ /* 0x000fe20000300000 */
.L_x_8997:
        /* <DEDUP_REMOVED lines=12> */
.L_x_9029:
[----:B------:R-:W1:Y:S02]  /*13a70*/  SYNCS.PHASECHK.TRANS64.TRYWAIT P1, [R9+URZ], R0 ;  /* 0x00000000090075a7 */ /* 0x000e64000802017f */
[----:B-1----:R-:W-:Y:S05]  /*13a80*/  @!P1 BRA `(.L_x_8999) ;  /* 0x0000000800989947 */ /* 0x002fea0003800000 */
.L_x_9030:
[----:B------:R-:W-:Y:S05]  /*13a90*/  @!P0 BRA `(.L_x_9000) ;  /* 0x0000000000048947 */ /* 0x000fea0003800000 */
[----:B------:R-:W-:Y:S01]  /*13aa0*/  BPT.TRAP 0x1 ;  /* 0x000000040000795c */ /* 0x000fe20000300000 */
.L_x_9000:
[----:B------:R-:W-:-:S04]  /*13ab0*/  IMAD R17, R17, 0x8, R6 ;  /* 0x0000000811117824 */ /* 0x000fc800078e0206 */
[----:B------:R-:W2:Y:S02]  /*13ac0*/  SYNCS.PHASECHK.TRANS64.TRYWAIT P1, [R17+URZ+0x19c60], R4 ;  /* 0x019c6004110075a7 */ /* 0x000ea4000802017f */
[----:B--2---:R-:W-:Y:S05]  /*13ad0*/  @!P1 BRA `(.L_x_9001) ;  /* 0x0000000800989947 */ /* 0x004fea0003800000 */
.L_x_9031:
[----:B------:R-:W-:Y:S05]  /*13ae0*/  @!P0 BRA `(.L_x_9002) ;  /* 0x0000000000048947 */ /* 0x000fea0003800000 */
[----:B------:R-:W-:Y:S01]  /*13af0*/  BPT.TRAP 0x1 ;  /* 0x000000040000795c */ /* 0x000fe20000300000 */
.L_x_9002:
[----:B------:R-:W-:-:S04]  /*13b00*/  IMAD R7, R7, 0x8, R6 ;  /* 0x0000000807077824 */ /* 0x000fc800078e0206 */
[----:B------:R-:W3:Y:S02]  /*13b10*/  SYNCS.PHASECHK.TRANS64.TRYWAIT P1, [R7+URZ+0x19c60], R0 ;  /* 0x019c6000070075a7 */ /* 0x000ee4000802017f */
[----:B---3--:R-:W-:Y:S05]  /*13b20*/  @!P1 BRA `(.L_x_9003) ;  /* 0x0000000800989947 */ /* 0x008fea0003800000 */
.L_x_9032:
[----:B------:R-:W-:Y:S05]  /*13b30*/  @!P0 BRA `(.L_x_9004) ;  /* 0x0000000000048947 */ /* 0x000fea0003800000 */
[----:B------:R-:W-:Y:S01]  /*13b40*/  BPT.TRAP 0x1 ;  /* 0x000000040000795c */ /* 0x000fe20000300000 */
.L_x_9004:
[----:B------:R-:W4:Y:S02]  /*13b50*/  SYNCS.PHASECHK.TRANS64.TRYWAIT P0, [R17+URZ+0x19c80], R4 ;  /* 0x019c8004110075a7 */ /* 0x000f24000800017f */
[----:B----4-:R-:W-:Y:S05]  /*13b60*/  @!P0 BRA `(.L_x_9005) ;  /* 0x00000008009c8947 */ /* 0x010fea0003800000 */
.L_x_9006:
[----:B------:R0:W0:Y:S02]  /*13b70*/  SYNCS.PHASECHK.TRANS64.TRYWAIT P0, [R7+URZ+0x19c80], R0 ;  /* 0x019c8000070075a7 */ /* 0x000024000800017f */
[----:B0-----:R-:W-:Y:S05]  /*13b80*/  @!P0 NANOSLEEP.SYNCS 0x989680 ;  /* 0x009896800000895d */ /* 0x001fea0003900000 */
[----:B------:R-:W0:Y:S02]  /*13b90*/  @!P0 SYNCS.PHASECHK.TRANS64 P0, [R7+URZ+0x19c80], R0 ;  /* 0x019c8000070085a7 */ /* 0x000e24000800007f */
[----:B0-----:R-:W-:Y:S05]  /*13ba0*/  @!P0 BRA `(.L_x_9006) ;  /* 0xfffffffc00f08947 */ /* 0x001fea000383ffff */
.L_x_8995:
[----:B------:R-:W-:Y:S05]  /*13bb0*/  BSYNC B0 ;  /* 0x0000000000007941 */ /* 0x000fea0003800000 */
.L_x_8994:
[----:B------:R-:W-:Y:S05]  /*13bc0*/  EXIT ;  /* 0x000000000000794d */ /* 0x000fea0003800000 */
.L_x_8826:
[----:B0-----:R-:W-:-:S04]  /*13bd0*/  IMAD.U32 R3, RZ, RZ, UR45 ;  /* 0x0000002dff037e24 */ /* 0x001fc8000f8e00ff */
[----:B------:R0:W1:Y:S03]  /*13be0*/  SYNCS.PHASECHK.TRANS64.TRYWAIT P1, [R3+URZ+0x19c00], R0 ;  /* 0x019c0000030075a7 */ /* 0x000066000802017f */
[----:B-1----:R-:W-:Y:S05]  /*13bf0*/  @!P1 NANOSLEEP.SYNCS 0x989680 ;  /* 0x009896800000995d */ /* 0x002fea0003900000 */
[----:B------:R-:W1:Y:S02]  /*13c00*/  @!P1 SYNCS.PHASECHK.TRANS64 P1, [R3+URZ+0x19c00], R0 ;  /* 0x019c0000030095a7 */ /* 0x000e64000802007f */
[----:B-1----:R-:W-:Y:S05]  /*13c10*/  @!P1 BRA `(.L_x_8826) ;  /* 0xfffffffc00ec9947 */ /* 0x002fea000383ffff */
[----:B------:R-:W-:Y:S05]  /*13c20*/  BRA `(.L_x_9007) ;  /* 0xfffffee000407947 */ /* 0x000fea000383ffff */
.L_x_8830:
[----:B-1----:R1:W2:Y:S02]  /*13c30*/  SYNCS.PHASECHK.TRANS64.TRYWAIT P2, [R5+URZ+0x19c30], R0 ;  /* 0x019c3000050075a7 */ /* 0x0022a4000804017f */
[----:B--2---:R-:W-:Y:S05]  /*13c40*/  @!P2 NANOSLEEP.SYNCS 0x989680 ;  /* 0x009896800000a95d */ /* 0x004fea0003900000 */
[----:B------:R-:W2:Y:S02]  /*13c50*/  @!P2 SYNCS.PHASECHK.TRANS64 P2, [R5+URZ+0x19c30], R0 ;  /* 0x019c30000500a5a7 */ /* 0x000ea4000804007f */
[----:B--2---:R-:W-:Y:S05]  /*13c60*/  @!P2 BRA `(.L_x_8830) ;  /* 0xfffffffc00f0a947 */ /* 0x004fea000383ffff */
[----:B------:R-:W-:Y:S05]  /*13c70*/  BRA `(.L_x_8829) ;  /* 0xfffffee000647947 */ /* 0x000fea000383ffff */
.L_x_8846:
[----:B-1----:R-:W-:-:S04]  /*13c80*/  IMAD.U32 R11, RZ, RZ, UR23 ;  /* 0x00000017ff0b7e24 */ /* 0x002fc8000f8e00ff */
[----:B------:R1:W2:Y:S03]  /*13c90*/  SYNCS.PHASECHK.TRANS64.TRYWAIT P2, [R11+URZ+0x19c30], R10 ;  /* 0x019c300a0b0075a7 */ /* 0x0002a6000804017f */
[----:B--2---:R-:W-:Y:S05]  /*13ca0*/  @!P2 NANOSLEEP.SYNCS 0x989680 ;  /* 0x009896800000a95d */ /* 0x004fea0003900000 */
[----:B------:R-:W2:Y:S02]  /*13cb0*/  @!P2 SYNCS.PHASECHK.TRANS64 P2, [R11+URZ+0x19c30], R10 ;  /* 0x019c300a0b00a5a7 */ /* 0x000ea4000804007f */
[----:B--2---:R-:W-:Y:S05]  /*13cc0*/  @!P2 BRA `(.L_x_8846) ;  /* 0xfffffffc00eca947 */ /* 0x004fea000383ffff */
[----:B------:R-:W-:Y:S05]  /*13cd0*/  BRA `(.L_x_8845) ;  /* 0xffffff1000907947 */ /* 0x000fea000383ffff */
.L_x_8850:
[----:B-1----:R-:W-:-:S04]  /*13ce0*/  IMAD.U32 R11, RZ, RZ, UR11 ;  /* 0x0000000bff0b7e24 */ /* 0x002fc8000f8e00ff */
[----:B------:R1:W2:Y:S03]  /*13cf0*/  SYNCS.PHASECHK.TRANS64.TRYWAIT P2, [R11+URZ+0x19c50], R10 ;  /* 0x019c500a0b0075a7 */ /* 0x0002a6000804017f */
[----:B--2---:R-:W-:Y:S05]  /*13d00*/  @!P2 NANOSLEEP.SYNCS 0x989680 ;  /* 0x009896800000a95d */ /* 0x004fea0003900000 */
[----:B------:R-:W2:Y:S02]  /*13d10*/  @!P2 SYNCS.PHASECHK.TRANS64 P2, [R11+URZ+0x19c50], R10 ;  /* 0x019c500a0b00a5a7 */ /* 0x000ea4000804007f */
[----:B--2---:R-:W-:Y:S05]  /*13d20*/  @!P2 BRA `(.L_x_8850) ;  /* 0xfffffffc00eca947 */ /* 0x004fea000383ffff */
[----:B------:R-:W-:Y:S05]  /*13d30*/  BRA `(.L_x_8849) ;  /* 0xffffff1000e07947 */ /* 0x000fea000383ffff */
.L_x_8868:
[----:B-1----:R-:W-:-:S04]  /*13d40*/  IMAD.U32 R13, RZ, RZ, UR6 ;  /* 0x00000006ff0d7e24 */ /* 0x002fc8000f8e00ff */
[----:B------:R1:W2:Y:S03]  /*13d50*/  SYNCS.PHASECHK.TRANS64.TRYWAIT P2, [R13+URZ+0x19c30], R0 ;  /* 0x019c30000d0075a7 */ /* 0x0002a6000804017f */
[----:B--2---:R-:W-:Y:S05]  /*13d60*/  @!P2 NANOSLEEP.SYNCS 0x989680 ;  /* 0x009896800000a95d */ /* 0x004fea0003900000 */
[----:B------:R-:W2:Y:S02]  /*13d70*/  @!P2 SYNCS.PHASECHK.TRANS64 P2, [R13+URZ+0x19c30], R0 ;  /* 0x019c30000d00a5a7 */ /* 0x000ea4000804007f */
[----:B--2---:R-:W-:Y:S05]  /*13d80*/  @!P2 BRA `(.L_x_8868) ;  /* 0xfffffffc00eca947 */ /* 0x004fea000383ffff */
[----:B------:R-:W-:Y:S05]  /*13d90*/  BRA `(.L_x_8867) ;  /* 0xffffff3c00d47947 */ /* 0x000fea000383ffff */
.L_x_8872:
[----:B-1----:R-:W-:-:S04]  /*13da0*/  IMAD.U32 R13, RZ, RZ, UR11 ;  /* 0x0000000bff0d7e24 */ /* 0x002fc8000f8e00ff */
[----:B------:R1:W2:Y:S03]  /*13db0*/  SYNCS.PHASECHK.TRANS64.TRYWAIT P2, [R13+URZ+0x19c50], R0 ;  /* 0x019c50000d0075a7 */ /* 0x0002a6000804017f */
[----:B--2---:R-:W-:Y:S05]  /*13dc0*/  @!P2 NANOSLEEP.SYNCS 0x989680 ;  /* 0x009896800000a95d */ /* 0x004fea0003900000 */
[----:B------:R-:W2:Y:S02]  /*13dd0*/  @!P2 SYNCS.PHASECHK.TRANS64 P2, [R13+URZ+0x19c50], R0 ;  /* 0x019c50000d00a5a7 */ /* 0x000ea4000804007f */
[----:B--2---:R-:W-:Y:S05]  /*13de0*/  @!P2 BRA `(.L_x_8872) ;  /* 0xfffffffc00eca947 */ /* 0x004fea000383ffff */
[----:B------:R-:W-:Y:S05]  /*13df0*/  BRA `(.L_x_8871) ;  /* 0xffffff4000247947 */ /* 0x000fea000383ffff */
.L_x_8879:
[----:B-1----:R-:W-:-:S04]  /*13e00*/  IMAD.U32 R15, RZ, RZ, UR22 ;  /* 0x00000016ff0f7e24 */ /* 0x002fc8000f8e00ff */
[----:B------:R1:W2:Y:S03]  /*13e10*/  SYNCS.PHASECHK.TRANS64.TRYWAIT P2, [R15+URZ+0x19c30], R0 ;  /* 0x019c30000f0075a7 */ /* 0x0002a6000804017f */
[----:B--2---:R-:W-:Y:S05]  /*13e20*/  @!P2 NANOSLEEP.SYNCS 0x989680 ;  /* 0x009896800000a95d */ /* 0x004fea0003900000 */
[----:B------:R-:W2:Y:S02]  /*13e30*/  @!P2 SYNCS.PHASECHK.TRANS64 P2, [R15+URZ+0x19c30], R0 ;  /* 0x019c30000f00a5a7 */ /* 0x000ea4000804007f */
[----:B--2---:R-:W-:Y:S05]  /*13e40*/  @!P2 BRA `(.L_x_8879) ;  /* 0xfffffffc00eca947 */ /* 0x004fea000383ffff */
[----:B------:R-:W-:Y:S05]  /*13e50*/  BRA `(.L_x_8878) ;  /* 0xffffff5800b87947 */ /* 0x000fea000383ffff */
.L_x_8883:
[----:B-1----:R-:W-:-:S04]  /*13e60*/  IMAD.U32 R15, RZ, RZ, UR11 ;  /* 0x0000000bff0f7e24 */ /* 0x002fc8000f8e00ff */
[----:B------:R1:W2:Y:S03]  /*13e70*/  SYNCS.PHASECHK.TRANS64.TRYWAIT P2, [R15+URZ+0x19c50], R0 ;  /* 0x019c50000f0075a7 */ /* 0x0002a6000804017f */
[----:B--2---:R-:W-:Y:S05]  /*13e80*/  @!P2 NANOSLEEP.SYNCS 0x989680 ;  /* 0x009896800000a95d */ /* 0x004fea0003900000 */
[----:B------:R-:W2:Y:S02]  /*13e90*/  @!P2 SYNCS.PHASECHK.TRANS64 P2, [R15+URZ+0x19c50], R0 ;  /* 0x019c50000f00a5a7 */ /* 0x000ea4000804007f */
[----:B--2---:R-:W-:Y:S05]  /*13ea0*/  @!P2 BRA `(.L_x_8883) ;  /* 0xfffffffc00eca947 */ /* 0x004fea000383ffff */
[----:B------:R-:W-:Y:S05]  /*13eb0*/  BRA `(.L_x_8882) ;  /* 0xffffff5c00087947 */ /* 0x000fea000383ffff */
.L_x_8897:
[----:B-1----:R-:W-:-:S04]  /*13ec0*/  IMAD.U32 R6, RZ, RZ, UR14 ;  /* 0x0000000eff067e24 */ /* 0x002fc8000f8e00ff */
[----:B------:R1:W2:Y:S03]  /*13ed0*/  SYNCS.PHASECHK.TRANS64.TRYWAIT P1, [R6+URZ+0x19c50], R3 ;  /* 0x019c5003060075a7 */ /* 0x0002a6000802017f */
[----:B--2---:R-:W-:Y:S05]  /*13ee0*/  @!P1 NANOSLEEP.SYNCS 0x989680 ;  /* 0x009896800000995d */ /* 0x004fea0003900000 */
[----:B------:R-:W2:Y:S02]  /*13ef0*/  @!P1 SYNCS.PHASECHK.TRANS64 P1, [R6+URZ+0x19c50], R3 ;  /* 0x019c5003060095a7 */ /* 0x000ea4000802007f */
[----:B--2---:R-:W-:Y:S05]  /*13f00*/  @!P1 BRA `(.L_x_8897) ;  /* 0xfffffffc00ec9947 */ /* 0x004fea000383ffff */
[----:B------:R-:W-:Y:S05]  /*13f10*/  BRA `(.L_x_8896) ;  /* 0xffffff84004c7947 */ /* 0x000fea000383ffff */
.L_x_8937:
[----:B------:R-:W-:Y:S02]  /*13f20*/  IMAD.MOV.U32 R13, RZ, RZ, R4 ;  /* 0x000000ffff0d7224 */ /* 0x000fe400078e0004 */
[----:B------:R-:W-:Y:S02]  /*13f30*/  IMAD.MOV.U32 R12, RZ, RZ, RZ ;  /* 0x000000ffff0c7224 */ /* 0x000fe400078e00ff */
[----:B------:R-:W-:Y:S02]  /*13f40*/  IMAD.MOV.U32 R11, RZ, RZ, 0x1f ;  /* 0x0000001fff0b7424 */ /* 0x000fe400078e00ff */
[----:B------:R-:W-:-:S07]  /*13f50*/  IMAD.MOV.U32 R15, RZ, RZ, -0x1 ;  /* 0xffffffffff0f7424 */ /* 0x000fce00078e00ff */
[----:B------:R-:W-:Y:S05]  /*13f60*/  WARPSYNC.COLLECTIVE R15, `(.L_x_9008) ;  /* 0x000000000f087348 */ /* 0x000fea0003c00000 */
[----:B------:R0:W1:Y:S02]  /*13f70*/  SHFL.IDX P6, R14, R13, R12, R11 ;  /* 0x0000000c0d0e7389 */ /* 0x00006400000c000b */
[----:B01----:R-:W-:Y:S01]  /*13f80*/  ENDCOLLECTIVE ;  /* 0x000000000000791b */ /* 0x003fe20003800000 */
.L_x_9008:
[----:B------:R-:W-:Y:S05]  /*13f90*/  BRA `(.L_x_9009) ;  /* 0xffffffc800ec7947 */ /* 0x000fea000383ffff */
.L_x_8939:
[----:B------:R-:W-:Y:S01]  /*13fa0*/  BSSY B0, `(.L_x_9010) ;  /* 0x0000006000007945 */ /* 0x000fe20003800000 */
[----:B------:R-:W-:-:S07]  /*13fb0*/  IMAD.MOV.U32 R15, RZ, RZ, -0x1 ;  /* 0xffffffffff0f7424 */ /* 0x000fce00078e00ff */
[----:B0-----:R-:W-:Y:S05]  /*13fc0*/  WARPSYNC.COLLECTIVE R15, `(.L_x_9011) ;  /* 0x000000000f0c7348 */ /* 0x001fea0003c00000 */
[----:B------:R-:W-:Y:S02]  /*13fd0*/  ELECT P6, UR62, PT ;  /* 0x00000000003e782f */ /* 0x000fe400038c0000 */
[----:B------:R-:W-:Y:S01]  /*13fe0*/  MOV R14, UR62 ;  /* 0x0000003e000e7c02 */ /* 0x000fe20008000f00 */
[----:B0-----:R-:W-:Y:S10]  /*13ff0*/  ENDCOLLECTIVE ;  /* 0x000000000000791b */ /* 0x001ff40003800000 */
.L_x_9011:
[----:B------:R-:W-:Y:S05]  /*14000*/  BSYNC B0 ;  /* 0x0000000000007941 */ /* 0x000fea0003800000 */
.L_x_9010:
[----:B------:R-:W-:Y:S05]  /*14010*/  BRA `(.L_x_9012) ;  /* 0xffffffc800ec7947 */ /* 0x000fea000383ffff */
.L_x_8942:
[----:B-1----:R1:W2:Y:S02]  /*14020*/  SYNCS.PHASECHK.TRANS64.TRYWAIT P2, [R2+URZ+0x19c80], R3 ;  /* 0x019c8003020075a7 */ /* 0x0022a4000804017f */
[----:B--2---:R-:W-:Y:S05]  /*14030*/  @!P2 NANOSLEEP.SYNCS 0x989680 ;  /* 0x009896800000a95d */ /* 0x004fea0003900000 */
[----:B------:R-:W2:Y:S02]  /*14040*/  @!P2 SYNCS.PHASECHK.TRANS64 P2, [R2+URZ+0x19c80], R3 ;  /* 0x019c80030200a5a7 */ /* 0x000ea4000804007f */
[----:B--2---:R-:W-:Y:S05]  /*14050*/  @!P2 BRA `(.L_x_8942) ;  /* 0xfffffffc00f0a947 */ /* 0x004fea000383ffff */
[----:B------:R-:W-:Y:S05]  /*14060*/  BRA `(.L_x_9013) ;  /* 0xffffffcc00407947 */ /* 0x000fea000383ffff */
.L_x_8944:
[----:B0-----:R0:W2:Y:S02]  /*14070*/  SYNCS.PHASECHK.TRANS64.TRYWAIT P2, [R2+URZ+0x19c40], R3 ;  /* 0x019c4003020075a7 */ /* 0x0010a4000804017f */
[----:B--2---:R-:W-:Y:S05]  /*14080*/  @!P2 NANOSLEEP.SYNCS 0x989680 ;  /* 0x009896800000a95d */ /* 0x004fea0003900000 */
[----:B------:R-:W2:Y:S02]  /*14090*/  @!P2 SYNCS.PHASECHK.TRANS64 P2, [R2+URZ+0x19c40], R3 ;  /* 0x019c40030200a5a7 */ /* 0x000ea4000804007f */
[----:B--2---:R-:W-:Y:S05]  /*140a0*/  @!P2 BRA `(.L_x_8944) ;  /* 0xfffffffc00f0a947 */ /* 0x004fea000383ffff */
[----:B------:R-:W-:Y:S05]  /*140b0*/  BRA `(.L_x_9014) ;  /* 0xffffffcc00bc7947 */ /* 0x000fea000383ffff */
.L_x_8947:
[----:B-1----:R-:W-:-:S04]  /*140c0*/  IMAD.U32 R3, RZ, RZ, UR40 ;  /* 0x00000028ff037e24 */ /* 0x002fc8000f8e00ff */
[----:B------:R1:W2:Y:S03]  /*140d0*/  SYNCS.PHASECHK.TRANS64.TRYWAIT P0, [R3+URZ+0x19c20], R2 ;  /* 0x019c2002030075a7 */ /* 0x0002a6000800017f */
[----:B--2---:R-:W-:Y:S05]  /*140e0*/  @!P0 NANOSLEEP.SYNCS 0x989680 ;  /* 0x009896800000895d */ /* 0x004fea0003900000 */
[----:B------:R-:W2:Y:S02]  /*140f0*/  @!P0 SYNCS.PHASECHK.TRANS64 P0, [R3+URZ+0x19c20], R2 ;  /* 0x019c2002030085a7 */ /* 0x000ea4000800007f */
[----:B--2---:R-:W-:Y:S05]  /*14100*/  @!P0 BRA `(.L_x_8947) ;  /* 0xfffffffc00ec8947 */ /* 0x004fea000383ffff */
[----:B------:R-:W-:Y:S05]  /*14110*/  BRA `(.L_x_9015) ;  /* 0xffffffd000c87947 */ /* 0x000fea000383ffff */
.L_x_8953:
[----:B0-----:R0:W1:Y:S02]  /*14120*/  SYNCS.PHASECHK.TRANS64.TRYWAIT P0, [R6+URZ+0x19c80], R4 ;  /* 0x019c8004060075a7 */ /* 0x001064000800017f */
[----:B-1----:R-:W-:Y:S05]  /*14130*/  @!P0 NANOSLEEP.SYNCS 0x989680 ;  /* 0x009896800000895d */ /* 0x002fea0003900000 */
[----:B------:R-:W1:Y:S02]  /*14140*/  @!P0 SYNCS.PHASECHK.TRANS64 P0, [R6+URZ+0x19c80], R4 ;  /* 0x019c8004060085a7 */ /* 0x000e64000800007f */
[----:B-1----:R-:W-:Y:S05]  /*14150*/  @!P0 BRA `(.L_x_8953) ;  /* 0xfffffffc00f08947 */ /* 0x002fea000383ffff */
[----:B------:R-:W-:Y:S05]  /*14160*/  BRA `(.L_x_9016) ;  /* 0xffffffd400687947 */ /* 0x000fea000383ffff */
.L_x_8960:
[----:B-1----:R1:W2:Y:S02]  /*14170*/  SYNCS.PHASECHK.TRANS64.TRYWAIT P0, [R6+URZ+0x19c40], R4 ;  /* 0x019c4004060075a7 */ /* 0x0022a4000800017f */
[----:B--2---:R-:W-:Y:S05]  /*14180*/  @!P0 NANOSLEEP.SYNCS 0x989680 ;  /* 0x009896800000895d */ /* 0x004fea0003900000 */
[----:B------:R-:W2:Y:S02]  /*14190*/  @!P0 SYNCS.PHASECHK.TRANS64 P0, [R6+URZ+0x19c40], R4 ;  /* 0x019c4004060085a7 */ /* 0x000ea4000800007f */
[----:B--2---:R-:W-:Y:S05]  /*141a0*/  @!P0 BRA `(.L_x_8960) ;  /* 0xfffffffc00f08947 */ /* 0x004fea000383ffff */
[----:B------:R-:W-:Y:S05]  /*141b0*/  BRA `(.L_x_9017) ;  /* 0xffffffd800647947 */ /* 0x000fea000383ffff */
.L_x_8968:
[----:B0-----:R0:W1:Y:S02]  /*141c0*/  SYNCS.PHASECHK.TRANS64.TRYWAIT P2, [R12+URZ+0x19c70], R5 ;  /* 0x019c70050c0075a7 */ /* 0x001064000804017f */
[----:B-1----:R-:W-:Y:S05]  /*141d0*/  @!P2 NANOSLEEP.SYNCS 0x989680 ;  /* 0x009896800000a95d */ /* 0x002fea0003900000 */
[----:B------:R-:W1:Y:S02]  /*141e0*/  @!P2 SYNCS.PHASECHK.TRANS64 P2, [R12+URZ+0x19c70], R5 ;  /* 0x019c70050c00a5a7 */ /* 0x000e64000804007f */
[----:B-1----:R-:W-:Y:S05]  /*141f0*/  @!P2 BRA `(.L_x_8968) ;  /* 0xfffffffc00f0a947 */ /* 0x002fea000383ffff */
[----:B------:R-:W-:Y:S05]  /*14200*/  BRA `(.L_x_9018) ;  /* 0xffffffdc00787947 */ /* 0x000fea000383ffff */
.L_x_8970:
[----:B0-----:R0:W1:Y:S02]  /*14210*/  SYNCS.PHASECHK.TRANS64.TRYWAIT P2, [R12+URZ+0x19c60], R5 ;  /* 0x019c60050c0075a7 */ /* 0x001064000804017f */
[----:B-1----:R-:W-:Y:S05]  /*14220*/  @!P2 NANOSLEEP.SYNCS 0x989680 ;  /* 0x009896800000a95d */ /* 0x002fea0003900000 */
[----:B------:R-:W1:Y:S02]  /*14230*/  @!P2 SYNCS.PHASECHK.TRANS64 P2, [R12+URZ+0x19c60], R5 ;  /* 0x019c60050c00a5a7 */ /* 0x000e64000804007f */
[----:B-1----:R-:W-:Y:S05]  /*14240*/  @!P2 BRA `(.L_x_8970) ;  /* 0xfffffffc00f0a947 */ /* 0x002fea000383ffff */
[----:B------:R-:W-:Y:S05]  /*14250*/  BRA `(.L_x_9019) ;  /* 0xffffffdc00807947 */ /* 0x000fea000383ffff */
.L_x_8977:
[----:B-1----:R1:W2:Y:S02]  /*14260*/  SYNCS.PHASECHK.TRANS64.TRYWAIT P0, [R2+URZ+0x19c70], R3 ;  /* 0x019c7003020075a7 */ /* 0x0022a4000800017f */
[----:B--2---:R-:W-:Y:S05]  /*14270*/  @!P0 NANOSLEEP.SYNCS 0x989680 ;  /* 0x009896800000895d */ /* 0x004fea0003900000 */
[----:B------:R-:W2:Y:S02]  /*14280*/  @!P0 SYNCS.PHASECHK.TRANS64 P0, [R2+URZ+0x19c70], R3 ;  /* 0x019c7003020085a7 */ /* 0x000ea4000800007f */
[----:B--2---:R-:W-:Y:S05]  /*14290*/  @!P0 BRA `(.L_x_8977) ;  /* 0xfffffffc00f08947 */ /* 0x004fea000383ffff */
[----:B------:R-:W-:Y:S05]  /*142a0*/  BRA `(.L_x_9020) ;  /* 0xffffffe400047947 */ /* 0x000fea000383ffff */
.L_x_8979:
[----:B-1----:R1:W2:Y:S02]  /*142b0*/  SYNCS.PHASECHK.TRANS64.TRYWAIT P0, [R2+URZ+0x19c60], R3 ;  /* 0x019c6003020075a7 */ /* 0x0022a4000800017f */
[----:B--2---:R-:W-:Y:S05]  /*142c0*/  @!P0 NANOSLEEP.SYNCS 0x989680 ;  /* 0x009896800000895d */ /* 0x004fea0003900000 */
[----:B------:R-:W2:Y:S02]  /*142d0*/  @!P0 SYNCS.PHASECHK.TRANS64 P0, [R2+URZ+0x19c60], R3 ;  /* 0x019c6003020085a7 */ /* 0x000ea4000800007f */
[----:B--2---:R-:W-:Y:S05]  /*142e0*/  @!P0 BRA `(.L_x_8979) ;  /* 0xfffffffc00f08947 */ /* 0x004fea000383ffff */
[----:B------:R-:W-:Y:S05]  /*142f0*/  BRA `(.L_x_9021) ;  /* 0xffffffe4000c7947 */ /* 0x000fea000383ffff */
.L_x_8992:
[----:B0-----:R0:W1:Y:S02]  /*14300*/  SYNCS.PHASECHK.TRANS64.TRYWAIT P0, [R6+URZ+0x19c20], R0 ;  /* 0x019c2000060075a7 */ /* 0x001064000800017f */
[----:B-1----:R-:W-:Y:S05]  /*14310*/  @!P0 NANOSLEEP.SYNCS 0x989680 ;  /* 0x009896800000895d */ /* 0x002fea0003900000 */
[----:B------:R-:W1:Y:S02]  /*14320*/  @!P0 SYNCS.PHASECHK.TRANS64 P0, [R6+URZ+0x19c20], R0 ;  /* 0x019c2000060085a7 */ /* 0x000e64000800007f */
[----:B-1----:R-:W-:Y:S05]  /*14330*/  @!P0 BRA `(.L_x_8992) ;  /* 0xfffffffc00f08947 */ /* 0x002fea000383ffff */
[----:B------:R-:W-:Y:S05]  /*14340*/  BRA `(.L_x_9022) ;  /* 0xfffffff4004c7947 */ /* 0x000fea000383ffff */
.L_x_8993:
        /* <DEDUP_REMOVED lines=11> */
.L_x_9024:
[----:B------:R-:W-:Y:S05]  /*14400*/  BSYNC B0 ;  /* 0x0000000000007941 */ /* 0x000fea0003800000 */
.L_x_9023:
[----:B------:R-:W-:Y:S05]  /*14410*/  BRA `(.L_x_9025) ;  /* 0xfffffff400347947 */ /* 0x000fea000383ffff */
.L_x_8996:
[----:B------:R-:W-:Y:S01]  /*14420*/  BSSY B1, `(.L_x_9026) ;  /* 0x0000006000017945 */ /* 0x000fe20003800000 */
[----:B------:R-:W-:-:S07]  /*14430*/  IMAD.MOV.U32 R15, RZ, RZ, -0x1 ;  /* 0xffffffffff0f7424 */ /* 0x000fce00078e00ff */
[----:B0-----:R-:W-:Y:S05]  /*14440*/  WARPSYNC.COLLECTIVE R15, `(.L_x_9027) ;  /* 0x000000000f0c7348 */ /* 0x001fea0003c00000 */
[----:B------:R-:W-:Y:S02]  /*14450*/  ELECT P6, UR62, PT ;  /* 0x00000000003e782f */ /* 0x000fe400038c0000 */
[----:B------:R-:W-:Y:S01]  /*14460*/  MOV R14, UR62 ;  /* 0x0000003e000e7c02 */ /* 0x000fe20008000f00 */
[----:B0-----:R-:W-:Y:S10]  /*14470*/  ENDCOLLECTIVE ;  /* 0x000000000000791b */ /* 0x001ff40003800000 */
.L_x_9027:
[----:B------:R-:W-:Y:S05]  /*14480*/  BSYNC B1 ;  /* 0x0000000000017941 */ /* 0x000fea0003800000 */
.L_x_9026:
[----:B------:R-:W-:Y:S05]  /*14490*/  BRA `(.L_x_9028) ;  /* 0xfffffff4002c7947 */ /* 0x000fea000383ffff */
.L_x_8998:
[----:B0-----:R0:W1:Y:S02]  /*144a0*/  SYNCS.PHASECHK.TRANS64.TRYWAIT P1, [R5+URZ], R4 ;  /* 0x00000004050075a7 */ /* 0x001064000802017f */
[----:B-1----:R-:W-:Y:S05]  /*144b0*/  @!P1 NANOSLEEP.SYNCS 0x989680 ;  /* 0x009896800000995d */ /* 0x002fea0003900000 */
[----:B------:R-:W1:Y:S02]  /*144c0*/  @!P1 SYNCS.PHASECHK.TRANS64 P1, [R5+URZ], R4 ;  /* 0x00000004050095a7 */ /* 0x000e64000802007f */
[----:B-1----:R-:W-:Y:S05]  /*144d0*/  @!P1 BRA `(.L_x_8998) ;  /* 0xfffffffc00f09947 */ /* 0x002fea000383ffff */
[----:B------:R-:W-:Y:S05]  /*144e0*/  BRA `(.L_x_9029) ;  /* 0xfffffff400607947 */ /* 0x000fea000383ffff */
.L_x_8999:
[----:B-1----:R1:W2:Y:S02]  /*144f0*/  SYNCS.PHASECHK.TRANS64.TRYWAIT P1, [R9+URZ], R0 ;  /* 0x00000000090075a7 */ /* 0x0022a4000802017f */
[----:B--2---:R-:W-:Y:S05]  /*14500*/  @!P1 NANOSLEEP.SYNCS 0x989680 ;  /* 0x009896800000995d */ /* 0x004fea0003900000 */
[----:B------:R-:W2:Y:S02]  /*14510*/  @!P1 SYNCS.PHASECHK.TRANS64 P1, [R9+URZ], R0 ;  /* 0x00000000090095a7 */ /* 0x000ea4000802007f */
[----:B--2---:R-:W-:Y:S05]  /*14520*/  @!P1 BRA `(.L_x_8999) ;  /* 0xfffffffc00f09947 */ /* 0x004fea000383ffff */
[----:B------:R-:W-:Y:S05]  /*14530*/  BRA `(.L_x_9030) ;  /* 0xfffffff400547947 */ /* 0x000fea000383ffff */
.L_x_9001:
[----:B--2---:R2:W3:Y:S02]  /*14540*/  SYNCS.PHASECHK.TRANS64.TRYWAIT P1, [R17+URZ+0x19c60], R4 ;  /* 0x019c6004110075a7 */ /* 0x0044e4000802017f */
[----:B---3--:R-:W-:Y:S05]  /*14550*/  @!P1 NANOSLEEP.SYNCS 0x989680 ;  /* 0x009896800000995d */ /* 0x008fea0003900000 */
[----:B------:R-:W3:Y:S02]  /*14560*/  @!P1 SYNCS.PHASECHK.TRANS64 P1, [R17+URZ+0x19c60], R4 ;  /* 0x019c6004110095a7 */ /* 0x000ee4000802007f */
[----:B---3--:R-:W-:Y:S05]  /*14570*/  @!P1 BRA `(.L_x_9001) ;  /* 0xfffffffc00f09947 */ /* 0x008fea000383ffff */
[----:B------:R-:W-:Y:S05]  /*14580*/  BRA `(.L_x_9031) ;  /* 0xfffffff400547947 */ /* 0x000fea000383ffff */
.L_x_9003:
[----:B---3--:R3:W4:Y:S02]  /*14590*/  SYNCS.PHASECHK.TRANS64.TRYWAIT P1, [R7+URZ+0x19c60], R0 ;  /* 0x019c6000070075a7 */ /* 0x008724000802017f */
[----:B----4-:R-:W-:Y:S05]  /*145a0*/  @!P1 NANOSLEEP.SYNCS 0x989680 ;  /* 0x009896800000995d */ /* 0x010fea0003900000 */
[----:B------:R-:W4:Y:S02]  /*145b0*/  @!P1 SYNCS.PHASECHK.TRANS64 P1, [R7+URZ+0x19c60], R0 ;  /* 0x019c6000070095a7 */ /* 0x000f24000802007f */
[----:B----4-:R-:W-:Y:S05]  /*145c0*/  @!P1 BRA `(.L_x_9003) ;  /* 0xfffffffc00f09947 */ /* 0x010fea000383ffff */
[----:B------:R-:W-:Y:S05]  /*145d0*/  BRA `(.L_x_9032) ;  /* 0xfffffff400547947 */ /* 0x000fea000383ffff */
.L_x_9005:
[----:B----4-:R4:W0:Y:S02]  /*145e0*/  SYNCS.PHASECHK.TRANS64.TRYWAIT P0, [R17+URZ+0x19c80], R4 ;  /* 0x019c8004110075a7 */ /* 0x010824000800017f */
[----:B0-----:R-:W-:Y:S05]  /*145f0*/  @!P0 NANOSLEEP.SYNCS 0x989680 ;  /* 0x009896800000895d */ /* 0x001fea0003900000 */
[----:B------:R-:W0:Y:S02]  /*14600*/  @!P0 SYNCS.PHASECHK.TRANS64 P0, [R17+URZ+0x19c80], R4 ;  /* 0x019c8004110085a7 */ /* 0x000e24000800007f */
[----:B0-----:R-:W-:Y:S05]  /*14610*/  @!P0 BRA `(.L_x_9005) ;  /* 0xfffffffc00f08947 */ /* 0x001fea000383ffff */
[----:B------:R-:W-:Y:S05]  /*14620*/  BRA `(.L_x_9006) ;  /* 0xfffffff400507947 */ /* 0x000fea000383ffff */
.L_x_9033:
        /* <DEDUP_REMOVED lines=13> */
.L_x_12383:


//--------------------- .text._ZN7cutlass13device_kernelIN5flash11enable_sm90INS1_16FlashAttnFwdSm90INS1_25CollectiveMainloopFwdSm90ILi2EN4cute5tupleIJNS5_1CILi1EEES8_S8_EEENS6_IJNS7_ILi192EEENS7_ILi128EEENS7_ILi96EEEEEELi96ENS_12float_e4m3_tEfNS_4arch4Sm90ELb0ELb1ELb0ELb1ELb0ELb1ELb0ELb1ELb1ELb0ELb0ELb0EEENS1_21CollectiveEpilogueFwdINS6_IJSA_SC_SB_EEES9_NS_10bfloat16_tESG_Li384ELb1ELb0ELb0ELb1EEENS1_36VarlenDynamicPersistentTileSchedulerILi192ELi128ELi384ELi128ELb0ELb0ELb1ELb1ELb0ELb1EEEEEEEEEvNT_6ParamsE --------------------------
	.section	.text._ZN7cutlass13device_kernelIN5flash11enable_sm90INS1_16FlashAttnFwdSm90INS1_25CollectiveMainloopFwdSm90ILi2EN4cute5tupleIJNS5_1CILi1EEES8_S8_EEENS6_IJNS7_ILi192EEENS7_ILi128EEENS7_ILi96EEEEEELi96ENS_12float_e4m3_tEfNS_4arch4Sm90ELb0ELb1ELb0ELb1ELb0ELb1ELb0ELb1ELb1ELb0ELb0ELb0EEENS1_21CollectiveEpilogueFwdINS6_IJSA_SC_SB_EEES9_NS_10bfloat16_tESG_Li384ELb1ELb0ELb0ELb1EEENS1_36VarlenDynamicPersistentTileSchedulerILi192ELi128ELi384ELi128ELb0ELb0ELb1ELb1ELb0ELb1EEEEEEEEEvNT_6ParamsE,"ax",@progbits
	.align	128
.text._ZN7cutlass13device_kernelIN5flash11enable_sm90INS1_16FlashAttnFwdSm90INS1_25CollectiveMainloopFwdSm90ILi2EN4cute5tupleIJNS5_1CILi1EEES8_S8_EEENS6_IJNS7_ILi192EEENS7_ILi128EEENS7_ILi96EEEEEELi96ENS_12float_e4m3_tEfNS_4arch4Sm90ELb0ELb1ELb0ELb1ELb0ELb1ELb0ELb1ELb1ELb0ELb0ELb0EEENS1_21CollectiveEpilogueFwdINS6_IJSA_SC_SB_EEES9_NS_10bfloat16_tESG_Li384ELb1ELb0ELb0ELb1EEENS1_36VarlenDynamicPersistentTileSchedulerILi192ELi128ELi384ELi128ELb0ELb0ELb1ELb1ELb0ELb1EEEEEEEEEvNT_6ParamsE:
        .type           _ZN7cutlass13device_kernelIN5flash11enable_sm90INS1_16FlashAttnFwdSm90INS1_25CollectiveMainloopFwdSm90ILi2EN4cute5tupleIJNS5_1CILi1EEES8_S8_EEENS6_IJNS7_ILi192EEENS7_ILi128EEENS7_ILi96EEEEEELi96ENS_12float_e4m3_tEfNS_4arch4Sm90ELb0ELb1ELb0ELb1ELb0ELb1ELb0ELb1ELb1ELb0ELb0ELb0EEENS1_21CollectiveEpilogueFwdINS6_IJSA_SC_SB_EEES9_NS_10bfloat16_tESG_Li384ELb1ELb0ELb0ELb1EEENS1_36VarlenDynamicPersistentTileSchedulerILi192ELi128ELi384ELi128ELb0ELb0ELb1ELb1ELb0ELb1EEEEEEEEEvNT_6ParamsE,@function
        .size           _ZN7cutlass13device_kernelIN5flash11enable_sm90INS1_16FlashAttnFwdSm90INS1_25CollectiveMainloopFwdSm90ILi2EN4cute5tupleIJNS5_1CILi1EEES8_S8_EEENS6_IJNS7_ILi192EEENS7_ILi128EEENS7_ILi96EEEEEELi96ENS_12float_e4m3_tEfNS_4arch4Sm90ELb0ELb1ELb0ELb1ELb0ELb1ELb0ELb1ELb1ELb0ELb0ELb0EEENS1_21CollectiveEpilogueFwdINS6_IJSA_SC_SB_EEES9_NS_10bfloat16_tESG_Li384ELb1ELb0ELb0ELb1EEENS1_36VarlenDynamicPersistentTileSchedulerILi192ELi128ELi384ELi128ELb0ELb0ELb1ELb1ELb0ELb1EEEEEEEEEvNT_6ParamsE,(.L_x_12384 - _ZN7cutlass13device_kernelIN5flash11enable_sm90INS1_16FlashAttnFwdSm90INS1_25CollectiveMainloopFwdSm90ILi2EN4cute5tupleIJNS5_1CILi1EEES8_S8_EEENS6_IJNS7_ILi192EEENS7_ILi128EEENS7_ILi96EEEEEELi96ENS_12float_e4m3_tEfNS_4arch4Sm90ELb0ELb1ELb0ELb1ELb0ELb1ELb0ELb1ELb1ELb0ELb0ELb0EEENS1_21CollectiveEpilogueFwdINS6_IJSA_SC_SB_EEES9_NS_10bfloat16_tESG_Li384ELb1ELb0ELb0ELb1EEENS1_36VarlenDynamicPersistentTileSchedulerILi192ELi128ELi384ELi128ELb0ELb0ELb1ELb1ELb0ELb1EEEEEEEEEvNT_6ParamsE)
        .other          _ZN7cutlass13device_kernelIN5flash11enable_sm90INS1_16FlashAttnFwdSm90INS1_25CollectiveMainloopFwdSm90ILi2EN4cute5tupleIJNS5_1CILi1EEES8_S8_EEENS6_IJNS7_ILi192EEENS7_ILi128EEENS7_ILi96EEEEEELi96ENS_12float_e4m3_tEfNS_4arch4Sm90ELb0ELb1ELb0ELb1ELb0ELb1ELb0ELb1ELb1ELb0ELb0ELb0EEENS1_21CollectiveEpilogueFwdINS6_IJSA_SC_SB_EEES9_NS_10bfloat16_tESG_Li384ELb1ELb0ELb0ELb1EEENS1_36VarlenDynamicPersistentTileSchedulerILi192ELi128ELi384ELi128ELb0ELb0ELb1ELb1ELb0ELb1EEEEEEEEEvNT_6ParamsE,@"STO_CUDA_ENTRY STV_DEFAULT"
_ZN7cutlass13device_kernelIN5flash11enable_sm90INS1_16FlashAttnFwdSm90INS1_25CollectiveMainloopFwdSm90ILi2EN4cute5tupleIJNS5_1CILi1EEES8_S8_EEENS6_IJNS7_ILi192EEENS7_ILi128EEENS7_ILi96EEEEEELi96ENS_12float_e4m3_tEfNS_4arch4Sm90ELb0ELb1ELb0ELb1ELb0ELb1ELb0ELb1ELb1ELb0ELb0ELb0EEENS1_21CollectiveEpilogueFwdINS6_IJSA_SC_SB_EEES9_NS_10bfloat16_tESG_Li384ELb1ELb0ELb0ELb1EEENS1_36VarlenDynamicPersistentTileSchedulerILi192ELi128ELi384ELi128ELb0ELb0ELb1ELb1ELb0ELb1EEEEEEEEEvNT_6ParamsE:
        /* <DEDUP_REMOVED lines=26> */
.L_x_9035:
[----:B------:R-:W-:Y:S05]  /*01a0*/  BSYNC B0 ;  /* 0x0000000000007941 */ /* 0x000fea0003800000 */
.L_x_9034:
        /* <DEDUP_REMOVED lines=40> */
.L_x_9036:
        /* <DEDUP_REMOVED lines=22> */
.L_x_9037:
        /* <DEDUP_REMOVED lines=18> */
.L_x_9038:
        /* <DEDUP_REMOVED lines=22> */
.L_x_9039:
        /* <DEDUP_REMOVED lines=22> */
.L_x_9040:
        /* <DEDUP_REMOVED lines=9> */
.L_x_9043:
        /* <DEDUP_REMOVED lines=20> */
[CC--:B--2---:R-:W-:Y:S02]  /*0b40*/  LEA.HI R2, R0.reuse, R12.reuse, RZ, 0x5 ;  /* 0x0000000c00027211 */ /* 0x0c4fe400078f28ff */
[----:B------:R-:W-:-:S03]  /*0b50*/  LEA.HI R5, R0, R12, RZ, 0x4 ;  /* 0x0000000c00057211 */ /* 0x000fc600078f20ff */
[----:B------:R-:W-:Y:S01]  /*0b60*/  IMAD.SHL.U32 R4, R2, 0x10, RZ ;  /* 0x0000001002047824 */ /* 0x000fe200078e00ff */
[-C--:B------:R-:W-:Y:S02]  /*0b70*/  LEA.HI R2, R0, R12.reuse, RZ, 0x7 ;  /* 0x0000000c00027211 */ /* 0x080fe400078f38ff */
[----:B------:R-:W-:Y:S02]  /*0b80*/  LOP3.LUT R3, R5, 0x7fffff0, RZ, 0xc0, !PT ;  /* 0x07fffff005037812 */ /* 0x000fe400078ec0ff */
[----:B------:R-:W-:Y:S02]  /*0b90*/  LOP3.LUT R6, R2, 0xffffff80, RZ, 0xc0, !PT ;  /* 0xffffff8002067812 */ /* 0x000fe400078ec0ff */
[----:B------:R-:W-:Y:S01]  /*0ba0*/  LOP3.LUT R7, R4, 0xfffffe00, RZ, 0xc0, !PT ;  /* 0xfffffe0004077812 */ /* 0x000fe200078ec0ff */
[C---:B------:R-:W-:Y:S01]  /*0bb0*/  IMAD.IADD R4, R12.reuse, 0x1, -R3 ;  /* 0x000000010c047824 */ /* 0x040fe200078e0a03 */
[CC--:B------:R-:W-:Y:S01]  /*0bc0*/  LEA.HI R3, R12.reuse, R12.reuse, RZ, 0x1 ;  /* 0x0000000c0c037211 */ /* 0x0c0fe200078f08ff */
[----:B------:R-:W-:Y:S01]  /*0bd0*/  IMAD.IADD R15, R12, 0x1, -R6 ;  /* 0x000000010c0f7824 */ /* 0x000fe200078e0a06 */
[----:B------:R-:W-:Y:S01]  /*0be0*/  LEA.HI R0, R0, R12, RZ, 0x3 ;  /* 0x0000000c00007211 */ /* 0x000fe200078f18ff */
[----:B------:R-:W-:Y:S01]  /*0bf0*/  IMAD R7, R4, 0x20, R7 ;  /* 0x0000002004077824 */ /* 0x000fe200078e0207 */
[----:B------:R-:W-:-:S02]  /*0c00*/  SHF.R.S32.HI R23, RZ, 0x1, R3 ;  /* 0x00000001ff177819 */ /* 0x000fc40000011403 */
[----:B------:R-:W-:Y:S02]  /*0c10*/  SHF.R.S32.HI R4, RZ, 0x1f, R3 ;  /* 0x0000001fff047819 */ /* 0x000fe40000011403 */
[----:B------:R-:W-:Y:S02]  /*0c20*/  LOP3.LUT R3, R3, 0xfffffffe, RZ, 0xc0, !PT ;  /* 0xfffffffe03037812 */ /* 0x000fe400078ec0ff */
[----:B------:R-:W-:Y:S02]  /*0c30*/  SHF.R.S32.HI R8, RZ, 0x1f, R15 ;  /* 0x0000001fff087819 */ /* 0x000fe4000001140f */
[----:B------:R-:W-:Y:S01]  /*0c40*/  LEA.HI R4, R4, R23, RZ, 0x2 ;  /* 0x0000001704047211 */ /* 0x000fe200078f10ff */
[----:B------:R-:W-:Y:S01]  /*0c50*/  IMAD.IADD R16, R12, 0x1, -R3 ;  /* 0x000000010c107824 */ /* 0x000fe200078e0a03 */
[----:B------:R-:W-:Y:S02]  /*0c60*/  LEA.HI R12, R8, R15, RZ, 0x2 ;  /* 0x0000000f080c7211 */ /* 0x000fe400078f10ff */
[----:B------:R-:W-:-:S02]  /*0c70*/  SHF.R.S32.HI R3, RZ, 0x4, R5 ;  /* 0x00000004ff037819 */ /* 0x000fc40000011405 */
[----:B------:R-:W-:Y:S02]  /*0c80*/  SHF.R.S32.HI R21, RZ, 0x7, R2 ;  /* 0x00000007ff157819 */ /* 0x000fe40000011402 */
[--C-:B------:R-:W-:Y:S02]  /*0c90*/  SHF.R.S32.HI R13, RZ, 0x2, R12.reuse ;  /* 0x00000002ff0d7819 */ /* 0x100fe4000001140c */
[----:B------:R-:W-:Y:S01]  /*0ca0*/  SHF.R.S32.HI R2, RZ, 0x1f, R12 ;  /* 0x0000001fff027819 */ /* 0x000fe2000001140c */
[----:B------:R-:W-:Y:S01]  /*0cb0*/  IMAD.SHL.U32 R20, R16, 0x10, RZ ;  /* 0x0000001010147824 */ /* 0x000fe200078e00ff */
[----:B------:R-:W-:Y:S02]  /*0cc0*/  LEA.HI R5, R5, R3, RZ, 0x1 ;  /* 0x0000000305057211 */ /* 0x000fe400078f08ff */
[----:B------:R-:W-:Y:S02]  /*0cd0*/  LOP3.LUT R4, R4, 0x7fffffc, RZ, 0xc0, !PT ;  /* 0x07fffffc04047812 */ /* 0x000fe400078ec0ff */
[----:B------:R-:W-:-:S02]  /*0ce0*/  SHF.R.S32.HI R0, RZ, 0x3, R0 ;  /* 0x00000003ff007819 */ /* 0x000fc40000011400 */
[----:B------:R-:W-:Y:S01]  /*0cf0*/  LEA.HI R14, R2, R13, RZ, 0x3 ;  /* 0x0000000d020e7211 */ /* 0x000fe200078f18ff */
[----:B------:R-:W-:Y:S01]  /*0d00*/  IMAD.IADD R4, R23, 0x1, -R4 ;  /* 0x0000000117047824 */ /* 0x000fe200078e0a04 */
[----:B------:R-:W-:Y:S01]  /*0d10*/  LOP3.LUT R2, R5, 0x1ffffffe, RZ, 0xc0, !PT ;  /* 0x1ffffffe05027812 */ /* 0x000fe200078ec0ff */
[----:B------:R-:W-:Y:S02]  /*0d20*/  VIADD R22, R20, 0x20 ;  /* 0x0000002014167836 */ /* 0x000fe40000000000 */
[----:B------:R-:W-:Y:S02]  /*0d30*/  IMAD.SHL.U32 R0, R0, 0x80, RZ ;  /* 0x0000008000007824 */ /* 0x000fe400078e00ff */
[C---:B------:R-:W-:Y:S02]  /*0d40*/  IMAD R4, R3.reuse, 0x8, R4 ;  /* 0x0000000803047824 */ /* 0x040fe400078e0204 */
[----:B------:R-:W-:Y:S01]  /*0d50*/  IMAD.IADD R2, R3, 0x1, -R2 ;  /* 0x0000000103027824 */ /* 0x000fe200078e0a02 */
[----:B------:R-:W-:-:S02]  /*0d60*/  SHF.R.S32.HI R3, RZ, 0x1f, R22 ;  /* 0x0000001fff037819 */ /* 0x000fc40000011416 */
[----:B------:R-:W-:Y:S02]  /*0d70*/  LOP3.LUT R18, R0, 0x80, RZ, 0xc0, !PT ;  /* 0x0000008000127812 */ /* 0x000fe400078ec0ff */
[-C--:B------:R-:W-:Y:S01]  /*0d80*/  LEA.HI R0, R3, R22.reuse, RZ, 0x5 ;  /* 0x0000001603007211 */ /* 0x080fe200078f28ff */
[----:B------:R-:W-:Y:S01]  /*0d90*/  IMAD.HI R6, R21, 0x55555556, RZ ;  /* 0x5555555615067827 */ /* 0x000fe200078e02ff */
[----:B------:R-:W-:Y:S02]  /*0da0*/  LEA.HI R3, R3, R22, RZ, 0x4 ;  /* 0x0000001603037211 */ /* 0x000fe400078f20ff */
[----:B------:R-:W-:Y:S02]  /*0db0*/  LOP3.LUT R14, R14, 0xfffffff8, RZ, 0xc0, !PT ;  /* 0xfffffff80e0e7812 */ /* 0x000fe400078ec0ff */
[----:B------:R-:W-:Y:S01]  /*0dc0*/  LEA.HI R8, R8, R15, RZ, 0x5 ;  /* 0x0000000f08087211 */ /* 0x000fe200078f28ff */
[----:B------:R-:W-:Y:S01]  /*0dd0*/  IMAD.SHL.U32 R4, R4, 0x20, RZ ;  /* 0x0000002004047824 */ /* 0x000fe200078e00ff */
[----:B------:R-:W-:-:S02]  /*0de0*/  SHF.R.S32.HI R0, RZ, 0x5, R0 ;  /* 0x00000005ff007819 */ /* 0x000fc40000011400 */
[----:B------:R-:W-:Y:S02]  /*0df0*/  SHF.R.U32.HI R5, RZ, 0x3, R18 ;  /* 0x00000003ff057819 */ /* 0x000fe40000011612 */
[----:B------:R-:W-:Y:S01]  /*0e00*/  LOP3.LUT R3, R18, 0x10, R3, 0xf8, !PT ;  /* 0x0000001012037812 */ /* 0x000fe200078ef803 */
[----:B------:R-:W-:Y:S01]  /*0e10*/  IMAD.IADD R13, R13, 0x1, -R14 ;  /* 0x000000010d0d7824 */ /* 0x000fe200078e0a0e */
[----:B------:R-:W-:Y:S02]  /*0e20*/  LEA.HI R6, R6, R6, RZ, 0x1 ;  /* 0x0000000606067211 */ /* 0x000fe400078f08ff */
[----:B------:R-:W-:Y:S01]  /*0e30*/  SHF.R.S32.HI R8, RZ, 0x5, R8 ;  /* 0x00000005ff087819 */ /* 0x000fe20000011408 */
[----:B------:R-:W-:Y:S01]  /*0e40*/  IMAD R0, R0, 0x1800, R4 ;  /* 0x0000180000007824 */ /* 0x000fe200078e0204 */
[----:B------:R-:W-:Y:S01]  /*0e50*/  LOP3.LUT R3, R3, R5, RZ, 0x3c, !PT ;  /* 0x0000000503037212 */ /* 0x000fe200078e3cff */
[----:B------:R-:W-:Y:S02]  /*0e60*/  IMAD R6, R6, -0x3, R21 ;  /* 0xfffffffd06067824 */ /* 0x000fe400078e0215 */
[----:B------:R-:W-:Y:S01]  /*0e70*/  IMAD R13, R8, 0x10, R13 ;  /* 0x00000010080d7824 */ /* 0x000fe200078e020d */
[----:B------:R-:W-:Y:S01]  /*0e80*/  STL [R1+0x38], R22 ;  /* 0x0000381601007387 */ /* 0x000fe20000100800 */
[----:B------:R-:W-:Y:S01]  /*0e90*/  IMAD R7, R2, 0x8, R7 ;  /* 0x0000000802077824 */ /* 0x000fe200078e0207 */
[----:B------:R-:W-:Y:S01]  /*0ea0*/  IADD3 R2, R17, R0, R3 ;  /* 0x0000000011027210 */ /* 0x000fe20007ffe003 */
[----:B------:R-:W-:Y:S01]  /*0eb0*/  IMAD R0, R6, 0x40, R13 ;  /* 0x0000004006007824 */ /* 0x000fe200078e020d */
[----:B------:R-:W-:Y:S04]  /*0ec0*/  STL [R1+0x34], R18 ;  /* 0x0000341201007387 */ /* 0x000fe80000100800 */
[----:B------:R-:W-:Y:S04]  /*0ed0*/  STL [R1+0x40], R4 ;  /* 0x0000400401007387 */ /* 0x000fe80000100800 */
[----:B------:R-:W-:Y:S04]  /*0ee0*/  STL [R1+0x68], R5 ;  /* 0x0000680501007387 */ /* 0x000fe80000100800 */
[----:B------:R-:W-:Y:S04]  /*0ef0*/  STL [R1+0x6c], R7 ;  /* 0x00006c0701007387 */ /* 0x000fe80000100800 */
[----:B------:R-:W-:Y:S04]  /*0f00*/  STL [R1+0x60], R2 ;  /* 0x0000600201007387 */ /* 0x000fe80000100800 */
[----:B------:R-:W-:Y:S04]  /*0f10*/  STL [R1+0x24], R9 ;  /* 0x0000240901007387 */ /* 0x000fe80000100800 */
[----:B------:R0:W-:Y:S02]  /*0f20*/  STL [R1+0x64], R0 ;  /* 0x0000640001007387 */ /* 0x0001e40000100800 */
[----:B0-----:R-:W-:-:S04]  /*0f30*/  LOP3.LUT R0, R18, 0x10, R20, 0xf8, !PT ;  /* 0x0000001012007812 */ /* 0x001fc800078ef814 */
[----:B------:R-:W-:Y:S01]  /*0f40*/  LOP3.LUT R0, R0, R5, RZ, 0x3c, !PT ;  /* 0x0000000500007212 */ /* 0x000fe200078e3cff */
[----:B------:R0:W-:Y:S04]  /*0f50*/  STL [R1+0x28], R10 ;  /* 0x0000280a01007387 */ /* 0x0001e80000100800 */
[----:B------:R-:W-:Y:S01]  /*0f60*/  IMAD.IADD R0, R4, 0x1, R0 ;  /* 0x0000000104007824 */ /* 0x000fe200078e0200 */
[----:B------:R0:W-:Y:S04]  /*0f70*/  STL [R1+0x2c], R11 ;  /* 0x00002c0b01007387 */ /* 0x0001e80000100800 */
[----:B------:R0:W-:Y:S04]  /*0f80*/  STL [R1+0x54], RZ ;  /* 0x000054ff01007387 */ /* 0x0001e80000100800 */
[----:B------:R0:W-:Y:S04]  /*0f90*/  STL [R1+0x8], RZ ;  /* 0x000008ff01007387 */ /* 0x0001e80000100800 */
[----:B------:R0:W-:Y:S01]  /*0fa0*/  STL [R1+0x48], R0 ;  /* 0x0000480001007387 */ /* 0x0001e20000100800 */
[----:B------:R-:W-:Y:S01]  /*0fb0*/  LOP3.LUT R156, R12, 0x7ffffffc, RZ, 0xc0, !PT ;  /* 0x7ffffffc0c9c7812 */ /* 0x000fe200078ec0ff */
[----:B------:R-:W-:Y:S01]  /*0fc0*/  IMAD.MOV.U32 R22, RZ, RZ, RZ ;  /* 0x000000ffff167224 */ /* 0x000fe200078e00ff */
[----:B------:R-:W-:Y:S01]  /*0fd0*/  SHF.R.S32.HI R3, RZ, 0x1f, R23 ;  /* 0x0000001fff037819 */ /* 0x000fe20000011417 */
[----:B------:R-:W-:-:S02]  /*0fe0*/  IMAD.SHL.U32 R2, R16, 0x8, RZ ;  /* 0x0000000810027824 */ /* 0x000fc400078e00ff */
[----:B------:R-:W-:Y:S01]  /*0ff0*/  IMAD.IADD R156, R15, 0x1, -R156 ;  /* 0x000000010f9c7824 */ /* 0x000fe200078e0a9c */
[----:B---3--:R-:W-:Y:S02]  /*1000*/  LOP3.LUT R157, R19, 0x1, RZ, 0xfc, !PT ;  /* 0x00000001139d7812 */ /* 0x008fe400078efcff */
[----:B0-----:R-:W-:-:S07]  /*1010*/  CS2R R18, SRZ ;  /* 0x0000000000127805 */ /* 0x001fce000001ff00 */
.L_x_9242:
[----:B0-2--5:R-:W2:Y:S01]  /*1020*/  LDL R31, [R1+0x2c] ;  /* 0x00002c00011f7983 */ /* 0x025ea20000100800 */
[----:B------:R-:W-:Y:S01]  /*1030*/  ULDC.64 UR4, c[0x0][0xa28] ;  /* 0x00028a0000047ab9 */ /* 0x000fe20000000a00 */
[----:B-1-3--:R-:W2:Y:S01]  /*1040*/  LDC.64 R4, c[0x0][0xa08] ;  /* 0x00028200ff047b82 */ /* 0x00aea20000000a00 */
[----:B------:R-:W-:Y:S01]  /*1050*/  ISETP.NE.U32.AND P0, PT, RZ, UR4, PT ;  /* 0x00000004ff007c0c */ /* 0x000fe2000bf05070 */
[----:B------:R-:W3:Y:S04]  /*1060*/  LDL R12, [R1+0x24] ;  /* 0x00002400010c7983 */ /* 0x000ee80000100800 */
[----:B------:R-:W4:Y:S01]  /*1070*/  LDL R28, [R1+0x28] ;  /* 0x00002800011c7983 */ /* 0x000f220000100800 */
[----:B------:R-:W-:Y:S01]  /*1080*/  ISETP.NE.AND.EX P0, PT, RZ, UR5, PT, P0 ;  /* 0x00000005ff007c0c */ /* 0x000fe2000bf05300 */
[----:B------:R-:W-:Y:S01]  /*1090*/  ULDC.64 UR4, c[0x0][0xa18] ;  /* 0x0002860000047ab9 */ /* 0x000fe20000000a00 */
[----:B------:R-:W-:Y:S01]  /*10a0*/  IMAD.MOV.U32 R0, RZ, RZ, RZ ;  /* 0x000000ffff007224 */ /* 0x000fe200078e00ff */
[----:B------:R-:W-:Y:S01]  /*10b0*/  ISETP.NE.U32.AND P1, PT, RZ, UR4, PT ;  /* 0x00000004ff007c0c */ /* 0x000fe2000bf25070 */
[----:B------:R-:W-:Y:S01]  /*10c0*/  IMAD.MOV.U32 R46, RZ, RZ, RZ ;  /* 0x000000ffff2e7224 */ /* 0x000fe200078e00ff */
[----:B------:R-:W-:-:S02]  /*10d0*/  ULDC.64 UR6, c[0x0][0xa20] ;  /* 0x0002880000067ab9 */ /* 0x000fc40000000a00 */
[----:B------:R-:W-:Y:S01]  /*10e0*/  ISETP.NE.AND.EX P1, PT, RZ, UR5, PT, P1 ;  /* 0x00000005ff007c0c */ /* 0x000fe2000bf25310 */
[----:B------:R-:W-:-:S05]  /*10f0*/  ULDC.64 UR4, c[0x0][0xa08] ;  /* 0x0002820000047ab9 */ /* 0x000fca0000000a00 */
[----:B------:R-:W0:Y:S08]  /*1100*/  @P0 LDC.64 R2, c[0x0][0xa28] ;  /* 0x00028a00ff020b82 */ /* 0x000e300000000a00 */
[----:B------:R-:W1:Y:S01]  /*1110*/  @P1 LDC.64 R6, c[0x0][0xa18] ;  /* 0x00028600ff061b82 */ /* 0x000e620000000a00 */
[----:B------:R-:W-:Y:S01]  /*1120*/  ISETP.NE.U32.AND P3, PT, RZ, UR4, PT ;  /* 0x00000004ff007c0c */ /* 0x000fe2000bf65070 */
[----:B------:R-:W-:-:S02]  /*1130*/  ULDC UR4, c[0x0][0x288] ;  /* 0x0000a20000047ab9 */ /* 0x000fc40000000800 */
[----:B------:R-:W-:Y:S01]  /*1140*/  IMAD.U32 R10, RZ, RZ, UR4 ;  /* 0x00000004ff0a7e24 */ /* 0x000fe2000f8e00ff */
[----:B------:R-:W-:Y:S01]  /*1150*/  ISETP.NE.AND.EX P3, PT, RZ, UR5, PT, P3 ;  /* 0x00000005ff007c0c */ /* 0x000fe2000bf65330 */
[----:B------:R-:W-:Y:S01]  /*1160*/  ULDC.64 UR4, c[0x0][0x3f8] ;  /* 0x0000fe0000047ab9 */ /* 0x000fe20000000a00 */
[----:B--2---:R-:W-:-:S04]  /*1170*/  IMAD.WIDE R8, R31, 0x4, R4 ;  /* 0x000000041f087825 */ /* 0x004fc800078e0204 */
[----:B-1----:R-:W-:-:S07]  /*1180*/  @P1 IMAD.WIDE R4, R31, 0x4, R6 ;  /* 0x000000041f041825 */ /* 0x002fce00078e0206 */
[----:B------:R1:W5:Y:S04]  /*1190*/  @P3 LDG.E R46, desc[UR40][R8.64] ;  /* 0x00000028082e3981 */ /* 0x000368000c1e1900 */
[----:B------:R-:W2:Y:S01]  /*11a0*/  @P1 LDG.E R10, desc[UR40][R4.64] ;  /* 0x00000028040a1981 */ /* 0x000ea2000c1e1900 */
[----:B0-----:R-:W-:-:S05]  /*11b0*/  @P0 IMAD.WIDE R2, R31, 0x4, R2 ;  /* 0x000000041f020825 */ /* 0x001fca00078e0202 */
[----:B------:R1:W5:Y:S01]  /*11c0*/  @P0 LDG.E R0, desc[UR40][R2.64] ;  /* 0x0000002802000981 */ /* 0x000362000c1e1900 */
[----:B------:R-:W-:-:S03]  /*11d0*/  UISETP.NE.U32.AND UP0, UPT, UR4, URZ, UPT ;  /* 0x0000003f0400728c */ /* 0x000fc6000bf05070 */
[----:B------:R-:W-:Y:S01]  /*11e0*/  ULDC UR4, c[0x0][0x404] ;  /* 0x0001010000047ab9 */ /* 0x000fe20000000800 */
[----:B------:R-:W-:Y:S01]  /*11f0*/  UISETP.NE.AND.EX UP0, UPT, UR5, URZ, UPT, UP0 ;  /* 0x0000003f0500728c */ /* 0x000fe2000bf05300 */
[----:B------:R-:W-:Y:S02]  /*1200*/  ISETP.NE.U32.AND P2, PT, RZ, UR6, PT ;  /* 0x00000006ff007c0c */ /* 0x000fe4000bf45070 */
[----:B------:R-:W-:Y:S01]  /*1210*/  ULDC UR5, c[0x0][0x2e0] ;  /* 0x0000b80000057ab9 */ /* 0x000fe20000000800 */
[----:B------:R-:W-:Y:S01]  /*1220*/  USEL UR4, UR4, 0x1, UP0 ;  /* 0x0000000104047887 */ /* 0x000fe20008000000 */
[----:B------:R-:W-:-:S03]  /*1230*/  ISETP.NE.AND.EX P2, PT, RZ, UR7, PT, P2 ;  /* 0x00000007ff007c0c */ /* 0x000fc6000bf45320 */
[----:B------:R-:W-:-:S03]  /*1240*/  UIMAD UR4, UR4, UR5, URZ ;  /* 0x00000005040472a4 */ /* 0x000fc6000f8e023f */
[----:B------:R-:W-:Y:S01]  /*1250*/  ULDC UR5, c[0x0][0x338] ;  /* 0x0000ce0000057ab9 */ /* 0x000fe20000000800 */
[----:B--2---:R1:W-:Y:S04]  /*1260*/  STL [R1+0x3c], R10 ;  /* 0x00003c0a01007387 */ /* 0x0043e80000100800 */
[----:B---3--:R1:W-:Y:S04]  /*1270*/  STL [R1+0x58], R12 ;  /* 0x0000580c01007387 */ /* 0x0083e80000100800 */
[----:B----4-:R1:W-:Y:S04]  /*1280*/  STL [R1+0x4c], R28 ;  /* 0x00004c1c01007387 */ /* 0x0103e80000100800 */
[----:B------:R1:W-:Y:S01]  /*1290*/  STL [R1+0x50], R31 ;  /* 0x0000501f01007387 */ /* 0x0003e20000100800 */
[----:B------:R-:W-:Y:S01]  /*12a0*/  IMAD.MOV.U32 R13, RZ, RZ, R10 ;  /* 0x000000ffff0d7224 */ /* 0x000fe200078e000a */
[----:B------:R-:W-:Y:S06]  /*12b0*/  @P1 BRA `(.L_x_9045) ;  /* 0x0000000000281947 */ /* 0x000fec0003800000 */
[----:B------:R-:W-:Y:S02]  /*12c0*/  ULDC.64 UR6, c[0x0][0xa00] ;  /* 0x0002800000067ab9 */ /* 0x000fe40000000a00 */
[----:B------:R-:W-:-:S04]  /*12d0*/  ISETP.NE.U32.AND P0, PT, RZ, UR6, PT ;  /* 0x00000006ff007c0c */ /* 0x000fc8000bf05070 */
[----:B------:R-:W-:-:S13]  /*12e0*/  ISETP.NE.AND.EX P0, PT, RZ, UR7, PT, P0 ;  /* 0x00000007ff007c0c */ /* 0x000fda000bf05300 */
[----:B------:R-:W-:Y:S05]  /*12f0*/  @!P0 BRA `(.L_x_9045) ;  /* 0x0000000000188947 */ /* 0x000fea0003800000 */
[----:B-1----:R-:W0:Y:S02]  /*1300*/  LDC.64 R2, c[0x0][0xa00] ;  /* 0x00028000ff027b82 */ /* 0x002e240000000a00 */
[----:B0-----:R-:W-:-:S05]  /*1310*/  IMAD.WIDE R2, R31, 0x4, R2 ;  /* 0x000000041f027825 */ /* 0x001fca00078e0202 */
[----:B------:R-:W2:Y:S04]  /*1320*/  LDG.E R4, desc[UR40][R2.64] ;  /* 0x0000002802047981 */ /* 0x000ea8000c1e1900 */
[----:B------:R-:W2:Y:S02]  /*1330*/  LDG.E R5, desc[UR40][R2.64+0x4] ;  /* 0x0000042802057981 */ /* 0x000ea4000c1e1900 */
[----:B--2---:R-:W-:-:S05]  /*1340*/  IMAD.IADD R13, R5, 0x1, -R4 ;  /* 0x00000001050d7824 */ /* 0x004fca00078e0a04 */
[----:B------:R0:W-:Y:S02]  /*1350*/  STL [R1+0x3c], R13 ;  /* 0x00003c0d01007387 */ /* 0x0001e40000100800 */
.L_x_9045:
[----:B------:R-:W-:Y:S02]  /*1360*/  IMAD.U32 R27, RZ, RZ, UR5 ;  /* 0x00000005ff1b7e24 */ /* 0x000fe4000f8e00ff */
[----:B------:R-:W-:Y:S01]  /*1370*/  IMAD.U32 R29, RZ, RZ, UR4 ;  /* 0x00000004ff1d7e24 */ /* 0x000fe2000f8e00ff */
[----:B------:R-:W-:Y:S06]  /*1380*/  @!P2 BRA `(.L_x_9046) ;  /* 0x000000000010a947 */ /* 0x000fec0003800000 */
[----:B-1----:R-:W1:Y:S02]  /*1390*/  LDC.64 R2, c[0x0][0xa20] ;  /* 0x00028800ff027b82 */ /* 0x002e640000000a00 */
[----:B-1----:R-:W-:-:S05]  /*13a0*/  IMAD.WIDE R2, R31, 0x4, R2 ;  /* 0x000000041f027825 */ /* 0x002fca00078e0202 */
[----:B------:R2:W5:Y:S01]  /*13b0*/  LDG.E R29, desc[UR40][R2.64] ;  /* 0x00000028021d7981 */ /* 0x000562000c1e1900 */
[----:B------:R-:W-:Y:S05]  /*13c0*/  BRA `(.L_x_9047) ;  /* 0x0000000000107947 */ /* 0x000fea0003800000 */
.L_x_9046:
[----:B------:R-:W-:Y:S05]  /*13d0*/  @!P3 BRA `(.L_x_9047) ;  /* 0x00000000000cb947 */ /* 0x000fea0003800000 */
[----:B-1----:R-:W2:Y:S04]  /*13e0*/  LDG.E R2, desc[UR40][R8.64] ;  /* 0x0000002808027981 */ /* 0x002ea8000c1e1900 */
[----:B------:R-:W2:Y:S02]  /*13f0*/  LDG.E R29, desc[UR40][R8.64+0x4] ;  /* 0x00000428081d7981 */ /* 0x000ea4000c1e1900 */
[----:B--2---:R-:W-:-:S07]  /*1400*/  IMAD.IADD R29, R29, 0x1, -R2 ;  /* 0x000000011d1d7824 */ /* 0x004fce00078e0a02 */
.L_x_9047:
[----:B------:R-:W-:Y:S01]  /*1410*/  ULDC.64 UR4, c[0x0][0xa10] ;  /* 0x0002840000047ab9 */ /* 0x000fe20000000a00 */
[----:B-1----:R-:W1:Y:S01]  /*1420*/  LDC.64 R8, c[0x0][0x9e0] ;  /* 0x00027800ff087b82 */ /* 0x002e620000000a00 */
[----:B------:R-:W-:-:S04]  /*1430*/  ISETP.NE.U32.AND P0, PT, RZ, UR4, PT ;  /* 0x00000004ff007c0c */ /* 0x000fc8000bf05070 */
[----:B------:R-:W-:Y:S01]  /*1440*/  ISETP.NE.AND.EX P0, PT, RZ, UR5, PT, P0 ;  /* 0x00000005ff007c0c */ /* 0x000fe2000bf05300 */
[----:B------:R-:W-:Y:S02]  /*1450*/  ULDC.64 UR4, c[0x0][0xa30] ;  /* 0x00028c0000047ab9 */ /* 0x000fe40000000a00 */
[----:B------:R-:W-:-:S04]  /*1460*/  ISETP.NE.U32.AND P1, PT, RZ, UR4, PT ;  /* 0x00000004ff007c0c */ /* 0x000fc8000bf25070 */
[----:B------:R-:W-:-:S06]  /*1470*/  ISETP.NE.AND.EX P1, PT, RZ, UR5, PT, P1 ;  /* 0x00000005ff007c0c */ /* 0x000fcc000bf25310 */
[----:B--2---:R-:W2:Y:S08]  /*1480*/  @P0 LDC.64 R2, c[0x0][0xa10] ;  /* 0x00028400ff020b82 */ /* 0x004eb00000000a00 */
[----:B------:R-:W3:Y:S01]  /*1490*/  @P1 LDC.64 R4, c[0x0][0xa30] ;  /* 0x00028c00ff041b82 */ /* 0x000ee20000000a00 */
[----:B--2---:R-:W-:-:S05]  /*14a0*/  @P0 IMAD.WIDE R2, R31, 0x4, R2 ;  /* 0x000000041f020825 */ /* 0x004fca00078e0202 */
[----:B------:R-:W2:Y:S04]  /*14b0*/  @P0 LDG.E R6, desc[UR40][R2.64] ;  /* 0x0000002802060981 */ /* 0x000ea8000c1e1900 */
[----:B------:R-:W2:Y:S01]  /*14c0*/  @P0 LDG.E R7, desc[UR40][R2.64+0x4] ;  /* 0x0000042802070981 */ /* 0x000ea2000c1e1900 */
[----:B-----5:R-:W-:Y:S02]  /*14d0*/  IMAD.MOV.U32 R24, RZ, RZ, R29 ;  /* 0x000000ffff187224 */ /* 0x020fe400078e001d */
[----:B---3--:R-:W-:-:S05]  /*14e0*/  @P1 IMAD.WIDE R4, R31, 0x4, R4 ;  /* 0x000000041f041825 */ /* 0x008fca00078e0204 */
[----:B------:R3:W5:Y:S01]  /*14f0*/  @P1 LDG.E R24, desc[UR40][R4.64] ;  /* 0x0000002804181981 */ /* 0x000762000c1e1900 */
[----:B-1----:R-:W-:Y:S01]  /*1500*/  ISETP.GE.AND P1, PT, R9, 0x1, PT ;  /* 0x000000010900780c */ /* 0x002fe20003f26270 */
[----:B--2---:R-:W-:Y:S02]  /*1510*/  @P0 IMAD.IADD R27, R7, 0x1, -R6 ;  /* 0x00000001071b0824 */ /* 0x004fe400078e0a06 */
[----:B------:R-:W-:Y:S02]  /*1520*/  IMAD.IADD R7, R29, 0x1, -R0 ;  /* 0x000000011d077824 */ /* 0x000fe400078e0a00 */
[----:B------:R-:W-:Y:S02]  /*1530*/  IMAD.MOV.U32 R6, RZ, RZ, 0xc0 ;  /* 0x000000c0ff067424 */ /* 0x000fe400078e00ff */
[----:B------:R-:W-:Y:S02]  /*1540*/  IMAD.IADD R10, R7, 0x1, R27 ;  /* 0x00000001070a7824 */ /* 0x000fe400078e021b */
[----:B------:R-:W-:-:S02]  /*1550*/  IMAD R6, R12, R6, 0xc0 ;  /* 0x000000c00c067424 */ /* 0x000fc400078e0206 */
[C---:B------:R-:W-:Y:S01]  /*1560*/  VIADD R0, R10.reuse, 0x7f ;  /* 0x0000007f0a007836 */ /* 0x040fe20000000000 */
[----:B------:R3:W-:Y:S02]  /*1570*/  STL [R1+0x20], R10 ;  /* 0x0000200a01007387 */ /* 0x0007e40000100800 */
[----:B------:R-:W-:Y:S02]  /*1580*/  IADD3 R11, R10, R6, -R13 ;  /* 0x000000060a0b7210 */ /* 0x000fe40007ffe80d */
[----:B------:R-:W-:-:S04]  /*1590*/  SHF.R.S32.HI R3, RZ, 0x1f, R0 ;  /* 0x0000001fff037819 */ /* 0x000fc80000011400 */
[----:B------:R-:W-:Y:S01]  /*15a0*/  LEA.HI R3, R3, R0, RZ, 0x7 ;  /* 0x0000000003037211 */ /* 0x000fe200078f38ff */
[----:B------:R-:W-:-:S03]  /*15b0*/  IMAD.IADD R0, R11, 0x1, R8 ;  /* 0x000000010b007824 */ /* 0x000fc600078e0208 */
[----:B------:R-:W-:Y:S01]  /*15c0*/  SHF.R.S32.HI R25, RZ, 0x7, R3 ;  /* 0x00000007ff197819 */ /* 0x000fe20000011403 */
[----:B---3--:R-:W-:Y:S06]  /*15d0*/  @!P1 BRA `(.L_x_9048) ;  /* 0x0000000000489947 */ /* 0x008fec0003800000 */
[C---:B------:R-:W-:Y:S01]  /*15e0*/  ISETP.GT.AND P0, PT, R11.reuse, RZ, PT ;  /* 0x000000ff0b00720c */ /* 0x040fe20003f04270 */
[----:B------:R-:W-:Y:S01]  /*15f0*/  BSSY B0, `(.L_x_9049) ;  /* 0x000000e000007945 */ /* 0x000fe20003800000 */
[----:B------:R-:W-:-:S11]  /*1600*/  VIADD R2, R11, 0xffffffff ;  /* 0xffffffff0b027836 */ /* 0x000fd60000000000 */
        /* <DEDUP_REMOVED lines=8> */
.L_x_9050:
[----:B------:R-:W-:-:S13]  /*1690*/  ISETP.NE.AND P0, PT, R9, 0x1, PT ;  /* 0x000000010900780c */ /* 0x000fda0003f05270 */
[----:B------:R-:W1:Y:S02]  /*16a0*/  @P0 LDC.64 R4, c[0x0][0x9e8] ;  /* 0x00027a00ff040b82 */ /* 0x000e640000000a00 */
[----:B-1----:R-:W-:-:S05]  /*16b0*/  @P0 IMAD.HI.U32 R4, R2, R4, RZ ;  /* 0x0000000402040227 */ /* 0x002fca00078e00ff */
[----:B------:R-:W-:-:S07]  /*16c0*/  @P0 SHF.R.U32.HI R2, RZ, R5, R4 ;  /* 0x00000005ff020219 */ /* 0x000fce0000011604 */
.L_x_9051:
[----:B------:R-:W-:Y:S05]  /*16d0*/  BSYNC B0 ;  /* 0x0000000000007941 */ /* 0x000fea0003800000 */
.L_x_9049:
[----:B------:R-:W-:-:S05]  /*16e0*/  IMAD R3, R2, R9, R9 ;  /* 0x0000000902037224 */ /* 0x000fca00078e0209 */
[----:B------:R-:W-:-:S07]  /*16f0*/  VIMNMX R0, R0, R3, PT ;  /* 0x0000000300007248 */ /* 0x000fce0003fe0100 */
.L_x_9048:
        /* <DEDUP_REMOVED lines=15> */
.L_x_9054:
[----:B------:R-:W-:-:S13]  /*17f0*/  ISETP.NE.AND P0, PT, R9, 0x1, PT ;  /* 0x000000010900780c */ /* 0x000fda0003f05270 */
[----:B------:R-:W1:Y:S02]  /*1800*/  @P0 LDC.64 R4, c[0x0][0x9e8] ;  /* 0x00027a00ff040b82 */ /* 0x000e640000000a00 */
[----:B-1----:R-:W-:-:S05]  /*1810*/  @P0 IMAD.HI.U32 R4, R2, R4, RZ ;  /* 0x0000000402040227 */ /* 0x002fca00078e00ff */
[----:B------:R-:W-:-:S07]  /*1820*/  @P0 SHF.R.U32.HI R2, RZ, R5, R4 ;  /* 0x00000005ff020219 */ /* 0x000fce0000011604 */
.L_x_9055:
[----:B------:R-:W-:Y:S05]  /*1830*/  BSYNC B0 ;  /* 0x0000000000007941 */ /* 0x000fea0003800000 */
.L_x_9053:
[----:B------:R-:W-:-:S05]  /*1840*/  IMAD R2, R2, R9, RZ ;  /* 0x0000000902027224 */ /* 0x000fca00078e02ff */
[----:B------:R-:W-:-:S07]  /*1850*/  VIMNMX R3, R3, R2, !PT ;  /* 0x0000000203037248 */ /* 0x000fce0007fe0100 */
.L_x_9052:
[----:B------:R-:W-:Y:S01]  /*1860*/  VIADD R0, R0, 0x7f ;  /* 0x0000007f00007836 */ /* 0x000fe20000000000 */
[----:B------:R-:W-:Y:S02]  /*1870*/  SHF.R.S32.HI R2, RZ, 0x1f, R3 ;  /* 0x0000001fff027819 */ /* 0x000fe40000011403 */
[----:B------:R-:W-:Y:S02]  /*1880*/  PLOP3.LUT P3, PT, PT, PT, PT, 0x80, 0x0 ;  /* 0x000000000000781c */ /* 0x000fe40003f6f070 */
[----:B------:R-:W-:Y:S02]  /*1890*/  SHF.R.S32.HI R5, RZ, 0x1f, R0 ;  /* 0x0000001fff057819 */ /* 0x000fe40000011400 */
[----:B------:R-:W-:Y:S02]  /*18a0*/  LEA.HI R2, R2, R3, RZ, 0x7 ;  /* 0x0000000302027211 */ /* 0x000fe400078f38ff */
[----:B------:R-:W-:Y:S02]  /*18b0*/  LEA.HI R5, R5, R0, RZ, 0x7 ;  /* 0x0000000005057211 */ /* 0x000fe400078f38ff */
[----:B------:R-:W-:-:S02]  /*18c0*/  SHF.R.S32.HI R2, RZ, 0x7, R2 ;  /* 0x00000007ff027819 */ /* 0x000fc40000011402 */
[----:B------:R-:W-:Y:S02]  /*18d0*/  SHF.R.S32.HI R0, RZ, 0x7, R5 ;  /* 0x00000007ff007819 */ /* 0x000fe40000011405 */
        /* <DEDUP_REMOVED lines=12> */
[----:B------:R-:W-:-:S04]  /*19a0*/  @P0 SHF.R.S32.HI R2, RZ, 0x7, R3 ;  /* 0x00000007ff020819 */ /* 0x000fc80000011403 */
        /* <DEDUP_REMOVED lines=19> */
[----:B01----:R-:W-:-:S07]  /*1ae0*/  IMAD.MOV.U32 R13, RZ, RZ, RZ ;  /* 0x000000ffff0d7224 */ /* 0x003fce00078e00ff */
[----:B------:R-:W-:-:S07]  /*1af0*/  LEPC R20, `(.L_x_9058) ;  /* 0x000000001014794e */ /* 0x000fce0000000000 */
[----:B--2--5:R-:W-:Y:S05]  /*1b00*/  CALL.ABS.NOINC R14 ;  /* 0x000000000e007343 */ /* 0x024fea0003c00000 */
.L_x_9058:
[----:B------:R-:W-:Y:S05]  /*1b10*/  BSYNC B6 ;  /* 0x0000000000067941 */ /* 0x000fea0003800000 */
.L_x_9057:
        /* <DEDUP_REMOVED lines=20> */
.L_x_9060:
[----:B------:R-:W-:Y:S05]  /*1c60*/  BSYNC B6 ;  /* 0x0000000000067941 */ /* 0x000fea0003800000 */
.L_x_9059:
[----:B------:R-:W-:Y:S01]  /*1c70*/  ULDC.64 UR4, c[0x0][0x9f8] ;  /* 0x00027e0000047ab9 */ /* 0x000fe20000000a00 */
[----:B------:R-:W2:Y:S01]  /*1c80*/  LDL R30, [R1+0x38] ;  /* 0x00003800011e7983 */ /* 0x000ea20000100800 */
[----:B------:R-:W-:Y:S01]  /*1c90*/  ISETP.NE.U32.AND P0, PT, RZ, UR4, PT ;  /* 0x00000004ff007c0c */ /* 0x000fe2000bf05070 */
[----:B------:R-:W-:Y:S01]  /*1ca0*/  IMAD.MOV.U32 R6, RZ, RZ, R31 ;  /* 0x000000ffff067224 */ /* 0x000fe200078e001f */
[----:B------:R-:W1:Y:S01]  /*1cb0*/  LDC R0, c[0x0][0x428] ;  /* 0x00010a00ff007b82 */ /* 0x000e620000000800 */
[----:B------:R-:W3:Y:S01]  /*1cc0*/  S2R R20, SR_TID.X ;  /* 0x0000000000147919 */ /* 0x000ee20000002100 */
[----:B------:R-:W-:-:S06]  /*1cd0*/  ISETP.NE.AND.EX P0, PT, RZ, UR5, PT, P0 ;  /* 0x00000005ff007c0c */ /* 0x000fcc000bf05300 */
[----:B------:R-:W4:Y:S01]  /*1ce0*/  LDC.64 R68, c[0x0][0x2f0] ;  /* 0x0000bc00ff447b82 */ /* 0x000f220000000a00 */
[----:B------:R-:W-:Y:S01]  /*1cf0*/  IMAD.IADD R46, R46, 0x1, R29 ;  /* 0x000000012e2e7824 */ /* 0x000fe200078e021d */
[----:B------:R-:W-:Y:S01]  /*1d00*/  ULDC.64 UR4, c[0x0][0x2f8] ;  /* 0x0000be0000047ab9 */ /* 0x000fe20000000a00 */
[----:B------:R-:W-:Y:S01]  /*1d10*/  IMAD.MOV.U32 R9, RZ, RZ, R28 ;  /* 0x000000ffff097224 */ /* 0x000fe200078e001c */
[----:B------:R-:W-:Y:S01]  /*1d20*/  ULDC UR6, c[0x0][0x2e4] ;  /* 0x0000b90000067ab9 */ /* 0x000fe20000000800 */
[----:B------:R-:W-:-:S03]  /*1d30*/  ULDC.64 UR8, c[0x0][0x320] ;  /* 0x0000c80000087ab9 */ /* 0x000fc60000000a00 */
[----:B------:R-:W0:Y:S08]  /*1d40*/  @P0 LDC.64 R4, c[0x0][0x9f8] ;  /* 0x00027e00ff040b82 */ /* 0x000e300000000a00 */
[----:B------:R-:W2:Y:S08]  /*1d50*/  LDC R81, c[0x0][0x3d4] ;  /* 0x0000f500ff517b82 */ /* 0x000eb00000000800 */
[----:B------:R-:W2:Y:S01]  /*1d60*/  LDC.64 R66, c[0x0][0x3d8] ;  /* 0x0000f600ff427b82 */ /* 0x000ea20000000a00 */
[----:B0-----:R-:W-:-:S05]  /*1d70*/  @P0 IMAD.WIDE R4, R31, 0x4, R4 ;  /* 0x000000041f040825 */ /* 0x001fca00078e0204 */
[----:B------:R0:W2:Y:S01]  /*1d80*/  @P0 LDG.E R6, desc[UR40][R4.64] ;  /* 0x0000002804060981 */ /* 0x0000a2000c1e1900 */
[----:B-1----:R-:W-:Y:S01]  /*1d90*/  ISETP.NE.AND P0, PT, R0, 0x1, PT ;  /* 0x000000010000780c */ /* 0x002fe20003f05270 */
[----:B---3--:R-:W-:Y:S01]  /*1da0*/  VIADD R20, R20, 0xffffff80 ;  /* 0xffffff8014147836 */ /* 0x008fe20000000000 */
[----:B------:R-:W-:-:S04]  /*1db0*/  SHF.R.S32.HI R3, RZ, 0x1f, R46 ;  /* 0x0000001fff037819 */ /* 0x000fc8000001142e */
[----:B------:R-:W-:Y:S01]  /*1dc0*/  LEA.HI R29, R20, R20, RZ, 0x1 ;  /* 0x00000014141d7211 */ /* 0x000fe200078f08ff */
[-C--:B----4-:R-:W-:Y:S02]  /*1dd0*/  IMAD R7, R3, R68.reuse, RZ ;  /* 0x0000004403077224 */ /* 0x090fe400078e02ff */
[----:B0-----:R-:W-:Y:S01]  /*1de0*/  IMAD.WIDE.U32 R4, R46, R68, RZ ;  /* 0x000000442e047225 */ /* 0x001fe200078e00ff */
[----:B------:R-:W-:-:S03]  /*1df0*/  LOP3.LUT R29, R29, 0xfffffffe, RZ, 0xc0, !PT ;  /* 0xfffffffe1d1d7812 */ /* 0x000fc600078ec0ff */
[----:B------:R-:W0:Y:S01]  /*1e00*/  @P0 LDC R0, c[0x0][0x42c] ;  /* 0x00010b00ff000b82 */ /* 0x000e220000000800 */
[----:B------:R-:W-:Y:S02]  /*1e10*/  IMAD R7, R46, R69, R7 ;  /* 0x000000452e077224 */ /* 0x000fe400078e0207 */
[----:B------:R-:W-:Y:S02]  /*1e20*/  IMAD.IADD R29, R20, 0x1, -R29 ;  /* 0x00000001141d7824 */ /* 0x000fe400078e0a1d */
[----:B------:R-:W-:Y:S02]  /*1e30*/  IMAD.IADD R5, R5, 0x1, R7 ;  /* 0x0000000105057824 */ /* 0x000fe400078e0207 */
[----:B------:R-:W-:Y:S01]  /*1e40*/  IMAD.SHL.U32 R29, R29, 0x8, RZ ;  /* 0x000000081d1d7824 */ /* 0x000fe200078e00ff */
[----:B------:R-:W1:Y:S01]  /*1e50*/  @P0 LDC R11, c[0x0][0x430] ;  /* 0x00010c00ff0b0b82 */ /* 0x000e620000000800 */
[----:B0-----:R-:W-:Y:S01]  /*1e60*/  @P0 IMAD.HI.U32 R0, R28, R0, RZ ;  /* 0x000000001c000227 */ /* 0x001fe200078e00ff */
[----:B------:R-:W-:-:S04]  /*1e70*/  LEA.HI R28, R20, R20, RZ, 0x1 ;  /* 0x00000014141c7211 */ /* 0x000fc800078f08ff */
[----:B------:R-:W-:Y:S02]  /*1e80*/  LOP3.LUT R28, R28, 0xfffffffe, RZ, 0xc0, !PT ;  /* 0xfffffffe1c1c7812 */ /* 0x000fe400078ec0ff */
[----:B-1----:R-:W-:-:S03]  /*1e90*/  @P0 SHF.R.U32.HI R9, RZ, R11, R0 ;  /* 0x0000000bff090219 */ /* 0x002fc60000011600 */
[----:B------:R-:W-:Y:S01]  /*1ea0*/  IMAD.IADD R28, R20, 0x1, -R28 ;  /* 0x00000001141c7824 */ /* 0x000fe200078e0a1c */
[----:B------:R-:W-:Y:S02]  /*1eb0*/  SHF.R.S32.HI R20, RZ, 0x1f, R23 ;  /* 0x0000001fff147819 */ /* 0x000fe40000011417 */
[----:B------:R-:W-:Y:S01]  /*1ec0*/  SHF.R.S32.HI R8, RZ, 0x1f, R9 ;  /* 0x0000001fff087819 */ /* 0x000fe20000011409 */
[----:B------:R-:W-:Y:S02]  /*1ed0*/  IMAD.SHL.U32 R28, R28, 0x10, RZ ;  /* 0x000000101c1c7824 */ /* 0x000fe400078e00ff */
[----:B------:R-:W-:-:S03]  /*1ee0*/  IMAD.WIDE.U32 R4, R9, UR4, R4 ;  /* 0x0000000409047c25 */ /* 0x000fc6000f8e0004 */
[----:B------:R-:W-:Y:S01]  /*1ef0*/  ISETP.GE.AND P0, PT, R28, UR6, PT ;  /* 0x000000061c007c0c */ /* 0x000fe2000bf06270 */
[C---:B------:R-:W-:Y:S02]  /*1f00*/  IMAD R0, R8.reuse, UR4, RZ ;  /* 0x0000000408007c24 */ /* 0x040fe4000f8e02ff */
[----:B------:R-:W-:Y:S02]  /*1f10*/  IMAD.MOV.U32 R58, RZ, RZ, R4 ;  /* 0x000000ffff3a7224 */ /* 0x000fe400078e0004 */
[----:B------:R-:W-:Y:S01]  /*1f20*/  IMAD R59, R9, UR5, R0 ;  /* 0x00000005093b7c24 */ /* 0x000fe2000f8e0200 */
[----:B------:R-:W-:Y:S01]  /*1f30*/  ULDC.64 UR4, c[0x0][0xa08] ;  /* 0x0002820000047ab9 */ /* 0x000fe20000000a00 */
[----:B------:R-:W-:Y:S01]  /*1f40*/  SEL R0, RZ, 0x1, P0 ;  /* 0x00000001ff007807 */ /* 0x000fe20000000000 */
[----:B------:R-:W-:Y:S01]  /*1f50*/  IMAD R10, R8, UR8, RZ ;  /* 0x00000008080a7c24 */ /* 0x000fe2000f8e02ff */
[----:B------:R-:W-:Y:S01]  /*1f60*/  ISETP.NE.U32.AND P0, PT, RZ, UR4, PT ;  /* 0x00000004ff007c0c */ /* 0x000fe2000bf05070 */
[----:B------:R-:W-:-:S02]  /*1f70*/  IMAD.IADD R59, R5, 0x1, R59 ;  /* 0x00000001053b7824 */ /* 0x000fc400078e023b */
[----:B------:R-:W-:Y:S01]  /*1f80*/  IMAD R21, R9, UR9, R10 ;  /* 0x0000000909157c24 */ /* 0x000fe2000f8e020a */
[----:B------:R-:W-:Y:S01]  /*1f90*/  ISETP.NE.AND.EX P0, PT, RZ, UR5, PT, P0 ;  /* 0x00000005ff007c0c */ /* 0x000fe2000bf05300 */
[----:B------:R-:W-:Y:S01]  /*1fa0*/  ULDC.64 UR4, c[0x0][0x300] ;  /* 0x0000c00000047ab9 */ /* 0x000fe20000000a00 */
[----:B--2---:R-:W-:-:S04]  /*1fb0*/  ISETP.GE.AND P1, PT, R30, UR6, PT ;  /* 0x000000061e007c0c */ /* 0x004fc8000bf26270 */
[----:B------:R-:W-:-:S05]  /*1fc0*/  SEL R7, RZ, 0xffffffff, P1 ;  /* 0xffffffffff077807 */ /* 0x000fca0000800000 */
[----:B------:R-:W-:-:S05]  /*1fd0*/  IMAD.SHL.U32 R7, R7, 0x2, RZ ;  /* 0x0000000207077824 */ /* 0x000fca00078e00ff */
[----:B------:R-:W-:Y:S02]  /*1fe0*/  LOP3.LUT R0, R7, 0x2, R0, 0xe2, !PT ;  /* 0x0000000207007812 */ /* 0x000fe400078ee200 */
[----:B------:R-:W-:Y:S02]  /*1ff0*/  SHF.R.S32.HI R7, RZ, 0x1f, R28 ;  /* 0x0000001fff077819 */ /* 0x000fe4000001141c */
[----:B------:R-:W-:Y:S02]  /*2000*/  SHF.R.S32.HI R4, RZ, 0x1f, R6 ;  /* 0x0000001fff047819 */ /* 0x000fe40000011406 */
[----:B------:R-:W-:Y:S01]  /*2010*/  SEL R57, R6, RZ, !P0 ;  /* 0x000000ff06397207 */ /* 0x000fe20004000000 */
[----:B------:R-:W-:Y:S01]  /*2020*/  IMAD.MOV.U32 R6, RZ, RZ, R28 ;  /* 0x000000ffff067224 */ /* 0x000fe200078e001c */
[----:B------:R-:W-:Y:S02]  /*2030*/  SEL R14, R4, RZ, !P0 ;  /* 0x000000ff040e7207 */ /* 0x000fe40004000000 */
[----:B------:R-:W0:Y:S01]  /*2040*/  LDC.64 R4, c[0x0][0x3e8] ;  /* 0x0000fa00ff047b82 */ /* 0x000e220000000a00 */
[----:B------:R-:W-:Y:S01]  /*2050*/  IMAD.WIDE.U32 R12, R9, UR8, R6 ;  /* 0x00000008090c7c25 */ /* 0x000fe2000f8e0006 */
[----:B------:R-:W-:-:S03]  /*2060*/  SHF.R.S32.HI R9, RZ, 0x1f, R29 ;  /* 0x0000001fff097819 */ /* 0x000fc6000001141d */
[----:B------:R-:W-:Y:S02]  /*2070*/  IMAD R8, R14, UR4, RZ ;  /* 0x000000040e087c24 */ /* 0x000fe4000f8e02ff */
[----:B------:R-:W-:-:S04]  /*2080*/  IMAD.WIDE.U32 R58, R57, UR4, R58 ;  /* 0x00000004393a7c25 */ /* 0x000fc8000f8e003a */
[----:B------:R-:W-:Y:S01]  /*2090*/  IMAD R15, R57, UR5, R8 ;  /* 0x00000005390f7c24 */ /* 0x000fe2000f8e0208 */
[----:B------:R-:W-:Y:S01]  /*20a0*/  ULDC.64 UR4, c[0x0][0x328] ;  /* 0x0000ca0000047ab9 */ /* 0x000fe20000000a00 */
[-C--:B------:R-:W-:Y:S02]  /*20b0*/  IMAD R8, R20, R68.reuse, RZ ;  /* 0x0000004414087224 */ /* 0x080fe400078e02ff */
[----:B------:R-:W-:-:S04]  /*20c0*/  IMAD.WIDE.U32 R10, R23, R68, R6 ;  /* 0x00000044170a7225 */ /* 0x000fc800078e0006 */
[----:B------:R-:W-:Y:S01]  /*20d0*/  IMAD.IADD R13, R13, 0x1, R21 ;  /* 0x000000010d0d7824 */ /* 0x000fe200078e0215 */
[----:B------:R-:W-:Y:S01]  /*20e0*/  IADD3 R75, P0, R58, R10, RZ ;  /* 0x0000000a3a4b7210 */ /* 0x000fe20007f1e0ff */
[----:B------:R-:W-:Y:S02]  /*20f0*/  IMAD R21, R23, R69, R8 ;  /* 0x0000004517157224 */ /* 0x000fe400078e0208 */
[----:B------:R-:W-:Y:S02]  /*2100*/  IMAD.IADD R80, R59, 0x1, R15 ;  /* 0x000000013b507824 */ /* 0x000fe400078e020f */
[----:B------:R-:W-:Y:S02]  /*2110*/  IMAD.MOV.U32 R8, RZ, RZ, R29 ;  /* 0x000000ffff087224 */ /* 0x000fe400078e001d */
[----:B------:R-:W2:Y:S01]  /*2120*/  LDL R29, [R1+0x34] ;  /* 0x00003400011d7983 */ /* 0x000ea20000100800 */
[----:B------:R-:W-:Y:S01]  /*2130*/  IMAD R14, R14, UR4, RZ ;  /* 0x000000040e0e7c24 */ /* 0x000fe2000f8e02ff */
[----:B------:R-:W-:-:S02]  /*2140*/  IADD3.X R74, R80, R11, R21, P0, !PT ;  /* 0x0000000b504a7210 */ /* 0x000fc400007fe415 */
[----:B------:R-:W3:Y:S01]  /*2150*/  LDL R21, [R1+0x68] ;  /* 0x0000680001157983 */ /* 0x000ee20000100800 */
[----:B------:R-:W-:Y:S01]  /*2160*/  IMAD R15, R57, UR5, R14 ;  /* 0x00000005390f7c24 */ /* 0x000fe2000f8e020e */
[-C--:B------:R-:W-:Y:S01]  /*2170*/  ISETP.GE.AND P2, PT, R28, R81.reuse, PT ;  /* 0x000000511c00720c */ /* 0x080fe20003f46270 */
[C-C-:B------:R-:W-:Y:S01]  /*2180*/  IMAD.WIDE.U32 R54, R23.reuse, R66, R8.reuse ;  /* 0x0000004217367225 */ /* 0x140fe200078e0008 */
[----:B------:R-:W4:Y:S03]  /*2190*/  LDL R14, [R1+0x40] ;  /* 0x00004000010e7983 */ /* 0x000f260000100800 */
[----:B0-----:R-:W-:Y:S01]  /*21a0*/  IMAD.WIDE.U32 R50, R23, R4, R8 ;  /* 0x0000000417327225 */ /* 0x001fe200078e0008 */
[----:B------:R-:W-:Y:S02]  /*21b0*/  SEL R8, R81, RZ, P2 ;  /* 0x000000ff51087207 */ /* 0x000fe40001000000 */
[----:B------:R-:W-:Y:S01]  /*21c0*/  ISETP.GE.AND P0, PT, R30, R81, PT ;  /* 0x000000511e00720c */ /* 0x000fe20003f06270 */
[----:B------:R-:W-:-:S02]  /*21d0*/  VIADD R65, R28, 0x40 ;  /* 0x000000401c417836 */ /* 0x000fc40000000000 */
[----:B------:R-:W-:Y:S02]  /*21e0*/  IMAD.IADD R8, R28, 0x1, R8 ;  /* 0x000000011c087824 */ /* 0x000fe400078e0208 */
[----:B------:R-:W0:Y:S01]  /*21f0*/  S2R R28, SR_TID.X ;  /* 0x00000000001c7919 */ /* 0x000e220000002100 */
[-C--:B------:R-:W-:Y:S01]  /*2200*/  IMAD R10, R20, R66.reuse, RZ ;  /* 0x00000042140a7224 */ /* 0x080fe200078e02ff */
[----:B------:R-:W-:Y:S01]  /*2210*/  SEL R9, R81, RZ, P0 ;  /* 0x000000ff51097207 */ /* 0x000fe20000000000 */
[----:B------:R-:W-:-:S04]  /*2220*/  IMAD.WIDE.U32 R52, R23, R66, R6 ;  /* 0x0000004217347225 */ /* 0x000fc800078e0006 */
[----:B------:R-:W-:Y:S02]  /*2230*/  IMAD R11, R23, R67, R10 ;  /* 0x00000043170b7224 */ /* 0x000fe400078e020a */
[----:B------:R-:W-:Y:S02]  /*2240*/  IMAD.IADD R10, R30, 0x1, R9 ;  /* 0x000000011e0a7824 */ /* 0x000fe400078e0209 */
[----:B------:R-:W-:Y:S02]  /*2250*/  IMAD.IADD R55, R55, 0x1, R11 ;  /* 0x0000000137377824 */ /* 0x000fe400078e020b */
[----:B------:R-:W-:Y:S01]  /*2260*/  IMAD.IADD R53, R11, 0x1, R53 ;  /* 0x000000010b357824 */ /* 0x000fe200078e0235 */
[----:B------:R-:W-:Y:S01]  /*2270*/  SHF.R.S32.HI R11, RZ, 0x1f, R10 ;  /* 0x0000001fff0b7819 */ /* 0x000fe2000001140a */
[----:B------:R-:W-:Y:S01]  /*2280*/  IMAD.WIDE.U32 R56, R57, UR4, R12 ;  /* 0x0000000439387c25 */ /* 0x000fe2000f8e000c */
[----:B------:R-:W-:Y:S02]  /*2290*/  SHF.R.S32.HI R9, RZ, 0x1f, R8 ;  /* 0x0000001fff097819 */ /* 0x000fe40000011408 */
[----:B------:R-:W-:-:S02]  /*22a0*/  LEA.HI R72, R11, R10, RZ, 0x4 ;  /* 0x0000000a0b487211 */ /* 0x000fc400078f20ff */
[----:B------:R-:W-:Y:S02]  /*22b0*/  LEA.HI R10, R11, R10, RZ, 0x5 ;  /* 0x0000000a0b0a7211 */ /* 0x000fe400078f28ff */
[C---:B------:R-:W-:Y:S01]  /*22c0*/  LEA.HI R73, R9.reuse, R8, RZ, 0x4 ;  /* 0x0000000809497211 */ /* 0x040fe200078f20ff */
[----:B------:R-:W-:Y:S01]  /*22d0*/  IMAD R12, R20, R4, RZ ;  /* 0x00000004140c7224 */ /* 0x000fe200078e02ff */
[----:B------:R-:W-:Y:S01]  /*22e0*/  LEA.HI R8, R9, R8, RZ, 0x5 ;  /* 0x0000000809087211 */ /* 0x000fe200078f28ff */
[----:B------:R-:W-:Y:S01]  /*22f0*/  IMAD.WIDE.U32 R48, R23, R4, R6 ;  /* 0x0000000417307225 */ /* 0x000fe200078e0006 */
[----:B-----5:R-:W-:-:S03]  /*2300*/  SHF.R.S32.HI R9, RZ, 0x1f, R24 ;  /* 0x0000001fff097819 */ /* 0x020fc60000011418 */
[----:B------:R-:W-:Y:S02]  /*2310*/  IMAD.SHL.U32 R10, R10, 0x80, RZ ;  /* 0x000000800a0a7824 */ /* 0x000fe400078e00ff */
[C---:B------:R-:W-:Y:S01]  /*2320*/  IMAD R13, R23.reuse, R5, R12 ;  /* 0x00000005170d7224 */ /* 0x040fe200078e020c */
[----:B------:R-:W-:Y:S01]  /*2330*/  IADD3 R46, P2, R23, R46, RZ ;  /* 0x0000002e172e7210 */ /* 0x000fe20007f5e0ff */
[----:B------:R-:W-:Y:S01]  /*2340*/  IMAD.SHL.U32 R8, R8, 0x80, RZ ;  /* 0x0000008008087824 */ /* 0x000fe200078e00ff */
[----:B------:R-:W-:Y:S01]  /*2350*/  LOP3.LUT R10, R10, 0xfffff000, RZ, 0xc0, !PT ;  /* 0xfffff0000a0a7812 */ /* 0x000fe200078ec0ff */
[----:B------:R-:W-:Y:S02]  /*2360*/  IMAD.IADD R51, R51, 0x1, R13 ;  /* 0x0000000133337824 */ /* 0x000fe400078e020d */
[----:B------:R-:W-:Y:S01]  /*2370*/  IMAD.IADD R49, R13, 0x1, R49 ;  /* 0x000000010d317824 */ /* 0x000fe200078e0231 */
[----:B0-----:R-:W-:Y:S01]  /*2380*/  SHF.R.U32.HI R12, RZ, 0x7, R28 ;  /* 0x00000007ff0c7819 */ /* 0x001fe2000001161c */
[----:B------:R-:W-:Y:S01]  /*2390*/  IMAD.WIDE.U32 R54, R24, R66, R54 ;  /* 0x0000004218367225 */ /* 0x000fe200078e0036 */
[----:B------:R-:W-:-:S03]  /*23a0*/  LOP3.LUT R8, R8, 0xfffff000, RZ, 0xc0, !PT ;  /* 0xfffff00008087812 */ /* 0x000fc600078ec0ff */
[----:B------:R-:W-:Y:S01]  /*23b0*/  IMAD.X R47, R20, 0x1, R3, P2 ;  /* 0x00000001142f7824 */ /* 0x000fe200010e0603 */
[----:B------:R-:W-:Y:S01]  /*23c0*/  LOP3.LUT R20, R73, 0xfffffff0, RZ, 0xc0, !PT ;  /* 0xfffffff049147812 */ /* 0x000fe200078ec0ff */
[----:B------:R-:W-:Y:S01]  /*23d0*/  IMAD.WIDE.U32 R52, R24, R66, R52 ;  /* 0x0000004218347225 */ /* 0x000fe200078e0034 */
[----:B------:R-:W-:-:S03]  /*23e0*/  SHF.L.U64.HI R69, R68, 0x7, R69 ;  /* 0x0000000744457819 */ /* 0x000fc60000010245 */
[----:B------:R-:W-:Y:S01]  /*23f0*/  IMAD.WIDE.U32 R50, R24, R4, R50 ;  /* 0x0000000418327225 */ /* 0x000fe200078e0032 */
[----:B------:R-:W-:-:S03]  /*2400*/  SHF.L.U64.HI R64, R4, 0x7, R5 ;  /* 0x0000000704407819 */ /* 0x000fc60000010205 */
[----:B------:R-:W-:Y:S01]  /*2410*/  IMAD.WIDE.U32 R48, R24, R4, R48 ;  /* 0x0000000418307225 */ /* 0x000fe200078e0030 */
[C---:B------:R-:W-:Y:S02]  /*2420*/  LOP3.LUT R60, R0.reuse, 0x1, RZ, 0xc0, !PT ;  /* 0x00000001003c7812 */ /* 0x040fe400078ec0ff */
[----:B------:R-:W-:Y:S01]  /*2430*/  LOP3.LUT R45, R0, 0x2, RZ, 0xc0, !PT ;  /* 0x00000002002d7812 */ /* 0x000fe200078ec0ff */
[----:B------:R-:W-:Y:S01]  /*2440*/  IMAD.SHL.U32 R63, R4, 0x80, RZ ;  /* 0x00000080043f7824 */ /* 0x000fe200078e00ff */
[----:B------:R-:W-:Y:S01]  /*2450*/  ISETP.GE.AND P1, PT, R65, UR6, PT ;  /* 0x0000000641007c0c */ /* 0x000fe2000bf26270 */
[----:B------:R-:W-:Y:S02]  /*2460*/  IMAD.SHL.U32 R68, R68, 0x80, RZ ;  /* 0x0000008044447824 */ /* 0x000fe400078e00ff */
[----:B------:R-:W-:Y:S02]  /*2470*/  VIADD R62, R12, 0x8 ;  /* 0x000000080c3e7836 */ /* 0x000fe40000000000 */
[----:B------:R-:W-:-:S02]  /*2480*/  IMAD.SHL.U32 R61, R81, 0x2, RZ ;  /* 0x00000002513d7824 */ /* 0x000fc400078e00ff */
[----:B------:R-:W-:Y:S01]  /*2490*/  IMAD.IADD R0, R57, 0x1, R15 ;  /* 0x0000000139007824 */ /* 0x000fe200078e020f */
[C---:B--2---:R-:W-:Y:S02]  /*24a0*/  LOP3.LUT R6, R29.reuse, 0x10, R73, 0xf8, !PT ;  /* 0x000000101d067812 */ /* 0x044fe400078ef849 */
[----:B------:R-:W-:Y:S02]  /*24b0*/  LOP3.LUT R7, R29, 0x10, R72, 0xf8, !PT ;  /* 0x000000101d077812 */ /* 0x000fe400078ef848 */
[-C--:B---3--:R-:W-:Y:S01]  /*24c0*/  LOP3.LUT R71, R6, R21.reuse, RZ, 0x3c, !PT ;  /* 0x0000001506477212 */ /* 0x088fe200078e3cff */
[----:B------:R-:W-:Y:S01]  /*24d0*/  IMAD R6, R9, R66, RZ ;  /* 0x0000004209067224 */ /* 0x000fe200078e02ff */
[----:B------:R-:W-:Y:S01]  /*24e0*/  LOP3.LUT R7, R7, R21, RZ, 0x3c, !PT ;  /* 0x0000001507077212 */ /* 0x000fe200078e3cff */
[----:B------:R-:W-:Y:S02]  /*24f0*/  IMAD R9, R9, R4, RZ ;  /* 0x0000000409097224 */ /* 0x000fe400078e02ff */
[C---:B------:R-:W-:Y:S01]  /*2500*/  IMAD R21, R24.reuse, R67, R6 ;  /* 0x0000004318157224 */ /* 0x040fe200078e0206 */
[--C-:B----4-:R-:W-:Y:S01]  /*2510*/  IADD3 R70, R7, R10, R14.reuse ;  /* 0x0000000a07467210 */ /* 0x110fe20007ffe00e */
[----:B------:R-:W-:Y:S01]  /*2520*/  IMAD R9, R24, R5, R9 ;  /* 0x0000000518097224 */ /* 0x000fe200078e0209 */
[----:B------:R-:W-:Y:S01]  /*2530*/  LOP3.LUT R7, R72, 0xfffffff0, RZ, 0xc0, !PT ;  /* 0xfffffff048077812 */ /* 0x000fe200078ec0ff */
[----:B------:R-:W-:Y:S01]  /*2540*/  IMAD.IADD R44, R55, 0x1, R21 ;  /* 0x00000001372c7824 */ /* 0x000fe200078e0215 */
[C---:B------:R-:W-:Y:S01]  /*2550*/  SHF.L.U64.HI R67, R66.reuse, 0x7, R67 ;  /* 0x0000000742437819 */ /* 0x040fe20000010243 */
[----:B------:R-:W-:Y:S01]  /*2560*/  IMAD.SHL.U32 R66, R66, 0x80, RZ ;  /* 0x0000008042427824 */ /* 0x000fe200078e00ff */
[----:B------:R-:W-:Y:S01]  /*2570*/  IADD3 R71, R71, R8, R14 ;  /* 0x0000000847477210 */ /* 0x000fe20007ffe00e */
[----:B------:R-:W-:Y:S01]  /*2580*/  IMAD.IADD R21, R21, 0x1, R53 ;  /* 0x0000000115157824 */ /* 0x000fe200078e0235 */
[----:B------:R-:W-:Y:S01]  /*2590*/  SHF.R.S32.HI R4, RZ, 0x1f, R20 ;  /* 0x0000001fff047819 */ /* 0x000fe20000011414 */
[----:B------:R-:W-:Y:S01]  /*25a0*/  IMAD.IADD R6, R51, 0x1, R9 ;  /* 0x0000000133067824 */ /* 0x000fe200078e0209 */
[----:B------:R-:W-:Y:S01]  /*25b0*/  SHF.R.S32.HI R3, RZ, 0x1f, R7 ;  /* 0x0000001fff037819 */ /* 0x000fe20000011407 */
[----:B------:R-:W-:-:S07]  /*25c0*/  IMAD.IADD R5, R9, 0x1, R49 ;  /* 0x0000000109057824 */ /* 0x000fce00078e0231 */
.L_x_9100:
[----:B--2---:R-:W2:Y:S01]  /*25d0*/  LDL R8, [R1+0x48] ;  /* 0x0000480001087983 */ /* 0x004ea20000100800 */
[----:B------:R-:W0:Y:S01]  /*25e0*/  LDC R90, c[0x0][0x3d4] ;  /* 0x0000f500ff5a7b82 */ /* 0x000e220000000800 */
[----:B----4-:R-:W-:Y:S01]  /*25f0*/  VIADD R13, R2, 0xffffffff ;  /* 0xffffffff020d7836 */ /* 0x010fe20000000000 */
[----:B------:R-:W-:Y:S05]  /*2600*/  YIELD ;  /* 0x0000000000007946 */ /* 0x000fea0003800000 */
[----:B------:R-:W-:Y:S01]  /*2610*/  SHF.R.S32.HI R11, RZ, 0x1f, R13 ;  /* 0x0000001fff0b7819 */ /* 0x000fe2000001140d */
[----:B------:R-:W1:Y:S01]  /*2620*/  LDC.64 R76, c[0x0][0x2d8] ;  /* 0x0000b600ff4c7b82 */ /* 0x000e620000000a00 */
[-C--:B------:R-:W-:Y:S01]  /*2630*/  IMAD R9, R69, R13.reuse, RZ ;  /* 0x0000000d45097224 */ /* 0x080fe200078e02ff */
[----:B------:R-:W-:Y:S01]  /*2640*/  BSSY B0, `(.L_x_9061) ;  /* 0x0000416000007945 */ /* 0x000fe20003800000 */
[----:B------:R-:W-:Y:S01]  /*2650*/  IMAD.WIDE.U32 R36, R68, R13, RZ ;  /* 0x0000000d44247225 */ /* 0x000fe200078e00ff */
        /* <DEDUP_REMOVED lines=8> */
[----:B------:R-:W-:Y:S01]  /*26e0*/  IMAD.MOV.U32 R2, RZ, RZ, R13 ;  /* 0x000000ffff027224 */ /* 0x000fe200078e000d */
[----:B------:R-:W-:Y:S06]  /*26f0*/  @!P3 BRA `(.L_x_9062) ;  /* 0x0000003c00d0b947 */ /* 0x000fec0003800000 */
[----:B------:R-:W-:Y:S01]  /*2700*/  ULDC.U8 UR4, c[0x0][0x3f0] ;  /* 0x0000fc0000047ab9 */ /* 0x000fe20000000000 */
[-C--:B------:R-:W-:Y:S01]  /*2710*/  IMAD R9, R67, R13.reuse, RZ ;  /* 0x0000000d43097224 */ /* 0x080fe200078e02ff */
[----:B------:R-:W-:Y:S01]  /*2720*/  ISETP.NE.AND P3, PT, RZ, UR4, PT ;  /* 0x00000004ff007c0c */ /* 0x000fe2000bf65270 */
[----:B------:R-:W-:Y:S02]  /*2730*/  IMAD R8, R64, R13, RZ ;  /* 0x0000000d40087224 */ /* 0x000fe400078e02ff */
[C---:B------:R-:W-:Y:S02]  /*2740*/  IMAD R9, R11.reuse, R66, R9 ;  /* 0x000000420b097224 */ /* 0x040fe400078e0209 */
[----:B------:R-:W-:Y:S02]  /*2750*/  IMAD R88, R2, -0x80, R27 ;  /* 0xffffff8002587824 */ /* 0x000fe400078e021b */
[----:B------:R-:W-:Y:S02]  /*2760*/  IMAD R11, R11, R63, R8 ;  /* 0x0000003f0b0b7224 */ /* 0x000fe400078e0208 */
[----:B------:R-:W-:Y:S01]  /*2770*/  IMAD.WIDE.U32 R40, R66, R13, RZ ;  /* 0x0000000d42287225 */ /* 0x000fe200078e00ff */
[----:B------:R-:W-:-:S03]  /*2780*/  VIMNMX R88, R88, 0x80, PT ;  /* 0x0000008058587848 */ /* 0x000fc60003fe0100 */
        /* <DEDUP_REMOVED lines=13> */
[----:B------:R-:W0:Y:S01]  /*2860*/  S2R R10, SR_TID.X ;  /* 0x00000000000a7919 */ /* 0x000e220000002100 */
[----:B------:R-:W-:Y:S01]  /*2870*/  ULDC.64 UR4, c[0x0][0x3c8] ;  /* 0x0000f20000047ab9 */ /* 0x000fe20000000a00 */
[----:B------:R-:W-:Y:S01]  /*2880*/  ULDC.64 UR6, c[0x0][0x3e0] ;  /* 0x0000f80000067ab9 */ /* 0x000fe20000000a00 */
[----:B------:R-:W-:Y:S02]  /*2890*/  IADD3 R40, P3, P5, R54, UR4, R40 ;  /* 0x0000000436287c10 */ /* 0x000fe4000fd7e028 */
[----:B------:R-:W-:Y:S02]  /*28a0*/  CS2R R34, SRZ ;  /* 0x0000000000227805 */ /* 0x000fe4000001ff00 */
[----:B------:R-:W-:Y:S02]  /*28b0*/  CS2R R36, SRZ ;  /* 0x0000000000247805 */ /* 0x000fe4000001ff00 */
[----:B------:R-:W-:Y:S02]  /*28c0*/  IADD3.X R41, R44, UR5, R42, P3, P5 ;  /* 0x000000052c297c10 */ /* 0x000fe40009fea42a */
[----:B------:R-:W-:-:S04]  /*28d0*/  IADD3 R38, P3, P5, R50, UR6, R38 ;  /* 0x0000000632267c10 */ /* 0x000fc8000fd7e026 */
[----:B------:R-:W-:Y:S01]  /*28e0*/  IADD3.X R39, R6, UR7, R43, P3, P5 ;  /* 0x0000000706277c10 */ /* 0x000fe20009fea42b */
[----:B0-----:R-:W-:-:S05]  /*28f0*/  VIADD R78, R10, 0xffffff80 ;  /* 0xffffff800a4e7836 */ /* 0x001fca0000000000 */
[----:B------:R-:W-:-:S04]  /*2900*/  LEA.HI R10, R78, R78, RZ, 0x1 ;  /* 0x0000004e4e0a7211 */ /* 0x000fc800078f08ff */
[----:B------:R-:W-:-:S05]  /*2910*/  LOP3.LUT R10, R10, 0xfffffffe, RZ, 0xc0, !PT ;  /* 0xfffffffe0a0a7812 */ /* 0x000fca00078ec0ff */
[----:B------:R-:W-:-:S04]  /*2920*/  IMAD.IADD R10, R78, 0x1, -R10 ;  /* 0x000000014e0a7824 */ /* 0x000fc800078e0a0a */
[----:B------:R-:W-:-:S04]  /*2930*/  IMAD.SHL.U32 R10, R10, 0x8, RZ ;  /* 0x000000080a0a7824 */ /* 0x000fc800078e00ff */
[C---:B------:R-:W-:Y:S01]  /*2940*/  VIADD R9, R10.reuse, 0x10 ;  /* 0x000000100a097836 */ /* 0x040fe20000000000 */
[----:B------:R-:W-:-:S04]  /*2950*/  ISETP.GE.AND P5, PT, R10, R90, PT ;  /* 0x0000005a0a00720c */ /* 0x000fc80003fa6270 */
[----:B------:R-:W-:Y:S01]  /*2960*/  ISETP.GE.AND P3, PT, R9, R90, PT ;  /* 0x0000005a0900720c */ /* 0x000fe20003f66270 */
[----:B------:R-:W-:-:S08]  /*2970*/  VIADD R9, R10, 0x20 ;  /* 0x000000200a097836 */ /* 0x000fd00000000000 */
[----:B------:R0:W5:Y:S04]  /*2980*/  @!P5 LDG.E.64 R34, desc[UR40][R40.64] ;  /* 0x000000282822d981 */ /* 0x000168000c1e1b00 */
[----:B------:R0:W5:Y:S01]  /*2990*/  @!P5 LDG.E.64 R36, desc[UR40][R38.64] ;  /* 0x000000282624d981 */ /* 0x000162000c1e1b00 */
[----:B------:R-:W-:Y:S02]  /*29a0*/  ISETP.GE.AND P5, PT, R9, R90, PT ;  /* 0x0000005a0900720c */ /* 0x000fe40003fa6270 */
[----:B------:R-:W-:Y:S02]  /*29b0*/  CS2R R28, SRZ ;  /* 0x00000000001c7805 */ /* 0x000fe4000001ff00 */
[----:B------:R-:W-:Y:S02]  /*29c0*/  CS2R R12, SRZ ;  /* 0x00000000000c7805 */ /* 0x000fe4000001ff00 */
[----:B------:R-:W-:-:S02]  /*29d0*/  CS2R R30, SRZ ;  /* 0x00000000001e7805 */ /* 0x000fc4000001ff00 */
[----:B------:R-:W-:Y:S01]  /*29e0*/  CS2R R14, SRZ ;  /* 0x00000000000e7805 */ /* 0x000fe2000001ff00 */
[----:B------:R0:W5:Y:S04]  /*29f0*/  @!P3 LDG.E.64 R28, desc[UR40][R40.64+0x10] ;  /* 0x00001028281cb981 */ /* 0x000168000c1e1b00 */
[----:B------:R0:W5:Y:S04]  /*2a00*/  @!P3 LDG.E.64 R30, desc[UR40][R38.64+0x10] ;  /* 0x00001028261eb981 */ /* 0x000168000c1e1b00 */
[----:B------:R0:W5:Y:S04]  /*2a10*/  @!P5 LDG.E.64 R12, desc[UR40][R40.64+0x20] ;  /* 0x00002028280cd981 */ /* 0x000168000c1e1b00 */
[----:B------:R0:W5:Y:S02]  /*2a20*/  @!P5 LDG.E.64 R14, desc[UR40][R38.64+0x20] ;  /* 0x00002028260ed981 */ /* 0x000164000c1e1b00 */
.L_x_9065:
[----:B------:R-:W-:Y:S05]  /*2a30*/  BSYNC B1 ;  /* 0x0000000000017941 */ /* 0x000fea0003800000 */
.L_x_9064:
        /* <DEDUP_REMOVED lines=9> */
.L_x_9066:
[----:B------:R-:W2:Y:S01]  /*2ad0*/  LDL R8, [R1+0x8] ;  /* 0x0000080001087983 */ /* 0x000ea20000100800 */
[----:B------:R-:W-:Y:S01]  /*2ae0*/  IMAD R86, R19, 0x8, R17 ;  /* 0x0000000813567824 */ /* 0x000fe200078e0211 */
[----:B------:R-:W-:Y:S01]  /*2af0*/  BSSY B1, `(.L_x_9067) ;  /* 0x0000004000017945 */ /* 0x000fe20003800000 */
[----:B--2---:R-:W-:-:S04]  /*2b00*/  SHF.L.U32 R89, R8, 0x1f, RZ ;  /* 0x0000001f08597819 */ /* 0x004fc800000006ff */
[----:B------:R-:W0:Y:S02]  /*2b10*/  SYNCS.PHASECHK.TRANS64.TRYWAIT P5, [R86+URZ+0x19c90], R89 ;  /* 0x019c9059560075a7 */ /* 0x000e2400080a017f */
[----:B0-----:R-:W-:Y:S05]  /*2b20*/  @!P5 BRA `(.L_x_9068) ;  /* 0x000001d800b4d947 */ /* 0x001fea0003800000 */
.L_x_9394:
[----:B------:R-:W-:Y:S05]  /*2b30*/  BSYNC B1 ;  /* 0x0000000000017941 */ /* 0x000fea0003800000 */
.L_x_9067:
[----:B------:R-:W-:Y:S05]  /*2b40*/  @P4 BRA `(.L_x_9069) ;  /* 0x0000003c00144947 */ /* 0x000fea0003800000 */
[----:B------:R-:W-:Y:S01]  /*2b50*/  ISETP.NE.AND P4, PT, R60, RZ, PT ;  /* 0x000000ff3c00720c */ /* 0x000fe20003f85270 */
[----:B------:R-:W-:-:S12]  /*2b60*/  BSSY B1, `(.L_x_9070) ;  /* 0x0000079000017945 */ /* 0x000fd80003800000 */
[----:B------:R-:W-:Y:S05]  /*2b70*/  @!P4 BRA `(.L_x_9071) ;  /* 0x0000000400dcc947 */ /* 0x000fea0003800000 */
[----:B------:R-:W1:Y:S01]  /*2b80*/  S2R R8, SR_TID.X ;  /* 0x0000000000087919 */ /* 0x000e620000002100 */
[----:B------:R-:W-:Y:S01]  /*2b90*/  BSSY B2, `(.L_x_9072) ;  /* 0x0000074000027945 */ /* 0x000fe20003800000 */
[----:B-1----:R-:W-:-:S05]  /*2ba0*/  VIADD R8, R8, 0xffffff80 ;  /* 0xffffff8008087836 */ /* 0x002fca0000000000 */
[----:B------:R-:W-:-:S04]  /*2bb0*/  LEA.HI R43, R8, R8, RZ, 0x1 ;  /* 0x00000008082b7211 */ /* 0x000fc800078f08ff */
[----:B------:R-:W-:-:S05]  /*2bc0*/  LOP3.LUT R43, R43, 0xfffffffe, RZ, 0xc0, !PT ;  /* 0xfffffffe2b2b7812 */ /* 0x000fca00078ec0ff */
[----:B------:R-:W-:Y:S02]  /*2bd0*/  IMAD.IADD R43, R8, 0x1, -R43 ;  /* 0x00000001082b7824 */ /* 0x000fe400078e0a2b */
[----:B------:R1:W2:Y:S02]  /*2be0*/  LDS.128 R8, [R87+0x13800] ;  /* 0x0138000057087984 */ /* 0x0002a40000000c00 */
[----:B------:R-:W-:-:S05]  /*2bf0*/  IMAD.SHL.U32 R43, R43, 0x8, RZ ;  /* 0x000000082b2b7824 */ /* 0x000fca00078e00ff */
        /* <DEDUP_REMOVED lines=37> */
[C---:B------:R-:W-:Y:S01]  /*2e50*/  FMUL.FTZ R92, R76.reuse, R82 ;  /* 0x000000524c5c7220 */ /* 0x040fe20000410000 */
        /* <DEDUP_REMOVED lines=21> */
[C---:B------:R-:W-:Y:S01]  /*2fb0*/  FMUL.FTZ R78, R42.reuse, R79 ;  /* 0x0000004f2a4e7220 */ /* 0x040fe20000410000 */
[----:B------:R-:W-:Y:S01]  /*2fc0*/  F2FP.F16.E4M3.UNPACK_B R43, R11.H1 ;  /* 0x0000000bff2b723e */ /* 0x000fe200030006ff */
[C---:B------:R-:W-:Y:S01]  /*2fd0*/  FMUL.FTZ R79, R37.reuse, R79 ;  /* 0x0000004f254f7220 */ /* 0x040fe20000410000 */
[----:B------:R-:W-:Y:S01]  /*2fe0*/  F2FP.F16.E4M3.UNPACK_B R11, R11 ;  /* 0x0000000bff0b723e */ /* 0x000fe200020006ff */
[-C--:B------:R-:W-:Y:S01]  /*2ff0*/  FFMA.FTZ R35, R37, R77.reuse, -R78 ;  /* 0x0000004d25237223 */ /* 0x080fe2000001084e */
[----:B------:R-:W-:Y:S01]  /*3000*/  F2FP.SATFINITE.E4M3.F32.PACK_AB_MERGE_C R93, R83, R82, RZ ;  /* 0x00000052535d723e */ /* 0x000fe200048070ff */
[--C-:B------:R-:W-:Y:S01]  /*3010*/  HADD2.F32 R76, -RZ, R43.reuse.H0_H0 ;  /* 0x2000002bff4c7230 */ /* 0x100fe20000004100 */
[----:B------:R-:W-:Y:S01]  /*3020*/  F2FP.F16.E4M3.UNPACK_B R83, R36.H1 ;  /* 0x00000024ff53723e */ /* 0x000fe200030006ff */
[----:B------:R-:W-:Y:S01]  /*3030*/  HADD2.F32 R43, -RZ, R43.H1_H1 ;  /* 0x3000002bff2b7230 */ /* 0x000fe20000004100 */
[----:B------:R-:W-:Y:S01]  /*3040*/  F2FP.F16.E4M3.UNPACK_B R37, R10.H1 ;  /* 0x0000000aff25723e */ /* 0x000fe200030006ff */
[----:B------:R-:W-:Y:S01]  /*3050*/  FFMA.FTZ R42, R42, R77, R79 ;  /* 0x0000004d2a2a7223 */ /* 0x000fe2000001004f */
        /* <DEDUP_REMOVED lines=10> */
[-C--:B------:R-:W-:Y:S01]  /*3100*/  FFMA.FTZ R91, R76, R79.reuse, -R91 ;  /* 0x0000004f4c5b7223 */ /* 0x080fe2000001085b */
[----:B------:R-:W-:Y:S02]  /*3110*/  HADD2.F32 R34, -RZ, R77.H1_H1 ;  /* 0x3000004dff227230 */ /* 0x000fe40000004100 */
[----:B------:R-:W-:Y:S01]  /*3120*/  FMUL.FTZ R76, R36, R84 ;  /* 0x00000054244c7220 */ /* 0x000fe20000410000 */
[----:B------:R-:W-:Y:S01]  /*3130*/  F2FP.F16.E4M3.UNPACK_B R10, R10 ;  /* 0x0000000aff0a723e */ /* 0x000fe200020006ff */
[----:B------:R-:W-:Y:S01]  /*3140*/  FMUL.FTZ R85, R37, R84 ;  /* 0x0000005425557220 */ /* 0x000fe20000410000 */
[----:B------:R-:W-:Y:S01]  /*3150*/  FFMA.FTZ R92, R43, R79, R92 ;  /* 0x0000004f2b5c7223 */ /* 0x000fe2000001005c */
[----:B------:R-:W-:Y:S01]  /*3160*/  FFMA.FTZ R79, R37, R34, -R76 ;  /* 0x00000022254f7223 */ /* 0x000fe2000001084c */
[----:B------:R-:W-:-:S02]  /*3170*/  HADD2.F32 R83, -RZ, R83.H0_H0 ;  /* 0x20000053ff537230 */ /* 0x000fc40000004100 */
[----:B------:R-:W-:Y:S01]  /*3180*/  FFMA.FTZ R84, R36, R34, R85 ;  /* 0x0000002224547223 */ /* 0x000fe20000010055 */
[--C-:B------:R-:W-:Y:S01]  /*3190*/  HADD2.F32 R34, -RZ, R11.reuse.H0_H0 ;  /* 0x2000000bff227230 */ /* 0x100fe20000004100 */
[----:B------:R-:W-:Y:S01]  /*31a0*/  F2FP.SATFINITE.E4M3.F32.PACK_AB_MERGE_C R91, R92, R91, RZ ;  /* 0x0000005b5c5b723e */ /* 0x000fe200048070ff */
        /* <DEDUP_REMOVED lines=8> */
[----:B------:R-:W-:Y:S02]  /*3230*/  HADD2.F32 R37, -RZ, R78.H0_H0 ;  /* 0x2000004eff257230 */ /* 0x000fe40000004100 */
        /* <DEDUP_REMOVED lines=9> */
.L_x_9073:
[----:B------:R-:W-:Y:S05]  /*32d0*/  BSYNC B2 ;  /* 0x0000000000027941 */ /* 0x000fea0003800000 */
.L_x_9072:
[----:B--2---:R1:W-:Y:S02]  /*32e0*/  STG.E.128 desc[UR40][R32.64], R8 ;  /* 0x0000000820007986 */ /* 0x0043e4000c101d28 */
.L_x_9071:
[----:B------:R-:W-:Y:S05]  /*32f0*/  BSYNC B1 ;  /* 0x0000000000017941 */ /* 0x000fea0003800000 */
.L_x_9070:
[----:B------:R-:W-:Y:S01]  /*3300*/  ISETP.NE.AND P4, PT, R45, RZ, PT ;  /* 0x000000ff2d00720c */ /* 0x000fe20003f85270 */
[----:B------:R-:W-:-:S12]  /*3310*/  BSSY B1, `(.L_x_9074) ;  /* 0x000007a000017945 */ /* 0x000fd80003800000 */
[----:B------:R-:W-:Y:S05]  /*3320*/  @!P4 BRA `(.L_x_9075) ;  /* 0x0000000400e0c947 */ /* 0x000fea0003800000 */
[----:B-1----:R-:W1:Y:S01]  /*3330*/  S2R R8, SR_TID.X ;  /* 0x0000000000087919 */ /* 0x002e620000002100 */
[----:B------:R-:W-:Y:S01]  /*3340*/  BSSY B2, `(.L_x_9076) ;  /* 0x0000075000027945 */ /* 0x000fe20003800000 */
[----:B-1----:R-:W-:-:S05]  /*3350*/  VIADD R9, R8, 0xffffff80 ;  /* 0xffffff8008097836 */ /* 0x002fca0000000000 */
[----:B------:R-:W-:-:S04]  /*3360*/  LEA.HI R8, R9, R9, RZ, 0x1 ;  /* 0x0000000909087211 */ /* 0x000fc800078f08ff */
[----:B------:R-:W-:-:S05]  /*3370*/  LOP3.LUT R8, R8, 0xfffffffe, RZ, 0xc0, !PT ;  /* 0xfffffffe08087812 */ /* 0x000fca00078ec0ff */
[----:B------:R-:W-:-:S04]  /*3380*/  IMAD.IADD R8, R9, 0x1, -R8 ;  /* 0x0000000109087824 */ /* 0x000fc800078e0a08 */
[----:B------:R-:W-:-:S04]  /*3390*/  IMAD.SHL.U32 R8, R8, 0x8, RZ ;  /* 0x0000000808087824 */ /* 0x000fc800078e00ff */
[----:B------:R-:W-:Y:S02]  /*33a0*/  VIADD R35, R8, 0x10 ;  /* 0x0000001008237836 */ /* 0x000fe40000000000 */
[----:B------:R1:W2:Y:S03]  /*33b0*/  LDS.128 R8, [R87+0x14800] ;  /* 0x0148000057087984 */ /* 0x0002a60000000c00 */
[----:B------:R-:W-:-:S13]  /*33c0*/  ISETP.GE.AND P4, PT, R35, R90, PT ;  /* 0x0000005a2300720c */ /* 0x000fda0003f86270 */
        /* <DEDUP_REMOVED lines=108> */
.L_x_9077:
[----:B------:R-:W-:Y:S05]  /*3a90*/  BSYNC B2 ;  /* 0x0000000000027941 */ /* 0x000fea0003800000 */
.L_x_9076:
[----:B--2---:R2:W-:Y:S02]  /*3aa0*/  STG.E.128 desc[UR40][R32.64+0x20], R8 ;  /* 0x0000200820007986 */ /* 0x0045e4000c101d28 */
.L_x_9075:
[----:B------:R-:W-:Y:S05]  /*3ab0*/  BSYNC B1 ;  /* 0x0000000000017941 */ /* 0x000fea0003800000 */
.L_x_9074:
[----:B------:R-:W-:Y:S05]  /*3ac0*/  @P1 BRA `(.L_x_9069) ;  /* 0x0000002c00341947 */ /* 0x000fea0003800000 */
[----:B-12---:R-:W1:Y:S01]  /*3ad0*/  S2R R8, SR_TID.X ;  /* 0x0000000000087919 */ /* 0x006e620000002100 */
        /* <DEDUP_REMOVED lines=115> */
.L_x_9079:
[----:B------:R-:W-:Y:S05]  /*4210*/  BSYNC B1 ;  /* 0x0000000000017941 */ /* 0x000fea0003800000 */
.L_x_9078:
[----:B--2---:R3:W-:Y:S01]  /*4220*/  STG.E.128 desc[UR40][R32.64+0x40], R8 ;  /* 0x0000400820007986 */ /* 0x0047e2000c101d28 */
[----:B------:R-:W-:Y:S05]  /*4230*/  BRA `(.L_x_9069) ;  /* 0x0000002400587947 */ /* 0x000fea0003800000 */
.L_x_9063:
        /* <DEDUP_REMOVED lines=11> */
[----:B------:R-:W2:Y:S01]  /*42f0*/  LDL R78, [R1+0x38] ;  /* 0x00003800014e7983 */ /* 0x000ea20000100800 */
[----:B------:R-:W-:Y:S01]  /*4300*/  ULDC.64 UR4, c[0x0][0x3c8] ;  /* 0x0000f20000047ab9 */ /* 0x000fe20000000a00 */
[----:B------:R-:W-:Y:S01]  /*4310*/  ULDC.64 UR6, c[0x0][0x3e0] ;  /* 0x0000f80000067ab9 */ /* 0x000fe20000000a00 */
[----:B------:R-:W0:Y:S01]  /*4320*/  S2R R82, SR_TID.X ;  /* 0x0000000000527919 */ /* 0x000e220000002100 */
[----:B------:R-:W-:-:S04]  /*4330*/  IADD3 R40, P3, P5, R52, UR4, R40 ;  /* 0x0000000434287c10 */ /* 0x000fc8000fd7e028 */
[----:B------:R-:W-:Y:S02]  /*4340*/  IADD3.X R41, R21, UR5, R42, P3, P5 ;  /* 0x0000000515297c10 */ /* 0x000fe40009fea42a */
[----:B------:R-:W-:Y:S01]  /*4350*/  IADD3 R38, P3, P5, R48, UR6, R38 ;  /* 0x0000000630267c10 */ /* 0x000fe2000fd7e026 */
[----:B0-----:R-:W-:-:S05]  /*4360*/  VIADD R83, R82, 0xffffff80 ;  /* 0xffffff8052537836 */ /* 0x001fca0000000000 */
[----:B------:R-:W-:-:S04]  /*4370*/  LEA.HI R82, R83, R83, RZ, 0x1 ;  /* 0x0000005353527211 */ /* 0x000fc800078f08ff */
[----:B------:R-:W-:-:S05]  /*4380*/  LOP3.LUT R82, R82, 0xfffffffe, RZ, 0xc0, !PT ;  /* 0xfffffffe52527812 */ /* 0x000fca00078ec0ff */
[----:B------:R-:W-:-:S04]  /*4390*/  IMAD.IADD R82, R83, 0x1, -R82 ;  /* 0x0000000153527824 */ /* 0x000fc800078e0a52 */
[----:B------:R-:W-:Y:S01]  /*43a0*/  IMAD.SHL.U32 R82, R82, 0x10, RZ ;  /* 0x0000001052527824 */ /* 0x000fe200078e00ff */
[----:B------:R-:W-:-:S04]  /*43b0*/  IADD3.X R39, R5, UR7, R43, P3, P5 ;  /* 0x0000000705277c10 */ /* 0x000fc80009fea42b */
[----:B------:R-:W-:Y:S02]  /*43c0*/  ISETP.GE.AND P3, PT, R82, R90, PT ;  /* 0x0000005a5200720c */ /* 0x000fe40003f66270 */
[----:B------:R-:W-:Y:S02]  /*43d0*/  CS2R R10, SRZ ;  /* 0x00000000000a7805 */ /* 0x000fe4000001ff00 */
[----:B------:R-:W-:Y:S02]  /*43e0*/  CS2R R8, SRZ ;  /* 0x0000000000087805 */ /* 0x000fe4000001ff00 */
[----:B------:R-:W-:Y:S02]  /*43f0*/  CS2R R30, SRZ ;  /* 0x00000000001e7805 */ /* 0x000fe4000001ff00 */
[----:B------:R-:W-:-:S05]  /*4400*/  CS2R R28, SRZ ;  /* 0x00000000001c7805 */ /* 0x000fca000001ff00 */
[----:B------:R0:W5:Y:S04]  /*4410*/  @!P3 LDG.E.128 R12, desc[UR40][R40.64] ;  /* 0x00000028280cb981 */ /* 0x000168000c1e1d00 */
[----:B------:R0:W5:Y:S01]  /*4420*/  @!P3 LDG.E.128 R32, desc[UR40][R38.64] ;  /* 0x000000282620b981 */ /* 0x000162000c1e1d00 */
[----:B--2---:R-:W-:-:S13]  /*4430*/  ISETP.GE.AND P5, PT, R78, R90, PT ;  /* 0x0000005a4e00720c */ /* 0x004fda0003fa6270 */
[----:B------:R0:W5:Y:S04]  /*4440*/  @!P5 LDG.E.128 R8, desc[UR40][R40.64+0x20] ;  /* 0x000020282808d981 */ /* 0x000168000c1e1d00 */
[----:B------:R0:W5:Y:S02]  /*4450*/  @!P5 LDG.E.128 R28, desc[UR40][R38.64+0x20] ;  /* 0x00002028261cd981 */ /* 0x000164000c1e1d00 */
.L_x_9081:
[----:B------:R-:W-:Y:S05]  /*4460*/  BSYNC B1 ;  /* 0x0000000000017941 */ /* 0x000fea0003800000 */
.L_x_9080:
        /* <DEDUP_REMOVED lines=11> */
.L_x_9082:
[----:B0-----:R-:W2:Y:S01]  /*4520*/  LDL R38, [R1+0x8] ;  /* 0x0000080001267983 */ /* 0x001ea20000100800 */
[----:B------:R-:W-:Y:S01]  /*4530*/  IMAD R86, R19, 0x8, R17 ;  /* 0x0000000813567824 */ /* 0x000fe200078e0211 */
[----:B------:R-:W-:Y:S01]  /*4540*/  BSSY B1, `(.L_x_9083) ;  /* 0x0000004000017945 */ /* 0x000fe20003800000 */
[----:B--2---:R-:W-:-:S04]  /*4550*/  SHF.L.U32 R89, R38, 0x1f, RZ ;  /* 0x0000001f26597819 */ /* 0x004fc800000006ff */
[----:B------:R-:W0:Y:S02]  /*4560*/  SYNCS.PHASECHK.TRANS64.TRYWAIT P5, [R86+URZ+0x19c90], R89 ;  /* 0x019c9059560075a7 */ /* 0x000e2400080a017f */
[----:B0-----:R-:W-:Y:S05]  /*4570*/  @!P5 BRA `(.L_x_9084) ;  /* 0x000001c00034d947 */ /* 0x001fea0003800000 */
.L_x_9395:
[----:B------:R-:W-:Y:S05]  /*4580*/  BSYNC B1 ;  /* 0x0000000000017941 */ /* 0x000fea0003800000 */
.L_x_9083:
[----:B------:R-:W-:Y:S05]  /*4590*/  @P4 BRA `(.L_x_9069) ;  /* 0x0000002000804947 */ /* 0x000fea0003800000 */
[----:B------:R-:W1:Y:S01]  /*45a0*/  LDC R96, c[0x0][0x2e4] ;  /* 0x0000b900ff607b82 */ /* 0x000e620000000800 */
[----:B------:R-:W-:Y:S01]  /*45b0*/  ISETP.NE.AND P4, PT, R60, RZ, PT ;  /* 0x000000ff3c00720c */ /* 0x000fe20003f85270 */
[----:B------:R-:W-:Y:S01]  /*45c0*/  ULDC.64 UR4, c[0x0][0x2f0] ;  /* 0x0000bc0000047ab9 */ /* 0x000fe20000000a00 */
[----:B------:R-:W-:Y:S01]  /*45d0*/  SHF.R.S32.HI R38, RZ, 0x1f, R23 ;  /* 0x0000001fff267819 */ /* 0x000fe20000011417 */
[----:B------:R-:W-:Y:S01]  /*45e0*/  IMAD.MOV.U32 R78, RZ, RZ, R36 ;  /* 0x000000ffff4e7224 */ /* 0x000fe200078e0024 */
[----:B------:R-:W-:Y:S03]  /*45f0*/  BSSY B1, `(.L_x_9085) ;  /* 0x0000107000017945 */ /* 0x000fe60003800000 */
[----:B------:R-:W-:Y:S02]  /*4600*/  IMAD R38, R38, UR4, RZ ;  /* 0x0000000426267c24 */ /* 0x000fe4000f8e02ff */
[----:B------:R-:W-:-:S04]  /*4610*/  IMAD.WIDE.U32 R78, R23, UR4, R78 ;  /* 0x00000004174e7c25 */ /* 0x000fc8000f8e004e */
[----:B------:R-:W-:-:S04]  /*4620*/  IMAD R95, R23, UR5, R38 ;  /* 0x00000005175f7c24 */ /* 0x000fc8000f8e0226 */
[----:B------:R-:W-:Y:S02]  /*4630*/  IMAD.IADD R95, R95, 0x1, R79 ;  /* 0x000000015f5f7824 */ /* 0x000fe400078e024f */
[----:B-1----:R-:W-:Y:S01]  /*4640*/  IMAD.IADD R98, R96, 0x1, -R61 ;  /* 0x0000000160627824 */ /* 0x002fe200078e0a3d */
[----:B------:R-:W-:Y:S06]  /*4650*/  @!P4 BRA `(.L_x_9086) ;  /* 0x000000100000c947 */ /* 0x000fec0003800000 */
[----:B------:R-:W2:Y:S04]  /*4660*/  LDL R82, [R1+0x34] ;  /* 0x0000340001527983 */ /* 0x000ea80000100800 */
[----:B------:R-:W3:Y:S04]  /*4670*/  LDL R43, [R1+0x68] ;  /* 0x00006800012b7983 */ /* 0x000ee80000100800 */
[----:B------:R-:W4:Y:S01]  /*4680*/  LDL R41, [R1+0x40] ;  /* 0x0000400001297983 */ /* 0x000f220000100800 */
[----:B------:R-:W1:Y:S02]  /*4690*/  S2R R39, SR_TID.X ;  /* 0x0000000000277919 */ /* 0x000e640000002100 */
[----:B-1----:R-:W-:-:S05]  /*46a0*/  VIADD R40, R39, 0xffffff80 ;  /* 0xffffff8027287836 */ /* 0x002fca0000000000 */
[----:B------:R-:W-:-:S04]  /*46b0*/  LEA.HI R39, R40, R40, RZ, 0x1 ;  /* 0x0000002828277211 */ /* 0x000fc800078f08ff */
[----:B------:R-:W-:-:S05]  /*46c0*/  LOP3.LUT R39, R39, 0xfffffffe, RZ, 0xc0, !PT ;  /* 0xfffffffe27277812 */ /* 0x000fca00078ec0ff */
[----:B------:R-:W-:-:S04]  /*46d0*/  IMAD.IADD R39, R40, 0x1, -R39 ;  /* 0x0000000128277824 */ /* 0x000fc800078e0a27 */
[----:B------:R-:W-:-:S05]  /*46e0*/  IMAD.SHL.U32 R39, R39, 0x10, RZ ;  /* 0x0000001027277824 */ /* 0x000fca00078e00ff */
[----:B------:R-:W-:-:S04]  /*46f0*/  ISETP.GE.AND P5, PT, R39, R81, PT ;  /* 0x000000512700720c */ /* 0x000fc80003fa6270 */
[----:B------:R-:W-:-:S04]  /*4700*/  SEL R36, R61, R98, !P5 ;  /* 0x000000623d247207 */ /* 0x000fc80006800000 */
[----:B------:R-:W-:-:S04]  /*4710*/  SHF.R.S32.HI R37, RZ, 0x1f, R36 ;  /* 0x0000001fff257819 */ /* 0x000fc80000011424 */
[----:B------:R-:W-:-:S04]  /*4720*/  LEA.HI R37, R37, R36, RZ, 0x5 ;  /* 0x0000002425257211 */ /* 0x000fc800078f28ff */
[----:B------:R-:W-:-:S04]  /*4730*/  SHF.R.S32.HI R36, RZ, 0x5, R37 ;  /* 0x00000005ff247819 */ /* 0x000fc80000011425 */
[----:B------:R-:W-:Y:S02]  /*4740*/  LEA.HI.SX32 R36, R73, R36, 0x1c ;  /* 0x0000002449247211 */ /* 0x000fe400078fe2ff */
[----:B------:R-:W-:-:S03]  /*4750*/  IADD3 R83, P4, P5, R58, R78, R20 ;  /* 0x0000004e3a537210 */ /* 0x000fc60007d9e014 */
[----:B------:R-:W-:Y:S01]  /*4760*/  IMAD.SHL.U32 R37, R36, 0x10, RZ ;  /* 0x0000001024257824 */ /* 0x000fe200078e00ff */
[----:B------:R-:W-:-:S04]  /*4770*/  IADD3.X R40, R80, R95, R4, P4, P5 ;  /* 0x0000005f50287210 */ /* 0x000fc800027ea404 */
[----:B------:R-:W-:Y:S02]  /*4780*/  ISETP.GE.AND P4, PT, R37, R96, PT ;  /* 0x000000602500720c */ /* 0x000fe40003f86270 */
[----:B------:R-:W-:-:S05]  /*4790*/  LEA.HI R36, R36, R36, RZ, 0x1 ;  /* 0x0000002424247211 */ /* 0x000fca00078f08ff */
[----:B------:R-:W-:-:S06]  /*47a0*/  IMAD.SHL.U32 R36, R36, 0x800, RZ ;  /* 0x0000080024247824 */ /* 0x000fcc00078e00ff */
[--C-:B------:R-:W-:Y:S02]  /*47b0*/  @!P4 SHF.R.S32.HI R38, RZ, 0x1f, R37.reuse ;  /* 0x0000001fff26c819 */ /* 0x100fe40000011425 */
[--C-:B------:R-:W-:Y:S02]  /*47c0*/  @!P4 IADD3 R85, P5, P6, R58, R78, R37.reuse ;  /* 0x0000004e3a55c210 */ /* 0x100fe40007ebe025 */
[----:B------:R-:W-:Y:S02]  /*47d0*/  LOP3.LUT R36, R36, 0xfffff000, RZ, 0xc0, !PT ;  /* 0xfffff00024247812 */ /* 0x000fe400078ec0ff */
[----:B------:R-:W-:Y:S01]  /*47e0*/  @!P4 IADD3.X R42, R80, R95, R38, P5, P6 ;  /* 0x0000005f502ac210 */ /* 0x000fe20002fec426 */
[----:B------:R-:W-:Y:S01]  /*47f0*/  BSSY B2, `(.L_x_9087) ;  /* 0x00000e4000027945 */ /* 0x000fe20003800000 */
[----:B--2---:R-:W-:-:S04]  /*4800*/  LOP3.LUT R37, R82, 0x10, R37, 0xf8, !PT ;  /* 0x0000001052257812 */ /* 0x004fc800078ef825 */
[----:B---3--:R-:W-:Y:S02]  /*4810*/  LOP3.LUT R37, R37, R43, RZ, 0x3c, !PT ;  /* 0x0000002b25257212 */ /* 0x008fe400078e3cff */
[----:B------:R-:W-:Y:S02]  /*4820*/  IADD3 R82, P5, R83, R76, RZ ;  /* 0x0000004c53527210 */ /* 0x000fe40007fbe0ff */
[----:B----4-:R-:W-:Y:S01]  /*4830*/  IADD3 R38, R37, R36, R41 ;  /* 0x0000002425267210 */ /* 0x010fe20007ffe029 */
[C---:B------:R-:W-:Y:S02]  /*4840*/  IMAD R36, R19.reuse, 0x3000, R71 ;  /* 0x0000300013247824 */ /* 0x040fe400078e0247 */
[----:B------:R-:W-:Y:S02]  /*4850*/  IMAD.X R83, R40, 0x1, R77, P5 ;  /* 0x0000000128537824 */ /* 0x000fe400028e064d */
[----:B------:R-:W-:Y:S01]  /*4860*/  IMAD R38, R19, 0x3000, R38 ;  /* 0x0000300013267824 */ /* 0x000fe200078e0226 */
[----:B------:R-:W-:Y:S01]  /*4870*/  @!P4 IADD3 R84, P5, R85, R76, RZ ;  /* 0x0000004c5554c210 */ /* 0x000fe20007fbe0ff */
[----:B------:R-:W-:-:S02]  /*4880*/  IMAD.IADD R36, R17, 0x1, R36 ;  /* 0x0000000111247824 */ /* 0x000fc400078e0224 */
[----:B------:R-:W-:Y:S02]  /*4890*/  IMAD.IADD R40, R17, 0x1, R38 ;  /* 0x0000000111287824 */ /* 0x000fe400078e0226 */
[----:B------:R-:W-:Y:S01]  /*48a0*/  @!P4 IMAD.X R85, R42, 0x1, R77, P5 ;  /* 0x000000012a55c824 */ /* 0x000fe200028e064d */
[----:B------:R-:W-:Y:S02]  /*48b0*/  ISETP.GE.AND P5, PT, R39, R90, PT ;  /* 0x0000005a2700720c */ /* 0x000fe40003fa6270 */
[----:B------:R-:W1:Y:S04]  /*48c0*/  LDS.128 R36, [R36+0x13800] ;  /* 0x0138000024247984 */ /* 0x000e680000000c00 */
[----:B------:R-:W2:Y:S07]  /*48d0*/  LDS.128 R40, [R40+0x13800] ;  /* 0x0138000028287984 */ /* 0x000eae0000000c00 */
[----:B------:R-:W-:Y:S05]  /*48e0*/  @P5 BRA `(.L_x_9088) ;  /* 0x0000000c00505947 */ /* 0x000fea0003800000 */
[--C-:B------:R-:W-:Y:S02]  /*48f0*/  SHF.R.U32.HI R110, RZ, 0x8, R13.reuse ;  /* 0x00000008ff6e7819 */ /* 0x100fe4000001160d */
[--C-:B------:R-:W-:Y:S02]  /*4900*/  SHF.R.U32.HI R14, RZ, 0x10, R13.reuse ;  /* 0x00000010ff0e7819 */ /* 0x100fe4000001160d */
[----:B------:R-:W-:Y:S02]  /*4910*/  LOP3.LUT R102, R13, 0xff, RZ, 0xc0, !PT ;  /* 0x000000ff0d667812 */ /* 0x000fe400078ec0ff */
[----:B------:R-:W-:Y:S01]  /*4920*/  SHF.R.U32.HI R109, RZ, 0x18, R13 ;  /* 0x00000018ff6d7819 */ /* 0x000fe2000001160d */
[----:B------:R-:W-:Y:S01]  /*4930*/  IMAD.U32 R14, R14, 0x10000, RZ ;  /* 0x000100000e0e7824 */ /* 0x000fe200078e00ff */
[--C-:B------:R-:W-:Y:S02]  /*4940*/  SHF.R.U32.HI R12, RZ, 0x10, R15.reuse ;  /* 0x00000010ff0c7819 */ /* 0x100fe4000001160f */
[----:B------:R-:W-:-:S02]  /*4950*/  SHF.R.U32.HI R32, RZ, 0x8, R15 ;  /* 0x00000008ff207819 */ /* 0x000fc4000001160f */
[----:B------:R-:W-:Y:S01]  /*4960*/  LOP3.LUT R103, R15, 0xff, RZ, 0xc0, !PT ;  /* 0x000000ff0f677812 */ /* 0x000fe200078ec0ff */
[----:B------:R-:W-:Y:S01]  /*4970*/  IMAD.U32 R12, R12, 0x10000, RZ ;  /* 0x000100000c0c7824 */ /* 0x000fe200078e00ff */
[----:B------:R-:W-:Y:S01]  /*4980*/  SHF.R.U32.HI R108, RZ, 0x18, R15 ;  /* 0x00000018ff6c7819 */ /* 0x000fe2000001160f */
[----:B------:R-:W-:Y:S01]  /*4990*/  IMAD.SHL.U32 R32, R32, 0x100, RZ ;  /* 0x0000010020207824 */ /* 0x000fe200078e00ff */
[--C-:B------:R-:W-:Y:S02]  /*49a0*/  SHF.R.U32.HI R13, RZ, 0x10, R33.reuse ;  /* 0x00000010ff0d7819 */ /* 0x100fe40000011621 */
[--C-:B------:R-:W-:Y:S02]  /*49b0*/  SHF.R.U32.HI R34, RZ, 0x8, R33.reuse ;  /* 0x00000008ff227819 */ /* 0x100fe40000011621 */
[----:B------:R-:W-:Y:S01]  /*49c0*/  LOP3.LUT R104, R33, 0xff, RZ, 0xc0, !PT ;  /* 0x000000ff21687812 */ /* 0x000fe200078ec0ff */
[----:B------:R-:W-:Y:S01]  /*49d0*/  IMAD.U32 R13, R13, 0x10000, RZ ;  /* 0x000100000d0d7824 */ /* 0x000fe200078e00ff */
[----:B------:R-:W-:Y:S01]  /*49e0*/  SHF.R.U32.HI R105, RZ, 0x18, R33 ;  /* 0x00000018ff697819 */ /* 0x000fe20000011621 */
[----:B------:R-:W-:Y:S01]  /*49f0*/  IMAD.SHL.U32 R34, R34, 0x100, RZ ;  /* 0x0000010022227824 */ /* 0x000fe200078e00ff */
[----:B------:R-:W-:-:S02]  /*4a00*/  SHF.R.U32.HI R15, RZ, 0x10, R35 ;  /* 0x00000010ff0f7819 */ /* 0x000fc40000011623 */
[--C-:B------:R-:W-:Y:S02]  /*4a10*/  SHF.R.U32.HI R33, RZ, 0x8, R35.reuse ;  /* 0x00000008ff217819 */ /* 0x100fe40000011623 */
[----:B------:R-:W-:Y:S02]  /*4a20*/  LOP3.LUT R106, R35, 0xff, RZ, 0xc0, !PT ;  /* 0x000000ff236a7812 */ /* 0x000fe400078ec0ff */
[----:B------:R-:W-:Y:S01]  /*4a30*/  SHF.R.U32.HI R107, RZ, 0x18, R35 ;  /* 0x00000018ff6b7819 */ /* 0x000fe20000011623 */
[----:B------:R-:W-:Y:S01]  /*4a40*/  IMAD.SHL.U32 R35, R110, 0x100, RZ ;  /* 0x000001006e237824 */ /* 0x000fe200078e00ff */
[----:B------:R-:W-:Y:S01]  /*4a50*/  PRMT R102, R109, 0x654, R102 ;  /* 0x000006546d667816 */ /* 0x000fe20000000066 */
[----:B------:R-:W-:Y:S01]  /*4a60*/  IMAD.SHL.U32 R33, R33, 0x100, RZ ;  /* 0x0000010021217824 */ /* 0x000fe200078e00ff */
[----:B------:R-:W-:Y:S02]  /*4a70*/  PRMT R105, R105, 0x654, R104 ;  /* 0x0000065469697816 */ /* 0x000fe40000000068 */
[----:B------:R-:W-:Y:S01]  /*4a80*/  PRMT R104, R107, 0x654, R106 ;  /* 0x000006546b687816 */ /* 0x000fe2000000006a */
[----:B------:R-:W-:Y:S01]  /*4a90*/  IMAD.U32 R107, R15, 0x10000, RZ ;  /* 0x000100000f6b7824 */ /* 0x000fe200078e00ff */
[----:B------:R-:W-:-:S02]  /*4aa0*/  LOP3.LUT R35, R102, 0xff00, R35, 0xf8, !PT ;  /* 0x0000ff0066237812 */ /* 0x000fc400078ef823 */
[----:B------:R-:W-:Y:S02]  /*4ab0*/  PRMT R103, R108, 0x654, R103 ;  /* 0x000006546c677816 */ /* 0x000fe40000000067 */
[----:B------:R-:W-:Y:S02]  /*4ac0*/  LOP3.LUT R106, R105, 0xff00, R34, 0xf8, !PT ;  /* 0x0000ff00696a7812 */ /* 0x000fe400078ef822 */
[----:B------:R-:W-:Y:S02]  /*4ad0*/  LOP3.LUT R108, R104, 0xff00, R33, 0xf8, !PT ;  /* 0x0000ff00686c7812 */ /* 0x000fe400078ef821 */
        /* <DEDUP_REMOVED lines=16> */
[----:B------:R-:W-:Y:S01]  /*4be0*/  F2FP.F16.E4M3.UNPACK_B R106, R101 ;  /* 0x00000065ff6a723e */ /* 0x000fe200020006ff */
[-C--:B------:R-:W-:Y:S01]  /*4bf0*/  FFMA.FTZ R32, R32, R103.reuse, -R109 ;  /* 0x0000006720207223 */ /* 0x080fe2000001086d */
[----:B------:R-:W-:Y:S01]  /*4c00*/  FFMA.FTZ R33, R33, R103, R110 ;  /* 0x0000006721217223 */ /* 0x000fe2000001006e */
[----:B------:R-:W-:Y:S01]  /*4c10*/  F2FP.F16.E4M3.UNPACK_B R103, R100 ;  /* 0x00000064ff67723e */ /* 0x000fe200020006ff */
[----:B------:R-:W-:Y:S01]  /*4c20*/  HADD2.F32 R109, -RZ, R104.H1_H1 ;  /* 0x30000068ff6d7230 */ /* 0x000fe20000004100 */
[----:B------:R-:W-:Y:S01]  /*4c30*/  F2FP.F16.E4M3.UNPACK_B R100, R36 ;  /* 0x00000024ff64723e */ /* 0x000fe200020006ff */
[----:B------:R-:W-:Y:S01]  /*4c40*/  HADD2.F32 R102, -RZ, R35.H1_H1 ;  /* 0x30000023ff667230 */ /* 0x000fe20000004100 */
[----:B------:R-:W-:Y:S01]  /*4c50*/  LOP3.LUT R13, R108, 0xff0000, R107, 0xf8, !PT ;  /* 0x00ff00006c0d7812 */ /* 0x000fe200078ef86b */
[----:B------:R-:W-:Y:S01]  /*4c60*/  HADD2.F32 R107, -RZ, R106.H0_H0 ;  /* 0x2000006aff6b7230 */ /* 0x000fe20000004100 */
[----:B------:R-:W-:Y:S01]  /*4c70*/  F2FP.F16.E4M3.UNPACK_B R40, R40 ;  /* 0x00000028ff28723e */ /* 0x000fe200020006ff */
[----:B------:R-:W-:-:S02]  /*4c80*/  HADD2.F32 R36, -RZ, R100.H0_H0 ;  /* 0x20000064ff247230 */ /* 0x000fc40000004100 */
[-C--:B------:R-:W-:Y:S01]  /*4c90*/  FMUL.FTZ R35, R102, R109.reuse ;  /* 0x0000006d66237220 */ /* 0x080fe20000410000 */
[C---:B------:R-:W-:Y:S01]  /*4ca0*/  FMUL.FTZ R109, R34.reuse, R109 ;  /* 0x0000006d226d7220 */ /* 0x040fe20000410000 */
[----:B------:R-:W-:Y:S02]  /*4cb0*/  HADD2.F32 R104, -RZ, R103.H0_H0 ;  /* 0x20000067ff687230 */ /* 0x000fe40000004100 */
[----:B------:R-:W-:Y:S02]  /*4cc0*/  HADD2.F32 R101, -RZ, R40.H0_H0 ;  /* 0x20000028ff657230 */ /* 0x000fe40000004100 */
[-C--:B------:R-:W-:Y:S01]  /*4cd0*/  FFMA.FTZ R35, R34, R105.reuse, -R35 ;  /* 0x0000006922237223 */ /* 0x080fe20000010823 */
[----:B------:R-:W-:Y:S01]  /*4ce0*/  FFMA.FTZ R34, R102, R105, R109 ;  /* 0x0000006966227223 */ /* 0x000fe2000001006d */
        /* <DEDUP_REMOVED lines=22> */
[----:B------:R-:W-:Y:S02]  /*4e50*/  HADD2.F32 R106, -RZ, R104.H1_H1 ;  /* 0x30000068ff6a7230 */ /* 0x000fe40000004100 */
[----:B------:R-:W-:Y:S01]  /*4e60*/  FMUL.FTZ R110, R102, R109 ;  /* 0x0000006d666e7220 */ /* 0x000fe20000410000 */
[----:B------:R-:W-:Y:S01]  /*4e70*/  HADD2.F32 R108, -RZ, R107.H0_H0 ;  /* 0x2000006bff6c7230 */ /* 0x000fe20000004100 */
[----:B------:R-:W-:Y:S01]  /*4e80*/  F2FP.SATFINITE.E4M3.F32.PACK_AB_MERGE_C R33, R34, R33, RZ ;  /* 0x000000212221723e */ /* 0x000fe200048070ff */
[----:B------:R-:W-:-:S02]  /*4e90*/  HADD2.F32 R104, -RZ, R100.H1_H1 ;  /* 0x30000064ff687230 */ /* 0x000fc40000004100 */
[----:B------:R-:W-:Y:S01]  /*4ea0*/  FMUL.FTZ R109, R106, R111 ;  /* 0x0000006f6a6d7220 */ /* 0x000fe20000410000 */
[----:B------:R-:W-:Y:S02]  /*4eb0*/  HADD2.F32 R107, -RZ, R107.H1_H1 ;  /* 0x3000006bff6b7230 */ /* 0x000fe40000004100 */
[-C--:B------:R-:W-:Y:S01]  /*4ec0*/  FFMA.FTZ R100, R102, R108.reuse, -R113 ;  /* 0x0000006c66647223 */ /* 0x080fe20000010871 */
[----:B------:R-:W-:Y:S01]  /*4ed0*/  FFMA.FTZ R102, R105, R108, R110 ;  /* 0x0000006c69667223 */ /* 0x000fe2000001006e */
[----:B------:R-:W-:Y:S01]  /*4ee0*/  F2FP.F16.E4M3.UNPACK_B R108, R97 ;  /* 0x00000061ff6c723e */ /* 0x000fe200020006ff */
[C---:B------:R-:W-:Y:S01]  /*4ef0*/  FMUL.FTZ R111, R104.reuse, R111 ;  /* 0x0000006f686f7220 */ /* 0x040fe20000410000 */
[-C--:B------:R-:W-:Y:S01]  /*4f00*/  FFMA.FTZ R97, R104, R107.reuse, -R109 ;  /* 0x0000006b68617223 */ /* 0x080fe2000001086d */
[----:B------:R-:W-:Y:S01]  /*4f10*/  F2FP.F16.E4M3.UNPACK_B R104, R42 ;  /* 0x0000002aff68723e */ /* 0x000fe200020006ff */
[----:B------:R-:W-:Y:S02]  /*4f20*/  HADD2.F32 R42, -RZ, R38.H0_H0 ;  /* 0x20000026ff2a7230 */ /* 0x000fe40000004100 */
[----:B------:R-:W-:Y:S01]  /*4f30*/  FFMA.FTZ R105, R106, R107, R111 ;  /* 0x0000006b6a697223 */ /* 0x000fe2000001006f */
[----:B------:R-:W-:Y:S01]  /*4f40*/  F2FP.F16.E4M3.UNPACK_B R106, R99 ;  /* 0x00000063ff6a723e */ /* 0x000fe200020006ff */
[----:B------:R-:W-:Y:S01]  /*4f50*/  HADD2.F32 R110, -RZ, R108.H0_H0 ;  /* 0x2000006cff6e7230 */ /* 0x000fe20000004100 */
[----:B------:R-:W-:Y:S01]  /*4f60*/  F2FP.SATFINITE.E4M3.F32.PACK_AB_MERGE_C R32, R35, R32, RZ ;  /* 0x000000202320723e */ /* 0x000fe200048070ff */
[----:B------:R-:W-:Y:S01]  /*4f70*/  HADD2.F32 R99, -RZ, R104.H0_H0 ;  /* 0x20000068ff637230 */ /* 0x000fe20000004100 */
[----:B------:R-:W-:Y:S01]  /*4f80*/  F2FP.SATFINITE.E4M3.F32.PACK_AB_MERGE_C R40, R101, R40, R33 ;  /* 0x000000286528723e */ /* 0x000fe20004807021 */
[----:B------:R-:W-:Y:S01]  /*4f90*/  HADD2.F32 R111, -RZ, R108.H1_H1 ;  /* 0x3000006cff6f7230 */ /* 0x000fe20000004100 */
[----:B------:R-:W-:Y:S01]  /*4fa0*/  F2FP.F16.E4M3.UNPACK_B R34, R41 ;  /* 0x00000029ff22723e */ /* 0x000fe200020006ff */
        /* <DEDUP_REMOVED lines=8> */
[----:B------:R-:W-:Y:S01]  /*5030*/  F2FP.F16.E4M3.UNPACK_B R35, R15 ;  /* 0x0000000fff23723e */ /* 0x000fe200020006ff */
[----:B------:R-:W-:Y:S01]  /*5040*/  FFMA.FTZ R113, R42, R107, -R113 ;  /* 0x0000006b2a717223 */ /* 0x000fe20000010871 */
[----:B------:R-:W-:Y:S01]  /*5050*/  F2FP.F16.E4M3.UNPACK_B R33, R37 ;  /* 0x00000025ff21723e */ /* 0x000fe200020006ff */
[----:B------:R-:W-:Y:S01]  /*5060*/  FFMA.FTZ R42, R99, R107, R110 ;  /* 0x0000006b632a7223 */ /* 0x000fe2000001006e */
[-C--:B------:R-:W-:Y:S01]  /*5070*/  FFMA.FTZ R111, R104, R109.reuse, R111 ;  /* 0x0000006d686f7223 */ /* 0x080fe2000001006f */
[----:B------:R-:W-:Y:S01]  /*5080*/  F2FP.SATFINITE.E4M3.F32.PACK_AB_MERGE_C R100, R97, R100, RZ ;  /* 0x000000646164723e */ /* 0x000fe200048070ff */
[----:B------:R-:W-:Y:S01]  /*5090*/  FFMA.FTZ R38, R38, R109, -R115 ;  /* 0x0000006d26267223 */ /* 0x000fe20000010873 */
[----:B------:R-:W-:Y:S01]  /*50a0*/  F2FP.SATFINITE.E4M3.F32.PACK_AB_MERGE_C R36, R103, R36, R32 ;  /* 0x000000246724723e */ /* 0x000fe20004807020 */
[--C-:B------:R-:W-:Y:S01]  /*50b0*/  HADD2.F32 R97, -RZ, R34.reuse.H0_H0 ;  /* 0x20000022ff617230 */ /* 0x100fe20000004100 */
[----:B------:R-:W-:Y:S01]  /*50c0*/  F2FP.SATFINITE.E4M3.F32.PACK_AB_MERGE_C R102, R105, R102, RZ ;  /* 0x000000666966723e */ /* 0x000fe200048070ff */
[----:B------:R-:W-:Y:S01]  /*50d0*/  HADD2.F32 R101, -RZ, R35.H0_H0 ;  /* 0x20000023ff657230 */ /* 0x000fe20000004100 */
[----:B------:R-:W-:Y:S01]  /*50e0*/  F2FP.F16.E4M3.UNPACK_B R99, R14 ;  /* 0x0000000eff63723e */ /* 0x000fe200020006ff */
[----:B------:R-:W-:Y:S01]  /*50f0*/  HADD2.F32 R32, -RZ, R33.H0_H0 ;  /* 0x20000021ff207230 */ /* 0x000fe20000004100 */
[----:B------:R-:W-:Y:S01]  /*5100*/  F2FP.SATFINITE.E4M3.F32.PACK_AB_MERGE_C R42, R111, R42, R102 ;  /* 0x0000002a6f2a723e */ /* 0x000fe20004807066 */
[----:B------:R-:W-:Y:S01]  /*5110*/  HADD2.F32 R34, -RZ, R34.H1_H1 ;  /* 0x30000022ff227230 */ /* 0x000fe20000004100 */
[----:B------:R-:W-:Y:S01]  /*5120*/  F2FP.SATFINITE.E4M3.F32.PACK_AB_MERGE_C R38, R38, R113, R100 ;  /* 0x000000712626723e */ /* 0x000fe20004807064 */
[-C--:B------:R-:W-:Y:S01]  /*5130*/  FMUL.FTZ R103, R97, R101.reuse ;  /* 0x0000006561677220 */ /* 0x080fe20000410000 */
[----:B------:R-:W-:Y:S01]  /*5140*/  FMUL.FTZ R102, R32, R101 ;  /* 0x0000006520667220 */ /* 0x000fe20000410000 */
[----:B------:R-:W-:Y:S01]  /*5150*/  HADD2.F32 R100, -RZ, R99.H0_H0 ;  /* 0x20000063ff647230 */ /* 0x000fe20000004100 */
[----:B------:R-:W-:Y:S01]  /*5160*/  F2FP.F16.E4M3.UNPACK_B R41, R41.H1 ;  /* 0x00000029ff29723e */ /* 0x000fe200030006ff */
[----:B------:R-:W-:Y:S01]  /*5170*/  HADD2.F32 R101, -RZ, R35.H1_H1 ;  /* 0x30000023ff657230 */ /* 0x000fe20000004100 */
[----:B------:R-:W-:Y:S01]  /*5180*/  F2FP.F16.E4M3.UNPACK_B R37, R37.H1 ;  /* 0x00000025ff25723e */ /* 0x000fe200030006ff */
[----:B------:R-:W-:-:S02]  /*5190*/  HADD2.F32 R35, -RZ, R33.H1_H1 ;  /* 0x30000021ff237230 */ /* 0x000fc40000004100 */
[-C--:B------:R-:W-:Y:S01]  /*51a0*/  FFMA.FTZ R32, R32, R100.reuse, -R103 ;  /* 0x0000006420207223 */ /* 0x080fe20000010867 */
[----:B------:R-:W-:Y:S01]  /*51b0*/  FFMA.FTZ R33, R97, R100, R102 ;  /* 0x0000006461217223 */ /* 0x000fe20000010066 */
[----:B------:R-:W-:Y:S02]  /*51c0*/  HADD2.F32 R99, -RZ, R99.H1_H1 ;  /* 0x30000063ff637230 */ /* 0x000fe40000004100 */
[CC--:B------:R-:W-:Y:S01]  /*51d0*/  FMUL.FTZ R100, R34.reuse, R101.reuse ;  /* 0x0000006522647220 */ /* 0x0c0fe20000410000 */
[----:B------:R-:W-:Y:S01]  /*51e0*/  FMUL.FTZ R97, R35, R101 ;  /* 0x0000006523617220 */ /* 0x000fe20000410000 */
[----:B------:R-:W-:Y:S01]  /*51f0*/  F2FP.F16.E4M3.UNPACK_B R101, R15.H1 ;  /* 0x0000000fff65723e */ /* 0x000fe200030006ff */
[----:B------:R-:W-:Y:S01]  /*5200*/  HADD2.F32 R15, -RZ, R37.H0_H0 ;  /* 0x20000025ff0f7230 */ /* 0x000fe20000004100 */
[----:B------:R-:W-:Y:S01]  /*5210*/  F2FP.F16.E4M3.UNPACK_B R14, R14.H1 ;  /* 0x0000000eff0e723e */ /* 0x000fe200030006ff */
[----:B------:R-:W-:Y:S01]  /*5220*/  FFMA.FTZ R34, R34, R99, R97 ;  /* 0x0000006322227223 */ /* 0x000fe20000010061 */
[----:B------:R-:W-:-:S02]  /*5230*/  HADD2.F32 R97, -RZ, R41.H0_H0 ;  /* 0x20000029ff617230 */ /* 0x000fc40000004100 */
[----:B------:R-:W-:Y:S01]  /*5240*/  FFMA.FTZ R35, R35, R99, -R100 ;  /* 0x0000006323237223 */ /* 0x000fe20000010864 */
[----:B------:R-:W-:Y:S01]  /*5250*/  HADD2.F32 R104, -RZ, R101.H0_H0 ;  /* 0x20000065ff687230 */ /* 0x000fe20000004100 */
[----:B------:R-:W-:Y:S01]  /*5260*/  F2FP.F16.E4M3.UNPACK_B R99, R43 ;  /* 0x0000002bff63723e */ /* 0x000fe200020006ff */
[--C-:B------:R-:W-:Y:S01]  /*5270*/  HADD2.F32 R102, -RZ, R14.reuse.H0_H0 ;  /* 0x2000000eff667230 */ /* 0x100fe20000004100 */
[----:B------:R-:W-:Y:S01]  /*5280*/  F2FP.F16.E4M3.UNPACK_B R107, R13 ;  /* 0x0000000dff6b723e */ /* 0x000fe200020006ff */
[----:B------:R-:W-:Y:S02]  /*5290*/  HADD2.F32 R100, -RZ, R41.H1_H1 ;  /* 0x30000029ff647230 */ /* 0x000fe40000004100 */
[-C--:B------:R-:W-:Y:S01]  /*52a0*/  FMUL.FTZ R106, R97, R104.reuse ;  /* 0x00000068616a7220 */ /* 0x080fe20000410000 */
[----:B------:R-:W-:Y:S02]  /*52b0*/  HADD2.F32 R37, -RZ, R37.H1_H1 ;  /* 0x30000025ff257230 */ /* 0x000fe40000004100 */
[----:B------:R-:W-:Y:S01]  /*52c0*/  FMUL.FTZ R104, R15, R104 ;  /* 0x000000680f687220 */ /* 0x000fe20000410000 */
[----:B------:R-:W-:Y:S01]  /*52d0*/  HADD2.F32 R41, -RZ, R101.H1_H1 ;  /* 0x30000065ff297230 */ /* 0x000fe20000004100 */
[----:B------:R-:W-:Y:S01]  /*52e0*/  F2FP.F16.E4M3.UNPACK_B R105, R12.H1 ;  /* 0x0000000cff69723e */ /* 0x000fe200030006ff */
[----:B------:R-:W-:-:S02]  /*52f0*/  HADD2.F32 R101, -RZ, R14.H1_H1 ;  /* 0x3000000eff657230 */ /* 0x000fc40000004100 */
[-C--:B------:R-:W-:Y:S01]  /*5300*/  FFMA.FTZ R14, R15, R102.reuse, -R106 ;  /* 0x000000660f0e7223 */ /* 0x080fe2000001086a */
[----:B------:R-:W-:Y:S01]  /*5310*/  FFMA.FTZ R15, R97, R102, R104 ;  /* 0x00000066610f7223 */ /* 0x000fe20000010068 */
[CC--:B------:R-:W-:Y:S01]  /*5320*/  FMUL.FTZ R108, R100.reuse, R41.reuse ;  /* 0x00000029646c7220 */ /* 0x0c0fe20000410000 */
[C---:B------:R-:W-:Y:S01]  /*5330*/  FMUL.FTZ R97, R37.reuse, R41 ;  /* 0x0000002925617220 */ /* 0x040fe20000410000 */
[----:B------:R-:W-:Y:S01]  /*5340*/  F2FP.F16.E4M3.UNPACK_B R41, R39 ;  /* 0x00000027ff29723e */ /* 0x000fe200020006ff */
[----:B------:R-:W-:Y:S02]  /*5350*/  HADD2.F32 R102, -RZ, R99.H0_H0 ;  /* 0x20000063ff667230 */ /* 0x000fe40000004100 */
[-C--:B------:R-:W-:Y:S01]  /*5360*/  FFMA.FTZ R37, R37, R101.reuse, -R108 ;  /* 0x0000006525257223 */ /* 0x080fe2000001086c */
[----:B------:R-:W-:Y:S01]  /*5370*/  FFMA.FTZ R100, R100, R101, R97 ;  /* 0x0000006564647223 */ /* 0x000fe20000010061 */
[----:B------:R-:W-:Y:S01]  /*5380*/  F2FP.F16.E4M3.UNPACK_B R101, R43.H1 ;  /* 0x0000002bff65723e */ /* 0x000fe200030006ff */
[----:B------:R-:W-:Y:S01]  /*5390*/  HADD2.F32 R43, -RZ, R41.H0_H0 ;  /* 0x20000029ff2b7230 */ /* 0x000fe20000004100 */
[----:B------:R-:W-:Y:S01]  /*53a0*/  F2FP.F16.E4M3.UNPACK_B R108, R13.H1 ;  /* 0x0000000dff6c723e */ /* 0x000fe200030006ff */
[----:B------:R-:W-:Y:S01]  /*53b0*/  HADD2.F32 R106, -RZ, R105.H0_H0 ;  /* 0x20000069ff6a7230 */ /* 0x000fe20000004100 */
[----:B------:R-:W-:Y:S01]  /*53c0*/  F2FP.F16.E4M3.UNPACK_B R39, R39.H1 ;  /* 0x00000027ff27723e */ /* 0x000fe200030006ff */
[----:B------:R-:W-:Y:S01]  /*53d0*/  HADD2.F32 R103, -RZ, R101.H0_H0 ;  /* 0x20000065ff677230 */ /* 0x000fe20000004100 */
[----:B------:R-:W-:Y:S01]  /*53e0*/  F2FP.F16.E4M3.UNPACK_B R104, R12 ;  /* 0x0000000cff68723e */ /* 0x000fe200020006ff */
[----:B------:R-:W-:Y:S01]  /*53f0*/  HADD2.F32 R12, -RZ, R107.H0_H0 ;  /* 0x2000006bff0c7230 */ /* 0x000fe20000004100 */
[----:B------:R-:W-:Y:S01]  /*5400*/  F2FP.SATFINITE.E4M3.F32.PACK_AB_MERGE_C R14, R37, R14, RZ ;  /* 0x0000000e250e723e */ /* 0x000fe200048070ff */
[----:B------:R-:W-:Y:S01]  /*5410*/  HADD2.F32 R110, -RZ, R108.H0_H0 ;  /* 0x2000006cff6e7230 */ /* 0x000fe20000004100 */
[----:B------:R-:W-:Y:S01]  /*5420*/  F2FP.SATFINITE.E4M3.F32.PACK_AB_MERGE_C R15, R100, R15, RZ ;  /* 0x0000000f640f723e */ /* 0x000fe200048070ff */
[----:B------:R-:W-:-:S02]  /*5430*/  HADD2.F32 R97, -RZ, R39.H0_H0 ;  /* 0x20000027ff617230 */ /* 0x000fc40000004100 */
[C---:B------:R-:W-:Y:S01]  /*5440*/  FMUL.FTZ R112, R102.reuse, R12 ;  /* 0x0000000c66707220 */ /* 0x040fe20000410000 */
[----:B------:R-:W-:Y:S02]  /*5450*/  HADD2.F32 R13, -RZ, R104.H0_H0 ;  /* 0x20000068ff0d7230 */ /* 0x000fe40000004100 */
[----:B------:R-:W-:Y:S01]  /*5460*/  FMUL.FTZ R114, R103, R110 ;  /* 0x0000006e67727220 */ /* 0x000fe20000410000 */
[----:B------:R-:W-:Y:S01]  /*5470*/  FMUL.FTZ R109, R43, R12 ;  /* 0x0000000c2b6d7220 */ /* 0x000fe20000410000 */
[----:B------:R-:W-:Y:S01]  /*5480*/  FMUL.FTZ R110, R97, R110 ;  /* 0x0000006e616e7220 */ /* 0x000fe20000410000 */
[----:B------:R-:W-:Y:S02]  /*5490*/  HADD2.F32 R101, -RZ, R101.H1_H1 ;  /* 0x30000065ff657230 */ /* 0x000fe40000004100 */
[-C--:B------:R-:W-:Y:S01]  /*54a0*/  FFMA.FTZ R12, R43, R13.reuse, -R112 ;  /* 0x0000000d2b0c7223 */ /* 0x080fe20000010870 */
[----:B------:R-:W-:Y:S02]  /*54b0*/  HADD2.F32 R108, -RZ, R108.H1_H1 ;  /* 0x3000006cff6c7230 */ /* 0x000fe40000004100 */
[----:B------:R-:W-:Y:S01]  /*54c0*/  FFMA.FTZ R13, R102, R13, R109 ;  /* 0x0000000d660d7223 */ /* 0x000fe2000001006d */
[----:B------:R-:W-:-:S02]  /*54d0*/  HADD2.F32 R39, -RZ, R39.H1_H1 ;  /* 0x30000027ff277230 */ /* 0x000fc40000004100 */
[-C--:B------:R-:W-:Y:S01]  /*54e0*/  FFMA.FTZ R114, R97, R106.reuse, -R114 ;  /* 0x0000006a61727223 */ /* 0x080fe20000010872 */
[----:B------:R-:W-:Y:S01]  /*54f0*/  FFMA.FTZ R110, R103, R106, R110 ;  /* 0x0000006a676e7223 */ /* 0x000fe2000001006e */
[----:B------:R-:W-:Y:S02]  /*5500*/  HADD2.F32 R99, -RZ, R99.H1_H1 ;  /* 0x30000063ff637230 */ /* 0x000fe40000004100 */
[-C--:B------:R-:W-:Y:S01]  /*5510*/  FMUL.FTZ R112, R101, R108.reuse ;  /* 0x0000006c65707220 */ /* 0x080fe20000410000 */
[----:B------:R-:W-:Y:S02]  /*5520*/  HADD2.F32 R106, -RZ, R107.H1_H1 ;  /* 0x3000006bff6a7230 */ /* 0x000fe40000004100 */
[----:B------:R-:W-:Y:S01]  /*5530*/  FMUL.FTZ R116, R39, R108 ;  /* 0x0000006c27747220 */ /* 0x000fe20000410000 */
[----:B------:R-:W-:Y:S01]  /*5540*/  HADD2.F32 R102, -RZ, R105.H1_H1 ;  /* 0x30000069ff667230 */ /* 0x000fe20000004100 */
[----:B------:R-:W-:Y:S01]  /*5550*/  F2FP.SATFINITE.E4M3.F32.PACK_AB_MERGE_C R37, R35, R32, R14 ;  /* 0x000000202325723e */ /* 0x000fe2000480700e */
[----:B------:R-:W-:-:S02]  /*5560*/  HADD2.F32 R41, -RZ, R41.H1_H1 ;  /* 0x30000029ff297230 */ /* 0x000fc40000004100 */
[----:B------:R-:W-:Y:S01]  /*5570*/  FMUL.FTZ R108, R99, R106 ;  /* 0x0000006a636c7220 */ /* 0x000fe20000410000 */
[----:B------:R-:W-:Y:S02]  /*5580*/  HADD2.F32 R104, -RZ, R104.H1_H1 ;  /* 0x30000068ff687230 */ /* 0x000fe40000004100 */
[-C--:B------:R-:W-:Y:S01]  /*5590*/  FFMA.FTZ R39, R39, R102.reuse, -R112 ;  /* 0x0000006627277223 */ /* 0x080fe20000010870 */
[----:B------:R-:W-:Y:S01]  /*55a0*/  FFMA.FTZ R101, R101, R102, R116 ;  /* 0x0000006665657223 */ /* 0x000fe20000010074 */
[C---:B------:R-:W-:Y:S01]  /*55b0*/  FMUL.FTZ R106, R41.reuse, R106 ;  /* 0x0000006a296a7220 */ /* 0x040fe20000410000 */
[----:B------:R-:W-:Y:S02]  /*55c0*/  FFMA.FTZ R41, R41, R104, -R108 ;  /* 0x0000006829297223 */ /* 0x000fe4000001086c */
[----:B------:R-:W-:Y:S01]  /*55d0*/  F2FP.SATFINITE.E4M3.F32.PACK_AB_MERGE_C R39, R39, R114, RZ ;  /* 0x000000722727723e */ /* 0x000fe200048070ff */
[----:B------:R-:W-:Y:S01]  /*55e0*/  FFMA.FTZ R106, R99, R104, R106 ;  /* 0x00000068636a7223 */ /* 0x000fe2000001006a */
[----:B------:R-:W-:-:S02]  /*55f0*/  F2FP.SATFINITE.E4M3.F32.PACK_AB_MERGE_C R101, R101, R110, RZ ;  /* 0x0000006e6565723e */ /* 0x000fc400048070ff */
[----:B------:R-:W-:Y:S02]  /*5600*/  F2FP.SATFINITE.E4M3.F32.PACK_AB_MERGE_C R39, R41, R12, R39 ;  /* 0x0000000c2927723e */ /* 0x000fe40004807027 */
[----:B------:R-:W-:Y:S02]  /*5610*/  F2FP.SATFINITE.E4M3.F32.PACK_AB_MERGE_C R41, R34, R33, R15 ;  /* 0x000000212229723e */ /* 0x000fe4000480700f */
[----:B------:R-:W-:-:S07]  /*5620*/  F2FP.SATFINITE.E4M3.F32.PACK_AB_MERGE_C R43, R106, R13, R101 ;  /* 0x0000000d6a2b723e */ /* 0x000fce0004807065 */
.L_x_9088:
[----:B------:R-:W-:Y:S05]  /*5630*/  BSYNC B2 ;  /* 0x0000000000027941 */ /* 0x000fea0003800000 */
.L_x_9087:
[----:B-1----:R1:W-:Y:S04]  /*5640*/  STG.E.128 desc[UR40][R82.64], R36 ;  /* 0x0000002452007986 */ /* 0x0023e8000c101d28 */
[----:B--2---:R1:W-:Y:S02]  /*5650*/  @!P4 STG.E.128 desc[UR40][R84.64], R40 ;  /* 0x000000285400c986 */ /* 0x0043e4000c101d28 */
.L_x_9086:
[----:B------:R-:W-:Y:S05]  /*5660*/  BSYNC B1 ;  /* 0x0000000000017941 */ /* 0x000fea0003800000 */
.L_x_9085:
[----:B------:R-:W-:-:S13]  /*5670*/  ISETP.NE.AND P4, PT, R45, RZ, PT ;  /* 0x000000ff2d00720c */ /* 0x000fda0003f85270 */
[----:B------:R-:W-:Y:S05]  /*5680*/  @!P4 BRA `(.L_x_9069) ;  /* 0x000000100044c947 */ /* 0x000fea0003800000 */
[----:B------:R-:W2:Y:S04]  /*5690*/  LDL R32, [R1+0x34] ;  /* 0x0000340001207983 */ /* 0x000ea80000100800 */
[----:B------:R-:W3:Y:S04]  /*56a0*/  LDL R15, [R1+0x68] ;  /* 0x00006800010f7983 */ /* 0x000ee80000100800 */
[----:B------:R-:W4:Y:S04]  /*56b0*/  LDL R14, [R1+0x40] ;  /* 0x00004000010e7983 */ /* 0x000f280000100800 */
[----:B-1----:R-:W5:Y:S01]  /*56c0*/  LDL R40, [R1+0x38] ;  /* 0x0000380001287983 */ /* 0x002f620000100800 */
[----:B------:R-:W-:Y:S01]  /*56d0*/  SEL R98, R61, R98, !P0 ;  /* 0x000000623d627207 */ /* 0x000fe20004000000 */
[----:B------:R-:W-:Y:S01]  /*56e0*/  BSSY B1, `(.L_x_9089) ;  /* 0x00000eb000017945 */ /* 0x000fe20003800000 */
[----:B------:R-:W-:-:S02]  /*56f0*/  IADD3 R37, P4, P5, R58, R78, R7 ;  /* 0x0000004e3a257210 */ /* 0x000fc40007d9e007 */
[----:B------:R-:W-:Y:S02]  /*5700*/  SHF.R.S32.HI R13, RZ, 0x1f, R98 ;  /* 0x0000001fff0d7819 */ /* 0x000fe40000011462 */
[----:B------:R-:W-:Y:S02]  /*5710*/  IADD3.X R38, R80, R95, R3, P4, P5 ;  /* 0x0000005f50267210 */ /* 0x000fe400027ea403 */
[----:B------:R-:W-:Y:S02]  /*5720*/  LEA.HI R13, R13, R98, RZ, 0x5 ;  /* 0x000000620d0d7211 */ /* 0x000fe400078f28ff */
[----:B------:R-:W-:Y:S02]  /*5730*/  IADD3 R36, P4, R37, R76, RZ ;  /* 0x0000004c25247210 */ /* 0x000fe40007f9e0ff */
[----:B------:R-:W-:-:S03]  /*5740*/  SHF.R.S32.HI R13, RZ, 0x5, R13 ;  /* 0x00000005ff0d7819 */ /* 0x000fc6000001140d */
[----:B------:R-:W-:Y:S01]  /*5750*/  IMAD.X R37, R38, 0x1, R77, P4 ;  /* 0x0000000126257824 */ /* 0x000fe200020e064d */
[----:B------:R-:W-:-:S04]  /*5760*/  LEA.HI.SX32 R13, R72, R13, 0x1c ;  /* 0x0000000d480d7211 */ /* 0x000fc800078fe2ff */
[C---:B------:R-:W-:Y:S01]  /*5770*/  LEA.HI R12, R13.reuse, R13, RZ, 0x1 ;  /* 0x0000000d0d0c7211 */ /* 0x040fe200078f08ff */
[----:B------:R-:W-:-:S04]  /*5780*/  IMAD.SHL.U32 R39, R13, 0x10, RZ ;  /* 0x000000100d277824 */ /* 0x000fc800078e00ff */
[----:B------:R-:W-:-:S05]  /*5790*/  IMAD.SHL.U32 R13, R12, 0x800, RZ ;  /* 0x000008000c0d7824 */ /* 0x000fca00078e00ff */
[----:B------:R-:W-:Y:S02]  /*57a0*/  LOP3.LUT R13, R13, 0xfffff000, RZ, 0xc0, !PT ;  /* 0xfffff0000d0d7812 */ /* 0x000fe400078ec0ff */
[----:B--2---:R-:W-:-:S04]  /*57b0*/  LOP3.LUT R12, R32, 0x10, R39, 0xf8, !PT ;  /* 0x00000010200c7812 */ /* 0x004fc800078ef827 */
[----:B---3--:R-:W-:-:S04]  /*57c0*/  LOP3.LUT R12, R12, R15, RZ, 0x3c, !PT ;  /* 0x0000000f0c0c7212 */ /* 0x008fc800078e3cff */
[----:B----4-:R-:W-:Y:S01]  /*57d0*/  IADD3 R14, R12, R13, R14 ;  /* 0x0000000d0c0e7210 */ /* 0x010fe20007ffe00e */
[----:B------:R-:W-:Y:S01]  /*57e0*/  IMAD R12, R19, 0x3000, R70 ;  /* 0x00003000130c7824 */ /* 0x000fe200078e0246 */
[----:B-----5:R-:W-:-:S03]  /*57f0*/  ISETP.GE.AND P5, PT, R40, R90, PT ;  /* 0x0000005a2800720c */ /* 0x020fc60003fa6270 */
        /* <DEDUP_REMOVED lines=19> */
[----:B------:R-:W-:Y:S01]  /*5930*/  SHF.R.U32.HI R83, RZ, 0x10, R29 ;  /* 0x00000010ff537819 */ /* 0x000fe2000001161d */
[----:B-1----:R-:W-:Y:S01]  /*5940*/  IMAD.MOV.U32 R29, RZ, RZ, R12 ;  /* 0x000000ffff1d7224 */ /* 0x002fe200078e000c */
[----:B------:R-:W-:Y:S01]  /*5950*/  PRMT R12, R38, 0x654, R11 ;  /* 0x00000654260c7816 */ /* 0x000fe2000000000b */
[----:B------:R-:W-:Y:S01]  /*5960*/  IMAD.SHL.U32 R11, R42, 0x100, RZ ;  /* 0x000001002a0b7824 */ /* 0x000fe200078e00ff */
[----:B------:R-:W-:Y:S01]  /*5970*/  LOP3.LUT R8, R8, 0xff00, R9, 0xf8, !PT ;  /* 0x0000ff0008087812 */ /* 0x000fe200078ef809 */
[----:B------:R-:W-:Y:S01]  /*5980*/  IMAD.U32 R9, R84, 0x10000, RZ ;  /* 0x0001000054097824 */ /* 0x000fe200078e00ff */
[----:B------:R-:W-:Y:S02]  /*5990*/  PRMT R10, R43, 0x654, R10 ;  /* 0x000006542b0a7816 */ /* 0x000fe4000000000a */
[----:B------:R-:W-:Y:S02]  /*59a0*/  SHF.R.U32.HI R41, RZ, 0x8, R31 ;  /* 0x00000008ff297819 */ /* 0x000fe4000001161f */
[----:B------:R-:W-:-:S02]  /*59b0*/  LOP3.LUT R28, R31, 0xff0000ff, RZ, 0xc0, !PT ;  /* 0xff0000ff1f1c7812 */ /* 0x000fc400078ec0ff */
[----:B------:R-:W-:Y:S01]  /*59c0*/  SHF.R.U32.HI R82, RZ, 0x10, R31 ;  /* 0x00000010ff527819 */ /* 0x000fe2000001161f */
[----:B------:R-:W-:Y:S01]  /*59d0*/  IMAD.SHL.U32 R31, R30, 0x100, RZ ;  /* 0x000001001e1f7824 */ /* 0x000fe200078e00ff */
[----:B------:R-:W-:Y:S01]  /*59e0*/  LOP3.LUT R11, R10, 0xff00, R11, 0xf8, !PT ;  /* 0x0000ff000a0b7812 */ /* 0x000fe200078ef80b */
[----:B------:R-:W-:Y:S01]  /*59f0*/  IMAD.SHL.U32 R41, R41, 0x100, RZ ;  /* 0x0000010029297824 */ /* 0x000fe200078e00ff */
[----:B------:R-:W-:Y:S01]  /*5a00*/  LOP3.LUT R10, R8, 0xff0000, R9, 0xf8, !PT ;  /* 0x00ff0000080a7812 */ /* 0x000fe200078ef809 */
[----:B------:R-:W-:Y:S01]  /*5a10*/  IMAD.U32 R8, R40, 0x10000, RZ ;  /* 0x0001000028087824 */ /* 0x000fe200078e00ff */
[----:B------:R-:W-:Y:S01]  /*5a20*/  F2FP.F16.E4M3.UNPACK_B R40, R94.H1 ;  /* 0x0000005eff28723e */ /* 0x000fe200030006ff */
[----:B------:R-:W-:Y:S01]  /*5a30*/  IMAD.U32 R82, R82, 0x10000, RZ ;  /* 0x0001000052527824 */ /* 0x000fe200078e00ff */
[----:B--2---:R-:W-:Y:S02]  /*5a40*/  F2FP.F16.E4M3.UNPACK_B R38, R32.H1 ;  /* 0x00000020ff26723e */ /* 0x004fe400030006ff */
        /* <DEDUP_REMOVED lines=8> */
[----:B------:R-:W-:Y:S01]  /*5ad0*/  LOP3.LUT R8, R11, 0xff0000, R8, 0xf8, !PT ;  /* 0x00ff00000b087812 */ /* 0x000fe200078ef808 */
[----:B------:R-:W-:-:S02]  /*5ae0*/  IMAD.U32 R11, R83, 0x10000, RZ ;  /* 0x00010000530b7824 */ /* 0x000fc400078e00ff */
[-C--:B------:R-:W-:Y:S01]  /*5af0*/  FMUL.FTZ R83, R28, R9.reuse ;  /* 0x000000091c537220 */ /* 0x080fe20000410000 */
[--C-:B------:R-:W-:Y:S02]  /*5b00*/  HADD2.F32 R41, -RZ, R31.reuse.H0_H0 ;  /* 0x2000001fff297230 */ /* 0x100fe40000004100 */
[----:B------:R-:W-:Y:S01]  /*5b10*/  FMUL.FTZ R85, R12, R9 ;  /* 0x000000090c557220 */ /* 0x000fe20000410000 */
[----:B------:R-:W-:Y:S02]  /*5b20*/  F2FP.F16.E4M3.UNPACK_B R94, R94 ;  /* 0x0000005eff5e723e */ /* 0x000fe400020006ff */
[----:B------:R-:W-:Y:S01]  /*5b30*/  LOP3.LUT R11, R42, 0xff0000, R11, 0xf8, !PT ;  /* 0x00ff00002a0b7812 */ /* 0x000fe200078ef80b */
[-C--:B------:R-:W-:Y:S01]  /*5b40*/  FFMA.FTZ R12, R12, R41.reuse, -R83 ;  /* 0x000000290c0c7223 */ /* 0x080fe20000010853 */
[----:B------:R-:W-:Y:S01]  /*5b50*/  FFMA.FTZ R28, R28, R41, R85 ;  /* 0x000000291c1c7223 */ /* 0x000fe20000010055 */
[----:B------:R-:W-:Y:S01]  /*5b60*/  HADD2.F32 R42, -RZ, R31.H1_H1 ;  /* 0x3000001fff2a7230 */ /* 0x000fe20000004100 */
[----:B------:R-:W-:Y:S01]  /*5b70*/  F2FP.F16.E4M3.UNPACK_B R32, R32 ;  /* 0x00000020ff20723e */ /* 0x000fe200020006ff */
[----:B------:R-:W-:Y:S01]  /*5b80*/  HADD2.F32 R31, -RZ, R30.H1_H1 ;  /* 0x3000001eff1f7230 */ /* 0x000fe20000004100 */
[----:B------:R-:W-:Y:S01]  /*5b90*/  LOP3.LUT R9, R43, 0xff0000, R82, 0xf8, !PT ;  /* 0x00ff00002b097812 */ /* 0x000fe200078ef852 */
[----:B------:R-:W-:Y:S01]  /*5ba0*/  HADD2.F32 R41, -RZ, R38.H1_H1 ;  /* 0x30000026ff297230 */ /* 0x000fe20000004100 */
[----:B------:R-:W-:Y:S01]  /*5bb0*/  F2FP.F16.E4M3.UNPACK_B R38, R29 ;  /* 0x0000001dff26723e */ /* 0x000fe200020006ff */
[----:B------:R-:W-:-:S02]  /*5bc0*/  HADD2.F32 R43, -RZ, R94.H0_H0 ;  /* 0x2000005eff2b7230 */ /* 0x000fc40000004100 */
[----:B------:R-:W-:Y:S01]  /*5bd0*/  FMUL.FTZ R84, R31, R40 ;  /* 0x000000281f547220 */ /* 0x000fe20000410000 */
[----:B------:R-:W-:Y:S01]  /*5be0*/  F2FP.F16.E4M3.UNPACK_B R92, R92 ;  /* 0x0000005cff5c723e */ /* 0x000fe200020006ff */
[----:B------:R-:W-:Y:S01]  /*5bf0*/  FMUL.FTZ R82, R41, R40 ;  /* 0x0000002829527220 */ /* 0x000fe20000410000 */
[----:B------:R-:W-:Y:S02]  /*5c00*/  HADD2.F32 R40, -RZ, R32.H0_H0 ;  /* 0x20000020ff287230 */ /* 0x000fe40000004100 */
[----:B------:R-:W-:Y:S02]  /*5c10*/  HADD2.F32 R30, -RZ, R38.H0_H0 ;  /* 0x20000026ff1e7230 */ /* 0x000fe40000004100 */
[-C--:B------:R-:W-:Y:S01]  /*5c20*/  FFMA.FTZ R29, R31, R42.reuse, -R82 ;  /* 0x0000002a1f1d7223 */ /* 0x080fe20000010852 */
[----:B------:R-:W-:Y:S01]  /*5c30*/  FFMA.FTZ R31, R41, R42, R84 ;  /* 0x0000002a291f7223 */ /* 0x000fe20000010054 */
[----:B------:R-:W-:Y:S02]  /*5c40*/  HADD2.F32 R41, -RZ, R92.H0_H0 ;  /* 0x2000005cff297230 */ /* 0x000fe40000004100 */
[-C--:B------:R-:W-:Y:S01]  /*5c50*/  FMUL.FTZ R83, R40, R43.reuse ;  /* 0x0000002b28537220 */ /* 0x080fe20000410000 */
[----:B------:R-:W-:Y:S01]  /*5c60*/  FMUL.FTZ R85, R30, R43 ;  /* 0x0000002b1e557220 */ /* 0x000fe20000410000 */
[----:B------:R-:W-:Y:S01]  /*5c70*/  HADD2.F32 R94, -RZ, R94.H1_H1 ;  /* 0x3000005eff5e7230 */ /* 0x000fe20000004100 */
[----:B------:R-:W-:Y:S01]  /*5c80*/  F2FP.F16.E4M3.UNPACK_B R42, R34.H1 ;  /* 0x00000022ff2a723e */ /* 0x000fe200030006ff */
[----:B------:R-:W-:-:S02]  /*5c90*/  HADD2.F32 R43, -RZ, R32.H1_H1 ;  /* 0x30000020ff2b7230 */ /* 0x000fc40000004100 */
[-C--:B------:R-:W-:Y:S01]  /*5ca0*/  FFMA.FTZ R30, R30, R41.reuse, -R83 ;  /* 0x000000291e1e7223 */ /* 0x080fe20000010853 */
[----:B------:R-:W-:Y:S01]  /*5cb0*/  FFMA.FTZ R32, R40, R41, R85 ;  /* 0x0000002928207223 */ /* 0x000fe20000010055 */
[----:B------:R-:W-:Y:S01]  /*5cc0*/  HADD2.F32 R38, -RZ, R38.H1_H1 ;  /* 0x30000026ff267230 */ /* 0x000fe20000004100 */
[----:B------:R-:W-:Y:S01]  /*5cd0*/  F2FP.F16.E4M3.UNPACK_B R40, R93.H1 ;  /* 0x0000005dff28723e */ /* 0x000fe200030006ff */
[----:B------:R-:W-:Y:S02]  /*5ce0*/  HADD2.F32 R92, -RZ, R92.H1_H1 ;  /* 0x3000005cff5c7230 */ /* 0x000fe40000004100 */
[-C--:B------:R-:W-:Y:S01]  /*5cf0*/  FMUL.FTZ R41, R43, R94.reuse ;  /* 0x0000005e2b297220 */ /* 0x080fe20000410000 */
[----:B------:R-:W-:Y:S01]  /*5d00*/  F2FP.F16.E4M3.UNPACK_B R83, R91.H1 ;  /* 0x0000005bff53723e */ /* 0x000fe200030006ff */
[C---:B------:R-:W-:Y:S01]  /*5d10*/  FMUL.FTZ R94, R38.reuse, R94 ;  /* 0x0000005e265e7220 */ /* 0x040fe20000410000 */
[----:B------:R-:W-:Y:S02]  /*5d20*/  HADD2.F32 R82, -RZ, R42.H0_H0 ;  /* 0x2000002aff527230 */ /* 0x000fe40000004100 */
[----:B------:R-:W-:Y:S01]  /*5d30*/  FFMA.FTZ R41, R38, R92, -R41 ;  /* 0x0000005c26297223 */ /* 0x000fe20000010829 */
[-C--:B------:R-:W-:Y:S01]  /*5d40*/  F2FP.F16.E4M3.UNPACK_B R38, R14.reuse.H1 ;  /* 0x0000000eff26723e */ /* 0x080fe200030006ff */
[----:B------:R-:W-:Y:S01]  /*5d50*/  HADD2.F32 R99, -RZ, R40.H1_H1 ;  /* 0x30000028ff637230 */ /* 0x000fe20000004100 */
[----:B------:R-:W-:Y:S01]  /*5d60*/  F2FP.F16.E4M3.UNPACK_B R93, R93 ;  /* 0x0000005dff5d723e */ /* 0x000fe200020006ff */
[----:B------:R-:W-:Y:S01]  /*5d70*/  HADD2.F32 R42, -RZ, R42.H1_H1 ;  /* 0x3000002aff2a7230 */ /* 0x000fe20000004100 */
[----:B------:R-:W-:Y:S01]  /*5d80*/  F2FP.F16.E4M3.UNPACK_B R14, R14 ;  /* 0x0000000eff0e723e */ /* 0x000fe200020006ff */
[----:B------:R-:W-:Y:S01]  /*5d90*/  HADD2.F32 R97, -RZ, R40.H0_H0 ;  /* 0x20000028ff617230 */ /* 0x000fe20000004100 */
[----:B------:R-:W-:Y:S01]  /*5da0*/  F2FP.F16.E4M3.UNPACK_B R91, R91 ;  /* 0x0000005bff5b723e */ /* 0x000fe200020006ff */
[----:B------:R-:W-:-:S02]  /*5db0*/  HADD2.F32 R40, -RZ, R38.H0_H0 ;  /* 0x20000026ff287230 */ /* 0x000fc40000004100 */
[----:B------:R-:W-:Y:S01]  /*5dc0*/  FMUL.FTZ R103, R42, R99 ;  /* 0x000000632a677220 */ /* 0x000fe20000410000 */
[--C-:B------:R-:W-:Y:S02]  /*5dd0*/  HADD2.F32 R85, -RZ, R83.reuse.H0_H0 ;  /* 0x20000053ff557230 */ /* 0x100fe40000004100 */
[-C--:B------:R-:W-:Y:S01]  /*5de0*/  FMUL.FTZ R101, R82, R97.reuse ;  /* 0x0000006152657220 */ /* 0x080fe20000410000 */
[----:B------:R-:W-:Y:S02]  /*5df0*/  HADD2.F32 R38, -RZ, R38.H1_H1 ;  /* 0x30000026ff267230 */ /* 0x000fe40000004100 */
[C---:B------:R-:W-:Y:S01]  /*5e00*/  FMUL.FTZ R97, R40.reuse, R97 ;  /* 0x0000006128617220 */ /* 0x040fe20000410000 */
[----:B------:R-:W-:Y:S02]  /*5e10*/  HADD2.F32 R83, -RZ, R83.H1_H1 ;  /* 0x30000053ff537230 */ /* 0x000fe40000004100 */
[----:B------:R-:W-:Y:S01]  /*5e20*/  FFMA.FTZ R101, R40, R85, -R101 ;  /* 0x0000005528657223 */ /* 0x000fe20000010865 */
[----:B------:R-:W-:Y:S01]  /*5e30*/  F2FP.SATFINITE.E4M3.F32.PACK_AB_MERGE_C R12, R29, R12, RZ ;  /* 0x0000000c1d0c723e */ /* 0x000fe200048070ff */
[----:B------:R-:W-:Y:S01]  /*5e40*/  FMUL.FTZ R99, R38, R99 ;  /* 0x0000006326637220 */ /* 0x000fe20000410000 */
[----:B------:R-:W-:Y:S01]  /*5e50*/  FFMA.FTZ R82, R82, R85, R97 ;  /* 0x0000005552527223 */ /* 0x000fe20000010061 */
[----:B------:R-:W-:Y:S01]  /*5e60*/  FFMA.FTZ R84, R38, R83, -R103 ;  /* 0x0000005326547223 */ /* 0x000fe20000010867 */
[----:B------:R-:W-:Y:S01]  /*5e70*/  F2FP.F16.E4M3.UNPACK_B R38, R34 ;  /* 0x00000022ff26723e */ /* 0x000fe200020006ff */
[----:B------:R-:W-:-:S02]  /*5e80*/  HADD2.F32 R85, -RZ, R93.H0_H0 ;  /* 0x2000005dff557230 */ /* 0x000fc40000004100 */
[----:B------:R-:W-:Y:S01]  /*5e90*/  FFMA.FTZ R103, R42, R83, R99 ;  /* 0x000000532a677223 */ /* 0x000fe20000010063 */
[----:B------:R-:W-:Y:S02]  /*5ea0*/  HADD2.F32 R93, -RZ, R93.H1_H1 ;  /* 0x3000005dff5d7230 */ /* 0x000fe40000004100 */
[----:B------:R-:W-:Y:S01]  /*5eb0*/  FFMA.FTZ R43, R43, R92, R94 ;  /* 0x0000005c2b2b7223 */ /* 0x000fe2000001005e */
[----:B------:R-:W-:Y:S01]  /*5ec0*/  HADD2.F32 R40, -RZ, R38.H0_H0 ;  /* 0x20000026ff287230 */ /* 0x000fe20000004100 */
[----:B------:R-:W-:Y:S01]  /*5ed0*/  F2FP.SATFINITE.E4M3.F32.PACK_AB_MERGE_C R28, R31, R28, RZ ;  /* 0x0000001c1f1c723e */ /* 0x000fe200048070ff */
[----:B------:R-:W-:Y:S01]  /*5ee0*/  HADD2.F32 R34, -RZ, R14.H0_H0 ;  /* 0x2000000eff227230 */ /* 0x000fe20000004100 */
[----:B------:R-:W-:Y:S01]  /*5ef0*/  F2FP.SATFINITE.E4M3.F32.PACK_AB_MERGE_C R12, R41, R30, R12 ;  /* 0x0000001e290c723e */ /* 0x000fe2000480700c */
        /* <DEDUP_REMOVED lines=14> */
[----:B------:R-:W-:Y:S01]  /*5fe0*/  F2FP.SATFINITE.E4M3.F32.PACK_AB_MERGE_C R32, R43, R32, R28 ;  /* 0x000000202b20723e */ /* 0x000fe2000480701c */
[----:B------:R-:W-:Y:S01]  /*5ff0*/  HADD2.F32 R38, -RZ, R31.H0_H0 ;  /* 0x2000001fff267230 */ /* 0x000fe20000004100 */
[----:B------:R-:W-:Y:S01]  /*6000*/  F2FP.F16.E4M3.UNPACK_B R41, R10 ;  /* 0x0000000aff29723e */ /* 0x000fe200020006ff */
[----:B------:R-:W-:Y:S01]  /*6010*/  HADD2.F32 R83, -RZ, R30.H0_H0 ;  /* 0x2000001eff537230 */ /* 0x000fe20000004100 */
[----:B------:R-:W-:Y:S01]  /*6020*/  F2FP.F16.E4M3.UNPACK_B R33, R33.H1 ;  /* 0x00000021ff21723e */ /* 0x000fe200030006ff */
[----:B------:R-:W-:Y:S01]  /*6030*/  HADD2.F32 R28, -RZ, R29.H0_H0 ;  /* 0x2000001dff1c7230 */ /* 0x000fe20000004100 */
[----:B------:R-:W-:Y:S01]  /*6040*/  F2FP.F16.E4M3.UNPACK_B R42, R11.H1 ;  /* 0x0000000bff2a723e */ /* 0x000fe200030006ff */
[----:B------:R-:W-:-:S02]  /*6050*/  HADD2.F32 R40, -RZ, R31.H1_H1 ;  /* 0x3000001fff287230 */ /* 0x000fc40000004100 */
[-C--:B------:R-:W-:Y:S01]  /*6060*/  FMUL.FTZ R85, R38, R83.reuse ;  /* 0x0000005326557220 */ /* 0x080fe20000410000 */
[----:B------:R-:W-:Y:S02]  /*6070*/  HADD2.F32 R43, -RZ, R41.H0_H0 ;  /* 0x20000029ff2b7230 */ /* 0x000fe40000004100 */
[C---:B------:R-:W-:Y:S01]  /*6080*/  FMUL.FTZ R31, R28.reuse, R83 ;  /* 0x000000531c1f7220 */ /* 0x040fe20000410000 */
[----:B------:R-:W-:Y:S01]  /*6090*/  HADD2.F32 R83, -RZ, R30.H1_H1 ;  /* 0x3000001eff537230 */ /* 0x000fe20000004100 */
[----:B------:R-:W-:Y:S01]  /*60a0*/  F2FP.SATFINITE.E4M3.F32.PACK_AB_MERGE_C R82, R103, R82, RZ ;  /* 0x000000526752723e */ /* 0x000fe200048070ff */
[----:B------:R-:W-:Y:S02]  /*60b0*/  HADD2.F32 R30, -RZ, R29.H1_H1 ;  /* 0x3000001dff1e7230 */ /* 0x000fe40000004100 */
[-C--:B------:R-:W-:Y:S01]  /*60c0*/  FFMA.FTZ R28, R28, R43.reuse, -R85 ;  /* 0x0000002b1c1c7223 */ /* 0x080fe20000010855 */
[----:B------:R-:W-:Y:S01]  /*60d0*/  FFMA.FTZ R29, R38, R43, R31 ;  /* 0x0000002b261d7223 */ /* 0x000fe2000001001f */
[----:B------:R-:W-:-:S02]  /*60e0*/  HADD2.F32 R41, -RZ, R41.H1_H1 ;  /* 0x30000029ff297230 */ /* 0x000fc40000004100 */
[-C--:B------:R-:W-:Y:S01]  /*60f0*/  FMUL.FTZ R43, R40, R83.reuse ;  /* 0x00000053282b7220 */ /* 0x080fe20000410000 */
[----:B------:R-:W-:Y:S01]  /*6100*/  FMUL.FTZ R83, R30, R83 ;  /* 0x000000531e537220 */ /* 0x000fe20000410000 */
[----:B------:R-:W-:Y:S01]  /*6110*/  F2FP.F16.E4M3.UNPACK_B R31, R13.H1 ;  /* 0x0000000dff1f723e */ /* 0x000fe200030006ff */
[----:B------:R-:W-:Y:S01]  /*6120*/  FFMA.FTZ R14, R14, R91, -R99 ;  /* 0x0000005b0e0e7223 */ /* 0x000fe20000010863 */
[-C--:B------:R-:W-:Y:S01]  /*6130*/  FFMA.FTZ R13, R30, R41.reuse, -R43 ;  /* 0x000000291e0d7223 */ /* 0x080fe2000001082b */
[----:B------:R-:W-:Y:S01]  /*6140*/  FFMA.FTZ R30, R40, R41, R83 ;  /* 0x00000029281e7223 */ /* 0x000fe20000010053 */
[----:B------:R-:W-:Y:S01]  /*6150*/  F2FP.F16.E4M3.UNPACK_B R10, R10.H1 ;  /* 0x0000000aff0a723e */ /* 0x000fe200030006ff */
[----:B------:R-:W-:Y:S01]  /*6160*/  HADD2.F32 R38, -RZ, R33.H0_H0 ;  /* 0x20000021ff267230 */ /* 0x000fe20000004100 */
[----:B------:R-:W-:Y:S01]  /*6170*/  F2FP.SATFINITE.E4M3.F32.PACK_AB_MERGE_C R84, R84, R101, RZ ;  /* 0x000000655454723e */ /* 0x000fe200048070ff */
[----:B------:R-:W-:Y:S01]  /*6180*/  HADD2.F32 R41, -RZ, R42.H0_H0 ;  /* 0x2000002aff297230 */ /* 0x000fe20000004100 */
[----:B------:R-:W-:Y:S01]  /*6190*/  F2FP.SATFINITE.E4M3.F32.PACK_AB_MERGE_C R34, R93, R34, R82 ;  /* 0x000000225d22723e */ /* 0x000fe20004807052 */
[----:B------:R-:W-:Y:S01]  /*61a0*/  HADD2.F32 R11, -RZ, R31.H0_H0 ;  /* 0x2000001fff0b7230 */ /* 0x000fe20000004100 */
[----:B------:R-:W-:Y:S01]  /*61b0*/  F2FP.SATFINITE.E4M3.F32.PACK_AB_MERGE_C R14, R14, R97, R84 ;  /* 0x000000610e0e723e */ /* 0x000fe20004807054 */
[----:B------:R-:W-:-:S02]  /*61c0*/  HADD2.F32 R33, -RZ, R33.H1_H1 ;  /* 0x30000021ff217230 */ /* 0x000fc40000004100 */
[CC--:B------:R-:W-:Y:S01]  /*61d0*/  FMUL.FTZ R84, R38.reuse, R41.reuse ;  /* 0x0000002926547220 */ /* 0x0c0fe20000410000 */
[----:B------:R-:W-:Y:S02]  /*61e0*/  HADD2.F32 R82, -RZ, R42.H1_H1 ;  /* 0x3000002aff527230 */ /* 0x000fe40000004100 */
[----:B------:R-:W-:Y:S01]  /*61f0*/  FMUL.FTZ R41, R11, R41 ;  /* 0x000000290b297220 */ /* 0x000fe20000410000 */
[--C-:B------:R-:W-:Y:S01]  /*6200*/  HADD2.F32 R40, -RZ, R10.reuse.H0_H0 ;  /* 0x2000000aff287230 */ /* 0x100fe20000004100 */
[----:B------:R-:W-:Y:S01]  /*6210*/  F2FP.F16.E4M3.UNPACK_B R83, R9 ;  /* 0x00000009ff53723e */ /* 0x000fe200020006ff */
        /* <DEDUP_REMOVED lines=55> */
.L_x_9090:
[----:B------:R-:W-:Y:S05]  /*6590*/  BSYNC B1 ;  /* 0x0000000000017941 */ /* 0x000fea0003800000 */
.L_x_9089:
[----:B-1----:R4:W-:Y:S01]  /*65a0*/  STG.E.128 desc[UR40][R36.64], R12 ;  /* 0x0000000c24007986 */ /* 0x0029e2000c101d28 */
        /* <DEDUP_REMOVED lines=9> */
.L_x_9062:
[----:B------:R-:W-:-:S13]  /*6640*/  ISETP.NE.AND P3, PT, R157, 0x3, PT ;  /* 0x000000039d00780c */ /* 0x000fda0003f65270 */
[----:B------:R-:W-:Y:S05]  /*6650*/  @!P3 BRA `(.L_x_9091) ;  /* 0x000000000004b947 */ /* 0x000fea0003800000 */
[----:B------:R-:W-:Y:S01]  /*6660*/  BPT.TRAP 0x1 ;  /* 0x000000040000795c */ /* 0x000fe20000300000 */
.L_x_9091:
[----:B------:R-:W2:Y:S01]  /*6670*/  LDL R8, [R1+0x8] ;  /* 0x0000080001087983 */ /* 0x000ea20000100800 */
[----:B------:R-:W-:Y:S01]  /*6680*/  IMAD R86, R19, 0x8, R17 ;  /* 0x0000000813567824 */ /* 0x000fe200078e0211 */
[----:B------:R-:W-:Y:S01]  /*6690*/  BSSY B1, `(.L_x_9092) ;  /* 0x0000007000017945 */ /* 0x000fe20003800000 */
[----:B------:R-:W-:-:S05]  /*66a0*/  IMAD R88, R2, -0x80, R27 ;  /* 0xffffff8002587824 */ /* 0x000fca00078e021b */
[----:B------:R-:W-:-:S04]  /*66b0*/  VIMNMX R88, R88, 0x80, PT ;  /* 0x0000008058587848 */ /* 0x000fc80003fe0100 */
[----:B------:R-:W-:Y:S02]  /*66c0*/  ISETP.GE.AND P4, PT, R23, R88, PT ;  /* 0x000000581700720c */ /* 0x000fe40003f86270 */
[----:B--2---:R-:W-:-:S04]  /*66d0*/  SHF.L.U32 R89, R8, 0x1f, RZ ;  /* 0x0000001f08597819 */ /* 0x004fc800000006ff */
[----:B------:R-:W0:Y:S02]  /*66e0*/  SYNCS.PHASECHK.TRANS64.TRYWAIT P5, [R86+URZ+0x19c90], R89 ;  /* 0x019c9059560075a7 */ /* 0x000e2400080a017f */
[----:B0-----:R-:W-:Y:S05]  /*66f0*/  @!P5 BRA `(.L_x_9093) ;  /* 0x0000019c00e8d947 */ /* 0x001fea0003800000 */
.L_x_9396:
[----:B------:R-:W-:Y:S05]  /*6700*/  BSYNC B1 ;  /* 0x0000000000017941 */ /* 0x000fea0003800000 */
.L_x_9092:
        /* <DEDUP_REMOVED lines=9> */
.L_x_9069:
[----:B------:R-:W-:Y:S05]  /*67a0*/  BSYNC B0 ;  /* 0x0000000000007941 */ /* 0x000fea0003800000 */
.L_x_9061:
        /* <DEDUP_REMOVED lines=17> */
.L_x_9095:
[----:B------:R-:W-:Y:S05]  /*68c0*/  BSYNC B0 ;  /* 0x0000000000007941 */ /* 0x000fea0003800000 */
.L_x_9094:
[----:B------:R-:W2:Y:S01]  /*68d0*/  SYNCS.PHASECHK.TRANS64.TRYWAIT P5, [R86+URZ+0x19cb0], R89 ;  /* 0x019cb059560075a7 */ /* 0x000ea200080a017f */
[----:B------:R-:W-:Y:S01]  /*68e0*/  BSSY B0, `(.L_x_9096) ;  /* 0x0000003000007945 */ /* 0x000fe20003800000 */
[----:B------:R-:W-:-:S03]  /*68f0*/  ISETP.GE.AND P3, PT, R23, R88, PT ;  /* 0x000000581700720c */ /* 0x000fc60003f66270 */
[----:B--2---:R-:W-:Y:S10]  /*6900*/  @!P5 BRA `(.L_x_9097) ;  /* 0x0000019c0078d947 */ /* 0x004ff40003800000 */
.L_x_9397:
[----:B------:R-:W-:Y:S05]  /*6910*/  BSYNC B0 ;  /* 0x0000000000007941 */ /* 0x000fea0003800000 */
.L_x_9096:
[----:B------:R-:W-:Y:S04]  /*6920*/  BSSY B0, `(.L_x_9098) ;  /* 0x000001d000007945 */ /* 0x000fe80003800000 */
[----:B------:R-:W-:Y:S05]  /*6930*/  @P3 BRA `(.L_x_9099) ;  /* 0x00000000006c3947 */ /* 0x000fea0003800000 */
[----:B------:R-:W3:Y:S01]  /*6940*/  LDL R30, [R1+0x38] ;  /* 0x00003800011e7983 */ /* 0x000ee20000100800 */
[----:B------:R-:W-:Y:S01]  /*6950*/  ULDC UR8, c[0x0][0x2e4] ;  /* 0x0000b90000087ab9 */ /* 0x000fe20000000800 */
[----:B-1----:R-:W1:Y:S01]  /*6960*/  S2R R8, SR_TID.X ;  /* 0x0000000000087919 */ /* 0x002e620000002100 */
[----:B----4-:R-:W-:Y:S01]  /*6970*/  IMAD.WIDE R12, R2, 0x80, R46 ;  /* 0x00000080020c7825 */ /* 0x010fe200078e022e */
[----:B------:R-:W-:Y:S01]  /*6980*/  ULDC.64 UR4, c[0x0][0x318] ;  /* 0x0000c60000047ab9 */ /* 0x000fe20000000a00 */
[----:B------:R-:W-:Y:S02]  /*6990*/  ULDC.64 UR6, c[0x0][0x308] ;  /* 0x0000c20000067ab9 */ /* 0x000fe40000000a00 */
[----:B-1----:R-:W-:-:S05]  /*69a0*/  VIADD R9, R8, 0xffffff80 ;  /* 0xffffff8008097836 */ /* 0x002fca0000000000 */
[----:B------:R-:W-:-:S04]  /*69b0*/  LEA.HI R8, R9, R9, RZ, 0x1 ;  /* 0x0000000909087211 */ /* 0x000fc800078f08ff */
[----:B------:R-:W-:-:S05]  /*69c0*/  LOP3.LUT R8, R8, 0xfffffffe, RZ, 0xc0, !PT ;  /* 0xfffffffe08087812 */ /* 0x000fca00078ec0ff */
[----:B------:R-:W-:-:S04]  /*69d0*/  IMAD.IADD R8, R9, 0x1, -R8 ;  /* 0x0000000109087824 */ /* 0x000fc800078e0a08 */
[----:B------:R-:W-:-:S05]  /*69e0*/  IMAD.SHL.U32 R8, R8, 0x10, RZ ;  /* 0x0000001008087824 */ /* 0x000fca00078e00ff */
[----:B------:R-:W-:-:S13]  /*69f0*/  ISETP.GE.AND P5, PT, R8, UR8, PT ;  /* 0x0000000808007c0c */ /* 0x000fda000bfa6270 */
[----:B------:R-:W1:Y:S01]  /*6a00*/  @!P5 LDS.128 R8, [R87+0x9000] ;  /* 0x009000005708d984 */ /* 0x000e620000000c00 */
[----:B------:R-:W-:Y:S02]  /*6a10*/  IMAD.MOV.U32 R14, RZ, RZ, R56 ;  /* 0x000000ffff0e7224 */ /* 0x000fe400078e0038 */
[----:B------:R-:W-:Y:S02]  /*6a20*/  IMAD.MOV.U32 R15, RZ, RZ, R0 ;  /* 0x000000ffff0f7224 */ /* 0x000fe400078e0000 */
[----:B------:R-:W-:Y:S02]  /*6a30*/  IMAD R13, R13, UR4, RZ ;  /* 0x000000040d0d7c24 */ /* 0x000fe4000f8e02ff */
[----:B------:R-:W-:-:S04]  /*6a40*/  IMAD.WIDE.U32 R14, R12, UR4, R14 ;  /* 0x000000040c0e7c25 */ /* 0x000fc8000f8e000e */
[----:B------:R-:W-:Y:S01]  /*6a50*/  IMAD R13, R12, UR5, R13 ;  /* 0x000000050c0d7c24 */ /* 0x000fe2000f8e020d */
[----:B------:R-:W-:-:S04]  /*6a60*/  IADD3 R28, P3, R14, UR6, RZ ;  /* 0x000000060e1c7c10 */ /* 0x000fc8000ff7e0ff */
[----:B------:R-:W-:-:S05]  /*6a70*/  IADD3.X R29, R15, UR7, R13, P3, !PT ;  /* 0x000000070f1d7c10 */ /* 0x000fca0009ffe40d */
[----:B-1----:R-:W-:Y:S01]  /*6a80*/  @!P5 STG.E.128 desc[UR40][R28.64], R8 ;  /* 0x000000081c00d986 */ /* 0x002fe2000c101d28 */
[----:B------:R-:W-:-:S13]  /*6a90*/  ISETP.GE.AND P5, PT, R65, UR8, PT ;  /* 0x0000000841007c0c */ /* 0x000fda000bfa6270 */
[----:B------:R-:W1:Y:S04]  /*6aa0*/  @!P5 LDS.128 R12, [R87+0xb000] ;  /* 0x00b00000570cd984 */ /* 0x000e680000000c00 */
[----:B-1----:R-:W-:Y:S01]  /*6ab0*/  @!P5 STG.E.128 desc[UR40][R28.64+0x40], R12 ;  /* 0x0000400c1c00d986 */ /* 0x002fe2000c101d28 */
[----:B---3--:R-:W-:-:S13]  /*6ac0*/  ISETP.GE.AND P3, PT, R30, UR8, PT ;  /* 0x000000081e007c0c */ /* 0x008fda000bf66270 */
[----:B------:R-:W1:Y:S04]  /*6ad0*/  @!P3 LDS.128 R8, [R87+0xa000] ;  /* 0x00a000005708b984 */ /* 0x000e680000000c00 */
[----:B-1----:R3:W-:Y:S02]  /*6ae0*/  @!P3 STG.E.128 desc[UR40][R28.64+0x20], R8 ;  /* 0x000020081c00b986 */ /* 0x0027e4000c101d28 */
.L_x_9099:
[----:B------:R-:W-:Y:S05]  /*6af0*/  BSYNC B0 ;  /* 0x0000000000007941 */ /* 0x000fea0003800000 */
.L_x_9098:
[----:B---3--:R-:W3:Y:S01]  /*6b00*/  LDL.LU R9, [R1+0x8] ;  /* 0x0000080001097983 */ /* 0x008ee20000300800 */
[----:B0-2---:R-:W-:Y:S01]  /*6b10*/  @!P4 VIADD R86, R86, 0x19cc0 ;  /* 0x00019cc05656c836 */ /* 0x005fe20000000000 */
[----:B------:R-:W-:Y:S01]  /*6b20*/  PLOP3.LUT P3, PT, PT, PT, PT, 0x8, 0x0 ;  /* 0x000000000000781c */ /* 0x000fe20003f6e170 */
        /* <DEDUP_REMOVED lines=11> */
[----:B-1----:R-:W-:Y:S02]  /*6be0*/  SEL R8, RZ, 0x1, P4 ;  /* 0x00000001ff087807 */ /* 0x002fe40002000000 */
[----:B------:R-:W-:Y:S02]  /*6bf0*/  SEL R19, R19, RZ, P4 ;  /* 0x000000ff13137207 */ /* 0x000fe40002000000 */
[----:B---3--:R-:W-:-:S05]  /*6c00*/  LOP3.LUT R9, R9, R8, RZ, 0x3c, !PT ;  /* 0x0000000809097212 */ /* 0x008fca00078e3cff */
[----:B------:R2:W-:Y:S01]  /*6c10*/  STL [R1+0x8], R9 ;  /* 0x0000080901007387 */ /* 0x0005e20000100800 */
[----:B------:R-:W-:Y:S05]  /*6c20*/  @P2 BRA `(.L_x_9100) ;  /* 0xffffffb800682947 */ /* 0x000fea000383ffff */
.L_x_9056:
[----:B------:R-:W1:Y:S01]  /*6c30*/  LDC R0, c[0x0][0x428] ;  /* 0x00010a00ff007b82 */ /* 0x000e620000000800 */
[----:B------:R-:W-:Y:S04]  /*6c40*/  BSSY B0, `(.L_x_9101) ;  /* 0x0000004000007945 */ /* 0x000fe80003800000 */
[----:B------:R-:W-:Y:S05]  /*6c50*/  @P3 BRA `(.L_x_9102) ;  /* 0x0000000000083947 */ /* 0x000fea0003800000 */
[----:B------:R-:W3:Y:S02]  /*6c60*/  FENCE.VIEW.ASYNC.G ;  /* 0x00000000000073c6 */ /* 0x000ee40000000100 */
[----:B---3--:R-:W-:Y:S06]  /*6c70*/  BAR.ARV 0xc, 0x200 ;  /* 0x0308000000007b1d */ /* 0x008fec0000002000 */
.L_x_9102:
[----:B------:R-:W-:Y:S05]  /*6c80*/  BSYNC B0 ;  /* 0x0000000000007941 */ /* 0x000fea0003800000 */
.L_x_9101:
[----:B------:R-:W3:Y:S01]  /*6c90*/  LDL R6, [R1+0x2c] ;  /* 0x00002c0001067983 */ /* 0x000ee20000100800 */
[----:B------:R-:W-:Y:S01]  /*6ca0*/  ULDC.64 UR4, c[0x0][0x990] ;  /* 0x0002640000047ab9 */ /* 0x000fe20000000a00 */
[----:B-1----:R-:W-:Y:S01]  /*6cb0*/  ISETP.NE.AND P2, PT, R0, 0x1, PT ;  /* 0x000000010000780c */ /* 0x002fe20003f45270 */
[----:B------:R-:W-:Y:S01]  /*6cc0*/  ULDC.64 UR6, c[0x0][0x998] ;  /* 0x0002660000067ab9 */ /* 0x000fe20000000a00 */
[----:B------:R-:W2:Y:S01]  /*6cd0*/  LDL.LU R29, [R1+0x28] ;  /* 0x00002800011d7983 */ /* 0x000ea20000300800 */
[----:B------:R-:W-:Y:S02]  /*6ce0*/  ISETP.NE.U32.AND P0, PT, RZ, UR4, PT ;  /* 0x00000004ff007c0c */ /* 0x000fe4000bf05070 */
[----:B------:R-:W-:Y:S01]  /*6cf0*/  ISETP.NE.U32.AND P1, PT, RZ, UR6, PT ;  /* 0x00000006ff007c0c */ /* 0x000fe2000bf25070 */
[----:B------:R-:W2:Y:S01]  /*6d00*/  LDL R28, [R1+0x3c] ;  /* 0x00003c00011c7983 */ /* 0x000ea20000100800 */
[----:B------:R-:W-:Y:S02]  /*6d10*/  ISETP.NE.AND.EX P0, PT, RZ, UR5, PT, P0 ;  /* 0x00000005ff007c0c */ /* 0x000fe4000bf05300 */
[----:B------:R-:W-:Y:S01]  /*6d20*/  ISETP.NE.AND.EX P1, PT, RZ, UR7, PT, P1 ;  /* 0x00000007ff007c0c */ /* 0x000fe2000bf25310 */
[----:B------:R-:W2:Y:S03]  /*6d30*/  LDL R27, [R1+0x20] ;  /* 0x00002000011b7983 */ /* 0x000ea60000100800 */
[----:B------:R-:W1:Y:S01]  /*6d40*/  @P2 LDC R0, c[0x0][0x42c] ;  /* 0x00010b00ff002b82 */ /* 0x000e620000000800 */
[----:B------:R-:W2:Y:S07]  /*6d50*/  LDL R26, [R1+0x24] ;  /* 0x00002400011a7983 */ /* 0x000eae0000100800 */
[----:B------:R-:W1:Y:S08]  /*6d60*/  @P0 LDC.64 R10, c[0x0][0x9a8] ;  /* 0x00026a00ff0a0b82 */ /* 0x000e700000000a00 */
[----:B------:R-:W1:Y:S08]  /*6d70*/  @P2 LDC R5, c[0x0][0x430] ;  /* 0x00010c00ff052b82 */ /* 0x000e700000000800 */
[----:B0---4-:R-:W0:Y:S08]  /*6d80*/  @P1 LDC.64 R12, c[0x0][0x9b8] ;  /* 0x00026e00ff0c1b82 */ /* 0x011e300000000a00 */
[----:B------:R-:W4:Y:S08]  /*6d90*/  @P0 LDC.64 R14, c[0x0][0x9b0] ;  /* 0x00026c00ff0e0b82 */ /* 0x000f300000000a00 */
[----:B------:R-:W4:Y:S01]  /*6da0*/  @P1 LDC.64 R20, c[0x0][0x9c0] ;  /* 0x00027000ff141b82 */ /* 0x000f220000000a00 */
[----:B---3--:R-:W-:-:S02]  /*6db0*/  @P0 SHF.R.S32.HI R3, RZ, 0x1f, R6 ;  /* 0x0000001fff030819 */ /* 0x008fc40000011406 */
[----:B--2---:R-:W-:Y:S01]  /*6dc0*/  @P1 SHF.R.S32.HI R9, RZ, 0x1f, R6 ;  /* 0x0000001fff091819 */ /* 0x004fe20000011406 */
[----:B-1----:R-:W-:-:S04]  /*6dd0*/  @P2 IMAD.HI.U32 R2, R29, R0, RZ ;  /* 0x000000001d022227 */ /* 0x002fc800078e00ff */
[-C--:B------:R-:W-:Y:S02]  /*6de0*/  @P0 IMAD R0, R3, R10.reuse, RZ ;  /* 0x0000000a03000224 */ /* 0x080fe400078e02ff */
[----:B------:R-:W-:Y:S01]  /*6df0*/  IMAD.MOV.U32 R7, RZ, RZ, R29 ;  /* 0x000000ffff077224 */ /* 0x000fe200078e001d */
[----:B------:R-:W-:Y:S01]  /*6e00*/  @P2 SHF.R.U32.HI R7, RZ, R5, R2 ;  /* 0x00000005ff072219 */ /* 0x000fe20000011602 */
[C---:B------:R-:W-:Y:S02]  /*6e10*/  @P0 IMAD R11, R6.reuse, R11, R0 ;  /* 0x0000000b060b0224 */ /* 0x040fe400078e0200 */
[----:B------:R-:W-:-:S04]  /*6e20*/  @P0 IMAD.WIDE.U32 R2, R6, R10, RZ ;  /* 0x0000000a06020225 */ /* 0x000fc800078e00ff */
[-C--:B0-----:R-:W-:Y:S01]  /*6e30*/  @P1 IMAD R4, R9, R12.reuse, RZ ;  /* 0x0000000c09041224 */ /* 0x081fe200078e02ff */
[----:B------:R-:W-:Y:S01]  /*6e40*/  @P0 SHF.R.S32.HI R9, RZ, 0x1f, R7 ;  /* 0x0000001fff090819 */ /* 0x000fe20000011407 */
[----:B------:R-:W-:Y:S01]  /*6e50*/  @P0 IMAD.IADD R3, R3, 0x1, R11 ;  /* 0x0000000103030824 */ /* 0x000fe200078e020b */
[----:B------:R-:W-:Y:S01]  /*6e60*/  @P1 SHF.R.S32.HI R11, RZ, 0x1f, R7 ;  /* 0x0000001fff0b1819 */ /* 0x000fe20000011407 */
[C---:B------:R-:W-:Y:S02]  /*6e70*/  @P1 IMAD R13, R6.reuse, R13, R4 ;  /* 0x0000000d060d1224 */ /* 0x040fe400078e0204 */
[----:B------:R-:W-:-:S04]  /*6e80*/  @P1 IMAD.WIDE.U32 R4, R6, R12, RZ ;  /* 0x0000000c06041225 */ /* 0x000fc800078e00ff */
[----:B----4-:R-:W-:Y:S02]  /*6e90*/  @P0 IMAD R0, R9, R14, RZ ;  /* 0x0000000e09000224 */ /* 0x010fe400078e02ff */
        /* <DEDUP_REMOVED lines=16> */
[----:B------:R-:W2:Y:S02]  /*6fa0*/  @P1 LDG.E R0, desc[UR40][R8.64] ;  /* 0x0000002808001981 */ /* 0x000ea4000c1e1900 */
[----:B------:R-:W1:Y:S02]  /*6fb0*/  @P2 LDC R6, c[0x0][0x42c] ;  /* 0x00010b00ff062b82 */ /* 0x000e640000000800 */
[----:B------:R3:W2:Y:S06]  /*6fc0*/  @P0 LDG.E R3, desc[UR40][R4.64] ;  /* 0x0000002804030981 */ /* 0x0006ac000c1e1900 */
[----:B------:R-:W4:Y:S01]  /*6fd0*/  LDC.64 R10, c[0x0][0x9e0] ;  /* 0x00027800ff0a7b82 */ /* 0x000f220000000a00 */
[----:B------:R-:W-:Y:S01]  /*6fe0*/  IADD3 R2, R27, 0xc0, -R28 ;  /* 0x000000c01b027810 */ /* 0x000fe20007ffe81c */
[----:B---3--:R-:W-:-:S04]  /*6ff0*/  IMAD.MOV.U32 R5, RZ, RZ, R29 ;  /* 0x000000ffff057224 */ /* 0x008fc800078e001d */
[----:B------:R-:W-:Y:S02]  /*7000*/  IMAD R4, R26, 0xc0, R2 ;  /* 0x000000c01a047824 */ /* 0x000fe400078e0202 */
[----:B-1----:R-:W-:-:S03]  /*7010*/  @P2 IMAD.HI.U32 R6, R29, R6, RZ ;  /* 0x000000061d062227 */ /* 0x002fc600078e00ff */
[----:B------:R1:W-:Y:S02]  /*7020*/  STL [R1+0x44], R4 ;  /* 0x0000440401007387 */ /* 0x0003e40000100800 */
[----:B0-----:R-:W-:-:S05]  /*7030*/  @P2 SHF.R.U32.HI R5, RZ, R7, R6 ;  /* 0x00000007ff052219 */ /* 0x001fca0000011606 */
[----:B------:R1:W-:Y:S01]  /*7040*/  STL [R1+0x5c], R5 ;  /* 0x00005c0501007387 */ /* 0x0003e20000100800 */
[----:B----4-:R-:W-:Y:S01]  /*7050*/  ISETP.GE.AND P1, PT, R11, 0x1, PT ;  /* 0x000000010b00780c */ /* 0x010fe20003f26270 */
[----:B--2---:R-:W-:Y:S01]  /*7060*/  FMUL.FTZ R0, R3, R0 ;  /* 0x0000000003007220 */ /* 0x004fe20000410000 */
[----:B------:R-:W-:-:S03]  /*7070*/  IMAD.IADD R3, R4, 0x1, R10 ;  /* 0x0000000104037824 */ /* 0x000fc600078e020a */
[----:B------:R-:W-:-:S08]  /*7080*/  FMUL.FTZ R2, R0, UR4 ;  /* 0x0000000400027c20 */ /* 0x000fd00008410000 */
        /* <DEDUP_REMOVED lines=12> */
.L_x_9105:
[----:B------:R-:W-:-:S13]  /*7150*/  ISETP.NE.AND P0, PT, R11, 0x1, PT ;  /* 0x000000010b00780c */ /* 0x000fda0003f05270 */
[----:B------:R-:W0:Y:S02]  /*7160*/  @P0 LDC.64 R4, c[0x0][0x9e8] ;  /* 0x00027a00ff040b82 */ /* 0x000e240000000a00 */
[----:B0-----:R-:W-:-:S05]  /*7170*/  @P0 IMAD.HI.U32 R4, R0, R4, RZ ;  /* 0x0000000400040227 */ /* 0x001fca00078e00ff */
[----:B------:R-:W-:-:S07]  /*7180*/  @P0 SHF.R.U32.HI R0, RZ, R5, R4 ;  /* 0x00000005ff000219 */ /* 0x000fce0000011604 */
.L_x_9106:
[----:B------:R-:W-:Y:S05]  /*7190*/  BSYNC B0 ;  /* 0x0000000000007941 */ /* 0x000fea0003800000 */
.L_x_9104:
[----:B------:R-:W-:-:S05]  /*71a0*/  IMAD R0, R0, R11, R11 ;  /* 0x0000000b00007224 */ /* 0x000fca00078e020b */
[----:B------:R-:W-:-:S07]  /*71b0*/  VIMNMX R3, R3, R0, PT ;  /* 0x0000000003037248 */ /* 0x000fce0003fe0100 */
.L_x_9103:
[----:B------:R-:W-:Y:S01]  /*71c0*/  VIADD R3, R3, 0x7f ;  /* 0x0000007f03037836 */ /* 0x000fe20000000000 */
[----:B------:R-:W-:Y:S01]  /*71d0*/  ULDC UR4, c[0x0][0x9dc] ;  /* 0x0002770000047ab9 */ /* 0x000fe20000000800 */
[----:B------:R-:W-:-:S03]  /*71e0*/  IMAD.IADD R155, R27, 0x1, -R28 ;  /* 0x000000011b9b7824 */ /* 0x000fc600078e0a1c */
[----:B------:R-:W-:Y:S01]  /*71f0*/  SHF.R.S32.HI R0, RZ, 0x1f, R3 ;  /* 0x0000001fff007819 */ /* 0x000fe20000011403 */
[----:B------:R-:W-:-:S03]  /*7200*/  IMAD R88, R26, 0xc0, R155 ;  /* 0x000000c01a587824 */ /* 0x000fc600078e029b */
[----:B------:R-:W-:Y:S01]  /*7210*/  LEA.HI R0, R0, R3, RZ, 0x7 ;  /* 0x0000000300007211 */ /* 0x000fe200078f38ff */
[----:B------:R-:W-:-:S03]  /*7220*/  VIADD R3, R88, -UR4 ;  /* 0x8000000458037c36 */ /* 0x000fc60008000000 */
[----:B------:R-:W-:-:S04]  /*7230*/  SHF.R.S32.HI R0, RZ, 0x7, R0 ;  /* 0x00000007ff007819 */ /* 0x000fc80000011400 */
        /* <DEDUP_REMOVED lines=12> */
.L_x_9109:
[----:B------:R-:W-:Y:S01]  /*7300*/  ISETP.NE.AND P0, PT, R11, 0x1, PT ;  /* 0x000000010b00780c */ /* 0x000fe20003f05270 */
[----:B------:R-:W-:-:S12]  /*7310*/  IMAD.MOV.U32 R0, RZ, RZ, R88 ;  /* 0x000000ffff007224 */ /* 0x000fd800078e0058 */
[----:B------:R-:W0:Y:S02]  /*7320*/  @P0 LDC.64 R4, c[0x0][0x9e8] ;  /* 0x00027a00ff040b82 */ /* 0x000e240000000a00 */
[----:B0-----:R-:W-:-:S05]  /*7330*/  @P0 IMAD.HI.U32 R4, R88, R4, RZ ;  /* 0x0000000458040227 */ /* 0x001fca00078e00ff */
[----:B------:R-:W-:-:S07]  /*7340*/  @P0 SHF.R.U32.HI R0, RZ, R5, R4 ;  /* 0x00000005ff000219 */ /* 0x000fce0000011604 */
.L_x_9110:
[----:B------:R-:W-:Y:S05]  /*7350*/  BSYNC B0 ;  /* 0x0000000000007941 */ /* 0x000fea0003800000 */
.L_x_9108:
[----:B------:R-:W-:-:S05]  /*7360*/  IMAD R0, R0, R11, RZ ;  /* 0x0000000b00007224 */ /* 0x000fca00078e02ff */
[----:B------:R-:W-:-:S07]  /*7370*/  VIMNMX R3, R3, R0, !PT ;  /* 0x0000000003037248 */ /* 0x000fce0007fe0100 */
.L_x_9107:
[----:B------:R-:W-:Y:S02]  /*7380*/  SHF.R.S32.HI R0, RZ, 0x1f, R3 ;  /* 0x0000001fff007819 */ /* 0x000fe40000011403 */
[----:B------:R-:W-:Y:S02]  /*7390*/  CS2R R20, SRZ ;  /* 0x0000000000147805 */ /* 0x000fe4000001ff00 */
[----:B------:R-:W-:Y:S02]  /*73a0*/  PLOP3.LUT P0, PT, PT, PT, PT, 0x80, 0x0 ;  /* 0x000000000000781c */ /* 0x000fe40003f0f070 */
[----:B------:R-:W-:Y:S02]  /*73b0*/  CS2R R134, SRZ ;  /* 0x0000000000867805 */ /* 0x000fe4000001ff00 */
[----:B------:R-:W-:Y:S02]  /*73c0*/  LEA.HI R0, R0, R3, RZ, 0x7 ;  /* 0x0000000300007211 */ /* 0x000fe400078f38ff */
[----:B------:R-:W-:-:S02]  /*73d0*/  CS2R R28, SRZ ;  /* 0x00000000001c7805 */ /* 0x000fc4000001ff00 */
[----:B------:R-:W-:Y:S02]  /*73e0*/  CS2R R10, SRZ ;  /* 0x00000000000a7805 */ /* 0x000fe4000001ff00 */
[----:B------:R-:W-:Y:S02]  /*73f0*/  CS2R R128, SRZ ;  /* 0x0000000000807805 */ /* 0x000fe4000001ff00 */
[----:B------:R-:W-:Y:S02]  /*7400*/  SHF.R.S32.HI R0, RZ, 0x7, R0 ;  /* 0x00000007ff007819 */ /* 0x000fe40000011400 */
[----:B------:R-:W-:Y:S02]  /*7410*/  CS2R R26, SRZ ;  /* 0x00000000001a7805 */ /* 0x000fe4000001ff00 */
[----:B------:R-:W-:Y:S02]  /*7420*/  CS2R R8, SRZ ;  /* 0x0000000000087805 */ /* 0x000fe4000001ff00 */
[----:B------:R-:W-:-:S02]  /*7430*/  CS2R R126, SRZ ;  /* 0x00000000007e7805 */ /* 0x000fc4000001ff00 */
[----:B------:R-:W-:Y:S02]  /*7440*/  VIMNMX R4, RZ, R0, !PT ;  /* 0x00000000ff047248 */ /* 0x000fe40007fe0100 */
[----:B------:R-:W-:Y:S02]  /*7450*/  CS2R R30, SRZ ;  /* 0x00000000001e7805 */ /* 0x000fe4000001ff00 */
[----:B------:R-:W-:Y:S02]  /*7460*/  CS2R R120, SRZ ;  /* 0x0000000000787805 */ /* 0x000fe4000001ff00 */
[----:B------:R-:W-:Y:S02]  /*7470*/  CS2R R118, SRZ ;  /* 0x0000000000767805 */ /* 0x000fe4000001ff00 */
[----:B------:R-:W-:Y:S01]  /*7480*/  ISETP.GT.AND P1, PT, R89, R4, PT ;  /* 0x000000045900720c */ /* 0x000fe20003f24270 */
        /* <DEDUP_REMOVED lines=13> */
[----:B------:R-:W-:Y:S01]  /*7560*/  CS2R R94, SRZ ;  /* 0x00000000005e7805 */ /* 0x000fe2000001ff00 */
[----:B------:R-:W-:Y:S02]  /*7570*/  IMAD.MOV.U32 R38, RZ, RZ, RZ ;  /* 0x000000ffff267224 */ /* 0x000fe400078e00ff */
[----:B------:R-:W-:-:S02]  /*7580*/  IMAD.MOV.U32 R3, RZ, RZ, RZ ;  /* 0x000000ffff037224 */ /* 0x000fc400078e00ff */
[----:B------:R-:W-:Y:S01]  /*7590*/  IMAD.MOV.U32 R92, RZ, RZ, RZ ;  /* 0x000000ffff5c7224 */ /* 0x000fe200078e00ff */
[----:B0-----:R-:W-:Y:S06]  /*75a0*/  @!P1 BRA `(.L_x_9111) ;  /* 0x0000010400ac9947 */ /* 0x001fec0003800000 */
        /* <DEDUP_REMOVED lines=32> */
.L_x_9113:
[----:B------:R-:W-:Y:S05]  /*77b0*/  BSYNC B6 ;  /* 0x0000000000067941 */ /* 0x000fea0003800000 */
.L_x_9112:
        /* <DEDUP_REMOVED lines=13> */
.L_x_9117:
[----:B-1----:R1:W2:Y:S02]  /*7890*/  SYNCS.PHASECHK.TRANS64.TRYWAIT P0, [R17+URZ+0x19c00], R0 ;  /* 0x019c0000110075a7 */ /* 0x0022a4000800017f */
[----:B--2---:R-:W-:Y:S05]  /*78a0*/  @!P0 NANOSLEEP.SYNCS 0x989680 ;  /* 0x009896800000895d */ /* 0x004fea0003900000 */
[----:B------:R-:W2:Y:S02]  /*78b0*/  @!P0 SYNCS.PHASECHK.TRANS64 P0, [R17+URZ+0x19c00], R0 ;  /* 0x019c0000110085a7 */ /* 0x000ea4000800007f */
[----:B--2---:R-:W-:Y:S05]  /*78c0*/  @!P0 BRA `(.L_x_9117) ;  /* 0xfffffffc00f08947 */ /* 0x004fea000383ffff */
.L_x_9116:
[----:B------:R-:W-:Y:S05]  /*78d0*/  BSYNC B0 ;  /* 0x0000000000007941 */ /* 0x000fea0003800000 */
.L_x_9115:
[----:B------:R-:W-:Y:S05]  /*78e0*/  BRA `(.L_x_9118) ;  /* 0x0000004800387947 */ /* 0x000fea0003800000 */
.L_x_9114:
[----:B------:R-:W0:Y:S01]  /*78f0*/  S2R R4, SR_TID.X ;  /* 0x0000000000047919 */ /* 0x000e220000002100 */
[----:B------:R-:W-:Y:S01]  /*7900*/  LOP3.LUT P0, RZ, R26, 0x9f, RZ, 0xc0, !PT ;  /* 0x0000009f1aff7812 */ /* 0x000fe2000780c0ff */
[----:B------:R-:W-:Y:S01]  /*7910*/  ULDC.64 UR4, c[0x0][0x3d8] ;  /* 0x0000f60000047ab9 */ /* 0x000fe20000000a00 */
[----:B-----5:R-:W-:Y:S01]  /*7920*/  SHF.R.S32.HI R0, RZ, 0x1f, R24 ;  /* 0x0000001fff007819 */ /* 0x020fe20000011418 */
[----:B------:R-:W-:Y:S01]  /*7930*/  ULDC.64 UR6, c[0x0][0x3e8] ;  /* 0x0000fa0000067ab9 */ /* 0x000fe20000000a00 */
[----:B------:R-:W-:Y:S01]  /*7940*/  IMAD.WIDE.U32 R38, R24, UR4, RZ ;  /* 0x0000000418267c25 */ /* 0x000fe2000f8e00ff */
[----:B------:R-:W-:Y:S03]  /*7950*/  BSSY B6, `(.L_x_9119) ;  /* 0x0000024000067945 */ /* 0x000fe60003800000 */
[C---:B------:R-:W-:Y:S02]  /*7960*/  IMAD R3, R0.reuse, UR4, RZ ;  /* 0x0000000400037c24 */ /* 0x040fe4000f8e02ff */
[----:B------:R-:W-:-:S02]  /*7970*/  IMAD R5, R0, UR6, RZ ;  /* 0x0000000600057c24 */ /* 0x000fc4000f8e02ff */
[C---:B------:R-:W-:Y:S02]  /*7980*/  IMAD R3, R24.reuse, UR5, R3 ;  /* 0x0000000518037c24 */ /* 0x040fe4000f8e0203 */
[C---:B------:R-:W-:Y:S02]  /*7990*/  IMAD R5, R24.reuse, UR7, R5 ;  /* 0x0000000718057c24 */ /* 0x040fe4000f8e0205 */
[----:B------:R-:W-:-:S04]  /*79a0*/  IMAD.WIDE.U32 R40, R24, UR6, RZ ;  /* 0x0000000618287c25 */ /* 0x000fc8000f8e00ff */
[----:B------:R-:W-:Y:S02]  /*79b0*/  IMAD.IADD R37, R3, 0x1, R39 ;  /* 0x0000000103257824 */ /* 0x000fe400078e0227 */
[----:B------:R-:W-:Y:S02]  /*79c0*/  IMAD.IADD R45, R5, 0x1, R41 ;  /* 0x00000001052d7824 */ /* 0x000fe400078e0229 */
[----:B0-----:R-:W-:-:S05]  /*79d0*/  VIADD R6, R4, 0xffffff80 ;  /* 0xffffff8004067836 */ /* 0x001fca0000000000 */
[CC--:B------:R-:W-:Y:S02]  /*79e0*/  LEA.HI R35, R6.reuse, R6.reuse, RZ, 0x1 ;  /* 0x0000000606237211 */ /* 0x0c0fe400078f08ff */
[----:B------:R-:W-:Y:S02]  /*79f0*/  LEA.HI R4, R6, R6, RZ, 0x1 ;  /* 0x0000000606047211 */ /* 0x000fe400078f08ff */
[----:B------:R-:W-:Y:S02]  /*7a00*/  LOP3.LUT R35, R35, 0xfffffffe, RZ, 0xc0, !PT ;  /* 0xfffffffe23237812 */ /* 0x000fe400078ec0ff */
[----:B------:R-:W-:-:S03]  /*7a10*/  LOP3.LUT R4, R4, 0xfffffffe, RZ, 0xc0, !PT ;  /* 0xfffffffe04047812 */ /* 0x000fc600078ec0ff */
[C---:B------:R-:W-:Y:S02]  /*7a20*/  IMAD.IADD R35, R6.reuse, 0x1, -R35 ;  /* 0x0000000106237824 */ /* 0x040fe400078e0a23 */
[----:B------:R-:W-:Y:S02]  /*7a30*/  IMAD.IADD R4, R6, 0x1, -R4 ;  /* 0x0000000106047824 */ /* 0x000fe400078e0a04 */
[----:B------:R-:W-:Y:S02]  /*7a40*/  IMAD.SHL.U32 R35, R35, 0x8, RZ ;  /* 0x0000000823237824 */ /* 0x000fe400078e00ff */
[----:B------:R-:W-:-:S03]  /*7a50*/  IMAD.SHL.U32 R4, R4, 0x10, RZ ;  /* 0x0000001004047824 */ /* 0x000fc600078e00ff */
[----:B------:R-:W-:Y:S02]  /*7a60*/  SHF.R.S32.HI R34, RZ, 0x1f, R35 ;  /* 0x0000001fff227819 */ /* 0x000fe40000011423 */
[----:B------:R-:W-:Y:S01]  /*7a70*/  SHF.R.S32.HI R49, RZ, 0x1f, R4 ;  /* 0x0000001fff317819 */ /* 0x000fe20000011404 */
        /* <DEDUP_REMOVED lines=17> */
.L_x_9120:
[----:B------:R-:W-:Y:S05]  /*7b90*/  BSYNC B6 ;  /* 0x0000000000067941 */ /* 0x000fea0003800000 */
.L_x_9119:
[----:B------:R-:W2:Y:S01]  /*7ba0*/  LDL R21, [R1+0x24] ;  /* 0x0000240001157983 */ /* 0x000ea20000100800 */
[----:B------:R-:W0:Y:S01]  /*7bb0*/  LDC.64 R10, c[0x0][0x3d8] ;  /* 0x0000f600ff0a7b82 */ /* 0x000e220000000a00 */
[----:B------:R-:W-:Y:S02]  /*7bc0*/  ULDC.U8 UR4, c[0x0][0x3f0] ;  /* 0x0000fc0000047ab9 */ /* 0x000fe40000000000 */
[----:B------:R-:W3:Y:S04]  /*7bd0*/  LDL R24, [R1+0x3c] ;  /* 0x00003c0001187983 */ /* 0x000ee80000100800 */
[----:B------:R-:W4:Y:S01]  /*7be0*/  LDL R20, [R1+0x48] ;  /* 0x0000480001147983 */ /* 0x000f220000100800 */
[----:B------:R-:W1:Y:S01]  /*7bf0*/  LDC.64 R12, c[0x0][0x3e8] ;  /* 0x0000fa00ff0c7b82 */ /* 0x000e620000000a00 */
[----:B------:R-:W-:Y:S01]  /*7c00*/  ISETP.NE.AND P0, PT, RZ, UR4, PT ;  /* 0x00000004ff007c0c */ /* 0x000fe2000bf05270 */
[----:B------:R-:W-:Y:S01]  /*7c10*/  BSSY B0, `(.L_x_9121) ;  /* 0x0000453000007945 */ /* 0x000fe20003800000 */
[----:B--2---:R-:W-:Y:S01]  /*7c20*/  SHF.R.S32.HI R3, RZ, 0x1f, R21 ;  /* 0x0000001fff037819 */ /* 0x004fe20000011415 */
[----:B0-----:R-:W-:-:S04]  /*7c30*/  IMAD.WIDE.U32 R42, R21, R10, RZ ;  /* 0x0000000a152a7225 */ /* 0x001fc800078e00ff */
[C---:B------:R-:W-:Y:S02]  /*7c40*/  IMAD R4, R3.reuse, R10, RZ ;  /* 0x0000000a03047224 */ /* 0x040fe400078e02ff */
[-C--:B-1----:R-:W-:Y:S02]  /*7c50*/  IMAD R6, R3, R12.reuse, RZ ;  /* 0x0000000c03067224 */ /* 0x082fe400078e02ff */
[C---:B---3--:R-:W-:Y:S02]  /*7c60*/  IMAD R0, R21.reuse, -0xc0, R24 ;  /* 0xffffff4015007824 */ /* 0x048fe400078e0218 */
[----:B------:R-:W-:-:S04]  /*7c70*/  IMAD.WIDE.U32 R14, R21, R12, RZ ;  /* 0x0000000c150e7225 */ /* 0x000fc800078e00ff */
[C---:B------:R-:W-:Y:S02]  /*7c80*/  IMAD R3, R21.reuse, R11, R4 ;  /* 0x0000000b15037224 */ /* 0x040fe400078e0204 */
[----:B------:R-:W-:Y:S01]  /*7c90*/  IMAD R5, R21, R13, R6 ;  /* 0x0000000d15057224 */ /* 0x000fe200078e0206 */
[----:B------:R-:W-:Y:S01]  /*7ca0*/  VIMNMX R4, R0, 0xc0, PT ;  /* 0x000000c000047848 */ /* 0x000fe20003fe0100 */
[----:B----4-:R-:W-:Y:S02]  /*7cb0*/  IMAD.IADD R20, R17, 0x1, R20 ;  /* 0x0000000111147824 */ /* 0x010fe400078e0214 */
[----:B------:R-:W-:Y:S02]  /*7cc0*/  IMAD.IADD R44, R43, 0x1, R3 ;  /* 0x000000012b2c7824 */ /* 0x000fe400078e0203 */
[----:B------:R-:W-:Y:S01]  /*7cd0*/  IMAD.IADD R48, R15, 0x1, R5 ;  /* 0x000000010f307824 */ /* 0x000fe200078e0205 */
        /* <DEDUP_REMOVED lines=27> */
[-C--:B------:R-:W-:Y:S01]  /*7e90*/  IMAD R0, R46, R10.reuse, RZ ;  /* 0x0000000a2e007224 */ /* 0x080fe200078e02ff */
[----:B------:R-:W-:Y:S01]  /*7ea0*/  ULDC.64 UR8, c[0x0][0x3e0] ;  /* 0x0000f80000087ab9 */ /* 0x000fe20000000a00 */
[----:B------:R-:W-:Y:S01]  /*7eb0*/  IMAD.WIDE.U32 R24, R23, R10, R8 ;  /* 0x0000000a17187225 */ /* 0x000fe200078e0008 */
[----:B------:R-:W-:Y:S02]  /*7ec0*/  ISETP.GE.AND P3, PT, R35, UR4, PT ;  /* 0x0000000423007c0c */ /* 0x000fe4000bf66270 */
[----:B------:R-:W-:-:S02]  /*7ed0*/  CS2R R30, SRZ ;  /* 0x00000000001e7805 */ /* 0x000fc4000001ff00 */
[----:B------:R-:W-:Y:S01]  /*7ee0*/  CS2R R32, SRZ ;  /* 0x0000000000207805 */ /* 0x000fe2000001ff00 */
[----:B------:R-:W-:Y:S01]  /*7ef0*/  IMAD R26, R46, R12, RZ ;  /* 0x0000000c2e1a7224 */ /* 0x000fe200078e02ff */
[----:B------:R-:W-:Y:S01]  /*7f00*/  IADD3 R38, P1, R24, R38, RZ ;  /* 0x0000002618267210 */ /* 0x000fe20007f3e0ff */
[----:B------:R-:W-:Y:S01]  /*7f10*/  IMAD.WIDE.U32 R8, R23, R12, R8 ;  /* 0x0000000c17087225 */ /* 0x000fe200078e0008 */
[----:B------:R-:W-:-:S03]  /*7f20*/  CS2R R28, SRZ ;  /* 0x00000000001c7805 */ /* 0x000fc6000001ff00 */
[C---:B------:R-:W-:Y:S01]  /*7f30*/  IMAD R0, R23.reuse, R11, R0 ;  /* 0x0000000b17007224 */ /* 0x040fe200078e0200 */
[----:B------:R-:W-:Y:S01]  /*7f40*/  IADD3 R40, P2, R8, R40, RZ ;  /* 0x0000002808287210 */ /* 0x000fe20007f5e0ff */
[----:B------:R-:W-:-:S03]  /*7f50*/  IMAD R26, R23, R13, R26 ;  /* 0x0000000d171a7224 */ /* 0x000fc600078e021a */
[----:B------:R-:W-:Y:S01]  /*7f60*/  IADD3.X R39, R37, R25, R0, P1, !PT ;  /* 0x0000001925277210 */ /* 0x000fe20000ffe400 */
[----:B------:R-:W-:Y:S01]  /*7f70*/  VIADD R0, R35, 0x10 ;  /* 0x0000001023007836 */ /* 0x000fe20000000000 */
[----:B------:R-:W-:Y:S01]  /*7f80*/  IADD3.X R41, R45, R9, R26, P2, !PT ;  /* 0x000000092d297210 */ /* 0x000fe200017fe41a */
[----:B------:R-:W-:Y:S01]  /*7f90*/  IMAD R9, R44, 0xc0, RZ ;  /* 0x000000c02c097824 */ /* 0x000fe200078e02ff */
[----:B------:R-:W-:Y:S01]  /*7fa0*/  CS2R R26, SRZ ;  /* 0x00000000001a7805 */ /* 0x000fe2000001ff00 */
[----:B------:R-:W-:Y:S01]  /*7fb0*/  IMAD.WIDE.U32 R42, R42, 0xc0, R38 ;  /* 0x000000c02a2a7825 */ /* 0x000fe200078e0026 */
[----:B------:R-:W-:-:S03]  /*7fc0*/  ISETP.GE.AND P4, PT, R0, UR4, PT ;  /* 0x0000000400007c0c */ /* 0x000fc6000bf86270 */
[----:B------:R-:W-:Y:S01]  /*7fd0*/  VIADD R0, R35, 0x20 ;  /* 0x0000002023007836 */ /* 0x000fe20000000000 */
[----:B------:R-:W-:Y:S01]  /*7fe0*/  IADD3 R34, P1, R42, UR6, RZ ;  /* 0x000000062a227c10 */ /* 0x000fe2000ff3e0ff */
[----:B------:R-:W-:-:S03]  /*7ff0*/  IMAD.WIDE.U32 R14, R14, 0xc0, R40 ;  /* 0x000000c00e0e7825 */ /* 0x000fc600078e0028 */
[----:B------:R-:W-:Y:S01]  /*8000*/  ISETP.GE.AND P5, PT, R0, UR4, PT ;  /* 0x0000000400007c0c */ /* 0x000fe2000bfa6270 */
[----:B------:R-:W-:Y:S01]  /*8010*/  IMAD R25, R48, 0xc0, RZ ;  /* 0x000000c030197824 */ /* 0x000fe200078e02ff */
[----:B------:R-:W-:Y:S02]  /*8020*/  IADD3 R14, P2, R14, UR8, RZ ;  /* 0x000000080e0e7c10 */ /* 0x000fe4000ff5e0ff */
[----:B------:R-:W-:Y:S02]  /*8030*/  IADD3.X R35, R43, UR7, R9, P1, !PT ;  /* 0x000000072b237c10 */ /* 0x000fe40008ffe409 */
[----:B------:R-:W-:Y:S02]  /*8040*/  CS2R R8, SRZ ;  /* 0x0000000000087805 */ /* 0x000fe4000001ff00 */
[----:B------:R-:W-:Y:S02]  /*8050*/  IADD3.X R15, R15, UR9, R25, P2, !PT ;  /* 0x000000090f0f7c10 */ /* 0x000fe400097fe419 */
[----:B------:R-:W-:Y:S01]  /*8060*/  CS2R R24, SRZ ;  /* 0x0000000000187805 */ /* 0x000fe2000001ff00 */
[----:B------:R0:W5:Y:S04]  /*8070*/  @!P3 LDG.E.64 R30, desc[UR40][R34.64] ;  /* 0x00000028221eb981 */ /* 0x000168000c1e1b00 */
[----:B------:R0:W5:Y:S04]  /*8080*/  @!P4 LDG.E.64 R26, desc[UR40][R34.64+0x10] ;  /* 0x00001028221ac981 */ /* 0x000168000c1e1b00 */
[----:B------:R0:W5:Y:S04]  /*8090*/  @!P5 LDG.E.64 R8, desc[UR40][R34.64+0x20] ;  /* 0x000020282208d981 */ /* 0x000168000c1e1b00 */
[----:B------:R0:W5:Y:S04]  /*80a0*/  @!P3 LDG.E.64 R32, desc[UR40][R14.64] ;  /* 0x000000280e20b981 */ /* 0x000168000c1e1b00 */
[----:B------:R0:W5:Y:S04]  /*80b0*/  @!P4 LDG.E.64 R28, desc[UR40][R14.64+0x10] ;  /* 0x000010280e1cc981 */ /* 0x000168000c1e1b00 */
[----:B------:R0:W5:Y:S02]  /*80c0*/  @!P5 LDG.E.64 R24, desc[UR40][R14.64+0x20] ;  /* 0x000020280e18d981 */ /* 0x000164000c1e1b00 */
.L_x_9124:
[----:B------:R-:W-:Y:S05]  /*80d0*/  BSYNC B1 ;  /* 0x0000000000017941 */ /* 0x000fea0003800000 */
.L_x_9123:
[----:B0-----:R-:W2:Y:S01]  /*80e0*/  LDL R34, [R1+0x54] ;  /* 0x0000540001227983 */ /* 0x001ea20000100800 */
[-C--:B------:R-:W-:Y:S01]  /*80f0*/  IMAD.WIDE.U32 R6, R3, R10.reuse, R6 ;  /* 0x0000000a03067225 */ /* 0x080fe200078e0006 */
[----:B------:R-:W-:Y:S01]  /*8100*/  ULDC.64 UR4, c[0x0][0x3c8] ;  /* 0x0000f20000047ab9 */ /* 0x000fe20000000a00 */
[----:B------:R-:W-:Y:S02]  /*8110*/  ULDC.64 UR6, c[0x0][0x3e0] ;  /* 0x0000f80000067ab9 */ /* 0x000fe40000000a00 */
[C---:B------:R-:W-:Y:S02]  /*8120*/  IMAD R10, R21.reuse, R10, RZ ;  /* 0x0000000a150a7224 */ /* 0x040fe400078e02ff */
[-C--:B------:R-:W-:Y:S02]  /*8130*/  IMAD R0, R21, R12.reuse, RZ ;  /* 0x0000000c15007224 */ /* 0x080fe400078e02ff */
[----:B------:R-:W-:Y:S01]  /*8140*/  IMAD.WIDE.U32 R14, R3, R12, R4 ;  /* 0x0000000c030e7225 */ /* 0x000fe200078e0004 */
[----:B------:R-:W-:Y:S01]  /*8150*/  IADD3 R4, P1, R6, UR4, RZ ;  /* 0x0000000406047c10 */ /* 0x000fe2000ff3e0ff */
[----:B------:R-:W-:-:S02]  /*8160*/  UMOV UR4, 0xffffffff ;  /* 0xffffffff00047882 */ /* 0x000fc40000000000 */
[C---:B------:R-:W-:Y:S02]  /*8170*/  IMAD R11, R3.reuse, R11, R10 ;  /* 0x0000000b030b7224 */ /* 0x040fe400078e020a */
[----:B------:R-:W-:Y:S01]  /*8180*/  IMAD R3, R3, R13, R0 ;  /* 0x0000000d03037224 */ /* 0x000fe200078e0200 */
[----:B------:R-:W-:Y:S02]  /*8190*/  IADD3 R0, P2, R14, UR6, RZ ;  /* 0x000000060e007c10 */ /* 0x000fe4000ff5e0ff */
[----:B------:R-:W-:Y:S02]  /*81a0*/  IADD3.X R13, R7, UR5, R11, P1, !PT ;  /* 0x00000005070d7c10 */ /* 0x000fe40008ffe40b */
[----:B------:R-:W-:Y:S02]  /*81b0*/  IADD3.X R3, R15, UR7, R3, P2, !PT ;  /* 0x000000070f037c10 */ /* 0x000fe400097fe403 */
[----:B--2---:R-:W-:-:S04]  /*81c0*/  LEA.HI R21, R34, R34, RZ, 0x1 ;  /* 0x0000002222157211 */ /* 0x004fc800078f08ff */
[----:B------:R-:W-:-:S05]  /*81d0*/  LOP3.LUT R21, R21, 0xfffffffe, RZ, 0xc0, !PT ;  /* 0xfffffffe15157812 */ /* 0x000fca00078ec0ff */
[----:B------:R-:W-:-:S05]  /*81e0*/  IMAD.IADD R6, R34, 0x1, -R21 ;  /* 0x0000000122067824 */ /* 0x000fca00078e0a15 */
[----:B------:R-:W-:Y:S01]  /*81f0*/  SHF.L.U32 R6, R6, 0x1f, RZ ;  /* 0x0000001f06067819 */ /* 0x000fe200000006ff */
[----:B------:R-:W-:Y:S06]  /*8200*/  BRA.DIV UR4, `(.L_x_9125) ;  /* 0x00000186044c7947 */ /* 0x000fec000b800000 */
.L_x_9400:
[----:B------:R-:W-:-:S03]  /*8210*/  UMOV UR4, 0xffffffff ;  /* 0xffffffff00047882 */ /* 0x000fc60000000000 */
[----:B------:R-:W-:Y:S05]  /*8220*/  BRA.DIV UR4, `(.L_x_9126) ;  /* 0x0000018604687947 */ /* 0x000fea000b800000 */
.L_x_9403:
[----:B------:R-:W-:-:S03]  /*8230*/  UMOV UR4, 0xffffffff ;  /* 0xffffffff00047882 */ /* 0x000fc60000000000 */
[----:B------:R-:W-:Y:S05]  /*8240*/  BRA.DIV UR4, `(.L_x_9127) ;  /* 0x0000018604887947 */ /* 0x000fea000b800000 */
.L_x_9406:
[----:B------:R-:W-:-:S03]  /*8250*/  UMOV UR4, 0xffffffff ;  /* 0xffffffff00047882 */ /* 0x000fc60000000000 */
[----:B------:R-:W-:Y:S05]  /*8260*/  BRA.DIV UR4, `(.L_x_9128) ;  /* 0x0000018604a87947 */ /* 0x000fea000b800000 */
.L_x_9409:
[----:B------:R-:W0:Y:S01]  /*8270*/  SYNCS.PHASECHK.TRANS64.TRYWAIT P1, [R17+URZ+0x19c00], R6 ;  /* 0x019c0006110075a7 */ /* 0x000e22000802017f */
[----:B------:R-:W-:Y:S04]  /*8280*/  BSSY B1, `(.L_x_9129) ;  /* 0x0000002000017945 */ /* 0x000fe80003800000 */
[----:B0-----:R-:W-:Y:S05]  /*8290*/  @!P1 BRA `(.L_x_9130) ;  /* 0x0000018400c49947 */ /* 0x001fea0003800000 */
.L_x_9410:
[----:B------:R-:W-:Y:S05]  /*82a0*/  BSYNC B1 ;  /* 0x0000000000017941 */ /* 0x000fea0003800000 */
.L_x_9129:
[----:B------:R-:W-:Y:S05]  /*82b0*/  @P0 BRA `(.L_x_9131) ;  /* 0x0000003c00a00947 */ /* 0x000fea0003800000 */
[----:B------:R-:W1:Y:S01]  /*82c0*/  S2R R0, SR_TID.X ;  /* 0x0000000000007919 */ /* 0x000e620000002100 */
[----:B------:R-:W-:Y:S01]  /*82d0*/  BSSY B1, `(.L_x_9132) ;  /* 0x0000083000017945 */ /* 0x000fe20003800000 */
[----:B-1----:R-:W-:-:S05]  /*82e0*/  VIADD R0, R0, 0xffffff80 ;  /* 0xffffff8000007836 */ /* 0x002fca0000000000 */
[----:B------:R-:W-:-:S04]  /*82f0*/  LEA.HI R4, R0, R0, RZ, 0x1 ;  /* 0x0000000000047211 */ /* 0x000fc800078f08ff */
[----:B------:R-:W-:-:S05]  /*8300*/  LOP3.LUT R4, R4, 0xfffffffe, RZ, 0xc0, !PT ;  /* 0xfffffffe04047812 */ /* 0x000fca00078ec0ff */
[----:B------:R-:W-:Y:S02]  /*8310*/  IMAD.IADD R4, R0, 0x1, -R4 ;  /* 0x0000000100047824 */ /* 0x000fe400078e0a04 */
[----:B------:R-:W1:Y:S02]  /*8320*/  LDC R0, c[0x0][0x3d4] ;  /* 0x0000f500ff007b82 */ /* 0x000e640000000800 */
[----:B------:R-:W-:-:S04]  /*8330*/  IMAD.SHL.U32 R4, R4, 0x8, RZ ;  /* 0x0000000804047824 */ /* 0x000fc800078e00ff */
[C---:B------:R-:W-:Y:S02]  /*8340*/  VIADD R3, R4.reuse, 0x10 ;  /* 0x0000001004037836 */ /* 0x040fe40000000000 */
[C---:B------:R-:W-:Y:S01]  /*8350*/  VIADD R5, R4.reuse, 0x20 ;  /* 0x0000002004057836 */ /* 0x040fe20000000000 */
[-C--:B-1----:R-:W-:Y:S02]  /*8360*/  ISETP.GE.AND P0, PT, R4, R0.reuse, PT ;  /* 0x000000000400720c */ /* 0x082fe40003f06270 */
[-C--:B------:R-:W-:Y:S02]  /*8370*/  ISETP.GE.AND P1, PT, R3, R0.reuse, PT ;  /* 0x000000000300720c */ /* 0x080fe40003f26270 */
[----:B------:R-:W-:-:S09]  /*8380*/  ISETP.GE.AND P2, PT, R5, R0, PT ;  /* 0x000000000500720c */ /* 0x000fd20003f46270 */
[----:B------:R-:W-:Y:S05]  /*8390*/  @P0 BRA `(.L_x_9133) ;  /* 0x0000000400d80947 */ /* 0x000fea0003800000 */
[----:B0-----:R-:W0:Y:S01]  /*83a0*/  LDS.128 R4, [R20+0xf000] ;  /* 0x00f0000014047984 */ /* 0x001e220000000c00 */
        /* <DEDUP_REMOVED lines=10> */
[----:B------:R-:W-:Y:S02]  /*8450*/  LOP3.LUT R3, R30, 0xff, RZ, 0xc0, !PT ;  /* 0x000000ff1e037812 */ /* 0x000fe400078ec0ff */
        /* <DEDUP_REMOVED lines=15> */
[----:B0-----:R-:W-:Y:S02]  /*8550*/  F2FP.F16.E4M3.UNPACK_B R0, R6.H1 ;  /* 0x00000006ff00723e */ /* 0x001fe400030006ff */
        /* <DEDUP_REMOVED lines=90> */
.L_x_9133:
[----:B------:R-:W-:Y:S05]  /*8b00*/  BSYNC B1 ;  /* 0x0000000000017941 */ /* 0x000fea0003800000 */
.L_x_9132:
[----:B------:R-:W-:Y:S04]  /*8b10*/  BSSY B1, `(.L_x_9134) ;  /* 0x000007c000017945 */ /* 0x000fe80003800000 */
[----:B------:R-:W-:Y:S05]  /*8b20*/  @P1 BRA `(.L_x_9135) ;  /* 0x0000000400e81947 */ /* 0x000fea0003800000 */
[----:B01----:R-:W0:Y:S01]  /*8b30*/  LDS.128 R4, [R20+0x10800] ;  /* 0x0108000014047984 */ /* 0x003e220000000c00 */
[----:B-----5:R-:W-:Y:S02]  /*8b40*/  SHF.R.U32.HI R3, RZ, 0x8, R26 ;  /* 0x00000008ff037819 */ /* 0x020fe4000001161a */
        /* <DEDUP_REMOVED lines=29> */
[----:B------:R-:W-:Y:S01]  /*8d20*/  SHF.R.U32.HI R12, RZ, 0x10, R28 ;  /* 0x00000010ff0c7819 */ /* 0x000fe2000001161c */
[--C-:B------:R-:W-:Y:S01]  /*8d30*/  HADD2.F32 R11, -RZ, R0.reuse.H1_H1 ;  /* 0x30000000ff0b7230 */ /* 0x100fe20000004100 */
[----:B------:R-:W-:Y:S01]  /*8d40*/  F2FP.F16.E4M3.UNPACK_B R15, R26 ;  /* 0x0000001aff0f723e */ /* 0x000fe200020006ff */
[----:B------:R-:W-:Y:S01]  /*8d50*/  HADD2.F32 R30, -RZ, R27.H1_H1 ;  /* 0x3000001bff1e7230 */ /* 0x000fe20000004100 */
[----:B------:R-:W-:Y:S01]  /*8d60*/  LOP3.LUT R12, R12, 0xff, RZ, 0xc0, !PT ;  /* 0x000000ff0c0c7812 */ /* 0x000fe200078ec0ff */
[----:B------:R-:W-:Y:S01]  /*8d70*/  HADD2.F32 R10, -RZ, R0.H0_H0 ;  /* 0x20000000ff0a7230 */ /* 0x000fe20000004100 */
[----:B------:R-:W-:Y:S01]  /*8d80*/  F2FP.F16.E4M3.UNPACK_B R3, R6 ;  /* 0x00000006ff03723e */ /* 0x000fe200020006ff */
[----:B------:R-:W-:Y:S01]  /*8d90*/  HADD2.F32 R21, -RZ, R15.H1_H1 ;  /* 0x3000000fff157230 */ /* 0x000fe20000004100 */
[----:B------:R-:W-:Y:S01]  /*8da0*/  PRMT R13, R12, 0x7054, R13 ;  /* 0x000070540c0d7816 */ /* 0x000fe2000000000d */
[----:B------:R-:W-:Y:S01]  /*8db0*/  FMUL.FTZ R31, R11, R30 ;  /* 0x0000001e0b1f7220 */ /* 0x000fe20000410000 */
[----:B------:R-:W-:-:S02]  /*8dc0*/  F2FP.F16.E4M3.UNPACK_B R12, R7 ;  /* 0x00000007ff0c723e */ /* 0x000fc400020006ff */
        /* <DEDUP_REMOVED lines=80> */
.L_x_9135:
[----:B------:R-:W-:Y:S05]  /*92d0*/  BSYNC B1 ;  /* 0x0000000000017941 */ /* 0x000fea0003800000 */
.L_x_9134:
[----:B------:R-:W-:Y:S05]  /*92e0*/  @P2 BRA `(.L_x_9131) ;  /* 0x0000002c00942947 */ /* 0x000fea0003800000 */
[----:B012---:R-:W0:Y:S01]  /*92f0*/  LDS.128 R4, [R20+0x12000] ;  /* 0x0120000014047984 */ /* 0x007e220000000c00 */
        /* <DEDUP_REMOVED lines=118> */
.L_x_9122:
[----:B------:R-:W2:Y:S01]  /*9a60*/  LDL R3, [R1+0x24] ;  /* 0x0000240001037983 */ /* 0x000ea20000100800 */
        /* <DEDUP_REMOVED lines=14> */
[----:B0-----:R-:W-:-:S13]  /*9b50*/  ISETP.NE.AND P1, PT, R0, 0x1, PT ;  /* 0x000000010000780c */ /* 0x001fda0003f25270 */
[----:B------:R-:W0:Y:S08]  /*9b60*/  @P1 LDC R0, c[0x0][0x42c] ;  /* 0x00010b00ff001b82 */ /* 0x000e300000000800 */
[----:B------:R-:W1:Y:S01]  /*9b70*/  @P1 LDC R5, c[0x0][0x430] ;  /* 0x00010c00ff051b82 */ /* 0x000e620000000800 */
[----:B--2---:R-:W-:-:S04]  /*9b80*/  IMAD R3, R3, 0xc0, R23 ;  /* 0x000000c003037824 */ /* 0x004fc800078e0217 */
[----:B0-----:R-:W-:-:S05]  /*9b90*/  @P1 IMAD.HI.U32 R0, R3, R0, RZ ;  /* 0x0000000003001227 */ /* 0x001fca00078e00ff */
[----:B-1----:R-:W-:Y:S02]  /*9ba0*/  @P1 SHF.R.U32.HI R3, RZ, R5, R0 ;  /* 0x00000005ff031219 */ /* 0x002fe40000011600 */
[----:B------:R-:W-:Y:S02]  /*9bb0*/  CS2R R4, SRZ ;  /* 0x0000000000047805 */ /* 0x000fe4000001ff00 */
[----:B------:R-:W-:Y:S01]  /*9bc0*/  SHF.R.S32.HI R21, RZ, 0x1f, R3 ;  /* 0x0000001fff157819 */ /* 0x000fe20000011403 */
[----:B------:R-:W-:Y:S06]  /*9bd0*/  @P0 BRA `(.L_x_9137) ;  /* 0x0000000000b40947 */ /* 0x000fec0003800000 */
[----:B------:R-:W0:Y:S01]  /*9be0*/  S2R R50, SR_TID.X ;  /* 0x0000000000327919 */ /* 0x000e220000002100 */
[----:B------:R-:W-:Y:S01]  /*9bf0*/  IMAD.MOV.U32 R5, RZ, RZ, R49 ;  /* 0x000000ffff057224 */ /* 0x000fe200078e0031 */
[----:B------:R-:W-:Y:S01]  /*9c00*/  SHF.R.S32.HI R52, RZ, 0x1f, R23 ;  /* 0x0000001fff347819 */ /* 0x000fe20000011417 */
[----:B------:R-:W-:Y:S01]  /*9c10*/  ULDC UR4, c[0x0][0x3d4] ;  /* 0x0000f50000047ab9 */ /* 0x000fe20000000800 */
[----:B------:R-:W-:Y:S01]  /*9c20*/  ULDC.64 UR6, c[0x0][0x3c8] ;  /* 0x0000f20000067ab9 */ /* 0x000fe20000000a00 */
[----:B------:R-:W-:Y:S01]  /*9c30*/  ULDC.64 UR8, c[0x0][0x3e0] ;  /* 0x0000f80000087ab9 */ /* 0x000fe20000000a00 */
[----:B0-----:R-:W-:-:S05]  /*9c40*/  VIADD R50, R50, 0xffffff80 ;  /* 0xffffff8032327836 */ /* 0x001fca0000000000 */
[----:B------:R-:W-:-:S04]  /*9c50*/  LEA.HI R51, R50, R50, RZ, 0x1 ;  /* 0x0000003232337211 */ /* 0x000fc800078f08ff */
[----:B------:R-:W-:-:S05]  /*9c60*/  LOP3.LUT R51, R51, 0xfffffffe, RZ, 0xc0, !PT ;  /* 0xfffffffe33337812 */ /* 0x000fca00078ec0ff */
[----:B------:R-:W-:Y:S02]  /*9c70*/  IMAD.IADD R51, R50, 0x1, -R51 ;  /* 0x0000000132337824 */ /* 0x000fe400078e0a33 */
[----:B------:R-:W2:Y:S02]  /*9c80*/  LDL R50, [R1+0x38] ;  /* 0x0000380001327983 */ /* 0x000ea40000100800 */
[----:B------:R-:W-:-:S04]  /*9c90*/  IMAD.SHL.U32 R51, R51, 0x10, RZ ;  /* 0x0000001033337824 */ /* 0x000fc800078e00ff */
[----:B------:R-:W-:Y:S02]  /*9ca0*/  IMAD.MOV.U32 R4, RZ, RZ, R51 ;  /* 0x000000ffff047224 */ /* 0x000fe400078e0033 */
[-C--:B------:R-:W-:Y:S02]  /*9cb0*/  IMAD R0, R52, R10.reuse, RZ ;  /* 0x0000000a34007224 */ /* 0x080fe400078e02ff */
[----:B------:R-:W-:-:S04]  /*9cc0*/  IMAD.WIDE.U32 R6, R23, R10, R4 ;  /* 0x0000000a17067225 */ /* 0x000fc800078e0004 */
[-C--:B------:R-:W-:Y:S02]  /*9cd0*/  IMAD R24, R52, R12.reuse, RZ ;  /* 0x0000000c34187224 */ /* 0x080fe400078e02ff */
[----:B------:R-:W-:Y:S01]  /*9ce0*/  IMAD.WIDE.U32 R4, R23, R12, R4 ;  /* 0x0000000c17047225 */ /* 0x000fe200078e0004 */
[----:B------:R-:W-:-:S03]  /*9cf0*/  IADD3 R38, P1, R6, R38, RZ ;  /* 0x0000002606267210 */ /* 0x000fc60007f3e0ff */
[C---:B------:R-:W-:Y:S01]  /*9d00*/  IMAD R6, R23.reuse, R11, R0 ;  /* 0x0000000b17067224 */ /* 0x040fe200078e0200 */
[----:B------:R-:W-:Y:S01]  /*9d10*/  IADD3 R40, P2, R4, R40, RZ ;  /* 0x0000002804287210 */ /* 0x000fe20007f5e0ff */
[----:B------:R-:W-:-:S03]  /*9d20*/  IMAD R24, R23, R13, R24 ;  /* 0x0000000d17187224 */ /* 0x000fc600078e0218 */
[----:B------:R-:W-:Y:S02]  /*9d30*/  IADD3.X R39, R37, R6, R7, P1, !PT ;  /* 0x0000000625277210 */ /* 0x000fe40000ffe407 */
[----:B------:R-:W-:Y:S01]  /*9d40*/  IADD3.X R41, R45, R24, R5, P2, !PT ;  /* 0x000000182d297210 */ /* 0x000fe200017fe405 */
[----:B------:R-:W-:Y:S01]  /*9d50*/  IMAD.WIDE.U32 R42, R42, 0xc0, R38 ;  /* 0x000000c02a2a7825 */ /* 0x000fe200078e0026 */
[----:B------:R-:W-:-:S03]  /*9d60*/  ISETP.GE.AND P3, PT, R51, UR4, PT ;  /* 0x0000000433007c0c */ /* 0x000fc6000bf66270 */
[----:B------:R-:W-:Y:S01]  /*9d70*/  IMAD.WIDE.U32 R14, R14, 0xc0, R40 ;  /* 0x000000c00e0e7825 */ /* 0x000fe200078e0028 */
[----:B------:R-:W-:-:S03]  /*9d80*/  IADD3 R38, P1, R42, UR6, RZ ;  /* 0x000000062a267c10 */ /* 0x000fc6000ff3e0ff */
[----:B------:R-:W-:Y:S01]  /*9d90*/  IMAD R5, R44, 0xc0, RZ ;  /* 0x000000c02c057824 */ /* 0x000fe200078e02ff */
[----:B------:R-:W-:Y:S01]  /*9da0*/  IADD3 R14, P2, R14, UR8, RZ ;  /* 0x000000080e0e7c10 */ /* 0x000fe2000ff5e0ff */
[----:B------:R-:W-:Y:S01]  /*9db0*/  IMAD R7, R48, 0xc0, RZ ;  /* 0x000000c030077824 */ /* 0x000fe200078e02ff */
[----:B------:R-:W-:Y:S02]  /*9dc0*/  CS2R R28, SRZ ;  /* 0x00000000001c7805 */ /* 0x000fe4000001ff00 */
[----:B------:R-:W-:Y:S02]  /*9dd0*/  CS2R R30, SRZ ;  /* 0x00000000001e7805 */ /* 0x000fe4000001ff00 */
[----:B------:R-:W-:Y:S02]  /*9de0*/  IADD3.X R39, R5, UR7, R43, P1, !PT ;  /* 0x0000000705277c10 */ /* 0x000fe40008ffe42b */
[----:B------:R-:W-:Y:S02]  /*9df0*/  CS2R R32, SRZ ;  /* 0x0000000000207805 */ /* 0x000fe4000001ff00 */
[----:B------:R-:W-:-:S02]  /*9e00*/  IADD3.X R15, R7, UR9, R15, P2, !PT ;  /* 0x00000009070f7c10 */ /* 0x000fc400097fe40f */
[----:B------:R-:W-:Y:S02]  /*9e10*/  CS2R R34, SRZ ;  /* 0x0000000000227805 */ /* 0x000fe4000001ff00 */
[----:B------:R-:W-:Y:S02]  /*9e20*/  CS2R R4, SRZ ;  /* 0x0000000000047805 */ /* 0x000fe4000001ff00 */
[----:B------:R-:W-:Y:S02]  /*9e30*/  CS2R R6, SRZ ;  /* 0x0000000000067805 */ /* 0x000fe4000001ff00 */
[----:B------:R-:W-:Y:S02]  /*9e40*/  CS2R R24, SRZ ;  /* 0x0000000000187805 */ /* 0x000fe4000001ff00 */
[----:B------:R-:W-:Y:S01]  /*9e50*/  CS2R R26, SRZ ;  /* 0x00000000001a7805 */ /* 0x000fe2000001ff00 */
[----:B------:R0:W5:Y:S04]  /*9e60*/  @!P3 LDG.E.128 R28, desc[UR40][R38.64] ;  /* 0x00000028261cb981 */ /* 0x000168000c1e1d00 */
[----:B------:R0:W5:Y:S01]  /*9e70*/  @!P3 LDG.E.128 R4, desc[UR40][R14.64] ;  /* 0x000000280e04b981 */ /* 0x000162000c1e1d00 */
[----:B--2---:R-:W-:-:S13]  /*9e80*/  ISETP.GE.AND P4, PT, R50, UR4, PT ;  /* 0x0000000432007c0c */ /* 0x004fda000bf86270 */
[----:B------:R0:W5:Y:S04]  /*9e90*/  @!P4 LDG.E.128 R32, desc[UR40][R38.64+0x20] ;  /* 0x000020282620c981 */ /* 0x000168000c1e1d00 */
[----:B------:R0:W5:Y:S02]  /*9ea0*/  @!P4 LDG.E.128 R24, desc[UR40][R14.64+0x20] ;  /* 0x000020280e18c981 */ /* 0x000164000c1e1d00 */
.L_x_9137:
[----:B------:R-:W-:Y:S05]  /*9eb0*/  BSYNC B1 ;  /* 0x0000000000017941 */ /* 0x000fea0003800000 */
.L_x_9136:
[----:B------:R-:W2:Y:S01]  /*9ec0*/  LDL R37, [R1+0x54] ;  /* 0x0000540001257983 */ /* 0x000ea20000100800 */
[-C--:B------:R-:W-:Y:S01]  /*9ed0*/  IMAD.WIDE.U32 R46, R3, R10.reuse, R46 ;  /* 0x0000000a032e7225 */ /* 0x080fe200078e002e */
[----:B------:R-:W-:Y:S01]  /*9ee0*/  ULDC.64 UR4, c[0x0][0x3c8] ;  /* 0x0000f20000047ab9 */ /* 0x000fe20000000a00 */
[----:B------:R-:W-:Y:S02]  /*9ef0*/  ULDC.64 UR6, c[0x0][0x3e0] ;  /* 0x0000f80000067ab9 */ /* 0x000fe40000000a00 */
[C---:B------:R-:W-:Y:S02]  /*9f00*/  IMAD R10, R21.reuse, R10, RZ ;  /* 0x0000000a150a7224 */ /* 0x040fe400078e02ff */
[-C--:B------:R-:W-:Y:S02]  /*9f10*/  IMAD R0, R21, R12.reuse, RZ ;  /* 0x0000000c15007224 */ /* 0x080fe400078e02ff */
[----:B0-----:R-:W-:Y:S01]  /*9f20*/  IMAD.WIDE.U32 R14, R3, R12, R8 ;  /* 0x0000000c030e7225 */ /* 0x001fe200078e0008 */
        /* <DEDUP_REMOVED lines=12> */
.L_x_9413:
[----:B------:R-:W-:-:S03]  /*9ff0*/  UMOV UR4, 0xffffffff ;  /* 0xffffffff00047882 */ /* 0x000fc60000000000 */
[----:B------:R-:W-:Y:S05]  /*a000*/  BRA.DIV UR4, `(.L_x_9139) ;  /* 0x0000016a04a07947 */ /* 0x000fea000b800000 */
.L_x_9416:
[----:B------:R-:W-:-:S03]  /*a010*/  UMOV UR4, 0xffffffff ;  /* 0xffffffff00047882 */ /* 0x000fc60000000000 */
[----:B------:R-:W-:Y:S05]  /*a020*/  BRA.DIV UR4, `(.L_x_9140) ;  /* 0x0000016a04c07947 */ /* 0x000fea000b800000 */
.L_x_9419:
[----:B------:R-:W-:-:S03]  /*a030*/  UMOV UR4, 0xffffffff ;  /* 0xffffffff00047882 */ /* 0x000fc60000000000 */
[----:B------:R-:W-:Y:S05]  /*a040*/  BRA.DIV UR4, `(.L_x_9141) ;  /* 0x0000016a04e07947 */ /* 0x000fea000b800000 */
.L_x_9422:
[----:B------:R-:W0:Y:S01]  /*a050*/  SYNCS.PHASECHK.TRANS64.TRYWAIT P1, [R17+URZ+0x19c00], R10 ;  /* 0x019c000a110075a7 */ /* 0x000e22000802017f */
[----:B------:R-:W-:Y:S04]  /*a060*/  BSSY B1, `(.L_x_9142) ;  /* 0x0000002000017945 */ /* 0x000fe80003800000 */
[----:B0-----:R-:W-:Y:S05]  /*a070*/  @!P1 BRA `(.L_x_9143) ;  /* 0x0000016800fc9947 */ /* 0x001fea0003800000 */
.L_x_9423:
[----:B------:R-:W-:Y:S05]  /*a080*/  BSYNC B1 ;  /* 0x0000000000017941 */ /* 0x000fea0003800000 */
.L_x_9142:
[----:B------:R-:W-:Y:S05]  /*a090*/  @P0 BRA `(.L_x_9131) ;  /* 0x0000002000280947 */ /* 0x000fea0003800000 */
[----:B------:R-:W2:Y:S04]  /*a0a0*/  LDL R63, [R1+0x38] ;  /* 0x00003800013f7983 */ /* 0x000ea80000100800 */
[----:B------:R1:W5:Y:S04]  /*a0b0*/  LDL R62, [R1+0x34] ;  /* 0x00003400013e7983 */ /* 0x0003680000100800 */
[----:B------:R1:W5:Y:S04]  /*a0c0*/  LDL R61, [R1+0x40] ;  /* 0x00004000013d7983 */ /* 0x0003680000100800 */
[----:B------:R1:W5:Y:S01]  /*a0d0*/  LDL R60, [R1+0x68] ;  /* 0x00006800013c7983 */ /* 0x0003620000100800 */
[----:B------:R-:W3:Y:S02]  /*a0e0*/  S2R R0, SR_TID.X ;  /* 0x0000000000007919 */ /* 0x000ee40000002100 */
[----:B---3--:R-:W-:-:S05]  /*a0f0*/  VIADD R0, R0, 0xffffff80 ;  /* 0xffffff8000007836 */ /* 0x008fca0000000000 */
[----:B------:R-:W-:-:S04]  /*a100*/  LEA.HI R3, R0, R0, RZ, 0x1 ;  /* 0x0000000000037211 */ /* 0x000fc800078f08ff */
[----:B------:R-:W-:-:S05]  /*a110*/  LOP3.LUT R3, R3, 0xfffffffe, RZ, 0xc0, !PT ;  /* 0xfffffffe03037812 */ /* 0x000fca00078ec0ff */
[----:B------:R-:W-:Y:S02]  /*a120*/  IMAD.IADD R3, R0, 0x1, -R3 ;  /* 0x0000000100037824 */ /* 0x000fe400078e0a03 */
[----:B------:R-:W3:Y:S02]  /*a130*/  LDC R0, c[0x0][0x3d4] ;  /* 0x0000f500ff007b82 */ /* 0x000ee40000000800 */
[----:B------:R-:W-:Y:S01]  /*a140*/  IMAD.SHL.U32 R3, R3, 0x10, RZ ;  /* 0x0000001003037824 */ /* 0x000fe200078e00ff */
[----:B------:R-:W-:Y:S04]  /*a150*/  BSSY B1, `(.L_x_9144) ;  /* 0x00000fd000017945 */ /* 0x000fe80003800000 */
[-C--:B---3--:R-:W-:Y:S02]  /*a160*/  ISETP.GE.AND P0, PT, R3, R0.reuse, PT ;  /* 0x000000000300720c */ /* 0x088fe40003f06270 */
[----:B--2---:R-:W-:-:S11]  /*a170*/  ISETP.GE.AND P1, PT, R63, R0, PT ;  /* 0x000000003f00720c */ /* 0x004fd60003f26270 */
[----:B-1----:R-:W-:Y:S05]  /*a180*/  @P0 BRA `(.L_x_9145) ;  /* 0x0000000c00e40947 */ /* 0x002fea0003800000 */
[----:B------:R-:W1:Y:S01]  /*a190*/  S2R R11, SR_TID.X ;  /* 0x00000000000b7919 */ /* 0x000e620000002100 */
[----:B-----5:R-:W-:Y:S02]  /*a1a0*/  SHF.R.U32.HI R3, RZ, 0x8, R28 ;  /* 0x00000008ff037819 */ /* 0x020fe4000001161c */
[----:B------:R-:W-:Y:S02]  /*a1b0*/  LOP3.LUT R8, R28, 0xff, RZ, 0xc0, !PT ;  /* 0x000000ff1c087812 */ /* 0x000fe400078ec0ff */
[----:B------:R-:W-:Y:S02]  /*a1c0*/  LOP3.LUT R3, R3, 0xff, RZ, 0xc0, !PT ;  /* 0x000000ff03037812 */ /* 0x000fe400078ec0ff */
[----:B------:R-:W-:Y:S02]  /*a1d0*/  SHF.R.U32.HI R9, RZ, 0x8, R29 ;  /* 0x00000008ff097819 */ /* 0x000fe4000001161d */
[----:B------:R-:W-:Y:S02]  /*a1e0*/  PRMT R21, R3, 0x7604, R8 ;  /* 0x0000760403157816 */ /* 0x000fe40000000008 */
[----:B0-----:R-:W-:-:S02]  /*a1f0*/  LOP3.LUT R10, R29, 0xff, RZ, 0xc0, !PT ;  /* 0x000000ff1d0a7812 */ /* 0x001fc400078ec0ff */
[----:B------:R-:W-:Y:S02]  /*a200*/  LOP3.LUT R9, R9, 0xff, RZ, 0xc0, !PT ;  /* 0x000000ff09097812 */ /* 0x000fe400078ec0ff */
        /* <DEDUP_REMOVED lines=8> */
[----:B------:R-:W-:Y:S01]  /*a290*/  LOP3.LUT R41, R5, 0xff, RZ, 0xc0, !PT ;  /* 0x000000ff05297812 */ /* 0x000fe200078ec0ff */
[----:B-1----:R-:W-:Y:S01]  /*a2a0*/  VIADD R14, R11, 0xffffff80 ;  /* 0xffffff800b0e7836 */ /* 0x002fe20000000000 */
[----:B------:R-:W-:Y:S02]  /*a2b0*/  SHF.R.U32.HI R11, RZ, 0x8, R30 ;  /* 0x00000008ff0b7819 */ /* 0x000fe4000001161e */
[----:B------:R-:W-:-:S02]  /*a2c0*/  LOP3.LUT R38, R38, 0xff, RZ, 0xc0, !PT ;  /* 0x000000ff26267812 */ /* 0x000fc400078ec0ff */
[C---:B------:R-:W-:Y:S02]  /*a2d0*/  LEA.HI R13, R14.reuse, R14, RZ, 0x1 ;  /* 0x0000000e0e0d7211 */ /* 0x040fe400078f08ff */
[----:B------:R-:W-:Y:S02]  /*a2e0*/  LOP3.LUT R11, R11, 0xff, RZ, 0xc0, !PT ;  /* 0x000000ff0b0b7812 */ /* 0x000fe400078ec0ff */
[----:B------:R-:W-:Y:S02]  /*a2f0*/  LOP3.LUT R13, R13, 0xfffffffe, RZ, 0xc0, !PT ;  /* 0xfffffffe0d0d7812 */ /* 0x000fe400078ec0ff */
[----:B------:R-:W-:Y:S02]  /*a300*/  PRMT R39, R11, 0x7604, R12 ;  /* 0x000076040b277816 */ /* 0x000fe4000000000c */
[----:B------:R-:W-:Y:S01]  /*a310*/  SHF.R.U32.HI R11, RZ, 0x8, R4 ;  /* 0x00000008ff0b7819 */ /* 0x000fe20000011604 */
[----:B------:R-:W-:Y:S01]  /*a320*/  IMAD.IADD R13, R14, 0x1, -R13 ;  /* 0x000000010e0d7824 */ /* 0x000fe200078e0a0d */
[----:B------:R-:W-:-:S02]  /*a330*/  LOP3.LUT R14, R4, 0xff, RZ, 0xc0, !PT ;  /* 0x000000ff040e7812 */ /* 0x000fc400078ec0ff */
[----:B------:R-:W-:Y:S02]  /*a340*/  LOP3.LUT R44, R6, 0xff, RZ, 0xc0, !PT ;  /* 0x000000ff062c7812 */ /* 0x000fe400078ec0ff */
[----:B------:R-:W-:Y:S02]  /*a350*/  LEA.HI R3, R0, R13, RZ, 0x1c ;  /* 0x0000000d00037211 */ /* 0x000fe400078fe0ff */
[----:B------:R-:W-:Y:S02]  /*a360*/  LOP3.LUT R13, R11, 0xff, RZ, 0xc0, !PT ;  /* 0x000000ff0b0d7812 */ /* 0x000fe400078ec0ff */
[C---:B------:R-:W-:Y:S01]  /*a370*/  LEA.HI R8, R3.reuse, R3, RZ, 0x1 ;  /* 0x0000000303087211 */ /* 0x040fe200078f08ff */
[----:B------:R-:W-:Y:S01]  /*a380*/  IMAD.SHL.U32 R3, R3, 0x10, RZ ;  /* 0x0000001003037824 */ /* 0x000fe200078e00ff */
[----:B------:R-:W-:Y:S02]  /*a390*/  PRMT R45, R13, 0x7604, R14 ;  /* 0x000076040d2d7816 */ /* 0x000fe4000000000e */
[----:B------:R-:W-:-:S02]  /*a3a0*/  SHF.R.S32.HI R8, RZ, 0x1, R8 ;  /* 0x00000001ff087819 */ /* 0x000fc40000011408 */
[----:B------:R-:W-:Y:S02]  /*a3b0*/  LOP3.LUT R3, R62, 0x10, R3, 0xf8, !PT ;  /* 0x000000103e037812 */ /* 0x000fe400078ef803 */
[----:B------:R-:W-:Y:S01]  /*a3c0*/  LOP3.LUT R43, R42, 0xff, RZ, 0xc0, !PT ;  /* 0x000000ff2a2b7812 */ /* 0x000fe200078ec0ff */
[----:B------:R-:W-:Y:S01]  /*a3d0*/  IMAD R12, R8, 0x1800, R61 ;  /* 0x00001800080c7824 */ /* 0x000fe200078e023d */
[----:B------:R-:W-:Y:S01]  /*a3e0*/  LOP3.LUT R3, R3, R60, RZ, 0x3c, !PT ;  /* 0x0000003c03037212 */ /* 0x000fe200078e3cff */
[----:B------:R-:W0:Y:S01]  /*a3f0*/  LDS.128 R8, [R20+0xf000] ;  /* 0x00f0000014087984 */ /* 0x000e220000000c00 */
[----:B------:R-:W-:Y:S02]  /*a400*/  PRMT R42, R38, 0x7604, R41 ;  /* 0x00007604262a7816 */ /* 0x000fe40000000029 */
[----:B------:R-:W-:Y:S02]  /*a410*/  IADD3 R3, R17, R12, R3 ;  /* 0x0000000c11037210 */ /* 0x000fe40007ffe003 */
[----:B------:R-:W-:-:S02]  /*a420*/  SHF.R.U32.HI R38, RZ, 0x10, R29 ;  /* 0x00000010ff267819 */ /* 0x000fc4000001161d */
[----:B------:R-:W-:Y:S01]  /*a430*/  PRMT R49, R43, 0x7604, R44 ;  /* 0x000076042b317816 */ /* 0x000fe2000000002c */
[----:B------:R-:W1:Y:S01]  /*a440*/  LDS.128 R12, [R3+0xf000] ;  /* 0x00f00000030c7984 */ /* 0x000e620000000c00 */
[----:B------:R-:W-:Y:S01]  /*a450*/  SHF.R.U32.HI R43, RZ, 0x10, R5 ;  /* 0x00000010ff2b7819 */ /* 0x000fe20000011605 */
[----:B------:R-:W-:Y:S01]  /*a460*/  IMAD.U32 R38, R38, 0x10000, RZ ;  /* 0x0001000026267824 */ /* 0x000fe200078e00ff */
[----:B------:R-:W-:Y:S02]  /*a470*/  SHF.R.U32.HI R46, RZ, 0x8, R7 ;  /* 0x00000008ff2e7819 */ /* 0x000fe40000011607 */
        /* <DEDUP_REMOVED lines=23> */
[-C--:B0-----:R-:W-:Y:S02]  /*a5f0*/  F2FP.F16.E4M3.UNPACK_B R29, R8.reuse ;  /* 0x00000008ff1d723e */ /* 0x081fe400020006ff */
[----:B------:R-:W-:-:S02]  /*a600*/  F2FP.F16.E4M3.UNPACK_B R40, R8.H1 ;  /* 0x00000008ff28723e */ /* 0x000fc400030006ff */
[-C--:B------:R-:W-:Y:S02]  /*a610*/  F2FP.F16.E4M3.UNPACK_B R41, R11.reuse ;  /* 0x0000000bff29723e */ /* 0x080fe400020006ff */
[----:B------:R-:W-:Y:S02]  /*a620*/  F2FP.F16.E4M3.UNPACK_B R46, R11.H1 ;  /* 0x0000000bff2e723e */ /* 0x000fe400030006ff */
[----:B------:R-:W-:Y:S02]  /*a630*/  F2FP.F16.E4M3.UNPACK_B R50, R49 ;  /* 0x00000031ff32723e */ /* 0x000fe400020006ff */
[----:B-1----:R-:W-:Y:S02]  /*a640*/  F2FP.F16.E4M3.UNPACK_B R8, R13 ;  /* 0x0000000dff08723e */ /* 0x002fe400020006ff */
[----:B------:R-:W-:Y:S02]  /*a650*/  F2FP.F16.E4M3.UNPACK_B R11, R43 ;  /* 0x0000002bff0b723e */ /* 0x000fe400020006ff */
[----:B------:R-:W-:Y:S01]  /*a660*/  LOP3.LUT R53, R51, 0xff000000, R7, 0xf8, !PT ;  /* 0xff00000033357812 */ /* 0x000fe200078ef807 */
        /* <DEDUP_REMOVED lines=8> */
[C---:B------:R-:W-:Y:S01]  /*a6f0*/  FMUL.FTZ R12, R6.reuse, R51 ;  /* 0x00000033060c7220 */ /* 0x040fe20000410000 */
[----:B------:R-:W-:Y:S01]  /*a700*/  F2FP.F16.E4M3.UNPACK_B R38, R13.H1 ;  /* 0x0000000dff26723e */ /* 0x000fe200030006ff */
        /* <DEDUP_REMOVED lines=9> */
[----:B------:R-:W-:Y:S01]  /*a7a0*/  HADD2.F32 R8, -RZ, R8.H1_H1 ;  /* 0x30000008ff087230 */ /* 0x000fe20000004100 */
[-C--:B------:R-:W-:Y:S01]  /*a7b0*/  F2FP.F16.E4M3.UNPACK_B R7, R14.reuse ;  /* 0x0000000eff07723e */ /* 0x080fe200020006ff */
        /* <DEDUP_REMOVED lines=11> */
[----:B------:R-:W-:Y:S01]  /*a870*/  FFMA.FTZ R11, R31, R12, -R54 ;  /* 0x0000000c1f0b7223 */ /* 0x000fe20000010836 */
[----:B------:R-:W-:Y:S02]  /*a880*/  HADD2.F32 R38, -RZ, R38.H1_H1 ;  /* 0x30000026ff267230 */ /* 0x000fe40000004100 */
[C---:B------:R-:W-:Y:S01]  /*a890*/  FFMA.FTZ R12, R13.reuse, R44, -R56 ;  /* 0x0000002c0d0c7223 */ /* 0x040fe20000010838 */
[----:B------:R-:W-:Y:S01]  /*a8a0*/  FFMA.FTZ R13, R13, R52, R51 ;  /* 0x000000340d0d7223 */ /* 0x000fe20000010033 */
[----:B------:R-:W-:Y:S01]  /*a8b0*/  F2FP.F16.E4M3.UNPACK_B R51, R53 ;  /* 0x00000035ff33723e */ /* 0x000fe200020006ff */
[----:B------:R-:W-:Y:S01]  /*a8c0*/  FFMA.FTZ R8, R31, R50, R15 ;  /* 0x000000321f087223 */ /* 0x000fe2000001000f */
[-C--:B------:R-:W-:Y:S01]  /*a8d0*/  F2FP.F16.E4M3.UNPACK_B R44, R48.reuse ;  /* 0x00000030ff2c723e */ /* 0x080fe200020006ff */
[----:B------:R-:W-:Y:S02]  /*a8e0*/  HADD2.F32 R43, -RZ, R43.H1_H1 ;  /* 0x3000002bff2b7230 */ /* 0x000fe40000004100 */
[----:B------:R-:W-:Y:S01]  /*a8f0*/  FMUL.FTZ R54, R38, R49 ;  /* 0x0000003126367220 */ /* 0x000fe20000410000 */
[----:B------:R-:W-:Y:S01]  /*a900*/  HADD2.F32 R52, -RZ, R51.H0_H0 ;  /* 0x20000033ff347230 */ /* 0x000fe20000004100 */
[----:B------:R-:W-:Y:S01]  /*a910*/  F2FP.F16.E4M3.UNPACK_B R48, R48.H1 ;  /* 0x00000030ff30723e */ /* 0x000fe200030006ff */
[----:B------:R-:W-:-:S02]  /*a920*/  HADD2.F32 R15, -RZ, R42.H0_H0 ;  /* 0x2000002aff0f7230 */ /* 0x000fc40000004100 */
[-C--:B------:R-:W-:Y:S01]  /*a930*/  FMUL.FTZ R38, R38, R43.reuse ;  /* 0x0000002b26267220 */ /* 0x080fe20000410000 */
[----:B------:R-:W-:Y:S01]  /*a940*/  HADD2.F32 R50, -RZ, R44.H0_H0 ;  /* 0x2000002cff327230 */ /* 0x000fe20000004100 */
[----:B------:R-:W-:Y:S01]  /*a950*/  F2FP.F16.E4M3.UNPACK_B R5, R10 ;  /* 0x0000000aff05723e */ /* 0x000fe200020006ff */
[----:B------:R-:W-:Y:S02]  /*a960*/  HADD2.F32 R37, -RZ, R37.H1_H1 ;  /* 0x30000025ff257230 */ /* 0x000fe40000004100 */
[C---:B------:R-:W-:Y:S01]  /*a970*/  FMUL.FTZ R56, R15.reuse, R52 ;  /* 0x000000340f387220 */ /* 0x040fe20000410000 */
[----:B------:R-:W-:Y:S02]  /*a980*/  HADD2.F32 R31, -RZ, R41.H0_H0 ;  /* 0x20000029ff1f7230 */ /* 0x000fe40000004100 */
[-C--:B------:R-:W-:Y:S01]  /*a990*/  FMUL.FTZ R55, R15, R50.reuse ;  /* 0x000000320f377220 */ /* 0x080fe20000410000 */
[----:B------:R-:W-:Y:S02]  /*a9a0*/  HADD2.F32 R51, -RZ, R51.H1_H1 ;  /* 0x30000033ff337230 */ /* 0x000fe40000004100 */
[C---:B------:R-:W-:Y:S01]  /*a9b0*/  FFMA.FTZ R15, R37.reuse, R43, -R54 ;  /* 0x0000002b250f7223 */ /* 0x040fe20000010836 */
[----:B------:R-:W-:Y:S01]  /*a9c0*/  F2FP.F16.E4M3.UNPACK_B R54, R53.H1 ;  /* 0x00000035ff36723e */ /* 0x000fe200030006ff */
[----:B------:R-:W-:Y:S01]  /*a9d0*/  FFMA.FTZ R38, R37, R49, R38 ;  /* 0x0000003125267223 */ /* 0x000fe20000010026 */
[----:B------:R-:W-:Y:S01]  /*a9e0*/  FFMA.FTZ R37, R31, R50, -R56 ;  /* 0x000000321f257223 */ /* 0x000fe20000010838 */
[----:B------:R-:W-:-:S02]  /*a9f0*/  HADD2.F32 R42, -RZ, R42.H1_H1 ;  /* 0x3000002aff2a7230 */ /* 0x000fc40000004100 */
[----:B------:R-:W-:Y:S01]  /*aa00*/  FFMA.FTZ R31, R31, R52, R55 ;  /* 0x000000341f1f7223 */ /* 0x000fe20000010037 */
[----:B------:R-:W-:Y:S01]  /*aa10*/  HADD2.F32 R49, -RZ, R44.H1_H1 ;  /* 0x3000002cff317230 */ /* 0x000fe20000004100 */
[----:B------:R-:W-:Y:S01]  /*aa20*/  F2FP.F16.E4M3.UNPACK_B R10, R10.H1 ;  /* 0x0000000aff0a723e */ /* 0x000fe200030006ff */
[----:B------:R-:W-:Y:S02]  /*aa30*/  HADD2.F32 R52, -RZ, R54.H0_H0 ;  /* 0x20000036ff347230 */ /* 0x000fe40000004100 */
[C---:B------:R-:W-:Y:S01]  /*aa40*/  FMUL.FTZ R56, R42.reuse, R51 ;  /* 0x000000332a387220 */ /* 0x040fe20000410000 */
[----:B------:R-:W-:Y:S02]  /*aa50*/  HADD2.F32 R44, -RZ, R47.H0_H0 ;  /* 0x2000002fff2c7230 */ /* 0x000fe40000004100 */
[----:B------:R-:W-:Y:S01]  /*aa60*/  FMUL.FTZ R42, R42, R49 ;  /* 0x000000312a2a7220 */ /* 0x000fe20000410000 */
[----:B------:R-:W-:Y:S01]  /*aa70*/  HADD2.F32 R50, -RZ, R48.H0_H0 ;  /* 0x20000030ff327230 */ /* 0x000fe20000004100 */
[----:B------:R-:W-:Y:S01]  /*aa80*/  F2FP.SATFINITE.E4M3.F32.PACK_AB_MERGE_C R13, R38, R13, RZ ;  /* 0x0000000d260d723e */ /* 0x000fe200048070ff */
[----:B------:R-:W-:-:S02]  /*aa90*/  HADD2.F32 R41, -RZ, R41.H1_H1 ;  /* 0x30000029ff297230 */ /* 0x000fc40000004100 */
[C---:B------:R-:W-:Y:S01]  /*aaa0*/  FMUL.FTZ R58, R44.reuse, R52 ;  /* 0x000000342c3a7220 */ /* 0x040fe20000410000 */
[----:B------:R-:W-:Y:S02]  /*aab0*/  HADD2.F32 R43, -RZ, R46.H0_H0 ;  /* 0x2000002eff2b7230 */ /* 0x000fe40000004100 */
[-C--:B------:R-:W-:Y:S01]  /*aac0*/  FMUL.FTZ R53, R44, R50.reuse ;  /* 0x000000322c357220 */ /* 0x080fe20000410000 */
[----:B------:R-:W-:Y:S02]  /*aad0*/  HADD2.F32 R55, -RZ, R54.H1_H1 ;  /* 0x30000036ff377230 */ /* 0x000fe40000004100 */
[C---:B------:R-:W-:Y:S01]  /*aae0*/  FFMA.FTZ R44, R41.reuse, R49, -R56 ;  /* 0x00000031292c7223 */ /* 0x040fe20000010838 */
[----:B------:R-:W-:Y:S01]  /*aaf0*/  FFMA.FTZ R42, R41, R51, R42 ;  /* 0x00000033292a7223 */ /* 0x000fe2000001002a */
[C---:B------:R-:W-:Y:S01]  /*ab00*/  FFMA.FTZ R41, R43.reuse, R50, -R58 ;  /* 0x000000322b297223 */ /* 0x040fe2000001083a */
[----:B------:R-:W-:Y:S01]  /*ab10*/  FFMA.FTZ R43, R43, R52, R53 ;  /* 0x000000342b2b7223 */ /* 0x000fe20000010035 */
[----:B------:R-:W-:Y:S01]  /*ab20*/  F2FP.F16.E4M3.UNPACK_B R53, R30.H1 ;  /* 0x0000001eff35723e */ /* 0x000fe200030006ff */
[----:B------:R-:W-:Y:S01]  /*ab30*/  HADD2.F32 R52, -RZ, R48.H1_H1 ;  /* 0x30000030ff347230 */ /* 0x000fe20000004100 */
[----:B------:R-:W-:Y:S01]  /*ab40*/  F2FP.F16.E4M3.UNPACK_B R50, R28.H1 ;  /* 0x0000001cff32723e */ /* 0x000fe200030006ff */
[----:B------:R-:W-:Y:S01]  /*ab50*/  HADD2.F32 R48, -RZ, R46.H1_H1 ;  /* 0x3000002eff307230 */ /* 0x000fe20000004100 */
[----:B------:R-:W-:Y:S01]  /*ab60*/  F2FP.SATFINITE.E4M3.F32.PACK_AB_MERGE_C R9, R8, R9, R13 ;  /* 0x000000090809723e */ /* 0x000fe2000480700d */
        /* <DEDUP_REMOVED lines=9> */
[----:B------:R-:W-:Y:S01]  /*ac00*/  FMUL.FTZ R49, R46, R51 ;  /* 0x000000332e317220 */ /* 0x000fe20000410000 */
[C---:B------:R-:W-:Y:S01]  /*ac10*/  FFMA.FTZ R46, R48.reuse, R52, -R57 ;  /* 0x00000034302e7223 */ /* 0x040fe20000010839 */
[----:B------:R-:W-:Y:S01]  /*ac20*/  FFMA.FTZ R58, R48, R55, R58 ;  /* 0x00000037303a7223 */ /* 0x000fe2000001003a */
[C---:B------:R-:W-:Y:S01]  /*ac30*/  FFMA.FTZ R56, R47.reuse, R51, -R56 ;  /* 0x000000332f387223 */ /* 0x040fe20000010838 */
[----:B------:R-:W-:Y:S01]  /*ac40*/  FFMA.FTZ R54, R47, R54, R49 ;  /* 0x000000362f367223 */ /* 0x000fe20000010031 */
[----:B------:R-:W-:Y:S01]  /*ac50*/  HADD2.F32 R45, -RZ, R45.H1_H1 ;  /* 0x3000002dff2d7230 */ /* 0x000fe20000004100 */
[----:B------:R-:W-:Y:S01]  /*ac60*/  F2FP.F16.E4M3.UNPACK_B R48, R30 ;  /* 0x0000001eff30723e */ /* 0x000fe200020006ff */
        /* <DEDUP_REMOVED lines=10> */
[----:B------:R-:W-:Y:S02]  /*ad10*/  HADD2.F32 R48, -RZ, R48.H1_H1 ;  /* 0x30000030ff307230 */ /* 0x000fe40000004100 */
[----:B------:R-:W-:Y:S01]  /*ad20*/  FMUL.FTZ R51, R30, R49 ;  /* 0x000000311e337220 */ /* 0x000fe20000410000 */
[----:B------:R-:W-:-:S02]  /*ad30*/  HADD2.F32 R39, -RZ, R39.H1_H1 ;  /* 0x30000027ff277230 */ /* 0x000fc40000004100 */
[-C--:B------:R-:W-:Y:S01]  /*ad40*/  FMUL.FTZ R53, R30, R45.reuse ;  /* 0x0000002d1e357220 */ /* 0x080fe20000410000 */
[----:B------:R-:W-:Y:S01]  /*ad50*/  HADD2.F32 R28, -RZ, R29.H0_H0 ;  /* 0x2000001dff1c7230 */ /* 0x000fe20000004100 */
[----:B------:R-:W-:Y:S01]  /*ad60*/  F2FP.F16.E4M3.UNPACK_B R40, R4.H1 ;  /* 0x00000004ff28723e */ /* 0x000fe200030006ff */
        /* <DEDUP_REMOVED lines=13> */
[----:B------:R-:W-:Y:S01]  /*ae40*/  F2FP.F16.E4M3.UNPACK_B R4, R4 ;  /* 0x00000004ff04723e */ /* 0x000fe200020006ff */
        /* <DEDUP_REMOVED lines=10> */
[--C-:B------:R-:W-:Y:S02]  /*aef0*/  HADD2.F32 R28, -RZ, R4.reuse.H1_H1 ;  /* 0x30000004ff1c7230 */ /* 0x100fe40000004100 */
[C---:B------:R-:W-:Y:S01]  /*af00*/  FMUL.FTZ R29, R14.reuse, R47 ;  /* 0x0000002f0e1d7220 */ /* 0x040fe20000410000 */
[-C--:B------:R-:W-:Y:S01]  /*af10*/  FMUL.FTZ R14, R14, R39.reuse ;  /* 0x000000270e0e7220 */ /* 0x080fe20000410000 */
[----:B------:R-:W-:Y:S02]  /*af20*/  F2FP.SATFINITE.E4M3.F32.PACK_AB_MERGE_C R54, R57, R54, RZ ;  /* 0x000000363936723e */ /* 0x000fe400048070ff */
[C---:B------:R-:W-:Y:S01]  /*af30*/  FFMA.FTZ R40, R10.reuse, R39, -R29 ;  /* 0x000000270a287223 */ /* 0x040fe2000001081d */
        /* <DEDUP_REMOVED lines=30> */
.L_x_9145:
[----:B------:R-:W-:Y:S05]  /*b120*/  BSYNC B1 ;  /* 0x0000000000017941 */ /* 0x000fea0003800000 */
.L_x_9144:
[----:B------:R-:W-:Y:S05]  /*b130*/  @P1 BRA `(.L_x_9131) ;  /* 0x0000001000001947 */ /* 0x000fea0003800000 */
[----:B------:R-:W2:Y:S01]  /*b140*/  LDL R51, [R1+0x60] ;  /* 0x0000600001337983 */ /* 0x000ea20000100800 */
[----:B-1---5:R-:W-:Y:S02]  /*b150*/  SHF.R.U32.HI R4, RZ, 0x8, R32 ;  /* 0x00000008ff047819 */ /* 0x022fe40000011620 */
[----:B------:R-:W-:Y:S02]  /*b160*/  SHF.R.S32.HI R9, RZ, 0x1f, R63 ;  /* 0x0000001fff097819 */ /* 0x000fe4000001143f */
[----:B------:R-:W-:Y:S02]  /*b170*/  LOP3.LUT R3, R32, 0xff, RZ, 0xc0, !PT ;  /* 0x000000ff20037812 */ /* 0x000fe400078ec0ff */
[----:B------:R-:W-:Y:S02]  /*b180*/  LOP3.LUT R4, R4, 0xff, RZ, 0xc0, !PT ;  /* 0x000000ff04047812 */ /* 0x000fe400078ec0ff */
[----:B------:R-:W-:Y:S02]  /*b190*/  LEA.HI R9, R9, R63, RZ, 0x4 ;  /* 0x0000003f09097211 */ /* 0x000fe400078f20ff */
[----:B------:R-:W-:-:S02]  /*b1a0*/  PRMT R12, R4, 0x7604, R3 ;  /* 0x00007604040c7816 */ /* 0x000fc40000000003 */
[----:B------:R-:W-:Y:S02]  /*b1b0*/  SHF.R.U32.HI R4, RZ, 0x8, R34 ;  /* 0x00000008ff047819 */ /* 0x000fe40000011622 */
[----:B------:R-:W-:Y:S02]  /*b1c0*/  SHF.R.S32.HI R9, RZ, 0x4, R9 ;  /* 0x00000004ff097819 */ /* 0x000fe40000011409 */
[----:B------:R-:W-:Y:S02]  /*b1d0*/  LOP3.LUT R3, R34, 0xff, RZ, 0xc0, !PT ;  /* 0x000000ff22037812 */ /* 0x000fe400078ec0ff */
[----:B------:R-:W-:Y:S02]  /*b1e0*/  SHF.R.U32.HI R8, RZ, 0x8, R24 ;  /* 0x00000008ff087819 */ /* 0x000fe40000011618 */
[----:B------:R-:W-:Y:S02]  /*b1f0*/  LOP3.LUT R4, R4, 0xff, RZ, 0xc0, !PT ;  /* 0x000000ff04047812 */ /* 0x000fe400078ec0ff */
[----:B------:R-:W-:-:S02]  /*b200*/  LEA.HI R0, R0, R9, RZ, 0x1c ;  /* 0x0000000900007211 */ /* 0x000fc400078fe0ff */
[----:B------:R-:W-:Y:S02]  /*b210*/  LOP3.LUT R7, R24, 0xff, RZ, 0xc0, !PT ;  /* 0x000000ff18077812 */ /* 0x000fe400078ec0ff */
[----:B------:R-:W-:Y:S02]  /*b220*/  LOP3.LUT R8, R8, 0xff, RZ, 0xc0, !PT ;  /* 0x000000ff08087812 */ /* 0x000fe400078ec0ff */
[----:B------:R-:W-:Y:S02]  /*b230*/  PRMT R21, R4, 0x7604, R3 ;  /* 0x0000760404157816 */ /* 0x000fe40000000003 */
[C---:B------:R-:W-:Y:S01]  /*b240*/  LEA.HI R3, R0.reuse, R0, RZ, 0x1 ;  /* 0x0000000000037211 */ /* 0x040fe200078f08ff */
[----:B------:R-:W-:Y:S01]  /*b250*/  IMAD.SHL.U32 R0, R0, 0x10, RZ ;  /* 0x0000001000007824 */ /* 0x000fe200078e00ff */
[----:B------:R-:W-:Y:S02]  /*b260*/  PRMT R31, R8, 0x7604, R7 ;  /* 0x00007604081f7816 */ /* 0x000fe40000000007 */
[----:B------:R-:W-:-:S02]  /*b270*/  SHF.R.U32.HI R6, RZ, 0x8, R33 ;  /* 0x00000008ff067819 */ /* 0x000fc40000011621 */
[----:B------:R-:W-:Y:S02]  /*b280*/  SHF.R.U32.HI R8, RZ, 0x8, R26 ;  /* 0x00000008ff087819 */ /* 0x000fe4000001161a */
[----:B------:R-:W-:Y:S02]  /*b290*/  SHF.R.S32.HI R3, RZ, 0x1, R3 ;  /* 0x00000001ff037819 */ /* 0x000fe40000011403 */
[----:B------:R-:W-:Y:S02]  /*b2a0*/  LOP3.LUT R0, R62, 0x10, R0, 0xf8, !PT ;  /* 0x000000103e007812 */ /* 0x000fe400078ef800 */
[----:B------:R-:W-:Y:S02]  /*b2b0*/  LOP3.LUT R5, R33, 0xff, RZ, 0xc0, !PT ;  /* 0x000000ff21057812 */ /* 0x000fe400078ec0ff */
[----:B------:R-:W-:Y:S02]  /*b2c0*/  LOP3.LUT R6, R6, 0xff, RZ, 0xc0, !PT ;  /* 0x000000ff06067812 */ /* 0x000fe400078ec0ff */
[----:B------:R-:W-:Y:S01]  /*b2d0*/  LOP3.LUT R20, R8, 0xff, RZ, 0xc0, !PT ;  /* 0x000000ff08147812 */ /* 0x000fe200078ec0ff */
[----:B------:R-:W-:Y:S01]  /*b2e0*/  IMAD R8, R3, 0x1800, R61 ;  /* 0x0000180003087824 */ /* 0x000fe200078e023d */
[----:B0-----:R-:W-:-:S02]  /*b2f0*/  SHF.R.U32.HI R10, RZ, 0x8, R25 ;  /* 0x00000008ff0a7819 */ /* 0x001fc40000011619 */
[----:B------:R-:W-:Y:S02]  /*b300*/  LOP3.LUT R0, R0, R60, RZ, 0x3c, !PT ;  /* 0x0000003c00007212 */ /* 0x000fe400078e3cff */
[----:B------:R-:W-:Y:S02]  /*b310*/  PRMT R14, R6, 0x7604, R5 ;  /* 0x00007604060e7816 */ /* 0x000fe40000000005 */
[----:B------:R-:W-:Y:S02]  /*b320*/  SHF.R.U32.HI R6, RZ, 0x8, R35 ;  /* 0x00000008ff067819 */ /* 0x000fe40000011623 */
[----:B------:R-:W-:Y:S02]  /*b330*/  LOP3.LUT R9, R25, 0xff, RZ, 0xc0, !PT ;  /* 0x000000ff19097812 */ /* 0x000fe400078ec0ff */
[----:B------:R-:W-:Y:S02]  /*b340*/  LOP3.LUT R11, R26, 0xff, RZ, 0xc0, !PT ;  /* 0x000000ff1a0b7812 */ /* 0x000fe400078ec0ff */
[----:B------:R-:W-:-:S02]  /*b350*/  LOP3.LUT R10, R10, 0xff, RZ, 0xc0, !PT ;  /* 0x000000ff0a0a7812 */ /* 0x000fc400078ec0ff */
[----:B------:R-:W-:Y:S02]  /*b360*/  IADD3 R0, R17, R8, R0 ;  /* 0x0000000811007210 */ /* 0x000fe40007ffe000 */
[----:B------:R-:W-:Y:S02]  /*b370*/  LOP3.LUT R5, R35, 0xff, RZ, 0xc0, !PT ;  /* 0x000000ff23057812 */ /* 0x000fe400078ec0ff */
[----:B------:R-:W-:Y:S02]  /*b380*/  LOP3.LUT R6, R6, 0xff, RZ, 0xc0, !PT ;  /* 0x000000ff06067812 */ /* 0x000fe400078ec0ff */
[----:B------:R-:W-:Y:S02]  /*b390*/  PRMT R30, R10, 0x7604, R9 ;  /* 0x000076040a1e7816 */ /* 0x000fe40000000009 */
[----:B------:R-:W-:Y:S02]  /*b3a0*/  PRMT R39, R20, 0x7604, R11 ;  /* 0x0000760414277816 */ /* 0x000fe4000000000b */
[----:B------:R-:W0:Y:S01]  /*b3b0*/  LDS.128 R8, [R0+0xf000] ;  /* 0x00f0000000087984 */ /* 0x000e220000000c00 */
[----:B------:R-:W-:-:S02]  /*b3c0*/  PRMT R29, R6, 0x7604, R5 ;  /* 0x00007604061d7816 */ /* 0x000fc40000000005 */
[----:B------:R-:W-:Y:S02]  /*b3d0*/  SHF.R.U32.HI R28, RZ, 0x8, R27 ;  /* 0x00000008ff1c7819 */ /* 0x000fe4000001161b */
        /* <DEDUP_REMOVED lines=8> */
[----:B------:R-:W-:Y:S02]  /*b460*/  PRMT R15, R13, 0x7054, R14 ;  /* 0x000070540d0f7816 */ /* 0x000fe4000000000e */
[----:B------:R-:W-:Y:S02]  /*b470*/  SHF.R.U32.HI R13, RZ, 0x10, R25 ;  /* 0x00000010ff0d7819 */ /* 0x000fe40000011619 */
[----:B------:R-:W-:-:S02]  /*b480*/  LOP3.LUT R3, R3, 0xff, RZ, 0xc0, !PT ;  /* 0x000000ff03037812 */ /* 0x000fc400078ec0ff */
[----:B------:R-:W-:Y:S02]  /*b490*/  SHF.R.U32.HI R14, RZ, 0x10, R26 ;  /* 0x00000010ff0e7819 */ /* 0x000fe4000001161a */
[----:B------:R-:W-:Y:S02]  /*b4a0*/  LOP3.LUT R13, R13, 0xff, RZ, 0xc0, !PT ;  /* 0x000000ff0d0d7812 */ /* 0x000fe400078ec0ff */
[----:B------:R-:W-:Y:S02]  /*b4b0*/  PRMT R3, R3, 0x7054, R12 ;  /* 0x0000705403037816 */ /* 0x000fe4000000000c */
[----:B------:R-:W-:Y:S02]  /*b4c0*/  SHF.R.U32.HI R12, RZ, 0x10, R24 ;  /* 0x00000010ff0c7819 */ /* 0x000fe40000011618 */
[----:B------:R-:W-:Y:S02]  /*b4d0*/  LOP3.LUT R14, R14, 0xff, RZ, 0xc0, !PT ;  /* 0x000000ff0e0e7812 */ /* 0x000fe400078ec0ff */
[----:B------:R-:W-:-:S02]  /*b4e0*/  PRMT R37, R13, 0x7054, R30 ;  /* 0x000070540d257816 */ /* 0x000fc4000000001e */
[----:B------:R-:W-:Y:S02]  /*b4f0*/  SHF.R.U32.HI R28, RZ, 0x10, R35 ;  /* 0x00000010ff1c7819 */ /* 0x000fe40000011623 */
[----:B------:R-:W-:Y:S02]  /*b500*/  LOP3.LUT R12, R12, 0xff, RZ, 0xc0, !PT ;  /* 0x000000ff0c0c7812 */ /* 0x000fe400078ec0ff */
[----:B------:R-:W-:Y:S02]  /*b510*/  PRMT R41, R14, 0x7054, R39 ;  /* 0x000070540e297816 */ /* 0x000fe40000000027 */
[----:B------:R-:W-:Y:S02]  /*b520*/  PRMT R21, R20, 0x7054, R21 ;  /* 0x0000705414157816 */ /* 0x000fe40000000015 */
[----:B------:R-:W-:Y:S02]  /*b530*/  LOP3.LUT R39, R37, 0xff000000, R25, 0xf8, !PT ;  /* 0xff00000025277812 */ /* 0x000fe400078ef819 */
[----:B------:R-:W-:-:S02]  /*b540*/  SHF.R.U32.HI R20, RZ, 0x10, R27 ;  /* 0x00000010ff147819 */ /* 0x000fc4000001161b */
[----:B------:R-:W-:Y:S02]  /*b550*/  LOP3.LUT R28, R28, 0xff, RZ, 0xc0, !PT ;  /* 0x000000ff1c1c7812 */ /* 0x000fe400078ec0ff */
[----:B------:R-:W-:Y:S02]  /*b560*/  PRMT R31, R12, 0x7054, R31 ;  /* 0x000070540c1f7816 */ /* 0x000fe4000000001f */
[----:B------:R-:W-:Y:S02]  /*b570*/  LOP3.LUT R13, R3, 0xff000000, R32, 0xf8, !PT ;  /* 0xff000000030d7812 */ /* 0x000fe400078ef820 */
[----:B------:R-:W-:Y:S02]  /*b580*/  LOP3.LUT R32, R15, 0xff000000, R33, 0xf8, !PT ;  /* 0xff0000000f207812 */ /* 0x000fe400078ef821 */
[----:B------:R-:W-:Y:S02]  /*b590*/  LOP3.LUT R12, R41, 0xff000000, R26, 0xf8, !PT ;  /* 0xff000000290c7812 */ /* 0x000fe400078ef81a */
[----:B------:R-:W-:-:S02]  /*b5a0*/  F2FP.F16.E4M3.UNPACK_B R41, R39 ;  /* 0x00000027ff29723e */ /* 0x000fc400020006ff */
[----:B0-----:R-:W-:Y:S02]  /*b5b0*/  F2FP.F16.E4M3.UNPACK_B R26, R9 ;  /* 0x00000009ff1a723e */ /* 0x001fe400020006ff */
[----:B------:R-:W-:Y:S01]  /*b5c0*/  LOP3.LUT R20, R20, 0xff, RZ, 0xc0, !PT ;  /* 0x000000ff14147812 */ /* 0x000fe200078ec0ff */
[--C-:B------:R-:W-:Y:S01]  /*b5d0*/  HADD2.F32 R42, -RZ, R41.reuse.H0_H0 ;  /* 0x20000029ff2a7230 */ /* 0x100fe20000004100 */
[----:B------:R-:W-:Y:S01]  /*b5e0*/  PRMT R29, R28, 0x7054, R29 ;  /* 0x000070541c1d7816 */ /* 0x000fe2000000001d */
[----:B------:R-:W-:Y:S01]  /*b5f0*/  HADD2.F32 R41, -RZ, R41.H1_H1 ;  /* 0x30000029ff297230 */ /* 0x000fe20000004100 */
[----:B------:R-:W-:Y:S02]  /*b600*/  F2FP.F16.E4M3.UNPACK_B R28, R32 ;  /* 0x00000020ff1c723e */ /* 0x000fe400020006ff */
[----:B------:R-:W-:Y:S02]  /*b610*/  PRMT R43, R20, 0x7054, R43 ;  /* 0x00007054142b7816 */ /* 0x000fe4000000002b */
[----:B------:R-:W-:Y:S01]  /*b620*/  LOP3.LUT R3, R21, 0xff000000, R34, 0xf8, !PT ;  /* 0xff00000015037812 */ /* 0x000fe200078ef822 */
[--C-:B------:R-:W-:Y:S01]  /*b630*/  HADD2.F32 R40, -RZ, R28.reuse.H0_H0 ;  /* 0x2000001cff287230 */ /* 0x100fe20000004100 */
[----:B------:R-:W-:Y:S01]  /*b640*/  LOP3.LUT R43, R43, 0xff000000, R27, 0xf8, !PT ;  /* 0xff0000002b2b7812 */ /* 0x000fe200078ef81b */
[----:B------:R-:W-:Y:S01]  /*b650*/  HADD2.F32 R33, -RZ, R28.H1_H1 ;  /* 0x3000001cff217230 */ /* 0x000fe20000004100 */
[----:B------:R-:W-:-:S02]  /*b660*/  F2FP.F16.E4M3.UNPACK_B R21, R8 ;  /* 0x00000008ff15723e */ /* 0x000fc400020006ff */
[----:B------:R-:W-:Y:S02]  /*b670*/  F2FP.F16.E4M3.UNPACK_B R37, R8.H1 ;  /* 0x00000008ff25723e */ /* 0x000fe400030006ff */
[----:B------:R-:W-:Y:S02]  /*b680*/  F2FP.F16.E4M3.UNPACK_B R27, R9.H1 ;  /* 0x00000009ff1b723e */ /* 0x000fe400030006ff */
[----:B------:R-:W-:Y:S02]  /*b690*/  F2FP.F16.E4M3.UNPACK_B R39, R39.H1 ;  /* 0x00000027ff27723e */ /* 0x000fe400030006ff */
[----:B------:R-:W-:Y:S02]  /*b6a0*/  F2FP.F16.E4M3.UNPACK_B R32, R32.H1 ;  /* 0x00000020ff20723e */ /* 0x000fe400030006ff */
[----:B------:R-:W-:Y:S02]  /*b6b0*/  LOP3.LUT R35, R29, 0xff000000, R35, 0xf8, !PT ;  /* 0xff0000001d237812 */ /* 0x000fe400078ef823 */
[----:B------:R-:W-:Y:S01]  /*b6c0*/  LOP3.LUT R24, R31, 0xff000000, R24, 0xf8, !PT ;  /* 0xff0000001f187812 */ /* 0x000fe200078ef818 */
[--C-:B------:R-:W-:Y:S01]  /*b6d0*/  HADD2.F32 R28, -RZ, R32.reuse.H0_H0 ;  /* 0x20000020ff1c7230 */ /* 0x100fe20000004100 */
[-C--:B------:R-:W-:Y:S01]  /*b6e0*/  F2FP.F16.E4M3.UNPACK_B R30, R11.reuse ;  /* 0x0000000bff1e723e */ /* 0x080fe200020006ff */
[----:B------:R-:W-:Y:S01]  /*b6f0*/  HADD2.F32 R32, -RZ, R32.H1_H1 ;  /* 0x30000020ff207230 */ /* 0x000fe20000004100 */
[----:B------:R-:W-:-:S02]  /*b700*/  F2FP.F16.E4M3.UNPACK_B R38, R11.H1 ;  /* 0x0000000bff26723e */ /* 0x000fc400030006ff */
[----:B------:R-:W-:Y:S02]  /*b710*/  F2FP.F16.E4M3.UNPACK_B R11, R10.H1 ;  /* 0x0000000aff0b723e */ /* 0x000fe400030006ff */
[----:B------:R-:W-:Y:S01]  /*b720*/  F2FP.F16.E4M3.UNPACK_B R44, R43.H1 ;  /* 0x0000002bff2c723e */ /* 0x000fe200030006ff */
[----:B--2---:R-:W0:Y:S02]  /*b730*/  LDS.128 R4, [R51+0xf000] ;  /* 0x00f0000033047984 */ /* 0x004e240000000c00 */
[-C--:B0-----:R-:W-:Y:S02]  /*b740*/  F2FP.F16.E4M3.UNPACK_B R14, R5.reuse ;  /* 0x00000005ff0e723e */ /* 0x081fe400020006ff */
[----:B------:R-:W-:Y:S01]  /*b750*/  F2FP.F16.E4M3.UNPACK_B R25, R5.H1 ;  /* 0x00000005ff19723e */ /* 0x000fe200030006ff */
[----:B------:R-:W-:Y:S01]  /*b760*/  HADD2.F32 R5, -RZ, R26.H0_H0 ;  /* 0x2000001aff057230 */ /* 0x000fe20000004100 */
[-C--:B------:R-:W-:Y:S01]  /*b770*/  F2FP.F16.E4M3.UNPACK_B R29, R7.reuse ;  /* 0x00000007ff1d723e */ /* 0x080fe200020006ff */
[----:B------:R-:W-:Y:S01]  /*b780*/  HADD2.F32 R15, -RZ, R14.H0_H0 ;  /* 0x2000000eff0f7230 */ /* 0x000fe20000004100 */
[----:B------:R-:W-:Y:S01]  /*b790*/  F2FP.F16.E4M3.UNPACK_B R34, R7.H1 ;  /* 0x00000007ff22723e */ /* 0x000fe200030006ff */
[----:B------:R-:W-:-:S02]  /*b7a0*/  HADD2.F32 R26, -RZ, R26.H1_H1 ;  /* 0x3000001aff1a7230 */ /* 0x000fc40000004100 */
[C---:B------:R-:W-:Y:S01]  /*b7b0*/  FMUL.FTZ R8, R5.reuse, R42 ;  /* 0x0000002a05087220 */ /* 0x040fe20000410000 */
[----:B------:R-:W-:Y:S01]  /*b7c0*/  FMUL.FTZ R9, R5, R40 ;  /* 0x0000002805097220 */ /* 0x000fe20000410000 */
[----:B------:R-:W-:Y:S01]  /*b7d0*/  HADD2.F32 R14, -RZ, R14.H1_H1 ;  /* 0x3000000eff0e7230 */ /* 0x000fe20000004100 */
[----:B------:R-:W-:Y:S01]  /*b7e0*/  F2FP.F16.E4M3.UNPACK_B R20, R4 ;  /* 0x00000004ff14723e */ /* 0x000fe200020006ff */
[C---:B------:R-:W-:Y:S01]  /*b7f0*/  FFMA.FTZ R5, R15.reuse, R40, -R8 ;  /* 0x000000280f057223 */ /* 0x040fe20000010808 */
[----:B------:R-:W-:Y:S02]  /*b800*/  HADD2.F32 R40, -RZ, R39.H0_H0 ;  /* 0x20000027ff287230 */ /* 0x000fe40000004100 */
[C---:B------:R-:W-:Y:S01]  /*b810*/  FMUL.FTZ R45, R26.reuse, R41 ;  /* 0x000000291a2d7220 */ /* 0x040fe20000410000 */
[----:B------:R-:W-:Y:S02]  /*b820*/  HADD2.F32 R8, -RZ, R27.H0_H0 ;  /* 0x2000001bff087230 */ /* 0x000fe40000004100 */
[----:B------:R-:W-:Y:S01]  /*b830*/  FFMA.FTZ R9, R15, R42, R9 ;  /* 0x0000002a0f097223 */ /* 0x000fe20000010009 */
[----:B------:R-:W-:Y:S01]  /*b840*/  FMUL.FTZ R26, R26, R33 ;  /* 0x000000211a1a7220 */ /* 0x000fe20000410000 */
[----:B------:R-:W-:Y:S01]  /*b850*/  HADD2.F32 R15, -RZ, R25.H0_H0 ;  /* 0x20000019ff0f7230 */ /* 0x000fe20000004100 */
[----:B------:R-:W-:Y:S01]  /*b860*/  F2FP.F16.E4M3.UNPACK_B R31, R4.H1 ;  /* 0x00000004ff1f723e */ /* 0x000fe200030006ff */
[C---:B------:R-:W-:Y:S01]  /*b870*/  FMUL.FTZ R42, R8.reuse, R40 ;  /* 0x00000028082a7220 */ /* 0x040fe20000410000 */
[----:B------:R-:W-:Y:S01]  /*b880*/  F2FP.F16.E4M3.UNPACK_B R4, R6 ;  /* 0x00000006ff04723e */ /* 0x000fe200020006ff */
[----:B------:R-:W-:Y:S01]  /*b890*/  FMUL.FTZ R47, R8, R28 ;  /* 0x0000001c082f7220 */ /* 0x000fe20000410000 */
[----:B------:R-:W-:Y:S01]  /*b8a0*/  F2FP.F16.E4M3.UNPACK_B R7, R6.H1 ;  /* 0x00000006ff07723e */ /* 0x000fe200030006ff */
[C---:B------:R-:W-:Y:S01]  /*b8b0*/  FFMA.FTZ R8, R14.reuse, R41, R26 ;  /* 0x000000290e087223 */ /* 0x040fe2000001001a */
[----:B------:R-:W-:Y:S01]  /*b8c0*/  F2FP.F16.E4M3.UNPACK_B R6, R10 ;  /* 0x0000000aff06723e */ /* 0x000fe200020006ff */
[----:B------:R-:W-:Y:S01]  /*b8d0*/  FFMA.FTZ R10, R14, R33, -R45 ;  /* 0x000000210e0a7223 */ /* 0x000fe2000001082d */
[----:B------:R-:W-:Y:S01]  /*b8e0*/  F2FP.F16.E4M3.UNPACK_B R41, R43 ;  /* 0x0000002bff29723e */ /* 0x000fe200020006ff */
[C---:B------:R-:W-:Y:S01]  /*b8f0*/  FFMA.FTZ R14, R15.reuse, R28, -R42 ;  /* 0x0000001c0f0e7223 */ /* 0x040fe2000001082a */
[-C--:B------:R-:W-:Y:S01]  /*b900*/  F2FP.F16.E4M3.UNPACK_B R33, R35.reuse ;  /* 0x00000023ff21723e */ /* 0x080fe200020006ff */
[----:B------:R-:W-:Y:S01]  /*b910*/  FFMA.FTZ R15, R15, R40, R47 ;  /* 0x000000280f0f7223 */ /* 0x000fe2000001002f */
[----:B------:R-:W-:Y:S01]  /*b920*/  HADD2.F32 R40, -RZ, R39.H1_H1 ;  /* 0x30000027ff287230 */ /* 0x000fe20000004100 */
[----:B------:R-:W-:Y:S01]  /*b930*/  F2FP.F16.E4M3.UNPACK_B R35, R35.H1 ;  /* 0x00000023ff23723e */ /* 0x000fe200030006ff */
[----:B------:R-:W-:-:S02]  /*b940*/  HADD2.F32 R27, -RZ, R27.H1_H1 ;  /* 0x3000001bff1b7230 */ /* 0x000fc40000004100 */
[----:B------:R-:W-:Y:S02]  /*b950*/  HADD2.F32 R28, -RZ, R25.H1_H1 ;  /* 0x30000019ff1c7230 */ /* 0x000fe40000004100 */
[----:B------:R-:W-:Y:S02]  /*b960*/  HADD2.F32 R42, -RZ, R41.H0_H0 ;  /* 0x20000029ff2a7230 */ /* 0x000fe40000004100 */
[C---:B------:R-:W-:Y:S01]  /*b970*/  FMUL.FTZ R45, R27.reuse, R40 ;  /* 0x000000281b2d7220 */ /* 0x040fe20000410000 */
[----:B------:R-:W-:Y:S02]  /*b980*/  HADD2.F32 R25, -RZ, R30.H0_H0 ;  /* 0x2000001eff197230 */ /* 0x000fe40000004100 */
[----:B------:R-:W-:Y:S01]  /*b990*/  FMUL.FTZ R27, R27, R32 ;  /* 0x000000201b1b7220 */ /* 0x000fe20000410000 */
[----:B------:R-:W-:Y:S02]  /*b9a0*/  HADD2.F32 R39, -RZ, R33.H0_H0 ;  /* 0x20000021ff277230 */ /* 0x000fe40000004100 */
[----:B------:R-:W-:-:S02]  /*b9b0*/  HADD2.F32 R26, -RZ, R29.H0_H0 ;  /* 0x2000001dff1a7230 */ /* 0x000fc40000004100 */
[C---:B------:R-:W-:Y:S01]  /*b9c0*/  FMUL.FTZ R47, R25.reuse, R42 ;  /* 0x0000002a192f7220 */ /* 0x040fe20000410000 */
[----:B------:R-:W-:Y:S02]  /*b9d0*/  HADD2.F32 R41, -RZ, R41.H1_H1 ;  /* 0x30000029ff297230 */ /* 0x000fe40000004100 */
[-C--:B------:R-:W-:Y:S01]  /*b9e0*/  FMUL.FTZ R49, R25, R39.reuse ;  /* 0x0000002719317220 */ /* 0x080fe20000410000 */
[C---:B------:R-:W-:Y:S01]  /*b9f0*/  FFMA.FTZ R25, R28.reuse, R32, -R45 ;  /* 0x000000201c197223 */ /* 0x040fe2000001082d */
[----:B------:R-:W-:Y:S01]  /*ba00*/  FFMA.FTZ R28, R28, R40, R27 ;  /* 0x000000281c1c7223 */ /* 0x000fe2000001001b */
[C---:B------:R-:W-:Y:S01]  /*ba10*/  FFMA.FTZ R27, R26.reuse, R39, -R47 ;  /* 0x000000271a1b7223 */ /* 0x040fe2000001082f */
        /* <DEDUP_REMOVED lines=8> */
[C---:B------:R-:W-:Y:S01]  /*baa0*/  FMUL.FTZ R50, R32.reuse, R42 ;  /* 0x0000002a20327220 */ /* 0x040fe20000410000 */
[----:B------:R-:W-:Y:S02]  /*bab0*/  HADD2.F32 R33, -RZ, R34.H0_H0 ;  /* 0x20000022ff217230 */ /* 0x000fe40000004100 */
[-C--:B------:R-:W-:Y:S01]  /*bac0*/  FMUL.FTZ R43, R32, R40.reuse ;  /* 0x00000028202b7220 */ /* 0x080fe20000410000 */
[----:B------:R-:W-:Y:S01]  /*bad0*/  HADD2.F32 R30, -RZ, R30.H1_H1 ;  /* 0x3000001eff1e7230 */ /* 0x000fe20000004100 */
[----:B------:R-:W-:Y:S01]  /*bae0*/  F2FP.SATFINITE.E4M3.F32.PACK_AB_MERGE_C R9, R8, R9, R15 ;  /* 0x000000090809723e */ /* 0x000fe2000480700f */
[----:B------:R-:W-:Y:S02]  /*baf0*/  HADD2.F32 R29, -RZ, R29.H1_H1 ;  /* 0x3000001dff1d7230 */ /* 0x000fe40000004100 */
[C---:B------:R-:W-:Y:S01]  /*bb00*/  FFMA.FTZ R32, R33.reuse, R40, -R50 ;  /* 0x0000002821207223 */ /* 0x040fe20000010832 */
[----:B------:R-:W-:Y:S01]  /*bb10*/  FFMA.FTZ R33, R33, R42, R43 ;  /* 0x0000002a21217223 */ /* 0x000fe2000001002b */
[C---:B------:R-:W-:Y:S01]  /*bb20*/  FMUL.FTZ R46, R30.reuse, R41 ;  /* 0x000000291e2e7220 */ /* 0x040fe20000410000 */
[----:B------:R-:W-:Y:S01]  /*bb30*/  F2FP.F16.E4M3.UNPACK_B R43, R24.H1 ;  /* 0x00000018ff2b723e */ /* 0x000fe200030006ff */
[----:B------:R-:W-:Y:S01]  /*bb40*/  FMUL.FTZ R48, R30, R39 ;  /* 0x000000271e307220 */ /* 0x000fe20000410000 */
[----:B------:R-:W-:Y:S01]  /*bb50*/  F2FP.F16.E4M3.UNPACK_B R40, R13.H1 ;  /* 0x0000000dff28723e */ /* 0x000fe200030006ff */
[----:B------:R-:W-:Y:S01]  /*bb60*/  FFMA.FTZ R30, R29, R39, -R46 ;  /* 0x000000271d1e7223 */ /* 0x000fe2000001082e */
[----:B------:R-:W-:-:S02]  /*bb70*/  HADD2.F32 R42, -RZ, R35.H1_H1 ;  /* 0x30000023ff2a7230 */ /* 0x000fc40000004100 */
[----:B------:R-:W-:Y:S01]  /*bb80*/  FFMA.FTZ R29, R29, R41, R48 ;  /* 0x000000291d1d7223 */ /* 0x000fe20000010030 */
[----:B------:R-:W-:Y:S02]  /*bb90*/  HADD2.F32 R44, -RZ, R44.H1_H1 ;  /* 0x3000002cff2c7230 */ /* 0x000fe40000004100 */
[----:B------:R-:W-:Y:S02]  /*bba0*/  HADD2.F32 R39, -RZ, R38.H1_H1 ;  /* 0x30000026ff277230 */ /* 0x000fe40000004100 */
        /* <DEDUP_REMOVED lines=10> */
[----:B------:R-:W-:Y:S01]  /*bc50*/  FFMA.FTZ R52, R35, R44, R49 ;  /* 0x0000002c23347223 */ /* 0x000fe20000010031 */
[----:B------:R-:W-:-:S02]  /*bc60*/  HADD2.F32 R40, -RZ, R40.H1_H1 ;  /* 0x30000028ff287230 */ /* 0x000fc40000004100 */
[C---:B------:R-:W-:Y:S01]  /*bc70*/  FFMA.FTZ R45, R34.reuse, R45, R38 ;  /* 0x0000002d222d7223 */ /* 0x040fe20000010026 */
[----:B------:R-:W-:Y:S02]  /*bc80*/  HADD2.F32 R38, -RZ, R43.H1_H1 ;  /* 0x3000002bff267230 */ /* 0x000fe40000004100 */
[----:B------:R-:W-:Y:S01]  /*bc90*/  FFMA.FTZ R47, R35, R42, -R46 ;  /* 0x0000002a232f7223 */ /* 0x000fe2000001082e */
[----:B------:R-:W-:Y:S01]  /*bca0*/  FFMA.FTZ R44, R34, R41, -R39 ;  /* 0x00000029222c7223 */ /* 0x000fe20000010827 */
        /* <DEDUP_REMOVED lines=73> */
.L_x_9131:
[----:B------:R-:W-:Y:S05]  /*c140*/  BSYNC B0 ;  /* 0x0000000000007941 */ /* 0x000fea0003800000 */
.L_x_9121:
        /* <DEDUP_REMOVED lines=8> */
.L_x_9118:
[----:B------:R-:W-:-:S13]  /*c1d0*/  ISETP.NE.AND P0, PT, R157, 0x3, PT ;  /* 0x000000039d00780c */ /* 0x000fda0003f05270 */
[----:B------:R-:W-:Y:S05]  /*c1e0*/  @!P0 BRA `(.L_x_9146) ;  /* 0x0000000000048947 */ /* 0x000fea0003800000 */
[----:B------:R-:W-:Y:S01]  /*c1f0*/  BPT.TRAP 0x1 ;  /* 0x000000040000795c */ /* 0x000fe20000300000 */
.L_x_9146:
[----:B-1----:R-:W-:Y:S01]  /*c200*/  IMAD R3, R18, 0x8, R17 ;  /* 0x0000000812037824 */ /* 0x002fe200078e0211 */
[----:B0-2---:R-:W-:-:S04]  /*c210*/  SHF.L.U32 R0, R22, 0x1f, RZ ;  /* 0x0000001f16007819 */ /* 0x005fc800000006ff */
[----:B------:R0:W1:Y:S01]  /*c220*/  SYNCS.PHASECHK.TRANS64.TRYWAIT P2, [R3+URZ+0x19c30], R0 ;  /* 0x019c3000030075a7 */ /* 0x000062000804017f */
[----:B------:R-:W-:Y:S05]  /*c230*/  @!P0 BRA `(.L_x_9147) ;  /* 0x0000000000048947 */ /* 0x000fea0003800000 */
[----:B------:R-:W-:Y:S01]  /*c240*/  BPT.TRAP 0x1 ;  /* 0x000000040000795c */ /* 0x000fe20000300000 */
.L_x_9147:
[----:B---3-5:R-:W2:Y:S02]  /*c250*/  S2R R4, SR_TID.X ;  /* 0x0000000000047919 */ /* 0x028ea40000002100 */
[----:B--2---:R-:W-:-:S04]  /*c260*/  LOP3.LUT R4, R4, 0x7f, RZ, 0xc0, !PT ;  /* 0x0000007f04047812 */ /* 0x004fc800078ec0ff */
[----:B------:R-:W-:Y:S01]  /*c270*/  ISETP.NE.AND P1, PT, R4, RZ, PT ;  /* 0x000000ff0400720c */ /* 0x000fe20003f25270 */
[----:B-1----:R-:W-:-:S12]  /*c280*/  @P2 BRA `(.L_x_9148) ;  /* 0x0000000000082947 */ /* 0x002fd80003800000 */
[----:B------:R-:W1:Y:S02]  /*c290*/  SYNCS.PHASECHK.TRANS64.TRYWAIT P2, [R3+URZ+0x19c30], R0 ;  /* 0x019c3000030075a7 */ /* 0x000e64000804017f */
[----:B-1----:R-:W-:Y:S05]  /*c2a0*/  @!P2 BRA `(.L_x_9149) ;  /* 0x000001480084a947 */ /* 0x002fea0003800000 */
.L_x_9148:
[----:B------:R-:W-:Y:S05]  /*c2b0*/  WARPSYNC.ALL ;  /* 0x0000000000007948 */ /* 0x000fea0003800000 */
[----:B01----:R-:W-:Y:S01]  /*c2c0*/  VIADD R0, R17, 0x13800 ;  /* 0x0001380011007836 */ /* 0x003fe20000000000 */
[----:B------:R-:W2:Y:S01]  /*c2d0*/  LDL R96, [R1+0x20] ;  /* 0x0000200001607983 */ /* 0x000ea20000100800 */
[----:B------:R-:W-:-:S03]  /*c2e0*/  IMAD.MOV.U32 R9, RZ, RZ, -0x3ffffff0 ;  /* 0xc0000010ff097424 */ /* 0x000fc600078e00ff */
[----:B------:R-:W3:Y:S01]  /*c2f0*/  LDL R94, [R1+0x3c] ;  /* 0x00003c00015e7983 */ /* 0x000ee20000100800 */
[----:B------:R-:W-:Y:S01]  /*c300*/  SHF.R.U32.HI R0, RZ, 0x4, R0 ;  /* 0x00000004ff007819 */ /* 0x000fe20000011600 */
[----:B------:R-:W-:Y:S01]  /*c310*/  IMAD.MOV.U32 R5, RZ, RZ, -0x3ffffff0 ;  /* 0xc0000010ff057424 */ /* 0x000fe200078e00ff */
[----:B------:R-:W-:Y:S01]  /*c320*/  LOP3.LUT R8, R36, 0x10000, RZ, 0xfc, !PT ;  /* 0x0001000024087812 */ /* 0x000fe200078efcff */
[----:B------:R-:W-:Y:S01]  /*c330*/  IMAD.MOV.U32 R13, RZ, RZ, -0x3ffffff0 ;  /* 0xc0000010ff0d7424 */ /* 0x000fe200078e00ff */
[----:B------:R-:W-:Y:S01]  /*c340*/  LOP3.LUT R0, R0, 0x3fff, RZ, 0xc0, !PT ;  /* 0x00003fff00007812 */ /* 0x000fe200078ec0ff */
[----:B------:R-:W-:Y:S01]  /*c350*/  IMAD.MOV.U32 R7, RZ, RZ, -0x3ffffff0 ;  /* 0xc0000010ff077424 */ /* 0x000fe200078e00ff */
[----:B------:R-:W0:Y:S02]  /*c360*/  LDC.64 R14, c[0x0][0x9e0] ;  /* 0x00027800ff0e7b82 */ /* 0x000e240000000a00 */
[----:B------:R-:W-:-:S05]  /*c370*/  LOP3.LUT R4, R0, 0x10000, RZ, 0xfc, !PT ;  /* 0x0001000000047812 */ /* 0x000fca00078efcff */
[----:B------:R1:W-:Y:S01]  /*c380*/  STL [R1+0x1c], R4 ;  /* 0x00001c0401007387 */ /* 0x0003e20000100800 */
[----:B------:R-:W-:Y:S02]  /*c390*/  R2UR UR4, R8 ;  /* 0x00000000080472ca */ /* 0x000fe400000e0000 */
[----:B------:R-:W-:Y:S02]  /*c3a0*/  R2UR UR5, R9 ;  /* 0x00000000090572ca */ /* 0x000fe400000e0000 */
[----:B------:R-:W-:Y:S01]  /*c3b0*/  R2UR UR7, R5 ;  /* 0x00000000050772ca */ /* 0x000fe200000e0000 */
[----:B------:R-:W-:Y:S01]  /*c3c0*/  WARPGROUP.ARRIVE ;  /* 0x00000000000079c5 */ /* 0x000fe20000000000 */
[----:B------:R-:W4:Y:S01]  /*c3d0*/  LDL R90, [R1+0x64] ;  /* 0x00006400015a7983 */ /* 0x000f220000100800 */
[----:B-1----:R-:W-:-:S03]  /*c3e0*/  IMAD R4, R18, 0x300, R4 ;  /* 0x0000030012047824 */ /* 0x002fc600078e0204 */
[----:B------:R-:W4:Y:S02]  /*c3f0*/  LDL.LU R20, [R1+0x24] ;  /* 0x0000240001147983 */ /* 0x000f240000300800 */
[----:B------:R-:W-:-:S13]  /*c400*/  R2UR UR6, R4 ;  /* 0x00000000040672ca */ /* 0x000fda00000e0000 */
[----:B------:R-:W-:Y:S01]  /*c410*/  QGMMA.64x128x32.F32.E4M3.E4M3 R24, gdesc[UR4], RZ, !UPT, gsb0 ;  /* 0x01e00000041879f3 */ /* 0x000fe2000c0008ff */
[----:B------:R-:W-:Y:S02]  /*c420*/  VIADD R12, R8, 0x180 ;  /* 0x00000180080c7836 */ /* 0x000fe40000000000 */
[----:B------:R-:W-:Y:S01]  /*c430*/  VIADD R6, R4, 0x100 ;  /* 0x0000010004067836 */ /* 0x000fe20000000000 */
[----:B------:R-:W-:Y:S02]  /*c440*/  R2UR UR5, R13 ;  /* 0x000000000d0572ca */ /* 0x000fe400000e0000 */
[----:B------:R-:W-:Y:S02]  /*c450*/  R2UR UR4, R12 ;  /* 0x000000000c0472ca */ /* 0x000fe400000e0000 */
[----:B------:R-:W-:Y:S02]  /*c460*/  R2UR UR6, R6 ;  /* 0x00000000060672ca */ /* 0x000fe400000e0000 */
[----:B------:R-:W-:Y:S01]  /*c470*/  R2UR UR7, R7 ;  /* 0x00000000070772ca */ /* 0x000fe200000e0000 */
[----:B------:R-:W-:-:S02]  /*c480*/  VIADD R10, R8, 0x300 ;  /* 0x00000300080a7836 */ /* 0x000fc40000000000 */
[----:B------:R-:W-:Y:S02]  /*c490*/  VIADD R4, R4, 0x200 ;  /* 0x0000020004047836 */ /* 0x000fe40000000000 */
[----:B------:R-:W-:Y:S02]  /*c4a0*/  IMAD.MOV.U32 R11, RZ, RZ, -0x3ffffff0 ;  /* 0xc0000010ff0b7424 */ /* 0x000fe400078e00ff */
[----:B------:R-:W-:Y:S01]  /*c4b0*/  IMAD.MOV.U32 R5, RZ, RZ, -0x3ffffff0 ;  /* 0xc0000010ff057424 */ /* 0x000fe200078e00ff */
[----:B------:R-:W-:Y:S02]  /*c4c0*/  WARPGROUP.DEPBAR.LE gsb0, 0x0 ;  /* 0x00008000000079c5 */ /* 0x000fe40000010000 */
[----:B------:R-:W-:-:S06]  /*c4d0*/  WARPGROUP.ARRIVE ;  /* 0x00000000000079c5 */ /* 0x000fcc0000000000 */
[----:B------:R-:W-:Y:S01]  /*c4e0*/  QGMMA.64x128x32.F32.E4M3.E4M3 R24, gdesc[UR4], R24, gsb0 ;  /* 0x01e00000041879f3 */ /* 0x000fe20008000818 */
[----:B------:R-:W-:Y:S02]  /*c4f0*/  R2UR UR4, R10 ;  /* 0x000000000a0472ca */ /* 0x000fe400000e0000 */
[----:B------:R-:W-:Y:S02]  /*c500*/  R2UR UR5, R11 ;  /* 0x000000000b0572ca */ /* 0x000fe400000e0000 */
[----:B------:R-:W-:Y:S02]  /*c510*/  R2UR UR6, R4 ;  /* 0x00000000040672ca */ /* 0x000fe400000e0000 */
[----:B------:R-:W-:Y:S01]  /*c520*/  R2UR UR7, R5 ;  /* 0x00000000050772ca */ /* 0x000fe200000e0000 */
[----:B------:R-:W-:-:S04]  /*c530*/  IMAD.MOV.U32 R4, RZ, RZ, -0x80 ;  /* 0xffffff80ff047424 */ /* 0x000fc800078e00ff */
[----:B------:R-:W-:Y:S02]  /*c540*/  IMAD R21, R89, R4, 0x80 ;  /* 0x0000008059157424 */ /* 0x000fe400078e0204 */
[----:B------:R-:W-:Y:S01]  /*c550*/  @!P1 VIADD R0, R3, 0x19c40 ;  /* 0x00019c4003009836 */ /* 0x000fe20000000000 */
[----:B0-----:R-:W-:-:S04]  /*c560*/  ISETP.GE.AND P2, PT, R15, 0x1, PT ;  /* 0x000000010f00780c */ /* 0x001fc80003f46270 */
[----:B------:R-:W-:Y:S01]  /*c570*/  @!P1 PRMT R0, RZ, 0x654, R0 ;  /* 0x00000654ff009816 */ /* 0x000fe20000000000 */
[----:B------:R-:W-:Y:S02]  /*c580*/  WARPGROUP.DEPBAR.LE gsb0, 0x0 ;  /* 0x00008000000079c5 */ /* 0x000fe40000010000 */
[----:B------:R-:W-:-:S06]  /*c590*/  WARPGROUP.ARRIVE ;  /* 0x00000000000079c5 */ /* 0x000fcc0000000000 */
[----:B------:R-:W-:Y:S01]  /*c5a0*/  QGMMA.64x128x32.F32.E4M3.E4M3 R24, gdesc[UR4], R24, gsb0 ;  /* 0x01e00000041879f3 */ /* 0x000fe20008000818 */
[----:B----4-:R-:W-:Y:S01]  /*c5b0*/  IMAD R152, R20, 0xc0, R90 ;  /* 0x000000c014987824 */ /* 0x010fe200078e025a */
[----:B------:R-:W-:Y:S01]  /*c5c0*/  ULDC UR4, c[0x0][0x9dc] ;  /* 0x0002770000047ab9 */ /* 0x000fe20000000800 */
[----:B--2---:R-:W-:-:S03]  /*c5d0*/  IMAD.IADD R3, R96, 0x1, R21 ;  /* 0x0000000160037824 */ /* 0x004fc600078e0215 */
[----:B------:R0:W-:Y:S01]  /*c5e0*/  STL [R1+0x10], R152 ;  /* 0x0000109801007387 */ /* 0x0001e20000100800 */
[----:B------:R-:W-:Y:S01]  /*c5f0*/  IMAD.U32 R7, RZ, RZ, UR4 ;  /* 0x00000004ff077e24 */ /* 0x000fe2000f8e00ff */
[--C-:B---3--:R-:W-:Y:S01]  /*c600*/  IADD3 R5, -R94, 0x1, R3.reuse ;  /* 0x000000015e057810 */ /* 0x108fe20007ffe103 */
[----:B------:R-:W-:-:S03]  /*c610*/  IMAD R20, R156, -0x2, R3 ;  /* 0xfffffffe9c147824 */ /* 0x000fc600078e0203 */
[----:B------:R-:W-:Y:S01]  /*c620*/  LOP3.LUT R6, RZ, R7, RZ, 0x33, !PT ;  /* 0x00000007ff067212 */ /* 0x000fe200078e33ff */
[----:B------:R-:W-:Y:S01]  /*c630*/  IMAD R5, R156, -0x2, R5 ;  /* 0xfffffffe9c057824 */ /* 0x000fe200078e0205 */
[----:B------:R-:W-:-:S03]  /*c640*/  LOP3.LUT R16, R16, 0xffffff7f, RZ, 0xc0, !PT ;  /* 0xffffff7f10107812 */ /* 0x000fc600078ec0ff */
[C---:B------:R-:W-:Y:S02]  /*c650*/  IMAD.IADD R3, R5.reuse, 0x1, R14 ;  /* 0x0000000105037824 */ /* 0x040fe400078e020e */
[----:B------:R-:W-:Y:S01]  /*c660*/  IMAD.IADD R6, R5, 0x1, R6 ;  /* 0x0000000105067824 */ /* 0x000fe200078e0206 */
[----:B------:R-:W-:Y:S02]  /*c670*/  @P2 LOP3.LUT R16, R16, 0x80, RZ, 0xfc, !PT ;  /* 0x0000008010102812 */ /* 0x000fe400078efcff */
[----:B------:R-:W-:Y:S01]  /*c680*/  VIADDMNMX R90, R152, R3, R20, PT ;  /* 0x00000003985a7246 */ /* 0x000fe20003800114 */
[----:B------:R-:W-:Y:S01]  /*c690*/  IMAD.IADD R92, R6, 0x1, R152 ;  /* 0x00000001065c7824 */ /* 0x000fe200078e0298 */
[----:B------:R-:W-:Y:S02]  /*c6a0*/  WARPGROUP.DEPBAR.LE gsb0, 0x0 ;  /* 0x00008000000079c5 */ /* 0x000fe40000010000 */
[----:B------:R1:W-:Y:S02]  /*c6b0*/  @!P1 SYNCS.ARRIVE.TRANS64.RED.A1T0 RZ, [R0+URZ], RZ ;  /* 0x000000ff00ff99a7 */ /* 0x0003e4000810043f */
[----:B-1----:R-:W-:Y:S01]  /*c6c0*/  LEA R0, R89, 0xffffff80, 0x7 ;  /* 0xffffff8059007811 */ /* 0x002fe200078e38ff */
[----:B0-----:R-:W-:Y:S06]  /*c6d0*/  @!P2 BRA `(.L_x_9150) ;  /* 0x000000000050a947 */ /* 0x001fec0003800000 */
        /* <DEDUP_REMOVED lines=11> */
.L_x_9152:
[----:B------:R-:W-:-:S13]  /*c790*/  ISETP.NE.AND P2, PT, R15, 0x1, PT ;  /* 0x000000010f00780c */ /* 0x000fda0003f45270 */
[----:B------:R-:W0:Y:S02]  /*c7a0*/  @P2 LDC.64 R4, c[0x0][0x9e8] ;  /* 0x00027a00ff042b82 */ /* 0x000e240000000a00 */
[----:B0-----:R-:W-:-:S05]  /*c7b0*/  @P2 IMAD.HI.U32 R4, R91, R4, RZ ;  /* 0x000000045b042227 */ /* 0x001fca00078e00ff */
[----:B------:R-:W-:-:S07]  /*c7c0*/  @P2 SHF.R.U32.HI R91, RZ, R5, R4 ;  /* 0x00000005ff5b2219 */ /* 0x000fce0000011604 */
.L_x_9153:
[----:B------:R-:W-:Y:S05]  /*c7d0*/  BSYNC B0 ;  /* 0x0000000000007941 */ /* 0x000fea0003800000 */
.L_x_9151:
[----:B------:R-:W-:-:S04]  /*c7e0*/  IMAD R91, R91, R15, -R0 ;  /* 0x0000000f5b5b7224 */ /* 0x000fc800078e0a00 */
[----:B------:R-:W-:-:S05]  /*c7f0*/  IMAD R91, R156, -0x2, R91 ;  /* 0xfffffffe9c5b7824 */ /* 0x000fca00078e025b */
[----:B------:R-:W-:Y:S02]  /*c800*/  VIMNMX R92, R92, R91, !PT ;  /* 0x0000005b5c5c7248 */ /* 0x000fe40007fe0100 */
[----:B------:R-:W-:-:S07]  /*c810*/  VIADDMNMX R90, R91, R15, R90, PT ;  /* 0x0000000f5b5a7246 */ /* 0x000fce000380015a */
.L_x_9150:
[C---:B------:R-:W-:Y:S01]  /*c820*/  ISETP.GE.AND P3, PT, R21.reuse, 0x9, PT ;  /* 0x000000091500780c */ /* 0x040fe20003f66270 */
[----:B------:R-:W-:Y:S01]  /*c830*/  VIADD R4, R152, 0x8 ;  /* 0x0000000898047836 */ /* 0x000fe20000000000 */
[C---:B------:R-:W-:Y:S02]  /*c840*/  ISETP.GE.AND P2, PT, R21.reuse, 0x2, PT ;  /* 0x000000021500780c */ /* 0x040fe40003f46270 */
[----:B------:R-:W-:Y:S01]  /*c850*/  LOP3.LUT R16, R16, 0xfffffffe, RZ, 0xc0, !PT ;  /* 0xfffffffe10107812 */ /* 0x000fe200078ec0ff */
[----:B------:R-:W-:Y:S01]  /*c860*/  IMAD.IADD R6, R6, 0x1, R4 ;  /* 0x0000000106067824 */ /* 0x000fe200078e0204 */
[----:B------:R-:W-:Y:S01]  /*c870*/  ISETP.GT.AND P4, PT, R92, 0x1, !P2 ;  /* 0x000000015c00780c */ /* 0x000fe20005784270 */
[----:B------:R0:W-:Y:S01]  /*c880*/  STL [R1+0xc], R4 ;  /* 0x00000c0401007387 */ /* 0x0001e20000100800 */
[----:B------:R-:W-:Y:S02]  /*c890*/  ISETP.GE.AND P5, PT, R21, 0xa, PT ;  /* 0x0000000a1500780c */ /* 0x000fe40003fa6270 */
[----:B------:R-:W-:-:S02]  /*c8a0*/  ISETP.LT.OR P4, PT, R90, 0x2, P4 ;  /* 0x000000025a00780c */ /* 0x000fc40002781670 */
[----:B------:R-:W-:Y:S02]  /*c8b0*/  ISETP.GE.AND P6, PT, R21, 0x1, PT ;  /* 0x000000011500780c */ /* 0x000fe40003fc6270 */
[----:B------:R-:W-:Y:S02]  /*c8c0*/  @P3 LOP3.LUT R16, R16, 0x1, RZ, 0xfc, !PT ;  /* 0x0000000110103812 */ /* 0x000fe400078efcff */
[----:B------:R-:W-:Y:S02]  /*c8d0*/  ISETP.GT.AND P3, PT, R92, 0x8, !P3 ;  /* 0x000000085c00780c */ /* 0x000fe40005f64270 */
[----:B------:R-:W-:Y:S02]  /*c8e0*/  FSEL R25, R25, -INF , !P4 ;  /* 0xff80000019197808 */ /* 0x000fe40006000000 */
[----:B------:R-:W-:Y:S02]  /*c8f0*/  ISETP.LT.OR P3, PT, R90, 0x9, P3 ;  /* 0x000000095a00780c */ /* 0x000fe40001f61670 */
        /* <DEDUP_REMOVED lines=14> */
[----:B------:R-:W-:Y:S02]  /*c9e0*/  ISETP.GT.AND P3, PT, R92, 0x11, !P4 ;  /* 0x000000115c00780c */ /* 0x000fe40006764270 */
[----:B------:R-:W-:Y:S02]  /*c9f0*/  VIADDMNMX R20, R4, R3, R20, PT ;  /* 0x0000000304147246 */ /* 0x000fe40003800114 */
[----:B------:R-:W-:Y:S02]  /*ca00*/  ISETP.LT.OR P3, PT, R90, 0x12, P3 ;  /* 0x000000125a00780c */ /* 0x000fe40001f61670 */
[----:B------:R-:W-:Y:S02]  /*ca10*/  @P4 LOP3.LUT R16, R16, 0x2000000, RZ, 0xfc, !PT ;  /* 0x0200000010104812 */ /* 0x000fe400078efcff */
[----:B------:R-:W-:-:S02]  /*ca20*/  ISETP.GE.AND P4, PT, R21, 0x19, PT ;  /* 0x000000191500780c */ /* 0x000fc40003f86270 */
        /* <DEDUP_REMOVED lines=156> */
[----:B0-----:R-:W-:Y:S05]  /*d3f0*/  @!P5 BRA `(.L_x_9154) ;  /* 0x000000000054d947 */ /* 0x001fea0003800000 */
        /* <DEDUP_REMOVED lines=12> */
.L_x_9156:
[----:B------:R-:W-:-:S13]  /*d4c0*/  ISETP.NE.AND P5, PT, R15, 0x1, PT ;  /* 0x000000010f00780c */ /* 0x000fda0003fa5270 */
[----:B------:R-:W0:Y:S02]  /*d4d0*/  @P5 LDC.64 R4, c[0x0][0x9e8] ;  /* 0x00027a00ff045b82 */ /* 0x000e240000000a00 */
[----:B0-----:R-:W-:-:S05]  /*d4e0*/  @P5 IMAD.HI.U32 R4, R3, R4, RZ ;  /* 0x0000000403045227 */ /* 0x001fca00078e00ff */
[----:B------:R-:W-:-:S07]  /*d4f0*/  @P5 SHF.R.U32.HI R3, RZ, R5, R4 ;  /* 0x00000005ff035219 */ /* 0x000fce0000011604 */
.L_x_9157:
[----:B------:R-:W-:Y:S05]  /*d500*/  BSYNC B0 ;  /* 0x0000000000007941 */ /* 0x000fea0003800000 */
.L_x_9155:
[----:B------:R-:W-:-:S04]  /*d510*/  IMAD R3, R3, R15, -R0 ;  /* 0x0000000f03037224 */ /* 0x000fc800078e0a00 */
[----:B------:R-:W-:-:S05]  /*d520*/  IMAD R3, R156, -0x2, R3 ;  /* 0xfffffffe9c037824 */ /* 0x000fca00078e0203 */
[----:B------:R-:W-:Y:S02]  /*d530*/  VIMNMX R6, R6, R3, !PT ;  /* 0x0000000306067248 */ /* 0x000fe40007fe0100 */
[----:B------:R-:W-:-:S07]  /*d540*/  VIADDMNMX R20, R3, R15, R20, PT ;  /* 0x0000000f03147246 */ /* 0x000fce0003800114 */
.L_x_9154:
[----:B------:R-:W-:Y:S01]  /*d550*/  ISETP.GT.AND P2, PT, R6, 0x1, !P2 ;  /* 0x000000010600780c */ /* 0x000fe20005744270 */
[----:B------:R-:W-:Y:S01]  /*d560*/  IMAD.IADD R14, R88, 0x1, R14 ;  /* 0x00000001580e7824 */ /* 0x000fe200078e020e */
        /* <DEDUP_REMOVED lines=77> */
[----:B------:R-:W-:Y:S01]  /*da40*/  ISETP.GT.AND P6, PT, R6, RZ, !P6 ;  /* 0x000000ff0600720c */ /* 0x000fe200077c4270 */
[----:B------:R-:W0:Y:S01]  /*da50*/  SHFL.BFLY PT, R3, R0, 0x2, 0x1f ;  /* 0x0c401f0000037f89 */ /* 0x000e2200000e0000 */
[----:B------:R-:W-:Y:S02]  /*da60*/  FSEL R127, R50, -INF , !P2 ;  /* 0xff800000327f7808 */ /* 0x000fe40005000000 */
[----:B------:R-:W-:Y:S02]  /*da70*/  LOP3.LUT P2, RZ, R16, 0x20000, RZ, 0xc0, !PT ;  /* 0x0002000010ff7812 */ /* 0x000fe4000784c0ff */
[----:B------:R-:W-:Y:S02]  /*da80*/  ISETP.LT.OR P6, PT, R20, 0x1, P6 ;  /* 0x000000011400780c */ /* 0x000fe400037c1670 */
[----:B------:R-:W-:Y:S02]  /*da90*/  ISETP.GT.AND P2, PT, R6, 0x31, !P2 ;  /* 0x000000310600780c */ /* 0x000fe40005744270 */
[----:B------:R-:W-:-:S02]  /*daa0*/  FSEL R26, R26, -INF , !P6 ;  /* 0xff8000001a1a7808 */ /* 0x000fc40007000000 */
[----:B------:R-:W-:Y:S02]  /*dab0*/  ISETP.LT.OR P2, PT, R20, 0x32, P2 ;  /* 0x000000321400780c */ /* 0x000fe40001741670 */
[----:B------:R-:W-:Y:S02]  /*dac0*/  ISETP.GT.AND P3, PT, R6, 0x71, !P3 ;  /* 0x000000710600780c */ /* 0x000fe40005f64270 */
[----:B------:R-:W-:Y:S02]  /*dad0*/  FSEL R51, R51, -INF , !P2 ;  /* 0xff80000033337808 */ /* 0x000fe40005000000 */
[----:B------:R-:W-:Y:S02]  /*dae0*/  LOP3.LUT P2, RZ, R16, 0x10000, RZ, 0xc0, !PT ;  /* 0x0001000010ff7812 */ /* 0x000fe4000784c0ff */
[C---:B------:R-:W-:Y:S02]  /*daf0*/  ISETP.GT.AND P4, PT, R6.reuse, 0x78, !P4 ;  /* 0x000000780600780c */ /* 0x040fe40006784270 */
[----:B------:R-:W-:-:S02]  /*db00*/  ISETP.GT.AND P2, PT, R6, 0x38, !P2 ;  /* 0x000000380600780c */ /* 0x000fc40005744270 */
[C---:B------:R-:W-:Y:S02]  /*db10*/  ISETP.LT.OR P3, PT, R20.reuse, 0x72, P3 ;  /* 0x000000721400780c */ /* 0x040fe40001f61670 */
[----:B------:R-:W-:Y:S02]  /*db20*/  ISETP.LT.OR P2, PT, R20, 0x39, P2 ;  /* 0x000000391400780c */ /* 0x000fe40001741670 */
[----:B0-----:R-:W-:Y:S02]  /*db30*/  FMNMX.FTZ R28, R0, R3, !PT ;  /* 0x00000003001c7209 */ /* 0x001fe40007810000 */
[----:B------:R-:W-:Y:S02]  /*db40*/  FSEL R129, R54, -INF , !P2 ;  /* 0xff80000036817808 */ /* 0x000fe40005000000 */
[----:B------:R-:W-:Y:S01]  /*db50*/  LOP3.LUT P2, RZ, R16, 0x8000, RZ, 0xc0, !PT ;  /* 0x0000800010ff7812 */ /* 0x000fe2000784c0ff */
[----:B------:R-:W0:Y:S01]  /*db60*/  SHFL.BFLY PT, R3, R28, 0x1, 0x1f ;  /* 0x0c201f001c037f89 */ /* 0x000e2200000e0000 */
[----:B------:R-:W-:-:S02]  /*db70*/  FMNMX.FTZ R0, R26, R27, !PT ;  /* 0x0000001b1a007209 */ /* 0x000fc40007810000 */
[----:B------:R-:W-:Y:S02]  /*db80*/  ISETP.GT.AND P2, PT, R6, 0x39, !P2 ;  /* 0x000000390600780c */ /* 0x000fe40005744270 */
[----:B------:R-:W-:Y:S02]  /*db90*/  FMNMX.FTZ R0, R5, R0, !PT ;  /* 0x0000000005007209 */ /* 0x000fe40007810000 */
[----:B------:R-:W-:Y:S02]  /*dba0*/  ISETP.LT.OR P2, PT, R20, 0x3a, P2 ;  /* 0x0000003a1400780c */ /* 0x000fe40001741670 */
[----:B------:R-:W-:Y:S02]  /*dbb0*/  FMNMX.FTZ R0, R31, R0, !PT ;  /* 0x000000001f007209 */ /* 0x000fe40007810000 */
[----:B------:R-:W-:Y:S02]  /*dbc0*/  FSEL R55, R55, -INF , !P2 ;  /* 0xff80000037377808 */ /* 0x000fe40005000000 */
        /* <DEDUP_REMOVED lines=38> */
[C---:B------:R-:W-:Y:S02]  /*de30*/  LOP3.LUT P5, RZ, R16.reuse, 0x4, RZ, 0xc0, !PT ;  /* 0x0000000410ff7812 */ /* 0x040fe400078ac0ff */
[----:B------:R-:W-:Y:S02]  /*de40*/  FSEL R67, R67, -INF , !P2 ;  /* 0xff80000043437808 */ /* 0x000fe40005000000 */
[----:B------:R-:W-:Y:S02]  /*de50*/  LOP3.LUT P2, RZ, R16, 0x100, RZ, 0xc0, !PT ;  /* 0x0000010010ff7812 */ /* 0x000fe4000784c0ff */
[----:B------:R-:W-:Y:S02]  /*de60*/  FMNMX.FTZ R0, R135, R0, !PT ;  /* 0x0000000087007209 */ /* 0x000fe40007810000 */
[----:B------:R-:W-:-:S02]  /*de70*/  ISETP.GT.AND P2, PT, R6, 0x58, !P2 ;  /* 0x000000580600780c */ /* 0x000fc40005744270 */
[----:B------:R-:W-:Y:S02]  /*de80*/  FMNMX.FTZ R0, R67, R0, !PT ;  /* 0x0000000043007209 */ /* 0x000fe40007810000 */
[----:B------:R-:W-:Y:S02]  /*de90*/  ISETP.LT.OR P2, PT, R20, 0x59, P2 ;  /* 0x000000591400780c */ /* 0x000fe40001741670 */
[----:B0-----:R-:W-:Y:S02]  /*dea0*/  FMNMX.FTZ R3, R28, R3, !PT ;  /* 0x000000031c037209 */ /* 0x001fe40007810000 */
[----:B------:R-:W-:Y:S02]  /*deb0*/  FSEL R137, R70, -INF , !P2 ;  /* 0xff80000046897808 */ /* 0x000fe40005000000 */
[----:B------:R-:W-:Y:S01]  /*dec0*/  LOP3.LUT P2, RZ, R16, 0x40, RZ, 0xc0, !PT ;  /* 0x0000004010ff7812 */ /* 0x000fe2000784c0ff */
[----:B------:R-:W-:-:S01]  /*ded0*/  FFMA.FTZ R143, R2, R3, -8 ;  /* 0xc1000000028f7423 */ /* 0x000fc20000010003 */
[----:B------:R-:W-:-:S02]  /*dee0*/  FMNMX.FTZ R0, R137, R0, !PT ;  /* 0x0000000089007209 */ /* 0x000fc40007810000 */
[----:B------:R-:W-:Y:S02]  /*def0*/  ISETP.GT.AND P2, PT, R6, 0x59, !P2 ;  /* 0x000000590600780c */ /* 0x000fe40005744270 */
[C---:B------:R-:W-:Y:S02]  /*df00*/  ISETP.LT.OR P4, PT, R20.reuse, 0x79, P4 ;  /* 0x000000791400780c */ /* 0x040fe40002781670 */
[----:B------:R-:W-:Y:S02]  /*df10*/  ISETP.LT.OR P2, PT, R20, 0x5a, P2 ;  /* 0x0000005a1400780c */ /* 0x000fe40001741670 */
[----:B------:R-:W-:Y:S02]  /*df20*/  FSEL R83, R83, -INF , !P3 ;  /* 0xff80000053537808 */ /* 0x000fe40005800000 */
[----:B------:R-:W-:Y:S02]  /*df30*/  FSEL R71, R71, -INF , !P2 ;  /* 0xff80000047477808 */ /* 0x000fe40005000000 */
[----:B------:R-:W-:-:S02]  /*df40*/  LOP3.LUT P2, RZ, R16, 0x20, RZ, 0xc0, !PT ;  /* 0x0000002010ff7812 */ /* 0x000fc4000784c0ff */
[----:B------:R-:W-:Y:S02]  /*df50*/  FMNMX.FTZ R0, R71, R0, !PT ;  /* 0x0000000047007209 */ /* 0x000fe40007810000 */
[----:B------:R-:W-:Y:S02]  /*df60*/  ISETP.GT.AND P2, PT, R6, 0x60, !P2 ;  /* 0x000000600600780c */ /* 0x000fe40005744270 */
[----:B------:R-:W-:Y:S02]  /*df70*/  ISETP.GE.AND P6, PT, R15, 0x1, PT ;  /* 0x000000010f00780c */ /* 0x000fe40003fc6270 */
[----:B------:R-:W-:-:S04]  /*df80*/  ISETP.LT.OR P2, PT, R20, 0x61, P2 ;  /* 0x000000611400780c */ /* 0x000fc80001741670 */
[----:B------:R-:W-:Y:S02]  /*df90*/  FSEL R139, R74, -INF , !P2 ;  /* 0xff8000004a8b7808 */ /* 0x000fe40005000000 */
[----:B------:R-:W-:Y:S02]  /*dfa0*/  LOP3.LUT P2, RZ, R16, 0x10, RZ, 0xc0, !PT ;  /* 0x0000001010ff7812 */ /* 0x000fe4000784c0ff */
[----:B------:R-:W-:Y:S02]  /*dfb0*/  FMNMX.FTZ R0, R139, R0, !PT ;  /* 0x000000008b007209 */ /* 0x000fe40007810000 */
[----:B------:R-:W-:-:S04]  /*dfc0*/  ISETP.GT.AND P2, PT, R6, 0x61, !P2 ;  /* 0x000000610600780c */ /* 0x000fc80005744270 */
[----:B------:R-:W-:-:S04]  /*dfd0*/  ISETP.LT.OR P2, PT, R20, 0x62, P2 ;  /* 0x000000621400780c */ /* 0x000fc80001741670 */
[----:B------:R-:W-:Y:S02]  /*dfe0*/  FSEL R75, R75, -INF , !P2 ;  /* 0xff8000004b4b7808 */ /* 0x000fe40005000000 */
[----:B------:R-:W-:Y:S02]  /*dff0*/  LOP3.LUT P2, RZ, R16, 0x8, RZ, 0xc0, !PT ;  /* 0x0000000810ff7812 */ /* 0x000fe4000784c0ff */
[----:B------:R-:W-:Y:S02]  /*e000*/  FMNMX.FTZ R0, R75, R0, !PT ;  /* 0x000000004b007209 */ /* 0x000fe40007810000 */
[----:B------:R-:W-:-:S04]  /*e010*/  ISETP.GT.AND P2, PT, R6, 0x68, !P2 ;  /* 0x000000680600780c */ /* 0x000fc80005744270 */
[----:B------:R-:W-:-:S04]  /*e020*/  ISETP.LT.OR P2, PT, R20, 0x69, P2 ;  /* 0x000000691400780c */ /* 0x000fc80001741670 */
[----:B------:R-:W-:Y:S02]  /*e030*/  FSEL R141, R78, -INF , !P2 ;  /* 0xff8000004e8d7808 */ /* 0x000fe40005000000 */
[----:B------:R-:W-:Y:S02]  /*e040*/  ISETP.GT.AND P2, PT, R6, 0x69, !P5 ;  /* 0x000000690600780c */ /* 0x000fe40006f44270 */
[----:B------:R-:W-:Y:S02]  /*e050*/  FMNMX.FTZ R0, R141, R0, !PT ;  /* 0x000000008d007209 */ /* 0x000fe40007810000 */
[----:B------:R-:W-:Y:S02]  /*e060*/  ISETP.LT.OR P2, PT, R20, 0x6a, P2 ;  /* 0x0000006a1400780c */ /* 0x000fe40001741670 */
[----:B------:R-:W-:Y:S02]  /*e070*/  LOP3.LUT P5, RZ, R16, 0x10000000, RZ, 0xc0, !PT ;  /* 0x1000000010ff7812 */ /* 0x000fe400078ac0ff */
[----:B------:R-:W-:-:S02]  /*e080*/  FSEL R79, R79, -INF , !P2 ;  /* 0xff8000004f4f7808 */ /* 0x000fc40005000000 */
[----:B------:R-:W-:Y:S02]  /*e090*/  FSETP.NEU.FTZ.AND P2, PT, R3, -INF , PT ;  /* 0xff8000000300780b */ /* 0x000fe40003f5d000 */
[----:B------:R-:W-:Y:S02]  /*e0a0*/  FMNMX.FTZ R0, R79, R0, !PT ;  /* 0x000000004f007209 */ /* 0x000fe40007810000 */
[----:B------:R-:W-:Y:S02]  /*e0b0*/  FSEL R143, R143, RZ, P2 ;  /* 0x000000ff8f8f7208 */ /* 0x000fe40001000000 */
[----:B------:R-:W-:Y:S02]  /*e0c0*/  LOP3.LUT P2, RZ, R16, 0x8000000, RZ, 0xc0, !PT ;  /* 0x0800000010ff7812 */ /* 0x000fe4000784c0ff */
[----:B------:R-:W-:Y:S01]  /*e0d0*/  ISETP.GT.AND P5, PT, R6, 0x79, !P5 ;  /* 0x000000790600780c */ /* 0x000fe20006fa4270 */
[----:B------:R-:W-:-:S01]  /*e0e0*/  FFMA.FTZ R4, R2, R24, -R143 ;  /* 0x0000001802047223 */ /* 0x000fc2000001088f */
[----:B------:R-:W-:Y:S01]  /*e0f0*/  ISETP.GT.AND P2, PT, R6, 0x70, !P2 ;  /* 0x000000700600780c */ /* 0x000fe20005744270 */
[----:B------:R-:W-:-:S01]  /*e100*/  FFMA.FTZ R24, R2, R91, -R143 ;  /* 0x0000005b02187223 */ /* 0x000fc2000001088f */
[C-C-:B------:R-:W-:Y:S01]  /*e110*/  FFMA.FTZ R28, R2.reuse, R93, -R143.reuse ;  /* 0x0000005d021c7223 */ /* 0x140fe2000001088f */
[----:B------:R-:W-:-:S01]  /*e120*/  FFMA.FTZ R93, R2, R57, -R143 ;  /* 0x00000039025d7223 */ /* 0x000fc2000001088f */
[----:B------:R-:W-:Y:S01]  /*e130*/  ISETP.LT.OR P2, PT, R20, 0x71, P2 ;  /* 0x000000711400780c */ /* 0x000fe20001741670 */
[----:B------:R-:W-:-:S01]  /*e140*/  FFMA.FTZ R30, R2, R95, -R143 ;  /* 0x0000005f021e7223 */ /* 0x000fc2000001088f */
[----:B------:R-:W-:Y:S01]  /*e150*/  ISETP.LT.OR P5, PT, R20, 0x7a, P5 ;  /* 0x0000007a1400780c */ /* 0x000fe20002fa1670 */
[----:B------:R-:W-:-:S01]  /*e160*/  FFMA.FTZ R32, R2, R97, -R143 ;  /* 0x0000006102207223 */ /* 0x000fc2000001088f */
[----:B------:R-:W-:Y:S01]  /*e170*/  FSEL R91, R82, -INF , !P2 ;  /* 0xff800000525b7808 */ /* 0x000fe20005000000 */
[----:B------:R-:W-:-:S01]  /*e180*/  FFMA.FTZ R25, R2, R25, -R143 ;  /* 0x0000001902197223 */ /* 0x000fc2000001088f */
[----:B------:R-:W-:Y:S01]  /*e190*/  FSEL R57, R86, -INF , !P4 ;  /* 0xff80000056397808 */ /* 0x000fe20006000000 */
[----:B------:R-:W-:Y:S01]  /*e1a0*/  MUFU.EX2 R4, R4 ;  /* 0x0000000400047308 */ /* 0x000fe20000000800 */
[----:B------:R-:W-:Y:S01]  /*e1b0*/  FMNMX.FTZ R0, R91, R0, !PT ;  /* 0x000000005b007209 */ /* 0x000fe20007810000 */
[C-C-:B------:R-:W-:Y:S01]  /*e1c0*/  FFMA.FTZ R29, R2.reuse, R29, -R143.reuse ;  /* 0x0000001d021d7223 */ /* 0x140fe2000001088f */
[----:B------:R-:W-:Y:S01]  /*e1d0*/  FSEL R87, R87, -INF , !P5 ;  /* 0xff80000057577808 */ /* 0x000fe20006800000 */
        /* <DEDUP_REMOVED lines=13> */
[----:B------:R-:W-:-:S01]  /*e2b0*/  FFMA.FTZ R53, R2, R53, -R143 ;  /* 0x0000003502357223 */ /* 0x000fc2000001088f */
[----:B------:R-:W0:Y:S01]  /*e2c0*/  SHFL.BFLY PT, R95, R0, 0x2, 0x1f ;  /* 0x0c401f00005f7f89 */ /* 0x000e2200000e0000 */
        /* <DEDUP_REMOVED lines=13> */
[----:B------:R-:W-:Y:S08]  /*e3a0*/  MUFU.EX2 R28, R28 ;  /* 0x0000001c001c7308 */ /* 0x000ff00000000800 */
[----:B------:R-:W-:Y:S01]  /*e3b0*/  MUFU.EX2 R33, R33 ;  /* 0x0000002100217308 */ /* 0x000fe20000000800 */
[----:B-1----:R-:W-:-:S02]  /*e3c0*/  F2FP.SATFINITE.E4M3.F32.PACK_AB_MERGE_C R148, R29, R24, RZ ;  /* 0x000000181d94723e */ /* 0x002fc400048070ff */
[----:B0-----:R-:W-:Y:S01]  /*e3d0*/  FMNMX.FTZ R50, R0, R95, !PT ;  /* 0x0000005f00327209 */ /* 0x001fe20007810000 */
        /* <DEDUP_REMOVED lines=8> */
[----:B------:R-:W-:Y:S01]  /*e460*/  MUFU.EX2 R41, R41 ;  /* 0x0000002900297308 */ /* 0x000fe20000000800 */
[----:B------:R-:W-:-:S01]  /*e470*/  FFMA.FTZ R81, R2, R85, -R143 ;  /* 0x0000005502517223 */ /* 0x000fc2000001088f */
[----:B------:R-:W-:Y:S01]  /*e480*/  FSETP.NEU.FTZ.AND P2, PT, R0, -INF , PT ;  /* 0xff8000000000780b */ /* 0x000fe20003f5d000 */
[----:B------:R-:W-:-:S01]  /*e490*/  FFMA.FTZ R52, R2, R0, -8 ;  /* 0xc100000002347423 */ /* 0x000fc20000010000 */
[----:B-1----:R-:W-:-:S04]  /*e4a0*/  F2FP.SATFINITE.E4M3.F32.PACK_AB_MERGE_C R150, R37, R30, RZ ;  /* 0x0000001e2596723e */ /* 0x002fc800048070ff */
[----:B------:R-:W-:Y:S01]  /*e4b0*/  FSEL R52, R52, RZ, P2 ;  /* 0x000000ff34347208 */ /* 0x000fe20001000000 */
[----:B------:R-:W-:Y:S01]  /*e4c0*/  MUFU.EX2 R34, R34 ;  /* 0x0000002200227308 */ /* 0x000fe20000000800 */
[----:B------:R-:W-:-:S03]  /*e4d0*/  F2FP.SATFINITE.E4M3.F32.PACK_AB_MERGE_C R150, R33, R28, R150 ;  /* 0x0000001c2196723e */ /* 0x000fc60004807096 */
[C-C-:B------:R-:W-:Y:S01]  /*e4e0*/  FFMA.FTZ R26, R2.reuse, R26, -R52.reuse ;  /* 0x0000001a021a7223 */ /* 0x140fe20000010834 */
[----:B------:R-:W-:-:S01]  /*e4f0*/  FFMA.FTZ R27, R2, R27, -R52 ;  /* 0x0000001b021b7223 */ /* 0x000fc20000010834 */
[C-C-:B------:R-:W-:Y:S01]  /*e500*/  FFMA.FTZ R5, R2.reuse, R5, -R52.reuse ;  /* 0x0000000502057223 */ /* 0x140fe20000010834 */
[----:B------:R-:W-:-:S01]  /*e510*/  FFMA.FTZ R54, R2, R31, -R52 ;  /* 0x0000001f02367223 */ /* 0x000fc20000010834 */
[C-C-:B------:R-:W-:Y:S01]  /*e520*/  FFMA.FTZ R21, R2.reuse, R21, -R52.reuse ;  /* 0x0000001502157223 */ /* 0x140fe20000010834 */
[----:B------:R-:W-:-:S01]  /*e530*/  FFMA.FTZ R68, R2, R59, -R52 ;  /* 0x0000003b02447223 */ /* 0x000fc20000010834 */
[----:B------:R-:W-:Y:S01]  /*e540*/  MUFU.EX2 R26, R26 ;  /* 0x0000001a001a7308 */ /* 0x000fe20000000800 */
[----:B------:R-:W-:-:S01]  /*e550*/  FADD.FTZ R59, R4, R25 ;  /* 0x00000019043b7221 */ /* 0x000fc20000010000 */
        /* <DEDUP_REMOVED lines=32> */
[----:B------:R-:W-:-:S06]  /*e760*/  FFMA.FTZ R57, R2, R57, -R52 ;  /* 0x0000003902397223 */ /* 0x000fcc0000010834 */
[----:B------:R-:W1:Y:S01]  /*e770*/  MUFU.EX2 R56, R56 ;  /* 0x0000003800387308 */ /* 0x000e620000000800 */
[----:B--2---:R-:W-:-:S01]  /*e780*/  FADD.FTZ R72, R54, R63 ;  /* 0x0000003f36487221 */ /* 0x004fc20000010000 */
[----:B------:R-:W-:-:S04]  /*e790*/  F2FP.SATFINITE.E4M3.F32.PACK_AB_MERGE_C R54, R54, R5, RZ ;  /* 0x000000053636723e */ /* 0x000fc800048070ff */
[----:B------:R-:W-:Y:S02]  /*e7a0*/  F2FP.SATFINITE.E4M3.F32.PACK_AB_MERGE_C R149, R27, R26, R54 ;  /* 0x0000001a1b95723e */ /* 0x000fe40004807036 */
[----:B------:R-:W2:Y:S01]  /*e7b0*/  MUFU.EX2 R31, R31 ;  /* 0x0000001f001f7308 */ /* 0x000ea20000000800 */
[----:B0-----:R-:W-:-:S01]  /*e7c0*/  FADD.FTZ R63, R21, R72 ;  /* 0x00000048153f7221 */ /* 0x001fc20000010000 */
[----:B------:R-:W-:Y:S01]  /*e7d0*/  FFMA.FTZ R72, R2, R67, -R52 ;  /* 0x0000004302487223 */ /* 0x000fe20000010834 */
[----:B------:R-:W-:-:S04]  /*e7e0*/  FADD.FTZ R67, R37, R74 ;  /* 0x0000004a25437221 */ /* 0x000fc80000010000 */
[----:B------:R-:W-:Y:S01]  /*e7f0*/  FADD.FTZ R76, R32, R67 ;  /* 0x00000043204c7221 */ /* 0x000fe20000010000 */
[----:B------:R-:W0:Y:S01]  /*e800*/  MUFU.EX2 R58, R58 ;  /* 0x0000003a003a7308 */ /* 0x000e220000000800 */
[----:B-1----:R-:W-:-:S02]  /*e810*/  FADD.FTZ R74, R56, R63 ;  /* 0x0000003f384a7221 */ /* 0x002fc40000010000 */
[----:B------:R-:W-:-:S04]  /*e820*/  FADD.FTZ R29, R41, R76 ;  /* 0x0000004c291d7221 */ /* 0x000fc80000010000 */
[----:B------:R-:W-:Y:S01]  /*e830*/  FADD.FTZ R30, R34, R29 ;  /* 0x0000001d221e7221 */ /* 0x000fe20000010000 */
[----:B------:R-:W1:Y:S01]  /*e840*/  MUFU.EX2 R35, R35 ;  /* 0x0000002300237308 */ /* 0x000e620000000800 */
[----:B--2---:R-:W-:-:S01]  /*e850*/  FADD.FTZ R63, R31, R74 ;  /* 0x0000004a1f3f7221 */ /* 0x004fc20000010000 */
[----:B------:R-:W-:-:S06]  /*e860*/  FFMA.FTZ R29, R2, R71, -R52 ;  /* 0x00000047021d7223 */ /* 0x000fcc0000010834 */
[----:B------:R-:W2:Y:S01]  /*e870*/  MUFU.EX2 R45, R45 ;  /* 0x0000002d002d7308 */ /* 0x000ea20000000800 */
[----:B0-----:R-:W-:-:S01]  /*e880*/  FADD.FTZ R74, R58, R63 ;  /* 0x0000003f3a4a7221 */ /* 0x001fc20000010000 */
[----:B------:R-:W-:-:S04]  /*e890*/  F2FP.SATFINITE.E4M3.F32.PACK_AB_MERGE_C R31, R58, R31, RZ ;  /* 0x0000001f3a1f723e */ /* 0x000fc800048070ff */
[----:B------:R-:W-:Y:S02]  /*e8a0*/  F2FP.SATFINITE.E4M3.F32.PACK_AB_MERGE_C R151, R56, R21, R31 ;  /* 0x000000153897723e */ /* 0x000fe4000480701f */
[----:B------:R-:W0:Y:S01]  /*e8b0*/  MUFU.EX2 R60, R60 ;  /* 0x0000003c003c7308 */ /* 0x000e220000000800 */
[----:B-1----:R-:W-:-:S07]  /*e8c0*/  FADD.FTZ R37, R35, R74 ;  /* 0x0000004a23257221 */ /* 0x002fce0000010000 */
[----:B------:R-:W1:Y:S01]  /*e8d0*/  MUFU.EX2 R36, R36 ;  /* 0x0000002400247308 */ /* 0x000e620000000800 */
[C---:B--2---:R-:W-:Y:S01]  /*e8e0*/  F2FP.SATFINITE.E4M3.F32.PACK_AB_MERGE_C R144, R45.reuse, R34, RZ ;  /* 0x000000222d90723e */ /* 0x044fe200048070ff */
[----:B------:R-:W-:-:S03]  /*e8f0*/  FADD.FTZ R45, R45, R30 ;  /* 0x0000001e2d2d7221 */ /* 0x000fc60000010000 */
[----:B------:R-:W-:-:S03]  /*e900*/  F2FP.SATFINITE.E4M3.F32.PACK_AB_MERGE_C R144, R41, R32, R144 ;  /* 0x000000202990723e */ /* 0x000fc60004807090 */
        /* <DEDUP_REMOVED lines=10> */
[C-C-:B------:R-:W-:Y:S01]  /*e9b0*/  FFMA.FTZ R25, R2.reuse, R75, -R52.reuse ;  /* 0x0000004b02197223 */ /* 0x140fe20000010834 */
[----:B------:R-:W-:-:S01]  /*e9c0*/  FFMA.FTZ R52, R2, R87, -R52 ;  /* 0x0000005702347223 */ /* 0x000fc20000010834 */
[----:B------:R-:W-:-:S04]  /*e9d0*/  F2FP.SATFINITE.E4M3.F32.PACK_AB_MERGE_C R39, R62, R39, RZ ;  /* 0x000000273e27723e */ /* 0x000fc800048070ff */
[----:B------:R-:W1:Y:S01]  /*e9e0*/  MUFU.EX2 R53, R53 ;  /* 0x0000003500357308 */ /* 0x000e620000000800 */
[----:B--2---:R-:W-:-:S01]  /*e9f0*/  FADD.FTZ R30, R38, R33 ;  /* 0x00000021261e7221 */ /* 0x004fc20000010000 */
[----:B------:R-:W-:-:S06]  /*ea00*/  F2FP.SATFINITE.E4M3.F32.PACK_AB_MERGE_C R145, R60, R35, R39 ;  /* 0x000000233c91723e */ /* 0x000fcc0004807027 */
[----:B------:R-:W2:Y:S01]  /*ea10*/  MUFU.EX2 R64, R64 ;  /* 0x0000004000407308 */ /* 0x000ea20000000800 */
[----:B0-----:R-:W-:-:S07]  /*ea20*/  FADD.FTZ R33, R43, R28 ;  /* 0x0000001c2b217221 */ /* 0x001fce0000010000 */
        /* <DEDUP_REMOVED lines=8> */
[----:B------:R-:W0:Y:S01]  /*eab0*/  MUFU.EX2 R66, R66 ;  /* 0x0000004200427308 */ /* 0x000e220000000800 */
[----:B-1----:R-:W-:-:S07]  /*eac0*/  FADD.FTZ R33, R47, R28 ;  /* 0x0000001c2f217221 */ /* 0x002fce0000010000 */
[----:B------:R-:W-:Y:S01]  /*ead0*/  MUFU.EX2 R20, R20 ;  /* 0x0000001400147308 */ /* 0x000fe20000000800 */
[----:B--2---:R-:W-:-:S07]  /*eae0*/  FADD.FTZ R37, R93, R30 ;  /* 0x0000001e5d257221 */ /* 0x004fce0000010000 */
[----:B------:R-:W1:Y:S01]  /*eaf0*/  MUFU.EX2 R61, R61 ;  /* 0x0000003d003d7308 */ /* 0x000e620000000800 */
[----:B0-----:R-:W-:-:S01]  /*eb00*/  FADD.FTZ R28, R66, R33 ;  /* 0x00000021421c7221 */ /* 0x001fc20000010000 */
[----:B------:R-:W-:-:S04]  /*eb10*/  F2FP.SATFINITE.E4M3.F32.PACK_AB_MERGE_C R47, R66, R47, RZ ;  /* 0x0000002f422f723e */ /* 0x000fc800048070ff */
[----:B------:R-:W-:Y:S02]  /*eb20*/  F2FP.SATFINITE.E4M3.F32.PACK_AB_MERGE_C R147, R64, R43, R47 ;  /* 0x0000002b4093723e */ /* 0x000fe4000480702f */
[----:B------:R-:W0:Y:S08]  /*eb30*/  MUFU.EX2 R51, R51 ;  /* 0x0000003300337308 */ /* 0x000e300000000800 */
[----:B------:R-:W2:Y:S01]  /*eb40*/  MUFU.EX2 R68, R68 ;  /* 0x0000004400447308 */ /* 0x000ea20000000800 */
[----:B-1----:R-:W-:Y:S01]  /*eb50*/  F2FP.SATFINITE.E4M3.F32.PACK_AB_MERGE_C R140, R61, R20, RZ ;  /* 0x000000143d8c723e */ /* 0x002fe200048070ff */
[----:B------:R-:W-:-:S03]  /*eb60*/  FADD.FTZ R20, R20, R37 ;  /* 0x0000002514147221 */ /* 0x000fc60000010000 */
[----:B------:R-:W-:Y:S01]  /*eb70*/  F2FP.SATFINITE.E4M3.F32.PACK_AB_MERGE_C R140, R93, R6, R140 ;  /* 0x000000065d8c723e */ /* 0x000fe2000480708c */
[----:B------:R-:W-:-:S02]  /*eb80*/  FADD.FTZ R61, R61, R20 ;  /* 0x000000143d3d7221 */ /* 0x000fc40000010000 */
        /* <DEDUP_REMOVED lines=11> */
[----:B------:R-:W-:-:S06]  /*ec40*/  F2FP.SATFINITE.E4M3.F32.PACK_AB_MERGE_C R55, R70, R55, RZ ;  /* 0x000000374637723e */ /* 0x000fcc00048070ff */
[----:B------:R-:W1:Y:S08]  /*ec50*/  MUFU.EX2 R59, R59 ;  /* 0x0000003b003b7308 */ /* 0x000e700000000800 */
[----:B------:R-:W2:Y:S01]  /*ec60*/  MUFU.EX2 R72, R72 ;  /* 0x0000004800487308 */ /* 0x000ea20000000800 */
[----:B0-----:R-:W-:Y:S01]  /*ec70*/  F2FP.SATFINITE.E4M3.F32.PACK_AB_MERGE_C R142, R65, R40, R142 ;  /* 0x00000028418e723e */ /* 0x001fe2000480708e */
[----:B------:R-:W-:-:S04]  /*ec80*/  FADD.FTZ R40, R40, R61 ;  /* 0x0000003d28287221 */ /* 0x000fc80000010000 */
[----:B------:R-:W-:Y:S02]  /*ec90*/  FADD.FTZ R65, R65, R40 ;  /* 0x0000002841417221 */ /* 0x000fe40000010000 */
[----:B------:R-:W-:Y:S01]  /*eca0*/  MUFU.EX2 R46, R46 ;  /* 0x0000002e002e7308 */ /* 0x000fe20000000800 */
[----:B-1----:R-:W-:-:S01]  /*ecb0*/  FADD.FTZ R33, R59, R20 ;  /* 0x000000143b217221 */ /* 0x002fc20000010000 */
[----:B------:R-:W-:-:S04]  /*ecc0*/  FADD.FTZ R42, R42, R65 ;  /* 0x000000412a2a7221 */ /* 0x000fc80000010000 */
[----:B------:R-:W-:Y:S02]  /*ecd0*/  FADD.FTZ R69, R69, R42 ;  /* 0x0000002a45457221 */ /* 0x000fe40000010000 */
[----:B------:R-:W0:Y:S01]  /*ece0*/  MUFU.EX2 R77, R77 ;  /* 0x0000004d004d7308 */ /* 0x000e220000000800 */
[----:B--2---:R-:W-:-:S07]  /*ecf0*/  FADD.FTZ R33, R72, R33 ;  /* 0x0000002148217221 */ /* 0x004fce0000010000 */
        /* <DEDUP_REMOVED lines=27> */
[----:B------:R-:W-:Y:S01]  /*eeb0*/  FADD.FTZ R6, R6, R5 ;  /* 0x0000000506067221 */ /* 0x000fe20000010000 */
[----:B------:R-:W-:Y:S02]  /*eec0*/  F2FP.SATFINITE.E4M3.F32.PACK_AB_MERGE_C R141, R68, R51, R55 ;  /* 0x00000033448d723e */ /* 0x000fe40004807037 */
[----:B------:R-:W-:Y:S01]  /*eed0*/  F2FP.SATFINITE.E4M3.F32.PACK_AB_MERGE_C R137, R25, R4, R21 ;  /* 0x000000041989723e */ /* 0x000fe20004807015 */
[----:B------:R-:W-:Y:S02]  /*eee0*/  VIADD R4, R89, 0xfffffffe ;  /* 0xfffffffe59047836 */ /* 0x000fe40000000000 */
        /* <DEDUP_REMOVED lines=27> */
.L_x_9160:
[----:B------:R-:W-:-:S13]  /*f0a0*/  ISETP.NE.AND P2, PT, R15, 0x1, PT ;  /* 0x000000010f00780c */ /* 0x000fda0003f45270 */
[----:B------:R-:W0:Y:S02]  /*f0b0*/  @P2 LDC.64 R24, c[0x0][0x9e8] ;  /* 0x00027a00ff182b82 */ /* 0x000e240000000a00 */
[----:B0-----:R-:W-:-:S05]  /*f0c0*/  @P2 IMAD.HI.U32 R24, R20, R24, RZ ;  /* 0x0000001814182227 */ /* 0x001fca00078e00ff */
[----:B------:R-:W-:-:S07]  /*f0d0*/  @P2 SHF.R.U32.HI R20, RZ, R25, R24 ;  /* 0x00000019ff142219 */ /* 0x000fce0000011618 */
.L_x_9161:
[----:B------:R-:W-:Y:S05]  /*f0e0*/  BSYNC B0 ;  /* 0x0000000000007941 */ /* 0x000fea0003800000 */
.L_x_9159:
[----:B------:R-:W-:-:S05]  /*f0f0*/  IMAD R15, R20, R15, R15 ;  /* 0x0000000f140f7224 */ /* 0x000fca00078e020f */
[----:B------:R-:W-:-:S07]  /*f100*/  VIMNMX R14, R14, R15, PT ;  /* 0x0000000f0e0e7248 */ /* 0x000fce0003fe0100 */
.L_x_9158:
[----:B------:R-:W2:Y:S01]  /*f110*/  LDL R20, [R1+0x28] ;  /* 0x0000280001147983 */ /* 0x000ea20000100800 */
        /* <DEDUP_REMOVED lines=8> */
[----:B------:R-:W-:Y:S01]  /*f1a0*/  SHF.R.S32.HI R15, RZ, 0x7, R15 ;  /* 0x00000007ff0f7819 */ /* 0x000fe2000001140f */
[----:B------:R-:W-:Y:S01]  /*f1b0*/  BSSY B1, `(.L_x_9162) ;  /* 0x0000316000017945 */ /* 0x000fe20003800000 */
        /* <DEDUP_REMOVED lines=28> */
[----:B------:R-:W-:Y:S01]  /*f380*/  IMAD.IADD R155, R155, 0x1, R152 ;  /* 0x000000019b9b7824 */ /* 0x000fe200078e0298 */
[----:B------:R-:W-:Y:S01]  /*f390*/  BSSY B0, `(.L_x_9164) ;  /* 0x00002f3000007945 */ /* 0x000fe20003800000 */
[----:B------:R-:W-:Y:S02]  /*f3a0*/  IMAD.MOV.U32 R135, RZ, RZ, RZ ;  /* 0x000000ffff877224 */ /* 0x000fe400078e00ff */
[----:B------:R-:W-:Y:S01]  /*f3b0*/  VIADD R154, R155, 0x8 ;  /* 0x000000089b9a7836 */ /* 0x000fe20000000000 */
[----:B------:R-:W-:-:S04]  /*f3c0*/  LOP3.LUT R14, RZ, R155, RZ, 0x33, !PT ;  /* 0x0000009bff0e7212 */ /* 0x000fc800078e33ff */
[----:B------:R-:W-:-:S05]  /*f3d0*/  LOP3.LUT R7, RZ, R154, RZ, 0x33, !PT ;  /* 0x0000009aff077212 */ /* 0x000fca00078e33ff */
[----:B------:R0:W-:Y:S04]  /*f3e0*/  STL [R1], R7 ;  /* 0x0000000701007387 */ /* 0x0001e80000100800 */
[----:B------:R0:W-:Y:S02]  /*f3f0*/  STL [R1+0x4], R14 ;  /* 0x0000040e01007387 */ /* 0x0001e40000100800 */
.L_x_9184:
[----:B------:R-:W-:-:S05]  /*f400*/  VIADD R153, R18, 0x1 ;  /* 0x0000000112997836 */ /* 0x000fca0000000000 */
[----:B------:R-:W-:-:S04]  /*f410*/  ISETP.NE.AND P2, PT, R153, 0x2, PT ;  /* 0x000000029900780c */ /* 0x000fc80003f45270 */
[----:B0-----:R-:W-:Y:S02]  /*f420*/  SEL R7, RZ, 0x1, P2 ;  /* 0x00000001ff077807 */ /* 0x001fe40001000000 */
[----:B------:R-:W-:Y:S02]  /*f430*/  SEL R153, R153, RZ, P2 ;  /* 0x000000ff99997207 */ /* 0x000fe40001000000 */
[----:B------:R-:W-:Y:S01]  /*f440*/  LOP3.LUT R152, R22, R7, RZ, 0x3c, !PT ;  /* 0x0000000716987212 */ /* 0x000fe200078e3cff */
[----:B------:R-:W-:Y:S06]  /*f450*/  @!P0 BRA `(.L_x_9165) ;  /* 0x0000000000048947 */ /* 0x000fec0003800000 */
[----:B------:R-:W-:Y:S01]  /*f460*/  BPT.TRAP 0x1 ;  /* 0x000000040000795c */ /* 0x000fe20000300000 */
.L_x_9165:
[----:B------:R-:W-:Y:S01]  /*f470*/  IMAD R7, R153, 0x8, R17 ;  /* 0x0000000899077824 */ /* 0x000fe200078e0211 */
[----:B------:R-:W-:-:S04]  /*f480*/  SHF.L.U32 R14, R152, 0x1f, RZ ;  /* 0x0000001f980e7819 */ /* 0x000fc800000006ff */
[----:B------:R0:W1:Y:S01]  /*f490*/  SYNCS.PHASECHK.TRANS64.TRYWAIT P2, [R7+URZ+0x19c30], R14 ;  /* 0x019c300e070075a7 */ /* 0x000062000804017f */
[----:B------:R-:W-:Y:S05]  /*f4a0*/  @!P0 BRA `(.L_x_9166) ;  /* 0x0000000000048947 */ /* 0x000fea0003800000 */
[----:B------:R-:W-:Y:S01]  /*f4b0*/  BPT.TRAP 0x1 ;  /* 0x000000040000795c */ /* 0x000fe20000300000 */
.L_x_9166:
[----:B------:R-:W2:Y:S01]  /*f4c0*/  LDL R15, [R1+0x1c] ;  /* 0x00001c00010f7983 */ /* 0x000ea20000100800 */
[----:B------:R-:W-:Y:S01]  /*f4d0*/  BSSY B2, `(.L_x_9167) ;  /* 0x0000006000027945 */ /* 0x000fe20003800000 */
[----:B------:R-:W-:Y:S02]  /*f4e0*/  IMAD.MOV.U32 R21, RZ, RZ, -0x3ffffff0 ;  /* 0xc0000010ff157424 */ /* 0x000fe400078e00ff */
[----:B--2---:R-:W-:Y:S01]  /*f4f0*/  IMAD R20, R153, 0x300, R15 ;  /* 0x0000030099147824 */ /* 0x004fe200078e020f */
[----:B-1----:R-:W-:Y:S06]  /*f500*/  @P2 BRA `(.L_x_9168) ;  /* 0x0000000000082947 */ /* 0x002fec0003800000 */
[----:B------:R-:W1:Y:S02]  /*f510*/  SYNCS.PHASECHK.TRANS64.TRYWAIT P2, [R7+URZ+0x19c30], R14 ;  /* 0x019c300e070075a7 */ /* 0x000e64000804017f */
[----:B-1----:R-:W-:Y:S05]  /*f520*/  @!P2 BRA `(.L_x_9169) ;  /* 0x0000011400f8a947 */ /* 0x002fea0003800000 */
.L_x_9168:
[----:B------:R-:W-:Y:S05]  /*f530*/  BSYNC B2 ;  /* 0x0000000000027941 */ /* 0x000fea0003800000 */
.L_x_9167:
[C---:B------:R-:W-:Y:S01]  /*f540*/  R2UR UR6, R20.reuse ;  /* 0x00000000140672ca */ /* 0x040fe200000e0000 */
[----:B------:R-:W-:Y:S01]  /*f550*/  WARPGROUP.ARRIVE ;  /* 0x00000000000079c5 */ /* 0x000fe20000000000 */
[----:B------:R-:W-:Y:S01]  /*f560*/  R2UR UR7, R21 ;  /* 0x00000000150772ca */ /* 0x000fe200000e0000 */
[----:B01----:R-:W-:Y:S01]  /*f570*/  VIADD R14, R20, 0x100 ;  /* 0x00000100140e7836 */ /* 0x003fe20000000000 */
[----:B------:R-:W-:Y:S01]  /*f580*/  R2UR UR4, R8 ;  /* 0x00000000080472ca */ /* 0x000fe200000e0000 */
[----:B------:R-:W-:Y:S01]  /*f590*/  IMAD.MOV.U32 R15, RZ, RZ, -0x3ffffff0 ;  /* 0xc0000010ff0f7424 */ /* 0x000fe200078e00ff */
[----:B------:R-:W-:Y:S01]  /*f5a0*/  R2UR UR5, R9 ;  /* 0x00000000090572ca */ /* 0x000fe200000e0000 */
[----:B------:R-:W-:Y:S01]  /*f5b0*/  VIADD R20, R20, 0x200 ;  /* 0x0000020014147836 */ /* 0x000fe20000000000 */
[----:B------:R-:W-:Y:S01]  /*f5c0*/  R2UR UR10, R14 ;  /* 0x000000000e0a72ca */ /* 0x000fe200000e0000 */
[----:B------:R-:W-:Y:S01]  /*f5d0*/  IMAD.MOV.U32 R21, RZ, RZ, -0x3ffffff0 ;  /* 0xc0000010ff157424 */ /* 0x000fe200078e00ff */
[----:B------:R-:W-:-:S02]  /*f5e0*/  R2UR UR11, R15 ;  /* 0x000000000f0b72ca */ /* 0x000fc400000e0000 */
[----:B------:R-:W-:Y:S02]  /*f5f0*/  R2UR UR8, R12 ;  /* 0x000000000c0872ca */ /* 0x000fe400000e0000 */
[----:B------:R-:W-:Y:S02]  /*f600*/  R2UR UR9, R13 ;  /* 0x000000000d0972ca */ /* 0x000fe400000e0000 */
[----:B------:R-:W-:Y:S02]  /*f610*/  R2UR UR14, R20 ;  /* 0x00000000140e72ca */ /* 0x000fe400000e0000 */
[----:B------:R-:W-:Y:S01]  /*f620*/  R2UR UR15, R21 ;  /* 0x00000000150f72ca */ /* 0x000fe200000e0000 */
[----:B------:R-:W-:Y:S01]  /*f630*/  QGMMA.64x128x32.F32.E4M3.E4M3 R24, gdesc[UR4], RZ, !UPT, gsb0 ;  /* 0x01e00000041879f3 */ /* 0x000fe2000c0008ff */
[----:B------:R-:W-:Y:S02]  /*f640*/  R2UR UR12, R10 ;  /* 0x000000000a0c72ca */ /* 0x000fe400000e0000 */
[----:B------:R-:W-:Y:S01]  /*f650*/  R2UR UR13, R11 ;  /* 0x000000000b0d72ca */ /* 0x000fe200000e0000 */
[----:B------:R-:W-:-:S02]  /*f660*/  WARPGROUP.DEPBAR.LE gsb0, 0x0 ;  /* 0x00008000000079c5 */ /* 0x000fc40000010000 */
[----:B------:R-:W-:-:S06]  /*f670*/  WARPGROUP.ARRIVE ;  /* 0x00000000000079c5 */ /* 0x000fcc0000000000 */
[----:B------:R-:W-:Y:S03]  /*f680*/  QGMMA.64x128x32.F32.E4M3.E4M3 R24, gdesc[UR8], R24, gsb0 ;  /* 0x01e00000081879f3 */ /* 0x000fe60008000818 */
[----:B------:R-:W-:Y:S02]  /*f690*/  WARPGROUP.DEPBAR.LE gsb0, 0x0 ;  /* 0x00008000000079c5 */ /* 0x000fe40000010000 */
[----:B------:R-:W-:-:S07]  /*f6a0*/  WARPGROUP.ARRIVE ;  /* 0x00000000000079c5 */ /* 0x000fce0000000000 */
[----:B------:R-:W-:Y:S03]  /*f6b0*/  QGMMA.64x128x32.F32.E4M3.E4M3 R24, gdesc[UR12], R24, gsb0 ;  /* 0x01e000000c1879f3 */ /* 0x000fe60008000818 */
[----:B------:R-:W-:Y:S02]  /*f6c0*/  WARPGROUP.DEPBAR.LE gsb0, 0x0 ;  /* 0x00008000000079c5 */ /* 0x000fe40000010000 */
[----:B------:R-:W-:Y:S05]  /*f6d0*/  @!P0 BRA `(.L_x_9170) ;  /* 0x0000000000048947 */ /* 0x000fea0003800000 */
[----:B------:R-:W-:Y:S01]  /*f6e0*/  BPT.TRAP 0x1 ;  /* 0x000000040000795c */ /* 0x000fe20000300000 */
.L_x_9170:
[----:B------:R-:W-:Y:S01]  /*f6f0*/  SHF.L.U32 R14, R22, 0x1f, RZ ;  /* 0x0000001f160e7819 */ /* 0x000fe200000006ff */
[----:B------:R-:W-:-:S04]  /*f700*/  IMAD R22, R18, 0x8, R17 ;  /* 0x0000000812167824 */ /* 0x000fc800078e0211 */
[----:B------:R0:W1:Y:S01]  /*f710*/  SYNCS.PHASECHK.TRANS64.TRYWAIT P2, [R22+URZ+0x19c50], R14 ;  /* 0x019c500e160075a7 */ /* 0x000062000804017f */
[----:B------:R-:W-:Y:S05]  /*f720*/  @!P0 BRA `(.L_x_9171) ;  /* 0x0000000000048947 */ /* 0x000fea0003800000 */
[----:B------:R-:W-:Y:S01]  /*f730*/  BPT.TRAP 0x1 ;  /* 0x000000040000795c */ /* 0x000fe20000300000 */
.L_x_9171:
[----:B------:R-:W-:Y:S04]  /*f740*/  BSSY B2, `(.L_x_9172) ;  /* 0x0000004000027945 */ /* 0x000fe80003800000 */
[----:B-1----:R-:W-:Y:S05]  /*f750*/  @P2 BRA `(.L_x_9173) ;  /* 0x0000000000082947 */ /* 0x002fea0003800000 */
[----:B------:R-:W1:Y:S02]  /*f760*/  SYNCS.PHASECHK.TRANS64.TRYWAIT P2, [R22+URZ+0x19c50], R14 ;  /* 0x019c500e160075a7 */ /* 0x000e64000804017f */
[----:B-1----:R-:W-:Y:S05]  /*f770*/  @!P2 BRA `(.L_x_9174) ;  /* 0x000001140078a947 */ /* 0x002fea0003800000 */
.L_x_9173:
[----:B------:R-:W-:Y:S05]  /*f780*/  BSYNC B2 ;  /* 0x0000000000027941 */ /* 0x000fea0003800000 */
.L_x_9172:
[----:B01----:R-:W-:Y:S01]  /*f790*/  VIADD R14, R17, 0x3000 ;  /* 0x00003000110e7836 */ /* 0x003fe20000000000 */
[----:B------:R-:W-:Y:S01]  /*f7a0*/  WARPGROUP.ARRIVE ;  /* 0x00000000000079c5 */ /* 0x000fe20000000000 */
[----:B------:R-:W-:Y:S01]  /*f7b0*/  IMAD.MOV.U32 R15, RZ, RZ, 0x40000040 ;  /* 0x40000040ff0f7424 */ /* 0x000fe200078e00ff */
[----:B------:R-:W-:Y:S02]  /*f7c0*/  LOP3.LUT P6, RZ, R16, 0x80, RZ, 0xc0, !PT ;  /* 0x0000008010ff7812 */ /* 0x000fe400078cc0ff */
[----:B------:R-:W-:Y:S02]  /*f7d0*/  SHF.R.U32.HI R14, RZ, 0x4, R14 ;  /* 0x00000004ff0e7819 */ /* 0x000fe4000001160e */
[----:B------:R-:W-:Y:S02]  /*f7e0*/  R2UR UR7, R15 ;  /* 0x000000000f0772ca */ /* 0x000fe400000e0000 */
[----:B------:R-:W-:-:S04]  /*f7f0*/  LOP3.LUT R14, R14, 0x3fff, RZ, 0xc0, !PT ;  /* 0x00003fff0e0e7812 */ /* 0x000fc800078ec0ff */
[----:B------:R-:W-:-:S05]  /*f800*/  LOP3.LUT R14, R14, 0x10000, RZ, 0xfc, !PT ;  /* 0x000100000e0e7812 */ /* 0x000fca00078efcff */
[----:B------:R-:W-:-:S05]  /*f810*/  IMAD R14, R18, 0x300, R14 ;  /* 0x00000300120e7824 */ /* 0x000fca00078e020e */
[----:B------:R-:W-:-:S13]  /*f820*/  R2UR UR6, R14 ;  /* 0x000000000e0672ca */ /* 0x000fda00000e0000 */
[----:B------:R-:W-:Y:S01]  /*f830*/  QGMMA.64x96x32.F32.E4M3.E4M3 R88, R148, gdesc[UR4], R88, gsb0 ;  /* 0x0160000494587df3 */ /* 0x000fe20008000858 */
[----:B------:R-:W-:Y:S02]  /*f840*/  VIADD R20, R14, 0x2 ;  /* 0x000000020e147836 */ /* 0x000fe40000000000 */
[----:B------:R-:W-:-:S03]  /*f850*/  IMAD.MOV.U32 R21, RZ, RZ, 0x40000040 ;  /* 0x40000040ff157424 */ /* 0x000fc600078e00ff */
[----:B------:R-:W-:Y:S02]  /*f860*/  R2UR UR6, R20 ;  /* 0x00000000140672ca */ /* 0x000fe400000e0000 */
[----:B------:R-:W-:Y:S01]  /*f870*/  R2UR UR7, R21 ;  /* 0x00000000150772ca */ /* 0x000fe200000e0000 */
[----:B------:R-:W-:Y:S02]  /*f880*/  WARPGROUP.DEPBAR.LE gsb0, 0x0 ;  /* 0x00008000000079c5 */ /* 0x000fe40000010000 */
[----:B------:R-:W2:Y:S04]  /*f890*/  LDL R149, [R1+0x20] ;  /* 0x0000200001957983 */ /* 0x000ea80000100800 */
[----:B------:R-:W3:Y:S04]  /*f8a0*/  LDL R150, [R1+0x3c] ;  /* 0x00003c0001967983 */ /* 0x000ee80000100800 */
[----:B------:R-:W4:Y:S01]  /*f8b0*/  LDL R151, [R1+0x10] ;  /* 0x0000100001977983 */ /* 0x000f220000100800 */
[----:B------:R-:W-:Y:S01]  /*f8c0*/  WARPGROUP.ARRIVE ;  /* 0x00000000000079c5 */ /* 0x000fe20000000000 */
[----:B------:R-:W-:-:S02]  /*f8d0*/  VIADD R20, R14, 0x4 ;  /* 0x000000040e147836 */ /* 0x000fc40000000000 */
[----:B------:R-:W-:Y:S02]  /*f8e0*/  IMAD.MOV.U32 R21, RZ, RZ, 0x40000040 ;  /* 0x40000040ff157424 */ /* 0x000fe400078e00ff */
[----:B------:R-:W-:Y:S01]  /*f8f0*/  VIADD R14, R14, 0x6 ;  /* 0x000000060e0e7836 */ /* 0x000fe20000000000 */
[----:B------:R-:W-:Y:S01]  /*f900*/  QGMMA.64x96x32.F32.E4M3.E4M3 R88, R144, gdesc[UR4], R88, gsb0 ;  /* 0x0160000490587df3 */ /* 0x000fe20008000858 */
[----:B------:R-:W-:Y:S01]  /*f910*/  R2UR UR6, R20 ;  /* 0x00000000140672ca */ /* 0x000fe200000e0000 */
[----:B------:R-:W-:Y:S01]  /*f920*/  IMAD.MOV.U32 R15, RZ, RZ, 0x40000040 ;  /* 0x40000040ff0f7424 */ /* 0x000fe200078e00ff */
[----:B------:R-:W-:Y:S01]  /*f930*/  R2UR UR7, R21 ;  /* 0x00000000150772ca */ /* 0x000fe200000e0000 */
[----:B------:R-:W-:Y:S02]  /*f940*/  @!P1 VIADD R7, R7, 0x19c40 ;  /* 0x00019c4007079836 */ /* 0x000fe40000000000 */
[----:B------:R-:W-:-:S03]  /*f950*/  IMAD.SHL.U32 R18, R4, 0x80, RZ ;  /* 0x0000008004127824 */ /* 0x000fc600078e00ff */
[----:B------:R-:W-:Y:S01]  /*f960*/  @!P1 PRMT R7, RZ, 0x654, R7 ;  /* 0x00000654ff079816 */ /* 0x000fe20000000007 */
[----:B------:R-:W-:Y:S02]  /*f970*/  WARPGROUP.DEPBAR.LE gsb0, 0x0 ;  /* 0x00008000000079c5 */ /* 0x000fe40000010000 */
[----:B------:R-:W-:-:S06]  /*f980*/  WARPGROUP.ARRIVE ;  /* 0x00000000000079c5 */ /* 0x000fcc0000000000 */
[----:B------:R-:W-:Y:S01]  /*f990*/  QGMMA.64x96x32.F32.E4M3.E4M3 R88, R140, gdesc[UR4], R88, gsb0 ;  /* 0x016000048c587df3 */ /* 0x000fe20008000858 */
[----:B------:R-:W-:Y:S02]  /*f9a0*/  R2UR UR6, R14 ;  /* 0x000000000e0672ca */ /* 0x000fe400000e0000 */
[----:B------:R-:W-:Y:S01]  /*f9b0*/  R2UR UR7, R15 ;  /* 0x000000000f0772ca */ /* 0x000fe200000e0000 */
[----:B------:R-:W-:Y:S02]  /*f9c0*/  WARPGROUP.DEPBAR.LE gsb0, 0x0 ;  /* 0x00008000000079c5 */ /* 0x000fe40000010000 */
[----:B------:R-:W-:-:S10]  /*f9d0*/  WARPGROUP.ARRIVE ;  /* 0x00000000000079c5 */ /* 0x000fd40000000000 */
[----:B------:R-:W-:Y:S01]  /*f9e0*/  QGMMA.64x96x32.F32.E4M3.E4M3 R88, R136, gdesc[UR4], R88, gsb0 ;  /* 0x0160000488587df3 */ /* 0x000fe20008000858 */
[----:B--2---:R-:W-:-:S05]  /*f9f0*/  IADD3 R14, R149, 0x1, -R18 ;  /* 0x00000001950e7810 */ /* 0x004fca0007ffe812 */
[----:B---3--:R-:W-:-:S04]  /*fa00*/  IMAD.IADD R14, R14, 0x1, -R150 ;  /* 0x000000010e0e7824 */ /* 0x008fc800078e0a96 */
[----:B------:R-:W-:-:S04]  /*fa10*/  IMAD R21, R156, -0x2, R14 ;  /* 0xfffffffe9c157824 */ /* 0x000fc800078e020e */
[----:B------:R-:W-:Y:S01]  /*fa20*/  VIADD R20, R21, UR43 ;  /* 0x0000002b15147c36 */ /* 0x000fe20008000000 */
[----:B------:R-:W-:Y:S02]  /*fa30*/  WARPGROUP.DEPBAR.LE gsb0, 0x0 ;  /* 0x00008000000079c5 */ /* 0x000fe40000010000 */
[----:B------:R0:W-:Y:S01]  /*fa40*/  @!P1 SYNCS.ARRIVE.TRANS64.RED.A1T0 RZ, [R7+URZ], RZ ;  /* 0x000000ff07ff99a7 */ /* 0x0001e2000810043f */
[----:B----4-:R-:W-:Y:S02]  /*fa50*/  IMAD.IADD R136, R151, 0x1, R20 ;  /* 0x0000000197887824 */ /* 0x010fe400078e0214 */
[----:B0-----:R-:W-:-:S05]  /*fa60*/  IMAD.U32 R7, RZ, RZ, UR38 ;  /* 0x00000026ff077e24 */ /* 0x001fca000f8e00ff */
[----:B------:R-:W-:-:S05]  /*fa70*/  LOP3.LUT R14, RZ, R7, RZ, 0x33, !PT ;  /* 0x00000007ff0e7212 */ /* 0x000fca00078e33ff */
[----:B------:R-:W-:-:S04]  /*fa80*/  IMAD.IADD R21, R14, 0x1, R21 ;  /* 0x000000010e157824 */ /* 0x000fc800078e0215 */
[----:B------:R-:W-:Y:S01]  /*fa90*/  IMAD.IADD R137, R151, 0x1, R21 ;  /* 0x0000000197897824 */ /* 0x000fe200078e0215 */
[----:B------:R-:W-:Y:S06]  /*faa0*/  @!P6 BRA `(.L_x_9175) ;  /* 0x00000000005ce947 */ /* 0x000fec0003800000 */
[----:B------:R-:W-:Y:S01]  /*fab0*/  ISETP.GT.AND P2, PT, R155, -0x1, PT ;  /* 0xffffffff9b00780c */ /* 0x000fe20003f44270 */
[----:B------:R-:W-:-:S12]  /*fac0*/  BSSY B2, `(.L_x_9176) ;  /* 0x0000011000027945 */ /* 0x000fd80003800000 */
[----:B------:R-:W-:Y:S05]  /*fad0*/  @P2 BRA `(.L_x_9177) ;  /* 0x0000000000242947 */ /* 0x000fea0003800000 */
[----:B------:R-:W2:Y:S01]  /*fae0*/  LDL R151, [R1+0x4] ;  /* 0x0000040001977983 */ /* 0x000ea20000100800 */
[----:B------:R-:W-:-:S05]  /*faf0*/  IMAD.U32 R138, RZ, RZ, UR37 ;  /* 0x00000025ff8a7e24 */ /* 0x000fca000f8e00ff */
[----:B------:R-:W-:-:S13]  /*fb00*/  ISETP.NE.AND P2, PT, R138, 0x1, PT ;  /* 0x000000018a00780c */ /* 0x000fda0003f45270 */
[----:B------:R-:W2:Y:S02]  /*fb10*/  @P2 LDC.64 R14, c[0x0][0x9e8] ;  /* 0x00027a00ff0e2b82 */ /* 0x000ea40000000a00 */
[----:B--2---:R-:W-:-:S04]  /*fb20*/  @P2 IMAD.HI.U32 R14, R151, R14, RZ ;  /* 0x0000000e970e2227 */ /* 0x004fc800078e00ff */
[----:B------:R-:W-:Y:S01]  /*fb30*/  IMAD.MOV.U32 R139, RZ, RZ, R151 ;  /* 0x000000ffff8b7224 */ /* 0x000fe200078e0097 */
[----:B------:R-:W-:-:S04]  /*fb40*/  @P2 SHF.R.U32.HI R139, RZ, R15, R14 ;  /* 0x0000000fff8b2219 */ /* 0x000fc8000001160e */
[----:B------:R-:W-:Y:S01]  /*fb50*/  LOP3.LUT R14, RZ, R139, RZ, 0x33, !PT ;  /* 0x0000008bff0e7212 */ /* 0x000fe200078e33ff */
[----:B------:R-:W-:Y:S06]  /*fb60*/  BRA `(.L_x_9178) ;  /* 0x0000000000187947 */ /* 0x000fec0003800000 */
.L_x_9177:
[----:B------:R-:W-:-:S05]  /*fb70*/  IMAD.U32 R138, RZ, RZ, UR37 ;  /* 0x00000025ff8a7e24 */ /* 0x000fca000f8e00ff */
[----:B------:R-:W-:-:S13]  /*fb80*/  ISETP.NE.AND P2, PT, R138, 0x1, PT ;  /* 0x000000018a00780c */ /* 0x000fda0003f45270 */
[----:B------:R-:W0:Y:S02]  /*fb90*/  @P2 LDC.64 R14, c[0x0][0x9e8] ;  /* 0x00027a00ff0e2b82 */ /* 0x000e240000000a00 */
[----:B0-----:R-:W-:-:S04]  /*fba0*/  @P2 IMAD.HI.U32 R139, R155, R14, RZ ;  /* 0x0000000e9b8b2227 */ /* 0x001fc800078e00ff */
[----:B------:R-:W-:Y:S01]  /*fbb0*/  IMAD.MOV.U32 R14, RZ, RZ, R155 ;  /* 0x000000ffff0e7224 */ /* 0x000fe200078e009b */
[----:B------:R-:W-:-:S07]  /*fbc0*/  @P2 SHF.R.U32.HI R14, RZ, R15, R139 ;  /* 0x0000000fff0e2219 */ /* 0x000fce000001168b */
.L_x_9178:
[----:B------:R-:W-:Y:S05]  /*fbd0*/  BSYNC B2 ;  /* 0x0000000000027941 */ /* 0x000fea0003800000 */
.L_x_9176:
[----:B------:R-:W-:-:S04]  /*fbe0*/  IMAD R14, R14, R138, -R18 ;  /* 0x0000008a0e0e7224 */ /* 0x000fc800078e0a12 */
[----:B------:R-:W-:-:S05]  /*fbf0*/  IMAD R14, R156, -0x2, R14 ;  /* 0xfffffffe9c0e7824 */ /* 0x000fca00078e020e */
[----:B------:R-:W-:Y:S02]  /*fc00*/  VIMNMX R137, R137, R14, !PT ;  /* 0x0000000e89897248 */ /* 0x000fe40007fe0100 */
[----:B------:R-:W-:-:S07]  /*fc10*/  VIADDMNMX R136, R14, R138, R136, PT ;  /* 0x0000008a0e887246 */ /* 0x000fce0003800188 */
.L_x_9175:
[----:B------:R-:W2:Y:S01]  /*fc20*/  LDL R14, [R1+0xc] ;  /* 0x00000c00010e7983 */ /* 0x000ea20000100800 */
[----:B------:R-:W-:-:S04]  /*fc30*/  ISETP.GT.AND P2, PT, R4, -0x1, PT ;  /* 0xffffffff0400780c */ /* 0x000fc80003f44270 */
[C---:B------:R-:W-:Y:S02]  /*fc40*/  ISETP.GT.AND P4, PT, R137.reuse, RZ, P2 ;  /* 0x000000ff8900720c */ /* 0x040fe40001784270 */
[----:B------:R-:W-:Y:S02]  /*fc50*/  ISETP.GT.AND P5, PT, R137, 0x1, P2 ;  /* 0x000000018900780c */ /* 0x000fe400017a4270 */
[C---:B------:R-:W-:Y:S02]  /*fc60*/  ISETP.LT.OR P4, PT, R136.reuse, 0x1, P4 ;  /* 0x000000018800780c */ /* 0x040fe40002781670 */
[----:B------:R-:W-:Y:S02]  /*fc70*/  ISETP.LT.OR P5, PT, R136, 0x2, P5 ;  /* 0x000000028800780c */ /* 0x000fe40002fa1670 */
        /* <DEDUP_REMOVED lines=91> */
[----:B------:R-:W-:Y:S01]  /*10230*/  FSEL R85, R85, -INF , !P5 ;  /* 0xff80000055557808 */ /* 0x000fe20006800000 */
[----:B--2---:R-:W-:-:S02]  /*10240*/  IMAD.IADD R20, R14, 0x1, R20 ;  /* 0x000000010e147824 */ /* 0x004fc400078e0214 */
[----:B------:R-:W-:Y:S01]  /*10250*/  IMAD.IADD R21, R14, 0x1, R21 ;  /* 0x000000010e157824 */ /* 0x000fe200078e0215 */
[----:B------:R-:W-:Y:S06]  /*10260*/  @!P6 BRA `(.L_x_9179) ;  /* 0x00000000005ce947 */ /* 0x000fec0003800000 */
[----:B------:R-:W-:Y:S01]  /*10270*/  ISETP.GT.AND P3, PT, R154, -0x1, PT ;  /* 0xffffffff9a00780c */ /* 0x000fe20003f64270 */
[----:B------:R-:W-:-:S12]  /*10280*/  BSSY B2, `(.L_x_9180) ;  /* 0x0000011000027945 */ /* 0x000fd80003800000 */
[----:B------:R-:W-:Y:S05]  /*10290*/  @P3 BRA `(.L_x_9181) ;  /* 0x0000000000243947 */ /* 0x000fea0003800000 */
[----:B------:R-:W2:Y:S01]  /*102a0*/  LDL R138, [R1] ;  /* 0x00000000018a7983 */ /* 0x000ea20000100800 */
        /* <DEDUP_REMOVED lines=8> */
.L_x_9181:
[----:B------:R-:W-:-:S05]  /*10330*/  IMAD.U32 R136, RZ, RZ, UR37 ;  /* 0x00000025ff887e24 */ /* 0x000fca000f8e00ff */
[----:B------:R-:W-:-:S13]  /*10340*/  ISETP.NE.AND P3, PT, R136, 0x1, PT ;  /* 0x000000018800780c */ /* 0x000fda0003f65270 */
[----:B------:R-:W0:Y:S02]  /*10350*/  @P3 LDC.64 R14, c[0x0][0x9e8] ;  /* 0x00027a00ff0e3b82 */ /* 0x000e240000000a00 */
[----:B0-----:R-:W-:-:S04]  /*10360*/  @P3 IMAD.HI.U32 R137, R154, R14, RZ ;  /* 0x0000000e9a893227 */ /* 0x001fc800078e00ff */
[----:B------:R-:W-:Y:S01]  /*10370*/  IMAD.MOV.U32 R14, RZ, RZ, R154 ;  /* 0x000000ffff0e7224 */ /* 0x000fe200078e009a */
[----:B------:R-:W-:-:S07]  /*10380*/  @P3 SHF.R.U32.HI R14, RZ, R15, R137 ;  /* 0x0000000fff0e3219 */ /* 0x000fce0000011689 */
.L_x_9182:
[----:B------:R-:W-:Y:S05]  /*10390*/  BSYNC B2 ;  /* 0x0000000000027941 */ /* 0x000fea0003800000 */
.L_x_9180:
[----:B------:R-:W-:-:S04]  /*103a0*/  IMAD R18, R14, R136, -R18 ;  /* 0x000000880e127224 */ /* 0x000fc800078e0a12 */
[----:B------:R-:W-:-:S05]  /*103b0*/  IMAD R18, R156, -0x2, R18 ;  /* 0xfffffffe9c127824 */ /* 0x000fca00078e0212 */
[----:B------:R-:W-:Y:S02]  /*103c0*/  VIMNMX R21, R21, R18, !PT ;  /* 0x0000001215157248 */ /* 0x000fe40007fe0100 */
[----:B------:R-:W-:-:S07]  /*103d0*/  VIADDMNMX R20, R18, R136, R20, PT ;  /* 0x0000008812147246 */ /* 0x000fce0003800114 */
.L_x_9179:
[----:B------:R-:W-:Y:S02]  /*103e0*/  FMNMX.FTZ R14, R24, R3, !PT ;  /* 0x00000003180e7209 */ /* 0x000fe40007810000 */
[----:B------:R-:W-:Y:S02]  /*103f0*/  ISETP.GT.AND P5, PT, R21, 0x1, P2 ;  /* 0x000000011500780c */ /* 0x000fe400017a4270 */
[----:B------:R-:W-:Y:S02]  /*10400*/  FMNMX.FTZ R14, R25, R14, !PT ;  /* 0x0000000e190e7209 */ /* 0x000fe40007810000 */
[C---:B------:R-:W-:Y:S02]  /*10410*/  ISETP.GT.AND P3, PT, R21.reuse, 0x8, P2 ;  /* 0x000000081500780c */ /* 0x040fe40001764270 */
[----:B------:R-:W-:Y:S02]  /*10420*/  FMNMX.FTZ R14, R28, R14, !PT ;  /* 0x0000000e1c0e7209 */ /* 0x000fe40007810000 */
[----:B------:R-:W-:-:S02]  /*10430*/  ISETP.GT.AND P4, PT, R21, 0x9, P2 ;  /* 0x000000091500780c */ /* 0x000fc40001784270 */
[----:B------:R-:W-:Y:S02]  /*10440*/  FMNMX.FTZ R14, R29, R14, !PT ;  /* 0x0000000e1d0e7209 */ /* 0x000fe40007810000 */
[C---:B------:R-:W-:Y:S02]  /*10450*/  ISETP.LT.OR P5, PT, R20.reuse, 0x2, P5 ;  /* 0x000000021400780c */ /* 0x040fe40002fa1670 */
[C---:B------:R-:W-:Y:S02]  /*10460*/  ISETP.LT.OR P3, PT, R20.reuse, 0x9, P3 ;  /* 0x000000091400780c */ /* 0x040fe40001f61670 */
[----:B------:R-:W-:Y:S02]  /*10470*/  ISETP.LT.OR P4, PT, R20, 0xa, P4 ;  /* 0x0000000a1400780c */ /* 0x000fe40002781670 */
[----:B------:R-:W-:Y:S02]  /*10480*/  FMNMX.FTZ R14, R32, R14, !PT ;  /* 0x0000000e200e7209 */ /* 0x000fe40007810000 */
[----:B------:R-:W-:-:S02]  /*10490*/  FSEL R27, R27, -INF , !P5 ;  /* 0xff8000001b1b7808 */ /* 0x000fc40006800000 */
[----:B------:R-:W-:Y:S02]  /*104a0*/  FSEL R30, R30, -INF , !P3 ;  /* 0xff8000001e1e7808 */ /* 0x000fe40005800000 */
[----:B------:R-:W-:Y:S02]  /*104b0*/  FSEL R31, R31, -INF , !P4 ;  /* 0xff8000001f1f7808 */ /* 0x000fe40006000000 */
[----:B------:R-:W-:Y:S02]  /*104c0*/  FMNMX.FTZ R14, R33, R14, !PT ;  /* 0x0000000e210e7209 */ /* 0x000fe40007810000 */
        /* <DEDUP_REMOVED lines=11> */
[C---:B------:R-:W-:Y:S02]  /*10580*/  ISETP.GT.AND P5, PT, R21.reuse, 0x19, P2 ;  /* 0x000000191500780c */ /* 0x040fe400017a4270 */
[C---:B------:R-:W-:Y:S02]  /*10590*/  ISETP.GT.AND P3, PT, R21.reuse, 0x20, P2 ;  /* 0x000000201500780c */ /* 0x040fe40001764270 */
[----:B------:R-:W-:Y:S02]  /*105a0*/  ISETP.GT.AND P4, PT, R21, 0x21, P2 ;  /* 0x000000211500780c */ /* 0x000fe40001784270 */
[----:B------:R-:W-:-:S02]  /*105b0*/  FMNMX.FTZ R14, R40, R14, !PT ;  /* 0x0000000e280e7209 */ /* 0x000fc40007810000 */
[C---:B------:R-:W-:Y:S02]  /*105c0*/  ISETP.LT.OR P5, PT, R20.reuse, 0x1a, P5 ;  /* 0x0000001a1400780c */ /* 0x040fe40002fa1670 */
[C---:B------:R-:W-:Y:S02]  /*105d0*/  ISETP.LT.OR P3, PT, R20.reuse, 0x21, P3 ;  /* 0x000000211400780c */ /* 0x040fe40001f61670 */
[----:B------:R-:W-:Y:S02]  /*105e0*/  ISETP.LT.OR P4, PT, R20, 0x22, P4 ;  /* 0x000000221400780c */ /* 0x000fe40002781670 */
[----:B------:R-:W-:Y:S02]  /*105f0*/  LOP3.LUT R16, R16, 0xbfffffff, RZ, 0xc0, !PT ;  /* 0xbfffffff10107812 */ /* 0x000fe400078ec0ff */
[----:B------:R-:W-:Y:S02]  /*10600*/  FMNMX.FTZ R14, R41, R14, !PT ;  /* 0x0000000e290e7209 */ /* 0x000fe40007810000 */
[----:B------:R-:W-:-:S02]  /*10610*/  FSEL R39, R39, -INF , !P5 ;  /* 0xff80000027277808 */ /* 0x000fc40006800000 */
[----:B------:R-:W-:Y:S02]  /*10620*/  FSEL R42, R42, -INF , !P3 ;  /* 0xff8000002a2a7808 */ /* 0x000fe40005800000 */
[----:B------:R-:W-:Y:S02]  /*10630*/  FSEL R43, R43, -INF , !P4 ;  /* 0xff8000002b2b7808 */ /* 0x000fe40006000000 */
[C---:B------:R-:W-:Y:S02]  /*10640*/  ISETP.GT.AND P5, PT, R21.reuse, 0x28, P2 ;  /* 0x000000281500780c */ /* 0x040fe400017a4270 */
[C---:B------:R-:W-:Y:S02]  /*10650*/  ISETP.GT.AND P3, PT, R21.reuse, 0x29, P2 ;  /* 0x000000291500780c */ /* 0x040fe40001764270 */
[----:B------:R-:W-:Y:S02]  /*10660*/  ISETP.GT.AND P4, PT, R21, 0x30, P2 ;  /* 0x000000301500780c */ /* 0x000fe40001784270 */
[----:B------:R-:W-:-:S02]  /*10670*/  @P0 LOP3.LUT R16, R16, 0x40000000, RZ, 0xfc, !PT ;  /* 0x4000000010100812 */ /* 0x000fc400078efcff */
[----:B------:R-:W-:Y:S02]  /*10680*/  FMNMX.FTZ R14, R44, R14, !PT ;  /* 0x0000000e2c0e7209 */ /* 0x000fe40007810000 */
[C---:B------:R-:W-:Y:S02]  /*10690*/  ISETP.LT.OR P5, PT, R20.reuse, 0x29, P5 ;  /* 0x000000291400780c */ /* 0x040fe40002fa1670 */
[C---:B------:R-:W-:Y:S02]  /*106a0*/  ISETP.LT.OR P3, PT, R20.reuse, 0x2a, P3 ;  /* 0x0000002a1400780c */ /* 0x040fe40001f61670 */
[----:B------:R-:W-:Y:S02]  /*106b0*/  ISETP.LT.OR P4, PT, R20, 0x31, P4 ;  /* 0x000000311400780c */ /* 0x000fe40002781670 */
[----:B------:R-:W-:Y:S02]  /*106c0*/  LOP3.LUT R16, R16, 0xdfffffff, RZ, 0xc0, !PT ;  /* 0xdfffffff10107812 */ /* 0x000fe400078ec0ff */
[----:B------:R-:W-:-:S02]  /*106d0*/  FMNMX.FTZ R14, R45, R14, !PT ;  /* 0x0000000e2d0e7209 */ /* 0x000fc40007810000 */
[----:B------:R-:W-:Y:S02]  /*106e0*/  FSEL R46, R46, -INF , !P5 ;  /* 0xff8000002e2e7808 */ /* 0x000fe40006800000 */
[----:B------:R-:W-:Y:S02]  /*106f0*/  FSEL R47, R47, -INF , !P3 ;  /* 0xff8000002f2f7808 */ /* 0x000fe40005800000 */
[----:B------:R-:W-:Y:S02]  /*10700*/  FSEL R50, R50, -INF , !P4 ;  /* 0xff80000032327808 */ /* 0x000fe40006000000 */
[----:B------:R-:W-:Y:S02]  /*10710*/  @P1 LOP3.LUT R16, R16, 0x20000000, RZ, 0xfc, !PT ;  /* 0x2000000010101812 */ /* 0x000fe400078efcff */
[C---:B------:R-:W-:Y:S02]  /*10720*/  ISETP.GT.AND P5, PT, R21.reuse, 0x31, P2 ;  /* 0x000000311500780c */ /* 0x040fe400017a4270 */
[----:B------:R-:W-:-:S02]  /*10730*/  ISETP.GT.AND P3, PT, R21, 0x38, P2 ;  /* 0x000000381500780c */ /* 0x000fc40001764270 */
[C---:B------:R-:W-:Y:S02]  /*10740*/  ISETP.GT.AND P4, PT, R21.reuse, 0x39, P2 ;  /* 0x000000391500780c */ /* 0x040fe40001784270 */
[----:B------:R-:W-:Y:S02]  /*10750*/  FMNMX.FTZ R14, R48, R14, !PT ;  /* 0x0000000e300e7209 */ /* 0x000fe40007810000 */
[----:B------:R-:W-:Y:S02]  /*10760*/  ISETP.GT.AND P1, PT, R21, 0x78, P2 ;  /* 0x000000781500780c */ /* 0x000fe40001724270 */
[C---:B------:R-:W-:Y:S02]  /*10770*/  ISETP.LT.OR P5, PT, R20.reuse, 0x32, P5 ;  /* 0x000000321400780c */ /* 0x040fe40002fa1670 */
[C---:B------:R-:W-:Y:S02]  /*10780*/  ISETP.LT.OR P3, PT, R20.reuse, 0x39, P3 ;  /* 0x000000391400780c */ /* 0x040fe40001f61670 */
[----:B------:R-:W-:-:S02]  /*10790*/  ISETP.LT.OR P4, PT, R20, 0x3a, P4 ;  /* 0x0000003a1400780c */ /* 0x000fc40002781670 */
[----:B------:R-:W-:Y:S02]  /*107a0*/  FMNMX.FTZ R14, R49, R14, !PT ;  /* 0x0000000e310e7209 */ /* 0x000fe40007810000 */
[----:B------:R-:W-:Y:S02]  /*107b0*/  FSEL R51, R51, -INF , !P5 ;  /* 0xff80000033337808 */ /* 0x000fe40006800000 */
[----:B------:R-:W-:Y:S02]  /*107c0*/  FSEL R54, R54, -INF , !P3 ;  /* 0xff80000036367808 */ /* 0x000fe40005800000 */
[----:B------:R-:W-:Y:S02]  /*107d0*/  FSEL R55, R55, -INF , !P4 ;  /* 0xff80000037377808 */ /* 0x000fe40006000000 */
[----:B------:R-:W-:Y:S02]  /*107e0*/  FMNMX.FTZ R14, R52, R14, !PT ;  /* 0x0000000e340e7209 */ /* 0x000fe40007810000 */
[----:B------:R-:W-:-:S02]  /*107f0*/  ISETP.GT.AND P5, PT, R21, 0x40, P2 ;  /* 0x000000401500780c */ /* 0x000fc400017a4270 */
[C---:B------:R-:W-:Y:S02]  /*10800*/  ISETP.GT.AND P3, PT, R21.reuse, 0x41, P2 ;  /* 0x000000411500780c */ /* 0x040fe40001764270 */
[----:B------:R-:W-:Y:S02]  /*10810*/  ISETP.GT.AND P4, PT, R21, 0x48, P2 ;  /* 0x000000481500780c */ /* 0x000fe40001784270 */
[----:B------:R-:W-:Y:S02]  /*10820*/  LOP3.LUT R16, R16, 0xfffffffd, RZ, 0xc0, !PT ;  /* 0xfffffffd10107812 */ /* 0x000fe400078ec0ff */
[----:B------:R-:W-:Y:S02]  /*10830*/  FMNMX.FTZ R14, R53, R14, !PT ;  /* 0x0000000e350e7209 */ /* 0x000fe40007810000 */
[C---:B------:R-:W-:Y:S02]  /*10840*/  ISETP.LT.OR P5, PT, R20.reuse, 0x41, P5 ;  /* 0x000000411400780c */ /* 0x040fe40002fa1670 */
[----:B------:R-:W-:-:S02]  /*10850*/  ISETP.LT.OR P3, PT, R20, 0x42, P3 ;  /* 0x000000421400780c */ /* 0x000fc40001f61670 */
[----:B------:R-:W-:Y:S02]  /*10860*/  ISETP.LT.OR P4, PT, R20, 0x49, P4 ;  /* 0x000000491400780c */ /* 0x000fe40002781670 */
[----:B------:R-:W-:Y:S02]  /*10870*/  @P1 LOP3.LUT R16, R16, 0x2, RZ, 0xfc, !PT ;  /* 0x0000000210101812 */ /* 0x000fe400078efcff */
[----:B------:R-:W-:Y:S02]  /*10880*/  ISETP.GT.AND P1, PT, R21, RZ, P2 ;  /* 0x000000ff1500720c */ /* 0x000fe40001724270 */
[----:B------:R-:W-:Y:S02]  /*10890*/  FMNMX.FTZ R14, R56, R14, !PT ;  /* 0x0000000e380e7209 */ /* 0x000fe40007810000 */
[----:B------:R-:W-:Y:S02]  /*108a0*/  FSEL R58, R58, -INF , !P5 ;  /* 0xff8000003a3a7808 */ /* 0x000fe40006800000 */
[----:B------:R-:W-:-:S02]  /*108b0*/  FSEL R59, R59, -INF , !P3 ;  /* 0xff8000003b3b7808 */ /* 0x000fc40005800000 */
[----:B------:R-:W-:Y:S02]  /*108c0*/  FSEL R62, R62, -INF , !P4 ;  /* 0xff8000003e3e7808 */ /* 0x000fe40006000000 */
[C---:B------:R-:W-:Y:S02]  /*108d0*/  ISETP.GT.AND P5, PT, R21.reuse, 0x49, P2 ;  /* 0x000000491500780c */ /* 0x040fe400017a4270 */
[C---:B------:R-:W-:Y:S02]  /*108e0*/  ISETP.GT.AND P3, PT, R21.reuse, 0x50, P2 ;  /* 0x000000501500780c */ /* 0x040fe40001764270 */
[----:B------:R-:W-:Y:S02]  /*108f0*/  ISETP.GT.AND P4, PT, R21, 0x51, P2 ;  /* 0x000000511500780c */ /* 0x000fe40001784270 */
[----:B------:R-:W-:Y:S02]  /*10900*/  FMNMX.FTZ R14, R57, R14, !PT ;  /* 0x0000000e390e7209 */ /* 0x000fe40007810000 */
[----:B------:R-:W-:-:S02]  /*10910*/  ISETP.LT.OR P5, PT, R20, 0x4a, P5 ;  /* 0x0000004a1400780c */ /* 0x000fc40002fa1670 */
[C---:B------:R-:W-:Y:S02]  /*10920*/  ISETP.LT.OR P3, PT, R20.reuse, 0x51, P3 ;  /* 0x000000511400780c */ /* 0x040fe40001f61670 */
[----:B------:R-:W-:Y:S02]  /*10930*/  ISETP.LT.OR P4, PT, R20, 0x52, P4 ;  /* 0x000000521400780c */ /* 0x000fe40002781670 */
[----:B------:R-:W-:Y:S02]  /*10940*/  LOP3.LUT R16, R16, 0xffffffdf, RZ, 0xc0, !PT ;  /* 0xffffffdf10107812 */ /* 0x000fe400078ec0ff */
[----:B------:R-:W-:Y:S02]  /*10950*/  FMNMX.FTZ R14, R60, R14, !PT ;  /* 0x0000000e3c0e7209 */ /* 0x000fe40007810000 */
[----:B------:R-:W-:Y:S02]  /*10960*/  FSEL R63, R63, -INF , !P5 ;  /* 0xff8000003f3f7808 */ /* 0x000fe40006800000 */
[----:B------:R-:W-:-:S02]  /*10970*/  FSEL R66, R66, -INF , !P3 ;  /* 0xff80000042427808 */ /* 0x000fc40005800000 */
[----:B------:R-:W-:Y:S02]  /*10980*/  FSEL R67, R67, -INF , !P4 ;  /* 0xff80000043437808 */ /* 0x000fe40006000000 */
[C---:B------:R-:W-:Y:S02]  /*10990*/  ISETP.GT.AND P5, PT, R21.reuse, 0x58, P2 ;  /* 0x000000581500780c */ /* 0x040fe400017a4270 */
[C---:B------:R-:W-:Y:S02]  /*109a0*/  ISETP.GT.AND P3, PT, R21.reuse, 0x59, P2 ;  /* 0x000000591500780c */ /* 0x040fe40001764270 */
[----:B------:R-:W-:Y:S02]  /*109b0*/  ISETP.GT.AND P4, PT, R21, 0x60, P2 ;  /* 0x000000601500780c */ /* 0x000fe40001784270 */
[----:B------:R-:W-:Y:S02]  /*109c0*/  @P1 LOP3.LUT R16, R16, 0x20, RZ, 0xfc, !PT ;  /* 0x0000002010101812 */ /* 0x000fe400078efcff */
[----:B------:R-:W-:-:S02]  /*109d0*/  FMNMX.FTZ R14, R61, R14, !PT ;  /* 0x0000000e3d0e7209 */ /* 0x000fc40007810000 */
[----:B------:R-:W-:Y:S02]  /*109e0*/  ISETP.GT.AND P1, PT, R21, 0x79, P2 ;  /* 0x000000791500780c */ /* 0x000fe40001724270 */
        /* <DEDUP_REMOVED lines=9> */
[C---:B------:R-:W-:Y:S02]  /*10a80*/  ISETP.GT.AND P4, PT, R21.reuse, 0x69, P2 ;  /* 0x000000691500780c */ /* 0x040fe40001784270 */
[----:B------:R-:W-:-:S02]  /*10a90*/  ISETP.GT.AND P5, PT, R21, 0x70, P2 ;  /* 0x000000701500780c */ /* 0x000fc400017a4270 */
[----:B------:R-:W-:Y:S02]  /*10aa0*/  ISETP.GT.AND P6, PT, R21, 0x71, P2 ;  /* 0x000000711500780c */ /* 0x000fe400017c4270 */
[----:B------:R-:W-:Y:S02]  /*10ab0*/  FMNMX.FTZ R14, R65, R14, !PT ;  /* 0x0000000e410e7209 */ /* 0x000fe40007810000 */
[C---:B------:R-:W-:Y:S02]  /*10ac0*/  LOP3.LUT P2, RZ, R16.reuse, 0x2, RZ, 0xc0, !PT ;  /* 0x0000000210ff7812 */ /* 0x040fe4000784c0ff */
[----:B------:R-:W-:Y:S02]  /*10ad0*/  LOP3.LUT R16, R16, 0xfffffff7, RZ, 0xc0, !PT ;  /* 0xfffffff710107812 */ /* 0x000fe400078ec0ff */
[----:B------:R-:W-:Y:S02]  /*10ae0*/  FMNMX.FTZ R14, R68, R14, !PT ;  /* 0x0000000e440e7209 */ /* 0x000fe40007810000 */
[----:B------:R-:W-:-:S02]  /*10af0*/  @P1 LOP3.LUT R16, R16, 0x8, RZ, 0xfc, !PT ;  /* 0x0000000810101812 */ /* 0x000fc400078efcff */
[----:B------:R-:W-:Y:S02]  /*10b00*/  FMNMX.FTZ R14, R69, R14, !PT ;  /* 0x0000000e450e7209 */ /* 0x000fe40007810000 */
[----:B------:R-:W-:Y:S02]  /*10b10*/  ISETP.LT.OR P1, PT, R20, 0x69, P3 ;  /* 0x000000691400780c */ /* 0x000fe40001f21670 */
[----:B------:R-:W-:Y:S02]  /*10b20*/  LOP3.LUT P3, RZ, R16, 0x20, RZ, 0xc0, !PT ;  /* 0x0000002010ff7812 */ /* 0x000fe4000786c0ff */
[----:B------:R-:W-:Y:S02]  /*10b30*/  FMNMX.FTZ R14, R72, R14, !PT ;  /* 0x0000000e480e7209 */ /* 0x000fe40007810000 */
[----:B------:R-:W-:Y:S02]  /*10b40*/  ISETP.LT.OR P3, PT, R20, 0x1, P3 ;  /* 0x000000011400780c */ /* 0x000fe40001f61670 */
[----:B------:R-:W-:-:S02]  /*10b50*/  FMNMX.FTZ R14, R73, R14, !PT ;  /* 0x0000000e490e7209 */ /* 0x000fc40007810000 */
[----:B------:R-:W-:Y:S02]  /*10b60*/  FSEL R26, R26, -INF , !P3 ;  /* 0xff8000001a1a7808 */ /* 0x000fe40005800000 */
        /* <DEDUP_REMOVED lines=12> */
[----:B------:R-:W-:Y:S01]  /*10c30*/  ISETP.LT.OR P0, PT, R20, 0x62, P0 ;  /* 0x000000621400780c */ /* 0x000fe20000701670 */
[----:B------:R-:W0:Y:S01]  /*10c40*/  SHFL.BFLY PT, R15, R14, 0x2, 0x1f ;  /* 0x0c401f000e0f7f89 */ /* 0x000e2200000e0000 */
[----:B------:R-:W-:Y:S02]  /*10c50*/  FMNMX.FTZ R18, R38, R18, !PT ;  /* 0x0000001226127209 */ /* 0x000fe40007810000 */
[----:B------:R-:W-:Y:S02]  /*10c60*/  LOP3.LUT R16, R16, 0xffffffbf, RZ, 0xc0, !PT ;  /* 0xffffffbf10107812 */ /* 0x000fe400078ec0ff */
[----:B------:R-:W-:Y:S02]  /*10c70*/  FMNMX.FTZ R18, R39, R18, !PT ;  /* 0x0000001227127209 */ /* 0x000fe40007810000 */
[----:B------:R-:W-:-:S02]  /*10c80*/  ISETP.LT.OR P6, PT, R20, 0x72, P6 ;  /* 0x000000721400780c */ /* 0x000fc400037c1670 */
[----:B------:R-:W-:Y:S02]  /*10c90*/  FMNMX.FTZ R18, R42, R18, !PT ;  /* 0x000000122a127209 */ /* 0x000fe40007810000 */
[----:B------:R-:W-:Y:S02]  /*10ca0*/  ISETP.LT.OR P2, PT, R20, 0x79, P2 ;  /* 0x000000791400780c */ /* 0x000fe40001741670 */
[----:B------:R-:W-:Y:S02]  /*10cb0*/  FMNMX.FTZ R18, R43, R18, !PT ;  /* 0x000000122b127209 */ /* 0x000fe40007810000 */
[----:B------:R-:W-:Y:S02]  /*10cc0*/  @P0 LOP3.LUT R16, R16, 0x40, RZ, 0xfc, !PT ;  /* 0x0000004010100812 */ /* 0x000fe400078efcff */
[----:B------:R-:W-:Y:S02]  /*10cd0*/  FMNMX.FTZ R18, R46, R18, !PT ;  /* 0x000000122e127209 */ /* 0x000fe40007810000 */
[----:B------:R-:W-:-:S02]  /*10ce0*/  LOP3.LUT R16, R16, 0xffffffef, RZ, 0xc0, !PT ;  /* 0xffffffef10107812 */ /* 0x000fc400078ec0ff */
[----:B------:R-:W-:Y:S02]  /*10cf0*/  FMNMX.FTZ R18, R47, R18, !PT ;  /* 0x000000122f127209 */ /* 0x000fe40007810000 */
[----:B------:R-:W-:Y:S02]  /*10d00*/  ISETP.LT.OR P0, PT, R20, 0x6a, P4 ;  /* 0x0000006a1400780c */ /* 0x000fe40002701670 */
[----:B0-----:R-:W-:Y:S02]  /*10d10*/  FMNMX.FTZ R14, R14, R15, !PT ;  /* 0x0000000f0e0e7209 */ /* 0x001fe40007810000 */
[----:B------:R-:W-:Y:S02]  /*10d20*/  FMNMX.FTZ R18, R50, R18, !PT ;  /* 0x0000001232127209 */ /* 0x000fe40007810000 */
[----:B------:R-:W-:Y:S01]  /*10d30*/  @P1 LOP3.LUT R16, R16, 0x10, RZ, 0xfc, !PT ;  /* 0x0000001010101812 */ /* 0x000fe200078efcff */
[----:B------:R-:W0:Y:S01]  /*10d40*/  SHFL.BFLY PT, R15, R14, 0x1, 0x1f ;  /* 0x0c201f000e0f7f89 */ /* 0x000e2200000e0000 */
[----:B------:R-:W-:-:S02]  /*10d50*/  FMNMX.FTZ R18, R51, R18, !PT ;  /* 0x0000001233127209 */ /* 0x000fc40007810000 */
[----:B------:R-:W-:Y:S02]  /*10d60*/  ISETP.LT.OR P1, PT, R20, 0x71, P5 ;  /* 0x000000711400780c */ /* 0x000fe40002f21670 */
[----:B------:R-:W-:Y:S02]  /*10d70*/  FMNMX.FTZ R18, R54, R18, !PT ;  /* 0x0000001236127209 */ /* 0x000fe40007810000 */
[C---:B------:R-:W-:Y:S02]  /*10d80*/  LOP3.LUT P4, RZ, R16.reuse, 0x8, RZ, 0xc0, !PT ;  /* 0x0000000810ff7812 */ /* 0x040fe4000788c0ff */
[----:B------:R-:W-:Y:S02]  /*10d90*/  FMNMX.FTZ R18, R55, R18, !PT ;  /* 0x0000001237127209 */ /* 0x000fe40007810000 */
[----:B------:R-:W-:Y:S02]  /*10da0*/  LOP3.LUT R16, R16, 0x7fffffff, RZ, 0xc0, !PT ;  /* 0x7fffffff10107812 */ /* 0x000fe400078ec0ff */
[----:B------:R-:W-:-:S02]  /*10db0*/  FMNMX.FTZ R18, R58, R18, !PT ;  /* 0x000000123a127209 */ /* 0x000fc40007810000 */
[----:B------:R-:W-:Y:S02]  /*10dc0*/  @P0 LOP3.LUT R16, R16, 0x80000000, RZ, 0xfc, !PT ;  /* 0x8000000010100812 */ /* 0x000fe400078efcff */
[----:B------:R-:W-:Y:S02]  /*10dd0*/  FMNMX.FTZ R18, R59, R18, !PT ;  /* 0x000000123b127209 */ /* 0x000fe40007810000 */
[----:B------:R-:W-:Y:S02]  /*10de0*/  LOP3.LUT P0, RZ, R16, 0x40, RZ, 0xc0, !PT ;  /* 0x0000004010ff7812 */ /* 0x000fe4000780c0ff */
[----:B------:R-:W-:Y:S02]  /*10df0*/  FMNMX.FTZ R18, R62, R18, !PT ;  /* 0x000000123e127209 */ /* 0x000fe40007810000 */
[----:B------:R-:W-:Y:S02]  /*10e00*/  FSEL R75, R75, -INF , !P0 ;  /* 0xff8000004b4b7808 */ /* 0x000fe40004000000 */
[----:B0-----:R-:W-:-:S02]  /*10e10*/  FMNMX.FTZ R14, R14, R15, !PT ;  /* 0x0000000f0e0e7209 */ /* 0x001fc40007810000 */
[----:B------:R-:W-:Y:S02]  /*10e20*/  FMNMX.FTZ R18, R63, R18, !PT ;  /* 0x000000123f127209 */ /* 0x000fe40007810000 */
[----:B------:R-:W-:Y:S02]  /*10e30*/  FSETP.NEU.FTZ.AND P5, PT, R14, -INF , PT ;  /* 0xff8000000e00780b */ /* 0x000fe40003fbd000 */
[----:B------:R-:W-:Y:S02]  /*10e40*/  FMNMX.FTZ R18, R66, R18, !PT ;  /* 0x0000001242127209 */ /* 0x000fe40007810000 */
[----:B------:R-:W-:Y:S02]  /*10e50*/  FSEL R15, R14, RZ, P5 ;  /* 0x000000ff0e0f7208 */ /* 0x000fe40002800000 */
[----:B------:R-:W-:Y:S02]  /*10e60*/  FMNMX.FTZ R18, R67, R18, !PT ;  /* 0x0000001243127209 */ /* 0x000fe40007810000 */
[----:B------:R-:W-:Y:S01]  /*10e70*/  LOP3.LUT P0, RZ, R16, 0x80000000, RZ, 0xc0, !PT ;  /* 0x8000000010ff7812 */ /* 0x000fe2000780c0ff */
[----:B------:R-:W-:-:S01]  /*10e80*/  FADD.FTZ R3, -R15, R3 ;  /* 0x000000030f037221 */ /* 0x000fc20000010100 */
[----:B------:R-:W-:Y:S01]  /*10e90*/  FMNMX.FTZ R18, R70, R18, !PT ;  /* 0x0000001246127209 */ /* 0x000fe20007810000 */
[----:B------:R-:W-:-:S01]  /*10ea0*/  FFMA.FTZ R15, R2, R14, -8 ;  /* 0xc1000000020f7423 */ /* 0x000fc2000001000e */
[----:B------:R-:W-:Y:S01]  /*10eb0*/  FSEL R79, R79, -INF , !P0 ;  /* 0xff8000004f4f7808 */ /* 0x000fe20004000000 */
[----:B------:R-:W-:Y:S01]  /*10ec0*/  FMUL.FTZ R3, R2, R3 ;  /* 0x0000000302037220 */ /* 0x000fe20000410000 */
[----:B------:R-:W-:-:S02]  /*10ed0*/  FMNMX.FTZ R18, R71, R18, !PT ;  /* 0x0000001247127209 */ /* 0x000fc40007810000 */
[----:B------:R-:W-:Y:S02]  /*10ee0*/  FSEL R15, R15, RZ, P5 ;  /* 0x000000ff0f0f7208 */ /* 0x000fe40002800000 */
[----:B------:R-:W-:Y:S01]  /*10ef0*/  LOP3.LUT P5, RZ, R16, 0x10, RZ, 0xc0, !PT ;  /* 0x0000001010ff7812 */ /* 0x000fe200078ac0ff */
[----:B------:R-:W-:Y:S01]  /*10f00*/  MUFU.EX2 R3, R3 ;  /* 0x0000000300037308 */ /* 0x000fe20000000800 */
[----:B------:R-:W-:Y:S01]  /*10f10*/  FMNMX.FTZ R18, R74, R18, !PT ;  /* 0x000000124a127209 */ /* 0x000fe20007810000 */
[--C-:B------:R-:W-:Y:S01]  /*10f20*/  FFMA.FTZ R24, R2, R24, -R15.reuse ;  /* 0x0000001802187223 */ /* 0x100fe2000001080f */
[----:B------:R-:W-:Y:S01]  /*10f30*/  FSEL R78, R78, -INF , !P5 ;  /* 0xff8000004e4e7808 */ /* 0x000fe20006800000 */
[C-C-:B------:R-:W-:Y:S01]  /*10f40*/  FFMA.FTZ R25, R2.reuse, R25, -R15.reuse ;  /* 0x0000001902197223 */ /* 0x140fe2000001080f */
[----:B------:R-:W-:Y:S01]  /*10f50*/  FMNMX.FTZ R18, R75, R18, !PT ;  /* 0x000000124b127209 */ /* 0x000fe20007810000 */
[--C-:B------:R-:W-:Y:S01]  /*10f60*/  FFMA.FTZ R28, R2, R28, -R15.reuse ;  /* 0x0000001c021c7223 */ /* 0x100fe2000001080f */
[----:B------:R-:W-:Y:S01]  /*10f70*/  FSEL R82, R82, -INF , !P1 ;  /* 0xff80000052527808 */ /* 0x000fe20004800000 */
[----:B------:R-:W0:Y:S01]  /*10f80*/  MUFU.EX2 R24, R24 ;  /* 0x0000001800187308 */ /* 0x000e220000000800 */
[----:B------:R-:W-:Y:S01]  /*10f90*/  FMNMX.FTZ R18, R78, R18, !PT ;  /* 0x000000124e127209 */ /* 0x000fe20007810000 */
[C-C-:B------:R-:W-:Y:S01]  /*10fa0*/  FFMA.FTZ R29, R2.reuse, R29, -R15.reuse ;  /* 0x0000001d021d7223 */ /* 0x140fe2000001080f */
[----:B------:R-:W-:Y:S01]  /*10fb0*/  FSEL R83, R83, -INF , !P6 ;  /* 0xff80000053537808 */ /* 0x000fe20007000000 */
        /* <DEDUP_REMOVED lines=10> */
[--C-:B------:R-:W-:Y:S01]  /*11060*/  FFMA.FTZ R40, R2, R40, -R15.reuse ;  /* 0x0000002802287223 */ /* 0x100fe2000001080f */
[----:B------:R-:W-:Y:S01]  /*11070*/  FSEL R87, R87, -INF , !P4 ;  /* 0xff80000057577808 */ /* 0x000fe20006000000 */
[----:B------:R-:W-:Y:S01]  /*11080*/  MUFU.EX2 R28, R28 ;  /* 0x0000001c001c7308 */ /* 0x000fe20000000800 */
[----:B------:R-:W-:Y:S01]  /*11090*/  FMNMX.FTZ R18, R86, R18, !PT ;  /* 0x0000001256127209 */ /* 0x000fe20007810000 */
[----:B0-----:R-:W-:Y:S01]  /*110a0*/  FFMA.FTZ R6, R3, R6, R24 ;  /* 0x0000000603067223 */ /* 0x001fe20000010018 */
[----:B------:R-:W-:-:S01]  /*110b0*/  FFMA.FTZ R41, R2, R41, -R15 ;  /* 0x0000002902297223 */ /* 0x000fc2000001080f */
[C-C-:B------:R-:W-:Y:S01]  /*110c0*/  FFMA.FTZ R44, R2.reuse, R44, -R15.reuse ;  /* 0x0000002c022c7223 */ /* 0x140fe2000001080f */
[----:B------:R-:W-:Y:S01]  /*110d0*/  FMNMX.FTZ R18, R87, R18, !PT ;  /* 0x0000001257127209 */ /* 0x000fe20007810000 */
[C-C-:B------:R-:W-:Y:S01]  /*110e0*/  FFMA.FTZ R45, R2.reuse, R45, -R15.reuse ;  /* 0x0000002d022d7223 */ /* 0x140fe2000001080f */
[----:B------:R-:W-:-:S01]  /*110f0*/  FFMA.FTZ R48, R2, R48, -R15 ;  /* 0x0000003002307223 */ /* 0x000fc2000001080f */
[----:B------:R-:W-:Y:S01]  /*11100*/  MUFU.EX2 R29, R29 ;  /* 0x0000001d001d7308 */ /* 0x000fe20000000800 */
[----:B-1----:R-:W-:-:S01]  /*11110*/  FADD.FTZ R6, R25, R6 ;  /* 0x0000000619067221 */ /* 0x002fc20000010000 */
[----:B------:R-:W0:Y:S01]  /*11120*/  SHFL.BFLY PT, R20, R18, 0x2, 0x1f ;  /* 0x0c401f0012147f89 */ /* 0x000e2200000e0000 */
        /* <DEDUP_REMOVED lines=22> */
[----:B------:R-:W-:-:S02]  /*11290*/  LOP3.LUT P0, RZ, R16, 0x40000000, RZ, 0xc0, !PT ;  /* 0x4000000010ff7812 */ /* 0x000fc4000780c0ff */
[----:B0-----:R-:W-:Y:S02]  /*112a0*/  FMNMX.FTZ R20, R18, R20, !PT ;  /* 0x0000001412147209 */ /* 0x001fe40007810000 */
[----:B------:R-:W-:-:S03]  /*112b0*/  LOP3.LUT P1, RZ, R16, 0x20000000, RZ, 0xc0, !PT ;  /* 0x2000000010ff7812 */ /* 0x000fc6000782c0ff */
[----:B------:R-:W0:Y:S01]  /*112c0*/  SHFL.BFLY PT, R18, R20, 0x1, 0x1f ;  /* 0x0c201f0014127f89 */ /* 0x000e2200000e0000 */
[----:B------:R-:W-:Y:S08]  /*112d0*/  MUFU.EX2 R37, R37 ;  /* 0x0000002500257308 */ /* 0x000ff00000000800 */
[----:B------:R-:W-:Y:S08]  /*112e0*/  MUFU.EX2 R40, R40 ;  /* 0x0000002800287308 */ /* 0x000ff00000000800 */
[----:B------:R-:W-:Y:S01]  /*112f0*/  MUFU.EX2 R41, R41 ;  /* 0x0000002900297308 */ /* 0x000fe20000000800 */
[----:B0-----:R-:W-:-:S07]  /*11300*/  FMNMX.FTZ R20, R20, R18, !PT ;  /* 0x0000001214147209 */ /* 0x001fce0007810000 */
[----:B------:R-:W-:Y:S01]  /*11310*/  MUFU.EX2 R44, R44 ;  /* 0x0000002c002c7308 */ /* 0x000fe20000000800 */
[----:B------:R-:W-:-:S04]  /*11320*/  FSETP.NEU.FTZ.AND P2, PT, R20, -INF , PT ;  /* 0xff8000001400780b */ /* 0x000fc80003f5d000 */
[----:B------:R-:W-:-:S03]  /*11330*/  FSEL R18, R20, RZ, P2 ;  /* 0x000000ff14127208 */ /* 0x000fc60001000000 */
[----:B------:R-:W-:Y:S02]  /*11340*/  MUFU.EX2 R45, R45 ;  /* 0x0000002d002d7308 */ /* 0x000fe40000000800 */
[----:B------:R-:W-:-:S01]  /*11350*/  FADD.FTZ R0, -R18, R0 ;  /* 0x0000000012007221 */ /* 0x000fc20000010100 */
[----:B------:R-:W-:-:S03]  /*11360*/  FFMA.FTZ R18, R2, R20, -8 ;  /* 0xc100000002127423 */ /* 0x000fc60000010014 */
[----:B------:R-:W-:Y:S02]  /*11370*/  FMUL.FTZ R0, R2, R0 ;  /* 0x0000000002007220 */ /* 0x000fe40000410000 */
[----:B------:R-:W-:Y:S01]  /*11380*/  MUFU.EX2 R48, R48 ;  /* 0x0000003000307308 */ /* 0x000fe20000000800 */
[----:B------:R-:W-:-:S05]  /*11390*/  FSEL R21, R18, RZ, P2 ;  /* 0x000000ff12157208 */ /* 0x000fca0001000000 */
        /* <DEDUP_REMOVED lines=148> */
.L_x_9183:
[----:B------:R-:W2:Y:S01]  /*11ce0*/  LDL R18, [R1+0x30] ;  /* 0x0000300001127983 */ /* 0x000ea20000100800 */
[----:B------:R-:W-:-:S05]  /*11cf0*/  VIADD R22, R22, 0x19c60 ;  /* 0x00019c6016167836 */ /* 0x000fca0000000000 */
[----:B--2---:R-:W-:Y:S02]  /*11d00*/  PRMT R22, R18, 0x654, R22 ;  /* 0x0000065412167816 */ /* 0x004fe40000000016 */
[----:B------:R-:W2:Y:S01]  /*11d10*/  LDL R18, [R1+0x24] ;  /* 0x0000240001127983 */ /* 0x000ea20000100800 */
[----:B------:R-:W-:Y:S01]  /*11d20*/  F2FP.SATFINITE.E4M3.F32.PACK_AB_MERGE_C R28, R29, R28, RZ ;  /* 0x0000001c1d1c723e */ /* 0x000fe200048070ff */
[----:B------:R0:W-:Y:S01]  /*11d30*/  SYNCS.ARRIVE.TRANS64.RED.A1T0 RZ, [R22+URZ], RZ ;  /* 0x000000ff16ff79a7 */ /* 0x0001e2000810043f */
[----:B------:R-:W-:Y:S01]  /*11d40*/  F2FP.SATFINITE.E4M3.F32.PACK_AB_MERGE_C R30, R31, R30, RZ ;  /* 0x0000001e1f1e723e */ /* 0x000fe200048070ff */
[-C--:B------:R-:W-:Y:S01]  /*11d50*/  FMUL.FTZ R88, R88, R3.reuse ;  /* 0x0000000358587220 */ /* 0x080fe20000410000 */
[----:B------:R-:W-:Y:S01]  /*11d60*/  F2FP.SATFINITE.E4M3.F32.PACK_AB_MERGE_C R28, R25, R24, R28 ;  /* 0x00000018191c723e */ /* 0x000fe2000480701c */
        /* <DEDUP_REMOVED lines=81> */
[C---:B--2---:R-:W-:Y:S01]  /*12280*/  ISETP.GT.AND P2, PT, R4.reuse, R18, PT ;  /* 0x000000120400720c */ /* 0x044fe20003f44270 */
[----:B------:R-:W-:Y:S02]  /*12290*/  VIADD R4, R4, 0xffffffff ;  /* 0xffffffff04047836 */ /* 0x000fe40000000000 */
[----:B------:R-:W-:-:S10]  /*122a0*/  IMAD.MOV.U32 R18, RZ, RZ, R153 ;  /* 0x000000ffff127224 */ /* 0x000fd400078e0099 */
[----:B------:R-:W-:Y:S05]  /*122b0*/  @P2 BRA `(.L_x_9184) ;  /* 0xffffffd000502947 */ /* 0x000fea000383ffff */
[----:B------:R-:W-:Y:S05]  /*122c0*/  BSYNC B0 ;  /* 0x0000000000007941 */ /* 0x000fea0003800000 */
.L_x_9164:
[----:B------:R-:W-:Y:S02]  /*122d0*/  IMAD.MOV.U32 R0, RZ, RZ, R20 ;  /* 0x000000ffff007224 */ /* 0x000fe400078e0014 */
[----:B------:R-:W-:Y:S02]  /*122e0*/  IMAD.MOV.U32 R3, RZ, RZ, R14 ;  /* 0x000000ffff037224 */ /* 0x000fe400078e000e */
[----:B------:R-:W-:Y:S02]  /*122f0*/  IMAD.MOV.U32 R18, RZ, RZ, R153 ;  /* 0x000000ffff127224 */ /* 0x000fe400078e0099 */
[----:B------:R-:W-:-:S07]  /*12300*/  IMAD.MOV.U32 R22, RZ, RZ, R152 ;  /* 0x000000ffff167224 */ /* 0x000fce00078e0098 */
.L_x_9163:
[----:B------:R-:W-:Y:S05]  /*12310*/  BSYNC B1 ;  /* 0x0000000000017941 */ /* 0x000fea0003800000 */
.L_x_9162:
        /* <DEDUP_REMOVED lines=18> */
.L_x_9187:
[----:B------:R-:W-:Y:S01]  /*12440*/  ISETP.NE.AND P2, PT, R20, 0x1, PT ;  /* 0x000000011400780c */ /* 0x000fe20003f45270 */
[----:B------:R-:W-:-:S12]  /*12450*/  IMAD.MOV.U32 R21, RZ, RZ, R24 ;  /* 0x000000ffff157224 */ /* 0x000fd800078e0018 */
[----:B------:R-:W0:Y:S02]  /*12460*/  @P2 LDC.64 R14, c[0x0][0x9e8] ;  /* 0x00027a00ff0e2b82 */ /* 0x000e240000000a00 */
[----:B0-----:R-:W-:-:S05]  /*12470*/  @P2 IMAD.HI.U32 R14, R21, R14, RZ ;  /* 0x0000000e150e2227 */ /* 0x001fca00078e00ff */
[----:B------:R-:W-:-:S05]  /*12480*/  @P2 SHF.R.U32.HI R21, RZ, R15, R14 ;  /* 0x0000000fff152219 */ /* 0x000fca000001160e */
[----:B------:R1:W-:Y:S02]  /*12490*/  @P2 STL [R1+0x44], R21 ;  /* 0x0000441501002387 */ /* 0x0003e40000100800 */
.L_x_9188:
[----:B------:R-:W-:Y:S05]  /*124a0*/  BSYNC B0 ;  /* 0x0000000000007941 */ /* 0x000fea0003800000 */
.L_x_9186:
[----:B------:R-:W2:Y:S02]  /*124b0*/  LDL.LU R14, [R1+0x44] ;  /* 0x00004400010e7983 */ /* 0x000ea40000300800 */
[----:B--2---:R-:W-:-:S05]  /*124c0*/  IMAD R14, R14, R20, RZ ;  /* 0x000000140e0e7224 */ /* 0x004fca00078e02ff */
[----:B------:R-:W-:-:S07]  /*124d0*/  VIMNMX R7, R7, R14, !PT ;  /* 0x0000000e07077248 */ /* 0x000fce0007fe0100 */
.L_x_9185:
[----:B------:R-:W2:Y:S01]  /*124e0*/  LDL R15, [R1+0x28] ;  /* 0x00002800010f7983 */ /* 0x000ea20000100800 */
[----:B------:R-:W-:Y:S01]  /*124f0*/  VIADD R7, R7, 0x7f ;  /* 0x0000007f07077836 */ /* 0x000fe20000000000 */
[----:B------:R-:W-:Y:S04]  /*12500*/  BSSY B0, `(.L_x_9189) ;  /* 0x00001d7000007945 */ /* 0x000fe80003800000 */
[----:B------:R-:W-:-:S04]  /*12510*/  SHF.R.S32.HI R14, RZ, 0x1f, R7 ;  /* 0x0000001fff0e7819 */ /* 0x000fc80000011407 */
[----:B------:R-:W-:-:S04]  /*12520*/  LEA.HI R14, R14, R7, RZ, 0x7 ;  /* 0x000000070e0e7211 */ /* 0x000fc800078f38ff */
[----:B------:R-:W-:-:S04]  /*12530*/  SHF.R.S32.HI R14, RZ, 0x7, R14 ;  /* 0x00000007ff0e7819 */ /* 0x000fc8000001140e */
[----:B--2---:R-:W-:-:S04]  /*12540*/  VIMNMX R154, R15, R14, !PT ;  /* 0x0000000e0f9a7248 */ /* 0x004fc80007fe0100 */
[----:B------:R-:W-:-:S13]  /*12550*/  ISETP.GE.AND P2, PT, R4, R154, PT ;  /* 0x0000009a0400720c */ /* 0x000fda0003f46270 */
[----:B------:R-:W-:Y:S05]  /*12560*/  @!P2 BRA `(.L_x_9190) ;  /* 0x0000001c0040a947 */ /* 0x000fea0003800000 */
[----:B------:R-:W-:Y:S01]  /*12570*/  BSSY B1, `(.L_x_9190) ;  /* 0x00001cf000017945 */ /* 0x000fe20003800000 */
[----:B------:R-:W-:Y:S02]  /*12580*/  IMAD.MOV.U32 R152, RZ, RZ, R0 ;  /* 0x000000ffff987224 */ /* 0x000fe400078e0000 */
[----:B------:R-:W-:Y:S02]  /*12590*/  IMAD.MOV.U32 R7, RZ, RZ, R3 ;  /* 0x000000ffff077224 */ /* 0x000fe400078e0003 */
[----:B------:R-:W-:Y:S02]  /*125a0*/  IMAD.MOV.U32 R15, RZ, RZ, R22 ;  /* 0x000000ffff0f7224 */ /* 0x000fe400078e0016 */
[----:B------:R-:W-:-:S07]  /*125b0*/  IMAD.MOV.U32 R14, RZ, RZ, R18 ;  /* 0x000000ffff0e7224 */ /* 0x000fce00078e0012 */
.L_x_9202:
[----:B------:R-:W-:-:S05]  /*125c0*/  VIADD R18, R14, 0x1 ;  /* 0x000000010e127836 */ /* 0x000fca0000000000 */
[----:B------:R-:W-:-:S04]  /*125d0*/  ISETP.NE.AND P2, PT, R18, 0x2, PT ;  /* 0x000000021200780c */ /* 0x000fc80003f45270 */
[----:B------:R-:W-:Y:S02]  /*125e0*/  SEL R22, RZ, 0x1, P2 ;  /* 0x00000001ff167807 */ /* 0x000fe40001000000 */
[----:B------:R-:W-:Y:S02]  /*125f0*/  SEL R18, R18, RZ, P2 ;  /* 0x000000ff12127207 */ /* 0x000fe40001000000 */
[----:B------:R-:W-:Y:S01]  /*12600*/  LOP3.LUT R22, R15, R22, RZ, 0x3c, !PT ;  /* 0x000000160f167212 */ /* 0x000fe200078e3cff */
[----:B--2---:R-:W-:Y:S06]  /*12610*/  @!P0 BRA `(.L_x_9191) ;  /* 0x0000000000048947 */ /* 0x004fec0003800000 */
[----:B------:R-:W-:Y:S01]  /*12620*/  BPT.TRAP 0x1 ;  /* 0x000000040000795c */ /* 0x000fe20000300000 */
.L_x_9191:
[----:B------:R-:W-:Y:S01]  /*12630*/  IMAD R0, R18, 0x8, R17 ;  /* 0x0000000812007824 */ /* 0x000fe200078e0211 */
[----:B------:R-:W-:-:S04]  /*12640*/  SHF.L.U32 R3, R22, 0x1f, RZ ;  /* 0x0000001f16037819 */ /* 0x000fc800000006ff */
[----:B------:R2:W3:Y:S01]  /*12650*/  SYNCS.PHASECHK.TRANS64.TRYWAIT P2, [R0+URZ+0x19c30], R3 ;  /* 0x019c3003000075a7 */ /* 0x0004e2000804017f */
[----:B------:R-:W-:Y:S05]  /*12660*/  @!P0 BRA `(.L_x_9192) ;  /* 0x0000000000048947 */ /* 0x000fea0003800000 */
[----:B------:R-:W-:Y:S01]  /*12670*/  BPT.TRAP 0x1 ;  /* 0x000000040000795c */ /* 0x000fe20000300000 */
.L_x_9192:
[----:B------:R-:W0:Y:S01]  /*12680*/  LDL R20, [R1+0x1c] ;  /* 0x00001c0001147983 */ /* 0x000e220000100800 */
[----:B------:R-:W-:Y:S01]  /*12690*/  BSSY B2, `(.L_x_9193) ;  /* 0x0000006000027945 */ /* 0x000fe20003800000 */
[----:B------:R-:W-:Y:S02]  /*126a0*/  IMAD.MOV.U32 R25, RZ, RZ, -0x3ffffff0 ;  /* 0xc0000010ff197424 */ /* 0x000fe400078e00ff */
[----:B0-----:R-:W-:Y:S01]  /*126b0*/  IMAD R24, R18, 0x300, R20 ;  /* 0x0000030012187824 */ /* 0x001fe200078e0214 */
[----:B---3--:R-:W-:Y:S06]  /*126c0*/  @P2 BRA `(.L_x_9194) ;  /* 0x0000000000082947 */ /* 0x008fec0003800000 */
[----:B------:R-:W0:Y:S02]  /*126d0*/  SYNCS.PHASECHK.TRANS64.TRYWAIT P2, [R0+URZ+0x19c30], R3 ;  /* 0x019c3003000075a7 */ /* 0x000e24000804017f */
[----:B0-----:R-:W-:Y:S05]  /*126e0*/  @!P2 BRA `(.L_x_9195) ;  /* 0x000000e400b0a947 */ /* 0x001fea0003800000 */
.L_x_9194:
[----:B------:R-:W-:Y:S05]  /*126f0*/  BSYNC B2 ;  /* 0x0000000000027941 */ /* 0x000fea0003800000 */
.L_x_9193:
[C---:B------:R-:W-:Y:S01]  /*12700*/  R2UR UR6, R24.reuse ;  /* 0x00000000180672ca */ /* 0x040fe200000e0000 */
[C---:B------:R-:W-:Y:S01]  /*12710*/  VIADD R20, R24.reuse, 0x100 ;  /* 0x0000010018147836 */ /* 0x040fe20000000000 */
[----:B------:R-:W-:Y:S01]  /*12720*/  R2UR UR7, R25 ;  /* 0x00000000190772ca */ /* 0x000fe200000e0000 */
[----:B------:R-:W-:Y:S01]  /*12730*/  VIADD R24, R24, 0x200 ;  /* 0x0000020018187836 */ /* 0x000fe20000000000 */
[----:B------:R-:W-:Y:S01]  /*12740*/  R2UR UR4, R8 ;  /* 0x00000000080472ca */ /* 0x000fe200000e0000 */
[----:B------:R-:W-:Y:S01]  /*12750*/  IMAD.MOV.U32 R25, RZ, RZ, -0x3ffffff0 ;  /* 0xc0000010ff197424 */ /* 0x000fe200078e00ff */
[----:B------:R-:W-:Y:S01]  /*12760*/  R2UR UR5, R9 ;  /* 0x00000000090572ca */ /* 0x000fe200000e0000 */
[----:B-1----:R-:W-:Y:S01]  /*12770*/  IMAD.MOV.U32 R21, RZ, RZ, -0x3ffffff0 ;  /* 0xc0000010ff157424 */ /* 0x002fe200078e00ff */
[----:B------:R-:W-:Y:S02]  /*12780*/  R2UR UR14, R24 ;  /* 0x00000000180e72ca */ /* 0x000fe400000e0000 */
[----:B------:R-:W-:-:S02]  /*12790*/  R2UR UR15, R25 ;  /* 0x00000000190f72ca */ /* 0x000fc400000e0000 */
[----:B------:R-:W-:Y:S01]  /*127a0*/  WARPGROUP.ARRIVE ;  /* 0x00000000000079c5 */ /* 0x000fe20000000000 */
[----:B------:R-:W-:Y:S02]  /*127b0*/  R2UR UR10, R20 ;  /* 0x00000000140a72ca */ /* 0x000fe400000e0000 */
[----:B------:R-:W-:Y:S02]  /*127c0*/  R2UR UR11, R21 ;  /* 0x00000000150b72ca */ /* 0x000fe400000e0000 */
[----:B------:R-:W-:Y:S02]  /*127d0*/  R2UR UR8, R12 ;  /* 0x000000000c0872ca */ /* 0x000fe400000e0000 */
[----:B------:R-:W-:Y:S01]  /*127e0*/  QGMMA.64x128x32.F32.E4M3.E4M3 R24, gdesc[UR4], RZ, !UPT, gsb0 ;  /* 0x01e00000041879f3 */ /* 0x000fe2000c0008ff */
[----:B------:R-:W-:Y:S02]  /*127f0*/  R2UR UR9, R13 ;  /* 0x000000000d0972ca */ /* 0x000fe400000e0000 */
[----:B------:R-:W-:-:S02]  /*12800*/  R2UR UR12, R10 ;  /* 0x000000000a0c72ca */ /* 0x000fc400000e0000 */
[----:B------:R-:W-:Y:S01]  /*12810*/  R2UR UR13, R11 ;  /* 0x000000000b0d72ca */ /* 0x000fe200000e0000 */
[----:B------:R-:W-:Y:S02]  /*12820*/  WARPGROUP.DEPBAR.LE gsb0, 0x0 ;  /* 0x00008000000079c5 */ /* 0x000fe40000010000 */
        /* <DEDUP_REMOVED lines=8> */
.L_x_9196:
[----:B0-2---:R-:W-:Y:S01]  /*128b0*/  SHF.L.U32 R0, R15, 0x1f, RZ ;  /* 0x0000001f0f007819 */ /* 0x005fe200000006ff */
[----:B------:R-:W-:-:S04]  /*128c0*/  IMAD R153, R14, 0x8, R17 ;  /* 0x000000080e997824 */ /* 0x000fc800078e0211 */
[----:B------:R0:W1:Y:S01]  /*128d0*/  SYNCS.PHASECHK.TRANS64.TRYWAIT P2, [R153+URZ+0x19c50], R0 ;  /* 0x019c5000990075a7 */ /* 0x000062000804017f */
[----:B------:R-:W-:Y:S05]  /*128e0*/  @!P0 BRA `(.L_x_9197) ;  /* 0x0000000000048947 */ /* 0x000fea0003800000 */
[----:B------:R-:W-:Y:S01]  /*128f0*/  BPT.TRAP 0x1 ;  /* 0x000000040000795c */ /* 0x000fe20000300000 */
.L_x_9197:
[----:B------:R-:W-:Y:S04]  /*12900*/  BSSY B2, `(.L_x_9198) ;  /* 0x0000004000027945 */ /* 0x000fe80003800000 */
[----:B-1----:R-:W-:Y:S05]  /*12910*/  @P2 BRA `(.L_x_9199) ;  /* 0x0000000000082947 */ /* 0x002fea0003800000 */
[----:B------:R-:W1:Y:S02]  /*12920*/  SYNCS.PHASECHK.TRANS64.TRYWAIT P2, [R153+URZ+0x19c50], R0 ;  /* 0x019c5000990075a7 */ /* 0x000e64000804017f */
[----:B-1----:R-:W-:Y:S05]  /*12930*/  @!P2 BRA `(.L_x_9200) ;  /* 0x000000e40030a947 */ /* 0x002fea0003800000 */
.L_x_9199:
[----:B------:R-:W-:Y:S05]  /*12940*/  BSYNC B2 ;  /* 0x0000000000027941 */ /* 0x000fea0003800000 */
.L_x_9198:
[----:B01----:R-:W-:Y:S01]  /*12950*/  VIADD R0, R17, 0x3000 ;  /* 0x0000300011007836 */ /* 0x003fe20000000000 */
[----:B------:R-:W-:Y:S01]  /*12960*/  WARPGROUP.ARRIVE ;  /* 0x00000000000079c5 */ /* 0x000fe20000000000 */
[----:B------:R-:W-:Y:S01]  /*12970*/  IMAD.MOV.U32 R15, RZ, RZ, 0x40000040 ;  /* 0x40000040ff0f7424 */ /* 0x000fe200078e00ff */
[----:B------:R-:W-:Y:S01]  /*12980*/  FMNMX.FTZ R3, R26, R152, !PT ;  /* 0x000000981a037209 */ /* 0x000fe20007810000 */
[----:B------:R-:W-:Y:S01]  /*12990*/  IMAD.MOV.U32 R21, RZ, RZ, 0x40000040 ;  /* 0x40000040ff157424 */ /* 0x000fe200078e00ff */
[----:B------:R-:W-:Y:S02]  /*129a0*/  SHF.R.U32.HI R0, RZ, 0x4, R0 ;  /* 0x00000004ff007819 */ /* 0x000fe40000011600 */
[----:B------:R-:W-:Y:S02]  /*129b0*/  R2UR UR7, R15 ;  /* 0x000000000f0772ca */ /* 0x000fe400000e0000 */
[----:B------:R-:W-:Y:S02]  /*129c0*/  LOP3.LUT R0, R0, 0x3fff, RZ, 0xc0, !PT ;  /* 0x00003fff00007812 */ /* 0x000fe400078ec0ff */
[----:B------:R-:W-:-:S02]  /*129d0*/  FMNMX.FTZ R3, R27, R3, !PT ;  /* 0x000000031b037209 */ /* 0x000fc40007810000 */
        /* <DEDUP_REMOVED lines=13> */
[----:B------:R-:W-:Y:S01]  /*12ab0*/  QGMMA.64x96x32.F32.E4M3.E4M3 R88, R148, gdesc[UR4], R88, gsb0 ;  /* 0x0160000494587df3 */ /* 0x000fe20008000858 */
        /* <DEDUP_REMOVED lines=23> */
[----:B------:R-:W-:Y:S01]  /*12c30*/  R2UR UR6, R20 ;  /* 0x00000000140672ca */ /* 0x000fe200000e0000 */
[----:B------:R-:W-:Y:S01]  /*12c40*/  VIADD R20, R14, 0x4 ;  /* 0x000000040e147836 */ /* 0x000fe20000000000 */
[----:B------:R-:W-:Y:S01]  /*12c50*/  FMNMX.FTZ R0, R56, R0, !PT ;  /* 0x0000000038007209 */ /* 0x000fe20007810000 */
[----:B------:R-:W-:Y:S01]  /*12c60*/  VIADD R14, R14, 0x6 ;  /* 0x000000060e0e7836 */ /* 0x000fe20000000000 */
[----:B------:R-:W-:Y:S01]  /*12c70*/  R2UR UR7, R21 ;  /* 0x00000000150772ca */ /* 0x000fe200000e0000 */
[----:B------:R-:W-:Y:S01]  /*12c80*/  IMAD.MOV.U32 R21, RZ, RZ, 0x40000040 ;  /* 0x40000040ff157424 */ /* 0x000fe200078e00ff */
        /* <DEDUP_REMOVED lines=30> */
[----:B------:R-:W-:Y:S02]  /*12e70*/  WARPGROUP.ARRIVE ;  /* 0x00000000000079c5 */ /* 0x000fe40000000000 */
[----:B------:R-:W0:Y:S04]  /*12e80*/  SHFL.BFLY PT, R15, R0, 0x2, 0x1f ;  /* 0x0c401f00000f7f89 */ /* 0x000e2800000e0000 */
[----:B------:R-:W-:Y:S01]  /*12e90*/  QGMMA.64x96x32.F32.E4M3.E4M3 R88, R144, gdesc[UR4], R88, gsb0 ;  /* 0x0160000490587df3 */ /* 0x000fe20008000858 */
[----:B------:R-:W-:-:S02]  /*12ea0*/  R2UR UR6, R20 ;  /* 0x00000000140672ca */ /* 0x000fc400000e0000 */
[----:B------:R-:W1:Y:S01]  /*12eb0*/  SHFL.BFLY PT, R20, R3, 0x2, 0x1f ;  /* 0x0c401f0003147f89 */ /* 0x000e6200000e0000 */
[----:B------:R-:W-:Y:S02]  /*12ec0*/  R2UR UR7, R21 ;  /* 0x00000000150772ca */ /* 0x000fe400000e0000 */
[----:B0-----:R-:W-:Y:S01]  /*12ed0*/  FMNMX.FTZ R0, R0, R15, !PT ;  /* 0x0000000f00007209 */ /* 0x001fe20007810000 */
[----:B------:R-:W-:Y:S01]  /*12ee0*/  IMAD.MOV.U32 R15, RZ, RZ, 0x40000040 ;  /* 0x40000040ff0f7424 */ /* 0x000fe200078e00ff */
[----:B-1----:R-:W-:-:S03]  /*12ef0*/  FMNMX.FTZ R20, R3, R20, !PT ;  /* 0x0000001403147209 */ /* 0x002fc60007810000 */
[----:B------:R-:W0:Y:S02]  /*12f00*/  SHFL.BFLY PT, R3, R0, 0x1, 0x1f ;  /* 0x0c201f0000037f89 */ /* 0x000e2400000e0000 */
[----:B0-----:R-:W-:Y:S01]  /*12f10*/  FMNMX.FTZ R3, R0, R3, !PT ;  /* 0x0000000300037209 */ /* 0x001fe20007810000 */
[----:B------:R-:W-:Y:S02]  /*12f20*/  WARPGROUP.DEPBAR.LE gsb0, 0x0 ;  /* 0x00008000000079c5 */ /* 0x000fe40000010000 */
[----:B------:R-:W-:-:S06]  /*12f30*/  WARPGROUP.ARRIVE ;  /* 0x00000000000079c5 */ /* 0x000fcc0000000000 */
[----:B------:R-:W-:Y:S01]  /*12f40*/  QGMMA.64x96x32.F32.E4M3.E4M3 R88, R140, gdesc[UR4], R88, gsb0 ;  /* 0x016000048c587df3 */ /* 0x000fe20008000858 */
[----:B------:R-:W-:Y:S02]  /*12f50*/  R2UR UR6, R14 ;  /* 0x000000000e0672ca */ /* 0x000fe400000e0000 */
[----:B------:R-:W0:Y:S01]  /*12f60*/  SHFL.BFLY PT, R14, R20, 0x1, 0x1f ;  /* 0x0c201f00140e7f89 */ /* 0x000e2200000e0000 */
[----:B------:R-:W-:Y:S01]  /*12f70*/  R2UR UR7, R15 ;  /* 0x000000000f0772ca */ /* 0x000fe200000e0000 */
        /* <DEDUP_REMOVED lines=16> */
[----:B------:R-:W-:Y:S01]  /*13080*/  MUFU.EX2 R21, R21 ;  /* 0x0000001500157308 */ /* 0x000fe20000000800 */
[----:B0-----:R-:W-:Y:S01]  /*13090*/  FMNMX.FTZ R0, R20, R14, !PT ;  /* 0x0000000e14007209 */ /* 0x001fe20007810000 */
[----:B------:R-:W-:Y:S01]  /*130a0*/  FADD.FTZ R14, -R3, R7 ;  /* 0x00000007030e7221 */ /* 0x000fe20000010100 */
[----:B------:R-:W-:-:S01]  /*130b0*/  FFMA.FTZ R20, R2, R24, -R15 ;  /* 0x0000001802147223 */ /* 0x000fc2000001080f */
[C-C-:B------:R-:W-:Y:S01]  /*130c0*/  FFMA.FTZ R24, R2.reuse, R28, -R15.reuse ;  /* 0x0000001c02187223 */ /* 0x140fe2000001080f */
[----:B------:R-:W-:-:S01]  /*130d0*/  FFMA.FTZ R28, R2, R32, -R15 ;  /* 0x00000020021c7223 */ /* 0x000fc2000001080f */
[----:B------:R-:W-:Y:S01]  /*130e0*/  FADD.FTZ R7, -R0, R152 ;  /* 0x0000009800077221 */ /* 0x000fe20000010100 */
[----:B------:R-:W-:-:S01]  /*130f0*/  FFMA.FTZ R81, R2, R0, -8 ;  /* 0xc100000002517423 */ /* 0x000fc20000010000 */
[C---:B------:R-:W-:Y:S01]  /*13100*/  FMUL.FTZ R14, R2.reuse, R14 ;  /* 0x0000000e020e7220 */ /* 0x040fe20000410000 */
[----:B------:R-:W-:Y:S01]  /*13110*/  MUFU.EX2 R20, R20 ;  /* 0x0000001400147308 */ /* 0x000fe20000000800 */
[C---:B------:R-:W-:Y:S01]  /*13120*/  FMUL.FTZ R7, R2.reuse, R7 ;  /* 0x0000000702077220 */ /* 0x040fe20000410000 */
        /* <DEDUP_REMOVED lines=22> */
[----:B------:R-:W1:Y:S01]  /*13290*/  MUFU.EX2 R26, R26 ;  /* 0x0000001a001a7308 */ /* 0x000e620000000800 */
[----:B0-----:R-:W-:-:S01]  /*132a0*/  FFMA.FTZ R6, R14, R6, R20 ;  /* 0x000000060e067223 */ /* 0x001fc20000010014 */
[C---:B------:R-:W-:Y:S01]  /*132b0*/  FFMA.FTZ R55, R2.reuse, R55, -R81 ;  /* 0x0000003702377223 */ /* 0x040fe20000010851 */
[----:B------:R-:W-:-:S01]  /*132c0*/  FFMA.FTZ R52, R2, R56, -R15 ;  /* 0x0000003802347223 */ /* 0x000fc2000001080f */
[----:B------:R-:W-:Y:S01]  /*132d0*/  FFMA.FTZ R58, R2, R58, -R81 ;  /* 0x0000003a023a7223 */ /* 0x000fe20000010851 */
[----:B------:R-:W-:-:S01]  /*132e0*/  FADD.FTZ R6, R21, R6 ;  /* 0x0000000615067221 */ /* 0x000fc20000010000 */
[C---:B------:R-:W-:Y:S01]  /*132f0*/  FFMA.FTZ R59, R2.reuse, R59, -R81 ;  /* 0x0000003b023b7223 */ /* 0x040fe20000010851 */
[----:B------:R-:W-:-:S01]  /*13300*/  FFMA.FTZ R56, R2, R60, -R15 ;  /* 0x0000003c02387223 */ /* 0x000fc2000001080f */
[----:B------:R-:W0:Y:S01]  /*13310*/  MUFU.EX2 R27, R27 ;  /* 0x0000001b001b7308 */ /* 0x000e220000000800 */
[----:B------:R-:W-:-:S01]  /*13320*/  FFMA.FTZ R62, R2, R62, -R81 ;  /* 0x0000003e023e7223 */ /* 0x000fc20000010851 */
[C---:B------:R-:W-:Y:S01]  /*13330*/  FFMA.FTZ R63, R2.reuse, R63, -R81 ;  /* 0x0000003f023f7223 */ /* 0x040fe20000010851 */
[----:B------:R-:W-:-:S01]  /*13340*/  FFMA.FTZ R60, R2, R64, -R15 ;  /* 0x00000040023c7223 */ /* 0x000fc2000001080f */
[C-C-:B------:R-:W-:Y:S01]  /*13350*/  FFMA.FTZ R66, R2.reuse, R66, -R81.reuse ;  /* 0x0000004202427223 */ /* 0x140fe20000010851 */
[----:B------:R-:W-:-:S01]  /*13360*/  FFMA.FTZ R67, R2, R67, -R81 ;  /* 0x0000004302437223 */ /* 0x000fc20000010851 */
[C---:B------:R-:W-:Y:S01]  /*13370*/  FFMA.FTZ R64, R2.reuse, R68, -R15 ;  /* 0x0000004402407223 */ /* 0x040fe2000001080f */
[----:B------:R-:W-:-:S01]  /*13380*/  FFMA.FTZ R70, R2, R70, -R81 ;  /* 0x0000004602467223 */ /* 0x000fc20000010851 */
[----:B------:R-:W2:Y:S01]  /*13390*/  MUFU.EX2 R24, R24 ;  /* 0x0000001800187308 */ /* 0x000ea20000000800 */
[----:B-1----:R-:W-:-:S01]  /*133a0*/  FFMA.FTZ R5, R7, R5, R26 ;  /* 0x0000000507057223 */ /* 0x002fc2000001001a */
[C---:B------:R-:W-:Y:S01]  /*133b0*/  FFMA.FTZ R71, R2.reuse, R71, -R81 ;  /* 0x0000004702477223 */ /* 0x040fe20000010851 */
[----:B------:R-:W-:-:S01]  /*133c0*/  FFMA.FTZ R68, R2, R72, -R15 ;  /* 0x0000004802447223 */ /* 0x000fc2000001080f */
[C-C-:B------:R-:W-:Y:S01]  /*133d0*/  FFMA.FTZ R74, R2.reuse, R74, -R81.reuse ;  /* 0x0000004a024a7223 */ /* 0x140fe20000010851 */
[----:B------:R-:W-:-:S01]  /*133e0*/  FFMA.FTZ R75, R2, R75, -R81 ;  /* 0x0000004b024b7223 */ /* 0x000fc20000010851 */
[C---:B------:R-:W-:Y:S01]  /*133f0*/  FFMA.FTZ R72, R2.reuse, R76, -R15 ;  /* 0x0000004c02487223 */ /* 0x040fe2000001080f */
[----:B------:R-:W-:-:S01]  /*13400*/  FFMA.FTZ R78, R2, R78, -R81 ;  /* 0x0000004e024e7223 */ /* 0x000fc20000010851 */
[----:B------:R-:W1:Y:S01]  /*13410*/  MUFU.EX2 R30, R30 ;  /* 0x0000001e001e7308 */ /* 0x000e620000000800 */
[----:B0-----:R-:W-:-:S01]  /*13420*/  FADD.FTZ R5, R27, R5 ;  /* 0x000000051b057221 */ /* 0x001fc20000010000 */
[C---:B------:R-:W-:Y:S01]  /*13430*/  FFMA.FTZ R79, R2.reuse, R79, -R81 ;  /* 0x0000004f024f7223 */ /* 0x040fe20000010851 */
[----:B------:R-:W-:-:S01]  /*13440*/  FFMA.FTZ R76, R2, R80, -R15 ;  /* 0x00000050024c7223 */ /* 0x000fc2000001080f */
[C-C-:B------:R-:W-:Y:S01]  /*13450*/  FFMA.FTZ R82, R2.reuse, R82, -R81.reuse ;  /* 0x0000005202527223 */ /* 0x140fe20000010851 */
[----:B------:R-:W-:-:S01]  /*13460*/  FFMA.FTZ R83, R2, R83, -R81 ;  /* 0x0000005302537223 */ /* 0x000fc20000010851 */
[C---:B------:R-:W-:Y:S01]  /*13470*/  FFMA.FTZ R80, R2.reuse, R84, -R15 ;  /* 0x0000005402507223 */ /* 0x040fe2000001080f */
[----:B------:R-:W-:-:S01]  /*13480*/  FFMA.FTZ R86, R2, R86, -R81 ;  /* 0x0000005602567223 */ /* 0x000fc20000010851 */
[----:B------:R-:W0:Y:S01]  /*13490*/  MUFU.EX2 R25, R25 ;  /* 0x0000001900197308 */ /* 0x000e220000000800 */
[----:B--2---:R-:W-:-:S01]  /*134a0*/  FADD.FTZ R6, R24, R6 ;  /* 0x0000000618067221 */ /* 0x004fc20000010000 */
[C---:B------:R-:W-:Y:S01]  /*134b0*/  FFMA.FTZ R15, R2.reuse, R85, -R15 ;  /* 0x00000055020f7223 */ /* 0x040fe2000001080f */
[----:B------:R-:W-:-:S01]  /*134c0*/  FFMA.FTZ R81, R2, R87, -R81 ;  /* 0x0000005702517223 */ /* 0x000fc20000010851 */
[----:B------:R-:W-:-:S04]  /*134d0*/  @!P1 IMAD R84, R18, 0x8, R17 ;  /* 0x0000000812549824 */ /* 0x000fc800078e0211 */
[----:B------:R-:W2:Y:S01]  /*134e0*/  MUFU.EX2 R31, R31 ;  /* 0x0000001f001f7308 */ /* 0x000ea20000000800 */
[----:B-1----:R-:W-:-:S01]  /*134f0*/  FADD.FTZ R5, R30, R5 ;  /* 0x000000051e057221 */ /* 0x002fc20000010000 */
[----:B------:R-:W-:-:S05]  /*13500*/  @!P1 VIADD R84, R84, 0x19c40 ;  /* 0x00019c4054549836 */ /* 0x000fca0000000000 */
[----:B------:R-:W-:Y:S01]  /*13510*/  @!P1 PRMT R84, RZ, 0x654, R84 ;  /* 0x00000654ff549816 */ /* 0x000fe20000000054 */
[----:B------:R-:W1:Y:S01]  /*13520*/  MUFU.EX2 R28, R28 ;  /* 0x0000001c001c7308 */ /* 0x000e620000000800 */
[----:B0-----:R-:W-:-:S01]  /*13530*/  FADD.FTZ R6, R25, R6 ;  /* 0x0000000619067221 */ /* 0x001fc20000010000 */
[----:B------:R-:W-:Y:S02]  /*13540*/  WARPGROUP.DEPBAR.LE gsb0, 0x0 ;  /* 0x00008000000079c5 */ /* 0x000fe40000010000 */
[----:B------:R-:W-:-:S04]  /*13550*/  WARPGROUP.ARRIVE ;  /* 0x00000000000079c5 */ /* 0x000fc80000000000 */
[----:B------:R-:W0:Y:S01]  /*13560*/  MUFU.EX2 R34, R34 ;  /* 0x0000002200227308 */ /* 0x000e220000000800 */
[----:B--2---:R-:W-:-:S01]  /*13570*/  FADD.FTZ R5, R31, R5 ;  /* 0x000000051f057221 */ /* 0x004fc20000010000 */
[----:B------:R-:W-:Y:S06]  /*13580*/  QGMMA.64x96x32.F32.E4M3.E4M3 R88, R136, gdesc[UR4], R88, gsb0 ;  /* 0x0160000488587df3 */ /* 0x000fec0008000858 */
        /* <DEDUP_REMOVED lines=29> */
[----:B------:R0:W-:Y:S04]  /*13760*/  @!P1 SYNCS.ARRIVE.TRANS64.RED.A1T0 RZ, [R84+URZ], RZ ;  /* 0x000000ff54ff99a7 */ /* 0x0001e8000810043f */
        /* <DEDUP_REMOVED lines=80> */
[----:B-1----:R-:W-:-:S03]  /*13c70*/  FADD.FTZ R6, R15, R6 ;  /* 0x000000060f067221 */ /* 0x002fc60000010000 */
[----:B---3--:R-:W-:Y:S01]  /*13c80*/  FADD.FTZ R5, R81, R5 ;  /* 0x0000000551057221 */ /* 0x008fe20000010000 */
[----:B0-----:R-:W-:Y:S06]  /*13c90*/  @!P0 BRA `(.L_x_9201) ;  /* 0x0000000000048947 */ /* 0x001fec0003800000 */
[----:B------:R-:W-:Y:S01]  /*13ca0*/  BPT.TRAP 0x1 ;  /* 0x000000040000795c */ /* 0x000fe20000300000 */
.L_x_9201:
[----:B------:R-:W2:Y:S01]  /*13cb0*/  LDL R84, [R1+0x30] ;  /* 0x0000300001547983 */ /* 0x000ea20000100800 */
[----:B------:R-:W-:Y:S01]  /*13cc0*/  ISETP.GT.AND P2, PT, R4, R154, PT ;  /* 0x0000009a0400720c */ /* 0x000fe20003f44270 */
[----:B------:R-:W-:Y:S01]  /*13cd0*/  VIADD R153, R153, 0x19c60 ;  /* 0x00019c6099997836 */ /* 0x000fe20000000000 */
        /* <DEDUP_REMOVED lines=85> */
[----:B--2---:R-:W-:-:S04]  /*14230*/  PRMT R153, R84, 0x654, R153 ;  /* 0x0000065454997816 */ /* 0x004fc80000000099 */
[----:B------:R2:W-:Y:S01]  /*14240*/  SYNCS.ARRIVE.TRANS64.RED.A1T0 RZ, [R153+URZ], RZ ;  /* 0x000000ff99ff79a7 */ /* 0x0005e2000810043f */
[----:B------:R-:W-:Y:S05]  /*14250*/  @P2 BRA `(.L_x_9202) ;  /* 0xffffffe000d82947 */ /* 0x000fea000383ffff */
[----:B------:R-:W-:Y:S05]  /*14260*/  BSYNC B1 ;  /* 0x0000000000017941 */ /* 0x000fea0003800000 */
.L_x_9190:
[----:B------:R-:W-:Y:S05]  /*14270*/  BSYNC B0 ;  /* 0x0000000000007941 */ /* 0x000fea0003800000 */
.L_x_9189:
[----:B------:R-:W3:Y:S01]  /*14280*/  LDL R7, [R1+0x28] ;  /* 0x0000280001077983 */ /* 0x000ee20000100800 */
[----:B------:R-:W-:Y:S01]  /*14290*/  BSSY B0, `(.L_x_9203) ;  /* 0x00002fd000007945 */ /* 0x000fe20003800000 */
[----:B---3--:R-:W-:-:S13]  /*142a0*/  ISETP.GE.AND P2, PT, R4, R7, PT ;  /* 0x000000070400720c */ /* 0x008fda0003f46270 */
[----:B------:R-:W-:Y:S05]  /*142b0*/  @!P2 BRA `(.L_x_9204) ;  /* 0x0000002c00e8a947 */ /* 0x000fea0003800000 */
[----:B------:R-:W3:Y:S04]  /*142c0*/  LDL R20, [R1+0x3c] ;  /* 0x00003c0001147983 */ /* 0x000ee80000100800 */
[----:B------:R-:W3:Y:S04]  /*142d0*/  LDL R7, [R1+0x20] ;  /* 0x0000200001077983 */ /* 0x000ee80000100800 */
[----:B------:R-:W4:Y:S04]  /*142e0*/  LDL R15, [R1+0x10] ;  /* 0x00001000010f7983 */ /* 0x000f280000100800 */
[----:B------:R-:W5:Y:S01]  /*142f0*/  LDL R14, [R1+0xc] ;  /* 0x00000c00010e7983 */ /* 0x000f620000100800 */
[----:B------:R-:W-:-:S02]  /*14300*/  IMAD.MOV.U32 R154, RZ, RZ, R0 ;  /* 0x000000ffff9a7224 */ /* 0x000fc400078e0000 */
[----:B--2---:R-:W-:Y:S02]  /*14310*/  IMAD.MOV.U32 R153, RZ, RZ, R3 ;  /* 0x000000ffff997224 */ /* 0x004fe400078e0003 */
[----:B---3--:R-:W-:-:S04]  /*14320*/  IMAD.IADD R7, R7, 0x1, -R20 ;  /* 0x0000000107077824 */ /* 0x008fc800078e0a14 */
[--C-:B----4-:R-:W-:Y:S02]  /*14330*/  IMAD.IADD R152, R15, 0x1, R7.reuse ;  /* 0x000000010f987824 */ /* 0x110fe400078e0207 */
[----:B------:R-:W-:Y:S02]  /*14340*/  IMAD.MOV.U32 R15, RZ, RZ, R22 ;  /* 0x000000ffff0f7224 */ /* 0x000fe400078e0016 */
[----:B-----5:R-:W-:Y:S01]  /*14350*/  IMAD.IADD R7, R14, 0x1, R7 ;  /* 0x000000010e077824 */ /* 0x020fe200078e0207 */
[----:B------:R-:W-:Y:S01]  /*14360*/  LOP3.LUT R3, RZ, R152, RZ, 0x33, !PT ;  /* 0x00000098ff037212 */ /* 0x000fe200078e33ff */
[----:B------:R-:W-:-:S03]  /*14370*/  IMAD.MOV.U32 R14, RZ, RZ, R18 ;  /* 0x000000ffff0e7224 */ /* 0x000fc600078e0012 */
[----:B------:R-:W-:-:S05]  /*14380*/  LOP3.LUT R0, RZ, R7, RZ, 0x33, !PT ;  /* 0x00000007ff007212 */ /* 0x000fca00078e33ff */
[----:B------:R2:W-:Y:S04]  /*14390*/  STL [R1], R0 ;  /* 0x0000000001007387 */ /* 0x0005e80000100800 */
[----:B------:R2:W-:Y:S02]  /*143a0*/  STL [R1+0x4], R3 ;  /* 0x0000040301007387 */ /* 0x0005e40000100800 */
.L_x_9224:
[----:B------:R-:W-:-:S04]  /*143b0*/  ISETP.NE.AND P2, PT, R14, 0x1, PT ;  /* 0x000000010e00780c */ /* 0x000fc80003f45270 */
[----:B------:R-:W-:-:S04]  /*143c0*/  SEL R22, RZ, 0x1, P2 ;  /* 0x00000001ff167807 */ /* 0x000fc80001000000 */
[----:B------:R-:W-:Y:S01]  /*143d0*/  LOP3.LUT R22, R15, R22, RZ, 0x3c, !PT ;  /* 0x000000160f167212 */ /* 0x000fe200078e3cff */
[----:B------:R-:W-:Y:S06]  /*143e0*/  @!P0 BRA `(.L_x_9205) ;  /* 0x0000000000048947 */ /* 0x000fec0003800000 */
[----:B------:R-:W-:Y:S01]  /*143f0*/  BPT.TRAP 0x1 ;  /* 0x000000040000795c */ /* 0x000fe20000300000 */
.L_x_9205:
[----:B------:R-:W-:Y:S01]  /*14400*/  VIADD R18, R14, 0x1 ;  /* 0x000000010e127836 */ /* 0x000fe20000000000 */
[----:B--2---:R-:W-:-:S04]  /*14410*/  SHF.L.U32 R3, R22, 0x1f, RZ ;  /* 0x0000001f16037819 */ /* 0x004fc800000006ff */
[----:B------:R-:W-:-:S04]  /*14420*/  ISETP.NE.AND P2, PT, R18, 0x2, PT ;  /* 0x000000021200780c */ /* 0x000fc80003f45270 */
[----:B------:R-:W-:-:S05]  /*14430*/  SEL R18, R18, RZ, P2 ;  /* 0x000000ff12127207 */ /* 0x000fca0001000000 */
[----:B------:R-:W-:-:S04]  /*14440*/  IMAD R0, R18, 0x8, R17 ;  /* 0x0000000812007824 */ /* 0x000fc800078e0211 */
[----:B------:R2:W3:Y:S01]  /*14450*/  SYNCS.PHASECHK.TRANS64.TRYWAIT P2, [R0+URZ+0x19c30], R3 ;  /* 0x019c3003000075a7 */ /* 0x0004e2000804017f */
[----:B------:R-:W-:Y:S05]  /*14460*/  @!P0 BRA `(.L_x_9206) ;  /* 0x0000000000048947 */ /* 0x000fea0003800000 */
[----:B------:R-:W-:Y:S01]  /*14470*/  BPT.TRAP 0x1 ;  /* 0x000000040000795c */ /* 0x000fe20000300000 */
.L_x_9206:
[----:B------:R-:W0:Y:S01]  /*14480*/  LDL R20, [R1+0x1c] ;  /* 0x00001c0001147983 */ /* 0x000e220000100800 */
[----:B------:R-:W-:Y:S01]  /*14490*/  BSSY B1, `(.L_x_9207) ;  /* 0x0000006000017945 */ /* 0x000fe20003800000 */
[----:B------:R-:W-:Y:S02]  /*144a0*/  IMAD.MOV.U32 R25, RZ, RZ, -0x3ffffff0 ;  /* 0xc0000010ff197424 */ /* 0x000fe400078e00ff */
[----:B0-----:R-:W-:Y:S01]  /*144b0*/  IMAD R24, R18, 0x300, R20 ;  /* 0x0000030012187824 */ /* 0x001fe200078e0214 */
[----:B---3--:R-:W-:Y:S06]  /*144c0*/  @P2 BRA `(.L_x_9208) ;  /* 0x0000000000082947 */ /* 0x008fec0003800000 */
[----:B------:R-:W0:Y:S02]  /*144d0*/  SYNCS.PHASECHK.TRANS64.TRYWAIT P2, [R0+URZ+0x19c30], R3 ;  /* 0x019c3003000075a7 */ /* 0x000e24000804017f */
[----:B0-----:R-:W-:Y:S05]  /*144e0*/  @!P2 BRA `(.L_x_9209) ;  /* 0x000000c80058a947 */ /* 0x001fea0003800000 */
.L_x_9208:
[----:B------:R-:W-:Y:S05]  /*144f0*/  BSYNC B1 ;  /* 0x0000000000017941 */ /* 0x000fea0003800000 */
.L_x_9207:
        /* <DEDUP_REMOVED lines=27> */
.L_x_9210:
[----:B0-2---:R-:W-:Y:S01]  /*146b0*/  SHF.L.U32 R3, R15, 0x1f, RZ ;  /* 0x0000001f0f037819 */ /* 0x005fe200000006ff */
[----:B------:R-:W-:-:S04]  /*146c0*/  IMAD R155, R14, 0x8, R17 ;  /* 0x000000080e9b7824 */ /* 0x000fc800078e0211 */
[----:B------:R0:W1:Y:S01]  /*146d0*/  SYNCS.PHASECHK.TRANS64.TRYWAIT P2, [R155+URZ+0x19c50], R3 ;  /* 0x019c50039b0075a7 */ /* 0x000062000804017f */
[----:B------:R-:W-:Y:S05]  /*146e0*/  @!P0 BRA `(.L_x_9211) ;  /* 0x0000000000048947 */ /* 0x000fea0003800000 */
[----:B------:R-:W-:Y:S01]  /*146f0*/  BPT.TRAP 0x1 ;  /* 0x000000040000795c */ /* 0x000fe20000300000 */
.L_x_9211:
[----:B------:R-:W-:Y:S04]  /*14700*/  BSSY B1, `(.L_x_9212) ;  /* 0x0000004000017945 */ /* 0x000fe80003800000 */
[----:B-1----:R-:W-:Y:S05]  /*14710*/  @P2 BRA `(.L_x_9213) ;  /* 0x0000000000082947 */ /* 0x002fea0003800000 */
[----:B------:R-:W1:Y:S02]  /*14720*/  SYNCS.PHASECHK.TRANS64.TRYWAIT P2, [R155+URZ+0x19c50], R3 ;  /* 0x019c50039b0075a7 */ /* 0x000e64000804017f */
[----:B-1----:R-:W-:Y:S05]  /*14730*/  @!P2 BRA `(.L_x_9214) ;  /* 0x000000c400d8a947 */ /* 0x002fea0003800000 */
.L_x_9213:
[----:B------:R-:W-:Y:S05]  /*14740*/  BSYNC B1 ;  /* 0x0000000000017941 */ /* 0x000fea0003800000 */
.L_x_9212:
[----:B01----:R-:W-:-:S05]  /*14750*/  VIADD R3, R17, 0x3000 ;  /* 0x0000300011037836 */ /* 0x003fca0000000000 */
[----:B------:R-:W-:-:S04]  /*14760*/  SHF.R.U32.HI R3, RZ, 0x4, R3 ;  /* 0x00000004ff037819 */ /* 0x000fc80000011603 */
[----:B------:R-:W-:-:S04]  /*14770*/  LOP3.LUT R3, R3, 0x3fff, RZ, 0xc0, !PT ;  /* 0x00003fff03037812 */ /* 0x000fc800078ec0ff */
[----:B------:R-:W-:Y:S01]  /*14780*/  LOP3.LUT R3, R3, 0x10000, RZ, 0xfc, !PT ;  /* 0x0001000003037812 */ /* 0x000fe200078efcff */
[----:B------:R-:W-:-:S04]  /*14790*/  IMAD.MOV.U32 R15, RZ, RZ, 0x40000040 ;  /* 0x40000040ff0f7424 */ /* 0x000fc800078e00ff */
[----:B------:R-:W-:Y:S01]  /*147a0*/  IMAD R14, R14, 0x300, R3 ;  /* 0x000003000e0e7824 */ /* 0x000fe200078e0203 */
[----:B------:R-:W-:Y:S01]  /*147b0*/  R2UR UR7, R15 ;  /* 0x000000000f0772ca */ /* 0x000fe200000e0000 */
[----:B------:R-:W-:Y:S01]  /*147c0*/  WARPGROUP.ARRIVE ;  /* 0x00000000000079c5 */ /* 0x000fe20000000000 */
[----:B------:R-:W2:Y:S02]  /*147d0*/  LDL R3, [R1+0x20] ;  /* 0x0000200001037983 */ /* 0x000ea40000100800 */
[----:B------:R-:W-:-:S13]  /*147e0*/  R2UR UR6, R14 ;  /* 0x000000000e0672ca */ /* 0x000fda00000e0000 */
[----:B------:R-:W-:Y:S01]  /*147f0*/  QGMMA.64x96x32.F32.E4M3.E4M3 R88, R148, gdesc[UR4], R88, gsb0 ;  /* 0x0160000494587df3 */ /* 0x000fe20008000858 */
[----:B------:R-:W-:Y:S02]  /*14800*/  VIADD R20, R14, 0x2 ;  /* 0x000000020e147836 */ /* 0x000fe40000000000 */
[----:B------:R-:W-:-:S03]  /*14810*/  IMAD.MOV.U32 R21, RZ, RZ, 0x40000040 ;  /* 0x40000040ff157424 */ /* 0x000fc600078e00ff */
[----:B------:R-:W-:Y:S02]  /*14820*/  R2UR UR6, R20 ;  /* 0x00000000140672ca */ /* 0x000fe400000e0000 */
[----:B------:R-:W-:Y:S01]  /*14830*/  R2UR UR7, R21 ;  /* 0x00000000150772ca */ /* 0x000fe200000e0000 */
[----:B------:R-:W-:Y:S01]  /*14840*/  VIADD R20, R14, 0x4 ;  /* 0x000000040e147836 */ /* 0x000fe20000000000 */
[----:B------:R-:W-:Y:S02]  /*14850*/  WARPGROUP.DEPBAR.LE gsb0, 0x0 ;  /* 0x00008000000079c5 */ /* 0x000fe40000010000 */
[----:B------:R-:W3:Y:S01]  /*14860*/  LDL R150, [R1+0x3c] ;  /* 0x00003c0001967983 */ /* 0x000ee20000100800 */
[----:B------:R-:W-:-:S03]  /*14870*/  WARPGROUP.ARRIVE ;  /* 0x00000000000079c5 */ /* 0x000fc60000000000 */
[----:B------:R-:W4:Y:S01]  /*14880*/  LDL R151, [R1+0x10] ;  /* 0x0000100001977983 */ /* 0x000f220000100800 */
[----:B------:R-:W-:Y:S01]  /*14890*/  IMAD.MOV.U32 R21, RZ, RZ, 0x40000040 ;  /* 0x40000040ff157424 */ /* 0x000fe200078e00ff */
[----:B------:R-:W-:-:S09]  /*148a0*/  ULOP3.LUT UR4, URZ, UR42, URZ, 0x33, !UPT ;  /* 0x0000002a3f047292 */ /* 0x000fd2000f8e333f */
[----:B------:R-:W-:Y:S01]  /*148b0*/  QGMMA.64x96x32.F32.E4M3.E4M3 R88, R144, gdesc[UR4], R88, gsb0 ;  /* 0x0160000490587df3 */ /* 0x000fe20008000858 */
[----:B------:R-:W-:Y:S01]  /*148c0*/  R2UR UR6, R20 ;  /* 0x00000000140672ca */ /* 0x000fe200000e0000 */
[----:B------:R-:W-:Y:S01]  /*148d0*/  VIADD R14, R14, 0x6 ;  /* 0x000000060e0e7836 */ /* 0x000fe20000000000 */
[----:B------:R-:W-:Y:S01]  /*148e0*/  R2UR UR7, R21 ;  /* 0x00000000150772ca */ /* 0x000fe200000e0000 */
[----:B------:R-:W-:Y:S02]  /*148f0*/  IMAD.MOV.U32 R15, RZ, RZ, 0x40000040 ;  /* 0x40000040ff0f7424 */ /* 0x000fe400078e00ff */
[----:B------:R-:W-:-:S05]  /*14900*/  @!P1 VIADD R0, R0, 0x19c40 ;  /* 0x00019c4000009836 */ /* 0x000fca0000000000 */
        /* <DEDUP_REMOVED lines=8> */
[----:B------:R-:W-:Y:S03]  /*14990*/  QGMMA.64x96x32.F32.E4M3.E4M3 R88, R136, gdesc[UR4], R88, gsb0 ;  /* 0x0160000488587df3 */ /* 0x000fe60008000858 */
[----:B------:R-:W-:Y:S02]  /*149a0*/  WARPGROUP.DEPBAR.LE gsb0, 0x0 ;  /* 0x00008000000079c5 */ /* 0x000fe40000010000 */
[----:B------:R-:W-:Y:S01]  /*149b0*/  IMAD.SHL.U32 R136, R4, 0x80, RZ ;  /* 0x0000008004887824 */ /* 0x000fe200078e00ff */
[----:B------:R0:W-:Y:S04]  /*149c0*/  @!P1 SYNCS.ARRIVE.TRANS64.RED.A1T0 RZ, [R0+URZ], RZ ;  /* 0x000000ff00ff99a7 */ /* 0x0001e8000810043f */
[----:B--2---:R-:W-:-:S05]  /*149d0*/  IADD3 R3, R3, 0x1, -R136 ;  /* 0x0000000103037810 */ /* 0x004fca0007ffe888 */
[----:B---3--:R-:W-:Y:S02]  /*149e0*/  IMAD.IADD R3, R3, 0x1, -R150 ;  /* 0x0000000103037824 */ /* 0x008fe400078e0a96 */
[----:B------:R-:W1:Y:S02]  /*149f0*/  LDC R150, c[0x0][0x9e4] ;  /* 0x00027900ff967b82 */ /* 0x000e640000000800 */
[----:B------:R-:W-:-:S04]  /*14a00*/  IMAD R20, R156, -0x2, R3 ;  /* 0xfffffffe9c147824 */ /* 0x000fc800078e0203 */
[C---:B------:R-:W-:Y:S02]  /*14a10*/  VIADD R21, R20.reuse, UR39 ;  /* 0x0000002714157c36 */ /* 0x040fe40008000000 */
[----:B------:R-:W-:Y:S02]  /*14a20*/  VIADD R20, R20, UR4 ;  /* 0x0000000414147c36 */ /* 0x000fe40008000000 */
[C---:B----4-:R-:W-:Y:S02]  /*14a30*/  IMAD.IADD R3, R151.reuse, 0x1, R21 ;  /* 0x0000000197037824 */ /* 0x050fe400078e0215 */
[----:B0-----:R-:W-:Y:S01]  /*14a40*/  IMAD.IADD R0, R151, 0x1, R20 ;  /* 0x0000000197007824 */ /* 0x001fe200078e0214 */
[----:B-1----:R-:W-:-:S13]  /*14a50*/  ISETP.GE.AND P6, PT, R150, 0x1, PT ;  /* 0x000000019600780c */ /* 0x002fda0003fc6270 */
[----:B------:R-:W-:Y:S05]  /*14a60*/  @!P6 BRA `(.L_x_9215) ;  /* 0x00000000005ce947 */ /* 0x000fea0003800000 */
        /* <DEDUP_REMOVED lines=12> */
.L_x_9217:
[----:B------:R-:W-:-:S05]  /*14b30*/  IMAD.U32 R137, RZ, RZ, UR36 ;  /* 0x00000024ff897e24 */ /* 0x000fca000f8e00ff */
[----:B------:R-:W-:-:S13]  /*14b40*/  ISETP.NE.AND P2, PT, R137, 0x1, PT ;  /* 0x000000018900780c */ /* 0x000fda0003f45270 */
[----:B------:R-:W0:Y:S02]  /*14b50*/  @P2 LDC.64 R14, c[0x0][0x9e8] ;  /* 0x00027a00ff0e2b82 */ /* 0x000e240000000a00 */
[----:B0-----:R-:W-:-:S04]  /*14b60*/  @P2 IMAD.HI.U32 R138, R152, R14, RZ ;  /* 0x0000000e988a2227 */ /* 0x001fc800078e00ff */
[----:B------:R-:W-:Y:S01]  /*14b70*/  IMAD.MOV.U32 R14, RZ, RZ, R152 ;  /* 0x000000ffff0e7224 */ /* 0x000fe200078e0098 */
[----:B------:R-:W-:-:S07]  /*14b80*/  @P2 SHF.R.U32.HI R14, RZ, R15, R138 ;  /* 0x0000000fff0e2219 */ /* 0x000fce000001168a */
.L_x_9218:
[----:B------:R-:W-:Y:S05]  /*14b90*/  BSYNC B1 ;  /* 0x0000000000017941 */ /* 0x000fea0003800000 */
.L_x_9216:
[----:B------:R-:W-:-:S04]  /*14ba0*/  IMAD R14, R14, R137, -R136 ;  /* 0x000000890e0e7224 */ /* 0x000fc800078e0a88 */
[----:B------:R-:W-:-:S05]  /*14bb0*/  IMAD R14, R156, -0x2, R14 ;  /* 0xfffffffe9c0e7824 */ /* 0x000fca00078e020e */
[----:B------:R-:W-:Y:S02]  /*14bc0*/  VIMNMX R0, R0, R14, !PT ;  /* 0x0000000e00007248 */ /* 0x000fe40007fe0100 */
[----:B------:R-:W-:-:S07]  /*14bd0*/  VIADDMNMX R3, R14, R137, R3, PT ;  /* 0x000000890e037246 */ /* 0x000fce0003800103 */
.L_x_9215:
        /* <DEDUP_REMOVED lines=113> */
.L_x_9221:
[----:B------:R-:W-:Y:S02]  /*152f0*/  IMAD.U32 R0, RZ, RZ, UR36 ;  /* 0x00000024ff007e24 */ /* 0x000fe4000f8e00ff */
[----:B------:R-:W-:-:S03]  /*15300*/  IMAD.MOV.U32 R3, RZ, RZ, R7 ;  /* 0x000000ffff037224 */ /* 0x000fc600078e0007 */
[----:B------:R-:W-:-:S13]  /*15310*/  ISETP.NE.AND P3, PT, R0, 0x1, PT ;  /* 0x000000010000780c */ /* 0x000fda0003f65270 */
[----:B------:R-:W0:Y:S02]  /*15320*/  @P3 LDC.64 R14, c[0x0][0x9e8] ;  /* 0x00027a00ff0e3b82 */ /* 0x000e240000000a00 */
[----:B0-----:R-:W-:-:S05]  /*15330*/  @P3 IMAD.HI.U32 R14, R7, R14, RZ ;  /* 0x0000000e070e3227 */ /* 0x001fca00078e00ff */
[----:B------:R-:W-:-:S07]  /*15340*/  @P3 SHF.R.U32.HI R3, RZ, R15, R14 ;  /* 0x0000000fff033219 */ /* 0x000fce000001160e */
.L_x_9222:
[----:B------:R-:W-:Y:S05]  /*15350*/  BSYNC B1 ;  /* 0x0000000000017941 */ /* 0x000fea0003800000 */
.L_x_9220:
[----:B------:R-:W-:-:S04]  /*15360*/  IMAD R136, R3, R0, -R136 ;  /* 0x0000000003887224 */ /* 0x000fc800078e0a88 */
[----:B------:R-:W-:-:S05]  /*15370*/  IMAD R136, R156, -0x2, R136 ;  /* 0xfffffffe9c887824 */ /* 0x000fca00078e0288 */
[----:B------:R-:W-:Y:S02]  /*15380*/  VIMNMX R20, R20, R136, !PT ;  /* 0x0000008814147248 */ /* 0x000fe40007fe0100 */
[----:B------:R-:W-:-:S07]  /*15390*/  VIADDMNMX R21, R136, R0, R21, PT ;  /* 0x0000000088157246 */ /* 0x000fce0003800115 */
.L_x_9219:
[----:B------:R-:W-:Y:S02]  /*153a0*/  FMNMX.FTZ R0, R24, R153, !PT ;  /* 0x0000009918007209 */ /* 0x000fe40007810000 */
[C---:B------:R-:W-:Y:S02]  /*153b0*/  ISETP.GT.AND P5, PT, R20.reuse, 0x1, P2 ;  /* 0x000000011400780c */ /* 0x040fe400017a4270 */
[----:B------:R-:W-:Y:S02]  /*153c0*/  FMNMX.FTZ R0, R25, R0, !PT ;  /* 0x0000000019007209 */ /* 0x000fe40007810000 */
[----:B------:R-:W-:Y:S02]  /*153d0*/  ISETP.GT.AND P3, PT, R20, 0x8, P2 ;  /* 0x000000081400780c */ /* 0x000fe40001764270 */
        /* <DEDUP_REMOVED lines=15> */
[----:B------:R-:W-:Y:S02]  /*154d0*/  ISETP.GT.AND P5, PT, R20, 0x10, P2 ;  /* 0x000000101400780c */ /* 0x000fe400017a4270 */
        /* <DEDUP_REMOVED lines=29> */
[----:B------:R-:W-:Y:S02]  /*156b0*/  LOP3.LUT R16, R16, 0xbfffffff, RZ, 0xc0, !PT ;  /* 0xbfffffff10107812 */ /* 0x000fe400078ec0ff */
[----:B------:R-:W-:Y:S02]  /*156c0*/  FMNMX.FTZ R0, R73, R0, !PT ;  /* 0x0000000049007209 */ /* 0x000fe40007810000 */
[----:B------:R-:W-:Y:S02]  /*156d0*/  FSEL R39, R39, -INF , !P5 ;  /* 0xff80000027277808 */ /* 0x000fe40006800000 */
[----:B------:R-:W-:Y:S02]  /*156e0*/  FMNMX.FTZ R0, R76, R0, !PT ;  /* 0x000000004c007209 */ /* 0x000fe40007810000 */
[----:B------:R-:W-:-:S02]  /*156f0*/  FSEL R42, R42, -INF , !P3 ;  /* 0xff8000002a2a7808 */ /* 0x000fc40005800000 */
[----:B------:R-:W-:Y:S02]  /*15700*/  FMNMX.FTZ R0, R77, R0, !PT ;  /* 0x000000004d007209 */ /* 0x000fe40007810000 */
[----:B------:R-:W-:Y:S02]  /*15710*/  FSEL R43, R43, -INF , !P4 ;  /* 0xff8000002b2b7808 */ /* 0x000fe40006000000 */
[----:B------:R-:W-:Y:S02]  /*15720*/  FMNMX.FTZ R0, R80, R0, !PT ;  /* 0x0000000050007209 */ /* 0x000fe40007810000 */
[C---:B------:R-:W-:Y:S02]  /*15730*/  ISETP.GT.AND P5, PT, R20.reuse, 0x28, P2 ;  /* 0x000000281400780c */ /* 0x040fe400017a4270 */
[C---:B------:R-:W-:Y:S02]  /*15740*/  ISETP.GT.AND P3, PT, R20.reuse, 0x29, P2 ;  /* 0x000000291400780c */ /* 0x040fe40001764270 */
[----:B------:R-:W-:-:S02]  /*15750*/  ISETP.GT.AND P4, PT, R20, 0x30, P2 ;  /* 0x000000301400780c */ /* 0x000fc40001784270 */
[----:B------:R-:W-:Y:S02]  /*15760*/  FMNMX.FTZ R0, R81, R0, !PT ;  /* 0x0000000051007209 */ /* 0x000fe40007810000 */
[----:B------:R-:W-:Y:S02]  /*15770*/  @P0 LOP3.LUT R16, R16, 0x40000000, RZ, 0xfc, !PT ;  /* 0x4000000010100812 */ /* 0x000fe400078efcff */
[C---:B------:R-:W-:Y:S02]  /*15780*/  ISETP.LT.OR P5, PT, R21.reuse, 0x29, P5 ;  /* 0x000000291500780c */ /* 0x040fe40002fa1670 */
[C---:B------:R-:W-:Y:S02]  /*15790*/  ISETP.LT.OR P3, PT, R21.reuse, 0x2a, P3 ;  /* 0x0000002a1500780c */ /* 0x040fe40001f61670 */
[----:B------:R-:W-:Y:S02]  /*157a0*/  ISETP.LT.OR P4, PT, R21, 0x31, P4 ;  /* 0x000000311500780c */ /* 0x000fe40002781670 */
[----:B------:R-:W-:-:S02]  /*157b0*/  FMNMX.FTZ R0, R84, R0, !PT ;  /* 0x0000000054007209 */ /* 0x000fc40007810000 */
[----:B------:R-:W-:Y:S02]  /*157c0*/  LOP3.LUT R16, R16, 0xdfffffff, RZ, 0xc0, !PT ;  /* 0xdfffffff10107812 */ /* 0x000fe400078ec0ff */
[----:B------:R-:W-:Y:S02]  /*157d0*/  FSEL R46, R46, -INF , !P5 ;  /* 0xff8000002e2e7808 */ /* 0x000fe40006800000 */
[----:B------:R-:W-:Y:S02]  /*157e0*/  FSEL R47, R47, -INF , !P3 ;  /* 0xff8000002f2f7808 */ /* 0x000fe40005800000 */
[----:B------:R-:W-:Y:S02]  /*157f0*/  FSEL R50, R50, -INF , !P4 ;  /* 0xff80000032327808 */ /* 0x000fe40006000000 */
[----:B------:R-:W-:Y:S02]  /*15800*/  FMNMX.FTZ R0, R85, R0, !PT ;  /* 0x0000000055007209 */ /* 0x000fe40007810000 */
[----:B------:R-:W-:-:S02]  /*15810*/  @P1 LOP3.LUT R16, R16, 0x20000000, RZ, 0xfc, !PT ;  /* 0x2000000010101812 */ /* 0x000fc400078efcff */
[C---:B------:R-:W-:Y:S01]  /*15820*/  ISETP.GT.AND P5, PT, R20.reuse, 0x31, P2 ;  /* 0x000000311400780c */ /* 0x040fe200017a4270 */
[----:B------:R-:W0:Y:S01]  /*15830*/  SHFL.BFLY PT, R3, R0, 0x2, 0x1f ;  /* 0x0c401f0000037f89 */ /* 0x000e2200000e0000 */
[C---:B------:R-:W-:Y:S02]  /*15840*/  ISETP.GT.AND P3, PT, R20.reuse, 0x38, P2 ;  /* 0x000000381400780c */ /* 0x040fe40001764270 */
[C---:B------:R-:W-:Y:S02]  /*15850*/  ISETP.GT.AND P4, PT, R20.reuse, 0x39, P2 ;  /* 0x000000391400780c */ /* 0x040fe40001784270 */
[----:B------:R-:W-:Y:S02]  /*15860*/  ISETP.GT.AND P1, PT, R20, 0x78, P2 ;  /* 0x000000781400780c */ /* 0x000fe40001724270 */
        /* <DEDUP_REMOVED lines=9> */
[----:B------:R-:W-:Y:S02]  /*15900*/  LOP3.LUT R16, R16, 0xfffffffd, RZ, 0xc0, !PT ;  /* 0xfffffffd10107812 */ /* 0x000fe400078ec0ff */
[C---:B------:R-:W-:Y:S02]  /*15910*/  ISETP.LT.OR P5, PT, R21.reuse, 0x41, P5 ;  /* 0x000000411500780c */ /* 0x040fe40002fa1670 */
[C---:B------:R-:W-:Y:S02]  /*15920*/  ISETP.LT.OR P3, PT, R21.reuse, 0x42, P3 ;  /* 0x000000421500780c */ /* 0x040fe40001f61670 */
[----:B------:R-:W-:Y:S02]  /*15930*/  ISETP.LT.OR P4, PT, R21, 0x49, P4 ;  /* 0x000000491500780c */ /* 0x000fe40002781670 */
[----:B------:R-:W-:-:S02]  /*15940*/  @P1 LOP3.LUT R16, R16, 0x2, RZ, 0xfc, !PT ;  /* 0x0000000210101812 */ /* 0x000fc400078efcff */
[----:B------:R-:W-:Y:S02]  /*15950*/  ISETP.GT.AND P1, PT, R20, RZ, P2 ;  /* 0x000000ff1400720c */ /* 0x000fe40001724270 */
        /* <DEDUP_REMOVED lines=9> */
[----:B------:R-:W-:Y:S02]  /*159f0*/  LOP3.LUT R16, R16, 0xffffffdf, RZ, 0xc0, !PT ;  /* 0xffffffdf10107812 */ /* 0x000fe400078ec0ff */
[----:B------:R-:W-:-:S02]  /*15a00*/  FSEL R63, R63, -INF , !P5 ;  /* 0xff8000003f3f7808 */ /* 0x000fc40006800000 */
[----:B------:R-:W-:Y:S02]  /*15a10*/  FSEL R66, R66, -INF , !P3 ;  /* 0xff80000042427808 */ /* 0x000fe40005800000 */
[----:B------:R-:W-:Y:S02]  /*15a20*/  FSEL R67, R67, -INF , !P4 ;  /* 0xff80000043437808 */ /* 0x000fe40006000000 */
[C---:B------:R-:W-:Y:S02]  /*15a30*/  ISETP.GT.AND P5, PT, R20.reuse, 0x58, P2 ;  /* 0x000000581400780c */ /* 0x040fe400017a4270 */
[C---:B------:R-:W-:Y:S02]  /*15a40*/  ISETP.GT.AND P3, PT, R20.reuse, 0x59, P2 ;  /* 0x000000591400780c */ /* 0x040fe40001764270 */
[----:B------:R-:W-:Y:S02]  /*15a50*/  ISETP.GT.AND P4, PT, R20, 0x60, P2 ;  /* 0x000000601400780c */ /* 0x000fe40001784270 */
[----:B------:R-:W-:-:S02]  /*15a60*/  @P1 LOP3.LUT R16, R16, 0x20, RZ, 0xfc, !PT ;  /* 0x0000002010101812 */ /* 0x000fc400078efcff */
[----:B0-----:R-:W-:Y:S02]  /*15a70*/  FMNMX.FTZ R3, R0, R3, !PT ;  /* 0x0000000300037209 */ /* 0x001fe40007810000 */
[----:B------:R-:W-:Y:S02]  /*15a80*/  ISETP.GT.AND P1, PT, R20, 0x79, P2 ;  /* 0x000000791400780c */ /* 0x000fe40001724270 */
[C---:B------:R-:W-:Y:S01]  /*15a90*/  ISETP.LT.OR P5, PT, R21.reuse, 0x59, P5 ;  /* 0x000000591500780c */ /* 0x040fe20002fa1670 */
[----:B------:R-:W0:Y:S01]  /*15aa0*/  SHFL.BFLY PT, R0, R3, 0x1, 0x1f ;  /* 0x0c201f0003007f89 */ /* 0x000e2200000e0000 */
[C---:B------:R-:W-:Y:S02]  /*15ab0*/  ISETP.LT.OR P3, PT, R21.reuse, 0x5a, P3 ;  /* 0x0000005a1500780c */ /* 0x040fe40001f61670 */
[----:B------:R-:W-:Y:S02]  /*15ac0*/  ISETP.LT.OR P4, PT, R21, 0x61, P4 ;  /* 0x000000611500780c */ /* 0x000fe40002781670 */
        /* <DEDUP_REMOVED lines=8> */
[C---:B------:R-:W-:Y:S02]  /*15b50*/  LOP3.LUT P2, RZ, R16.reuse, 0x2, RZ, 0xc0, !PT ;  /* 0x0000000210ff7812 */ /* 0x040fe4000784c0ff */
[----:B------:R-:W-:Y:S02]  /*15b60*/  LOP3.LUT R16, R16, 0xfffffff7, RZ, 0xc0, !PT ;  /* 0xfffffff710107812 */ /* 0x000fe400078ec0ff */
[----:B0-----:R-:W-:Y:S02]  /*15b70*/  FMNMX.FTZ R3, R3, R0, !PT ;  /* 0x0000000003037209 */ /* 0x001fe40007810000 */
[----:B------:R-:W-:Y:S02]  /*15b80*/  @P1 LOP3.LUT R16, R16, 0x8, RZ, 0xfc, !PT ;  /* 0x0000000810101812 */ /* 0x000fe400078efcff */
[----:B------:R-:W-:Y:S01]  /*15b90*/  ISETP.LT.OR P1, PT, R21, 0x69, P3 ;  /* 0x000000691500780c */ /* 0x000fe20001f21670 */
[----:B------:R-:W-:-:S01]  /*15ba0*/  FFMA.FTZ R15, R2, R3, -8 ;  /* 0xc1000000020f7423 */ /* 0x000fc20000010003 */
[----:B------:R-:W-:-:S02]  /*15bb0*/  LOP3.LUT P3, RZ, R16, 0x20, RZ, 0xc0, !PT ;  /* 0x0000002010ff7812 */ /* 0x000fc4000786c0ff */
[C---:B------:R-:W-:Y:S02]  /*15bc0*/  ISETP.LT.OR P0, PT, R21.reuse, 0x62, P0 ;  /* 0x000000621500780c */ /* 0x040fe40000701670 */
[C---:B------:R-:W-:Y:S02]  /*15bd0*/  ISETP.LT.OR P3, PT, R21.reuse, 0x1, P3 ;  /* 0x000000011500780c */ /* 0x040fe40001f61670 */
[----:B------:R-:W-:Y:S02]  /*15be0*/  LOP3.LUT R16, R16, 0xffffffbf, RZ, 0xc0, !PT ;  /* 0xffffffbf10107812 */ /* 0x000fe400078ec0ff */
[----:B------:R-:W-:Y:S02]  /*15bf0*/  FSEL R26, R26, -INF , !P3 ;  /* 0xff8000001a1a7808 */ /* 0x000fe40005800000 */
[----:B------:R-:W-:Y:S02]  /*15c00*/  ISETP.LT.OR P6, PT, R21, 0x72, P6 ;  /* 0x000000721500780c */ /* 0x000fe400037c1670 */
[----:B------:R-:W-:-:S02]  /*15c10*/  FMNMX.FTZ R0, R26, R154, !PT ;  /* 0x0000009a1a007209 */ /* 0x000fc40007810000 */
[----:B------:R-:W-:Y:S02]  /*15c20*/  ISETP.LT.OR P2, PT, R21, 0x79, P2 ;  /* 0x000000791500780c */ /* 0x000fe40001741670 */
[----:B------:R-:W-:Y:S02]  /*15c30*/  FMNMX.FTZ R0, R27, R0, !PT ;  /* 0x000000001b007209 */ /* 0x000fe40007810000 */
[----:B------:R-:W-:Y:S02]  /*15c40*/  @P0 LOP3.LUT R16, R16, 0x40, RZ, 0xfc, !PT ;  /* 0x0000004010100812 */ /* 0x000fe400078efcff */
[----:B------:R-:W-:Y:S02]  /*15c50*/  FMNMX.FTZ R0, R30, R0, !PT ;  /* 0x000000001e007209 */ /* 0x000fe40007810000 */
[----:B------:R-:W-:Y:S02]  /*15c60*/  ISETP.LT.OR P0, PT, R21, 0x6a, P4 ;  /* 0x0000006a1500780c */ /* 0x000fe40002701670 */
[----:B------:R-:W-:-:S02]  /*15c70*/  FMNMX.FTZ R0, R31, R0, !PT ;  /* 0x000000001f007209 */ /* 0x000fc40007810000 */
[----:B------:R-:W-:Y:S02]  /*15c80*/  LOP3.LUT R16, R16, 0xffffffef, RZ, 0xc0, !PT ;  /* 0xffffffef10107812 */ /* 0x000fe400078ec0ff */
[----:B------:R-:W-:Y:S02]  /*15c90*/  FMNMX.FTZ R0, R34, R0, !PT ;  /* 0x0000000022007209 */ /* 0x000fe40007810000 */
[----:B------:R-:W-:Y:S02]  /*15ca0*/  @P1 LOP3.LUT R16, R16, 0x10, RZ, 0xfc, !PT ;  /* 0x0000001010101812 */ /* 0x000fe400078efcff */
[----:B------:R-:W-:Y:S02]  /*15cb0*/  FMNMX.FTZ R0, R35, R0, !PT ;  /* 0x0000000023007209 */ /* 0x000fe40007810000 */
[----:B------:R-:W-:Y:S02]  /*15cc0*/  LOP3.LUT P4, RZ, R16, 0x8, RZ, 0xc0, !PT ;  /* 0x0000000810ff7812 */ /* 0x000fe4000788c0ff */
[----:B------:R-:W-:-:S02]  /*15cd0*/  FMNMX.FTZ R0, R38, R0, !PT ;  /* 0x0000000026007209 */ /* 0x000fc40007810000 */
[----:B------:R-:W-:Y:S02]  /*15ce0*/  LOP3.LUT R16, R16, 0x7fffffff, RZ, 0xc0, !PT ;  /* 0x7fffffff10107812 */ /* 0x000fe400078ec0ff */
[----:B------:R-:W-:Y:S02]  /*15cf0*/  FMNMX.FTZ R0, R39, R0, !PT ;  /* 0x0000000027007209 */ /* 0x000fe40007810000 */
[----:B------:R-:W-:Y:S02]  /*15d00*/  @P0 LOP3.LUT R16, R16, 0x80000000, RZ, 0xfc, !PT ;  /* 0x8000000010100812 */ /* 0x000fe400078efcff */
[----:B------:R-:W-:Y:S02]  /*15d10*/  FMNMX.FTZ R0, R42, R0, !PT ;  /* 0x000000002a007209 */ /* 0x000fe40007810000 */
[----:B------:R-:W-:Y:S02]  /*15d20*/  ISETP.LT.OR P1, PT, R21, 0x71, P5 ;  /* 0x000000711500780c */ /* 0x000fe40002f21670 */
[----:B------:R-:W-:-:S02]  /*15d30*/  FMNMX.FTZ R0, R43, R0, !PT ;  /* 0x000000002b007209 */ /* 0x000fc40007810000 */
[----:B------:R-:W-:Y:S02]  /*15d40*/  FSETP.NEU.FTZ.AND P5, PT, R3, -INF , PT ;  /* 0xff8000000300780b */ /* 0x000fe40003fbd000 */
[----:B------:R-:W-:Y:S02]  /*15d50*/  FMNMX.FTZ R0, R46, R0, !PT ;  /* 0x000000002e007209 */ /* 0x000fe40007810000 */
[----:B------:R-:W-:Y:S02]  /*15d60*/  LOP3.LUT P0, RZ, R16, 0x40, RZ, 0xc0, !PT ;  /* 0x0000004010ff7812 */ /* 0x000fe4000780c0ff */
[----:B------:R-:W-:Y:S02]  /*15d70*/  FMNMX.FTZ R0, R47, R0, !PT ;  /* 0x000000002f007209 */ /* 0x000fe40007810000 */
[----:B------:R-:W-:Y:S02]  /*15d80*/  FSEL R14, R3, RZ, P5 ;  /* 0x000000ff030e7208 */ /* 0x000fe40002800000 */
[----:B------:R-:W-:-:S02]  /*15d90*/  FMNMX.FTZ R0, R50, R0, !PT ;  /* 0x0000000032007209 */ /* 0x000fc40007810000 */
[----:B------:R-:W-:Y:S01]  /*15da0*/  FSEL R15, R15, RZ, P5 ;  /* 0x000000ff0f0f7208 */ /* 0x000fe20002800000 */
[----:B------:R-:W-:Y:S01]  /*15db0*/  FADD.FTZ R14, -R14, R153 ;  /* 0x000000990e0e7221 */ /* 0x000fe20000010100 */
[----:B------:R-:W-:Y:S02]  /*15dc0*/  FMNMX.FTZ R0, R51, R0, !PT ;  /* 0x0000000033007209 */ /* 0x000fe40007810000 */
[----:B------:R-:W-:Y:S01]  /*15dd0*/  LOP3.LUT P5, RZ, R16, 0x10, RZ, 0xc0, !PT ;  /* 0x0000001010ff7812 */ /* 0x000fe200078ac0ff */
[----:B------:R-:W-:-:S01]  /*15de0*/  FFMA.FTZ R24, R2, R24, -R15 ;  /* 0x0000001802187223 */ /* 0x000fc2000001080f */
[----:B------:R-:W-:Y:S01]  /*15df0*/  FMNMX.FTZ R0, R54, R0, !PT ;  /* 0x0000000036007209 */ /* 0x000fe20007810000 */
[C---:B------:R-:W-:Y:S01]  /*15e00*/  FMUL.FTZ R14, R2.reuse, R14 ;  /* 0x0000000e020e7220 */ /* 0x040fe20000410000 */
[----:B------:R-:W-:Y:S01]  /*15e10*/  FSEL R75, R75, -INF , !P0 ;  /* 0xff8000004b4b7808 */ /* 0x000fe20004000000 */
[----:B------:R-:W-:-:S01]  /*15e20*/  FFMA.FTZ R25, R2, R25, -R15 ;  /* 0x0000001902197223 */ /* 0x000fc2000001080f */
[----:B------:R-:W-:Y:S01]  /*15e30*/  FMNMX.FTZ R0, R55, R0, !PT ;  /* 0x0000000037007209 */ /* 0x000fe20007810000 */
[----:B------:R-:W-:Y:S01]  /*15e40*/  MUFU.EX2 R24, R24 ;  /* 0x0000001800187308 */ /* 0x000fe20000000800 */
[----:B------:R-:W-:Y:S01]  /*15e50*/  LOP3.LUT P0, RZ, R16, 0x80000000, RZ, 0xc0, !PT ;  /* 0x8000000010ff7812 */ /* 0x000fe2000780c0ff */
[--C-:B------:R-:W-:Y:S01]  /*15e60*/  FFMA.FTZ R28, R2, R28, -R15.reuse ;  /* 0x0000001c021c7223 */ /* 0x100fe2000001080f */
[----:B------:R-:W-:Y:S01]  /*15e70*/  FMNMX.FTZ R0, R58, R0, !PT ;  /* 0x000000003a007209 */ /* 0x000fe20007810000 */
[--C-:B------:R-:W-:Y:S01]  /*15e80*/  FFMA.FTZ R29, R2, R29, -R15.reuse ;  /* 0x0000001d021d7223 */ /* 0x100fe2000001080f */
[----:B------:R-:W-:Y:S01]  /*15e90*/  FSEL R78, R78, -INF , !P5 ;  /* 0xff8000004e4e7808 */ /* 0x000fe20006800000 */
[C-C-:B------:R-:W-:Y:S01]  /*15ea0*/  FFMA.FTZ R32, R2.reuse, R32, -R15.reuse ;  /* 0x0000002002207223 */ /* 0x140fe2000001080f */
[----:B------:R-:W-:Y:S01]  /*15eb0*/  FMNMX.FTZ R0, R59, R0, !PT ;  /* 0x000000003b007209 */ /* 0x000fe20007810000 */
[----:B------:R-:W0:Y:S01]  /*15ec0*/  MUFU.EX2 R14, R14 ;  /* 0x0000000e000e7308 */ /* 0x000e220000000800 */
[----:B------:R-:W-:Y:S01]  /*15ed0*/  FSEL R79, R79, -INF , !P0 ;  /* 0xff8000004f4f7808 */ /* 0x000fe20004000000 */
[--C-:B------:R-:W-:Y:S01]  /*15ee0*/  FFMA.FTZ R33, R2, R33, -R15.reuse ;  /* 0x0000002102217223 */ /* 0x100fe2000001080f */
[----:B------:R-:W-:Y:S01]  /*15ef0*/  FMNMX.FTZ R0, R62, R0, !PT ;  /* 0x000000003e007209 */ /* 0x000fe20007810000 */
[--C-:B------:R-:W-:Y:S01]  /*15f00*/  FFMA.FTZ R36, R2, R36, -R15.reuse ;  /* 0x0000002402247223 */ /* 0x100fe2000001080f */
[----:B------:R-:W-:Y:S01]  /*15f10*/  FSEL R82, R82, -INF , !P1 ;  /* 0xff80000052527808 */ /* 0x000fe20004800000 */
[C-C-:B------:R-:W-:Y:S01]  /*15f20*/  FFMA.FTZ R37, R2.reuse, R37, -R15.reuse ;  /* 0x0000002502257223 */ /* 0x140fe2000001080f */
[----:B------:R-:W-:Y:S01]  /*15f30*/  FMNMX.FTZ R0, R63, R0, !PT ;  /* 0x000000003f007209 */ /* 0x000fe20007810000 */
[----:B------:R-:W1:Y:S01]  /*15f40*/  MUFU.EX2 R25, R25 ;  /* 0x0000001900197308 */ /* 0x000e620000000800 */
[----:B------:R-:W-:Y:S01]  /*15f50*/  FSEL R83, R83, -INF , !P6 ;  /* 0xff80000053537808 */ /* 0x000fe20007000000 */
[--C-:B------:R-:W-:Y:S01]  /*15f60*/  FFMA.FTZ R40, R2, R40, -R15.reuse ;  /* 0x0000002802287223 */ /* 0x100fe2000001080f */
[----:B------:R-:W-:Y:S01]  /*15f70*/  FMNMX.FTZ R0, R66, R0, !PT ;  /* 0x0000000042007209 */ /* 0x000fe20007810000 */
[C-C-:B------:R-:W-:Y:S01]  /*15f80*/  FFMA.FTZ R41, R2.reuse, R41, -R15.reuse ;  /* 0x0000002902297223 */ /* 0x140fe2000001080f */
[----:B------:R-:W-:Y:S01]  /*15f90*/  ISETP.LT.OR P4, PT, R21, 0x7a, P4 ;  /* 0x0000007a1500780c */ /* 0x000fe20002781670 */
[--C-:B------:R-:W-:Y:S01]  /*15fa0*/  FFMA.FTZ R44, R2, R44, -R15.reuse ;  /* 0x0000002c022c7223 */ /* 0x100fe2000001080f */
[----:B------:R-:W-:Y:S01]  /*15fb0*/  FMNMX.FTZ R0, R67, R0, !PT ;  /* 0x0000000043007209 */ /* 0x000fe20007810000 */
[----:B------:R-:W-:Y:S01]  /*15fc0*/  MUFU.EX2 R28, R28 ;  /* 0x0000001c001c7308 */ /* 0x000fe20000000800 */
[----:B------:R-:W-:Y:S01]  /*15fd0*/  FSEL R86, R86, -INF , !P2 ;  /* 0xff80000056567808 */ /* 0x000fe20005000000 */
[----:B0-----:R-:W-:Y:S01]  /*15fe0*/  FFMA.FTZ R6, R14, R6, R24 ;  /* 0x000000060e067223 */ /* 0x001fe20000010018 */
[----:B------:R-:W-:Y:S01]  /*15ff0*/  FMNMX.FTZ R0, R70, R0, !PT ;  /* 0x0000000046007209 */ /* 0x000fe20007810000 */
[C-C-:B------:R-:W-:Y:S01]  /*16000*/  FFMA.FTZ R45, R2.reuse, R45, -R15.reuse ;  /* 0x0000002d022d7223 */ /* 0x140fe2000001080f */
[----:B------:R-:W-:Y:S01]  /*16010*/  FSEL R87, R87, -INF , !P4 ;  /* 0xff80000057577808 */ /* 0x000fe20006000000 */
[C-C-:B------:R-:W-:Y:S01]  /*16020*/  FFMA.FTZ R48, R2.reuse, R48, -R15.reuse ;  /* 0x0000003002307223 */ /* 0x140fe2000001080f */
[----:B------:R-:W-:Y:S01]  /*16030*/  FMNMX.FTZ R0, R71, R0, !PT ;  /* 0x0000000047007209 */ /* 0x000fe20007810000 */
[----:B------:R-:W-:Y:S01]  /*16040*/  MUFU.EX2 R29, R29 ;  /* 0x0000001d001d7308 */ /* 0x000fe20000000800 */
[----:B------:R-:W-:-:S01]  /*16050*/  FFMA.FTZ R49, R2, R49, -R15 ;  /* 0x0000003102317223 */ /* 0x000fc2000001080f */
[--C-:B------:R-:W-:Y:S01]  /*16060*/  FFMA.FTZ R52, R2, R52, -R15.reuse ;  /* 0x0000003402347223 */ /* 0x100fe2000001080f */
[----:B------:R-:W-:Y:S01]  /*16070*/  FMNMX.FTZ R0, R74, R0, !PT ;  /* 0x000000004a007209 */ /* 0x000fe20007810000 */
[C-C-:B------:R-:W-:Y:S01]  /*16080*/  FFMA.FTZ R53, R2.reuse, R53, -R15.reuse ;  /* 0x0000003502357223 */ /* 0x140fe2000001080f */
[----:B------:R-:W-:-:S01]  /*16090*/  FFMA.FTZ R56, R2, R56, -R15 ;  /* 0x0000003802387223 */ /* 0x000fc2000001080f */
        /* <DEDUP_REMOVED lines=22> */
[----:B------:R-:W-:Y:S01]  /*16200*/  FFMA.FTZ R15, R2, R85, -R15 ;  /* 0x00000055020f7223 */ /* 0x000fe2000001080f */
[----:B-1----:R-:W-:-:S01]  /*16210*/  FADD.FTZ R6, R25, R6 ;  /* 0x0000000619067221 */ /* 0x002fc20000010000 */
[----:B------:R-:W-:-:S02]  /*16220*/  LOP3.LUT P0, RZ, R16, 0x40000000, RZ, 0xc0, !PT ;  /* 0x4000000010ff7812 */ /* 0x000fc4000780c0ff */
[----:B------:R-:W-:Y:S02]  /*16230*/  FMNMX.FTZ R0, R87, R0, !PT ;  /* 0x0000000057007209 */ /* 0x000fe40007810000 */
[----:B------:R-:W-:Y:S01]  /*16240*/  MUFU.EX2 R36, R36 ;  /* 0x0000002400247308 */ /* 0x000fe20000000800 */
[----:B------:R-:W-:Y:S02]  /*16250*/  LOP3.LUT P1, RZ, R16, 0x20000000, RZ, 0xc0, !PT ;  /* 0x2000000010ff7812 */ /* 0x000fe4000782c0ff */
        /* <DEDUP_REMOVED lines=11> */
[----:B------:R-:W-:Y:S01]  /*16310*/  FSETP.NEU.FTZ.AND P2, PT, R0, -INF , PT ;  /* 0xff8000000000780b */ /* 0x000fe20003f5d000 */
[----:B------:R-:W-:-:S03]  /*16320*/  FFMA.FTZ R21, R2, R0, -8 ;  /* 0xc100000002157423 */ /* 0x000fc60000010000 */
[----:B------:R-:W-:-:S03]  /*16330*/  FSEL R20, R0, RZ, P2 ;  /* 0x000000ff00147208 */ /* 0x000fc60001000000 */
[----:B------:R-:W-:Y:S01]  /*16340*/  MUFU.EX2 R52, R52 ;  /* 0x0000003400347308 */ /* 0x000fe20000000800 */
[----:B------:R-:W-:Y:S01]  /*16350*/  FSEL R21, R21, RZ, P2 ;  /* 0x000000ff15157208 */ /* 0x000fe20001000000 */
[----:B------:R-:W-:-:S04]  /*16360*/  FADD.FTZ R20, -R20, R154 ;  /* 0x0000009a14147221 */ /* 0x000fc80000010100 */
[C-C-:B------:R-:W-:Y:S01]  /*16370*/  FFMA.FTZ R26, R2.reuse, R26, -R21.reuse ;  /* 0x0000001a021a7223 */ /* 0x140fe20000010815 */
[----:B------:R-:W-:-:S01]  /*16380*/  FFMA.FTZ R27, R2, R27, -R21 ;  /* 0x0000001b021b7223 */ /* 0x000fc20000010815 */
[C---:B------:R-:W-:Y:S01]  /*16390*/  FMUL.FTZ R20, R2.reuse, R20 ;  /* 0x0000001402147220 */ /* 0x040fe20000410000 */
        /* <DEDUP_REMOVED lines=144> */
.L_x_9223:
[----:B------:R-:W2:Y:S01]  /*16ca0*/  LDL R85, [R1+0x30] ;  /* 0x0000300001557983 */ /* 0x000ea20000100800 */
[----:B------:R-:W-:-:S05]  /*16cb0*/  VIADD R155, R155, 0x19c60 ;  /* 0x00019c609b9b7836 */ /* 0x000fca0000000000 */
[----:B--2---:R-:W-:Y:S02]  /*16cc0*/  PRMT R155, R85, 0x654, R155 ;  /* 0x00000654559b7816 */ /* 0x004fe4000000009b */
[----:B------:R-:W2:Y:S01]  /*16cd0*/  LDL R85, [R1+0x28] ;  /* 0x0000280001557983 */ /* 0x000ea20000100800 */
        /* <DEDUP_REMOVED lines=84> */
[----:B------:R-:W-:Y:S01]  /*17220*/  IMAD.MOV.U32 R14, RZ, RZ, R18 ;  /* 0x000000ffff0e7224 */ /* 0x000fe200078e0012 */
[C---:B--2---:R-:W-:Y:S01]  /*17230*/  ISETP.GT.AND P2, PT, R4.reuse, R85, PT ;  /* 0x000000550400720c */ /* 0x044fe20003f44270 */
[----:B------:R-:W-:-:S12]  /*17240*/  VIADD R4, R4, 0xffffffff ;  /* 0xffffffff04047836 */ /* 0x000fd80000000000 */
[----:B---3--:R-:W-:Y:S05]  /*17250*/  @P2 BRA `(.L_x_9224) ;  /* 0xffffffd000542947 */ /* 0x008fea000383ffff */
.L_x_9204:
[----:B------:R-:W-:Y:S05]  /*17260*/  BSYNC B0 ;  /* 0x0000000000007941 */ /* 0x000fea0003800000 */
.L_x_9203:
[----:B------:R-:W-:Y:S06]  /*17270*/  BAR.ARV 0x8, 0x1a0 ;  /* 0x0206800000007b1d */ /* 0x000fec0000002000 */
[----:B------:R-:W-:Y:S05]  /*17280*/  @!P0 BRA `(.L_x_9225) ;  /* 0x0000000000048947 */ /* 0x000fea0003800000 */
[----:B------:R-:W-:Y:S01]  /*17290*/  BPT.TRAP 0x1 ;  /* 0x000000040000795c */ /* 0x000fe20000300000 */
.L_x_9225:
[----:B------:R-:W-:Y:S01]  /*172a0*/  IMAD R4, R18, 0x8, R17 ;  /* 0x0000000812047824 */ /* 0x000fe200078e0211 */
[----:B------:R-:W-:-:S04]  /*172b0*/  SHF.L.U32 R7, R22, 0x1f, RZ ;  /* 0x0000001f16077819 */ /* 0x000fc800000006ff */
[----:B------:R3:W4:Y:S01]  /*172c0*/  SYNCS.PHASECHK.TRANS64.TRYWAIT P1, [R4+URZ+0x19c50], R7 ;  /* 0x019c5007040075a7 */ /* 0x000722000802017f */
[----:B------:R-:W-:Y:S05]  /*172d0*/  @!P0 BRA `(.L_x_9226) ;  /* 0x0000000000048947 */ /* 0x000fea0003800000 */
[----:B------:R-:W-:Y:S01]  /*172e0*/  BPT.TRAP 0x1 ;  /* 0x000000040000795c */ /* 0x000fe20000300000 */
.L_x_9226:
[----:B------:R-:W-:Y:S04]  /*172f0*/  BSSY B0, `(.L_x_9227) ;  /* 0x0000004000007945 */ /* 0x000fe80003800000 */
[----:B----4-:R-:W-:Y:S05]  /*17300*/  @P1 BRA `(.L_x_9228) ;  /* 0x0000000000081947 */ /* 0x010fea0003800000 */
[----:B------:R-:W4:Y:S02]  /*17310*/  SYNCS.PHASECHK.TRANS64.TRYWAIT P1, [R4+URZ+0x19c50], R7 ;  /* 0x019c5007040075a7 */ /* 0x000f24000802017f */
[----:B----4-:R-:W-:Y:S05]  /*17320*/  @!P1 BRA `(.L_x_9229) ;  /* 0x0000009800f09947 */ /* 0x010fea0003800000 */
.L_x_9228:
[----:B------:R-:W-:Y:S05]  /*17330*/  BSYNC B0 ;  /* 0x0000000000007941 */ /* 0x000fea0003800000 */
.L_x_9227:
[----:B------:R-:W3:Y:S01]  /*17340*/  LDL.LU R20, [R1+0x2c] ;  /* 0x00002c0001147983 */ /* 0x000ee20000300800 */
[----:B------:R-:W-:-:S03]  /*17350*/  ULDC.64 UR4, c[0x0][0x9a0] ;  /* 0x0002680000047ab9 */ /* 0x000fc60000000a00 */
[----:B------:R-:W5:Y:S01]  /*17360*/  LDL.LU R15, [R1+0x5c] ;  /* 0x00005c00010f7983 */ /* 0x000f620000300800 */
[----:B------:R-:W-:Y:S01]  /*17370*/  VIADD R17, R17, 0x3000 ;  /* 0x0000300011117836 */ /* 0x000fe20000000000 */
[----:B------:R-:W-:Y:S01]  /*17380*/  ISETP.NE.U32.AND P1, PT, RZ, UR4, PT ;  /* 0x00000004ff007c0c */ /* 0x000fe2000bf25070 */
[----:B------:R-:W-:Y:S01]  /*17390*/  IMAD.MOV.U32 R9, RZ, RZ, 0x40000040 ;  /* 0x40000040ff097424 */ /* 0x000fe200078e00ff */
[----:B------:R-:W-:Y:S02]  /*173a0*/  WARPGROUP.ARRIVE ;  /* 0x00000000000079c5 */ /* 0x000fe40000000000 */
[----:B------:R-:W-:Y:S02]  /*173b0*/  SHF.R.U32.HI R17, RZ, 0x4, R17 ;  /* 0x00000004ff117819 */ /* 0x000fe40000011611 */
[----:B------:R-:W-:Y:S02]  /*173c0*/  ISETP.NE.AND.EX P1, PT, RZ, UR5, PT, P1 ;  /* 0x00000005ff007c0c */ /* 0x000fe4000bf25310 */
[----:B------:R-:W-:-:S02]  /*173d0*/  LOP3.LUT R17, R17, 0x3fff, RZ, 0xc0, !PT ;  /* 0x00003fff11117812 */ /* 0x000fc400078ec0ff */
[----:B------:R-:W-:Y:S02]  /*173e0*/  R2UR UR7, R9 ;  /* 0x00000000090772ca */ /* 0x000fe400000e0000 */
[----:B------:R-:W-:-:S05]  /*173f0*/  LOP3.LUT R17, R17, 0x10000, RZ, 0xfc, !PT ;  /* 0x0001000011117812 */ /* 0x000fca00078efcff */
[----:B------:R-:W-:Y:S02]  /*17400*/  IMAD R8, R18, 0x300, R17 ;  /* 0x0000030012087824 */ /* 0x000fe400078e0211 */
[----:B------:R-:W0:Y:S03]  /*17410*/  @P1 LDC.64 R12, c[0x0][0x9c8] ;  /* 0x00027200ff0c1b82 */ /* 0x000e260000000a00 */
[----:B------:R-:W-:-:S05]  /*17420*/  R2UR UR6, R8 ;  /* 0x00000000080672ca */ /* 0x000fca00000e0000 */
[----:B------:R-:W1:Y:S08]  /*17430*/  @P1 LDC.64 R10, c[0x0][0x9d0] ;  /* 0x00027400ff0a1b82 */ /* 0x000e700000000a00 */
[----:B------:R-:W-:Y:S03]  /*17440*/  QGMMA.64x96x32.F32.E4M3.E4M3 R88, R148, gdesc[UR4], R88, gsb0 ;  /* 0x0160000494587df3 */ /* 0x000fe60008000858 */
[----:B------:R-:W-:-:S02]  /*17450*/  WARPGROUP.DEPBAR.LE gsb0, 0x0 ;  /* 0x00008000000079c5 */ /* 0x000fc40000010000 */
[----:B------:R-:W-:Y:S01]  /*17460*/  WARPGROUP.ARRIVE ;  /* 0x00000000000079c5 */ /* 0x000fe20000000000 */
[----:B---34-:R-:W-:-:S05]  /*17470*/  @P1 SHF.R.S32.HI R7, RZ, 0x1f, R20 ;  /* 0x0000001fff071819 */ /* 0x018fca0000011414 */
[----:B0-----:R-:W-:Y:S01]  /*17480*/  @P1 IMAD R14, R7, R12, RZ ;  /* 0x0000000c070e1224 */ /* 0x001fe200078e02ff */
[----:B-----5:R-:W-:-:S03]  /*17490*/  @P1 SHF.R.S32.HI R7, RZ, 0x1f, R15 ;  /* 0x0000001fff071819 */ /* 0x020fc6000001140f */
[C---:B------:R-:W-:Y:S02]  /*174a0*/  @P1 IMAD R9, R20.reuse, R13, R14 ;  /* 0x0000000d14091224 */ /* 0x040fe400078e020e */
[----:B------:R-:W-:-:S04]  /*174b0*/  @P1 IMAD.WIDE.U32 R12, R20, R12, RZ ;  /* 0x0000000c140c1225 */ /* 0x000fc800078e00ff */
[-C--:B-1----:R-:W-:Y:S02]  /*174c0*/  @P1 IMAD R14, R7, R10.reuse, RZ ;  /* 0x0000000a070e1224 */ /* 0x082fe400078e02ff */
[----:B------:R-:W-:Y:S02]  /*174d0*/  @P1 IMAD.IADD R13, R13, 0x1, R9 ;  /* 0x000000010d0d1824 */ /* 0x000fe400078e0209 */
[C---:B------:R-:W-:Y:S02]  /*174e0*/  @P1 IMAD R7, R15.reuse, R11, R14 ;  /* 0x0000000b0f071224 */ /* 0x040fe400078e020e */
[----:B------:R-:W-:-:S04]  /*174f0*/  @P1 IMAD.WIDE.U32 R10, R15, R10, R12 ;  /* 0x0000000a0f0a1225 */ /* 0x000fc800078e000c */
[----:B------:R-:W-:Y:S01]  /*17500*/  @P1 IMAD.IADD R7, R11, 0x1, R7 ;  /* 0x000000010b071824 */ /* 0x000fe200078e0207 */
[----:B------:R-:W-:-:S04]  /*17510*/  @P1 LEA R12, P2, R10, UR4, 0x2 ;  /* 0x000000040a0c1c11 */ /* 0x000fc8000f8410ff */
[----:B------:R-:W-:Y:S01]  /*17520*/  @P1 LEA.HI.X R13, R10, UR5, R7, 0x2, P2 ;  /* 0x000000050a0d1c11 */ /* 0x000fe200090f1407 */
[----:B------:R-:W-:-:S06]  /*17530*/  IMAD.MOV.U32 R7, RZ, RZ, 0x3f800000 ;  /* 0x3f800000ff077424 */ /* 0x000fcc00078e00ff */
[----:B------:R0:W3:Y:S01]  /*17540*/  @P1 LDG.E R7, desc[UR40][R12.64] ;  /* 0x000000280c071981 */ /* 0x0000e2000c1e1900 */
[----:B------:R-:W-:Y:S02]  /*17550*/  VIADD R10, R8, 0x2 ;  /* 0x00000002080a7836 */ /* 0x000fe40000000000 */
[----:B------:R-:W-:Y:S02]  /*17560*/  IMAD.MOV.U32 R11, RZ, RZ, 0x40000040 ;  /* 0x40000040ff0b7424 */ /* 0x000fe400078e00ff */
[----:B------:R-:W-:Y:S01]  /*17570*/  IMAD.MOV.U32 R9, RZ, RZ, 0x40000040 ;  /* 0x40000040ff097424 */ /* 0x000fe200078e00ff */
[----:B------:R-:W-:Y:S01]  /*17580*/  R2UR UR6, R10 ;  /* 0x000000000a0672ca */ /* 0x000fe200000e0000 */
[C---:B------:R-:W-:Y:S01]  /*17590*/  VIADD R10, R8.reuse, 0x4 ;  /* 0x00000004080a7836 */ /* 0x040fe20000000000 */
[----:B------:R-:W-:Y:S01]  /*175a0*/  R2UR UR7, R11 ;  /* 0x000000000b0772ca */ /* 0x000fe200000e0000 */
[----:B------:R-:W-:Y:S02]  /*175b0*/  IMAD.MOV.U32 R11, RZ, RZ, 0x40000040 ;  /* 0x40000040ff0b7424 */ /* 0x000fe400078e00ff */
[----:B------:R-:W-:-:S02]  /*175c0*/  VIADD R8, R8, 0x6 ;  /* 0x0000000608087836 */ /* 0x000fc40000000000 */
[----:B------:R-:W-:Y:S02]  /*175d0*/  IMAD.MOV.U32 R21, RZ, RZ, -0x800000 ;  /* 0xff800000ff157424 */ /* 0x000fe400078e00ff */
[----:B------:R-:W-:-:S06]  /*175e0*/  IMAD.MOV.U32 R20, RZ, RZ, -0x800000 ;  /* 0xff800000ff147424 */ /* 0x000fcc00078e00ff */
[----:B------:R-:W-:Y:S01]  /*175f0*/  QGMMA.64x96x32.F32.E4M3.E4M3 R88, R144, gdesc[UR4], R88, gsb0 ;  /* 0x0160000490587df3 */ /* 0x000fe20008000858 */
[----:B------:R-:W-:Y:S02]  /*17600*/  R2UR UR6, R10 ;  /* 0x000000000a0672ca */ /* 0x000fe400000e0000 */
[----:B------:R-:W-:Y:S01]  /*17610*/  R2UR UR7, R11 ;  /* 0x000000000b0772ca */ /* 0x000fe200000e0000 */
[----:B------:R-:W1:Y:S04]  /*17620*/  SHFL.BFLY PT, R10, R5, 0x2, 0x1f ;  /* 0x0c401f00050a7f89 */ /* 0x000e6800000e0000 */
[----:B------:R-:W4:Y:S01]  /*17630*/  SHFL.BFLY PT, R11, R6, 0x2, 0x1f ;  /* 0x0c401f00060b7f89 */ /* 0x000f2200000e0000 */
[----:B-1----:R-:W-:-:S01]  /*17640*/  FADD.FTZ R10, R10, R5 ;  /* 0x000000050a0a7221 */ /* 0x002fc20000010000 */
[----:B----4-:R-:W-:Y:S01]  /*17650*/  FADD.FTZ R11, R11, R6 ;  /* 0x000000060b0b7221 */ /* 0x010fe20000010000 */
        /* <DEDUP_REMOVED lines=9> */
[----:B-1----:R-:W-:-:S04]  /*176f0*/  FADD.FTZ R13, R10, R9 ;  /* 0x000000090a0d7221 */ /* 0x002fc80000010000 */
[C---:B------:R-:W-:Y:S01]  /*17700*/  FSETP.NE.FTZ.AND P1, PT, R12.reuse, RZ, PT ;  /* 0x000000ff0c00720b */ /* 0x040fe20003f35000 */
[----:B------:R-:W-:Y:S01]  /*17710*/  FMUL.FTZ R14, R12, 0.00390625 ;  /* 0x3b8000000c0e7820 */ /* 0x000fe20000410000 */
[----:B------:R-:W-:Y:S02]  /*17720*/  IMAD.MOV.U32 R10, RZ, RZ, RZ ;  /* 0x000000ffff0a7224 */ /* 0x000fe400078e00ff */
[----:B------:R-:W-:Y:S02]  /*17730*/  FMUL.FTZ R15, R13, 0.00390625 ;  /* 0x3b8000000d0f7820 */ /* 0x000fe40000410000 */
[----:B------:R-:W-:-:S03]  /*17740*/  FSETP.NE.FTZ.AND P2, PT, R14, RZ, PT ;  /* 0x000000ff0e00720b */ /* 0x000fc60003f55000 */
[----:B------:R-:W-:-:S04]  /*17750*/  FSETP.NE.FTZ.AND P3, PT, R15, RZ, PT ;  /* 0x000000ff0f00720b */ /* 0x000fc80003f75000 */
[----:B------:R-:W-:Y:S01]  /*17760*/  @P1 MUFU.RCP R6, R12 ;  /* 0x0000000c00061308 */ /* 0x000fe20000001000 */
[----:B------:R-:W-:-:S05]  /*17770*/  FSETP.NE.FTZ.AND P1, PT, R13, RZ, PT ;  /* 0x000000ff0d00720b */ /* 0x000fca0003f35000 */
[----:B------:R-:W-:-:S03]  /*17780*/  @P2 FMUL.FTZ R8, R2, 0.69314718246459960938 ;  /* 0x3f31721802082820 */ /* 0x000fc60000410000 */
[----:B------:R-:W0:Y:S01]  /*17790*/  @P3 MUFU.LG2 R9, R15 ;  /* 0x0000000f00093308 */ /* 0x000e220000000c00 */
[----:B------:R-:W-:-:S07]  /*177a0*/  @P3 FMUL.FTZ R2, R2, 0.69314718246459960938 ;  /* 0x3f31721802023820 */ /* 0x000fce0000410000 */
[----:B------:R-:W1:Y:S08]  /*177b0*/  @P2 MUFU.LG2 R5, R14 ;  /* 0x0000000e00052308 */ /* 0x000e700000000c00 */
[----:B------:R-:W4:Y:S01]  /*177c0*/  @P1 MUFU.RCP R10, R13 ;  /* 0x0000000d000a1308 */ /* 0x000f220000001000 */
[----:B0-----:R-:W-:-:S04]  /*177d0*/  @P3 FMUL.FTZ R9, R9, 0.69314718246459960938 ;  /* 0x3f31721809093820 */ /* 0x001fc80000410000 */
[----:B------:R-:W-:Y:S01]  /*177e0*/  @P3 FFMA.FTZ R21, R2, R0, R9 ;  /* 0x0000000002153223 */ /* 0x000fe20000010009 */
[----:B-1----:R-:W-:-:S04]  /*177f0*/  @P2 FMUL.FTZ R5, R5, 0.69314718246459960938 ;  /* 0x3f31721805052820 */ /* 0x002fc80000410000 */
[----:B------:R-:W-:Y:S01]  /*17800*/  @P2 FFMA.FTZ R20, R8, R3, R5 ;  /* 0x0000000308142223 */ /* 0x000fe20000010005 */
[----:B------:R-:W-:Y:S02]  /*17810*/  WARPGROUP.DEPBAR.LE gsb0, 0x0 ;  /* 0x00008000000079c5 */ /* 0x000fe40000010000 */
[----:B------:R-:W-:-:S06]  /*17820*/  WARPGROUP.ARRIVE ;  /* 0x00000000000079c5 */ /* 0x000fcc0000000000 */
[----:B------:R-:W-:Y:S01]  /*17830*/  QGMMA.64x96x32.F32.E4M3.E4M3 R88, R136, gdesc[UR4], R88, gsb0 ;  /* 0x0160000488587df3 */ /* 0x000fe20008000858 */
[-C--:B---3--:R-:W-:Y:S01]  /*17840*/  FMUL.FTZ R0, R6, R7.reuse ;  /* 0x0000000706007220 */ /* 0x088fe20000410000 */
[----:B----4-:R-:W-:Y:S01]  /*17850*/  FMUL.FTZ R2, R10, R7 ;  /* 0x000000070a027220 */ /* 0x010fe20000410000 */
[----:B------:R-:W-:Y:S02]  /*17860*/  WARPGROUP.DEPBAR.LE gsb0, 0x0 ;  /* 0x00008000000079c5 */ /* 0x000fe40000010000 */
[----:B------:R-:W-:Y:S05]  /*17870*/  @!P0 BRA `(.L_x_9230) ;  /* 0x0000000000048947 */ /* 0x000fea0003800000 */
[----:B------:R-:W-:Y:S01]  /*17880*/  BPT.TRAP 0x1 ;  /* 0x000000040000795c */ /* 0x000fe20000300000 */
.L_x_9230:
[----:B------:R-:W3:Y:S01]  /*17890*/  LDL.LU R5, [R1+0x30] ;  /* 0x0000300001057983 */ /* 0x000ee20000300800 */
[----:B------:R-:W-:Y:S02]  /*178a0*/  VIADD R4, R4, 0x19c60 ;  /* 0x00019c6004047836 */ /* 0x000fe40000000000 */
[-C--:B------:R-:W-:Y:S01]  /*178b0*/  FMUL.FTZ R7, R88, R0.reuse ;  /* 0x0000000058077220 */ /* 0x080fe20000410000 */
[----:B------:R-:W-:Y:S01]  /*178c0*/  FMUL.FTZ R3, R89, R0 ;  /* 0x0000000059037220 */ /* 0x000fe20000410000 */
[----:B------:R-:W4:Y:S01]  /*178d0*/  LDL.LU R17, [R1+0x54] ;  /* 0x0000540001117983 */ /* 0x000f220000300800 */
[----:B------:R-:W-:-:S05]  /*178e0*/  VIADD R18, R18, 0x1 ;  /* 0x0000000112127836 */ /* 0x000fca0000000000 */
        /* <DEDUP_REMOVED lines=49> */
[----:B---3--:R-:W-:Y:S01]  /*17c00*/  PRMT R4, R5, 0x654, R4 ;  /* 0x0000065405047816 */ /* 0x008fe20000000004 */
[----:B----4-:R-:W-:-:S03]  /*17c10*/  VIADD R17, R17, 0x1 ;  /* 0x0000000111117836 */ /* 0x010fc60000000000 */
[----:B------:R0:W-:Y:S02]  /*17c20*/  SYNCS.ARRIVE.TRANS64.RED.A1T0 RZ, [R4+URZ], RZ ;  /* 0x000000ff04ff79a7 */ /* 0x0001e4000810043f */
[----:B------:R0:W-:Y:S01]  /*17c30*/  STL [R1+0x54], R17 ;  /* 0x0000541101007387 */ /* 0x0001e20000100800 */
[----:B------:R-:W-:-:S04]  /*17c40*/  SEL R5, RZ, 0x1, P1 ;  /* 0x00000001ff057807 */ /* 0x000fc80000800000 */
[----:B------:R-:W-:-:S07]  /*17c50*/  LOP3.LUT R22, R22, R5, RZ, 0x3c, !PT ;  /* 0x0000000516167212 */ /* 0x000fce00078e3cff */
.L_x_9111:
[----:B------:R-:W1:Y:S08]  /*17c60*/  S2UR UR4, SR_CgaCtaId ;  /* 0x00000000000479c3 */ /* 0x000e700000008800 */
[----:B------:R-:W-:Y:S01]  /*17c70*/  BAR.SYNC.DEFER_BLOCKING 0x5, 0x200 ;  /* 0x0148000000007b1d */ /* 0x000fe20000010000 */
[----:B0-----:R-:W-:-:S05]  /*17c80*/  MOV R17, 0x400 ;  /* 0x0000040000117802 */ /* 0x001fca0000000f00 */
[----:B------:R-:W-:Y:S01]  /*17c90*/  BSSY B0, `(.L_x_9231) ;  /* 0x00001cf000007945 */ /* 0x000fe20003800000 */
[----:B------:R-:W0:Y:S01]  /*17ca0*/  S2R R40, SR_TID.X ;  /* 0x0000000000287919 */ /* 0x000e220000002100 */
[----:B-1----:R-:W-:-:S05]  /*17cb0*/  IMAD.U32 R0, RZ, RZ, UR4 ;  /* 0x00000004ff007e24 */ /* 0x002fca000f8e00ff */
[----:B------:R-:W-:Y:S01]  /*17cc0*/  LEA R17, R0, R17, 0x18 ;  /* 0x0000001100117211 */ /* 0x000fe200078ec0ff */
[----:B------:R1:W-:Y:S04]  /*17cd0*/  STL [R1+0x30], R0 ;  /* 0x0000300001007387 */ /* 0x0003e80000100800 */
[----:B------:R-:W3:Y:S01]  /*17ce0*/  LDS.128 R44, [R17+0x19cd0] ;  /* 0x019cd000112c7984 */ /* 0x000ee20000000c00 */
[----:B0-----:R-:W-:-:S05]  /*17cf0*/  VIADD R59, R40, 0xffffff80 ;  /* 0xffffff80283b7836 */ /* 0x001fca0000000000 */
[----:B-1----:R-:W-:-:S04]  /*17d00*/  SHF.R.S32.HI R0, RZ, 0x1f, R59 ;  /* 0x0000001fff007819 */ /* 0x002fc8000001143b */
[----:B------:R-:W-:-:S04]  /*17d10*/  LEA.HI R0, R0, R59, RZ, 0x2 ;  /* 0x0000003b00007211 */ /* 0x000fc800078f10ff */
[----:B------:R-:W-:-:S05]  /*17d20*/  LOP3.LUT R2, R0, 0x1ffffffc, RZ, 0xc0, !PT ;  /* 0x1ffffffc00027812 */ /* 0x000fca00078ec0ff */
[----:B------:R-:W-:Y:S01]  /*17d30*/  IMAD.IADD R4, R59, 0x1, -R2 ;  /* 0x000000013b047824 */ /* 0x000fe200078e0a02 */
[----:B------:R-:W-:-:S03]  /*17d40*/  SHF.R.S32.HI R2, RZ, 0x2, R0 ;  /* 0x00000002ff027819 */ /* 0x000fc60000011400 */
[----:B------:R-:W-:Y:S01]  /*17d50*/  IMAD.SHL.U32 R0, R4, 0x8, RZ ;  /* 0x0000000804007824 */ /* 0x000fe200078e00ff */
[----:B---3--:R0:W-:Y:S04]  /*17d60*/  STL.64 [R1+0x20], R44 ;  /* 0x0000202c01007387 */ /* 0x0081e80000100a00 */
[----:B------:R0:W-:Y:S01]  /*17d70*/  STL.64 [R1+0x28], R46 ;  /* 0x0000282e01007387 */ /* 0x0001e20000100a00 */
[----:B------:R-:W-:Y:S06]  /*17d80*/  BAR.ARV 0x4, 0x200 ;  /* 0x0108000000007b1d */ /* 0x000fec0000002000 */
[----:B------:R-:W-:Y:S05]  /*17d90*/  @P0 BRA `(.L_x_9232) ;  /* 0x0000001400100947 */ /* 0x000fea0003800000 */
[----:B------:R-:W3:Y:S01]  /*17da0*/  LDL R39, [R1+0x6c] ;  /* 0x00006c0001277983 */ /* 0x000ee20000100800 */
[----:B------:R-:W-:Y:S01]  /*17db0*/  IMAD.SHL.U32 R4, R40, 0x4, RZ ;  /* 0x0000000428047824 */ /* 0x000fe200078e00ff */
[----:B------:R-:W-:Y:S02]  /*17dc0*/  ULDC.64 UR4, c[0x4][0x70] ;  /* 0x01001c0000047ab9 */ /* 0x000fe40000000a00 */
[----:B------:R-:W4:Y:S02]  /*17dd0*/  LDL R59, [R1+0x50] ;  /* 0x00005000013b7983 */ /* 0x000f240000100800 */
[----:B------:R-:W-:-:S04]  /*17de0*/  LOP3.LUT R4, R4, 0xc, RZ, 0xc0, !PT ;  /* 0x0000000c04047812 */ /* 0x000fc800078ec0ff */
[----:B------:R-:W-:-:S05]  /*17df0*/  IADD3 R4, P0, R4, UR4, RZ ;  /* 0x0000000404047c10 */ /* 0x000fca000ff1e0ff */
[----:B------:R-:W-:Y:S01]  /*17e00*/  IMAD.X R5, RZ, RZ, UR5, P0 ;  /* 0x00000005ff057e24 */ /* 0x000fe200080e06ff */
[----:B-----5:R-:W1:Y:S01]  /*17e10*/  S2R R24, SR_SWINHI ;  /* 0x0000000000187919 */ /* 0x020e620000002f00 */
[----:B------:R-:W-:Y:S01]  /*17e20*/  F2FP.BF16.F32.PACK_AB R37, R94, R37 ;  /* 0x000000255e25723e */ /* 0x000fe200000010ff */
[----:B------:R-:W-:-:S03]  /*17e30*/  ULDC.64 UR4, c[0x0][0xbd8] ;  /* 0x0002f60000047ab9 */ /* 0x000fc60000000a00 */
[----:B------:R2:W4:Y:S01]  /*17e40*/  LDG.E.CONSTANT R5, desc[UR40][R4.64] ;  /* 0x0000002804057981 */ /* 0x000522000c1e9900 */
[----:B------:R-:W-:Y:S02]  /*17e50*/  F2FP.BF16.F32.PACK_AB R38, R95, R38 ;  /* 0x000000265f26723e */ /* 0x000fe400000010ff */
[----:B------:R-:W-:Y:S02]  /*17e60*/  F2FP.BF16.F32.PACK_AB R35, R102, R35 ;  /* 0x000000236623723e */ /* 0x000fe400000010ff */
[----:B------:R-:W-:Y:S02]  /*17e70*/  F2FP.BF16.F32.PACK_AB R36, R103, R36 ;  /* 0x000000246724723e */ /* 0x000fe400000010ff */
[----:B------:R-:W-:Y:S02]  /*17e80*/  F2FP.BF16.F32.PACK_AB R11, R11, R120 ;  /* 0x000000780b0b723e */ /* 0x000fe400000010ff */
[----:B------:R-:W-:Y:S02]  /*17e90*/  F2FP.BF16.F32.PACK_AB R8, R8, R121 ;  /* 0x000000790808723e */ /* 0x000fe400000010ff */
[----:B--2---:R-:W-:-:S02]  /*17ea0*/  LOP3.LUT P1, R4, R40, 0x3, RZ, 0xc0, !PT ;  /* 0x0000000328047812 */ /* 0x004fc4000782c0ff */
[----:B------:R-:W-:Y:S02]  /*17eb0*/  F2FP.BF16.F32.PACK_AB R9, R9, R128 ;  /* 0x000000800909723e */ /* 0x000fe400000010ff */
[----:B------:R-:W-:Y:S02]  /*17ec0*/  ISETP.EQ.OR P1, PT, R4, 0x3, !P1 ;  /* 0x000000030400780c */ /* 0x000fe40004f22670 */
[----:B------:R-:W-:Y:S02]  /*17ed0*/  F2FP.BF16.F32.PACK_AB R10, R10, R129 ;  /* 0x000000810a0a723e */ /* 0x000fe400000010ff */
[----:B------:R-:W-:Y:S02]  /*17ee0*/  SEL R60, R37, R38, P1 ;  /* 0x00000026253c7207 */ /* 0x000fe40000800000 */
[----:B------:R-:W-:Y:S02]  /*17ef0*/  SEL R38, R38, R37, P1 ;  /* 0x0000002526267207 */ /* 0x000fe40000800000 */
[----:B------:R-:W-:-:S02]  /*17f00*/  SEL R62, R35, R36, P1 ;  /* 0x00000024233e7207 */ /* 0x000fc40000800000 */
[----:B------:R-:W-:Y:S02]  /*17f10*/  SEL R64, R36, R35, P1 ;  /* 0x0000002324407207 */ /* 0x000fe40000800000 */
[----:B------:R-:W-:Y:S02]  /*17f20*/  MOV R36, R17 ;  /* 0x0000001100247202 */ /* 0x000fe40000000f00 */
[----:B-1----:R-:W-:Y:S02]  /*17f30*/  MOV R37, R24 ;  /* 0x0000001800257202 */ /* 0x002fe40000000f00 */
[----:B------:R-:W-:Y:S02]  /*17f40*/  F2FP.BF16.F32.PACK_AB R27, R134, R27 ;  /* 0x0000001b861b723e */ /* 0x000fe400000010ff */
[----:B------:R-:W-:Y:S02]  /*17f50*/  F2FP.BF16.F32.PACK_AB R28, R135, R28 ;  /* 0x0000001c871c723e */ /* 0x000fe400000010ff */
[----:B------:R-:W-:-:S02]  /*17f60*/  SEL R52, R11, R8, P1 ;  /* 0x000000080b347207 */ /* 0x000fc40000800000 */
[----:B------:R-:W-:Y:S02]  /*17f70*/  SEL R54, R8, R11, P1 ;  /* 0x0000000b08367207 */ /* 0x000fe40000800000 */
[----:B------:R-:W-:Y:S02]  /*17f80*/  SEL R56, R9, R10, P1 ;  /* 0x0000000a09387207 */ /* 0x000fe40000800000 */
[----:B------:R-:W-:Y:S02]  /*17f90*/  SEL R58, R10, R9, P1 ;  /* 0x000000090a3a7207 */ /* 0x000fe40000800000 */
[----:B------:R-:W-:Y:S02]  /*17fa0*/  F2FP.BF16.F32.PACK_AB R31, R118, R31 ;  /* 0x0000001f761f723e */ /* 0x000fe400000010ff */
[----:B------:R-:W-:Y:S02]  /*17fb0*/  F2FP.BF16.F32.PACK_AB R32, R119, R32 ;  /* 0x000000207720723e */ /* 0x000fe400000010ff */
[----:B------:R-:W-:-:S02]  /*17fc0*/  SEL R72, R27, R28, P1 ;  /* 0x0000001c1b487207 */ /* 0x000fc40000800000 */
        /* <DEDUP_REMOVED lines=11> */
[----:B------:R-:W-:-:S02]  /*18080*/  SEL R70, R29, R30, P1 ;  /* 0x0000001e1d467207 */ /* 0x000fc40000800000 */
[----:B------:R-:W-:Y:S02]  /*18090*/  SEL R30, R30, R29, P1 ;  /* 0x0000001d1e1e7207 */ /* 0x000fe40000800000 */
[----:B------:R-:W-:Y:S02]  /*180a0*/  SEL R4, R7, R26, P1 ;  /* 0x0000001a07047207 */ /* 0x000fe40000800000 */
[----:B------:R-:W-:Y:S02]  /*180b0*/  F2FP.BF16.F32.PACK_AB R15, R15, R104 ;  /* 0x000000680f0f723e */ /* 0x000fe400000010ff */
[----:B------:R-:W-:Y:S02]  /*180c0*/  F2FP.BF16.F32.PACK_AB R12, R12, R105 ;  /* 0x000000690c0c723e */ /* 0x000fe400000010ff */
[----:B------:R-:W-:Y:S02]  /*180d0*/  SEL R26, R26, R7, P1 ;  /* 0x000000071a1a7207 */ /* 0x000fe40000800000 */
[----:B------:R-:W-:-:S02]  /*180e0*/  F2FP.BF16.F32.PACK_AB R33, R110, R33 ;  /* 0x000000216e21723e */ /* 0x000fc400000010ff */
[----:B------:R-:W-:Y:S02]  /*180f0*/  F2FP.BF16.F32.PACK_AB R34, R111, R34 ;  /* 0x000000226f22723e */ /* 0x000fe400000010ff */
[----:B0-----:R-:W-:Y:S02]  /*18100*/  SEL R44, R15, R12, P1 ;  /* 0x0000000c0f2c7207 */ /* 0x001fe40000800000 */
[----:B------:R-:W-:Y:S02]  /*18110*/  SEL R46, R12, R15, P1 ;  /* 0x0000000f0c2e7207 */ /* 0x000fe40000800000 */
[----:B------:R-:W-:Y:S02]  /*18120*/  SEL R66, R33, R34, P1 ;  /* 0x0000002221427207 */ /* 0x000fe40000800000 */
[----:B------:R-:W-:Y:S02]  /*18130*/  F2FP.BF16.F32.PACK_AB R25, R25, R96 ;  /* 0x000000601919723e */ /* 0x000fe400000010ff */
[----:B------:R-:W-:-:S02]  /*18140*/  F2FP.BF16.F32.PACK_AB R14, R14, R97 ;  /* 0x000000610e0e723e */ /* 0x000fc400000010ff */
[----:B------:R-:W-:Y:S02]  /*18150*/  SEL R34, R34, R33, P1 ;  /* 0x0000002122227207 */ /* 0x000fe40000800000 */
[----:B------:R-:W-:Y:S02]  /*18160*/  SEL R40, R25, R14, P1 ;  /* 0x0000000e19287207 */ /* 0x000fe40000800000 */
[----:B------:R-:W-:Y:S01]  /*18170*/  SEL R42, R14, R25, P1 ;  /* 0x000000190e2a7207 */ /* 0x000fe20000800000 */
[----:B---3--:R-:W-:-:S03]  /*18180*/  IMAD.WIDE R8, R39, 0x2, R36 ;  /* 0x0000000227087825 */ /* 0x008fc600078e0224 */
[C---:B------:R-:W-:Y:S02]  /*18190*/  IADD3 R27, P5, R8.reuse, 0x20, RZ ;  /* 0x00000020081b7810 */ /* 0x040fe40007fbe0ff */
[----:B------:R-:W-:Y:S02]  /*181a0*/  IADD3 R31, P3, R8, 0x3020, RZ ;  /* 0x00003020081f7810 */ /* 0x000fe40007f7e0ff */
[----:B------:R-:W-:Y:S02]  /*181b0*/  LOP3.LUT R6, R27, 0x180, RZ, 0xc0, !PT ;  /* 0x000001801b067812 */ /* 0x000fe400078ec0ff */
[----:B------:R-:W-:Y:S02]  /*181c0*/  LOP3.LUT R10, R31, 0x180, RZ, 0xc0, !PT ;  /* 0x000001801f0a7812 */ /* 0x000fe400078ec0ff */
[----:B------:R-:W-:Y:S02]  /*181d0*/  SHF.R.U64 R6, R6, 0x3, RZ ;  /* 0x0000000306067819 */ /* 0x000fe400000012ff */
[----:B------:R-:W-:-:S02]  /*181e0*/  IADD3 R29, P4, R8, 0x3000, RZ ;  /* 0x00003000081d7810 */ /* 0x000fc40007f9e0ff */
[C---:B------:R-:W-:Y:S02]  /*181f0*/  IADD3 R74, P2, R8.reuse, 0x6000, RZ ;  /* 0x00006000084a7810 */ /* 0x040fe40007f5e0ff */
[----:B------:R-:W-:Y:S02]  /*18200*/  LOP3.LUT R7, R8, 0x180, RZ, 0xc0, !PT ;  /* 0x0000018008077812 */ /* 0x000fe400078ec0ff */
[----:B------:R-:W-:Y:S02]  /*18210*/  SHF.R.U64 R10, R10, 0x3, RZ ;  /* 0x000000030a0a7819 */ /* 0x000fe400000012ff */
[----:B------:R-:W-:Y:S01]  /*18220*/  LOP3.LUT R24, R6, R27, RZ, 0x3c, !PT ;  /* 0x0000001b06187212 */ /* 0x000fe200078e3cff */
[----:B------:R-:W-:Y:S01]  /*18230*/  IMAD.X R13, RZ, RZ, R9, P3 ;  /* 0x000000ffff0d7224 */ /* 0x000fe200018e0609 */
[----:B------:R-:W-:Y:S02]  /*18240*/  IADD3 R76, P0, R8, 0x6020, RZ ;  /* 0x00006020084c7810 */ /* 0x000fe40007f1e0ff */
[----:B------:R-:W-:-:S02]  /*18250*/  LOP3.LUT R6, R29, 0x180, RZ, 0xc0, !PT ;  /* 0x000001801d067812 */ /* 0x000fc400078ec0ff */
[----:B------:R-:W-:Y:S02]  /*18260*/  LOP3.LUT R27, R74, 0x180, RZ, 0xc0, !PT ;  /* 0x000001804a1b7812 */ /* 0x000fe400078ec0ff */
[----:B------:R-:W-:Y:S02]  /*18270*/  SHF.R.U64 R7, R7, 0x3, RZ ;  /* 0x0000000307077819 */ /* 0x000fe400000012ff */
[----:B------:R-:W-:Y:S02]  /*18280*/  LOP3.LUT R12, R10, R31, RZ, 0x3c, !PT ;  /* 0x0000001f0a0c7212 */ /* 0x000fe400078e3cff */
[----:B------:R-:W-:Y:S02]  /*18290*/  LOP3.LUT R33, R76, 0x180, RZ, 0xc0, !PT ;  /* 0x000001804c217812 */ /* 0x000fe400078ec0ff */
[----:B------:R-:W-:Y:S02]  /*182a0*/  SHF.R.U64 R6, R6, 0x3, RZ ;  /* 0x0000000306067819 */ /* 0x000fe400000012ff */
[----:B------:R-:W-:Y:S01]  /*182b0*/  SHF.R.U64 R27, R27, 0x3, RZ ;  /* 0x000000031b1b7819 */ /* 0x000fe200000012ff */
[--C-:B------:R-:W-:Y:S01]  /*182c0*/  IMAD.X R15, RZ, RZ, R9.reuse, P4 ;  /* 0x000000ffff0f7224 */ /* 0x100fe200020e0609 */
[----:B------:R-:W-:Y:S01]  /*182d0*/  LOP3.LUT R8, R7, R8, RZ, 0x3c, !PT ;  /* 0x0000000807087212 */ /* 0x000fe200078e3cff */
[--C-:B------:R-:W-:Y:S01]  /*182e0*/  IMAD.X R11, RZ, RZ, R9.reuse, P2 ;  /* 0x000000ffff0b7224 */ /* 0x100fe200010e0609 */
[----:B------:R-:W-:Y:S01]  /*182f0*/  MOV R51, R12 ;  /* 0x0000000c00337202 */ /* 0x000fe20000000f00 */
[----:B------:R-:W-:Y:S01]  /*18300*/  IMAD.X R25, RZ, RZ, R9, P5 ;  /* 0x000000ffff197224 */ /* 0x000fe200028e0609 */
[----:B----4-:R-:W-:-:S02]  /*18310*/  LOP3.LUT R13, R5, 0x2, RZ, 0x3c, !PT ;  /* 0x00000002050d7812 */ /* 0x010fc400078e3cff */
[----:B------:R-:W-:Y:S02]  /*18320*/  SHF.R.U64 R33, R33, 0x3, RZ ;  /* 0x0000000321217819 */ /* 0x000fe400000012ff */
[----:B------:R-:W-:Y:S02]  /*18330*/  LOP3.LUT R14, R6, R29, RZ, 0x3c, !PT ;  /* 0x0000001d060e7212 */ /* 0x000fe400078e3cff */
[----:B------:R-:W-:Y:S01]  /*18340*/  LOP3.LUT R10, R27, R74, RZ, 0x3c, !PT ;  /* 0x0000004a1b0a7212 */ /* 0x000fe200078e3cff */
[----:B------:R-:W-:Y:S01]  /*18350*/  IMAD.X R7, RZ, RZ, R9, P0 ;  /* 0x000000ffff077224 */ /* 0x000fe200000e0609 */
[----:B------:R-:W-:Y:S01]  /*18360*/  MOV R57, R8 ;  /* 0x0000000800397202 */ /* 0x000fe20000000f00 */
[----:B------:R-:W-:Y:S01]  /*18370*/  SHFL.IDX PT, R40, R40, R5, 0x1c1f ;  /* 0x001c1f0528287589 */ /* 0x000fe200000e0000 */
[----:B------:R-:W-:Y:S02]  /*18380*/  MOV R53, R14 ;  /* 0x0000000e00357202 */ /* 0x000fe40000000f00 */
[----:B------:R-:W-:Y:S01]  /*18390*/  MOV R49, R10 ;  /* 0x0000000a00317202 */ /* 0x000fe20000000f00 */
[----:B------:R-:W-:Y:S01]  /*183a0*/  SHFL.IDX PT, R8, R4, R5, 0x1c1f ;  /* 0x001c1f0504087589 */ /* 0x000fe200000e0000 */
[----:B------:R-:W-:-:S02]  /*183b0*/  LOP3.LUT R6, R33, R76, RZ, 0x3c, !PT ;  /* 0x0000004c21067212 */ /* 0x000fc400078e3cff */
[----:B------:R-:W-:Y:S01]  /*183c0*/  MOV R55, R24 ;  /* 0x0000001800377202 */ /* 0x000fe20000000f00 */
[----:B------:R-:W0:Y:S04]  /*183d0*/  SHFL.IDX PT, R9, R26, R13, 0x1c1f ;  /* 0x001c1f0d1a097589 */ /* 0x000e2800000e0000 */
[----:B------:R-:W-:Y:S04]  /*183e0*/  SHFL.IDX PT, R44, R44, R5, 0x1c1f ;  /* 0x001c1f052c2c7589 */ /* 0x000fe800000e0000 */
[----:B------:R-:W1:Y:S04]  /*183f0*/  SHFL.IDX PT, R11, R42, R13, 0x1c1f ;  /* 0x001c1f0d2a0b7589 */ /* 0x000e6800000e0000 */
[----:B------:R-:W2:Y:S04]  /*18400*/  SHFL.IDX PT, R15, R46, R13, 0x1c1f ;  /* 0x001c1f0d2e0f7589 */ /* 0x000ea800000e0000 */
[----:B------:R-:W-:Y:S04]  /*18410*/  SHFL.IDX PT, R60, R60, R5, 0x1c1f ;  /* 0x001c1f053c3c7589 */ /* 0x000fe800000e0000 */
[----:B------:R3:W4:Y:S04]  /*18420*/  SHFL.IDX PT, R31, R38, R13, 0x1c1f ;  /* 0x001c1f0d261f7589 */ /* 0x00072800000e0000 */
[----:B------:R-:W-:Y:S04]  /*18430*/  SHFL.IDX PT, R62, R62, R5, 0x1c1f ;  /* 0x001c1f053e3e7589 */ /* 0x000fe800000e0000 */
[----:B------:R-:W4:Y:S04]  /*18440*/  SHFL.IDX PT, R33, R64, R13, 0x1c1f ;  /* 0x001c1f0d40217589 */ /* 0x000f2800000e0000 */
[----:B------:R-:W-:Y:S04]  /*18450*/  SHFL.IDX PT, R66, R66, R5, 0x1c1f ;  /* 0x001c1f0542427589 */ /* 0x000fe800000e0000 */
[----:B------:R-:W4:Y:S04]  /*18460*/  SHFL.IDX PT, R35, R34, R13, 0x1c1f ;  /* 0x001c1f0d22237589 */ /* 0x000f2800000e0000 */
[----:B------:R-:W-:Y:S04]  /*18470*/  SHFL.IDX PT, R48, R48, R5, 0x1c1f ;  /* 0x001c1f0530307589 */ /* 0x000fe800000e0000 */
[----:B------:R-:W-:Y:S04]  /*18480*/  SHFL.IDX PT, R52, R52, R5, 0x1c1f ;  /* 0x001c1f0534347589 */ /* 0x000fe800000e0000 */
[----:B------:R-:W-:Y:S04]  /*18490*/  SHFL.IDX PT, R56, R56, R5, 0x1c1f ;  /* 0x001c1f0538387589 */ /* 0x000fe800000e0000 */
[----:B------:R-:W4:Y:S04]  /*184a0*/  SHFL.IDX PT, R25, R50, R13, 0x1c1f ;  /* 0x001c1f0d32197589 */ /* 0x000f2800000e0000 */
[----:B------:R-:W4:Y:S04]  /*184b0*/  SHFL.IDX PT, R27, R54, R13, 0x1c1f ;  /* 0x001c1f0d361b7589 */ /* 0x000f2800000e0000 */
[----:B------:R-:W4:Y:S04]  /*184c0*/  SHFL.IDX PT, R29, R58, R13, 0x1c1f ;  /* 0x001c1f0d3a1d7589 */ /* 0x000f2800000e0000 */
[----:B------:R-:W-:Y:S04]  /*184d0*/  SHFL.IDX PT, R68, R68, R5, 0x1c1f ;  /* 0x001c1f0544447589 */ /* 0x000fe800000e0000 */
[----:B------:R-:W-:Y:S04]  /*184e0*/  SHFL.IDX PT, R70, R70, R5, 0x1c1f ;  /* 0x001c1f0546467589 */ /* 0x000fe800000e0000 */
[----:B------:R4:W-:Y:S04]  /*184f0*/  SHFL.IDX PT, R72, R72, R5, 0x1c1f ;  /* 0x001c1f0548487589 */ /* 0x0009e800000e0000 */
[----:B------:R-:W4:Y:S04]  /*18500*/  SHFL.IDX PT, R41, R32, R13, 0x1c1f ;  /* 0x001c1f0d20297589 */ /* 0x000f2800000e0000 */
[----:B------:R-:W4:Y:S04]  /*18510*/  SHFL.IDX PT, R43, R30, R13, 0x1c1f ;  /* 0x001c1f0d1e2b7589 */ /* 0x000f2800000e0000 */
[----:B------:R4:W4:Y:S01]  /*18520*/  SHFL.IDX PT, R45, R28, R13, 0x1c1f ;  /* 0x001c1f0d1c2d7589 */ /* 0x00092200000e0000 */
[----:B------:R-:W-:Y:S01]  /*18530*/  ISETP.NE.U32.AND P0, PT, RZ, UR4, PT ;  /* 0x00000004ff007c0c */ /* 0x000fe2000bf05070 */
[----:B---3--:R-:W3:Y:S01]  /*18540*/  LDC.64 R38, c[0x0][0xbd8] ;  /* 0x0002f600ff267b82 */ /* 0x008ee20000000a00 */
[----:B------:R-:W-:-:S02]  /*18550*/  MOV R47, R6 ;  /* 0x00000006002f7202 */ /* 0x000fc40000000f00 */
[----:B0-----:R-:W-:Y:S02]  /*18560*/  SEL R4, R8, R9, P1 ;  /* 0x0000000908047207 */ /* 0x001fe40000800000 */
[----:B------:R-:W-:Y:S02]  /*18570*/  SEL R6, R9, R8, P1 ;  /* 0x0000000809067207 */ /* 0x000fe40000800000 */
[----:B-1----:R-:W-:Y:S02]  /*18580*/  SEL R8, R40, R11, P1 ;  /* 0x0000000b28087207 */ /* 0x002fe40000800000 */
[----:B------:R-:W-:Y:S02]  /*18590*/  SEL R10, R11, R40, P1 ;  /* 0x000000280b0a7207 */ /* 0x000fe40000800000 */
[----:B--2---:R-:W-:Y:S02]  /*185a0*/  SEL R12, R44, R15, P1 ;  /* 0x0000000f2c0c7207 */ /* 0x004fe40000800000 */
[----:B------:R-:W-:-:S02]  /*185b0*/  SEL R14, R15, R44, P1 ;  /* 0x0000002c0f0e7207 */ /* 0x000fc40000800000 */
[----:B------:R-:W-:Y:S01]  /*185c0*/  ISETP.NE.AND.EX P0, PT, RZ, UR5, PT, P0 ;  /* 0x00000005ff007c0c */ /* 0x000fe2000bf05300 */
[----:B------:R-:W-:Y:S01]  /*185d0*/  ULDC.64 UR4, c[0x0][0xbe0] ;  /* 0x0002f80000047ab9 */ /* 0x000fe20000000a00 */
[----:B----4-:R-:W-:Y:S02]  /*185e0*/  SEL R5, R60, R31, P1 ;  /* 0x0000001f3c057207 */ /* 0x010fe40000800000 */
[----:B------:R-:W-:Y:S01]  /*185f0*/  SEL R7, R31, R60, P1 ;  /* 0x0000003c1f077207 */ /* 0x000fe20000800000 */
[----:B------:R-:W-:Y:S01]  /*18600*/  BAR.SYNC.DEFER_BLOCKING 0x1, 0x180 ;  /* 0x0046000000007b1d */ /* 0x000fe20000010000 */
        /* <DEDUP_REMOVED lines=16> */
[----:B------:R-:W-:-:S04]  /*18710*/  ISETP.NE.U32.AND P1, PT, RZ, UR4, PT ;  /* 0x00000004ff007c0c */ /* 0x000fc8000bf25070 */
[----:B------:R-:W-:Y:S01]  /*18720*/  ISETP.NE.AND.EX P1, PT, RZ, UR5, PT, P1 ;  /* 0x00000005ff007c0c */ /* 0x000fe2000bf25310 */
[----:B------:R0:W-:Y:S04]  /*18730*/  STSM.16.M88.4 [R57], R4 ;  /* 0x0000000439007844 */ /* 0x0001e80000000200 */
[----:B------:R1:W-:Y:S04]  /*18740*/  STSM.16.M88.4 [R55], R8 ;  /* 0x0000000837007844 */ /* 0x0003e80000000200 */
[----:B------:R1:W-:Y:S04]  /*18750*/  STSM.16.M88.4 [R53], R12 ;  /* 0x0000000c35007844 */ /* 0x0003e80000000200 */
[----:B------:R1:W-:Y:S01]  /*18760*/  STSM.16.M88.4 [R51], R24 ;  /* 0x0000001833007844 */ /* 0x0003e20000000200 */
[----:B0-----:R-:W0:Y:S03]  /*18770*/  @P1 LDC.64 R6, c[0x0][0xbe0] ;  /* 0x0002f800ff061b82 */ /* 0x001e260000000a00 */
[----:B------:R1:W-:Y:S04]  /*18780*/  STSM.16.M88.4 [R49], R28 ;  /* 0x0000001c31007844 */ /* 0x0003e80000000200 */
[----:B------:R1:W-:Y:S01]  /*18790*/  STSM.16.M88.4 [R47], R32 ;  /* 0x000000202f007844 */ /* 0x0003e20000000200 */
[----:B------:R-:W-:Y:S01]  /*187a0*/  ULDC UR4, c[0x0][0xa88] ;  /* 0x0002a20000047ab9 */ /* 0x000fe20000000800 */
[----:B------:R-:W-:-:S02]  /*187b0*/  IMAD.MOV.U32 R43, RZ, RZ, RZ ;  /* 0x000000ffff2b7224 */ /* 0x000fc400078e00ff */
[----:B------:R-:W-:Y:S02]  /*187c0*/  IMAD.U32 R42, RZ, RZ, UR4 ;  /* 0x00000004ff2a7e24 */ /* 0x000fe4000f8e00ff */
[C---:B---3--:R-:W-:Y:S01]  /*187d0*/  IMAD.WIDE R38, R59.reuse, 0x4, R38 ;  /* 0x000000043b267825 */ /* 0x048fe200078e0226 */
[----:B------:R-:W-:Y:S03]  /*187e0*/  BAR.SYNC.DEFER_BLOCKING 0x1, 0x180 ;  /* 0x0046000000007b1d */ /* 0x000fe60000010000 */
[----:B0-----:R-:W-:-:S03]  /*187f0*/  @P1 IMAD.WIDE R6, R59, 0x4, R6 ;  /* 0x000000043b061825 */ /* 0x001fc600078e0206 */
[----:B------:R1:W5:Y:S04]  /*18800*/  @P0 LDG.E R43, desc[UR40][R38.64] ;  /* 0x00000028262b0981 */ /* 0x000368000c1e1900 */
[----:B------:R1:W5:Y:S01]  /*18810*/  @P1 LDG.E R42, desc[UR40][R6.64] ;  /* 0x00000028062a1981 */ /* 0x000362000c1e1900 */
[----:B------:R-:W-:-:S04]  /*18820*/  IMAD R5, R2, 0x20, R0 ;  /* 0x0000002002057824 */ /* 0x000fc800078e0200 */
[----:B------:R-:W-:Y:S01]  /*18830*/  IMAD.WIDE R4, R5, 0x2, R36 ;  /* 0x0000000205047825 */ /* 0x000fe200078e0224 */
[----:B------:R-:W-:Y:S06]  /*18840*/  @P1 BRA `(.L_x_9233) ;  /* 0x0000000000101947 */ /* 0x000fec0003800000 */
[----:B------:R-:W-:Y:S05]  /*18850*/  @!P0 BRA `(.L_x_9233) ;  /* 0x00000000000c8947 */ /* 0x000fea0003800000 */
[----:B-1----:R-:W2:Y:S04]  /*18860*/  LDG.E R7, desc[UR40][R38.64] ;  /* 0x0000002826077981 */ /* 0x002ea8000c1e1900 */
[----:B-----5:R-:W2:Y:S02]  /*18870*/  LDG.E R42, desc[UR40][R38.64+0x4] ;  /* 0x00000428262a7981 */ /* 0x020ea4000c1e1900 */
[----:B--2---:R-:W-:-:S07]  /*18880*/  IMAD.IADD R42, R42, 0x1, -R7 ;  /* 0x000000012a2a7824 */ /* 0x004fce00078e0a07 */
.L_x_9233:
[----:B-1----:R-:W2:Y:S01]  /*18890*/  LDL R10, [R1+0x64] ;  /* 0x00006400010a7983 */ /* 0x002ea20000100800 */
[----:B------:R-:W-:-:S03]  /*188a0*/  ULDC.64 UR4, c[0x0][0xb70] ;  /* 0x0002dc0000047ab9 */ /* 0x000fc60000000a00 */
[----:B------:R-:W3:Y:S04]  /*188b0*/  LDL.LU R48, [R1+0x4c] ;  /* 0x00004c0001307983 */ /* 0x000ee80000300800 */
[----:B------:R-:W2:Y:S01]  /*188c0*/  LDL.LU R47, [R1+0x58] ;  /* 0x00005800012f7983 */ /* 0x000ea20000300800 */
[--C-:B-----5:R-:W-:Y:S01]  /*188d0*/  SHF.R.S32.HI R37, RZ, 0x1f, R43.reuse ;  /* 0x0000001fff257819 */ /* 0x120fe2000001142b */
[----:B------:R-:W-:Y:S01]  /*188e0*/  IMAD.MOV.U32 R36, RZ, RZ, R43 ;  /* 0x000000ffff247224 */ /* 0x000fe200078e002b */
[----:B------:R-:W-:Y:S02]  /*188f0*/  IADD3 R9, P1, R4, 0x1800, RZ ;  /* 0x0000180004097810 */ /* 0x000fe40007f3e0ff */
[----:B------:R-:W-:Y:S02]  /*18900*/  SHF.R.S32.HI R46, RZ, 0x1f, R59 ;  /* 0x0000001fff2e7819 */ /* 0x000fe4000001143b */
[----:B------:R-:W-:-:S02]  /*18910*/  LOP3.LUT R8, R9, 0x180, RZ, 0xc0, !PT ;  /* 0x0000018009087812 */ /* 0x000fc400078ec0ff */
[----:B------:R-:W-:Y:S02]  /*18920*/  SEL R46, R46, RZ, !P0 ;  /* 0x000000ff2e2e7207 */ /* 0x000fe40004000000 */
[----:B------:R-:W-:Y:S02]  /*18930*/  SEL R45, R59, RZ, !P0 ;  /* 0x000000ff3b2d7207 */ /* 0x000fe40004000000 */
[----:B------:R-:W-:Y:S02]  /*18940*/  SHF.R.U64 R8, R8, 0x3, RZ ;  /* 0x0000000308087819 */ /* 0x000fe400000012ff */
[----:B------:R-:W-:Y:S02]  /*18950*/  IADD3 R13, P4, R4, 0x3000, RZ ;  /* 0x00003000040d7810 */ /* 0x000fe40007f9e0ff */
[----:B------:R-:W-:Y:S02]  /*18960*/  LOP3.LUT R8, R8, R9, RZ, 0x3c, !PT ;  /* 0x0000000908087212 */ /* 0x000fe400078e3cff */
[----:B------:R-:W-:-:S02]  /*18970*/  IADD3 R25, P3, R4, 0x4800, RZ ;  /* 0x0000480004197810 */ /* 0x000fc40007f7e0ff */
[----:B------:R-:W-:Y:S02]  /*18980*/  IADD3 R29, P2, R4, 0x6000, RZ ;  /* 0x00006000041d7810 */ /* 0x000fe40007f5e0ff */
[----:B------:R-:W-:Y:S02]  /*18990*/  LOP3.LUT R12, R13, 0x180, RZ, 0xc0, !PT ;  /* 0x000001800d0c7812 */ /* 0x000fe400078ec0ff */
[----:B------:R-:W-:Y:S02]  /*189a0*/  LOP3.LUT R24, R25, 0x180, RZ, 0xc0, !PT ;  /* 0x0000018019187812 */ /* 0x000fe400078ec0ff */
[----:B------:R-:W-:Y:S02]  /*189b0*/  LOP3.LUT R28, R29, 0x180, RZ, 0xc0, !PT ;  /* 0x000001801d1c7812 */ /* 0x000fe400078ec0ff */
        /* <DEDUP_REMOVED lines=11> */
[----:B------:R-:W-:Y:S01]  /*18a70*/  BSSY B1, `(.L_x_9234) ;  /* 0x000005e000017945 */ /* 0x000fe20003800000 */
[----:B---3--:R-:W-:Y:S01]  /*18a80*/  SHF.R.S32.HI R44, RZ, 0x1f, R48 ;  /* 0x0000001fff2c7819 */ /* 0x008fe20000011430 */
[----:B------:R-:W-:-:S04]  /*18a90*/  IMAD.WIDE.U32 R6, R48, UR4, R36 ;  /* 0x0000000430067c25 */ /* 0x000fc8000f8e0024 */
[----:B--2---:R-:W-:Y:S02]  /*18aa0*/  IMAD R11, R47, 0xc0, R10 ;  /* 0x000000c02f0b7824 */ /* 0x004fe400078e020a */
[----:B------:R-:W0:Y:S01]  /*18ab0*/  S2R R10, SR_TID.X ;  /* 0x00000000000a7919 */ /* 0x000e220000002100 */
[----:B------:R-:W-:-:S04]  /*18ac0*/  IMAD R3, R44, UR4, RZ ;  /* 0x000000042c037c24 */ /* 0x000fc8000f8e02ff */
[----:B------:R-:W-:Y:S01]  /*18ad0*/  IMAD R3, R48, UR5, R3 ;  /* 0x0000000530037c24 */ /* 0x000fe2000f8e0203 */
[----:B------:R-:W-:-:S03]  /*18ae0*/  ULDC.64 UR4, c[0x0][0xb78] ;  /* 0x0002de0000047ab9 */ /* 0x000fc60000000a00 */
[----:B------:R-:W-:Y:S02]  /*18af0*/  IMAD.IADD R7, R7, 0x1, R3 ;  /* 0x0000000107077824 */ /* 0x000fe400078e0203 */
[----:B------:R-:W-:Y:S02]  /*18b00*/  IMAD R3, R46, UR4, RZ ;  /* 0x000000042e037c24 */ /* 0x000fe4000f8e02ff */
[----:B------:R-:W-:-:S04]  /*18b10*/  IMAD.WIDE.U32 R6, R45, UR4, R6 ;  /* 0x000000042d067c25 */ /* 0x000fc8000f8e0006 */
[----:B------:R-:W-:Y:S01]  /*18b20*/  IMAD R9, R45, UR5, R3 ;  /* 0x000000052d097c24 */ /* 0x000fe2000f8e0203 */
[----:B------:R-:W-:Y:S01]  /*18b30*/  SHF.R.S32.HI R3, RZ, 0x1f, R11 ;  /* 0x0000001fff037819 */ /* 0x000fe2000001140b */
[----:B------:R-:W-:Y:S01]  /*18b40*/  ULDC.64 UR4, c[0x0][0xb40] ;  /* 0x0002d00000047ab9 */ /* 0x000fe20000000a00 */
[----:B------:R-:W-:-:S04]  /*18b50*/  IADD3 R6, P5, R11, R6, RZ ;  /* 0x000000060b067210 */ /* 0x000fc80007fbe0ff */
[----:B------:R-:W-:Y:S01]  /*18b60*/  IADD3.X R9, R3, R7, R9, P5, !PT ;  /* 0x0000000703097210 */ /* 0x000fe20002ffe409 */
[----:B------:R-:W-:Y:S01]  /*18b70*/  VIADD R3, R11, 0x8 ;  /* 0x000000080b037836 */ /* 0x000fe20000000000 */
[----:B------:R-:W-:Y:S02]  /*18b80*/  LEA R40, P6, R6, UR4, 0x2 ;  /* 0x0000000406287c11 */ /* 0x000fe4000f8c10ff */
[----:B------:R-:W-:Y:S02]  /*18b90*/  LOP3.LUT R7, R4, 0x180, RZ, 0xc0, !PT ;  /* 0x0000018004077812 */ /* 0x000fe400078ec0ff */
[----:B------:R-:W-:Y:S01]  /*18ba0*/  LEA.HI.X R41, R6, UR5, R9, 0x2, P6 ;  /* 0x0000000506297c11 */ /* 0x000fe2000b0f1409 */
[----:B------:R-:W-:Y:S01]  /*18bb0*/  IMAD.X R9, RZ, RZ, R5, P1 ;  /* 0x000000ffff097224 */ /* 0x000fe200008e0605 */
[----:B------:R-:W-:Y:S01]  /*18bc0*/  IADD3 R6, P6, R4, 0x7800, RZ ;  /* 0x0000780004067810 */ /* 0x000fe20007fde0ff */
[----:B0-----:R-:W-:Y:S01]  /*18bd0*/  VIADD R14, R10, 0xffffff80 ;  /* 0xffffff800a0e7836 */ /* 0x001fe20000000000 */
[----:B------:R-:W-:Y:S01]  /*18be0*/  SHF.R.U64 R7, R7, 0x3, RZ ;  /* 0x0000000307077819 */ /* 0x000fe200000012ff */
[----:B------:R-:W-:-:S02]  /*18bf0*/  ULDC.64 UR4, c[0x0][0xaa0] ;  /* 0x0002a80000047ab9 */ /* 0x000fc40000000a00 */
[----:B------:R-:W-:Y:S01]  /*18c00*/  IMAD.X R33, RZ, RZ, R5, P6 ;  /* 0x000000ffff217224 */ /* 0x000fe200030e0605 */
[----:B------:R-:W-:Y:S02]  /*18c10*/  SHF.R.S32.HI R10, RZ, 0x1f, R14 ;  /* 0x0000001fff0a7819 */ /* 0x000fe4000001140e */
[----:B------:R-:W-:Y:S02]  /*18c20*/  LOP3.LUT R4, R7, R4, RZ, 0x3c, !PT ;  /* 0x0000000407047212 */ /* 0x000fe400078e3cff */
[----:B------:R-:W-:-:S04]  /*18c30*/  LEA.HI R10, R10, R14, RZ, 0x7 ;  /* 0x0000000e0a0a7211 */ /* 0x000fc800078f38ff */
[----:B------:R-:W-:-:S05]  /*18c40*/  LOP3.LUT R10, R10, 0xffffff80, RZ, 0xc0, !PT ;  /* 0xffffff800a0a7812 */ /* 0x000fca00078ec0ff */
[----:B------:R-:W-:-:S05]  /*18c50*/  IMAD.IADD R10, R14, 0x1, -R10 ;  /* 0x000000010e0a7824 */ /* 0x000fca00078e0a0a */
[----:B------:R-:W-:-:S04]  /*18c60*/  LOP3.LUT P0, RZ, R10, 0x3, RZ, 0xc0, !PT ;  /* 0x000000030aff7812 */ /* 0x000fc8000780c0ff */
        /* <DEDUP_REMOVED lines=12> */
[----:B------:R-:W5:Y:S01]  /*18d30*/  LD.E.128 R32, desc[UR40][R32.64] ;  /* 0x0000002820207980 */ /* 0x000f62000c101d00 */
[----:B------:R-:W-:-:S02]  /*18d40*/  IMAD R36, R37, UR4, RZ ;  /* 0x0000000425247c24 */ /* 0x000fc4000f8e02ff */
[C---:B0-----:R-:W-:Y:S01]  /*18d50*/  IMAD.WIDE.U32 R20, R43.reuse, UR4, R38 ;  /* 0x000000042b147c25 */ /* 0x041fe2000f8e0026 */
        /* <DEDUP_REMOVED lines=9> */
[----:B------:R-:W-:Y:S02]  /*18df0*/  IMAD.IADD R21, R21, 0x1, R43 ;  /* 0x0000000115157824 */ /* 0x000fe400078e022b */
[----:B------:R-:W-:Y:S01]  /*18e00*/  IMAD R37, R44, UR4, RZ ;  /* 0x000000042c257c24 */ /* 0x000fe2000f8e02ff */
[CC--:B------:R-:W-:Y:S01]  /*18e10*/  ISETP.GE.AND P0, PT, R2.reuse, R39.reuse, PT ;  /* 0x000000270200720c */ /* 0x0c0fe20003f06270 */
[----:B------:R-:W-:Y:S02]  /*18e20*/  VIADD R3, R17, 0x19c20 ;  /* 0x00019c2011037836 */ /* 0x000fe40000000000 */
[----:B------:R-:W-:Y:S02]  /*18e30*/  VIADD R36, R2, 0x60 ;  /* 0x0000006002247836 */ /* 0x000fe40000000000 */
[C---:B------:R-:W-:Y:S01]  /*18e40*/  IMAD R37, R48.reuse, UR5, R37 ;  /* 0x0000000530257c24 */ /* 0x040fe2000f8e0225 */
[----:B------:R-:W-:Y:S01]  /*18e50*/  PRMT R3, RZ, 0x654, R3 ;  /* 0x00000654ff037816 */ /* 0x000fe20000000003 */
[----:B------:R-:W-:Y:S01]  /*18e60*/  IMAD.WIDE.U32 R20, R48, UR4, R20 ;  /* 0x0000000430147c25 */ /* 0x000fe2000f8e0014 */
[----:B------:R-:W-:Y:S01]  /*18e70*/  ULDC.64 UR4, c[0x0][0xae8] ;  /* 0x0002ba0000047ab9 */ /* 0x000fe20000000a00 */
[----:B------:R-:W-:-:S02]  /*18e80*/  ISETP.GE.AND P3, PT, R36, R39, PT ;  /* 0x000000272400720c */ /* 0x000fc40003f66270 */
[----:B------:R-:W-:Y:S02]  /*18e90*/  IMAD R36, R46, UR4, RZ ;  /* 0x000000042e247c24 */ /* 0x000fe4000f8e02ff */
[----:B------:R-:W-:Y:S01]  /*18ea0*/  IMAD.IADD R21, R21, 0x1, R37 ;  /* 0x0000000115157824 */ /* 0x000fe200078e0225 */
[----:B0-----:R0:W-:Y:S01]  /*18eb0*/  SYNCS.ARRIVE.TRANS64.RED.A1T0 RZ, [R3+URZ], RZ ;  /* 0x000000ff03ff79a7 */ /* 0x0011e2000810043f */
[C---:B------:R-:W-:Y:S02]  /*18ec0*/  IMAD R39, R45.reuse, UR5, R36 ;  /* 0x000000052d277c24 */ /* 0x040fe4000f8e0224 */
[----:B------:R-:W-:-:S04]  /*18ed0*/  IMAD.WIDE.U32 R36, R45, UR4, R20 ;  /* 0x000000042d247c25 */ /* 0x000fc8000f8e0014 */
[----:B------:R-:W-:Y:S01]  /*18ee0*/  IMAD.IADD R41, R37, 0x1, R39 ;  /* 0x0000000125297824 */ /* 0x000fe200078e0227 */
[----:B0-----:R-:W-:-:S03]  /*18ef0*/  SHF.R.S32.HI R3, RZ, 0x1f, R2 ;  /* 0x0000001fff037819 */ /* 0x001fc60000011402 */
        /* <DEDUP_REMOVED lines=21> */
.L_x_9235:
[----:B------:R-:W-:Y:S05]  /*19050*/  BSYNC B1 ;  /* 0x0000000000017941 */ /* 0x000fea0003800000 */
.L_x_9234:
        /* <DEDUP_REMOVED lines=24> */
.L_x_9232:
[----:B------:R-:W3:Y:S01]  /*191e0*/  LDL R10, [R1+0x50] ;  /* 0x00005000010a7983 */ /* 0x000ee20000100800 */
[----:B------:R-:W-:Y:S01]  /*191f0*/  ULDC.64 UR4, c[0x0][0xbd8] ;  /* 0x0002f60000047ab9 */ /* 0x000fe20000000a00 */
[----:B------:R-:W3:Y:S01]  /*19200*/  LDC.64 R4, c[0x0][0xbd8] ;  /* 0x0002f600ff047b82 */ /* 0x000ee20000000a00 */
[----:B------:R-:W-:Y:S01]  /*19210*/  ISETP.NE.U32.AND P0, PT, RZ, UR4, PT ;  /* 0x00000004ff007c0c */ /* 0x000fe2000bf05070 */
[----:B------:R-:W-:-:S03]  /*19220*/  IMAD.MOV.U32 R9, RZ, RZ, RZ ;  /* 0x000000ffff097224 */ /* 0x000fc600078e00ff */
[----:B------:R-:W-:Y:S01]  /*19230*/  ISETP.NE.AND.EX P0, PT, RZ, UR5, PT, P0 ;  /* 0x00000005ff007c0c */ /* 0x000fe2000bf05300 */
[----:B------:R-:W-:Y:S02]  /*19240*/  ULDC.64 UR4, c[0x0][0xbe0] ;  /* 0x0002f80000047ab9 */ /* 0x000fe40000000a00 */
[----:B------:R-:W-:-:S04]  /*19250*/  ISETP.NE.U32.AND P1, PT, RZ, UR4, PT ;  /* 0x00000004ff007c0c */ /* 0x000fc8000bf25070 */
[----:B------:R-:W-:-:S13]  /*19260*/  ISETP.NE.AND.EX P1, PT, RZ, UR5, PT, P1 ;  /* 0x00000005ff007c0c */ /* 0x000fda000bf25310 */
[----:B------:R-:W1:Y:S01]  /*19270*/  @P1 LDC.64 R6, c[0x0][0xbe0] ;  /* 0x0002f800ff061b82 */ /* 0x000e620000000a00 */
[----:B------:R-:W-:Y:S02]  /*19280*/  ULDC UR4, c[0x0][0xa88] ;  /* 0x0002a20000047ab9 */ /* 0x000fe40000000800 */
[----:B------:R-:W-:Y:S02]  /*19290*/  IMAD.U32 R8, RZ, RZ, UR4 ;  /* 0x00000004ff087e24 */ /* 0x000fe4000f8e00ff */
[----:B---3--:R-:W-:-:S04]  /*192a0*/  IMAD.WIDE R4, R10, 0x4, R4 ;  /* 0x000000040a047825 */ /* 0x008fc800078e0204 */
[----:B-1----:R-:W-:Y:S01]  /*192b0*/  @P1 IMAD.WIDE R6, R10, 0x4, R6 ;  /* 0x000000040a061825 */ /* 0x002fe200078e0206 */
[----:B------:R1:W5:Y:S04]  /*192c0*/  @P0 LDG.E R9, desc[UR40][R4.64] ;  /* 0x0000002804090981 */ /* 0x000368000c1e1900 */
[----:B------:R1:W5:Y:S01]  /*192d0*/  @P1 LDG.E R8, desc[UR40][R6.64] ;  /* 0x0000002806081981 */ /* 0x000362000c1e1900 */
[----:B------:R-:W-:Y:S01]  /*192e0*/  ISETP.GT.AND P2, PT, R59, 0xbf, PT ;  /* 0x000000bf3b00780c */ /* 0x000fe20003f44270 */
[----:B------:R-:W-:-:S12]  /*192f0*/  @P1 BRA `(.L_x_9237) ;  /* 0x0000000000101947 */ /* 0x000fd80003800000 */
[----:B------:R-:W-:Y:S05]  /*19300*/  @!P0 BRA `(.L_x_9237) ;  /* 0x00000000000c8947 */ /* 0x000fea0003800000 */
[----:B-1----:R-:W3:Y:S04]  /*19310*/  LDG.E R7, desc[UR40][R4.64] ;  /* 0x0000002804077981 */ /* 0x002ee8000c1e1900 */
[----:B-----5:R-:W3:Y:S02]  /*19320*/  LDG.E R8, desc[UR40][R4.64+0x4] ;  /* 0x0000042804087981 */ /* 0x020ee4000c1e1900 */
[----:B---3--:R-:W-:-:S07]  /*19330*/  IMAD.IADD R8, R8, 0x1, -R7 ;  /* 0x0000000108087824 */ /* 0x008fce00078e0a07 */
.L_x_9237:
[----:B------:R-:W3:Y:S04]  /*19340*/  LDL R20, [R1+0x4c] ;  /* 0x00004c0001147983 */ /* 0x000ee80000100800 */
[----:B------:R4:W5:Y:S01]  /*19350*/  LDL R14, [R1+0x58] ;  /* 0x00005800010e7983 */ /* 0x0009620000100800 */
[----:B-1----:R-:W-:Y:S01]  /*19360*/  SHF.R.S32.HI R4, RZ, 0x1f, R10 ;  /* 0x0000001fff047819 */ /* 0x002fe2000001140a */
[----:B------:R-:W-:Y:S01]  /*19370*/  BSSY B1, `(.L_x_9238) ;  /* 0x000001d000017945 */ /* 0x000fe20003800000 */
[----:B------:R-:W-:Y:S02]  /*19380*/  SEL R13, R10, RZ, !P0 ;  /* 0x000000ff0a0d7207 */ /* 0x000fe40004000000 */
[----:B------:R-:W-:Y:S02]  /*19390*/  SHF.R.S32.HI R15, RZ, 0x1f, R0 ;  /* 0x0000001fff0f7819 */ /* 0x000fe40000011400 */
[----:B------:R-:W-:-:S02]  /*193a0*/  SEL R12, R4, RZ, !P0 ;  /* 0x000000ff040c7207 */ /* 0x000fc40004000000 */
[----:B-----5:R-:W-:Y:S02]  /*193b0*/  SHF.R.S32.HI R10, RZ, 0x1f, R9 ;  /* 0x0000001fff0a7819 */ /* 0x020fe40000011409 */
[----:B---3--:R-:W-:Y:S01]  /*193c0*/  SHF.R.S32.HI R11, RZ, 0x1f, R20 ;  /* 0x0000001fff0b7819 */ /* 0x008fe20000011414 */
[----:B----4-:R-:W-:Y:S06]  /*193d0*/  @P2 BRA `(.L_x_9239) ;  /* 0x0000000000582947 */ /* 0x010fec0003800000 */
[----:B------:R-:W1:Y:S02]  /*193e0*/  S2R R5, SR_TID.X ;  /* 0x0000000000057919 */ /* 0x000e640000002100 */
[----:B-1----:R-:W-:-:S04]  /*193f0*/  IMAD R4, R14, 0xc0, R5 ;  /* 0x000000c00e047824 */ /* 0x002fc800078e0205 */
[----:B------:R-:W-:-:S05]  /*19400*/  VIADD R5, R4, 0xffffff80 ;  /* 0xffffff8004057836 */ /* 0x000fca0000000000 */
[----:B------:R-:W-:-:S13]  /*19410*/  ISETP.GE.AND P0, PT, R5, R8, PT ;  /* 0x000000080500720c */ /* 0x000fda0003f06270 */
[----:B------:R-:W-:Y:S05]  /*19420*/  @P0 BRA `(.L_x_9239) ;  /* 0x0000000000440947 */ /* 0x000fea0003800000 */
[----:B------:R-:W-:Y:S01]  /*19430*/  IADD3 R4, P0, R5, R9, RZ ;  /* 0x0000000905047210 */ /* 0x000fe20007f1e0ff */
        /* <DEDUP_REMOVED lines=16> */
.L_x_9239:
[----:B------:R-:W-:Y:S05]  /*19540*/  BSYNC B1 ;  /* 0x0000000000017941 */ /* 0x000fea0003800000 */
.L_x_9238:
        /* <DEDUP_REMOVED lines=9> */
[----:B------:R-:W-:Y:S02]  /*195e0*/  IMAD R3, R11, UR4, RZ ;  /* 0x000000040b037c24 */ /* 0x000fe4000f8e02ff */
[----:B------:R-:W-:Y:S01]  /*195f0*/  IMAD.IADD R5, R5, 0x1, R9 ;  /* 0x0000000105057824 */ /* 0x000fe200078e0209 */
[C---:B------:R-:W-:Y:S01]  /*19600*/  ISETP.GE.AND P0, PT, R2.reuse, R7, PT ;  /* 0x000000070200720c */ /* 0x040fe20003f06270 */
[----:B------:R-:W-:Y:S02]  /*19610*/  VIADD R6, R2, 0x60 ;  /* 0x0000006002067836 */ /* 0x000fe40000000000 */
[----:B------:R-:W-:-:S02]  /*19620*/  IMAD R3, R20, UR5, R3 ;  /* 0x0000000514037c24 */ /* 0x000fc4000f8e0203 */
[----:B------:R-:W-:Y:S01]  /*19630*/  IMAD.WIDE.U32 R4, R20, UR4, R4 ;  /* 0x0000000414047c25 */ /* 0x000fe2000f8e0004 */
[----:B------:R-:W-:Y:S01]  /*19640*/  ULDC.64 UR4, c[0x0][0xae8] ;  /* 0x0002ba0000047ab9 */ /* 0x000fe20000000a00 */
[----:B------:R-:W-:Y:S02]  /*19650*/  ISETP.GE.AND P1, PT, R6, R7, PT ;  /* 0x000000070600720c */ /* 0x000fe40003f26270 */
[----:B------:R-:W-:Y:S01]  /*19660*/  IMAD.IADD R5, R5, 0x1, R3 ;  /* 0x0000000105057824 */ /* 0x000fe200078e0203 */
[----:B------:R-:W-:Y:S01]  /*19670*/  SHF.R.S32.HI R3, RZ, 0x1f, R2 ;  /* 0x0000001fff037819 */ /* 0x000fe20000011402 */
[----:B------:R-:W-:Y:S02]  /*19680*/  IMAD R6, R12, UR4, RZ ;  /* 0x000000040c067c24 */ /* 0x000fe4000f8e02ff */
[----:B------:R-:W-:-:S04]  /*19690*/  IMAD.WIDE.U32 R4, R13, UR4, R4 ;  /* 0x000000040d047c25 */ /* 0x000fc8000f8e0004 */
[----:B------:R-:W-:Y:S02]  /*196a0*/  IMAD R9, R13, UR5, R6 ;  /* 0x000000050d097c24 */ /* 0x000fe4000f8e0206 */
        /* <DEDUP_REMOVED lines=22> */
.L_x_9241:
[----:B------:R-:W-:Y:S05]  /*19810*/  BSYNC B1 ;  /* 0x0000000000017941 */ /* 0x000fea0003800000 */
.L_x_9240:
        /* <DEDUP_REMOVED lines=22> */
.L_x_9236:
[----:B------:R-:W-:Y:S05]  /*19980*/  BSYNC B0 ;  /* 0x0000000000007941 */ /* 0x000fea0003800000 */
.L_x_9231:
[----:B------:R-:W4:Y:S01]  /*19990*/  LDL R0, [R1+0x2c] ;  /* 0x00002c0001007983 */ /* 0x000f220000100800 */
[----:B------:R-:W-:Y:S02]  /*199a0*/  ULDC UR4, c[0x0][0xc14] ;  /* 0x0003050000047ab9 */ /* 0x000fe40000000800 */
[----:B----4-:R-:W-:-:S13]  /*199b0*/  ISETP.GE.AND P0, PT, R0, UR4, PT ;  /* 0x0000000400007c0c */ /* 0x010fda000bf06270 */
[----:B------:R-:W-:Y:S05]  /*199c0*/  @!P0 BRA `(.L_x_9242) ;  /* 0xfffffe7400948947 */ /* 0x000fea000383ffff */
[----:B------:R-:W-:Y:S05]  /*199d0*/  BRA `(.L_x_9044) ;  /* 0x0000006c00007947 */ /* 0x000fea0003800000 */
.L_x_9042:
[----:B------:R-:W-:-:S08]  /*199e0*/  NOP ;  /* 0x0000000000007918 */ /* 0x000fd00000000000 */
[----:B--2---:R-:W0:-:S00]  /*199f0*/  USETMAXREG.DEALLOC.CTAPOOL 0x20 ;  /* 0x00000020000079c8 */ /* 0x004e0000080e0500 */
        /* <DEDUP_REMOVED lines=11> */
[----:B------:R-:W0:Y:S01]  /*19ab0*/  LDS.128 R24, [UR4+0x19cd0] ;  /* 0x019cd004ff187984 */ /* 0x000e220008000c00 */
[----:B------:R-:W-:Y:S06]  /*19ac0*/  BAR.ARV 0x4, 0x200 ;  /* 0x0108000000007b1d */ /* 0x000fec0000002000 */
[----:B------:R-:W-:Y:S05]  /*19ad0*/  BRA `(.L_x_9244) ;  /* 0x0000000800847947 */ /* 0x000fea0003800000 */
.L_x_9243:
        /* <DEDUP_REMOVED lines=42> */
.L_x_9249:
        /* <DEDUP_REMOVED lines=12> */
.L_x_9248:
[----:B------:R-:W-:Y:S05]  /*19e40*/  BSYNC B0 ;  /* 0x0000000000007941 */ /* 0x000fea0003800000 */
.L_x_9247:
        /* <DEDUP_REMOVED lines=21> */
.L_x_9245:
        /* <DEDUP_REMOVED lines=21> */
.L_x_9250:
[----:B-1----:R-:W-:Y:S01]  /*1a0f0*/  IMAD R24, R24, UR5, R10 ;  /* 0x0000000518187c24 */ /* 0x002fe2000f8e020a */
[----:B------:R-:W-:Y:S01]  /*1a100*/  IABS R10, R6 ;  /* 0x00000006000a7213 */ /* 0x000fe20000000000 */
[----:B------:R-:W-:Y:S02]  /*1a110*/  IMAD R11, R11, R8, RZ ;  /* 0x000000080b0b7224 */ /* 0x000fe400078e02ff */
[----:B------:R-:W-:Y:S01]  /*1a120*/  IMAD.MOV.U32 R2, RZ, RZ, RZ ;  /* 0x000000ffff027224 */ /* 0x000fe200078e00ff */
[----:B0-----:R-:W-:Y:S01]  /*1a130*/  IADD3 R7, -R24, UR6, RZ ;  /* 0x0000000618077c10 */ /* 0x001fe2000fffe1ff */
[----:B------:R-:W-:Y:S02]  /*1a140*/  IMAD.MOV R10, RZ, RZ, -R10 ;  /* 0x000000ffff0a7224 */ /* 0x000fe400078e0a0a */
        /* <DEDUP_REMOVED lines=21> */
[----:B------:R-:W0:Y:S08]  /*1a2a0*/  I2F.RP R11, R10 ;  /* 0x0000000a000b7306 */ /* 0x000e300000209400 */
[----:B0-----:R-:W0:Y:S02]  /*1a2b0*/  MUFU.RCP R11, R11 ;  /* 0x0000000b000b7308 */ /* 0x001e240000001000 */
[----:B0-----:R-:W-:Y:S01]  /*1a2c0*/  VIADD R3, R11, 0xffffffe ;  /* 0x0ffffffe0b037836 */ /* 0x001fe20000000000 */
[----:B------:R-:W-:-:S05]  /*1a2d0*/  IABS R11, R9 ;  /* 0x00000009000b7213 */ /* 0x000fca0000000000 */
[----:B------:R-:W0:Y:S02]  /*1a2e0*/  F2I.FTZ.U32.TRUNC.NTZ R3, R3 ;  /* 0x0000000300037305 */ /* 0x000e24000021f000 */
[----:B0-----:R-:W-:-:S04]  /*1a2f0*/  IMAD.MOV R13, RZ, RZ, -R3 ;  /* 0x000000ffff0d7224 */ /* 0x001fc800078e0a03 */
        /* <DEDUP_REMOVED lines=17> */
[----:B------:R-:W-:-:S03]  /*1a410*/  IMAD.MOV R9, RZ, RZ, -R9 ;  /* 0x000000ffff097224 */ /* 0x000fc600078e0a09 */
[----:B------:R-:W-:Y:S01]  /*1a420*/  LOP3.LUT R25, RZ, R2, RZ, 0x33, !PT ;  /* 0x00000002ff197212 */ /* 0x000fe200078e33ff */
[----:B------:R-:W-:-:S04]  /*1a430*/  IMAD R26, R2, R9, R3 ;  /* 0x00000009021a7224 */ /* 0x000fc800078e0203 */
[----:B------:R-:W-:Y:S01]  /*1a440*/  IMAD.IADD R25, R4, 0x1, R25 ;  /* 0x0000000104197824 */ /* 0x000fe200078e0219 */
[----:B------:R-:W-:Y:S06]  /*1a450*/  BRA `(.L_x_9251) ;  /* 0x00000000000c7947 */ /* 0x000fec0003800000 */
.L_x_9246:
[----:B------:R-:W-:Y:S02]  /*1a460*/  IMAD.MOV.U32 R25, RZ, RZ, RZ ;  /* 0x000000ffff197224 */ /* 0x000fe400078e00ff */
[----:B------:R-:W-:Y:S02]  /*1a470*/  IMAD.U32 R24, RZ, RZ, UR6 ;  /* 0x00000006ff187e24 */ /* 0x000fe4000f8e00ff */
[----:B------:R-:W-:-:S07]  /*1a480*/  IMAD.MOV.U32 R26, RZ, RZ, RZ ;  /* 0x000000ffff1a7224 */ /* 0x000fce00078e00ff */
.L_x_9251:
[----:B------:R-:W-:-:S13]  /*1a490*/  ISETP.NE.AND P0, PT, R5, RZ, PT ;  /* 0x000000ff0500720c */ /* 0x000fda0003f05270 */
[----:B------:R-:W0:Y:S01]  /*1a4a0*/  @!P0 S2R R3, SR_CgaCtaId ;  /* 0x0000000000038919 */ /* 0x000e220000008800 */
[----:B------:R-:W-:-:S04]  /*1a4b0*/  @!P0 MOV R2, 0x400 ;  /* 0x0000040000028802 */ /* 0x000fc80000000f00 */
[----:B0-----:R-:W-:-:S05]  /*1a4c0*/  @!P0 LEA R2, R3, R2, 0x18 ;  /* 0x0000000203028211 */ /* 0x001fca00078ec0ff */
[----:B------:R1:W-:Y:S01]  /*1a4d0*/  @!P0 STS.128 [R2+0x19cd0], R24 ;  /* 0x019cd01802008388 */ /* 0x0003e20000000c00 */
[----:B------:R-:W-:Y:S06]  /*1a4e0*/  BAR.ARV 0x5, 0x200 ;  /* 0x0148000000007b1d */ /* 0x000fec0000002000 */
.L_x_9244:
[----:B------:R2:W-:Y:S01]  /*1a4f0*/  STL [R1+0x24], RZ ;  /* 0x000024ff01007387 */ /* 0x0005e20000100800 */
[----:B------:R-:W-:Y:S01]  /*1a500*/  ULDC UR4, c[0x0][0xc14] ;  /* 0x0003050000047ab9 */ /* 0x000fe20000000800 */
[----:B------:R-:W-:Y:S01]  /*1a510*/  IMAD.MOV.U32 R22, RZ, RZ, 0x1 ;  /* 0x00000001ff167424 */ /* 0x000fe200078e00ff */
[----:B0-----:R-:W-:Y:S01]  /*1a520*/  ISETP.GE.AND P0, PT, R27, UR4, PT ;  /* 0x000000041b007c0c */ /* 0x001fe2000bf06270 */
[----:B------:R-:W-:-:S12]  /*1a530*/  IMAD.MOV.U32 R17, RZ, RZ, RZ ;  /* 0x000000ffff117224 */ /* 0x000fd800078e00ff */
[----:B--2---:R-:W-:Y:S05]  /*1a540*/  @P0 BRA `(.L_x_9252) ;  /* 0x0000005c002c0947 */ /* 0x004fea0003800000 */
[----:B------:R-:W2:Y:S01]  /*1a550*/  LDL R8, [R1+0x20] ;  /* 0x0000200001087983 */ /* 0x000ea20000100800 */
[----:B------:R-:W0:Y:S01]  /*1a560*/  S2R R10, SR_TID.X ;  /* 0x00000000000a7919 */ /* 0x000e220000002100 */
[----:B------:R-:W3:Y:S01]  /*1a570*/  S2R R7, SR_TID.X ;  /* 0x0000000000077919 */ /* 0x000ee20000002100 */
[----:B------:R-:W-:Y:S01]  /*1a580*/  IMAD.SHL.U32 R9, R0, 0x800, RZ ;  /* 0x0000080000097824 */ /* 0x000fe200078e00ff */
[----:B0-----:R-:W-:Y:S01]  /*1a590*/  SHF.R.U32.HI R4, RZ, 0x1, R10 ;  /* 0x00000001ff047819 */ /* 0x001fe2000001160a */
[----:B-1----:R-:W-:-:S03]  /*1a5a0*/  IMAD.SHL.U32 R2, R10, 0x20, RZ ;  /* 0x000000200a027824 */ /* 0x002fc600078e00ff */
[----:B------:R-:W-:Y:S01]  /*1a5b0*/  LOP3.LUT R5, R4, 0x20, RZ, 0xc0, !PT ;  /* 0x0000002004057812 */ /* 0x000fe200078ec0ff */
[----:B------:R-:W-:Y:S01]  /*1a5c0*/  IMAD.SHL.U32 R6, R10, 0x80, RZ ;  /* 0x000000800a067824 */ /* 0x000fe200078e00ff */
[----:B---3--:R-:W-:Y:S02]  /*1a5d0*/  LOP3.LUT R11, R7, 0x7f, RZ, 0xc0, !PT ;  /* 0x0000007f070b7812 */ /* 0x008fe400078ec0ff */
[----:B------:R-:W-:Y:S02]  /*1a5e0*/  LOP3.LUT R7, R5, 0x10, R10, 0xf8, !PT ;  /* 0x0000001005077812 */ /* 0x000fe400078ef80a */
[----:B------:R-:W-:Y:S01]  /*1a5f0*/  LOP3.LUT R3, R2, 0x80, RZ, 0xc0, !PT ;  /* 0x0000008002037812 */ /* 0x000fe200078ec0ff */
        /* <DEDUP_REMOVED lines=21> */
[----:B------:R-:W-:Y:S01]  /*1a750*/  ULDC.64 UR38, c[0x0][0x198] ;  /* 0x0000660000267ab9 */ /* 0x000fe20000000a00 */
[----:B------:R-:W-:Y:S01]  /*1a760*/  ULDC UR36, c[0x0][0xc] ;  /* 0x0000030000247ab9 */ /* 0x000fe20000000800 */
[----:B--2---:R-:W-:-:S02]  /*1a770*/  LOP3.LUT R3, R8, 0x1, RZ, 0xfc, !PT ;  /* 0x0000000108037812 */ /* 0x004fc400078efcff */
[----:B------:R-:W-:-:S03]  /*1a780*/  LOP3.LUT R2, R8, 0x2, RZ, 0xfc, !PT ;  /* 0x0000000208027812 */ /* 0x000fc600078efcff */
[----:B------:R-:W-:Y:S04]  /*1a790*/  STL [R1+0x30], R3 ;  /* 0x0000300301007387 */ /* 0x000fe80000100800 */
[----:B------:R0:W-:Y:S04]  /*1a7a0*/  STL [R1+0x18], R2 ;  /* 0x0000180201007387 */ /* 0x0001e80000100800 */
[----:B------:R-:W-:Y:S04]  /*1a7b0*/  STL [R1+0x24], RZ ;  /* 0x000024ff01007387 */ /* 0x000fe80000100800 */
[----:B------:R1:W-:Y:S01]  /*1a7c0*/  STL [R1+0x8], R0 ;  /* 0x0000080001007387 */ /* 0x0003e20000100800 */
[----:B0-----:R-:W-:-:S02]  /*1a7d0*/  LOP3.LUT R2, R18, 0x1800, RZ, 0xfc, !PT ;  /* 0x0000180012027812 */ /* 0x001fc400078efcff */
[----:B-1----:R-:W-:-:S07]  /*1a7e0*/  LOP3.LUT R0, R18, 0x2800, RZ, 0xfc, !PT ;  /* 0x0000280012007812 */ /* 0x002fce00078efcff */
.L_x_9379:
[----:B------:R-:W-:Y:S05]  /*1a7f0*/  YIELD ;  /* 0x0000000000007946 */ /* 0x000fea0003800000 */
[----:B------:R-:W-:Y:S01]  /*1a800*/  ULDC.64 UR4, c[0x0][0xa28] ;  /* 0x00028a0000047ab9 */ /* 0x000fe20000000a00 */
[----:B0-----:R-:W-:Y:S01]  /*1a810*/  IMAD.MOV.U32 R8, RZ, RZ, RZ ;  /* 0x000000ffff087224 */ /* 0x001fe200078e00ff */
[----:B------:R-:W-:Y:S01]  /*1a820*/  ISETP.NE.U32.AND P0, PT, RZ, UR4, PT ;  /* 0x00000004ff007c0c */ /* 0x000fe2000bf05070 */
[----:B------:R-:W0:Y:S01]  /*1a830*/  LDC.64 R10, c[0x0][0xa00] ;  /* 0x00028000ff0a7b82 */ /* 0x000e220000000a00 */
[----:B-12---:R-:W-:Y:S01]  /*1a840*/  IMAD.MOV.U32 R0, RZ, RZ, RZ ;  /* 0x000000ffff007224 */ /* 0x006fe200078e00ff */
[----:B------:R-:W-:Y:S01]  /*1a850*/  ULDC.64 UR6, c[0x0][0xa08] ;  /* 0x0002820000067ab9 */ /* 0x000fe20000000a00 */
[----:B------:R-:W-:Y:S01]  /*1a860*/  ISETP.NE.AND.EX P0, PT, RZ, UR5, PT, P0 ;  /* 0x00000005ff007c0c */ /* 0x000fe2000bf05300 */
[----:B------:R-:W-:Y:S01]  /*1a870*/  ULDC.64 UR4, c[0x0][0xa18] ;  /* 0x0002860000047ab9 */ /* 0x000fe20000000a00 */
[----:B------:R-:W-:-:S03]  /*1a880*/  ULDC.64 UR8, c[0x0][0xa10] ;  /* 0x0002840000087ab9 */ /* 0x000fc60000000a00 */
        /* <DEDUP_REMOVED lines=15> */
[----:B-1----:R-:W-:Y:S01]  /*1a980*/  IMAD.WIDE R4, R27, 0x4, R4 ;  /* 0x000000041b047825 */ /* 0x002fe200078e0204 */
[----:B------:R-:W-:Y:S02]  /*1a990*/  ISETP.NE.AND.EX P1, PT, RZ, UR7, PT, P2 ;  /* 0x00000007ff007c0c */ /* 0x000fe4000bf25320 */
[----:B------:R-:W-:Y:S01]  /*1a9a0*/  ISETP.NE.AND.EX P2, PT, RZ, UR9, PT, P4 ;  /* 0x00000009ff007c0c */ /* 0x000fe2000bf45340 */
[----:B------:R-:W1:Y:S08]  /*1a9b0*/  @P0 LDC.64 R14, c[0x0][0xa18] ;  /* 0x00028600ff0e0b82 */ /* 0x000e700000000a00 */
[----:B------:R-:W2:Y:S01]  /*1a9c0*/  @P3 LDG.E R0, desc[UR40][R10.64] ;  /* 0x000000280a003981 */ /* 0x000ea2000c1e1900 */
[----:B------:R-:W-:-:S03]  /*1a9d0*/  ULDC UR4, c[0x0][0x288] ;  /* 0x0000a20000047ab9 */ /* 0x000fc60000000800 */
[----:B------:R3:W5:Y:S01]  /*1a9e0*/  @P1 LDG.E R12, desc[UR40][R4.64] ;  /* 0x00000028040c1981 */ /* 0x000762000c1e1900 */
[----:B0-----:R-:W-:-:S05]  /*1a9f0*/  IMAD.WIDE R2, R27, 0x4, R2 ;  /* 0x000000041b027825 */ /* 0x001fca00078e0202 */
[----:B------:R3:W5:Y:S01]  /*1aa00*/  @P2 LDG.E R7, desc[UR40][R2.64] ;  /* 0x0000002802072981 */ /* 0x000762000c1e1900 */
[----:B-1----:R-:W-:-:S03]  /*1aa10*/  @P0 IMAD.WIDE R14, R27, 0x4, R14 ;  /* 0x000000041b0e0825 */ /* 0x002fc600078e020e */
[----:B--2---:R0:W-:Y:S02]  /*1aa20*/  STL [R1+0x28], R0 ;  /* 0x0000280001007387 */ /* 0x0041e40000100800 */
[----:B0-----:R-:W-:Y:S01]  /*1aa30*/  IMAD.U32 R0, RZ, RZ, UR4 ;  /* 0x00000004ff007e24 */ /* 0x001fe2000f8e00ff */
        /* <DEDUP_REMOVED lines=13> */
[----:B-----5:R-:W2:Y:S04]  /*1ab10*/  LDG.E R0, desc[UR40][R10.64] ;  /* 0x000000280a007981 */ /* 0x020ea8000c1e1900 */
[----:B------:R-:W2:Y:S02]  /*1ab20*/  LDG.E R10, desc[UR40][R10.64+0x4] ;  /* 0x000004280a0a7981 */ /* 0x000ea4000c1e1900 */
[----:B--2---:R-:W-:-:S07]  /*1ab30*/  IMAD.IADD R0, R10, 0x1, -R0 ;  /* 0x000000010a007824 */ /* 0x004fce00078e0a00 */
.L_x_9253:
[----:B-----5:R-:W-:Y:S01]  /*1ab40*/  IMAD.IADD R10, R12, 0x1, R8 ;  /* 0x000000010c0a7824 */ /* 0x020fe200078e0208 */
[----:B------:R-:W-:Y:S02]  /*1ab50*/  ULDC.64 UR4, c[0x0][0xa20] ;  /* 0x0002880000047ab9 */ /* 0x000fe40000000a00 */
[----:B------:R-:W-:Y:S02]  /*1ab60*/  ISETP.NE.U32.AND P0, PT, RZ, UR4, PT ;  /* 0x00000004ff007c0c */ /* 0x000fe4000bf05070 */
[----:B------:R0:W-:Y:S02]  /*1ab70*/  STL [R1+0x4], R10 ;  /* 0x0000040a01007387 */ /* 0x0001e40000100800 */
[----:B------:R-:W-:-:S13]  /*1ab80*/  ISETP.NE.AND.EX P0, PT, RZ, UR5, PT, P0 ;  /* 0x00000005ff007c0c */ /* 0x000fda000bf05300 */
[----:B0-----:R-:W-:Y:S05]  /*1ab90*/  @!P0 BRA `(.L_x_9254) ;  /* 0x0000000000108947 */ /* 0x001fea0003800000 */
[----:B------:R-:W0:Y:S02]  /*1aba0*/  LDC.64 R4, c[0x0][0xa20] ;  /* 0x00028800ff047b82 */ /* 0x000e240000000a00 */
[----:B0-----:R-:W-:-:S05]  /*1abb0*/  IMAD.WIDE R4, R27, 0x4, R4 ;  /* 0x000000041b047825 */ /* 0x001fca00078e0204 */
[----:B------:R0:W5:Y:S01]  /*1abc0*/  LDG.E R6, desc[UR40][R4.64] ;  /* 0x0000002804067981 */ /* 0x000162000c1e1900 */
[----:B------:R-:W-:Y:S05]  /*1abd0*/  BRA `(.L_x_9255) ;  /* 0x0000000000107947 */ /* 0x000fea0003800000 */
.L_x_9254:
[----:B------:R-:W-:Y:S05]  /*1abe0*/  @!P1 BRA `(.L_x_9255) ;  /* 0x00000000000c9947 */ /* 0x000fea0003800000 */
[----:B------:R-:W2:Y:S04]  /*1abf0*/  LDG.E R6, desc[UR40][R4.64] ;  /* 0x0000002804067981 */ /* 0x000ea8000c1e1900 */
[----:B------:R-:W2:Y:S02]  /*1ac00*/  LDG.E R4, desc[UR40][R4.64+0x4] ;  /* 0x0000042804047981 */ /* 0x000ea4000c1e1900 */
[----:B--2---:R-:W-:-:S07]  /*1ac10*/  IMAD.IADD R6, R4, 0x1, -R6 ;  /* 0x0000000104067824 */ /* 0x004fce00078e0a06 */
.L_x_9255:
[----:B0-----:R-:W2:Y:S04]  /*1ac20*/  @P2 LDG.E R4, desc[UR40][R2.64] ;  /* 0x0000002802042981 */ /* 0x001ea8000c1e1900 */
[----:B------:R-:W2:Y:S01]  /*1ac30*/  @P2 LDG.E R2, desc[UR40][R2.64+0x4] ;  /* 0x0000042802022981 */ /* 0x000ea2000c1e1900 */
[----:B-----5:R-:W-:Y:S02]  /*1ac40*/  IMAD.IADD R8, R6, 0x1, -R8 ;  /* 0x0000000106087824 */ /* 0x020fe400078e0a08 */
[----:B--2---:R-:W-:Y:S02]  /*1ac50*/  @P2 IMAD.IADD R9, R2, 0x1, -R4 ;  /* 0x0000000102092824 */ /* 0x004fe400078e0a04 */
[----:B------:R-:W-:Y:S02]  /*1ac60*/  IMAD R4, R25, 0xc0, RZ ;  /* 0x000000c019047824 */ /* 0x000fe400078e02ff */
[----:B------:R-:W-:-:S03]  /*1ac70*/  IMAD.IADD R10, R8, 0x1, R9 ;  /* 0x00000001080a7824 */ /* 0x000fc600078e0209 */
[----:B------:R-:W-:Y:S01]  /*1ac80*/  IADD3 R4, -R0, 0xc0, R4 ;  /* 0x000000c000047810 */ /* 0x000fe20007ffe104 */
[----:B------:R-:W-:-:S04]  /*1ac90*/  VIADD R20, R10, 0x7f ;  /* 0x0000007f0a147836 */ /* 0x000fc80000000000 */
[----:B------:R-:W-:Y:S01]  /*1aca0*/  IMAD.IADD R6, R10, 0x1, R4 ;  /* 0x000000010a067824 */ /* 0x000fe200078e0204 */
[----:B------:R-:W-:-:S04]  /*1acb0*/  SHF.R.S32.HI R2, RZ, 0x1f, R20 ;  /* 0x0000001fff027819 */ /* 0x000fc80000011414 */
[----:B------:R-:W-:Y:S02]  /*1acc0*/  LEA.HI R20, R2, R20, RZ, 0x7 ;  /* 0x0000001402147211 */ /* 0x000fe400078f38ff */
[----:B------:R-:W0:Y:S02]  /*1acd0*/  LDC.64 R2, c[0x0][0x9e0] ;  /* 0x00027800ff027b82 */ /* 0x000e240000000a00 */
[----:B------:R-:W-:Y:S02]  /*1ace0*/  SHF.R.S32.HI R20, RZ, 0x7, R20 ;  /* 0x00000007ff147819 */ /* 0x000fe40000011414 */
[----:B0-----:R-:W-:Y:S01]  /*1acf0*/  ISETP.GE.AND P1, PT, R3, 0x1, PT ;  /* 0x000000010300780c */ /* 0x001fe20003f26270 */
        /* <DEDUP_REMOVED lines=13> */
.L_x_9258:
[----:B------:R-:W-:-:S13]  /*1add0*/  ISETP.NE.AND P0, PT, R3, 0x1, PT ;  /* 0x000000010300780c */ /* 0x000fda0003f05270 */
[----:B------:R-:W0:Y:S02]  /*1ade0*/  @P0 LDC.64 R4, c[0x0][0x9e8] ;  /* 0x00027a00ff040b82 */ /* 0x000e240000000a00 */
[----:B0-----:R-:W-:-:S05]  /*1adf0*/  @P0 IMAD.HI.U32 R4, R11, R4, RZ ;  /* 0x000000040b040227 */ /* 0x001fca00078e00ff */
[----:B------:R-:W-:-:S07]  /*1ae00*/  @P0 SHF.R.U32.HI R11, RZ, R5, R4 ;  /* 0x00000005ff0b0219 */ /* 0x000fce0000011604 */
.L_x_9259:
[----:B------:R-:W-:Y:S05]  /*1ae10*/  BSYNC B0 ;  /* 0x0000000000007941 */ /* 0x000fea0003800000 */
.L_x_9257:
[----:B------:R-:W-:-:S05]  /*1ae20*/  IMAD R11, R11, R3, R3 ;  /* 0x000000030b0b7224 */ /* 0x000fca00078e0203 */
[----:B------:R-:W-:-:S07]  /*1ae30*/  VIMNMX R2, R2, R11, PT ;  /* 0x0000000b02027248 */ /* 0x000fce0003fe0100 */
.L_x_9256:
        /* <DEDUP_REMOVED lines=15> */
.L_x_9262:
[----:B------:R-:W-:Y:S01]  /*1af30*/  ISETP.NE.AND P0, PT, R3, 0x1, PT ;  /* 0x000000010300780c */ /* 0x000fe20003f05270 */
[----:B------:R-:W-:-:S12]  /*1af40*/  IMAD.MOV.U32 R11, RZ, RZ, R0 ;  /* 0x000000ffff0b7224 */ /* 0x000fd800078e0000 */
[----:B------:R-:W0:Y:S02]  /*1af50*/  @P0 LDC.64 R4, c[0x0][0x9e8] ;  /* 0x00027a00ff040b82 */ /* 0x000e240000000a00 */
[----:B0-----:R-:W-:-:S05]  /*1af60*/  @P0 IMAD.HI.U32 R4, R0, R4, RZ ;  /* 0x0000000400040227 */ /* 0x001fca00078e00ff */
[----:B------:R-:W-:-:S07]  /*1af70*/  @P0 SHF.R.U32.HI R11, RZ, R5, R4 ;  /* 0x00000005ff0b0219 */ /* 0x000fce0000011604 */
.L_x_9263:
[----:B------:R-:W-:Y:S05]  /*1af80*/  BSYNC B0 ;  /* 0x0000000000007941 */ /* 0x000fea0003800000 */
.L_x_9261:
[----:B------:R-:W-:-:S05]  /*1af90*/  IMAD R3, R11, R3, RZ ;  /* 0x000000030b037224 */ /* 0x000fca00078e02ff */
[----:B------:R-:W-:-:S07]  /*1afa0*/  VIMNMX R10, R10, R3, !PT ;  /* 0x000000030a0a7248 */ /* 0x000fce0007fe0100 */
.L_x_9260:
[----:B------:R-:W-:Y:S01]  /*1afb0*/  VIADD R2, R2, 0x7f ;  /* 0x0000007f02027836 */ /* 0x000fe20000000000 */
[----:B------:R-:W-:Y:S04]  /*1afc0*/  BSSY B0, `(.L_x_9264) ;  /* 0x0000163000007945 */ /* 0x000fe80003800000 */
[----:B------:R-:W-:-:S04]  /*1afd0*/  SHF.R.S32.HI R3, RZ, 0x1f, R2 ;  /* 0x0000001fff037819 */ /* 0x000fc80000011402 */
[----:B------:R-:W-:Y:S02]  /*1afe0*/  LEA.HI R3, R3, R2, RZ, 0x7 ;  /* 0x0000000203037211 */ /* 0x000fe400078f38ff */
[----:B------:R-:W-:Y:S02]  /*1aff0*/  SHF.R.S32.HI R2, RZ, 0x1f, R10 ;  /* 0x0000001fff027819 */ /* 0x000fe4000001140a */
[----:B------:R-:W-:Y:S02]  /*1b000*/  SHF.R.S32.HI R3, RZ, 0x7, R3 ;  /* 0x00000007ff037819 */ /* 0x000fe40000011403 */
[----:B------:R-:W-:Y:S02]  /*1b010*/  LEA.HI R2, R2, R10, RZ, 0x7 ;  /* 0x0000000a02027211 */ /* 0x000fe400078f38ff */
[----:B------:R-:W-:Y:S02]  /*1b020*/  VIMNMX R3, R20, R3, PT ;  /* 0x0000000314037248 */ /* 0x000fe40003fe0100 */
[----:B------:R-:W-:-:S03]  /*1b030*/  SHF.R.S32.HI R2, RZ, 0x7, R2 ;  /* 0x00000007ff027819 */ /* 0x000fc60000011402 */
[----:B------:R-:W-:Y:S01]  /*1b040*/  IMAD R3, R3, 0x80, -R8 ;  /* 0x0000008003037824 */ /* 0x000fe200078e0a08 */
[----:B------:R-:W-:-:S04]  /*1b050*/  VIMNMX R2, RZ, R2, !PT ;  /* 0x00000002ff027248 */ /* 0x000fc80007fe0100 */
[----:B------:R-:W-:Y:S01]  /*1b060*/  VIMNMX R3, R3, R9, PT ;  /* 0x0000000903037248 */ /* 0x000fe20003fe0100 */
[----:B------:R-:W-:-:S05]  /*1b070*/  IMAD R2, R2, 0x80, -R8 ;  /* 0x0000008002027824 */ /* 0x000fca00078e0a08 */
[----:B------:R-:W-:-:S04]  /*1b080*/  VIMNMX R4, RZ, R2, !PT ;  /* 0x00000002ff047248 */ /* 0x000fc80007fe0100 */
        /* <DEDUP_REMOVED lines=24> */
.L_x_9426:
[----:B-1----:R-:W-:Y:S02]  /*1b210*/  ISETP.NE.AND P0, PT, R14, RZ, PT ;  /* 0x000000ff0e00720c */ /* 0x002fe40003f05270 */
[----:B------:R-:W-:-:S11]  /*1b220*/  PLOP3.LUT P6, PT, PT, PT, PT, 0x8, 0x0 ;  /* 0x000000000000781c */ /* 0x000fd60003fce170 */
[----:B------:R-:W-:Y:S05]  /*1b230*/  @P0 BRA `(.L_x_9267) ;  /* 0x00000000000c0947 */ /* 0x000fea0003800000 */
[----:B------:R-:W-:-:S03]  /*1b240*/  UMOV UR4, 0xffffffff ;  /* 0xffffffff00047882 */ /* 0x000fc60000000000 */
[----:B------:R-:W-:Y:S05]  /*1b250*/  BRA.DIV UR4, `(.L_x_9268) ;  /* 0x0000005e046c7947 */ /* 0x000fea000b800000 */
[----:B------:R-:W-:-:S13]  /*1b260*/  ELECT P6, URZ, PT ;  /* 0x00000000003f782f */ /* 0x000fda00038c0000 */
.L_x_9267:
        /* <DEDUP_REMOVED lines=12> */
.L_x_9429:
[----:B------:R-:W-:Y:S05]  /*1b330*/  BSYNC B1 ;  /* 0x0000000000017941 */ /* 0x000fea0003800000 */
.L_x_9269:
        /* <DEDUP_REMOVED lines=10> */
.L_x_9430:
[----:B------:R-:W-:Y:S05]  /*1b3e0*/  BSYNC B2 ;  /* 0x0000000000027941 */ /* 0x000fea0003800000 */
.L_x_9273:
        /* <DEDUP_REMOVED lines=9> */
.L_x_9276:
[----:B------:R-:W-:Y:S05]  /*1b480*/  BSYNC B2 ;  /* 0x0000000000027941 */ /* 0x000fea0003800000 */
.L_x_9275:
[----:B0-----:R-:W-:Y:S01]  /*1b490*/  IMAD.MOV.U32 R8, RZ, RZ, RZ ;  /* 0x000000ffff087224 */ /* 0x001fe200078e00ff */
        /* <DEDUP_REMOVED lines=9> */
[----:B------:R-:W-:Y:S01]  /*1b530*/  VIADD R12, R10, 0x13800 ;  /* 0x000138000a0c7836 */ /* 0x000fe20000000000 */
[----:B------:R-:W-:-:S09]  /*1b540*/  UMOV UR7, 0x12f00000 ;  /* 0x12f0000000077882 */ /* 0x000fd20000000000 */
.L_x_9277:
        /* <DEDUP_REMOVED lines=16> */
.L_x_9278:
        /* <DEDUP_REMOVED lines=16> */
.L_x_9279:
        /* <DEDUP_REMOVED lines=13> */
.L_x_9431:
[----:B------:R-:W-:Y:S05]  /*1b820*/  BSYNC B2 ;  /* 0x0000000000027941 */ /* 0x000fea0003800000 */
.L_x_9280:
        /* <DEDUP_REMOVED lines=11> */
.L_x_9283:
[----:B------:R-:W-:Y:S05]  /*1b8e0*/  BSYNC B2 ;  /* 0x0000000000027941 */ /* 0x000fea0003800000 */
.L_x_9282:
        /* <DEDUP_REMOVED lines=9> */
.L_x_9284:
        /* <DEDUP_REMOVED lines=15> */
.L_x_9285:
        /* <DEDUP_REMOVED lines=15> */
.L_x_9286:
        /* <DEDUP_REMOVED lines=10> */
.L_x_9272:
[----:B------:R-:W-:Y:S05]  /*1bc00*/  BSYNC B1 ;  /* 0x0000000000017941 */ /* 0x000fea0003800000 */
.L_x_9271:
        /* <DEDUP_REMOVED lines=9> */
.L_x_9303:
        /* <DEDUP_REMOVED lines=11> */
.L_x_9432:
[----:B------:R-:W-:Y:S05]  /*1bd50*/  BSYNC B2 ;  /* 0x0000000000027941 */ /* 0x000fea0003800000 */
.L_x_9289:
        /* <DEDUP_REMOVED lines=9> */
.L_x_9292:
[----:B------:R-:W-:Y:S05]  /*1bdf0*/  BSYNC B2 ;  /* 0x0000000000027941 */ /* 0x000fea0003800000 */
.L_x_9291:
        /* <DEDUP_REMOVED lines=11> */
.L_x_9293:
        /* <DEDUP_REMOVED lines=13> */
[----:B------:R-:W-:Y:S02]  /*1bf80*/  UMOV UR7, 0x12f00000 ;  /* 0x12f0000000077882 */ /* 0x000fe40000000000 */
[----:B------:R-:W-:Y:S01]  /*1bf90*/  R2UR UR10, R14 ;  /* 0x000000000e0a72ca */ /* 0x000fe200000e0000 */
[----:B------:R-:W-:-:S14]  /*1bfa0*/  VIADD R14, R9, 0x14800 ;  /* 0x00014800090e7836 */ /* 0x000fdc0000000000 */
.L_x_9294:
        /* <DEDUP_REMOVED lines=16> */
.L_x_9295:
        /* <DEDUP_REMOVED lines=13> */
.L_x_9433:
[----:B------:R-:W-:Y:S05]  /*1c180*/  BSYNC B2 ;  /* 0x0000000000027941 */ /* 0x000fea0003800000 */
.L_x_9296:
[----:B------:R-:W-:Y:S01]  /*1c190*/  BSSY B2, `(.L_x_9298) ;  /* 0x000000b000027945 */ /* 0x000fe20003800000 */
[----:B------:R-:W-:Y:S02]  /*1c1a0*/  IMAD.MOV.U32 R14, RZ, RZ, 0x0 ;  /* 0x00000000ff0e7424 */ /* 0x000fe400078e00ff */
[----:B------:R-:W-:Y:S01]  /*1c1b0*/  IMAD.MOV.U32 R15, RZ, RZ, 0x12f00000 ;  /* 0x12f00000ff0f7424 */ /* 0x000fe200078e00ff */
[----:B------:R-:W-:Y:S06]  /*1c1c0*/  @P2 BRA `(.L_x_9299) ;  /* 0x00000000001c2947 */ /* 0x000fec0003800000 */
[----:B------:R-:W0:Y:S02]  /*1c1d0*/  S2R R5, SR_TID.X ;  /* 0x0000000000057919 */ /* 0x000e240000002100 */
[----:B01----:R-:W-:Y:S01]  /*1c1e0*/  LOP3.LUT R10, R5, 0x1f, RZ, 0xc0, !PT ;  /* 0x0000001f050a7812 */ /* 0x003fe200078ec0ff */
[----:B------:R-:W-:-:S03]  /*1c1f0*/  IMAD.MOV.U32 R5, RZ, RZ, 0x3000 ;  /* 0x00003000ff057424 */ /* 0x000fc600078e00ff */
[----:B------:R-:W-:Y:S01]  /*1c200*/  ISETP.NE.AND P1, PT, R10, RZ, PT ;  /* 0x000000ff0a00720c */ /* 0x000fe20003f25270 */
[----:B------:R2:W-:-:S12]  /*1c210*/  SYNCS.ARRIVE.TRANS64 RZ, [R11+URZ+0x19cb0], R5 ;  /* 0x019cb0050bff79a7 */ /* 0x0005d8000800003f */
[----:B--2---:R-:W-:Y:S05]  /*1c220*/  @!P1 BRA `(.L_x_9299) ;  /* 0x0000000000049947 */ /* 0x004fea0003800000 */
[----:B------:R-:W-:Y:S01]  /*1c230*/  BPT.TRAP 0x1 ;  /* 0x000000040000795c */ /* 0x000fe20000300000 */
.L_x_9299:
[----:B------:R-:W-:Y:S05]  /*1c240*/  BSYNC B2 ;  /* 0x0000000000027941 */ /* 0x000fea0003800000 */
.L_x_9298:
        /* <DEDUP_REMOVED lines=8> */
.L_x_9300:
        /* <DEDUP_REMOVED lines=16> */
.L_x_9301:
        /* <DEDUP_REMOVED lines=15> */
.L_x_9302:
        /* <DEDUP_REMOVED lines=10> */
.L_x_9288:
[----:B------:R-:W-:Y:S05]  /*1c560*/  BSYNC B1 ;  /* 0x0000000000017941 */ /* 0x000fea0003800000 */
.L_x_9287:
[C---:B------:R-:W-:Y:S01]  /*1c570*/  ISETP.GT.AND P2, PT, R12.reuse, R4, PT ;  /* 0x000000040c00720c */ /* 0x040fe20003f44270 */
[----:B------:R-:W-:Y:S02]  /*1c580*/  VIADD R19, R19, 0x1 ;  /* 0x0000000113137836 */ /* 0x000fe40000000000 */
[----:B------:R-:W-:-:S03]  /*1c590*/  VIADD R12, R12, 0xffffffff ;  /* 0xffffffff0c0c7836 */ /* 0x000fc60000000000 */
[----:B------:R-:W-:-:S04]  /*1c5a0*/  ISETP.NE.AND P1, PT, R19, 0x2, PT ;  /* 0x000000021300780c */ /* 0x000fc80003f25270 */
[----:B------:R-:W-:Y:S02]  /*1c5b0*/  SEL R5, RZ, 0x1, P1 ;  /* 0x00000001ff057807 */ /* 0x000fe40000800000 */
[----:B------:R-:W-:Y:S02]  /*1c5c0*/  SEL R19, R19, RZ, P1 ;  /* 0x000000ff13137207 */ /* 0x000fe40000800000 */
[----:B------:R-:W-:Y:S01]  /*1c5d0*/  LOP3.LUT R28, R28, R5, RZ, 0x3c, !PT ;  /* 0x000000051c1c7212 */ /* 0x000fe200078e3cff */
[----:B------:R-:W-:Y:S06]  /*1c5e0*/  @P2 BRA `(.L_x_9303) ;  /* 0xfffffff400ac2947 */ /* 0x000fec000383ffff */
.L_x_9265:
[----:B------:R-:W-:Y:S05]  /*1c5f0*/  BSYNC B0 ;  /* 0x0000000000007941 */ /* 0x000fea0003800000 */
.L_x_9264:
        /* <DEDUP_REMOVED lines=17> */
.L_x_9306:
[----:B------:R-:W-:-:S13]  /*1c710*/  ISETP.NE.AND P1, PT, R3, 0x1, PT ;  /* 0x000000010300780c */ /* 0x000fda0003f25270 */
[----:B------:R-:W1:Y:S02]  /*1c720*/  @P1 LDC.64 R4, c[0x0][0x9e8] ;  /* 0x00027a00ff041b82 */ /* 0x000e640000000a00 */
[----:B-1----:R-:W-:-:S05]  /*1c730*/  @P1 IMAD.HI.U32 R4, R7, R4, RZ ;  /* 0x0000000407041227 */ /* 0x002fca00078e00ff */
[----:B------:R-:W-:-:S07]  /*1c740*/  @P1 SHF.R.U32.HI R7, RZ, R5, R4 ;  /* 0x00000005ff071219 */ /* 0x000fce0000011604 */
.L_x_9307:
[----:B------:R-:W-:Y:S05]  /*1c750*/  BSYNC B0 ;  /* 0x0000000000007941 */ /* 0x000fea0003800000 */
.L_x_9305:
[----:B------:R-:W-:-:S05]  /*1c760*/  IMAD R7, R7, R3, R3 ;  /* 0x0000000307077224 */ /* 0x000fca00078e0203 */
[----:B------:R-:W-:-:S07]  /*1c770*/  VIMNMX R2, R2, R7, PT ;  /* 0x0000000702027248 */ /* 0x000fce0003fe0100 */
.L_x_9304:
[----:B------:R-:W-:Y:S01]  /*1c780*/  VIADD R2, R2, 0x7f ;  /* 0x0000007f02027836 */ /* 0x000fe20000000000 */
[----:B------:R-:W-:-:S04]  /*1c790*/  ULDC UR4, c[0x0][0x9dc] ;  /* 0x0002770000047ab9 */ /* 0x000fc80000000800 */
[----:B------:R-:W-:-:S04]  /*1c7a0*/  SHF.R.S32.HI R5, RZ, 0x1f, R2 ;  /* 0x0000001fff057819 */ /* 0x000fc80000011402 */
[----:B------:R-:W-:Y:S01]  /*1c7b0*/  LEA.HI R5, R5, R2, RZ, 0x7 ;  /* 0x0000000205057211 */ /* 0x000fe200078f38ff */
[----:B------:R-:W-:-:S03]  /*1c7c0*/  VIADD R2, R0, -UR4 ;  /* 0x8000000400027c36 */ /* 0x000fc60008000000 */
[----:B------:R-:W-:-:S04]  /*1c7d0*/  SHF.R.S32.HI R5, RZ, 0x7, R5 ;  /* 0x00000007ff057819 */ /* 0x000fc80000011405 */
[----:B------:R-:W-:-:S05]  /*1c7e0*/  VIMNMX R6, R20, R5, PT ;  /* 0x0000000514067248 */ /* 0x000fca0003fe0100 */
[----:B------:R1:W-:Y:S01]  /*1c7f0*/  STL [R1+0x14], R6 ;  /* 0x0000140601007387 */ /* 0x0003e20000100800 */
[----:B------:R-:W-:Y:S05]  /*1c800*/  @!P0 BRA `(.L_x_9308) ;  /* 0x0000000000448947 */ /* 0x000fea0003800000 */
[----:B------:R-:W-:Y:S01]  /*1c810*/  ISETP.GT.AND P0, PT, R0, -0x1, PT ;  /* 0xffffffff0000780c */ /* 0x000fe20003f04270 */
[----:B------:R-:W-:-:S12]  /*1c820*/  BSSY B0, `(.L_x_9309) ;  /* 0x000000d000007945 */ /* 0x000fd80003800000 */
[----:B------:R-:W-:Y:S05]  /*1c830*/  @P0 BRA `(.L_x_9310) ;  /* 0x00000000001c0947 */ /* 0x000fea0003800000 */
[----:B------:R-:W-:Y:S02]  /*1c840*/  ISETP.NE.AND P0, PT, R3, 0x1, PT ;  /* 0x000000010300780c */ /* 0x000fe40003f05270 */
[----:B------:R-:W-:-:S11]  /*1c850*/  LOP3.LUT R7, RZ, R0, RZ, 0x33, !PT ;  /* 0x00000000ff077212 */ /* 0x000fd600078e33ff */
[----:B------:R-:W2:Y:S02]  /*1c860*/  @P0 LDC.64 R4, c[0x0][0x9e8] ;  /* 0x00027a00ff040b82 */ /* 0x000ea40000000a00 */
[----:B--2---:R-:W-:-:S05]  /*1c870*/  @P0 IMAD.HI.U32 R4, R7, R4, RZ ;  /* 0x0000000407040227 */ /* 0x004fca00078e00ff */
[----:B------:R-:W-:-:S04]  /*1c880*/  @P0 SHF.R.U32.HI R7, RZ, R5, R4 ;  /* 0x00000005ff070219 */ /* 0x000fc80000011604 */
[----:B------:R-:W-:Y:S01]  /*1c890*/  LOP3.LUT R0, RZ, R7, RZ, 0x33, !PT ;  /* 0x00000007ff007212 */ /* 0x000fe200078e33ff */
[----:B------:R-:W-:Y:S06]  /*1c8a0*/  BRA `(.L_x_9311) ;  /* 0x0000000000107947 */ /* 0x000fec0003800000 */
.L_x_9310:
[----:B------:R-:W-:-:S13]  /*1c8b0*/  ISETP.NE.AND P0, PT, R3, 0x1, PT ;  /* 0x000000010300780c */ /* 0x000fda0003f05270 */
[----:B------:R-:W2:Y:S02]  /*1c8c0*/  @P0 LDC.64 R4, c[0x0][0x9e8] ;  /* 0x00027a00ff040b82 */ /* 0x000ea40000000a00 */
[----:B--2---:R-:W-:-:S05]  /*1c8d0*/  @P0 IMAD.HI.U32 R4, R0, R4, RZ ;  /* 0x0000000400040227 */ /* 0x004fca00078e00ff */
[----:B------:R-:W-:-:S07]  /*1c8e0*/  @P0 SHF.R.U32.HI R0, RZ, R5, R4 ;  /* 0x00000005ff000219 */ /* 0x000fce0000011604 */
.L_x_9311:
[----:B------:R-:W-:Y:S05]  /*1c8f0*/  BSYNC B0 ;  /* 0x0000000000007941 */ /* 0x000fea0003800000 */
.L_x_9309:
[----:B------:R-:W-:-:S05]  /*1c900*/  IMAD R3, R0, R3, RZ ;  /* 0x0000000300037224 */ /* 0x000fca00078e02ff */
[----:B------:R-:W-:-:S07]  /*1c910*/  VIMNMX R2, R2, R3, !PT ;  /* 0x0000000302027248 */ /* 0x000fce0007fe0100 */
.L_x_9308:
[----:B------:R-:W-:Y:S01]  /*1c920*/  SHF.R.S32.HI R3, RZ, 0x1f, R2 ;  /* 0x0000001fff037819 */ /* 0x000fe20000011402 */
[----:B------:R-:W-:Y:S03]  /*1c930*/  BSSY B6, `(.L_x_9312) ;  /* 0x00002cb000067945 */ /* 0x000fe60003800000 */
[----:B------:R-:W-:-:S04]  /*1c940*/  LEA.HI R3, R3, R2, RZ, 0x7 ;  /* 0x0000000203037211 */ /* 0x000fc800078f38ff */
[----:B------:R-:W-:-:S04]  /*1c950*/  SHF.R.S32.HI R3, RZ, 0x7, R3 ;  /* 0x00000007ff037819 */ /* 0x000fc80000011403 */
[----:B------:R-:W-:-:S04]  /*1c960*/  VIMNMX R0, RZ, R3, !PT ;  /* 0x00000003ff007248 */ /* 0x000fc80007fe0100 */
[----:B------:R-:W-:Y:S01]  /*1c970*/  ISETP.GT.AND P0, PT, R6, R0, PT ;  /* 0x000000000600720c */ /* 0x000fe20003f04270 */
[----:B------:R2:W-:-:S12]  /*1c980*/  STL [R1], R0 ;  /* 0x0000000001007387 */ /* 0x0005d80000100800 */
[----:B--2---:R-:W-:Y:S05]  /*1c990*/  @P0 BRA `(.L_x_9313) ;  /* 0x0000000000440947 */ /* 0x004fea0003800000 */
[----:B------:R-:W2:Y:S02]  /*1c9a0*/  S2R R0, SR_TID.X ;  /* 0x0000000000007919 */ /* 0x000ea40000002100 */
[----:B--2---:R-:W-:-:S04]  /*1c9b0*/  LOP3.LUT R0, R0, 0x7f, RZ, 0xc0, !PT ;  /* 0x0000007f00007812 */ /* 0x004fc800078ec0ff */
[----:B------:R-:W-:-:S13]  /*1c9c0*/  ISETP.NE.AND P0, PT, R0, RZ, PT ;  /* 0x000000ff0000720c */ /* 0x000fda0003f05270 */
        /* <DEDUP_REMOVED lines=12> */
[----:B---3--:R-:W-:Y:S01]  /*1ca90*/  IADD3 R24, R0, UR36, R7 ;  /* 0x0000002400187c10 */ /* 0x008fe2000fffe007 */
[----:B------:R-:W-:Y:S06]  /*1caa0*/  BRA `(.L_x_9314) ;  /* 0x0000002800cc7947 */ /* 0x000fec0003800000 */
.L_x_9313:
[----:B------:R-:W2:Y:S01]  /*1cab0*/  S2R R0, SR_CgaCtaId ;  /* 0x0000000000007919 */ /* 0x000ea20000008800 */
[----:B------:R-:W-:-:S04]  /*1cac0*/  MOV R29, 0x400 ;  /* 0x00000400001d7802 */ /* 0x000fc80000000f00 */
[----:B--2---:R-:W-:-:S05]  /*1cad0*/  LEA R29, R0, R29, 0x18 ;  /* 0x0000001d001d7211 */ /* 0x004fca00078ec0ff */
        /* <DEDUP_REMOVED lines=10> */
[----:B-1----:R-:W-:Y:S02]  /*1cb80*/  IMAD.U32 R6, RZ, RZ, UR8 ;  /* 0x00000008ff067e24 */ /* 0x002fe4000f8e00ff */
[----:B------:R-:W-:-:S02]  /*1cb90*/  IMAD.U32 R7, RZ, RZ, UR9 ;  /* 0x00000009ff077e24 */ /* 0x000fc4000f8e00ff */
[----:B------:R-:W-:Y:S02]  /*1cba0*/  IMAD.U32 R10, RZ, RZ, UR4 ;  /* 0x00000004ff0a7e24 */ /* 0x000fe4000f8e00ff */
[----:B------:R-:W-:Y:S02]  /*1cbb0*/  IMAD.U32 R11, RZ, RZ, UR5 ;  /* 0x00000005ff0b7e24 */ /* 0x000fe4000f8e00ff */
[----:B0-----:R-:W-:Y:S02]  /*1cbc0*/  IMAD.MOV.U32 R8, RZ, RZ, 0x70 ;  /* 0x00000070ff087424 */ /* 0x001fe400078e00ff */
[----:B------:R-:W-:Y:S02]  /*1cbd0*/  IMAD.MOV.U32 R12, RZ, RZ, 0x1 ;  /* 0x00000001ff0c7424 */ /* 0x000fe400078e00ff */
[----:B------:R-:W-:-:S07]  /*1cbe0*/  IMAD.MOV.U32 R13, RZ, RZ, RZ ;  /* 0x000000ffff0d7224 */ /* 0x000fce00078e00ff */
[----:B------:R-:W-:-:S07]  /*1cbf0*/  LEPC R20, `(.L_x_9315) ;  /* 0x000000001014794e */ /* 0x000fce0000000000 */
[----:B--2---:R-:W-:Y:S05]  /*1cc00*/  CALL.ABS.NOINC R2 ;  /* 0x0000000002007343 */ /* 0x004fea0003c00000 */
.L_x_9315:
[----:B------:R-:W-:Y:S01]  /*1cc10*/  VIADD R0, R29, 0x9000 ;  /* 0x000090001d007836 */ /* 0x000fe20000000000 */
[----:B------:R-:W-:-:S04]  /*1cc20*/  LOP3.LUT R16, R16, 0xfffffffe, RZ, 0xc0, !PT ;  /* 0xfffffffe10107812 */ /* 0x000fc800078ec0ff */
        /* <DEDUP_REMOVED lines=19> */
.L_x_9316:
        /* <DEDUP_REMOVED lines=19> */
.L_x_9317:
        /* <DEDUP_REMOVED lines=19> */
.L_x_9318:
[----:B------:R-:W2:Y:S01]  /*1cfc0*/  LDL.LU R2, [R1+0x28] ;  /* 0x0000280001027983 */ /* 0x000ea20000300800 */
[----:B------:R-:W3:Y:S01]  /*1cfd0*/  LDC R0, c[0x0][0x428] ;  /* 0x00010a00ff007b82 */ /* 0x000ee20000000800 */
[----:B------:R-:W-:Y:S01]  /*1cfe0*/  ULDC.64 UR4, c[0x0][0x9f8] ;  /* 0x00027e0000047ab9 */ /* 0x000fe20000000a00 */
[----:B------:R-:W4:Y:S01]  /*1cff0*/  S2R R20, SR_TID.X ;  /* 0x0000000000147919 */ /* 0x000f220000002100 */
[----:B---3--:R-:W-:Y:S01]  /*1d000*/  ISETP.NE.AND P0, PT, R0, 0x1, PT ;  /* 0x000000010000780c */ /* 0x008fe20003f05270 */
[----:B------:R-:W-:Y:S01]  /*1d010*/  IMAD.MOV.U32 R0, RZ, RZ, R26 ;  /* 0x000000ffff007224 */ /* 0x000fe200078e001a */
[----:B----4-:R-:W-:Y:S01]  /*1d020*/  LOP3.LUT R21, R20, 0x7f, RZ, 0xc0, !PT ;  /* 0x0000007f14157812 */ /* 0x010fe200078ec0ff */
[----:B------:R-:W-:-:S10]  /*1d030*/  IMAD.MOV.U32 R20, RZ, RZ, R27 ;  /* 0x000000ffff147224 */ /* 0x000fd400078e001b */
[----:B------:R-:W3:Y:S02]  /*1d040*/  @P0 LDC R3, c[0x0][0x42c] ;  /* 0x00010b00ff030b82 */ /* 0x000ee40000000800 */
[----:B---3--:R-:W-:Y:S01]  /*1d050*/  @P0 IMAD.HI.U32 R3, R26, R3, RZ ;  /* 0x000000031a030227 */ /* 0x008fe200078e00ff */
[----:B------:R-:W-:-:S04]  /*1d060*/  ISETP.NE.AND P1, PT, R21, RZ, PT ;  /* 0x000000ff1500720c */ /* 0x000fc80003f25270 */
[----:B------:R-:W-:-:S09]  /*1d070*/  PLOP3.LUT P3, PT, P1, PT, PT, 0x8, 0x0 ;  /* 0x000000000000781c */ /* 0x000fd20000f6e170 */
[----:B------:R-:W-:-:S05]  /*1d080*/  VOTEU.ALL UP1, P1 ;  /* 0x00000000003f7886 */ /* 0x000fca0000820000 */
[----:B------:R-:W-:-:S04]  /*1d090*/  @!UP1 UIADD3 UR8, UP0, UR38, 0x270, URZ ;  /* 0x0000027026089890 */ /* 0x000fc8000ff1e03f */
[----:B------:R-:W-:-:S03]  /*1d0a0*/  @!UP1 UIADD3.X UR9, URZ, UR39, URZ, UP0, !UPT ;  /* 0x000000273f099290 */ /* 0x000fc600087fe43f */
[----:B------:R-:W-:Y:S01]  /*1d0b0*/  VOTEU.ALL UP0, P1 ;  /* 0x00000000003f7886 */ /* 0x000fe20000800000 */
[----:B--2---:R-:W-:Y:S02]  /*1d0c0*/  IMAD R25, R25, 0xc0, R2 ;  /* 0x000000c019197824 */ /* 0x004fe400078e0202 */
[----:B------:R-:W2:Y:S02]  /*1d0d0*/  @P0 LDC R2, c[0x0][0x430] ;  /* 0x00010c00ff020b82 */ /* 0x000ea40000000800 */
[----:B--2---:R-:W-:Y:S02]  /*1d0e0*/  @P0 SHF.R.U32.HI R0, RZ, R2, R3 ;  /* 0x00000002ff000219 */ /* 0x004fe40000011603 */
[----:B------:R-:W-:-:S04]  /*1d0f0*/  ISETP.NE.U32.AND P0, PT, RZ, UR4, PT ;  /* 0x00000004ff007c0c */ /* 0x000fc8000bf05070 */
[----:B------:R-:W-:Y:S01]  /*1d100*/  ISETP.NE.AND.EX P0, PT, RZ, UR5, PT, P0 ;  /* 0x00000005ff007c0c */ /* 0x000fe2000bf05300 */
[----:B------:R-:W-:-:S12]  /*1d110*/  ULDC.64 UR4, c[0x0][0xa00] ;  /* 0x0002800000047ab9 */ /* 0x000fd80000000a00 */
[----:B------:R-:W2:Y:S02]  /*1d120*/  @P0 LDC.64 R2, c[0x0][0x9f8] ;  /* 0x00027e00ff020b82 */ /* 0x000ea40000000a00 */
[----:B--2---:R-:W-:-:S05]  /*1d130*/  @P0 IMAD.WIDE R2, R27, 0x4, R2 ;  /* 0x000000041b020825 */ /* 0x004fca00078e0202 */
[----:B------:R2:W5:Y:S01]  /*1d140*/  @P0 LDG.E R20, desc[UR40][R2.64] ;  /* 0x0000002802140981 */ /* 0x000562000c1e1900 */
[----:B------:R-:W-:-:S04]  /*1d150*/  ISETP.NE.U32.AND P0, PT, RZ, UR4, PT ;  /* 0x00000004ff007c0c */ /* 0x000fc8000bf05070 */
[----:B------:R-:W-:-:S04]  /*1d160*/  ISETP.NE.AND.EX P2, PT, RZ, UR5, PT, P0 ;  /* 0x00000005ff007c0c */ /* 0x000fc8000bf45300 */
[----:B--2---:R-:W-:-:S09]  /*1d170*/  SEL R3, R27, RZ, !P2 ;  /* 0x000000ff1b037207 */ /* 0x004fd20005000000 */
.L_x_9319:
        /* <DEDUP_REMOVED lines=9> */
[----:B--2---:R-:W-:Y:S05]  /*1d210*/  @P3 BRA.U.ANY `(.L_x_9319) ;  /* 0xfffffffd00d83947 */ /* 0x004fea000393ffff */
[----:B------:R-:W-:Y:S01]  /*1d220*/  PLOP3.LUT P2, PT, P1, PT, PT, 0x8, 0x0 ;  /* 0x000000000000781c */ /* 0x000fe20000f4e170 */
[----:B------:R-:W-:Y:S01]  /*1d230*/  VOTEU.ALL UP0, P1 ;  /* 0x00000000003f7886 */ /* 0x000fe20000800000 */
[----:B------:R-:W-:-:S11]  /*1d240*/  UMOV UR4, 0x20 ;  /* 0x0000002000047882 */ /* 0x000fd60000000000 */
.L_x_9320:
        /* <DEDUP_REMOVED lines=12> */
.L_x_9321:
        /* <DEDUP_REMOVED lines=9> */
[----:B------:R-:W2:Y:S01]  /*1d3a0*/  LDC.64 R4, c[0x0][0x3f8] ;  /* 0x0000fe00ff047b82 */ /* 0x000ea20000000a00 */
[----:B------:R-:W-:Y:S01]  /*1d3b0*/  ULDC.64 UR4, c[0x0][0xa08] ;  /* 0x0002820000047ab9 */ /* 0x000fe20000000a00 */
[----:B-----5:R-:W-:Y:S02]  /*1d3c0*/  SHF.R.S32.HI R21, RZ, 0x1f, R20 ;  /* 0x0000001fff157819 */ /* 0x020fe40000011414 */
[----:B--2---:R-:W-:Y:S01]  /*1d3d0*/  LOP3.LUT P0, RZ, R4, UR4, RZ, 0xfc, !PT ;  /* 0x0000000404ff7c12 */ /* 0x004fe2000f80fcff */
[----:B------:R-:W-:-:S03]  /*1d3e0*/  UMOV UR4, 0xffffffff ;  /* 0xffffffff00047882 */ /* 0x000fc60000000000 */
[----:B------:R-:W-:-:S04]  /*1d3f0*/  LOP3.LUT P0, RZ, R5, UR5, RZ, 0xfc, P0 ;  /* 0x0000000505ff7c12 */ /* 0x000fc8000800fcff */
[----:B------:R-:W-:Y:S01]  /*1d400*/  SEL R2, R20, RZ, !P0 ;  /* 0x000000ff14027207 */ /* 0x000fe20004000000 */
[----:B------:R-:W-:Y:S08]  /*1d410*/  BRA.DIV UR4, `(.L_x_9322) ;  /* 0x0000003e04807947 */ /* 0x000ff0000b800000 */
[----:B-1----:R-:W1:Y:S02]  /*1d420*/  S2R R6, SR_TID.X ;  /* 0x0000000000067919 */ /* 0x002e640000002100 */
[----:B-1----:R-:W-:-:S04]  /*1d430*/  SHF.R.U32.HI R6, RZ, 0x5, R6 ;  /* 0x00000005ff067819 */ /* 0x002fc80000011606 */
[----:B------:R-:W-:-:S05]  /*1d440*/  LOP3.LUT R6, R6, 0x3, RZ, 0xc0, !PT ;  /* 0x0000000306067812 */ /* 0x000fca00078ec0ff */
[----:B------:R1:W2:Y:S02]  /*1d450*/  SHFL.IDX PT, R14, R6, RZ, 0x1f ;  /* 0x00001fff060e7589 */ /* 0x0002a400000e0000 */
.L_x_9436:
[----:B--2---:R-:W-:Y:S02]  /*1d460*/  ISETP.NE.AND P0, PT, R14, RZ, PT ;  /* 0x000000ff0e00720c */ /* 0x004fe40003f05270 */
[----:B------:R-:W-:-:S11]  /*1d470*/  PLOP3.LUT P6, PT, PT, PT, PT, 0x8, 0x0 ;  /* 0x000000000000781c */ /* 0x000fd60003fce170 */
[----:B------:R-:W-:Y:S05]  /*1d480*/  @P0 BRA `(.L_x_9323) ;  /* 0x0000000800240947 */ /* 0x000fea0003800000 */
[----:B------:R-:W-:-:S03]  /*1d490*/  UMOV UR4, 0xffffffff ;  /* 0xffffffff00047882 */ /* 0x000fc60000000000 */
[----:B------:R-:W-:Y:S05]  /*1d4a0*/  BRA.DIV UR4, `(.L_x_9324) ;  /* 0x0000003e04907947 */ /* 0x000fea000b800000 */
[----:B------:R-:W-:-:S13]  /*1d4b0*/  ELECT P6, URZ, PT ;  /* 0x00000000003f782f */ /* 0x000fda00038c0000 */
.L_x_9439:
[----:B------:R-:W-:Y:S05]  /*1d4c0*/  @!P6 BRA `(.L_x_9325) ;  /* 0x000000040088e947 */ /* 0x000fea0003800000 */
[----:B-1----:R-:W0:Y:S01]  /*1d4d0*/  LDL R6, [R1+0x14] ;  /* 0x0000140001067983 */ /* 0x002e220000100800 */
[----:B------:R-:W-:-:S04]  /*1d4e0*/  ISETP.NE.U32.AND P0, PT, R4, RZ, PT ;  /* 0x000000ff0400720c */ /* 0x000fc80003f05070 */
[----:B------:R-:W-:Y:S01]  /*1d4f0*/  ISETP.NE.AND.EX P0, PT, R5, RZ, PT, P0 ;  /* 0x000000ff0500720c */ /* 0x000fe20003f05300 */
[----:B0-----:R-:W-:-:S12]  /*1d500*/  VIADD R8, R6, 0xffffffff ;  /* 0xffffffff06087836 */ /* 0x001fd80000000000 */
        /* <DEDUP_REMOVED lines=19> */
.L_x_9326:
[----:B------:R-:W-:Y:S01]  /*1d640*/  IMAD R6, R17, 0x8, R29 ;  /* 0x0000000811067824 */ /* 0x000fe200078e021d */
[----:B0-----:R-:W-:Y:S01]  /*1d650*/  SHF.L.U32 R5, R22, 0x1f, RZ ;  /* 0x0000001f16057819 */ /* 0x001fe200000006ff */
[----:B------:R-:W0:Y:S03]  /*1d660*/  S2R R4, SR_TID.X ;  /* 0x0000000000047919 */ /* 0x000e260000002100 */
[----:B------:R-:W1:Y:S01]  /*1d670*/  SYNCS.PHASECHK.TRANS64.TRYWAIT P2, [R6+URZ+0x19c80], R5 ;  /* 0x019c8005060075a7 */ /* 0x000e62000804017f */
[----:B0-----:R-:W-:-:S04]  /*1d680*/  LOP3.LUT R4, R4, 0x7f, RZ, 0xc0, !PT ;  /* 0x0000007f04047812 */ /* 0x001fc800078ec0ff */
[----:B------:R-:W-:Y:S01]  /*1d690*/  ISETP.NE.AND P0, PT, R4, RZ, PT ;  /* 0x000000ff0400720c */ /* 0x000fe20003f05270 */
[----:B-1----:R-:W-:-:S12]  /*1d6a0*/  @!P2 BRA `(.L_x_9327) ;  /* 0x0000003c0030a947 */ /* 0x002fd80003800000 */
.L_x_9440:
        /* <DEDUP_REMOVED lines=8> */
.L_x_9328:
[----:B------:R-:W2:Y:S01]  /*1d730*/  LDL R7, [R1+0x4] ;  /* 0x0000040001077983 */ /* 0x000ea20000100800 */
[----:B------:R-:W-:Y:S01]  /*1d740*/  IMAD R4, R17, 0x3000, R29 ;  /* 0x0000300011047824 */ /* 0x000fe200078e021d */
[----:B------:R-:W-:Y:S01]  /*1d750*/  R2UR UR9, R6 ;  /* 0x00000000060972ca */ /* 0x000fe200000e0000 */
[----:B------:R-:W-:Y:S01]  /*1d760*/  UIADD3 UR4, UP0, UR38, 0x470, URZ ;  /* 0x0000047026047890 */ /* 0x000fe2000ff1e03f */
[----:B------:R-:W-:Y:S01]  /*1d770*/  R2UR UR12, R0 ;  /* 0x00000000000c72ca */ /* 0x000fe200000e0000 */
[----:B------:R-:W-:Y:S01]  /*1d780*/  UMOV UR10, URZ ;  /* 0x0000003f000a7c82 */ /* 0x000fe20008000000 */
[----:B------:R-:W-:Y:S01]  /*1d790*/  R2UR UR15, R4 ;  /* 0x00000000040f72ca */ /* 0x000fe200000e0000 */
[----:B------:R-:W-:Y:S01]  /*1d7a0*/  UIADD3.X UR5, URZ, UR39, URZ, UP0, !UPT ;  /* 0x000000273f057290 */ /* 0x000fe200087fe43f */
[----:B-----5:R-:W-:Y:S01]  /*1d7b0*/  R2UR UR13, R2 ;  /* 0x00000000020d72ca */ /* 0x020fe200000e0000 */
[----:B------:R-:W-:Y:S01]  /*1d7c0*/  UMOV UR6, 0x0 ;  /* 0x0000000000067882 */ /* 0x000fe20000000000 */
[----:B------:R-:W-:Y:S01]  /*1d7d0*/  UMOV UR7, 0x14f00000 ;  /* 0x14f0000000077882 */ /* 0x000fe20000000000 */
[----:B------:R-:W-:-:S04]  /*1d7e0*/  UMOV UR16, 0x20 ;  /* 0x0000002000107882 */ /* 0x000fc80000000000 */
[----:B------:R-:W-:-:S04]  /*1d7f0*/  UIADD3 UR9, UR9, 0x19c70, URZ ;  /* 0x00019c7009097890 */ /* 0x000fc8000fffe03f */
[----:B------:R-:W-:Y:S02]  /*1d800*/  UIADD3 UR8, UR15, 0x9000, URZ ;  /* 0x000090000f087890 */ /* 0x000fe4000fffe03f */
[----:B------:R-:W-:Y:S02]  /*1d810*/  UIADD3 UR14, UR15, 0xa000, URZ ;  /* 0x0000a0000f0e7890 */ /* 0x000fe4000fffe03f */
[----:B------:R-:W-:Y:S01]  /*1d820*/  UIADD3 UR15, UR15, 0xb000, URZ ;  /* 0x0000b0000f0f7890 */ /* 0x000fe2000fffe03f */
        /* <DEDUP_REMOVED lines=12> */
.L_x_9441:
        /* <DEDUP_REMOVED lines=8> */
.L_x_9330:
        /* <DEDUP_REMOVED lines=24> */
.L_x_9325:
[----:B------:R-:W-:Y:S05]  /*1daf0*/  WARPSYNC.ALL ;  /* 0x0000000000007948 */ /* 0x000fea0003800000 */
[----:B------:R-:W-:Y:S01]  /*1db00*/  BAR.SYNC.DEFER_BLOCKING 0x8, 0x1a0 ;  /* 0x0206800000007b1d */ /* 0x000fe20000010000 */
[----:B------:R-:W-:Y:S02]  /*1db10*/  R2UR UR24, R29 ;  /* 0x000000001d1872ca */ /* 0x000fe400000e0000 */
[----:B------:R-:W-:-:S13]  /*1db20*/  ELECT P0, URZ, PT ;  /* 0x00000000003f782f */ /* 0x000fda0003800000 */
[----:B------:R-:W-:Y:S01]  /*1db30*/  @P0 R2UR UR13, R3 ;  /* 0x00000000030d02ca */ /* 0x000fe200000e0000 */
[----:B------:R-:W-:Y:S01]  /*1db40*/  UIADD3 UR4, UP0, UR38, 0x270, URZ ;  /* 0x0000027026047890 */ /* 0x000fe2000ff1e03f */
[C---:B------:R-:W-:Y:S01]  /*1db50*/  @P0 R2UR UR12, R26.reuse ;  /* 0x000000001a0c02ca */ /* 0x040fe200000e0000 */
        /* <DEDUP_REMOVED lines=9> */
[----:B------:R-:W-:Y:S01]  /*1dbf0*/  @P0 IMAD.MOV.U32 R4, RZ, RZ, 0x4800 ;  /* 0x00004800ff040424 */ /* 0x000fe200078e00ff */
        /* <DEDUP_REMOVED lines=11> */
[----:B---3--:R-:W-:Y:S01]  /*1dcb0*/  @P0 R2UR UR13, R3 ;  /* 0x00000000030d02ca */ /* 0x008fe200000e0000 */
[----:B------:R-:W-:Y:S01]  /*1dcc0*/  UIADD3 UR8, UR24, 0x12000, URZ ;  /* 0x0001200018087890 */ /* 0x000fe2000fffe03f */
[----:B------:R-:W-:Y:S01]  /*1dcd0*/  @P0 R2UR UR12, R26 ;  /* 0x000000001a0c02ca */ /* 0x000fe200000e0000 */
[----:B------:R-:W-:Y:S01]  /*1dce0*/  UMOV UR10, 0x40 ;  /* 0x00000040000a7882 */ /* 0x000fe20000000000 */
[----:B------:R-:W-:-:S13]  /*1dcf0*/  @P0 R2UR UR11, R25 ;  /* 0x00000000190b02ca */ /* 0x000fda00000e0000 */
[----:B------:R2:W-:Y:S02]  /*1dd00*/  UTMALDG.4D [UR8], [UR4], desc[UR22] ;  /* 0x00001608040075b4 */ /* 0x0005e40008019000 */
[----:B--2---:R-:W-:Y:S01]  /*1dd10*/  NOP ;  /* 0x0000000000007918 */ /* 0x004fe20000000000 */
.L_x_9323:
        /* <DEDUP_REMOVED lines=8> */
[----:B------:R-:W2:Y:S02]  /*1dda0*/  SYNCS.PHASECHK.TRANS64.TRYWAIT P0, [R29+URZ+0x19c20], R4 ;  /* 0x019c20041d0075a7 */ /* 0x000ea4000800017f */
[----:B--2---:R-:W-:Y:S05]  /*1ddb0*/  @!P0 BRA `(.L_x_9332) ;  /* 0x0000003400948947 */ /* 0x004fea0003800000 */
.L_x_9442:
[----:B------:R-:W-:Y:S05]  /*1ddc0*/  BSYNC B0 ;  /* 0x0000000000007941 */ /* 0x000fea0003800000 */
.L_x_9331:
[----:B01----:R-:W3:Y:S04]  /*1ddd0*/  LDL.LU R5, [R1+0x14] ;  /* 0x0000140001057983 */ /* 0x003ee80000300800 */
[----:B------:R-:W4:Y:S01]  /*1dde0*/  LDL R3, [R1] ;  /* 0x0000000001037983 */ /* 0x000f220000100800 */
[----:B---3--:R-:W-:-:S05]  /*1ddf0*/  VIADD R12, R5, 0xfffffffe ;  /* 0xfffffffe050c7836 */ /* 0x008fca0000000000 */
[----:B----4-:R-:W-:-:S13]  /*1de00*/  ISETP.GE.AND P0, PT, R12, R3, PT ;  /* 0x000000030c00720c */ /* 0x010fda0003f06270 */
[----:B------:R-:W-:Y:S05]  /*1de10*/  @!P0 BRA `(.L_x_9333) ;  /* 0x0000001000308947 */ /* 0x000fea0003800000 */
[----:B------:R-:W-:Y:S02]  /*1de20*/  IMAD.MOV.U32 R6, RZ, RZ, R17 ;  /* 0x000000ffff067224 */ /* 0x000fe400078e0011 */
[----:B------:R-:W-:-:S07]  /*1de30*/  IMAD.MOV.U32 R7, RZ, RZ, R22 ;  /* 0x000000ffff077224 */ /* 0x000fce00078e0016 */
.L_x_9357:
[----:B------:R-:W-:Y:S01]  /*1de40*/  VIADD R17, R6, 0x1 ;  /* 0x0000000106117836 */ /* 0x000fe20000000000 */
[----:B------:R-:W-:Y:S05]  /*1de50*/  YIELD ;  /* 0x0000000000007946 */ /* 0x000fea0003800000 */
[----:B------:R-:W-:Y:S01]  /*1de60*/  ISETP.NE.AND P0, PT, R17, 0x2, PT ;  /* 0x000000021100780c */ /* 0x000fe20003f05270 */
[----:B------:R-:W-:Y:S03]  /*1de70*/  BSSY B0, `(.L_x_9334) ;  /* 0x00000a4000007945 */ /* 0x000fe60003800000 */
[----:B------:R-:W-:-:S02]  /*1de80*/  SEL R22, RZ, 0x1, P0 ;  /* 0x00000001ff167807 */ /* 0x000fc40000000000 */
[----:B------:R-:W-:Y:S02]  /*1de90*/  SEL R17, R17, RZ, P0 ;  /* 0x000000ff11117207 */ /* 0x000fe40000000000 */
[----:B------:R-:W-:Y:S01]  /*1dea0*/  LOP3.LUT R22, R7, R22, RZ, 0x3c, !PT ;  /* 0x0000001607167212 */ /* 0x000fe200078e3cff */
[----:B0-----:R-:W-:Y:S06]  /*1deb0*/  @!P6 BRA `(.L_x_9335) ;  /* 0x00000008007ce947 */ /* 0x001fec0003800000 */
[----:B------:R-:W-:Y:S01]  /*1dec0*/  ULDC.64 UR4, c[0x0][0x3f8] ;  /* 0x0000fe0000047ab9 */ /* 0x000fe20000000a00 */
[----:B------:R-:W-:Y:S01]  /*1ded0*/  IMAD.MOV.U32 R8, RZ, RZ, R12 ;  /* 0x000000ffff087224 */ /* 0x000fe200078e000c */
[----:B------:R-:W-:-:S04]  /*1dee0*/  ISETP.NE.U32.AND P0, PT, RZ, UR4, PT ;  /* 0x00000004ff007c0c */ /* 0x000fc8000bf05070 */
[----:B------:R-:W-:-:S13]  /*1def0*/  ISETP.NE.AND.EX P0, PT, RZ, UR5, PT, P0 ;  /* 0x00000005ff007c0c */ /* 0x000fda000bf05300 */
[----:B------:R-:W-:Y:S05]  /*1df00*/  @!P0 BRA `(.L_x_9336) ;  /* 0x0000000000448947 */ /* 0x000fea0003800000 */
[----:B------:R-:W0:Y:S01]  /*1df10*/  LDC R5, c[0x0][0x41c] ;  /* 0x00010700ff057b82 */ /* 0x000e220000000800 */
[----:B------:R-:W-:Y:S01]  /*1df20*/  ULDC.64 UR6, c[0x0][0x408] ;  /* 0x0001020000067ab9 */ /* 0x000fe20000000a00 */
[----:B0-----:R-:W-:-:S13]  /*1df30*/  ISETP.NE.AND P0, PT, R5, 0x1, PT ;  /* 0x000000010500780c */ /* 0x001fda0003f05270 */
[----:B------:R-:W2:Y:S02]  /*1df40*/  @P0 LDC.64 R2, c[0x0][0x420] ;  /* 0x00010800ff020b82 */ /* 0x000ea40000000a00 */
[----:B--2---:R-:W-:-:S04]  /*1df50*/  @P0 IMAD.HI.U32 R4, R12, R2, RZ ;  /* 0x000000020c040227 */ /* 0x004fc800078e00ff */
[----:B------:R-:W-:Y:S01]  /*1df60*/  IMAD.MOV.U32 R2, RZ, RZ, R12 ;  /* 0x000000ffff027224 */ /* 0x000fe200078e000c */
[----:B------:R-:W-:Y:S01]  /*1df70*/  @P0 SHF.R.U32.HI R2, RZ, R3, R4 ;  /* 0x00000003ff020219 */ /* 0x000fe20000011604 */
[----:B------:R-:W-:-:S03]  /*1df80*/  IMAD R4, R21, UR6, RZ ;  /* 0x0000000615047c24 */ /* 0x000fc6000f8e02ff */
[--C-:B------:R-:W-:Y:S01]  /*1df90*/  SHF.R.S32.HI R3, RZ, 0x1f, R2.reuse ;  /* 0x0000001fff037819 */ /* 0x100fe20000011402 */
[----:B------:R-:W-:Y:S02]  /*1dfa0*/  IMAD.MOV R8, RZ, RZ, -R2 ;  /* 0x000000ffff087224 */ /* 0x000fe400078e0a02 */
[C---:B------:R-:W-:Y:S02]  /*1dfb0*/  IMAD R4, R20.reuse, UR7, R4 ;  /* 0x0000000714047c24 */ /* 0x040fe4000f8e0204 */
[----:B------:R-:W-:-:S04]  /*1dfc0*/  IMAD.WIDE.U32 R2, R20, UR6, R2 ;  /* 0x0000000614027c25 */ /* 0x000fc8000f8e0002 */
[----:B------:R-:W-:Y:S01]  /*1dfd0*/  IMAD.IADD R3, R4, 0x1, R3 ;  /* 0x0000000104037824 */ /* 0x000fe200078e0203 */
[----:B------:R-:W-:Y:S01]  /*1dfe0*/  LEA R4, P0, R2, UR4, 0x2 ;  /* 0x0000000402047c11 */ /* 0x000fe2000f8010ff */
[----:B------:R-:W-:-:S03]  /*1dff0*/  IMAD R8, R5, R8, R12 ;  /* 0x0000000805087224 */ /* 0x000fc600078e020c */
[----:B------:R-:W-:-:S05]  /*1e000*/  LEA.HI.X R5, R2, UR5, R3, 0x2, P0 ;  /* 0x0000000502057c11 */ /* 0x000fca00080f1403 */
[----:B------:R0:W5:Y:S04]  /*1e010*/  LDG.E R2, desc[UR40][R4.64] ;  /* 0x0000002804027981 */ /* 0x000168000c1e1900 */
.L_x_9336:
[----:B0-----:R-:W-:Y:S01]  /*1e020*/  IMAD R5, R17, 0x8, R29 ;  /* 0x0000000811057824 */ /* 0x001fe200078e021d */
[----:B--2---:R-:W-:Y:S01]  /*1e030*/  SHF.L.U32 R4, R22, 0x1f, RZ ;  /* 0x0000001f16047819 */ /* 0x004fe200000006ff */
[----:B------:R-:W0:Y:S01]  /*1e040*/  S2R R3, SR_TID.X ;  /* 0x0000000000037919 */ /* 0x000e220000002100 */
[----:B------:R-:W-:Y:S02]  /*1e050*/  BSSY B1, `(.L_x_9337) ;  /* 0x0000005000017945 */ /* 0x000fe40003800000 */
[----:B------:R-:W1:Y:S01]  /*1e060*/  SYNCS.PHASECHK.TRANS64.TRYWAIT P0, [R5+URZ+0x19c80], R4 ;  /* 0x019c8004050075a7 */ /* 0x000e62000800017f */
[----:B0-----:R-:W-:-:S04]  /*1e070*/  LOP3.LUT R3, R3, 0x7f, RZ, 0xc0, !PT ;  /* 0x0000007f03037812 */ /* 0x001fc800078ec0ff */
[----:B------:R-:W-:Y:S01]  /*1e080*/  ISETP.NE.AND P2, PT, R3, RZ, PT ;  /* 0x000000ff0300720c */ /* 0x000fe20003f45270 */
[----:B-1----:R-:W-:-:S12]  /*1e090*/  @!P0 BRA `(.L_x_9338) ;  /* 0x0000003000f08947 */ /* 0x002fd80003800000 */
.L_x_9443:
[----:B------:R-:W-:Y:S05]  /*1e0a0*/  BSYNC B1 ;  /* 0x0000000000017941 */ /* 0x000fea0003800000 */
.L_x_9337:
        /* <DEDUP_REMOVED lines=9> */
.L_x_9340:
[----:B------:R-:W-:Y:S05]  /*1e140*/  BSYNC B1 ;  /* 0x0000000000017941 */ /* 0x000fea0003800000 */
.L_x_9339:
[----:B------:R-:W2:Y:S01]  /*1e150*/  LDL R9, [R1+0x4] ;  /* 0x0000040001097983 */ /* 0x000ea20000100800 */
        /* <DEDUP_REMOVED lines=10> */
[----:B------:R-:W-:-:S09]  /*1e200*/  VIADD R8, R5, 0x19c70 ;  /* 0x00019c7005087836 */ /* 0x000fd20000000000 */
.L_x_9341:
        /* <DEDUP_REMOVED lines=16> */
.L_x_9342:
        /* <DEDUP_REMOVED lines=16> */
.L_x_9343:
        /* <DEDUP_REMOVED lines=13> */
.L_x_9444:
[----:B------:R-:W-:Y:S05]  /*1e4e0*/  BSYNC B1 ;  /* 0x0000000000017941 */ /* 0x000fea0003800000 */
.L_x_9344:
        /* <DEDUP_REMOVED lines=11> */
.L_x_9347:
[----:B------:R-:W-:Y:S05]  /*1e5a0*/  BSYNC B1 ;  /* 0x0000000000017941 */ /* 0x000fea0003800000 */
.L_x_9346:
        /* <DEDUP_REMOVED lines=8> */
.L_x_9348:
        /* <DEDUP_REMOVED lines=15> */
.L_x_9349:
        /* <DEDUP_REMOVED lines=15> */
.L_x_9350:
        /* <DEDUP_REMOVED lines=10> */
.L_x_9335:
[----:B------:R-:W-:Y:S05]  /*1e8b0*/  BSYNC B0 ;  /* 0x0000000000007941 */ /* 0x000fea0003800000 */
.L_x_9334:
[----:B--2---:R-:W2:Y:S02]  /*1e8c0*/  LDL R4, [R1+0x30] ;  /* 0x0000300001047983 */ /* 0x004ea40000100800 */
[----:B--2---:R-:W-:-:S13]  /*1e8d0*/  ISETP.NE.AND P0, PT, R4, 0x3, PT ;  /* 0x000000030400780c */ /* 0x004fda0003f05270 */
[----:B------:R-:W-:Y:S05]  /*1e8e0*/  @!P0 BRA `(.L_x_9351) ;  /* 0x0000000000048947 */ /* 0x000fea0003800000 */
[----:B------:R-:W-:Y:S01]  /*1e8f0*/  BPT.TRAP 0x1 ;  /* 0x000000040000795c */ /* 0x000fe20000300000 */
.L_x_9351:
        /* <DEDUP_REMOVED lines=8> */
.L_x_9445:
[----:B------:R-:W-:Y:S05]  /*1e980*/  BSYNC B0 ;  /* 0x0000000000007941 */ /* 0x000fea0003800000 */
.L_x_9352:
[----:B------:R-:W-:Y:S05]  /*1e990*/  @!P0 BRA `(.L_x_9354) ;  /* 0x0000000000048947 */ /* 0x000fea0003800000 */
[----:B------:R-:W-:Y:S01]  /*1e9a0*/  BPT.TRAP 0x1 ;  /* 0x000000040000795c */ /* 0x000fe20000300000 */
.L_x_9354:
[----:B------:R-:W-:Y:S01]  /*1e9b0*/  SHF.L.U32 R4, R7, 0x1f, RZ ;  /* 0x0000001f07047819 */ /* 0x000fe200000006ff */
[----:B0-----:R-:W-:-:S03]  /*1e9c0*/  IMAD R3, R6, 0x3000, RZ ;  /* 0x0000300006037824 */ /* 0x001fc600078e02ff */
[----:B------:R-:W0:Y:S02]  /*1e9d0*/  SYNCS.PHASECHK.TRANS64.TRYWAIT P2, [R13+URZ+0x19c60], R4 ;  /* 0x019c60040d0075a7 */ /* 0x000e24000804017f */
[----:B0-----:R-:W-:Y:S05]  /*1e9e0*/  @!P2 BRA `(.L_x_9355) ;  /* 0x0000002800d8a947 */ /* 0x001fea0003800000 */
.L_x_9446:
        /* <DEDUP_REMOVED lines=68> */
.L_x_9356:
[----:B------:R-:W2:Y:S01]  /*1ee30*/  LDL R3, [R1] ;  /* 0x0000000001037983 */ /* 0x000ea20000100800 */
[----:B-1----:R1:W-:Y:S01]  /*1ee40*/  SYNCS.ARRIVE.TRANS64.A1T0 RZ, [R13+URZ+0x19c50], RZ ;  /* 0x019c50ff0dff79a7 */ /* 0x0023e2000810003f */
[----:B------:R-:W-:Y:S02]  /*1ee50*/  IMAD.MOV.U32 R6, RZ, RZ, R17 ;  /* 0x000000ffff067224 */ /* 0x000fe400078e0011 */
[----:B------:R-:W-:Y:S02]  /*1ee60*/  IMAD.MOV.U32 R7, RZ, RZ, R22 ;  /* 0x000000ffff077224 */ /* 0x000fe400078e0016 */
[----:B-1----:R-:W-:-:S05]  /*1ee70*/  @!P1 VIADD R13, R13, 0x19c80 ;  /* 0x00019c800d0d9836 */ /* 0x002fca0000000000 */
[----:B------:R-:W-:Y:S01]  /*1ee80*/  @!P1 PRMT R13, RZ, 0x654, R13 ;  /* 0x00000654ff0d9816 */ /* 0x000fe2000000000d */
[----:B------:R-:W-:Y:S06]  /*1ee90*/  BAR.SYNC.DEFER_BLOCKING 0x2, 0x80 ;  /* 0x0082000000007b1d */ /* 0x000fec0000010000 */
[----:B------:R1:W-:Y:S01]  /*1eea0*/  @!P1 SYNCS.ARRIVE.TRANS64.RED.A1T0 RZ, [R13+URZ], RZ ;  /* 0x000000ff0dff99a7 */ /* 0x0003e2000810043f */
[C---:B--2---:R-:W-:Y:S01]  /*1eeb0*/  ISETP.GT.AND P0, PT, R12.reuse, R3, PT ;  /* 0x000000030c00720c */ /* 0x044fe20003f04270 */
[----:B------:R-:W-:-:S12]  /*1eec0*/  VIADD R12, R12, 0xffffffff ;  /* 0xffffffff0c0c7836 */ /* 0x000fd80000000000 */
[----:B-1----:R-:W-:Y:S05]  /*1eed0*/  @P0 BRA `(.L_x_9357) ;  /* 0xffffffec00d80947 */ /* 0x002fea000383ffff */
.L_x_9333:
[----:B------:R-:W3:Y:S01]  /*1eee0*/  LDL R3, [R1+0x30] ;  /* 0x0000300001037983 */ /* 0x000ee20000100800 */
[----:B------:R-:W-:Y:S01]  /*1eef0*/  BSSY B0, `(.L_x_9358) ;  /* 0x000000f000007945 */ /* 0x000fe20003800000 */
[----:B---3--:R-:W-:-:S03]  /*1ef00*/  ISETP.NE.AND P2, PT, R3, 0x3, PT ;  /* 0x000000030300780c */ /* 0x008fc60003f45270 */
[----:B------:R-:W-:Y:S10]  /*1ef10*/  @P1 BRA `(.L_x_9359) ;  /* 0x0000000000301947 */ /* 0x000ff40003800000 */
[----:B------:R-:W1:Y:S01]  /*1ef20*/  S2R R5, SR_LANEID ;  /* 0x0000000000057919 */ /* 0x000e620000000000 */
[----:B------:R-:W-:Y:S01]  /*1ef30*/  VOTEU.ANY UR4, UPT, PT ;  /* 0x0000000000047886 */ /* 0x000fe200038e0100 */
[----:B------:R-:W3:Y:S01]  /*1ef40*/  LDC.64 R2, c[0x0][0xc38] ;  /* 0x00030e00ff027b82 */ /* 0x000ee20000000a00 */
[----:B------:R-:W1:Y:S02]  /*1ef50*/  FLO.U32 R0, UR4 ;  /* 0x0000000400007d00 */ /* 0x000e6400080e0000 */
[----:B-1----:R-:W-:-:S06]  /*1ef60*/  ISETP.EQ.U32.AND P0, PT, R0, R5, PT ;  /* 0x000000050000720c */ /* 0x002fcc0003f02070 */
[----:B------:R-:W3:Y:S07]  /*1ef70*/  POPC R5, UR4 ;  /* 0x0000000400057d09 */ /* 0x000eee0008000000 */
[----:B---3--:R-:W3:Y:S01]  /*1ef80*/  @P0 ATOMG.E.ADD.STRONG.GPU PT, R3, desc[UR40][R2.64], R5 ;  /* 0x00000005020309a8 */ /* 0x008ee200081ee1e8 */
[----:B--2---:R-:W1:Y:S02]  /*1ef90*/  S2R R4, SR_LTMASK ;  /* 0x0000000000047919 */ /* 0x004e640000003900 */
[----:B-1----:R-:W-:-:S04]  /*1efa0*/  LOP3.LUT R4, R4, UR4, RZ, 0xc0, !PT ;  /* 0x0000000404047c12 */ /* 0x002fc8000f8ec0ff */
[----:B------:R-:W1:Y:S01]  /*1efb0*/  POPC R7, R4 ;  /* 0x0000000400077309 */ /* 0x000e620000000000 */
[----:B---3--:R-:W1:Y:S02]  /*1efc0*/  SHFL.IDX PT, R0, R3, R0, 0x1f ;  /* 0x00001f0003007589 */ /* 0x008e6400000e0000 */
[----:B-1----:R-:W-:-:S07]  /*1efd0*/  IADD3 R24, R0, UR36, R7 ;  /* 0x0000002400187c10 */ /* 0x002fce000fffe007 */
.L_x_9359:
[----:B------:R-:W-:Y:S05]  /*1efe0*/  BSYNC B0 ;  /* 0x0000000000007941 */ /* 0x000fea0003800000 */
.L_x_9358:
[----:B------:R-:W-:Y:S05]  /*1eff0*/  @!P2 BRA `(.L_x_9360) ;  /* 0x000000000004a947 */ /* 0x000fea0003800000 */
[----:B------:R-:W-:Y:S01]  /*1f000*/  BPT.TRAP 0x1 ;  /* 0x000000040000795c */ /* 0x000fe20000300000 */
.L_x_9360:
[----:B------:R-:W3:Y:S01]  /*1f010*/  LDL R2, [R1+0x18] ;  /* 0x0000180001027983 */ /* 0x000ee20000100800 */
[----:B------:R-:W-:Y:S01]  /*1f020*/  LOP3.LUT R3, R22, 0x1, RZ, 0x3c, !PT ;  /* 0x0000000116037812 */ /* 0x000fe200078e3cff */
[----:B------:R-:W-:Y:S01]  /*1f030*/  IMAD R0, R17, 0x8, R29 ;  /* 0x0000000811007824 */ /* 0x000fe200078e021d */
[----:B------:R-:W-:Y:S02]  /*1f040*/  BSSY B0, `(.L_x_9361) ;  /* 0x0000005000007945 */ /* 0x000fe40003800000 */
[----:B------:R-:W-:-:S04]  /*1f050*/  SHF.L.U32 R3, R3, 0x1f, RZ ;  /* 0x0000001f03037819 */ /* 0x000fc800000006ff */
[----:B------:R-:W1:Y:S01]  /*1f060*/  SYNCS.PHASECHK.TRANS64.TRYWAIT P0, [R0+URZ+0x19c70], R3 ;  /* 0x019c7003000075a7 */ /* 0x000e62000800017f */
[----:B---3--:R-:W-:Y:S01]  /*1f070*/  ISETP.NE.AND P2, PT, R2, 0x3, PT ;  /* 0x000000030200780c */ /* 0x008fe20003f45270 */
[----:B-1----:R-:W-:-:S12]  /*1f080*/  @!P0 BRA `(.L_x_9362) ;  /* 0x0000002400448947 */ /* 0x002fd80003800000 */
.L_x_9447:
[----:B------:R-:W-:Y:S05]  /*1f090*/  BSYNC B0 ;  /* 0x0000000000007941 */ /* 0x000fea0003800000 */
.L_x_9361:
[----:B------:R-:W-:Y:S05]  /*1f0a0*/  @!P2 BRA `(.L_x_9363) ;  /* 0x000000000004a947 */ /* 0x000fea0003800000 */
[----:B------:R-:W-:Y:S01]  /*1f0b0*/  BPT.TRAP 0x1 ;  /* 0x000000040000795c */ /* 0x000fe20000300000 */
.L_x_9363:
[----:B-1----:R-:W-:-:S04]  /*1f0c0*/  SHF.L.U32 R3, R22, 0x1f, RZ ;  /* 0x0000001f16037819 */ /* 0x002fc800000006ff */
[----:B------:R-:W1:Y:S02]  /*1f0d0*/  SYNCS.PHASECHK.TRANS64.TRYWAIT P0, [R0+URZ+0x19c60], R3 ;  /* 0x019c6003000075a7 */ /* 0x000e64000800017f */
[----:B-1----:R-:W-:Y:S05]  /*1f0e0*/  @!P0 BRA `(.L_x_9364) ;  /* 0x0000002400408947 */ /* 0x002fea0003800000 */
.L_x_9448:
[----:B------:R-:W3:Y:S01]  /*1f0f0*/  LDL R21, [R1+0x8] ;  /* 0x0000080001157983 */ /* 0x000ee20000100800 */
[----:B-1----:R-:W-:Y:S01]  /*1f100*/  IMAD R3, R17, 0x3000, RZ ;  /* 0x0000300011037824 */ /* 0x002fe200078e02ff */
[----:B------:R-:W-:Y:S05]  /*1f110*/  WARPSYNC.ALL ;  /* 0x0000000000007948 */ /* 0x000fea0003800000 */
[----:B------:R-:W-:Y:S01]  /*1f120*/  LOP3.LUT R2, R3, R18, RZ, 0xfc, !PT ;  /* 0x0000001203027212 */ /* 0x000fe200078efcff */
[----:B------:R-:W-:Y:S01]  /*1f130*/  VIADD R15, R29, 0x3000 ;  /* 0x000030001d0f7836 */ /* 0x000fe20000000000 */
[----:B------:R-:W-:-:S03]  /*1f140*/  LOP3.LUT R20, R18, 0x1800, RZ, 0xfc, !PT ;  /* 0x0000180012147812 */ /* 0x000fc600078efcff */
[----:B------:R-:W-:Y:S01]  /*1f150*/  IMAD.IADD R5, R29, 0x1, R2 ;  /* 0x000000011d057824 */ /* 0x000fe200078e0202 */
[----:B------:R-:W-:-:S05]  /*1f160*/  LOP3.LUT R2, R3, R23, RZ, 0xfc, !PT ;  /* 0x0000001703027212 */ /* 0x000fca00078efcff */
[----:B--2---:R-:W0:Y:S01]  /*1f170*/  LDSM.16.MT88.4 R4, [R5+0x9000] ;  /* 0x009000000504783b */ /* 0x004e220000004200 */
[----:B------:R-:W-:Y:S02]  /*1f180*/  IMAD.IADD R12, R15, 0x1, R2 ;  /* 0x000000010f0c7824 */ /* 0x000fe400078e0202 */
[----:B------:R-:W-:Y:S01]  /*1f190*/  VIADD R2, R3, 0x1000 ;  /* 0x0000100003027836 */ /* 0x000fe20000000000 */
[C-C-:B0-----:R-:W-:Y:S02]  /*1f1a0*/  PRMT R8, R4.reuse, 0x6420, R5.reuse ;  /* 0x0000642004087816 */ /* 0x141fe40000000005 */
[----:B------:R-:W-:Y:S02]  /*1f1b0*/  PRMT R9, R4, 0x7531, R5 ;  /* 0x0000753104097816 */ /* 0x000fe40000000005 */
[----:B------:R-:W-:Y:S02]  /*1f1c0*/  LOP3.LUT R4, R2, R18, RZ, 0xfc, !PT ;  /* 0x0000001202047212 */ /* 0x000fe400078efcff */
[----:B------:R-:W-:-:S02]  /*1f1d0*/  PRMT R10, R6, 0x6420, R7 ;  /* 0x00006420060a7816 */ /* 0x000fc40000000007 */
[----:B------:R-:W-:Y:S01]  /*1f1e0*/  PRMT R11, R6, 0x7531, R7 ;  /* 0x00007531060b7816 */ /* 0x000fe20000000007 */
[----:B------:R-:W-:Y:S01]  /*1f1f0*/  IMAD.IADD R6, R29, 0x1, R4 ;  /* 0x000000011d067824 */ /* 0x000fe200078e0204 */
[----:B------:R-:W-:-:S03]  /*1f200*/  LOP3.LUT R2, R2, R23, RZ, 0xfc, !PT ;  /* 0x0000001702027212 */ /* 0x000fc600078efcff */
[----:B------:R-:W-:Y:S02]  /*1f210*/  STSM.16.M88.4 [R12], R8 ;  /* 0x000000080c007844 */ /* 0x000fe40000000200 */
[----:B------:R-:W-:Y:S02]  /*1f220*/  IMAD.IADD R13, R15, 0x1, R2 ;  /* 0x000000010f0d7824 */ /* 0x000fe400078e0202 */
        /* <DEDUP_REMOVED lines=10> */
[----:B------:R-:W-:Y:S01]  /*1f2d0*/  IMAD.IADD R12, R15, 0x1, R2 ;  /* 0x000000010f0c7824 */ /* 0x000fe200078e0202 */
[----:B------:R-:W-:Y:S01]  /*1f2e0*/  LOP3.LUT R2, R3, 0x800, R18, 0xfe, !PT ;  /* 0x0000080003027812 */ /* 0x000fe200078efe12 */
[----:B------:R0:W1:Y:S02]  /*1f2f0*/  LDSM.16.MT88.4 R4, [R14+0x9000] ;  /* 0x009000000e04783b */ /* 0x0000640000004200 */
[C---:B0-----:R-:W-:Y:S02]  /*1f300*/  IADD3 R14, R29.reuse, R20, R3 ;  /* 0x000000141d0e7210 */ /* 0x041fe40007ffe003 */
[----:B------:R-:W-:Y:S01]  /*1f310*/  IMAD.IADD R13, R29, 0x1, R2 ;  /* 0x000000011d0d7824 */ /* 0x000fe200078e0202 */
[C-C-:B-1----:R-:W-:Y:S02]  /*1f320*/  PRMT R8, R4.reuse, 0x6420, R5.reuse ;  /* 0x0000642004087816 */ /* 0x142fe40000000005 */
[----:B------:R-:W-:-:S02]  /*1f330*/  PRMT R9, R4, 0x7531, R5 ;  /* 0x0000753104097816 */ /* 0x000fc40000000005 */
[C-C-:B------:R-:W-:Y:S02]  /*1f340*/  PRMT R10, R6.reuse, 0x6420, R7.reuse ;  /* 0x00006420060a7816 */ /* 0x140fe40000000007 */
[----:B------:R-:W-:-:S05]  /*1f350*/  PRMT R11, R6, 0x7531, R7 ;  /* 0x00007531060b7816 */ /* 0x000fca0000000007 */
[----:B------:R-:W-:Y:S04]  /*1f360*/  STSM.16.M88.4 [R12], R8 ;  /* 0x000000080c007844 */ /* 0x000fe80000000200 */
[----:B------:R-:W0:Y:S02]  /*1f370*/  LDSM.16.MT88.4 R4, [R13+0x9000] ;  /* 0x009000000d04783b */ /* 0x000e240000004200 */
[C-C-:B0-----:R-:W-:Y:S02]  /*1f380*/  PRMT R8, R4.reuse, 0x6420, R5.reuse ;  /* 0x0000642004087816 */ /* 0x141fe40000000005 */
[----:B------:R-:W-:Y:S02]  /*1f390*/  PRMT R9, R4, 0x7531, R5 ;  /* 0x0000753104097816 */ /* 0x000fe40000000005 */
[----:B------:R-:W-:-:S02]  /*1f3a0*/  PRMT R10, R6, 0x6420, R7 ;  /* 0x00006420060a7816 */ /* 0x000fc40000000007 */
[----:B------:R-:W-:Y:S02]  /*1f3b0*/  PRMT R11, R6, 0x7531, R7 ;  /* 0x00007531060b7816 */ /* 0x000fe40000000007 */
[----:B---3--:R-:W-:Y:S02]  /*1f3c0*/  IADD3 R2, R15, R21, R3 ;  /* 0x000000150f027210 */ /* 0x008fe40007ffe003 */
        /* <DEDUP_REMOVED lines=23> */
.L_x_9365:
[----:B-1----:R2:W-:Y:S01]  /*1f540*/  SYNCS.ARRIVE.TRANS64.A1T0 RZ, [R0+URZ+0x19c50], RZ ;  /* 0x019c50ff00ff79a7 */ /* 0x0025e2000810003f */
[----:B0-----:R-:W-:Y:S02]  /*1f550*/  @!P1 VIADD R2, R0, 0x19c80 ;  /* 0x00019c8000029836 */ /* 0x001fe40000000000 */
        /* <DEDUP_REMOVED lines=8> */
.L_x_9314:
[----:B------:R-:W-:Y:S05]  /*1f5e0*/  BSYNC B6 ;  /* 0x0000000000067941 */ /* 0x000fea0003800000 */
.L_x_9312:
[----:B------:R-:W-:-:S13]  /*1f5f0*/  LOP3.LUT P0, RZ, R16, 0x2, RZ, 0xc0, !PT ;  /* 0x0000000210ff7812 */ /* 0x000fda000780c0ff */
[----:B------:R-:W-:Y:S05]  /*1f600*/  @!P0 BRA `(.L_x_9366) ;  /* 0x0000000000208947 */ /* 0x000fea0003800000 */
[----:B------:R-:W-:Y:S05]  /*1f610*/  WARPSYNC.ALL ;  /* 0x0000000000007948 */ /* 0x000fea0003800000 */
[----:B------:R-:W3:Y:S08]  /*1f620*/  S2UR UR5, SR_CgaCtaId ;  /* 0x00000000000579c3 */ /* 0x000ef00000008800 */
[----:B------:R-:W-:Y:S06]  /*1f630*/  BAR.SYNC.DEFER_BLOCKING 0x5, 0x200 ;  /* 0x0148000000007b1d */ /* 0x000fec0000010000 */
[----:B------:R-:W-:-:S02]  /*1f640*/  UMOV UR4, 0x400 ;  /* 0x0000040000047882 */ /* 0x000fc40000000000 */
[----:B---3--:R-:W-:-:S09]  /*1f650*/  ULEA UR4, UR5, UR4, 0x18 ;  /* 0x0000000405047291 */ /* 0x008fd2000f8ec03f */
[----:B------:R-:W3:Y:S01]  /*1f660*/  LDS.128 R24, [UR4+0x19cd0] ;  /* 0x019cd004ff187984 */ /* 0x000ee20008000c00 */
[----:B------:R-:W-:Y:S06]  /*1f670*/  BAR.ARV 0x4, 0x200 ;  /* 0x0108000000007b1d */ /* 0x000fec0000002000 */
[----:B------:R-:W-:Y:S05]  /*1f680*/  BRA `(.L_x_9367) ;  /* 0x0000000800cc7947 */ /* 0x000fea0003800000 */
.L_x_9366:
[----:B--2---:R-:W2:Y:S01]  /*1f690*/  S2R R0, SR_TID.X ;  /* 0x0000000000007919 */ /* 0x004ea20000002100 */
[----:B------:R-:W-:Y:S01]  /*1f6a0*/  UMOV UR4, 0xffffffff ;  /* 0xffffffff00047882 */ /* 0x000fe20000000000 */
[----:B--2---:R-:W-:-:S04]  /*1f6b0*/  LOP3.LUT R7, R0, 0x1f, RZ, 0xc0, !PT ;  /* 0x0000001f00077812 */ /* 0x004fc800078ec0ff */
[----:B------:R-:W-:Y:S01]  /*1f6c0*/  ISETP.NE.AND P0, PT, R7, 0x1f, PT ;  /* 0x0000001f0700780c */ /* 0x000fe20003f05270 */
[----:B------:R-:W-:-:S12]  /*1f6d0*/  BRA.DIV UR4, `(.L_x_9368) ;  /* 0x0000001e04d87947 */ /* 0x000fd8000b800000 */
[----:B------:R-:W-:Y:S01]  /*1f6e0*/  IMAD.IADD R5, R27, 0x1, R7 ;  /* 0x000000011b057824 */ /* 0x000fe200078e0207 */
[----:B------:R-:W-:-:S04]  /*1f6f0*/  ULDC UR4, c[0x0][0xc14] ;  /* 0x0003050000047ab9 */ /* 0x000fc80000000800 */
[----:B------:R-:W-:-:S13]  /*1f700*/  ISETP.GE.OR P1, PT, R5, UR4, !P0 ;  /* 0x0000000405007c0c */ /* 0x000fda000c726670 */
[----:B------:R-:W2:Y:S02]  /*1f710*/  @!P1 LDC.64 R2, c[0x0][0xc58] ;  /* 0x00031600ff029b82 */ /* 0x000ea40000000a00 */
[----:B--2---:R-:W-:-:S06]  /*1f720*/  @!P1 IMAD.WIDE R2, R5, 0x4, R2 ;  /* 0x0000000405029825 */ /* 0x004fcc00078e0202 */
[----:B------:R2:W3:Y:S01]  /*1f730*/  @!P1 LDG.E R3, desc[UR40][R2.64] ;  /* 0x0000002802039981 */ /* 0x0004e2000c1e1900 */
[C---:B------:R-:W-:Y:S02]  /*1f740*/  ISETP.GE.U32.AND P2, PT, R7.reuse, 0x2, PT ;  /* 0x000000020700780c */ /* 0x040fe40003f46070 */
[C---:B------:R-:W-:Y:S01]  /*1f750*/  ISETP.GE.U32.AND P3, PT, R7.reuse, 0x4, PT ;  /* 0x000000040700780c */ /* 0x040fe20003f66070 */
[----:B------:R-:W-:Y:S01]  /*1f760*/  SHFL.IDX PT, R0, R24, RZ, 0x1f ;  /* 0x00001fff18007589 */ /* 0x000fe200000e0000 */
[C---:B------:R-:W-:Y:S02]  /*1f770*/  ISETP.GE.U32.AND P4, PT, R7.reuse, 0x8, PT ;  /* 0x000000080700780c */ /* 0x040fe40003f86070 */
[C---:B------:R-:W-:Y:S01]  /*1f780*/  ISETP.GE.U32.AND P5, PT, R7.reuse, 0x10, PT ;  /* 0x000000100700780c */ /* 0x040fe20003fa6070 */
[----:B------:R-:W-:Y:S01]  /*1f790*/  SHFL.IDX PT, R24, R24, 0x1, 0x1f ;  /* 0x00201f0018187f89 */ /* 0x000fe200000e0000 */
[----:B--2---:R-:W-:Y:S02]  /*1f7a0*/  IMAD.MOV.U32 R2, RZ, RZ, RZ ;  /* 0x000000ffff027224 */ /* 0x004fe400078e00ff */
[----:B---3--:R-:W-:Y:S01]  /*1f7b0*/  @!P1 IMAD.MOV.U32 R2, RZ, RZ, R3 ;  /* 0x000000ffff029224 */ /* 0x008fe200078e0003 */
[----:B------:R-:W-:-:S04]  /*1f7c0*/  ISETP.NE.AND P1, PT, R7, RZ, PT ;  /* 0x000000ff0700720c */ /* 0x000fc80003f25270 */
[----:B------:R-:W2:Y:S02]  /*1f7d0*/  SHFL.UP PT, R14, R2, 0x1, RZ ;  /* 0x04200000020e7989 */ /* 0x000ea400000e00ff */
[----:B--2---:R-:W-:-:S05]  /*1f7e0*/  SEL R5, R14, RZ, P1 ;  /* 0x000000ff0e057207 */ /* 0x004fca0000800000 */
[----:B------:R-:W-:-:S05]  /*1f7f0*/  IMAD.IADD R4, R2, 0x1, R5 ;  /* 0x0000000102047824 */ /* 0x000fca00078e0205 */
[----:B------:R-:W2:Y:S02]  /*1f800*/  SHFL.UP PT, R14, R4, 0x2, RZ ;  /* 0x04400000040e7989 */ /* 0x000ea400000e00ff */
[----:B--2---:R-:W-:-:S05]  /*1f810*/  SEL R5, R14, RZ, P2 ;  /* 0x000000ff0e057207 */ /* 0x004fca0001000000 */
        /* <DEDUP_REMOVED lines=11> */
.L_x_9458:
[----:B------:R-:W-:Y:S02]  /*1f8d0*/  ULDC UR4, c[0x0][0xc10] ;  /* 0x0003040000047ab9 */ /* 0x000fe40000000800 */
[----:B------:R-:W-:-:S04]  /*1f8e0*/  IMAD.U32 R4, RZ, RZ, UR4 ;  /* 0x00000004ff047e24 */ /* 0x000fc8000f8e00ff */
[----:B--2---:R-:W-:-:S04]  /*1f8f0*/  IMAD R5, R14, R4, RZ ;  /* 0x000000040e057224 */ /* 0x004fc800078e02ff */
[----:B------:R-:W-:-:S05]  /*1f900*/  IMAD.IADD R24, R24, 0x1, R5 ;  /* 0x0000000118187824 */ /* 0x000fca00078e0205 */
[----:B------:R-:W-:-:S13]  /*1f910*/  ISETP.GT.AND P6, PT, R24, R0, PT ;  /* 0x000000001800720c */ /* 0x000fda0003fc4270 */
[----:B------:R-:W-:Y:S05]  /*1f920*/  @P6 BRA `(.L_x_9369) ;  /* 0x00000000009c6947 */ /* 0x000fea0003800000 */
.L_x_9374:
[----:B------:R-:W2:Y:S01]  /*1f930*/  LDC R4, c[0x0][0xc14] ;  /* 0x00030500ff047b82 */ /* 0x000ea20000000800 */
[----:B------:R-:W-:-:S05]  /*1f940*/  VIADD R27, R27, 0x1f ;  /* 0x0000001f1b1b7836 */ /* 0x000fca0000000000 */
[----:B--2---:R-:W-:-:S13]  /*1f950*/  ISETP.GE.AND P6, PT, R27, R4, PT ;  /* 0x000000041b00720c */ /* 0x004fda0003fc6270 */
[----:B0-----:R-:W-:Y:S05]  /*1f960*/  @P6 BRA `(.L_x_9370) ;  /* 0x0000000400d06947 */ /* 0x001fea0003800000 */
[----:B------:R-:W2:Y:S01]  /*1f970*/  S2R R2, SR_TID.X ;  /* 0x0000000000027919 */ /* 0x000ea20000002100 */
[----:B------:R-:W-:Y:S01]  /*1f980*/  BSSY B0, `(.L_x_9371) ;  /* 0x0000009000007945 */ /* 0x000fe20003800000 */
[----:B--2---:R-:W-:-:S05]  /*1f990*/  LOP3.LUT R2, R2, 0x1f, RZ, 0xc0, !PT ;  /* 0x0000001f02027812 */ /* 0x004fca00078ec0ff */
[----:B------:R-:W-:Y:S02]  /*1f9a0*/  IMAD.IADD R5, R27, 0x1, R2 ;  /* 0x000000011b057824 */ /* 0x000fe400078e0202 */
[----:B------:R-:W-:-:S03]  /*1f9b0*/  IMAD.MOV.U32 R2, RZ, RZ, RZ ;  /* 0x000000ffff027224 */ /* 0x000fc600078e00ff */
[----:B------:R-:W-:-:S13]  /*1f9c0*/  ISETP.GE.OR P6, PT, R5, R4, !P0 ;  /* 0x000000040500720c */ /* 0x000fda00047c6670 */
[----:B------:R-:W-:Y:S05]  /*1f9d0*/  @P6 BRA `(.L_x_9372) ;  /* 0x00000000000c6947 */ /* 0x000fea0003800000 */
[----:B-1----:R-:W1:Y:S02]  /*1f9e0*/  LDC.64 R2, c[0x0][0xc58] ;  /* 0x00031600ff027b82 */ /* 0x002e640000000a00 */
[----:B-1----:R-:W-:-:S06]  /*1f9f0*/  IMAD.WIDE R2, R5, 0x4, R2 ;  /* 0x0000000405027825 */ /* 0x002fcc00078e0202 */
[----:B------:R2:W5:Y:S02]  /*1fa00*/  LDG.E R2, desc[UR40][R2.64] ;  /* 0x0000002802027981 */ /* 0x000564000c1e1900 */
.L_x_9372:
[----:B------:R-:W-:Y:S05]  /*1fa10*/  BSYNC B0 ;  /* 0x0000000000007941 */ /* 0x000fea0003800000 */
.L_x_9371:
[----:B------:R-:W-:-:S03]  /*1fa20*/  UMOV UR4, 0xffffffff ;  /* 0xffffffff00047882 */ /* 0x000fc60000000000 */
[----:B------:R-:W-:Y:S05]  /*1fa30*/  BRA.DIV UR4, `(.L_x_9373) ;  /* 0x0000002204247947 */ /* 0x000fea000b800000 */
[----:B-----5:R-:W0:Y:S02]  /*1fa40*/  SHFL.UP PT, R14, R2, 0x1, RZ ;  /* 0x04200000020e7989 */ /* 0x020e2400000e00ff */
[----:B0-----:R-:W-:-:S05]  /*1fa50*/  SEL R13, R14, RZ, P1 ;  /* 0x000000ff0e0d7207 */ /* 0x001fca0000800000 */
[----:B------:R-:W-:-:S05]  /*1fa60*/  IMAD.IADD R13, R2, 0x1, R13 ;  /* 0x00000001020d7824 */ /* 0x000fca00078e020d */
[----:B------:R-:W0:Y:S02]  /*1fa70*/  SHFL.UP PT, R14, R13, 0x2, RZ ;  /* 0x044000000d0e7989 */ /* 0x000e2400000e00ff */
[----:B0-----:R-:W-:-:S05]  /*1fa80*/  SEL R14, R14, RZ, P2 ;  /* 0x000000ff0e0e7207 */ /* 0x001fca0001000000 */
[----:B-12---:R-:W-:-:S05]  /*1fa90*/  IMAD.IADD R3, R13, 0x1, R14 ;  /* 0x000000010d037824 */ /* 0x006fca00078e020e */
        /* <DEDUP_REMOVED lines=10> */
.L_x_9466:
[----:B------:R-:W-:Y:S02]  /*1fb40*/  ULDC UR4, c[0x0][0xc10] ;  /* 0x0003040000047ab9 */ /* 0x000fe40000000800 */
[----:B------:R-:W-:-:S04]  /*1fb50*/  IMAD.U32 R4, RZ, RZ, UR4 ;  /* 0x00000004ff047e24 */ /* 0x000fc8000f8e00ff */
[----:B-1----:R-:W-:-:S04]  /*1fb60*/  IMAD R5, R14, R4, RZ ;  /* 0x000000040e057224 */ /* 0x002fc800078e02ff */
[----:B------:R-:W-:-:S05]  /*1fb70*/  IMAD.IADD R24, R5, 0x1, R24 ;  /* 0x0000000105187824 */ /* 0x000fca00078e0218 */
[----:B------:R-:W-:-:S13]  /*1fb80*/  ISETP.GT.AND P6, PT, R24, R0, PT ;  /* 0x000000001800720c */ /* 0x000fda0003fc4270 */
[----:B------:R-:W-:Y:S05]  /*1fb90*/  @!P6 BRA `(.L_x_9374) ;  /* 0xfffffffc0064e947 */ /* 0x000fea000383ffff */
.L_x_9369:
[----:B------:R-:W-:Y:S01]  /*1fba0*/  IMAD.IADD R24, R24, 0x1, -R5 ;  /* 0x0000000118187824 */ /* 0x000fe200078e0a05 */
[----:B------:R-:W-:-:S03]  /*1fbb0*/  UMOV UR4, 0xffffffff ;  /* 0xffffffff00047882 */ /* 0x000fc60000000000 */
[----:B------:R-:W-:-:S05]  /*1fbc0*/  IMAD R5, R3, R4, R24 ;  /* 0x0000000403057224 */ /* 0x000fca00078e0218 */
[----:B------:R-:W-:Y:S01]  /*1fbd0*/  ISETP.GT.AND P6, PT, R5, R0, PT ;  /* 0x000000000500720c */ /* 0x000fe20003fc4270 */
[----:B------:R-:W-:-:S12]  /*1fbe0*/  BRA.DIV UR4, `(.L_x_9375) ;  /* 0x0000002204747947 */ /* 0x000fd8000b800000 */
[----:B------:R-:W-:-:S04]  /*1fbf0*/  VOTE.ANY R5, PT, !P6 ;  /* 0x0000000000057806 */ /* 0x000fc800070e0100 */
[----:B------:R-:W2:Y:S02]  /*1fc00*/  POPC R6, R5 ;  /* 0x0000000500067309 */ /* 0x000ea40000000000 */
[----:B--2---:R2:W3:Y:S02]  /*1fc10*/  SHFL.IDX PT, R25, R2, R6, 0x1f ;  /* 0x00001f0602197589 */ /* 0x0044e400000e0000 */
.L_x_9470:
[----:B------:R-:W-:Y:S01]  /*1fc20*/  ISETP.NE.AND P0, PT, R5, RZ, PT ;  /* 0x000000ff0500720c */ /* 0x000fe20003f05270 */
[----:B------:R-:W-:-:S12]  /*1fc30*/  IMAD.MOV.U32 R5, RZ, RZ, RZ ;  /* 0x000000ffff057224 */ /* 0x000fd800078e00ff */
[----:B------:R-:W-:Y:S05]  /*1fc40*/  @!P0 BRA `(.L_x_9376) ;  /* 0x0000000000108947 */ /* 0x000fea0003800000 */
[----:B------:R-:W-:Y:S01]  /*1fc50*/  UMOV UR4, 0xffffffff ;  /* 0xffffffff00047882 */ /* 0x000fe20000000000 */
[----:B------:R-:W-:Y:S02]  /*1fc60*/  VIADD R12, R6, 0xffffffff ;  /* 0xffffffff060c7836 */ /* 0x000fe40000000000 */
[----:B------:R-:W-:Y:S05]  /*1fc70*/  BRA.DIV UR4, `(.L_x_9377) ;  /* 0x0000002204987947 */ /* 0x000fea000b800000 */
[----:B------:R4:W0:Y:S02]  /*1fc80*/  SHFL.IDX PT, R5, R3, R12, 0x1f ;  /* 0x00001f0c03057589 */ /* 0x00082400000e0000 */
.L_x_9376:
[----:B012-4-:R-:W0:Y:S01]  /*1fc90*/  LDC.64 R2, c[0x0][0xc68] ;  /* 0x00031a00ff027b82 */ /* 0x017e220000000a00 */
[----:B------:R-:W-:-:S04]  /*1fca0*/  IMAD.IADD R27, R6, 0x1, R27 ;  /* 0x00000001061b7824 */ /* 0x000fc800078e021b */
[----:B0-----:R-:W-:-:S05]  /*1fcb0*/  IMAD.WIDE R2, R27, 0x4, R2 ;  /* 0x000000041b027825 */ /* 0x001fca00078e0202 */
[----:B------:R0:W3:Y:S01]  /*1fcc0*/  LDG.E R7, desc[UR40][R2.64] ;  /* 0x0000002802077981 */ /* 0x0000e2000c1e1900 */
[----:B------:R-:W-:Y:S02]  /*1fcd0*/  IMAD R24, R5, R4, R24 ;  /* 0x0000000405187224 */ /* 0x000fe400078e0218 */
[----:B0-----:R-:W-:Y:S02]  /*1fce0*/  IMAD.MOV.U32 R2, RZ, RZ, RZ ;  /* 0x000000ffff027224 */ /* 0x001fe400078e00ff */
[----:B---3--:R-:W-:-:S05]  /*1fcf0*/  IMAD R6, R25, R7, RZ ;  /* 0x0000000719067224 */ /* 0x008fca00078e02ff */
[----:B------:R-:W-:-:S04]  /*1fd00*/  IABS R8, R6 ;  /* 0x0000000600087213 */ /* 0x000fc80000000000 */
[----:B------:R-:W0:Y:S08]  /*1fd10*/  I2F.RP R9, R8 ;  /* 0x0000000800097306 */ /* 0x000e300000209400 */
        /* <DEDUP_REMOVED lines=57> */
.L_x_9370:
[----:B------:R-:W-:Y:S01]  /*200b0*/  UMOV UR4, URZ ;  /* 0x0000003f00047c82 */ /* 0x000fe20008000000 */
[----:B------:R-:W-:Y:S01]  /*200c0*/  UMOV UR5, URZ ;  /* 0x0000003f00057c82 */ /* 0x000fe20008000000 */
[----:B------:R-:W-:Y:S01]  /*200d0*/  ULDC UR6, c[0x0][0xc14] ;  /* 0x0003050000067ab9 */ /* 0x000fe20000000800 */
[----:B------:R-:W-:Y:S02]  /*200e0*/  IMAD.MOV.U32 R24, RZ, RZ, R0 ;  /* 0x000000ffff187224 */ /* 0x000fe400078e0000 */
[----:B------:R-:W-:Y:S02]  /*200f0*/  IMAD.U32 R25, RZ, RZ, UR4 ;  /* 0x00000004ff197e24 */ /* 0x000fe4000f8e00ff */
[----:B------:R-:W-:Y:S02]  /*20100*/  IMAD.U32 R26, RZ, RZ, UR5 ;  /* 0x00000005ff1a7e24 */ /* 0x000fe4000f8e00ff */
[----:B------:R-:W-:-:S07]  /*20110*/  IMAD.U32 R27, RZ, RZ, UR6 ;  /* 0x00000006ff1b7e24 */ /* 0x000fce000f8e00ff */
.L_x_9378:
[----:B------:R-:W2:Y:S01]  /*20120*/  S2R R0, SR_TID.X ;  /* 0x0000000000007919 */ /* 0x000ea20000002100 */
[----:B------:R-:W-:Y:S05]  /*20130*/  WARPSYNC.ALL ;  /* 0x0000000000007948 */ /* 0x000fea0003800000 */
[----:B------:R-:W-:Y:S01]  /*20140*/  BAR.SYNC.DEFER_BLOCKING 0x4, 0x200 ;  /* 0x0108000000007b1d */ /* 0x000fe20000010000 */
[----:B--2---:R-:W-:-:S04]  /*20150*/  LOP3.LUT R0, R0, 0x1f, RZ, 0xc0, !PT ;  /* 0x0000001f00007812 */ /* 0x004fc800078ec0ff */
[----:B------:R-:W-:-:S13]  /*20160*/  ISETP.NE.AND P0, PT, R0, RZ, PT ;  /* 0x000000ff0000720c */ /* 0x000fda0003f05270 */
[----:B-1----:R-:W1:Y:S01]  /*20170*/  @!P0 S2R R3, SR_CgaCtaId ;  /* 0x0000000000038919 */ /* 0x002e620000008800 */
[----:B------:R-:W-:-:S04]  /*20180*/  @!P0 MOV R0, 0x400 ;  /* 0x0000040000008802 */ /* 0x000fc80000000f00 */
[----:B-1----:R-:W-:-:S05]  /*20190*/  @!P0 LEA R0, R3, R0, 0x18 ;  /* 0x0000000003008211 */ /* 0x002fca00078ec0ff */
[----:B------:R1:W-:Y:S01]  /*201a0*/  @!P0 STS.128 [R0+0x19cd0], R24 ;  /* 0x019cd01800008388 */ /* 0x0003e20000000c00 */
[----:B------:R-:W-:Y:S06]  /*201b0*/  BAR.ARV 0x5, 0x200 ;  /* 0x0148000000007b1d */ /* 0x000fec0000002000 */
.L_x_9367:
[----:B------:R-:W-:Y:S02]  /*201c0*/  ULDC UR4, c[0x0][0xc14] ;  /* 0x0003050000047ab9 */ /* 0x000fe40000000800 */
[----:B---3--:R-:W-:-:S13]  /*201d0*/  ISETP.GE.AND P0, PT, R27, UR4, PT ;  /* 0x000000041b007c0c */ /* 0x008fda000bf06270 */
[----:B------:R-:W-:Y:S05]  /*201e0*/  @!P0 BRA `(.L_x_9379) ;  /* 0xffffffa400808947 */ /* 0x000fea000383ffff */
[----:B------:R-:W-:Y:S05]  /*201f0*/  BSYNC B7 ;  /* 0x0000000000077941 */ /* 0x000fea0003800000 */
.L_x_9252:
[----:B-12---:R-:W2:Y:S01]  /*20200*/  LDL.LU R0, [R1+0x24] ;  /* 0x0000240001007983 */ /* 0x006ea20000300800 */
[----:B------:R-:W-:Y:S01]  /*20210*/  BSSY B0, `(.L_x_9380) ;  /* 0x000000b000007945 */ /* 0x000fe20003800000 */
[----:B------:R-:W1:Y:S01]  /*20220*/  S2R R5, SR_CgaCtaId ;  /* 0x0000000000057919 */ /* 0x000e620000008800 */
[----:B--2---:R-:W-:-:S05]  /*20230*/  VIADD R0, R0, 0x1 ;  /* 0x0000000100007836 */ /* 0x004fca0000000000 */
[----:B------:R-:W-:-:S04]  /*20240*/  LEA.HI R2, R0, R0, RZ, 0x1 ;  /* 0x0000000000027211 */ /* 0x000fc800078f08ff */
[----:B------:R-:W-:Y:S02]  /*20250*/  LOP3.LUT R3, R2, 0xfffffffe, RZ, 0xc0, !PT ;  /* 0xfffffffe02037812 */ /* 0x000fe400078ec0ff */
[----:B------:R-:W-:-:S03]  /*20260*/  MOV R2, 0x400 ;  /* 0x0000040000027802 */ /* 0x000fc60000000f00 */
[----:B------:R-:W-:Y:S01]  /*20270*/  IMAD.IADD R0, R0, 0x1, -R3 ;  /* 0x0000000100007824 */ /* 0x000fe200078e0a03 */
[----:B-1----:R-:W-:-:S04]  /*20280*/  LEA R6, R5, R2, 0x18 ;  /* 0x0000000205067211 */ /* 0x002fc800078ec0ff */
[----:B------:R-:W-:-:S04]  /*20290*/  SHF.L.U32 R0, R0, 0x1f, RZ ;  /* 0x0000001f00007819 */ /* 0x000fc800000006ff */
[----:B------:R-:W1:Y:S02]  /*202a0*/  SYNCS.PHASECHK.TRANS64.TRYWAIT P0, [R6+URZ+0x19c20], R0 ;  /* 0x019c2000060075a7 */ /* 0x000e64000800017f */
[----:B-1----:R-:W-:Y:S05]  /*202b0*/  @!P0 BRA `(.L_x_9381) ;  /* 0x0000001c00308947 */ /* 0x002fea0003800000 */
.L_x_9473:
[----:B------:R-:W-:Y:S05]  /*202c0*/  BSYNC B0 ;  /* 0x0000000000007941 */ /* 0x000fea0003800000 */
.L_x_9380:
[----:B------:R-:W-:-:S03]  /*202d0*/  UMOV UR4, 0xffffffff ;  /* 0xffffffff00047882 */ /* 0x000fc60000000000 */
[----:B------:R-:W-:Y:S05]  /*202e0*/  BRA.DIV UR4, `(.L_x_9382) ;  /* 0x0000001e04387947 */ /* 0x000fea000b800000 */
[----:B-1----:R-:W1:Y:S02]  /*202f0*/  S2R R0, SR_TID.X ;  /* 0x0000000000007919 */ /* 0x002e640000002100 */
[----:B-1----:R-:W-:-:S04]  /*20300*/  SHF.R.U32.HI R0, RZ, 0x5, R0 ;  /* 0x00000005ff007819 */ /* 0x002fc80000011600 */
[----:B------:R-:W-:-:S05]  /*20310*/  LOP3.LUT R0, R0, 0x3, RZ, 0xc0, !PT ;  /* 0x0000000300007812 */ /* 0x000fca00078ec0ff */
[----:B------:R1:W2:Y:S02]  /*20320*/  SHFL.IDX PT, R14, R0, RZ, 0x1f ;  /* 0x00001fff000e7589 */ /* 0x0002a400000e0000 */
.L_x_9476:
[----:B--2---:R-:W-:-:S13]  /*20330*/  ISETP.NE.AND P0, PT, R14, RZ, PT ;  /* 0x000000ff0e00720c */ /* 0x004fda0003f05270 */
[----:B------:R-:W-:Y:S05]  /*20340*/  @P0 BRA `(.L_x_9044) ;  /* 0x0000000000a40947 */ /* 0x000fea0003800000 */
[----:B------:R-:W-:-:S03]  /*20350*/  UMOV UR4, 0xffffffff ;  /* 0xffffffff00047882 */ /* 0x000fc60000000000 */
[----:B------:R-:W-:Y:S05]  /*20360*/  BRA.DIV UR4, `(.L_x_9383) ;  /* 0x0000001e044c7947 */ /* 0x000fea000b800000 */
[----:B------:R-:W-:-:S13]  /*20370*/  ELECT P6, URZ, PT ;  /* 0x00000000003f782f */ /* 0x000fda00038c0000 */
.L_x_9479:
[----:B------:R-:W-:Y:S05]  /*20380*/  @!P6 BRA `(.L_x_9044) ;  /* 0x000000000094e947 */ /* 0x000fea0003800000 */
[----:B-1----:R-:W2:Y:S02]  /*20390*/  LDL.LU R0, [R1+0x20] ;  /* 0x0000200001007983 */ /* 0x002ea40000300800 */
[----:B--2---:R-:W-:-:S04]  /*203a0*/  LOP3.LUT R0, R0, 0x2, RZ, 0xfc, !PT ;  /* 0x0000000200007812 */ /* 0x004fc800078efcff */
[----:B------:R-:W-:-:S13]  /*203b0*/  ISETP.NE.AND P0, PT, R0, 0x3, PT ;  /* 0x000000030000780c */ /* 0x000fda0003f05270 */
[----:B------:R-:W-:Y:S05]  /*203c0*/  @!P0 BRA `(.L_x_9384) ;  /* 0x0000000000048947 */ /* 0x000fea0003800000 */
[----:B------:R-:W-:Y:S01]  /*203d0*/  BPT.TRAP 0x1 ;  /* 0x000000040000795c */ /* 0x000fe20000300000 */
.L_x_9384:
        /* <DEDUP_REMOVED lines=12> */
.L_x_9480:
[----:B------:R-:W2:Y:S02]  /*204a0*/  SYNCS.PHASECHK.TRANS64.TRYWAIT P1, [R9+URZ], R0 ;  /* 0x00000000090075a7 */ /* 0x000ea4000802017f */
[----:B--2---:R-:W-:Y:S05]  /*204b0*/  @!P1 BRA `(.L_x_9386) ;  /* 0x0000001c002c9947 */ /* 0x004fea0003800000 */
.L_x_9481:
[----:B------:R-:W-:Y:S05]  /*204c0*/  @!P0 BRA `(.L_x_9387) ;  /* 0x0000000000048947 */ /* 0x000fea0003800000 */
[----:B------:R-:W-:Y:S01]  /*204d0*/  BPT.TRAP 0x1 ;  /* 0x000000040000795c */ /* 0x000fe20000300000 */
.L_x_9387:
[----:B------:R-:W-:-:S04]  /*204e0*/  IMAD R17, R17, 0x8, R6 ;  /* 0x0000000811117824 */ /* 0x000fc800078e0206 */
[----:B------:R-:W3:Y:S02]  /*204f0*/  SYNCS.PHASECHK.TRANS64.TRYWAIT P1, [R17+URZ+0x19c60], R4 ;  /* 0x019c6004110075a7 */ /* 0x000ee4000802017f */
[----:B---3--:R-:W-:Y:S05]  /*20500*/  @!P1 BRA `(.L_x_9388) ;  /* 0x0000001c002c9947 */ /* 0x008fea0003800000 */
.L_x_9482:
[----:B------:R-:W-:Y:S05]  /*20510*/  @!P0 BRA `(.L_x_9389) ;  /* 0x0000000000048947 */ /* 0x000fea0003800000 */
[----:B------:R-:W-:Y:S01]  /*20520*/  BPT.TRAP 0x1 ;  /* 0x000000040000795c */ /* 0x000fe20000300000 */
.L_x_9389:
[----:B------:R-:W-:-:S04]  /*20530*/  IMAD R7, R7, 0x8, R6 ;  /* 0x0000000807077824 */ /* 0x000fc800078e0206 */
[----:B------:R-:W4:Y:S02]  /*20540*/  SYNCS.PHASECHK.TRANS64.TRYWAIT P1, [R7+URZ+0x19c60], R0 ;  /* 0x019c6000070075a7 */ /* 0x000f24000802017f */
[----:B----4-:R-:W-:Y:S05]  /*20550*/  @!P1 BRA `(.L_x_9390) ;  /* 0x0000001c002c9947 */ /* 0x010fea0003800000 */
.L_x_9483:
[----:B------:R-:W-:Y:S05]  /*20560*/  @!P0 BRA `(.L_x_9391) ;  /* 0x0000000000048947 */ /* 0x000fea0003800000 */
[----:B------:R-:W-:Y:S01]  /*20570*/  BPT.TRAP 0x1 ;  /* 0x000000040000795c */ /* 0x000fe20000300000 */
.L_x_9391:
[----:B------:R-:W5:Y:S02]  /*20580*/  SYNCS.PHASECHK.TRANS64.TRYWAIT P0, [R17+URZ+0x19c80], R4 ;  /* 0x019c8004110075a7 */ /* 0x000f64000800017f */
[----:B-----5:R-:W-:Y:S05]  /*20590*/  @!P0 BRA `(.L_x_9392) ;  /* 0x0000001c00308947 */ /* 0x020fea0003800000 */
.L_x_9393:
[----:B------:R0:W0:Y:S02]  /*205a0*/  SYNCS.PHASECHK.TRANS64.TRYWAIT P0, [R7+URZ+0x19c80], R0 ;  /* 0x019c8000070075a7 */ /* 0x000024000800017f */
[----:B0-----:R-:W-:Y:S05]  /*205b0*/  @!P0 NANOSLEEP.SYNCS 0x989680 ;  /* 0x009896800000895d */ /* 0x001fea0003900000 */
[----:B------:R-:W0:Y:S02]  /*205c0*/  @!P0 SYNCS.PHASECHK.TRANS64 P0, [R7+URZ+0x19c80], R0 ;  /* 0x019c8000070085a7 */ /* 0x000e24000800007f */
[----:B0-----:R-:W-:Y:S05]  /*205d0*/  @!P0 BRA `(.L_x_9393) ;  /* 0xfffffffc00f08947 */ /* 0x001fea000383ffff */
.L_x_9044:
[----:B------:R-:W-:Y:S05]  /*205e0*/  BSYNC B8 ;  /* 0x0000000000087941 */ /* 0x000fea0003800000 */
.L_x_9041:
[----:B------:R-:W-:Y:S05]  /*205f0*/  EXIT ;  /* 0x000000000000794d */ /* 0x000fea0003800000 */
.L_x_9068:
[----:B0-----:R0:W1:Y:S02]  /*20600*/  SYNCS.PHASECHK.TRANS64.TRYWAIT P5, [R86+URZ+0x19c90], R89 ;  /* 0x019c9059560075a7 */ /* 0x00106400080a017f */
[----:B-1----:R-:W-:Y:S05]  /*20610*/  @!P5 NANOSLEEP.SYNCS 0x989680 ;  /* 0x009896800000d95d */ /* 0x002fea0003900000 */
[----:B------:R-:W1:Y:S02]  /*20620*/  @!P5 SYNCS.PHASECHK.TRANS64 P5, [R86+URZ+0x19c90], R89 ;  /* 0x019c90595600d5a7 */ /* 0x000e6400080a007f */
[----:B-1----:R-:W-:Y:S05]  /*20630*/  @!P5 BRA `(.L_x_9068) ;  /* 0xfffffffc00f0d947 */ /* 0x002fea000383ffff */
[----:B------:R-:W-:Y:S05]  /*20640*/  BRA `(.L_x_9394) ;  /* 0xfffffe2400387947 */ /* 0x000fea000383ffff */
.L_x_9084:
[----:B0-----:R0:W1:Y:S02]  /*20650*/  SYNCS.PHASECHK.TRANS64.TRYWAIT P5, [R86+URZ+0x19c90], R89 ;  /* 0x019c9059560075a7 */ /* 0x00106400080a017f */
[----:B-1----:R-:W-:Y:S05]  /*20660*/  @!P5 NANOSLEEP.SYNCS 0x989680 ;  /* 0x009896800000d95d */ /* 0x002fea0003900000 */
[----:B------:R-:W1:Y:S02]  /*20670*/  @!P5 SYNCS.PHASECHK.TRANS64 P5, [R86+URZ+0x19c90], R89 ;  /* 0x019c90595600d5a7 */ /* 0x000e6400080a007f */
[----:B-1----:R-:W-:Y:S05]  /*20680*/  @!P5 BRA `(.L_x_9084) ;  /* 0xfffffffc00f0d947 */ /* 0x002fea000383ffff */
[----:B------:R-:W-:Y:S05]  /*20690*/  BRA `(.L_x_9395) ;  /* 0xfffffe3c00b87947 */ /* 0x000fea000383ffff */
.L_x_9093:
[----:B0-----:R0:W1:Y:S02]  /*206a0*/  SYNCS.PHASECHK.TRANS64.TRYWAIT P5, [R86+URZ+0x19c90], R89 ;  /* 0x019c9059560075a7 */ /* 0x00106400080a017f */
[----:B-1----:R-:W-:Y:S05]  /*206b0*/  @!P5 NANOSLEEP.SYNCS 0x989680 ;  /* 0x009896800000d95d */ /* 0x002fea0003900000 */
[----:B------:R-:W1:Y:S02]  /*206c0*/  @!P5 SYNCS.PHASECHK.TRANS64 P5, [R86+URZ+0x19c90], R89 ;  /* 0x019c90595600d5a7 */ /* 0x000e6400080a007f */
[----:B-1----:R-:W-:Y:S05]  /*206d0*/  @!P5 BRA `(.L_x_9093) ;  /* 0xfffffffc00f0d947 */ /* 0x002fea000383ffff */
[----:B------:R-:W-:Y:S05]  /*206e0*/  BRA `(.L_x_9396) ;  /* 0xfffffe6000047947 */ /* 0x000fea000383ffff */
.L_x_9097:
[----:B--2---:R2:W3:Y:S02]  /*206f0*/  SYNCS.PHASECHK.TRANS64.TRYWAIT P5, [R86+URZ+0x19cb0], R89 ;  /* 0x019cb059560075a7 */ /* 0x0044e400080a017f */
[----:B---3--:R-:W-:Y:S05]  /*20700*/  @!P5 NANOSLEEP.SYNCS 0x989680 ;  /* 0x009896800000d95d */ /* 0x008fea0003900000 */
[----:B------:R-:W3:Y:S02]  /*20710*/  @!P5 SYNCS.PHASECHK.TRANS64 P5, [R86+URZ+0x19cb0], R89 ;  /* 0x019cb0595600d5a7 */ /* 0x000ee400080a007f */
[----:B---3--:R-:W-:Y:S05]  /*20720*/  @!P5 BRA `(.L_x_9097) ;  /* 0xfffffffc00f0d947 */ /* 0x008fea000383ffff */
[----:B------:R-:W-:Y:S05]  /*20730*/  BRA `(.L_x_9397) ;  /* 0xfffffe6000747947 */ /* 0x000fea000383ffff */
.L_x_9125:
[----:B------:R-:W-:Y:S01]  /*20740*/  BSSY B1, `(.L_x_9398) ;  /* 0x0000007000017945 */ /* 0x000fe20003800000 */
[----:B------:R-:W-:Y:S02]  /*20750*/  IMAD.MOV.U32 R12, RZ, RZ, RZ ;  /* 0x000000ffff0c7224 */ /* 0x000fe400078e00ff */
[----:B------:R-:W-:Y:S02]  /*20760*/  IMAD.MOV.U32 R11, RZ, RZ, 0x1e1f ;  /* 0x00001e1fff0b7424 */ /* 0x000fe400078e00ff */
[----:B------:R-:W-:-:S07]  /*20770*/  IMAD.MOV.U32 R15, RZ, RZ, -0x1 ;  /* 0xffffffffff0f7424 */ /* 0x000fce00078e00ff */
[----:B-----5:R-:W-:Y:S05]  /*20780*/  WARPSYNC.COLLECTIVE R15, `(.L_x_9399) ;  /* 0x000000000f087348 */ /* 0x020fea0003c00000 */
[----:B------:R0:W1:Y:S02]  /*20790*/  SHFL.IDX P6, R14, R13, R12, R11 ;  /* 0x0000000c0d0e7389 */ /* 0x00006400000c000b */
[----:B01---5:R-:W-:Y:S01]  /*207a0*/  ENDCOLLECTIVE ;  /* 0x000000000000791b */ /* 0x023fe20003800000 */
.L_x_9399:
[----:B------:R-:W-:Y:S05]  /*207b0*/  BSYNC B1 ;  /* 0x0000000000017941 */ /* 0x000fea0003800000 */
.L_x_9398:
[----:B------:R-:W-:Y:S05]  /*207c0*/  BRA `(.L_x_9400) ;  /* 0xfffffe7800907947 */ /* 0x000fea000383ffff */
.L_x_9126:
        /* <DEDUP_REMOVED lines=8> */
.L_x_9402:
[----:B------:R-:W-:Y:S05]  /*20850*/  BSYNC B1 ;  /* 0x0000000000017941 */ /* 0x000fea0003800000 */
.L_x_9401:
[----:B------:R-:W-:Y:S05]  /*20860*/  BRA `(.L_x_9403) ;  /* 0xfffffe7800707947 */ /* 0x000fea000383ffff */
.L_x_9127:
        /* <DEDUP_REMOVED lines=8> */
.L_x_9405:
[----:B------:R-:W-:Y:S05]  /*208f0*/  BSYNC B1 ;  /* 0x0000000000017941 */ /* 0x000fea0003800000 */
.L_x_9404:
[----:B------:R-:W-:Y:S05]  /*20900*/  BRA `(.L_x_9406) ;  /* 0xfffffe7800507947 */ /* 0x000fea000383ffff */
.L_x_9128:
        /* <DEDUP_REMOVED lines=8> */
.L_x_9408:
[----:B------:R-:W-:Y:S05]  /*20990*/  BSYNC B1 ;  /* 0x0000000000017941 */ /* 0x000fea0003800000 */
.L_x_9407:
[----:B------:R-:W-:Y:S05]  /*209a0*/  BRA `(.L_x_9409) ;  /* 0xfffffe7800307947 */ /* 0x000fea000383ffff */
.L_x_9130:
[----:B0-----:R0:W1:Y:S02]  /*209b0*/  SYNCS.PHASECHK.TRANS64.TRYWAIT P1, [R17+URZ+0x19c00], R6 ;  /* 0x019c0006110075a7 */ /* 0x001064000802017f */
[----:B-1----:R-:W-:Y:S05]  /*209c0*/  @!P1 NANOSLEEP.SYNCS 0x989680 ;  /* 0x009896800000995d */ /* 0x002fea0003900000 */
[----:B------:R-:W1:Y:S02]  /*209d0*/  @!P1 SYNCS.PHASECHK.TRANS64 P1, [R17+URZ+0x19c00], R6 ;  /* 0x019c0006110095a7 */ /* 0x000e64000802007f */
[----:B-1----:R-:W-:Y:S05]  /*209e0*/  @!P1 BRA `(.L_x_9130) ;  /* 0xfffffffc00f09947 */ /* 0x002fea000383ffff */
[----:B------:R-:W-:Y:S05]  /*209f0*/  BRA `(.L_x_9410) ;  /* 0xfffffe7800287947 */ /* 0x000fea000383ffff */
.L_x_9138:
[----:B------:R-:W-:Y:S01]  /*20a00*/  BSSY B1, `(.L_x_9411) ;  /* 0x0000007000017945 */ /* 0x000fe20003800000 */
[----:B------:R-:W-:Y:S02]  /*20a10*/  IMAD.MOV.U32 R12, RZ, RZ, RZ ;  /* 0x000000ffff0c7224 */ /* 0x000fe400078e00ff */
[----:B------:R-:W-:Y:S02]  /*20a20*/  IMAD.MOV.U32 R11, RZ, RZ, 0x1e1f ;  /* 0x00001e1fff0b7424 */ /* 0x000fe400078e00ff */
[----:B------:R-:W-:-:S07]  /*20a30*/  IMAD.MOV.U32 R15, RZ, RZ, -0x1 ;  /* 0xffffffffff0f7424 */ /* 0x000fce00078e00ff */
[----:B-----5:R-:W-:Y:S05]  /*20a40*/  WARPSYNC.COLLECTIVE R15, `(.L_x_9412) ;  /* 0x000000000f087348 */ /* 0x020fea0003c00000 */
[----:B------:R0:W1:Y:S02]  /*20a50*/  SHFL.IDX P6, R14, R13, R12, R11 ;  /* 0x0000000c0d0e7389 */ /* 0x00006400000c000b */
[----:B01---5:R-:W-:Y:S01]  /*20a60*/  ENDCOLLECTIVE ;  /* 0x000000000000791b */ /* 0x023fe20003800000 */
.L_x_9412:
[----:B------:R-:W-:Y:S05]  /*20a70*/  BSYNC B1 ;  /* 0x0000000000017941 */ /* 0x000fea0003800000 */
.L_x_9411:
[----:B------:R-:W-:Y:S05]  /*20a80*/  BRA `(.L_x_9413) ;  /* 0xfffffe9400587947 */ /* 0x000fea000383ffff */
.L_x_9139:
        /* <DEDUP_REMOVED lines=8> */
.L_x_9415:
[----:B------:R-:W-:Y:S05]  /*20b10*/  BSYNC B1 ;  /* 0x0000000000017941 */ /* 0x000fea0003800000 */
.L_x_9414:
[----:B------:R-:W-:Y:S05]  /*20b20*/  BRA `(.L_x_9416) ;  /* 0xfffffe9400387947 */ /* 0x000fea000383ffff */
.L_x_9140:
        /* <DEDUP_REMOVED lines=8> */
.L_x_9418:
[----:B------:R-:W-:Y:S05]  /*20bb0*/  BSYNC B1 ;  /* 0x0000000000017941 */ /* 0x000fea0003800000 */
.L_x_9417:
[----:B------:R-:W-:Y:S05]  /*20bc0*/  BRA `(.L_x_9419) ;  /* 0xfffffe9400187947 */ /* 0x000fea000383ffff */
.L_x_9141:
        /* <DEDUP_REMOVED lines=8> */
.L_x_9421:
[----:B------:R-:W-:Y:S05]  /*20c50*/  BSYNC B1 ;  /* 0x0000000000017941 */ /* 0x000fea0003800000 */
.L_x_9420:
[----:B------:R-:W-:Y:S05]  /*20c60*/  BRA `(.L_x_9422) ;  /* 0xfffffe9000f87947 */ /* 0x000fea000383ffff */
.L_x_9143:
[----:B0-----:R0:W1:Y:S02]  /*20c70*/  SYNCS.PHASECHK.TRANS64.TRYWAIT P1, [R17+URZ+0x19c00], R10 ;  /* 0x019c000a110075a7 */ /* 0x001064000802017f */
[----:B-1----:R-:W-:Y:S05]  /*20c80*/  @!P1 NANOSLEEP.SYNCS 0x989680 ;  /* 0x009896800000995d */ /* 0x002fea0003900000 */
[----:B------:R-:W1:Y:S02]  /*20c90*/  @!P1 SYNCS.PHASECHK.TRANS64 P1, [R17+URZ+0x19c00], R10 ;  /* 0x019c000a110095a7 */ /* 0x000e64000802007f */
[----:B-1----:R-:W-:Y:S05]  /*20ca0*/  @!P1 BRA `(.L_x_9143) ;  /* 0xfffffffc00f09947 */ /* 0x002fea000383ffff */
[----:B------:R-:W-:Y:S05]  /*20cb0*/  BRA `(.L_x_9423) ;  /* 0xfffffe9000f07947 */ /* 0x000fea000383ffff */
.L_x_9149:
[----:B-1----:R1:W2:Y:S02]  /*20cc0*/  SYNCS.PHASECHK.TRANS64.TRYWAIT P2, [R3+URZ+0x19c30], R0 ;  /* 0x019c3000030075a7 */ /* 0x0022a4000804017f */
[----:B--2---:R-:W-:Y:S05]  /*20cd0*/  @!P2 NANOSLEEP.SYNCS 0x989680 ;  /* 0x009896800000a95d */ /* 0x004fea0003900000 */
[----:B------:R-:W2:Y:S02]  /*20ce0*/  @!P2 SYNCS.PHASECHK.TRANS64 P2, [R3+URZ+0x19c30], R0 ;  /* 0x019c30000300a5a7 */ /* 0x000ea4000804007f */
[----:B--2---:R-:W-:Y:S05]  /*20cf0*/  @!P2 BRA `(.L_x_9149) ;  /* 0xfffffffc00f0a947 */ /* 0x004fea000383ffff */
[----:B------:R-:W-:Y:S05]  /*20d00*/  BRA `(.L_x_9148) ;  /* 0xfffffeb400687947 */ /* 0x000fea000383ffff */
.L_x_9169:
[----:B-1----:R1:W2:Y:S02]  /*20d10*/  SYNCS.PHASECHK.TRANS64.TRYWAIT P2, [R7+URZ+0x19c30], R14 ;  /* 0x019c300e070075a7 */ /* 0x0022a4000804017f */
[----:B--2---:R-:W-:Y:S05]  /*20d20*/  @!P2 NANOSLEEP.SYNCS 0x989680 ;  /* 0x009896800000a95d */ /* 0x004fea0003900000 */
[----:B------:R-:W2:Y:S02]  /*20d30*/  @!P2 SYNCS.PHASECHK.TRANS64 P2, [R7+URZ+0x19c30], R14 ;  /* 0x019c300e0700a5a7 */ /* 0x000ea4000804007f */
[----:B--2---:R-:W-:Y:S05]  /*20d40*/  @!P2 BRA `(.L_x_9169) ;  /* 0xfffffffc00f0a947 */ /* 0x004fea000383ffff */
[----:B------:R-:W-:Y:S05]  /*20d50*/  BRA `(.L_x_9168) ;  /* 0xfffffee400f47947 */ /* 0x000fea000383ffff */
.L_x_9174:
[----:B-1----:R1:W2:Y:S02]  /*20d60*/  SYNCS.PHASECHK.TRANS64.TRYWAIT P2, [R22+URZ+0x19c50], R14 ;  /* 0x019c500e160075a7 */ /* 0x0022a4000804017f */
[----:B--2---:R-:W-:Y:S05]  /*20d70*/  @!P2 NANOSLEEP.SYNCS 0x989680 ;  /* 0x009896800000a95d */ /* 0x004fea0003900000 */
[----:B------:R-:W2:Y:S02]  /*20d80*/  @!P2 SYNCS.PHASECHK.TRANS64 P2, [R22+URZ+0x19c50], R14 ;  /* 0x019c500e1600a5a7 */ /* 0x000ea4000804007f */
[----:B--2---:R-:W-:Y:S05]  /*20d90*/  @!P2 BRA `(.L_x_9174) ;  /* 0xfffffffc00f0a947 */ /* 0x004fea000383ffff */
[----:B------:R-:W-:Y:S05]  /*20da0*/  BRA `(.L_x_9173) ;  /* 0xfffffee800747947 */ /* 0x000fea000383ffff */
.L_x_9195:
[----:B0-----:R0:W3:Y:S02]  /*20db0*/  SYNCS.PHASECHK.TRANS64.TRYWAIT P2, [R0+URZ+0x19c30], R3 ;  /* 0x019c3003000075a7 */ /* 0x0010e4000804017f */
[----:B---3--:R-:W-:Y:S05]  /*20dc0*/  @!P2 NANOSLEEP.SYNCS 0x989680 ;  /* 0x009896800000a95d */ /* 0x008fea0003900000 */
[----:B------:R-:W3:Y:S02]  /*20dd0*/  @!P2 SYNCS.PHASECHK.TRANS64 P2, [R0+URZ+0x19c30], R3 ;  /* 0x019c30030000a5a7 */ /* 0x000ee4000804007f */
[----:B---3--:R-:W-:Y:S05]  /*20de0*/  @!P2 BRA `(.L_x_9195) ;  /* 0xfffffffc00f0a947 */ /* 0x008fea000383ffff */
[----:B------:R-:W-:Y:S05]  /*20df0*/  BRA `(.L_x_9194) ;  /* 0xffffff18003c7947 */ /* 0x000fea000383ffff */
.L_x_9200:
[----:B-1----:R1:W2:Y:S02]  /*20e00*/  SYNCS.PHASECHK.TRANS64.TRYWAIT P2, [R153+URZ+0x19c50], R0 ;  /* 0x019c5000990075a7 */ /* 0x0022a4000804017f */
[----:B--2---:R-:W-:Y:S05]  /*20e10*/  @!P2 NANOSLEEP.SYNCS 0x989680 ;  /* 0x009896800000a95d */ /* 0x004fea0003900000 */
[----:B------:R-:W2:Y:S02]  /*20e20*/  @!P2 SYNCS.PHASECHK.TRANS64 P2, [R153+URZ+0x19c50], R0 ;  /* 0x019c50009900a5a7 */ /* 0x000ea4000804007f */
[----:B--2---:R-:W-:Y:S05]  /*20e30*/  @!P2 BRA `(.L_x_9200) ;  /* 0xfffffffc00f0a947 */ /* 0x004fea000383ffff */
[----:B------:R-:W-:Y:S05]  /*20e40*/  BRA `(.L_x_9199) ;  /* 0xffffff1800bc7947 */ /* 0x000fea000383ffff */
.L_x_9209:
[----:B0-----:R0:W3:Y:S02]  /*20e50*/  SYNCS.PHASECHK.TRANS64.TRYWAIT P2, [R0+URZ+0x19c30], R3 ;  /* 0x019c3003000075a7 */ /* 0x0010e4000804017f */
[----:B---3--:R-:W-:Y:S05]  /*20e60*/  @!P2 NANOSLEEP.SYNCS 0x989680 ;  /* 0x009896800000a95d */ /* 0x008fea0003900000 */
[----:B------:R-:W3:Y:S02]  /*20e70*/  @!P2 SYNCS.PHASECHK.TRANS64 P2, [R0+URZ+0x19c30], R3 ;  /* 0x019c30030000a5a7 */ /* 0x000ee4000804007f */
[----:B---3--:R-:W-:Y:S05]  /*20e80*/  @!P2 BRA `(.L_x_9209) ;  /* 0xfffffffc00f0a947 */ /* 0x008fea000383ffff */
[----:B------:R-:W-:Y:S05]  /*20e90*/  BRA `(.L_x_9208) ;  /* 0xffffff3400947947 */ /* 0x000fea000383ffff */
.L_x_9214:
[----:B-1----:R1:W2:Y:S02]  /*20ea0*/  SYNCS.PHASECHK.TRANS64.TRYWAIT P2, [R155+URZ+0x19c50], R3 ;  /* 0x019c50039b0075a7 */ /* 0x0022a4000804017f */
[----:B--2---:R-:W-:Y:S05]  /*20eb0*/  @!P2 NANOSLEEP.SYNCS 0x989680 ;  /* 0x009896800000a95d */ /* 0x004fea0003900000 */
[----:B------:R-:W2:Y:S02]  /*20ec0*/  @!P2 SYNCS.PHASECHK.TRANS64 P2, [R155+URZ+0x19c50], R3 ;  /* 0x019c50039b00a5a7 */ /* 0x000ea4000804007f */
[----:B--2---:R-:W-:Y:S05]  /*20ed0*/  @!P2 BRA `(.L_x_9214) ;  /* 0xfffffffc00f0a947 */ /* 0x004fea000383ffff */
[----:B------:R-:W-:Y:S05]  /*20ee0*/  BRA `(.L_x_9213) ;  /* 0xffffff3800147947 */ /* 0x000fea000383ffff */
.L_x_9229:
[----:B----4-:R4:W0:Y:S02]  /*20ef0*/  SYNCS.PHASECHK.TRANS64.TRYWAIT P1, [R4+URZ+0x19c50], R7 ;  /* 0x019c5007040075a7 */ /* 0x010824000802017f */
[----:B0-----:R-:W-:Y:S05]  /*20f00*/  @!P1 NANOSLEEP.SYNCS 0x989680 ;  /* 0x009896800000995d */ /* 0x001fea0003900000 */
[----:B------:R-:W0:Y:S02]  /*20f10*/  @!P1 SYNCS.PHASECHK.TRANS64 P1, [R4+URZ+0x19c50], R7 ;  /* 0x019c5007040095a7 */ /* 0x000e24000802007f */
[----:B0-----:R-:W-:Y:S05]  /*20f20*/  @!P1 BRA `(.L_x_9229) ;  /* 0xfffffffc00f09947 */ /* 0x001fea000383ffff */
[----:B------:R-:W-:Y:S05]  /*20f30*/  BRA `(.L_x_9228) ;  /* 0xffffff6000fc7947 */ /* 0x000fea000383ffff */
.L_x_9266:
[----:B------:R-:W0:Y:S01]  /*20f40*/  S2R R11, SR_TID.X ;  /* 0x00000000000b7919 */ /* 0x000e220000002100 */
[----:B------:R-:W-:Y:S01]  /*20f50*/  BSSY B1, `(.L_x_9424) ;  /* 0x000000a000017945 */ /* 0x000fe20003800000 */
[----:B------:R-:W-:Y:S02]  /*20f60*/  IMAD.MOV.U32 R12, RZ, RZ, RZ ;  /* 0x000000ffff0c7224 */ /* 0x000fe400078e00ff */
[----:B------:R-:W-:Y:S01]  /*20f70*/  IMAD.MOV.U32 R15, RZ, RZ, -0x1 ;  /* 0xffffffffff0f7424 */ /* 0x000fe200078e00ff */
[----:B0-----:R-:W-:-:S04]  /*20f80*/  SHF.R.U32.HI R11, RZ, 0x5, R11 ;  /* 0x00000005ff0b7819 */ /* 0x001fc8000001160b */
[----:B------:R-:W-:-:S05]  /*20f90*/  LOP3.LUT R11, R11, 0x3, RZ, 0xc0, !PT ;  /* 0x000000030b0b7812 */ /* 0x000fca00078ec0ff */
[----:B------:R-:W-:Y:S02]  /*20fa0*/  IMAD.MOV.U32 R13, RZ, RZ, R11 ;  /* 0x000000ffff0d7224 */ /* 0x000fe400078e000b */
[----:B------:R-:W-:-:S07]  /*20fb0*/  IMAD.MOV.U32 R11, RZ, RZ, 0x1f ;  /* 0x0000001fff0b7424 */ /* 0x000fce00078e00ff */
[----:B------:R-:W-:Y:S05]  /*20fc0*/  WARPSYNC.COLLECTIVE R15, `(.L_x_9425) ;  /* 0x000000000f087348 */ /* 0x000fea0003c00000 */
[----:B------:R0:W1:Y:S02]  /*20fd0*/  SHFL.IDX P6, R14, R13, R12, R11 ;  /* 0x0000000c0d0e7389 */ /* 0x00006400000c000b */
[----:B01----:R-:W-:Y:S01]  /*20fe0*/  ENDCOLLECTIVE ;  /* 0x000000000000791b */ /* 0x003fe20003800000 */
.L_x_9425:
[----:B------:R-:W-:Y:S05]  /*20ff0*/  BSYNC B1 ;  /* 0x0000000000017941 */ /* 0x000fea0003800000 */
.L_x_9424:
[----:B------:R-:W-:Y:S05]  /*21000*/  BRA `(.L_x_9426) ;  /* 0xffffffa000807947 */ /* 0x000fea000383ffff */
.L_x_9268:
[----:B------:R-:W-:Y:S01]  /*21010*/  BSSY B1, `(.L_x_9427) ;  /* 0x0000006000017945 */ /* 0x000fe20003800000 */
[----:B------:R-:W-:-:S07]  /*21020*/  IMAD.MOV.U32 R15, RZ, RZ, -0x1 ;  /* 0xffffffffff0f7424 */ /* 0x000fce00078e00ff */
[----:B0-----:R-:W-:Y:S05]  /*21030*/  WARPSYNC.COLLECTIVE R15, `(.L_x_9428) ;  /* 0x000000000f0c7348 */ /* 0x001fea0003c00000 */
[----:B------:R-:W-:Y:S02]  /*21040*/  ELECT P6, UR62, PT ;  /* 0x00000000003e782f */ /* 0x000fe400038c0000 */
[----:B------:R-:W-:Y:S01]  /*21050*/  MOV R14, UR62 ;  /* 0x0000003e000e7c02 */ /* 0x000fe20008000f00 */
[----:B0-----:R-:W-:Y:S10]  /*21060*/  ENDCOLLECTIVE ;  /* 0x000000000000791b */ /* 0x001ff40003800000 */
.L_x_9428:
[----:B------:R-:W-:Y:S05]  /*21070*/  BSYNC B1 ;  /* 0x0000000000017941 */ /* 0x000fea0003800000 */
.L_x_9427:
[----:B------:R-:W-:Y:S05]  /*21080*/  BRA `(.L_x_9267) ;  /* 0xffffffa000787947 */ /* 0x000fea000383ffff */
.L_x_9270:
[----:B0-----:R0:W1:Y:S02]  /*21090*/  SYNCS.PHASECHK.TRANS64.TRYWAIT P0, [R13+URZ+0x19c20], R8 ;  /* 0x019c20080d0075a7 */ /* 0x001064000800017f */
[----:B-1----:R-:W-:Y:S05]  /*210a0*/  @!P0 NANOSLEEP.SYNCS 0x989680 ;  /* 0x009896800000895d */ /* 0x002fea0003900000 */
[----:B------:R-:W1:Y:S02]  /*210b0*/  @!P0 SYNCS.PHASECHK.TRANS64 P0, [R13+URZ+0x19c20], R8 ;  /* 0x019c20080d0085a7 */ /* 0x000e64000800007f */
[----:B-1----:R-:W-:Y:S05]  /*210c0*/  @!P0 BRA `(.L_x_9270) ;  /* 0xfffffffc00f08947 */ /* 0x002fea000383ffff */
[----:B------:R-:W-:Y:S05]  /*210d0*/  BRA `(.L_x_9429) ;  /* 0xffffffa000947947 */ /* 0x000fea000383ffff */
.L_x_9274:
[----:B-1----:R1:W2:Y:S02]  /*210e0*/  SYNCS.PHASECHK.TRANS64.TRYWAIT P0, [R11+URZ+0x19ca0], R14 ;  /* 0x019ca00e0b0075a7 */ /* 0x0022a4000800017f */
[----:B--2---:R-:W-:Y:S05]  /*210f0*/  @!P0 NANOSLEEP.SYNCS 0x989680 ;  /* 0x009896800000895d */ /* 0x004fea0003900000 */
[----:B------:R-:W2:Y:S02]  /*21100*/  @!P0 SYNCS.PHASECHK.TRANS64 P0, [R11+URZ+0x19ca0], R14 ;  /* 0x019ca00e0b0085a7 */ /* 0x000ea4000800007f */
[----:B--2---:R-:W-:Y:S05]  /*21110*/  @!P0 BRA `(.L_x_9274) ;  /* 0xfffffffc00f08947 */ /* 0x004fea000383ffff */
[----:B------:R-:W-:Y:S05]  /*21120*/  BRA `(.L_x_9430) ;  /* 0xffffffa000ac7947 */ /* 0x000fea000383ffff */
.L_x_9281:
[----:B0-----:R0:W2:Y:S02]  /*21130*/  SYNCS.PHASECHK.TRANS64.TRYWAIT P0, [R11+URZ+0x19cc0], R14 ;  /* 0x019cc00e0b0075a7 */ /* 0x0010a4000800017f */
[----:B--2---:R-:W-:Y:S05]  /*21140*/  @!P0 NANOSLEEP.SYNCS 0x989680 ;  /* 0x009896800000895d */ /* 0x004fea0003900000 */
[----:B------:R-:W2:Y:S02]  /*21150*/  @!P0 SYNCS.PHASECHK.TRANS64 P0, [R11+URZ+0x19cc0], R14 ;  /* 0x019cc00e0b0085a7 */ /* 0x000ea4000800007f */
[----:B--2---:R-:W-:Y:S05]  /*21160*/  @!P0 BRA `(.L_x_9281) ;  /* 0xfffffffc00f08947 */ /* 0x004fea000383ffff */
[----:B------:R-:W-:Y:S05]  /*21170*/  BRA `(.L_x_9431) ;  /* 0xffffffa400a87947 */ /* 0x000fea000383ffff */
.L_x_9290:
[----:B-1----:R1:W2:Y:S02]  /*21180*/  SYNCS.PHASECHK.TRANS64.TRYWAIT P1, [R11+URZ+0x19ca0], R10 ;  /* 0x019ca00a0b0075a7 */ /* 0x0022a4000802017f */
[----:B--2---:R-:W-:Y:S05]  /*21190*/  @!P1 NANOSLEEP.SYNCS 0x989680 ;  /* 0x009896800000995d */ /* 0x004fea0003900000 */
[----:B------:R-:W2:Y:S02]  /*211a0*/  @!P1 SYNCS.PHASECHK.TRANS64 P1, [R11+URZ+0x19ca0], R10 ;  /* 0x019ca00a0b0095a7 */ /* 0x000ea4000802007f */
[----:B--2---:R-:W-:Y:S05]  /*211b0*/  @!P1 BRA `(.L_x_9290) ;  /* 0xfffffffc00f09947 */ /* 0x004fea000383ffff */
[----:B------:R-:W-:Y:S05]  /*211c0*/  BRA `(.L_x_9432) ;  /* 0xffffffa800e07947 */ /* 0x000fea000383ffff */
.L_x_9297:
[----:B0-----:R0:W2:Y:S02]  /*211d0*/  SYNCS.PHASECHK.TRANS64.TRYWAIT P1, [R11+URZ+0x19cc0], R10 ;  /* 0x019cc00a0b0075a7 */ /* 0x0010a4000802017f */
[----:B--2---:R-:W-:Y:S05]  /*211e0*/  @!P1 NANOSLEEP.SYNCS 0x989680 ;  /* 0x009896800000995d */ /* 0x004fea0003900000 */
[----:B------:R-:W2:Y:S02]  /*211f0*/  @!P1 SYNCS.PHASECHK.TRANS64 P1, [R11+URZ+0x19cc0], R10 ;  /* 0x019cc00a0b0095a7 */ /* 0x000ea4000802007f */
[----:B--2---:R-:W-:Y:S05]  /*21200*/  @!P1 BRA `(.L_x_9297) ;  /* 0xfffffffc00f09947 */ /* 0x004fea000383ffff */
[----:B------:R-:W-:Y:S05]  /*21210*/  BRA `(.L_x_9433) ;  /* 0xffffffac00d87947 */ /* 0x000fea000383ffff */
.L_x_9322:
[----:B-1----:R-:W1:Y:S01]  /*21220*/  S2R R6, SR_TID.X ;  /* 0x0000000000067919 */ /* 0x002e620000002100 */
[----:B------:R-:W-:Y:S01]  /*21230*/  BSSY B0, `(.L_x_9434) ;  /* 0x000000a000007945 */ /* 0x000fe20003800000 */
[----:B------:R-:W-:Y:S02]  /*21240*/  IMAD.MOV.U32 R12, RZ, RZ, RZ ;  /* 0x000000ffff0c7224 */ /* 0x000fe400078e00ff */
[----:B------:R-:W-:Y:S02]  /*21250*/  IMAD.MOV.U32 R11, RZ, RZ, 0x1f ;  /* 0x0000001fff0b7424 */ /* 0x000fe400078e00ff */
[----:B------:R-:W-:Y:S01]  /*21260*/  IMAD.MOV.U32 R15, RZ, RZ, -0x1 ;  /* 0xffffffffff0f7424 */ /* 0x000fe200078e00ff */
[----:B-1----:R-:W-:-:S04]  /*21270*/  SHF.R.U32.HI R6, RZ, 0x5, R6 ;  /* 0x00000005ff067819 */ /* 0x002fc80000011606 */
[----:B------:R-:W-:-:S05]  /*21280*/  LOP3.LUT R6, R6, 0x3, RZ, 0xc0, !PT ;  /* 0x0000000306067812 */ /* 0x000fca00078ec0ff */
[----:B0-----:R-:W-:-:S07]  /*21290*/  IMAD.MOV.U32 R13, RZ, RZ, R6 ;  /* 0x000000ffff0d7224 */ /* 0x001fce00078e0006 */
[----:B------:R-:W-:Y:S05]  /*212a0*/  WARPSYNC.COLLECTIVE R15, `(.L_x_9435) ;  /* 0x000000000f087348 */ /* 0x000fea0003c00000 */
[----:B------:R0:W1:Y:S02]  /*212b0*/  SHFL.IDX P6, R14, R13, R12, R11 ;  /* 0x0000000c0d0e7389 */ /* 0x00006400000c000b */
[----:B01----:R-:W-:Y:S01]  /*212c0*/  ENDCOLLECTIVE ;  /* 0x000000000000791b */ /* 0x003fe20003800000 */
.L_x_9435:
[----:B------:R-:W-:Y:S05]  /*212d0*/  BSYNC B0 ;  /* 0x0000000000007941 */ /* 0x000fea0003800000 */
.L_x_9434:
[----:B------:R-:W-:Y:S05]  /*212e0*/  BRA `(.L_x_9436) ;  /* 0xffffffc0005c7947 */ /* 0x000fea000383ffff */
.L_x_9324:
[----:B------:R-:W-:Y:S01]  /*212f0*/  BSSY B0, `(.L_x_9437) ;  /* 0x0000006000007945 */ /* 0x000fe20003800000 */
[----:B------:R-:W-:-:S07]  /*21300*/  IMAD.MOV.U32 R15, RZ, RZ, -0x1 ;  /* 0xffffffffff0f7424 */ /* 0x000fce00078e00ff */
[----:B01----:R-:W-:Y:S05]  /*21310*/  WARPSYNC.COLLECTIVE R15, `(.L_x_9438) ;  /* 0x000000000f0c7348 */ /* 0x003fea0003c00000 */
[----:B------:R-:W-:Y:S02]  /*21320*/  ELECT P6, UR62, PT ;  /* 0x00000000003e782f */ /* 0x000fe400038c0000 */
[----:B------:R-:W-:Y:S01]  /*21330*/  MOV R14, UR62 ;  /* 0x0000003e000e7c02 */ /* 0x000fe20008000f00 */
[----:B01----:R-:W-:Y:S10]  /*21340*/  ENDCOLLECTIVE ;  /* 0x000000000000791b */ /* 0x003ff40003800000 */
.L_x_9438:
[----:B------:R-:W-:Y:S05]  /*21350*/  BSYNC B0 ;  /* 0x0000000000007941 */ /* 0x000fea0003800000 */
.L_x_9437:
[----:B------:R-:W-:Y:S05]  /*21360*/  BRA `(.L_x_9439) ;  /* 0xffffffc000547947 */ /* 0x000fea000383ffff */
.L_x_9327:
[----:B0-----:R0:W1:Y:S02]  /*21370*/  SYNCS.PHASECHK.TRANS64.TRYWAIT P2, [R6+URZ+0x19c80], R5 ;  /* 0x019c8005060075a7 */ /* 0x001064000804017f */
[----:B-1----:R-:W-:Y:S05]  /*21380*/  @!P2 NANOSLEEP.SYNCS 0x989680 ;  /* 0x009896800000a95d */ /* 0x002fea0003900000 */
[----:B------:R-:W1:Y:S02]  /*21390*/  @!P2 SYNCS.PHASECHK.TRANS64 P2, [R6+URZ+0x19c80], R5 ;  /* 0x019c80050600a5a7 */ /* 0x000e64000804007f */
[----:B-1----:R-:W-:Y:S05]  /*213a0*/  @!P2 BRA `(.L_x_9327) ;  /* 0xfffffffc00f0a947 */ /* 0x002fea000383ffff */
[----:B------:R-:W-:Y:S05]  /*213b0*/  BRA `(.L_x_9440) ;  /* 0xffffffc000bc7947 */ /* 0x000fea000383ffff */
.L_x_9329:
[----:B-1----:R1:W2:Y:S02]  /*213c0*/  SYNCS.PHASECHK.TRANS64.TRYWAIT P2, [R6+URZ+0x19c40], R5 ;  /* 0x019c4005060075a7 */ /* 0x0022a4000804017f */
[----:B--2---:R-:W-:Y:S05]  /*213d0*/  @!P2 NANOSLEEP.SYNCS 0x989680 ;  /* 0x009896800000a95d */ /* 0x004fea0003900000 */
[----:B------:R-:W2:Y:S02]  /*213e0*/  @!P2 SYNCS.PHASECHK.TRANS64 P2, [R6+URZ+0x19c40], R5 ;  /* 0x019c40050600a5a7 */ /* 0x000ea4000804007f */
[----:B--2---:R-:W-:Y:S05]  /*213f0*/  @!P2 BRA `(.L_x_9329) ;  /* 0xfffffffc00f0a947 */ /* 0x004fea000383ffff */
[----:B------:R-:W-:Y:S05]  /*21400*/  BRA `(.L_x_9441) ;  /* 0xffffffc400387947 */ /* 0x000fea000383ffff */
.L_x_9332:
[----:B--2---:R2:W3:Y:S02]  /*21410*/  SYNCS.PHASECHK.TRANS64.TRYWAIT P0, [R29+URZ+0x19c20], R4 ;  /* 0x019c20041d0075a7 */ /* 0x0044e4000800017f */
[----:B---3--:R-:W-:Y:S05]  /*21420*/  @!P0 NANOSLEEP.SYNCS 0x989680 ;  /* 0x009896800000895d */ /* 0x008fea0003900000 */
[----:B------:R-:W3:Y:S02]  /*21430*/  @!P0 SYNCS.PHASECHK.TRANS64 P0, [R29+URZ+0x19c20], R4 ;  /* 0x019c20041d0085a7 */ /* 0x000ee4000800007f */
[----:B---3--:R-:W-:Y:S05]  /*21440*/  @!P0 BRA `(.L_x_9332) ;  /* 0xfffffffc00f08947 */ /* 0x008fea000383ffff */
[----:B------:R-:W-:Y:S05]  /*21450*/  BRA `(.L_x_9442) ;  /* 0xffffffc800587947 */ /* 0x000fea000383ffff */
.L_x_9338:
[----:B0-----:R0:W1:Y:S02]  /*21460*/  SYNCS.PHASECHK.TRANS64.TRYWAIT P0, [R5+URZ+0x19c80], R4 ;  /* 0x019c8004050075a7 */ /* 0x001064000800017f */
[----:B-1----:R-:W-:Y:S05]  /*21470*/  @!P0 NANOSLEEP.SYNCS 0x989680 ;  /* 0x009896800000895d */ /* 0x002fea0003900000 */
[----:B------:R-:W1:Y:S02]  /*21480*/  @!P0 SYNCS.PHASECHK.TRANS64 P0, [R5+URZ+0x19c80], R4 ;  /* 0x019c8004050085a7 */ /* 0x000e64000800007f */
[----:B-1----:R-:W-:Y:S05]  /*21490*/  @!P0 BRA `(.L_x_9338) ;  /* 0xfffffffc00f08947 */ /* 0x002fea000383ffff */
[----:B------:R-:W-:Y:S05]  /*214a0*/  BRA `(.L_x_9443) ;  /* 0xffffffc800fc7947 */ /* 0x000fea000383ffff */
.L_x_9345:
[----:B-1----:R1:W2:Y:S02]  /*214b0*/  SYNCS.PHASECHK.TRANS64.TRYWAIT P0, [R5+URZ+0x19c40], R4 ;  /* 0x019c4004050075a7 */ /* 0x0022a4000800017f */
[----:B--2---:R-:W-:Y:S05]  /*214c0*/  @!P0 NANOSLEEP.SYNCS 0x989680 ;  /* 0x009896800000895d */ /* 0x004fea0003900000 */
[----:B------:R-:W2:Y:S02]  /*214d0*/  @!P0 SYNCS.PHASECHK.TRANS64 P0, [R5+URZ+0x19c40], R4 ;  /* 0x019c4004050085a7 */ /* 0x000ea4000800007f */
[----:B--2---:R-:W-:Y:S05]  /*214e0*/  @!P0 BRA `(.L_x_9345) ;  /* 0xfffffffc00f08947 */ /* 0x004fea000383ffff */
[----:B------:R-:W-:Y:S05]  /*214f0*/  BRA `(.L_x_9444) ;  /* 0xffffffcc00f87947 */ /* 0x000fea000383ffff */
.L_x_9353:
[----:B0-----:R0:W1:Y:S02]  /*21500*/  SYNCS.PHASECHK.TRANS64.TRYWAIT P2, [R13+URZ+0x19c70], R3 ;  /* 0x019c70030d0075a7 */ /* 0x001064000804017f */
[----:B-1----:R-:W-:Y:S05]  /*21510*/  @!P2 NANOSLEEP.SYNCS 0x989680 ;  /* 0x009896800000a95d */ /* 0x002fea0003900000 */
[----:B------:R-:W1:Y:S02]  /*21520*/  @!P2 SYNCS.PHASECHK.TRANS64 P2, [R13+URZ+0x19c70], R3 ;  /* 0x019c70030d00a5a7 */ /* 0x000e64000804007f */
[----:B-1----:R-:W-:Y:S05]  /*21530*/  @!P2 BRA `(.L_x_9353) ;  /* 0xfffffffc00f0a947 */ /* 0x002fea000383ffff */
[----:B------:R-:W-:Y:S05]  /*21540*/  BRA `(.L_x_9445) ;  /* 0xffffffd4000c7947 */ /* 0x000fea000383ffff */
.L_x_9355:
[----:B0-----:R0:W1:Y:S02]  /*21550*/  SYNCS.PHASECHK.TRANS64.TRYWAIT P2, [R13+URZ+0x19c60], R4 ;  /* 0x019c60040d0075a7 */ /* 0x001064000804017f */
[----:B-1----:R-:W-:Y:S05]  /*21560*/  @!P2 NANOSLEEP.SYNCS 0x989680 ;  /* 0x009896800000a95d */ /* 0x002fea0003900000 */
[----:B------:R-:W1:Y:S02]  /*21570*/  @!P2 SYNCS.PHASECHK.TRANS64 P2, [R13+URZ+0x19c60], R4 ;  /* 0x019c60040d00a5a7 */ /* 0x000e64000804007f */
[----:B-1----:R-:W-:Y:S05]  /*21580*/  @!P2 BRA `(.L_x_9355) ;  /* 0xfffffffc00f0a947 */ /* 0x002fea000383ffff */
[----:B------:R-:W-:Y:S05]  /*21590*/  BRA `(.L_x_9446) ;  /* 0xffffffd400147947 */ /* 0x000fea000383ffff */
.L_x_9362:
[----:B-1----:R1:W3:Y:S02]  /*215a0*/  SYNCS.PHASECHK.TRANS64.TRYWAIT P0, [R0+URZ+0x19c70], R3 ;  /* 0x019c7003000075a7 */ /* 0x0022e4000800017f */
[----:B---3--:R-:W-:Y:S05]  /*215b0*/  @!P0 NANOSLEEP.SYNCS 0x989680 ;  /* 0x009896800000895d */ /* 0x008fea0003900000 */
[----:B------:R-:W3:Y:S02]  /*215c0*/  @!P0 SYNCS.PHASECHK.TRANS64 P0, [R0+URZ+0x19c70], R3 ;  /* 0x019c7003000085a7 */ /* 0x000ee4000800007f */
[----:B---3--:R-:W-:Y:S05]  /*215d0*/  @!P0 BRA `(.L_x_9362) ;  /* 0xfffffffc00f08947 */ /* 0x008fea000383ffff */
[----:B------:R-:W-:Y:S05]  /*215e0*/  BRA `(.L_x_9447) ;  /* 0xffffffd800a87947 */ /* 0x000fea000383ffff */
.L_x_9364:
[----:B-1----:R1:W3:Y:S02]  /*215f0*/  SYNCS.PHASECHK.TRANS64.TRYWAIT P0, [R0+URZ+0x19c60], R3 ;  /* 0x019c6003000075a7 */ /* 0x0022e4000800017f */
[----:B---3--:R-:W-:Y:S05]  /*21600*/  @!P0 NANOSLEEP.SYNCS 0x989680 ;  /* 0x009896800000895d */ /* 0x008fea0003900000 */
[----:B------:R-:W3:Y:S02]  /*21610*/  @!P0 SYNCS.PHASECHK.TRANS64 P0, [R0+URZ+0x19c60], R3 ;  /* 0x019c6003000085a7 */ /* 0x000ee4000800007f */
[----:B---3--:R-:W-:Y:S05]  /*21620*/  @!P0 BRA `(.L_x_9364) ;  /* 0xfffffffc00f08947 */ /* 0x008fea000383ffff */
[----:B------:R-:W-:Y:S05]  /*21630*/  BRA `(.L_x_9448) ;  /* 0xffffffd800ac7947 */ /* 0x000fea000383ffff */
.L_x_9368:
[----:B------:R-:W-:Y:S01]  /*21640*/  BSSY B0, `(.L_x_9449) ;  /* 0x0000008000007945 */ /* 0x000fe20003800000 */
[----:B0-----:R-:W-:Y:S02]  /*21650*/  IMAD.MOV.U32 R13, RZ, RZ, R24 ;  /* 0x000000ffff0d7224 */ /* 0x001fe400078e0018 */
[----:B------:R-:W-:Y:S02]  /*21660*/  IMAD.MOV.U32 R12, RZ, RZ, RZ ;  /* 0x000000ffff0c7224 */ /* 0x000fe400078e00ff */
[----:B------:R-:W-:Y:S02]  /*21670*/  IMAD.MOV.U32 R11, RZ, RZ, 0x1f ;  /* 0x0000001fff0b7424 */ /* 0x000fe400078e00ff */
[----:B------:R-:W-:-:S07]  /*21680*/  IMAD.MOV.U32 R15, RZ, RZ, -0x1 ;  /* 0xffffffffff0f7424 */ /* 0x000fce00078e00ff */
[----:B-1----:R-:W-:Y:S05]  /*21690*/  WARPSYNC.COLLECTIVE R15, `(.L_x_9450) ;  /* 0x000000000f087348 */ /* 0x002fea0003c00000 */
[----:B------:R0:W2:Y:S02]  /*216a0*/  SHFL.IDX P6, R14, R13, R12, R11 ;  /* 0x0000000c0d0e7389 */ /* 0x0000a400000c000b */
[----:B012---:R-:W-:Y:S01]  /*216b0*/  ENDCOLLECTIVE ;  /* 0x000000000000791b */ /* 0x007fe20003800000 */
.L_x_9450:
[----:B------:R-:W-:Y:S05]  /*216c0*/  BSYNC B0 ;  /* 0x0000000000007941 */ /* 0x000fea0003800000 */
.L_x_9449:
        /* <DEDUP_REMOVED lines=9> */
.L_x_9451:
        /* <DEDUP_REMOVED lines=18> */
.L_x_9452:
[----:B------:R-:W-:Y:S01]  /*21880*/  IMAD.MOV.U32 R12, RZ, RZ, 0x2 ;  /* 0x00000002ff0c7424 */ /* 0x000fe200078e00ff */
[----:B------:R-:W-:-:S05]  /*21890*/  SEL R5, R14, RZ, P1 ;  /* 0x000000ff0e057207 */ /* 0x000fca0000800000 */
[----:B------:R-:W-:-:S04]  /*218a0*/  IMAD.IADD R4, R2, 0x1, R5 ;  /* 0x0000000102047824 */ /* 0x000fc800078e0205 */
[----:B------:R-:W-:-:S07]  /*218b0*/  IMAD.MOV.U32 R13, RZ, RZ, R4 ;  /* 0x000000ffff0d7224 */ /* 0x000fce00078e0004 */
[----:B------:R-:W-:Y:S05]  /*218c0*/  WARPSYNC.COLLECTIVE R15, `(.L_x_9453) ;  /* 0x000000000f087348 */ /* 0x000fea0003c00000 */
[----:B------:R0:W1:Y:S02]  /*218d0*/  SHFL.UP P6, R14, R13, R12, R11 ;  /* 0x0400000c0d0e7389 */ /* 0x00006400000c000b */
[----:B01----:R-:W-:Y:S01]  /*218e0*/  ENDCOLLECTIVE ;  /* 0x000000000000791b */ /* 0x003fe20003800000 */
.L_x_9453:
[----:B------:R-:W-:Y:S01]  /*218f0*/  IMAD.MOV.U32 R12, RZ, RZ, 0x4 ;  /* 0x00000004ff0c7424 */ /* 0x000fe200078e00ff */
[----:B------:R-:W-:-:S05]  /*21900*/  SEL R5, R14, RZ, P2 ;  /* 0x000000ff0e057207 */ /* 0x000fca0001000000 */
[----:B------:R-:W-:-:S04]  /*21910*/  IMAD.IADD R5, R4, 0x1, R5 ;  /* 0x0000000104057824 */ /* 0x000fc800078e0205 */
[----:B------:R-:W-:-:S07]  /*21920*/  IMAD.MOV.U32 R13, RZ, RZ, R5 ;  /* 0x000000ffff0d7224 */ /* 0x000fce00078e0005 */
[----:B------:R-:W-:Y:S05]  /*21930*/  WARPSYNC.COLLECTIVE R15, `(.L_x_9454) ;  /* 0x000000000f087348 */ /* 0x000fea0003c00000 */
[----:B------:R0:W1:Y:S02]  /*21940*/  SHFL.UP P6, R14, R13, R12, R11 ;  /* 0x0400000c0d0e7389 */ /* 0x00006400000c000b */
[----:B01----:R-:W-:Y:S01]  /*21950*/  ENDCOLLECTIVE ;  /* 0x000000000000791b */ /* 0x003fe20003800000 */
.L_x_9454:
[----:B------:R-:W-:Y:S01]  /*21960*/  IMAD.MOV.U32 R12, RZ, RZ, 0x8 ;  /* 0x00000008ff0c7424 */ /* 0x000fe200078e00ff */
[----:B------:R-:W-:-:S05]  /*21970*/  SEL R6, R14, RZ, P3 ;  /* 0x000000ff0e067207 */ /* 0x000fca0001800000 */
[----:B------:R-:W-:-:S04]  /*21980*/  IMAD.IADD R6, R5, 0x1, R6 ;  /* 0x0000000105067824 */ /* 0x000fc800078e0206 */
[----:B------:R-:W-:-:S07]  /*21990*/  IMAD.MOV.U32 R13, RZ, RZ, R6 ;  /* 0x000000ffff0d7224 */ /* 0x000fce00078e0006 */
[----:B------:R-:W-:Y:S05]  /*219a0*/  WARPSYNC.COLLECTIVE R15, `(.L_x_9455) ;  /* 0x000000000f087348 */ /* 0x000fea0003c00000 */
[----:B------:R0:W1:Y:S02]  /*219b0*/  SHFL.UP P6, R14, R13, R12, R11 ;  /* 0x0400000c0d0e7389 */ /* 0x00006400000c000b */
[----:B01----:R-:W-:Y:S01]  /*219c0*/  ENDCOLLECTIVE ;  /* 0x000000000000791b */ /* 0x003fe20003800000 */
.L_x_9455:
[----:B------:R-:W-:Y:S01]  /*219d0*/  IMAD.MOV.U32 R12, RZ, RZ, 0x10 ;  /* 0x00000010ff0c7424 */ /* 0x000fe200078e00ff */
[----:B------:R-:W-:-:S05]  /*219e0*/  SEL R3, R14, RZ, P4 ;  /* 0x000000ff0e037207 */ /* 0x000fca0002000000 */
[----:B------:R-:W-:-:S04]  /*219f0*/  IMAD.IADD R4, R6, 0x1, R3 ;  /* 0x0000000106047824 */ /* 0x000fc800078e0203 */
[----:B------:R-:W-:-:S07]  /*21a00*/  IMAD.MOV.U32 R13, RZ, RZ, R4 ;  /* 0x000000ffff0d7224 */ /* 0x000fce00078e0004 */
[----:B------:R-:W-:Y:S05]  /*21a10*/  WARPSYNC.COLLECTIVE R15, `(.L_x_9456) ;  /* 0x000000000f087348 */ /* 0x000fea0003c00000 */
[----:B------:R0:W1:Y:S02]  /*21a20*/  SHFL.UP P6, R14, R13, R12, R11 ;  /* 0x0400000c0d0e7389 */ /* 0x00006400000c000b */
[----:B01----:R-:W-:Y:S01]  /*21a30*/  ENDCOLLECTIVE ;  /* 0x000000000000791b */ /* 0x003fe20003800000 */
.L_x_9456:
        /* <DEDUP_REMOVED lines=8> */
.L_x_9457:
[----:B------:R-:W-:Y:S05]  /*21ac0*/  BRA `(.L_x_9458) ;  /* 0xffffffdc00807947 */ /* 0x000fea000383ffff */
.L_x_9373:
[----:B------:R-:W-:Y:S01]  /*21ad0*/  BSSY B0, `(.L_x_9459) ;  /* 0x0000008000007945 */ /* 0x000fe20003800000 */
[----:B0----5:R-:W-:Y:S02]  /*21ae0*/  IMAD.MOV.U32 R13, RZ, RZ, R2 ;  /* 0x000000ffff0d7224 */ /* 0x021fe400078e0002 */
[----:B------:R-:W-:Y:S02]  /*21af0*/  IMAD.MOV.U32 R12, RZ, RZ, 0x1 ;  /* 0x00000001ff0c7424 */ /* 0x000fe400078e00ff */
[----:B------:R-:W-:Y:S02]  /*21b00*/  IMAD.MOV.U32 R11, RZ, RZ, RZ ;  /* 0x000000ffff0b7224 */ /* 0x000fe400078e00ff */
[----:B------:R-:W-:-:S07]  /*21b10*/  IMAD.MOV.U32 R15, RZ, RZ, -0x1 ;  /* 0xffffffffff0f7424 */ /* 0x000fce00078e00ff */
[----:B-12---:R-:W-:Y:S05]  /*21b20*/  WARPSYNC.COLLECTIVE R15, `(.L_x_9460) ;  /* 0x000000000f087348 */ /* 0x006fea0003c00000 */
[----:B------:R0:W3:Y:S02]  /*21b30*/  SHFL.UP P6, R14, R13, R12, R11 ;  /* 0x0400000c0d0e7389 */ /* 0x0000e400000c000b */
[----:B0123--:R-:W-:Y:S01]  /*21b40*/  ENDCOLLECTIVE ;  /* 0x000000000000791b */ /* 0x00ffe20003800000 */
.L_x_9460:
[----:B------:R-:W-:Y:S05]  /*21b50*/  BSYNC B0 ;  /* 0x0000000000007941 */ /* 0x000fea0003800000 */
.L_x_9459:
        /* <DEDUP_REMOVED lines=8> */
.L_x_9461:
[----:B------:R-:W-:Y:S01]  /*21be0*/  IMAD.MOV.U32 R12, RZ, RZ, 0x4 ;  /* 0x00000004ff0c7424 */ /* 0x000fe200078e00ff */
[----:B------:R-:W-:-:S05]  /*21bf0*/  SEL R14, R14, RZ, P2 ;  /* 0x000000ff0e0e7207 */ /* 0x000fca0001000000 */
[----:B------:R-:W-:-:S04]  /*21c00*/  IMAD.IADD R3, R13, 0x1, R14 ;  /* 0x000000010d037824 */ /* 0x000fc800078e020e */
[----:B------:R-:W-:-:S07]  /*21c10*/  IMAD.MOV.U32 R13, RZ, RZ, R3 ;  /* 0x000000ffff0d7224 */ /* 0x000fce00078e0003 */
[----:B------:R-:W-:Y:S05]  /*21c20*/  WARPSYNC.COLLECTIVE R15, `(.L_x_9462) ;  /* 0x000000000f087348 */ /* 0x000fea0003c00000 */
[----:B------:R0:W1:Y:S02]  /*21c30*/  SHFL.UP P6, R14, R13, R12, R11 ;  /* 0x0400000c0d0e7389 */ /* 0x00006400000c000b */
[----:B01----:R-:W-:Y:S01]  /*21c40*/  ENDCOLLECTIVE ;  /* 0x000000000000791b */ /* 0x003fe20003800000 */
.L_x_9462:
[----:B------:R-:W-:Y:S01]  /*21c50*/  IMAD.MOV.U32 R12, RZ, RZ, 0x8 ;  /* 0x00000008ff0c7424 */ /* 0x000fe200078e00ff */
[----:B------:R-:W-:-:S05]  /*21c60*/  SEL R4, R14, RZ, P3 ;  /* 0x000000ff0e047207 */ /* 0x000fca0001800000 */
[----:B------:R-:W-:-:S04]  /*21c70*/  IMAD.IADD R4, R3, 0x1, R4 ;  /* 0x0000000103047824 */ /* 0x000fc800078e0204 */
[----:B------:R-:W-:-:S07]  /*21c80*/  IMAD.MOV.U32 R13, RZ, RZ, R4 ;  /* 0x000000ffff0d7224 */ /* 0x000fce00078e0004 */
[----:B------:R-:W-:Y:S05]  /*21c90*/  WARPSYNC.COLLECTIVE R15, `(.L_x_9463) ;  /* 0x000000000f087348 */ /* 0x000fea0003c00000 */
[----:B------:R0:W1:Y:S02]  /*21ca0*/  SHFL.UP P6, R14, R13, R12, R11 ;  /* 0x0400000c0d0e7389 */ /* 0x00006400000c000b */
[----:B01----:R-:W-:Y:S01]  /*21cb0*/  ENDCOLLECTIVE ;  /* 0x000000000000791b */ /* 0x003fe20003800000 */
.L_x_9463:
[----:B------:R-:W-:Y:S01]  /*21cc0*/  IMAD.MOV.U32 R12, RZ, RZ, 0x10 ;  /* 0x00000010ff0c7424 */ /* 0x000fe200078e00ff */
[----:B------:R-:W-:-:S05]  /*21cd0*/  SEL R5, R14, RZ, P4 ;  /* 0x000000ff0e057207 */ /* 0x000fca0002000000 */
[----:B------:R-:W-:-:S04]  /*21ce0*/  IMAD.IADD R5, R4, 0x1, R5 ;  /* 0x0000000104057824 */ /* 0x000fc800078e0205 */
[----:B------:R-:W-:-:S07]  /*21cf0*/  IMAD.MOV.U32 R13, RZ, RZ, R5 ;  /* 0x000000ffff0d7224 */ /* 0x000fce00078e0005 */
[----:B------:R-:W-:Y:S05]  /*21d00*/  WARPSYNC.COLLECTIVE R15, `(.L_x_9464) ;  /* 0x000000000f087348 */ /* 0x000fea0003c00000 */
[----:B------:R0:W1:Y:S02]  /*21d10*/  SHFL.UP P6, R14, R13, R12, R11 ;  /* 0x0400000c0d0e7389 */ /* 0x00006400000c000b */
[----:B01----:R-:W-:Y:S01]  /*21d20*/  ENDCOLLECTIVE ;  /* 0x000000000000791b */ /* 0x003fe20003800000 */
.L_x_9464:
        /* <DEDUP_REMOVED lines=8> */
.L_x_9465:
[----:B------:R-:W-:Y:S05]  /*21db0*/  BRA `(.L_x_9466) ;  /* 0xffffffdc00607947 */ /* 0x000fea000383ffff */
.L_x_9375:
[----:B------:R-:W-:Y:S01]  /*21dc0*/  BSSY B0, `(.L_x_9467) ;  /* 0x0000006000007945 */ /* 0x000fe20003800000 */
[----:B------:R-:W-:Y:S01]  /*21dd0*/  PLOP3.LUT P6, PT, P6, PT, PT, 0x8, 0x0 ;  /* 0x000000000000781c */ /* 0x000fe200037ce170 */
[----:B------:R-:W-:-:S12]  /*21de0*/  IMAD.MOV.U32 R15, RZ, RZ, -0x1 ;  /* 0xffffffffff0f7424 */ /* 0x000fd800078e00ff */
[----:B01----:R-:W-:Y:S05]  /*21df0*/  WARPSYNC.COLLECTIVE R15, `(.L_x_9468) ;  /* 0x000000000f087348 */ /* 0x003fea0003c00000 */
[----:B------:R-:W-:Y:S01]  /*21e00*/  VOTE.ANY R14, PT, P6 ;  /* 0x00000000000e7806 */ /* 0x000fe200030e0100 */
[----:B01----:R-:W-:Y:S06]  /*21e10*/  ENDCOLLECTIVE ;  /* 0x000000000000791b */ /* 0x003fec0003800000 */
.L_x_9468:
[----:B------:R-:W-:Y:S05]  /*21e20*/  BSYNC B0 ;  /* 0x0000000000007941 */ /* 0x000fea0003800000 */
.L_x_9467:
        /* <DEDUP_REMOVED lines=9> */
.L_x_9469:
[----:B------:R-:W-:Y:S01]  /*21ec0*/  IMAD.MOV.U32 R25, RZ, RZ, R14 ;  /* 0x000000ffff197224 */ /* 0x000fe200078e000e */
[----:B------:R-:W-:Y:S06]  /*21ed0*/  BRA `(.L_x_9470) ;  /* 0xffffffdc00507947 */ /* 0x000fec000383ffff */
.L_x_9377:
[----:B------:R-:W-:Y:S01]  /*21ee0*/  BSSY B0, `(.L_x_9471) ;  /* 0x0000007000007945 */ /* 0x000fe20003800000 */
[----:B0-----:R-:W-:Y:S02]  /*21ef0*/  IMAD.MOV.U32 R13, RZ, RZ, R3 ;  /* 0x000000ffff0d7224 */ /* 0x001fe400078e0003 */
[----:B------:R-:W-:Y:S02]  /*21f00*/  IMAD.MOV.U32 R11, RZ, RZ, 0x1f ;  /* 0x0000001fff0b7424 */ /* 0x000fe400078e00ff */
[----:B------:R-:W-:-:S07]  /*21f10*/  IMAD.MOV.U32 R15, RZ, RZ, -0x1 ;  /* 0xffffffffff0f7424 */ /* 0x000fce00078e00ff */
[----:B-123--:R-:W-:Y:S05]  /*21f20*/  WARPSYNC.COLLECTIVE R15, `(.L_x_9472) ;  /* 0x000000000f087348 */ /* 0x00efea0003c00000 */
[----:B------:R0:W4:Y:S02]  /*21f30*/  SHFL.IDX P6, R14, R13, R12, R11 ;  /* 0x0000000c0d0e7389 */ /* 0x00012400000c000b */
[----:B01234-:R-:W-:Y:S01]  /*21f40*/  ENDCOLLECTIVE ;  /* 0x000000000000791b */ /* 0x01ffe20003800000 */
.L_x_9472:
[----:B------:R-:W-:Y:S05]  /*21f50*/  BSYNC B0 ;  /* 0x0000000000007941 */ /* 0x000fea0003800000 */
.L_x_9471:
[----:B------:R-:W-:Y:S01]  /*21f60*/  IMAD.MOV.U32 R5, RZ, RZ, R14 ;  /* 0x000000ffff057224 */ /* 0x000fe200078e000e */
[----:B------:R-:W-:Y:S06]  /*21f70*/  BRA `(.L_x_9376) ;  /* 0xffffffdc00447947 */ /* 0x000fec000383ffff */
.L_x_9381:
[----:B-1----:R1:W2:Y:S02]  /*21f80*/  SYNCS.PHASECHK.TRANS64.TRYWAIT P0, [R6+URZ+0x19c20], R0 ;  /* 0x019c2000060075a7 */ /* 0x0022a4000800017f */
[----:B--2---:R-:W-:Y:S05]  /*21f90*/  @!P0 NANOSLEEP.SYNCS 0x989680 ;  /* 0x009896800000895d */ /* 0x004fea0003900000 */
[----:B------:R-:W2:Y:S02]  /*21fa0*/  @!P0 SYNCS.PHASECHK.TRANS64 P0, [R6+URZ+0x19c20], R0 ;  /* 0x019c2000060085a7 */ /* 0x000ea4000800007f */
[----:B--2---:R-:W-:Y:S05]  /*21fb0*/  @!P0 BRA `(.L_x_9381) ;  /* 0xfffffffc00f08947 */ /* 0x004fea000383ffff */
[----:B------:R-:W-:Y:S05]  /*21fc0*/  BRA `(.L_x_9473) ;  /* 0xffffffe000bc7947 */ /* 0x000fea000383ffff */
.L_x_9382:
[----:B------:R-:W2:Y:S01]  /*21fd0*/  S2R R2, SR_TID.X ;  /* 0x0000000000027919 */ /* 0x000ea20000002100 */
[----:B------:R-:W-:Y:S01]  /*21fe0*/  BSSY B0, `(.L_x_9474) ;  /* 0x000000a000007945 */ /* 0x000fe20003800000 */
[----:B------:R-:W-:Y:S02]  /*21ff0*/  IMAD.MOV.U32 R12, RZ, RZ, RZ ;  /* 0x000000ffff0c7224 */ /* 0x000fe400078e00ff */
[----:B------:R-:W-:Y:S02]  /*22000*/  IMAD.MOV.U32 R11, RZ, RZ, 0x1f ;  /* 0x0000001fff0b7424 */ /* 0x000fe400078e00ff */
[----:B------:R-:W-:Y:S01]  /*22010*/  IMAD.MOV.U32 R15, RZ, RZ, -0x1 ;  /* 0xffffffffff0f7424 */ /* 0x000fe200078e00ff */
[----:B--2---:R-:W-:-:S04]  /*22020*/  SHF.R.U32.HI R2, RZ, 0x5, R2 ;  /* 0x00000005ff027819 */ /* 0x004fc80000011602 */
[----:B------:R-:W-:-:S05]  /*22030*/  LOP3.LUT R2, R2, 0x3, RZ, 0xc0, !PT ;  /* 0x0000000302027812 */ /* 0x000fca00078ec0ff */
[----:B0-----:R-:W-:-:S07]  /*22040*/  IMAD.MOV.U32 R13, RZ, RZ, R2 ;  /* 0x000000ffff0d7224 */ /* 0x001fce00078e0002 */
[----:B-1----:R-:W-:Y:S05]  /*22050*/  WARPSYNC.COLLECTIVE R15, `(.L_x_9475) ;  /* 0x000000000f087348 */ /* 0x002fea0003c00000 */
[----:B------:R0:W2:Y:S02]  /*22060*/  SHFL.IDX P6, R14, R13, R12, R11 ;  /* 0x0000000c0d0e7389 */ /* 0x0000a400000c000b */
[----:B012---:R-:W-:Y:S01]  /*22070*/  ENDCOLLECTIVE ;  /* 0x000000000000791b */ /* 0x007fe20003800000 */
.L_x_9475:
[----:B------:R-:W-:Y:S05]  /*22080*/  BSYNC B0 ;  /* 0x0000000000007941 */ /* 0x000fea0003800000 */
.L_x_9474:
[----:B------:R-:W-:Y:S05]  /*22090*/  BRA `(.L_x_9476) ;  /* 0xffffffe000a47947 */ /* 0x000fea000383ffff */
.L_x_9383:
[----:B------:R-:W-:Y:S01]  /*220a0*/  BSSY B0, `(.L_x_9477) ;  /* 0x0000006000007945 */ /* 0x000fe20003800000 */
[----:B------:R-:W-:-:S07]  /*220b0*/  IMAD.MOV.U32 R15, RZ, RZ, -0x1 ;  /* 0xffffffffff0f7424 */ /* 0x000fce00078e00ff */
[----:B01----:R-:W-:Y:S05]  /*220c0*/  WARPSYNC.COLLECTIVE R15, `(.L_x_9478) ;  /* 0x000000000f0c7348 */ /* 0x003fea0003c00000 */
[----:B------:R-:W-:Y:S02]  /*220d0*/  ELECT P6, UR62, PT ;  /* 0x00000000003e782f */ /* 0x000fe400038c0000 */
[----:B------:R-:W-:Y:S01]  /*220e0*/  MOV R14, UR62 ;  /* 0x0000003e000e7c02 */ /* 0x000fe20008000f00 */
[----:B01----:R-:W-:Y:S10]  /*220f0*/  ENDCOLLECTIVE ;  /* 0x000000000000791b */ /* 0x003ff40003800000 */
.L_x_9478:
[----:B------:R-:W-:Y:S05]  /*22100*/  BSYNC B0 ;  /* 0x0000000000007941 */ /* 0x000fea0003800000 */
.L_x_9477:
[----:B------:R-:W-:Y:S05]  /*22110*/  BRA `(.L_x_9479) ;  /* 0xffffffe000987947 */ /* 0x000fea000383ffff */
.L_x_9385:
[----:B-1----:R1:W2:Y:S02]  /*22120*/  SYNCS.PHASECHK.TRANS64.TRYWAIT P1, [R5+URZ], R4 ;  /* 0x00000004050075a7 */ /* 0x0022a4000802017f */
[----:B--2---:R-:W-:Y:S05]  /*22130*/  @!P1 NANOSLEEP.SYNCS 0x989680 ;  /* 0x009896800000995d */ /* 0x004fea0003900000 */
[----:B------:R-:W2:Y:S02]  /*22140*/  @!P1 SYNCS.PHASECHK.TRANS64 P1, [R5+URZ], R4 ;  /* 0x00000004050095a7 */ /* 0x000ea4000802007f */
[----:B--2---:R-:W-:Y:S05]  /*22150*/  @!P1 BRA `(.L_x_9385) ;  /* 0xfffffffc00f09947 */ /* 0x004fea000383ffff */
[----:B------:R-:W-:Y:S05]  /*22160*/  BRA `(.L_x_9480) ;  /* 0xffffffe000cc7947 */ /* 0x000fea000383ffff */
.L_x_9386:
[----:B--2---:R2:W3:Y:S02]  /*22170*/  SYNCS.PHASECHK.TRANS64.TRYWAIT P1, [R9+URZ], R0 ;  /* 0x00000000090075a7 */ /* 0x0044e4000802017f */
[----:B---3--:R-:W-:Y:S05]  /*22180*/  @!P1 NANOSLEEP.SYNCS 0x989680 ;  /* 0x009896800000995d */ /* 0x008fea0003900000 */
[----:B------:R-:W3:Y:S02]  /*22190*/  @!P1 SYNCS.PHASECHK.TRANS64 P1, [R9+URZ], R0 ;  /* 0x00000000090095a7 */ /* 0x000ee4000802007f */
[----:B---3--:R-:W-:Y:S05]  /*221a0*/  @!P1 BRA `(.L_x_9386) ;  /* 0xfffffffc00f09947 */ /* 0x008fea000383ffff */
[----:B------:R-:W-:Y:S05]  /*221b0*/  BRA `(.L_x_9481) ;  /* 0xffffffe000c07947 */ /* 0x000fea000383ffff */
.L_x_9388:
[----:B---3--:R3:W4:Y:S02]  /*221c0*/  SYNCS.PHASECHK.TRANS64.TRYWAIT P1, [R17+URZ+0x19c60], R4 ;  /* 0x019c6004110075a7 */ /* 0x008724000802017f */
[----:B----4-:R-:W-:Y:S05]  /*221d0*/  @!P1 NANOSLEEP.SYNCS 0x989680 ;  /* 0x009896800000995d */ /* 0x010fea0003900000 */
[----:B------:R-:W4:Y:S02]  /*221e0*/  @!P1 SYNCS.PHASECHK.TRANS64 P1, [R17+URZ+0x19c60], R4 ;  /* 0x019c6004110095a7 */ /* 0x000f24000802007f */
[----:B----4-:R-:W-:Y:S05]  /*221f0*/  @!P1 BRA `(.L_x_9388) ;  /* 0xfffffffc00f09947 */ /* 0x010fea000383ffff */
[----:B------:R-:W-:Y:S05]  /*22200*/  BRA `(.L_x_9482) ;  /* 0xffffffe000c07947 */ /* 0x000fea000383ffff */
.L_x_9390:
[----:B----4-:R4:W0:Y:S02]  /*22210*/  SYNCS.PHASECHK.TRANS64.TRYWAIT P1, [R7+URZ+0x19c60], R0 ;  /* 0x019c6000070075a7 */ /* 0x010824000802017f */
[----:B0-----:R-:W-:Y:S05]  /*22220*/  @!P1 NANOSLEEP.SYNCS 0x989680 ;  /* 0x009896800000995d */ /* 0x001fea0003900000 */
[----:B------:R-:W0:Y:S02]  /*22230*/  @!P1 SYNCS.PHASECHK.TRANS64 P1, [R7+URZ+0x19c60], R0 ;  /* 0x019c6000070095a7 */ /* 0x000e24000802007f */
[----:B0-----:R-:W-:Y:S05]  /*22240*/  @!P1 BRA `(.L_x_9390) ;  /* 0xfffffffc00f09947 */ /* 0x001fea000383ffff */
[----:B------:R-:W-:Y:S05]  /*22250*/  BRA `(.L_x_9483) ;  /* 0xffffffe000c07947 */ /* 0x000fea000383ffff */
.L_x_9392:
[----:B------:R0:W0:Y:S02]  /*22260*/  SYNCS.PHASECHK.TRANS64.TRYWAIT P0, [R17+URZ+0x19c80], R4 ;  /* 0x019c8004110075a7 */ /* 0x000024000800017f */
[----:B0-----:R-:W-:Y:S05]  /*22270*/  @!P0 NANOSLEEP.SYNCS 0x989680 ;  /* 0x009896800000895d */ /* 0x001fea0003900000 */
[----:B------:R-:W0:Y:S02]  /*22280*/  @!P0 SYNCS.PHASECHK.TRANS64 P0, [R17+URZ+0x19c80], R4 ;  /* 0x019c8004110085a7 */ /* 0x000e24000800007f */
[----:B0-----:R-:W-:Y:S05]  /*22290*/  @!P0 BRA `(.L_x_9392) ;  /* 0xfffffffc00f08947 */ /* 0x001fea000383ffff */
[----:B------:R-:W-:Y:S05]  /*222a0*/  BRA `(.L_x_9393) ;  /* 0xffffffe000bc7947 */ /* 0x000fea000383ffff */
.L_x_9484:
        /* <DEDUP_REMOVED lines=13> */
.L_x_12384:


//--------------------- .text._ZN7cutlass13device_kernelIN5flash11enable_sm90INS1_16FlashAttnFwdSm90INS1_25CollectiveMainloopFwdSm90ILi2EN4cute5tupleIJNS5_1CILi1EEES8_S8_EEENS6_IJNS7_ILi192EEENS7_ILi128EEENS7_ILi96EEEEEELi96ENS_12float_e4m3_tEfNS_4arch4Sm90ELb1ELb0ELb0ELb0ELb0ELb0ELb0ELb1ELb1ELb0ELb0ELb0EEENS1_21CollectiveEpilogueFwdINS6_IJSA_SC_SB_EEES9_NS_10bfloat16_tESG_Li384ELb0ELb0ELb0ELb1EEENS1_30DynamicPersistentTileSchedulerILi384ELi128ELb0ELb0ELb1EEEEEEEEEvNT_6ParamsE --------------------------
	.section	.text._ZN7cutlass13device_kernelIN5flash11enable_sm90INS1_16FlashAttnFwdSm90INS1_25CollectiveMainloopFwdSm90ILi2EN4cute5tupleIJNS5_1CILi1EEES8_S8_EEENS6_IJNS7_ILi192EEENS7_ILi128EEENS7_ILi96EEEEEELi96ENS_12float_e4m3_tEfNS_4arch4Sm90ELb1ELb0ELb0ELb0ELb0ELb0ELb0ELb1ELb1ELb0ELb0ELb0EEENS1_21CollectiveEpilogueFwdINS6_IJSA_SC_SB_EEES9_NS_10bfloat16_tESG_Li384ELb0ELb0ELb0ELb1EEENS1_30DynamicPersistentTileSchedulerILi384ELi128ELb0ELb0ELb1EEEEEEEEEvNT_6ParamsE,"ax",@progbits
	.align	128
.text._ZN7cutlass13device_kernelIN5flash11enable_sm90INS1_16FlashAttnFwdSm90INS1_25CollectiveMainloopFwdSm90ILi2EN4cute5tupleIJNS5_1CILi1EEES8_S8_EEENS6_IJNS7_ILi192EEENS7_ILi128EEENS7_ILi96EEEEEELi96ENS_12float_e4m3_tEfNS_4arch4Sm90ELb1ELb0ELb0ELb0ELb0ELb0ELb0ELb1ELb1ELb0ELb0ELb0EEENS1_21CollectiveEpilogueFwdINS6_IJSA_SC_SB_EEES9_NS_10bfloat16_tESG_Li384ELb0ELb0ELb0ELb1EEENS1_30DynamicPersistentTileSchedulerILi384ELi128ELb0ELb0ELb1EEEEEEEEEvNT_6ParamsE:
        .type           _ZN7cutlass13device_kernelIN5flash11enable_sm90INS1_16FlashAttnFwdSm90INS1_25CollectiveMainloopFwdSm90ILi2EN4cute5tupleIJNS5_1CILi1EEES8_S8_EEENS6_IJNS7_ILi192EEENS7_ILi128EEENS7_ILi96EEEEEELi96ENS_12float_e4m3_tEfNS_4arch4Sm90ELb1ELb0ELb0ELb0ELb0ELb0ELb0ELb1ELb1ELb0ELb0ELb0EEENS1_21CollectiveEpilogueFwdINS6_IJSA_SC_SB_EEES9_NS_10bfloat16_tESG_Li384ELb0ELb0ELb0ELb1EEENS1_30DynamicPersistentTileSchedulerILi384ELi128ELb0ELb0ELb1EEEEEEEEEvNT_6ParamsE,@function
        .size           _ZN7cutlass13device_kernelIN5flash11enable_sm90INS1_16FlashAttnFwdSm90INS1_25CollectiveMainloopFwdSm90ILi2EN4cute5tupleIJNS5_1CILi1EEES8_S8_EEENS6_IJNS7_ILi192EEENS7_ILi128EEENS7_ILi96EEEEEELi96ENS_12float_e4m3_tEfNS_4arch4Sm90ELb1ELb0ELb0ELb0ELb0ELb0ELb0ELb1ELb1ELb0ELb0ELb0EEENS1_21CollectiveEpilogueFwdINS6_IJSA_SC_SB_EEES9_NS_10bfloat16_tESG_Li384ELb0ELb0ELb0ELb1EEENS1_30DynamicPersistentTileSchedulerILi384ELi128ELb0ELb0ELb1EEEEEEEEEvNT_6ParamsE,(.L_x_12385 - _ZN7cutlass13device_kernelIN5flash11enable_sm90INS1_16FlashAttnFwdSm90INS1_25CollectiveMainloopFwdSm90ILi2EN4cute5tupleIJNS5_1CILi1EEES8_S8_EEENS6_IJNS7_ILi192EEENS7_ILi128EEENS7_ILi96EEEEEELi96ENS_12float_e4m3_tEfNS_4arch4Sm90ELb1ELb0ELb0ELb0ELb0ELb0ELb0ELb1ELb1ELb0ELb0ELb0EEENS1_21CollectiveEpilogueFwdINS6_IJSA_SC_SB_EEES9_NS_10bfloat16_tESG_Li384ELb0ELb0ELb0ELb1EEENS1_30DynamicPersistentTileSchedulerILi384ELi128ELb0ELb0ELb1EEEEEEEEEvNT_6ParamsE)
        .other          _ZN7cutlass13device_kernelIN5flash11enable_sm90INS1_16FlashAttnFwdSm90INS1_25CollectiveMainloopFwdSm90ILi2EN4cute5tupleIJNS5_1CILi1EEES8_S8_EEENS6_IJNS7_ILi192EEENS7_ILi128EEENS7_ILi96EEEEEELi96ENS_12float_e4m3_tEfNS_4arch4Sm90ELb1ELb0ELb0ELb0ELb0ELb0ELb0ELb1ELb1ELb0ELb0ELb0EEENS1_21CollectiveEpilogueFwdINS6_IJSA_SC_SB_EEES9_NS_10bfloat16_tESG_Li384ELb0ELb0ELb0ELb1EEENS1_30DynamicPersistentTileSchedulerILi384ELi128ELb0ELb0ELb1EEEEEEEEEvNT_6ParamsE,@"STO_CUDA_ENTRY STV_DEFAULT"
_ZN7cutlass13device_kernelIN5flash11enable_sm90INS1_16FlashAttnFwdSm90INS1_25CollectiveMainloopFwdSm90ILi2EN4cute5tupleIJNS5_1CILi1EEES8_S8_EEENS6_IJNS7_ILi192EEENS7_ILi128EEENS7_ILi96EEEEEELi96ENS_12float_e4m3_tEfNS_4arch4Sm90ELb1ELb0ELb0ELb0ELb0ELb0ELb0ELb1ELb1ELb0ELb0ELb0EEENS1_21CollectiveEpilogueFwdINS6_IJSA_SC_SB_EEES9_NS_10bfloat16_tESG_Li384ELb0ELb0ELb0ELb1EEENS1_30DynamicPersistentTileSchedulerILi384ELi128ELb0ELb0ELb1EEEEEEEEEvNT_6ParamsE:
        /* <DEDUP_REMOVED lines=23> */
.L_x_9486:
[----:B------:R-:W-:Y:S05]  /*0170*/  BSYNC B0 ;  /* 0x0000000000007941 */ /* 0x000fea0003800000 */
.L_x_9485:
[----:B------:R-:W-:Y:S01]  /*0180*/  VOTEU.ANY UP0, P0 ;  /* 0x00000000003f7886 */ /* 0x000fe20000000100 */
[----:B------:R-:W1:Y:S01]  /*0190*/  SHFL.IDX PT, R2, R0, RZ, 0x1f ;  /* 0x00001fff00027589 */ /* 0x000e6200000e0000 */
[----:B------:R-:W-:Y:S01]  /*01a0*/  UMOV UR4, 0x1 ;  /* 0x0000000100047882 */ /* 0x000fe20000000000 */
[----:B------:R-:W-:Y:S02]  /*01b0*/  VOTEU.ANY UP1, P0 ;  /* 0x00000000003f7886 */ /* 0x000fe40000020100 */
[----:B------:R-:W2:Y:S01]  /*01c0*/  @UP0 S2UR UR7, SR_CgaCtaId ;  /* 0x00000000000709c3 */ /* 0x000ea20000008800 */
[----:B------:R-:W-:Y:S01]  /*01d0*/  @UP0 UMOV UR6, 0x400 ;  /* 0x0000040000060882 */ /* 0x000fe20000000000 */
[----:B------:R-:W-:-:S04]  /*01e0*/  @UP0 UIADD3 UR4, -UR4, 0x100000, URZ ;  /* 0x0010000004040890 */ /* 0x000fc8000fffe13f */
[----:B------:R-:W-:Y:S02]  /*01f0*/  @UP0 USHF.L.U32 UR5, UR4, 0xb, URZ ;  /* 0x0000000b04050899 */ /* 0x000fe4000800063f */
[----:B------:R-:W-:Y:S01]  /*0200*/  @UP0 USHF.L.U32 UR4, UR4, 0x1, URZ ;  /* 0x0000000104040899 */ /* 0x000fe2000800063f */
[----:B-1----:R-:W-:Y:S02]  /*0210*/  ISETP.NE.AND P1, PT, R2, RZ, PT ;  /* 0x000000ff0200720c */ /* 0x002fe40003f25270 */
[----:B------:R-:W-:Y:S01]  /*0220*/  SHF.R.U32.HI R2, RZ, 0x7, R3 ;  /* 0x00000007ff027819 */ /* 0x000fe20000011603 */
[----:B--2---:R-:W-:Y:S01]  /*0230*/  @UP0 ULEA UR6, UR7, UR6, 0x18 ;  /* 0x0000000607060291 */ /* 0x004fe2000f8ec03f */
[----:B------:R-:W-:-:S04]  /*0240*/  VOTEU.ANY UP0, P0 ;  /* 0x00000000003f7886 */ /* 0x000fc80000000100 */
[----:B------:R-:W1:Y:S04]  /*0250*/  SHFL.IDX PT, R2, R2, RZ, 0x1f ;  /* 0x00001fff02027589 */ /* 0x000e6800000e0000 */
[----:B------:R-:W2:Y:S03]  /*0260*/  FENCE.VIEW.ASYNC.S ;  /* 0x00000000000073c6 */ /* 0x000ea60000000000 */
[----:B--2---:R2:W3:Y:S01]  /*0270*/  @UP0 SYNCS.EXCH.64 URZ, [UR6+0x19c00], UR4 ;  /* 0x019c0004063f05b2 */ /* 0x0044e20008000100 */
[----:B------:R2:W4:Y:S01]  /*0280*/  @UP1 SYNCS.EXCH.64 URZ, [UR6+0x19c20], UR4 ;  /* 0x019c2004063f15b2 */ /* 0x0005220008000100 */
[----:B------:R-:W-:Y:S05]  /*0290*/  @P1 BRA `(.L_x_9487) ;  /* 0x0000000000481947 */ /* 0x000fea0003800000 */
[----:B--2---:R-:W2:Y:S01]  /*02a0*/  S2UR UR5, SR_CgaCtaId ;  /* 0x00000000000579c3 */ /* 0x004ea20000008800 */
[----:B------:R-:W-:Y:S01]  /*02b0*/  UMOV UR4, 0x400 ;  /* 0x0000040000047882 */ /* 0x000fe20000000000 */
[----:B------:R-:W-:Y:S01]  /*02c0*/  UMOV UR6, 0x1 ;  /* 0x0000000100067882 */ /* 0x000fe20000000000 */
[----:B------:R-:W-:Y:S01]  /*02d0*/  UMOV UR9, 0x3 ;  /* 0x0000000300097882 */ /* 0x000fe20000000000 */
[----:B------:R-:W-:-:S04]  /*02e0*/  UIADD3 UR6, -UR6, 0x100000, URZ ;  /* 0x0010000006067890 */ /* 0x000fc8000fffe13f */
[----:B------:R-:W-:Y:S02]  /*02f0*/  USHF.L.U32 UR7, UR6, 0xb, URZ ;  /* 0x0000000b06077899 */ /* 0x000fe4000800063f */
[----:B------:R-:W-:Y:S01]  /*0300*/  USHF.L.U32 UR6, UR6, 0x1, URZ ;  /* 0x0000000106067899 */ /* 0x000fe2000800063f */
[----:B------:R-:W-:Y:S01]  /*0310*/  ELECT P0, URZ, PT ;  /* 0x00000000003f782f */ /* 0x000fe20003800000 */
[----:B--2---:R-:W-:Y:S02]  /*0320*/  ULEA UR8, UR5, UR4, 0x18 ;  /* 0x0000000405087291 */ /* 0x004fe4000f8ec03f */
[----:B------:R-:W-:-:S04]  /*0330*/  UIADD3 UR4, -UR9, 0x100000, URZ ;  /* 0x0010000009047890 */ /* 0x000fc8000fffe13f */
[----:B------:R-:W-:Y:S02]  /*0340*/  USHF.L.U32 UR5, UR4, 0xb, URZ ;  /* 0x0000000b04057899 */ /* 0x000fe4000800063f */
[----:B------:R-:W-:Y:S01]  /*0350*/  USHF.L.U32 UR4, UR4, 0x1, URZ ;  /* 0x0000000104047899 */ /* 0x000fe2000800063f */
[----:B------:R-:W2:Y:S03]  /*0360*/  FENCE.VIEW.ASYNC.S ;  /* 0x00000000000073c6 */ /* 0x000ea60000000000 */
[----:B--2---:R2:W1:Y:S08]  /*0370*/  SYNCS.EXCH.64 URZ, [UR8+0x19c30], UR6 ;  /* 0x019c3006083f75b2 */ /* 0x0044700008000100 */
[----:B------:R2:W1:Y:S01]  /*0380*/  SYNCS.EXCH.64 URZ, [UR8+0x19c40], UR4 ;  /* 0x019c4004083f75b2 */ /* 0x0004620008000100 */
[----:B------:R2:W1:Y:S01]  /*0390*/  SYNCS.EXCH.64 URZ, [UR8+0x19c38], UR6 ;  /* 0x019c3806083f75b2 */ /* 0x0004620008000100 */
[----:B------:R2:W1:Y:S01]  /*03a0*/  SYNCS.EXCH.64 URZ, [UR8+0x19c48], UR4 ;  /* 0x019c4804083f75b2 */ /* 0x0004620008000100 */
[----:B------:R-:W-:Y:S01]  /*03b0*/  NOP ;  /* 0x0000000000007918 */ /* 0x000fe20000000000 */
.L_x_9487:
[----:B------:R-:W5:Y:S01]  /*03c0*/  SHFL.IDX PT, R3, R0, RZ, 0x1f ;  /* 0x00001fff00037589 */ /* 0x000f6200000e0000 */
[----:B------:R-:W-:Y:S01]  /*03d0*/  NOP ;  /* 0x0000000000007918 */ /* 0x000fe20000000000 */
[----:B-----5:R-:W-:-:S13]  /*03e0*/  ISETP.NE.AND P0, PT, R3, RZ, PT ;  /* 0x000000ff0300720c */ /* 0x020fda0003f05270 */
[----:B------:R-:W-:Y:S05]  /*03f0*/  @P0 BRA `(.L_x_9488) ;  /* 0x0000000000480947 */ /* 0x000fea0003800000 */
[----:B--2---:R-:W2:Y:S01]  /*0400*/  S2UR UR5, SR_CgaCtaId ;  /* 0x00000000000579c3 */ /* 0x004ea20000008800 */
[----:B------:R-:W-:Y:S01]  /*0410*/  UMOV UR4, 0x400 ;  /* 0x0000040000047882 */ /* 0x000fe20000000000 */
[----:B------:R-:W-:Y:S01]  /*0420*/  UMOV UR6, 0x80 ;  /* 0x0000008000067882 */ /* 0x000fe20000000000 */
[----:B------:R-:W-:Y:S01]  /*0430*/  UMOV UR7, 0x180 ;  /* 0x0000018000077882 */ /* 0x000fe20000000000 */
[----:B------:R-:W-:Y:S01]  /*0440*/  ELECT P0, URZ, PT ;  /* 0x00000000003f782f */ /* 0x000fe20003800000 */
[----:B--2---:R-:W-:Y:S02]  /*0450*/  ULEA UR8, UR5, UR4, 0x18 ;  /* 0x0000000405087291 */ /* 0x004fe4000f8ec03f */
[----:B------:R-:W-:-:S04]  /*0460*/  UIADD3 UR4, -UR6, 0x100000, URZ ;  /* 0x0010000006047890 */ /* 0x000fc8000fffe13f */
[----:B------:R-:W-:Y:S02]  /*0470*/  USHF.L.U32 UR5, UR4, 0xb, URZ ;  /* 0x0000000b04057899 */ /* 0x000fe4000800063f */
[----:B------:R-:W-:Y:S02]  /*0480*/  USHF.L.U32 UR4, UR4, 0x1, URZ ;  /* 0x0000000104047899 */ /* 0x000fe4000800063f */
        /* <DEDUP_REMOVED lines=9> */
.L_x_9488:
[----:B------:R-:W5:Y:S01]  /*0520*/  SHFL.IDX PT, R3, R0, RZ, 0x1f ;  /* 0x00001fff00037589 */ /* 0x000f6200000e0000 */
[----:B------:R-:W-:Y:S01]  /*0530*/  NOP ;  /* 0x0000000000007918 */ /* 0x000fe20000000000 */
[----:B-----5:R-:W-:-:S13]  /*0540*/  ISETP.NE.AND P0, PT, R3, RZ, PT ;  /* 0x000000ff0300720c */ /* 0x020fda0003f05270 */
[----:B------:R-:W-:Y:S05]  /*0550*/  @P0 BRA `(.L_x_9489) ;  /* 0x0000000000380947 */ /* 0x000fea0003800000 */
[----:B--2---:R-:W2:Y:S01]  /*0560*/  S2UR UR5, SR_CgaCtaId ;  /* 0x00000000000579c3 */ /* 0x004ea20000008800 */
[----:B------:R-:W-:Y:S01]  /*0570*/  UMOV UR4, 0x400 ;  /* 0x0000040000047882 */ /* 0x000fe20000000000 */
[----:B------:R-:W-:Y:S01]  /*0580*/  UMOV UR7, 0x1 ;  /* 0x0000000100077882 */ /* 0x000fe20000000000 */
[----:B------:R-:W-:Y:S01]  /*0590*/  ELECT P0, URZ, PT ;  /* 0x00000000003f782f */ /* 0x000fe20003800000 */
[----:B--2---:R-:W-:Y:S02]  /*05a0*/  ULEA UR6, UR5, UR4, 0x18 ;  /* 0x0000000405067291 */ /* 0x004fe4000f8ec03f */
[----:B------:R-:W-:-:S04]  /*05b0*/  UIADD3 UR4, -UR7, 0x100000, URZ ;  /* 0x0010000007047890 */ /* 0x000fc8000fffe13f */
[----:B------:R-:W-:Y:S02]  /*05c0*/  USHF.L.U32 UR5, UR4, 0xb, URZ ;  /* 0x0000000b04057899 */ /* 0x000fe4000800063f */
[----:B------:R-:W-:Y:S01]  /*05d0*/  USHF.L.U32 UR4, UR4, 0x1, URZ ;  /* 0x0000000104047899 */ /* 0x000fe2000800063f */
[----:B------:R-:W2:Y:S11]  /*05e0*/  FENCE.VIEW.ASYNC.S ;  /* 0x00000000000073c6 */ /* 0x000eb60000000000 */
[----:B--2---:R2:W1:Y:S01]  /*05f0*/  SYNCS.EXCH.64 URZ, [UR6+0x19c70], UR4 ;  /* 0x019c7004063f75b2 */ /* 0x0044620008000100 */
[----:B------:R2:W1:Y:S01]  /*0600*/  SYNCS.EXCH.64 URZ, [UR6+0x19c80], UR4 ;  /* 0x019c8004063f75b2 */ /* 0x0004620008000100 */
[----:B------:R2:W1:Y:S01]  /*0610*/  SYNCS.EXCH.64 URZ, [UR6+0x19c78], UR4 ;  /* 0x019c7804063f75b2 */ /* 0x0004620008000100 */
[----:B------:R2:W1:Y:S01]  /*0620*/  SYNCS.EXCH.64 URZ, [UR6+0x19c88], UR4 ;  /* 0x019c8804063f75b2 */ /* 0x0004620008000100 */
[----:B------:R-:W-:Y:S01]  /*0630*/  NOP ;  /* 0x0000000000007918 */ /* 0x000fe20000000000 */
.L_x_9489:
        /* <DEDUP_REMOVED lines=22> */
.L_x_9490:
        /* <DEDUP_REMOVED lines=22> */
.L_x_9491:
[----:B-1----:R-:W-:Y:S01]  /*0900*/  ISETP.NE.AND P0, PT, R2, RZ, PT ;  /* 0x000000ff0200720c */ /* 0x002fe20003f05270 */
[----:B------:R-:W-:Y:S01]  /*0910*/  IMAD.MOV.U32 R2, RZ, RZ, 0x1 ;  /* 0x00000001ff027424 */ /* 0x000fe200078e00ff */
[----:B------:R-:W-:Y:S01]  /*0920*/  NOP ;  /* 0x0000000000007918 */ /* 0x000fe20000000000 */
[----:B------:R-:W-:-:S03]  /*0930*/  ULDC.64 UR46, c[0x0][0x208] ;  /* 0x00008200002e7ab9 */ /* 0x000fc60000000a00 */
[----:B------:R-:W-:-:S05]  /*0940*/  SEL R2, R2, 0x2, !P0 ;  /* 0x0000000202027807 */ /* 0x000fca0004000000 */
[----:B------:R1:W-:Y:S01]  /*0950*/  STL [R1], R2 ;  /* 0x0000000201007387 */ /* 0x0003e20000100800 */
[----:B---34-:R-:W-:Y:S06]  /*0960*/  BAR.SYNC.DEFER_BLOCKING 0x0 ;  /* 0x0000000000007b1d */ /* 0x018fec0000010000 */
[----:B------:R-:W-:Y:S05]  /*0970*/  @!P0 BRA `(.L_x_9492) ;  /* 0x00000090003c8947 */ /* 0x000fea0003800000 */
.L_x_9493:
[----:B------:R-:W-:-:S08]  /*0980*/  NOP ;  /* 0x0000000000007918 */ /* 0x000fd00000000000 */
[----:B------:R-:W3:Y:S02]  /*0990*/  USETMAXREG.TRY_ALLOC.CTAPOOL UP0, 0xa0 ;  /* 0x000000a0000079c8 */ /* 0x000ee40008000600 */
[----:B---3--:R-:W-:-:S13]  /*09a0*/  PLOP3.LUT P0, PT, PT, PT, UP0, 0x80, 0x0 ;  /* 0x000000000000781c */ /* 0x008fda0003f0f008 */
[----:B------:R-:W-:Y:S05]  /*09b0*/  @!P0 BRA `(.L_x_9493) ;  /* 0xfffffffc00f08947 */ /* 0x000fea000383ffff */
[----:B--2---:R-:W2:Y:S08]  /*09c0*/  S2UR UR7, SR_CTAID.X ;  /* 0x00000000000779c3 */ /* 0x004eb00000002500 */
[----:B------:R-:W-:Y:S08]  /*09d0*/  BAR.ARV 0x4, 0x200 ;  /* 0x0108000000007b1d */ /* 0x000ff00000002000 */
[----:B------:R-:W2:Y:S08]  /*09e0*/  LDC R0, c[0x0][0xda8] ;  /* 0x00036a00ff007b82 */ /* 0x000eb00000000800 */
[----:B------:R-:W-:Y:S06]  /*09f0*/  BAR.ARV 0x8, 0x1a0 ;  /* 0x0206800000007b1d */ /* 0x000fec0000002000 */
[----:B--2---:R-:W-:-:S13]  /*0a00*/  ISETP.LE.AND P0, PT, R0, UR7, PT ;  /* 0x0000000700007c0c */ /* 0x004fda000bf03270 */
[----:B------:R-:W-:Y:S05]  /*0a10*/  @P0 EXIT ;  /* 0x000000000000094d */ /* 0x000fea0003800000 */
[----:B------:R-:W2:Y:S01]  /*0a20*/  LDL.LU R12, [R1] ;  /* 0x00000000010c7983 */ /* 0x000ea20000300800 */
[----:B-1----:R-:W1:Y:S01]  /*0a30*/  S2R R2, SR_TID.X ;  /* 0x0000000000027919 */ /* 0x002e620000002100 */
[----:B------:R-:W3:Y:S08]  /*0a40*/  S2UR UR48, SR_CgaCtaId ;  /* 0x00000000003079c3 */ /* 0x000ef00000008800 */
[----:B------:R-:W4:Y:S01]  /*0a50*/  S2UR UR6, SR_SWINHI ;  /* 0x00000000000679c3 */ /* 0x000f220000002f00 */
[----:B-1----:R-:W-:-:S05]  /*0a60*/  VIADD R11, R2, 0xffffff80 ;  /* 0xffffff80020b7836 */ /* 0x002fca0000000000 */
[----:B------:R-:W-:-:S04]  /*0a70*/  SHF.R.S32.HI R0, RZ, 0x1f, R11 ;  /* 0x0000001fff007819 */ /* 0x000fc8000001140b */
[CC--:B------:R-:W-:Y:S02]  /*0a80*/  LEA.HI R2, R0.reuse, R11.reuse, RZ, 0x7 ;  /* 0x0000000b00027211 */ /* 0x0c0fe400078f38ff */
[----:B------:R-:W-:Y:S02]  /*0a90*/  LEA.HI R3, R0, R11, RZ, 0x4 ;  /* 0x0000000b00037211 */ /* 0x000fe400078f20ff */
[----:B------:R-:W-:Y:S02]  /*0aa0*/  LOP3.LUT R5, R2, 0xffffff80, RZ, 0xc0, !PT ;  /* 0xffffff8002057812 */ /* 0x000fe400078ec0ff */
[----:B------:R-:W-:-:S03]  /*0ab0*/  SHF.R.S32.HI R4, RZ, 0x4, R3 ;  /* 0x00000004ff047819 */ /* 0x000fc60000011403 */
[----:B------:R-:W-:Y:S01]  /*0ac0*/  IMAD.IADD R10, R11, 0x1, -R5 ;  /* 0x000000010b0a7824 */ /* 0x000fe200078e0a05 */
[----:B------:R-:W-:-:S04]  /*0ad0*/  LEA.HI R5, R3, R4, RZ, 0x1 ;  /* 0x0000000403057211 */ /* 0x000fc800078f08ff */
[----:B------:R-:W-:Y:S02]  /*0ae0*/  SHF.R.S32.HI R6, RZ, 0x1f, R10 ;  /* 0x0000001fff067819 */ /* 0x000fe4000001140a */
[----:B------:R-:W-:Y:S02]  /*0af0*/  LOP3.LUT R5, R5, 0x1ffffffe, RZ, 0xc0, !PT ;  /* 0x1ffffffe05057812 */ /* 0x000fe400078ec0ff */
[----:B------:R-:W-:Y:S02]  /*0b00*/  LEA.HI R7, R6, R10, RZ, 0x2 ;  /* 0x0000000a06077211 */ /* 0x000fe400078f10ff */
[----:B------:R-:W-:Y:S01]  /*0b10*/  SHF.R.S32.HI R13, RZ, 0x7, R2 ;  /* 0x00000007ff0d7819 */ /* 0x000fe20000011402 */
[----:B------:R-:W-:Y:S01]  /*0b20*/  IMAD.IADD R5, R4, 0x1, -R5 ;  /* 0x0000000104057824 */ /* 0x000fe200078e0a05 */
[----:B------:R-:W-:Y:S02]  /*0b30*/  LEA.HI R4, R0, R11, RZ, 0x5 ;  /* 0x0000000b00047211 */ /* 0x000fe400078f28ff */
[----:B------:R-:W-:Y:S01]  /*0b40*/  LOP3.LUT R3, R3, 0x7fffff0, RZ, 0xc0, !PT ;  /* 0x07fffff003037812 */ /* 0x000fe200078ec0ff */
[----:B------:R-:W-:Y:S01]  /*0b50*/  IMAD.HI R2, R13, 0x55555556, RZ ;  /* 0x555555560d027827 */ /* 0x000fe200078e02ff */
[----:B------:R-:W-:-:S02]  /*0b60*/  SHF.R.S32.HI R8, RZ, 0x2, R7 ;  /* 0x00000002ff087819 */ /* 0x000fc40000011407 */
[----:B------:R-:W-:Y:S01]  /*0b70*/  SHF.R.S32.HI R9, RZ, 0x1f, R7 ;  /* 0x0000001fff097819 */ /* 0x000fe20000011407 */
[----:B------:R-:W-:Y:S01]  /*0b80*/  IMAD.IADD R3, R11, 0x1, -R3 ;  /* 0x000000010b037824 */ /* 0x000fe200078e0a03 */
[----:B------:R-:W-:Y:S02]  /*0b90*/  SHF.R.S32.HI R14, RZ, 0x5, R4 ;  /* 0x00000005ff0e7819 */ /* 0x000fe40000011404 */
[----:B------:R-:W-:Y:S01]  /*0ba0*/  LEA.HI R9, R9, R8, RZ, 0x3 ;  /* 0x0000000809097211 */ /* 0x000fe200078f18ff */
[----:B------:R-:W-:Y:S01]  /*0bb0*/  UMOV UR39, 0x400 ;  /* 0x0000040000277882 */ /* 0x000fe20000000000 */
[----:B------:R-:W-:Y:S01]  /*0bc0*/  LEA.HI R2, R2, R2, RZ, 0x1 ;  /* 0x0000000202027211 */ /* 0x000fe200078f08ff */
[----:B---3--:R-:W-:Y:S01]  /*0bd0*/  ULEA UR39, UR48, UR39, 0x18 ;  /* 0x0000002730277291 */ /* 0x008fe2000f8ec03f */
[----:B------:R-:W-:Y:S01]  /*0be0*/  LOP3.LUT R9, R9, 0xfffffff8, RZ, 0xc0, !PT ;  /* 0xfffffff809097812 */ /* 0x000fe200078ec0ff */
[----:B------:R-:W-:Y:S01]  /*0bf0*/  IMAD R4, R14, 0x10, R3 ;  /* 0x000000100e047824 */ /* 0x000fe200078e0203 */
[----:B------:R-:W-:-:S02]  /*0c00*/  LEA.HI R6, R6, R10, RZ, 0x5 ;  /* 0x0000000a06067211 */ /* 0x000fc400078f28ff */
[----:B------:R-:W-:Y:S01]  /*0c10*/  LEA.HI R0, R0, R11, RZ, 0x2 ;  /* 0x0000000b00007211 */ /* 0x000fe200078f10ff */
[----:B------:R-:W-:Y:S01]  /*0c20*/  IMAD R23, R2, -0x3, R13 ;  /* 0xfffffffd02177824 */ /* 0x000fe200078e020d */
[----:B------:R-:W-:Y:S01]  /*0c30*/  SHF.R.S32.HI R6, RZ, 0x5, R6 ;  /* 0x00000005ff067819 */ /* 0x000fe20000011406 */
[----:B------:R-:W-:Y:S01]  /*0c40*/  IMAD R3, R4, 0x4, R5 ;  /* 0x0000000404037824 */ /* 0x000fe200078e0205 */
[----:B------:R-:W-:Y:S01]  /*0c50*/  LOP3.LUT R2, R0, 0x1ffffffc, RZ, 0xc0, !PT ;  /* 0x1ffffffc00027812 */ /* 0x000fe200078ec0ff */
[----:B------:R-:W-:Y:S01]  /*0c60*/  IMAD.IADD R9, R8, 0x1, -R9 ;  /* 0x0000000108097824 */ /* 0x000fe200078e0a09 */
[----:B------:R-:W-:Y:S01]  /*0c70*/  UMOV UR4, UR39 ;  /* 0x0000002700047c82 */ /* 0x000fe20008000000 */
[----:B----4-:R-:W-:Y:S01]  /*0c80*/  UMOV UR5, UR6 ;  /* 0x0000000600057c82 */ /* 0x010fe20008000000 */
[----:B------:R-:W-:Y:S01]  /*0c90*/  LOP3.LUT R22, R7, 0x7ffffffc, RZ, 0xc0, !PT ;  /* 0x7ffffffc07167812 */ /* 0x000fe200078ec0ff */
[----:B------:R-:W-:Y:S02]  /*0ca0*/  IMAD.U32 R18, RZ, RZ, UR4 ;  /* 0x00000004ff127e24 */ /* 0x000fe4000f8e00ff */
[----:B------:R-:W-:-:S02]  /*0cb0*/  IMAD.U32 R19, RZ, RZ, UR5 ;  /* 0x00000005ff137e24 */ /* 0x000fc4000f8e00ff */
[----:B------:R-:W-:Y:S02]  /*0cc0*/  IMAD.SHL.U32 R3, R3, 0x8, RZ ;  /* 0x0000000803037824 */ /* 0x000fe400078e00ff */
[----:B------:R-:W-:Y:S02]  /*0cd0*/  IMAD R6, R6, 0x10, R9 ;  /* 0x0000001006067824 */ /* 0x000fe400078e0209 */
[----:B------:R-:W-:Y:S01]  /*0ce0*/  IMAD.IADD R2, R11, 0x1, -R2 ;  /* 0x000000010b027824 */ /* 0x000fe200078e0a02 */
[----:B------:R-:W-:Y:S01]  /*0cf0*/  SHF.R.S32.HI R154, RZ, 0x2, R0 ;  /* 0x00000002ff9a7819 */ /* 0x000fe20000011400 */
[----:B------:R-:W-:Y:S01]  /*0d00*/  IMAD.WIDE R18, R3, 0x2, R18 ;  /* 0x0000000203127825 */ /* 0x000fe200078e0212 */
[----:B------:R-:W-:-:S03]  /*0d10*/  UMOV UR4, UR7 ;  /* 0x0000000700047c82 */ /* 0x000fc60008000000 */
[----:B------:R-:W-:Y:S02]  /*0d20*/  IMAD R23, R23, 0x40, R6 ;  /* 0x0000004017177824 */ /* 0x000fe400078e0206 */
[----:B------:R-:W-:Y:S02]  /*0d30*/  IMAD.MOV.U32 R157, RZ, RZ, RZ ;  /* 0x000000ffff9d7224 */ /* 0x000fe400078e00ff */
[----:B------:R-:W-:Y:S02]  /*0d40*/  IMAD.MOV.U32 R16, RZ, RZ, RZ ;  /* 0x000000ffff107224 */ /* 0x000fe400078e00ff */
[----:B------:R-:W-:Y:S02]  /*0d50*/  IMAD.SHL.U32 R152, R2, 0x8, RZ ;  /* 0x0000000802987824 */ /* 0x000fe400078e00ff */
[----:B------:R-:W-:Y:S01]  /*0d60*/  IMAD.IADD R22, R10, 0x1, -R22 ;  /* 0x000000010a167824 */ /* 0x000fe200078e0a16 */
[----:B------:R-:W-:Y:S01]  /*0d70*/  ULDC.64 UR36, c[0x0][0x198] ;  /* 0x0000660000247ab9 */ /* 0x000fe20000000a00 */
[----:B------:R-:W-:Y:S01]  /*0d80*/  UMOV UR38, URZ ;  /* 0x0000003f00267c82 */ /* 0x000fe20008000000 */
[----:B--2---:R-:W-:-:S07]  /*0d90*/  LOP3.LUT R17, R12, 0x1, RZ, 0xfc, !PT ;  /* 0x000000010c117812 */ /* 0x004fce00078efcff */
.L_x_9539:
        /* <DEDUP_REMOVED lines=11> */
[----:B--23--:R-:W-:Y:S05]  /*0e50*/  @!P0 BRA `(.L_x_9494) ;  /* 0x0000000000208947 */ /* 0x00cfea0003800000 */
        /* <DEDUP_REMOVED lines=8> */
.L_x_9494:
[----:B------:R-:W-:Y:S01]  /*0ee0*/  ULDC UR6, c[0x0][0xdc4] ;  /* 0x0003710000067ab9 */ /* 0x000fe20000000800 */
[----:B------:R-:W-:Y:S01]  /*0ef0*/  UMOV UR40, UR7 ;  /* 0x0000000700287c82 */ /* 0x000fe20008000000 */
[----:B------:R-:W-:-:S11]  /*0f00*/  UISETP.NE.AND UP0, UPT, UR6, 0x1, UPT ;  /* 0x000000010600788c */ /* 0x000fd6000bf05270 */
[----:B------:R-:W-:Y:S02]  /*0f10*/  @UP0 ULDC.64 UR10, c[0x0][0xdc8] ;  /* 0x00037200000a0ab9 */ /* 0x000fe40000000a00 */
[----:B------:R-:W-:-:S04]  /*0f20*/  UIMAD.WIDE.U32 UR4, UR7, UR10, URZ ;  /* 0x0000000a070472a5 */ /* 0x000fc8000f8e003f */
[----:B------:R-:W-:-:S04]  /*0f30*/  @UP0 USHF.R.U32.HI UR40, URZ, UR11, UR5 ;  /* 0x0000000b3f280299 */ /* 0x000fc80008011605 */
[----:B------:R-:W-:-:S12]  /*0f40*/  UIMAD UR4, UR40, UR6, URZ ;  /* 0x00000006280472a4 */ /* 0x000fd8000f8e023f */
.L_x_9495:
        /* <DEDUP_REMOVED lines=40> */
[----:B------:R-:W-:Y:S01]  /*11d0*/  @P0 SHF.R.S32.HI R7, RZ, 0x1f, R9 ;  /* 0x0000001fff070819 */ /* 0x000fe20000011409 */
[----:B------:R-:W4:Y:S02]  /*11e0*/  @P2 LDC R10, c[0x0][0x42c] ;  /* 0x00010b00ff0a2b82 */ /* 0x000f240000000800 */
        /* <DEDUP_REMOVED lines=12> */
[----:B------:R-:W-:-:S03]  /*12b0*/  @P1 IMAD.IADD R0, R7, 0x1, R9 ;  /* 0x0000000107001824 */ /* 0x000fc600078e0209 */
[----:B------:R-:W-:Y:S01]  /*12c0*/  @P0 LEA.HI.X R5, R2, R15, R3, 0x2, P3 ;  /* 0x0000000f02050211 */ /* 0x000fe200018f1403 */
[----:B------:R-:W-:Y:S01]  /*12d0*/  IMAD.MOV.U32 R3, RZ, RZ, 0x3f800000 ;  /* 0x3f800000ff037424 */ /* 0x000fe200078e00ff */
[----:B------:R-:W-:Y:S01]  /*12e0*/  @P1 LEA.HI.X R9, R6, R25, R0, 0x2, P4 ;  /* 0x0000001906091211 */ /* 0x000fe200020f1400 */
[----:B------:R-:W-:Y:S01]  /*12f0*/  IMAD.MOV.U32 R0, RZ, RZ, 0x3f800000 ;  /* 0x3f800000ff007424 */ /* 0x000fe200078e00ff */
[----:B------:R-:W2:Y:S03]  /*1300*/  LDC R2, c[0x0][0x288] ;  /* 0x0000a200ff027b82 */ /* 0x000ea60000000800 */
[----:B------:R-:W3:Y:S04]  /*1310*/  @P0 LDG.E R3, desc[UR46][R4.64] ;  /* 0x0000002e04030981 */ /* 0x000ee8000c1e1900 */
[----:B------:R5:W3:Y:S01]  /*1320*/  @P1 LDG.E R0, desc[UR46][R8.64] ;  /* 0x0000002e08001981 */ /* 0x000ae2000c1e1900 */
[----:B------:R-:W2:Y:S01]  /*1330*/  LDC R6, c[0x0][0x2e0] ;  /* 0x0000b800ff067b82 */ /* 0x000ea20000000800 */
[----:B------:R-:W-:Y:S01]  /*1340*/  ISETP.NE.U32.AND P0, PT, RZ, UR4, PT ;  /* 0x00000004ff007c0c */ /* 0x000fe2000bf05070 */
[----:B------:R-:W-:Y:S01]  /*1350*/  ULOP3.LUT UR4, URZ, UR40, URZ, 0x33, !UPT ;  /* 0x000000283f047292 */ /* 0x000fe2000f8e333f */
[----:B----4-:R-:W-:Y:S01]  /*1360*/  @P2 IMAD.HI.U32 R10, R10, UR43, RZ ;  /* 0x0000002b0a0a2c27 */ /* 0x010fe2000f8e00ff */
[----:B------:R-:W-:-:S02]  /*1370*/  CS2R R12, SRZ ;  /* 0x00000000000c7805 */ /* 0x000fc4000001ff00 */
[----:B------:R-:W-:Y:S01]  /*1380*/  ISETP.NE.AND.EX P0, PT, RZ, UR5, PT, P0 ;  /* 0x00000005ff007c0c */ /* 0x000fe2000bf05300 */
[----:B------:R-:W-:Y:S01]  /*1390*/  ULDC UR5, c[0x0][0xdac] ;  /* 0x00036b0000057ab9 */ /* 0x000fe20000000800 */
[----:B------:R-:W-:Y:S01]  /*13a0*/  IMAD.U32 R156, RZ, RZ, UR43 ;  /* 0x0000002bff9c7e24 */ /* 0x000fe2000f8e00ff */
[----:B------:R-:W-:Y:S01]  /*13b0*/  UIADD3 UR4, UR4, UR5, URZ ;  /* 0x0000000504047290 */ /* 0x000fe2000fffe03f */
[----:B-1----:R-:W-:Y:S01]  /*13c0*/  SEL R89, R89, 0x1, P0 ;  /* 0x0000000159597807 */ /* 0x002fe20000000000 */
[----:B-----5:R-:W1:Y:S01]  /*13d0*/  @P2 LDC R9, c[0x0][0x430] ;  /* 0x00010c00ff092b82 */ /* 0x020e620000000800 */
[----:B------:R-:W-:Y:S01]  /*13e0*/  PLOP3.LUT P0, PT, PT, PT, PT, 0x80, 0x0 ;  /* 0x000000000000781c */ /* 0x000fe20003f0f070 */
[----:B------:R-:W-:Y:S01]  /*13f0*/  UIMAD UR42, UR4, 0xc0, URZ ;  /* 0x000000c0042a78a4 */ /* 0x000fe2000f8e023f */
[----:B------:R-:W-:Y:S01]  /*1400*/  IMAD.MOV.U32 R135, RZ, RZ, RZ ;  /* 0x000000ffff877224 */ /* 0x000fe200078e00ff */
[----:B------:R-:W-:Y:S01]  /*1410*/  CS2R R14, SRZ ;  /* 0x00000000000e7805 */ /* 0x000fe2000001ff00 */
[----:B------:R-:W-:Y:S01]  /*1420*/  ULDC UR4, c[0x0][0x988] ;  /* 0x0002620000047ab9 */ /* 0x000fe20000000800 */
[----:B--2---:R-:W-:-:S02]  /*1430*/  IADD3 R2, -R2, 0x13f, RZ ;  /* 0x0000013f02027810 */ /* 0x004fc40007ffe1ff */
[----:B------:R-:W-:Y:S02]  /*1440*/  CS2R R20, SRZ ;  /* 0x0000000000147805 */ /* 0x000fe4000001ff00 */
[----:B------:R-:W-:Y:S02]  /*1450*/  CS2R R24, SRZ ;  /* 0x0000000000187805 */ /* 0x000fe4000001ff00 */
[----:B------:R-:W-:Y:S02]  /*1460*/  CS2R R26, SRZ ;  /* 0x00000000001a7805 */ /* 0x000fe4000001ff00 */
[----:B------:R-:W-:Y:S02]  /*1470*/  CS2R R28, SRZ ;  /* 0x00000000001c7805 */ /* 0x000fe4000001ff00 */
[----:B------:R-:W-:Y:S02]  /*1480*/  CS2R R30, SRZ ;  /* 0x00000000001e7805 */ /* 0x000fe4000001ff00 */
[----:B------:R-:W-:-:S02]  /*1490*/  CS2R R32, SRZ ;  /* 0x0000000000207805 */ /* 0x000fc4000001ff00 */
[----:B------:R-:W-:Y:S01]  /*14a0*/  CS2R R34, SRZ ;  /* 0x0000000000227805 */ /* 0x000fe2000001ff00 */
[CC--:B------:R-:W-:Y:S01]  /*14b0*/  IMAD R4, R89.reuse, R6.reuse, R2 ;  /* 0x0000000659047224 */ /* 0x0c0fe200078e0202 */
[----:B------:R-:W-:Y:S01]  /*14c0*/  CS2R R36, SRZ ;  /* 0x0000000000247805 */ /* 0x000fe2000001ff00 */
[----:B------:R-:W-:Y:S01]  /*14d0*/  IMAD R2, R89, R6, 0x7f ;  /* 0x0000007f59027424 */ /* 0x000fe200078e0206 */
[----:B------:R-:W-:Y:S01]  /*14e0*/  CS2R R38, SRZ ;  /* 0x0000000000267805 */ /* 0x000fe2000001ff00 */
[----:B------:R-:W-:Y:S01]  /*14f0*/  VIADD R4, R4, UR42 ;  /* 0x0000002a04047c36 */ /* 0x000fe20008000000 */
[----:B------:R-:W-:Y:S02]  /*1500*/  CS2R R40, SRZ ;  /* 0x0000000000287805 */ /* 0x000fe4000001ff00 */
[----:B------:R-:W-:Y:S02]  /*1510*/  CS2R R42, SRZ ;  /* 0x00000000002a7805 */ /* 0x000fe4000001ff00 */
[----:B------:R-:W-:-:S02]  /*1520*/  SHF.R.S32.HI R5, RZ, 0x1f, R2 ;  /* 0x0000001fff057819 */ /* 0x000fc40000011402 */
[----:B------:R-:W-:Y:S02]  /*1530*/  CS2R R44, SRZ ;  /* 0x00000000002c7805 */ /* 0x000fe4000001ff00 */
[----:B------:R-:W-:Y:S02]  /*1540*/  SHF.R.S32.HI R7, RZ, 0x1f, R4 ;  /* 0x0000001fff077819 */ /* 0x000fe40000011404 */
[----:B------:R-:W-:Y:S02]  /*1550*/  CS2R R46, SRZ ;  /* 0x00000000002e7805 */ /* 0x000fe4000001ff00 */
[----:B------:R-:W-:Y:S02]  /*1560*/  LEA.HI R5, R5, R2, RZ, 0x7 ;  /* 0x0000000205057211 */ /* 0x000fe400078f38ff */
[----:B------:R-:W-:Y:S02]  /*1570*/  CS2R R48, SRZ ;  /* 0x0000000000307805 */ /* 0x000fe4000001ff00 */
[----:B------:R-:W-:-:S02]  /*1580*/  LEA.HI R7, R7, R4, RZ, 0x7 ;  /* 0x0000000407077211 */ /* 0x000fc400078f38ff */
[----:B------:R-:W-:Y:S02]  /*1590*/  CS2R R50, SRZ ;  /* 0x0000000000327805 */ /* 0x000fe4000001ff00 */
[----:B------:R-:W-:Y:S02]  /*15a0*/  SHF.R.S32.HI R5, RZ, 0x7, R5 ;  /* 0x00000007ff057819 */ /* 0x000fe40000011405 */
[----:B------:R-:W-:Y:S02]  /*15b0*/  CS2R R52, SRZ ;  /* 0x0000000000347805 */ /* 0x000fe4000001ff00 */
[----:B------:R-:W-:Y:S02]  /*15c0*/  SHF.R.S32.HI R88, RZ, 0x7, R7 ;  /* 0x00000007ff587819 */ /* 0x000fe40000011407 */
[----:B------:R-:W-:Y:S02]  /*15d0*/  CS2R R6, SRZ ;  /* 0x0000000000067805 */ /* 0x000fe4000001ff00 */
[----:B-1----:R-:W-:-:S02]  /*15e0*/  @P2 SHF.R.U32.HI R156, RZ, R9, R10 ;  /* 0x00000009ff9c2219 */ /* 0x002fc4000001160a */
[----:B------:R-:W-:Y:S02]  /*15f0*/  CS2R R8, SRZ ;  /* 0x0000000000087805 */ /* 0x000fe4000001ff00 */
[----:B------:R-:W-:Y:S02]  /*1600*/  VIMNMX R88, R5, R88, PT ;  /* 0x0000005805587248 */ /* 0x000fe40003fe0100 */
[----:B------:R-:W-:Y:S02]  /*1610*/  CS2R R4, SRZ ;  /* 0x0000000000047805 */ /* 0x000fe4000001ff00 */
[----:B------:R-:W-:Y:S02]  /*1620*/  CS2R R10, SRZ ;  /* 0x00000000000a7805 */ /* 0x000fe4000001ff00 */
[----:B------:R-:W-:Y:S02]  /*1630*/  CS2R R54, SRZ ;  /* 0x0000000000367805 */ /* 0x000fe4000001ff00 */
[----:B------:R-:W-:-:S02]  /*1640*/  ISETP.GE.AND P1, PT, R88, 0x1, PT ;  /* 0x000000015800780c */ /* 0x000fc40003f26270 */
[----:B------:R-:W-:Y:S01]  /*1650*/  CS2R R56, SRZ ;  /* 0x0000000000387805 */ /* 0x000fe2000001ff00 */
[----:B------:R-:W-:Y:S02]  /*1660*/  IMAD.MOV.U32 R58, RZ, RZ, RZ ;  /* 0x000000ffff3a7224 */ /* 0x000fe400078e00ff */
[----:B---3--:R-:W-:-:S04]  /*1670*/  FMUL.FTZ R0, R3, R0 ;  /* 0x0000000003007220 */ /* 0x008fc80000410000 */
[----:B------:R-:W-:-:S04]  /*1680*/  FMUL.FTZ R2, R0, UR4 ;  /* 0x0000000400027c20 */ /* 0x000fc80008410000 */
[----:B------:R-:W-:Y:S05]  /*1690*/  @!P1 BRA `(.L_x_9496) ;  /* 0x0000006c00c49947 */ /* 0x000fea0003800000 */
[----:B------:R-:W1:Y:S02]  /*16a0*/  S2R R59, SR_TID.X ;  /* 0x00000000003b7919 */ /* 0x000e640000002100 */
[----:B-1----:R-:W-:-:S05]  /*16b0*/  VIADD R60, R59, 0xffffff80 ;  /* 0xffffff803b3c7836 */ /* 0x002fca0000000000 */
[----:B------:R-:W-:-:S04]  /*16c0*/  SHF.R.S32.HI R59, RZ, 0x1f, R60 ;  /* 0x0000001fff3b7819 */ /* 0x000fc8000001143c */
[----:B------:R-:W-:-:S04]  /*16d0*/  LEA.HI R59, R59, R60, RZ, 0x7 ;  /* 0x0000003c3b3b7211 */ /* 0x000fc800078f38ff */
[----:B------:R-:W-:-:S05]  /*16e0*/  SHF.R.S32.HI R59, RZ, 0x7, R59 ;  /* 0x00000007ff3b7819 */ /* 0x000fca000001143b */
        /* <DEDUP_REMOVED lines=28> */
.L_x_9497:
[----:B------:R-:W-:Y:S02]  /*18b0*/  LEA.HI R0, R157, R157, RZ, 0x1 ;  /* 0x0000009d9d007211 */ /* 0x000fe400078f08ff */
[----:B------:R-:W-:Y:S02]  /*18c0*/  ISETP.NE.AND P1, PT, R17, 0x3, PT ;  /* 0x000000031100780c */ /* 0x000fe40003f25270 */
[----:B------:R-:W-:-:S05]  /*18d0*/  LOP3.LUT R0, R0, 0xfffffffe, RZ, 0xc0, !PT ;  /* 0xfffffffe00007812 */ /* 0x000fca00078ec0ff */
[----:B------:R-:W-:-:S05]  /*18e0*/  IMAD.IADD R0, R157, 0x1, -R0 ;  /* 0x000000019d007824 */ /* 0x000fca00078e0a00 */
[----:B------:R-:W-:-:S04]  /*18f0*/  SHF.L.U32 R0, R0, 0x1f, RZ ;  /* 0x0000001f00007819 */ /* 0x000fc800000006ff */
[----:B------:R-:W1:Y:S02]  /*1900*/  SYNCS.PHASECHK.TRANS64.TRYWAIT P0, [UR39+0x19c00], R0 ;  /* 0x019c0000ff0075a7 */ /* 0x000e640008000167 */
[----:B-1----:R-:W-:Y:S05]  /*1910*/  @!P0 BRA `(.L_x_9498) ;  /* 0x000000b400ac8947 */ /* 0x002fea0003800000 */
.L_x_9613:
[----:B------:R-:W-:Y:S05]  /*1920*/  @!P1 BRA `(.L_x_9499) ;  /* 0x0000000000049947 */ /* 0x000fea0003800000 */
[----:B------:R-:W-:Y:S01]  /*1930*/  BPT.TRAP 0x1 ;  /* 0x000000040000795c */ /* 0x000fe20000300000 */
.L_x_9499:
[----:B------:R-:W-:Y:S01]  /*1940*/  IMAD.U32 R4, RZ, RZ, UR38 ;  /* 0x00000026ff047e24 */ /* 0x000fe2000f8e00ff */
[----:B-1----:R-:W-:-:S04]  /*1950*/  SHF.L.U32 R3, R16, 0x1f, RZ ;  /* 0x0000001f10037819 */ /* 0x002fc800000006ff */
[----:B------:R-:W-:-:S04]  /*1960*/  LEA R4, R4, UR39, 0x3 ;  /* 0x0000002704047c11 */ /* 0x000fc8000f8e18ff */
[----:B------:R1:W2:Y:S01]  /*1970*/  SYNCS.PHASECHK.TRANS64.TRYWAIT P2, [R4+URZ+0x19c30], R3 ;  /* 0x019c3003040075a7 */ /* 0x0002a2000804017f */
[----:B------:R-:W-:Y:S05]  /*1980*/  @!P1 BRA `(.L_x_9500) ;  /* 0x0000000000049947 */ /* 0x000fea0003800000 */
[----:B------:R-:W-:Y:S01]  /*1990*/  BPT.TRAP 0x1 ;  /* 0x000000040000795c */ /* 0x000fe20000300000 */
.L_x_9500:
[----:B------:R-:W3:Y:S01]  /*19a0*/  S2R R0, SR_TID.X ;  /* 0x0000000000007919 */ /* 0x000ee20000002100 */
[----:B------:R-:W-:Y:S01]  /*19b0*/  IMAD.MOV.U32 R135, RZ, RZ, RZ ;  /* 0x000000ffff877224 */ /* 0x000fe200078e00ff */
[----:B---3--:R-:W-:Y:S01]  /*19c0*/  LOP3.LUT P0, RZ, R0, 0x7f, RZ, 0xc0, !PT ;  /* 0x0000007f00ff7812 */ /* 0x008fe2000780c0ff */
[----:B--2---:R-:W-:-:S12]  /*19d0*/  @P2 BRA `(.L_x_9501) ;  /* 0x0000000000082947 */ /* 0x004fd80003800000 */
[----:B------:R-:W2:Y:S02]  /*19e0*/  SYNCS.PHASECHK.TRANS64.TRYWAIT P2, [R4+URZ+0x19c30], R3 ;  /* 0x019c3003040075a7 */ /* 0x000ea4000804017f */
[----:B--2---:R-:W-:Y:S05]  /*19f0*/  @!P2 BRA `(.L_x_9502) ;  /* 0x000000b4008ca947 */ /* 0x004fea0003800000 */
.L_x_9501:
[----:B------:R-:W-:Y:S05]  /*1a00*/  WARPSYNC.ALL ;  /* 0x0000000000007948 */ /* 0x000fea0003800000 */
[----:B------:R-:W-:Y:S01]  /*1a10*/  UIADD3 UR4, UR39, 0x13800, URZ ;  /* 0x0001380027047890 */ /* 0x000fe2000fffe03f */
[----:B------:R-:W-:Y:S01]  /*1a20*/  WARPGROUP.ARRIVE ;  /* 0x00000000000079c5 */ /* 0x000fe20000000000 */
[----:B------:R-:W-:Y:S01]  /*1a30*/  ULOP3.LUT UR12, UR41, 0x10000, URZ, 0xfc, !UPT ;  /* 0x00010000290c7892 */ /* 0x000fe2000f8efc3f */
[----:B------:R-:W3:Y:S01]  /*1a40*/  LDC R8, c[0x0][0x2e0] ;  /* 0x0000b800ff087b82 */ /* 0x000ee20000000800 */
[----:B------:R-:W-:Y:S01]  /*1a50*/  USHF.R.U32.HI UR4, URZ, 0x4, UR4 ;  /* 0x000000043f047899 */ /* 0x000fe20008011604 */
[----:B-12---:R-:W-:Y:S01]  /*1a60*/  IMAD.MOV.U32 R3, RZ, RZ, -0x80 ;  /* 0xffffff80ff037424 */ /* 0x006fe200078e00ff */
[----:B------:R-:W-:Y:S01]  /*1a70*/  UMOV UR13, 0xc0000010 ;  /* 0xc0000010000d7882 */ /* 0x000fe20000000000 */
[----:B------:R-:W-:Y:S01]  /*1a80*/  UMOV UR15, 0xc0000010 ;  /* 0xc0000010000f7882 */ /* 0x000fe20000000000 */
[----:B------:R-:W-:Y:S01]  /*1a90*/  ULOP3.LUT UR4, UR4, 0x3fff, URZ, 0xc0, !UPT ;  /* 0x00003fff04047892 */ /* 0x000fe2000f8ec03f */
[----:B------:R-:W-:Y:S01]  /*1aa0*/  IMAD R0, R88, R3, 0x80 ;  /* 0x0000008058007424 */ /* 0x000fe200078e0203 */
[----:B------:R-:W-:Y:S01]  /*1ab0*/  UMOV UR5, 0xc0000010 ;  /* 0xc000001000057882 */ /* 0x000fe20000000000 */
[----:B------:R-:W-:Y:S01]  /*1ac0*/  UMOV UR7, 0xc0000010 ;  /* 0xc000001000077882 */ /* 0x000fe20000000000 */
[----:B------:R-:W-:Y:S01]  /*1ad0*/  ULOP3.LUT UR16, UR4, 0x10000, URZ, 0xfc, !UPT ;  /* 0x0001000004107892 */ /* 0x000fe2000f8efc3f */
[----:B------:R-:W1:Y:S01]  /*1ae0*/  LDC R6, c[0x0][0x288] ;  /* 0x0000a200ff067b82 */ /* 0x000e620000000800 */
[----:B------:R-:W-:Y:S01]  /*1af0*/  UIADD3 UR4, UR12, 0x180, URZ ;  /* 0x000001800c047890 */ /* 0x000fe2000fffe03f */
[----:B------:R-:W-:Y:S01]  /*1b00*/  VIADD R11, R23, UR42 ;  /* 0x0000002a170b7c36 */ /* 0x000fe20008000000 */
[----:B------:R-:W-:Y:S01]  /*1b10*/  UIMAD UR14, UR38, 0x300, UR16 ;  /* 0x00000300260e78a4 */ /* 0x000fe2000f8e0210 */
[----:B------:R-:W-:Y:S01]  /*1b20*/  @!P0 VIADD R4, R4, 0x19c40 ;  /* 0x00019c4004048836 */ /* 0x000fe20000000000 */
[----:B------:R-:W-:Y:S01]  /*1b30*/  UIADD3 UR8, UR12, 0x300, URZ ;  /* 0x000003000c087890 */ /* 0x000fe2000fffe03f */
[--C-:B------:R-:W-:Y:S01]  /*1b40*/  IMAD.MOV.U32 R134, RZ, RZ, R135.reuse ;  /* 0x000000ffff867224 */ /* 0x100fe200078e0087 */
[----:B------:R-:W-:Y:S01]  /*1b50*/  UIADD3 UR6, UR14, 0x100, URZ ;  /* 0x000001000e067890 */ /* 0x000fe2000fffe03f */
[----:B------:R-:W-:Y:S01]  /*1b60*/  IMAD.MOV.U32 R133, RZ, RZ, R135 ;  /* 0x000000ffff857224 */ /* 0x000fe200078e0087 */
[----:B------:R-:W-:Y:S01]  /*1b70*/  UIADD3 UR10, UR14, 0x200, URZ ;  /* 0x000002000e0a7890 */ /* 0x000fe2000fffe03f */
[----:B------:R-:W-:Y:S01]  /*1b80*/  @!P0 PRMT R4, RZ, 0x654, R4 ;  /* 0x00000654ff048816 */ /* 0x000fe20000000004 */
[----:B------:R-:W-:Y:S01]  /*1b90*/  UMOV UR9, 0xc0000010 ;  /* 0xc000001000097882 */ /* 0x000fe20000000000 */
[----:B------:R-:W-:Y:S01]  /*1ba0*/  QGMMA.64x128x32.F32.E4M3.E4M3 R24, gdesc[UR12], RZ, !UPT, gsb0 ;  /* 0x01e000000c1879f3 */ /* 0x000fe2000c0008ff */
[----:B------:R-:W-:Y:S01]  /*1bb0*/  UMOV UR11, 0xc0000010 ;  /* 0xc0000010000b7882 */ /* 0x000fe20000000000 */
[----:B---3--:R-:W-:-:S02]  /*1bc0*/  IMAD R3, R89, R8, R0 ;  /* 0x0000000859037224 */ /* 0x008fc400078e0200 */
[----:B------:R-:W-:Y:S02]  /*1bd0*/  IMAD.MOV.U32 R132, RZ, RZ, R135 ;  /* 0x000000ffff847224 */ /* 0x000fe400078e0087 */
[----:B------:R-:W-:Y:S02]  /*1be0*/  IMAD R90, R22, -0x2, R3 ;  /* 0xfffffffe165a7824 */ /* 0x000fe400078e0203 */
[--C-:B------:R-:W-:Y:S02]  /*1bf0*/  IMAD.MOV.U32 R131, RZ, RZ, R135.reuse ;  /* 0x000000ffff837224 */ /* 0x100fe400078e0087 */
[--C-:B------:R-:W-:Y:S01]  /*1c00*/  IMAD.MOV.U32 R130, RZ, RZ, R135.reuse ;  /* 0x000000ffff827224 */ /* 0x100fe200078e0087 */
[--C-:B-1----:R-:W-:Y:S01]  /*1c10*/  IADD3 R5, R3, 0x1, -R6.reuse ;  /* 0x0000000103057810 */ /* 0x102fe20007ffe806 */
[----:B------:R-:W-:Y:S02]  /*1c20*/  IMAD R89, R89, R8, -R6 ;  /* 0x0000000859597224 */ /* 0x000fe400078e0a06 */
[----:B------:R-:W-:-:S02]  /*1c30*/  IMAD.MOV.U32 R129, RZ, RZ, R135 ;  /* 0x000000ffff817224 */ /* 0x000fc400078e0087 */
[----:B------:R-:W-:Y:S02]  /*1c40*/  IMAD R10, R22, -0x2, R5 ;  /* 0xfffffffe160a7824 */ /* 0x000fe400078e0205 */
[----:B------:R-:W-:Y:S02]  /*1c50*/  VIADD R89, R89, UR42 ;  /* 0x0000002a59597c36 */ /* 0x000fe40008000000 */
[----:B------:R-:W-:Y:S01]  /*1c60*/  IMAD.MOV.U32 R128, RZ, RZ, R135 ;  /* 0x000000ffff807224 */ /* 0x000fe200078e0087 */
[----:B------:R-:W-:Y:S01]  /*1c70*/  IADD3 R3, R10, 0x8, R11 ;  /* 0x000000080a037810 */ /* 0x000fe20007ffe00b */
[--C-:B------:R-:W-:Y:S02]  /*1c80*/  IMAD.MOV.U32 R127, RZ, RZ, R135.reuse ;  /* 0x000000ffff7f7224 */ /* 0x100fe400078e0087 */
[--C-:B------:R-:W-:Y:S01]  /*1c90*/  IMAD.MOV.U32 R126, RZ, RZ, R135.reuse ;  /* 0x000000ffff7e7224 */ /* 0x100fe200078e0087 */
[----:B------:R-:W-:Y:S01]  /*1ca0*/  VIMNMX R0, R90, R3, PT ;  /* 0x000000035a007248 */ /* 0x000fe20003fe0100 */
[----:B------:R-:W-:-:S02]  /*1cb0*/  IMAD.MOV.U32 R125, RZ, RZ, R135 ;  /* 0x000000ffff7d7224 */ /* 0x000fc400078e0087 */
[--C-:B------:R-:W-:Y:S01]  /*1cc0*/  IMAD.MOV.U32 R124, RZ, RZ, R135.reuse ;  /* 0x000000ffff7c7224 */ /* 0x100fe200078e0087 */
[C---:B------:R-:W-:Y:S01]  /*1cd0*/  ISETP.GT.AND P2, PT, R0.reuse, RZ, PT ;  /* 0x000000ff0000720c */ /* 0x040fe20003f44270 */
[--C-:B------:R-:W-:Y:S01]  /*1ce0*/  IMAD.MOV.U32 R123, RZ, RZ, R135.reuse ;  /* 0x000000ffff7b7224 */ /* 0x100fe200078e0087 */
[C---:B------:R-:W-:Y:S01]  /*1cf0*/  ISETP.GT.AND P3, PT, R0.reuse, 0x1, PT ;  /* 0x000000010000780c */ /* 0x040fe20003f64270 */
[--C-:B------:R-:W-:Y:S01]  /*1d00*/  IMAD.MOV.U32 R122, RZ, RZ, R135.reuse ;  /* 0x000000ffff7a7224 */ /* 0x100fe200078e0087 */
[----:B------:R-:W-:Y:S01]  /*1d10*/  ISETP.GT.AND P4, PT, R0, 0x8, PT ;  /* 0x000000080000780c */ /* 0x000fe20003f84270 */
        /* <DEDUP_REMOVED lines=117> */
[----:B------:R-:W-:Y:S01]  /*2470*/  VIADDMNMX R75, R11, R10, R90, PT ;  /* 0x0000000a0b4b7246 */ /* 0x000fe2000380015a */
[----:B------:R-:W-:Y:S01]  /*2480*/  IMAD.MOV.U32 R90, RZ, RZ, R135 ;  /* 0x000000ffff5a7224 */ /* 0x000fe200078e0087 */
[----:B------:R-:W-:Y:S02]  /*2490*/  FMNMX.FTZ R31, R87, R0, !PT ;  /* 0x00000000571f7209 */ /* 0x000fe40007810000 */
[----:B------:R-:W-:-:S02]  /*24a0*/  ISETP.GT.AND P3, PT, R75, 0x1, PT ;  /* 0x000000014b00780c */ /* 0x000fc40003f64270 */
[----:B------:R-:W-:Y:S01]  /*24b0*/  ISETP.GT.AND P4, PT, R75, 0x8, PT ;  /* 0x000000084b00780c */ /* 0x000fe20003f84270 */
[----:B------:R-:W2:Y:S02]  /*24c0*/  SHFL.BFLY PT, R0, R31, 0x2, 0x1f ;  /* 0x0c401f001f007f89 */ /* 0x000ea400000e0000 */
[----:B--2---:R-:W-:Y:S02]  /*24d0*/  FMNMX.FTZ R35, R31, R0, !PT ;  /* 0x000000001f237209 */ /* 0x004fe40007810000 */
[----:B------:R-:W-:Y:S02]  /*24e0*/  FSEL R31, R25, -INF , P3 ;  /* 0xff800000191f7808 */ /* 0x000fe40001800000 */
[----:B------:R-:W-:Y:S01]  /*24f0*/  FSEL R25, R28, -INF , P4 ;  /* 0xff8000001c197808 */ /* 0x000fe20002000000 */
[----:B------:R-:W2:Y:S01]  /*2500*/  SHFL.BFLY PT, R0, R35, 0x1, 0x1f ;  /* 0x0c201f0023007f89 */ /* 0x000ea200000e0000 */
[----:B------:R-:W-:Y:S02]  /*2510*/  ISETP.GT.AND P3, PT, R75, 0x10, PT ;  /* 0x000000104b00780c */ /* 0x000fe40003f64270 */
[----:B--2---:R-:W-:-:S02]  /*2520*/  FMNMX.FTZ R0, R35, R0, !PT ;  /* 0x0000000023007209 */ /* 0x004fc40007810000 */
[----:B------:R-:W-:Y:S02]  /*2530*/  FSEL R35, R32, -INF , P3 ;  /* 0xff80000020237808 */ /* 0x000fe40001800000 */
[----:B------:R-:W-:Y:S01]  /*2540*/  FSETP.NEU.FTZ.AND P2, PT, R0, -INF , PT ;  /* 0xff8000000000780b */ /* 0x000fe20003f5d000 */
[----:B------:R-:W-:-:S01]  /*2550*/  FFMA.FTZ R7, R2, R0, -8 ;  /* 0xc100000002077423 */ /* 0x000fc20000010000 */
[----:B------:R-:W-:-:S04]  /*2560*/  ISETP.GT.AND P3, PT, R75, 0x18, PT ;  /* 0x000000184b00780c */ /* 0x000fc80003f64270 */
[----:B------:R-:W-:Y:S02]  /*2570*/  FSEL R7, R7, RZ, P2 ;  /* 0x000000ff07077208 */ /* 0x000fe40001000000 */
[----:B------:R-:W-:Y:S02]  /*2580*/  ISETP.GT.AND P2, PT, R75, RZ, PT ;  /* 0x000000ff4b00720c */ /* 0x000fe40003f44270 */
[----:B------:R-:W-:Y:S01]  /*2590*/  FSEL R39, R36, -INF , P3 ;  /* 0xff80000024277808 */ /* 0x000fe20001800000 */
        /* <DEDUP_REMOVED lines=63> */
[----:B------:R-:W-:Y:S01]  /*2990*/  FMNMX.FTZ R24, R71, R24, !PT ;  /* 0x0000001847187209 */ /* 0x000fe20007810000 */
[----:B------:R-:W-:Y:S01]  /*29a0*/  IMAD.MOV.U32 R92, RZ, RZ, R135 ;  /* 0x000000ffff5c7224 */ /* 0x000fe200078e0087 */
[----:B------:R-:W-:-:S02]  /*29b0*/  ISETP.GT.AND P2, PT, R75, 0x39, PT ;  /* 0x000000394b00780c */ /* 0x000fc40003f44270 */
[----:B------:R-:W-:Y:S02]  /*29c0*/  FSEL R79, R52, -INF , P3 ;  /* 0xff800000344f7808 */ /* 0x000fe40001800000 */
[----:B------:R-:W-:Y:S01]  /*29d0*/  FMNMX.FTZ R28, R49, R24, !PT ;  /* 0x00000018311c7209 */ /* 0x000fe20007810000 */
[----:B------:R2:W3:Y:S01]  /*29e0*/  MUFU.EX2 R10, R94 ;  /* 0x0000005e000a7308 */ /* 0x0004e20000000800 */
[----:B------:R-:W-:Y:S02]  /*29f0*/  ISETP.GT.AND P3, PT, R75, 0x40, PT ;  /* 0x000000404b00780c */ /* 0x000fe40003f64270 */
[----:B------:R-:W-:Y:S02]  /*2a00*/  FSEL R53, R53, -INF , P2 ;  /* 0xff80000035357808 */ /* 0x000fe40001000000 */
[----:B------:R-:W-:Y:S02]  /*2a10*/  FMNMX.FTZ R28, R79, R28, !PT ;  /* 0x0000001c4f1c7209 */ /* 0x000fe40007810000 */
        /* <DEDUP_REMOVED lines=9> */
[----:B----4-:R-:W-:Y:S01]  /*2ab0*/  FFMA.FTZ R43, R2, R47, -R7 ;  /* 0x0000002f022b7223 */ /* 0x010fe20000010807 */
[----:B------:R-:W-:Y:S01]  /*2ac0*/  ISETP.GT.AND P2, PT, R75, 0x49, PT ;  /* 0x000000494b00780c */ /* 0x000fe20003f44270 */
[----:B---3--:R-:W-:Y:S01]  /*2ad0*/  FADD.FTZ R8, R9, R10 ;  /* 0x0000000a09087221 */ /* 0x008fe20000010000 */
[----:B------:R-:W-:Y:S02]  /*2ae0*/  FSEL R91, R60, -INF , P3 ;  /* 0xff8000003c5b7808 */ /* 0x000fe40001800000 */
[----:B------:R-:W-:Y:S01]  /*2af0*/  FMNMX.FTZ R32, R57, R32, !PT ;  /* 0x0000002039207209 */ /* 0x000fe20007810000 */
[----:B------:R-:W-:Y:S01]  /*2b00*/  MUFU.EX2 R11, R11 ;  /* 0x0000000b000b7308 */ /* 0x000fe20000000800 */
[----:B------:R-:W-:-:S02]  /*2b10*/  ISETP.GT.AND P3, PT, R75, 0x50, PT ;  /* 0x000000504b00780c */ /* 0x000fc40003f64270 */
[----:B------:R-:W-:Y:S02]  /*2b20*/  FSEL R61, R61, -INF , P2 ;  /* 0xff8000003d3d7808 */ /* 0x000fe40001000000 */
[----:B------:R-:W-:Y:S02]  /*2b30*/  FMNMX.FTZ R32, R91, R32, !PT ;  /* 0x000000205b207209 */ /* 0x000fe40007810000 */
[----:B------:R-:W-:Y:S01]  /*2b40*/  ISETP.GT.AND P2, PT, R75, 0x51, PT ;  /* 0x000000514b00780c */ /* 0x000fe20003f44270 */
[----:B------:R-:W2:Y:S01]  /*2b50*/  MUFU.EX2 R12, R12 ;  /* 0x0000000c000c7308 */ /* 0x000ea20000000800 */
        /* <DEDUP_REMOVED lines=29> */
[----:B------:R-:W3:Y:S01]  /*2d30*/  MUFU.EX2 R20, R20 ;  /* 0x0000001400147308 */ /* 0x000ee20000000800 */
        /* <DEDUP_REMOVED lines=10> */
[----:B------:R-:W-:-:S02]  /*2de0*/  FSEL R85, R85, -INF , P2 ;  /* 0xff80000055557808 */ /* 0x000fc40001000000 */
[----:B------:R-:W-:Y:S02]  /*2df0*/  FMNMX.FTZ R44, R75, R44, !PT ;  /* 0x0000002c4b2c7209 */ /* 0x000fe40007810000 */
[----:B--2---:R-:W-:Y:S02]  /*2e00*/  F2FP.SATFINITE.E4M3.F32.PACK_AB_MERGE_C R149, R12, R11, RZ ;  /* 0x0000000b0c95723e */ /* 0x004fe400048070ff */
[----:B------:R-:W-:Y:S01]  /*2e10*/  FMNMX.FTZ R3, R85, R44, !PT ;  /* 0x0000002c55037209 */ /* 0x000fe20007810000 */
[----:B------:R-:W2:Y:S01]  /*2e20*/  MUFU.EX2 R43, R43 ;  /* 0x0000002b002b7308 */ /* 0x000ea20000000800 */
[----:B---3--:R-:W-:Y:S02]  /*2e30*/  F2FP.SATFINITE.E4M3.F32.PACK_AB_MERGE_C R151, R20, R15, RZ ;  /* 0x0000000f1497723e */ /* 0x008fe400048070ff */
[----:B------:R-:W-:Y:S01]  /*2e40*/  F2FP.SATFINITE.E4M3.F32.PACK_AB_MERGE_C R149, R10, R9, R149 ;  /* 0x000000090a95723e */ /* 0x000fe20004807095 */
[----:B------:R-:W3:Y:S01]  /*2e50*/  SHFL.BFLY PT, R48, R3, 0x2, 0x1f ;  /* 0x0c401f0003307f89 */ /* 0x000ee200000e0000 */
[----:B------:R-:W-:-:S03]  /*2e60*/  F2FP.SATFINITE.E4M3.F32.PACK_AB_MERGE_C R151, R14, R13, R151 ;  /* 0x0000000d0e97723e */ /* 0x000fc60004807097 */
[----:B------:R-:W-:Y:S08]  /*2e70*/  MUFU.EX2 R44, R62 ;  /* 0x0000003e002c7308 */ /* 0x000ff00000000800 */
[----:B------:R-:W-:Y:S01]  /*2e80*/  MUFU.EX2 R51, R51 ;  /* 0x0000003300337308 */ /* 0x000fe20000000800 */
[----:B--2---:R-:W-:-:S04]  /*2e90*/  F2FP.SATFINITE.E4M3.F32.PACK_AB_MERGE_C R145, R43, R28, RZ ;  /* 0x0000001c2b91723e */ /* 0x004fc800048070ff */
[----:B------:R-:W-:-:S03]  /*2ea0*/  F2FP.SATFINITE.E4M3.F32.PACK_AB_MERGE_C R145, R24, R21, R145 ;  /* 0x000000151891723e */ /* 0x000fc60004807091 */
[----:B------:R-:W2:Y:S01]  /*2eb0*/  MUFU.EX2 R55, R55 ;  /* 0x0000003700377308 */ /* 0x000ea20000000800 */
[----:B---3--:R-:W-:-:S07]  /*2ec0*/  FMNMX.FTZ R48, R3, R48, !PT ;  /* 0x0000003003307209 */ /* 0x008fce0007810000 */
[----:B------:R-:W-:Y:S01]  /*2ed0*/  MUFU.EX2 R59, R59 ;  /* 0x0000003b003b7308 */ /* 0x000fe20000000800 */
[----:B------:R-:W3:Y:S07]  /*2ee0*/  SHFL.BFLY PT, R3, R48, 0x1, 0x1f ;  /* 0x0c201f0030037f89 */ /* 0x000eee00000e0000 */
[----:B------:R-:W4:Y:S01]  /*2ef0*/  MUFU.EX2 R105, R105 ;  /* 0x0000006900697308 */ /* 0x000f220000000800 */
[----:B--2---:R-:W-:-:S04]  /*2f00*/  F2FP.SATFINITE.E4M3.F32.PACK_AB_MERGE_C R147, R55, R36, RZ ;  /* 0x000000243793723e */ /* 0x004fc800048070ff */
[----:B------:R-:W-:-:S03]  /*2f10*/  F2FP.SATFINITE.E4M3.F32.PACK_AB_MERGE_C R147, R51, R32, R147 ;  /* 0x000000203393723e */ /* 0x000fc60004807093 */
[----:B------:R-:W-:Y:S08]  /*2f20*/  MUFU.EX2 R26, R26 ;  /* 0x0000001a001a7308 */ /* 0x000ff00000000800 */
[----:B------:R-:W-:Y:S01]  /*2f30*/  MUFU.EX2 R101, R101 ;  /* 0x0000006500657308 */ /* 0x000fe20000000800 */
[----:B---3--:R-:W-:Y:S02]  /*2f40*/  FMNMX.FTZ R3, R48, R3, !PT ;  /* 0x0000000330037209 */ /* 0x008fe40007810000 */
[----:B----4-:R-:W-:-:S02]  /*2f50*/  F2FP.SATFINITE.E4M3.F32.PACK_AB_MERGE_C R141, R105, R44, RZ ;  /* 0x0000002c698d723e */ /* 0x010fc400048070ff */
[----:B------:R-:W-:Y:S01]  /*2f60*/  FSETP.NEU.FTZ.AND P2, PT, R3, -INF , PT ;  /* 0xff8000000300780b */ /* 0x000fe20003f5d000 */
[----:B------:R-:W-:Y:S01]  /*2f70*/  FFMA.FTZ R50, R2, R3, -8 ;  /* 0xc100000002327423 */ /* 0x000fe20000010003 */
[----:B------:R-:W-:Y:S01]  /*2f80*/  F2FP.SATFINITE.E4M3.F32.PACK_AB_MERGE_C R141, R59, R40, R141 ;  /* 0x000000283b8d723e */ /* 0x000fe2000480708d */
[----:B------:R-:W-:Y:S03]  /*2f90*/  MUFU.EX2 R30, R30 ;  /* 0x0000001e001e7308 */ /* 0x000fe60000000800 */
[----:B------:R-:W-:-:S05]  /*2fa0*/  FSEL R50, R50, RZ, P2 ;  /* 0x000000ff32327208 */ /* 0x000fca0001000000 */
        /* <DEDUP_REMOVED lines=10> */
[----:B------:R-:W-:Y:S01]  /*3050*/  FADD.FTZ R49, R11, R8 ;  /* 0x000000080b317221 */ /* 0x000fe20000010000 */
[----:B------:R-:W-:-:S01]  /*3060*/  FFMA.FTZ R29, R2, R63, -R50 ;  /* 0x0000003f021d7223 */ /* 0x000fc20000010832 */
[C-C-:B------:R-:W-:Y:S01]  /*3070*/  FFMA.FTZ R56, R2.reuse, R41, -R50.reuse ;  /* 0x0000002902387223 */ /* 0x140fe20000010832 */
[----:B-1----:R-:W-:-:S01]  /*3080*/  FFMA.FTZ R4, R2, R47, -R50 ;  /* 0x0000002f02047223 */ /* 0x002fc20000010832 */
[----:B------:R-:W1:Y:S01]  /*3090*/  MUFU.EX2 R48, R48 ;  /* 0x0000003000307308 */ /* 0x000e620000000800 */
[----:B------:R-:W-:-:S01]  /*30a0*/  FADD.FTZ R8, R12, R49 ;  /* 0x000000310c087221 */ /* 0x000fc20000010000 */
[C-C-:B------:R-:W-:Y:S01]  /*30b0*/  FFMA.FTZ R35, R2.reuse, R67, -R50.reuse ;  /* 0x0000004302237223 */ /* 0x140fe20000010832 */
[----:B------:R-:W-:-:S01]  /*30c0*/  FFMA.FTZ R62, R2, R45, -R50 ;  /* 0x0000002d023e7223 */ /* 0x000fc20000010832 */
[----:B------:R-:W-:Y:S01]  /*30d0*/  FFMA.FTZ R33, R2, R71, -R50 ;  /* 0x0000004702217223 */ /* 0x000fe20000010832 */
[----:B------:R-:W-:-:S01]  /*30e0*/  FADD.FTZ R49, R13, R8 ;  /* 0x000000080d317221 */ /* 0x000fc20000010000 */
[----:B------:R-:W-:Y:S01]  /*30f0*/  SHF.R.S32.HI R8, RZ, 0x1f, R89 ;  /* 0x0000001fff087819 */ /* 0x000fe20000011459 */
[----:B------:R-:W-:-:S01]  /*3100*/  FFMA.FTZ R41, R2, R79, -R50 ;  /* 0x0000004f02297223 */ /* 0x000fc20000010832 */
[----:B------:R-:W2:Y:S01]  /*3110*/  MUFU.EX2 R27, R27 ;  /* 0x0000001b001b7308 */ /* 0x000ea20000000800 */
        /* <DEDUP_REMOVED lines=24> */
[----:B---3--:R-:W-:-:S01]  /*32a0*/  FADD.FTZ R6, R54, R39 ;  /* 0x0000002736067221 */ /* 0x008fc20000010000 */
[----:B------:R-:W-:Y:S01]  /*32b0*/  FADD.FTZ R49, R43, R74 ;  /* 0x0000004a2b317221 */ /* 0x000fe20000010000 */
[----:B------:R-:W-:-:S01]  /*32c0*/  FFMA.FTZ R39, R2, R65, -R50 ;  /* 0x0000004102277223 */ /* 0x000fc20000010832 */
[----:B------:R-:W-:Y:S01]  /*32d0*/  F2FP.SATFINITE.E4M3.F32.PACK_AB_MERGE_C R27, R54, R27, RZ ;  /* 0x0000001b361b723e */ /* 0x000fe200048070ff */
[----:B------:R-:W-:-:S02]  /*32e0*/  IMAD.MOV.U32 R91, RZ, RZ, R135 ;  /* 0x000000ffff5b7224 */ /* 0x000fc400078e0087 */
[----:B------:R-:W-:Y:S01]  /*32f0*/  FADD.FTZ R74, R32, R49 ;  /* 0x00000031204a7221 */ /* 0x000fe20000010000 */
[----:B------:R-:W3:Y:S01]  /*3300*/  MUFU.EX2 R31, R31 ;  /* 0x0000001f001f7308 */ /* 0x000ee20000000800 */
[----:B-1----:R-:W-:-:S01]  /*3310*/  FADD.FTZ R47, R25, R6 ;  /* 0x00000006192f7221 */ /* 0x002fc20000010000 */
[----:B------:R-:W-:Y:S01]  /*3320*/  LEA.HI R6, R8, R89, RZ, 0x7 ;  /* 0x0000005908067211 */ /* 0x000fe200078f38ff */
[----:B------:R-:W-:-:S01]  /*3330*/  FADD.FTZ R11, R51, R74 ;  /* 0x0000004a330b7221 */ /* 0x000fc20000010000 */
[----:B------:R-:W-:Y:S01]  /*3340*/  F2FP.SATFINITE.E4M3.F32.PACK_AB_MERGE_C R148, R48, R7, R27 ;  /* 0x000000073094723e */ /* 0x000fe2000480701b */
[----:B------:R-:W-:Y:S01]  /*3350*/  IMAD.MOV.U32 R89, RZ, RZ, R135 ;  /* 0x000000ffff597224 */ /* 0x000fe200078e0087 */
[----:B------:R-:W-:Y:S01]  /*3360*/  SHF.R.S32.HI R6, RZ, 0x7, R6 ;  /* 0x00000007ff067819 */ /* 0x000fe20000011406 */
[----:B------:R-:W-:-:S01]  /*3370*/  FADD.FTZ R20, R36, R11 ;  /* 0x0000000b24147221 */ /* 0x000fc20000010000 */
[----:B------:R-:W1:Y:S01]  /*3380*/  MUFU.EX2 R58, R58 ;  /* 0x0000003a003a7308 */ /* 0x000e620000000800 */
[----:B--2---:R-:W-:-:S02]  /*3390*/  FADD.FTZ R8, R52, R47 ;  /* 0x0000002f34087221 */ /* 0x004fc40000010000 */
[----:B------:R-:W-:-:S04]  /*33a0*/  FADD.FTZ R55, R55, R20 ;  /* 0x0000001437377221 */ /* 0x000fc80000010000 */
[----:B------:R-:W-:Y:S01]  /*33b0*/  FADD.FTZ R20, R40, R55 ;  /* 0x0000003728147221 */ /* 0x000fe20000010000 */
[----:B------:R-:W2:Y:S01]  /*33c0*/  MUFU.EX2 R29, R29 ;  /* 0x0000001d001d7308 */ /* 0x000ea20000000800 */
[----:B---3--:R-:W-:-:S01]  /*33d0*/  FADD.FTZ R47, R31, R8 ;  /* 0x000000081f2f7221 */ /* 0x008fc20000010000 */
[----:B------:R-:W-:Y:S01]  /*33e0*/  FFMA.FTZ R8, R2, R95, -R50 ;  /* 0x0000005f02087223 */ /* 0x000fe20000010832 */
[----:B------:R-:W-:-:S01]  /*33f0*/  FADD.FTZ R15, R59, R20 ;  /* 0x000000143b0f7221 */ /* 0x000fc20000010000 */
[----:B------:R-:W-:Y:S01]  /*3400*/  FFMA.FTZ R50, R2, R85, -R50 ;  /* 0x0000005502327223 */ /* 0x000fe20000010832 */
[----:B------:R-:W-:Y:S02]  /*3410*/  IMAD.MOV.U32 R95, RZ, RZ, R135 ;  /* 0x000000ffff5f7224 */ /* 0x000fe400078e0087 */
[----:B------:R-:W-:Y:S01]  /*3420*/  FADD.FTZ R28, R44, R15 ;  /* 0x0000000f2c1c7221 */ /* 0x000fe20000010000 */
[----:B------:R-:W3:Y:S01]  /*3430*/  MUFU.EX2 R56, R56 ;  /* 0x0000003800387308 */ /* 0x000ee20000000800 */
[----:B-1----:R-:W-:-:S01]  /*3440*/  FADD.FTZ R70, R58, R47 ;  /* 0x0000002f3a467221 */ /* 0x002fc20000010000 */
[----:B------:R-:W-:Y:S01]  /*3450*/  F2FP.SATFINITE.E4M3.F32.PACK_AB_MERGE_C R31, R58, R31, RZ ;  /* 0x0000001f3a1f723e */ /* 0x000fe200048070ff */
[----:B------:R-:W-:-:S03]  /*3460*/  FADD.FTZ R105, R105, R28 ;  /* 0x0000001c69697221 */ /* 0x000fc60000010000 */
[----:B------:R-:W-:Y:S02]  /*3470*/  F2FP.SATFINITE.E4M3.F32.PACK_AB_MERGE_C R150, R52, R25, R31 ;  /* 0x000000193496723e */ /* 0x000fe4000480701f */
        /* <DEDUP_REMOVED lines=25> */
[----:B---3--:R-:W-:-:S01]  /*3610*/  FADD.FTZ R9, R45, R20 ;  /* 0x000000142d097221 */ /* 0x008fc20000010000 */
[----:B------:R-:W-:Y:S01]  /*3620*/  FADD.FTZ R20, R26, R105 ;  /* 0x000000691a147221 */ /* 0x000fe20000010000 */
[----:B------:R-:W-:-:S05]  /*3630*/  IMAD.MOV.U32 R105, RZ, RZ, R135 ;  /* 0x000000ffff697224 */ /* 0x000fca00078e0087 */
[----:B------:R-:W3:Y:S01]  /*3640*/  MUFU.EX2 R39, R39 ;  /* 0x0000002700277308 */ /* 0x000ee20000000800 */
[----:B-1----:R-:W-:-:S01]  /*3650*/  FADD.FTZ R9, R68, R9 ;  /* 0x0000000944097221 */ /* 0x002fc20000010000 */
[----:B------:R-:W-:-:S04]  /*3660*/  F2FP.SATFINITE.E4M3.F32.PACK_AB_MERGE_C R45, R68, R45, RZ ;  /* 0x0000002d442d723e */ /* 0x000fc800048070ff */
[----:B------:R-:W-:Y:S02]  /*3670*/  F2FP.SATFINITE.E4M3.F32.PACK_AB_MERGE_C R140, R64, R37, R45 ;  /* 0x00000025408c723e */ /* 0x000fe4000480702d */
        /* <DEDUP_REMOVED lines=9> */
[----:B--2---:R-:W-:-:S01]  /*3710*/  FADD.FTZ R9, R70, R9 ;  /* 0x0000000946097221 */ /* 0x004fc20000010000 */
[----:B------:R-:W-:-:S04]  /*3720*/  F2FP.SATFINITE.E4M3.F32.PACK_AB_MERGE_C R93, R70, R93, RZ ;  /* 0x0000005d465d723e */ /* 0x000fc800048070ff */
[----:B------:R-:W-:Y:S01]  /*3730*/  F2FP.SATFINITE.E4M3.F32.PACK_AB_MERGE_C R142, R39, R4, R93 ;  /* 0x00000004278e723e */ /* 0x000fe2000480705d */
[----:B------:R-:W-:Y:S01]  /*3740*/  IMAD.MOV.U32 R93, RZ, RZ, R135 ;  /* 0x000000ffff5d7224 */ /* 0x000fe200078e0087 */
[----:B------:R-:W-:Y:S01]  /*3750*/  MUFU.EX2 R38, R38 ;  /* 0x0000002600267308 */ /* 0x000fe20000000800 */
[C---:B---3--:R-:W-:Y:S01]  /*3760*/  F2FP.SATFINITE.E4M3.F32.PACK_AB_MERGE_C R30, R103.reuse, R30, RZ ;  /* 0x0000001e671e723e */ /* 0x048fe200048070ff */
[----:B------:R-:W-:-:S03]  /*3770*/  FADD.FTZ R103, R103, R20 ;  /* 0x0000001467677221 */ /* 0x000fc60000010000 */
[----:B------:R-:W-:Y:S01]  /*3780*/  F2FP.SATFINITE.E4M3.F32.PACK_AB_MERGE_C R143, R101, R26, R30 ;  /* 0x0000001a658f723e */ /* 0x000fe2000480701e */
[----:B------:R-:W-:Y:S02]  /*3790*/  IMAD.MOV.U32 R101, RZ, RZ, R135 ;  /* 0x000000ffff657224 */ /* 0x000fe400078e0087 */
[----:B------:R-:W2:Y:S01]  /*37a0*/  MUFU.EX2 R109, R109 ;  /* 0x0000006d006d7308 */ /* 0x000ea20000000800 */
[----:B-1----:R-:W-:-:S07]  /*37b0*/  FADD.FTZ R14, R8, R9 ;  /* 0x00000009080e7221 */ /* 0x002fce0000010000 */
[----:B------:R-:W1:Y:S08]  /*37c0*/  MUFU.EX2 R34, R34 ;  /* 0x0000002200227308 */ /* 0x000e700000000800 */
[----:B------:R-:W3:Y:S01]  /*37d0*/  MUFU.EX2 R73, R73 ;  /* 0x0000004900497308 */ /* 0x000ee20000000800 */
[----:B--2---:R-:W-:-:S07]  /*37e0*/  F2FP.SATFINITE.E4M3.F32.PACK_AB_MERGE_C R11, R109, R38, RZ ;  /* 0x000000266d0b723e */ /* 0x004fce00048070ff */
[----:B------:R-:W2:Y:S01]  /*37f0*/  MUFU.EX2 R107, R107 ;  /* 0x0000006b006b7308 */ /* 0x000ea20000000800 */
[----:B-1----:R-:W-:-:S01]  /*3800*/  FADD.FTZ R20, R34, R103 ;  /* 0x0000006722147221 */ /* 0x002fc20000010000 */
[----:B------:R-:W-:-:S06]  /*3810*/  IMAD.MOV.U32 R103, RZ, RZ, R135 ;  /* 0x000000ffff677224 */ /* 0x000fcc00078e0087 */
[----:B------:R-:W-:Y:S01]  /*3820*/  MUFU.EX2 R5, R5 ;  /* 0x0000000500057308 */ /* 0x000fe20000000800 */
[----:B---3--:R-:W-:-:S07]  /*3830*/  FADD.FTZ R14, R73, R14 ;  /* 0x0000000e490e7221 */ /* 0x008fce0000010000 */
[----:B------:R-:W1:Y:S01]  /*3840*/  MUFU.EX2 R46, R46 ;  /* 0x0000002e002e7308 */ /* 0x000e620000000800 */
[C---:B--2---:R-:W-:Y:S01]  /*3850*/  F2FP.SATFINITE.E4M3.F32.PACK_AB_MERGE_C R137, R107.reuse, R34, R11 ;  /* 0x000000226b89723e */ /* 0x044fe2000480700b */
[----:B------:R-:W-:-:S04]  /*3860*/  FADD.FTZ R107, R107, R20 ;  /* 0x000000146b6b7221 */ /* 0x000fc80000010000 */
[----:B------:R-:W-:Y:S01]  /*3870*/  FADD.FTZ R38, R38, R107 ;  /* 0x0000006b26267221 */ /* 0x000fe20000010000 */
[----:B------:R-:W-:Y:S01]  /*3880*/  IMAD.MOV.U32 R107, RZ, RZ, R135 ;  /* 0x000000ffff6b7224 */ /* 0x000fe200078e0087 */
[----:B------:R-:W2:Y:S02]  /*3890*/  MUFU.EX2 R97, R97 ;  /* 0x0000006100617308 */ /* 0x000ea40000000800 */
[----:B------:R-:W-:-:S06]  /*38a0*/  FADD.FTZ R109, R109, R38 ;  /* 0x000000266d6d7221 */ /* 0x000fcc0000010000 */
[----:B------:R-:W3:Y:S01]  /*38b0*/  MUFU.EX2 R12, R77 ;  /* 0x0000004d000c7308 */ /* 0x000ee20000000800 */
[----:B-1----:R-:W-:-:S07]  /*38c0*/  F2FP.SATFINITE.E4M3.F32.PACK_AB_MERGE_C R9, R46, R5, RZ ;  /* 0x000000052e09723e */ /* 0x002fce00048070ff */
[----:B------:R-:W1:Y:S01]  /*38d0*/  MUFU.EX2 R42, R42 ;  /* 0x0000002a002a7308 */ /* 0x000e620000000800 */
[----:B--2---:R-:W-:-:S07]  /*38e0*/  FADD.FTZ R7, R97, R14 ;  /* 0x0000000e61077221 */ /* 0x004fce0000010000 */
[----:B------:R-:W2:Y:S01]  /*38f0*/  MUFU.EX2 R111, R111 ;  /* 0x0000006f006f7308 */ /* 0x000ea20000000800 */
[C---:B---3--:R-:W-:Y:S01]  /*3900*/  F2FP.SATFINITE.E4M3.F32.PACK_AB_MERGE_C R97, R12.reuse, R97, RZ ;  /* 0x000000610c61723e */ /* 0x048fe200048070ff */
[----:B------:R-:W-:-:S03]  /*3910*/  FADD.FTZ R12, R12, R7 ;  /* 0x000000070c0c7221 */ /* 0x000fc60000010000 */
[----:B------:R-:W-:Y:S01]  /*3920*/  F2FP.SATFINITE.E4M3.F32.PACK_AB_MERGE_C R136, R73, R8, R97 ;  /* 0x000000084988723e */ /* 0x000fe20004807061 */
[----:B------:R-:W-:Y:S01]  /*3930*/  IMAD.MOV.U32 R97, RZ, RZ, R135 ;  /* 0x000000ffff617224 */ /* 0x000fe200078e0087 */
[----:B------:R-:W-:Y:S01]  /*3940*/  VIMNMX R8, RZ, R6, !PT ;  /* 0x00000006ff087248 */ /* 0x000fe20007fe0100 */
[----:B------:R-:W3:Y:S01]  /*3950*/  MUFU.EX2 R99, R99 ;  /* 0x0000006300637308 */ /* 0x000ee20000000800 */
[----:B-1----:R-:W-:-:S01]  /*3960*/  FADD.FTZ R14, R42, R109 ;  /* 0x0000006d2a0e7221 */ /* 0x002fc20000010000 */
[----:B------:R-:W-:-:S06]  /*3970*/  IMAD.MOV.U32 R109, RZ, RZ, R135 ;  /* 0x000000ffff6d7224 */ /* 0x000fcc00078e0087 */
[----:B------:R-:W1:Y:S01]  /*3980*/  MUFU.EX2 R10, R81 ;  /* 0x00000051000a7308 */ /* 0x000e620000000800 */
[C---:B--2---:R-:W-:Y:S01]  /*3990*/  F2FP.SATFINITE.E4M3.F32.PACK_AB_MERGE_C R139, R111.reuse, R42, R9 ;  /* 0x0000002a6f8b723e */ /* 0x044fe20004807009 */
[----:B------:R-:W-:Y:S02]  /*39a0*/  VIADD R9, R88, 0xfffffffe ;  /* 0xfffffffe58097836 */ /* 0x000fe40000000000 */
[----:B------:R-:W-:-:S01]  /*39b0*/  FADD.FTZ R14, R111, R14 ;  /* 0x0000000e6f0e7221 */ /* 0x000fc20000010000 */
[--C-:B------:R-:W-:Y:S02]  /*39c0*/  IMAD.MOV.U32 R111, RZ, RZ, R135.reuse ;  /* 0x000000ffff6f7224 */ /* 0x100fe400078e0087 */
[----:B------:R-:W-:Y:S01]  /*39d0*/  IMAD.MOV.U32 R88, RZ, RZ, R135 ;  /* 0x000000ffff587224 */ /* 0x000fe200078e0087 */
[----:B------:R-:W-:Y:S01]  /*39e0*/  ISETP.GE.AND P2, PT, R9, R8, PT ;  /* 0x000000080900720c */ /* 0x000fe20003f46270 */
[----:B------:R-:W2:Y:S01]  /*39f0*/  MUFU.EX2 R75, R75 ;  /* 0x0000004b004b7308 */ /* 0x000ea20000000800 */
[----:B---3--:R-:W-:-:S07]  /*3a00*/  FADD.FTZ R7, R99, R12 ;  /* 0x0000000c63077221 */ /* 0x008fce0000010000 */
[----:B------:R-:W3:Y:S01]  /*3a10*/  MUFU.EX2 R50, R50 ;  /* 0x0000003200327308 */ /* 0x000ee20000000800 */
[----:B-1----:R-:W-:-:S01]  /*3a20*/  FADD.FTZ R12, R10, R7 ;  /* 0x000000070a0c7221 */ /* 0x002fc20000010000 */
[----:B------:R-:W-:-:S03]  /*3a30*/  FADD.FTZ R7, R5, R14 ;  /* 0x0000000e05077221 */ /* 0x000fc60000010000 */
[----:B--2---:R-:W-:Y:S01]  /*3a40*/  FADD.FTZ R5, R75, R12 ;  /* 0x0000000c4b057221 */ /* 0x004fe20000010000 */
[----:B---3--:R-:W-:-:S03]  /*3a50*/  F2FP.SATFINITE.E4M3.F32.PACK_AB_MERGE_C R4, R50, R75, RZ ;  /* 0x0000004b3204723e */ /* 0x008fc600048070ff */
[----:B------:R-:W-:Y:S01]  /*3a60*/  FADD.FTZ R5, R50, R5 ;  /* 0x0000000532057221 */ /* 0x000fe20000010000 */
[----:B------:R-:W-:Y:S01]  /*3a70*/  F2FP.SATFINITE.E4M3.F32.PACK_AB_MERGE_C R138, R10, R99, R4 ;  /* 0x000000630a8a723e */ /* 0x000fe20004807004 */
[----:B------:R-:W-:Y:S01]  /*3a80*/  FADD.FTZ R4, R46, R7 ;  /* 0x000000072e047221 */ /* 0x000fe20000010000 */
        /* <DEDUP_REMOVED lines=30> */
[----:B------:R-:W-:Y:S01]  /*3c70*/  ULDC UR20, c[0x0][0x288] ;  /* 0x0000a20000147ab9 */ /* 0x000fe20000000800 */
[----:B------:R-:W-:Y:S01]  /*3c80*/  ULDC UR21, c[0x0][0x404] ;  /* 0x0001010000157ab9 */ /* 0x000fe20000000800 */
[----:B------:R-:W-:-:S05]  /*3c90*/  ULDC.64 UR18, c[0x0][0x3f8] ;  /* 0x0000fe0000127ab9 */ /* 0x000fca0000000a00 */
.L_x_9513:
[----:B------:R-:W-:-:S04]  /*3ca0*/  UISETP.NE.AND UP0, UPT, UR17, 0x1, UPT ;  /* 0x000000011100788c */ /* 0x000fc8000bf05270 */
[----:B------:R-:W-:-:S06]  /*3cb0*/  USEL UR6, URZ, 0x1, UP0 ;  /* 0x000000013f067887 */ /* 0x000fcc0008000000 */
[----:B------:R-:W-:Y:S01]  /*3cc0*/  LOP3.LUT R16, R10, UR6, RZ, 0x3c, !PT ;  /* 0x000000060a107c12 */ /* 0x000fe2000f8e3cff */
[----:B------:R-:W-:Y:S06]  /*3cd0*/  @!P1 BRA `(.L_x_9504) ;  /* 0x0000000000049947 */ /* 0x000fec0003800000 */
[----:B------:R-:W-:Y:S01]  /*3ce0*/  BPT.TRAP 0x1 ;  /* 0x000000040000795c */ /* 0x000fe20000300000 */
.L_x_9504:
        /* <DEDUP_REMOVED lines=8> */
.L_x_9505:
[----:B--2---:R-:W-:Y:S05]  /*3d70*/  @P2 BRA `(.L_x_9506) ;  /* 0x0000000000082947 */ /* 0x004fea0003800000 */
[----:B------:R-:W2:Y:S02]  /*3d80*/  SYNCS.PHASECHK.TRANS64.TRYWAIT P2, [UR22+0x19c30], R0 ;  /* 0x019c3000ff0075a7 */ /* 0x000ea40008040156 */
[----:B--2---:R-:W-:Y:S05]  /*3d90*/  @!P2 BRA `(.L_x_9507) ;  /* 0x0000009000b8a947 */ /* 0x004fea0003800000 */
.L_x_9506:
        /* <DEDUP_REMOVED lines=17> */
.L_x_9508:
[----:B------:R-:W-:Y:S01]  /*3eb0*/  ULEA UR7, UR17, UR39, 0x3 ;  /* 0x0000002711077291 */ /* 0x000fe2000f8e183f */
[----:B-12---:R-:W-:-:S08]  /*3ec0*/  SHF.L.U32 R0, R10, 0x1f, RZ ;  /* 0x0000001f0a007819 */ /* 0x006fd000000006ff */
[----:B------:R1:W2:Y:S01]  /*3ed0*/  SYNCS.PHASECHK.TRANS64.TRYWAIT P2, [UR7+0x19c50], R0 ;  /* 0x019c5000ff0075a7 */ /* 0x0002a20008040147 */
[----:B------:R-:W-:Y:S05]  /*3ee0*/  @!P1 BRA `(.L_x_9509) ;  /* 0x0000000000049947 */ /* 0x000fea0003800000 */
[----:B------:R-:W-:Y:S01]  /*3ef0*/  BPT.TRAP 0x1 ;  /* 0x000000040000795c */ /* 0x000fe20000300000 */
.L_x_9509:
[----:B--2---:R-:W-:Y:S05]  /*3f00*/  @P2 BRA `(.L_x_9510) ;  /* 0x0000000000082947 */ /* 0x004fea0003800000 */
[----:B------:R-:W2:Y:S02]  /*3f10*/  SYNCS.PHASECHK.TRANS64.TRYWAIT P2, [UR7+0x19c50], R0 ;  /* 0x019c5000ff0075a7 */ /* 0x000ea40008040147 */
[----:B--2---:R-:W-:Y:S05]  /*3f20*/  @!P2 BRA `(.L_x_9511) ;  /* 0x00000090006ca947 */ /* 0x004fea0003800000 */
.L_x_9510:
[----:B------:R-:W-:Y:S01]  /*3f30*/  UIADD3 UR6, UR39, 0x3000, URZ ;  /* 0x0000300027067890 */ /* 0x000fe2000fffe03f */
[----:B------:R-:W-:Y:S01]  /*3f40*/  WARPGROUP.ARRIVE ;  /* 0x00000000000079c5 */ /* 0x000fe20000000000 */
[----:B------:R-:W-:Y:S01]  /*3f50*/  UMOV UR11, 0x40000040 ;  /* 0x40000040000b7882 */ /* 0x000fe20000000000 */
[----:B--2---:R-:W2:Y:S01]  /*3f60*/  LDC R3, c[0x0][0x2e0] ;  /* 0x0000b800ff037b82 */ /* 0x004ea20000000800 */
[----:B------:R-:W-:Y:S01]  /*3f70*/  USHF.R.U32.HI UR6, URZ, 0x4, UR6 ;  /* 0x000000043f067899 */ /* 0x000fe20008011606 */
[----:B-1----:R-:W-:Y:S01]  /*3f80*/  IMAD.MOV.U32 R0, RZ, RZ, -0x80 ;  /* 0xffffff80ff007424 */ /* 0x002fe200078e00ff */
[----:B------:R-:W-:Y:S02]  /*3f90*/  UISETP.NE.U32.AND UP0, UPT, UR18, URZ, UPT ;  /* 0x0000003f1200728c */ /* 0x000fe4000bf05070 */
[----:B------:R-:W-:Y:S01]  /*3fa0*/  ULOP3.LUT UR6, UR6, 0x3fff, URZ, 0xc0, !UPT ;  /* 0x00003fff06067892 */ /* 0x000fe2000f8ec03f */
[----:B------:R-:W-:Y:S01]  /*3fb0*/  IMAD R0, R9, R0, 0x1 ;  /* 0x0000000109007424 */ /* 0x000fe200078e0200 */
[----:B------:R-:W-:-:S02]  /*3fc0*/  UISETP.NE.AND.EX UP0, UPT, UR19, URZ, UPT, UP0 ;  /* 0x0000003f1300728c */ /* 0x000fc4000bf05300 */
[----:B------:R-:W-:Y:S01]  /*3fd0*/  ULOP3.LUT UR6, UR6, 0x10000, URZ, 0xfc, !UPT ;  /* 0x0001000006067892 */ /* 0x000fe2000f8efc3f */
[----:B------:R-:W-:-:S03]  /*3fe0*/  VIADD R0, R0, UR42 ;  /* 0x0000002a00007c36 */ /* 0x000fc60008000000 */
[----:B------:R-:W-:-:S07]  /*3ff0*/  UIMAD UR6, UR17, 0x300, UR6 ;  /* 0x00000300110678a4 */ /* 0x000fce000f8e0206 */
[----:B------:R-:W-:Y:S02]  /*4000*/  UMOV UR10, UR6 ;  /* 0x00000006000a7c82 */ /* 0x000fe40008000000 */
[----:B------:R-:W-:Y:S01]  /*4010*/  QGMMA.64x96x32.F32.E4M3.E4M3 R88, R148, gdesc[UR8], R88, gsb0 ;  /* 0x0160000894587df3 */ /* 0x000fe20008000858 */
[----:B------:R-:W-:Y:S01]  /*4020*/  USEL UR10, UR21, 0x1, UP0 ;  /* 0x00000001150a7887 */ /* 0x000fe20008000000 */
[----:B------:R-:W-:-:S05]  /*4030*/  UMOV UR11, 0x40000040 ;  /* 0x40000040000b7882 */ /* 0x000fca0000000000 */
[----:B--2---:R-:W-:Y:S01]  /*4040*/  IMAD R0, R3, UR10, R0 ;  /* 0x0000000a03007c24 */ /* 0x004fe2000f8e0200 */
[----:B------:R-:W-:-:S03]  /*4050*/  UIADD3 UR10, UR6, 0x2, URZ ;  /* 0x00000002060a7890 */ /* 0x000fc6000fffe03f */
[----:B------:R-:W-:-:S04]  /*4060*/  VIADD R3, R0, -UR20 ;  /* 0x8000001400037c36 */ /* 0x000fc80008000000 */
[----:B------:R-:W-:-:S04]  /*4070*/  IMAD R0, R22, -0x2, R3 ;  /* 0xfffffffe16007824 */ /* 0x000fc800078e0203 */
        /* <DEDUP_REMOVED lines=38> */
[----:B------:R-:W-:Y:S01]  /*42e0*/  ISETP.GT.AND P3, PT, R0, 0x51, PT ;  /* 0x000000510000780c */ /* 0x000fe20003f64270 */
[----:B------:R-:W-:Y:S02]  /*42f0*/  WARPGROUP.DEPBAR.LE gsb0, 0x0 ;  /* 0x00008000000079c5 */ /* 0x000fe40000010000 */
[----:B------:R-:W-:Y:S01]  /*4300*/  FSEL R149, R40, -INF , P2 ;  /* 0xff80000028957808 */ /* 0x000fe20001000000 */
[----:B------:R-:W-:Y:S01]  /*4310*/  WARPGROUP.ARRIVE ;  /* 0x00000000000079c5 */ /* 0x000fe20000000000 */
[----:B------:R-:W-:Y:S02]  /*4320*/  ISETP.GT.AND P2, PT, R0, 0x28, PT ;  /* 0x000000280000780c */ /* 0x000fe40003f44270 */
[----:B------:R-:W-:Y:S02]  /*4330*/  FMNMX.FTZ R10, R149, R10, !PT ;  /* 0x0000000a950a7209 */ /* 0x000fe40007810000 */
[----:B------:R-:W-:Y:S01]  /*4340*/  FSEL R151, R44, -INF , P2 ;  /* 0xff8000002c977808 */ /* 0x000fe20001000000 */
[----:B------:R-:W-:Y:S01]  /*4350*/  QGMMA.64x96x32.F32.E4M3.E4M3 R88, R144, gdesc[UR8], R88, gsb0 ;  /* 0x0160000890587df3 */ /* 0x000fe20008000858 */
[----:B------:R-:W-:Y:S01]  /*4360*/  FMNMX.FTZ R10, R41, R10, !PT ;  /* 0x0000000a290a7209 */ /* 0x000fe20007810000 */
[----:B------:R-:W-:Y:S01]  /*4370*/  UIADD3 UR10, UR6, 0x4, URZ ;  /* 0x00000004060a7890 */ /* 0x000fe2000fffe03f */
[----:B------:R-:W-:Y:S01]  /*4380*/  ISETP.GT.AND P2, PT, R0, 0x30, PT ;  /* 0x000000300000780c */ /* 0x000fe20003f44270 */
[----:B------:R-:W-:Y:S01]  /*4390*/  UMOV UR11, 0x40000040 ;  /* 0x40000040000b7882 */ /* 0x000fe20000000000 */
[----:B------:R-:W-:Y:S01]  /*43a0*/  FMNMX.FTZ R10, R151, R10, !PT ;  /* 0x0000000a970a7209 */ /* 0x000fe20007810000 */
[----:B------:R-:W-:Y:S01]  /*43b0*/  UIADD3 UR6, UR6, 0x6, URZ ;  /* 0x0000000606067890 */ /* 0x000fe2000fffe03f */
        /* <DEDUP_REMOVED lines=51> */
[C---:B------:R-:W-:Y:S02]  /*46f0*/  ISETP.GT.AND P2, PT, R0.reuse, 0x1, PT ;  /* 0x000000010000780c */ /* 0x040fe40003f44270 */
[----:B------:R-:W-:Y:S01]  /*4700*/  FMNMX.FTZ R10, R85, R10, !PT ;  /* 0x0000000a550a7209 */ /* 0x000fe20007810000 */
[----:B------:R-:W-:Y:S02]  /*4710*/  WARPGROUP.DEPBAR.LE gsb0, 0x0 ;  /* 0x00008000000079c5 */ /* 0x000fe40000010000 */
[----:B------:R-:W-:Y:S01]  /*4720*/  ISETP.GT.AND P5, PT, R0, RZ, PT ;  /* 0x000000ff0000720c */ /* 0x000fe20003fa4270 */
[----:B------:R-:W-:Y:S01]  /*4730*/  WARPGROUP.ARRIVE ;  /* 0x00000000000079c5 */ /* 0x000fe20000000000 */
[----:B------:R-:W1:Y:S01]  /*4740*/  SHFL.BFLY PT, R3, R10, 0x2, 0x1f ;  /* 0x0c401f000a037f89 */ /* 0x000e6200000e0000 */
[----:B------:R-:W-:-:S02]  /*4750*/  FSEL R27, R27, -INF , P2 ;  /* 0xff8000001b1b7808 */ /* 0x000fc40001000000 */
[----:B------:R-:W-:Y:S02]  /*4760*/  FSEL R26, R26, -INF , P5 ;  /* 0xff8000001a1a7808 */ /* 0x000fe40002800000 */
[C---:B------:R-:W-:Y:S01]  /*4770*/  ISETP.GT.AND P2, PT, R0.reuse, 0x18, PT ;  /* 0x000000180000780c */ /* 0x040fe20003f44270 */
[----:B------:R-:W-:Y:S01]  /*4780*/  QGMMA.64x96x32.F32.E4M3.E4M3 R88, R140, gdesc[UR8], R88, gsb0 ;  /* 0x016000088c587df3 */ /* 0x000fe20008000858 */
[C---:B------:R-:W-:Y:S01]  /*4790*/  ISETP.GT.AND P3, PT, R0.reuse, 0x8, PT ;  /* 0x000000080000780c */ /* 0x040fe20003f64270 */
[----:B------:R-:W-:Y:S01]  /*47a0*/  UMOV UR10, UR6 ;  /* 0x00000006000a7c82 */ /* 0x000fe20008000000 */
[C---:B------:R-:W-:Y:S01]  /*47b0*/  ISETP.GT.AND P4, PT, R0.reuse, 0x9, PT ;  /* 0x000000090000780c */ /* 0x040fe20003f84270 */
[----:B------:R-:W-:Y:S01]  /*47c0*/  UMOV UR11, 0x40000040 ;  /* 0x40000040000b7882 */ /* 0x000fe20000000000 */
[C---:B------:R-:W-:Y:S02]  /*47d0*/  ISETP.GT.AND P6, PT, R0.reuse, 0x10, PT ;  /* 0x000000100000780c */ /* 0x040fe40003fc4270 */
[----:B------:R-:W-:-:S02]  /*47e0*/  ISETP.GT.AND P5, PT, R0, 0x11, PT ;  /* 0x000000110000780c */ /* 0x000fc40003fa4270 */
[----:B------:R-:W-:Y:S02]  /*47f0*/  FSEL R38, R38, -INF , P2 ;  /* 0xff80000026267808 */ /* 0x000fe40001000000 */
[----:B------:R-:W-:Y:S02]  /*4800*/  FSEL R145, R30, -INF , P3 ;  /* 0xff8000001e917808 */ /* 0x000fe40001800000 */
[----:B------:R-:W-:Y:S02]  /*4810*/  FSEL R31, R31, -INF , P4 ;  /* 0xff8000001f1f7808 */ /* 0x000fe40002000000 */
[----:B------:R-:W-:Y:S02]  /*4820*/  FSEL R147, R34, -INF , P6 ;  /* 0xff80000022937808 */ /* 0x000fe40003000000 */
[----:B------:R-:W-:Y:S02]  /*4830*/  FSEL R35, R35, -INF , P5 ;  /* 0xff80000023237808 */ /* 0x000fe40002800000 */
[----:B-1----:R-:W-:-:S02]  /*4840*/  FMNMX.FTZ R12, R10, R3, !PT ;  /* 0x000000030a0c7209 */ /* 0x002fc40007810000 */
[C---:B------:R-:W-:Y:S02]  /*4850*/  ISETP.GT.AND P2, PT, R0.reuse, 0x29, PT ;  /* 0x000000290000780c */ /* 0x040fe40003f44270 */
[C---:B------:R-:W-:Y:S01]  /*4860*/  ISETP.GT.AND P3, PT, R0.reuse, 0x19, PT ;  /* 0x000000190000780c */ /* 0x040fe20003f64270 */
[----:B------:R-:W1:Y:S01]  /*4870*/  SHFL.BFLY PT, R3, R12, 0x1, 0x1f ;  /* 0x0c201f000c037f89 */ /* 0x000e6200000e0000 */
[C---:B------:R-:W-:Y:S02]  /*4880*/  ISETP.GT.AND P4, PT, R0.reuse, 0x20, PT ;  /* 0x000000200000780c */ /* 0x040fe40003f84270 */
[C---:B------:R-:W-:Y:S02]  /*4890*/  ISETP.GT.AND P6, PT, R0.reuse, 0x21, PT ;  /* 0x000000210000780c */ /* 0x040fe40003fc4270 */
[----:B------:R-:W-:Y:S02]  /*48a0*/  ISETP.GT.AND P5, PT, R0, 0x28, PT ;  /* 0x000000280000780c */ /* 0x000fe40003fa4270 */
[----:B------:R-:W-:-:S02]  /*48b0*/  FSEL R47, R47, -INF , P2 ;  /* 0xff8000002f2f7808 */ /* 0x000fc40001000000 */
[----:B------:R-:W-:Y:S02]  /*48c0*/  FSEL R39, R39, -INF , P3 ;  /* 0xff80000027277808 */ /* 0x000fe40001800000 */
[----:B------:R-:W-:Y:S02]  /*48d0*/  FSEL R42, R42, -INF , P4 ;  /* 0xff8000002a2a7808 */ /* 0x000fe40002000000 */
[----:B------:R-:W-:Y:S02]  /*48e0*/  FSEL R43, R43, -INF , P6 ;  /* 0xff8000002b2b7808 */ /* 0x000fe40003000000 */
[----:B------:R-:W-:Y:S02]  /*48f0*/  FSEL R46, R46, -INF , P5 ;  /* 0xff8000002e2e7808 */ /* 0x000fe40002800000 */
[C---:B------:R-:W-:Y:S02]  /*4900*/  ISETP.GT.AND P3, PT, R0.reuse, 0x30, PT ;  /* 0x000000300000780c */ /* 0x040fe40003f64270 */
[----:B------:R-:W-:-:S02]  /*4910*/  ISETP.GT.AND P4, PT, R0, 0x31, PT ;  /* 0x000000310000780c */ /* 0x000fc40003f84270 */
[C---:B------:R-:W-:Y:S02]  /*4920*/  ISETP.GT.AND P6, PT, R0.reuse, 0x38, PT ;  /* 0x000000380000780c */ /* 0x040fe40003fc4270 */
[----:B------:R-:W-:Y:S02]  /*4930*/  ISETP.GT.AND P5, PT, R0, 0x39, PT ;  /* 0x000000390000780c */ /* 0x000fe40003fa4270 */
[----:B-1----:R-:W-:Y:S02]  /*4940*/  FMNMX.FTZ R3, R12, R3, !PT ;  /* 0x000000030c037209 */ /* 0x002fe40007810000 */
[----:B------:R-:W-:Y:S02]  /*4950*/  FSEL R50, R50, -INF , P3 ;  /* 0xff80000032327808 */ /* 0x000fe40001800000 */
[----:B------:R-:W-:Y:S01]  /*4960*/  FSETP.NEU.FTZ.AND P2, PT, R3, -INF , PT ;  /* 0xff8000000300780b */ /* 0x000fe20003f5d000 */
[----:B------:R-:W-:-:S01]  /*4970*/  FFMA.FTZ R10, R2, R3, -8 ;  /* 0xc1000000020a7423 */ /* 0x000fc20000010003 */
[----:B------:R-:W-:-:S02]  /*4980*/  FSEL R51, R51, -INF , P4 ;  /* 0xff80000033337808 */ /* 0x000fc40002000000 */
[----:B------:R-:W-:Y:S02]  /*4990*/  FSEL R54, R54, -INF , P6 ;  /* 0xff80000036367808 */ /* 0x000fe40003000000 */
[----:B------:R-:W-:Y:S02]  /*49a0*/  FSEL R10, R10, RZ, P2 ;  /* 0x000000ff0a0a7208 */ /* 0x000fe40001000000 */
[----:B------:R-:W-:Y:S02]  /*49b0*/  FSEL R55, R55, -INF , P5 ;  /* 0xff80000037377808 */ /* 0x000fe40002800000 */
[----:B------:R-:W-:Y:S01]  /*49c0*/  ISETP.GT.AND P3, PT, R0, 0x40, PT ;  /* 0x000000400000780c */ /* 0x000fe20003f64270 */
[----:B------:R-:W-:-:S01]  /*49d0*/  FFMA.FTZ R12, R2, R11, -R10 ;  /* 0x0000000b020c7223 */ /* 0x000fc2000001080a */
[----:B------:R-:W-:Y:S01]  /*49e0*/  ISETP.GT.AND P4, PT, R0, 0x41, PT ;  /* 0x000000410000780c */ /* 0x000fe20003f84270 */
[----:B------:R-:W-:-:S01]  /*49f0*/  FFMA.FTZ R14, R2, R13, -R10 ;  /* 0x0000000d020e7223 */ /* 0x000fc2000001080a */
[----:B------:R-:W-:Y:S01]  /*4a00*/  ISETP.GT.AND P6, PT, R0, 0x48, PT ;  /* 0x000000480000780c */ /* 0x000fe20003fc4270 */
[----:B------:R-:W-:-:S01]  /*4a10*/  FFMA.FTZ R20, R2, R33, -R10 ;  /* 0x0000002102147223 */ /* 0x000fc2000001080a */
[----:B------:R-:W-:Y:S01]  /*4a20*/  ISETP.GT.AND P5, PT, R0, 0x49, PT ;  /* 0x000000490000780c */ /* 0x000fe20003fa4270 */
[----:B------:R-:W-:-:S01]  /*4a30*/  FFMA.FTZ R24, R2, R37, -R10 ;  /* 0x0000002502187223 */ /* 0x000fc2000001080a */
[----:B------:R-:W-:Y:S01]  /*4a40*/  FSEL R11, R58, -INF , P3 ;  /* 0xff8000003a0b7808 */ /* 0x000fe20001800000 */
[----:B------:R-:W-:-:S01]  /*4a50*/  FFMA.FTZ R41, R2, R41, -R10 ;  /* 0x0000002902297223 */ /* 0x000fc2000001080a */
[----:B------:R-:W-:Y:S01]  /*4a60*/  FSEL R59, R59, -INF , P4 ;  /* 0xff8000003b3b7808 */ /* 0x000fe20002000000 */
[----:B------:R-:W-:-:S01]  /*4a70*/  FFMA.FTZ R34, R2, R45, -R10 ;  /* 0x0000002d02227223 */ /* 0x000fc2000001080a */
[----:B------:R-:W-:Y:S01]  /*4a80*/  FSEL R62, R62, -INF , P6 ;  /* 0xff8000003e3e7808 */ /* 0x000fe20003000000 */
[----:B------:R-:W-:-:S01]  /*4a90*/  FFMA.FTZ R36, R2, R49, -R10 ;  /* 0x0000003102247223 */ /* 0x000fc2000001080a */
[----:B------:R-:W-:Y:S01]  /*4aa0*/  FSEL R63, R63, -INF , P5 ;  /* 0xff8000003f3f7808 */ /* 0x000fe20002800000 */
[----:B------:R-:W-:-:S01]  /*4ab0*/  FFMA.FTZ R44, R2, R57, -R10 ;  /* 0x00000039022c7223 */ /* 0x000fc2000001080a */
        /* <DEDUP_REMOVED lines=9> */
[----:B------:R-:W-:Y:S01]  /*4b50*/  MUFU.EX2 R12, R12 ;  /* 0x0000000c000c7308 */ /* 0x000fe20000000800 */
[----:B------:R-:W-:Y:S01]  /*4b60*/  FSEL R67, R67, -INF , P4 ;  /* 0xff80000043437808 */ /* 0x000fe20002000000 */
[--C-:B------:R-:W-:Y:S01]  /*4b70*/  FFMA.FTZ R29, R2, R29, -R10.reuse ;  /* 0x0000001d021d7223 */ /* 0x100fe2000001080a */
[----:B------:R-:W-:Y:S01]  /*4b80*/  FSEL R13, R70, -INF , P6 ;  /* 0xff800000460d7808 */ /* 0x000fe20003000000 */
[C-C-:B------:R-:W-:Y:S01]  /*4b90*/  FFMA.FTZ R15, R2.reuse, R15, -R10.reuse ;  /* 0x0000000f020f7223 */ /* 0x140fe2000001080a */
[----:B------:R-:W-:Y:S01]  /*4ba0*/  FSEL R71, R71, -INF , P5 ;  /* 0xff80000047477808 */ /* 0x000fe20002800000 */
[--C-:B------:R-:W-:Y:S01]  /*4bb0*/  FFMA.FTZ R21, R2, R21, -R10.reuse ;  /* 0x0000001502157223 */ /* 0x100fe2000001080a */
[C---:B------:R-:W-:Y:S01]  /*4bc0*/  ISETP.GT.AND P3, PT, R0.reuse, 0x60, PT ;  /* 0x000000600000780c */ /* 0x040fe20003f64270 */
[----:B------:R-:W-:Y:S01]  /*4bd0*/  MUFU.EX2 R25, R25 ;  /* 0x0000001900197308 */ /* 0x000fe20000000800 */
[----:B------:R-:W-:Y:S01]  /*4be0*/  ISETP.GT.AND P4, PT, R0, 0x61, PT ;  /* 0x000000610000780c */ /* 0x000fe20003f84270 */
[--C-:B------:R-:W-:Y:S01]  /*4bf0*/  FFMA.FTZ R32, R2, R48, -R10.reuse ;  /* 0x0000003002207223 */ /* 0x100fe2000001080a */
[----:B------:R-:W-:Y:S01]  /*4c00*/  ISETP.GT.AND P6, PT, R0, 0x68, PT ;  /* 0x000000680000780c */ /* 0x000fe20003fc4270 */
[--C-:B------:R-:W-:Y:S01]  /*4c10*/  FFMA.FTZ R48, R2, R68, -R10.reuse ;  /* 0x0000004402307223 */ /* 0x100fe2000001080a */
[----:B------:R-:W-:Y:S01]  /*4c20*/  ISETP.GT.AND P5, PT, R0, 0x69, PT ;  /* 0x000000690000780c */ /* 0x000fe20003fa4270 */
[--C-:B------:R-:W-:Y:S01]  /*4c30*/  FFMA.FTZ R52, R2, R52, -R10.reuse ;  /* 0x0000003402347223 */ /* 0x100fe2000001080a */
[----:B------:R-:W-:Y:S01]  /*4c40*/  FSEL R74, R74, -INF , P3 ;  /* 0xff8000004a4a7808 */ /* 0x000fe20001800000 */
[----:B------:R-:W-:Y:S01]  /*4c50*/  MUFU.EX2 R14, R14 ;  /* 0x0000000e000e7308 */ /* 0x000fe20000000800 */
[----:B------:R-:W-:Y:S01]  /*4c60*/  FSEL R75, R75, -INF , P4 ;  /* 0xff8000004b4b7808 */ /* 0x000fe20002000000 */
[--C-:B------:R-:W-:Y:S01]  /*4c70*/  FFMA.FTZ R56, R2, R56, -R10.reuse ;  /* 0x0000003802387223 */ /* 0x100fe2000001080a */
[----:B------:R-:W-:Y:S01]  /*4c80*/  FSEL R78, R78, -INF , P6 ;  /* 0xff8000004e4e7808 */ /* 0x000fe20003000000 */
[----:B------:R-:W-:Y:S01]  /*4c90*/  FFMA.FTZ R61, R2, R61, -R10 ;  /* 0x0000003d023d7223 */ /* 0x000fe2000001080a */
[----:B------:R-:W-:Y:S01]  /*4ca0*/  FSEL R79, R79, -INF , P5 ;  /* 0xff8000004f4f7808 */ /* 0x000fe20002800000 */
[----:B------:R-:W-:-:S02]  /*4cb0*/  WARPGROUP.DEPBAR.LE gsb0, 0x0 ;  /* 0x00008000000079c5 */ /* 0x000fc40000010000 */
[C---:B------:R-:W-:Y:S01]  /*4cc0*/  ISETP.GT.AND P3, PT, R0.reuse, 0x70, PT ;  /* 0x000000700000780c */ /* 0x040fe20003f64270 */
[----:B------:R-:W-:Y:S01]  /*4cd0*/  MUFU.EX2 R29, R29 ;  /* 0x0000001d001d7308 */ /* 0x000fe20000000800 */
[C---:B------:R-:W-:Y:S01]  /*4ce0*/  ISETP.GT.AND P4, PT, R0.reuse, 0x71, PT ;  /* 0x000000710000780c */ /* 0x040fe20003f84270 */
[----:B------:R-:W-:Y:S01]  /*4cf0*/  WARPGROUP.ARRIVE ;  /* 0x00000000000079c5 */ /* 0x000fe20000000000 */
[----:B------:R-:W-:Y:S01]  /*4d00*/  ISETP.GT.AND P6, PT, R0, 0x78, PT ;  /* 0x000000780000780c */ /* 0x000fe20003fc4270 */
[--C-:B------:R-:W-:Y:S01]  /*4d10*/  FFMA.FTZ R65, R2, R65, -R10.reuse ;  /* 0x0000004102417223 */ /* 0x100fe2000001080a */
[----:B------:R-:W-:Y:S01]  /*4d20*/  ISETP.GT.AND P5, PT, R0, 0x79, PT ;  /* 0x000000790000780c */ /* 0x000fe20003fa4270 */
[--C-:B------:R-:W-:Y:S01]  /*4d30*/  FFMA.FTZ R69, R2, R69, -R10.reuse ;  /* 0x0000004502457223 */ /* 0x100fe2000001080a */
[----:B------:R-:W-:Y:S01]  /*4d40*/  FMNMX.FTZ R0, R26, R7, !PT ;  /* 0x000000071a007209 */ /* 0x000fe20007810000 */
[----:B------:R-:W-:Y:S01]  /*4d50*/  MUFU.EX2 R15, R15 ;  /* 0x0000000f000f7308 */ /* 0x000fe20000000800 */
[----:B------:R-:W-:Y:S01]  /*4d60*/  FSEL R83, R83, -INF , P4 ;  /* 0xff80000053537808 */ /* 0x000fe20002000000 */
[----:B------:R-:W-:Y:S01]  /*4d70*/  QGMMA.64x96x32.F32.E4M3.E4M3 R88, R136, gdesc[UR8], R88, gsb0 ;  /* 0x0160000888587df3 */ /* 0x000fe20008000858 */
[----:B------:R-:W-:Y:S01]  /*4d80*/  FMNMX.FTZ R0, R27, R0, !PT ;  /* 0x000000001b007209 */ /* 0x000fe20007810000 */
[--C-:B------:R-:W-:Y:S01]  /*4d90*/  FFMA.FTZ R73, R2, R73, -R10.reuse ;  /* 0x0000004902497223 */ /* 0x100fe2000001080a */
[----:B------:R-:W-:Y:S01]  /*4da0*/  FSEL R57, R86, -INF , P6 ;  /* 0xff80000056397808 */ /* 0x000fe20003000000 */
[C-C-:B------:R-:W-:Y:S01]  /*4db0*/  FFMA.FTZ R77, R2.reuse, R77, -R10.reuse ;  /* 0x0000004d024d7223 */ /* 0x140fe2000001080a */
[----:B------:R-:W-:Y:S01]  /*4dc0*/  FMNMX.FTZ R0, R145, R0, !PT ;  /* 0x0000000091007209 */ /* 0x000fe20007810000 */
[----:B------:R-:W-:Y:S01]  /*4dd0*/  MUFU.EX2 R20, R20 ;  /* 0x0000001400147308 */ /* 0x000fe20000000800 */
[----:B------:R-:W-:Y:S01]  /*4de0*/  FSEL R87, R87, -INF , P5 ;  /* 0xff80000057577808 */ /* 0x000fe20002800000 */
[C-C-:B------:R-:W-:Y:S01]  /*4df0*/  FFMA.FTZ R58, R2.reuse, R80, -R10.reuse ;  /* 0x00000050023a7223 */ /* 0x140fe2000001080a */
[----:B------:R-:W-:Y:S01]  /*4e00*/  FMNMX.FTZ R0, R31, R0, !PT ;  /* 0x000000001f007209 */ /* 0x000fe20007810000 */
[C-C-:B------:R-:W-:Y:S01]  /*4e10*/  FFMA.FTZ R81, R2.reuse, R81, -R10.reuse ;  /* 0x0000005102517223 */ /* 0x140fe2000001080a */
[----:B------:R-:W-:-:S02]  /*4e20*/  FFMA.FTZ R84, R2, R84, -R10 ;  /* 0x0000005402547223 */ /* 0x000fc4000001080a */
        /* <DEDUP_REMOVED lines=20> */
[----:B-1----:R-:W-:-:S04]  /*4f70*/  FMNMX.FTZ R41, R59, R0, !PT ;  /* 0x000000003b297209 */ /* 0x002fc80007810000 */
[----:B------:R-:W-:Y:S01]  /*4f80*/  FMNMX.FTZ R0, R62, R41, !PT ;  /* 0x000000293e007209 */ /* 0x000fe20007810000 */
[----:B------:R1:W-:Y:S03]  /*4f90*/  MUFU.EX2 R34, R52 ;  /* 0x0000003400227308 */ /* 0x0003e60000000800 */
[----:B------:R-:W-:-:S04]  /*4fa0*/  FMNMX.FTZ R45, R63, R0, !PT ;  /* 0x000000003f2d7209 */ /* 0x000fc80007810000 */
[----:B------:R-:W-:Y:S01]  /*4fb0*/  FMNMX.FTZ R0, R66, R45, !PT ;  /* 0x0000002d42007209 */ /* 0x000fe20007810000 */
[----:B------:R-:W-:-:S01]  /*4fc0*/  FFMA.FTZ R45, R2, R53, -R10 ;  /* 0x00000035022d7223 */ /* 0x000fc2000001080a */
[----:B------:R-:W-:Y:S01]  /*4fd0*/  FSEL R53, R82, -INF , P3 ;  /* 0xff80000052357808 */ /* 0x000fe20001800000 */
[----:B------:R-:W-:Y:S01]  /*4fe0*/  MUFU.EX2 R41, R36 ;  /* 0x0000002400297308 */ /* 0x000fe20000000800 */
[----:B------:R-:W-:Y:S01]  /*4ff0*/  FMNMX.FTZ R0, R67, R0, !PT ;  /* 0x0000000043007209 */ /* 0x000fe20007810000 */
[----:B-1----:R-:W-:-:S03]  /*5000*/  FFMA.FTZ R52, R2, R72, -R10 ;  /* 0x0000004802347223 */ /* 0x002fc6000001080a */
[----:B------:R-:W-:-:S03]  /*5010*/  FMNMX.FTZ R0, R13, R0, !PT ;  /* 0x000000000d007209 */ /* 0x000fc60007810000 */
[----:B------:R-:W-:Y:S01]  /*5020*/  MUFU.EX2 R45, R45 ;  /* 0x0000002d002d7308 */ /* 0x000fe20000000800 */
[----:B------:R-:W-:-:S04]  /*5030*/  FMNMX.FTZ R49, R71, R0, !PT ;  /* 0x0000000047317209 */ /* 0x000fc80007810000 */
[----:B------:R-:W-:-:S03]  /*5040*/  FMNMX.FTZ R0, R74, R49, !PT ;  /* 0x000000314a007209 */ /* 0x000fc60007810000 */
[----:B------:R1:W-:Y:S01]  /*5050*/  MUFU.EX2 R36, R56 ;  /* 0x0000003800247308 */ /* 0x0003e20000000800 */
[----:B------:R-:W-:-:S04]  /*5060*/  FMNMX.FTZ R49, R75, R0, !PT ;  /* 0x000000004b317209 */ /* 0x000fc80007810000 */
[----:B------:R-:W-:-:S03]  /*5070*/  FMNMX.FTZ R0, R78, R49, !PT ;  /* 0x000000314e007209 */ /* 0x000fc60007810000 */
[----:B------:R2:W-:Y:S01]  /*5080*/  MUFU.EX2 R49, R44 ;  /* 0x0000002c00317308 */ /* 0x0005e20000000800 */
[----:B------:R-:W-:Y:S01]  /*5090*/  FMNMX.FTZ R0, R79, R0, !PT ;  /* 0x000000004f007209 */ /* 0x000fe20007810000 */
[----:B-1----:R-:W-:-:S03]  /*50a0*/  FFMA.FTZ R56, R2, R76, -R10 ;  /* 0x0000004c02387223 */ /* 0x002fc6000001080a */
[----:B------:R-:W-:Y:S01]  /*50b0*/  FMNMX.FTZ R0, R53, R0, !PT ;  /* 0x0000000035007209 */ /* 0x000fe20007810000 */
[----:B------:R-:W-:Y:S02]  /*50c0*/  WARPGROUP.DEPBAR.LE gsb0, 0x0 ;  /* 0x00008000000079c5 */ /* 0x000fe40000010000 */
[----:B------:R-:W-:Y:S01]  /*50d0*/  MUFU.EX2 R40, R40 ;  /* 0x0000002800287308 */ /* 0x000fe20000000800 */
[----:B------:R-:W-:Y:S01]  /*50e0*/  FMNMX.FTZ R0, R83, R0, !PT ;  /* 0x0000000053007209 */ /* 0x000fe20007810000 */
[C-C-:B--2---:R-:W-:Y:S01]  /*50f0*/  FFMA.FTZ R44, R2.reuse, R64, -R10.reuse ;  /* 0x00000040022c7223 */ /* 0x144fe2000001080a */
[----:B------:R-:W-:-:S01]  /*5100*/  FFMA.FTZ R64, R2, R85, -R10 ;  /* 0x0000005502407223 */ /* 0x000fc2000001080a */
[----:B------:R-:W-:Y:S02]  /*5110*/  FSEL R85, R3, RZ, P2 ;  /* 0x000000ff03557208 */ /* 0x000fe40001000000 */
[----:B------:R-:W-:Y:S02]  /*5120*/  FMNMX.FTZ R0, R57, R0, !PT ;  /* 0x0000000039007209 */ /* 0x000fe40007810000 */
[----:B------:R-:W-:Y:S01]  /*5130*/  MUFU.EX2 R61, R61 ;  /* 0x0000003d003d7308 */ /* 0x000fe20000000800 */
[----:B------:R-:W-:-:S01]  /*5140*/  FADD.FTZ R85, -R85, R6 ;  /* 0x0000000655557221 */ /* 0x000fc20000010100 */
[----:B------:R-:W-:-:S03]  /*5150*/  FMNMX.FTZ R0, R87, R0, !PT ;  /* 0x0000000057007209 */ /* 0x000fc60007810000 */
[----:B------:R-:W-:Y:S02]  /*5160*/  FMUL.FTZ R85, R2, R85 ;  /* 0x0000005502557220 */ /* 0x000fe40000410000 */
[----:B------:R-:W1:Y:S01]  /*5170*/  SHFL.BFLY PT, R149, R0, 0x2, 0x1f ;  /* 0x0c401f0000957f89 */ /* 0x000e6200000e0000 */
[----:B------:R-:W-:Y:S08]  /*5180*/  MUFU.EX2 R44, R44 ;  /* 0x0000002c002c7308 */ /* 0x000ff00000000800 */
[----:B------:R-:W2:Y:S08]  /*5190*/  MUFU.EX2 R85, R85 ;  /* 0x0000005500557308 */ /* 0x000eb00000000800 */
[----:B------:R-:W-:Y:S01]  /*51a0*/  MUFU.EX2 R65, R65 ;  /* 0x0000004100417308 */ /* 0x000fe20000000800 */
[----:B-1----:R-:W-:-:S07]  /*51b0*/  FMNMX.FTZ R60, R0, R149, !PT ;  /* 0x00000095003c7209 */ /* 0x002fce0007810000 */
[----:B------:R-:W-:Y:S01]  /*51c0*/  MUFU.EX2 R48, R48 ;  /* 0x0000003000307308 */ /* 0x000fe20000000800 */
        /* <DEDUP_REMOVED lines=10> */
[----:B-1----:R-:W-:Y:S01]  /*5270*/  FSEL R64, R0, RZ, P2 ;  /* 0x000000ff00407208 */ /* 0x002fe20001000000 */
[C-C-:B------:R-:W-:Y:S01]  /*5280*/  FFMA.FTZ R6, R2.reuse, R26, -R151.reuse ;  /* 0x0000001a02067223 */ /* 0x140fe20000010897 */
[----:B------:R-:W-:-:S01]  /*5290*/  FFMA.FTZ R27, R2, R27, -R151 ;  /* 0x0000001b021b7223 */ /* 0x000fc20000010897 */
[C-C-:B------:R-:W-:Y:S01]  /*52a0*/  FFMA.FTZ R26, R2.reuse, R145, -R151.reuse ;  /* 0x00000091021a7223 */ /* 0x140fe20000010897 */
[----:B------:R-:W-:-:S01]  /*52b0*/  FFMA.FTZ R31, R2, R31, -R151 ;  /* 0x0000001f021f7223 */ /* 0x000fc20000010897 */
[----:B------:R-:W-:Y:S01]  /*52c0*/  FADD.FTZ R7, -R64, R7 ;  /* 0x0000000740077221 */ /* 0x000fe20000010100 */
[----:B------:R-:W-:-:S01]  /*52d0*/  FFMA.FTZ R60, R2, R147, -R151 ;  /* 0x00000093023c7223 */ /* 0x000fc20000010897 */
[----:B------:R-:W-:Y:S01]  /*52e0*/  MUFU.EX2 R6, R6 ;  /* 0x0000000600067308 */ /* 0x000fe20000000800 */
[----:B------:R-:W-:-:S01]  /*52f0*/  FFMA.FTZ R35, R2, R35, -R151 ;  /* 0x0000002302237223 */ /* 0x000fc20000010897 */
[C---:B------:R-:W-:Y:S01]  /*5300*/  FMUL.FTZ R7, R2.reuse, R7 ;  /* 0x0000000702077220 */ /* 0x040fe20000410000 */
[----:B------:R-:W-:-:S01]  /*5310*/  FFMA.FTZ R64, R2, R59, -R151 ;  /* 0x0000003b02407223 */ /* 0x000fc20000010897 */
[----:B------:R-:W-:Y:S01]  /*5320*/  FFMA.FTZ R59, R2, R62, -R151 ;  /* 0x0000003e023b7223 */ /* 0x000fe20000010897 */
[----:B--2---:R-:W-:-:S01]  /*5330*/  FFMA.FTZ R62, R85, R5, R12 ;  /* 0x00000005553e7223 */ /* 0x004fc2000001000c */
        /* <DEDUP_REMOVED lines=21> */
[----:B------:R-:W-:-:S05]  /*5490*/  FFMA.FTZ R57, R2, R57, -R151 ;  /* 0x0000003902397223 */ /* 0x000fca0000010897 */
        /* <DEDUP_REMOVED lines=22> */
[----:B---3--:R-:W-:-:S01]  /*5600*/  FADD.FTZ R68, R42, R5 ;  /* 0x000000052a447221 */ /* 0x008fc20000010000 */
[----:B------:R-:W-:-:S04]  /*5610*/  FADD.FTZ R5, R33, R4 ;  /* 0x0000000421057221 */ /* 0x000fc80000010000 */
[----:B------:R-:W-:Y:S02]  /*5620*/  FADD.FTZ R4, R30, R5 ;  /* 0x000000051e047221 */ /* 0x000fe40000010000 */
[----:B------:R-:W3:Y:S01]  /*5630*/  MUFU.EX2 R47, R47 ;  /* 0x0000002f002f7308 */ /* 0x000ee20000000800 */
[----:B-1----:R-:W-:-:S01]  /*5640*/  FADD.FTZ R67, R43, R68 ;  /* 0x000000442b437221 */ /* 0x002fc20000010000 */
[----:B------:R-:W-:Y:S01]  /*5650*/  FFMA.FTZ R68, R2, R71, -R151 ;  /* 0x0000004702447223 */ /* 0x000fe20000010897 */
[----:B------:R-:W-:-:S04]  /*5660*/  FADD.FTZ R5, R37, R4 ;  /* 0x0000000425057221 */ /* 0x000fc80000010000 */
[----:B------:R-:W-:Y:S01]  /*5670*/  FADD.FTZ R4, R32, R5 ;  /* 0x0000000520047221 */ /* 0x000fe20000010000 */
        /* <DEDUP_REMOVED lines=14> */
[----:B------:R-:W-:-:S04]  /*5760*/  FADD.FTZ R75, R49, R4 ;  /* 0x00000004314b7221 */ /* 0x000fc80000010000 */
[----:B------:R-:W-:Y:S01]  /*5770*/  FADD.FTZ R74, R40, R75 ;  /* 0x0000004b284a7221 */ /* 0x000fe20000010000 */
[----:B------:R-:W2:Y:S01]  /*5780*/  MUFU.EX2 R11, R11 ;  /* 0x0000000b000b7308 */ /* 0x000ea20000000800 */
[----:B---3--:R-:W-:-:S01]  /*5790*/  FADD.FTZ R72, R54, R71 ;  /* 0x0000004736487221 */ /* 0x008fc20000010000 */
[----:B------:R-:W-:Y:S01]  /*57a0*/  FFMA.FTZ R71, R2, R78, -R151 ;  /* 0x0000004e02477223 */ /* 0x000fe20000010897 */
[----:B------:R-:W-:-:S01]  /*57b0*/  FADD.FTZ R75, R61, R74 ;  /* 0x0000004a3d4b7221 */ /* 0x000fc20000010000 */
[----:B------:R-:W-:-:S03]  /*57c0*/  IMAD.U32 R78, RZ, RZ, UR22 ;  /* 0x00000016ff4e7e24 */ /* 0x000fc6000f8e00ff */
[----:B------:R-:W-:Y:S01]  /*57d0*/  FADD.FTZ R74, R44, R75 ;  /* 0x0000004b2c4a7221 */ /* 0x000fe20000010000 */
[----:B------:R-:W3:Y:S01]  /*57e0*/  MUFU.EX2 R64, R64 ;  /* 0x0000004000407308 */ /* 0x000ee20000000800 */
[----:B-1----:R-:W-:-:S02]  /*57f0*/  FADD.FTZ R72, R55, R72 ;  /* 0x0000004837487221 */ /* 0x002fc40000010000 */
[----:B------:R-:W-:Y:S01]  /*5800*/  FADD.FTZ R75, R65, R74 ;  /* 0x0000004a414b7221 */ /* 0x000fe20000010000 */
[----:B------:R-:W-:-:S03]  /*5810*/  FFMA.FTZ R74, R2, R83, -R151 ;  /* 0x00000053024a7223 */ /* 0x000fc60000010897 */
        /* <DEDUP_REMOVED lines=8> */
[----:B------:R-:W-:Y:S01]  /*58a0*/  FADD.FTZ R75, R73, R76 ;  /* 0x0000004c494b7221 */ /* 0x000fe20000010000 */
[----:B------:R-:W-:-:S03]  /*58b0*/  FFMA.FTZ R76, R2, R87, -R151 ;  /* 0x00000057024c7223 */ /* 0x000fc60000010897 */
[----:B------:R-:W-:Y:S01]  /*58c0*/  FADD.FTZ R80, R56, R75 ;  /* 0x0000004b38507221 */ /* 0x000fe20000010000 */
        /* <DEDUP_REMOVED lines=14> */
[----:B------:R-:W-:-:S05]  /*59b0*/  @!P0 VIADD R4, R78, 0x19c40 ;  /* 0x00019c404e048836 */ /* 0x000fca0000000000 */
[----:B------:R-:W-:Y:S01]  /*59c0*/  @!P0 PRMT R4, RZ, 0x654, R4 ;  /* 0x00000654ff048816 */ /* 0x000fe20000000004 */
[----:B------:R-:W1:Y:S01]  /*59d0*/  MUFU.EX2 R77, R77 ;  /* 0x0000004d004d7308 */ /* 0x000e620000000800 */
[----:B--2---:R-:W-:-:S02]  /*59e0*/  FADD.FTZ R78, R70, R5 ;  /* 0x00000005464e7221 */ /* 0x004fc40000010000 */
[----:B------:R2:W-:Y:S05]  /*59f0*/  @!P0 SYNCS.ARRIVE.TRANS64.RED.A1T0 RZ, [R4+URZ], RZ ;  /* 0x000000ff04ff89a7 */ /* 0x0005ea000810043f */
        /* <DEDUP_REMOVED lines=21> */
.L_x_9512:
[----:B------:R-:W-:Y:S01]  /*5b50*/  UIADD3 UR6, UR7, 0x19c60, URZ ;  /* 0x00019c6007067890 */ /* 0x000fe2000fffe03f */
[----:B------:R-:W-:Y:S01]  /*5b60*/  ISETP.GT.AND P2, PT, R9, R8, PT ;  /* 0x000000080900720c */ /* 0x000fe20003f44270 */
        /* <DEDUP_REMOVED lines=88> */
.L_x_9503:
[----:B------:R-:W-:-:S13]  /*60f0*/  ISETP.GE.AND P2, PT, R9, RZ, PT ;  /* 0x000000ff0900720c */ /* 0x000fda0003f46270 */
[----:B------:R-:W-:Y:S05]  /*6100*/  @!P2 BRA `(.L_x_9514) ;  /* 0x0000001800dca947 */ /* 0x000fea0003800000 */
[----:B------:R-:W-:Y:S01]  /*6110*/  IMAD.MOV.U32 R7, RZ, RZ, R0 ;  /* 0x000000ffff077224 */ /* 0x000fe200078e0000 */
[----:B------:R-:W-:Y:S01]  /*6120*/  UMOV UR17, UR38 ;  /* 0x0000002600117c82 */ /* 0x000fe20008000000 */
[----:B------:R-:W-:Y:S02]  /*6130*/  IMAD.MOV.U32 R6, RZ, RZ, R3 ;  /* 0x000000ffff067224 */ /* 0x000fe400078e0003 */
[----:B------:R-:W-:-:S07]  /*6140*/  IMAD.MOV.U32 R8, RZ, RZ, R16 ;  /* 0x000000ffff087224 */ /* 0x000fce00078e0010 */
.L_x_9524:
[----:B------:R-:W-:-:S04]  /*6150*/  UIADD3 UR6, UR17, 0x1, URZ ;  /* 0x0000000111067890 */ /* 0x000fc8000fffe03f */
[----:B------:R-:W-:-:S04]  /*6160*/  UISETP.NE.AND UP0, UPT, UR6, 0x2, UPT ;  /* 0x000000020600788c */ /* 0x000fc8000bf05270 */
[----:B------:R-:W-:Y:S02]  /*6170*/  USEL UR7, URZ, 0x1, UP0 ;  /* 0x000000013f077887 */ /* 0x000fe40008000000 */
[----:B------:R-:W-:-:S04]  /*6180*/  USEL UR38, UR6, URZ, UP0 ;  /* 0x0000003f06267287 */ /* 0x000fc80008000000 */
[----:B------:R-:W-:Y:S01]  /*6190*/  LOP3.LUT R16, R8, UR7, RZ, 0x3c, !PT ;  /* 0x0000000708107c12 */ /* 0x000fe2000f8e3cff */
[----:B------:R-:W-:Y:S07]  /*61a0*/  @!P1 BRA `(.L_x_9515) ;  /* 0x0000000000049947 */ /* 0x000fee0003800000 */
[----:B------:R-:W-:Y:S01]  /*61b0*/  BPT.TRAP 0x1 ;  /* 0x000000040000795c */ /* 0x000fe20000300000 */
.L_x_9515:
[----:B------:R-:W-:Y:S01]  /*61c0*/  ULEA UR6, UR38, UR39, 0x3 ;  /* 0x0000002726067291 */ /* 0x000fe2000f8e183f */
[----:B------:R-:W-:-:S08]  /*61d0*/  SHF.L.U32 R0, R16, 0x1f, RZ ;  /* 0x0000001f10007819 */ /* 0x000fd000000006ff */
[----:B------:R1:W2:Y:S01]  /*61e0*/  SYNCS.PHASECHK.TRANS64.TRYWAIT P2, [UR6+0x19c30], R0 ;  /* 0x019c3000ff0075a7 */ /* 0x0002a20008040146 */
[----:B------:R-:W-:Y:S05]  /*61f0*/  @!P1 BRA `(.L_x_9516) ;  /* 0x0000000000049947 */ /* 0x000fea0003800000 */
[----:B------:R-:W-:Y:S01]  /*6200*/  BPT.TRAP 0x1 ;  /* 0x000000040000795c */ /* 0x000fe20000300000 */
.L_x_9516:
[----:B--2---:R-:W-:Y:S05]  /*6210*/  @P2 BRA `(.L_x_9517) ;  /* 0x0000000000082947 */ /* 0x004fea0003800000 */
[----:B------:R-:W2:Y:S02]  /*6220*/  SYNCS.PHASECHK.TRANS64.TRYWAIT P2, [UR6+0x19c30], R0 ;  /* 0x019c3000ff0075a7 */ /* 0x000ea40008040146 */
[----:B--2---:R-:W-:Y:S05]  /*6230*/  @!P2 BRA `(.L_x_9518) ;  /* 0x0000006c00c0a947 */ /* 0x004fea0003800000 */
.L_x_9517:
        /* <DEDUP_REMOVED lines=17> */
.L_x_9519:
[----:B------:R-:W-:Y:S01]  /*6350*/  ULEA UR7, UR17, UR39, 0x3 ;  /* 0x0000002711077291 */ /* 0x000fe2000f8e183f */
[----:B-12---:R-:W-:-:S08]  /*6360*/  SHF.L.U32 R0, R8, 0x1f, RZ ;  /* 0x0000001f08007819 */ /* 0x006fd000000006ff */
[----:B------:R1:W2:Y:S01]  /*6370*/  SYNCS.PHASECHK.TRANS64.TRYWAIT P2, [UR7+0x19c50], R0 ;  /* 0x019c5000ff0075a7 */ /* 0x0002a20008040147 */
[----:B------:R-:W-:Y:S05]  /*6380*/  @!P1 BRA `(.L_x_9520) ;  /* 0x0000000000049947 */ /* 0x000fea0003800000 */
[----:B------:R-:W-:Y:S01]  /*6390*/  BPT.TRAP 0x1 ;  /* 0x000000040000795c */ /* 0x000fe20000300000 */
.L_x_9520:
[----:B--2---:R-:W-:Y:S05]  /*63a0*/  @P2 BRA `(.L_x_9521) ;  /* 0x0000000000082947 */ /* 0x004fea0003800000 */
[----:B------:R-:W2:Y:S02]  /*63b0*/  SYNCS.PHASECHK.TRANS64.TRYWAIT P2, [UR7+0x19c50], R0 ;  /* 0x019c5000ff0075a7 */ /* 0x000ea40008040147 */
[----:B--2---:R-:W-:Y:S05]  /*63c0*/  @!P2 BRA `(.L_x_9522) ;  /* 0x0000006c0074a947 */ /* 0x004fea0003800000 */
.L_x_9521:
[----:B------:R-:W-:Y:S01]  /*63d0*/  UIADD3 UR6, UR39, 0x3000, URZ ;  /* 0x0000300027067890 */ /* 0x000fe2000fffe03f */
[----:B------:R-:W-:Y:S01]  /*63e0*/  WARPGROUP.ARRIVE ;  /* 0x00000000000079c5 */ /* 0x000fe20000000000 */
[----:B------:R-:W-:Y:S01]  /*63f0*/  UMOV UR11, 0x40000040 ;  /* 0x40000040000b7882 */ /* 0x000fe20000000000 */
[----:B-12---:R-:W-:Y:S01]  /*6400*/  FMNMX.FTZ R0, R24, R6, !PT ;  /* 0x0000000618007209 */ /* 0x006fe20007810000 */
        /* <DEDUP_REMOVED lines=78> */
[----:B------:R-:W-:Y:S01]  /*68f0*/  UIADD3 UR6, UR6, 0x6, URZ ;  /* 0x0000000606067890 */ /* 0x000fe2000fffe03f */
[----:B-1----:R-:W-:-:S02]  /*6900*/  FMNMX.FTZ R11, R10, R3, !PT ;  /* 0x000000030a0b7209 */ /* 0x002fc40007810000 */
[----:B--2---:R-:W-:-:S03]  /*6910*/  FMNMX.FTZ R13, R8, R13, !PT ;  /* 0x0000000d080d7209 */ /* 0x004fc60007810000 */
[----:B------:R-:W1:Y:S04]  /*6920*/  SHFL.BFLY PT, R0, R11, 0x1, 0x1f ;  /* 0x0c201f000b007f89 */ /* 0x000e6800000e0000 */
[----:B------:R-:W2:Y:S01]  /*6930*/  SHFL.BFLY PT, R12, R13, 0x1, 0x1f ;  /* 0x0c201f000d0c7f89 */ /* 0x000ea200000e0000 */
[----:B-1----:R-:W-:Y:S02]  /*6940*/  FMNMX.FTZ R3, R11, R0, !PT ;  /* 0x000000000b037209 */ /* 0x002fe40007810000 */
[----:B--2---:R-:W-:-:S03]  /*6950*/  FMNMX.FTZ R0, R13, R12, !PT ;  /* 0x0000000c0d007209 */ /* 0x004fc60007810000 */
[----:B------:R-:W-:Y:S01]  /*6960*/  FFMA.FTZ R11, R2, R3, -8 ;  /* 0xc1000000020b7423 */ /* 0x000fe20000010003 */
[----:B------:R-:W-:-:S03]  /*6970*/  FADD.FTZ R15, -R3, R6 ;  /* 0x00000006030f7221 */ /* 0x000fc60000010100 */
[C-C-:B------:R-:W-:Y:S01]  /*6980*/  FFMA.FTZ R8, R2.reuse, R25, -R11.reuse ;  /* 0x0000001902087223 */ /* 0x140fe2000001080b */
[----:B------:R-:W-:-:S01]  /*6990*/  FFMA.FTZ R25, R2, R37, -R11 ;  /* 0x0000002502197223 */ /* 0x000fc2000001080b */
[C-C-:B------:R-:W-:Y:S01]  /*69a0*/  FFMA.FTZ R37, R2.reuse, R49, -R11.reuse ;  /* 0x0000003102257223 */ /* 0x140fe2000001080b */
        /* <DEDUP_REMOVED lines=9> */
[C---:B------:R-:W-:Y:S01]  /*6a40*/  FFMA.FTZ R10, R2.reuse, R28, -R11 ;  /* 0x0000001c020a7223 */ /* 0x040fe2000001080b */
[----:B------:R-:W-:Y:S01]  /*6a50*/  MUFU.EX2 R6, R6 ;  /* 0x0000000600067308 */ /* 0x000fe20000000800 */
[----:B------:R-:W-:-:S01]  /*6a60*/  FFMA.FTZ R30, R2, R30, -R73 ;  /* 0x0000001e021e7223 */ /* 0x000fc20000010849 */
[C---:B------:R-:W-:Y:S01]  /*6a70*/  FFMA.FTZ R15, R2.reuse, R29, -R11 ;  /* 0x0000001d020f7223 */ /* 0x040fe2000001080b */
[----:B------:R-:W-:-:S01]  /*6a80*/  FFMA.FTZ R31, R2, R31, -R73 ;  /* 0x0000001f021f7223 */ /* 0x000fc20000010849 */
[C---:B------:R-:W-:Y:S01]  /*6a90*/  FFMA.FTZ R12, R2.reuse, R32, -R11 ;  /* 0x00000020020c7223 */ /* 0x040fe2000001080b */
[----:B------:R-:W-:-:S01]  /*6aa0*/  FFMA.FTZ R34, R2, R34, -R73 ;  /* 0x0000002202227223 */ /* 0x000fc20000010849 */
[C---:B------:R-:W-:Y:S01]  /*6ab0*/  FFMA.FTZ R21, R2.reuse, R33, -R11 ;  /* 0x0000002102157223 */ /* 0x040fe2000001080b */
[----:B------:R-:W-:-:S01]  /*6ac0*/  FFMA.FTZ R35, R2, R35, -R73 ;  /* 0x0000002302237223 */ /* 0x000fc20000010849 */
[----:B------:R-:W1:Y:S01]  /*6ad0*/  MUFU.EX2 R13, R13 ;  /* 0x0000000d000d7308 */ /* 0x000e620000000800 */
        /* <DEDUP_REMOVED lines=24> */
[----:B------:R-:W-:-:S01]  /*6c60*/  FFMA.FTZ R55, R2, R55, -R73 ;  /* 0x0000003702377223 */ /* 0x000fc20000010849 */
[C---:B------:R-:W-:Y:S01]  /*6c70*/  FFMA.FTZ R36, R2.reuse, R56, -R11 ;  /* 0x0000003802247223 */ /* 0x040fe2000001080b */
[----:B------:R-:W-:-:S01]  /*6c80*/  FFMA.FTZ R58, R2, R58, -R73 ;  /* 0x0000003a023a7223 */ /* 0x000fc20000010849 */
[C---:B------:R-:W-:Y:S01]  /*6c90*/  FFMA.FTZ R45, R2.reuse, R57, -R11 ;  /* 0x00000039022d7223 */ /* 0x040fe2000001080b */
[----:B------:R-:W-:-:S01]  /*6ca0*/  FFMA.FTZ R59, R2, R59, -R73 ;  /* 0x0000003b023b7223 */ /* 0x000fc20000010849 */
[C-C-:B------:R-:W-:Y:S01]  /*6cb0*/  FFMA.FTZ R52, R2.reuse, R72, -R11.reuse ;  /* 0x0000004802347223 */ /* 0x140fe2000001080b */
[----:B------:R-:W-:-:S01]  /*6cc0*/  FFMA.FTZ R40, R2, R60, -R11 ;  /* 0x0000003c02287223 */ /* 0x000fc2000001080b */
[----:B------:R-:W-:-:S02]  /*6cd0*/  WARPGROUP.DEPBAR.LE gsb0, 0x0 ;  /* 0x00008000000079c5 */ /* 0x000fc40000010000 */
[----:B------:R-:W-:Y:S01]  /*6ce0*/  WARPGROUP.ARRIVE ;  /* 0x00000000000079c5 */ /* 0x000fe20000000000 */
[----:B------:R-:W3:Y:S01]  /*6cf0*/  MUFU.EX2 R27, R27 ;  /* 0x0000001b001b7308 */ /* 0x000ee20000000800 */
[----:B--2---:R-:W-:-:S01]  /*6d00*/  FFMA.FTZ R4, R7, R4, R26 ;  /* 0x0000000407047223 */ /* 0x004fc2000001001a */
[C-C-:B------:R-:W-:Y:S01]  /*6d10*/  FFMA.FTZ R62, R2.reuse, R62, -R73.reuse ;  /* 0x0000003e023e7223 */ /* 0x140fe20000010849 */
[----:B------:R-:W-:-:S01]  /*6d20*/  FFMA.FTZ R63, R2, R63, -R73 ;  /* 0x0000003f023f7223 */ /* 0x000fc20000010849 */
[----:B------:R-:W-:Y:S01]  /*6d30*/  FFMA.FTZ R44, R2, R64, -R11 ;  /* 0x00000040022c7223 */ /* 0x000fe2000001080b */
[----:B------:R-:W-:Y:S01]  /*6d40*/  QGMMA.64x96x32.F32.E4M3.E4M3 R88, R140, gdesc[UR8], R88, gsb0 ;  /* 0x016000088c587df3 */ /* 0x000fe20008000858 */
[----:B-1----:R-:W-:-:S01]  /*6d50*/  FADD.FTZ R5, R8, R5 ;  /* 0x0000000508057221 */ /* 0x002fc20000010000 */
[----:B------:R-:W-:Y:S01]  /*6d60*/  UMOV UR10, UR6 ;  /* 0x00000006000a7c82 */ /* 0x000fe20008000000 */
[----:B------:R-:W1:Y:S01]  /*6d70*/  MUFU.EX2 R10, R10 ;  /* 0x0000000a000a7308 */ /* 0x000e620000000800 */
[----:B------:R-:W-:Y:S01]  /*6d80*/  UMOV UR11, 0x40000040 ;  /* 0x40000040000b7882 */ /* 0x000fe20000000000 */
        /* <DEDUP_REMOVED lines=11> */
[----:B------:R-:W-:-:S03]  /*6e40*/  FFMA.FTZ R11, R2, R85, -R11 ;  /* 0x00000055020b7223 */ /* 0x000fc6000001080b */
        /* <DEDUP_REMOVED lines=24> */
[----:B------:R-:W-:Y:S01]  /*6fd0*/  FFMA.FTZ R68, R2, R70, -R73 ;  /* 0x0000004602447223 */ /* 0x000fe20000010849 */
[----:B------:R-:W-:Y:S02]  /*6fe0*/  WARPGROUP.DEPBAR.LE gsb0, 0x0 ;  /* 0x00008000000079c5 */ /* 0x000fe40000010000 */
[----:B------:R-:W-:-:S03]  /*6ff0*/  WARPGROUP.ARRIVE ;  /* 0x00000000000079c5 */ /* 0x000fc60000000000 */
[----:B------:R-:W3:Y:S01]  /*7000*/  MUFU.EX2 R29, R29 ;  /* 0x0000001d001d7308 */ /* 0x000ee20000000800 */
[----:B-1----:R-:W-:-:S02]  /*7010*/  FADD.FTZ R4, R20, R5 ;  /* 0x0000000514047221 */ /* 0x002fc40000010000 */
[----:B------:R-:W-:Y:S05]  /*7020*/  QGMMA.64x96x32.F32.E4M3.E4M3 R88, R136, gdesc[UR8], R88, gsb0 ;  /* 0x0160000888587df3 */ /* 0x000fea0008000858 */
        /* <DEDUP_REMOVED lines=29> */
[----:B------:R-:W-:-:S06]  /*7200*/  WARPGROUP.DEPBAR.LE gsb0, 0x0 ;  /* 0x00008000000079c5 */ /* 0x000fcc0000010000 */
[----:B------:R-:W3:Y:S01]  /*7210*/  MUFU.EX2 R58, R58 ;  /* 0x0000003a003a7308 */ /* 0x000ee20000000800 */
[----:B-1----:R-:W-:-:S01]  /*7220*/  FADD.FTZ R77, R55, R72 ;  /* 0x00000048374d7221 */ /* 0x002fc20000010000 */
[----:B------:R-:W-:Y:S01]  /*7230*/  FFMA.FTZ R72, R2, R78, -R73 ;  /* 0x0000004e02487223 */ /* 0x000fe20000010849 */
[----:B------:R-:W-:-:S05]  /*7240*/  IMAD.U32 R78, RZ, RZ, UR38 ;  /* 0x00000026ff4e7e24 */ /* 0x000fca000f8e00ff */
        /* <DEDUP_REMOVED lines=33> */
[----:B------:R-:W-:-:S05]  /*7460*/  @!P0 LEA R4, R78, UR39, 0x3 ;  /* 0x000000274e048c11 */ /* 0x000fca000f8e18ff */
[----:B------:R-:W-:Y:S01]  /*7470*/  @!P0 VIADD R4, R4, 0x19c40 ;  /* 0x00019c4004048836 */ /* 0x000fe20000000000 */
[----:B------:R-:W1:Y:S01]  /*7480*/  MUFU.EX2 R70, R70 ;  /* 0x0000004600467308 */ /* 0x000e620000000800 */
[----:B--2---:R-:W-:-:S01]  /*7490*/  FADD.FTZ R81, R71, R76 ;  /* 0x0000004c47517221 */ /* 0x004fc20000010000 */
[C-C-:B------:R-:W-:Y:S01]  /*74a0*/  FFMA.FTZ R76, R2.reuse, R86, -R73.reuse ;  /* 0x00000056024c7223 */ /* 0x140fe20000010849 */
[----:B------:R-:W-:-:S01]  /*74b0*/  FFMA.FTZ R73, R2, R87, -R73 ;  /* 0x0000005702497223 */ /* 0x000fc20000010849 */
[----:B------:R-:W-:-:S04]  /*74c0*/  @!P0 PRMT R4, RZ, 0x654, R4 ;  /* 0x00000654ff048816 */ /* 0x000fc80000000004 */
[----:B------:R-:W2:Y:S01]  /*74d0*/  MUFU.EX2 R61, R61 ;  /* 0x0000003d003d7308 */ /* 0x000ea20000000800 */
[----:B---3--:R-:W-:-:S01]  /*74e0*/  FADD.FTZ R78, R52, R5 ;  /* 0x00000005344e7221 */ /* 0x008fc20000010000 */
[----:B------:R3:W-:Y:S06]  /*74f0*/  @!P0 SYNCS.ARRIVE.TRANS64.RED.A1T0 RZ, [R4+URZ], RZ ;  /* 0x000000ff04ff89a7 */ /* 0x0007ec000810043f */
        /* <DEDUP_REMOVED lines=30> */
.L_x_9523:
[----:B------:R-:W-:Y:S01]  /*76e0*/  UIADD3 UR6, UR7, 0x19c60, URZ ;  /* 0x00019c6007067890 */ /* 0x000fe2000fffe03f */
[----:B------:R-:W-:Y:S01]  /*76f0*/  ISETP.GT.AND P2, PT, R9, RZ, PT ;  /* 0x000000ff0900720c */ /* 0x000fe20003f44270 */
        /* <DEDUP_REMOVED lines=88> */
.L_x_9514:
[----:B------:R-:W-:Y:S06]  /*7c80*/  BAR.ARV 0x8, 0x1a0 ;  /* 0x0206800000007b1d */ /* 0x000fec0000002000 */
[----:B------:R-:W-:Y:S05]  /*7c90*/  @!P1 BRA `(.L_x_9525) ;  /* 0x0000000000049947 */ /* 0x000fea0003800000 */
[----:B------:R-:W-:Y:S01]  /*7ca0*/  BPT.TRAP 0x1 ;  /* 0x000000040000795c */ /* 0x000fe20000300000 */
.L_x_9525:
[----:B------:R-:W-:Y:S01]  /*7cb0*/  ULEA UR5, UR38, UR39, 0x3 ;  /* 0x0000002726057291 */ /* 0x000fe2000f8e183f */
[----:B------:R-:W-:-:S08]  /*7cc0*/  SHF.L.U32 R6, R16, 0x1f, RZ ;  /* 0x0000001f10067819 */ /* 0x000fd000000006ff */
[----:B------:R1:W2:Y:S01]  /*7cd0*/  SYNCS.PHASECHK.TRANS64.TRYWAIT P2, [UR5+0x19c50], R6 ;  /* 0x019c5006ff0075a7 */ /* 0x0002a20008040145 */
[----:B------:R-:W-:Y:S05]  /*7ce0*/  @!P1 BRA `(.L_x_9526) ;  /* 0x0000000000049947 */ /* 0x000fea0003800000 */
[----:B------:R-:W-:Y:S01]  /*7cf0*/  BPT.TRAP 0x1 ;  /* 0x000000040000795c */ /* 0x000fe20000300000 */
.L_x_9526:
[----:B------:R-:W3:Y:S02]  /*7d00*/  LDC.64 R12, c[0x0][0x9a0] ;  /* 0x00026800ff0c7b82 */ /* 0x000ee40000000a00 */
[----:B---3--:R-:W-:-:S04]  /*7d10*/  ISETP.NE.U32.AND P0, PT, R12, RZ, PT ;  /* 0x000000ff0c00720c */ /* 0x008fc80003f05070 */
[----:B------:R-:W-:-:S13]  /*7d20*/  ISETP.NE.AND.EX P0, PT, R13, RZ, PT, P0 ;  /* 0x000000ff0d00720c */ /* 0x000fda0003f05300 */
[----:B------:R-:W3:Y:S08]  /*7d30*/  @P0 LDC.64 R10, c[0x0][0x9c8] ;  /* 0x00027200ff0a0b82 */ /* 0x000ef00000000a00 */
[----:B------:R-:W4:Y:S01]  /*7d40*/  @P0 LDC.64 R14, c[0x0][0x9d0] ;  /* 0x00027400ff0e0b82 */ /* 0x000f220000000a00 */
[----:B--2---:R-:W-:Y:S05]  /*7d50*/  @P2 BRA `(.L_x_9527) ;  /* 0x0000000000082947 */ /* 0x004fea0003800000 */
[----:B------:R-:W2:Y:S02]  /*7d60*/  SYNCS.PHASECHK.TRANS64.TRYWAIT P2, [UR5+0x19c50], R6 ;  /* 0x019c5006ff0075a7 */ /* 0x000ea40008040145 */
[----:B--2---:R-:W-:Y:S05]  /*7d70*/  @!P2 BRA `(.L_x_9528) ;  /* 0x000000540020a947 */ /* 0x004fea0003800000 */
.L_x_9527:
[----:B------:R-:W-:Y:S01]  /*7d80*/  UIADD3 UR39, UR39, 0x3000, URZ ;  /* 0x0000300027277890 */ /* 0x000fe2000fffe03f */
[----:B------:R-:W-:Y:S01]  /*7d90*/  WARPGROUP.ARRIVE ;  /* 0x00000000000079c5 */ /* 0x000fe20000000000 */
[----:B------:R-:W-:Y:S01]  /*7da0*/  UMOV UR7, 0x40000040 ;  /* 0x4000004000077882 */ /* 0x000fe20000000000 */
[----:B--2---:R-:W-:Y:S01]  /*7db0*/  IMAD.U32 R7, RZ, RZ, UR44 ;  /* 0x0000002cff077e24 */ /* 0x004fe2000f8e00ff */
[----:B------:R-:W-:Y:S01]  /*7dc0*/  USHF.R.U32.HI UR39, URZ, 0x4, UR39 ;  /* 0x000000043f277899 */ /* 0x000fe20008011627 */
[----:B------:R-:W-:-:S03]  /*7dd0*/  @P0 SHF.R.S32.HI R9, RZ, 0x1f, R156 ;  /* 0x0000001fff090819 */ /* 0x000fc6000001149c */
[----:B------:R-:W-:Y:S01]  /*7de0*/  ULOP3.LUT UR39, UR39, 0x3fff, URZ, 0xc0, !UPT ;  /* 0x00003fff27277892 */ /* 0x000fe2000f8ec03f */
[----:B------:R-:W-:Y:S01]  /*7df0*/  @P0 SHF.R.S32.HI R7, RZ, 0x1f, R7 ;  /* 0x0000001fff070819 */ /* 0x000fe20000011407 */
[----:B----4-:R-:W-:Y:S02]  /*7e00*/  @P0 IMAD R9, R9, R14, RZ ;  /* 0x0000000e09090224 */ /* 0x010fe400078e02ff */
[----:B------:R-:W-:Y:S02]  /*7e10*/  ULOP3.LUT UR4, UR39, 0x10000, URZ, 0xfc, !UPT ;  /* 0x0001000027047892 */ /* 0x000fe4000f8efc3f */
[----:B-1-3--:R-:W-:Y:S02]  /*7e20*/  @P0 IMAD R6, R7, R10, RZ ;  /* 0x0000000a07060224 */ /* 0x00afe400078e02ff */
[----:B------:R-:W-:Y:S01]  /*7e30*/  UIMAD UR4, UR38, 0x300, UR4 ;  /* 0x00000300260478a4 */ /* 0x000fe2000f8e0204 */
[----:B------:R-:W-:Y:S02]  /*7e40*/  @P0 IMAD R9, R156, R15, R9 ;  /* 0x0000000f9c090224 */ /* 0x000fe400078e0209 */
[----:B------:R-:W-:-:S02]  /*7e50*/  @P0 IMAD R11, R11, UR44, R6 ;  /* 0x0000002c0b0b0c24 */ /* 0x000fc4000f8e0206 */
[----:B------:R-:W-:Y:S02]  /*7e60*/  @P0 IMAD.WIDE.U32 R6, R10, UR44, RZ ;  /* 0x0000002c0a060c25 */ /* 0x000fe4000f8e00ff */
[----:B------:R-:W-:Y:S02]  /*7e70*/  UMOV UR6, UR4 ;  /* 0x0000000400067c82 */ /* 0x000fe40008000000 */
[----:B------:R-:W-:Y:S01]  /*7e80*/  QGMMA.64x96x32.F32.E4M3.E4M3 R88, R148, gdesc[UR4], R88, gsb0 ;  /* 0x0160000494587df3 */ /* 0x000fe20008000858 */
[----:B------:R-:W-:Y:S02]  /*7e90*/  @P0 IMAD.IADD R7, R7, 0x1, R11 ;  /* 0x0000000107070824 */ /* 0x000fe400078e020b */
[----:B------:R-:W-:-:S04]  /*7ea0*/  @P0 IMAD.WIDE.U32 R6, R156, R14, R6 ;  /* 0x0000000e9c060225 */ /* 0x000fc800078e0006 */
[----:B------:R-:W-:Y:S01]  /*7eb0*/  @P0 IMAD.IADD R7, R7, 0x1, R9 ;  /* 0x0000000107070824 */ /* 0x000fe200078e0209 */
[----:B------:R-:W-:-:S04]  /*7ec0*/  @P0 LEA R8, P2, R6, R12, 0x2 ;  /* 0x0000000c06080211 */ /* 0x000fc800078410ff */
[----:B------:R-:W-:Y:S01]  /*7ed0*/  @P0 LEA.HI.X R9, R6, R13, R7, 0x2, P2 ;  /* 0x0000000d06090211 */ /* 0x000fe200010f1407 */
[----:B------:R-:W-:-:S06]  /*7ee0*/  IMAD.MOV.U32 R6, RZ, RZ, 0x3f800000 ;  /* 0x3f800000ff067424 */ /* 0x000fcc00078e00ff */
[----:B------:R1:W2:Y:S01]  /*7ef0*/  @P0 LDG.E R6, desc[UR46][R8.64] ;  /* 0x0000002e08060981 */ /* 0x0002a2000c1e1900 */
[----:B------:R-:W-:Y:S01]  /*7f00*/  UIADD3 UR6, UR4, 0x2, URZ ;  /* 0x0000000204067890 */ /* 0x000fe2000fffe03f */
[----:B------:R-:W-:Y:S01]  /*7f10*/  UMOV UR7, 0x40000040 ;  /* 0x4000004000077882 */ /* 0x000fe20000000000 */
[----:B------:R-:W-:Y:S02]  /*7f20*/  WARPGROUP.DEPBAR.LE gsb0, 0x0 ;  /* 0x00008000000079c5 */ /* 0x000fe40000010000 */
[----:B------:R-:W-:-:S06]  /*7f30*/  WARPGROUP.ARRIVE ;  /* 0x00000000000079c5 */ /* 0x000fcc0000000000 */
[----:B------:R-:W-:Y:S01]  /*7f40*/  QGMMA.64x96x32.F32.E4M3.E4M3 R88, R144, gdesc[UR4], R88, gsb0 ;  /* 0x0160000490587df3 */ /* 0x000fe20008000858 */
[----:B------:R-:W-:Y:S01]  /*7f50*/  UIADD3 UR6, UR4, 0x4, URZ ;  /* 0x0000000404067890 */ /* 0x000fe2000fffe03f */
[----:B------:R-:W-:Y:S01]  /*7f60*/  UMOV UR7, 0x40000040 ;  /* 0x4000004000077882 */ /* 0x000fe20000000000 */
[----:B------:R-:W3:Y:S01]  /*7f70*/  SHFL.BFLY PT, R10, R5, 0x2, 0x1f ;  /* 0x0c401f00050a7f89 */ /* 0x000ee200000e0000 */
[----:B------:R-:W-:-:S03]  /*7f80*/  UIADD3 UR4, UR4, 0x6, URZ ;  /* 0x0000000604047890 */ /* 0x000fc6000fffe03f */
[----:B------:R-:W4:Y:S01]  /*7f90*/  SHFL.BFLY PT, R11, R4, 0x2, 0x1f ;  /* 0x0c401f00040b7f89 */ /* 0x000f2200000e0000 */
[----:B------:R-:W-:Y:S02]  /*7fa0*/  WARPGROUP.DEPBAR.LE gsb0, 0x0 ;  /* 0x00008000000079c5 */ /* 0x000fe40000010000 */
[----:B------:R-:W-:-:S06]  /*7fb0*/  WARPGROUP.ARRIVE ;  /* 0x00000000000079c5 */ /* 0x000fcc0000000000 */
[----:B------:R-:W-:Y:S01]  /*7fc0*/  QGMMA.64x96x32.F32.E4M3.E4M3 R88, R140, gdesc[UR4], R88, gsb0 ;  /* 0x016000048c587df3 */ /* 0x000fe20008000858 */
        /* <DEDUP_REMOVED lines=36> */
.L_x_9529:
        /* <DEDUP_REMOVED lines=58> */
.L_x_9496:
        /* <DEDUP_REMOVED lines=16> */
[C---:B------:R-:W-:Y:S02]  /*86b0*/  IADD3 R13, P6, R18.reuse, 0x20, RZ ;  /* 0x00000020120d7810 */ /* 0x040fe40007fde0ff */
[----:B------:R-:W-:Y:S02]  /*86c0*/  F2FP.BF16.F32.PACK_AB R11, R11, R12 ;  /* 0x0000000c0b0b723e */ /* 0x000fe400000010ff */
[----:B------:R-:W-:Y:S01]  /*86d0*/  F2FP.BF16.F32.PACK_AB R9, R9, R10 ;  /* 0x0000000a0909723e */ /* 0x000fe200000010ff */
[----:B------:R1:W2:Y:S01]  /*86e0*/  LDG.E.CONSTANT R0, desc[UR46][R2.64] ;  /* 0x0000002e02007981 */ /* 0x0002a2000c1e9900 */
[----:B------:R-:W-:Y:S01]  /*86f0*/  LOP3.LUT R12, R13, 0x180, RZ, 0xc0, !PT ;  /* 0x000001800d0c7812 */ /* 0x000fe200078ec0ff */
[----:B------:R-:W-:Y:S01]  /*8700*/  VIADD R71, R23, UR42 ;  /* 0x0000002a17477c36 */ /* 0x000fe20008000000 */
[----:B------:R-:W-:Y:S01]  /*8710*/  F2FP.BF16.F32.PACK_AB R8, R7, R8 ;  /* 0x000000080708723e */ /* 0x000fe200000010ff */
[----:B------:R-:W-:Y:S01]  /*8720*/  USHF.R.S32.HI UR5, URZ, 0x1f, UR43 ;  /* 0x0000001f3f057899 */ /* 0x000fe2000801142b */
[----:B------:R-:W-:Y:S01]  /*8730*/  F2FP.BF16.F32.PACK_AB R6, R135, R6 ;  /* 0x000000068706723e */ /* 0x000fe200000010ff */
[----:B------:R-:W-:Y:S01]  /*8740*/  ULDC.64 UR6, c[0x0][0xb70] ;  /* 0x0002dc0000067ab9 */ /* 0x000fe20000000a00 */
[----:B------:R-:W-:Y:S01]  /*8750*/  IADD3 R7, P5, R18, 0x6000, RZ ;  /* 0x0000600012077810 */ /* 0x000fe20007fbe0ff */
[----:B------:R-:W-:Y:S01]  /*8760*/  UIMAD UR5, UR5, UR6, URZ ;  /* 0x00000006050572a4 */ /* 0x000fe2000f8e023f */
[----:B------:R-:W-:Y:S01]  /*8770*/  SHF.R.U64 R12, R12, 0x3, RZ ;  /* 0x000000030c0c7819 */ /* 0x000fe200000012ff */
[----:B------:R-:W-:Y:S01]  /*8780*/  UIMAD.WIDE.U32 UR8, UR43, UR6, URZ ;  /* 0x000000062b0872a5 */ /* 0x000fe2000f8e003f */
[C---:B-1----:R-:W-:Y:S01]  /*8790*/  LOP3.LUT P0, R2, R60.reuse, 0x3, RZ, 0xc0, !PT ;  /* 0x000000033c027812 */ /* 0x042fe2000780c0ff */
[----:B------:R-:W-:Y:S01]  /*87a0*/  VIADD R60, R60, 0xffffff80 ;  /* 0xffffff803c3c7836 */ /* 0x000fe20000000000 */
[----:B------:R-:W-:Y:S01]  /*87b0*/  F2FP.BF16.F32.PACK_AB R52, R51, R52 ;  /* 0x000000343334723e */ /* 0x000fe200000010ff */
[----:B------:R-:W-:Y:S01]  /*87c0*/  UIMAD UR5, UR43, UR7, UR5 ;  /* 0x000000072b0572a4 */ /* 0x000fe2000f8e0205 */
[----:B------:R-:W-:Y:S01]  /*87d0*/  ISETP.EQ.OR P0, PT, R2, 0x3, !P0 ;  /* 0x000000030200780c */ /* 0x000fe20004702670 */
[----:B------:R-:W-:Y:S01]  /*87e0*/  VIADD R2, R71, 0x8 ;  /* 0x0000000847027836 */ /* 0x000fe20000000000 */
[----:B------:R-:W-:Y:S01]  /*87f0*/  SHF.R.S32.HI R3, RZ, 0x1f, R60 ;  /* 0x0000001fff037819 */ /* 0x000fe2000001143c */
[----:B------:R-:W-:Y:S01]  /*8800*/  UIADD3 UR5, UR9, UR5, URZ ;  /* 0x0000000509057290 */ /* 0x000fe2000fffe03f */
[----:B------:R-:W-:Y:S01]  /*8810*/  F2FP.BF16.F32.PACK_AB R46, R45, R46 ;  /* 0x0000002e2d2e723e */ /* 0x000fe200000010ff */
[----:B------:R-:W-:Y:S01]  /*8820*/  ULDC.64 UR6, c[0x0][0xb40] ;  /* 0x0002d00000067ab9 */ /* 0x000fe20000000a00 */
[----:B------:R-:W-:-:S02]  /*8830*/  LEA.HI R3, R3, R60, RZ, 0x7 ;  /* 0x0000003c03037211 */ /* 0x000fc400078f38ff */
[----:B------:R-:W-:Y:S02]  /*8840*/  SEL R67, R9, R6, P0 ;  /* 0x0000000609437207 */ /* 0x000fe40000000000 */
[----:B------:R-:W-:Y:S02]  /*8850*/  SEL R69, R6, R9, P0 ;  /* 0x0000000906457207 */ /* 0x000fe40000000000 */
[----:B------:R-:W-:Y:S02]  /*8860*/  SEL R45, R11, R8, P0 ;  /* 0x000000080b2d7207 */ /* 0x000fe40000000000 */
[----:B------:R-:W-:Y:S02]  /*8870*/  SEL R51, R8, R11, P0 ;  /* 0x0000000b08337207 */ /* 0x000fe40000000000 */
[----:B------:R-:W-:Y:S02]  /*8880*/  LOP3.LUT R6, R7, 0x180, RZ, 0xc0, !PT ;  /* 0x0000018007067812 */ /* 0x000fe400078ec0ff */
[----:B------:R-:W-:-:S02]  /*8890*/  IADD3 R11, P3, R18, 0x3000, RZ ;  /* 0x00003000120b7810 */ /* 0x000fc40007f7e0ff */
[----:B------:R-:W-:Y:S02]  /*88a0*/  F2FP.BF16.F32.PACK_AB R55, R55, R56 ;  /* 0x000000383737723e */ /* 0x000fe400000010ff */
[----:B------:R-:W-:Y:S01]  /*88b0*/  LOP3.LUT R12, R12, R13, RZ, 0x3c, !PT ;  /* 0x0000000d0c0c7212 */ /* 0x000fe200078e3cff */
[----:B------:R-:W-:Y:S01]  /*88c0*/  IMAD.X R13, RZ, RZ, R19, P6 ;  /* 0x000000ffff0d7224 */ /* 0x000fe200030e0613 */
[----:B------:R-:W-:Y:S01]  /*88d0*/  LOP3.LUT R3, R3, 0xffffff80, RZ, 0xc0, !PT ;  /* 0xffffff8003037812 */ /* 0x000fe200078ec0ff */
[----:B------:R-:W1:Y:S01]  /*88e0*/  S2R R56, SR_TID.X ;  /* 0x0000000000387919 */ /* 0x000e620000002100 */
[----:B------:R-:W-:Y:S02]  /*88f0*/  SHF.R.U64 R6, R6, 0x3, RZ ;  /* 0x0000000306067819 */ /* 0x000fe400000012ff */
[----:B------:R-:W-:Y:S01]  /*8900*/  F2FP.BF16.F32.PACK_AB R54, R53, R54 ;  /* 0x000000363536723e */ /* 0x000fe200000010ff */
[----:B------:R-:W-:Y:S01]  /*8910*/  IMAD.IADD R3, R60, 0x1, -R3 ;  /* 0x000000013c037824 */ /* 0x000fe200078e0a03 */
[----:B------:R-:W-:-:S02]  /*8920*/  F2FP.BF16.F32.PACK_AB R20, R15, R20 ;  /* 0x000000140f14723e */ /* 0x000fc400000010ff */
[----:B------:R-:W-:Y:S02]  /*8930*/  LOP3.LUT R10, R11, 0x180, RZ, 0xc0, !PT ;  /* 0x000001800b0a7812 */ /* 0x000fe400078ec0ff */
[----:B------:R-:W-:Y:S02]  /*8940*/  SEL R53, R55, R52, P0 ;  /* 0x0000003437357207 */ /* 0x000fe40000000000 */
[C---:B------:R-:W-:Y:S02]  /*8950*/  IADD3 R9, P4, R18.reuse, 0x3020, RZ ;  /* 0x0000302012097810 */ /* 0x040fe40007f9e0ff */
[----:B------:R-:W-:Y:S02]  /*8960*/  LOP3.LUT R15, R18, 0x180, RZ, 0xc0, !PT ;  /* 0x00000180120f7812 */ /* 0x000fe400078ec0ff */
[----:B------:R-:W-:Y:S02]  /*8970*/  SEL R55, R52, R55, P0 ;  /* 0x0000003734377207 */ /* 0x000fe40000000000 */
[----:B------:R-:W-:-:S02]  /*8980*/  F2FP.BF16.F32.PACK_AB R49, R49, R50 ;  /* 0x000000323131723e */ /* 0x000fc400000010ff */
[----:B------:R-:W-:Y:S02]  /*8990*/  F2FP.BF16.F32.PACK_AB R21, R21, R24 ;  /* 0x000000181515723e */ /* 0x000fe400000010ff */
[----:B------:R-:W-:Y:S01]  /*89a0*/  LOP3.LUT R6, R6, R7, RZ, 0x3c, !PT ;  /* 0x0000000706067212 */ /* 0x000fe200078e3cff */
[----:B------:R-:W-:Y:S01]  /*89b0*/  IMAD.X R7, RZ, RZ, R19, P5 ;  /* 0x000000ffff077224 */ /* 0x000fe200028e0613 */
[----:B------:R-:W-:Y:S02]  /*89c0*/  MOV R52, R12 ;  /* 0x0000000c00347202 */ /* 0x000fe40000000f00 */
[----:B------:R-:W-:Y:S01]  /*89d0*/  SHF.R.U64 R10, R10, 0x3, RZ ;  /* 0x000000030a0a7819 */ /* 0x000fe200000012ff */
[----:B------:R-:W3:Y:S01]  /*89e0*/  LDC.64 R12, c[0x0][0xb78] ;  /* 0x0002de00ff0c7b82 */ /* 0x000ee20000000a00 */
[----:B------:R-:W-:Y:S02]  /*89f0*/  F2FP.BF16.F32.PACK_AB R57, R57, R58 ;  /* 0x0000003a3939723e */ /* 0x000fe400000010ff */
[----:B------:R-:W-:-:S02]  /*8a00*/  LOP3.LUT R8, R9, 0x180, RZ, 0xc0, !PT ;  /* 0x0000018009087812 */ /* 0x000fc400078ec0ff */
[----:B------:R-:W-:Y:S01]  /*8a10*/  SHF.R.U64 R15, R15, 0x3, RZ ;  /* 0x000000030f0f7819 */ /* 0x000fe200000012ff */
[----:B-1----:R-:W-:Y:S01]  /*8a20*/  VIADD R60, R56, 0xffffff80 ;  /* 0xffffff80383c7836 */ /* 0x002fe20000000000 */
[----:B------:R-:W-:Y:S02]  /*8a30*/  F2FP.BF16.F32.PACK_AB R30, R29, R30 ;  /* 0x0000001e1d1e723e */ /* 0x000fe400000010ff */
        /* <DEDUP_REMOVED lines=11> */
[----:B------:R-:W-:Y:S02]  /*8af0*/  LOP3.LUT P1, RZ, R3, 0x3, RZ, 0xc0, !PT ;  /* 0x0000000303ff7812 */ /* 0x000fe4000782c0ff */
[----:B------:R-:W-:Y:S01]  /*8b00*/  LOP3.LUT R10, R10, R11, RZ, 0x3c, !PT ;  /* 0x0000000b0a0a7212 */ /* 0x000fe200078e3cff */
[----:B------:R-:W-:Y:S01]  /*8b10*/  IMAD.X R11, RZ, RZ, R19, P3 ;  /* 0x000000ffff0b7224 */ /* 0x000fe200018e0613 */
[----:B------:R-:W-:Y:S02]  /*8b20*/  F2FP.BF16.F32.PACK_AB R33, R33, R34 ;  /* 0x000000222121723e */ /* 0x000fe400000010ff */
[----:B------:R-:W-:Y:S02]  /*8b30*/  F2FP.BF16.F32.PACK_AB R31, R31, R32 ;  /* 0x000000201f1f723e */ /* 0x000fe400000010ff */
[----:B------:R-:W-:-:S02]  /*8b40*/  F2FP.BF16.F32.PACK_AB R25, R25, R26 ;  /* 0x0000001a1919723e */ /* 0x000fc400000010ff */
[----:B------:R-:W-:Y:S02]  /*8b50*/  SEL R27, R57, R54, P0 ;  /* 0x00000036391b7207 */ /* 0x000fe40000000000 */
[----:B------:R-:W-:Y:S02]  /*8b60*/  IADD3 R3, P6, R18, 0x6020, RZ ;  /* 0x0000602012037810 */ /* 0x000fe40007fde0ff */
[----:B------:R-:W-:Y:S02]  /*8b70*/  SHF.R.U64 R8, R8, 0x3, RZ ;  /* 0x0000000308087819 */ /* 0x000fe400000012ff */
[----:B------:R-:W-:Y:S01]  /*8b80*/  LOP3.LUT R14, R15, R18, RZ, 0x3c, !PT ;  /* 0x000000120f0e7212 */ /* 0x000fe200078e3cff */
[----:B------:R-:W-:Y:S01]  /*8b90*/  IMAD.MOV.U32 R15, RZ, RZ, R19 ;  /* 0x000000ffff0f7224 */ /* 0x000fe200078e0013 */
[----:B------:R-:W-:Y:S02]  /*8ba0*/  MOV R46, R6 ;  /* 0x00000006002e7202 */ /* 0x000fe40000000f00 */
[----:B------:R-:W-:-:S02]  /*8bb0*/  SEL R57, R54, R57, P0 ;  /* 0x0000003936397207 */ /* 0x000fc40000000000 */
[----:B------:R-:W-:Y:S02]  /*8bc0*/  SEL R35, R41, R38, P0 ;  /* 0x0000002629237207 */ /* 0x000fe40000000000 */
[----:B------:R-:W-:Y:S02]  /*8bd0*/  SEL R59, R47, R44, P0 ;  /* 0x0000002c2f3b7207 */ /* 0x000fe40000000000 */
[----:B------:R-:W-:Y:S02]  /*8be0*/  SEL R41, R38, R41, P0 ;  /* 0x0000002926297207 */ /* 0x000fe40000000000 */
[----:B------:R-:W-:Y:S02]  /*8bf0*/  SEL R47, R44, R47, P0 ;  /* 0x0000002f2c2f7207 */ /* 0x000fe40000000000 */
[----:B------:R-:W-:Y:S02]  /*8c00*/  SEL R61, R39, R36, P0 ;  /* 0x00000024273d7207 */ /* 0x000fe40000000000 */
[----:B------:R-:W-:-:S02]  /*8c10*/  ISETP.GE.OR P2, PT, R2, UR10, P1 ;  /* 0x0000000a02007c0c */ /* 0x000fc40008f46670 */
[----:B------:R-:W-:Y:S02]  /*8c20*/  SEL R37, R33, R30, P0 ;  /* 0x0000001e21257207 */ /* 0x000fe40000000000 */
[----:B------:R-:W-:Y:S02]  /*8c30*/  SEL R43, R25, R20, P0 ;  /* 0x00000014192b7207 */ /* 0x000fe40000000000 */
[----:B------:R-:W-:Y:S02]  /*8c40*/  SEL R39, R36, R39, P0 ;  /* 0x0000002724277207 */ /* 0x000fe40000000000 */
[----:B------:R-:W-:Y:S02]  /*8c50*/  SEL R63, R31, R28, P0 ;  /* 0x0000001c1f3f7207 */ /* 0x000fe40000000000 */
[----:B------:R-:W-:Y:S02]  /*8c60*/  LOP3.LUT R2, R3, 0x180, RZ, 0xc0, !PT ;  /* 0x0000018003027812 */ /* 0x000fe400078ec0ff */
[----:B------:R-:W-:Y:S01]  /*8c70*/  LOP3.LUT R8, R8, R9, RZ, 0x3c, !PT ;  /* 0x0000000908087212 */ /* 0x000fe200078e3cff */
[----:B------:R-:W-:Y:S01]  /*8c80*/  IMAD.X R9, RZ, RZ, R19, P4 ;  /* 0x000000ffff097224 */ /* 0x000fe200020e0613 */
[----:B------:R-:W-:-:S02]  /*8c90*/  SEL R33, R30, R33, P0 ;  /* 0x000000211e217207 */ /* 0x000fc40000000000 */
[----:B------:R-:W-:Y:S02]  /*8ca0*/  SEL R25, R20, R25, P0 ;  /* 0x0000001914197207 */ /* 0x000fe40000000000 */
[----:B------:R-:W-:Y:S02]  /*8cb0*/  SEL R31, R28, R31, P0 ;  /* 0x0000001f1c1f7207 */ /* 0x000fe40000000000 */
[----:B------:R-:W-:Y:S02]  /*8cc0*/  MOV R50, R10 ;  /* 0x0000000a00327202 */ /* 0x000fe40000000f00 */
[----:B------:R-:W-:Y:S02]  /*8cd0*/  MOV R54, R14 ;  /* 0x0000000e00367202 */ /* 0x000fe40000000f00 */
[----:B------:R-:W-:Y:S02]  /*8ce0*/  SHF.R.U64 R2, R2, 0x3, RZ ;  /* 0x0000000302027819 */ /* 0x000fe400000012ff */
[----:B------:R-:W-:Y:S01]  /*8cf0*/  MOV R48, R8 ;  /* 0x0000000800307202 */ /* 0x000fe20000000f00 */
[----:B------:R-:W-:Y:S01]  /*8d00*/  IMAD.U32 R9, RZ, RZ, UR9 ;  /* 0x00000009ff097e24 */ /* 0x000fe2000f8e00ff */
[----:B------:R-:W-:Y:S01]  /*8d10*/  LOP3.LUT R2, R2, R3, RZ, 0x3c, !PT ;  /* 0x0000000302027212 */ /* 0x000fe200078e3cff */
[----:B------:R-:W-:Y:S01]  /*8d20*/  IMAD.U32 R9, RZ, RZ, UR5 ;  /* 0x00000005ff097e24 */ /* 0x000fe2000f8e00ff */
[----:B------:R-:W-:Y:S01]  /*8d30*/  USHF.R.S32.HI UR5, URZ, 0x1f, UR44 ;  /* 0x0000001f3f057899 */ /* 0x000fe2000801142c */
[----:B------:R-:W-:Y:S01]  /*8d40*/  IMAD.X R3, RZ, RZ, R19, P6 ;  /* 0x000000ffff037224 */ /* 0x000fe200030e0613 */
[----:B------:R-:W-:Y:S01]  /*8d50*/  SHF.R.S32.HI R56, RZ, 0x1f, R60 ;  /* 0x0000001fff387819 */ /* 0x000fe2000001143c */
[----:B------:R-:W-:Y:S01]  /*8d60*/  IMAD.U32 R8, RZ, RZ, UR8 ;  /* 0x00000008ff087e24 */ /* 0x000fe2000f8e00ff */
[----:B------:R-:W-:-:S02]  /*8d70*/  ISETP.GE.OR P1, PT, R71, UR10, P1 ;  /* 0x0000000a47007c0c */ /* 0x000fc40008f26670 */
[----:B------:R-:W-:Y:S01]  /*8d80*/  MOV R7, R2 ;  /* 0x0000000200077202 */ /* 0x000fe20000000f00 */
[----:B---3--:R-:W-:Y:S01]  /*8d90*/  IMAD R2, R12, UR5, RZ ;  /* 0x000000050c027c24 */ /* 0x008fe2000f8e02ff */
[----:B------:R-:W-:-:S03]  /*8da0*/  LEA.HI R56, R56, R60, RZ, 0x5 ;  /* 0x0000003c38387211 */ /* 0x000fc600078f28ff */
[----:B------:R-:W-:Y:S01]  /*8db0*/  IMAD R38, R13, UR44, R2 ;  /* 0x0000002c0d267c24 */ /* 0x000fe2000f8e0202 */
[----:B------:R-:W-:Y:S01]  /*8dc0*/  SHF.R.S32.HI R56, RZ, 0x5, R56 ;  /* 0x00000005ff387819 */ /* 0x000fe20000011438 */
[----:B------:R-:W-:Y:S01]  /*8dd0*/  IMAD.WIDE.U32 R2, R12, UR44, R8 ;  /* 0x0000002c0c027c25 */ /* 0x000fe2000f8e0008 */
        /* <DEDUP_REMOVED lines=19> */
[----:B------:R-:W-:Y:S04]  /*8f10*/  SHFL.IDX PT, R37, R37, R0, 0x1c1f ;  /* 0x001c1f0025257589 */ /* 0x000fe800000e0000 */
[----:B------:R-:W-:Y:S01]  /*8f20*/  SHFL.IDX PT, R43, R43, R0, 0x1c1f ;  /* 0x001c1f002b2b7589 */ /* 0x000fe200000e0000 */
[----:B----4-:R-:W-:Y:S02]  /*8f30*/  SEL R24, R35, R26, P0 ;  /* 0x0000001a23187207 */ /* 0x010fe40000000000 */
[----:B------:R-:W-:Y:S01]  /*8f40*/  SEL R26, R26, R35, P0 ;  /* 0x000000231a1a7207 */ /* 0x000fe20000000000 */
[----:B------:R-:W-:Y:S04]  /*8f50*/  SHFL.IDX PT, R63, R63, R0, 0x1c1f ;  /* 0x001c1f003f3f7589 */ /* 0x000fe800000e0000 */
[----:B------:R-:W3:Y:S01]  /*8f60*/  SHFL.IDX PT, R20, R33, R6, 0x1c1f ;  /* 0x001c1f0621147589 */ /* 0x000ee200000e0000 */
[----:B-1----:R-:W-:-:S02]  /*8f70*/  SEL R13, R59, R30, P0 ;  /* 0x0000001e3b0d7207 */ /* 0x002fc40000000000 */
[----:B------:R-:W-:Y:S01]  /*8f80*/  SEL R15, R30, R59, P0 ;  /* 0x0000003b1e0f7207 */ /* 0x000fe20000000000 */
[----:B------:R1:W4:Y:S04]  /*8f90*/  SHFL.IDX PT, R32, R25, R6, 0x1c1f ;  /* 0x001c1f0619207589 */ /* 0x00032800000e0000 */
[----:B------:R-:W5:Y:S01]  /*8fa0*/  SHFL.IDX PT, R40, R31, R6, 0x1c1f ;  /* 0x001c1f061f287589 */ /* 0x000f6200000e0000 */
[----:B--2---:R-:W-:-:S03]  /*8fb0*/  SEL R27, R36, R61, P0 ;  /* 0x0000003d241b7207 */ /* 0x004fc60000000000 */
[----:B------:R-:W-:Y:S01]  /*8fc0*/  SHFL.IDX PT, R45, R45, R0, 0x1c1f ;  /* 0x001c1f002d2d7589 */ /* 0x000fe200000e0000 */
[----:B-1----:R-:W-:-:S03]  /*8fd0*/  SEL R25, R61, R36, P0 ;  /* 0x000000243d197207 */ /* 0x002fc60000000000 */
[----:B------:R-:W-:Y:S04]  /*8fe0*/  SHFL.IDX PT, R65, R65, R0, 0x1c1f ;  /* 0x001c1f0041417589 */ /* 0x000fe800000e0000 */
[----:B------:R-:W1:Y:S04]  /*8ff0*/  SHFL.IDX PT, R34, R51, R6, 0x1c1f ;  /* 0x001c1f0633227589 */ /* 0x000e6800000e0000 */
[----:B------:R2:W1:Y:S01]  /*9000*/  SHFL.IDX PT, R42, R21, R6, 0x1c1f ;  /* 0x001c1f06152a7589 */ /* 0x00046200000e0000 */
[----:B---3--:R-:W-:Y:S02]  /*9010*/  SEL R28, R37, R20, P0 ;  /* 0x00000014251c7207 */ /* 0x008fe40000000000 */
[----:B------:R-:W-:Y:S01]  /*9020*/  SEL R30, R20, R37, P0 ;  /* 0x00000025141e7207 */ /* 0x000fe20000000000 */
[----:B------:R3:W-:Y:S01]  /*9030*/  SHFL.IDX PT, R67, R67, R0, 0x1c1f ;  /* 0x001c1f0043437589 */ /* 0x0007e200000e0000 */
[----:B----4-:R-:W-:-:S03]  /*9040*/  SEL R36, R43, R32, P0 ;  /* 0x000000202b247207 */ /* 0x010fc60000000000 */
[----:B------:R-:W4:Y:S01]  /*9050*/  SHFL.IDX PT, R44, R69, R6, 0x1c1f ;  /* 0x001c1f06452c7589 */ /* 0x000f2200000e0000 */
[----:B-----5:R-:W-:Y:S02]  /*9060*/  SEL R29, R63, R40, P0 ;  /* 0x000000283f1d7207 */ /* 0x020fe40000000000 */
[----:B--2---:R-:W-:Y:S01]  /*9070*/  SHF.R.S32.HI R21, RZ, 0x1f, R71 ;  /* 0x0000001fff157819 */ /* 0x004fe20000011447 */
[----:B------:R-:W-:Y:S01]  /*9080*/  BAR.SYNC.DEFER_BLOCKING 0x1, 0x180 ;  /* 0x0046000000007b1d */ /* 0x000fe20000010000 */
[----:B------:R-:W-:Y:S02]  /*9090*/  SEL R31, R40, R63, P0 ;  /* 0x0000003f281f7207 */ /* 0x000fe40000000000 */
[----:B---3--:R-:W-:-:S04]  /*90a0*/  IADD3 R0, P3, R71, R2, RZ ;  /* 0x0000000247007210 */ /* 0x008fc80007f7e0ff */
[----:B------:R-:W-:Y:S02]  /*90b0*/  IADD3.X R21, R21, R3, R38, P3, !PT ;  /* 0x0000000315157210 */ /* 0x000fe40001ffe426 */
[----:B------:R-:W-:Y:S02]  /*90c0*/  SEL R38, R32, R43, P0 ;  /* 0x0000002b20267207 */ /* 0x000fe40000000000 */
[----:B-1----:R-:W-:Y:S02]  /*90d0*/  SEL R32, R45, R34, P0 ;  /* 0x000000222d207207 */ /* 0x002fe40000000000 */
[----:B------:R-:W-:Y:S02]  /*90e0*/  SEL R37, R65, R42, P0 ;  /* 0x0000002a41257207 */ /* 0x000fe40000000000 */
[----:B------:R-:W-:Y:S02]  /*90f0*/  SEL R39, R42, R65, P0 ;  /* 0x000000412a277207 */ /* 0x000fe40000000000 */
[----:B------:R-:W-:-:S02]  /*9100*/  SEL R34, R34, R45, P0 ;  /* 0x0000002d22227207 */ /* 0x000fc40000000000 */
[----:B------:R-:W-:Y:S02]  /*9110*/  LEA R2, P3, R0, UR6, 0x2 ;  /* 0x0000000600027c11 */ /* 0x000fe4000f8610ff */
[----:B----4-:R-:W-:Y:S02]  /*9120*/  SEL R33, R67, R44, P0 ;  /* 0x0000002c43217207 */ /* 0x010fe40000000000 */
        /* <DEDUP_REMOVED lines=45> */
.L_x_9533:
[----:B------:R-:W-:Y:S05]  /*9400*/  BSYNC B0 ;  /* 0x0000000000007941 */ /* 0x000fea0003800000 */
.L_x_9532:
[----:B------:R-:W-:Y:S05]  /*9410*/  BRA `(.L_x_9531) ;  /* 0x0000000400847947 */ /* 0x000fea0003800000 */
.L_x_9530:
        /* <DEDUP_REMOVED lines=35> */
.L_x_9535:
[----:B------:R-:W-:Y:S05]  /*9650*/  BSYNC B0 ;  /* 0x0000000000007941 */ /* 0x000fea0003800000 */
.L_x_9534:
        /* <DEDUP_REMOVED lines=36> */
.L_x_9537:
[----:B------:R-:W-:Y:S05]  /*98a0*/  BSYNC B0 ;  /* 0x0000000000007941 */ /* 0x000fea0003800000 */
.L_x_9536:
        /* <DEDUP_REMOVED lines=23> */
.L_x_9538:
[----:B------:R-:W-:Y:S05]  /*9a20*/  BSYNC B0 ;  /* 0x0000000000007941 */ /* 0x000fea0003800000 */
.L_x_9531:
[----:B------:R-:W4:Y:S02]  /*9a30*/  LDC R0, c[0x0][0xda8] ;  /* 0x00036a00ff007b82 */ /* 0x000f240000000800 */
[----:B----4-:R-:W-:-:S13]  /*9a40*/  ISETP.LE.AND P0, PT, R0, UR4, PT ;  /* 0x0000000400007c0c */ /* 0x010fda000bf03270 */
[----:B------:R-:W-:Y:S05]  /*9a50*/  @!P0 BRA `(.L_x_9539) ;  /* 0xffffff7000d08947 */ /* 0x000fea000383ffff */
[----:B------:R-:W-:Y:S05]  /*9a60*/  EXIT ;  /* 0x000000000000794d */ /* 0x000fea0003800000 */
.L_x_9492:
[----:B------:R-:W-:-:S08]  /*9a70*/  NOP ;  /* 0x0000000000007918 */ /* 0x000fd00000000000 */
[----:B-1----:R-:W1:-:S00]  /*9a80*/  USETMAXREG.DEALLOC.CTAPOOL 0x20 ;  /* 0x00000020000079c8 */ /* 0x002e4000080e0500 */
[----:B-1----:R-:W-:-:S06]  /*9a90*/  LOP3.LUT R2, R0, 0x3, RZ, 0xc0, !PT ;  /* 0x0000000300027812 */ /* 0x002fcc00078ec0ff */
[----:B--2---:R-:W1:Y:S01]  /*9aa0*/  S2UR UR4, SR_CTAID.X ;  /* 0x00000000000479c3 */ /* 0x004e620000002500 */
[----:B------:R-:W-:Y:S02]  /*9ab0*/  IMAD.MOV.U32 R19, RZ, RZ, 0x1 ;  /* 0x00000001ff137424 */ /* 0x000fe400078e00ff */
[----:B------:R-:W-:Y:S01]  /*9ac0*/  IMAD.MOV.U32 R17, RZ, RZ, RZ ;  /* 0x000000ffff117224 */ /* 0x000fe200078e00ff */
[----:B------:R2:W3:Y:S04]  /*9ad0*/  SHFL.IDX PT, R3, R2, RZ, 0x1f ;  /* 0x00001fff02037589 */ /* 0x0004e800000e0000 */
[----:B--2---:R-:W1:Y:S01]  /*9ae0*/  LDC R2, c[0x0][0xda8] ;  /* 0x00036a00ff027b82 */ /* 0x004e620000000800 */
[----:B---3--:R-:W-:-:S04]  /*9af0*/  ISETP.NE.AND P0, PT, R3, RZ, PT ;  /* 0x000000ff0300720c */ /* 0x008fc80003f05270 */
[----:B------:R-:W-:-:S05]  /*9b00*/  P2R R3, PR, RZ, 0x1 ;  /* 0x00000001ff037803 */ /* 0x000fca0000000000 */
[----:B------:R2:W-:Y:S04]  /*9b10*/  STL [R1+0xc], R3 ;  /* 0x00000c0301007387 */ /* 0x0005e80000100800 */
[----:B------:R2:W-:Y:S01]  /*9b20*/  STL [R1+0x4], RZ ;  /* 0x000004ff01007387 */ /* 0x0005e20000100800 */
[----:B------:R-:W-:Y:S06]  /*9b30*/  @P0 BAR.ARV 0x4, 0x200 ;  /* 0x0108000000000b1d */ /* 0x000fec0000002000 */
[----:B-1----:R-:W-:-:S13]  /*9b40*/  ISETP.LE.AND P0, PT, R2, UR4, PT ;  /* 0x0000000402007c0c */ /* 0x002fda000bf03270 */
[----:B--2---:R-:W-:Y:S05]  /*9b50*/  @P0 BRA `(.L_x_9540) ;  /* 0x0000003000180947 */ /* 0x004fea0003800000 */
[----:B------:R-:W2:Y:S01]  /*9b60*/  LDL R8, [R1] ;  /* 0x0000000001087983 */ /* 0x000ea20000100800 */
[----:B------:R-:W1:Y:S01]  /*9b70*/  S2R R10, SR_TID.X ;  /* 0x00000000000a7919 */ /* 0x000e620000002100 */
[----:B------:R-:W3:Y:S01]  /*9b80*/  S2R R7, SR_TID.X ;  /* 0x0000000000077919 */ /* 0x000ee20000002100 */
[----:B------:R-:W-:Y:S01]  /*9b90*/  IMAD.SHL.U32 R9, R0, 0x800, RZ ;  /* 0x0000080000097824 */ /* 0x000fe200078e00ff */
[----:B-1----:R-:W-:Y:S01]  /*9ba0*/  SHF.R.U32.HI R4, RZ, 0x1, R10 ;  /* 0x00000001ff047819 */ /* 0x002fe2000001160a */
[----:B------:R-:W-:-:S03]  /*9bb0*/  IMAD.SHL.U32 R6, R10, 0x80, RZ ;  /* 0x000000800a067824 */ /* 0x000fc600078e00ff */
[----:B------:R-:W-:Y:S02]  /*9bc0*/  LOP3.LUT R5, R4, 0x20, RZ, 0xc0, !PT ;  /* 0x0000002004057812 */ /* 0x000fe400078ec0ff */
[----:B---3--:R-:W-:Y:S02]  /*9bd0*/  LOP3.LUT R11, R7, 0x7f, RZ, 0xc0, !PT ;  /* 0x0000007f070b7812 */ /* 0x008fe400078ec0ff */
[----:B------:R-:W-:Y:S01]  /*9be0*/  LOP3.LUT R7, R5, 0x10, R10, 0xf8, !PT ;  /* 0x0000001005077812 */ /* 0x000fe200078ef80a */
[----:B------:R-:W-:-:S03]  /*9bf0*/  IMAD.SHL.U32 R0, R10, 0x10, RZ ;  /* 0x000000100a007824 */ /* 0x000fc600078e00ff */
[----:B------:R-:W-:-:S04]  /*9c00*/  LOP3.LUT R7, R7, 0x380, R6, 0xf8, !PT ;  /* 0x0000038007077812 */ /* 0x000fc800078ef806 */
[----:B------:R-:W-:Y:S01]  /*9c10*/  LOP3.LUT R7, R7, 0x70, R0, 0x78, !PT ;  /* 0x0000007007077812 */ /* 0x000fe200078e7800 */
[----:B------:R-:W-:Y:S01]  /*9c20*/  IMAD.SHL.U32 R2, R10, 0x20, RZ ;  /* 0x000000200a027824 */ /* 0x000fe200078e00ff */
[----:B------:R-:W-:-:S04]  /*9c30*/  LOP3.LUT R6, R6, 0x400, RZ, 0xc0, !PT ;  /* 0x0000040006067812 */ /* 0x000fc800078ec0ff */
[----:B------:R-:W-:Y:S01]  /*9c40*/  LOP3.LUT R3, R2, 0x80, RZ, 0xc0, !PT ;  /* 0x0000008002037812 */ /* 0x000fe200078ec0ff */
[----:B------:R-:W-:Y:S01]  /*9c50*/  IMAD.SHL.U32 R5, R11, 0x10, RZ ;  /* 0x000000100b057824 */ /* 0x000fe200078e00ff */
[C---:B------:R-:W-:Y:S02]  /*9c60*/  LOP3.LUT P0, RZ, R10.reuse, 0x4, RZ, 0xc0, !PT ;  /* 0x000000040aff7812 */ /* 0x040fe4000780c0ff */
[----:B------:R-:W-:Y:S01]  /*9c70*/  LOP3.LUT R3, R3, 0x10, R4, 0xf8, !PT ;  /* 0x0000001003037812 */ /* 0x000fe200078ef804 */
[----:B------:R-:W-:Y:S01]  /*9c80*/  IMAD.SHL.U32 R4, R10, 0x4, RZ ;  /* 0x000000040a047824 */ /* 0x000fe200078e00ff */
[----:B------:R-:W-:Y:S02]  /*9c90*/  LOP3.LUT R2, R2, 0x360, RZ, 0xc0, !PT ;  /* 0x0000036002027812 */ /* 0x000fe400078ec0ff */
[----:B------:R-:W-:Y:S02]  /*9ca0*/  LOP3.LUT R6, R6, 0x800, R9, 0xf8, !PT ;  /* 0x0000080006067812 */ /* 0x000fe400078ef809 */
[----:B------:R-:W-:-:S02]  /*9cb0*/  LOP3.LUT R2, R2, 0x400, R5, 0xf8, !PT ;  /* 0x0000040002027812 */ /* 0x000fc400078ef805 */
[----:B------:R-:W-:Y:S02]  /*9cc0*/  LOP3.LUT R3, R3, 0x10, R4, 0x78, !PT ;  /* 0x0000001003037812 */ /* 0x000fe400078e7804 */
[----:B------:R-:W-:Y:S02]  /*9cd0*/  LOP3.LUT R22, R6, R7, RZ, 0xfc, !PT ;  /* 0x0000000706167212 */ /* 0x000fe400078efcff */
[----:B------:R-:W-:Y:S01]  /*9ce0*/  LOP3.LUT R18, R2, R3, RZ, 0xfc, !PT ;  /* 0x0000000302127212 */ /* 0x000fe200078efcff */
[----:B------:R-:W-:Y:S02]  /*9cf0*/  IMAD.U32 R27, RZ, RZ, UR4 ;  /* 0x00000004ff1b7e24 */ /* 0x000fe4000f8e00ff */
[----:B------:R-:W-:Y:S01]  /*9d00*/  VIADD R23, R22, 0x40 ;  /* 0x0000004016177836 */ /* 0x000fe20000000000 */
[C---:B------:R-:W-:Y:S01]  /*9d10*/  LOP3.LUT R25, R18.reuse, 0x1800, RZ, 0xfc, !PT ;  /* 0x0000180012197812 */ /* 0x040fe200078efcff */
[----:B------:R-:W-:Y:S01]  /*9d20*/  IMAD.MOV.U32 R19, RZ, RZ, 0x1 ;  /* 0x00000001ff137424 */ /* 0x000fe200078e00ff */
[----:B------:R-:W-:Y:S01]  /*9d30*/  LOP3.LUT R24, R18, 0x2800, RZ, 0xfc, !PT ;  /* 0x0000280012187812 */ /* 0x000fe200078efcff */
[----:B------:R-:W-:-:S02]  /*9d40*/  IMAD.MOV.U32 R17, RZ, RZ, RZ ;  /* 0x000000ffff117224 */ /* 0x000fc400078e00ff */
[----:B------:R-:W-:Y:S01]  /*9d50*/  @P0 VIADD R23, R22, 0xffffffc0 ;  /* 0xffffffc016170836 */ /* 0x000fe20000000000 */
[----:B------:R-:W-:Y:S01]  /*9d60*/  ULDC UR42, c[0x0][0xc] ;  /* 0x00000300002a7ab9 */ /* 0x000fe20000000800 */
[----:B------:R-:W-:Y:S01]  /*9d70*/  ULDC.64 UR44, c[0x0][0x198] ;  /* 0x00006600002c7ab9 */ /* 0x000fe20000000a00 */
[----:B--2---:R-:W-:-:S05]  /*9d80*/  LOP3.LUT R0, R8, 0x1, RZ, 0xfc, !PT ;  /* 0x0000000108007812 */ /* 0x004fca00078efcff */
[----:B------:R1:W-:Y:S04]  /*9d90*/  STL [R1+0x8], R0 ;  /* 0x0000080001007387 */ /* 0x0003e80000100800 */
[----:B------:R1:W-:Y:S01]  /*9da0*/  STL [R1+0x4], RZ ;  /* 0x000004ff01007387 */ /* 0x0003e20000100800 */
[----:B------:R-:W-:-:S07]  /*9db0*/  LOP3.LUT R29, R8, 0x2, RZ, 0xfc, !PT ;  /* 0x00000002081d7812 */ /* 0x000fce00078efcff */
.L_x_9596:
[----:B------:R-:W-:Y:S01]  /*9dc0*/  ULDC UR8, c[0x0][0xdd0] ;  /* 0x0003740000087ab9 */ /* 0x000fe20000000800 */
[----:B-1----:R-:W1:Y:S01]  /*9dd0*/  LDC R0, c[0x0][0xde8] ;  /* 0x00037a00ff007b82 */ /* 0x002e620000000800 */
        /* <DEDUP_REMOVED lines=10> */
[----:B--2---:R-:W-:Y:S05]  /*9e80*/  @!P0 BRA `(.L_x_9541) ;  /* 0x0000000000208947 */ /* 0x004fea0003800000 */
        /* <DEDUP_REMOVED lines=8> */
.L_x_9541:
[----:B------:R-:W-:Y:S01]  /*9f10*/  ULDC UR9, c[0x0][0xdc4] ;  /* 0x0003710000097ab9 */ /* 0x000fe20000000800 */
[----:B------:R-:W-:Y:S01]  /*9f20*/  UMOV UR7, UR8 ;  /* 0x0000000800077c82 */ /* 0x000fe20008000000 */
[----:B------:R-:W-:-:S11]  /*9f30*/  UISETP.NE.AND UP0, UPT, UR9, 0x1, UPT ;  /* 0x000000010900788c */ /* 0x000fd6000bf05270 */
[----:B------:R-:W-:Y:S02]  /*9f40*/  @UP0 ULDC.64 UR10, c[0x0][0xdc8] ;  /* 0x00037200000a0ab9 */ /* 0x000fe40000000a00 */
[----:B------:R-:W-:-:S04]  /*9f50*/  UIMAD.WIDE.U32 UR4, UR8, UR10, URZ ;  /* 0x0000000a080472a5 */ /* 0x000fc8000f8e003f */
[----:B------:R-:W-:-:S04]  /*9f60*/  @UP0 USHF.R.U32.HI UR7, URZ, UR11, UR5 ;  /* 0x0000000b3f070299 */ /* 0x000fc80008011605 */
[----:B------:R-:W-:-:S12]  /*9f70*/  UIMAD UR4, UR7, UR9, URZ ;  /* 0x00000009070472a4 */ /* 0x000fd8000f8e023f */
.L_x_9542:
[----:B------:R-:W-:Y:S01]  /*9f80*/  ULOP3.LUT UR5, URZ, UR7, URZ, 0x33, !UPT ;  /* 0x000000073f057292 */ /* 0x000fe2000f8e333f */
[----:B------:R-:W-:Y:S01]  /*9f90*/  BSSY B6, `(.L_x_9543) ;  /* 0x00002aa000067945 */ /* 0x000fe20003800000 */
[----:B------:R-:W-:Y:S01]  /*9fa0*/  ULDC.64 UR10, c[0x0][0x3f8] ;  /* 0x0000fe00000a7ab9 */ /* 0x000fe20000000a00 */
[----:B------:R-:W-:Y:S01]  /*9fb0*/  ULDC UR7, c[0x0][0xdac] ;  /* 0x00036b0000077ab9 */ /* 0x000fe20000000800 */
[----:B------:R-:W-:Y:S02]  /*9fc0*/  UISETP.NE.U32.AND UP0, UPT, UR10, URZ, UPT ;  /* 0x0000003f0a00728c */ /* 0x000fe4000bf05070 */
[----:B------:R-:W-:Y:S02]  /*9fd0*/  UIADD3 UR5, UR5, UR7, URZ ;  /* 0x0000000705057290 */ /* 0x000fe4000fffe03f */
[----:B------:R-:W-:Y:S02]  /*9fe0*/  UISETP.NE.AND.EX UP0, UPT, UR11, URZ, UPT, UP0 ;  /* 0x0000003f0b00728c */ /* 0x000fe4000bf05300 */
[----:B------:R-:W-:Y:S01]  /*9ff0*/  UIMAD UR37, UR5, 0xc0, URZ ;  /* 0x000000c0052578a4 */ /* 0x000fe2000f8e023f */
        /* <DEDUP_REMOVED lines=46> */
.L_x_9544:
        /* <DEDUP_REMOVED lines=23> */
.L_x_9546:
        /* <DEDUP_REMOVED lines=20> */
.L_x_9547:
        /* <DEDUP_REMOVED lines=20> */
.L_x_9548:
        /* <DEDUP_REMOVED lines=18> */
.L_x_9549:
        /* <DEDUP_REMOVED lines=43> */
.L_x_9615:
        /* <DEDUP_REMOVED lines=8> */
.L_x_9618:
        /* <DEDUP_REMOVED lines=20> */
.L_x_9554:
[----:B------:R-:W-:Y:S02]  /*ac60*/  LEA R5, R17, UR40, 0x3 ;  /* 0x0000002811057c11 */ /* 0x000fe4000f8e18ff */
[----:B--2---:R-:W-:Y:S02]  /*ac70*/  SHF.L.U32 R2, R19, 0x1f, RZ ;  /* 0x0000001f13027819 */ /* 0x004fe400000006ff */
[----:B------:R-:W-:Y:S02]  /*ac80*/  ISETP.NE.AND P0, PT, R8, RZ, PT ;  /* 0x000000ff0800720c */ /* 0x000fe40003f05270 */
[----:B------:R-:W2:Y:S02]  /*ac90*/  SYNCS.PHASECHK.TRANS64.TRYWAIT P3, [R5+URZ+0x19c80], R2 ;  /* 0x019c8002050075a7 */ /* 0x000ea4000806017f */
[----:B--2---:R-:W-:Y:S09]  /*aca0*/  @!P3 BRA `(.L_x_9555) ;  /* 0x0000002400acb947 */ /* 0x004ff20003800000 */
.L_x_9619:
        /* <DEDUP_REMOVED lines=8> */
.L_x_9556:
        /* <DEDUP_REMOVED lines=27> */
.L_x_9620:
        /* <DEDUP_REMOVED lines=8> */
.L_x_9558:
        /* <DEDUP_REMOVED lines=24> */
.L_x_9553:
        /* <DEDUP_REMOVED lines=31> */
.L_x_9551:
        /* <DEDUP_REMOVED lines=10> */
.L_x_9621:
[----:B------:R-:W-:Y:S05]  /*b370*/  BSYNC B0 ;  /* 0x0000000000007941 */ /* 0x000fea0003800000 */
.L_x_9559:
[----:B------:R-:W-:-:S06]  /*b380*/  UISETP.GE.AND UP0, UPT, UR41, 0x2, UPT ;  /* 0x000000022900788c */ /* 0x000fcc000bf06270 */
[----:B------:R-:W-:-:S13]  /*b390*/  PLOP3.LUT P0, PT, PT, PT, UP0, 0x80, 0x0 ;  /* 0x000000000000781c */ /* 0x000fda0003f0f008 */
[----:B------:R-:W-:Y:S05]  /*b3a0*/  @!P0 BRA `(.L_x_9561) ;  /* 0x0000001000048947 */ /* 0x000fea0003800000 */
[----:B------:R-:W-:Y:S01]  /*b3b0*/  UIADD3 UR4, UR41, -0x2, URZ ;  /* 0xfffffffe29047890 */ /* 0x000fe2000fffe03f */
[----:B--2---:R-:W-:Y:S02]  /*b3c0*/  IMAD.MOV.U32 R3, RZ, RZ, R19 ;  /* 0x000000ffff037224 */ /* 0x004fe400078e0013 */
[----:B------:R-:W-:-:S03]  /*b3d0*/  IMAD.MOV.U32 R8, RZ, RZ, R17 ;  /* 0x000000ffff087224 */ /* 0x000fc600078e0011 */
[----:B------:R-:W-:-:S07]  /*b3e0*/  IMAD.U32 R2, RZ, RZ, UR4 ;  /* 0x00000004ff027e24 */ /* 0x000fce000f8e00ff */
.L_x_9585:
[----:B------:R-:W-:Y:S01]  /*b3f0*/  VIADD R17, R8, 0x1 ;  /* 0x0000000108117836 */ /* 0x000fe20000000000 */
[----:B------:R-:W-:Y:S05]  /*b400*/  YIELD ;  /* 0x0000000000007946 */ /* 0x000fea0003800000 */
[----:B------:R-:W-:Y:S01]  /*b410*/  ISETP.NE.AND P0, PT, R17, 0x2, PT ;  /* 0x000000021100780c */ /* 0x000fe20003f05270 */
[----:B------:R-:W-:Y:S03]  /*b420*/  BSSY B0, `(.L_x_9562) ;  /* 0x00000a1000007945 */ /* 0x000fe60003800000 */
[----:B-1----:R-:W-:-:S02]  /*b430*/  SEL R4, RZ, 0x1, P0 ;  /* 0x00000001ff047807 */ /* 0x002fc40000000000 */
[----:B------:R-:W-:Y:S02]  /*b440*/  SEL R17, R17, RZ, P0 ;  /* 0x000000ff11117207 */ /* 0x000fe40000000000 */
[----:B------:R-:W-:Y:S01]  /*b450*/  LOP3.LUT R19, R3, R4, RZ, 0x3c, !PT ;  /* 0x0000000403137212 */ /* 0x000fe200078e3cff */
[----:B------:R-:W-:Y:S06]  /*b460*/  @!P6 BRA `(.L_x_9563) ;  /* 0x000000080070e947 */ /* 0x000fec0003800000 */
[----:B------:R-:W-:Y:S01]  /*b470*/  IMAD.MOV.U32 R9, RZ, RZ, R2 ;  /* 0x000000ffff097224 */ /* 0x000fe200078e0002 */
[----:B------:R-:W-:Y:S06]  /*b480*/  @!P1 BRA `(.L_x_9564) ;  /* 0x0000000000489947 */ /* 0x000fec0003800000 */
[----:B------:R-:W1:Y:S01]  /*b490*/  LDC R9, c[0x0][0x41c] ;  /* 0x00010700ff097b82 */ /* 0x000e620000000800 */
[----:B------:R-:W-:Y:S02]  /*b4a0*/  ULDC.64 UR4, c[0x0][0x408] ;  /* 0x0001020000047ab9 */ /* 0x000fe40000000a00 */
[----:B------:R-:W-:Y:S01]  /*b4b0*/  IMAD R7, R21, UR4, RZ ;  /* 0x0000000415077c24 */ /* 0x000fe2000f8e02ff */
        /* <DEDUP_REMOVED lines=8> */
[C---:B------:R-:W-:Y:S02]  /*b540*/  IMAD R0, R20.reuse, UR5, R7 ;  /* 0x0000000514007c24 */ /* 0x040fe4000f8e0207 */
[----:B------:R-:W-:Y:S01]  /*b550*/  IMAD.WIDE.U32 R4, R20, UR4, R4 ;  /* 0x0000000414047c25 */ /* 0x000fe2000f8e0004 */
[----:B------:R-:W-:-:S03]  /*b560*/  ULDC.64 UR4, c[0x0][0x3f8] ;  /* 0x0000fe0000047ab9 */ /* 0x000fc60000000a00 */
[----:B------:R-:W-:Y:S01]  /*b570*/  IMAD.IADD R0, R0, 0x1, R5 ;  /* 0x0000000100007824 */ /* 0x000fe200078e0205 */
[----:B------:R-:W-:-:S04]  /*b580*/  LEA R6, P0, R4, UR4, 0x2 ;  /* 0x0000000404067c11 */ /* 0x000fc8000f8010ff */
[----:B------:R-:W-:-:S05]  /*b590*/  LEA.HI.X R7, R4, UR5, R0, 0x2, P0 ;  /* 0x0000000504077c11 */ /* 0x000fca00080f1400 */
[----:B------:R1:W5:Y:S04]  /*b5a0*/  LDG.E R0, desc[UR46][R6.64] ;  /* 0x0000002e06007981 */ /* 0x000368000c1e1900 */
.L_x_9564:
[----:B------:R-:W2:Y:S01]  /*b5b0*/  S2R R4, SR_TID.X ;  /* 0x0000000000047919 */ /* 0x000ea20000002100 */
[----:B-1----:R-:W-:Y:S01]  /*b5c0*/  LEA R6, R17, UR40, 0x3 ;  /* 0x0000002811067c11 */ /* 0x002fe2000f8e18ff */
[----:B------:R-:W-:Y:S01]  /*b5d0*/  BSSY B1, `(.L_x_9565) ;  /* 0x0000006000017945 */ /* 0x000fe20003800000 */
[----:B--2---:R-:W-:Y:S02]  /*b5e0*/  LOP3.LUT R5, R4, 0x7f, RZ, 0xc0, !PT ;  /* 0x0000007f04057812 */ /* 0x004fe400078ec0ff */
[----:B------:R-:W-:Y:S02]  /*b5f0*/  SHF.L.U32 R4, R19, 0x1f, RZ ;  /* 0x0000001f13047819 */ /* 0x000fe400000006ff */
[----:B------:R-:W-:Y:S02]  /*b600*/  ISETP.NE.AND P3, PT, R5, RZ, PT ;  /* 0x000000ff0500720c */ /* 0x000fe40003f65270 */
[----:B------:R-:W1:Y:S02]  /*b610*/  SYNCS.PHASECHK.TRANS64.TRYWAIT P0, [R6+URZ+0x19c80], R4 ;  /* 0x019c8004060075a7 */ /* 0x000e64000800017f */
[----:B-1----:R-:W-:Y:S09]  /*b620*/  @!P0 BRA `(.L_x_9566) ;  /* 0x0000001c00888947 */ /* 0x002ff20003800000 */
.L_x_9622:
[----:B------:R-:W-:Y:S05]  /*b630*/  BSYNC B1 ;  /* 0x0000000000017941 */ /* 0x000fea0003800000 */
.L_x_9565:
        /* <DEDUP_REMOVED lines=9> */
.L_x_9568:
[----:B------:R-:W-:Y:S05]  /*b6d0*/  BSYNC B1 ;  /* 0x0000000000017941 */ /* 0x000fea0003800000 */
.L_x_9567:
[----:B------:R-:W-:Y:S01]  /*b6e0*/  IMAD.MOV.U32 R12, RZ, RZ, RZ ;  /* 0x000000ffff0c7224 */ /* 0x000fe200078e00ff */
[----:B------:R-:W-:Y:S01]  /*b6f0*/  R2UR UR12, R16 ;  /* 0x00000000100c72ca */ /* 0x000fe200000e0000 */
[----:B------:R-:W-:Y:S01]  /*b700*/  IMAD R7, R17, 0x3000, R26 ;  /* 0x0000300011077824 */ /* 0x000fe200078e021a */
        /* <DEDUP_REMOVED lines=9> */
.L_x_9569:
        /* <DEDUP_REMOVED lines=16> */
.L_x_9570:
        /* <DEDUP_REMOVED lines=16> */
.L_x_9571:
        /* <DEDUP_REMOVED lines=12> */
.L_x_9623:
[----:B------:R-:W-:Y:S05]  /*ba60*/  BSYNC B1 ;  /* 0x0000000000017941 */ /* 0x000fea0003800000 */
.L_x_9572:
        /* <DEDUP_REMOVED lines=11> */
.L_x_9575:
[----:B------:R-:W-:Y:S05]  /*bb20*/  BSYNC B1 ;  /* 0x0000000000017941 */ /* 0x000fea0003800000 */
.L_x_9574:
        /* <DEDUP_REMOVED lines=9> */
.L_x_9576:
        /* <DEDUP_REMOVED lines=15> */
.L_x_9577:
        /* <DEDUP_REMOVED lines=15> */
.L_x_9578:
        /* <DEDUP_REMOVED lines=9> */
.L_x_9563:
[----:B------:R-:W-:Y:S05]  /*be30*/  BSYNC B0 ;  /* 0x0000000000007941 */ /* 0x000fea0003800000 */
.L_x_9562:
[----:B------:R-:W2:Y:S02]  /*be40*/  LDL R4, [R1+0x8] ;  /* 0x0000080001047983 */ /* 0x000ea40000100800 */
[----:B--2---:R-:W-:-:S13]  /*be50*/  ISETP.NE.AND P0, PT, R4, 0x3, PT ;  /* 0x000000030400780c */ /* 0x004fda0003f05270 */
[----:B------:R-:W-:Y:S05]  /*be60*/  @!P0 BRA `(.L_x_9579) ;  /* 0x0000000000048947 */ /* 0x000fea0003800000 */
[----:B------:R-:W-:Y:S01]  /*be70*/  BPT.TRAP 0x1 ;  /* 0x000000040000795c */ /* 0x000fe20000300000 */
.L_x_9579:
[----:B------:R-:W-:Y:S01]  /*be80*/  LOP3.LUT R5, R3, 0x1, RZ, 0x3c, !PT ;  /* 0x0000000103057812 */ /* 0x000fe200078e3cff */
[----:B------:R-:W-:Y:S01]  /*be90*/  BSSY B0, `(.L_x_9580) ;  /* 0x0000006000007945 */ /* 0x000fe20003800000 */
[----:B------:R-:W-:Y:S02]  /*bea0*/  LEA R12, R8, UR40, 0x3 ;  /* 0x00000028080c7c11 */ /* 0x000fe4000f8e18ff */
[----:B------:R-:W-:Y:S02]  /*beb0*/  SHF.L.U32 R5, R5, 0x1f, RZ ;  /* 0x0000001f05057819 */ /* 0x000fe400000006ff */
[----:B------:R-:W-:Y:S02]  /*bec0*/  ISETP.NE.AND P0, PT, R29, 0x3, PT ;  /* 0x000000031d00780c */ /* 0x000fe40003f05270 */
[----:B------:R-:W1:Y:S02]  /*bed0*/  SYNCS.PHASECHK.TRANS64.TRYWAIT P3, [R12+URZ+0x19c70], R5 ;  /* 0x019c70050c0075a7 */ /* 0x000e64000806017f */
[----:B-1----:R-:W-:Y:S09]  /*bee0*/  @!P3 BRA `(.L_x_9581) ;  /* 0x000000140080b947 */ /* 0x002ff20003800000 */
.L_x_9624:
[----:B------:R-:W-:Y:S05]  /*bef0*/  BSYNC B0 ;  /* 0x0000000000007941 */ /* 0x000fea0003800000 */
.L_x_9580:
[----:B------:R-:W-:Y:S05]  /*bf00*/  @!P0 BRA `(.L_x_9582) ;  /* 0x0000000000048947 */ /* 0x000fea0003800000 */
[----:B------:R-:W-:Y:S01]  /*bf10*/  BPT.TRAP 0x1 ;  /* 0x000000040000795c */ /* 0x000fe20000300000 */
.L_x_9582:
[----:B-1----:R-:W-:Y:S01]  /*bf20*/  SHF.L.U32 R5, R3, 0x1f, RZ ;  /* 0x0000001f03057819 */ /* 0x002fe200000006ff */
[----:B------:R-:W-:-:S03]  /*bf30*/  IMAD R3, R8, 0x3000, RZ ;  /* 0x0000300008037824 */ /* 0x000fc600078e02ff */
[----:B------:R-:W1:Y:S02]  /*bf40*/  SYNCS.PHASECHK.TRANS64.TRYWAIT P3, [R12+URZ+0x19c60], R5 ;  /* 0x019c60050c0075a7 */ /* 0x000e64000806017f */
[----:B-1----:R-:W-:Y:S05]  /*bf50*/  @!P3 BRA `(.L_x_9583) ;  /* 0x000000140078b947 */ /* 0x002fea0003800000 */
.L_x_9625:
[----:B------:R-:W-:Y:S01]  /*bf60*/  LOP3.LUT R13, R3, R18, RZ, 0xfc, !PT ;  /* 0x00000012030d7212 */ /* 0x000fe200078efcff */
[----:B------:R-:W-:Y:S05]  /*bf70*/  WARPSYNC.ALL ;  /* 0x0000000000007948 */ /* 0x000fea0003800000 */
[----:B-1----:R-:W1:Y:S01]  /*bf80*/  LDSM.16.MT88.4 R4, [R13+UR40+0x9000] ;  /* 0x009000280d04783b */ /* 0x002e620008004200 */
[----:B------:R-:W-:Y:S02]  /*bf90*/  IADD3 R15, R25, UR40, R3 ;  /* 0x00000028190f7c10 */ /* 0x000fe4000fffe003 */
[C-C-:B-1----:R-:W-:Y:S02]  /*bfa0*/  PRMT R8, R4.reuse, 0x6420, R5.reuse ;  /* 0x0000642004087816 */ /* 0x142fe40000000005 */
[----:B------:R-:W-:-:S02]  /*bfb0*/  PRMT R9, R4, 0x7531, R5 ;  /* 0x0000753104097816 */ /* 0x000fc40000000005 */
[----:B------:R-:W-:Y:S02]  /*bfc0*/  LOP3.LUT R4, R3, R22, RZ, 0xfc, !PT ;  /* 0x0000001603047212 */ /* 0x000fe400078efcff */
[C-C-:B------:R-:W-:Y:S02]  /*bfd0*/  PRMT R10, R6.reuse, 0x6420, R7.reuse ;  /* 0x00006420060a7816 */ /* 0x140fe40000000007 */
[----:B------:R-:W-:Y:S01]  /*bfe0*/  PRMT R11, R6, 0x7531, R7 ;  /* 0x00007531060b7816 */ /* 0x000fe20000000007 */
[----:B------:R-:W-:-:S05]  /*bff0*/  IMAD.IADD R4, R28, 0x1, R4 ;  /* 0x000000011c047824 */ /* 0x000fca00078e0204 */
[----:B------:R1:W-:Y:S02]  /*c000*/  STSM.16.M88.4 [R4], R8 ;  /* 0x0000000804007844 */ /* 0x0003e40000000200 */
[----:B-1----:R-:W-:-:S05]  /*c010*/  VIADD R10, R3, 0x1000 ;  /* 0x00001000030a7836 */ /* 0x002fca0000000000 */
[----:B------:R-:W-:-:S05]  /*c020*/  LOP3.LUT R14, R10, R18, RZ, 0xfc, !PT ;  /* 0x000000120a0e7212 */ /* 0x000fca00078efcff */
[----:B------:R1:W2:Y:S02]  /*c030*/  LDSM.16.MT88.4 R4, [R14+UR40+0x9000] ;  /* 0x009000280e04783b */ /* 0x0002a40008004200 */
[----:B-1----:R-:W-:Y:S02]  /*c040*/  LOP3.LUT R14, R3, 0x800, R18, 0xfe, !PT ;  /* 0x00000800030e7812 */ /* 0x002fe400078efe12 */
[C-C-:B--2---:R-:W-:Y:S02]  /*c050*/  PRMT R8, R4.reuse, 0x6420, R5.reuse ;  /* 0x0000642004087816 */ /* 0x144fe40000000005 */
[----:B------:R-:W-:Y:S02]  /*c060*/  PRMT R9, R4, 0x7531, R5 ;  /* 0x0000753104097816 */ /* 0x000fe40000000005 */
[----:B------:R-:W-:Y:S02]  /*c070*/  LOP3.LUT R4, R10, R22, RZ, 0xfc, !PT ;  /* 0x000000160a047212 */ /* 0x000fe400078efcff */
[----:B------:R-:W-:-:S02]  /*c080*/  PRMT R10, R6, 0x6420, R7 ;  /* 0x00006420060a7816 */ /* 0x000fc40000000007 */
[----:B------:R-:W-:Y:S01]  /*c090*/  PRMT R11, R6, 0x7531, R7 ;  /* 0x00007531060b7816 */ /* 0x000fe20000000007 */
[----:B------:R-:W-:-:S05]  /*c0a0*/  IMAD.IADD R4, R28, 0x1, R4 ;  /* 0x000000011c047824 */ /* 0x000fca00078e0204 */
[----:B------:R1:W-:Y:S02]  /*c0b0*/  STSM.16.M88.4 [R4], R8 ;  /* 0x0000000804007844 */ /* 0x0003e40000000200 */
[----:B-1----:R-:W-:-:S05]  /*c0c0*/  VIADD R10, R3, 0x2000 ;  /* 0x00002000030a7836 */ /* 0x002fca0000000000 */
[----:B------:R-:W-:-:S05]  /*c0d0*/  LOP3.LUT R13, R10, R18, RZ, 0xfc, !PT ;  /* 0x000000120a0d7212 */ /* 0x000fca00078efcff */
[----:B------:R1:W2:Y:S02]  /*c0e0*/  LDSM.16.MT88.4 R4, [R13+UR40+0x9000] ;  /* 0x009000280d04783b */ /* 0x0002a40008004200 */
[----:B-1----:R-:W-:Y:S02]  /*c0f0*/  IADD3 R13, R28, R23, R3 ;  /* 0x000000171c0d7210 */ /* 0x002fe40007ffe003 */
[C-C-:B--2---:R-:W-:Y:S02]  /*c100*/  PRMT R8, R4.reuse, 0x6420, R5.reuse ;  /* 0x0000642004087816 */ /* 0x144fe40000000005 */
[----:B------:R-:W-:Y:S02]  /*c110*/  PRMT R9, R4, 0x7531, R5 ;  /* 0x0000753104097816 */ /* 0x000fe40000000005 */
[----:B------:R-:W-:Y:S02]  /*c120*/  LOP3.LUT R4, R10, R22, RZ, 0xfc, !PT ;  /* 0x000000160a047212 */ /* 0x000fe400078efcff */
[----:B------:R-:W-:-:S02]  /*c130*/  PRMT R10, R6, 0x6420, R7 ;  /* 0x00006420060a7816 */ /* 0x000fc40000000007 */
        /* <DEDUP_REMOVED lines=30> */
.L_x_9584:
[----:B--2---:R-:W-:Y:S01]  /*c320*/  SYNCS.ARRIVE.TRANS64.A1T0 RZ, [R12+URZ+0x19c50], RZ ;  /* 0x019c50ff0cff79a7 */ /* 0x004fe2000810003f */
[----:B------:R-:W-:Y:S01]  /*c330*/  BAR.SYNC.DEFER_BLOCKING 0x2, 0x80 ;  /* 0x0082000000007b1d */ /* 0x000fe20000010000 */
[----:B------:R-:W-:Y:S01]  /*c340*/  ISETP.GT.AND P0, PT, R2, RZ, PT ;  /* 0x000000ff0200720c */ /* 0x000fe20003f04270 */
[----:B------:R-:W-:Y:S02]  /*c350*/  @!P2 VIADD R3, R12, 0x19c80 ;  /* 0x00019c800c03a836 */ /* 0x000fe40000000000 */
[----:B------:R-:W-:Y:S02]  /*c360*/  VIADD R2, R2, 0xffffffff ;  /* 0xffffffff02027836 */ /* 0x000fe40000000000 */
[----:B-1----:R-:W-:Y:S01]  /*c370*/  IMAD.MOV.U32 R8, RZ, RZ, R17 ;  /* 0x000000ffff087224 */ /* 0x002fe200078e0011 */
[----:B------:R-:W-:-:S04]  /*c380*/  @!P2 PRMT R3, RZ, 0x654, R3 ;  /* 0x00000654ff03a816 */ /* 0x000fc80000000003 */
[----:B------:R1:W-:Y:S02]  /*c390*/  @!P2 SYNCS.ARRIVE.TRANS64.RED.A1T0 RZ, [R3+URZ], RZ ;  /* 0x000000ff03ffa9a7 */ /* 0x0003e4000810043f */
[----:B-1----:R-:W-:Y:S01]  /*c3a0*/  IMAD.MOV.U32 R3, RZ, RZ, R19 ;  /* 0x000000ffff037224 */ /* 0x002fe200078e0013 */
[----:B------:R-:W-:Y:S06]  /*c3b0*/  @P0 BRA `(.L_x_9585) ;  /* 0xfffffff0000c0947 */ /* 0x000fec000383ffff */
.L_x_9561:
[----:B-1----:R-:W3:Y:S01]  /*c3c0*/  LDL R4, [R1+0x8] ;  /* 0x0000080001047983 */ /* 0x002ee20000100800 */
[----:B------:R-:W-:Y:S01]  /*c3d0*/  BSSY B0, `(.L_x_9586) ;  /* 0x000000f000007945 */ /* 0x000fe20003800000 */
[----:B---3--:R-:W-:-:S03]  /*c3e0*/  ISETP.NE.AND P1, PT, R4, 0x3, PT ;  /* 0x000000030400780c */ /* 0x008fc60003f25270 */
[----:B------:R-:W-:Y:S10]  /*c3f0*/  @P2 BRA `(.L_x_9587) ;  /* 0x0000000000302947 */ /* 0x000ff40003800000 */
[----:B------:R-:W1:Y:S01]  /*c400*/  S2R R5, SR_LANEID ;  /* 0x0000000000057919 */ /* 0x000e620000000000 */
[----:B------:R-:W-:Y:S01]  /*c410*/  VOTEU.ANY UR4, UPT, PT ;  /* 0x0000000000047886 */ /* 0x000fe200038e0100 */
[----:B--2---:R-:W2:Y:S01]  /*c420*/  LDC.64 R2, c[0x0][0xdf0] ;  /* 0x00037c00ff027b82 */ /* 0x004ea20000000a00 */
        /* <DEDUP_REMOVED lines=8> */
[----:B-1----:R-:W-:-:S07]  /*c4b0*/  IADD3 R27, R0, UR42, R27 ;  /* 0x0000002a001b7c10 */ /* 0x002fce000fffe01b */
.L_x_9587:
[----:B------:R-:W-:Y:S05]  /*c4c0*/  BSYNC B0 ;  /* 0x0000000000007941 */ /* 0x000fea0003800000 */
.L_x_9586:
[----:B------:R-:W-:Y:S05]  /*c4d0*/  @!P1 BRA `(.L_x_9588) ;  /* 0x0000000000049947 */ /* 0x000fea0003800000 */
[----:B------:R-:W-:Y:S01]  /*c4e0*/  BPT.TRAP 0x1 ;  /* 0x000000040000795c */ /* 0x000fe20000300000 */
.L_x_9588:
[----:B--2---:R-:W-:Y:S01]  /*c4f0*/  LOP3.LUT R3, R19, 0x1, RZ, 0x3c, !PT ;  /* 0x0000000113037812 */ /* 0x004fe200078e3cff */
[----:B------:R-:W-:Y:S01]  /*c500*/  BSSY B0, `(.L_x_9589) ;  /* 0x0000006000007945 */ /* 0x000fe20003800000 */
[----:B------:R-:W-:Y:S02]  /*c510*/  LEA R0, R17, UR40, 0x3 ;  /* 0x0000002811007c11 */ /* 0x000fe4000f8e18ff */
[----:B------:R-:W-:Y:S02]  /*c520*/  SHF.L.U32 R3, R3, 0x1f, RZ ;  /* 0x0000001f03037819 */ /* 0x000fe400000006ff */
[----:B------:R-:W-:Y:S02]  /*c530*/  ISETP.NE.AND P1, PT, R29, 0x3, PT ;  /* 0x000000031d00780c */ /* 0x000fe40003f25270 */
[----:B------:R-:W1:Y:S02]  /*c540*/  SYNCS.PHASECHK.TRANS64.TRYWAIT P0, [R0+URZ+0x19c70], R3 ;  /* 0x019c7003000075a7 */ /* 0x000e64000800017f */
[----:B-1----:R-:W-:Y:S09]  /*c550*/  @!P0 BRA `(.L_x_9590) ;  /* 0x00000010000c8947 */ /* 0x002ff20003800000 */
.L_x_9626:
[----:B------:R-:W-:Y:S05]  /*c560*/  BSYNC B0 ;  /* 0x0000000000007941 */ /* 0x000fea0003800000 */
.L_x_9589:
[----:B------:R-:W-:Y:S05]  /*c570*/  @!P1 BRA `(.L_x_9591) ;  /* 0x0000000000049947 */ /* 0x000fea0003800000 */
[----:B------:R-:W-:Y:S01]  /*c580*/  BPT.TRAP 0x1 ;  /* 0x000000040000795c */ /* 0x000fe20000300000 */
.L_x_9591:
[----:B-1----:R-:W-:-:S04]  /*c590*/  SHF.L.U32 R3, R19, 0x1f, RZ ;  /* 0x0000001f13037819 */ /* 0x002fc800000006ff */
[----:B------:R-:W1:Y:S02]  /*c5a0*/  SYNCS.PHASECHK.TRANS64.TRYWAIT P0, [R0+URZ+0x19c60], R3 ;  /* 0x019c6003000075a7 */ /* 0x000e64000800017f */
[----:B-1----:R-:W-:Y:S05]  /*c5b0*/  @!P0 BRA `(.L_x_9592) ;  /* 0x0000001000088947 */ /* 0x002fea0003800000 */
.L_x_9627:
[----:B------:R-:W-:Y:S01]  /*c5c0*/  IMAD R2, R17, 0x3000, RZ ;  /* 0x0000300011027824 */ /* 0x000fe200078e02ff */
[----:B------:R-:W-:Y:S05]  /*c5d0*/  WARPSYNC.ALL ;  /* 0x0000000000007948 */ /* 0x000fea0003800000 */
[C---:B-1----:R-:W-:Y:S01]  /*c5e0*/  LOP3.LUT R3, R2.reuse, R18, RZ, 0xfc, !PT ;  /* 0x0000001202037212 */ /* 0x042fe200078efcff */
[----:B------:R-:W-:-:S04]  /*c5f0*/  VIADD R13, R2, 0x1000 ;  /* 0x00001000020d7836 */ /* 0x000fc80000000000 */
[----:B------:R1:W2:Y:S01]  /*c600*/  LDSM.16.MT88.4 R4, [R3+UR40+0x9000] ;  /* 0x009000280304783b */ /* 0x0002a20008004200 */
[C---:B------:R-:W-:Y:S02]  /*c610*/  LOP3.LUT R14, R13.reuse, R18, RZ, 0xfc, !PT ;  /* 0x000000120d0e7212 */ /* 0x040fe400078efcff */
[----:B------:R-:W-:Y:S01]  /*c620*/  LOP3.LUT R13, R13, R22, RZ, 0xfc, !PT ;  /* 0x000000160d0d7212 */ /* 0x000fe200078efcff */
[----:B-1----:R-:W-:-:S04]  /*c630*/  VIADD R3, R2, 0x2000 ;  /* 0x0000200002037836 */ /* 0x002fc80000000000 */
[----:B------:R-:W-:Y:S01]  /*c640*/  IMAD.IADD R13, R28, 0x1, R13 ;  /* 0x000000011c0d7824 */ /* 0x000fe200078e020d */
[C-C-:B--2---:R-:W-:Y:S02]  /*c650*/  PRMT R8, R4.reuse, 0x6420, R5.reuse ;  /* 0x0000642004087816 */ /* 0x144fe40000000005 */
[----:B------:R-:W-:Y:S02]  /*c660*/  PRMT R9, R4, 0x7531, R5 ;  /* 0x0000753104097816 */ /* 0x000fe40000000005 */
[----:B------:R-:W-:Y:S02]  /*c670*/  LOP3.LUT R5, R2, R22, RZ, 0xfc, !PT ;  /* 0x0000001602057212 */ /* 0x000fe400078efcff */
[C-C-:B------:R-:W-:Y:S02]  /*c680*/  PRMT R10, R6.reuse, 0x6420, R7.reuse ;  /* 0x00006420060a7816 */ /* 0x140fe40000000007 */
[----:B------:R-:W-:Y:S01]  /*c690*/  PRMT R11, R6, 0x7531, R7 ;  /* 0x00007531060b7816 */ /* 0x000fe20000000007 */
[----:B------:R-:W-:-:S05]  /*c6a0*/  IMAD.IADD R12, R28, 0x1, R5 ;  /* 0x000000011c0c7824 */ /* 0x000fca00078e0205 */
[----:B------:R1:W-:Y:S04]  /*c6b0*/  STSM.16.M88.4 [R12], R8 ;  /* 0x000000080c007844 */ /* 0x0003e80000000200 */
[----:B------:R-:W2:Y:S01]  /*c6c0*/  LDSM.16.MT88.4 R4, [R14+UR40+0x9000] ;  /* 0x009000280e04783b */ /* 0x000ea20008004200 */
[C---:B-1----:R-:W-:Y:S02]  /*c6d0*/  LOP3.LUT R12, R3.reuse, R18, RZ, 0xfc, !PT ;  /* 0x00000012030c7212 */ /* 0x042fe400078efcff */
[----:B------:R-:W-:-:S05]  /*c6e0*/  LOP3.LUT R3, R3, R22, RZ, 0xfc, !PT ;  /* 0x0000001603037212 */ /* 0x000fca00078efcff */
[C---:B------:R-:W-:Y:S01]  /*c6f0*/  IMAD.IADD R3, R28.reuse, 0x1, R3 ;  /* 0x000000011c037824 */ /* 0x040fe200078e0203 */
[----:B------:R-:W-:Y:S02]  /*c700*/  IADD3 R28, R28, R23, R2 ;  /* 0x000000171c1c7210 */ /* 0x000fe40007ffe002 */
[C-C-:B--2---:R-:W-:Y:S02]  /*c710*/  PRMT R8, R4.reuse, 0x6420, R5.reuse ;  /* 0x0000642004087816 */ /* 0x144fe40000000005 */
[----:B------:R-:W-:Y:S02]  /*c720*/  PRMT R9, R4, 0x7531, R5 ;  /* 0x0000753104097816 */ /* 0x000fe40000000005 */
[C-C-:B------:R-:W-:Y:S02]  /*c730*/  PRMT R10, R6.reuse, 0x6420, R7.reuse ;  /* 0x00006420060a7816 */ /* 0x140fe40000000007 */
[----:B------:R-:W-:-:S05]  /*c740*/  PRMT R11, R6, 0x7531, R7 ;  /* 0x00007531060b7816 */ /* 0x000fca0000000007 */
[----:B------:R-:W-:Y:S04]  /*c750*/  STSM.16.M88.4 [R13], R8 ;  /* 0x000000080d007844 */ /* 0x000fe80000000200 */
[----:B------:R1:W2:Y:S02]  /*c760*/  LDSM.16.MT88.4 R4, [R12+UR40+0x9000] ;  /* 0x009000280c04783b */ /* 0x0002a40008004200 */
[----:B-1----:R-:W-:Y:S02]  /*c770*/  IADD3 R12, R25, UR40, R2 ;  /* 0x00000028190c7c10 */ /* 0x002fe4000fffe002 */
[----:B------:R-:W-:Y:S02]  /*c780*/  LOP3.LUT R13, R2, 0x800, R18, 0xfe, !PT ;  /* 0x00000800020d7812 */ /* 0x000fe400078efe12 */
[----:B--2---:R-:W-:-:S02]  /*c790*/  PRMT R8, R4, 0x6420, R5 ;  /* 0x0000642004087816 */ /* 0x004fc40000000005 */
        /* <DEDUP_REMOVED lines=31> */
.L_x_9593:
[----:B--2---:R2:W-:Y:S01]  /*c990*/  SYNCS.ARRIVE.TRANS64.A1T0 RZ, [R0+URZ+0x19c50], RZ ;  /* 0x019c50ff00ff79a7 */ /* 0x0045e2000810003f */
[----:B------:R-:W-:Y:S02]  /*c9a0*/  @!P2 VIADD R2, R0, 0x19c80 ;  /* 0x00019c800002a836 */ /* 0x000fe40000000000 */
[----:B------:R-:W-:-:S03]  /*c9b0*/  VIADD R17, R17, 0x1 ;  /* 0x0000000111117836 */ /* 0x000fc60000000000 */
[----:B------:R-:W-:Y:S01]  /*c9c0*/  @!P2 PRMT R2, RZ, 0x654, R2 ;  /* 0x00000654ff02a816 */ /* 0x000fe20000000002 */
[----:B------:R-:W-:Y:S01]  /*c9d0*/  BAR.SYNC.DEFER_BLOCKING 0x2, 0x80 ;  /* 0x0082000000007b1d */ /* 0x000fe20000010000 */
[----:B------:R-:W-:-:S04]  /*c9e0*/  ISETP.NE.AND P0, PT, R17, 0x2, PT ;  /* 0x000000021100780c */ /* 0x000fc80003f05270 */
[----:B--2---:R-:W-:Y:S02]  /*c9f0*/  SEL R0, RZ, 0x1, P0 ;  /* 0x00000001ff007807 */ /* 0x004fe40000000000 */
[----:B------:R-:W-:Y:S02]  /*ca00*/  SEL R17, R17, RZ, P0 ;  /* 0x000000ff11117207 */ /* 0x000fe40000000000 */
[----:B------:R-:W-:Y:S01]  /*ca10*/  LOP3.LUT R19, R19, R0, RZ, 0x3c, !PT ;  /* 0x0000000013137212 */ /* 0x000fe200078e3cff */
[----:B------:R2:W-:Y:S06]  /*ca20*/  @!P2 SYNCS.ARRIVE.TRANS64.RED.A1T0 RZ, [R2+URZ], RZ ;  /* 0x000000ff02ffa9a7 */ /* 0x0005ec000810043f */
.L_x_9545:
[----:B------:R-:W-:Y:S05]  /*ca30*/  BSYNC B6 ;  /* 0x0000000000067941 */ /* 0x000fea0003800000 */
.L_x_9543:
[----:B------:R-:W3:Y:S02]  /*ca40*/  LDL R0, [R1+0xc] ;  /* 0x00000c0001007983 */ /* 0x000ee40000100800 */
[----:B---3--:R-:W-:-:S13]  /*ca50*/  ISETP.NE.AND P0, PT, R0, RZ, PT ;  /* 0x000000ff0000720c */ /* 0x008fda0003f05270 */
        /* <DEDUP_REMOVED lines=8> */
.L_x_9594:
[----:B------:R-:W3:Y:S01]  /*cae0*/  S2R R0, SR_TID.X ;  /* 0x0000000000007919 */ /* 0x000ee20000002100 */
[----:B------:R-:W-:Y:S01]  /*caf0*/  BAR.SYNC.DEFER_BLOCKING 0x4, 0x200 ;  /* 0x0108000000007b1d */ /* 0x000fe20000010000 */
[----:B---3--:R-:W-:-:S04]  /*cb00*/  LOP3.LUT R0, R0, 0x7f, RZ, 0xc0, !PT ;  /* 0x0000007f00007812 */ /* 0x008fc800078ec0ff */
        /* <DEDUP_REMOVED lines=8> */
.L_x_9595:
[----:B------:R-:W-:Y:S02]  /*cb90*/  ULDC UR4, c[0x0][0xda8] ;  /* 0x00036a0000047ab9 */ /* 0x000fe40000000800 */
[----:B---3--:R-:W-:-:S13]  /*cba0*/  ISETP.GE.AND P0, PT, R27, UR4, PT ;  /* 0x000000041b007c0c */ /* 0x008fda000bf06270 */
[----:B------:R-:W-:Y:S05]  /*cbb0*/  @!P0 BRA `(.L_x_9596) ;  /* 0xffffffd000808947 */ /* 0x000fea000383ffff */
.L_x_9540:
[----:B------:R-:W3:Y:S01]  /*cbc0*/  LDL.LU R0, [R1+0x4] ;  /* 0x0000040001007983 */ /* 0x000ee20000300800 */
[----:B------:R-:W-:Y:S01]  /*cbd0*/  BSSY B0, `(.L_x_9597) ;  /* 0x000000b000007945 */ /* 0x000fe20003800000 */
[----:B------:R-:W1:Y:S01]  /*cbe0*/  S2R R5, SR_CgaCtaId ;  /* 0x0000000000057919 */ /* 0x000e620000008800 */
[----:B---3--:R-:W-:-:S05]  /*cbf0*/  VIADD R0, R0, 0x1 ;  /* 0x0000000100007836 */ /* 0x008fca0000000000 */
[----:B--2---:R-:W-:-:S04]  /*cc00*/  LEA.HI R2, R0, R0, RZ, 0x1 ;  /* 0x0000000000027211 */ /* 0x004fc800078f08ff */
[----:B------:R-:W-:Y:S02]  /*cc10*/  LOP3.LUT R3, R2, 0xfffffffe, RZ, 0xc0, !PT ;  /* 0xfffffffe02037812 */ /* 0x000fe400078ec0ff */
[----:B------:R-:W-:-:S03]  /*cc20*/  MOV R2, 0x400 ;  /* 0x0000040000027802 */ /* 0x000fc60000000f00 */
[----:B------:R-:W-:Y:S01]  /*cc30*/  IMAD.IADD R0, R0, 0x1, -R3 ;  /* 0x0000000100007824 */ /* 0x000fe200078e0a03 */
[----:B-1----:R-:W-:-:S04]  /*cc40*/  LEA R8, R5, R2, 0x18 ;  /* 0x0000000205087211 */ /* 0x002fc800078ec0ff */
[----:B------:R-:W-:-:S04]  /*cc50*/  SHF.L.U32 R0, R0, 0x1f, RZ ;  /* 0x0000001f00007819 */ /* 0x000fc800000006ff */
[----:B------:R-:W1:Y:S02]  /*cc60*/  SYNCS.PHASECHK.TRANS64.TRYWAIT P0, [R8+URZ+0x19c20], R0 ;  /* 0x019c2000080075a7 */ /* 0x000e64000800017f */
[----:B-1----:R-:W-:Y:S05]  /*cc70*/  @!P0 BRA `(.L_x_9598) ;  /* 0x00000008006c8947 */ /* 0x002fea0003800000 */
.L_x_9628:
[----:B------:R-:W-:Y:S05]  /*cc80*/  BSYNC B0 ;  /* 0x0000000000007941 */ /* 0x000fea0003800000 */
.L_x_9597:
[----:B------:R-:W-:-:S03]  /*cc90*/  UMOV UR4, 0xffffffff ;  /* 0xffffffff00047882 */ /* 0x000fc60000000000 */
[----:B------:R-:W-:Y:S05]  /*cca0*/  BRA.DIV UR4, `(.L_x_9599) ;  /* 0x0000000a04747947 */ /* 0x000fea000b800000 */
[----:B-1----:R-:W1:Y:S02]  /*ccb0*/  S2R R0, SR_TID.X ;  /* 0x0000000000007919 */ /* 0x002e640000002100 */
[----:B-1----:R-:W-:-:S04]  /*ccc0*/  SHF.R.U32.HI R0, RZ, 0x5, R0 ;  /* 0x00000005ff007819 */ /* 0x002fc80000011600 */
[----:B------:R-:W-:-:S05]  /*ccd0*/  LOP3.LUT R0, R0, 0x3, RZ, 0xc0, !PT ;  /* 0x0000000300007812 */ /* 0x000fca00078ec0ff */
[----:B------:R1:W2:Y:S02]  /*cce0*/  SHFL.IDX PT, R14, R0, RZ, 0x1f ;  /* 0x00001fff000e7589 */ /* 0x0002a400000e0000 */
.L_x_9631:
[----:B--2---:R-:W-:Y:S01]  /*ccf0*/  ISETP.NE.AND P0, PT, R14, RZ, PT ;  /* 0x000000ff0e00720c */ /* 0x004fe20003f05270 */
[----:B------:R-:W-:-:S12]  /*cd00*/  BSSY B0, `(.L_x_9600) ;  /* 0x000002b000007945 */ /* 0x000fd80003800000 */
[----:B------:R-:W-:Y:S05]  /*cd10*/  @P0 BRA `(.L_x_9601) ;  /* 0x0000000000a40947 */ /* 0x000fea0003800000 */
[----:B------:R-:W-:-:S03]  /*cd20*/  UMOV UR4, 0xffffffff ;  /* 0xffffffff00047882 */ /* 0x000fc60000000000 */
[----:B------:R-:W-:Y:S05]  /*cd30*/  BRA.DIV UR4, `(.L_x_9602) ;  /* 0x0000000a04847947 */ /* 0x000fea000b800000 */
[----:B------:R-:W-:-:S13]  /*cd40*/  ELECT P6, URZ, PT ;  /* 0x00000000003f782f */ /* 0x000fda00038c0000 */
.L_x_9634:
[----:B------:R-:W-:Y:S05]  /*cd50*/  @!P6 BRA `(.L_x_9601) ;  /* 0x000000000094e947 */ /* 0x000fea0003800000 */
[----:B-1----:R-:W2:Y:S02]  /*cd60*/  LDL.LU R0, [R1] ;  /* 0x0000000001007983 */ /* 0x002ea40000300800 */
[----:B--2---:R-:W-:-:S04]  /*cd70*/  LOP3.LUT R0, R0, 0x2, RZ, 0xfc, !PT ;  /* 0x0000000200007812 */ /* 0x004fc800078efcff */
[----:B------:R-:W-:-:S13]  /*cd80*/  ISETP.NE.AND P0, PT, R0, 0x3, PT ;  /* 0x000000030000780c */ /* 0x000fda0003f05270 */
[----:B------:R-:W-:Y:S05]  /*cd90*/  @!P0 BRA `(.L_x_9603) ;  /* 0x0000000000048947 */ /* 0x000fea0003800000 */
[----:B------:R-:W-:Y:S01]  /*cda0*/  BPT.TRAP 0x1 ;  /* 0x000000040000795c */ /* 0x000fe20000300000 */
.L_x_9603:
        /* <DEDUP_REMOVED lines=12> */
.L_x_9635:
[----:B------:R-:W2:Y:S02]  /*ce70*/  SYNCS.PHASECHK.TRANS64.TRYWAIT P1, [R7+URZ], R0 ;  /* 0x00000000070075a7 */ /* 0x000ea4000802017f */
[----:B--2---:R-:W-:Y:S05]  /*ce80*/  @!P1 BRA `(.L_x_9605) ;  /* 0x0000000800649947 */ /* 0x004fea0003800000 */
.L_x_9636:
[----:B------:R-:W-:Y:S05]  /*ce90*/  @!P0 BRA `(.L_x_9606) ;  /* 0x0000000000048947 */ /* 0x000fea0003800000 */
[----:B------:R-:W-:Y:S01]  /*cea0*/  BPT.TRAP 0x1 ;  /* 0x000000040000795c */ /* 0x000fe20000300000 */
.L_x_9606:
[----:B------:R-:W-:-:S04]  /*ceb0*/  IMAD R2, R17, 0x8, R8 ;  /* 0x0000000811027824 */ /* 0x000fc800078e0208 */
[----:B------:R-:W3:Y:S02]  /*cec0*/  SYNCS.PHASECHK.TRANS64.TRYWAIT P1, [R2+URZ+0x19c60], R3 ;  /* 0x019c6003020075a7 */ /* 0x000ee4000802017f */
[----:B---3--:R-:W-:Y:S05]  /*ced0*/  @!P1 BRA `(.L_x_9607) ;  /* 0x0000000800649947 */ /* 0x008fea0003800000 */
.L_x_9637:
[----:B------:R-:W-:Y:S05]  /*cee0*/  @!P0 BRA `(.L_x_9608) ;  /* 0x0000000000048947 */ /* 0x000fea0003800000 */
[----:B------:R-:W-:Y:S01]  /*cef0*/  BPT.TRAP 0x1 ;  /* 0x000000040000795c */ /* 0x000fe20000300000 */
.L_x_9608:
[----:B------:R-:W-:-:S04]  /*cf00*/  IMAD R5, R5, 0x8, R8 ;  /* 0x0000000805057824 */ /* 0x000fc800078e0208 */
[----:B------:R-:W4:Y:S02]  /*cf10*/  SYNCS.PHASECHK.TRANS64.TRYWAIT P1, [R5+URZ+0x19c60], R0 ;  /* 0x019c6000050075a7 */ /* 0x000f24000802017f */
[----:B----4-:R-:W-:Y:S05]  /*cf20*/  @!P1 BRA `(.L_x_9609) ;  /* 0x0000000800649947 */ /* 0x010fea0003800000 */
.L_x_9638:
[----:B------:R-:W-:Y:S05]  /*cf30*/  @!P0 BRA `(.L_x_9610) ;  /* 0x0000000000048947 */ /* 0x000fea0003800000 */
[----:B------:R-:W-:Y:S01]  /*cf40*/  BPT.TRAP 0x1 ;  /* 0x000000040000795c */ /* 0x000fe20000300000 */
.L_x_9610:
[----:B------:R-:W5:Y:S02]  /*cf50*/  SYNCS.PHASECHK.TRANS64.TRYWAIT P0, [R2+URZ+0x19c80], R3 ;  /* 0x019c8003020075a7 */ /* 0x000f64000800017f */
[----:B-----5:R-:W-:Y:S05]  /*cf60*/  @!P0 BRA `(.L_x_9611) ;  /* 0x0000000800688947 */ /* 0x020fea0003800000 */
.L_x_9612:
[----:B------:R1:W1:Y:S02]  /*cf70*/  SYNCS.PHASECHK.TRANS64.TRYWAIT P0, [R5+URZ+0x19c80], R0 ;  /* 0x019c8000050075a7 */ /* 0x000264000800017f */
[----:B-1----:R-:W-:Y:S05]  /*cf80*/  @!P0 NANOSLEEP.SYNCS 0x989680 ;  /* 0x009896800000895d */ /* 0x002fea0003900000 */
[----:B------:R-:W1:Y:S02]  /*cf90*/  @!P0 SYNCS.PHASECHK.TRANS64 P0, [R5+URZ+0x19c80], R0 ;  /* 0x019c8000050085a7 */ /* 0x000e64000800007f */
[----:B-1----:R-:W-:Y:S05]  /*cfa0*/  @!P0 BRA `(.L_x_9612) ;  /* 0xfffffffc00f08947 */ /* 0x002fea000383ffff */
.L_x_9601:
[----:B------:R-:W-:Y:S05]  /*cfb0*/  BSYNC B0 ;  /* 0x0000000000007941 */ /* 0x000fea0003800000 */
.L_x_9600:
[----:B------:R-:W-:Y:S05]  /*cfc0*/  EXIT ;  /* 0x000000000000794d */ /* 0x000fea0003800000 */
.L_x_9498:
[----:B-1----:R-:W-:-:S04]  /*cfd0*/  IMAD.U32 R3, RZ, RZ, UR39 ;  /* 0x00000027ff037e24 */ /* 0x002fc8000f8e00ff */
[----:B------:R1:W2:Y:S03]  /*cfe0*/  SYNCS.PHASECHK.TRANS64.TRYWAIT P0, [R3+URZ+0x19c00], R0 ;  /* 0x019c0000030075a7 */ /* 0x0002a6000800017f */
[----:B--2---:R-:W-:Y:S05]  /*cff0*/  @!P0 NANOSLEEP.SYNCS 0x989680 ;  /* 0x009896800000895d */ /* 0x004fea0003900000 */
[----:B------:R-:W2:Y:S02]  /*d000*/  @!P0 SYNCS.PHASECHK.TRANS64 P0, [R3+URZ+0x19c00], R0 ;  /* 0x019c0000030085a7 */ /* 0x000ea4000800007f */
[----:B--2---:R-:W-:Y:S05]  /*d010*/  @!P0 BRA `(.L_x_9498) ;  /* 0xfffffffc00ec8947 */ /* 0x004fea000383ffff */
[----:B------:R-:W-:Y:S05]  /*d020*/  BRA `(.L_x_9613) ;  /* 0xffffff48003c7947 */ /* 0x000fea000383ffff */
.L_x_9502:
[----:B--2---:R2:W3:Y:S02]  /*d030*/  SYNCS.PHASECHK.TRANS64.TRYWAIT P2, [R4+URZ+0x19c30], R3 ;  /* 0x019c3003040075a7 */ /* 0x0044e4000804017f */
[----:B---3--:R-:W-:Y:S05]  /*d040*/  @!P2 NANOSLEEP.SYNCS 0x989680 ;  /* 0x009896800000a95d */ /* 0x008fea0003900000 */
[----:B------:R-:W3:Y:S02]  /*d050*/  @!P2 SYNCS.PHASECHK.TRANS64 P2, [R4+URZ+0x19c30], R3 ;  /* 0x019c30030400a5a7 */ /* 0x000ee4000804007f */
[----:B---3--:R-:W-:Y:S05]  /*d060*/  @!P2 BRA `(.L_x_9502) ;  /* 0xfffffffc00f0a947 */ /* 0x008fea000383ffff */
[----:B------:R-:W-:Y:S05]  /*d070*/  BRA `(.L_x_9501) ;  /* 0xffffff4800607947 */ /* 0x000fea000383ffff */
.L_x_9507:
[----:B--2---:R-:W-:-:S04]  /*d080*/  IMAD.U32 R3, RZ, RZ, UR22 ;  /* 0x00000016ff037e24 */ /* 0x004fc8000f8e00ff */
[----:B------:R2:W3:Y:S03]  /*d090*/  SYNCS.PHASECHK.TRANS64.TRYWAIT P2, [R3+URZ+0x19c30], R0 ;  /* 0x019c3000030075a7 */ /* 0x0004e6000804017f */
[----:B---3--:R-:W-:Y:S05]  /*d0a0*/  @!P2 NANOSLEEP.SYNCS 0x989680 ;  /* 0x009896800000a95d */ /* 0x008fea0003900000 */
[----:B------:R-:W3:Y:S02]  /*d0b0*/  @!P2 SYNCS.PHASECHK.TRANS64 P2, [R3+URZ+0x19c30], R0 ;  /* 0x019c30000300a5a7 */ /* 0x000ee4000804007f */
[----:B---3--:R-:W-:Y:S05]  /*d0c0*/  @!P2 BRA `(.L_x_9507) ;  /* 0xfffffffc00eca947 */ /* 0x008fea000383ffff */
[----:B------:R-:W-:Y:S05]  /*d0d0*/  BRA `(.L_x_9506) ;  /* 0xffffff6c00307947 */ /* 0x000fea000383ffff */
.L_x_9511:
[----:B--2---:R-:W-:-:S04]  /*d0e0*/  IMAD.U32 R3, RZ, RZ, UR7 ;  /* 0x00000007ff037e24 */ /* 0x004fc8000f8e00ff */
[----:B------:R2:W3:Y:S03]  /*d0f0*/  SYNCS.PHASECHK.TRANS64.TRYWAIT P2, [R3+URZ+0x19c50], R0 ;  /* 0x019c5000030075a7 */ /* 0x0004e6000804017f */
[----:B---3--:R-:W-:Y:S05]  /*d100*/  @!P2 NANOSLEEP.SYNCS 0x989680 ;  /* 0x009896800000a95d */ /* 0x008fea0003900000 */
[----:B------:R-:W3:Y:S02]  /*d110*/  @!P2 SYNCS.PHASECHK.TRANS64 P2, [R3+URZ+0x19c50], R0 ;  /* 0x019c50000300a5a7 */ /* 0x000ee4000804007f */
[----:B---3--:R-:W-:Y:S05]  /*d120*/  @!P2 BRA `(.L_x_9511) ;  /* 0xfffffffc00eca947 */ /* 0x008fea000383ffff */
[----:B------:R-:W-:Y:S05]  /*d130*/  BRA `(.L_x_9510) ;  /* 0xffffff6c007c7947 */ /* 0x000fea000383ffff */
.L_x_9518:
[----:B--2---:R-:W-:-:S04]  /*d140*/  IMAD.U32 R3, RZ, RZ, UR6 ;  /* 0x00000006ff037e24 */ /* 0x004fc8000f8e00ff */
[----:B------:R2:W3:Y:S03]  /*d150*/  SYNCS.PHASECHK.TRANS64.TRYWAIT P2, [R3+URZ+0x19c30], R0 ;  /* 0x019c3000030075a7 */ /* 0x0004e6000804017f */
[----:B---3--:R-:W-:Y:S05]  /*d160*/  @!P2 NANOSLEEP.SYNCS 0x989680 ;  /* 0x009896800000a95d */ /* 0x008fea0003900000 */
[----:B------:R-:W3:Y:S02]  /*d170*/  @!P2 SYNCS.PHASECHK.TRANS64 P2, [R3+URZ+0x19c30], R0 ;  /* 0x019c30000300a5a7 */ /* 0x000ee4000804007f */
[----:B---3--:R-:W-:Y:S05]  /*d180*/  @!P2 BRA `(.L_x_9518) ;  /* 0xfffffffc00eca947 */ /* 0x008fea000383ffff */
[----:B------:R-:W-:Y:S05]  /*d190*/  BRA `(.L_x_9517) ;  /* 0xffffff9000287947 */ /* 0x000fea000383ffff */
.L_x_9522:
[----:B--2---:R-:W-:-:S04]  /*d1a0*/  IMAD.U32 R3, RZ, RZ, UR7 ;  /* 0x00000007ff037e24 */ /* 0x004fc8000f8e00ff */
[----:B------:R2:W3:Y:S03]  /*d1b0*/  SYNCS.PHASECHK.TRANS64.TRYWAIT P2, [R3+URZ+0x19c50], R0 ;  /* 0x019c5000030075a7 */ /* 0x0004e6000804017f */
[----:B---3--:R-:W-:Y:S05]  /*d1c0*/  @!P2 NANOSLEEP.SYNCS 0x989680 ;  /* 0x009896800000a95d */ /* 0x008fea0003900000 */
[----:B------:R-:W3:Y:S02]  /*d1d0*/  @!P2 SYNCS.PHASECHK.TRANS64 P2, [R3+URZ+0x19c50], R0 ;  /* 0x019c50000300a5a7 */ /* 0x000ee4000804007f */
[----:B---3--:R-:W-:Y:S05]  /*d1e0*/  @!P2 BRA `(.L_x_9522) ;  /* 0xfffffffc00eca947 */ /* 0x008fea000383ffff */
[----:B------:R-:W-:Y:S05]  /*d1f0*/  BRA `(.L_x_9521) ;  /* 0xffffff9000747947 */ /* 0x000fea000383ffff */
.L_x_9528:
[----:B--2---:R-:W-:-:S04]  /*d200*/  IMAD.U32 R7, RZ, RZ, UR5 ;  /* 0x00000005ff077e24 */ /* 0x004fc8000f8e00ff */
[----:B------:R2:W1:Y:S03]  /*d210*/  SYNCS.PHASECHK.TRANS64.TRYWAIT P2, [R7+URZ+0x19c50], R6 ;  /* 0x019c5006070075a7 */ /* 0x000466000804017f */
[----:B-1----:R-:W-:Y:S05]  /*d220*/  @!P2 NANOSLEEP.SYNCS 0x989680 ;  /* 0x009896800000a95d */ /* 0x002fea0003900000 */
[----:B------:R-:W1:Y:S02]  /*d230*/  @!P2 SYNCS.PHASECHK.TRANS64 P2, [R7+URZ+0x19c50], R6 ;  /* 0x019c50060700a5a7 */ /* 0x000e64000804007f */
[----:B-1----:R-:W-:Y:S05]  /*d240*/  @!P2 BRA `(.L_x_9528) ;  /* 0xfffffffc00eca947 */ /* 0x002fea000383ffff */
[----:B------:R-:W-:Y:S05]  /*d250*/  BRA `(.L_x_9527) ;  /* 0xffffffa800c87947 */ /* 0x000fea000383ffff */
.L_x_9550:
[----:B------:R-:W-:Y:S02]  /*d260*/  IMAD.MOV.U32 R13, RZ, RZ, R4 ;  /* 0x000000ffff0d7224 */ /* 0x000fe400078e0004 */
[----:B------:R-:W-:Y:S02]  /*d270*/  IMAD.MOV.U32 R12, RZ, RZ, RZ ;  /* 0x000000ffff0c7224 */ /* 0x000fe400078e00ff */
[----:B------:R-:W-:Y:S02]  /*d280*/  IMAD.MOV.U32 R11, RZ, RZ, 0x1f ;  /* 0x0000001fff0b7424 */ /* 0x000fe400078e00ff */
[----:B------:R-:W-:-:S07]  /*d290*/  IMAD.MOV.U32 R15, RZ, RZ, -0x1 ;  /* 0xffffffffff0f7424 */ /* 0x000fce00078e00ff */
[----:B------:R-:W-:Y:S05]  /*d2a0*/  WARPSYNC.COLLECTIVE R15, `(.L_x_9614) ;  /* 0x000000000f087348 */ /* 0x000fea0003c00000 */
[----:B------:R1:W2:Y:S02]  /*d2b0*/  SHFL.IDX P6, R14, R13, R12, R11 ;  /* 0x0000000c0d0e7389 */ /* 0x0002a400000c000b */
[----:B-12---:R-:W-:Y:S01]  /*d2c0*/  ENDCOLLECTIVE ;  /* 0x000000000000791b */ /* 0x006fe20003800000 */
.L_x_9614:
[----:B------:R-:W-:Y:S05]  /*d2d0*/  BRA `(.L_x_9615) ;  /* 0xffffffd400f07947 */ /* 0x000fea000383ffff */
.L_x_9552:
[----:B------:R-:W-:Y:S01]  /*d2e0*/  BSSY B0, `(.L_x_9616) ;  /* 0x0000006000007945 */ /* 0x000fe20003800000 */
[----:B------:R-:W-:-:S07]  /*d2f0*/  IMAD.MOV.U32 R15, RZ, RZ, -0x1 ;  /* 0xffffffffff0f7424 */ /* 0x000fce00078e00ff */
[----:B-1----:R-:W-:Y:S05]  /*d300*/  WARPSYNC.COLLECTIVE R15, `(.L_x_9617) ;  /* 0x000000000f0c7348 */ /* 0x002fea0003c00000 */
[----:B------:R-:W-:Y:S02]  /*d310*/  ELECT P6, UR62, PT ;  /* 0x00000000003e782f */ /* 0x000fe400038c0000 */
[----:B------:R-:W-:Y:S01]  /*d320*/  MOV R14, UR62 ;  /* 0x0000003e000e7c02 */ /* 0x000fe20008000f00 */
[----:B-1----:R-:W-:Y:S10]  /*d330*/  ENDCOLLECTIVE ;  /* 0x000000000000791b */ /* 0x002ff40003800000 */
.L_x_9617:
[----:B------:R-:W-:Y:S05]  /*d340*/  BSYNC B0 ;  /* 0x0000000000007941 */ /* 0x000fea0003800000 */
.L_x_9616:
[----:B------:R-:W-:Y:S05]  /*d350*/  BRA `(.L_x_9618) ;  /* 0xffffffd400f07947 */ /* 0x000fea000383ffff */
.L_x_9555:
[----:B--2---:R2:W3:Y:S02]  /*d360*/  SYNCS.PHASECHK.TRANS64.TRYWAIT P3, [R5+URZ+0x19c80], R2 ;  /* 0x019c8002050075a7 */ /* 0x0044e4000806017f */
[----:B---3--:R-:W-:Y:S05]  /*d370*/  @!P3 NANOSLEEP.SYNCS 0x989680 ;  /* 0x009896800000b95d */ /* 0x008fea0003900000 */
[----:B------:R-:W3:Y:S02]  /*d380*/  @!P3 SYNCS.PHASECHK.TRANS64 P3, [R5+URZ+0x19c80], R2 ;  /* 0x019c80020500b5a7 */ /* 0x000ee4000806007f */
[----:B---3--:R-:W-:Y:S05]  /*d390*/  @!P3 BRA `(.L_x_9555) ;  /* 0xfffffffc00f0b947 */ /* 0x008fea000383ffff */
[----:B------:R-:W-:Y:S05]  /*d3a0*/  BRA `(.L_x_9619) ;  /* 0xffffffd800407947 */ /* 0x000fea000383ffff */
.L_x_9557:
[----:B---3--:R3:W4:Y:S02]  /*d3b0*/  SYNCS.PHASECHK.TRANS64.TRYWAIT P3, [R5+URZ+0x19c40], R2 ;  /* 0x019c4002050075a7 */ /* 0x008724000806017f */
[----:B----4-:R-:W-:Y:S05]  /*d3c0*/  @!P3 NANOSLEEP.SYNCS 0x989680 ;  /* 0x009896800000b95d */ /* 0x010fea0003900000 */
[----:B------:R-:W4:Y:S02]  /*d3d0*/  @!P3 SYNCS.PHASECHK.TRANS64 P3, [R5+URZ+0x19c40], R2 ;  /* 0x019c40020500b5a7 */ /* 0x000f24000806007f */
[----:B----4-:R-:W-:Y:S05]  /*d3e0*/  @!P3 BRA `(.L_x_9557) ;  /* 0xfffffffc00f0b947 */ /* 0x010fea000383ffff */
[----:B------:R-:W-:Y:S05]  /*d3f0*/  BRA `(.L_x_9620) ;  /* 0xffffffd800b87947 */ /* 0x000fea000383ffff */
.L_x_9560:
[----:B--2---:R2:W3:Y:S02]  /*d400*/  SYNCS.PHASECHK.TRANS64.TRYWAIT P0, [R26+URZ+0x19c20], R3 ;  /* 0x019c20031a0075a7 */ /* 0x0044e4000800017f */
[----:B---3--:R-:W-:Y:S05]  /*d410*/  @!P0 NANOSLEEP.SYNCS 0x989680 ;  /* 0x009896800000895d */ /* 0x008fea0003900000 */
[----:B------:R-:W3:Y:S02]  /*d420*/  @!P0 SYNCS.PHASECHK.TRANS64 P0, [R26+URZ+0x19c20], R3 ;  /* 0x019c20031a0085a7 */ /* 0x000ee4000800007f */
[----:B---3--:R-:W-:Y:S05]  /*d430*/  @!P0 BRA `(.L_x_9560) ;  /* 0xfffffffc00f08947 */ /* 0x008fea000383ffff */
[----:B------:R-:W-:Y:S05]  /*d440*/  BRA `(.L_x_9621) ;  /* 0xffffffdc00c87947 */ /* 0x000fea000383ffff */
.L_x_9566:
[----:B-1----:R1:W2:Y:S02]  /*d450*/  SYNCS.PHASECHK.TRANS64.TRYWAIT P0, [R6+URZ+0x19c80], R4 ;  /* 0x019c8004060075a7 */ /* 0x0022a4000800017f */
[----:B--2---:R-:W-:Y:S05]  /*d460*/  @!P0 NANOSLEEP.SYNCS 0x989680 ;  /* 0x009896800000895d */ /* 0x004fea0003900000 */
[----:B------:R-:W2:Y:S02]  /*d470*/  @!P0 SYNCS.PHASECHK.TRANS64 P0, [R6+URZ+0x19c80], R4 ;  /* 0x019c8004060085a7 */ /* 0x000ea4000800007f */
[----:B--2---:R-:W-:Y:S05]  /*d480*/  @!P0 BRA `(.L_x_9566) ;  /* 0xfffffffc00f08947 */ /* 0x004fea000383ffff */
[----:B------:R-:W-:Y:S05]  /*d490*/  BRA `(.L_x_9622) ;  /* 0xffffffe000647947 */ /* 0x000fea000383ffff */
.L_x_9573:
[----:B--2---:R2:W3:Y:S02]  /*d4a0*/  SYNCS.PHASECHK.TRANS64.TRYWAIT P0, [R6+URZ+0x19c40], R4 ;  /* 0x019c4004060075a7 */ /* 0x0044e4000800017f */
[----:B---3--:R-:W-:Y:S05]  /*d4b0*/  @!P0 NANOSLEEP.SYNCS 0x989680 ;  /* 0x009896800000895d */ /* 0x008fea0003900000 */
[----:B------:R-:W3:Y:S02]  /*d4c0*/  @!P0 SYNCS.PHASECHK.TRANS64 P0, [R6+URZ+0x19c40], R4 ;  /* 0x019c4004060085a7 */ /* 0x000ee4000800007f */
[----:B---3--:R-:W-:Y:S05]  /*d4d0*/  @!P0 BRA `(.L_x_9573) ;  /* 0xfffffffc00f08947 */ /* 0x008fea000383ffff */
[----:B------:R-:W-:Y:S05]  /*d4e0*/  BRA `(.L_x_9623) ;  /* 0xffffffe4005c7947 */ /* 0x000fea000383ffff */
.L_x_9581:
[----:B-1----:R1:W2:Y:S02]  /*d4f0*/  SYNCS.PHASECHK.TRANS64.TRYWAIT P3, [R12+URZ+0x19c70], R5 ;  /* 0x019c70050c0075a7 */ /* 0x0022a4000806017f */
[----:B--2---:R-:W-:Y:S05]  /*d500*/  @!P3 NANOSLEEP.SYNCS 0x989680 ;  /* 0x009896800000b95d */ /* 0x004fea0003900000 */
[----:B------:R-:W2:Y:S02]  /*d510*/  @!P3 SYNCS.PHASECHK.TRANS64 P3, [R12+URZ+0x19c70], R5 ;  /* 0x019c70050c00b5a7 */ /* 0x000ea4000806007f */
[----:B--2---:R-:W-:Y:S05]  /*d520*/  @!P3 BRA `(.L_x_9581) ;  /* 0xfffffffc00f0b947 */ /* 0x004fea000383ffff */
[----:B------:R-:W-:Y:S05]  /*d530*/  BRA `(.L_x_9624) ;  /* 0xffffffe8006c7947 */ /* 0x000fea000383ffff */
.L_x_9583:
[----:B-1----:R1:W2:Y:S02]  /*d540*/  SYNCS.PHASECHK.TRANS64.TRYWAIT P3, [R12+URZ+0x19c60], R5 ;  /* 0x019c60050c0075a7 */ /* 0x0022a4000806017f */
[----:B--2---:R-:W-:Y:S05]  /*d550*/  @!P3 NANOSLEEP.SYNCS 0x989680 ;  /* 0x009896800000b95d */ /* 0x004fea0003900000 */
[----:B------:R-:W2:Y:S02]  /*d560*/  @!P3 SYNCS.PHASECHK.TRANS64 P3, [R12+URZ+0x19c60], R5 ;  /* 0x019c60050c00b5a7 */ /* 0x000ea4000806007f */
[----:B--2---:R-:W-:Y:S05]  /*d570*/  @!P3 BRA `(.L_x_9583) ;  /* 0xfffffffc00f0b947 */ /* 0x004fea000383ffff */
[----:B------:R-:W-:Y:S05]  /*d580*/  BRA `(.L_x_9625) ;  /* 0xffffffe800747947 */ /* 0x000fea000383ffff */
.L_x_9590:
[----:B-1----:R1:W2:Y:S02]  /*d590*/  SYNCS.PHASECHK.TRANS64.TRYWAIT P0, [R0+URZ+0x19c70], R3 ;  /* 0x019c7003000075a7 */ /* 0x0022a4000800017f */
[----:B--2---:R-:W-:Y:S05]  /*d5a0*/  @!P0 NANOSLEEP.SYNCS 0x989680 ;  /* 0x009896800000895d */ /* 0x004fea0003900000 */
[----:B------:R-:W2:Y:S02]  /*d5b0*/  @!P0 SYNCS.PHASECHK.TRANS64 P0, [R0+URZ+0x19c70], R3 ;  /* 0x019c7003000085a7 */ /* 0x000ea4000800007f */
[----:B--2---:R-:W-:Y:S05]  /*d5c0*/  @!P0 BRA `(.L_x_9590) ;  /* 0xfffffffc00f08947 */ /* 0x004fea000383ffff */
[----:B------:R-:W-:Y:S05]  /*d5d0*/  BRA `(.L_x_9626) ;  /* 0xffffffec00e07947 */ /* 0x000fea000383ffff */
.L_x_9592:
[----:B-1----:R1:W2:Y:S02]  /*d5e0*/  SYNCS.PHASECHK.TRANS64.TRYWAIT P0, [R0+URZ+0x19c60], R3 ;  /* 0x019c6003000075a7 */ /* 0x0022a4000800017f */
[----:B--2---:R-:W-:Y:S05]  /*d5f0*/  @!P0 NANOSLEEP.SYNCS 0x989680 ;  /* 0x009896800000895d */ /* 0x004fea0003900000 */
[----:B------:R-:W2:Y:S02]  /*d600*/  @!P0 SYNCS.PHASECHK.TRANS64 P0, [R0+URZ+0x19c60], R3 ;  /* 0x019c6003000085a7 */ /* 0x000ea4000800007f */
[----:B--2---:R-:W-:Y:S05]  /*d610*/  @!P0 BRA `(.L_x_9592) ;  /* 0xfffffffc00f08947 */ /* 0x004fea000383ffff */
[----:B------:R-:W-:Y:S05]  /*d620*/  BRA `(.L_x_9627) ;  /* 0xffffffec00e47947 */ /* 0x000fea000383ffff */
.L_x_9598:
[----:B-1----:R1:W2:Y:S02]  /*d630*/  SYNCS.PHASECHK.TRANS64.TRYWAIT P0, [R8+URZ+0x19c20], R0 ;  /* 0x019c2000080075a7 */ /* 0x0022a4000800017f */
[----:B--2---:R-:W-:Y:S05]  /*d640*/  @!P0 NANOSLEEP.SYNCS 0x989680 ;  /* 0x009896800000895d */ /* 0x004fea0003900000 */
[----:B------:R-:W2:Y:S02]  /*d650*/  @!P0 SYNCS.PHASECHK.TRANS64 P0, [R8+URZ+0x19c20], R0 ;  /* 0x019c2000080085a7 */ /* 0x000ea4000800007f */
[----:B--2---:R-:W-:Y:S05]  /*d660*/  @!P0 BRA `(.L_x_9598) ;  /* 0xfffffffc00f08947 */ /* 0x004fea000383ffff */
[----:B------:R-:W-:Y:S05]  /*d670*/  BRA `(.L_x_9628) ;  /* 0xfffffff400807947 */ /* 0x000fea000383ffff */
.L_x_9599:
        /* <DEDUP_REMOVED lines=11> */
.L_x_9630:
[----:B------:R-:W-:Y:S05]  /*d730*/  BSYNC B0 ;  /* 0x0000000000007941 */ /* 0x000fea0003800000 */
.L_x_9629:
[----:B------:R-:W-:Y:S05]  /*d740*/  BRA `(.L_x_9631) ;  /* 0xfffffff400687947 */ /* 0x000fea000383ffff */
.L_x_9602:
[----:B------:R-:W-:Y:S01]  /*d750*/  BSSY B1, `(.L_x_9632) ;  /* 0x0000006000017945 */ /* 0x000fe20003800000 */
[----:B------:R-:W-:-:S07]  /*d760*/  IMAD.MOV.U32 R15, RZ, RZ, -0x1 ;  /* 0xffffffffff0f7424 */ /* 0x000fce00078e00ff */
[----:B-1----:R-:W-:Y:S05]  /*d770*/  WARPSYNC.COLLECTIVE R15, `(.L_x_9633) ;  /* 0x000000000f0c7348 */ /* 0x002fea0003c00000 */
[----:B------:R-:W-:Y:S02]  /*d780*/  ELECT P6, UR62, PT ;  /* 0x00000000003e782f */ /* 0x000fe400038c0000 */
[----:B------:R-:W-:Y:S01]  /*d790*/  MOV R14, UR62 ;  /* 0x0000003e000e7c02 */ /* 0x000fe20008000f00 */
[----:B-1----:R-:W-:Y:S10]  /*d7a0*/  ENDCOLLECTIVE ;  /* 0x000000000000791b */ /* 0x002ff40003800000 */
.L_x_9633:
[----:B------:R-:W-:Y:S05]  /*d7b0*/  BSYNC B1 ;  /* 0x0000000000017941 */ /* 0x000fea0003800000 */
.L_x_9632:
[----:B------:R-:W-:Y:S05]  /*d7c0*/  BRA `(.L_x_9634) ;  /* 0xfffffff400607947 */ /* 0x000fea000383ffff */
.L_x_9604:
[----:B-1----:R1:W2:Y:S02]  /*d7d0*/  SYNCS.PHASECHK.TRANS64.TRYWAIT P1, [R6+URZ], R3 ;  /* 0x00000003060075a7 */ /* 0x0022a4000802017f */
[----:B--2---:R-:W-:Y:S05]  /*d7e0*/  @!P1 NANOSLEEP.SYNCS 0x989680 ;  /* 0x009896800000995d */ /* 0x004fea0003900000 */
[----:B------:R-:W2:Y:S02]  /*d7f0*/  @!P1 SYNCS.PHASECHK.TRANS64 P1, [R6+URZ], R3 ;  /* 0x00000003060095a7 */ /* 0x000ea4000802007f */
[----:B--2---:R-:W-:Y:S05]  /*d800*/  @!P1 BRA `(.L_x_9604) ;  /* 0xfffffffc00f09947 */ /* 0x004fea000383ffff */
[----:B------:R-:W-:Y:S05]  /*d810*/  BRA `(.L_x_9635) ;  /* 0xfffffff400947947 */ /* 0x000fea000383ffff */
.L_x_9605:
[----:B--2---:R2:W3:Y:S02]  /*d820*/  SYNCS.PHASECHK.TRANS64.TRYWAIT P1, [R7+URZ], R0 ;  /* 0x00000000070075a7 */ /* 0x0044e4000802017f */
[----:B---3--:R-:W-:Y:S05]  /*d830*/  @!P1 NANOSLEEP.SYNCS 0x989680 ;  /* 0x009896800000995d */ /* 0x008fea0003900000 */
[----:B------:R-:W3:Y:S02]  /*d840*/  @!P1 SYNCS.PHASECHK.TRANS64 P1, [R7+URZ], R0 ;  /* 0x00000000070095a7 */ /* 0x000ee4000802007f */
[----:B---3--:R-:W-:Y:S05]  /*d850*/  @!P1 BRA `(.L_x_9605) ;  /* 0xfffffffc00f09947 */ /* 0x008fea000383ffff */
[----:B------:R-:W-:Y:S05]  /*d860*/  BRA `(.L_x_9636) ;  /* 0xfffffff400887947 */ /* 0x000fea000383ffff */
.L_x_9607:
[----:B---3--:R3:W4:Y:S02]  /*d870*/  SYNCS.PHASECHK.TRANS64.TRYWAIT P1, [R2+URZ+0x19c60], R3 ;  /* 0x019c6003020075a7 */ /* 0x008724000802017f */
[----:B----4-:R-:W-:Y:S05]  /*d880*/  @!P1 NANOSLEEP.SYNCS 0x989680 ;  /* 0x009896800000995d */ /* 0x010fea0003900000 */
[----:B------:R-:W4:Y:S02]  /*d890*/  @!P1 SYNCS.PHASECHK.TRANS64 P1, [R2+URZ+0x19c60], R3 ;  /* 0x019c6003020095a7 */ /* 0x000f24000802007f */
[----:B----4-:R-:W-:Y:S05]  /*d8a0*/  @!P1 BRA `(.L_x_9607) ;  /* 0xfffffffc00f09947 */ /* 0x010fea000383ffff */
[----:B------:R-:W-:Y:S05]  /*d8b0*/  BRA `(.L_x_9637) ;  /* 0xfffffff400887947 */ /* 0x000fea000383ffff */
.L_x_9609:
[----:B----4-:R4:W1:Y:S02]  /*d8c0*/  SYNCS.PHASECHK.TRANS64.TRYWAIT P1, [R5+URZ+0x19c60], R0 ;  /* 0x019c6000050075a7 */ /* 0x010864000802017f */
[----:B-1----:R-:W-:Y:S05]  /*d8d0*/  @!P1 NANOSLEEP.SYNCS 0x989680 ;  /* 0x009896800000995d */ /* 0x002fea0003900000 */
[----:B------:R-:W1:Y:S02]  /*d8e0*/  @!P1 SYNCS.PHASECHK.TRANS64 P1, [R5+URZ+0x19c60], R0 ;  /* 0x019c6000050095a7 */ /* 0x000e64000802007f */
[----:B-1----:R-:W-:Y:S05]  /*d8f0*/  @!P1 BRA `(.L_x_9609) ;  /* 0xfffffffc00f09947 */ /* 0x002fea000383ffff */
[----:B------:R-:W-:Y:S05]  /*d900*/  BRA `(.L_x_9638) ;  /* 0xfffffff400887947 */ /* 0x000fea000383ffff */
.L_x_9611:
[----:B------:R1:W1:Y:S02]  /*d910*/  SYNCS.PHASECHK.TRANS64.TRYWAIT P0, [R2+URZ+0x19c80], R3 ;  /* 0x019c8003020075a7 */ /* 0x000264000800017f */
[----:B-1----:R-:W-:Y:S05]  /*d920*/  @!P0 NANOSLEEP.SYNCS 0x989680 ;  /* 0x009896800000895d */ /* 0x002fea0003900000 */
[----:B------:R-:W1:Y:S02]  /*d930*/  @!P0 SYNCS.PHASECHK.TRANS64 P0, [R2+URZ+0x19c80], R3 ;  /* 0x019c8003020085a7 */ /* 0x000e64000800007f */
[----:B-1----:R-:W-:Y:S05]  /*d940*/  @!P0 BRA `(.L_x_9611) ;  /* 0xfffffffc00f08947 */ /* 0x002fea000383ffff */
[----:B------:R-:W-:Y:S05]  /*d950*/  BRA `(.L_x_9612) ;  /* 0xfffffff400847947 */ /* 0x000fea000383ffff */
.L_x_9639:
        /* <DEDUP_REMOVED lines=10> */
.L_x_12385:


//--------------------- .text._ZN7cutlass13device_kernelIN5flash11enable_sm90INS1_16FlashAttnFwdSm90INS1_25CollectiveMainloopFwdSm90ILi2EN4cute5tupleIJNS5_1CILi1EEES8_S8_EEENS6_IJNS7_ILi192EEENS7_ILi128EEENS7_ILi96EEEEEELi96ENS_12float_e4m3_tEfNS_4arch4Sm90ELb1ELb0ELb0ELb1ELb0ELb0ELb0ELb1ELb1ELb0ELb0ELb0EEENS1_21CollectiveEpilogueFwdINS6_IJSA_SC_SB_EEES9_NS_10bfloat16_tESG_Li384ELb1ELb0ELb0ELb1EEENS1_36VarlenDynamicPersistentTileSchedulerILi192ELi128ELi384ELi128ELb0ELb0ELb1ELb1ELb1ELb1EEEEEEEEEvNT_6ParamsE --------------------------
	.section	.text._ZN7cutlass13device_kernelIN5flash11enable_sm90INS1_16FlashAttnFwdSm90INS1_25CollectiveMainloopFwdSm90ILi2EN4cute5tupleIJNS5_1CILi1EEES8_S8_EEENS6_IJNS7_ILi192EEENS7_ILi128EEENS7_ILi96EEEEEELi96ENS_12float_e4m3_tEfNS_4arch4Sm90ELb1ELb0ELb0ELb1ELb0ELb0ELb0ELb1ELb1ELb0ELb0ELb0EEENS1_21CollectiveEpilogueFwdINS6_IJSA_SC_SB_EEES9_NS_10bfloat16_tESG_Li384ELb1ELb0ELb0ELb1EEENS1_36VarlenDynamicPersistentTileSchedulerILi192ELi128ELi384ELi128ELb0ELb0ELb1ELb1ELb1ELb1EEEEEEEEEvNT_6ParamsE,"ax",@progbits
	.align	128
.text._ZN7cutlass13device_kernelIN5flash11enable_sm90INS1_16FlashAttnFwdSm90INS1_25CollectiveMainloopFwdSm90ILi2EN4cute5tupleIJNS5_1CILi1EEES8_S8_EEENS6_IJNS7_ILi192EEENS7_ILi128EEENS7_ILi96EEEEEELi96ENS_12float_e4m3_tEfNS_4arch4Sm90ELb1ELb0ELb0ELb1ELb0ELb0ELb0ELb1ELb1ELb0ELb0ELb0EEENS1_21CollectiveEpilogueFwdINS6_IJSA_SC_SB_EEES9_NS_10bfloat16_tESG_Li384ELb1ELb0ELb0ELb1EEENS1_36VarlenDynamicPersistentTileSchedulerILi192ELi128ELi384ELi128ELb0ELb0ELb1ELb1ELb1ELb1EEEEEEEEEvNT_6ParamsE:
        .type           _ZN7cutlass13device_kernelIN5flash11enable_sm90INS1_16FlashAttnFwdSm90INS1_25CollectiveMainloopFwdSm90ILi2EN4cute5tupleIJNS5_1CILi1EEES8_S8_EEENS6_IJNS7_ILi192EEENS7_ILi128EEENS7_ILi96EEEEEELi96ENS_12float_e4m3_tEfNS_4arch4Sm90ELb1ELb0ELb0ELb1ELb0ELb0ELb0ELb1ELb1ELb0ELb0ELb0EEENS1_21CollectiveEpilogueFwdINS6_IJSA_SC_SB_EEES9_NS_10bfloat16_tESG_Li384ELb1ELb0ELb0ELb1EEENS1_36VarlenDynamicPersistentTileSchedulerILi192ELi128ELi384ELi128ELb0ELb0ELb1ELb1ELb1ELb1EEEEEEEEEvNT_6ParamsE,@function
        .size           _ZN7cutlass13device_kernelIN5flash11enable_sm90INS1_16FlashAttnFwdSm90INS1_25CollectiveMainloopFwdSm90ILi2EN4cute5tupleIJNS5_1CILi1EEES8_S8_EEENS6_IJNS7_ILi192EEENS7_ILi128EEENS7_ILi96EEEEEELi96ENS_12float_e4m3_tEfNS_4arch4Sm90ELb1ELb0ELb0ELb1ELb0ELb0ELb0ELb1ELb1ELb0ELb0ELb0EEENS1_21CollectiveEpilogueFwdINS6_IJSA_SC_SB_EEES9_NS_10bfloat16_tESG_Li384ELb1ELb0ELb0ELb1EEENS1_36VarlenDynamicPersistentTileSchedulerILi192ELi128ELi384ELi128ELb0ELb0ELb1ELb1ELb1ELb1EEEEEEEEEvNT_6ParamsE,(.L_x_12386 - _ZN7cutlass13device_kernelIN5flash11enable_sm90INS1_16FlashAttnFwdSm90INS1_25CollectiveMainloopFwdSm90ILi2EN4cute5tupleIJNS5_1CILi1EEES8_S8_EEENS6_IJNS7_ILi192EEENS7_ILi128EEENS7_ILi96EEEEEELi96ENS_12float_e4m3_tEfNS_4arch4Sm90ELb1ELb0ELb0ELb1ELb0ELb0ELb0ELb1ELb1ELb0ELb0ELb0EEENS1_21CollectiveEpilogueFwdINS6_IJSA_SC_SB_EEES9_NS_10bfloat16_tESG_Li384ELb1ELb0ELb0ELb1EEENS1_36VarlenDynamicPersistentTileSchedulerILi192ELi128ELi384ELi128ELb0ELb0ELb1ELb1ELb1ELb1EEEEEEEEEvNT_6ParamsE)
        .other          _ZN7cutlass13device_kernelIN5flash11enable_sm90INS1_16FlashAttnFwdSm90INS1_25CollectiveMainloopFwdSm90ILi2EN4cute5tupleIJNS5_1CILi1EEES8_S8_EEENS6_IJNS7_ILi192EEENS7_ILi128EEENS7_ILi96EEEEEELi96ENS_12float_e4m3_tEfNS_4arch4Sm90ELb1ELb0ELb0ELb1ELb0ELb0ELb0ELb1ELb1ELb0ELb0ELb0EEENS1_21CollectiveEpilogueFwdINS6_IJSA_SC_SB_EEES9_NS_10bfloat16_tESG_Li384ELb1ELb0ELb0ELb1EEENS1_36VarlenDynamicPersistentTileSchedulerILi192ELi128ELi384ELi128ELb0ELb0ELb1ELb1ELb1ELb1EEEEEEEEEvNT_6ParamsE,@"STO_CUDA_ENTRY STV_DEFAULT"
_ZN7cutlass13device_kernelIN5flash11enable_sm90INS1_16FlashAttnFwdSm90INS1_25CollectiveMainloopFwdSm90ILi2EN4cute5tupleIJNS5_1CILi1EEES8_S8_EEENS6_IJNS7_ILi192EEENS7_ILi128EEENS7_ILi96EEEEEELi96ENS_12float_e4m3_tEfNS_4arch4Sm90ELb1ELb0ELb0ELb1ELb0ELb0ELb0ELb1ELb1ELb0ELb0ELb0EEENS1_21CollectiveEpilogueFwdINS6_IJSA_SC_SB_EEES9_NS_10bfloat16_tESG_Li384ELb1ELb0ELb0ELb1EEENS1_36VarlenDynamicPersistentTileSchedulerILi192ELi128ELi384ELi128ELb0ELb0ELb1ELb1ELb1ELb1EEEEEEEEEvNT_6ParamsE:
        /* <DEDUP_REMOVED lines=21> */
.L_x_9641:
[----:B------:R-:W-:Y:S05]  /*0150*/  BSYNC B0 ;  /* 0x0000000000007941 */ /* 0x000fea0003800000 */
.L_x_9640:
        /* <DEDUP_REMOVED lines=41> */
.L_x_9642:
        /* <DEDUP_REMOVED lines=22> */
.L_x_9643:
        /* <DEDUP_REMOVED lines=18> */
.L_x_9644:
        /* <DEDUP_REMOVED lines=22> */
.L_x_9645:
        /* <DEDUP_REMOVED lines=22> */
.L_x_9646:
[----:B------:R-:W-:Y:S01]  /*0930*/  PLOP3.LUT P0, PT, PT, PT, UP0, 0x80, 0x0 ;  /* 0x000000000000781c */ /* 0x000fe20003f0f008 */
[----:B------:R-:W-:Y:S01]  /*0940*/  UMOV UR46, 0x1 ;  /* 0x00000001002e7882 */ /* 0x000fe20000000000 */
[----:B------:R-:W-:Y:S01]  /*0950*/  NOP ;  /* 0x0000000000007918 */ /* 0x000fe20000000000 */
[----:B------:R-:W-:Y:S01]  /*0960*/  USEL UR46, UR46, 0x2, !UP0 ;  /* 0x000000022e2e7887 */ /* 0x000fe2000c000000 */
[----:B------:R-:W-:Y:S01]  /*0970*/  ULDC.64 UR50, c[0x0][0x208] ;  /* 0x0000820000327ab9 */ /* 0x000fe20000000a00 */
[----:B012-4-:R-:W-:Y:S08]  /*0980*/  BAR.SYNC.DEFER_BLOCKING 0x0 ;  /* 0x0000000000007b1d */ /* 0x017ff00000010000 */
[----:B------:R-:W-:Y:S05]  /*0990*/  @!P0 BRA `(.L_x_9647) ;  /* 0x0000009c000c8947 */ /* 0x000fea0003800000 */
.L_x_9648:
        /* <DEDUP_REMOVED lines=26> */
[----:B------:R-:W-:Y:S02]  /*0b40*/  LEA.HI R2, R3, R154, RZ, 0x5 ;  /* 0x0000009a03027211 */ /* 0x000fe400078f28ff */
[----:B------:R-:W-:Y:S01]  /*0b50*/  SHF.R.S32.HI R7, RZ, 0x4, R0 ;  /* 0x00000004ff077819 */ /* 0x000fe20000011400 */
[----:B------:R-:W-:Y:S01]  /*0b60*/  IMAD.IADD R23, R154, 0x1, -R23 ;  /* 0x000000019a177824 */ /* 0x000fe200078e0a17 */
[----:B------:R-:W-:Y:S01]  /*0b70*/  LOP3.LUT R5, R0, 0x7fffff0, RZ, 0xc0, !PT ;  /* 0x07fffff000057812 */ /* 0x000fe200078ec0ff */
[----:B------:R-:W-:Y:S01]  /*0b80*/  IMAD.SHL.U32 R2, R2, 0x10, RZ ;  /* 0x0000001002027824 */ /* 0x000fe200078e00ff */
[----:B------:R-:W-:-:S02]  /*0b90*/  LEA.HI R0, R0, R7, RZ, 0x1 ;  /* 0x0000000700007211 */ /* 0x000fc400078f08ff */
[----:B------:R-:W-:Y:S01]  /*0ba0*/  SHF.R.S32.HI R6, RZ, 0x1f, R23 ;  /* 0x0000001fff067819 */ /* 0x000fe20000011417 */
[----:B------:R-:W-:Y:S01]  /*0bb0*/  IMAD.IADD R5, R154, 0x1, -R5 ;  /* 0x000000019a057824 */ /* 0x000fe200078e0a05 */
[----:B------:R-:W-:Y:S02]  /*0bc0*/  SHF.R.S32.HI R152, RZ, 0x7, R152 ;  /* 0x00000007ff987819 */ /* 0x000fe40000011498 */
[----:B------:R-:W-:Y:S02]  /*0bd0*/  LEA.HI R8, R6, R23, RZ, 0x2 ;  /* 0x0000001706087211 */ /* 0x000fe400078f10ff */
[----:B------:R-:W-:Y:S01]  /*0be0*/  LOP3.LUT R2, R2, 0xfffffe00, RZ, 0xc0, !PT ;  /* 0xfffffe0002027812 */ /* 0x000fe200078ec0ff */
[----:B------:R-:W-:Y:S01]  /*0bf0*/  IMAD.HI R4, R152, 0x55555556, RZ ;  /* 0x5555555698047827 */ /* 0x000fe200078e02ff */
[--C-:B------:R-:W-:Y:S02]  /*0c00*/  SHF.R.S32.HI R10, RZ, 0x2, R8.reuse ;  /* 0x00000002ff0a7819 */ /* 0x100fe40000011408 */
[----:B------:R-:W-:Y:S01]  /*0c10*/  SHF.R.S32.HI R9, RZ, 0x1f, R8 ;  /* 0x0000001fff097819 */ /* 0x000fe20000011408 */
[----:B------:R-:W-:Y:S01]  /*0c20*/  IMAD R5, R5, 0x20, R2 ;  /* 0x0000002005057824 */ /* 0x000fe200078e0202 */
[----:B------:R-:W-:-:S02]  /*0c30*/  LOP3.LUT R0, R0, 0x1ffffffe, RZ, 0xc0, !PT ;  /* 0x1ffffffe00007812 */ /* 0x000fc400078ec0ff */
[----:B------:R-:W-:Y:S02]  /*0c40*/  LEA.HI R9, R9, R10, RZ, 0x3 ;  /* 0x0000000a09097211 */ /* 0x000fe400078f18ff */
[----:B------:R-:W-:Y:S01]  /*0c50*/  LEA.HI R6, R6, R23, RZ, 0x5 ;  /* 0x0000001706067211 */ /* 0x000fe200078f28ff */
[----:B------:R-:W-:Y:S01]  /*0c60*/  IMAD.IADD R0, R7, 0x1, -R0 ;  /* 0x0000000107007824 */ /* 0x000fe200078e0a00 */
[----:B------:R-:W-:Y:S02]  /*0c70*/  LOP3.LUT R11, R9, 0xfffffff8, RZ, 0xc0, !PT ;  /* 0xfffffff8090b7812 */ /* 0x000fe400078ec0ff */
[----:B------:R-:W-:Y:S01]  /*0c80*/  LEA.HI R3, R3, R154, RZ, 0x2 ;  /* 0x0000009a03037211 */ /* 0x000fe200078f10ff */
[----:B------:R-:W-:Y:S01]  /*0c90*/  IMAD R153, R0, 0x8, R5 ;  /* 0x0000000800997824 */ /* 0x000fe200078e0205 */
[----:B------:R-:W-:Y:S01]  /*0ca0*/  LEA.HI R9, R4, R4, RZ, 0x1 ;  /* 0x0000000404097211 */ /* 0x000fe200078f08ff */
[----:B------:R-:W-:Y:S01]  /*0cb0*/  IMAD.IADD R11, R10, 0x1, -R11 ;  /* 0x000000010a0b7824 */ /* 0x000fe200078e0a0b */
[----:B------:R-:W-:-:S02]  /*0cc0*/  SHF.R.S32.HI R6, RZ, 0x5, R6 ;  /* 0x00000005ff067819 */ /* 0x000fc40000011406 */
[----:B------:R-:W-:Y:S01]  /*0cd0*/  LOP3.LUT R5, R3, 0x1ffffffc, RZ, 0xc0, !PT ;  /* 0x1ffffffc03057812 */ /* 0x000fe200078ec0ff */
[----:B------:R-:W-:Y:S01]  /*0ce0*/  IMAD R9, R9, -0x3, R152 ;  /* 0xfffffffd09097824 */ /* 0x000fe200078e0298 */
[----:B------:R-:W-:Y:S01]  /*0cf0*/  LOP3.LUT R8, R8, 0x7ffffffc, RZ, 0xc0, !PT ;  /* 0x7ffffffc08087812 */ /* 0x000fe200078ec0ff */
[----:B------:R-:W-:Y:S01]  /*0d00*/  IMAD R6, R6, 0x10, R11 ;  /* 0x0000001006067824 */ /* 0x000fe200078e020b */
[----:B------:R-:W-:Y:S01]  /*0d10*/  SHF.R.S32.HI R18, RZ, 0x2, R3 ;  /* 0x00000002ff127819 */ /* 0x000fe20000011403 */
[----:B------:R-:W-:Y:S02]  /*0d20*/  IMAD.IADD R5, R154, 0x1, -R5 ;  /* 0x000000019a057824 */ /* 0x000fe400078e0a05 */
[----:B------:R-:W-:Y:S02]  /*0d30*/  IMAD R22, R9, 0x40, R6 ;  /* 0x0000004009167824 */ /* 0x000fe400078e0206 */
[----:B------:R-:W-:Y:S02]  /*0d40*/  IMAD.SHL.U32 R16, R5, 0x8, RZ ;  /* 0x0000000805107824 */ /* 0x000fe400078e00ff */
[----:B------:R-:W-:-:S07]  /*0d50*/  IMAD.IADD R17, R23, 0x1, -R8 ;  /* 0x0000000117117824 */ /* 0x000fce00078e0a08 */
.L_x_9697:
        /* <DEDUP_REMOVED lines=21> */
[----:B---34-:R-:W-:-:S03]  /*0eb0*/  IMAD.U32 R4, RZ, RZ, UR6 ;  /* 0x00000006ff047e24 */ /* 0x018fc6000f8e00ff */
        /* <DEDUP_REMOVED lines=15> */
[----:B-1---5:R-:W-:-:S14]  /*0fb0*/  @P2 BRA `(.L_x_9649) ;  /* 0x0000000000342947 */ /* 0x022fdc0003800000 */
        /* <DEDUP_REMOVED lines=13> */
.L_x_9649:
        /* <DEDUP_REMOVED lines=10> */
.L_x_9650:
        /* <DEDUP_REMOVED lines=13> */
.L_x_9651:
        /* <DEDUP_REMOVED lines=55> */
[----:B------:R-:W-:Y:S01]  /*1570*/  UIMAD UR6, UR53, 0xc0, UR5 ;  /* 0x000000c0350678a4 */ /* 0x000fe2000f8e0205 */
[----:B------:R-:W-:-:S02]  /*1580*/  CS2R R10, SRZ ;  /* 0x00000000000a7805 */ /* 0x000fc4000001ff00 */
[----:B------:R-:W-:Y:S02]  /*1590*/  CS2R R12, SRZ ;  /* 0x00000000000c7805 */ /* 0x000fe4000001ff00 */
[----:B------:R-:W-:Y:S01]  /*15a0*/  CS2R R14, SRZ ;  /* 0x00000000000e7805 */ /* 0x000fe2000001ff00 */
[----:B------:R-:W-:Y:S01]  /*15b0*/  USHF.R.S32.HI UR7, URZ, 0x1f, UR6 ;  /* 0x0000001f3f077899 */ /* 0x000fe20008011406 */
[----:B0-----:R-:W-:Y:S02]  /*15c0*/  CS2R R8, SRZ ;  /* 0x0000000000087805 */ /* 0x001fe4000001ff00 */
        /* <DEDUP_REMOVED lines=21> */
[----:B------:R-:W-:Y:S02]  /*1720*/  IMAD.MOV.U32 R62, RZ, RZ, RZ ;  /* 0x000000ffff3e7224 */ /* 0x000fe400078e00ff */
[----:B------:R-:W-:Y:S02]  /*1730*/  IMAD.MOV.U32 R64, RZ, RZ, RZ ;  /* 0x000000ffff407224 */ /* 0x000fe400078e00ff */
[----:B--2---:R-:W-:Y:S01]  /*1740*/  FMUL.FTZ R0, R3, R0 ;  /* 0x0000000003007220 */ /* 0x004fe20000410000 */
[----:B------:R-:W-:-:S03]  /*1750*/  IMAD.MOV.U32 R3, RZ, RZ, RZ ;  /* 0x000000ffff037224 */ /* 0x000fc600078e00ff */
        /* <DEDUP_REMOVED lines=45> */
.L_x_9653:
        /* <DEDUP_REMOVED lines=9> */
.L_x_9788:
[----:B------:R-:W-:Y:S05]  /*1ac0*/  @!P0 BRA `(.L_x_9655) ;  /* 0x0000000000048947 */ /* 0x000fea0003800000 */
[----:B------:R-:W-:Y:S01]  /*1ad0*/  BPT.TRAP 0x1 ;  /* 0x000000040000795c */ /* 0x000fe20000300000 */
.L_x_9655:
[----:B0-----:R-:W-:Y:S02]  /*1ae0*/  IMAD.U32 R3, RZ, RZ, UR36 ;  /* 0x00000024ff037e24 */ /* 0x001fe4000f8e00ff */
[----:B------:R-:W-:-:S03]  /*1af0*/  IMAD.U32 R0, RZ, RZ, UR45 ;  /* 0x0000002dff007e24 */ /* 0x000fc6000f8e00ff */
[----:B------:R-:W-:Y:S02]  /*1b00*/  LEA R3, R3, UR44, 0x3 ;  /* 0x0000002c03037c11 */ /* 0x000fe4000f8e18ff */
[----:B------:R-:W-:-:S04]  /*1b10*/  SHF.L.U32 R0, R0, 0x1f, RZ ;  /* 0x0000001f00007819 */ /* 0x000fc800000006ff */
[----:B------:R0:W1:Y:S01]  /*1b20*/  SYNCS.PHASECHK.TRANS64.TRYWAIT P2, [R3+URZ+0x19c30], R0 ;  /* 0x019c3000030075a7 */ /* 0x000062000804017f */
[----:B------:R-:W-:Y:S05]  /*1b30*/  @!P0 BRA `(.L_x_9656) ;  /* 0x0000000000048947 */ /* 0x000fea0003800000 */
[----:B------:R-:W-:Y:S01]  /*1b40*/  BPT.TRAP 0x1 ;  /* 0x000000040000795c */ /* 0x000fe20000300000 */
.L_x_9656:
[----:B------:R-:W2:Y:S01]  /*1b50*/  S2R R2, SR_TID.X ;  /* 0x0000000000027919 */ /* 0x000ea20000002100 */
[----:B------:R-:W-:Y:S01]  /*1b60*/  IMAD.MOV.U32 R135, RZ, RZ, RZ ;  /* 0x000000ffff877224 */ /* 0x000fe200078e00ff */
[----:B--2---:R-:W-:Y:S01]  /*1b70*/  LOP3.LUT P1, RZ, R2, 0x7f, RZ, 0xc0, !PT ;  /* 0x0000007f02ff7812 */ /* 0x004fe2000782c0ff */
[----:B-1----:R-:W-:-:S12]  /*1b80*/  @P2 BRA `(.L_x_9657) ;  /* 0x0000000000082947 */ /* 0x002fd80003800000 */
[----:B------:R-:W1:Y:S02]  /*1b90*/  SYNCS.PHASECHK.TRANS64.TRYWAIT P2, [R3+URZ+0x19c30], R0 ;  /* 0x019c3000030075a7 */ /* 0x000e64000804017f */
[----:B-1----:R-:W-:Y:S05]  /*1ba0*/  @!P2 BRA `(.L_x_9658) ;  /* 0x000000d8001ca947 */ /* 0x002fea0003800000 */
.L_x_9657:
[----:B------:R-:W-:Y:S05]  /*1bb0*/  WARPSYNC.ALL ;  /* 0x0000000000007948 */ /* 0x000fea0003800000 */
[----:B------:R-:W-:Y:S01]  /*1bc0*/  UIADD3 UR4, UR44, 0x13800, URZ ;  /* 0x000138002c047890 */ /* 0x000fe2000fffe03f */
[----:B------:R-:W-:Y:S01]  /*1bd0*/  WARPGROUP.ARRIVE ;  /* 0x00000000000079c5 */ /* 0x000fe20000000000 */
[----:B------:R-:W-:Y:S01]  /*1be0*/  ULOP3.LUT UR12, UR55, 0x10000, URZ, 0xfc, !UPT ;  /* 0x00010000370c7892 */ /* 0x000fe2000f8efc3f */
[----:B------:R-:W-:Y:S01]  /*1bf0*/  IMAD.U32 R7, RZ, RZ, UR53 ;  /* 0x00000035ff077e24 */ /* 0x000fe2000f8e00ff */
[----:B------:R-:W-:Y:S01]  /*1c00*/  USHF.R.U32.HI UR4, URZ, 0x4, UR4 ;  /* 0x000000043f047899 */ /* 0x000fe20008011604 */
[--C-:B------:R-:W-:Y:S01]  /*1c10*/  IMAD.MOV.U32 R134, RZ, RZ, R135.reuse ;  /* 0x000000ffff867224 */ /* 0x100fe200078e0087 */
[----:B------:R-:W-:Y:S01]  /*1c20*/  UMOV UR13, 0xc0000010 ;  /* 0xc0000010000d7882 */ /* 0x000fe20000000000 */
[----:B------:R-:W-:Y:S01]  /*1c30*/  UMOV UR15, 0xc0000010 ;  /* 0xc0000010000f7882 */ /* 0x000fe20000000000 */
[----:B------:R-:W-:Y:S01]  /*1c40*/  ULOP3.LUT UR4, UR4, 0x3fff, URZ, 0xc0, !UPT ;  /* 0x00003fff04047892 */ /* 0x000fe2000f8ec03f */
[----:B------:R-:W-:Y:S01]  /*1c50*/  IMAD R7, R7, 0xc0, R22 ;  /* 0x000000c007077824 */ /* 0x000fe200078e0216 */
[----:B------:R-:W-:Y:S01]  /*1c60*/  UMOV UR5, 0xc0000010 ;  /* 0xc000001000057882 */ /* 0x000fe20000000000 */
[----:B------:R-:W-:Y:S01]  /*1c70*/  UMOV UR7, 0xc0000010 ;  /* 0xc000001000077882 */ /* 0x000fe20000000000 */
[----:B------:R-:W-:Y:S01]  /*1c80*/  ULOP3.LUT UR16, UR4, 0x10000, URZ, 0xfc, !UPT ;  /* 0x0001000004107892 */ /* 0x000fe2000f8efc3f */
[--C-:B------:R-:W-:Y:S01]  /*1c90*/  IMAD.MOV.U32 R133, RZ, RZ, R135.reuse ;  /* 0x000000ffff857224 */ /* 0x100fe200078e0087 */
[----:B------:R-:W-:Y:S01]  /*1ca0*/  UIADD3 UR4, UR12, 0x180, URZ ;  /* 0x000001800c047890 */ /* 0x000fe2000fffe03f */
[--C-:B------:R-:W-:Y:S01]  /*1cb0*/  IMAD.MOV.U32 R132, RZ, RZ, R135.reuse ;  /* 0x000000ffff847224 */ /* 0x100fe200078e0087 */
[----:B------:R-:W-:Y:S01]  /*1cc0*/  UIMAD UR14, UR36, 0x300, UR16 ;  /* 0x00000300240e78a4 */ /* 0x000fe2000f8e0210 */
[--C-:B------:R-:W-:Y:S01]  /*1cd0*/  IMAD.MOV.U32 R131, RZ, RZ, R135.reuse ;  /* 0x000000ffff837224 */ /* 0x100fe200078e0087 */
        /* <DEDUP_REMOVED lines=49> */
[----:B01----:R-:W-:Y:S01]  /*1ff0*/  IMAD.U32 R0, RZ, RZ, UR6 ;  /* 0x00000006ff007e24 */ /* 0x003fe2000f8e00ff */
[----:B------:R-:W-:-:S03]  /*2000*/  UIADD3 UR6, UR49, -UR52, URZ ;  /* 0x8000003431067290 */ /* 0x000fc6000fffe03f */
[----:B------:R-:W-:Y:S01]  /*2010*/  IMAD.U32 R6, RZ, RZ, UR7 ;  /* 0x00000007ff067e24 */ /* 0x000fe2000f8e00ff */
[----:B------:R-:W-:Y:S01]  /*2020*/  UIMAD UR6, UR53, 0xc0, UR6 ;  /* 0x000000c0350678a4 */ /* 0x000fe2000f8e0206 */
[C---:B------:R-:W-:Y:S02]  /*2030*/  IMAD R5, R17.reuse, -0x2, R0 ;  /* 0xfffffffe11057824 */ /* 0x040fe400078e0200 */
[----:B------:R-:W-:Y:S01]  /*2040*/  IMAD R6, R17, -0x2, R6 ;  /* 0xfffffffe11067824 */ /* 0x000fe200078e0206 */
[----:B------:R-:W-:-:S04]  /*2050*/  USHF.R.S32.HI UR7, URZ, 0x1f, UR6 ;  /* 0x0000001f3f077899 */ /* 0x000fc80008011406 */
[----:B------:R-:W-:Y:S01]  /*2060*/  IADD3 R0, R6, 0x8, R7 ;  /* 0x0000000806007810 */ /* 0x000fe20007ffe007 */
[----:B------:R-:W-:-:S03]  /*2070*/  ULEA.HI UR7, UR7, UR6, URZ, 0x7 ;  /* 0x0000000607077291 */ /* 0x000fc6000f8f383f */
[----:B------:R-:W-:Y:S01]  /*2080*/  VIMNMX R0, R5, R0, PT ;  /* 0x0000000005007248 */ /* 0x000fe20003fe0100 */
[----:B------:R-:W-:-:S03]  /*2090*/  USHF.R.S32.HI UR7, URZ, 0x7, UR7 ;  /* 0x000000073f077899 */ /* 0x000fc60008011407 */
        /* <DEDUP_REMOVED lines=10> */
[----:B------:R-:W-:Y:S02]  /*2140*/  FSEL R4, R26, -INF , P2 ;  /* 0xff8000001a047808 */ /* 0x000fe40001000000 */
        /* <DEDUP_REMOVED lines=65> */
[----:B------:R-:W-:Y:S01]  /*2560*/  FSEL R2, R71, -INF , P2 ;  /* 0xff80000047027808 */ /* 0x000fe20001000000 */
[----:B------:R-:W-:Y:S01]  /*2570*/  IMAD.U32 R71, RZ, RZ, UR42 ;  /* 0x0000002aff477e24 */ /* 0x000fe2000f8e00ff */
        /* <DEDUP_REMOVED lines=24> */
[----:B------:R-:W-:Y:S02]  /*2700*/  VIADDMNMX R43, R7, R6, R5, PT ;  /* 0x00000006072b7246 */ /* 0x000fe40003800105 */
[----:B------:R-:W-:Y:S01]  /*2710*/  FMNMX.FTZ R11, R10, R9, !PT ;  /* 0x000000090a0b7209 */ /* 0x000fe20007810000 */
[----:B------:R-:W-:Y:S01]  /*2720*/  IMAD.U32 R9, RZ, RZ, UR42 ;  /* 0x0000002aff097e24 */ /* 0x000fe2000f8e00ff */
[----:B------:R-:W-:-:S02]  /*2730*/  ISETP.GT.AND P3, PT, R43, 0x1, PT ;  /* 0x000000012b00780c */ /* 0x000fc40003f64270 */
[----:B------:R-:W-:Y:S01]  /*2740*/  ISETP.GT.AND P4, PT, R43, 0x8, PT ;  /* 0x000000082b00780c */ /* 0x000fe20003f84270 */
[----:B------:R-:W0:Y:S01]  /*2750*/  SHFL.BFLY PT, R0, R11, 0x2, 0x1f ;  /* 0x0c401f000b007f89 */ /* 0x000e2200000e0000 */
[----:B------:R-:W-:Y:S02]  /*2760*/  FSEL R25, R25, -INF , P3 ;  /* 0xff80000019197808 */ /* 0x000fe40001800000 */
        /* <DEDUP_REMOVED lines=68> */
[--C-:B-1----:R-:W-:Y:S01]  /*2bb0*/  FFMA.FTZ R21, R90, UR42, -R9.reuse ;  /* 0x0000002a5a157c23 */ /* 0x102fe20008010809 */
        /* <DEDUP_REMOVED lines=12> */
[----:B0-----:R-:W-:Y:S01]  /*2c80*/  FMNMX.FTZ R31, R49, R94, !PT ;  /* 0x0000005e311f7209 */ /* 0x001fe20007810000 */
[----:B------:R-:W-:Y:S01]  /*2c90*/  FFMA.FTZ R20, R82, UR42, -R9 ;  /* 0x0000002a52147c23 */ /* 0x000fe20008010809 */
[----:B------:R-:W-:Y:S01]  /*2ca0*/  FSEL R53, R53, -INF , P2 ;  /* 0xff80000035357808 */ /* 0x000fe20001000000 */
[----:B------:R-:W-:Y:S01]  /*2cb0*/  MUFU.EX2 R4, R4 ;  /* 0x0000000400047308 */ /* 0x000fe20000000800 */
[----:B------:R-:W-:Y:S01]  /*2cc0*/  FMNMX.FTZ R88, R52, R31, !PT ;  /* 0x0000001f34587209 */ /* 0x000fe20007810000 */
[--C-:B------:R-:W-:Y:S01]  /*2cd0*/  IMAD.MOV.U32 R102, RZ, RZ, R135.reuse ;  /* 0x000000ffff667224 */ /* 0x100fe200078e0087 */
[----:B------:R-:W-:Y:S01]  /*2ce0*/  ISETP.GT.AND P2, PT, R43, 0x41, PT ;  /* 0x000000412b00780c */ /* 0x000fe20003f44270 */
[--C-:B------:R-:W-:Y:S01]  /*2cf0*/  IMAD.MOV.U32 R100, RZ, RZ, R135.reuse ;  /* 0x000000ffff647224 */ /* 0x100fe200078e0087 */
[----:B------:R-:W-:Y:S01]  /*2d00*/  FMNMX.FTZ R31, R53, R88, !PT ;  /* 0x00000058351f7209 */ /* 0x000fe20007810000 */
[--C-:B------:R-:W-:Y:S01]  /*2d10*/  IMAD.MOV.U32 R98, RZ, RZ, R135.reuse ;  /* 0x000000ffff627224 */ /* 0x100fe200078e0087 */
        /* <DEDUP_REMOVED lines=9> */
[----:B------:R0:W-:Y:S01]  /*2db0*/  MUFU.EX2 R31, R39 ;  /* 0x00000027001f7308 */ /* 0x0001e20000000800 */
[----:B------:R-:W-:Y:S01]  /*2dc0*/  FMNMX.FTZ R46, R60, R35, !PT ;  /* 0x000000233c2e7209 */ /* 0x000fe20007810000 */
[--C-:B------:R-:W-:Y:S01]  /*2dd0*/  IMAD.MOV.U32 R90, RZ, RZ, R135.reuse ;  /* 0x000000ffff5a7224 */ /* 0x100fe200078e0087 */
[----:B------:R-:W-:Y:S01]  /*2de0*/  ISETP.GT.AND P2, PT, R43, 0x51, PT ;  /* 0x000000512b00780c */ /* 0x000fe20003f44270 */
[----:B------:R-:W-:Y:S01]  /*2df0*/  IMAD.MOV.U32 R88, RZ, RZ, R135 ;  /* 0x000000ffff587224 */ /* 0x000fe200078e0087 */
[----:B------:R-:W-:-:S02]  /*2e00*/  FMNMX.FTZ R35, R61, R46, !PT ;  /* 0x0000002e3d237209 */ /* 0x000fc40007810000 */
[----:B------:R-:W-:Y:S01]  /*2e10*/  FSEL R65, R65, -INF , P2 ;  /* 0xff80000041417808 */ /* 0x000fe20001000000 */
[----:B------:R-:W1:Y:S01]  /*2e20*/  MUFU.EX2 R6, R6 ;  /* 0x0000000600067308 */ /* 0x000e620000000800 */
[----:B------:R-:W-:Y:S02]  /*2e30*/  FMNMX.FTZ R46, R64, R35, !PT ;  /* 0x00000023402e7209 */ /* 0x000fe40007810000 */
[----:B------:R-:W-:Y:S02]  /*2e40*/  ISETP.GT.AND P2, PT, R43, 0x59, PT ;  /* 0x000000592b00780c */ /* 0x000fe40003f44270 */
[----:B0-----:R-:W-:Y:S02]  /*2e50*/  FMNMX.FTZ R39, R65, R46, !PT ;  /* 0x0000002e41277209 */ /* 0x001fe40007810000 */
[----:B------:R-:W-:Y:S01]  /*2e60*/  ISETP.GT.AND P3, PT, R43, 0x60, PT ;  /* 0x000000602b00780c */ /* 0x000fe20003f64270 */
[----:B------:R0:W-:Y:S01]  /*2e70*/  MUFU.EX2 R35, R50 ;  /* 0x0000003200237308 */ /* 0x0001e20000000800 */
[----:B------:R-:W-:-:S02]  /*2e80*/  FSEL R69, R69, -INF , P2 ;  /* 0xff80000045457808 */ /* 0x000fc40001000000 */
        /* <DEDUP_REMOVED lines=8> */
[----:B------:R-:W2:Y:S01]  /*2f10*/  MUFU.EX2 R44, R44 ;  /* 0x0000002c002c7308 */ /* 0x000ea20000000800 */
[----:B------:R-:W-:Y:S02]  /*2f20*/  ISETP.GT.AND P2, PT, R43, 0x69, PT ;  /* 0x000000692b00780c */ /* 0x000fe40003f44270 */
[----:B------:R-:W-:Y:S02]  /*2f30*/  FSEL R76, R76, -INF , P3 ;  /* 0xff8000004c4c7808 */ /* 0x000fe40001800000 */
[----:B------:R-:W-:Y:S02]  /*2f40*/  FMNMX.FTZ R47, R73, R46, !PT ;  /* 0x0000002e492f7209 */ /* 0x000fe40007810000 */
        /* <DEDUP_REMOVED lines=16> */
[----:B------:R-:W-:Y:S01]  /*3050*/  MUFU.EX2 R43, R58 ;  /* 0x0000003a002b7308 */ /* 0x000fe20000000800 */
[----:B------:R-:W-:Y:S01]  /*3060*/  FMNMX.FTZ R46, R84, R47, !PT ;  /* 0x0000002f542e7209 */ /* 0x000fe20007810000 */
[--C-:B------:R-:W-:Y:S01]  /*3070*/  FFMA.FTZ R47, R14, UR42, -R9.reuse ;  /* 0x0000002a0e2f7c23 */ /* 0x100fe20008010809 */
[----:B------:R-:W-:-:S01]  /*3080*/  FFMA.FTZ R14, R66, UR42, -R9 ;  /* 0x0000002a420e7c23 */ /* 0x000fc20008010809 */
[----:B-1----:R-:W-:-:S02]  /*3090*/  F2FP.SATFINITE.E4M3.F32.PACK_AB_MERGE_C R149, R7, R6, RZ ;  /* 0x000000060795723e */ /* 0x002fc400048070ff */
[----:B0-----:R-:W-:Y:S01]  /*30a0*/  FMNMX.FTZ R50, R85, R46, !PT ;  /* 0x0000002e55327209 */ /* 0x001fe20007810000 */
[----:B------:R-:W-:Y:S01]  /*30b0*/  FFMA.FTZ R46, R62, UR42, -R9 ;  /* 0x0000002a3e2e7c23 */ /* 0x000fe20008010809 */
[----:B------:R-:W-:Y:S01]  /*30c0*/  MUFU.EX2 R42, R42 ;  /* 0x0000002a002a7308 */ /* 0x000fe20000000800 */
[----:B--2---:R-:W-:Y:S02]  /*30d0*/  F2FP.SATFINITE.E4M3.F32.PACK_AB_MERGE_C R151, R44, R13, RZ ;  /* 0x0000000d2c97723e */ /* 0x004fe400048070ff */
[----:B------:R-:W3:Y:S01]  /*30e0*/  SHFL.BFLY PT, R55, R50, 0x2, 0x1f ;  /* 0x0c401f0032377f89 */ /* 0x000ee200000e0000 */
[----:B------:R-:W-:Y:S02]  /*30f0*/  F2FP.SATFINITE.E4M3.F32.PACK_AB_MERGE_C R149, R5, R4, R149 ;  /* 0x000000040595723e */ /* 0x000fe40004807095 */
[----:B------:R-:W-:Y:S02]  /*3100*/  F2FP.SATFINITE.E4M3.F32.PACK_AB_MERGE_C R151, R11, R8, R151 ;  /* 0x000000080b97723e */ /* 0x000fe40004807097 */
[----:B------:R-:W-:Y:S08]  /*3110*/  MUFU.EX2 R38, R38 ;  /* 0x0000002600267308 */ /* 0x000ff00000000800 */
[----:B------:R-:W-:Y:S08]  /*3120*/  MUFU.EX2 R34, R34 ;  /* 0x0000002200227308 */ /* 0x000ff00000000800 */
[----:B------:R-:W-:Y:S01]  /*3130*/  MUFU.EX2 R12, R12 ;  /* 0x0000000c000c7308 */ /* 0x000fe20000000800 */
[----:B---3--:R-:W-:Y:S01]  /*3140*/  FMNMX.FTZ R54, R50, R55, !PT ;  /* 0x0000003732367209 */ /* 0x008fe20007810000 */
[----:B------:R-:W-:-:S04]  /*3150*/  FFMA.FTZ R50, R74, UR42, -R9 ;  /* 0x0000002a4a327c23 */ /* 0x000fc80008010809 */
[----:B------:R-:W0:Y:S02]  /*3160*/  SHFL.BFLY PT, R67, R54, 0x1, 0x1f ;  /* 0x0c201f0036437f89 */ /* 0x000e2400000e0000 */
[----:B------:R0:W-:Y:S08]  /*3170*/  MUFU.EX2 R55, R2 ;  /* 0x0000000200377308 */ /* 0x0001f00000000800 */
[----:B------:R-:W-:Y:S08]  /*3180*/  MUFU.EX2 R46, R46 ;  /* 0x0000002e002e7308 */ /* 0x000ff00000000800 */
[----:B------:R-:W-:Y:S01]  /*3190*/  MUFU.EX2 R47, R47 ;  /* 0x0000002f002f7308 */ /* 0x000fe20000000800 */
[----:B0-----:R-:W-:Y:S01]  /*31a0*/  FMNMX.FTZ R2, R54, R67, !PT ;  /* 0x0000004336027209 */ /* 0x001fe20007810000 */
[--C-:B------:R-:W-:Y:S01]  /*31b0*/  FFMA.FTZ R67, R83, UR42, -R9.reuse ;  /* 0x0000002a53437c23 */ /* 0x100fe20008010809 */
[----:B------:R-:W-:-:S01]  /*31c0*/  FFMA.FTZ R54, R86, UR42, -R9 ;  /* 0x0000002a56367c23 */ /* 0x000fc20008010809 */
[----:B------:R-:W-:Y:S01]  /*31d0*/  FFMA.FTZ R9, R10, UR42, -R9 ;  /* 0x0000002a0a097c23 */ /* 0x000fe20008010809 */
        /* <DEDUP_REMOVED lines=25> */
[----:B------:R-:W-:Y:S01]  /*3370*/  FADD.FTZ R56, R6, R41 ;  /* 0x0000002906387221 */ /* 0x000fe20000010000 */
[----:B------:R-:W-:-:S02]  /*3380*/  @!P1 VIADD R41, R3, 0x19c40 ;  /* 0x00019c4003299836 */ /* 0x000fc40000000000 */
[--C-:B------:R-:W-:Y:S01]  /*3390*/  FFMA.FTZ R45, R45, UR42, -R58.reuse ;  /* 0x0000002a2d2d7c23 */ /* 0x100fe2000801083a */
[----:B------:R-:W-:-:S01]  /*33a0*/  FFMA.FTZ R64, R64, UR42, -R58 ;  /* 0x0000002a40407c23 */ /* 0x000fc2000801083a */
[----:B------:R-:W1:Y:S01]  /*33b0*/  MUFU.EX2 R28, R28 ;  /* 0x0000001c001c7308 */ /* 0x000e620000000800 */
[----:B------:R-:W-:-:S01]  /*33c0*/  FFMA.FTZ R60, R60, UR42, -R58 ;  /* 0x0000002a3c3c7c23 */ /* 0x000fc2000801083a */
[----:B------:R-:W-:Y:S01]  /*33d0*/  @!P1 PRMT R41, RZ, 0x654, R41 ;  /* 0x00000654ff299816 */ /* 0x000fe20000000029 */
[----:B------:R-:W-:-:S01]  /*33e0*/  FFMA.FTZ R61, R61, UR42, -R58 ;  /* 0x0000002a3d3d7c23 */ /* 0x000fc2000801083a */
[--C-:B------:R-:W-:Y:S01]  /*33f0*/  FFMA.FTZ R68, R68, UR42, -R58.reuse ;  /* 0x0000002a44447c23 */ /* 0x100fe2000801083a */
[----:B------:R-:W-:-:S01]  /*3400*/  FFMA.FTZ R69, R69, UR42, -R58 ;  /* 0x0000002a45457c23 */ /* 0x000fc2000801083a */
[----:B------:R2:W-:Y:S01]  /*3410*/  @!P1 SYNCS.ARRIVE.TRANS64.RED.A1T0 RZ, [R41+URZ], RZ ;  /* 0x000000ff29ff99a7 */ /* 0x0005e2000810043f */
[----:B------:R-:W-:-:S01]  /*3420*/  FFMA.FTZ R72, R72, UR42, -R58 ;  /* 0x0000002a48487c23 */ /* 0x000fc2000801083a */
[----:B------:R-:W3:Y:S01]  /*3430*/  MUFU.EX2 R71, R71 ;  /* 0x0000004700477308 */ /* 0x000ee20000000800 */
[----:B------:R-:W-:-:S01]  /*3440*/  FFMA.FTZ R73, R73, UR42, -R58 ;  /* 0x0000002a49497c23 */ /* 0x000fc2000801083a */
[--C-:B------:R-:W-:Y:S01]  /*3450*/  FFMA.FTZ R76, R76, UR42, -R58.reuse ;  /* 0x0000002a4c4c7c23 */ /* 0x100fe2000801083a */
[----:B------:R-:W-:-:S01]  /*3460*/  FFMA.FTZ R77, R77, UR42, -R58 ;  /* 0x0000002a4d4d7c23 */ /* 0x000fc2000801083a */
[--C-:B------:R-:W-:Y:S01]  /*3470*/  FFMA.FTZ R80, R80, UR42, -R58.reuse ;  /* 0x0000002a50507c23 */ /* 0x100fe2000801083a */
[----:B------:R-:W-:-:S01]  /*3480*/  FFMA.FTZ R81, R81, UR42, -R58 ;  /* 0x0000002a51517c23 */ /* 0x000fc2000801083a */
[----:B------:R-:W-:-:S02]  /*3490*/  FFMA.FTZ R84, R84, UR42, -R58 ;  /* 0x0000002a54547c23 */ /* 0x000fc4000801083a */
[----:B------:R-:W4:Y:S08]  /*34a0*/  MUFU.EX2 R24, R24 ;  /* 0x0000001800187308 */ /* 0x000f300000000800 */
[----:B------:R5:W-:Y:S08]  /*34b0*/  MUFU.EX2 R66, R40 ;  /* 0x0000002800427308 */ /* 0x000bf00000000800 */
[----:B------:R-:W2:Y:S01]  /*34c0*/  MUFU.EX2 R29, R29 ;  /* 0x0000001d001d7308 */ /* 0x000ea20000000800 */
[----:B-----5:R-:W-:-:S01]  /*34d0*/  FFMA.FTZ R40, R57, UR42, -R58 ;  /* 0x0000002a39287c23 */ /* 0x020fc2000801083a */
[----:B0-----:R-:W-:-:S06]  /*34e0*/  FADD.FTZ R57, R10, R25 ;  /* 0x000000190a397221 */ /* 0x001fcc0000010000 */
[----:B------:R-:W0:Y:S08]  /*34f0*/  MUFU.EX2 R62, R62 ;  /* 0x0000003e003e7308 */ /* 0x000e300000000800 */
[----:B------:R1:W-:Y:S08]  /*3500*/  MUFU.EX2 R49, R52 ;  /* 0x0000003400317308 */ /* 0x0003f00000000800 */
[----:B------:R-:W5:Y:S01]  /*3510*/  MUFU.EX2 R37, R37 ;  /* 0x0000002500257308 */ /* 0x000f620000000800 */
[----:B-1----:R-:W-:-:S01]  /*3520*/  FADD.FTZ R52, R28, R57 ;  /* 0x000000391c347221 */ /* 0x002fc20000010000 */
[----:B------:R-:W-:Y:S01]  /*3530*/  FADD.FTZ R57, R7, R56 ;  /* 0x0000003807397221 */ /* 0x000fe20000010000 */
[----:B---3--:R-:W-:-:S03]  /*3540*/  F2FP.SATFINITE.E4M3.F32.PACK_AB_MERGE_C R28, R71, R28, RZ ;  /* 0x0000001c471c723e */ /* 0x008fc600048070ff */
[----:B------:R-:W-:Y:S01]  /*3550*/  FADD.FTZ R74, R8, R57 ;  /* 0x00000039084a7221 */ /* 0x000fe20000010000 */
[----:B------:R-:W-:Y:S01]  /*3560*/  F2FP.SATFINITE.E4M3.F32.PACK_AB_MERGE_C R148, R25, R10, R28 ;  /* 0x0000000a1994723e */ /* 0x000fe2000480701c */
[----:B------:R1:W-:Y:S02]  /*3570*/  MUFU.EX2 R70, R53 ;  /* 0x0000003500467308 */ /* 0x0003e40000000800 */
[----:B------:R-:W-:-:S06]  /*3580*/  FADD.FTZ R74, R11, R74 ;  /* 0x0000004a0b4a7221 */ /* 0x000fcc0000010000 */
[----:B------:R-:W3:Y:S01]  /*3590*/  MUFU.EX2 R32, R32 ;  /* 0x0000002000207308 */ /* 0x000ee20000000800 */
[----:B-1----:R-:W-:-:S01]  /*35a0*/  FADD.FTZ R53, R71, R52 ;  /* 0x0000003447357221 */ /* 0x002fc20000010000 */
[--C-:B------:R-:W-:Y:S01]  /*35b0*/  FFMA.FTZ R52, R65, UR42, -R58.reuse ;  /* 0x0000002a41347c23 */ /* 0x100fe2000801083a */
[----:B------:R-:W-:-:S02]  /*35c0*/  FFMA.FTZ R58, R85, UR42, -R58 ;  /* 0x0000002a553a7c23 */ /* 0x000fc4000801083a */
[----:B----4-:R-:W-:Y:S01]  /*35d0*/  FADD.FTZ R56, R24, R53 ;  /* 0x0000003518387221 */ /* 0x010fe20000010000 */
[----:B------:R-:W-:-:S02]  /*35e0*/  FADD.FTZ R53, R13, R74 ;  /* 0x0000004a0d357221 */ /* 0x000fc40000010000 */
[----:B------:R-:W1:Y:S01]  /*35f0*/  MUFU.EX2 R33, R33 ;  /* 0x0000002100217308 */ /* 0x000e620000000800 */
[----:B--2---:R-:W-:-:S04]  /*3600*/  FADD.FTZ R41, R29, R56 ;  /* 0x000000381d297221 */ /* 0x004fc80000010000 */
[----:B0-----:R-:W-:-:S03]  /*3610*/  FADD.FTZ R56, R62, R41 ;  /* 0x000000293e387221 */ /* 0x001fc60000010000 */
[----:B------:R-:W0:Y:S01]  /*3620*/  MUFU.EX2 R45, R45 ;  /* 0x0000002d002d7308 */ /* 0x000e220000000800 */
[----:B-----5:R-:W-:-:S01]  /*3630*/  FADD.FTZ R41, R37, R56 ;  /* 0x0000003825297221 */ /* 0x020fc20000010000 */
[----:B------:R-:W-:-:S03]  /*3640*/  F2FP.SATFINITE.E4M3.F32.PACK_AB_MERGE_C R37, R37, R62, RZ ;  /* 0x0000003e2525723e */ /* 0x000fc600048070ff */
[----:B---3--:R-:W-:Y:S01]  /*3650*/  FADD.FTZ R56, R32, R41 ;  /* 0x0000002920387221 */ /* 0x008fe20000010000 */
[----:B------:R-:W-:Y:S02]  /*3660*/  F2FP.SATFINITE.E4M3.F32.PACK_AB_MERGE_C R150, R29, R24, R37 ;  /* 0x000000181d96723e */ /* 0x000fe40004807025 */
[----:B------:R2:W-:Y:S01]  /*3670*/  MUFU.EX2 R3, R64 ;  /* 0x0000004000037308 */ /* 0x0005e20000000800 */
[----:B-1----:R-:W-:-:S04]  /*3680*/  FADD.FTZ R41, R33, R56 ;  /* 0x0000003821297221 */ /* 0x002fc80000010000 */
[----:B------:R-:W-:-:S03]  /*3690*/  FADD.FTZ R56, R66, R41 ;  /* 0x0000002942387221 */ /* 0x000fc60000010000 */
[----:B------:R-:W1:Y:S01]  /*36a0*/  MUFU.EX2 R15, R15 ;  /* 0x0000000f000f7308 */ /* 0x000e620000000800 */
[----:B--2---:R-:W-:-:S01]  /*36b0*/  FADD.FTZ R64, R44, R53 ;  /* 0x000000352c407221 */ /* 0x004fc20000010000 */
[C---:B0-----:R-:W-:Y:S01]  /*36c0*/  FADD.FTZ R56, R45.reuse, R56 ;  /* 0x000000382d387221 */ /* 0x041fe20000010000 */
[----:B------:R-:W-:Y:S02]  /*36d0*/  F2FP.SATFINITE.E4M3.F32.PACK_AB_MERGE_C R45, R45, R66, RZ ;  /* 0x000000422d2d723e */ /* 0x000fe400048070ff */
[----:B------:R-:W-:Y:S02]  /*36e0*/  FADD.FTZ R53, R21, R64 ;  /* 0x0000004015357221 */ /* 0x000fe40000010000 */
[----:B------:R-:W-:Y:S01]  /*36f0*/  F2FP.SATFINITE.E4M3.F32.PACK_AB_MERGE_C R144, R33, R32, R45 ;  /* 0x000000202190723e */ /* 0x000fe2000480702d */
[----:B------:R-:W0:Y:S01]  /*3700*/  MUFU.EX2 R36, R36 ;  /* 0x0000002400247308 */ /* 0x000e220000000800 */
[----:B------:R-:W-:-:S04]  /*3710*/  FADD.FTZ R64, R48, R53 ;  /* 0x0000003530407221 */ /* 0x000fc80000010000 */
[----:B------:R-:W-:Y:S01]  /*3720*/  FADD.FTZ R53, R31, R64 ;  /* 0x000000401f357221 */ /* 0x000fe20000010000 */
[C---:B------:R-:W-:Y:S02]  /*3730*/  F2FP.SATFINITE.E4M3.F32.PACK_AB_MERGE_C R31, R42.reuse, R31, RZ ;  /* 0x0000001f2a1f723e */ /* 0x040fe400048070ff */
[----:B------:R-:W2:Y:S01]  /*3740*/  MUFU.EX2 R27, R27 ;  /* 0x0000001b001b7308 */ /* 0x000ea20000000800 */
[----:B------:R-:W-:-:S01]  /*3750*/  FADD.FTZ R64, R42, R53 ;  /* 0x000000352a407221 */ /* 0x000fc20000010000 */
[----:B-1----:R-:W-:Y:S01]  /*3760*/  FADD.FTZ R7, R15, R56 ;  /* 0x000000380f077221 */ /* 0x002fe20000010000 */
[----:B------:R-:W-:Y:S02]  /*3770*/  F2FP.SATFINITE.E4M3.F32.PACK_AB_MERGE_C R145, R48, R21, R31 ;  /* 0x000000153091723e */ /* 0x000fe4000480701f */
[----:B------:R-:W-:-:S03]  /*3780*/  FADD.FTZ R41, R35, R64 ;  /* 0x0000004023297221 */ /* 0x000fc60000010000 */
[----:B------:R-:W1:Y:S01]  /*3790*/  MUFU.EX2 R40, R40 ;  /* 0x0000002800287308 */ /* 0x000e620000000800 */
[----:B------:R-:W-:-:S01]  /*37a0*/  FADD.FTZ R44, R38, R41 ;  /* 0x00000029262c7221 */ /* 0x000fc20000010000 */
[----:B0-----:R-:W-:-:S03]  /*37b0*/  FADD.FTZ R6, R36, R7 ;  /* 0x0000000724067221 */ /* 0x001fc60000010000 */
[----:B------:R-:W-:Y:S01]  /*37c0*/  FADD.FTZ R13, R39, R44 ;  /* 0x0000002c270d7221 */ /* 0x000fe20000010000 */
[----:B------:R-:W-:-:S01]  /*37d0*/  FADD.FTZ R7, R49, R6 ;  /* 0x0000000631077221 */ /* 0x000fc20000010000 */
[C---:B------:R-:W-:Y:S01]  /*37e0*/  F2FP.SATFINITE.E4M3.F32.PACK_AB_MERGE_C R39, R34.reuse, R39, RZ ;  /* 0x000000272227723e */ /* 0x040fe200048070ff */
[----:B------:R-:W0:Y:S01]  /*37f0*/  MUFU.EX2 R60, R60 ;  /* 0x0000003c003c7308 */ /* 0x000e220000000800 */
[----:B------:R-:W-:-:S01]  /*3800*/  FADD.FTZ R34, R34, R13 ;  /* 0x0000000d22227221 */ /* 0x000fc20000010000 */
[C---:B------:R-:W-:Y:S01]  /*3810*/  FADD.FTZ R6, R70.reuse, R7 ;  /* 0x0000000746067221 */ /* 0x040fe20000010000 */
[----:B------:R-:W-:Y:S02]  /*3820*/  F2FP.SATFINITE.E4M3.F32.PACK_AB_MERGE_C R49, R70, R49, RZ ;  /* 0x000000314631723e */ /* 0x000fe400048070ff */
[----:B------:R-:W-:Y:S01]  /*3830*/  FADD.FTZ R13, R43, R34 ;  /* 0x000000222b0d7221 */ /* 0x000fe20000010000 */
[----:B--2---:R-:W-:-:S01]  /*3840*/  FADD.FTZ R7, R27, R6 ;  /* 0x000000061b077221 */ /* 0x004fc20000010000 */
[----:B------:R-:W-:Y:S01]  /*3850*/  F2FP.SATFINITE.E4M3.F32.PACK_AB_MERGE_C R147, R38, R35, R39 ;  /* 0x000000232693723e */ /* 0x000fe20004807027 */
[----:B------:R-:W2:Y:S01]  /*3860*/  MUFU.EX2 R61, R61 ;  /* 0x0000003d003d7308 */ /* 0x000ea20000000800 */
[----:B------:R-:W-:-:S01]  /*3870*/  FADD.FTZ R13, R12, R13 ;  /* 0x0000000d0c0d7221 */ /* 0x000fc20000010000 */
[----:B-1----:R-:W-:Y:S01]  /*3880*/  FADD.FTZ R7, R40, R7 ;  /* 0x0000000728077221 */ /* 0x002fe20000010000 */
[----:B------:R-:W-:-:S02]  /*3890*/  F2FP.SATFINITE.E4M3.F32.PACK_AB_MERGE_C R146, R36, R15, R49 ;  /* 0x0000000f2492723e */ /* 0x000fc40004807031 */
[----:B------:R-:W-:Y:S01]  /*38a0*/  FADD.FTZ R6, R46, R13 ;  /* 0x0000000d2e067221 */ /* 0x000fe20000010000 */
[----:B------:R-:W-:Y:S02]  /*38b0*/  F2FP.SATFINITE.E4M3.F32.PACK_AB_MERGE_C R46, R47, R46, RZ ;  /* 0x0000002e2f2e723e */ /* 0x000fe400048070ff */
[----:B------:R-:W1:Y:S01]  /*38c0*/  MUFU.EX2 R51, R51 ;  /* 0x0000003300337308 */ /* 0x000e620000000800 */
[----:B0-----:R-:W-:-:S01]  /*38d0*/  FADD.FTZ R4, R60, R7 ;  /* 0x000000073c047221 */ /* 0x001fc20000010000 */
[----:B------:R-:W-:Y:S01]  /*38e0*/  FADD.FTZ R47, R47, R6 ;  /* 0x000000062f2f7221 */ /* 0x000fe20000010000 */
[----:B------:R-:W-:-:S03]  /*38f0*/  F2FP.SATFINITE.E4M3.F32.PACK_AB_MERGE_C R141, R12, R43, R46 ;  /* 0x0000002b0c8d723e */ /* 0x000fc6000480702e */
[----:B------:R-:W-:Y:S02]  /*3900*/  FADD.FTZ R6, R14, R47 ;  /* 0x0000002f0e067221 */ /* 0x000fe40000010000 */
[----:B------:R-:W0:Y:S01]  /*3910*/  MUFU.EX2 R52, R52 ;  /* 0x0000003400347308 */ /* 0x000e220000000800 */
[----:B--2---:R-:W-:-:S01]  /*3920*/  FADD.FTZ R4, R61, R4 ;  /* 0x000000043d047221 */ /* 0x004fc20000010000 */
[----:B------:R-:W-:-:S03]  /*3930*/  F2FP.SATFINITE.E4M3.F32.PACK_AB_MERGE_C R60, R61, R60, RZ ;  /* 0x0000003c3d3c723e */ /* 0x000fc600048070ff */
[----:B------:R-:W-:Y:S01]  /*3940*/  FADD.FTZ R5, R3, R4 ;  /* 0x0000000403057221 */ /* 0x000fe20000010000 */
[----:B------:R-:W-:Y:S02]  /*3950*/  F2FP.SATFINITE.E4M3.F32.PACK_AB_MERGE_C R4, R55, R30, RZ ;  /* 0x0000001e3704723e */ /* 0x000fe400048070ff */
[----:B------:R-:W2:Y:S01]  /*3960*/  MUFU.EX2 R68, R68 ;  /* 0x0000004400447308 */ /* 0x000ea20000000800 */
[----:B-1----:R-:W-:-:S01]  /*3970*/  FADD.FTZ R7, R51, R6 ;  /* 0x0000000633077221 */ /* 0x002fc20000010000 */
[----:B------:R-:W-:Y:S02]  /*3980*/  F2FP.SATFINITE.E4M3.F32.PACK_AB_MERGE_C R143, R51, R14, R4 ;  /* 0x0000000e338f723e */ /* 0x000fe40004807004 */
[----:B------:R-:W-:Y:S01]  /*3990*/  F2FP.SATFINITE.E4M3.F32.PACK_AB_MERGE_C R140, R40, R27, R60 ;  /* 0x0000001b288c723e */ /* 0x000fe2000480703c */
[----:B------:R-:W-:-:S03]  /*39a0*/  FADD.FTZ R30, R30, R7 ;  /* 0x000000071e1e7221 */ /* 0x000fc60000010000 */
[----:B------:R-:W1:Y:S01]  /*39b0*/  MUFU.EX2 R69, R69 ;  /* 0x0000004500457308 */ /* 0x000e620000000800 */
[----:B0-----:R-:W-:-:S01]  /*39c0*/  FADD.FTZ R5, R52, R5 ;  /* 0x0000000534057221 */ /* 0x001fc20000010000 */
[----:B------:R-:W-:-:S06]  /*39d0*/  FADD.FTZ R55, R55, R30 ;  /* 0x0000001e37377221 */ /* 0x000fcc0000010000 */
[----:B------:R-:W-:Y:S01]  /*39e0*/  MUFU.EX2 R26, R26 ;  /* 0x0000001a001a7308 */ /* 0x000fe20000000800 */
[----:B--2---:R-:W-:-:S07]  /*39f0*/  FADD.FTZ R4, R68, R5 ;  /* 0x0000000544047221 */ /* 0x004fce0000010000 */
        /* <DEDUP_REMOVED lines=71> */
.L_x_9669:
[----:B------:R-:W-:-:S04]  /*3e70*/  UISETP.NE.AND UP0, UPT, UR20, 0x1, UPT ;  /* 0x000000011400788c */ /* 0x000fc8000bf05270 */
[----:B------:R-:W-:-:S04]  /*3e80*/  USEL UR45, URZ, 0x1, UP0 ;  /* 0x000000013f2d7887 */ /* 0x000fc80008000000 */
[----:B------:R-:W-:Y:S01]  /*3e90*/  ULOP3.LUT UR45, UR19, UR45, URZ, 0x3c, !UPT ;  /* 0x0000002d132d7292 */ /* 0x000fe2000f8e3c3f */
[----:B------:R-:W-:Y:S11]  /*3ea0*/  @!P0 BRA `(.L_x_9660) ;  /* 0x0000000000048947 */ /* 0x000ff60003800000 */
[----:B------:R-:W-:Y:S01]  /*3eb0*/  BPT.TRAP 0x1 ;  /* 0x000000040000795c */ /* 0x000fe20000300000 */
.L_x_9660:
        /* <DEDUP_REMOVED lines=9> */
.L_x_9661:
[----:B-1----:R-:W-:Y:S05]  /*3f50*/  @P2 BRA `(.L_x_9662) ;  /* 0x0000000000082947 */ /* 0x002fea0003800000 */
[----:B------:R-:W1:Y:S02]  /*3f60*/  SYNCS.PHASECHK.TRANS64.TRYWAIT P2, [UR21+0x19c30], R0 ;  /* 0x019c3000ff0075a7 */ /* 0x000e640008040155 */
[----:B-1----:R-:W-:Y:S05]  /*3f70*/  @!P2 BRA `(.L_x_9663) ;  /* 0x000000b4003ca947 */ /* 0x002fea0003800000 */
.L_x_9662:
        /* <DEDUP_REMOVED lines=17> */
.L_x_9664:
[----:B------:R-:W-:Y:S01]  /*4090*/  ULEA UR11, UR20, UR44, 0x3 ;  /* 0x0000002c140b7291 */ /* 0x000fe2000f8e183f */
[----:B01----:R-:W-:-:S05]  /*40a0*/  IMAD.U32 R0, RZ, RZ, UR19 ;  /* 0x00000013ff007e24 */ /* 0x003fca000f8e00ff */
[----:B------:R-:W-:-:S04]  /*40b0*/  SHF.L.U32 R0, R0, 0x1f, RZ ;  /* 0x0000001f00007819 */ /* 0x000fc800000006ff */
[----:B------:R0:W1:Y:S01]  /*40c0*/  SYNCS.PHASECHK.TRANS64.TRYWAIT P2, [UR11+0x19c50], R0 ;  /* 0x019c5000ff0075a7 */ /* 0x000062000804014b */
[----:B------:R-:W-:Y:S05]  /*40d0*/  @!P0 BRA `(.L_x_9665) ;  /* 0x0000000000048947 */ /* 0x000fea0003800000 */
[----:B------:R-:W-:Y:S01]  /*40e0*/  BPT.TRAP 0x1 ;  /* 0x000000040000795c */ /* 0x000fe20000300000 */
.L_x_9665:
[----:B-1----:R-:W-:Y:S05]  /*40f0*/  @P2 BRA `(.L_x_9666) ;  /* 0x0000000000082947 */ /* 0x002fea0003800000 */
[----:B------:R-:W1:Y:S02]  /*4100*/  SYNCS.PHASECHK.TRANS64.TRYWAIT P2, [UR11+0x19c50], R0 ;  /* 0x019c5000ff0075a7 */ /* 0x000e64000804014b */
[----:B-1----:R-:W-:Y:S05]  /*4110*/  @!P2 BRA `(.L_x_9667) ;  /* 0x000000b000eca947 */ /* 0x002fea0003800000 */
.L_x_9666:
[----:B------:R-:W-:Y:S01]  /*4120*/  UMOV UR6, 0xffffff80 ;  /* 0xffffff8000067882 */ /* 0x000fe20000000000 */
[----:B01----:R-:W-:Y:S01]  /*4130*/  IMAD.MOV.U32 R0, RZ, RZ, -0x2 ;  /* 0xfffffffeff007424 */ /* 0x003fe200078e00ff */
[----:B------:R-:W-:Y:S01]  /*4140*/  UIMAD UR6, UR18, UR6, 0x1 ;  /* 0x00000001120674a4 */ /* 0x000fe2000f8e0206 */
[----:B------:R-:W-:Y:S01]  /*4150*/  WARPGROUP.ARRIVE ;  /* 0x00000000000079c5 */ /* 0x000fe20000000000 */
[----:B------:R-:W-:Y:S02]  /*4160*/  UMOV UR7, 0x40000040 ;  /* 0x4000004000077882 */ /* 0x000fe40000000000 */
[----:B------:R-:W-:-:S04]  /*4170*/  UIMAD UR6, UR53, 0xc0, UR6 ;  /* 0x000000c0350678a4 */ /* 0x000fc8000f8e0206 */
[----:B------:R-:W-:-:S06]  /*4180*/  UIADD3 UR6, -UR52, UR6, UR49 ;  /* 0x0000000634067290 */ /* 0x000fcc000fffe131 */
[----:B------:R-:W-:Y:S01]  /*4190*/  IMAD R7, R17, R0, UR6 ;  /* 0x0000000611077e24 */ /* 0x000fe2000f8e0200 */
[----:B------:R-:W-:-:S03]  /*41a0*/  UIADD3 UR6, UR44, 0x3000, URZ ;  /* 0x000030002c067890 */ /* 0x000fc6000fffe03f */
[----:B------:R-:W-:Y:S01]  /*41b0*/  IMAD.IADD R0, R22, 0x1, R7 ;  /* 0x0000000116007824 */ /* 0x000fe200078e0207 */
[----:B------:R-:W-:-:S04]  /*41c0*/  USHF.R.U32.HI UR6, URZ, 0x4, UR6 ;  /* 0x000000043f067899 */ /* 0x000fc80008011606 */
[C---:B------:R-:W-:Y:S01]  /*41d0*/  ISETP.GT.AND P2, PT, R0.reuse, RZ, PT ;  /* 0x000000ff0000720c */ /* 0x040fe20003f44270 */
[----:B------:R-:W-:Y:S01]  /*41e0*/  ULOP3.LUT UR6, UR6, 0x3fff, URZ, 0xc0, !UPT ;  /* 0x00003fff06067892 */ /* 0x000fe2000f8ec03f */
[----:B------:R-:W-:Y:S02]  /*41f0*/  ISETP.GT.AND P3, PT, R0, 0x1, PT ;  /* 0x000000010000780c */ /* 0x000fe40003f64270 */
[----:B------:R-:W-:Y:S01]  /*4200*/  FSEL R24, R24, -INF , P2 ;  /* 0xff80000018187808 */ /* 0x000fe20001000000 */
[----:B------:R-:W-:Y:S01]  /*4210*/  ULOP3.LUT UR6, UR6, 0x10000, URZ, 0xfc, !UPT ;  /* 0x0001000006067892 */ /* 0x000fe2000f8efc3f */
[----:B------:R-:W-:Y:S02]  /*4220*/  ISETP.GT.AND P2, PT, R0, 0x8, PT ;  /* 0x000000080000780c */ /* 0x000fe40003f44270 */
[----:B------:R-:W-:Y:S01]  /*4230*/  FSEL R25, R25, -INF , P3 ;  /* 0xff80000019197808 */ /* 0x000fe20001800000 */
[----:B------:R-:W-:Y:S01]  /*4240*/  UIMAD UR10, UR20, 0x300, UR6 ;  /* 0x00000300140a78a4 */ /* 0x000fe2000f8e0206 */
[----:B------:R-:W-:-:S02]  /*4250*/  FMNMX.FTZ R2, R24, R5, !PT ;  /* 0x0000000518027209 */ /* 0x000fc40007810000 */
[----:B------:R-:W-:Y:S02]  /*4260*/  ISETP.GT.AND P3, PT, R0, 0x9, PT ;  /* 0x000000090000780c */ /* 0x000fe40003f64270 */
[----:B------:R-:W-:Y:S02]  /*4270*/  FSEL R28, R28, -INF , P2 ;  /* 0xff8000001c1c7808 */ /* 0x000fe40001000000 */
[----:B------:R-:W-:Y:S01]  /*4280*/  FMNMX.FTZ R7, R25, R2, !PT ;  /* 0x0000000219077209 */ /* 0x000fe20007810000 */
[----:B------:R-:W-:Y:S01]  /*4290*/  UMOV UR6, UR10 ;  /* 0x0000000a00067c82 */ /* 0x000fe20008000000 */
[----:B------:R-:W-:Y:S01]  /*42a0*/  ISETP.GT.AND P2, PT, R0, 0x10, PT ;  /* 0x000000100000780c */ /* 0x000fe20003f44270 */
[----:B------:R-:W-:Y:S01]  /*42b0*/  QGMMA.64x96x32.F32.E4M3.E4M3 R88, R148, gdesc[UR4], R88, gsb0 ;  /* 0x0160000494587df3 */ /* 0x000fe20008000858 */
        /* <DEDUP_REMOVED lines=62> */
[----:B------:R-:W-:Y:S01]  /*46a0*/  FMNMX.FTZ R7, R65, R2, !PT ;  /* 0x0000000241077209 */ /* 0x000fe20007810000 */
[----:B------:R-:W-:Y:S01]  /*46b0*/  QGMMA.64x96x32.F32.E4M3.E4M3 R88, R144, gdesc[UR4], R88, gsb0 ;  /* 0x0160000490587df3 */ /* 0x000fe20008000858 */
[----:B------:R-:W-:Y:S01]  /*46c0*/  ISETP.GT.AND P2, PT, R0, 0x60, PT ;  /* 0x000000600000780c */ /* 0x000fe20003f44270 */
[----:B------:R-:W-:Y:S01]  /*46d0*/  UIADD3 UR6, UR10, 0x4, URZ ;  /* 0x000000040a067890 */ /* 0x000fe2000fffe03f */
[----:B------:R-:W-:Y:S01]  /*46e0*/  FSEL R69, R69, -INF , P3 ;  /* 0xff80000045457808 */ /* 0x000fe20001800000 */
[----:B------:R-:W-:Y:S01]  /*46f0*/  UMOV UR7, 0x40000040 ;  /* 0x4000004000077882 */ /* 0x000fe20000000000 */
        /* <DEDUP_REMOVED lines=25> */
[----:B------:R-:W-:Y:S02]  /*4890*/  ISETP.GT.AND P3, PT, R0, RZ, PT ;  /* 0x000000ff0000720c */ /* 0x000fe40003f64270 */
[----:B------:R-:W-:Y:S02]  /*48a0*/  FMNMX.FTZ R9, R8, R7, !PT ;  /* 0x0000000708097209 */ /* 0x000fe40007810000 */
[----:B------:R-:W-:-:S02]  /*48b0*/  ISETP.GT.AND P4, PT, R0, 0x1, PT ;  /* 0x000000010000780c */ /* 0x000fc40003f84270 */
[----:B------:R-:W-:Y:S01]  /*48c0*/  FSEL R13, R26, -INF , P3 ;  /* 0xff8000001a0d7808 */ /* 0x000fe20001800000 */
[----:B------:R-:W0:Y:S01]  /*48d0*/  SHFL.BFLY PT, R2, R9, 0x2, 0x1f ;  /* 0x0c401f0009027f89 */ /* 0x000e2200000e0000 */
        /* <DEDUP_REMOVED lines=12> */
[----:B0-----:R-:W-:Y:S02]  /*49a0*/  FMNMX.FTZ R10, R9, R2, !PT ;  /* 0x00000002090a7209 */ /* 0x001fe40007810000 */
[----:B------:R-:W-:Y:S02]  /*49b0*/  ISETP.GT.AND P3, PT, R0, 0x18, PT ;  /* 0x000000180000780c */ /* 0x000fe40003f64270 */
[----:B------:R-:W-:Y:S01]  /*49c0*/  FSEL R35, R35, -INF , P4 ;  /* 0xff80000023237808 */ /* 0x000fe20002000000 */
[----:B------:R-:W0:Y:S01]  /*49d0*/  SHFL.BFLY PT, R7, R10, 0x1, 0x1f ;  /* 0x0c201f000a077f89 */ /* 0x000e2200000e0000 */
[----:B------:R-:W-:Y:S02]  /*49e0*/  FMNMX.FTZ R20, R34, R21, !PT ;  /* 0x0000001522147209 */ /* 0x000fe40007810000 */
[----:B------:R-:W-:-:S02]  /*49f0*/  ISETP.GT.AND P4, PT, R0, 0x19, PT ;  /* 0x000000190000780c */ /* 0x000fc40003f84270 */
[----:B------:R-:W-:Y:S02]  /*4a00*/  FSEL R38, R38, -INF , P3 ;  /* 0xff80000026267808 */ /* 0x000fe40001800000 */
[----:B------:R-:W-:Y:S02]  /*4a10*/  FMNMX.FTZ R21, R35, R20, !PT ;  /* 0x0000001423157209 */ /* 0x000fe40007810000 */
[C---:B------:R-:W-:Y:S02]  /*4a20*/  ISETP.GT.AND P3, PT, R0.reuse, 0x20, PT ;  /* 0x000000200000780c */ /* 0x040fe40003f64270 */
[----:B------:R-:W-:Y:S02]  /*4a30*/  FSEL R39, R39, -INF , P4 ;  /* 0xff80000027277808 */ /* 0x000fe40002000000 */
[----:B------:R-:W-:Y:S02]  /*4a40*/  ISETP.GT.AND P4, PT, R0, 0x21, PT ;  /* 0x000000210000780c */ /* 0x000fe40003f84270 */
[----:B------:R-:W-:-:S02]  /*4a50*/  FSEL R42, R42, -INF , P3 ;  /* 0xff8000002a2a7808 */ /* 0x000fc40001800000 */
[C---:B------:R-:W-:Y:S02]  /*4a60*/  ISETP.GT.AND P3, PT, R0.reuse, 0x28, PT ;  /* 0x000000280000780c */ /* 0x040fe40003f64270 */
[----:B------:R-:W-:Y:S01]  /*4a70*/  FSEL R43, R43, -INF , P4 ;  /* 0xff8000002b2b7808 */ /* 0x000fe20002000000 */
[----:B------:R-:W-:Y:S02]  /*4a80*/  WARPGROUP.DEPBAR.LE gsb0, 0x0 ;  /* 0x00008000000079c5 */ /* 0x000fe40000010000 */
[----:B------:R-:W-:Y:S01]  /*4a90*/  ISETP.GT.AND P4, PT, R0, 0x29, PT ;  /* 0x000000290000780c */ /* 0x000fe20003f84270 */
[----:B------:R-:W-:Y:S01]  /*4aa0*/  WARPGROUP.ARRIVE ;  /* 0x00000000000079c5 */ /* 0x000fe20000000000 */
[----:B0-----:R-:W-:Y:S01]  /*4ab0*/  FMNMX.FTZ R2, R10, R7, !PT ;  /* 0x000000070a027209 */ /* 0x001fe20007810000 */
[----:B------:R-:W-:Y:S01]  /*4ac0*/  IMAD.U32 R7, RZ, RZ, UR42 ;  /* 0x0000002aff077e24 */ /* 0x000fe2000f8e00ff */
[----:B------:R-:W-:Y:S02]  /*4ad0*/  FSEL R46, R46, -INF , P3 ;  /* 0xff8000002e2e7808 */ /* 0x000fe40001800000 */
[C---:B------:R-:W-:Y:S01]  /*4ae0*/  FSETP.NEU.FTZ.AND P2, PT, R2.reuse, -INF , PT ;  /* 0xff8000000200780b */ /* 0x040fe20003f5d000 */
[----:B------:R-:W-:-:S01]  /*4af0*/  FFMA.FTZ R7, R2, R7, -8 ;  /* 0xc100000002077423 */ /* 0x000fc20000010007 */
[C---:B------:R-:W-:Y:S01]  /*4b00*/  ISETP.GT.AND P3, PT, R0.reuse, 0x30, PT ;  /* 0x000000300000780c */ /* 0x040fe20003f64270 */
[----:B------:R-:W-:Y:S01]  /*4b10*/  QGMMA.64x96x32.F32.E4M3.E4M3 R88, R140, gdesc[UR4], R88, gsb0 ;  /* 0x016000048c587df3 */ /* 0x000fe20008000858 */
[----:B------:R-:W-:Y:S01]  /*4b20*/  FSEL R47, R47, -INF , P4 ;  /* 0xff8000002f2f7808 */ /* 0x000fe20002000000 */
[----:B------:R-:W-:Y:S01]  /*4b30*/  UIADD3 UR6, UR10, 0x6, URZ ;  /* 0x000000060a067890 */ /* 0x000fe2000fffe03f */
[----:B------:R-:W-:Y:S01]  /*4b40*/  FSEL R7, R7, RZ, P2 ;  /* 0x000000ff07077208 */ /* 0x000fe20001000000 */
[----:B------:R-:W-:Y:S01]  /*4b50*/  UMOV UR7, 0x40000040 ;  /* 0x4000004000077882 */ /* 0x000fe20000000000 */
[----:B------:R-:W-:-:S02]  /*4b60*/  ISETP.GT.AND P4, PT, R0, 0x31, PT ;  /* 0x000000310000780c */ /* 0x000fc40003f84270 */
[----:B------:R-:W-:Y:S01]  /*4b70*/  FSEL R50, R50, -INF , P3 ;  /* 0xff80000032327808 */ /* 0x000fe20001800000 */
[----:B------:R-:W-:-:S01]  /*4b80*/  FFMA.FTZ R24, R24, UR42, -R7 ;  /* 0x0000002a18187c23 */ /* 0x000fc20008010807 */
[--C-:B------:R-:W-:Y:S01]  /*4b90*/  FFMA.FTZ R10, R25, UR42, -R7.reuse ;  /* 0x0000002a190a7c23 */ /* 0x100fe20008010807 */
[----:B------:R-:W-:-:S01]  /*4ba0*/  FFMA.FTZ R12, R29, UR42, -R7 ;  /* 0x0000002a1d0c7c23 */ /* 0x000fc20008010807 */
        /* <DEDUP_REMOVED lines=29> */
[----:B------:R-:W-:Y:S01]  /*4d80*/  MUFU.EX2 R24, R40 ;  /* 0x0000002800187308 */ /* 0x000fe20000000800 */
[----:B------:R-:W-:Y:S01]  /*4d90*/  FMNMX.FTZ R29, R47, R26, !PT ;  /* 0x0000001a2f1d7209 */ /* 0x000fe20007810000 */
[--C-:B------:R-:W-:Y:S01]  /*4da0*/  FFMA.FTZ R60, R60, UR42, -R7.reuse ;  /* 0x0000002a3c3c7c23 */ /* 0x100fe20008010807 */
[----:B------:R-:W-:Y:S01]  /*4db0*/  ISETP.GT.AND P4, PT, R0, 0x49, PT ;  /* 0x000000490000780c */ /* 0x000fe20003f84270 */
[----:B------:R-:W-:Y:S01]  /*4dc0*/  FFMA.FTZ R84, R84, UR42, -R7 ;  /* 0x0000002a54547c23 */ /* 0x000fe20008010807 */
[----:B------:R-:W-:-:S02]  /*4dd0*/  FMNMX.FTZ R26, R50, R29, !PT ;  /* 0x0000001d321a7209 */ /* 0x000fc40007810000 */
[----:B------:R-:W-:Y:S01]  /*4de0*/  FSEL R62, R62, -INF , P3 ;  /* 0xff8000003e3e7808 */ /* 0x000fe20001800000 */
[----:B------:R-:W-:Y:S01]  /*4df0*/  MUFU.EX2 R10, R10 ;  /* 0x0000000a000a7308 */ /* 0x000fe20000000800 */
[----:B------:R-:W-:Y:S02]  /*4e00*/  FMNMX.FTZ R29, R51, R26, !PT ;  /* 0x0000001a331d7209 */ /* 0x000fe40007810000 */
[----:B------:R-:W-:Y:S02]  /*4e10*/  ISETP.GT.AND P3, PT, R0, 0x50, PT ;  /* 0x000000500000780c */ /* 0x000fe40003f64270 */
[----:B------:R-:W-:Y:S01]  /*4e20*/  FMNMX.FTZ R28, R54, R29, !PT ;  /* 0x0000001d361c7209 */ /* 0x000fe20007810000 */
[----:B------:R-:W-:Y:S01]  /*4e30*/  FFMA.FTZ R29, R45, UR42, -R7 ;  /* 0x0000002a2d1d7c23 */ /* 0x000fe20008010807 */
[----:B------:R-:W-:Y:S01]  /*4e40*/  FSEL R63, R63, -INF , P4 ;  /* 0xff8000003f3f7808 */ /* 0x000fe20002000000 */
[----:B------:R0:W-:Y:S01]  /*4e50*/  MUFU.EX2 R26, R44 ;  /* 0x0000002c001a7308 */ /* 0x0001e20000000800 */
[----:B------:R-:W-:-:S02]  /*4e60*/  FMNMX.FTZ R33, R55, R28, !PT ;  /* 0x0000001c37217209 */ /* 0x000fc40007810000 */
[----:B------:R-:W-:Y:S02]  /*4e70*/  ISETP.GT.AND P4, PT, R0, 0x51, PT ;  /* 0x000000510000780c */ /* 0x000fe40003f84270 */
[----:B------:R-:W-:Y:S02]  /*4e80*/  FMNMX.FTZ R28, R58, R33, !PT ;  /* 0x000000213a1c7209 */ /* 0x000fe40007810000 */
[----:B------:R-:W-:Y:S01]  /*4e90*/  FSEL R66, R66, -INF , P3 ;  /* 0xff80000042427808 */ /* 0x000fe20001800000 */
[----:B------:R-:W-:Y:S01]  /*4ea0*/  MUFU.EX2 R11, R11 ;  /* 0x0000000b000b7308 */ /* 0x000fe20000000800 */
[----:B------:R-:W-:Y:S01]  /*4eb0*/  FMNMX.FTZ R33, R59, R28, !PT ;  /* 0x0000001c3b217209 */ /* 0x000fe20007810000 */
[--C-:B0-----:R-:W-:Y:S01]  /*4ec0*/  FFMA.FTZ R44, R64, UR42, -R7.reuse ;  /* 0x0000002a402c7c23 */ /* 0x101fe20008010807 */
[----:B------:R-:W-:Y:S02]  /*4ed0*/  ISETP.GT.AND P3, PT, R0, 0x58, PT ;  /* 0x000000580000780c */ /* 0x000fe40003f64270 */
[----:B------:R-:W-:Y:S01]  /*4ee0*/  FMNMX.FTZ R32, R62, R33, !PT ;  /* 0x000000213e207209 */ /* 0x000fe20007810000 */
[----:B------:R-:W-:-:S01]  /*4ef0*/  FFMA.FTZ R33, R49, UR42, -R7 ;  /* 0x0000002a31217c23 */ /* 0x000fc20008010807 */
[----:B------:R-:W-:Y:S01]  /*4f00*/  FSEL R67, R67, -INF , P4 ;  /* 0xff80000043437808 */ /* 0x000fe20002000000 */
[----:B------:R0:W-:Y:S01]  /*4f10*/  MUFU.EX2 R28, R48 ;  /* 0x00000030001c7308 */ /* 0x0001e20000000800 */
[----:B------:R-:W-:Y:S01]  /*4f20*/  FMNMX.FTZ R37, R63, R32, !PT ;  /* 0x000000203f257209 */ /* 0x000fe20007810000 */
[--C-:B------:R-:W-:Y:S01]  /*4f30*/  FFMA.FTZ R49, R65, UR42, -R7.reuse ;  /* 0x0000002a41317c23 */ /* 0x100fe20008010807 */
[----:B------:R-:W-:Y:S01]  /*4f40*/  ISETP.GT.AND P4, PT, R0, 0x59, PT ;  /* 0x000000590000780c */ /* 0x000fe20003f84270 */
[----:B------:R-:W-:Y:S01]  /*4f50*/  FFMA.FTZ R65, R81, UR42, -R7 ;  /* 0x0000002a51417c23 */ /* 0x000fe20008010807 */
[----:B------:R-:W-:-:S02]  /*4f60*/  FMNMX.FTZ R32, R66, R37, !PT ;  /* 0x0000002542207209 */ /* 0x000fc40007810000 */
[----:B------:R-:W-:Y:S01]  /*4f70*/  FSEL R70, R70, -INF , P3 ;  /* 0xff80000046467808 */ /* 0x000fe20001800000 */
[----:B------:R-:W-:Y:S01]  /*4f80*/  MUFU.EX2 R12, R12 ;  /* 0x0000000c000c7308 */ /* 0x000fe20000000800 */
[----:B------:R-:W-:Y:S01]  /*4f90*/  FMNMX.FTZ R37, R67, R32, !PT ;  /* 0x0000002043257209 */ /* 0x000fe20007810000 */
[--C-:B0-----:R-:W-:Y:S01]  /*4fa0*/  FFMA.FTZ R48, R68, UR42, -R7.reuse ;  /* 0x0000002a44307c23 */ /* 0x101fe20008010807 */
[----:B------:R-:W-:Y:S02]  /*4fb0*/  ISETP.GT.AND P3, PT, R0, 0x60, PT ;  /* 0x000000600000780c */ /* 0x000fe40003f64270 */
[----:B------:R-:W-:Y:S02]  /*4fc0*/  FSEL R71, R71, -INF , P4 ;  /* 0xff80000047477808 */ /* 0x000fe40002000000 */
[----:B------:R-:W-:Y:S01]  /*4fd0*/  FMNMX.FTZ R36, R70, R37, !PT ;  /* 0x0000002546247209 */ /* 0x000fe20007810000 */
[--C-:B------:R-:W-:Y:S01]  /*4fe0*/  FFMA.FTZ R37, R53, UR42, -R7.reuse ;  /* 0x0000002a35257c23 */ /* 0x100fe20008010807 */
[----:B------:R-:W-:Y:S01]  /*4ff0*/  ISETP.GT.AND P4, PT, R0, 0x61, PT ;  /* 0x000000610000780c */ /* 0x000fe20003f84270 */
[----:B------:R-:W-:Y:S01]  /*5000*/  FFMA.FTZ R53, R69, UR42, -R7 ;  /* 0x0000002a45357c23 */ /* 0x000fe20008010807 */
        /* <DEDUP_REMOVED lines=8> */
[----:B0-----:R-:W-:Y:S01]  /*5090*/  FFMA.FTZ R52, R72, UR42, -R7 ;  /* 0x0000002a48347c23 */ /* 0x001fe20008010807 */
[----:B------:R-:W-:Y:S02]  /*50a0*/  FSEL R78, R78, -INF , P3 ;  /* 0xff8000004e4e7808 */ /* 0x000fe40001800000 */
[----:B------:R-:W-:-:S02]  /*50b0*/  FMNMX.FTZ R41, R75, R36, !PT ;  /* 0x000000244b297209 */ /* 0x000fc40007810000 */
[----:B------:R-:W-:Y:S01]  /*50c0*/  ISETP.GT.AND P3, PT, R0, 0x70, PT ;  /* 0x000000700000780c */ /* 0x000fe20003f64270 */
[----:B------:R0:W-:Y:S01]  /*50d0*/  MUFU.EX2 R36, R56 ;  /* 0x0000003800247308 */ /* 0x0001e20000000800 */
[----:B------:R-:W-:Y:S01]  /*50e0*/  FSEL R79, R79, -INF , P4 ;  /* 0xff8000004f4f7808 */ /* 0x000fe20002000000 */
[----:B------:R-:W-:Y:S02]  /*50f0*/  WARPGROUP.DEPBAR.LE gsb0, 0x0 ;  /* 0x00008000000079c5 */ /* 0x000fe40000010000 */
[----:B------:R-:W-:Y:S01]  /*5100*/  FMNMX.FTZ R40, R78, R41, !PT ;  /* 0x000000294e287209 */ /* 0x000fe20007810000 */
[--C-:B------:R-:W-:Y:S01]  /*5110*/  FFMA.FTZ R41, R57, UR42, -R7.reuse ;  /* 0x0000002a39297c23 */ /* 0x100fe20008010807 */
[----:B------:R-:W-:Y:S01]  /*5120*/  ISETP.GT.AND P4, PT, R0, 0x71, PT ;  /* 0x000000710000780c */ /* 0x000fe20003f84270 */
[----:B------:R-:W-:Y:S01]  /*5130*/  WARPGROUP.ARRIVE ;  /* 0x00000000000079c5 */ /* 0x000fe20000000000 */
[----:B------:R-:W-:Y:S01]  /*5140*/  FSEL R82, R82, -INF , P3 ;  /* 0xff80000052527808 */ /* 0x000fe20001800000 */
[----:B0-----:R-:W-:Y:S01]  /*5150*/  FFMA.FTZ R56, R76, UR42, -R7 ;  /* 0x0000002a4c387c23 */ /* 0x001fe20008010807 */
[----:B------:R-:W-:Y:S01]  /*5160*/  FMNMX.FTZ R45, R79, R40, !PT ;  /* 0x000000284f2d7209 */ /* 0x000fe20007810000 */
[----:B------:R-:W-:Y:S01]  /*5170*/  MUFU.EX2 R21, R21 ;  /* 0x0000001500157308 */ /* 0x000fe20000000800 */
[----:B------:R-:W-:Y:S01]  /*5180*/  ISETP.GT.AND P3, PT, R0, 0x78, PT ;  /* 0x000000780000780c */ /* 0x000fe20003f64270 */
[----:B------:R-:W-:Y:S01]  /*5190*/  QGMMA.64x96x32.F32.E4M3.E4M3 R88, R136, gdesc[UR4], R88, gsb0 ;  /* 0x0160000488587df3 */ /* 0x000fe20008000858 */
[----:B------:R-:W-:-:S02]  /*51a0*/  FSEL R83, R83, -INF , P4 ;  /* 0xff80000053537808 */ /* 0x000fc40002000000 */
[----:B------:R-:W-:Y:S02]  /*51b0*/  FMNMX.FTZ R40, R82, R45, !PT ;  /* 0x0000002d52287209 */ /* 0x000fe40007810000 */
[----:B------:R-:W-:Y:S01]  /*51c0*/  ISETP.GT.AND P4, PT, R0, 0x79, PT ;  /* 0x000000790000780c */ /* 0x000fe20003f84270 */
[----:B------:R-:W-:Y:S01]  /*51d0*/  MUFU.EX2 R25, R25 ;  /* 0x0000001900197308 */ /* 0x000fe20000000800 */
[----:B------:R-:W-:Y:S02]  /*51e0*/  FSEL R86, R86, -INF , P3 ;  /* 0xff80000056567808 */ /* 0x000fe40001800000 */
[----:B------:R-:W-:Y:S02]  /*51f0*/  FMNMX.FTZ R45, R83, R40, !PT ;  /* 0x00000028532d7209 */ /* 0x000fe40007810000 */
[----:B------:R-:W-:Y:S02]  /*5200*/  FSEL R87, R87, -INF , P4 ;  /* 0xff80000057577808 */ /* 0x000fe40002000000 */
[----:B------:R-:W-:Y:S01]  /*5210*/  FMNMX.FTZ R0, R86, R45, !PT ;  /* 0x0000002d56007209 */ /* 0x000fe20007810000 */
[----:B------:R0:W-:Y:S01]  /*5220*/  MUFU.EX2 R40, R60 ;  /* 0x0000003c00287308 */ /* 0x0001e20000000800 */
[----:B------:R-:W-:Y:S01]  /*5230*/  FSEL R68, R2, RZ, P2 ;  /* 0x000000ff02447208 */ /* 0x000fe20001000000 */
[--C-:B------:R-:W-:Y:S01]  /*5240*/  FFMA.FTZ R45, R61, UR42, -R7.reuse ;  /* 0x0000002a3d2d7c23 */ /* 0x100fe20008010807 */
[----:B------:R-:W-:Y:S01]  /*5250*/  FMNMX.FTZ R0, R87, R0, !PT ;  /* 0x0000000057007209 */ /* 0x000fe20007810000 */
[----:B------:R-:W-:-:S04]  /*5260*/  FFMA.FTZ R61, R77, UR42, -R7 ;  /* 0x0000002a4d3d7c23 */ /* 0x000fc80008010807 */
[----:B------:R-:W1:Y:S01]  /*5270*/  SHFL.BFLY PT, R57, R0, 0x2, 0x1f ;  /* 0x0c401f0000397f89 */ /* 0x000e6200000e0000 */
[----:B0-----:R-:W-:-:S01]  /*5280*/  FFMA.FTZ R60, R80, UR42, -R7 ;  /* 0x0000002a503c7c23 */ /* 0x001fc20008010807 */
[----:B------:R-:W-:Y:S08]  /*5290*/  MUFU.EX2 R29, R29 ;  /* 0x0000001d001d7308 */ /* 0x000ff00000000800 */
[----:B------:R-:W-:Y:S08]  /*52a0*/  MUFU.EX2 R33, R33 ;  /* 0x0000002100217308 */ /* 0x000ff00000000800 */
[----:B------:R-:W-:Y:S01]  /*52b0*/  MUFU.EX2 R37, R37 ;  /* 0x0000002500257308 */ /* 0x000fe20000000800 */
[----:B-1----:R-:W-:Y:S01]  /*52c0*/  FMNMX.FTZ R64, R0, R57, !PT ;  /* 0x0000003900407209 */ /* 0x002fe20007810000 */
[----:B------:R-:W-:Y:S01]  /*52d0*/  FFMA.FTZ R57, R73, UR42, -R7 ;  /* 0x0000002a49397c23 */ /* 0x000fe20008010807 */
[----:B------:R-:W-:-:S05]  /*52e0*/  IMAD.U32 R73, RZ, RZ, UR42 ;  /* 0x0000002aff497e24 */ /* 0x000fca000f8e00ff */
[----:B------:R-:W-:Y:S01]  /*52f0*/  MUFU.EX2 R41, R41 ;  /* 0x0000002900297308 */ /* 0x000fe20000000800 */
[----:B------:R-:W0:Y:S07]  /*5300*/  SHFL.BFLY PT, R69, R64, 0x1, 0x1f ;  /* 0x0c201f0040457f89 */ /* 0x000e2e00000e0000 */
[----:B------:R-:W-:Y:S08]  /*5310*/  MUFU.EX2 R45, R45 ;  /* 0x0000002d002d7308 */ /* 0x000ff00000000800 */
[----:B------:R-:W-:Y:S08]  /*5320*/  MUFU.EX2 R44, R44 ;  /* 0x0000002c002c7308 */ /* 0x000ff00000000800 */
[----:B------:R-:W-:Y:S01]  /*5330*/  MUFU.EX2 R49, R49 ;  /* 0x0000003100317308 */ /* 0x000fe20000000800 */
[----:B0-----:R-:W-:Y:S01]  /*5340*/  FMNMX.FTZ R0, R64, R69, !PT ;  /* 0x0000004540007209 */ /* 0x001fe20007810000 */
        /* <DEDUP_REMOVED lines=31> */
[----:B------:R-:W-:Y:S01]  /*5540*/  FFMA.FTZ R58, R62, UR42, -R68 ;  /* 0x0000002a3e3a7c23 */ /* 0x000fe20008010844 */
[----:B------:R-:W-:-:S02]  /*5550*/  WARPGROUP.DEPBAR.LE gsb0, 0x0 ;  /* 0x00008000000079c5 */ /* 0x000fc40000010000 */
        /* <DEDUP_REMOVED lines=12> */
[----:B------:R-:W-:-:S06]  /*5620*/  FADD.FTZ R66, R14, R3 ;  /* 0x000000030e427221 */ /* 0x000fcc0000010000 */
        /* <DEDUP_REMOVED lines=55> */
[----:B------:R-:W-:Y:S02]  /*59a0*/  IMAD.U32 R79, RZ, RZ, UR21 ;  /* 0x00000015ff4f7e24 */ /* 0x000fe4000f8e00ff */
[----:B------:R-:W-:-:S02]  /*59b0*/  FADD.FTZ R3, R49, R4 ;  /* 0x0000000431037221 */ /* 0x000fc40000010000 */
[----:B------:R-:W0:Y:S01]  /*59c0*/  MUFU.EX2 R62, R62 ;  /* 0x0000003e003e7308 */ /* 0x000e220000000800 */
[----:B--2---:R-:W-:-:S01]  /*59d0*/  FADD.FTZ R76, R58, R73 ;  /* 0x000000493a4c7221 */ /* 0x004fc20000010000 */
[----:B------:R-:W-:Y:S01]  /*59e0*/  FADD.FTZ R4, R48, R3 ;  /* 0x0000000330047221 */ /* 0x000fe20000010000 */
[----:B------:R-:W-:-:S05]  /*59f0*/  FFMA.FTZ R73, R82, UR42, -R68 ;  /* 0x0000002a52497c23 */ /* 0x000fca0008010844 */
        /* <DEDUP_REMOVED lines=16> */
[----:B-1----:R-:W-:-:S01]  /*5b00*/  FADD.FTZ R4, R52, R3 ;  /* 0x0000000334047221 */ /* 0x002fc20000010000 */
[----:B------:R-:W-:-:S05]  /*5b10*/  @!P1 VIADD R3, R79, 0x19c40 ;  /* 0x00019c404f039836 */ /* 0x000fca0000000000 */
[----:B------:R-:W-:Y:S01]  /*5b20*/  @!P1 PRMT R3, RZ, 0x654, R3 ;  /* 0x00000654ff039816 */ /* 0x000fe20000000003 */
[----:B------:R-:W1:Y:S01]  /*5b30*/  MUFU.EX2 R70, R70 ;  /* 0x0000004600467308 */ /* 0x000e620000000800 */
[----:B0-----:R-:W-:-:S02]  /*5b40*/  FADD.FTZ R77, R69, R78 ;  /* 0x0000004e454d7221 */ /* 0x001fc40000010000 */
[----:B------:R0:W-:Y:S05]  /*5b50*/  @!P1 SYNCS.ARRIVE.TRANS64.RED.A1T0 RZ, [R3+URZ], RZ ;  /* 0x000000ff03ff99a7 */ /* 0x0001ea000810043f */
[----:B------:R-:W3:Y:S01]  /*5b60*/  MUFU.EX2 R56, R56 ;  /* 0x0000003800387308 */ /* 0x000ee20000000800 */
[----:B--2---:R-:W-:-:S07]  /*5b70*/  FADD.FTZ R79, R57, R4 ;  /* 0x00000004394f7221 */ /* 0x004fce0000010000 */
[----:B------:R-:W2:Y:S01]  /*5b80*/  MUFU.EX2 R71, R71 ;  /* 0x0000004700477308 */ /* 0x000ea20000000800 */
[----:B-1----:R-:W-:-:S07]  /*5b90*/  FADD.FTZ R4, R70, R77 ;  /* 0x0000004d46047221 */ /* 0x002fce0000010000 */
        /* <DEDUP_REMOVED lines=19> */
[----:B------:R-:W-:Y:S01]  /*5cd0*/  FADD.FTZ R4, R5, R78 ;  /* 0x0000004e05047221 */ /* 0x000fe20000010000 */
[----:B--2---:R-:W-:-:S01]  /*5ce0*/  FADD.FTZ R3, R68, R3 ;  /* 0x0000000344037221 */ /* 0x004fc20000010000 */
[----:B------:R-:W-:Y:S06]  /*5cf0*/  @!P0 BRA `(.L_x_9668) ;  /* 0x0000000000048947 */ /* 0x000fec0003800000 */
[----:B------:R-:W-:Y:S01]  /*5d00*/  BPT.TRAP 0x1 ;  /* 0x000000040000795c */ /* 0x000fe20000300000 */
.L_x_9668:
[----:B------:R-:W-:Y:S01]  /*5d10*/  UISETP.GT.AND UP0, UPT, UR18, UR17, UPT ;  /* 0x000000111200728c */ /* 0x000fe2000bf04270 */
[----:B------:R-:W-:Y:S01]  /*5d20*/  F2FP.SATFINITE.E4M3.F32.PACK_AB_MERGE_C R6, R51, R6, RZ ;  /* 0x000000063306723e */ /* 0x000fe200048070ff */
[----:B------:R-:W-:Y:S01]  /*5d30*/  UIADD3 UR6, UR11, 0x19c60, URZ ;  /* 0x00019c600b067890 */ /* 0x000fe2000fffe03f */
[----:B------:R-:W-:Y:S01]  /*5d40*/  F2FP.SATFINITE.E4M3.F32.PACK_AB_MERGE_C R5, R5, R64, RZ ;  /* 0x000000400505723e */ /* 0x000fe200048070ff */
[----:B------:R-:W-:Y:S01]  /*5d50*/  UIADD3 UR18, UR18, -0x1, URZ ;  /* 0xffffffff12127890 */ /* 0x000fe2000fffe03f */
[----:B------:R-:W-:Y:S01]  /*5d60*/  F2FP.SATFINITE.E4M3.F32.PACK_AB_MERGE_C R11, R12, R11, RZ ;  /* 0x0000000b0c0b723e */ /* 0x000fe200048070ff */
[----:B------:R-:W-:Y:S01]  /*5d70*/  UPRMT UR6, UR43, 0x654, UR6 ;  /* 0x000006542b067896 */ /* 0x000fe20008000006 */
[----:B------:R-:W-:Y:S01]  /*5d80*/  PLOP3.LUT P2, PT, PT, PT, UP0, 0x80, 0x0 ;  /* 0x000000000000781c */ /* 0x000fe20003f4f008 */
        /* <DEDUP_REMOVED lines=83> */
.L_x_9659:
[----:B------:R-:W-:-:S13]  /*62c0*/  ISETP.LE.AND P2, PT, RZ, UR18, PT ;  /* 0x00000012ff007c0c */ /* 0x000fda000bf43270 */
[----:B------:R-:W-:Y:S05]  /*62d0*/  @!P2 BRA `(.L_x_9670) ;  /* 0x0000001800eca947 */ /* 0x000fea0003800000 */
[----:B------:R-:W-:Y:S01]  /*62e0*/  IMAD.MOV.U32 R5, RZ, RZ, R0 ;  /* 0x000000ffff057224 */ /* 0x000fe200078e0000 */
[----:B------:R-:W-:Y:S01]  /*62f0*/  UMOV UR17, UR45 ;  /* 0x0000002d00117c82 */ /* 0x000fe20008000000 */
[----:B------:R-:W-:Y:S01]  /*6300*/  IMAD.MOV.U32 R7, RZ, RZ, R2 ;  /* 0x000000ffff077224 */ /* 0x000fe200078e0002 */
[----:B------:R-:W-:-:S06]  /*6310*/  UMOV UR19, UR36 ;  /* 0x0000002400137c82 */ /* 0x000fcc0008000000 */
.L_x_9680:
[----:B------:R-:W-:-:S04]  /*6320*/  UIADD3 UR36, UR19, 0x1, URZ ;  /* 0x0000000113247890 */ /* 0x000fc8000fffe03f */
[----:B------:R-:W-:-:S04]  /*6330*/  UISETP.NE.AND UP0, UPT, UR36, 0x2, UPT ;  /* 0x000000022400788c */ /* 0x000fc8000bf05270 */
[----:B------:R-:W-:Y:S02]  /*6340*/  USEL UR45, URZ, 0x1, UP0 ;  /* 0x000000013f2d7887 */ /* 0x000fe40008000000 */
[----:B------:R-:W-:Y:S02]  /*6350*/  USEL UR36, UR36, URZ, UP0 ;  /* 0x0000003f24247287 */ /* 0x000fe40008000000 */
[----:B------:R-:W-:Y:S01]  /*6360*/  ULOP3.LUT UR45, UR17, UR45, URZ, 0x3c, !UPT ;  /* 0x0000002d112d7292 */ /* 0x000fe2000f8e3c3f */
[----:B------:R-:W-:Y:S11]  /*6370*/  @!P0 BRA `(.L_x_9671) ;  /* 0x0000000000048947 */ /* 0x000ff60003800000 */
[----:B------:R-:W-:Y:S01]  /*6380*/  BPT.TRAP 0x1 ;  /* 0x000000040000795c */ /* 0x000fe20000300000 */
.L_x_9671:
[----:B------:R-:W-:Y:S01]  /*6390*/  ULEA UR6, UR36, UR44, 0x3 ;  /* 0x0000002c24067291 */ /* 0x000fe2000f8e183f */
[----:B------:R-:W-:-:S05]  /*63a0*/  IMAD.U32 R0, RZ, RZ, UR45 ;  /* 0x0000002dff007e24 */ /* 0x000fca000f8e00ff */
[----:B------:R-:W-:-:S04]  /*63b0*/  SHF.L.U32 R0, R0, 0x1f, RZ ;  /* 0x0000001f00007819 */ /* 0x000fc800000006ff */
[----:B------:R0:W1:Y:S01]  /*63c0*/  SYNCS.PHASECHK.TRANS64.TRYWAIT P2, [UR6+0x19c30], R0 ;  /* 0x019c3000ff0075a7 */ /* 0x0000620008040146 */
[----:B------:R-:W-:Y:S05]  /*63d0*/  @!P0 BRA `(.L_x_9672) ;  /* 0x0000000000048947 */ /* 0x000fea0003800000 */
[----:B------:R-:W-:Y:S01]  /*63e0*/  BPT.TRAP 0x1 ;  /* 0x000000040000795c */ /* 0x000fe20000300000 */
.L_x_9672:
[----:B-1----:R-:W-:Y:S05]  /*63f0*/  @P2 BRA `(.L_x_9673) ;  /* 0x0000000000082947 */ /* 0x002fea0003800000 */
[----:B------:R-:W1:Y:S02]  /*6400*/  SYNCS.PHASECHK.TRANS64.TRYWAIT P2, [UR6+0x19c30], R0 ;  /* 0x019c3000ff0075a7 */ /* 0x000e640008040146 */
[----:B-1----:R-:W-:Y:S05]  /*6410*/  @!P2 BRA `(.L_x_9674) ;  /* 0x000000900044a947 */ /* 0x002fea0003800000 */
.L_x_9673:
        /* <DEDUP_REMOVED lines=17> */
.L_x_9675:
[----:B------:R-:W-:Y:S01]  /*6530*/  ULEA UR11, UR19, UR44, 0x3 ;  /* 0x0000002c130b7291 */ /* 0x000fe2000f8e183f */
[----:B01----:R-:W-:-:S05]  /*6540*/  IMAD.U32 R0, RZ, RZ, UR17 ;  /* 0x00000011ff007e24 */ /* 0x003fca000f8e00ff */
[----:B------:R-:W-:-:S04]  /*6550*/  SHF.L.U32 R0, R0, 0x1f, RZ ;  /* 0x0000001f00007819 */ /* 0x000fc800000006ff */
[----:B------:R0:W1:Y:S01]  /*6560*/  SYNCS.PHASECHK.TRANS64.TRYWAIT P2, [UR11+0x19c50], R0 ;  /* 0x019c5000ff0075a7 */ /* 0x000062000804014b */
[----:B------:R-:W-:Y:S05]  /*6570*/  @!P0 BRA `(.L_x_9676) ;  /* 0x0000000000048947 */ /* 0x000fea0003800000 */
[----:B------:R-:W-:Y:S01]  /*6580*/  BPT.TRAP 0x1 ;  /* 0x000000040000795c */ /* 0x000fe20000300000 */
.L_x_9676:
        /* <DEDUP_REMOVED lines=63> */
[----:B-1----:R-:W-:Y:S06]  /*6980*/  @P2 BRA `(.L_x_9677) ;  /* 0x0000000000082947 */ /* 0x002fec0003800000 */
[----:B------:R-:W1:Y:S02]  /*6990*/  SYNCS.PHASECHK.TRANS64.TRYWAIT P2, [UR11+0x19c50], R0 ;  /* 0x019c5000ff0075a7 */ /* 0x000e64000804014b */
[----:B-1----:R-:W-:Y:S05]  /*69a0*/  @!P2 BRA `(.L_x_9678) ;  /* 0x0000008800f8a947 */ /* 0x002fea0003800000 */
.L_x_9677:
[----:B------:R-:W-:Y:S01]  /*69b0*/  UIADD3 UR6, UR44, 0x3000, URZ ;  /* 0x000030002c067890 */ /* 0x000fe2000fffe03f */
[----:B------:R-:W-:Y:S01]  /*69c0*/  WARPGROUP.ARRIVE ;  /* 0x00000000000079c5 */ /* 0x000fe20000000000 */
[----:B------:R-:W-:Y:S01]  /*69d0*/  UMOV UR7, 0x40000040 ;  /* 0x4000004000077882 */ /* 0x000fe20000000000 */
[----:B------:R-:W-:Y:S01]  /*69e0*/  FMNMX.FTZ R6, R87, R6, !PT ;  /* 0x0000000657067209 */ /* 0x000fe20007810000 */
[----:B------:R-:W-:Y:S01]  /*69f0*/  USHF.R.U32.HI UR6, URZ, 0x4, UR6 ;  /* 0x000000043f067899 */ /* 0x000fe20008011606 */
[----:B-1----:R-:W1:Y:S01]  /*6a00*/  SHFL.BFLY PT, R9, R8, 0x2, 0x1f ;  /* 0x0c401f0008097f89 */ /* 0x002e6200000e0000 */
[----:B------:R-:W-:Y:S02]  /*6a10*/  IMAD.U32 R13, RZ, RZ, UR42 ;  /* 0x0000002aff0d7e24 */ /* 0x000fe4000f8e00ff */
[----:B------:R-:W-:Y:S01]  /*6a20*/  ULOP3.LUT UR6, UR6, 0x3fff, URZ, 0xc0, !UPT ;  /* 0x00003fff06067892 */ /* 0x000fe2000f8ec03f */
[----:B------:R-:W2:Y:S03]  /*6a30*/  SHFL.BFLY PT, R11, R6, 0x2, 0x1f ;  /* 0x0c401f00060b7f89 */ /* 0x000ea600000e0000 */
[----:B------:R-:W-:-:S04]  /*6a40*/  ULOP3.LUT UR6, UR6, 0x10000, URZ, 0xfc, !UPT ;  /* 0x0001000006067892 */ /* 0x000fc8000f8efc3f */
[----:B------:R-:W-:-:S07]  /*6a50*/  UIMAD UR10, UR19, 0x300, UR6 ;  /* 0x00000300130a78a4 */ /* 0x000fce000f8e0206 */
[----:B------:R-:W-:Y:S02]  /*6a60*/  UMOV UR6, UR10 ;  /* 0x0000000a00067c82 */ /* 0x000fe40008000000 */
[----:B------:R-:W-:Y:S01]  /*6a70*/  QGMMA.64x96x32.F32.E4M3.E4M3 R88, R148, gdesc[UR4], R88, gsb0 ;  /* 0x0160000494587df3 */ /* 0x000fe20008000858 */
[----:B------:R-:W-:Y:S01]  /*6a80*/  UIADD3 UR6, UR10, 0x2, URZ ;  /* 0x000000020a067890 */ /* 0x000fe2000fffe03f */
[----:B------:R-:W-:Y:S01]  /*6a90*/  UMOV UR7, 0x40000040 ;  /* 0x4000004000077882 */ /* 0x000fe20000000000 */
[----:B-1----:R-:W-:Y:S02]  /*6aa0*/  FMNMX.FTZ R9, R8, R9, !PT ;  /* 0x0000000908097209 */ /* 0x002fe40007810000 */
[----:B--2---:R-:W-:-:S03]  /*6ab0*/  FMNMX.FTZ R11, R6, R11, !PT ;  /* 0x0000000b060b7209 */ /* 0x004fc60007810000 */
[----:B------:R-:W1:Y:S04]  /*6ac0*/  SHFL.BFLY PT, R2, R9, 0x1, 0x1f ;  /* 0x0c201f0009027f89 */ /* 0x000e6800000e0000 */
[----:B0-----:R-:W0:Y:S01]  /*6ad0*/  SHFL.BFLY PT, R0, R11, 0x1, 0x1f ;  /* 0x0c201f000b007f89 */ /* 0x001e2200000e0000 */
[----:B-1----:R-:W-:Y:S02]  /*6ae0*/  FMNMX.FTZ R2, R9, R2, !PT ;  /* 0x0000000209027209 */ /* 0x002fe40007810000 */
[----:B0-----:R-:W-:-:S03]  /*6af0*/  FMNMX.FTZ R0, R11, R0, !PT ;  /* 0x000000000b007209 */ /* 0x001fc60007810000 */
[----:B------:R-:W-:-:S04]  /*6b00*/  FADD.FTZ R7, -R2, R7 ;  /* 0x0000000702077221 */ /* 0x000fc80000010100 */
[----:B------:R-:W-:Y:S01]  /*6b10*/  FMUL.FTZ R12, R7, UR42 ;  /* 0x0000002a070c7c20 */ /* 0x000fe20008410000 */
[----:B------:R-:W-:-:S03]  /*6b20*/  FADD.FTZ R7, -R0, R5 ;  /* 0x0000000500077221 */ /* 0x000fc60000010100 */
[----:B------:R0:W-:Y:S01]  /*6b30*/  MUFU.EX2 R5, R12 ;  /* 0x0000000c00057308 */ /* 0x0001e20000000800 */
[----:B------:R-:W-:Y:S01]  /*6b40*/  FMUL.FTZ R6, R7, UR42 ;  /* 0x0000002a07067c20 */ /* 0x000fe20008410000 */
[----:B------:R-:W-:-:S04]  /*6b50*/  FFMA.FTZ R7, R2, R13, -8 ;  /* 0xc100000002077423 */ /* 0x000fc8000001000d */
[--C-:B------:R-:W-:Y:S01]  /*6b60*/  FFMA.FTZ R9, R25, UR42, -R7.reuse ;  /* 0x0000002a19097c23 */ /* 0x100fe20008010807 */
        /* <DEDUP_REMOVED lines=15> */
[----:B0-----:R-:W-:-:S01]  /*6c60*/  FFMA.FTZ R12, R32, UR42, -R7 ;  /* 0x0000002a200c7c23 */ /* 0x001fc20008010807 */
[----:B------:R-:W0:Y:S01]  /*6c70*/  MUFU.EX2 R8, R8 ;  /* 0x0000000800087308 */ /* 0x000e220000000800 */
        /* <DEDUP_REMOVED lines=17> */
[--C-:B------:R-:W-:Y:S01]  /*6d90*/  FFMA.FTZ R47, R50, UR42, -R65.reuse ;  /* 0x0000002a322f7c23 */ /* 0x100fe20008010841 */
[----:B------:R-:W-:-:S01]  /*6da0*/  FFMA.FTZ R50, R51, UR42, -R65 ;  /* 0x0000002a33327c23 */ /* 0x000fc20008010841 */
[----:B------:R-:W-:Y:S01]  /*6db0*/  FFMA.FTZ R20, R40, UR42, -R7 ;  /* 0x0000002a28147c23 */ /* 0x000fe20008010807 */
[----:B------:R-:W-:-:S01]  /*6dc0*/  FFMA.FTZ R51, R54, UR42, -R65 ;  /* 0x0000002a36337c23 */ /* 0x000fc20008010841 */
[--C-:B------:R-:W-:Y:S01]  /*6dd0*/  FFMA.FTZ R54, R55, UR42, -R65.reuse ;  /* 0x0000002a37367c23 */ /* 0x100fe20008010841 */
[----:B------:R-:W-:-:S01]  /*6de0*/  FFMA.FTZ R55, R58, UR42, -R65 ;  /* 0x0000002a3a377c23 */ /* 0x000fc20008010841 */
[----:B------:R-:W0:Y:S01]  /*6df0*/  MUFU.EX2 R26, R26 ;  /* 0x0000001a001a7308 */ /* 0x000e220000000800 */
[----:B-1----:R-:W-:-:S01]  /*6e00*/  FFMA.FTZ R3, R6, R3, R69 ;  /* 0x0000000306037223 */ /* 0x002fc20000010045 */
[----:B------:R-:W-:Y:S01]  /*6e10*/  FFMA.FTZ R58, R59, UR42, -R65 ;  /* 0x0000002a3b3a7c23 */ /* 0x000fe20008010841 */
[----:B------:R-:W-:-:S01]  /*6e20*/  FFMA.FTZ R21, R41, UR42, -R7 ;  /* 0x0000002a29157c23 */ /* 0x000fc20008010807 */
[--C-:B------:R-:W-:Y:S01]  /*6e30*/  FFMA.FTZ R59, R62, UR42, -R65.reuse ;  /* 0x0000002a3e3b7c23 */ /* 0x100fe20008010841 */
[----:B------:R-:W-:-:S01]  /*6e40*/  FFMA.FTZ R62, R63, UR42, -R65 ;  /* 0x0000002a3f3e7c23 */ /* 0x000fc20008010841 */
[----:B------:R-:W-:Y:S01]  /*6e50*/  FFMA.FTZ R63, R66, UR42, -R65 ;  /* 0x0000002a423f7c23 */ /* 0x000fe20008010841 */
        /* <DEDUP_REMOVED lines=10> */
[----:B------:R-:W-:-:S02]  /*6f00*/  WARPGROUP.DEPBAR.LE gsb0, 0x0 ;  /* 0x00008000000079c5 */ /* 0x000fc40000010000 */
[----:B------:R-:W-:Y:S01]  /*6f10*/  WARPGROUP.ARRIVE ;  /* 0x00000000000079c5 */ /* 0x000fe20000000000 */
[----:B0-----:R-:W-:-:S01]  /*6f20*/  FADD.FTZ R4, R26, R3 ;  /* 0x000000031a047221 */ /* 0x001fc20000010000 */
[--C-:B------:R-:W-:Y:S01]  /*6f30*/  FFMA.FTZ R44, R64, UR42, -R7.reuse ;  /* 0x0000002a402c7c23 */ /* 0x100fe20008010807 */
[----:B------:R-:W-:-:S01]  /*6f40*/  FFMA.FTZ R56, R76, UR42, -R7 ;  /* 0x0000002a4c387c23 */ /* 0x000fc20008010807 */
[--C-:B------:R-:W-:Y:S01]  /*6f50*/  FFMA.FTZ R57, R77, UR42, -R7.reuse ;  /* 0x0000002a4d397c23 */ /* 0x100fe20008010807 */
[----:B------:R-:W0:Y:S01]  /*6f60*/  MUFU.EX2 R30, R30 ;  /* 0x0000001e001e7308 */ /* 0x000e220000000800 */
[----:B------:R-:W-:Y:S01]  /*6f70*/  QGMMA.64x96x32.F32.E4M3.E4M3 R88, R144, gdesc[UR4], R88, gsb0 ;  /* 0x0160000490587df3 */ /* 0x000fe20008000858 */
[----:B------:R-:W-:Y:S01]  /*6f80*/  UIADD3 UR6, UR10, 0x4, URZ ;  /* 0x000000040a067890 */ /* 0x000fe2000fffe03f */
[----:B-1----:R-:W-:Y:S01]  /*6f90*/  FADD.FTZ R3, R27, R4 ;  /* 0x000000041b037221 */ /* 0x002fe20000010000 */
[----:B------:R-:W-:Y:S01]  /*6fa0*/  UMOV UR7, 0x40000040 ;  /* 0x4000004000077882 */ /* 0x000fe20000000000 */
[--C-:B------:R-:W-:Y:S01]  /*6fb0*/  FFMA.FTZ R60, R80, UR42, -R7.reuse ;  /* 0x0000002a503c7c23 */ /* 0x100fe20008010807 */
[----:B------:R-:W-:-:S01]  /*6fc0*/  FFMA.FTZ R61, R81, UR42, -R7 ;  /* 0x0000002a513d7c23 */ /* 0x000fc20008010807 */
[----:B------:R-:W-:Y:S01]  /*6fd0*/  FFMA.FTZ R64, R84, UR42, -R7 ;  /* 0x0000002a54407c23 */ /* 0x000fe20008010807 */
        /* <DEDUP_REMOVED lines=15> */
[--C-:B------:R-:W-:Y:S01]  /*70d0*/  FFMA.FTZ R66, R67, UR42, -R65.reuse ;  /* 0x0000002a43427c23 */ /* 0x100fe20008010841 */
[----:B------:R-:W-:-:S05]  /*70e0*/  FFMA.FTZ R67, R70, UR42, -R65 ;  /* 0x0000002a46437c23 */ /* 0x000fca0008010841 */
        /* <DEDUP_REMOVED lines=16> */
[----:B------:R-:W-:Y:S01]  /*71f0*/  QGMMA.64x96x32.F32.E4M3.E4M3 R88, R140, gdesc[UR4], R88, gsb0 ;  /* 0x016000048c587df3 */ /* 0x000fe20008000858 */
[----:B------:R-:W-:Y:S01]  /*7200*/  UIADD3 UR6, UR10, 0x6, URZ ;  /* 0x000000060a067890 */ /* 0x000fe2000fffe03f */
[----:B-1----:R-:W-:Y:S01]  /*7210*/  FADD.FTZ R73, R21, R68 ;  /* 0x0000004415497221 */ /* 0x002fe20000010000 */
[----:B------:R-:W-:-:S03]  /*7220*/  UMOV UR7, 0x40000040 ;  /* 0x4000004000077882 */ /* 0x000fc60000000000 */
[----:B------:R-:W0:Y:S01]  /*7230*/  MUFU.EX2 R24, R24 ;  /* 0x0000001800187308 */ /* 0x000e220000000800 */
[----:B------:R-:W-:-:S07]  /*7240*/  FFMA.FTZ R68, R71, UR42, -R65 ;  /* 0x0000002a47447c23 */ /* 0x000fce0008010841 */
        /* <DEDUP_REMOVED lines=33> */
[----:B------:R-:W-:Y:S01]  /*7460*/  QGMMA.64x96x32.F32.E4M3.E4M3 R88, R136, gdesc[UR4], R88, gsb0 ;  /* 0x0160000488587df3 */ /* 0x000fe20008000858 */
        /* <DEDUP_REMOVED lines=24> */
[----:B--2---:R-:W-:-:S01]  /*75f0*/  FADD.FTZ R3, R67, R4 ;  /* 0x0000000443037221 */ /* 0x004fc20000010000 */
[----:B------:R-:W-:-:S06]  /*7600*/  IMAD.U32 R4, RZ, RZ, UR36 ;  /* 0x00000024ff047e24 */ /* 0x000fcc000f8e00ff */
[----:B------:R-:W2:Y:S01]  /*7610*/  MUFU.EX2 R68, R68 ;  /* 0x0000004400447308 */ /* 0x000ea20000000800 */
[----:B0-----:R-:W-:-:S07]  /*7620*/  FADD.FTZ R76, R48, R77 ;  /* 0x0000004d304c7221 */ /* 0x001fce0000010000 */
[----:B------:R-:W0:Y:S01]  /*7630*/  MUFU.EX2 R52, R52 ;  /* 0x0000003400347308 */ /* 0x000e220000000800 */
[----:B-1----:R-:W-:-:S01]  /*7640*/  FADD.FTZ R77, R49, R76 ;  /* 0x0000004c314d7221 */ /* 0x002fc20000010000 */
[--C-:B------:R-:W-:Y:S01]  /*7650*/  FFMA.FTZ R76, R86, UR42, -R65.reuse ;  /* 0x0000002a564c7c23 */ /* 0x100fe20008010841 */
[----:B------:R-:W-:-:S05]  /*7660*/  FFMA.FTZ R65, R87, UR42, -R65 ;  /* 0x0000002a57417c23 */ /* 0x000fca0008010841 */
[----:B------:R-:W1:Y:S01]  /*7670*/  MUFU.EX2 R70, R70 ;  /* 0x0000004600467308 */ /* 0x000e620000000800 */
[----:B--2---:R-:W-:-:S01]  /*7680*/  FADD.FTZ R79, R68, R3 ;  /* 0x00000003444f7221 */ /* 0x004fc20000010000 */
[----:B------:R-:W-:Y:S01]  /*7690*/  @!P1 LEA R3, R4, UR44, 0x3 ;  /* 0x0000002c04039c11 */ /* 0x000fe2000f8e18ff */
[----:B------:R-:W-:-:S04]  /*76a0*/  WARPGROUP.DEPBAR.LE gsb0, 0x0 ;  /* 0x00008000000079c5 */ /* 0x000fc80000010000 */
[----:B------:R-:W-:Y:S01]  /*76b0*/  @!P1 VIADD R3, R3, 0x19c40 ;  /* 0x00019c4003039836 */ /* 0x000fe20000000000 */
[----:B------:R-:W2:Y:S01]  /*76c0*/  MUFU.EX2 R53, R53 ;  /* 0x0000003500357308 */ /* 0x000ea20000000800 */
[----:B0-----:R-:W-:-:S03]  /*76d0*/  FADD.FTZ R4, R52, R77 ;  /* 0x0000004d34047221 */ /* 0x001fc60000010000 */
[----:B------:R-:W-:-:S04]  /*76e0*/  @!P1 PRMT R3, RZ, 0x654, R3 ;  /* 0x00000654ff039816 */ /* 0x000fc80000000003 */
[----:B------:R-:W0:Y:S01]  /*76f0*/  MUFU.EX2 R71, R71 ;  /* 0x0000004700477308 */ /* 0x000e220000000800 */
[----:B-1----:R-:W-:-:S01]  /*7700*/  FADD.FTZ R78, R70, R79 ;  /* 0x0000004f464e7221 */ /* 0x002fc20000010000 */
[----:B------:R1:W-:Y:S06]  /*7710*/  @!P1 SYNCS.ARRIVE.TRANS64.RED.A1T0 RZ, [R3+URZ], RZ ;  /* 0x000000ff03ff99a7 */ /* 0x0003ec000810043f */
[----:B------:R-:W3:Y:S01]  /*7720*/  MUFU.EX2 R56, R56 ;  /* 0x0000003800387308 */ /* 0x000ee20000000800 */
[----:B--2---:R-:W-:-:S07]  /*7730*/  FADD.FTZ R77, R53, R4 ;  /* 0x00000004354d7221 */ /* 0x004fce0000010000 */
[----:B------:R-:W2:Y:S01]  /*7740*/  MUFU.EX2 R72, R72 ;  /* 0x0000004800487308 */ /* 0x000ea20000000800 */
[----:B0-----:R-:W-:-:S07]  /*7750*/  FADD.FTZ R79, R71, R78 ;  /* 0x0000004e474f7221 */ /* 0x001fce0000010000 */
[----:B------:R-:W1:Y:S01]  /*7760*/  MUFU.EX2 R57, R57 ;  /* 0x0000003900397308 */ /* 0x000e620000000800 */
[----:B---3--:R-:W-:-:S07]  /*7770*/  FADD.FTZ R4, R56, R77 ;  /* 0x0000004d38047221 */ /* 0x008fce0000010000 */
        /* <DEDUP_REMOVED lines=18> */
[----:B--2---:R-:W-:-:S03]  /*78a0*/  FADD.FTZ R4, R7, R4 ;  /* 0x0000000407047221 */ /* 0x004fc60000010000 */
[----:B-1----:R-:W-:Y:S01]  /*78b0*/  FADD.FTZ R3, R65, R77 ;  /* 0x0000004d41037221 */ /* 0x002fe20000010000 */
[----:B------:R-:W-:Y:S06]  /*78c0*/  @!P0 BRA `(.L_x_9679) ;  /* 0x0000000000048947 */ /* 0x000fec0003800000 */
[----:B------:R-:W-:Y:S01]  /*78d0*/  BPT.TRAP 0x1 ;  /* 0x000000040000795c */ /* 0x000fe20000300000 */
.L_x_9679:
        /* <DEDUP_REMOVED lines=91> */
.L_x_9670:
[----:B------:R-:W-:Y:S06]  /*7e90*/  BAR.ARV 0x8, 0x1a0 ;  /* 0x0206800000007b1d */ /* 0x000fec0000002000 */
[----:B------:R-:W-:Y:S05]  /*7ea0*/  @!P0 BRA `(.L_x_9681) ;  /* 0x0000000000048947 */ /* 0x000fea0003800000 */
[----:B------:R-:W-:Y:S01]  /*7eb0*/  BPT.TRAP 0x1 ;  /* 0x000000040000795c */ /* 0x000fe20000300000 */
.L_x_9681:
[----:B------:R-:W-:Y:S01]  /*7ec0*/  ULEA UR14, UR36, UR44, 0x3 ;  /* 0x0000002c240e7291 */ /* 0x000fe2000f8e183f */
[----:B------:R-:W-:-:S05]  /*7ed0*/  IMAD.U32 R5, RZ, RZ, UR45 ;  /* 0x0000002dff057e24 */ /* 0x000fca000f8e00ff */
[----:B------:R-:W-:-:S04]  /*7ee0*/  SHF.L.U32 R5, R5, 0x1f, RZ ;  /* 0x0000001f05057819 */ /* 0x000fc800000006ff */
[----:B------:R0:W1:Y:S01]  /*7ef0*/  SYNCS.PHASECHK.TRANS64.TRYWAIT P1, [UR14+0x19c50], R5 ;  /* 0x019c5005ff0075a7 */ /* 0x000062000802014e */
[----:B------:R-:W-:Y:S05]  /*7f00*/  @!P0 BRA `(.L_x_9682) ;  /* 0x0000000000048947 */ /* 0x000fea0003800000 */
[----:B------:R-:W-:Y:S01]  /*7f10*/  BPT.TRAP 0x1 ;  /* 0x000000040000795c */ /* 0x000fe20000300000 */
.L_x_9682:
[----:B-1----:R-:W-:Y:S05]  /*7f20*/  @P1 BRA `(.L_x_9683) ;  /* 0x0000000000081947 */ /* 0x002fea0003800000 */
[----:B------:R-:W1:Y:S02]  /*7f30*/  SYNCS.PHASECHK.TRANS64.TRYWAIT P1, [UR14+0x19c50], R5 ;  /* 0x019c5005ff0075a7 */ /* 0x000e64000802014e */
[----:B-1----:R-:W-:Y:S05]  /*7f40*/  @!P1 BRA `(.L_x_9684) ;  /* 0x0000007400a89947 */ /* 0x002fea0003800000 */
.L_x_9683:
[----:B------:R-:W-:Y:S01]  /*7f50*/  ULDC.64 UR4, c[0x0][0x9a0] ;  /* 0x0002680000047ab9 */ /* 0x000fe20000000a00 */
[----:B------:R-:W-:Y:S01]  /*7f60*/  UIADD3 UR44, UR44, 0x3000, URZ ;  /* 0x000030002c2c7890 */ /* 0x000fe2000fffe03f */
[----:B------:R-:W-:Y:S01]  /*7f70*/  WARPGROUP.ARRIVE ;  /* 0x00000000000079c5 */ /* 0x000fe20000000000 */
[----:B------:R-:W-:Y:S01]  /*7f80*/  UISETP.NE.U32.AND UP0, UPT, UR4, URZ, UPT ;  /* 0x0000003f0400728c */ /* 0x000fe2000bf05070 */
[----:B01----:R-:W-:Y:S01]  /*7f90*/  IMAD.MOV.U32 R5, RZ, RZ, 0x3f800000 ;  /* 0x3f800000ff057424 */ /* 0x003fe200078e00ff */
[----:B------:R-:W-:Y:S02]  /*7fa0*/  USHF.R.U32.HI UR44, URZ, 0x4, UR44 ;  /* 0x000000043f2c7899 */ /* 0x000fe4000801162c */
[----:B------:R-:W-:Y:S02]  /*7fb0*/  UISETP.NE.AND.EX UP0, UPT, UR5, URZ, UPT, UP0 ;  /* 0x0000003f0500728c */ /* 0x000fe4000bf05300 */
[----:B------:R-:W-:-:S04]  /*7fc0*/  ULOP3.LUT UR44, UR44, 0x3fff, URZ, 0xc0, !UPT ;  /* 0x00003fff2c2c7892 */ /* 0x000fc8000f8ec03f */
[----:B------:R-:W-:Y:S01]  /*7fd0*/  ULOP3.LUT UR44, UR44, 0x10000, URZ, 0xfc, !UPT ;  /* 0x000100002c2c7892 */ /* 0x000fe2000f8efc3f */
[----:B------:R-:W-:-:S04]  /*7fe0*/  PLOP3.LUT P1, PT, PT, PT, UP0, 0x80, 0x0 ;  /* 0x000000000000781c */ /* 0x000fc80003f2f008 */
[----:B------:R-:W-:Y:S01]  /*7ff0*/  @UP0 ULDC.64 UR10, c[0x0][0x9c8] ;  /* 0x00027200000a0ab9 */ /* 0x000fe20000000a00 */
[----:B------:R-:W-:Y:S02]  /*8000*/  @UP0 USHF.R.S32.HI UR7, URZ, 0x1f, UR41 ;  /* 0x0000001f3f070899 */ /* 0x000fe40008011429 */
[----:B------:R-:W-:Y:S02]  /*8010*/  @UP0 UIMAD UR6, UR38, UR10, URZ ;  /* 0x0000000a260602a4 */ /* 0x000fe4000f8e023f */
[----:B------:R-:W-:Y:S01]  /*8020*/  @UP0 UIMAD.WIDE.U32 UR8, UR37, UR10, URZ ;  /* 0x0000000a250802a5 */ /* 0x000fe2000f8e003f */
[----:B------:R-:W-:Y:S01]  /*8030*/  @UP0 ULDC.64 UR12, c[0x0][0x9d0] ;  /* 0x00027400000c0ab9 */ /* 0x000fe20000000a00 */
[----:B------:R-:W-:Y:S02]  /*8040*/  @UP0 UIMAD UR10, UR37, UR11, UR6 ;  /* 0x0000000b250a02a4 */ /* 0x000fe4000f8e0206 */
[----:B------:R-:W-:Y:S02]  /*8050*/  UIMAD UR6, UR36, 0x300, UR44 ;  /* 0x00000300240678a4 */ /* 0x000fe4000f8e022c */
[----:B------:R-:W-:-:S02]  /*8060*/  @UP0 UIMAD UR7, UR7, UR12, URZ ;  /* 0x0000000c070702a4 */ /* 0x000fc4000f8e023f */
[----:B------:R-:W-:Y:S02]  /*8070*/  @UP0 UIADD3 UR9, UR9, UR10, URZ ;  /* 0x0000000a09090290 */ /* 0x000fe4000fffe03f */
[----:B------:R-:W-:Y:S02]  /*8080*/  @UP0 UIMAD UR10, UR41, UR13, UR7 ;  /* 0x0000000d290a02a4 */ /* 0x000fe4000f8e0207 */
[----:B------:R-:W-:Y:S01]  /*8090*/  @UP0 UIMAD.WIDE.U32 UR8, UR41, UR12, UR8 ;  /* 0x0000000c290802a5 */ /* 0x000fe2000f8e0008 */
[----:B------:R-:W-:Y:S02]  /*80a0*/  UMOV UR7, 0x40000040 ;  /* 0x4000004000077882 */ /* 0x000fe40000000000 */
[----:B------:R-:W-:Y:S01]  /*80b0*/  QGMMA.64x96x32.F32.E4M3.E4M3 R88, R148, gdesc[UR4], R88, gsb0 ;  /* 0x0160000494587df3 */ /* 0x000fe20008000858 */
        /* <DEDUP_REMOVED lines=15> */
[----:B------:R-:W1:Y:S01]  /*81b0*/  SHFL.BFLY PT, R9, R4, 0x2, 0x1f ;  /* 0x0c401f0004097f89 */ /* 0x000e6200000e0000 */
[----:B------:R-:W-:-:S03]  /*81c0*/  UIADD3 UR6, UR6, 0x6, URZ ;  /* 0x0000000606067890 */ /* 0x000fc6000fffe03f */
[----:B------:R-:W3:Y:S01]  /*81d0*/  SHFL.BFLY PT, R8, R3, 0x2, 0x1f ;  /* 0x0c401f0003087f89 */ /* 0x000ee200000e0000 */
[----:B------:R-:W-:Y:S01]  /*81e0*/  UMOV UR7, 0x40000040 ;  /* 0x4000004000077882 */ /* 0x000fe20000000000 */
[----:B------:R-:W-:Y:S02]  /*81f0*/  WARPGROUP.DEPBAR.LE gsb0, 0x0 ;  /* 0x00008000000079c5 */ /* 0x000fe40000010000 */
[----:B------:R-:W-:-:S06]  /*8200*/  WARPGROUP.ARRIVE ;  /* 0x00000000000079c5 */ /* 0x000fcc0000000000 */
[----:B------:R-:W-:Y:S01]  /*8210*/  QGMMA.64x96x32.F32.E4M3.E4M3 R88, R140, gdesc[UR8], R88, gsb0 ;  /* 0x016000088c587df3 */ /* 0x000fe20008000858 */
        /* <DEDUP_REMOVED lines=36> */
.L_x_9685:
        /* <DEDUP_REMOVED lines=58> */
.L_x_9652:
        /* <DEDUP_REMOVED lines=24> */
[----:B------:R-:W-:Y:S01]  /*8980*/  F2FP.BF16.F32.PACK_AB R12, R9, R12 ;  /* 0x0000000c090c723e */ /* 0x000fe200000010ff */
[----:B------:R-:W-:Y:S01]  /*8990*/  UISETP.NE.U32.AND UP0, UPT, UR6, URZ, UPT ;  /* 0x0000003f0600728c */ /* 0x000fe2000bf05070 */
[----:B------:R-:W-:Y:S01]  /*89a0*/  F2FP.BF16.F32.PACK_AB R135, R135, R8 ;  /* 0x000000088787723e */ /* 0x000fe200000010ff */
[----:B------:R-:W-:Y:S01]  /*89b0*/  UISETP.NE.AND.EX UP1, UPT, UR5, URZ, UPT, UP1 ;  /* 0x0000003f0500728c */ /* 0x000fe2000bf25310 */
[----:B------:R-:W-:Y:S01]  /*89c0*/  F2FP.BF16.F32.PACK_AB R39, R39, R46 ;  /* 0x0000002e2727723e */ /* 0x000fe200000010ff */
[----:B------:R-:W-:Y:S01]  /*89d0*/  USHF.L.U32 UR8, UR37, 0x2, URZ ;  /* 0x0000000225087899 */ /* 0x000fe2000800063f */
[----:B------:R-:W-:Y:S01]  /*89e0*/  F2FP.BF16.F32.PACK_AB R10, R5, R10 ;  /* 0x0000000a050a723e */ /* 0x000fe200000010ff */
[----:B------:R-:W-:Y:S01]  /*89f0*/  UISETP.NE.AND.EX UP0, UPT, UR7, URZ, UPT, UP0 ;  /* 0x0000003f0700728c */ /* 0x000fe2000bf05300 */
[----:B-1----:R-:W-:Y:S01]  /*8a00*/  LOP3.LUT P0, R6, R63, 0x3, RZ, 0xc0, !PT ;  /* 0x000000033f067812 */ /* 0x002fe2000780c0ff */
[----:B------:R-:W-:Y:S01]  /*8a10*/  USHF.L.U64.HI UR9, UR37, 0x2, UR38 ;  /* 0x0000000225097899 */ /* 0x000fe20008010226 */
[----:B------:R-:W-:Y:S01]  /*8a20*/  F2FP.BF16.F32.PACK_AB R11, R11, R14 ;  /* 0x0000000e0b0b723e */ /* 0x000fe200000010ff */
[----:B------:R-:W-:Y:S01]  /*8a30*/  UIADD3 UR6, UP2, UR8, UR6, URZ ;  /* 0x0000000608067290 */ /* 0x000fe2000ff5e03f */
[----:B------:R-:W-:-:S02]  /*8a40*/  ISETP.EQ.OR P0, PT, R6, 0x3, !P0 ;  /* 0x000000030600780c */ /* 0x000fc40004702670 */
[----:B------:R-:W-:Y:S01]  /*8a50*/  F2FP.BF16.F32.PACK_AB R53, R53, R56 ;  /* 0x000000383535723e */ /* 0x000fe200000010ff */
[----:B------:R-:W-:Y:S01]  /*8a60*/  @UP1 UIADD3 UR4, UP3, UR8, UR4, URZ ;  /* 0x0000000408041290 */ /* 0x000fe2000ff7e03f */
[----:B------:R-:W-:Y:S01]  /*8a70*/  SEL R47, R51, R50, P0 ;  /* 0x00000032332f7207 */ /* 0x000fe20000000000 */
[----:B------:R-:W-:Y:S01]  /*8a80*/  UIADD3.X UR7, UR9, UR7, URZ, UP2, !UPT ;  /* 0x0000000709077290 */ /* 0x000fe200097fe43f */
[----:B------:R-:W-:Y:S01]  /*8a90*/  SEL R50, R50, R51, P0 ;  /* 0x0000003332327207 */ /* 0x000fe20000000000 */
[----:B------:R-:W-:Y:S01]  /*8aa0*/  @UP1 UIADD3.X UR5, UR9, UR5, URZ, UP3, !UPT ;  /* 0x0000000509051290 */ /* 0x000fe20009ffe43f */
[----:B------:R-:W-:Y:S02]  /*8ab0*/  SEL R51, R12, R135, P0 ;  /* 0x000000870c337207 */ /* 0x000fe40000000000 */
[----:B------:R-:W-:Y:S02]  /*8ac0*/  SEL R46, R135, R12, P0 ;  /* 0x0000000c872e7207 */ /* 0x000fe40000000000 */
[----:B------:R-:W-:-:S02]  /*8ad0*/  F2FP.BF16.F32.PACK_AB R25, R25, R28 ;  /* 0x0000001c1919723e */ /* 0x000fc400000010ff */
[----:B------:R-:W-:Y:S02]  /*8ae0*/  MOV R6, R0 ;  /* 0x0000000000067202 */ /* 0x000fe40000000f00 */
[----:B0-----:R-:W-:Y:S02]  /*8af0*/  MOV R7, R49 ;  /* 0x0000003100077202 */ /* 0x001fe40000000f00 */
[----:B------:R-:W-:Y:S02]  /*8b00*/  F2FP.BF16.F32.PACK_AB R32, R29, R32 ;  /* 0x000000201d20723e */ /* 0x000fe400000010ff */
[----:B------:R-:W-:Y:S01]  /*8b10*/  SEL R41, R11, R10, P0 ;  /* 0x0000000a0b297207 */ /* 0x000fe20000000000 */
[----:B------:R-:W-:Y:S01]  /*8b20*/  IMAD.WIDE R8, R153, 0x2, R6 ;  /* 0x0000000299087825 */ /* 0x000fe200078e0206 */
[----:B------:R-:W-:Y:S02]  /*8b30*/  SEL R28, R10, R11, P0 ;  /* 0x0000000b0a1c7207 */ /* 0x000fe40000000000 */
[----:B------:R-:W-:-:S02]  /*8b40*/  SEL R29, R53, R52, P0 ;  /* 0x00000034351d7207 */ /* 0x000fc40000000000 */
[C---:B------:R-:W-:Y:S02]  /*8b50*/  LOP3.LUT R5, R8.reuse, 0x180, RZ, 0xc0, !PT ;  /* 0x0000018008057812 */ /* 0x040fe400078ec0ff */
[----:B------:R-:W-:Y:S02]  /*8b60*/  IADD3 R12, P5, R8, 0x20, RZ ;  /* 0x00000020080c7810 */ /* 0x000fe40007fbe0ff */
[----:B------:R-:W-:Y:S02]  /*8b70*/  SHF.R.U64 R5, R5, 0x3, RZ ;  /* 0x0000000305057819 */ /* 0x000fe400000012ff */
[----:B------:R-:W-:Y:S02]  /*8b80*/  LOP3.LUT R10, R12, 0x180, RZ, 0xc0, !PT ;  /* 0x000001800c0a7812 */ /* 0x000fe400078ec0ff */
[----:B------:R-:W-:Y:S02]  /*8b90*/  F2FP.BF16.F32.PACK_AB R60, R57, R60 ;  /* 0x0000003c393c723e */ /* 0x000fe400000010ff */
[----:B------:R-:W-:-:S02]  /*8ba0*/  F2FP.BF16.F32.PACK_AB R58, R55, R58 ;  /* 0x0000003a373a723e */ /* 0x000fc400000010ff */
[----:B------:R-:W-:Y:S02]  /*8bb0*/  F2FP.BF16.F32.PACK_AB R33, R33, R36 ;  /* 0x000000242121723e */ /* 0x000fe400000010ff */
[----:B------:R-:W-:Y:S02]  /*8bc0*/  SEL R52, R52, R53, P0 ;  /* 0x0000003534347207 */ /* 0x000fe40000000000 */
[C---:B------:R-:W-:Y:S02]  /*8bd0*/  IADD3 R14, P4, R8.reuse, 0x3000, RZ ;  /* 0x00003000080e7810 */ /* 0x040fe40007f9e0ff */
[C---:B------:R-:W-:Y:S02]  /*8be0*/  IADD3 R53, P3, R8.reuse, 0x3020, RZ ;  /* 0x0000302008357810 */ /* 0x040fe40007f7e0ff */
[C---:B------:R-:W-:Y:S02]  /*8bf0*/  IADD3 R55, P2, R8.reuse, 0x6000, RZ ;  /* 0x0000600008377810 */ /* 0x040fe40007f5e0ff */
[----:B------:R-:W-:-:S02]  /*8c00*/  IADD3 R57, P1, R8, 0x6020, RZ ;  /* 0x0000602008397810 */ /* 0x000fc40007f3e0ff */
[----:B------:R-:W-:Y:S01]  /*8c10*/  F2FP.BF16.F32.PACK_AB R24, R15, R24 ;  /* 0x000000180f18723e */ /* 0x000fe200000010ff */
[--C-:B------:R-:W-:Y:S01]  /*8c20*/  IMAD.X R15, RZ, RZ, R9.reuse, P3 ;  /* 0x000000ffff0f7224 */ /* 0x100fe200018e0609 */
[----:B------:R-:W-:Y:S01]  /*8c30*/  LOP3.LUT R8, R5, R8, RZ, 0x3c, !PT ;  /* 0x0000000805087212 */ /* 0x000fe200078e3cff */
[----:B------:R-:W-:Y:S01]  /*8c40*/  IMAD.X R11, RZ, RZ, R9, P1 ;  /* 0x000000ffff0b7224 */ /* 0x000fe200008e0609 */
[----:B------:R-:W-:Y:S02]  /*8c50*/  F2FP.BF16.F32.PACK_AB R44, R37, R44 ;  /* 0x0000002c252c723e */ /* 0x000fe400000010ff */
[----:B------:R-:W-:Y:S02]  /*8c60*/  SHF.R.U64 R5, R10, 0x3, RZ ;  /* 0x000000030a057819 */ /* 0x000fe400000012ff */
[----:B------:R-:W-:Y:S02]  /*8c70*/  SEL R37, R33, R32, P0 ;  /* 0x0000002021257207 */ /* 0x000fe40000000000 */
[----:B------:R-:W-:-:S02]  /*8c80*/  F2FP.BF16.F32.PACK_AB R21, R21, R26 ;  /* 0x0000001a1515723e */ /* 0x000fc400000010ff */
[----:B------:R-:W-:Y:S02]  /*8c90*/  SEL R32, R32, R33, P0 ;  /* 0x0000002120207207 */ /* 0x000fe40000000000 */
[----:B------:R-:W-:Y:S02]  /*8ca0*/  SEL R33, R25, R24, P0 ;  /* 0x0000001819217207 */ /* 0x000fe40000000000 */
[----:B------:R-:W-:Y:S01]  /*8cb0*/  SEL R26, R24, R25, P0 ;  /* 0x00000019181a7207 */ /* 0x000fe20000000000 */
[----:B------:R-:W-:Y:S01]  /*8cc0*/  IMAD.X R25, RZ, RZ, R9, P5 ;  /* 0x000000ffff197224 */ /* 0x000fe200028e0609 */
[----:B------:R-:W-:Y:S02]  /*8cd0*/  F2FP.BF16.F32.PACK_AB R38, R35, R38 ;  /* 0x000000262326723e */ /* 0x000fe400000010ff */
[----:B------:R-:W-:Y:S02]  /*8ce0*/  LOP3.LUT R24, R5, R12, RZ, 0x3c, !PT ;  /* 0x0000000c05187212 */ /* 0x000fe400078e3cff */
[----:B------:R-:W-:-:S02]  /*8cf0*/  LOP3.LUT R5, R14, 0x180, RZ, 0xc0, !PT ;  /* 0x000001800e057812 */ /* 0x000fc400078ec0ff */
[----:B------:R-:W-:Y:S02]  /*8d00*/  F2FP.BF16.F32.PACK_AB R45, R45, R48 ;  /* 0x000000302d2d723e */ /* 0x000fe400000010ff */
[----:B------:R-:W-:Y:S02]  /*8d10*/  F2FP.BF16.F32.PACK_AB R31, R31, R34 ;  /* 0x000000221f1f723e */ /* 0x000fe400000010ff */
[----:B------:R-:W-:Y:S02]  /*8d20*/  F2FP.BF16.F32.PACK_AB R30, R27, R30 ;  /* 0x0000001e1b1e723e */ /* 0x000fe400000010ff */
[----:B------:R-:W-:Y:S02]  /*8d30*/  F2FP.BF16.F32.PACK_AB R61, R61, R64 ;  /* 0x000000403d3d723e */ /* 0x000fe400000010ff */
[----:B------:R-:W-:Y:S02]  /*8d40*/  F2FP.BF16.F32.PACK_AB R59, R59, R62 ;  /* 0x0000003e3b3b723e */ /* 0x000fe400000010ff */
[----:B------:R-:W-:Y:S01]  /*8d50*/  F2FP.BF16.F32.PACK_AB R20, R13, R20 ;  /* 0x000000140d14723e */ /* 0x000fe200000010ff */
[----:B------:R-:W-:Y:S01]  /*8d60*/  IMAD.X R13, RZ, RZ, R9, P2 ;  /* 0x000000ffff0d7224 */ /* 0x000fe200010e0609 */
[----:B------:R-:W-:-:S02]  /*8d70*/  SEL R49, R39, R38, P0 ;  /* 0x0000002627317207 */ /* 0x000fc40000000000 */
[----:B------:R-:W-:Y:S02]  /*8d80*/  SEL R38, R38, R39, P0 ;  /* 0x0000002726267207 */ /* 0x000fe40000000000 */
[----:B------:R-:W-:Y:S02]  /*8d90*/  SHF.R.U64 R5, R5, 0x3, RZ ;  /* 0x0000000305057819 */ /* 0x000fe400000012ff */
[----:B------:R-:W-:Y:S02]  /*8da0*/  SEL R35, R45, R44, P0 ;  /* 0x0000002c2d237207 */ /* 0x000fe40000000000 */
[----:B------:R-:W-:Y:S02]  /*8db0*/  SEL R39, R31, R30, P0 ;  /* 0x0000001e1f277207 */ /* 0x000fe40000000000 */
[----:B------:R-:W-:Y:S02]  /*8dc0*/  SEL R44, R44, R45, P0 ;  /* 0x0000002d2c2c7207 */ /* 0x000fe40000000000 */
[----:B------:R-:W-:-:S02]  /*8dd0*/  SEL R30, R30, R31, P0 ;  /* 0x0000001f1e1e7207 */ /* 0x000fc40000000000 */
[----:B------:R-:W-:Y:S02]  /*8de0*/  SEL R27, R61, R60, P0 ;  /* 0x0000003c3d1b7207 */ /* 0x000fe40000000000 */
[----:B------:R-:W-:Y:S02]  /*8df0*/  SEL R45, R59, R58, P0 ;  /* 0x0000003a3b2d7207 */ /* 0x000fe40000000000 */
[----:B------:R-:W-:Y:S02]  /*8e00*/  SEL R31, R21, R20, P0 ;  /* 0x00000014151f7207 */ /* 0x000fe40000000000 */
[----:B------:R-:W-:Y:S01]  /*8e10*/  SEL R34, R20, R21, P0 ;  /* 0x0000001514227207 */ /* 0x000fe20000000000 */
[----:B------:R-:W-:Y:S01]  /*8e20*/  IMAD.X R21, RZ, RZ, R9, P4 ;  /* 0x000000ffff157224 */ /* 0x000fe200020e0609 */
[----:B------:R-:W-:Y:S02]  /*8e30*/  SEL R60, R60, R61, P0 ;  /* 0x0000003d3c3c7207 */ /* 0x000fe40000000000 */
[----:B------:R-:W-:-:S02]  /*8e40*/  SEL R58, R58, R59, P0 ;  /* 0x0000003b3a3a7207 */ /* 0x000fc40000000000 */
[----:B------:R-:W-:Y:S02]  /*8e50*/  LOP3.LUT R20, R5, R14, RZ, 0x3c, !PT ;  /* 0x0000000e05147212 */ /* 0x000fe400078e3cff */
[----:B------:R-:W-:Y:S02]  /*8e60*/  LOP3.LUT R10, R53, 0x180, RZ, 0xc0, !PT ;  /* 0x00000180350a7812 */ /* 0x000fe400078ec0ff */
[----:B------:R-:W-:Y:S02]  /*8e70*/  LOP3.LUT R36, R57, 0x180, RZ, 0xc0, !PT ;  /* 0x0000018039247812 */ /* 0x000fe400078ec0ff */
[----:B------:R-:W-:Y:S02]  /*8e80*/  SHF.R.U64 R10, R10, 0x3, RZ ;  /* 0x000000030a0a7819 */ /* 0x000fe400000012ff */
[----:B------:R-:W-:Y:S02]  /*8e90*/  SHF.R.U64 R36, R36, 0x3, RZ ;  /* 0x0000000324247819 */ /* 0x000fe400000012ff */
[----:B------:R-:W-:-:S02]  /*8ea0*/  MOV R56, R20 ;  /* 0x0000001400387202 */ /* 0x000fc40000000f00 */
[----:B------:R-:W-:Y:S02]  /*8eb0*/  LOP3.LUT R14, R10, R53, RZ, 0x3c, !PT ;  /* 0x000000350a0e7212 */ /* 0x000fe400078e3cff */
[----:B------:R-:W-:Y:S02]  /*8ec0*/  LOP3.LUT R10, R36, R57, RZ, 0x3c, !PT ;  /* 0x00000039240a7212 */ /* 0x000fe400078e3cff */
[----:B------:R-:W-:Y:S02]  /*8ed0*/  LOP3.LUT R12, R55, 0x180, RZ, 0xc0, !PT ;  /* 0x00000180370c7812 */ /* 0x000fe400078ec0ff */
[----:B------:R-:W-:Y:S02]  /*8ee0*/  MOV R59, R8 ;  /* 0x00000008003b7202 */ /* 0x000fe40000000f00 */
[----:B------:R-:W-:Y:S02]  /*8ef0*/  SHF.R.U64 R12, R12, 0x3, RZ ;  /* 0x000000030c0c7819 */ /* 0x000fe400000012ff */
[----:B------:R-:W-:-:S02]  /*8f00*/  MOV R53, R10 ;  /* 0x0000000a00357202 */ /* 0x000fc40000000f00 */
[----:B------:R-:W-:Y:S02]  /*8f10*/  LOP3.LUT R12, R12, R55, RZ, 0x3c, !PT ;  /* 0x000000370c0c7212 */ /* 0x000fe400078e3cff */
[----:B------:R-:W-:Y:S02]  /*8f20*/  MOV R55, R14 ;  /* 0x0000000e00377202 */ /* 0x000fe40000000f00 */
        /* <DEDUP_REMOVED lines=23> */
[----:B------:R-:W2:Y:S01]  /*90a0*/  SHFL.IDX PT, R32, R32, R5, 0x1c1f ;  /* 0x001c1f0520207589 */ /* 0x000ea200000e0000 */
[----:B---3--:R-:W-:Y:S02]  /*90b0*/  SEL R13, R47, R50, P0 ;  /* 0x000000322f0d7207 */ /* 0x008fe40000000000 */
[----:B------:R-:W-:Y:S01]  /*90c0*/  SEL R15, R50, R47, P0 ;  /* 0x0000002f320f7207 */ /* 0x000fe20000000000 */
[----:B------:R-:W-:Y:S04]  /*90d0*/  SHFL.IDX PT, R33, R33, R2, 0x1c1f ;  /* 0x001c1f0221217589 */ /* 0x000fe800000e0000 */
[----:B------:R-:W-:Y:S04]  /*90e0*/  SHFL.IDX PT, R39, R39, R2, 0x1c1f ;  /* 0x001c1f0227277589 */ /* 0x000fe800000e0000 */
[----:B------:R3:W4:Y:S01]  /*90f0*/  SHFL.IDX PT, R20, R26, R5, 0x1c1f ;  /* 0x001c1f051a147589 */ /* 0x00072200000e0000 */
[----:B0-----:R-:W-:-:S03]  /*9100*/  SEL R24, R35, R44, P0 ;  /* 0x0000002c23187207 */ /* 0x001fc60000000000 */
[----:B------:R2:W0:Y:S04]  /*9110*/  SHFL.IDX PT, R40, R30, R5, 0x1c1f ;  /* 0x001c1f051e287589 */ /* 0x00042800000e0000 */
[----:B------:R-:W-:Y:S01]  /*9120*/  SHFL.IDX PT, R21, R31, R2, 0x1c1f ;  /* 0x001c1f021f157589 */ /* 0x000fe200000e0000 */
[----:B-1----:R-:W-:Y:S02]  /*9130*/  SEL R25, R49, R38, P0 ;  /* 0x0000002631197207 */ /* 0x002fe40000000000 */
[----:B---3--:R-:W-:Y:S01]  /*9140*/  SEL R26, R44, R35, P0 ;  /* 0x000000232c1a7207 */ /* 0x008fe20000000000 */
[----:B------:R4:W1:Y:S01]  /*9150*/  SHFL.IDX PT, R42, R34, R5, 0x1c1f ;  /* 0x001c1f05222a7589 */ /* 0x00086200000e0000 */
[----:B------:R-:W-:Y:S02]  /*9160*/  SEL R27, R38, R49, P0 ;  /* 0x00000031261b7207 */ /* 0x000fe40000000000 */
[----:B--2---:R-:W-:Y:S01]  /*9170*/  SEL R30, R32, R37, P0 ;  /* 0x00000025201e7207 */ /* 0x004fe20000000000 */
[----:B------:R-:W-:Y:S04]  /*9180*/  SHFL.IDX PT, R41, R41, R2, 0x1c1f ;  /* 0x001c1f0229297589 */ /* 0x000fe800000e0000 */
[----:B------:R-:W-:Y:S04]  /*9190*/  SHFL.IDX PT, R51, R51, R2, 0x1c1f ;  /* 0x001c1f0233337589 */ /* 0x000fe800000e0000 */
[----:B------:R2:W3:Y:S01]  /*91a0*/  SHFL.IDX PT, R36, R28, R5, 0x1c1f ;  /* 0x001c1f051c247589 */ /* 0x0004e200000e0000 */
[----:B----4-:R-:W-:-:S03]  /*91b0*/  SEL R34, R20, R33, P0 ;  /* 0x0000002114227207 */ /* 0x010fc60000000000 */
[----:B------:R4:W5:Y:S01]  /*91c0*/  SHFL.IDX PT, R48, R46, R5, 0x1c1f ;  /* 0x001c1f052e307589 */ /* 0x00096200000e0000 */
[----:B0-----:R-:W-:Y:S02]  /*91d0*/  SEL R29, R39, R40, P0 ;  /* 0x00000028271d7207 */ /* 0x001fe40000000000 */
[----:B------:R-:W-:Y:S01]  /*91e0*/  SEL R31, R40, R39, P0 ;  /* 0x00000027281f7207 */ /* 0x000fe20000000000 */
[----:B------:R-:W-:Y:S01]  /*91f0*/  BAR.SYNC.DEFER_BLOCKING 0x1, 0x180 ;  /* 0x0046000000007b1d */ /* 0x000fe20000010000 */
[----:B--2---:R-:W-:Y:S02]  /*9200*/  SEL R28, R37, R32, P0 ;  /* 0x00000020251c7207 */ /* 0x004fe40000000000 */
[----:B------:R-:W-:Y:S02]  /*9210*/  SEL R32, R33, R20, P0 ;  /* 0x0000001421207207 */ /* 0x000fe40000000000 */
[----:B-1----:R-:W-:Y:S02]  /*9220*/  SEL R33, R21, R42, P0 ;  /* 0x0000002a15217207 */ /* 0x002fe40000000000 */
[----:B------:R-:W-:-:S02]  /*9230*/  SEL R35, R42, R21, P0 ;  /* 0x000000152a237207 */ /* 0x000fc40000000000 */
[----:B---3--:R-:W-:Y:S02]  /*9240*/  SEL R44, R41, R36, P0 ;  /* 0x00000024292c7207 */ /* 0x008fe40000000000 */
[----:B----4-:R-:W-:Y:S02]  /*9250*/  SEL R46, R36, R41, P0 ;  /* 0x00000029242e7207 */ /* 0x010fe40000000000 */
[----:B-----5:R-:W-:Y:S02]  /*9260*/  SEL R45, R51, R48, P0 ;  /* 0x00000030332d7207 */ /* 0x020fe40000000000 */
[----:B------:R-:W-:Y:S01]  /*9270*/  SEL R47, R48, R51, P0 ;  /* 0x00000033302f7207 */ /* 0x000fe20000000000 */
[----:B------:R0:W-:Y:S01]  /*9280*/  STSM.16.M88.4 [R59], R8 ;  /* 0x000000083b007844 */ /* 0x0001e20000000200 */
[----:B------:R-:W-:-:S03]  /*9290*/  PLOP3.LUT P0, PT, PT, PT, UP1, 0x80, 0x0 ;  /* 0x000000000000781c */ /* 0x000fc60003f0f018 */
[----:B------:R1:W-:Y:S04]  /*92a0*/  STSM.16.M88.4 [R57], R12 ;  /* 0x0000000c39007844 */ /* 0x0003e80000000200 */
[----:B------:R1:W-:Y:S04]  /*92b0*/  STSM.16.M88.4 [R56], R24 ;  /* 0x0000001838007844 */ /* 0x0003e80000000200 */
[----:B------:R1:W-:Y:S04]  /*92c0*/  STSM.16.M88.4 [R55], R28 ;  /* 0x0000001c37007844 */ /* 0x0003e80000000200 */
[----:B------:R1:W-:Y:S01]  /*92d0*/  STSM.16.M88.4 [R54], R32 ;  /* 0x0000002036007844 */ /* 0x0003e20000000200 */
[----:B0-----:R-:W-:-:S02]  /*92e0*/  IMAD.U32 R8, RZ, RZ, UR6 ;  /* 0x00000006ff087e24 */ /* 0x001fc4000f8e00ff */
[----:B------:R-:W-:Y:S01]  /*92f0*/  IMAD.U32 R9, RZ, RZ, UR7 ;  /* 0x00000007ff097e24 */ /* 0x000fe2000f8e00ff */
        /* <DEDUP_REMOVED lines=20> */
.L_x_9688:
[----:B------:R-:W-:Y:S01]  /*9440*/  USHF.R.S32.HI UR12, URZ, 0x1f, UR40 ;  /* 0x0000001f3f0c7899 */ /* 0x000fe20008011428 */
[----:B------:R-:W-:Y:S01]  /*9450*/  LOP3.LUT R8, R5, 0x180, RZ, 0xc0, !PT ;  /* 0x0000018005087812 */ /* 0x000fe200078ec0ff */
[----:B------:R-:W-:Y:S01]  /*9460*/  ULDC.64 UR10, c[0x0][0xb70] ;  /* 0x0002dc00000a7ab9 */ /* 0x000fe20000000a00 */
[----:B------:R-:W-:Y:S01]  /*9470*/  USHF.R.S32.HI UR5, URZ, 0x1f, UR4 ;  /* 0x0000001f3f057899 */ /* 0x000fe20008011404 */
[----:B------:R-:W-:Y:S01]  /*9480*/  IMAD.U32 R9, RZ, RZ, UR39 ;  /* 0x00000027ff097e24 */ /* 0x000fe2000f8e00ff */
[----:B------:R-:W-:Y:S01]  /*9490*/  UIMAD UR9, UR12, UR10, URZ ;  /* 0x0000000a0c0972a4 */ /* 0x000fe2000f8e023f */
[----:B------:R-:W-:Y:S01]  /*94a0*/  SHF.R.U64 R8, R8, 0x3, RZ ;  /* 0x0000000308087819 */ /* 0x000fe200000012ff */
[----:B------:R-:W-:Y:S01]  /*94b0*/  UIMAD.WIDE.U32 UR6, UR40, UR10, UR4 ;  /* 0x0000000a280672a5 */ /* 0x000fe2000f8e0004 */
[----:B------:R-:W-:Y:S01]  /*94c0*/  IMAD R9, R9, 0xc0, R22 ;  /* 0x000000c009097824 */ /* 0x000fe200078e0216 */
[----:B------:R-:W-:Y:S01]  /*94d0*/  UIMAD UR9, UR40, UR11, UR9 ;  /* 0x0000000b280972a4 */ /* 0x000fe2000f8e0209 */
[----:B------:R-:W-:Y:S01]  /*94e0*/  LOP3.LUT R8, R8, R5, RZ, 0x3c, !PT ;  /* 0x0000000508087212 */ /* 0x000fe200078e3cff */
[----:B------:R-:W-:Y:S01]  /*94f0*/  USEL UR38, UR38, URZ, !UP0 ;  /* 0x0000003f26267287 */ /* 0x000fe2000c000000 */
[----:B------:R-:W-:Y:S01]  /*9500*/  LOP3.LUT P0, RZ, R23, 0x3, RZ, 0xc0, !PT ;  /* 0x0000000317ff7812 */ /* 0x000fe2000780c0ff */
[----:B------:R-:W-:Y:S01]  /*9510*/  ULDC.64 UR10, c[0x0][0xb78] ;  /* 0x0002de00000a7ab9 */ /* 0x000fe20000000a00 */
[----:B------:R-:W-:Y:S01]  /*9520*/  UIADD3 UR7, UR7, UR9, URZ ;  /* 0x0000000907077290 */ /* 0x000fe2000fffe03f */
[----:B------:R-:W-:Y:S01]  /*9530*/  SHF.R.S32.HI R2, RZ, 0x1f, R9 ;  /* 0x0000001fff027819 */ /* 0x000fe20000011409 */
[----:B------:R-:W-:Y:S01]  /*9540*/  USEL UR37, UR37, URZ, !UP0 ;  /* 0x0000003f25257287 */ /* 0x000fe2000c000000 */
[C---:B------:R-:W-:Y:S01]  /*9550*/  IADD3 R33, P5, R6.reuse, 0x3000, RZ ;  /* 0x0000300006217810 */ /* 0x040fe20007fbe0ff */
[----:B------:R-:W-:Y:S01]  /*9560*/  UIMAD UR9, UR38, UR10, URZ ;  /* 0x0000000a260972a4 */ /* 0x000fe2000f8e023f */
[C---:B------:R-:W-:Y:S01]  /*9570*/  IADD3 R13, P4, R6.reuse, 0x4800, RZ ;  /* 0x00004800060d7810 */ /* 0x040fe20007f9e0ff */
[----:B------:R-:W-:Y:S01]  /*9580*/  UIMAD.WIDE.U32 UR6, UR37, UR10, UR6 ;  /* 0x0000000a250672a5 */ /* 0x000fe2000f8e0006 */
[----:B------:R-:W-:Y:S01]  /*9590*/  IADD3 R37, P3, R6, 0x6000, RZ ;  /* 0x0000600006257810 */ /* 0x000fe20007f7e0ff */
        /* <DEDUP_REMOVED lines=9> */
[----:B------:R-:W-:Y:S01]  /*9630*/  ISETP.GE.OR P1, PT, R9, UR8, P0 ;  /* 0x0000000809007c0c */ /* 0x000fe20008726670 */
[----:B------:R-:W-:Y:S01]  /*9640*/  IMAD.X R9, RZ, RZ, R7, P6 ;  /* 0x000000ffff097224 */ /* 0x000fe200030e0607 */
[----:B------:R-:W-:Y:S01]  /*9650*/  LEA.HI.X R41, R5, UR11, R10, 0x2, P2 ;  /* 0x0000000b05297c11 */ /* 0x000fe200090f140a */
[----:B------:R-:W-:Y:S01]  /*9660*/  ULDC.64 UR6, c[0x0][0xaa0] ;  /* 0x0002a80000067ab9 */ /* 0x000fe20000000a00 */
[----:B------:R-:W-:-:S02]  /*9670*/  IADD3 R5, P2, R6, 0x7800, RZ ;  /* 0x0000780006057810 */ /* 0x000fc40007f5e0ff */
[----:B------:R-:W-:Y:S02]  /*9680*/  LOP3.LUT R36, R37, 0x180, RZ, 0xc0, !PT ;  /* 0x0000018025247812 */ /* 0x000fe400078ec0ff */
[----:B------:R-:W-:Y:S01]  /*9690*/  ISETP.GE.OR P0, PT, R2, UR8, P0 ;  /* 0x0000000802007c0c */ /* 0x000fe20008706670 */
[----:B------:R-:W-:Y:S01]  /*96a0*/  IMAD.X R25, RZ, RZ, R7, P2 ;  /* 0x000000ffff197224 */ /* 0x000fe200010e0607 */
[----:B------:R-:W-:Y:S02]  /*96b0*/  LOP3.LUT R2, R5, 0x180, RZ, 0xc0, !PT ;  /* 0x0000018005027812 */ /* 0x000fe400078ec0ff */
[----:B------:R-:W-:Y:S01]  /*96c0*/  LOP3.LUT R11, R6, 0x180, RZ, 0xc0, !PT ;  /* 0x00000180060b7812 */ /* 0x000fe200078ec0ff */
[----:B------:R0:W-:Y:S01]  /*96d0*/  @!P1 STG.E desc[UR50][R40.64], R3 ;  /* 0x0000000328009986 */ /* 0x0001e2000c101932 */
[----:B------:R-:W-:Y:S02]  /*96e0*/  SHF.R.U64 R32, R32, 0x3, RZ ;  /* 0x0000000320207819 */ /* 0x000fe400000012ff */
[----:B------:R-:W-:-:S02]  /*96f0*/  SHF.R.U64 R12, R12, 0x3, RZ ;  /* 0x000000030c0c7819 */ /* 0x000fc400000012ff */
[----:B------:R-:W-:Y:S02]  /*9700*/  SHF.R.U64 R36, R36, 0x3, RZ ;  /* 0x0000000324247819 */ /* 0x000fe400000012ff */
[----:B------:R-:W-:Y:S01]  /*9710*/  SHF.R.U64 R2, R2, 0x3, RZ ;  /* 0x0000000302027819 */ /* 0x000fe200000012ff */
[----:B------:R-:W-:Y:S01]  /*9720*/  UIMAD UR5, UR5, UR6, URZ ;  /* 0x00000006050572a4 */ /* 0x000fe2000f8e023f */
[----:B------:R-:W-:Y:S01]  /*9730*/  SHF.R.U64 R11, R11, 0x3, RZ ;  /* 0x000000030b0b7819 */ /* 0x000fe200000012ff */
[--C-:B------:R-:W-:Y:S01]  /*9740*/  IMAD.MOV.U32 R20, RZ, RZ, R16.reuse ;  /* 0x000000ffff147224 */ /* 0x100fe200078e0010 */
[----:B------:R-:W-:Y:S01]  /*9750*/  LOP3.LUT R32, R32, R33, RZ, 0x3c, !PT ;  /* 0x0000002120207212 */ /* 0x000fe200078e3cff */
[--C-:B------:R-:W-:Y:S01]  /*9760*/  IMAD.X R33, RZ, RZ, R7.reuse, P5 ;  /* 0x000000ffff217224 */ /* 0x100fe200028e0607 */
[----:B------:R-:W-:Y:S01]  /*9770*/  LOP3.LUT R12, R12, R13, RZ, 0x3c, !PT ;  /* 0x0000000d0c0c7212 */ /* 0x000fe200078e3cff */
[--C-:B------:R-:W-:Y:S01]  /*9780*/  IMAD.X R13, RZ, RZ, R7.reuse, P4 ;  /* 0x000000ffff0d7224 */ /* 0x100fe200020e0607 */
[----:B------:R-:W-:Y:S01]  /*9790*/  LOP3.LUT R36, R36, R37, RZ, 0x3c, !PT ;  /* 0x0000002524247212 */ /* 0x000fe200078e3cff */
[----:B------:R-:W-:Y:S01]  /*97a0*/  IMAD.X R37, RZ, RZ, R7, P3 ;  /* 0x000000ffff257224 */ /* 0x000fe200018e0607 */
[----:B------:R-:W-:Y:S01]  /*97b0*/  LOP3.LUT R24, R2, R5, RZ, 0x3c, !PT ;  /* 0x0000000502187212 */ /* 0x000fe200078e3cff */
[----:B------:R1:W-:Y:S01]  /*97c0*/  @!P0 STG.E desc[UR50][R40.64+0x20], R4 ;  /* 0x0000200428008986 */ /* 0x0003e2000c101932 */
[----:B------:R-:W-:Y:S01]  /*97d0*/  LOP3.LUT R6, R11, R6, RZ, 0x3c, !PT ;  /* 0x000000060b067212 */ /* 0x000fe200078e3cff */
[----:B0-----:R-:W-:Y:S01]  /*97e0*/  IMAD.U32 R3, RZ, RZ, UR6 ;  /* 0x00000006ff037e24 */ /* 0x001fe2000f8e00ff */
[----:B------:R-:W-:Y:S01]  /*97f0*/  SHF.R.S32.HI R21, RZ, 0x1f, R16 ;  /* 0x0000001fff157819 */ /* 0x000fe20000011410 */
[----:B------:R-:W5:Y:S01]  /*9800*/  LD.E.128 R8, desc[UR50][R8.64] ;  /* 0x0000003208087980 */ /* 0x000f62000c101d00 */
[----:B------:R-:W-:-:S03]  /*9810*/  UIMAD UR5, UR4, UR7, UR5 ;  /* 0x00000007040572a4 */ /* 0x000fc6000f8e0205 */
[----:B------:R0:W5:Y:S01]  /*9820*/  LD.E.128 R28, desc[UR50][R6.64] ;  /* 0x00000032061c7980 */ /* 0x000162000c101d00 */
[----:B------:R-:W-:Y:S01]  /*9830*/  IMAD.WIDE.U32 R2, R3, UR4, R20 ;  /* 0x0000000403027c25 */ /* 0x000fe2000f8e0014 */
[----:B------:R-:W-:Y:S02]  /*9840*/  ULDC.64 UR6, c[0x0][0xae0] ;  /* 0x0002b80000067ab9 */ /* 0x000fe40000000a00 */
        /* <DEDUP_REMOVED lines=10> */
[----:B--2---:R-:W2:Y:S01]  /*98f0*/  FENCE.VIEW.ASYNC.S ;  /* 0x00000000000073c6 */ /* 0x004ea20000000000 */
[----:B------:R-:W-:Y:S01]  /*9900*/  VIADD R3, R3, UR5 ;  /* 0x0000000503037c36 */ /* 0x000fe20008000000 */
[----:B------:R-:W-:Y:S01]  /*9910*/  UIMAD UR8, UR39, -0xc0, UR8 ;  /* 0xffffff40270878a4 */ /* 0x000fe2000f8e0208 */
[----:B------:R-:W-:Y:S01]  /*9920*/  IMAD.U32 R5, RZ, RZ, UR6 ;  /* 0x00000006ff057e24 */ /* 0x000fe2000f8e00ff */
[----:B------:R-:W-:-:S03]  /*9930*/  UIMAD UR4, UR40, UR7, UR4 ;  /* 0x00000007280472a4 */ /* 0x000fc6000f8e0204 */
[----:B------:R-:W-:Y:S01]  /*9940*/  IMAD.WIDE.U32 R2, R5, UR40, R2 ;  /* 0x0000002805027c25 */ /* 0x000fe2000f8e0002 */
[----:B------:R-:W-:Y:S01]  /*9950*/  ULDC.64 UR6, c[0x0][0xae8] ;  /* 0x0002ba0000067ab9 */ /* 0x000fe20000000a00 */
[----:B------:R-:W-:Y:S02]  /*9960*/  ISETP.GE.AND P0, PT, R18, UR8, PT ;  /* 0x0000000812007c0c */ /* 0x000fe4000bf06270 */
[----:B------:R-:W-:Y:S01]  /*9970*/  VIADD R3, R3, UR4 ;  /* 0x0000000403037c36 */ /* 0x000fe20008000000 */
[----:B------:R-:W-:Y:S01]  /*9980*/  UIMAD UR4, UR38, UR6, URZ ;  /* 0x00000006260472a4 */ /* 0x000fe2000f8e023f */
[----:B------:R-:W-:Y:S02]  /*9990*/  VIADD R0, R0, 0x19c20 ;  /* 0x00019c2000007836 */ /* 0x000fe40000000000 */
[----:B0-----:R-:W-:Y:S01]  /*99a0*/  IMAD.U32 R7, RZ, RZ, UR6 ;  /* 0x00000006ff077e24 */ /* 0x001fe2000f8e00ff */
[----:B------:R-:W-:Y:S01]  /*99b0*/  UIMAD UR4, UR37, UR7, UR4 ;  /* 0x00000007250472a4 */ /* 0x000fe2000f8e0204 */
[----:B-1----:R-:W-:Y:S01]  /*99c0*/  VIADD R4, R18, 0x60 ;  /* 0x0000006012047836 */ /* 0x002fe20000000000 */
[----:B------:R-:W-:Y:S01]  /*99d0*/  PRMT R0, RZ, 0x654, R0 ;  /* 0x00000654ff007816 */ /* 0x000fe20000000000 */
[----:B------:R-:W-:Y:S01]  /*99e0*/  IMAD.WIDE.U32 R6, R7, UR37, R2 ;  /* 0x0000002507067c25 */ /* 0x000fe2000f8e0002 */
[--C-:B------:R-:W-:Y:S01]  /*99f0*/  SHF.R.S32.HI R19, RZ, 0x1f, R18.reuse ;  /* 0x0000001fff137819 */ /* 0x100fe20000011412 */
[----:B------:R-:W-:Y:S02]  /*9a00*/  BSSY B1, `(.L_x_9689) ;  /* 0x000001a000017945 */ /* 0x000fe40003800000 */
[----:B------:R-:W-:Y:S01]  /*9a10*/  IMAD.U32 R5, RZ, RZ, UR39 ;  /* 0x00000027ff057e24 */ /* 0x000fe2000f8e00ff */
[----:B--2---:R0:W-:Y:S01]  /*9a20*/  SYNCS.ARRIVE.TRANS64.RED.A1T0 RZ, [R0+URZ], RZ ;  /* 0x000000ff00ff79a7 */ /* 0x0041e2000810043f */
[----:B------:R-:W-:Y:S01]  /*9a30*/  VIADD R41, R7, UR4 ;  /* 0x0000000407297c36 */ /* 0x000fe20008000000 */
[----:B------:R-:W-:Y:S01]  /*9a40*/  ISETP.GE.AND P3, PT, R4, UR8, PT ;  /* 0x0000000804007c0c */ /* 0x000fe2000bf66270 */
[----:B------:R-:W-:Y:S01]  /*9a50*/  IMAD.WIDE R4, R5, 0xc0, R18 ;  /* 0x000000c005047825 */ /* 0x000fe200078e0212 */
[----:B------:R-:W-:Y:S11]  /*9a60*/  @P0 BRA `(.L_x_9690) ;  /* 0x00000000004c0947 */ /* 0x000ff60003800000 */
        /* <DEDUP_REMOVED lines=19> */
.L_x_9690:
[----:B------:R-:W-:Y:S05]  /*9ba0*/  BSYNC B1 ;  /* 0x0000000000017941 */ /* 0x000fea0003800000 */
.L_x_9689:
        /* <DEDUP_REMOVED lines=24> */
.L_x_9687:
        /* <DEDUP_REMOVED lines=29> */
.L_x_9692:
        /* <DEDUP_REMOVED lines=32> */
.L_x_9694:
[----:B------:R-:W-:Y:S05]  /*a100*/  BSYNC B1 ;  /* 0x0000000000017941 */ /* 0x000fea0003800000 */
.L_x_9693:
        /* <DEDUP_REMOVED lines=16> */
[----:B------:R-:W-:Y:S01]  /*a210*/  IMAD.U32 R9, RZ, RZ, UR39 ;  /* 0x00000027ff097e24 */ /* 0x000fe2000f8e00ff */
[----:B------:R-:W-:Y:S01]  /*a220*/  ISETP.GE.AND P1, PT, R0, UR6, PT ;  /* 0x0000000600007c0c */ /* 0x000fe2000bf26270 */
[----:B------:R-:W-:Y:S01]  /*a230*/  IMAD.WIDE.U32 R2, R5, UR40, R2 ;  /* 0x0000002805027c25 */ /* 0x000fe2000f8e0002 */
[----:B------:R-:W-:-:S02]  /*a240*/  ULDC.64 UR8, c[0x0][0xae8] ;  /* 0x0002ba0000087ab9 */ /* 0x000fc40000000a00 */
[----:B------:R-:W-:Y:S01]  /*a250*/  UIMAD UR4, UR38, UR8, URZ ;  /* 0x00000008260472a4 */ /* 0x000fe2000f8e023f */
[----:B------:R-:W-:Y:S02]  /*a260*/  VIADD R3, R3, UR5 ;  /* 0x0000000503037c36 */ /* 0x000fe40008000000 */
[----:B------:R-:W-:Y:S01]  /*a270*/  IMAD.U32 R5, RZ, RZ, UR8 ;  /* 0x00000008ff057e24 */ /* 0x000fe2000f8e00ff */
[----:B------:R-:W-:Y:S01]  /*a280*/  UIMAD UR4, UR37, UR9, UR4 ;  /* 0x00000009250472a4 */ /* 0x000fe2000f8e0204 */
[----:B------:R-:W-:Y:S02]  /*a290*/  IMAD.MOV.U32 R6, RZ, RZ, R18 ;  /* 0x000000ffff067224 */ /* 0x000fe400078e0012 */
        /* <DEDUP_REMOVED lines=23> */
.L_x_9696:
[----:B------:R-:W-:Y:S05]  /*a410*/  BSYNC B1 ;  /* 0x0000000000017941 */ /* 0x000fea0003800000 */
.L_x_9695:
        /* <DEDUP_REMOVED lines=22> */
.L_x_9691:
[----:B------:R-:W-:Y:S05]  /*a580*/  BSYNC B0 ;  /* 0x0000000000007941 */ /* 0x000fea0003800000 */
.L_x_9686:
[----:B------:R-:W-:Y:S02]  /*a590*/  ULDC UR4, c[0x0][0xc14] ;  /* 0x0003050000047ab9 */ /* 0x000fe40000000800 */
[----:B------:R-:W-:-:S13]  /*a5a0*/  ISETP.GE.AND P0, PT, R43, UR4, PT ;  /* 0x000000042b007c0c */ /* 0x000fda000bf06270 */
[----:B------:R-:W-:Y:S05]  /*a5b0*/  @!P0 BRA `(.L_x_9697) ;  /* 0xffffff6400e88947 */ /* 0x000fea000383ffff */
[----:B------:R-:W-:Y:S05]  /*a5c0*/  EXIT ;  /* 0x000000000000794d */ /* 0x000fea0003800000 */
.L_x_9647:
        /* <DEDUP_REMOVED lines=18> */
.L_x_9698:
        /* <DEDUP_REMOVED lines=41> */
.L_x_9704:
        /* <DEDUP_REMOVED lines=14> */
.L_x_9703:
[----:B------:R-:W-:Y:S05]  /*aa60*/  BSYNC B0 ;  /* 0x0000000000007941 */ /* 0x000fea0003800000 */
.L_x_9702:
        /* <DEDUP_REMOVED lines=21> */
.L_x_9700:
        /* <DEDUP_REMOVED lines=25> */
.L_x_9705:
        /* <DEDUP_REMOVED lines=57> */
.L_x_9701:
[----:B------:R-:W-:Y:S01]  /*b0e0*/  IMAD.MOV.U32 R24, RZ, RZ, R7 ;  /* 0x000000ffff187224 */ /* 0x000fe200078e0007 */
[----:B------:R-:W-:Y:S01]  /*b0f0*/  UMOV UR38, URZ ;  /* 0x0000003f00267c82 */ /* 0x000fe20008000000 */
[----:B------:R-:W-:-:S07]  /*b100*/  IMAD.MOV.U32 R25, RZ, RZ, RZ ;  /* 0x000000ffff197224 */ /* 0x000fce00078e00ff */
.L_x_9706:
        /* <DEDUP_REMOVED lines=10> */
.L_x_9699:
        /* <DEDUP_REMOVED lines=41> */
[----:B--2---:R-:W-:-:S07]  /*b440*/  LOP3.LUT R28, R18, 0x2800, RZ, 0xfc, !PT ;  /* 0x00002800121c7812 */ /* 0x004fce00078efcff */
.L_x_9771:
[----:B------:R-:W-:Y:S01]  /*b450*/  ULDC.64 UR4, c[0x0][0xc60] ;  /* 0x0003180000047ab9 */ /* 0x000fe20000000a00 */
[----:B------:R-:W-:Y:S01]  /*b460*/  ULDC.64 UR8, c[0x0][0xa00] ;  /* 0x0002800000087ab9 */ /* 0x000fe20000000a00 */
[----:B------:R-:W-:Y:S01]  /*b470*/  UIMAD.WIDE UR4, UR49, 0x4, UR4 ;  /* 0x00000004310478a5 */ /* 0x000fe2000f8e0204 */
[----:B------:R-:W-:-:S05]  /*b480*/  ULDC.64 UR10, c[0x0][0xa08] ;  /* 0x00028200000a7ab9 */ /* 0x000fca0000000a00 */
[----:B------:R-:W-:Y:S02]  /*b490*/  IMAD.U32 R2, RZ, RZ, UR4 ;  /* 0x00000004ff027e24 */ /* 0x000fe4000f8e00ff */
[----:B------:R-:W-:Y:S01]  /*b4a0*/  IMAD.U32 R3, RZ, RZ, UR5 ;  /* 0x00000005ff037e24 */ /* 0x000fe2000f8e00ff */
[----:B------:R-:W-:-:S04]  /*b4b0*/  ULDC.64 UR4, c[0x0][0xa28] ;  /* 0x00028a0000047ab9 */ /* 0x000fc80000000a00 */
[----:B------:R-:W2:Y:S01]  /*b4c0*/  LDG.E R2, desc[UR50][R2.64] ;  /* 0x0000003202027981 */ /* 0x000ea2000c1e1900 */
[----:B------:R-:W-:Y:S01]  /*b4d0*/  UISETP.NE.U32.AND UP0, UPT, UR4, URZ, UPT ;  /* 0x0000003f0400728c */ /* 0x000fe2000bf05070 */
[----:B------:R-:W-:Y:S01]  /*b4e0*/  ISETP.NE.U32.AND P1, PT, RZ, UR8, PT ;  /* 0x00000008ff007c0c */ /* 0x000fe2000bf25070 */
[----:B0-----:R-:W-:Y:S01]  /*b4f0*/  IMAD.MOV.U32 R0, RZ, RZ, RZ ;  /* 0x000000ffff007224 */ /* 0x001fe200078e00ff */
[----:B------:R-:W-:Y:S01]  /*b500*/  ISETP.NE.U32.AND P0, PT, RZ, UR10, PT ;  /* 0x0000000aff007c0c */ /* 0x000fe2000bf05070 */
[----:B------:R-:W-:Y:S01]  /*b510*/  UISETP.NE.AND.EX UP0, UPT, UR5, URZ, UPT, UP0 ;  /* 0x0000003f0500728c */ /* 0x000fe2000bf05300 */
[----:B------:R-:W-:Y:S02]  /*b520*/  ISETP.NE.AND.EX P1, PT, RZ, UR9, PT, P1 ;  /* 0x00000009ff007c0c */ /* 0x000fe4000bf25310 */
[----:B------:R-:W-:-:S03]  /*b530*/  ISETP.NE.AND.EX P0, PT, RZ, UR11, PT, P0 ;  /* 0x0000000bff007c0c */ /* 0x000fc6000bf05300 */
[----:B------:R-:W-:Y:S02]  /*b540*/  PLOP3.LUT P2, PT, PT, PT, UP0, 0x80, 0x0 ;  /* 0x000000000000781c */ /* 0x000fe40003f4f008 */
[----:B--2---:R-:W-:-:S13]  /*b550*/  R2UR UR45, R2 ;  /* 0x00000000022d72ca */ /* 0x004fda00000e0000 */
[----:B------:R-:W-:Y:S02]  /*b560*/  USHF.R.S32.HI UR44, URZ, 0x1f, UR45 ;  /* 0x0000001f3f2c7899 */ /* 0x000fe4000801142d */
[----:B------:R-:W-:Y:S02]  /*b570*/  @UP0 ULEA UR4, UP1, UR45, UR4, 0x2 ;  /* 0x000000042d040291 */ /* 0x000fe4000f82103f */
[----:B------:R-:W-:Y:S02]  /*b580*/  USHF.L.U32 UR43, UR45, 0x2, URZ ;  /* 0x000000022d2b7899 */ /* 0x000fe4000800063f */
[----:B------:R-:W-:Y:S02]  /*b590*/  @UP0 ULEA.HI.X UR5, UR45, UR5, UR44, 0x2, UP1 ;  /* 0x000000052d050291 */ /* 0x000fe400088f142c */
[----:B------:R-:W-:Y:S01]  /*b5a0*/  USHF.L.U64.HI UR44, UR45, 0x2, UR44 ;  /* 0x000000022d2c7899 */ /* 0x000fe2000801022c */
[----:B------:R-:W-:Y:S01]  /*b5b0*/  IMAD.U32 R2, RZ, RZ, UR4 ;  /* 0x00000004ff027e24 */ /* 0x000fe2000f8e00ff */
[----:B------:R-:W-:-:S02]  /*b5c0*/  UIADD3 UR6, UP0, UR43, UR8, URZ ;  /* 0x000000082b067290 */ /* 0x000fc4000ff1e03f */
[----:B------:R-:W-:Y:S01]  /*b5d0*/  UIADD3 UR7, UP1, UR43, UR10, URZ ;  /* 0x0000000a2b077290 */ /* 0x000fe2000ff3e03f */
[----:B------:R-:W-:Y:S01]  /*b5e0*/  IMAD.U32 R3, RZ, RZ, UR5 ;  /* 0x00000005ff037e24 */ /* 0x000fe2000f8e00ff */
[----:B------:R-:W-:Y:S02]  /*b5f0*/  UIADD3.X UR4, UR44, UR9, URZ, UP0, !UPT ;  /* 0x000000092c047290 */ /* 0x000fe400087fe43f */
[----:B------:R-:W-:Y:S01]  /*b600*/  IMAD.U32 R4, RZ, RZ, UR6 ;  /* 0x00000006ff047e24 */ /* 0x000fe2000f8e00ff */
[----:B------:R-:W-:Y:S01]  /*b610*/  UIADD3.X UR5, UR44, UR11, URZ, UP1, !UPT ;  /* 0x0000000b2c057290 */ /* 0x000fe20008ffe43f */
[----:B------:R0:W5:Y:S02]  /*b620*/  @P2 LDG.E R8, desc[UR50][R2.64] ;  /* 0x0000003202082981 */ /* 0x000164000c1e1900 */
[----:B------:R-:W-:-:S05]  /*b630*/  IMAD.U32 R5, RZ, RZ, UR4 ;  /* 0x00000004ff057e24 */ /* 0x000fca000f8e00ff */
[----:B------:R-:W2:Y:S01]  /*b640*/  @P1 LDG.E R0, desc[UR50][R4.64] ;  /* 0x0000003204001981 */ /* 0x000ea2000c1e1900 */
[----:B0-----:R-:W-:Y:S01]  /*b650*/  IMAD.U32 R3, RZ, RZ, UR5 ;  /* 0x00000005ff037e24 */ /* 0x001fe2000f8e00ff */
[----:B------:R-:W-:Y:S01]  /*b660*/  ULDC.64 UR4, c[0x0][0xa18] ;  /* 0x0002860000047ab9 */ /* 0x000fe20000000a00 */
[----:B------:R-:W-:Y:S01]  /*b670*/  IMAD.U32 R2, RZ, RZ, UR7 ;  /* 0x00000007ff027e24 */ /* 0x000fe2000f8e00ff */
[----:B------:R-:W-:-:S04]  /*b680*/  UISETP.NE.U32.AND UP0, UPT, UR4, URZ, UPT ;  /* 0x0000003f0400728c */ /* 0x000fc8000bf05070 */
[----:B------:R-:W-:Y:S01]  /*b690*/  UISETP.NE.AND.EX UP0, UPT, UR5, URZ, UPT, UP0 ;  /* 0x0000003f0500728c */ /* 0x000fe2000bf05300 */
[----:B------:R0:W5:Y:S05]  /*b6a0*/  @P0 LDG.E R9, desc[UR50][R2.64] ;  /* 0x0000003202090981 */ /* 0x00016a000c1e1900 */
[----:B------:R-:W-:-:S05]  /*b6b0*/  PLOP3.LUT P3, PT, PT, PT, UP0, 0x80, 0x0 ;  /* 0x000000000000781c */ /* 0x000fca0003f6f008 */
[----:B------:R-:W-:-:S04]  /*b6c0*/  @UP0 UIADD3 UR4, UP1, UR43, UR4, URZ ;  /* 0x000000042b040290 */ /* 0x000fc8000ff3e03f */
[----:B------:R-:W-:Y:S02]  /*b6d0*/  @UP0 UIADD3.X UR5, UR44, UR5, URZ, UP1, !UPT ;  /* 0x000000052c050290 */ /* 0x000fe40008ffe43f */
[----:B------:R-:W-:-:S04]  /*b6e0*/  IMAD.U32 R6, RZ, RZ, UR4 ;  /* 0x00000004ff067e24 */ /* 0x000fc8000f8e00ff */
[----:B------:R-:W-:Y:S01]  /*b6f0*/  IMAD.U32 R7, RZ, RZ, UR5 ;  /* 0x00000005ff077e24 */ /* 0x000fe2000f8e00ff */
[----:B--2---:R1:W-:Y:S02]  /*b700*/  STL [R1+0x4], R0 ;  /* 0x0000040001007387 */ /* 0x0043e40000100800 */
[----:B-1----:R-:W1:Y:S02]  /*b710*/  LDC R0, c[0x0][0x288] ;  /* 0x0000a200ff007b82 */ /* 0x002e640000000800 */
[----:B-1----:R0:W5:Y:S01]  /*b720*/  @P3 LDG.E R0, desc[UR50][R6.64] ;  /* 0x0000003206003981 */ /* 0x002162000c1e1900 */
[----:B------:R-:W-:Y:S05]  /*b730*/  @P3 BRA `(.L_x_9708) ;  /* 0x0000000000103947 */ /* 0x000fea0003800000 */
[----:B------:R-:W-:Y:S05]  /*b740*/  @!P1 BRA `(.L_x_9708) ;  /* 0x00000000000c9947 */ /* 0x000fea0003800000 */
[----:B0-----:R-:W2:Y:S04]  /*b750*/  LDG.E R7, desc[UR50][R4.64] ;  /* 0x0000003204077981 */ /* 0x001ea8000c1e1900 */
[----:B-----5:R-:W2:Y:S02]  /*b760*/  LDG.E R0, desc[UR50][R4.64+0x4] ;  /* 0x0000043204007981 */ /* 0x020ea4000c1e1900 */
[----:B--2---:R-:W-:-:S07]  /*b770*/  IMAD.IADD R0, R0, 0x1, -R7 ;  /* 0x0000000100007824 */ /* 0x004fce00078e0a07 */
.L_x_9708:
[----:B------:R-:W-:Y:S01]  /*b780*/  ULDC.64 UR6, c[0x0][0x3f8] ;  /* 0x0000fe0000067ab9 */ /* 0x000fe20000000a00 */
[----:B------:R-:W-:Y:S01]  /*b790*/  ULDC.64 UR8, c[0x0][0xa20] ;  /* 0x0002880000087ab9 */ /* 0x000fe20000000a00 */
[----:B------:R-:W-:Y:S01]  /*b7a0*/  UISETP.NE.U32.AND UP0, UPT, UR6, URZ, UPT ;  /* 0x0000003f0600728c */ /* 0x000fe2000bf05070 */
[----:B------:R-:W-:Y:S01]  /*b7b0*/  ISETP.NE.U32.AND P1, PT, RZ, UR8, PT ;  /* 0x00000008ff007c0c */ /* 0x000fe2000bf25070 */
[----:B------:R-:W-:Y:S01]  /*b7c0*/  UMOV UR4, URZ ;  /* 0x0000003f00047c82 */ /* 0x000fe20008000000 */
[----:B------:R-:W-:Y:S01]  /*b7d0*/  UMOV UR42, URZ ;  /* 0x0000003f002a7c82 */ /* 0x000fe20008000000 */
[----:B------:R-:W-:Y:S01]  /*b7e0*/  UISETP.NE.AND.EX UP0, UPT, UR7, URZ, UPT, UP0 ;  /* 0x0000003f0700728c */ /* 0x000fe2000bf05300 */
[----:B-----5:R-:W-:Y:S01]  /*b7f0*/  @P2 R2UR UR4, R8 ;  /* 0x00000000080422ca */ /* 0x020fe200000e0000 */
[----:B------:R-:W-:Y:S01]  /*b800*/  ULDC UR5, c[0x0][0x404] ;  /* 0x0001010000057ab9 */ /* 0x000fe20000000800 */
[----:B------:R-:W-:Y:S01]  /*b810*/  @P0 R2UR UR42, R9 ;  /* 0x00000000092a02ca */ /* 0x000fe200000e0000 */
[----:B------:R-:W-:Y:S01]  /*b820*/  USEL UR5, UR5, 0x1, UP0 ;  /* 0x0000000105057887 */ /* 0x000fe20008000000 */
[----:B------:R-:W-:Y:S01]  /*b830*/  ISETP.NE.AND.EX P1, PT, RZ, UR9, PT, P1 ;  /* 0x00000009ff007c0c */ /* 0x000fe2000bf25310 */
[----:B------:R-:W-:-:S02]  /*b840*/  ULDC UR6, c[0x0][0x2e0] ;  /* 0x0000b80000067ab9 */ /* 0x000fc40000000800 */
[----:B------:R-:W-:-:S06]  /*b850*/  UIMAD UR5, UR5, UR6, URZ ;  /* 0x00000006050572a4 */ /* 0x000fcc000f8e023f */
[----:B------:R-:W-:Y:S02]  /*b860*/  IMAD.U32 R4, RZ, RZ, UR5 ;  /* 0x00000005ff047e24 */ /* 0x000fe4000f8e00ff */
[----:B------:R-:W-:Y:S02]  /*b870*/  UIADD3 UR42, UR42, UR4, URZ ;  /* 0x000000042a2a7290 */ /* 0x000fe4000fffe03f */
[----:B------:R-:W-:Y:S10]  /*b880*/  @!P1 BRA `(.L_x_9709) ;  /* 0x0000000000189947 */ /* 0x000ff40003800000 */
[----:B------:R-:W-:-:S04]  /*b890*/  UIADD3 UR5, UP0, UR43, UR8, URZ ;  /* 0x000000082b057290 */ /* 0x000fc8000ff1e03f */
[----:B------:R-:W-:Y:S02]  /*b8a0*/  UIADD3.X UR6, UR44, UR9, URZ, UP0, !UPT ;  /* 0x000000092c067290 */ /* 0x000fe400087fe43f */
[----:B0-----:R-:W-:-:S04]  /*b8b0*/  IMAD.U32 R2, RZ, RZ, UR5 ;  /* 0x00000005ff027e24 */ /* 0x001fc8000f8e00ff */
[----:B------:R-:W-:-:S05]  /*b8c0*/  IMAD.U32 R3, RZ, RZ, UR6 ;  /* 0x00000006ff037e24 */ /* 0x000fca000f8e00ff */
[----:B------:R0:W5:Y:S01]  /*b8d0*/  LDG.E R4, desc[UR50][R2.64] ;  /* 0x0000003202047981 */ /* 0x000162000c1e1900 */
[----:B------:R-:W-:Y:S05]  /*b8e0*/  BRA `(.L_x_9710) ;  /* 0x0000000000107947 */ /* 0x000fea0003800000 */
.L_x_9709:
[----:B------:R-:W-:Y:S05]  /*b8f0*/  @!P0 BRA `(.L_x_9710) ;  /* 0x00000000000c8947 */ /* 0x000fea0003800000 */
[----:B------:R-:W2:Y:S04]  /*b900*/  LDG.E R5, desc[UR50][R2.64] ;  /* 0x0000003202057981 */ /* 0x000ea8000c1e1900 */
[----:B------:R-:W2:Y:S02]  /*b910*/  LDG.E R4, desc[UR50][R2.64+0x4] ;  /* 0x0000043202047981 */ /* 0x000ea4000c1e1900 */
[----:B--2---:R-:W-:-:S07]  /*b920*/  IMAD.IADD R4, R4, 0x1, -R5 ;  /* 0x0000000104047824 */ /* 0x004fce00078e0a05 */
.L_x_9710:
[----:B0-----:R-:W-:Y:S01]  /*b930*/  IMAD R3, R25, 0xc0, RZ ;  /* 0x000000c019037824 */ /* 0x001fe200078e02ff */
[----:B------:R-:W-:Y:S01]  /*b940*/  BSSY B6, `(.L_x_9711) ;  /* 0x00002a6000067945 */ /* 0x000fe20003800000 */
[----:B-----5:R-:W-:-:S03]  /*b950*/  VIADD R4, R4, -UR4 ;  /* 0x8000000404047c36 */ /* 0x020fc60008000000 */
[----:B------:R-:W-:-:S05]  /*b960*/  IADD3 R3, -R0, 0x13f, R3 ;  /* 0x0000013f00037810 */ /* 0x000fca0007ffe103 */
[C---:B------:R-:W-:Y:S02]  /*b970*/  IMAD.IADD R0, R4.reuse, 0x1, R3 ;  /* 0x0000000104007824 */ /* 0x040fe400078e0203 */
[----:B------:R-:W-:-:S03]  /*b980*/  VIADD R4, R4, 0x7f ;  /* 0x0000007f04047836 */ /* 0x000fc60000000000 */
[----:B------:R-:W-:Y:S02]  /*b990*/  SHF.R.S32.HI R5, RZ, 0x1f, R0 ;  /* 0x0000001fff057819 */ /* 0x000fe40000011400 */
[----:B------:R-:W-:Y:S02]  /*b9a0*/  SHF.R.S32.HI R3, RZ, 0x1f, R4 ;  /* 0x0000001fff037819 */ /* 0x000fe40000011404 */
[----:B------:R-:W-:Y:S02]  /*b9b0*/  LEA.HI R5, R5, R0, RZ, 0x7 ;  /* 0x0000000005057211 */ /* 0x000fe400078f38ff */
[----:B------:R-:W-:Y:S02]  /*b9c0*/  LEA.HI R3, R3, R4, RZ, 0x7 ;  /* 0x0000000403037211 */ /* 0x000fe400078f38ff */
[----:B------:R-:W-:Y:S02]  /*b9d0*/  SHF.R.S32.HI R0, RZ, 0x7, R5 ;  /* 0x00000007ff007819 */ /* 0x000fe40000011405 */
[----:B------:R-:W-:-:S04]  /*b9e0*/  SHF.R.S32.HI R3, RZ, 0x7, R3 ;  /* 0x00000007ff037819 */ /* 0x000fc80000011403 */
[----:B------:R-:W-:-:S04]  /*b9f0*/  VIMNMX R2, R3, R0, PT ;  /* 0x0000000003027248 */ /* 0x000fc80003fe0100 */
        /* <DEDUP_REMOVED lines=20> */
.L_x_9712:
        /* <DEDUP_REMOVED lines=23> */
.L_x_9714:
        /* <DEDUP_REMOVED lines=20> */
.L_x_9715:
        /* <DEDUP_REMOVED lines=20> */
.L_x_9716:
        /* <DEDUP_REMOVED lines=18> */
.L_x_9717:
        /* <DEDUP_REMOVED lines=10> */
[----:B------:R-:W-:-:S04]  /*c0f0*/  @UP0 UIADD3 UR4, UP1, UR43, UR4, URZ ;  /* 0x000000042b040290 */ /* 0x000fc8000ff3e03f */
[----:B------:R-:W-:Y:S02]  /*c100*/  @UP0 UIADD3.X UR5, UR44, UR5, URZ, UP1, !UPT ;  /* 0x000000052c050290 */ /* 0x000fe40008ffe43f */
[----:B------:R-:W-:-:S04]  /*c110*/  IMAD.U32 R2, RZ, RZ, UR4 ;  /* 0x00000004ff027e24 */ /* 0x000fc8000f8e00ff */
[----:B------:R-:W-:Y:S01]  /*c120*/  IMAD.U32 R3, RZ, RZ, UR5 ;  /* 0x00000005ff037e24 */ /* 0x000fe2000f8e00ff */
[----:B------:R-:W-:-:S04]  /*c130*/  ULDC.64 UR4, c[0x0][0xa00] ;  /* 0x0002800000047ab9 */ /* 0x000fc80000000a00 */
[----:B------:R3:W4:Y:S01]  /*c140*/  @P0 LDG.E R20, desc[UR50][R2.64] ;  /* 0x0000003202140981 */ /* 0x000722000c1e1900 */
[----:B0-----:R-:W-:Y:S01]  /*c150*/  ISETP.NE.AND P0, PT, R0, 0x1, PT ;  /* 0x000000010000780c */ /* 0x001fe20003f05270 */
[----:B------:R-:W-:Y:S01]  /*c160*/  UMOV UR36, URZ ;  /* 0x0000003f00247c82 */ /* 0x000fe20008000000 */
[----:B------:R-:W-:Y:S01]  /*c170*/  UMOV UR6, UR38 ;  /* 0x0000002600067c82 */ /* 0x000fe20008000000 */
[----:B------:R-:W-:Y:S01]  /*c180*/  UMOV UR8, 0x40 ;  /* 0x0000004000087882 */ /* 0x000fe20000000000 */
[----:B-1----:R-:W-:Y:S01]  /*c190*/  LOP3.LUT R10, R4, 0x7f, RZ, 0xc0, !PT ;  /* 0x0000007f040a7812 */ /* 0x002fe200078ec0ff */
        /* <DEDUP_REMOVED lines=8> */
[----:B------:R-:W-:-:S04]  /*c220*/  @!UP1 UIADD3 UR12, UP0, UR52, 0x270, URZ ;  /* 0x00000270340c9890 */ /* 0x000fc8000ff1e03f */
[----:B------:R-:W-:Y:S01]  /*c230*/  @!UP1 UIADD3.X UR13, URZ, UR53, URZ, UP0, !UPT ;  /* 0x000000353f0d9290 */ /* 0x000fe200087fe43f */
[----:B-1----:R-:W-:-:S05]  /*c240*/  @P0 IMAD.HI.U32 R0, R0, UR38, RZ ;  /* 0x0000002600000c27 */ /* 0x002fca000f8e00ff */
[----:B---3--:R-:W-:Y:S02]  /*c250*/  @P0 SHF.R.U32.HI R16, RZ, R5, R0 ;  /* 0x00000005ff100219 */ /* 0x008fe40000011600 */
[----:B------:R-:W-:Y:S01]  /*c260*/  ISETP.NE.U32.AND P0, PT, RZ, UR4, PT ;  /* 0x00000004ff007c0c */ /* 0x000fe2000bf05070 */
[----:B------:R-:W-:-:S03]  /*c270*/  UMOV UR4, 0x20 ;  /* 0x0000002000047882 */ /* 0x000fc60000000000 */
[----:B------:R-:W-:-:S04]  /*c280*/  ISETP.NE.AND.EX P0, PT, RZ, UR5, PT, P0 ;  /* 0x00000005ff007c0c */ /* 0x000fc8000bf05300 */
        /* <DEDUP_REMOVED lines=18> */
.L_x_9790:
        /* <DEDUP_REMOVED lines=8> */
.L_x_9793:
[----:B------:R-:W-:Y:S05]  /*c430*/  @!P6 BRA `(.L_x_9721) ;  /* 0x000000040070e947 */ /* 0x000fea0003800000 */
[----:B------:R-:W-:-:S04]  /*c440*/  ISETP.NE.U32.AND P0, PT, R2, RZ, PT ;  /* 0x000000ff0200720c */ /* 0x000fc80003f05070 */
[----:B------:R-:W-:-:S13]  /*c450*/  ISETP.NE.AND.EX P0, PT, R3, RZ, PT, P0 ;  /* 0x000000ff0300720c */ /* 0x000fda0003f05300 */
[----:B------:R-:W-:Y:S05]  /*c460*/  @!P0 BRA `(.L_x_9722) ;  /* 0x0000000000448947 */ /* 0x000fea0003800000 */
[----:B------:R-:W0:Y:S01]  /*c470*/  LDC R0, c[0x0][0x41c] ;  /* 0x00010700ff007b82 */ /* 0x000e220000000800 */
[----:B------:R-:W-:Y:S02]  /*c480*/  ULDC.64 UR4, c[0x0][0x408] ;  /* 0x0001020000047ab9 */ /* 0x000fe40000000a00 */
[----:B------:R-:W-:-:S04]  /*c490*/  IMAD R9, R21, UR4, RZ ;  /* 0x0000000415097c24 */ /* 0x000fc8000f8e02ff */
[----:B------:R-:W-:Y:S01]  /*c4a0*/  IMAD R9, R20, UR5, R9 ;  /* 0x0000000514097c24 */ /* 0x000fe2000f8e0209 */
[----:B0-----:R-:W-:-:S13]  /*c4b0*/  ISETP.NE.AND P0, PT, R0, 0x1, PT ;  /* 0x000000010000780c */ /* 0x001fda0003f05270 */
[----:B------:R-:W0:Y:S02]  /*c4c0*/  @P0 LDC.64 R4, c[0x0][0x420] ;  /* 0x00010800ff040b82 */ /* 0x000e240000000a00 */
[----:B0-----:R-:W-:-:S04]  /*c4d0*/  @P0 IMAD.HI.U32 R8, R7, R4, RZ ;  /* 0x0000000407080227 */ /* 0x001fc800078e00ff */
[----:B------:R-:W-:Y:S01]  /*c4e0*/  IMAD.MOV.U32 R4, RZ, RZ, R7 ;  /* 0x000000ffff047224 */ /* 0x000fe200078e0007 */
[----:B------:R-:W-:-:S05]  /*c4f0*/  @P0 SHF.R.U32.HI R4, RZ, R5, R8 ;  /* 0x00000005ff040219 */ /* 0x000fca0000011608 */
[----:B------:R-:W-:-:S04]  /*c500*/  IMAD.MOV R5, RZ, RZ, -R4 ;  /* 0x000000ffff057224 */ /* 0x000fc800078e0a04 */
[----:B------:R-:W-:Y:S01]  /*c510*/  IMAD R7, R0, R5, R7 ;  /* 0x0000000500077224 */ /* 0x000fe200078e0207 */
[----:B------:R-:W-:-:S03]  /*c520*/  SHF.R.S32.HI R5, RZ, 0x1f, R4 ;  /* 0x0000001fff057819 */ /* 0x000fc60000011404 */
[----:B------:R-:W-:-:S04]  /*c530*/  IMAD.WIDE.U32 R4, R20, UR4, R4 ;  /* 0x0000000414047c25 */ /* 0x000fc8000f8e0004 */
[----:B------:R-:W-:Y:S01]  /*c540*/  IMAD.IADD R0, R5, 0x1, R9 ;  /* 0x0000000105007824 */ /* 0x000fe200078e0209 */
[----:B------:R-:W-:-:S04]  /*c550*/  LEA R2, P0, R4, R2, 0x2 ;  /* 0x0000000204027211 */ /* 0x000fc800078010ff */
[----:B------:R-:W-:-:S05]  /*c560*/  LEA.HI.X R3, R4, R3, R0, 0x2, P0 ;  /* 0x0000000304037211 */ /* 0x000fca00000f1400 */
[----:B------:R0:W5:Y:S04]  /*c570*/  LDG.E R0, desc[UR50][R2.64] ;  /* 0x0000003202007981 */ /* 0x000168000c1e1900 */
.L_x_9722:
[----:B------:R-:W-:Y:S02]  /*c580*/  LEA R5, R17, UR40, 0x3 ;  /* 0x0000002811057c11 */ /* 0x000fe4000f8e18ff */
[----:B0-----:R-:W-:Y:S02]  /*c590*/  SHF.L.U32 R2, R19, 0x1f, RZ ;  /* 0x0000001f13027819 */ /* 0x001fe400000006ff */
[----:B------:R-:W-:Y:S02]  /*c5a0*/  ISETP.NE.AND P0, PT, R10, RZ, PT ;  /* 0x000000ff0a00720c */ /* 0x000fe40003f05270 */
[----:B------:R-:W0:Y:S02]  /*c5b0*/  SYNCS.PHASECHK.TRANS64.TRYWAIT P2, [R5+URZ+0x19c80], R2 ;  /* 0x019c8002050075a7 */ /* 0x000e24000804017f */
[----:B0-----:R-:W-:Y:S09]  /*c5c0*/  @!P2 BRA `(.L_x_9723) ;  /* 0x000000300060a947 */ /* 0x001ff20003800000 */
.L_x_9794:
        /* <DEDUP_REMOVED lines=8> */
.L_x_9724:
        /* <DEDUP_REMOVED lines=27> */
.L_x_9795:
        /* <DEDUP_REMOVED lines=8> */
.L_x_9726:
        /* <DEDUP_REMOVED lines=24> */
.L_x_9721:
        /* <DEDUP_REMOVED lines=31> */
.L_x_9719:
[----:B------:R-:W2:Y:S04]  /*cbf0*/  LDL.LU R3, [R1+0x8] ;  /* 0x0000080001037983 */ /* 0x000ea80000300800 */
[----:B0-----:R-:W3:Y:S01]  /*cc00*/  LDL R4, [R1] ;  /* 0x0000000001047983 */ /* 0x001ee20000100800 */
[----:B------:R-:W-:Y:S01]  /*cc10*/  BSSY B0, `(.L_x_9727) ;  /* 0x000000a000007945 */ /* 0x000fe20003800000 */
[----:B--2---:R-:W-:Y:S01]  /*cc20*/  VIADD R3, R3, 0x1 ;  /* 0x0000000103037836 */ /* 0x004fe20000000000 */
[----:B---3--:R-:W-:-:S04]  /*cc30*/  ISETP.GE.AND P2, PT, R4, 0x2, PT ;  /* 0x000000020400780c */ /* 0x008fc80003f46270 */
[----:B------:R0:W-:Y:S01]  /*cc40*/  STL [R1+0x8], R3 ;  /* 0x0000080301007387 */ /* 0x0001e20000100800 */
[----:B------:R-:W-:-:S04]  /*cc50*/  LEA.HI R2, R3, R3, RZ, 0x1 ;  /* 0x0000000303027211 */ /* 0x000fc800078f08ff */
[----:B------:R-:W-:-:S05]  /*cc60*/  LOP3.LUT R2, R2, 0xfffffffe, RZ, 0xc0, !PT ;  /* 0xfffffffe02027812 */ /* 0x000fca00078ec0ff */
[----:B------:R-:W-:-:S05]  /*cc70*/  IMAD.IADD R2, R3, 0x1, -R2 ;  /* 0x0000000103027824 */ /* 0x000fca00078e0a02 */
[----:B0-----:R-:W-:-:S04]  /*cc80*/  SHF.L.U32 R3, R2, 0x1f, RZ ;  /* 0x0000001f02037819 */ /* 0x001fc800000006ff */
[----:B------:R-:W0:Y:S02]  /*cc90*/  SYNCS.PHASECHK.TRANS64.TRYWAIT P0, [UR40+0x19c20], R3 ;  /* 0x019c2003ff0075a7 */ /* 0x000e240008000168 */
[----:B0-----:R-:W-:Y:S05]  /*cca0*/  @!P0 BRA `(.L_x_9728) ;  /* 0x0000002800d08947 */ /* 0x001fea0003800000 */
.L_x_9796:
[----:B------:R-:W-:Y:S05]  /*ccb0*/  BSYNC B0 ;  /* 0x0000000000007941 */ /* 0x000fea0003800000 */
.L_x_9727:
[----:B------:R-:W-:Y:S05]  /*ccc0*/  @!P2 BRA `(.L_x_9729) ;  /* 0x000000100014a947 */ /* 0x000fea0003800000 */
[----:B------:R-:W2:Y:S01]  /*ccd0*/  LDL.LU R2, [R1] ;  /* 0x0000000001027983 */ /* 0x000ea20000300800 */
[----:B------:R-:W-:Y:S02]  /*cce0*/  IMAD.MOV.U32 R8, RZ, RZ, R19 ;  /* 0x000000ffff087224 */ /* 0x000fe400078e0013 */
[----:B0-----:R-:W-:Y:S02]  /*ccf0*/  IMAD.MOV.U32 R3, RZ, RZ, R17 ;  /* 0x000000ffff037224 */ /* 0x001fe400078e0011 */
[----:B--2---:R-:W-:-:S07]  /*cd00*/  VIADD R2, R2, 0xfffffffe ;  /* 0xfffffffe02027836 */ /* 0x004fce0000000000 */
.L_x_9753:
        /* <DEDUP_REMOVED lines=19> */
[----:B------:R-:W0:Y:S02]  /*ce40*/  @P0 LDC.64 R4, c[0x0][0x420] ;  /* 0x00010800ff040b82 */ /* 0x000e240000000a00 */
        /* <DEDUP_REMOVED lines=11> */
.L_x_9732:
[----:B------:R-:W-:Y:S01]  /*cf00*/  LEA R10, R17, UR40, 0x3 ;  /* 0x00000028110a7c11 */ /* 0x000fe2000f8e18ff */
[----:B------:R-:W1:Y:S01]  /*cf10*/  S2R R5, SR_TID.X ;  /* 0x0000000000057919 */ /* 0x000e620000002100 */
[----:B------:R-:W-:Y:S01]  /*cf20*/  SHF.L.U32 R13, R19, 0x1f, RZ ;  /* 0x0000001f130d7819 */ /* 0x000fe200000006ff */
[----:B------:R-:W-:Y:S03]  /*cf30*/  BSSY B1, `(.L_x_9733) ;  /* 0x0000005000017945 */ /* 0x000fe60003800000 */
[----:B------:R-:W2:Y:S01]  /*cf40*/  SYNCS.PHASECHK.TRANS64.TRYWAIT P0, [R10+URZ+0x19c80], R13 ;  /* 0x019c800d0a0075a7 */ /* 0x000ea2000800017f */
[----:B-1----:R-:W-:-:S04]  /*cf50*/  LOP3.LUT R5, R5, 0x7f, RZ, 0xc0, !PT ;  /* 0x0000007f05057812 */ /* 0x002fc800078ec0ff */
[----:B------:R-:W-:Y:S01]  /*cf60*/  ISETP.NE.AND P2, PT, R5, RZ, PT ;  /* 0x000000ff0500720c */ /* 0x000fe20003f45270 */
[----:B--2---:R-:W-:-:S12]  /*cf70*/  @!P0 BRA `(.L_x_9734) ;  /* 0x0000002800308947 */ /* 0x004fd80003800000 */
.L_x_9797:
[----:B------:R-:W-:Y:S05]  /*cf80*/  BSYNC B1 ;  /* 0x0000000000017941 */ /* 0x000fea0003800000 */
.L_x_9733:
        /* <DEDUP_REMOVED lines=9> */
.L_x_9736:
[----:B------:R-:W-:Y:S05]  /*d020*/  BSYNC B1 ;  /* 0x0000000000017941 */ /* 0x000fea0003800000 */
.L_x_9735:
[----:B------:R-:W-:Y:S01]  /*d030*/  IMAD.MOV.U32 R9, RZ, RZ, RZ ;  /* 0x000000ffff097224 */ /* 0x000fe200078e00ff */
[----:B------:R-:W-:Y:S01]  /*d040*/  R2UR UR12, R16 ;  /* 0x00000000100c72ca */ /* 0x000fe200000e0000 */
[----:B0-----:R-:W-:Y:S01]  /*d050*/  IMAD R7, R17, 0x3000, R26 ;  /* 0x0000300011077824 */ /* 0x001fe200078e021a */
        /* <DEDUP_REMOVED lines=9> */
.L_x_9737:
        /* <DEDUP_REMOVED lines=16> */
.L_x_9738:
        /* <DEDUP_REMOVED lines=16> */
.L_x_9739:
        /* <DEDUP_REMOVED lines=12> */
.L_x_9798:
[----:B------:R-:W-:Y:S05]  /*d3b0*/  BSYNC B1 ;  /* 0x0000000000017941 */ /* 0x000fea0003800000 */
.L_x_9740:
        /* <DEDUP_REMOVED lines=11> */
.L_x_9743:
[----:B------:R-:W-:Y:S05]  /*d470*/  BSYNC B1 ;  /* 0x0000000000017941 */ /* 0x000fea0003800000 */
.L_x_9742:
[----:B------:R-:W-:Y:S01]  /*d480*/  R2UR UR6, R4 ;  /* 0x00000000040672ca */ /* 0x000fe200000e0000 */
[----:B------:R-:W-:Y:S01]  /*d490*/  UIADD3 UR4, UP0, UR52, 0x370, URZ ;  /* 0x0000037034047890 */ /* 0x000fe2000ff1e03f */
[----:B------:R-:W-:Y:S01]  /*d4a0*/  R2UR UR7, R5 ;  /* 0x00000000050772ca */ /* 0x000fe200000e0000 */
[----:B01----:R-:W-:Y:S01]  /*d4b0*/  VIADD R10, R10, 0x19c30 ;  /* 0x00019c300a0a7836 */ /* 0x003fe20000000000 */
[----:B------:R-:W-:Y:S01]  /*d4c0*/  R2UR UR12, R16 ;  /* 0x00000000100c72ca */ /* 0x000fe200000e0000 */
[----:B------:R-:W-:Y:S01]  /*d4d0*/  UIADD3.X UR5, URZ, UR53, URZ, UP0, !UPT ;  /* 0x000000353f057290 */ /* 0x000fe200087fe43f */
[----:B------:R-:W-:Y:S01]  /*d4e0*/  R2UR UR10, R9 ;  /* 0x00000000090a72ca */ /* 0x000fe200000e0000 */
[----:B------:R-:W-:Y:S01]  /*d4f0*/  VIADD R9, R7, 0x13800 ;  /* 0x0001380007097836 */ /* 0x000fe20000000000 */
[----:B------:R-:W-:-:S13]  /*d500*/  PLOP3.LUT P0, PT, PT, PT, PT, 0x80, 0x0 ;  /* 0x000000000000781c */ /* 0x000fda0003f0f070 */
.L_x_9744:
        /* <DEDUP_REMOVED lines=15> */
.L_x_9745:
        /* <DEDUP_REMOVED lines=15> */
.L_x_9746:
        /* <DEDUP_REMOVED lines=9> */
.L_x_9731:
[----:B------:R-:W-:Y:S05]  /*d780*/  BSYNC B0 ;  /* 0x0000000000007941 */ /* 0x000fea0003800000 */
.L_x_9730:
[----:B------:R-:W-:-:S06]  /*d790*/  UISETP.NE.AND UP0, UPT, UR41, 0x3, UPT ;  /* 0x000000032900788c */ /* 0x000fcc000bf05270 */
[----:B------:R-:W-:-:S13]  /*d7a0*/  PLOP3.LUT P0, PT, PT, PT, UP0, 0x80, 0x0 ;  /* 0x000000000000781c */ /* 0x000fda0003f0f008 */
[----:B------:R-:W-:Y:S05]  /*d7b0*/  @!P0 BRA `(.L_x_9747) ;  /* 0x0000000000048947 */ /* 0x000fea0003800000 */
[----:B------:R-:W-:Y:S01]  /*d7c0*/  BPT.TRAP 0x1 ;  /* 0x000000040000795c */ /* 0x000fe20000300000 */
.L_x_9747:
[----:B------:R-:W-:Y:S01]  /*d7d0*/  LOP3.LUT R5, R8, 0x1, RZ, 0x3c, !PT ;  /* 0x0000000108057812 */ /* 0x000fe200078e3cff */
[----:B------:R-:W-:Y:S01]  /*d7e0*/  IMAD.U32 R4, RZ, RZ, UR48 ;  /* 0x00000030ff047e24 */ /* 0x000fe2000f8e00ff */
[----:B------:R-:W-:Y:S01]  /*d7f0*/  LEA R12, R3, UR40, 0x3 ;  /* 0x00000028030c7c11 */ /* 0x000fe2000f8e18ff */
[----:B------:R-:W-:Y:S01]  /*d800*/  BSSY B0, `(.L_x_9748) ;  /* 0x0000005000007945 */ /* 0x000fe20003800000 */
[----:B------:R-:W-:Y:S02]  /*d810*/  SHF.L.U32 R5, R5, 0x1f, RZ ;  /* 0x0000001f05057819 */ /* 0x000fe400000006ff */
[----:B------:R-:W-:Y:S02]  /*d820*/  ISETP.NE.AND P0, PT, R4, 0x3, PT ;  /* 0x000000030400780c */ /* 0x000fe40003f05270 */
[----:B------:R-:W0:Y:S02]  /*d830*/  SYNCS.PHASECHK.TRANS64.TRYWAIT P2, [R12+URZ+0x19c70], R5 ;  /* 0x019c70050c0075a7 */ /* 0x000e24000804017f */
[----:B0-----:R-:W-:Y:S09]  /*d840*/  @!P2 BRA `(.L_x_9749) ;  /* 0x000000200024a947 */ /* 0x001ff20003800000 */
.L_x_9799:
[----:B------:R-:W-:Y:S05]  /*d850*/  BSYNC B0 ;  /* 0x0000000000007941 */ /* 0x000fea0003800000 */
.L_x_9748:
[----:B------:R-:W-:Y:S05]  /*d860*/  @!P0 BRA `(.L_x_9750) ;  /* 0x0000000000048947 */ /* 0x000fea0003800000 */
[----:B------:R-:W-:Y:S01]  /*d870*/  BPT.TRAP 0x1 ;  /* 0x000000040000795c */ /* 0x000fe20000300000 */
.L_x_9750:
[----:B0-----:R-:W-:Y:S01]  /*d880*/  SHF.L.U32 R5, R8, 0x1f, RZ ;  /* 0x0000001f08057819 */ /* 0x001fe200000006ff */
[----:B------:R-:W-:-:S03]  /*d890*/  IMAD R3, R3, 0x3000, RZ ;  /* 0x0000300003037824 */ /* 0x000fc600078e02ff */
[----:B------:R-:W0:Y:S02]  /*d8a0*/  SYNCS.PHASECHK.TRANS64.TRYWAIT P2, [R12+URZ+0x19c60], R5 ;  /* 0x019c60050c0075a7 */ /* 0x000e24000804017f */
[----:B0-----:R-:W-:Y:S05]  /*d8b0*/  @!P2 BRA `(.L_x_9751) ;  /* 0x00000020001ca947 */ /* 0x001fea0003800000 */
.L_x_9800:
        /* <DEDUP_REMOVED lines=60> */
.L_x_9752:
        /* <DEDUP_REMOVED lines=10> */
.L_x_9729:
[----:B------:R-:W-:Y:S04]  /*dd20*/  BSSY B0, `(.L_x_9754) ;  /* 0x000000e000007945 */ /* 0x000fe80003800000 */
[----:B------:R-:W-:Y:S05]  /*dd30*/  @P1 BRA `(.L_x_9755) ;  /* 0x0000000000301947 */ /* 0x000fea0003800000 */
[----:B------:R-:W1:Y:S01]  /*dd40*/  S2R R7, SR_LANEID ;  /* 0x0000000000077919 */ /* 0x000e620000000000 */
[----:B------:R-:W-:Y:S01]  /*dd50*/  VOTEU.ANY UR4, UPT, PT ;  /* 0x0000000000047886 */ /* 0x000fe200038e0100 */
[----:B0-----:R-:W0:Y:S01]  /*dd60*/  LDC.64 R2, c[0x0][0xc38] ;  /* 0x00030e00ff027b82 */ /* 0x001e220000000a00 */
[----:B------:R-:W1:Y:S08]  /*dd70*/  FLO.U32 R0, UR4 ;  /* 0x0000000400007d00 */ /* 0x000e7000080e0000 */
[----:B------:R-:W0:Y:S01]  /*dd80*/  POPC R5, UR4 ;  /* 0x0000000400057d09 */ /* 0x000e220008000000 */
[----:B-1----:R-:W-:-:S13]  /*dd90*/  ISETP.EQ.U32.AND P0, PT, R0, R7, PT ;  /* 0x000000070000720c */ /* 0x002fda0003f02070 */
[----:B0-----:R-:W2:Y:S01]  /*dda0*/  @P0 ATOMG.E.ADD.STRONG.GPU PT, R3, desc[UR50][R2.64], R5 ;  /* 0x00000005020309a8 */ /* 0x001ea200081ee1f2 */
[----:B------:R-:W0:Y:S02]  /*ddb0*/  S2R R4, SR_LTMASK ;  /* 0x0000000000047919 */ /* 0x000e240000003900 */
[----:B0-----:R-:W-:-:S04]  /*ddc0*/  LOP3.LUT R4, R4, UR4, RZ, 0xc0, !PT ;  /* 0x0000000404047c12 */ /* 0x001fc8000f8ec0ff */
[----:B------:R-:W0:Y:S01]  /*ddd0*/  POPC R7, R4 ;  /* 0x0000000400077309 */ /* 0x000e220000000000 */
[----:B--2---:R-:W0:Y:S02]  /*dde0*/  SHFL.IDX PT, R0, R3, R0, 0x1f ;  /* 0x00001f0003007589 */ /* 0x004e2400000e0000 */
[----:B0-----:R-:W-:-:S07]  /*ddf0*/  IADD3 R24, R0, UR47, R7 ;  /* 0x0000002f00187c10 */ /* 0x001fce000fffe007 */
.L_x_9755:
[----:B------:R-:W-:Y:S05]  /*de00*/  BSYNC B0 ;  /* 0x0000000000007941 */ /* 0x000fea0003800000 */
.L_x_9754:
[----:B------:R-:W-:-:S06]  /*de10*/  UISETP.NE.AND UP0, UPT, UR41, 0x3, UPT ;  /* 0x000000032900788c */ /* 0x000fcc000bf05270 */
[----:B------:R-:W-:-:S13]  /*de20*/  PLOP3.LUT P0, PT, PT, PT, UP0, 0x80, 0x0 ;  /* 0x000000000000781c */ /* 0x000fda0003f0f008 */
[----:B------:R-:W-:Y:S05]  /*de30*/  @!P0 BRA `(.L_x_9756) ;  /* 0x0000000000048947 */ /* 0x000fea0003800000 */
[----:B------:R-:W-:Y:S01]  /*de40*/  BPT.TRAP 0x1 ;  /* 0x000000040000795c */ /* 0x000fe20000300000 */
.L_x_9756:
[----:B0-----:R-:W-:Y:S01]  /*de50*/  LOP3.LUT R3, R19, 0x1, RZ, 0x3c, !PT ;  /* 0x0000000113037812 */ /* 0x001fe200078e3cff */
[----:B------:R-:W-:Y:S01]  /*de60*/  IMAD.U32 R0, RZ, RZ, UR48 ;  /* 0x00000030ff007e24 */ /* 0x000fe2000f8e00ff */
[----:B------:R-:W-:Y:S01]  /*de70*/  LEA R2, R17, UR40, 0x3 ;  /* 0x0000002811027c11 */ /* 0x000fe2000f8e18ff */
[----:B------:R-:W-:Y:S01]  /*de80*/  BSSY B0, `(.L_x_9757) ;  /* 0x0000005000007945 */ /* 0x000fe20003800000 */
[----:B------:R-:W-:Y:S02]  /*de90*/  SHF.L.U32 R3, R3, 0x1f, RZ ;  /* 0x0000001f03037819 */ /* 0x000fe400000006ff */
[----:B------:R-:W-:Y:S02]  /*dea0*/  ISETP.NE.AND P2, PT, R0, 0x3, PT ;  /* 0x000000030000780c */ /* 0x000fe40003f45270 */
[----:B------:R-:W0:Y:S02]  /*deb0*/  SYNCS.PHASECHK.TRANS64.TRYWAIT P0, [R2+URZ+0x19c70], R3 ;  /* 0x019c7003020075a7 */ /* 0x000e24000800017f */
[----:B0-----:R-:W-:Y:S09]  /*dec0*/  @!P0 BRA `(.L_x_9758) ;  /* 0x0000001800ac8947 */ /* 0x001ff20003800000 */
.L_x_9801:
[----:B------:R-:W-:Y:S05]  /*ded0*/  BSYNC B0 ;  /* 0x0000000000007941 */ /* 0x000fea0003800000 */
.L_x_9757:
[----:B------:R-:W-:Y:S05]  /*dee0*/  @!P2 BRA `(.L_x_9759) ;  /* 0x000000000004a947 */ /* 0x000fea0003800000 */
[----:B------:R-:W-:Y:S01]  /*def0*/  BPT.TRAP 0x1 ;  /* 0x000000040000795c */ /* 0x000fe20000300000 */
.L_x_9759:
[----:B0-----:R-:W-:Y:S01]  /*df00*/  SHF.L.U32 R3, R19, 0x1f, RZ ;  /* 0x0000001f13037819 */ /* 0x001fe200000006ff */
[----:B------:R-:W-:-:S03]  /*df10*/  IMAD R0, R17, 0x3000, RZ ;  /* 0x0000300011007824 */ /* 0x000fc600078e02ff */
[----:B------:R-:W0:Y:S02]  /*df20*/  SYNCS.PHASECHK.TRANS64.TRYWAIT P0, [R2+URZ+0x19c60], R3 ;  /* 0x019c6003020075a7 */ /* 0x000e24000800017f */
[----:B0-----:R-:W-:Y:S05]  /*df30*/  @!P0 BRA `(.L_x_9760) ;  /* 0x0000001800a48947 */ /* 0x001fea0003800000 */
.L_x_9802:
[C---:B0-----:R-:W-:Y:S01]  /*df40*/  LOP3.LUT R3, R0.reuse, R18, RZ, 0xfc, !PT ;  /* 0x0000001200037212 */ /* 0x041fe200078efcff */
[----:B------:R-:W-:Y:S05]  /*df50*/  WARPSYNC.ALL ;  /* 0x0000000000007948 */ /* 0x000fea0003800000 */
[----:B------:R-:W0:Y:S01]  /*df60*/  LDSM.16.MT88.4 R4, [R3+UR40+0x9000] ;  /* 0x009000280304783b */ /* 0x000e220008004200 */
        /* <DEDUP_REMOVED lines=57> */
.L_x_9761:
        /* <DEDUP_REMOVED lines=10> */
.L_x_9713:
[----:B------:R-:W-:Y:S05]  /*e3a0*/  BSYNC B6 ;  /* 0x0000000000067941 */ /* 0x000fea0003800000 */
.L_x_9711:
[----:B------:R-:W2:Y:S02]  /*e3b0*/  LDL R0, [R1+0xc] ;  /* 0x00000c0001007983 */ /* 0x000ea40000100800 */
[----:B--2---:R-:W-:-:S13]  /*e3c0*/  ISETP.NE.AND P0, PT, R0, RZ, PT ;  /* 0x000000ff0000720c */ /* 0x004fda0003f05270 */
        /* <DEDUP_REMOVED lines=10> */
.L_x_9762:
[----:B------:R-:W1:Y:S01]  /*e470*/  S2R R0, SR_TID.X ;  /* 0x0000000000007919 */ /* 0x000e620000002100 */
[----:B------:R-:W-:Y:S01]  /*e480*/  ULDC UR4, c[0x0][0xc14] ;  /* 0x0003050000047ab9 */ /* 0x000fe20000000800 */
        /* <DEDUP_REMOVED lines=8> */
[----:B------:R-:W2:Y:S01]  /*e510*/  @!P1 LDG.E R25, desc[UR50][R2.64] ;  /* 0x0000003202199981 */ /* 0x000ea2000c1e1900 */
[C---:B------:R-:W-:Y:S02]  /*e520*/  ISETP.NE.AND P1, PT, R6.reuse, RZ, PT ;  /* 0x000000ff0600720c */ /* 0x040fe40003f25270 */
[C---:B------:R-:W-:Y:S02]  /*e530*/  ISETP.GE.U32.AND P2, PT, R6.reuse, 0x2, PT ;  /* 0x000000020600780c */ /* 0x040fe40003f46070 */
        /* <DEDUP_REMOVED lines=12> */
[----:B------:R-:W-:Y:S04]  /*e600*/  SHFL.IDX PT, R5, R24, RZ, 0x1f ;  /* 0x00001fff18057589 */ /* 0x000fe800000e0000 */
[----:B------:R-:W1:Y:S02]  /*e610*/  SHFL.UP PT, R2, R4, 0x8, RZ ;  /* 0x0500000004027989 */ /* 0x000e6400000e00ff */
[----:B-1----:R-:W-:Y:S02]  /*e620*/  SEL R3, R2, RZ, P4 ;  /* 0x000000ff02037207 */ /* 0x002fe40002000000 */
[----:B------:R-:W-:Y:S03]  /*e630*/  SHFL.IDX PT, R2, R24, 0x1, 0x1f ;  /* 0x00201f0018027f89 */ /* 0x000fe600000e0000 */
[----:B------:R-:W-:-:S05]  /*e640*/  IMAD.IADD R3, R4, 0x1, R3 ;  /* 0x0000000104037824 */ /* 0x000fca00078e0203 */
[----:B------:R-:W1:Y:S02]  /*e650*/  SHFL.UP PT, R0, R3, 0x10, RZ ;  /* 0x0600000003007989 */ /* 0x000e6400000e00ff */
[----:B-1----:R-:W-:-:S05]  /*e660*/  SEL R0, R0, RZ, P5 ;  /* 0x000000ff00007207 */ /* 0x002fca0002800000 */
[----:B------:R-:W-:Y:S02]  /*e670*/  IMAD.IADD R7, R3, 0x1, R0 ;  /* 0x0000000103077824 */ /* 0x000fe400078e0200 */
[----:B------:R-:W1:Y:S03]  /*e680*/  LDC R0, c[0x0][0xc10] ;  /* 0x00030400ff007b82 */ /* 0x000e660000000800 */
[----:B0-----:R-:W1:Y:S02]  /*e690*/  SHFL.IDX PT, R9, R7, 0x1f, 0x1f ;  /* 0x03e01f0007097f89 */ /* 0x001e6400000e0000 */
[----:B-1----:R-:W-:-:S04]  /*e6a0*/  IMAD R9, R9, R0, RZ ;  /* 0x0000000009097224 */ /* 0x002fc800078e02ff */
[----:B------:R-:W-:-:S05]  /*e6b0*/  IMAD.IADD R4, R2, 0x1, R9 ;  /* 0x0000000102047824 */ /* 0x000fca00078e0209 */
[----:B------:R-:W-:-:S13]  /*e6c0*/  ISETP.GT.AND P6, PT, R4, R5, PT ;  /* 0x000000050400720c */ /* 0x000fda0003fc4270 */
[----:B------:R-:W-:Y:S05]  /*e6d0*/  @P6 BRA `(.L_x_9764) ;  /* 0x0000000000946947 */ /* 0x000fea0003800000 */
.L_x_9768:
        /* <DEDUP_REMOVED lines=14> */
.L_x_9767:
[----:B------:R-:W-:Y:S05]  /*e7c0*/  BSYNC B0 ;  /* 0x0000000000007941 */ /* 0x000fea0003800000 */
.L_x_9766:
        /* <DEDUP_REMOVED lines=22> */
.L_x_9764:
        /* <DEDUP_REMOVED lines=26> */
.L_x_9769:
        /* <DEDUP_REMOVED lines=57> */
.L_x_9765:
[----:B------:R-:W-:Y:S01]  /*ee60*/  IMAD.MOV.U32 R24, RZ, RZ, R5 ;  /* 0x000000ffff187224 */ /* 0x000fe200078e0005 */
[----:B------:R-:W-:Y:S01]  /*ee70*/  ULDC UR49, c[0x0][0xc14] ;  /* 0x0003050000317ab9 */ /* 0x000fe20000000800 */
[----:B------:R-:W-:Y:S01]  /*ee80*/  IMAD.MOV.U32 R25, RZ, RZ, RZ ;  /* 0x000000ffff197224 */ /* 0x000fe200078e00ff */
[----:B------:R-:W-:-:S06]  /*ee90*/  UMOV UR38, URZ ;  /* 0x0000003f00267c82 */ /* 0x000fcc0008000000 */
.L_x_9770:
        /* <DEDUP_REMOVED lines=13> */
.L_x_9763:
[----:B------:R-:W-:Y:S02]  /*ef70*/  ULDC UR4, c[0x0][0xc14] ;  /* 0x0003050000047ab9 */ /* 0x000fe40000000800 */
[----:B------:R-:W-:-:S06]  /*ef80*/  UISETP.GE.AND UP0, UPT, UR49, UR4, UPT ;  /* 0x000000043100728c */ /* 0x000fcc000bf06270 */
[----:B------:R-:W-:-:S13]  /*ef90*/  PLOP3.LUT P0, PT, PT, PT, UP0, 0x80, 0x0 ;  /* 0x000000000000781c */ /* 0x000fda0003f0f008 */
[----:B------:R-:W-:Y:S05]  /*efa0*/  @!P0 BRA `(.L_x_9771) ;  /* 0xffffffc400288947 */ /* 0x000fea000383ffff */
.L_x_9707:
[----:B0-----:R-:W2:Y:S01]  /*efb0*/  LDL.LU R0, [R1+0x8] ;  /* 0x0000080001007983 */ /* 0x001ea20000300800 */
        /* <DEDUP_REMOVED lines=11> */
.L_x_9803:
[----:B------:R-:W-:Y:S05]  /*f070*/  BSYNC B0 ;  /* 0x0000000000007941 */ /* 0x000fea0003800000 */
.L_x_9772:
[----:B------:R-:W-:-:S03]  /*f080*/  UMOV UR4, 0xffffffff ;  /* 0xffffffff00047882 */ /* 0x000fc60000000000 */
[----:B------:R-:W-:Y:S05]  /*f090*/  BRA.DIV UR4, `(.L_x_9774) ;  /* 0x0000000a04747947 */ /* 0x000fea000b800000 */
[----:B0-----:R-:W0:Y:S02]  /*f0a0*/  S2R R0, SR_TID.X ;  /* 0x0000000000007919 */ /* 0x001e240000002100 */
[----:B0-----:R-:W-:-:S04]  /*f0b0*/  SHF.R.U32.HI R0, RZ, 0x5, R0 ;  /* 0x00000005ff007819 */ /* 0x001fc80000011600 */
[----:B------:R-:W-:-:S05]  /*f0c0*/  LOP3.LUT R0, R0, 0x3, RZ, 0xc0, !PT ;  /* 0x0000000300007812 */ /* 0x000fca00078ec0ff */
[----:B------:R0:W1:Y:S02]  /*f0d0*/  SHFL.IDX PT, R14, R0, RZ, 0x1f ;  /* 0x00001fff000e7589 */ /* 0x00006400000e0000 */
.L_x_9806:
[----:B-1----:R-:W-:Y:S01]  /*f0e0*/  ISETP.NE.AND P0, PT, R14, RZ, PT ;  /* 0x000000ff0e00720c */ /* 0x002fe20003f05270 */
[----:B------:R-:W-:-:S12]  /*f0f0*/  BSSY B0, `(.L_x_9775) ;  /* 0x000002b000007945 */ /* 0x000fd80003800000 */
[----:B------:R-:W-:Y:S05]  /*f100*/  @P0 BRA `(.L_x_9776) ;  /* 0x0000000000a40947 */ /* 0x000fea0003800000 */
[----:B------:R-:W-:-:S03]  /*f110*/  UMOV UR4, 0xffffffff ;  /* 0xffffffff00047882 */ /* 0x000fc60000000000 */
[----:B------:R-:W-:Y:S05]  /*f120*/  BRA.DIV UR4, `(.L_x_9777) ;  /* 0x0000000a04847947 */ /* 0x000fea000b800000 */
[----:B------:R-:W-:-:S13]  /*f130*/  ELECT P6, URZ, PT ;  /* 0x00000000003f782f */ /* 0x000fda00038c0000 */
.L_x_9809:
[----:B------:R-:W-:Y:S05]  /*f140*/  @!P6 BRA `(.L_x_9776) ;  /* 0x000000000094e947 */ /* 0x000fea0003800000 */
[----:B------:R-:W-:-:S06]  /*f150*/  ULOP3.LUT UR4, UR46, 0x2, URZ, 0xfc, !UPT ;  /* 0x000000022e047892 */ /* 0x000fcc000f8efc3f */
[----:B0-----:R-:W-:-:S05]  /*f160*/  IMAD.U32 R0, RZ, RZ, UR4 ;  /* 0x00000004ff007e24 */ /* 0x001fca000f8e00ff */
[----:B------:R-:W-:-:S13]  /*f170*/  ISETP.NE.AND P0, PT, R0, 0x3, PT ;  /* 0x000000030000780c */ /* 0x000fda0003f05270 */
[----:B------:R-:W-:Y:S05]  /*f180*/  @!P0 BRA `(.L_x_9778) ;  /* 0x0000000000048947 */ /* 0x000fea0003800000 */
[----:B------:R-:W-:Y:S01]  /*f190*/  BPT.TRAP 0x1 ;  /* 0x000000040000795c */ /* 0x000fe20000300000 */
.L_x_9778:
        /* <DEDUP_REMOVED lines=12> */
.L_x_9810:
[----:B------:R-:W1:Y:S02]  /*f260*/  SYNCS.PHASECHK.TRANS64.TRYWAIT P1, [R7+URZ], R0 ;  /* 0x00000000070075a7 */ /* 0x000e64000802017f */
[----:B-1----:R-:W-:Y:S05]  /*f270*/  @!P1 BRA `(.L_x_9780) ;  /* 0x0000000800649947 */ /* 0x002fea0003800000 */
.L_x_9811:
[----:B------:R-:W-:Y:S05]  /*f280*/  @!P0 BRA `(.L_x_9781) ;  /* 0x0000000000048947 */ /* 0x000fea0003800000 */
[----:B------:R-:W-:Y:S01]  /*f290*/  BPT.TRAP 0x1 ;  /* 0x000000040000795c */ /* 0x000fe20000300000 */
.L_x_9781:
[----:B------:R-:W-:-:S04]  /*f2a0*/  IMAD R2, R17, 0x8, R8 ;  /* 0x0000000811027824 */ /* 0x000fc800078e0208 */
[----:B------:R-:W2:Y:S02]  /*f2b0*/  SYNCS.PHASECHK.TRANS64.TRYWAIT P1, [R2+URZ+0x19c60], R3 ;  /* 0x019c6003020075a7 */ /* 0x000ea4000802017f */
[----:B--2---:R-:W-:Y:S05]  /*f2c0*/  @!P1 BRA `(.L_x_9782) ;  /* 0x0000000800649947 */ /* 0x004fea0003800000 */
.L_x_9812:
[----:B------:R-:W-:Y:S05]  /*f2d0*/  @!P0 BRA `(.L_x_9783) ;  /* 0x0000000000048947 */ /* 0x000fea0003800000 */
[----:B------:R-:W-:Y:S01]  /*f2e0*/  BPT.TRAP 0x1 ;  /* 0x000000040000795c */ /* 0x000fe20000300000 */
.L_x_9783:
[----:B------:R-:W-:-:S04]  /*f2f0*/  IMAD R5, R5, 0x8, R8 ;  /* 0x0000000805057824 */ /* 0x000fc800078e0208 */
[----:B------:R-:W3:Y:S02]  /*f300*/  SYNCS.PHASECHK.TRANS64.TRYWAIT P1, [R5+URZ+0x19c60], R0 ;  /* 0x019c6000050075a7 */ /* 0x000ee4000802017f */
[----:B---3--:R-:W-:Y:S05]  /*f310*/  @!P1 BRA `(.L_x_9784) ;  /* 0x0000000800649947 */ /* 0x008fea0003800000 */
.L_x_9813:
[----:B------:R-:W-:Y:S05]  /*f320*/  @!P0 BRA `(.L_x_9785) ;  /* 0x0000000000048947 */ /* 0x000fea0003800000 */
[----:B------:R-:W-:Y:S01]  /*f330*/  BPT.TRAP 0x1 ;  /* 0x000000040000795c */ /* 0x000fe20000300000 */
.L_x_9785:
[----:B------:R-:W4:Y:S02]  /*f340*/  SYNCS.PHASECHK.TRANS64.TRYWAIT P0, [R2+URZ+0x19c80], R3 ;  /* 0x019c8003020075a7 */ /* 0x000f24000800017f */
[----:B----4-:R-:W-:Y:S05]  /*f350*/  @!P0 BRA `(.L_x_9786) ;  /* 0x0000000800688947 */ /* 0x010fea0003800000 */
.L_x_9787:
[----:B------:R0:W0:Y:S02]  /*f360*/  SYNCS.PHASECHK.TRANS64.TRYWAIT P0, [R5+URZ+0x19c80], R0 ;  /* 0x019c8000050075a7 */ /* 0x000024000800017f */
[----:B0-----:R-:W-:Y:S05]  /*f370*/  @!P0 NANOSLEEP.SYNCS 0x989680 ;  /* 0x009896800000895d */ /* 0x001fea0003900000 */
[----:B------:R-:W0:Y:S02]  /*f380*/  @!P0 SYNCS.PHASECHK.TRANS64 P0, [R5+URZ+0x19c80], R0 ;  /* 0x019c8000050085a7 */ /* 0x000e24000800007f */
[----:B0-----:R-:W-:Y:S05]  /*f390*/  @!P0 BRA `(.L_x_9787) ;  /* 0xfffffffc00f08947 */ /* 0x001fea000383ffff */
.L_x_9776:
[----:B------:R-:W-:Y:S05]  /*f3a0*/  BSYNC B0 ;  /* 0x0000000000007941 */ /* 0x000fea0003800000 */
.L_x_9775:
[----:B------:R-:W-:Y:S05]  /*f3b0*/  EXIT ;  /* 0x000000000000794d */ /* 0x000fea0003800000 */
.L_x_9654:
[----:B0-----:R-:W-:-:S04]  /*f3c0*/  IMAD.U32 R3, RZ, RZ, UR44 ;  /* 0x0000002cff037e24 */ /* 0x001fc8000f8e00ff */
[----:B------:R0:W1:Y:S03]  /*f3d0*/  SYNCS.PHASECHK.TRANS64.TRYWAIT P1, [R3+URZ+0x19c00], R0 ;  /* 0x019c0000030075a7 */ /* 0x000066000802017f */
[----:B-1----:R-:W-:Y:S05]  /*f3e0*/  @!P1 NANOSLEEP.SYNCS 0x989680 ;  /* 0x009896800000995d */ /* 0x002fea0003900000 */
[----:B------:R-:W1:Y:S02]  /*f3f0*/  @!P1 SYNCS.PHASECHK.TRANS64 P1, [R3+URZ+0x19c00], R0 ;  /* 0x019c0000030095a7 */ /* 0x000e64000802007f */
[----:B-1----:R-:W-:Y:S05]  /*f400*/  @!P1 BRA `(.L_x_9654) ;  /* 0xfffffffc00ec9947 */ /* 0x002fea000383ffff */
[----:B------:R-:W-:Y:S05]  /*f410*/  BRA `(.L_x_9788) ;  /* 0xffffff2400a87947 */ /* 0x000fea000383ffff */
.L_x_9658:
[----:B-1----:R1:W2:Y:S02]  /*f420*/  SYNCS.PHASECHK.TRANS64.TRYWAIT P2, [R3+URZ+0x19c30], R0 ;  /* 0x019c3000030075a7 */ /* 0x0022a4000804017f */
[----:B--2---:R-:W-:Y:S05]  /*f430*/  @!P2 NANOSLEEP.SYNCS 0x989680 ;  /* 0x009896800000a95d */ /* 0x004fea0003900000 */
[----:B------:R-:W2:Y:S02]  /*f440*/  @!P2 SYNCS.PHASECHK.TRANS64 P2, [R3+URZ+0x19c30], R0 ;  /* 0x019c30000300a5a7 */ /* 0x000ea4000804007f */
[----:B--2---:R-:W-:Y:S05]  /*f450*/  @!P2 BRA `(.L_x_9658) ;  /* 0xfffffffc00f0a947 */ /* 0x004fea000383ffff */
[----:B------:R-:W-:Y:S05]  /*f460*/  BRA `(.L_x_9657) ;  /* 0xffffff2400d07947 */ /* 0x000fea000383ffff */
.L_x_9663:
[----:B-1----:R-:W-:-:S04]  /*f470*/  IMAD.U32 R7, RZ, RZ, UR21 ;  /* 0x00000015ff077e24 */ /* 0x002fc8000f8e00ff */
[----:B------:R1:W2:Y:S03]  /*f480*/  SYNCS.PHASECHK.TRANS64.TRYWAIT P2, [R7+URZ+0x19c30], R0 ;  /* 0x019c3000070075a7 */ /* 0x0002a6000804017f */
[----:B--2---:R-:W-:Y:S05]  /*f490*/  @!P2 NANOSLEEP.SYNCS 0x989680 ;  /* 0x009896800000a95d */ /* 0x004fea0003900000 */
[----:B------:R-:W2:Y:S02]  /*f4a0*/  @!P2 SYNCS.PHASECHK.TRANS64 P2, [R7+URZ+0x19c30], R0 ;  /* 0x019c30000700a5a7 */ /* 0x000ea4000804007f */
[----:B--2---:R-:W-:Y:S05]  /*f4b0*/  @!P2 BRA `(.L_x_9663) ;  /* 0xfffffffc00eca947 */ /* 0x004fea000383ffff */
[----:B------:R-:W-:Y:S05]  /*f4c0*/  BRA `(.L_x_9662) ;  /* 0xffffff4800ac7947 */ /* 0x000fea000383ffff */
.L_x_9667:
[----:B-1----:R-:W-:-:S04]  /*f4d0*/  IMAD.U32 R7, RZ, RZ, UR11 ;  /* 0x0000000bff077e24 */ /* 0x002fc8000f8e00ff */
[----:B------:R1:W2:Y:S03]  /*f4e0*/  SYNCS.PHASECHK.TRANS64.TRYWAIT P2, [R7+URZ+0x19c50], R0 ;  /* 0x019c5000070075a7 */ /* 0x0002a6000804017f */
[----:B--2---:R-:W-:Y:S05]  /*f4f0*/  @!P2 NANOSLEEP.SYNCS 0x989680 ;  /* 0x009896800000a95d */ /* 0x004fea0003900000 */
[----:B------:R-:W2:Y:S02]  /*f500*/  @!P2 SYNCS.PHASECHK.TRANS64 P2, [R7+URZ+0x19c50], R0 ;  /* 0x019c50000700a5a7 */ /* 0x000ea4000804007f */
[----:B--2---:R-:W-:Y:S05]  /*f510*/  @!P2 BRA `(.L_x_9667) ;  /* 0xfffffffc00eca947 */ /* 0x004fea000383ffff */
[----:B------:R-:W-:Y:S05]  /*f520*/  BRA `(.L_x_9666) ;  /* 0xffffff4800fc7947 */ /* 0x000fea000383ffff */
.L_x_9674:
[----:B-1----:R-:W-:-:S04]  /*f530*/  IMAD.U32 R9, RZ, RZ, UR6 ;  /* 0x00000006ff097e24 */ /* 0x002fc8000f8e00ff */
[----:B------:R1:W2:Y:S03]  /*f540*/  SYNCS.PHASECHK.TRANS64.TRYWAIT P2, [R9+URZ+0x19c30], R0 ;  /* 0x019c3000090075a7 */ /* 0x0002a6000804017f */
[----:B--2---:R-:W-:Y:S05]  /*f550*/  @!P2 NANOSLEEP.SYNCS 0x989680 ;  /* 0x009896800000a95d */ /* 0x004fea0003900000 */
[----:B------:R-:W2:Y:S02]  /*f560*/  @!P2 SYNCS.PHASECHK.TRANS64 P2, [R9+URZ+0x19c30], R0 ;  /* 0x019c30000900a5a7 */ /* 0x000ea4000804007f */
[----:B--2---:R-:W-:Y:S05]  /*f570*/  @!P2 BRA `(.L_x_9674) ;  /* 0xfffffffc00eca947 */ /* 0x004fea000383ffff */
[----:B------:R-:W-:Y:S05]  /*f580*/  BRA `(.L_x_9673) ;  /* 0xffffff6c00a47947 */ /* 0x000fea000383ffff */
.L_x_9678:
[----:B-1----:R-:W-:-:S04]  /*f590*/  IMAD.U32 R9, RZ, RZ, UR11 ;  /* 0x0000000bff097e24 */ /* 0x002fc8000f8e00ff */
[----:B------:R1:W2:Y:S03]  /*f5a0*/  SYNCS.PHASECHK.TRANS64.TRYWAIT P2, [R9+URZ+0x19c50], R0 ;  /* 0x019c5000090075a7 */ /* 0x0002a6000804017f */
[----:B--2---:R-:W-:Y:S05]  /*f5b0*/  @!P2 NANOSLEEP.SYNCS 0x989680 ;  /* 0x009896800000a95d */ /* 0x004fea0003900000 */
[----:B------:R-:W2:Y:S02]  /*f5c0*/  @!P2 SYNCS.PHASECHK.TRANS64 P2, [R9+URZ+0x19c50], R0 ;  /* 0x019c50000900a5a7 */ /* 0x000ea4000804007f */
[----:B--2---:R-:W-:Y:S05]  /*f5d0*/  @!P2 BRA `(.L_x_9678) ;  /* 0xfffffffc00eca947 */ /* 0x004fea000383ffff */
[----:B------:R-:W-:Y:S05]  /*f5e0*/  BRA `(.L_x_9677) ;  /* 0xffffff7000f07947 */ /* 0x000fea000383ffff */
.L_x_9684:
[----:B-1----:R-:W-:-:S04]  /*f5f0*/  IMAD.U32 R6, RZ, RZ, UR14 ;  /* 0x0000000eff067e24 */ /* 0x002fc8000f8e00ff */
[----:B------:R1:W2:Y:S03]  /*f600*/  SYNCS.PHASECHK.TRANS64.TRYWAIT P1, [R6+URZ+0x19c50], R5 ;  /* 0x019c5005060075a7 */ /* 0x0002a6000802017f */
[----:B--2---:R-:W-:Y:S05]  /*f610*/  @!P1 NANOSLEEP.SYNCS 0x989680 ;  /* 0x009896800000995d */ /* 0x004fea0003900000 */
[----:B------:R-:W2:Y:S02]  /*f620*/  @!P1 SYNCS.PHASECHK.TRANS64 P1, [R6+URZ+0x19c50], R5 ;  /* 0x019c5005060095a7 */ /* 0x000ea4000802007f */
[----:B--2---:R-:W-:Y:S05]  /*f630*/  @!P1 BRA `(.L_x_9684) ;  /* 0xfffffffc00ec9947 */ /* 0x004fea000383ffff */
[----:B------:R-:W-:Y:S05]  /*f640*/  BRA `(.L_x_9683) ;  /* 0xffffff8800407947 */ /* 0x000fea000383ffff */
.L_x_9718:
[----:B------:R-:W-:Y:S02]  /*f650*/  IMAD.MOV.U32 R13, RZ, RZ, R4 ;  /* 0x000000ffff0d7224 */ /* 0x000fe400078e0004 */
[----:B------:R-:W-:Y:S02]  /*f660*/  IMAD.MOV.U32 R12, RZ, RZ, RZ ;  /* 0x000000ffff0c7224 */ /* 0x000fe400078e00ff */
[----:B------:R-:W-:Y:S02]  /*f670*/  IMAD.MOV.U32 R11, RZ, RZ, 0x1f ;  /* 0x0000001fff0b7424 */ /* 0x000fe400078e00ff */
[----:B------:R-:W-:-:S07]  /*f680*/  IMAD.MOV.U32 R15, RZ, RZ, -0x1 ;  /* 0xffffffffff0f7424 */ /* 0x000fce00078e00ff */
[----:B------:R-:W-:Y:S05]  /*f690*/  WARPSYNC.COLLECTIVE R15, `(.L_x_9789) ;  /* 0x000000000f087348 */ /* 0x000fea0003c00000 */
[----:B------:R0:W1:Y:S02]  /*f6a0*/  SHFL.IDX P6, R14, R13, R12, R11 ;  /* 0x0000000c0d0e7389 */ /* 0x00006400000c000b */
[----:B01----:R-:W-:Y:S01]  /*f6b0*/  ENDCOLLECTIVE ;  /* 0x000000000000791b */ /* 0x003fe20003800000 */
.L_x_9789:
[----:B------:R-:W-:Y:S05]  /*f6c0*/  BRA `(.L_x_9790) ;  /* 0xffffffcc00387947 */ /* 0x000fea000383ffff */
.L_x_9720:
[----:B------:R-:W-:Y:S01]  /*f6d0*/  BSSY B0, `(.L_x_9791) ;  /* 0x0000006000007945 */ /* 0x000fe20003800000 */
[----:B------:R-:W-:-:S07]  /*f6e0*/  IMAD.MOV.U32 R15, RZ, RZ, -0x1 ;  /* 0xffffffffff0f7424 */ /* 0x000fce00078e00ff */
[----:B------:R-:W-:Y:S05]  /*f6f0*/  WARPSYNC.COLLECTIVE R15, `(.L_x_9792) ;  /* 0x000000000f0c7348 */ /* 0x000fea0003c00000 */
[----:B------:R-:W-:Y:S02]  /*f700*/  ELECT P6, UR62, PT ;  /* 0x00000000003e782f */ /* 0x000fe400038c0000 */
[----:B------:R-:W-:Y:S01]  /*f710*/  MOV R14, UR62 ;  /* 0x0000003e000e7c02 */ /* 0x000fe20008000f00 */
[----:B------:R-:W-:Y:S10]  /*f720*/  ENDCOLLECTIVE ;  /* 0x000000000000791b */ /* 0x000ff40003800000 */
.L_x_9792:
[----:B------:R-:W-:Y:S05]  /*f730*/  BSYNC B0 ;  /* 0x0000000000007941 */ /* 0x000fea0003800000 */
.L_x_9791:
[----:B------:R-:W-:Y:S05]  /*f740*/  BRA `(.L_x_9793) ;  /* 0xffffffcc00387947 */ /* 0x000fea000383ffff */
.L_x_9723:
[----:B0-----:R0:W1:Y:S02]  /*f750*/  SYNCS.PHASECHK.TRANS64.TRYWAIT P2, [R5+URZ+0x19c80], R2 ;  /* 0x019c8002050075a7 */ /* 0x001064000804017f */
[----:B-1----:R-:W-:Y:S05]  /*f760*/  @!P2 NANOSLEEP.SYNCS 0x989680 ;  /* 0x009896800000a95d */ /* 0x002fea0003900000 */
[----:B------:R-:W1:Y:S02]  /*f770*/  @!P2 SYNCS.PHASECHK.TRANS64 P2, [R5+URZ+0x19c80], R2 ;  /* 0x019c80020500a5a7 */ /* 0x000e64000804007f */
[----:B-1----:R-:W-:Y:S05]  /*f780*/  @!P2 BRA `(.L_x_9723) ;  /* 0xfffffffc00f0a947 */ /* 0x002fea000383ffff */
[----:B------:R-:W-:Y:S05]  /*f790*/  BRA `(.L_x_9794) ;  /* 0xffffffcc008c7947 */ /* 0x000fea000383ffff */
.L_x_9725:
[----:B-1----:R1:W2:Y:S02]  /*f7a0*/  SYNCS.PHASECHK.TRANS64.TRYWAIT P2, [R5+URZ+0x19c40], R2 ;  /* 0x019c4002050075a7 */ /* 0x0022a4000804017f */
[----:B--2---:R-:W-:Y:S05]  /*f7b0*/  @!P2 NANOSLEEP.SYNCS 0x989680 ;  /* 0x009896800000a95d */ /* 0x004fea0003900000 */
[----:B------:R-:W2:Y:S02]  /*f7c0*/  @!P2 SYNCS.PHASECHK.TRANS64 P2, [R5+URZ+0x19c40], R2 ;  /* 0x019c40020500a5a7 */ /* 0x000ea4000804007f */
[----:B--2---:R-:W-:Y:S05]  /*f7d0*/  @!P2 BRA `(.L_x_9725) ;  /* 0xfffffffc00f0a947 */ /* 0x004fea000383ffff */
[----:B------:R-:W-:Y:S05]  /*f7e0*/  BRA `(.L_x_9795) ;  /* 0xffffffd000047947 */ /* 0x000fea000383ffff */
.L_x_9728:
[----:B0-----:R0:W1:Y:S02]  /*f7f0*/  SYNCS.PHASECHK.TRANS64.TRYWAIT P0, [R26+URZ+0x19c20], R3 ;  /* 0x019c20031a0075a7 */ /* 0x001064000800017f */
[----:B-1----:R-:W-:Y:S05]  /*f800*/  @!P0 NANOSLEEP.SYNCS 0x989680 ;  /* 0x009896800000895d */ /* 0x002fea0003900000 */
[----:B------:R-:W1:Y:S02]  /*f810*/  @!P0 SYNCS.PHASECHK.TRANS64 P0, [R26+URZ+0x19c20], R3 ;  /* 0x019c20031a0085a7 */ /* 0x000e64000800007f */
[----:B-1----:R-:W-:Y:S05]  /*f820*/  @!P0 BRA `(.L_x_9728) ;  /* 0xfffffffc00f08947 */ /* 0x002fea000383ffff */
[----:B------:R-:W-:Y:S05]  /*f830*/  BRA `(.L_x_9796) ;  /* 0xffffffd4001c7947 */ /* 0x000fea000383ffff */
.L_x_9734:
[----:B-1----:R1:W2:Y:S02]  /*f840*/  SYNCS.PHASECHK.TRANS64.TRYWAIT P0, [R10+URZ+0x19c80], R13 ;  /* 0x019c800d0a0075a7 */ /* 0x0022a4000800017f */
[----:B--2---:R-:W-:Y:S05]  /*f850*/  @!P0 NANOSLEEP.SYNCS 0x989680 ;  /* 0x009896800000895d */ /* 0x004fea0003900000 */
[----:B------:R-:W2:Y:S02]  /*f860*/  @!P0 SYNCS.PHASECHK.TRANS64 P0, [R10+URZ+0x19c80], R13 ;  /* 0x019c800d0a0085a7 */ /* 0x000ea4000800007f */
[----:B--2---:R-:W-:Y:S05]  /*f870*/  @!P0 BRA `(.L_x_9734) ;  /* 0xfffffffc00f08947 */ /* 0x004fea000383ffff */
[----:B------:R-:W-:Y:S05]  /*f880*/  BRA `(.L_x_9797) ;  /* 0xffffffd400bc7947 */ /* 0x000fea000383ffff */
.L_x_9741:
[----:B0-----:R0:W2:Y:S02]  /*f890*/  SYNCS.PHASECHK.TRANS64.TRYWAIT P0, [R10+URZ+0x19c40], R13 ;  /* 0x019c400d0a0075a7 */ /* 0x0010a4000800017f */
[----:B--2---:R-:W-:Y:S05]  /*f8a0*/  @!P0 NANOSLEEP.SYNCS 0x989680 ;  /* 0x009896800000895d */ /* 0x004fea0003900000 */
[----:B------:R-:W2:Y:S02]  /*f8b0*/  @!P0 SYNCS.PHASECHK.TRANS64 P0, [R10+URZ+0x19c40], R13 ;  /* 0x019c400d0a0085a7 */ /* 0x000ea4000800007f */
[----:B--2---:R-:W-:Y:S05]  /*f8c0*/  @!P0 BRA `(.L_x_9741) ;  /* 0xfffffffc00f08947 */ /* 0x004fea000383ffff */
[----:B------:R-:W-:Y:S05]  /*f8d0*/  BRA `(.L_x_9798) ;  /* 0xffffffd800b47947 */ /* 0x000fea000383ffff */
.L_x_9749:
[----:B0-----:R0:W1:Y:S02]  /*f8e0*/  SYNCS.PHASECHK.TRANS64.TRYWAIT P2, [R12+URZ+0x19c70], R5 ;  /* 0x019c70050c0075a7 */ /* 0x001064000804017f */
[----:B-1----:R-:W-:Y:S05]  /*f8f0*/  @!P2 NANOSLEEP.SYNCS 0x989680 ;  /* 0x009896800000a95d */ /* 0x002fea0003900000 */
[----:B------:R-:W1:Y:S02]  /*f900*/  @!P2 SYNCS.PHASECHK.TRANS64 P2, [R12+URZ+0x19c70], R5 ;  /* 0x019c70050c00a5a7 */ /* 0x000e64000804007f */
[----:B-1----:R-:W-:Y:S05]  /*f910*/  @!P2 BRA `(.L_x_9749) ;  /* 0xfffffffc00f0a947 */ /* 0x002fea000383ffff */
[----:B------:R-:W-:Y:S05]  /*f920*/  BRA `(.L_x_9799) ;  /* 0xffffffdc00c87947 */ /* 0x000fea000383ffff */
.L_x_9751:
[----:B0-----:R0:W1:Y:S02]  /*f930*/  SYNCS.PHASECHK.TRANS64.TRYWAIT P2, [R12+URZ+0x19c60], R5 ;  /* 0x019c60050c0075a7 */ /* 0x001064000804017f */
[----:B-1----:R-:W-:Y:S05]  /*f940*/  @!P2 NANOSLEEP.SYNCS 0x989680 ;  /* 0x009896800000a95d */ /* 0x002fea0003900000 */
[----:B------:R-:W1:Y:S02]  /*f950*/  @!P2 SYNCS.PHASECHK.TRANS64 P2, [R12+URZ+0x19c60], R5 ;  /* 0x019c60050c00a5a7 */ /* 0x000e64000804007f */
[----:B-1----:R-:W-:Y:S05]  /*f960*/  @!P2 BRA `(.L_x_9751) ;  /* 0xfffffffc00f0a947 */ /* 0x002fea000383ffff */
[----:B------:R-:W-:Y:S05]  /*f970*/  BRA `(.L_x_9800) ;  /* 0xffffffdc00d07947 */ /* 0x000fea000383ffff */
.L_x_9758:
[----:B0-----:R0:W1:Y:S02]  /*f980*/  SYNCS.PHASECHK.TRANS64.TRYWAIT P0, [R2+URZ+0x19c70], R3 ;  /* 0x019c7003020075a7 */ /* 0x001064000800017f */
[----:B-1----:R-:W-:Y:S05]  /*f990*/  @!P0 NANOSLEEP.SYNCS 0x989680 ;  /* 0x009896800000895d */ /* 0x002fea0003900000 */
[----:B------:R-:W1:Y:S02]  /*f9a0*/  @!P0 SYNCS.PHASECHK.TRANS64 P0, [R2+URZ+0x19c70], R3 ;  /* 0x019c7003020085a7 */ /* 0x000e64000800007f */
[----:B-1----:R-:W-:Y:S05]  /*f9b0*/  @!P0 BRA `(.L_x_9758) ;  /* 0xfffffffc00f08947 */ /* 0x002fea000383ffff */
[----:B------:R-:W-:Y:S05]  /*f9c0*/  BRA `(.L_x_9801) ;  /* 0xffffffe400407947 */ /* 0x000fea000383ffff */
.L_x_9760:
[----:B0-----:R0:W1:Y:S02]  /*f9d0*/  SYNCS.PHASECHK.TRANS64.TRYWAIT P0, [R2+URZ+0x19c60], R3 ;  /* 0x019c6003020075a7 */ /* 0x001064000800017f */
[----:B-1----:R-:W-:Y:S05]  /*f9e0*/  @!P0 NANOSLEEP.SYNCS 0x989680 ;  /* 0x009896800000895d */ /* 0x002fea0003900000 */
[----:B------:R-:W1:Y:S02]  /*f9f0*/  @!P0 SYNCS.PHASECHK.TRANS64 P0, [R2+URZ+0x19c60], R3 ;  /* 0x019c6003020085a7 */ /* 0x000e64000800007f */
[----:B-1----:R-:W-:Y:S05]  /*fa00*/  @!P0 BRA `(.L_x_9760) ;  /* 0xfffffffc00f08947 */ /* 0x002fea000383ffff */
[----:B------:R-:W-:Y:S05]  /*fa10*/  BRA `(.L_x_9802) ;  /* 0xffffffe400487947 */ /* 0x000fea000383ffff */
.L_x_9773:
[----:B0-----:R0:W1:Y:S02]  /*fa20*/  SYNCS.PHASECHK.TRANS64.TRYWAIT P0, [R8+URZ+0x19c20], R0 ;  /* 0x019c2000080075a7 */ /* 0x001064000800017f */
[----:B-1----:R-:W-:Y:S05]  /*fa30*/  @!P0 NANOSLEEP.SYNCS 0x989680 ;  /* 0x009896800000895d */ /* 0x002fea0003900000 */
[----:B------:R-:W1:Y:S02]  /*fa40*/  @!P0 SYNCS.PHASECHK.TRANS64 P0, [R8+URZ+0x19c20], R0 ;  /* 0x019c2000080085a7 */ /* 0x000e64000800007f */
[----:B-1----:R-:W-:Y:S05]  /*fa50*/  @!P0 BRA `(.L_x_9773) ;  /* 0xfffffffc00f08947 */ /* 0x002fea000383ffff */
[----:B------:R-:W-:Y:S05]  /*fa60*/  BRA `(.L_x_9803) ;  /* 0xfffffff400807947 */ /* 0x000fea000383ffff */
.L_x_9774:
        /* <DEDUP_REMOVED lines=11> */
.L_x_9805:
[----:B------:R-:W-:Y:S05]  /*fb20*/  BSYNC B0 ;  /* 0x0000000000007941 */ /* 0x000fea0003800000 */
.L_x_9804:
[----:B------:R-:W-:Y:S05]  /*fb30*/  BRA `(.L_x_9806) ;  /* 0xfffffff400687947 */ /* 0x000fea000383ffff */
.L_x_9777:
[----:B------:R-:W-:Y:S01]  /*fb40*/  BSSY B1, `(.L_x_9807) ;  /* 0x0000006000017945 */ /* 0x000fe20003800000 */
[----:B------:R-:W-:-:S07]  /*fb50*/  IMAD.MOV.U32 R15, RZ, RZ, -0x1 ;  /* 0xffffffffff0f7424 */ /* 0x000fce00078e00ff */
[----:B0-----:R-:W-:Y:S05]  /*fb60*/  WARPSYNC.COLLECTIVE R15, `(.L_x_9808) ;  /* 0x000000000f0c7348 */ /* 0x001fea0003c00000 */
[----:B------:R-:W-:Y:S02]  /*fb70*/  ELECT P6, UR62, PT ;  /* 0x00000000003e782f */ /* 0x000fe400038c0000 */
[----:B------:R-:W-:Y:S01]  /*fb80*/  MOV R14, UR62 ;  /* 0x0000003e000e7c02 */ /* 0x000fe20008000f00 */
[----:B0-----:R-:W-:Y:S10]  /*fb90*/  ENDCOLLECTIVE ;  /* 0x000000000000791b */ /* 0x001ff40003800000 */
.L_x_9808:
[----:B------:R-:W-:Y:S05]  /*fba0*/  BSYNC B1 ;  /* 0x0000000000017941 */ /* 0x000fea0003800000 */
.L_x_9807:
[----:B------:R-:W-:Y:S05]  /*fbb0*/  BRA `(.L_x_9809) ;  /* 0xfffffff400607947 */ /* 0x000fea000383ffff */
.L_x_9779:
[----:B0-----:R0:W1:Y:S02]  /*fbc0*/  SYNCS.PHASECHK.TRANS64.TRYWAIT P1, [R6+URZ], R3 ;  /* 0x00000003060075a7 */ /* 0x001064000802017f */
[----:B-1----:R-:W-:Y:S05]  /*fbd0*/  @!P1 NANOSLEEP.SYNCS 0x989680 ;  /* 0x009896800000995d */ /* 0x002fea0003900000 */
[----:B------:R-:W1:Y:S02]  /*fbe0*/  @!P1 SYNCS.PHASECHK.TRANS64 P1, [R6+URZ], R3 ;  /* 0x00000003060095a7 */ /* 0x000e64000802007f */
[----:B-1----:R-:W-:Y:S05]  /*fbf0*/  @!P1 BRA `(.L_x_9779) ;  /* 0xfffffffc00f09947 */ /* 0x002fea000383ffff */
[----:B------:R-:W-:Y:S05]  /*fc00*/  BRA `(.L_x_9810) ;  /* 0xfffffff400947947 */ /* 0x000fea000383ffff */
.L_x_9780:
[----:B-1----:R1:W2:Y:S02]  /*fc10*/  SYNCS.PHASECHK.TRANS64.TRYWAIT P1, [R7+URZ], R0 ;  /* 0x00000000070075a7 */ /* 0x0022a4000802017f */
[----:B--2---:R-:W-:Y:S05]  /*fc20*/  @!P1 NANOSLEEP.SYNCS 0x989680 ;  /* 0x009896800000995d */ /* 0x004fea0003900000 */
[----:B------:R-:W2:Y:S02]  /*fc30*/  @!P1 SYNCS.PHASECHK.TRANS64 P1, [R7+URZ], R0 ;  /* 0x00000000070095a7 */ /* 0x000ea4000802007f */
[----:B--2---:R-:W-:Y:S05]  /*fc40*/  @!P1 BRA `(.L_x_9780) ;  /* 0xfffffffc00f09947 */ /* 0x004fea000383ffff */
[----:B------:R-:W-:Y:S05]  /*fc50*/  BRA `(.L_x_9811) ;  /* 0xfffffff400887947 */ /* 0x000fea000383ffff */
.L_x_9782:
[----:B--2---:R2:W3:Y:S02]  /*fc60*/  SYNCS.PHASECHK.TRANS64.TRYWAIT P1, [R2+URZ+0x19c60], R3 ;  /* 0x019c6003020075a7 */ /* 0x0044e4000802017f */
[----:B---3--:R-:W-:Y:S05]  /*fc70*/  @!P1 NANOSLEEP.SYNCS 0x989680 ;  /* 0x009896800000995d */ /* 0x008fea0003900000 */
[----:B------:R-:W3:Y:S02]  /*fc80*/  @!P1 SYNCS.PHASECHK.TRANS64 P1, [R2+URZ+0x19c60], R3 ;  /* 0x019c6003020095a7 */ /* 0x000ee4000802007f */
[----:B---3--:R-:W-:Y:S05]  /*fc90*/  @!P1 BRA `(.L_x_9782) ;  /* 0xfffffffc00f09947 */ /* 0x008fea000383ffff */
[----:B------:R-:W-:Y:S05]  /*fca0*/  BRA `(.L_x_9812) ;  /* 0xfffffff400887947 */ /* 0x000fea000383ffff */
.L_x_9784:
[----:B---3--:R3:W4:Y:S02]  /*fcb0*/  SYNCS.PHASECHK.TRANS64.TRYWAIT P1, [R5+URZ+0x19c60], R0 ;  /* 0x019c6000050075a7 */ /* 0x008724000802017f */
[----:B----4-:R-:W-:Y:S05]  /*fcc0*/  @!P1 NANOSLEEP.SYNCS 0x989680 ;  /* 0x009896800000995d */ /* 0x010fea0003900000 */
[----:B------:R-:W4:Y:S02]  /*fcd0*/  @!P1 SYNCS.PHASECHK.TRANS64 P1, [R5+URZ+0x19c60], R0 ;  /* 0x019c6000050095a7 */ /* 0x000f24000802007f */
[----:B----4-:R-:W-:Y:S05]  /*fce0*/  @!P1 BRA `(.L_x_9784) ;  /* 0xfffffffc00f09947 */ /* 0x010fea000383ffff */
[----:B------:R-:W-:Y:S05]  /*fcf0*/  BRA `(.L_x_9813) ;  /* 0xfffffff400887947 */ /* 0x000fea000383ffff */
.L_x_9786:
[----:B----4-:R4:W0:Y:S02]  /*fd00*/  SYNCS.PHASECHK.TRANS64.TRYWAIT P0, [R2+URZ+0x19c80], R3 ;  /* 0x019c8003020075a7 */ /* 0x010824000800017f */
[----:B0-----:R-:W-:Y:S05]  /*fd10*/  @!P0 NANOSLEEP.SYNCS 0x989680 ;  /* 0x009896800000895d */ /* 0x001fea0003900000 */
[----:B------:R-:W0:Y:S02]  /*fd20*/  @!P0 SYNCS.PHASECHK.TRANS64 P0, [R2+URZ+0x19c80], R3 ;  /* 0x019c8003020085a7 */ /* 0x000e24000800007f */
[----:B0-----:R-:W-:Y:S05]  /*fd30*/  @!P0 BRA `(.L_x_9786) ;  /* 0xfffffffc00f08947 */ /* 0x001fea000383ffff */
[----:B------:R-:W-:Y:S05]  /*fd40*/  BRA `(.L_x_9787) ;  /* 0xfffffff400847947 */ /* 0x000fea000383ffff */
.L_x_9814:
        /* <DEDUP_REMOVED lines=11> */
.L_x_12386:


//--------------------- .text._ZN7cutlass13device_kernelIN5flash11enable_sm90INS1_16FlashAttnFwdSm90INS1_25CollectiveMainloopFwdSm90ILi2EN4cute5tupleIJNS5_1CILi1EEES8_S8_EEENS6_IJNS7_ILi192EEENS7_ILi128EEENS7_ILi96EEEEEELi96ENS_12float_e4m3_tEfNS_4arch4Sm90ELb1ELb0ELb0ELb1ELb0ELb1ELb0ELb1ELb1ELb0ELb0ELb0EEENS1_21CollectiveEpilogueFwdINS6_IJSA_SC_SB_EEES9_NS_10bfloat16_tESG_Li384ELb1ELb0ELb0ELb1EEENS1_36VarlenDynamicPersistentTileSchedulerILi192ELi128ELi384ELi128ELb0ELb0ELb1ELb1ELb1ELb1EEEEEEEEEvNT_6ParamsE --------------------------
	.section	.text._ZN7cutlass13device_kernelIN5flash11enable_sm90INS1_16FlashAttnFwdSm90INS1_25CollectiveMainloopFwdSm90ILi2EN4cute5tupleIJNS5_1CILi1EEES8_S8_EEENS6_IJNS7_ILi192EEENS7_ILi128EEENS7_ILi96EEEEEELi96ENS_12float_e4m3_tEfNS_4arch4Sm90ELb1ELb0ELb0ELb1ELb0ELb1ELb0ELb1ELb1ELb0ELb0ELb0EEENS1_21CollectiveEpilogueFwdINS6_IJSA_SC_SB_EEES9_NS_10bfloat16_tESG_Li384ELb1ELb0ELb0ELb1EEENS1_36VarlenDynamicPersistentTileSchedulerILi192ELi128ELi384ELi128ELb0ELb0ELb1ELb1ELb1ELb1EEEEEEEEEvNT_6ParamsE,"ax",@progbits
	.align	128
.text._ZN7cutlass13device_kernelIN5flash11enable_sm90INS1_16FlashAttnFwdSm90INS1_25CollectiveMainloopFwdSm90ILi2EN4cute5tupleIJNS5_1CILi1EEES8_S8_EEENS6_IJNS7_ILi192EEENS7_ILi128EEENS7_ILi96EEEEEELi96ENS_12float_e4m3_tEfNS_4arch4Sm90ELb1ELb0ELb0ELb1ELb0ELb1ELb0ELb1ELb1ELb0ELb0ELb0EEENS1_21CollectiveEpilogueFwdINS6_IJSA_SC_SB_EEES9_NS_10bfloat16_tESG_Li384ELb1ELb0ELb0ELb1EEENS1_36VarlenDynamicPersistentTileSchedulerILi192ELi128ELi384ELi128ELb0ELb0ELb1ELb1ELb1ELb1EEEEEEEEEvNT_6ParamsE:
        .type           _ZN7cutlass13device_kernelIN5flash11enable_sm90INS1_16FlashAttnFwdSm90INS1_25CollectiveMainloopFwdSm90ILi2EN4cute5tupleIJNS5_1CILi1EEES8_S8_EEENS6_IJNS7_ILi192EEENS7_ILi128EEENS7_ILi96EEEEEELi96ENS_12float_e4m3_tEfNS_4arch4Sm90ELb1ELb0ELb0ELb1ELb0ELb1ELb0ELb1ELb1ELb0ELb0ELb0EEENS1_21CollectiveEpilogueFwdINS6_IJSA_SC_SB_EEES9_NS_10bfloat16_tESG_Li384ELb1ELb0ELb0ELb1EEENS1_36VarlenDynamicPersistentTileSchedulerILi192ELi128ELi384ELi128ELb0ELb0ELb1ELb1ELb1ELb1EEEEEEEEEvNT_6ParamsE,@function
        .size           _ZN7cutlass13device_kernelIN5flash11enable_sm90INS1_16FlashAttnFwdSm90INS1_25CollectiveMainloopFwdSm90ILi2EN4cute5tupleIJNS5_1CILi1EEES8_S8_EEENS6_IJNS7_ILi192EEENS7_ILi128EEENS7_ILi96EEEEEELi96ENS_12float_e4m3_tEfNS_4arch4Sm90ELb1ELb0ELb0ELb1ELb0ELb1ELb0ELb1ELb1ELb0ELb0ELb0EEENS1_21CollectiveEpilogueFwdINS6_IJSA_SC_SB_EEES9_NS_10bfloat16_tESG_Li384ELb1ELb0ELb0ELb1EEENS1_36VarlenDynamicPersistentTileSchedulerILi192ELi128ELi384ELi128ELb0ELb0ELb1ELb1ELb1ELb1EEEEEEEEEvNT_6ParamsE,(.L_x_12387 - _ZN7cutlass13device_kernelIN5flash11enable_sm90INS1_16FlashAttnFwdSm90INS1_25CollectiveMainloopFwdSm90ILi2EN4cute5tupleIJNS5_1CILi1EEES8_S8_EEENS6_IJNS7_ILi192EEENS7_ILi128EEENS7_ILi96EEEEEELi96ENS_12float_e4m3_tEfNS_4arch4Sm90ELb1ELb0ELb0ELb1ELb0ELb1ELb0ELb1ELb1ELb0ELb0ELb0EEENS1_21CollectiveEpilogueFwdINS6_IJSA_SC_SB_EEES9_NS_10bfloat16_tESG_Li384ELb1ELb0ELb0ELb1EEENS1_36VarlenDynamicPersistentTileSchedulerILi192ELi128ELi384ELi128ELb0ELb0ELb1ELb1ELb1ELb1EEEEEEEEEvNT_6ParamsE)
        .other          _ZN7cutlass13device_kernelIN5flash11enable_sm90INS1_16FlashAttnFwdSm90INS1_25CollectiveMainloopFwdSm90ILi2EN4cute5tupleIJNS5_1CILi1EEES8_S8_EEENS6_IJNS7_ILi192EEENS7_ILi128EEENS7_ILi96EEEEEELi96ENS_12float_e4m3_tEfNS_4arch4Sm90ELb1ELb0ELb0ELb1ELb0ELb1ELb0ELb1ELb1ELb0ELb0ELb0EEENS1_21CollectiveEpilogueFwdINS6_IJSA_SC_SB_EEES9_NS_10bfloat16_tESG_Li384ELb1ELb0ELb0ELb1EEENS1_36VarlenDynamicPersistentTileSchedulerILi192ELi128ELi384ELi128ELb0ELb0ELb1ELb1ELb1ELb1EEEEEEEEEvNT_6ParamsE,@"STO_CUDA_ENTRY STV_DEFAULT"
_ZN7cutlass13device_kernelIN5flash11enable_sm90INS1_16FlashAttnFwdSm90INS1_25CollectiveMainloopFwdSm90ILi2EN4cute5tupleIJNS5_1CILi1EEES8_S8_EEENS6_IJNS7_ILi192EEENS7_ILi128EEENS7_ILi96EEEEEELi96ENS_12float_e4m3_tEfNS_4arch4Sm90ELb1ELb0ELb0ELb1ELb0ELb1ELb0ELb1ELb1ELb0ELb0ELb0EEENS1_21CollectiveEpilogueFwdINS6_IJSA_SC_SB_EEES9_NS_10bfloat16_tESG_Li384ELb1ELb0ELb0ELb1EEENS1_36VarlenDynamicPersistentTileSchedulerILi192ELi128ELi384ELi128ELb0ELb0ELb1ELb1ELb1ELb1EEEEEEEEEvNT_6ParamsE:
        /* <DEDUP_REMOVED lines=26> */
.L_x_9816:
[----:B------:R-:W-:Y:S05]  /*01a0*/  BSYNC B0 ;  /* 0x0000000000007941 */ /* 0x000fea0003800000 */
.L_x_9815:
        /* <DEDUP_REMOVED lines=40> */
.L_x_9817:
        /* <DEDUP_REMOVED lines=22> */
.L_x_9818:
        /* <DEDUP_REMOVED lines=18> */
.L_x_9819:
        /* <DEDUP_REMOVED lines=22> */
.L_x_9820:
        /* <DEDUP_REMOVED lines=22> */
.L_x_9821:
        /* <DEDUP_REMOVED lines=9> */
.L_x_9824:
        /* <DEDUP_REMOVED lines=28> */
[C---:B------:R-:W-:Y:S01]  /*0bc0*/  LEA.HI R3, R15.reuse, R15, RZ, 0x1 ;  /* 0x0000000f0f037211 */ /* 0x040fe200078f08ff */
[----:B------:R-:W-:-:S03]  /*0bd0*/  IMAD.IADD R13, R15, 0x1, -R6 ;  /* 0x000000010f0d7824 */ /* 0x000fc600078e0a06 */
[--C-:B------:R-:W-:Y:S02]  /*0be0*/  SHF.R.S32.HI R19, RZ, 0x1, R3.reuse ;  /* 0x00000001ff137819 */ /* 0x100fe40000011403 */
[----:B------:R-:W-:Y:S02]  /*0bf0*/  SHF.R.S32.HI R6, RZ, 0x1f, R3 ;  /* 0x0000001fff067819 */ /* 0x000fe40000011403 */
[----:B------:R-:W-:Y:S02]  /*0c00*/  LOP3.LUT R3, R3, 0xfffffffe, RZ, 0xc0, !PT ;  /* 0xfffffffe03037812 */ /* 0x000fe400078ec0ff */
[----:B------:R-:W-:Y:S02]  /*0c10*/  SHF.R.S32.HI R9, RZ, 0x1f, R13 ;  /* 0x0000001fff097819 */ /* 0x000fe4000001140d */
[----:B------:R-:W-:Y:S01]  /*0c20*/  LEA.HI R6, R6, R19, RZ, 0x2 ;  /* 0x0000001306067211 */ /* 0x000fe200078f10ff */
[----:B------:R-:W-:Y:S01]  /*0c30*/  IMAD.IADD R14, R15, 0x1, -R3 ;  /* 0x000000010f0e7824 */ /* 0x000fe200078e0a03 */
[----:B------:R-:W-:-:S02]  /*0c40*/  LEA.HI R10, R9, R13, RZ, 0x2 ;  /* 0x0000000d090a7211 */ /* 0x000fc400078f10ff */
[----:B------:R-:W-:Y:S01]  /*0c50*/  SHF.R.S32.HI R3, RZ, 0x4, R5 ;  /* 0x00000004ff037819 */ /* 0x000fe20000011405 */
[----:B------:R-:W-:Y:S01]  /*0c60*/  IMAD R7, R4, 0x20, R7 ;  /* 0x0000002004077824 */ /* 0x000fe200078e0207 */
[----:B------:R-:W-:Y:S02]  /*0c70*/  SHF.R.S32.HI R18, RZ, 0x7, R2 ;  /* 0x00000007ff127819 */ /* 0x000fe40000011402 */
[----:B------:R-:W-:Y:S02]  /*0c80*/  LEA.HI R4, R0, R15, RZ, 0x3 ;  /* 0x0000000f00047211 */ /* 0x000fe400078f18ff */
[--C-:B------:R-:W-:Y:S02]  /*0c90*/  SHF.R.S32.HI R11, RZ, 0x2, R10.reuse ;  /* 0x00000002ff0b7819 */ /* 0x100fe4000001140a */
[----:B------:R-:W-:Y:S01]  /*0ca0*/  SHF.R.S32.HI R2, RZ, 0x1f, R10 ;  /* 0x0000001fff027819 */ /* 0x000fe2000001140a */
[----:B------:R-:W-:Y:S01]  /*0cb0*/  IMAD.SHL.U32 R157, R14, 0x10, RZ ;  /* 0x000000100e9d7824 */ /* 0x000fe200078e00ff */
[----:B------:R-:W-:-:S02]  /*0cc0*/  LEA.HI R5, R5, R3, RZ, 0x1 ;  /* 0x0000000305057211 */ /* 0x000fc400078f08ff */
[----:B------:R-:W-:Y:S02]  /*0cd0*/  LOP3.LUT R6, R6, 0x7fffffc, RZ, 0xc0, !PT ;  /* 0x07fffffc06067812 */ /* 0x000fe400078ec0ff */
[----:B------:R-:W-:Y:S02]  /*0ce0*/  SHF.R.S32.HI R4, RZ, 0x3, R4 ;  /* 0x00000003ff047819 */ /* 0x000fe40000011404 */
[----:B------:R-:W-:Y:S01]  /*0cf0*/  LEA.HI R12, R2, R11, RZ, 0x3 ;  /* 0x0000000b020c7211 */ /* 0x000fe200078f18ff */
[----:B------:R-:W-:Y:S01]  /*0d00*/  IMAD.IADD R6, R19, 0x1, -R6 ;  /* 0x0000000113067824 */ /* 0x000fe200078e0a06 */
[----:B------:R-:W-:Y:S01]  /*0d10*/  LOP3.LUT R2, R5, 0x1ffffffe, RZ, 0xc0, !PT ;  /* 0x1ffffffe05027812 */ /* 0x000fe200078ec0ff */
[----:B------:R-:W-:Y:S02]  /*0d20*/  VIADD R21, R157, 0x20 ;  /* 0x000000209d157836 */ /* 0x000fe40000000000 */
[----:B------:R-:W-:Y:S02]  /*0d30*/  IMAD.SHL.U32 R4, R4, 0x80, RZ ;  /* 0x0000008004047824 */ /* 0x000fe400078e00ff */
[----:B------:R-:W-:-:S02]  /*0d40*/  IMAD R6, R3, 0x8, R6 ;  /* 0x0000000803067824 */ /* 0x000fc400078e0206 */
[----:B------:R-:W-:Y:S01]  /*0d50*/  IMAD.IADD R2, R3, 0x1, -R2 ;  /* 0x0000000103027824 */ /* 0x000fe200078e0a02 */
[----:B------:R-:W-:Y:S02]  /*0d60*/  SHF.R.S32.HI R3, RZ, 0x1f, R21 ;  /* 0x0000001fff037819 */ /* 0x000fe40000011415 */
[----:B------:R-:W-:Y:S01]  /*0d70*/  LOP3.LUT R20, R4, 0x80, RZ, 0xc0, !PT ;  /* 0x0000008004147812 */ /* 0x000fe200078ec0ff */
[----:B------:R-:W-:Y:S01]  /*0d80*/  IMAD.HI R8, R18, 0x55555556, RZ ;  /* 0x5555555612087827 */ /* 0x000fe200078e02ff */
[----:B------:R-:W-:Y:S02]  /*0d90*/  LOP3.LUT R12, R12, 0xfffffff8, RZ, 0xc0, !PT ;  /* 0xfffffff80c0c7812 */ /* 0x000fe400078ec0ff */
[----:B------:R-:W-:Y:S02]  /*0da0*/  LEA.HI R4, R3, R21, RZ, 0x5 ;  /* 0x0000001503047211 */ /* 0x000fe400078f28ff */
[----:B------:R-:W-:Y:S02]  /*0db0*/  LEA.HI R9, R9, R13, RZ, 0x5 ;  /* 0x0000000d09097211 */ /* 0x000fe400078f28ff */
[----:B------:R-:W-:Y:S01]  /*0dc0*/  LEA.HI R3, R3, R21, RZ, 0x4 ;  /* 0x0000001503037211 */ /* 0x000fe200078f20ff */
[----:B------:R-:W-:Y:S01]  /*0dd0*/  IMAD.IADD R12, R11, 0x1, -R12 ;  /* 0x000000010b0c7824 */ /* 0x000fe200078e0a0c */
[----:B------:R-:W-:Y:S01]  /*0de0*/  SHF.R.S32.HI R5, RZ, 0x5, R4 ;  /* 0x00000005ff057819 */ /* 0x000fe20000011404 */
[----:B------:R-:W-:Y:S01]  /*0df0*/  IMAD.SHL.U32 R6, R6, 0x20, RZ ;  /* 0x0000002006067824 */ /* 0x000fe200078e00ff */
[----:B------:R-:W-:-:S02]  /*0e00*/  LEA.HI R8, R8, R8, RZ, 0x1 ;  /* 0x0000000808087211 */ /* 0x000fc400078f08ff */
[----:B------:R-:W-:Y:S02]  /*0e10*/  SHF.R.U32.HI R11, RZ, 0x3, R20 ;  /* 0x00000003ff0b7819 */ /* 0x000fe40000011614 */
[----:B------:R-:W-:Y:S02]  /*0e20*/  LOP3.LUT R4, R20, 0x10, R3, 0xf8, !PT ;  /* 0x0000001014047812 */ /* 0x000fe400078ef803 */
[----:B------:R-:W-:Y:S01]  /*0e30*/  SHF.R.S32.HI R9, RZ, 0x5, R9 ;  /* 0x00000005ff097819 */ /* 0x000fe20000011409 */
[----:B------:R-:W-:Y:S01]  /*0e40*/  IMAD R5, R5, 0x1800, R6 ;  /* 0x0000180005057824 */ /* 0x000fe200078e0206 */
[----:B------:R-:W-:Y:S01]  /*0e50*/  LOP3.LUT R4, R4, R11, RZ, 0x3c, !PT ;  /* 0x0000000b04047212 */ /* 0x000fe200078e3cff */
[----:B------:R-:W-:Y:S02]  /*0e60*/  IMAD R8, R8, -0x3, R18 ;  /* 0xfffffffd08087824 */ /* 0x000fe400078e0212 */
[----:B------:R-:W-:Y:S01]  /*0e70*/  IMAD R9, R9, 0x10, R12 ;  /* 0x0000001009097824 */ /* 0x000fe200078e020c */
[----:B------:R-:W-:Y:S01]  /*0e80*/  IADD3 R4, R16, R5, R4 ;  /* 0x0000000510047210 */ /* 0x000fe20007ffe004 */
[----:B------:R-:W-:Y:S01]  /*0e90*/  IMAD R7, R2, 0x8, R7 ;  /* 0x0000000802077824 */ /* 0x000fe200078e0207 */
[----:B------:R-:W-:Y:S01]  /*0ea0*/  STL [R1+0x4], R20 ;  /* 0x0000041401007387 */ /* 0x000fe20000100800 */
[----:B------:R-:W-:Y:S01]  /*0eb0*/  IMAD R2, R8, 0x40, R9 ;  /* 0x0000004008027824 */ /* 0x000fe200078e0209 */
[----:B------:R-:W-:-:S02]  /*0ec0*/  LEA.HI R0, R0, R15, RZ, 0x2 ;  /* 0x0000000f00007211 */ /* 0x000fc400078f10ff */
[----:B------:R-:W-:Y:S04]  /*0ed0*/  STL [R1+0x10], R6 ;  /* 0x0000100601007387 */ /* 0x000fe80000100800 */
[----:B------:R-:W-:Y:S04]  /*0ee0*/  STL [R1+0x64], R11 ;  /* 0x0000640b01007387 */ /* 0x000fe80000100800 */
[----:B------:R-:W-:Y:S01]  /*0ef0*/  STL [R1+0x68], R7 ;  /* 0x0000680701007387 */ /* 0x000fe20000100800 */
[----:B------:R-:W-:-:S03]  /*0f00*/  SHF.R.S32.HI R8, RZ, 0x2, R0 ;  /* 0x00000002ff087819 */ /* 0x000fc60000011400 */
[----:B------:R-:W-:Y:S04]  /*0f10*/  STL [R1+0x60], R4 ;  /* 0x0000600401007387 */ /* 0x000fe80000100800 */
[----:B------:R0:W-:Y:S01]  /*0f20*/  STL [R1+0x2c], R2 ;  /* 0x00002c0201007387 */ /* 0x0001e20000100800 */
[----:B------:R-:W-:Y:S02]  /*0f30*/  LOP3.LUT R10, R10, 0x7ffffffc, RZ, 0xc0, !PT ;  /* 0x7ffffffc0a0a7812 */ /* 0x000fe400078ec0ff */
[----:B0-----:R-:W-:Y:S02]  /*0f40*/  LOP3.LUT R2, R0, 0x1ffffffc, RZ, 0xc0, !PT ;  /* 0x1ffffffc00027812 */ /* 0x001fe400078ec0ff */
[----:B------:R-:W-:-:S03]  /*0f50*/  LOP3.LUT R0, R20, 0x10, R157, 0xf8, !PT ;  /* 0x0000001014007812 */ /* 0x000fc600078ef89d */
[----:B------:R-:W-:Y:S01]  /*0f60*/  IMAD.IADD R2, R15, 0x1, -R2 ;  /* 0x000000010f027824 */ /* 0x000fe200078e0a02 */
[----:B------:R-:W-:Y:S02]  /*0f70*/  LOP3.LUT R0, R0, R11, RZ, 0x3c, !PT ;  /* 0x0000000b00007212 */ /* 0x000fe400078e3cff */
[----:B------:R-:W-:Y:S01]  /*0f80*/  SHF.R.S32.HI R4, RZ, 0x1f, R19 ;  /* 0x0000001fff047819 */ /* 0x000fe20000011413 */
[----:B------:R-:W-:Y:S02]  /*0f90*/  IMAD.SHL.U32 R4, R14, 0x8, RZ ;  /* 0x000000080e047824 */ /* 0x000fe400078e00ff */
[----:B------:R-:W-:Y:S02]  /*0fa0*/  IMAD.SHL.U32 R5, R2, 0x8, RZ ;  /* 0x0000000802057824 */ /* 0x000fe400078e00ff */
[----:B------:R-:W-:Y:S01]  /*0fb0*/  IMAD.IADD R4, R13, 0x1, -R10 ;  /* 0x000000010d047824 */ /* 0x000fe200078e0a0a */
[----:B------:R0:W-:Y:S01]  /*0fc0*/  STL [R1+0x50], RZ ;  /* 0x000050ff01007387 */ /* 0x0001e20000100800 */
[----:B------:R-:W-:-:S03]  /*0fd0*/  IMAD.IADD R0, R6, 0x1, R0 ;  /* 0x0000000106007824 */ /* 0x000fc600078e0200 */
[----:B------:R0:W-:Y:S04]  /*0fe0*/  STL [R1+0x38], R8 ;  /* 0x0000380801007387 */ /* 0x0001e80000100800 */
[----:B------:R0:W-:Y:S04]  /*0ff0*/  STL [R1+0x24], R5 ;  /* 0x0000240501007387 */ /* 0x0001e80000100800 */
[----:B------:R0:W-:Y:S04]  /*1000*/  STL [R1+0x28], R4 ;  /* 0x0000280401007387 */ /* 0x0001e80000100800 */
[----:B------:R0:W-:Y:S01]  /*1010*/  STL [R1+0x30], R0 ;  /* 0x0000300001007387 */ /* 0x0001e20000100800 */
[----:B------:R-:W-:Y:S01]  /*1020*/  IMAD.MOV.U32 R156, RZ, RZ, RZ ;  /* 0x000000ffff9c7224 */ /* 0x000fe200078e00ff */
[----:B------:R-:W-:Y:S01]  /*1030*/  SHF.R.S32.HI R2, RZ, 0x4, R3 ;  /* 0x00000004ff027819 */ /* 0x000fe20000011403 */
[----:B------:R-:W-:-:S02]  /*1040*/  IMAD.MOV.U32 R22, RZ, RZ, RZ ;  /* 0x000000ffff167224 */ /* 0x000fc400078e00ff */
[----:B------:R-:W-:Y:S01]  /*1050*/  IMAD.MOV.U32 R18, RZ, RZ, RZ ;  /* 0x000000ffff127224 */ /* 0x000fe200078e00ff */
[----:B---3--:R-:W-:Y:S01]  /*1060*/  LOP3.LUT R23, R17, 0x1, RZ, 0xfc, !PT ;  /* 0x0000000111177812 */ /* 0x008fe200078efcff */
[----:B0-----:R-:W-:-:S07]  /*1070*/  IMAD.MOV.U32 R17, RZ, RZ, RZ ;  /* 0x000000ffff117224 */ /* 0x001fce00078e00ff */
.L_x_9960:
[----:B0-----:R-:W0:Y:S01]  /*1080*/  LDC.64 R2, c[0x0][0xc60] ;  /* 0x00031800ff027b82 */ /* 0x001e220000000a00 */
[----:B------:R-:W-:Y:S01]  /*1090*/  ULDC.64 UR4, c[0x0][0xa28] ;  /* 0x00028a0000047ab9 */ /* 0x000fe20000000a00 */
[----:B------:R-:W-:Y:S01]  /*10a0*/  ULDC.64 UR8, c[0x0][0xa18] ;  /* 0x0002860000087ab9 */ /* 0x000fe20000000a00 */
[----:B------:R-:W-:Y:S01]  /*10b0*/  ULDC.64 UR6, c[0x0][0xa08] ;  /* 0x0002820000067ab9 */ /* 0x000fe20000000a00 */
[----:B0-----:R-:W-:-:S05]  /*10c0*/  IMAD.WIDE R2, R155, 0x4, R2 ;  /* 0x000000049b027825 */ /* 0x001fca00078e0202 */
[----:B--2---:R-:W2:Y:S01]  /*10d0*/  LDG.E R0, desc[UR40][R2.64] ;  /* 0x0000002802007981 */ /* 0x004ea2000c1e1900 */
[----:B------:R-:W-:Y:S01]  /*10e0*/  ISETP.NE.U32.AND P2, PT, RZ, UR4, PT ;  /* 0x00000004ff007c0c */ /* 0x000fe2000bf45070 */
[----:B-----5:R-:W-:Y:S01]  /*10f0*/  IMAD.MOV.U32 R9, RZ, RZ, RZ ;  /* 0x000000ffff097224 */ /* 0x020fe200078e00ff */
[----:B------:R-:W-:Y:S01]  /*1100*/  ISETP.NE.U32.AND P1, PT, RZ, UR8, PT ;  /* 0x00000008ff007c0c */ /* 0x000fe2000bf25070 */
[----:B------:R-:W-:Y:S01]  /*1110*/  IMAD.MOV.U32 R29, RZ, RZ, RZ ;  /* 0x000000ffff1d7224 */ /* 0x000fe200078e00ff */
[----:B------:R-:W-:Y:S02]  /*1120*/  ISETP.NE.AND.EX P2, PT, RZ, UR5, PT, P2 ;  /* 0x00000005ff007c0c */ /* 0x000fe4000bf45320 */
[----:B------:R-:W-:Y:S02]  /*1130*/  ISETP.NE.AND.EX P1, PT, RZ, UR9, PT, P1 ;  /* 0x00000009ff007c0c */ /* 0x000fe4000bf25310 */
[----:B------:R-:W-:-:S04]  /*1140*/  ISETP.NE.U32.AND P0, PT, RZ, UR6, PT ;  /* 0x00000006ff007c0c */ /* 0x000fc8000bf05070 */
[----:B------:R-:W-:Y:S02]  /*1150*/  ISETP.NE.AND.EX P0, PT, RZ, UR7, PT, P0 ;  /* 0x00000007ff007c0c */ /* 0x000fe4000bf05300 */
[----:B--23--:R-:W-:Y:S01]  /*1160*/  SHF.R.S32.HI R4, RZ, 0x1f, R0 ;  /* 0x0000001fff047819 */ /* 0x00cfe20000011400 */
[C---:B------:R-:W-:Y:S02]  /*1170*/  IMAD.SHL.U32 R31, R0.reuse, 0x4, RZ ;  /* 0x00000004001f7824 */ /* 0x040fe400078e00ff */
[C---:B------:R-:W-:Y:S01]  /*1180*/  @P2 LEA R2, P3, R0.reuse, UR4, 0x2 ;  /* 0x0000000400022c11 */ /* 0x040fe2000f8610ff */
[----:B------:R-:W-:Y:S01]  /*1190*/  STL [R1+0x40], R0 ;  /* 0x0000400001007387 */ /* 0x000fe20000100800 */
[C-C-:B------:R-:W-:Y:S02]  /*11a0*/  SHF.L.U64.HI R30, R0.reuse, 0x2, R4.reuse ;  /* 0x00000002001e7819 */ /* 0x140fe40000010204 */
[----:B------:R-:W-:Y:S01]  /*11b0*/  @P2 LEA.HI.X R3, R0, UR5, R4, 0x2, P3 ;  /* 0x0000000500032c11 */ /* 0x000fe200098f1404 */
[----:B------:R0:W-:Y:S01]  /*11c0*/  STL [R1+0x54], R4 ;  /* 0x0000540401007387 */ /* 0x0001e20000100800 */
[----:B------:R-:W-:Y:S01]  /*11d0*/  ULDC UR4, c[0x0][0x288] ;  /* 0x0000a20000047ab9 */ /* 0x000fe20000000800 */
[----:B------:R-:W-:-:S02]  /*11e0*/  IADD3 R6, P4, R31, UR6, RZ ;  /* 0x000000061f067c10 */ /* 0x000fc4000ff9e0ff */
        /* <DEDUP_REMOVED lines=12> */
[----:B------:R-:W2:Y:S01]  /*12b0*/  @P1 LDG.E R8, desc[UR40][R4.64] ;  /* 0x0000002804081981 */ /* 0x000ea2000c1e1900 */
        /* <DEDUP_REMOVED lines=8> */
[----:B--2---:R1:W-:Y:S04]  /*1340*/  STL [R1+0x1c], R8 ;  /* 0x00001c0801007387 */ /* 0x0043e80000100800 */
[----:B------:R1:W-:Y:S04]  /*1350*/  STL [R1+0x58], R153 ;  /* 0x0000589901007387 */ /* 0x0003e80000100800 */
        /* <DEDUP_REMOVED lines=13> */
.L_x_9826:
[----:B------:R-:W-:Y:S02]  /*1430*/  IMAD.U32 R26, RZ, RZ, UR5 ;  /* 0x00000005ff1a7e24 */ /* 0x000fe4000f8e00ff */
[----:B------:R-:W-:Y:S01]  /*1440*/  IMAD.U32 R28, RZ, RZ, UR4 ;  /* 0x00000004ff1c7e24 */ /* 0x000fe2000f8e00ff */
[----:B------:R-:W-:Y:S06]  /*1450*/  @!P2 BRA `(.L_x_9827) ;  /* 0x000000000010a947 */ /* 0x000fec0003800000 */
[----:B-1----:R-:W-:-:S04]  /*1460*/  IADD3 R2, P0, R31, UR8, RZ ;  /* 0x000000081f027c10 */ /* 0x002fc8000ff1e0ff */
[----:B------:R-:W-:-:S05]  /*1470*/  IADD3.X R3, R30, UR9, RZ, P0, !PT ;  /* 0x000000091e037c10 */ /* 0x000fca00087fe4ff */
[----:B------:R2:W5:Y:S01]  /*1480*/  LDG.E R28, desc[UR40][R2.64] ;  /* 0x00000028021c7981 */ /* 0x000562000c1e1900 */
[----:B------:R-:W-:Y:S05]  /*1490*/  BRA `(.L_x_9828) ;  /* 0x0000000000107947 */ /* 0x000fea0003800000 */
.L_x_9827:
[----:B------:R-:W-:Y:S05]  /*14a0*/  @!P0 BRA `(.L_x_9828) ;  /* 0x00000000000c8947 */ /* 0x000fea0003800000 */
[----:B-1----:R-:W2:Y:S04]  /*14b0*/  LDG.E R3, desc[UR40][R6.64] ;  /* 0x0000002806037981 */ /* 0x002ea8000c1e1900 */
[----:B------:R-:W2:Y:S02]  /*14c0*/  LDG.E R28, desc[UR40][R6.64+0x4] ;  /* 0x00000428061c7981 */ /* 0x000ea4000c1e1900 */
[----:B--2---:R-:W-:-:S07]  /*14d0*/  IMAD.IADD R28, R28, 0x1, -R3 ;  /* 0x000000011c1c7824 */ /* 0x004fce00078e0a03 */
.L_x_9828:
[----:B------:R-:W-:Y:S02]  /*14e0*/  ULDC.64 UR4, c[0x0][0xa10] ;  /* 0x0002840000047ab9 */ /* 0x000fe40000000a00 */
[----:B------:R-:W-:-:S04]  /*14f0*/  ISETP.NE.U32.AND P0, PT, RZ, UR4, PT ;  /* 0x00000004ff007c0c */ /* 0x000fc8000bf05070 */
[----:B------:R-:W-:Y:S01]  /*1500*/  ISETP.NE.AND.EX P0, PT, RZ, UR5, PT, P0 ;  /* 0x00000005ff007c0c */ /* 0x000fe2000bf05300 */
[----:B------:R-:W-:-:S12]  /*1510*/  ULDC.64 UR4, c[0x0][0xa30] ;  /* 0x00028c0000047ab9 */ /* 0x000fd80000000a00 */
[----:B-12---:R-:W1:Y:S02]  /*1520*/  @P0 LDC.64 R2, c[0x0][0xa10] ;  /* 0x00028400ff020b82 */ /* 0x006e640000000a00 */
[----:B-1----:R-:W-:-:S05]  /*1530*/  @P0 IMAD.WIDE R2, R27, 0x4, R2 ;  /* 0x000000041b020825 */ /* 0x002fca00078e0202 */
[----:B------:R-:W2:Y:S04]  /*1540*/  @P0 LDG.E R0, desc[UR40][R2.64] ;  /* 0x0000002802000981 */ /* 0x000ea8000c1e1900 */
[----:B------:R1:W2:Y:S01]  /*1550*/  @P0 LDG.E R7, desc[UR40][R2.64+0x4] ;  /* 0x0000042802070981 */ /* 0x0002a2000c1e1900 */
[----:B------:R-:W-:Y:S01]  /*1560*/  ISETP.NE.U32.AND P1, PT, RZ, UR4, PT ;  /* 0x00000004ff007c0c */ /* 0x000fe2000bf25070 */
[----:B-----5:R-:W-:-:S03]  /*1570*/  IMAD.MOV.U32 R24, RZ, RZ, R28 ;  /* 0x000000ffff187224 */ /* 0x020fc600078e001c */
[----:B------:R-:W-:-:S13]  /*1580*/  ISETP.NE.AND.EX P1, PT, RZ, UR5, PT, P1 ;  /* 0x00000005ff007c0c */ /* 0x000fda000bf25310 */
[----:B------:R-:W-:-:S04]  /*1590*/  @P1 IADD3 R4, P2, R31, UR4, RZ ;  /* 0x000000041f041c10 */ /* 0x000fc8000ff5e0ff */
[----:B------:R-:W-:-:S05]  /*15a0*/  @P1 IADD3.X R5, R30, UR5, RZ, P2, !PT ;  /* 0x000000051e051c10 */ /* 0x000fca00097fe4ff */
[----:B------:R3:W5:Y:S01]  /*15b0*/  @P1 LDG.E R24, desc[UR40][R4.64] ;  /* 0x0000002804181981 */ /* 0x000762000c1e1900 */
[----:B------:R-:W-:Y:S01]  /*15c0*/  IMAD.MOV.U32 R6, RZ, RZ, 0xc0 ;  /* 0x000000c0ff067424 */ /* 0x000fe200078e00ff */
[----:B------:R-:W-:Y:S01]  /*15d0*/  PLOP3.LUT P3, PT, PT, PT, PT, 0x80, 0x0 ;  /* 0x000000000000781c */ /* 0x000fe20003f6f070 */
[----:B------:R-:W-:Y:S02]  /*15e0*/  IMAD.IADD R9, R28, 0x1, -R9 ;  /* 0x000000011c097824 */ /* 0x000fe400078e0a09 */
[----:B-1----:R-:W-:Y:S02]  /*15f0*/  IMAD R2, R153, R6, 0x13f ;  /* 0x0000013f99027424 */ /* 0x002fe400078e0206 */
[----:B------:R-:W-:-:S05]  /*1600*/  IMAD.MOV R25, RZ, RZ, -R9 ;  /* 0x000000ffff197224 */ /* 0x000fca00078e0a09 */
[----:B------:R-:W-:Y:S01]  /*1610*/  VIMNMX R25, RZ, R25, !PT ;  /* 0x00000019ff197248 */ /* 0x000fe20007fe0100 */
        /* <DEDUP_REMOVED lines=17> */
[----:B------:R-:W-:-:S05]  /*1730*/  @P0 VIADD R0, R0, 0x7f ;  /* 0x0000007f00000836 */ /* 0x000fca0000000000 */
[----:B------:R-:W-:-:S04]  /*1740*/  @P0 SHF.R.S32.HI R3, RZ, 0x1f, R0 ;  /* 0x0000001fff030819 */ /* 0x000fc80000011400 */
[----:B------:R-:W-:-:S04]  /*1750*/  @P0 LEA.HI R3, R3, R0, RZ, 0x7 ;  /* 0x0000000003030211 */ /* 0x000fc800078f38ff */
[----:B------:R-:W-:-:S04]  /*1760*/  @P0 SHF.R.S32.HI R2, RZ, 0x7, R3 ;  /* 0x00000007ff020819 */ /* 0x000fc80000011403 */
        /* <DEDUP_REMOVED lines=13> */
[----:B0-----:R-:W-:Y:S02]  /*1840*/  IMAD.U32 R10, RZ, RZ, UR6 ;  /* 0x00000006ff0a7e24 */ /* 0x001fe4000f8e00ff */
[----:B------:R-:W-:Y:S02]  /*1850*/  IMAD.U32 R6, RZ, RZ, UR4 ;  /* 0x00000004ff067e24 */ /* 0x000fe4000f8e00ff */
[----:B------:R-:W-:-:S02]  /*1860*/  IMAD.U32 R7, RZ, RZ, UR5 ;  /* 0x00000005ff077e24 */ /* 0x000fc4000f8e00ff */
[----:B------:R-:W-:Y:S02]  /*1870*/  IMAD.U32 R11, RZ, RZ, UR7 ;  /* 0x00000007ff0b7e24 */ /* 0x000fe4000f8e00ff */
[----:B------:R-:W-:Y:S02]  /*1880*/  IMAD.MOV.U32 R8, RZ, RZ, 0x70 ;  /* 0x00000070ff087424 */ /* 0x000fe400078e00ff */
[----:B------:R-:W-:Y:S02]  /*1890*/  IMAD.MOV.U32 R12, RZ, RZ, 0x1 ;  /* 0x00000001ff0c7424 */ /* 0x000fe400078e00ff */
[----:B-1----:R-:W-:-:S07]  /*18a0*/  IMAD.MOV.U32 R13, RZ, RZ, RZ ;  /* 0x000000ffff0d7224 */ /* 0x002fce00078e00ff */
[----:B------:R-:W-:-:S07]  /*18b0*/  LEPC R20, `(.L_x_9831) ;  /* 0x000000001014794e */ /* 0x000fce0000000000 */
[----:B--2--5:R-:W-:Y:S05]  /*18c0*/  CALL.ABS.NOINC R14 ;  /* 0x000000000e007343 */ /* 0x024fea0003c00000 */
.L_x_9831:
[----:B------:R-:W-:Y:S05]  /*18d0*/  BSYNC B6 ;  /* 0x0000000000067941 */ /* 0x000fea0003800000 */
.L_x_9830:
        /* <DEDUP_REMOVED lines=20> */
.L_x_9833:
[----:B------:R-:W-:Y:S05]  /*1a20*/  BSYNC B6 ;  /* 0x0000000000067941 */ /* 0x000fea0003800000 */
.L_x_9832:
[----:B------:R-:W-:Y:S01]  /*1a30*/  ULDC.64 UR4, c[0x0][0x9f8] ;  /* 0x00027e0000047ab9 */ /* 0x000fe20000000a00 */
[----:B------:R-:W1:Y:S01]  /*1a40*/  LDC R0, c[0x0][0x428] ;  /* 0x00010a00ff007b82 */ /* 0x000e620000000800 */
[----:B------:R-:W-:-:S07]  /*1a50*/  ISETP.NE.U32.AND P0, PT, RZ, UR4, PT ;  /* 0x00000004ff007c0c */ /* 0x000fce000bf05070 */
[----:B------:R-:W2:Y:S01]  /*1a60*/  LDC.64 R6, c[0x0][0x2f0] ;  /* 0x0000bc00ff067b82 */ /* 0x000ea20000000a00 */
[----:B------:R-:W-:Y:S01]  /*1a70*/  ISETP.NE.AND.EX P0, PT, RZ, UR5, PT, P0 ;  /* 0x00000005ff007c0c */ /* 0x000fe2000bf05300 */
[----:B------:R-:W-:Y:S01]  /*1a80*/  IMAD.IADD R44, R29, 0x1, R28 ;  /* 0x000000011d2c7824 */ /* 0x000fe200078e021c */
[----:B------:R-:W-:Y:S01]  /*1a90*/  ULDC UR6, c[0x0][0x2e4] ;  /* 0x0000b90000067ab9 */ /* 0x000fe20000000800 */
[----:B------:R-:W-:Y:S01]  /*1aa0*/  IMAD.MOV.U32 R11, RZ, RZ, R154 ;  /* 0x000000ffff0b7224 */ /* 0x000fe200078e009a */
[----:B------:R-:W-:-:S03]  /*1ab0*/  ULDC.64 UR8, c[0x0][0x320] ;  /* 0x0000c80000087ab9 */ /* 0x000fc60000000a00 */
[----:B------:R-:W3:Y:S06]  /*1ac0*/  LDC R84, c[0x0][0x3d4] ;  /* 0x0000f500ff547b82 */ /* 0x000eec0000000800 */
[----:B------:R-:W-:Y:S02]  /*1ad0*/  @P0 IADD3 R4, P1, R31, UR4, RZ ;  /* 0x000000041f040c10 */ /* 0x000fe4000ff3e0ff */
[----:B------:R-:W4:Y:S02]  /*1ae0*/  LDC.64 R62, c[0x0][0x3e8] ;  /* 0x0000fa00ff3e7b82 */ /* 0x000f240000000a00 */
[----:B------:R-:W-:-:S02]  /*1af0*/  @P0 IADD3.X R5, R30, UR5, RZ, P1, !PT ;  /* 0x000000051e050c10 */ /* 0x000fc40008ffe4ff */
[----:B------:R-:W-:Y:S01]  /*1b00*/  SHF.R.S32.HI R3, RZ, 0x1f, R44 ;  /* 0x0000001fff037819 */ /* 0x000fe2000001142c */
[----:B------:R-:W0:Y:S01]  /*1b10*/  S2R R14, SR_TID.X ;  /* 0x00000000000e7919 */ /* 0x000e220000002100 */
[----:B------:R-:W-:Y:S01]  /*1b20*/  VIADD R30, R157, 0x20 ;  /* 0x000000209d1e7836 */ /* 0x000fe20000000000 */
[----:B------:R-:W-:Y:S01]  /*1b30*/  ULDC.64 UR4, c[0x0][0x2f8] ;  /* 0x0000be0000047ab9 */ /* 0x000fe20000000a00 */
[----:B------:R2:W3:Y:S01]  /*1b40*/  @P0 LDG.E R27, desc[UR40][R4.64] ;  /* 0x00000028041b0981 */ /* 0x0004e2000c1e1900 */
[----:B-1----:R-:W-:Y:S01]  /*1b50*/  ISETP.NE.AND P0, PT, R0, 0x1, PT ;  /* 0x000000010000780c */ /* 0x002fe20003f05270 */
[-C--:B--2---:R-:W-:Y:S01]  /*1b60*/  IMAD R8, R3, R6.reuse, RZ ;  /* 0x0000000603087224 */ /* 0x084fe200078e02ff */
[----:B------:R-:W-:Y:S01]  /*1b70*/  ISETP.GE.AND P1, PT, R30, UR6, PT ;  /* 0x000000061e007c0c */ /* 0x000fe2000bf26270 */
[----:B------:R-:W-:-:S10]  /*1b80*/  IMAD.WIDE.U32 R4, R44, R6, RZ ;  /* 0x000000062c047225 */ /* 0x000fd400078e00ff */
[----:B------:R-:W1:Y:S08]  /*1b90*/  @P0 LDC R9, c[0x0][0x42c] ;  /* 0x00010b00ff090b82 */ /* 0x000e700000000800 */
[----:B------:R-:W2:Y:S01]  /*1ba0*/  @P0 LDC R13, c[0x0][0x430] ;  /* 0x00010c00ff0d0b82 */ /* 0x000ea20000000800 */
[----:B0-----:R-:W-:-:S05]  /*1bb0*/  VIADD R20, R14, 0xffffff80 ;  /* 0xffffff800e147836 */ /* 0x001fca0000000000 */
[----:B------:R-:W-:-:S04]  /*1bc0*/  LEA.HI R31, R20, R20, RZ, 0x1 ;  /* 0x00000014141f7211 */ /* 0x000fc800078f08ff */
[----:B------:R-:W-:Y:S01]  /*1bd0*/  LOP3.LUT R31, R31, 0xfffffffe, RZ, 0xc0, !PT ;  /* 0xfffffffe1f1f7812 */ /* 0x000fe200078ec0ff */
[----:B-1----:R-:W-:-:S04]  /*1be0*/  @P0 IMAD.HI.U32 R0, R154, R9, RZ ;  /* 0x000000099a000227 */ /* 0x002fc800078e00ff */
[----:B------:R-:W-:Y:S02]  /*1bf0*/  IMAD R9, R44, R7, R8 ;  /* 0x000000072c097224 */ /* 0x000fe400078e0208 */
[----:B------:R-:W-:Y:S01]  /*1c00*/  IMAD.IADD R31, R20, 0x1, -R31 ;  /* 0x00000001141f7824 */ /* 0x000fe200078e0a1f */
[----:B------:R-:W-:Y:S01]  /*1c10*/  SHF.R.S32.HI R20, RZ, 0x1f, R19 ;  /* 0x0000001fff147819 */ /* 0x000fe20000011413 */
[----:B------:R-:W-:Y:S01]  /*1c20*/  IMAD.IADD R5, R5, 0x1, R9 ;  /* 0x0000000105057824 */ /* 0x000fe200078e0209 */
[----:B--2---:R-:W-:Y:S01]  /*1c30*/  @P0 SHF.R.U32.HI R11, RZ, R13, R0 ;  /* 0x0000000dff0b0219 */ /* 0x004fe20000011600 */
[----:B------:R-:W-:Y:S01]  /*1c40*/  IMAD.SHL.U32 R31, R31, 0x8, RZ ;  /* 0x000000081f1f7824 */ /* 0x000fe200078e00ff */
[----:B------:R-:W-:Y:S02]  /*1c50*/  ISETP.GE.AND P0, PT, R157, UR6, PT ;  /* 0x000000069d007c0c */ /* 0x000fe4000bf06270 */
[----:B------:R-:W-:Y:S01]  /*1c60*/  SHF.R.S32.HI R8, RZ, 0x1f, R11 ;  /* 0x0000001fff087819 */ /* 0x000fe2000001140b */
[----:B------:R-:W-:Y:S01]  /*1c70*/  IMAD.WIDE.U32 R4, R11, UR4, R4 ;  /* 0x000000040b047c25 */ /* 0x000fe2000f8e0004 */
[----:B------:R-:W-:-:S03]  /*1c80*/  SEL R58, RZ, 0x1, P0 ;  /* 0x00000001ff3a7807 */ /* 0x000fc60000000000 */
[C---:B------:R-:W-:Y:S02]  /*1c90*/  IMAD R0, R8.reuse, UR4, RZ ;  /* 0x0000000408007c24 */ /* 0x040fe4000f8e02ff */
[----:B------:R-:W-:Y:S02]  /*1ca0*/  IMAD R12, R8, UR8, RZ ;  /* 0x00000008080c7c24 */ /* 0x000fe4000f8e02ff */
[----:B------:R-:W-:Y:S01]  /*1cb0*/  IMAD R57, R11, UR5, R0 ;  /* 0x000000050b397c24 */ /* 0x000fe2000f8e0200 */
[----:B------:R-:W-:Y:S01]  /*1cc0*/  SEL R0, RZ, 0xffffffff, P1 ;  /* 0xffffffffff007807 */ /* 0x000fe20000800000 */
[----:B------:R-:W-:Y:S01]  /*1cd0*/  ULDC.64 UR4, c[0x0][0xa08] ;  /* 0x0002820000047ab9 */ /* 0x000fe20000000a00 */
[----:B------:R-:W-:Y:S01]  /*1ce0*/  IMAD.MOV.U32 R8, RZ, RZ, R157 ;  /* 0x000000ffff087224 */ /* 0x000fe200078e009d */
[----:B------:R-:W-:Y:S01]  /*1cf0*/  ISETP.NE.U32.AND P0, PT, RZ, UR4, PT ;  /* 0x00000004ff007c0c */ /* 0x000fe2000bf05070 */
[----:B------:R-:W-:Y:S02]  /*1d00*/  IMAD.IADD R57, R5, 0x1, R57 ;  /* 0x0000000105397824 */ /* 0x000fe400078e0239 */
[----:B------:R-:W-:Y:S01]  /*1d10*/  IMAD.SHL.U32 R9, R0, 0x2, RZ ;  /* 0x0000000200097824 */ /* 0x000fe200078e00ff */
[----:B------:R-:W-:Y:S01]  /*1d20*/  ISETP.NE.AND.EX P0, PT, RZ, UR5, PT, P0 ;  /* 0x00000005ff007c0c */ /* 0x000fe2000bf05300 */
[----:B------:R-:W-:Y:S01]  /*1d30*/  ULDC.64 UR4, c[0x0][0x300] ;  /* 0x0000c00000047ab9 */ /* 0x000fe20000000a00 */
[----:B------:R-:W-:-:S02]  /*1d40*/  IMAD.MOV.U32 R56, RZ, RZ, R4 ;  /* 0x000000ffff387224 */ /* 0x000fc400078e0004 */
[----:B------:R-:W-:Y:S01]  /*1d50*/  LOP3.LUT R58, R9, 0x2, R58, 0xe2, !PT ;  /* 0x00000002093a7812 */ /* 0x000fe200078ee23a */
[----:B------:R-:W0:Y:S01]  /*1d60*/  LDC.64 R4, c[0x0][0x3d8] ;  /* 0x0000f600ff047b82 */ /* 0x000e220000000a00 */
[----:B------:R-:W-:-:S03]  /*1d70*/  SHF.R.S32.HI R9, RZ, 0x1f, R157 ;  /* 0x0000001fff097819 */ /* 0x000fc6000001149d */
[----:B------:R-:W-:Y:S01]  /*1d80*/  IMAD.WIDE.U32 R14, R11, UR8, R8 ;  /* 0x000000080b0e7c25 */ /* 0x000fe2000f8e0008 */
[----:B---3--:R-:W-:Y:S02]  /*1d90*/  SHF.R.S32.HI R0, RZ, 0x1f, R27 ;  /* 0x0000001fff007819 */ /* 0x008fe4000001141b */
[----:B------:R-:W-:Y:S01]  /*1da0*/  SEL R21, R27, RZ, !P0 ;  /* 0x000000ff1b157207 */ /* 0x000fe20004000000 */
[----:B------:R-:W-:Y:S01]  /*1db0*/  IMAD R27, R11, UR9, R12 ;  /* 0x000000090b1b7c24 */ /* 0x000fe2000f8e020c */
[----:B------:R-:W-:Y:S01]  /*1dc0*/  SEL R0, R0, RZ, !P0 ;  /* 0x000000ff00007207 */ /* 0x000fe20004000000 */
[----:B------:R-:W-:Y:S01]  /*1dd0*/  IMAD.WIDE.U32 R12, R19, R6, R8 ;  /* 0x00000006130c7225 */ /* 0x000fe200078e0008 */
[----:B------:R-:W-:-:S03]  /*1de0*/  SHF.R.S32.HI R11, RZ, 0x1f, R31 ;  /* 0x0000001fff0b7819 */ /* 0x000fc6000001141f */
[----:B------:R-:W-:Y:S02]  /*1df0*/  IMAD R10, R0, UR4, RZ ;  /* 0x00000004000a7c24 */ /* 0x000fe4000f8e02ff */
[----:B------:R-:W-:-:S04]  /*1e00*/  IMAD.WIDE.U32 R56, R21, UR4, R56 ;  /* 0x0000000415387c25 */ /* 0x000fc8000f8e0038 */
[----:B------:R-:W-:Y:S01]  /*1e10*/  IMAD R79, R21, UR5, R10 ;  /* 0x00000005154f7c24 */ /* 0x000fe2000f8e020a */
[----:B------:R-:W-:Y:S01]  /*1e20*/  ULDC.64 UR4, c[0x0][0x328] ;  /* 0x0000ca0000047ab9 */ /* 0x000fe20000000a00 */
[----:B------:R-:W-:Y:S01]  /*1e30*/  IMAD.IADD R15, R15, 0x1, R27 ;  /* 0x000000010f0f7824 */ /* 0x000fe200078e021b */
[----:B------:R-:W-:Y:S01]  /*1e40*/  IADD3 R78, P0, R56, R12, RZ ;  /* 0x0000000c384e7210 */ /* 0x000fe20007f1e0ff */
[----:B------:R-:W-:Y:S01]  /*1e50*/  IMAD R0, R0, UR4, RZ ;  /* 0x0000000400007c24 */ /* 0x000fe2000f8e02ff */
[----:B------:R-:W2:Y:S01]  /*1e60*/  LDL R27, [R1+0x4] ;  /* 0x00000400011b7983 */ /* 0x000ea20000100800 */
[----:B------:R-:W-:-:S03]  /*1e70*/  IMAD.WIDE.U32 R54, R21, UR4, R14 ;  /* 0x0000000415367c25 */ /* 0x000fc6000f8e000e */
[----:B------:R-:W3:Y:S01]  /*1e80*/  LDL R14, [R1+0x10] ;  /* 0x00001000010e7983 */ /* 0x000ee20000100800 */
[----:B------:R-:W-:Y:S02]  /*1e90*/  IMAD R29, R21, UR5, R0 ;  /* 0x00000005151d7c24 */ /* 0x000fe4000f8e0200 */
[----:B------:R-:W-:Y:S01]  /*1ea0*/  IMAD R10, R20, R6, RZ ;  /* 0x00000006140a7224 */ /* 0x000fe200078e02ff */
[----:B------:R-:W3:Y:S01]  /*1eb0*/  LDL R21, [R1+0x64] ;  /* 0x0000640001157983 */ /* 0x000ee20000100800 */
[----:B------:R-:W-:Y:S02]  /*1ec0*/  IMAD.IADD R79, R57, 0x1, R79 ;  /* 0x00000001394f7824 */ /* 0x000fe400078e024f */
[----:B------:R-:W-:-:S05]  /*1ed0*/  IMAD R10, R19, R7, R10 ;  /* 0x00000007130a7224 */ /* 0x000fca00078e020a */
[----:B------:R-:W-:Y:S01]  /*1ee0*/  IADD3.X R73, R79, R13, R10, P0, !PT ;  /* 0x0000000d4f497210 */ /* 0x000fe200007fe40a */
[----:B------:R-:W-:Y:S01]  /*1ef0*/  IMAD.MOV.U32 R10, RZ, RZ, R31 ;  /* 0x000000ffff0a7224 */ /* 0x000fe200078e001f */
[----:B------:R-:W-:-:S03]  /*1f00*/  ISETP.GE.AND P0, PT, R30, R84, PT ;  /* 0x000000541e00720c */ /* 0x000fc60003f06270 */
[----:B0-----:R-:W-:-:S04]  /*1f10*/  IMAD.WIDE.U32 R52, R19, R4, R10 ;  /* 0x0000000413347225 */ /* 0x001fc800078e000a */
[----:B----4-:R-:W-:Y:S01]  /*1f20*/  IMAD.WIDE.U32 R48, R19, R62, R10 ;  /* 0x0000003e13307225 */ /* 0x010fe200078e000a */
[----:B------:R-:W-:Y:S02]  /*1f30*/  SEL R10, R84, RZ, P0 ;  /* 0x000000ff540a7207 */ /* 0x000fe40000000000 */
[----:B------:R-:W-:Y:S01]  /*1f40*/  ISETP.GE.AND P2, PT, R157, R84, PT ;  /* 0x000000549d00720c */ /* 0x000fe20003f46270 */
[-C--:B------:R-:W-:Y:S02]  /*1f50*/  IMAD R0, R20, R4.reuse, RZ ;  /* 0x0000000414007224 */ /* 0x080fe400078e02ff */
[----:B------:R-:W-:Y:S02]  /*1f60*/  IMAD.IADD R10, R30, 0x1, R10 ;  /* 0x000000011e0a7824 */ /* 0x000fe400078e020a */
[----:B------:R-:W0:Y:S01]  /*1f70*/  S2R R30, SR_TID.X ;  /* 0x00000000001e7919 */ /* 0x000e220000002100 */
[C---:B------:R-:W-:Y:S01]  /*1f80*/  IMAD R13, R19.reuse, R5, R0 ;  /* 0x00000005130d7224 */ /* 0x040fe200078e0200 */
[----:B------:R-:W-:Y:S01]  /*1f90*/  SEL R0, R84, RZ, P2 ;  /* 0x000000ff54007207 */ /* 0x000fe20001000000 */
[----:B------:R-:W-:-:S04]  /*1fa0*/  IMAD.WIDE.U32 R50, R19, R4, R8 ;  /* 0x0000000413327225 */ /* 0x000fc800078e0008 */
[----:B------:R-:W-:Y:S02]  /*1fb0*/  IMAD.IADD R0, R157, 0x1, R0 ;  /* 0x000000019d007824 */ /* 0x000fe400078e0200 */
[----:B------:R-:W-:-:S03]  /*1fc0*/  IMAD.IADD R53, R53, 0x1, R13 ;  /* 0x0000000135357824 */ /* 0x000fc600078e020d */
[----:B------:R-:W-:Y:S01]  /*1fd0*/  SHF.R.S32.HI R11, RZ, 0x1f, R0 ;  /* 0x0000001fff0b7819 */ /* 0x000fe20000011400 */
[----:B------:R-:W-:Y:S01]  /*1fe0*/  IMAD.IADD R51, R13, 0x1, R51 ;  /* 0x000000010d337824 */ /* 0x000fe200078e0233 */
[----:B------:R-:W-:Y:S02]  /*1ff0*/  SHF.R.S32.HI R13, RZ, 0x1f, R10 ;  /* 0x0000001fff0d7819 */ /* 0x000fe4000001140a */
[CC--:B------:R-:W-:Y:S02]  /*2000*/  LEA.HI R72, R11.reuse, R0.reuse, RZ, 0x4 ;  /* 0x000000000b487211 */ /* 0x0c0fe400078f20ff */
[----:B------:R-:W-:Y:S01]  /*2010*/  LEA.HI R0, R11, R0, RZ, 0x5 ;  /* 0x000000000b007211 */ /* 0x000fe200078f28ff */
[----:B------:R-:W-:Y:S01]  /*2020*/  IMAD R12, R20, R62, RZ ;  /* 0x0000003e140c7224 */ /* 0x000fe200078e02ff */
[----:B------:R-:W-:Y:S01]  /*2030*/  LEA.HI R71, R13, R10, RZ, 0x4 ;  /* 0x0000000a0d477211 */ /* 0x000fe200078f20ff */
[----:B------:R-:W-:Y:S01]  /*2040*/  IMAD.WIDE.U32 R46, R19, R62, R8 ;  /* 0x0000003e132e7225 */ /* 0x000fe200078e0008 */
[----:B------:R-:W-:-:S02]  /*2050*/  LEA.HI R10, R13, R10, RZ, 0x5 ;  /* 0x0000000a0d0a7211 */ /* 0x000fc400078f28ff */
[----:B-----5:R-:W-:Y:S01]  /*2060*/  SHF.R.S32.HI R13, RZ, 0x1f, R24 ;  /* 0x0000001fff0d7819 */ /* 0x020fe20000011418 */
[----:B------:R-:W-:Y:S02]  /*2070*/  IMAD.SHL.U32 R8, R0, 0x80, RZ ;  /* 0x0000008000087824 */ /* 0x000fe400078e00ff */
[C---:B------:R-:W-:Y:S01]  /*2080*/  IMAD R15, R19.reuse, R63, R12 ;  /* 0x0000003f130f7224 */ /* 0x040fe200078e020c */
[----:B------:R-:W-:Y:S01]  /*2090*/  IADD3 R44, P2, R19, R44, RZ ;  /* 0x0000002c132c7210 */ /* 0x000fe20007f5e0ff */
[----:B------:R-:W-:Y:S02]  /*20a0*/  IMAD.SHL.U32 R11, R10, 0x80, RZ ;  /* 0x000000800a0b7824 */ /* 0x000fe400078e00ff */
[----:B------:R-:W-:Y:S02]  /*20b0*/  IMAD.IADD R49, R49, 0x1, R15 ;  /* 0x0000000131317824 */ /* 0x000fe400078e020f */
[----:B------:R-:W-:Y:S01]  /*20c0*/  IMAD.IADD R47, R15, 0x1, R47 ;  /* 0x000000010f2f7824 */ /* 0x000fe200078e022f */
[----:B------:R-:W-:Y:S01]  /*20d0*/  SHF.L.U64.HI R68, R6, 0x7, R7 ;  /* 0x0000000706447819 */ /* 0x000fe20000010207 */
[----:B------:R-:W-:Y:S01]  /*20e0*/  IMAD.WIDE.U32 R52, R24, R4, R52 ;  /* 0x0000000418347225 */ /* 0x000fe200078e0034 */
[----:B0-----:R-:W-:-:S02]  /*20f0*/  SHF.R.U32.HI R12, RZ, 0x7, R30 ;  /* 0x00000007ff0c7819 */ /* 0x001fc4000001161e */
[----:B------:R-:W-:Y:S01]  /*2100*/  LOP3.LUT R8, R8, 0xfffff000, RZ, 0xc0, !PT ;  /* 0xfffff00008087812 */ /* 0x000fe200078ec0ff */
[----:B------:R-:W-:Y:S01]  /*2110*/  VIADD R64, R157, 0x40 ;  /* 0x000000409d407836 */ /* 0x000fe20000000000 */
[----:B------:R-:W-:Y:S01]  /*2120*/  LOP3.LUT R11, R11, 0xfffff000, RZ, 0xc0, !PT ;  /* 0xfffff0000b0b7812 */ /* 0x000fe200078ec0ff */
[----:B------:R-:W-:Y:S01]  /*2130*/  IMAD.X R45, R20, 0x1, R3, P2 ;  /* 0x00000001142d7824 */ /* 0x000fe200010e0603 */
[----:B------:R-:W-:Y:S01]  /*2140*/  LOP3.LUT R20, R72, 0xfffffff0, RZ, 0xc0, !PT ;  /* 0xfffffff048147812 */ /* 0x000fe200078ec0ff */
[----:B------:R-:W-:Y:S01]  /*2150*/  IMAD.WIDE.U32 R50, R24, R4, R50 ;  /* 0x0000000418327225 */ /* 0x000fe200078e0032 */
[----:B------:R-:W-:-:S03]  /*2160*/  LOP3.LUT R7, R71, 0xfffffff0, RZ, 0xc0, !PT ;  /* 0xfffffff047077812 */ /* 0x000fc600078ec0ff */
[----:B------:R-:W-:Y:S01]  /*2170*/  IMAD.WIDE.U32 R48, R24, R62, R48 ;  /* 0x0000003e18307225 */ /* 0x000fe200078e0030 */
[----:B------:R-:W-:-:S03]  /*2180*/  SHF.L.U64.HI R66, R4, 0x7, R5 ;  /* 0x0000000704427819 */ /* 0x000fc60000010205 */
[----:B------:R-:W-:Y:S01]  /*2190*/  IMAD.WIDE.U32 R46, R24, R62, R46 ;  /* 0x0000003e182e7225 */ /* 0x000fe200078e002e */
[----:B------:R-:W-:Y:S02]  /*21a0*/  LOP3.LUT R59, R58, 0x1, RZ, 0xc0, !PT ;  /* 0x000000013a3b7812 */ /* 0x000fe400078ec0ff */
[----:B------:R-:W-:Y:S01]  /*21b0*/  ISETP.GE.AND P1, PT, R64, UR6, PT ;  /* 0x0000000640007c0c */ /* 0x000fe2000bf26270 */
[----:B------:R-:W-:Y:S01]  /*21c0*/  IMAD.SHL.U32 R67, R6, 0x80, RZ ;  /* 0x0000008006437824 */ /* 0x000fe200078e00ff */
[----:B------:R-:W-:Y:S01]  /*21d0*/  LOP3.LUT R58, R58, 0x2, RZ, 0xc0, !PT ;  /* 0x000000023a3a7812 */ /* 0x000fe200078ec0ff */
[----:B------:R-:W-:Y:S01]  /*21e0*/  IMAD.SHL.U32 R65, R4, 0x80, RZ ;  /* 0x0000008004417824 */ /* 0x000fe200078e00ff */
[----:B------:R-:W-:Y:S01]  /*21f0*/  SHF.R.S32.HI R3, RZ, 0x1f, R7 ;  /* 0x0000001fff037819 */ /* 0x000fe20000011407 */
[----:B------:R-:W-:Y:S02]  /*2200*/  VIADD R61, R12, 0x8 ;  /* 0x000000080c3d7836 */ /* 0x000fe40000000000 */
[----:B------:R-:W-:Y:S01]  /*2210*/  IMAD.SHL.U32 R60, R84, 0x2, RZ ;  /* 0x00000002543c7824 */ /* 0x000fe200078e00ff */
[----:B--2---:R-:W-:-:S02]  /*2220*/  LOP3.LUT R0, R27, 0x10, R72, 0xf8, !PT ;  /* 0x000000101b007812 */ /* 0x004fc400078ef848 */
[----:B------:R-:W-:Y:S02]  /*2230*/  LOP3.LUT R10, R27, 0x10, R71, 0xf8, !PT ;  /* 0x000000101b0a7812 */ /* 0x000fe400078ef847 */
[-C--:B---3--:R-:W-:Y:S01]  /*2240*/  LOP3.LUT R9, R0, R21.reuse, RZ, 0x3c, !PT ;  /* 0x0000001500097212 */ /* 0x088fe200078e3cff */
[C---:B------:R-:W-:Y:S02]  /*2250*/  IMAD R0, R13.reuse, R4, RZ ;  /* 0x000000040d007224 */ /* 0x040fe400078e02ff */
[----:B------:R-:W-:Y:S01]  /*2260*/  IMAD R13, R13, R62, RZ ;  /* 0x0000003e0d0d7224 */ /* 0x000fe200078e02ff */
[----:B------:R-:W-:Y:S01]  /*2270*/  LOP3.LUT R10, R10, R21, RZ, 0x3c, !PT ;  /* 0x000000150a0a7212 */ /* 0x000fe200078e3cff */
[C---:B------:R-:W-:Y:S02]  /*2280*/  IMAD R21, R24.reuse, R5, R0 ;  /* 0x0000000518157224 */ /* 0x040fe400078e0200 */
[----:B------:R-:W-:Y:S01]  /*2290*/  IMAD R13, R24, R63, R13 ;  /* 0x0000003f180d7224 */ /* 0x000fe200078e020d */
[C---:B------:R-:W-:Y:S01]  /*22a0*/  SHF.L.U64.HI R63, R62.reuse, 0x7, R63 ;  /* 0x000000073e3f7819 */ /* 0x040fe2000001023f */
[----:B------:R-:W-:Y:S01]  /*22b0*/  IMAD.IADD R27, R53, 0x1, R21 ;  /* 0x00000001351b7824 */ /* 0x000fe200078e0215 */
[--C-:B------:R-:W-:Y:S01]  /*22c0*/  IADD3 R70, R9, R8, R14.reuse ;  /* 0x0000000809467210 */ /* 0x100fe20007ffe00e */
[----:B------:R-:W-:Y:S01]  /*22d0*/  IMAD.SHL.U32 R62, R62, 0x80, RZ ;  /* 0x000000803e3e7824 */ /* 0x000fe200078e00ff */
[----:B------:R-:W-:Y:S01]  /*22e0*/  IADD3 R69, R10, R11, R14 ;  /* 0x0000000b0a457210 */ /* 0x000fe20007ffe00e */
[----:B------:R-:W-:Y:S01]  /*22f0*/  IMAD.IADD R21, R21, 0x1, R51 ;  /* 0x0000000115157824 */ /* 0x000fe200078e0233 */
[----:B------:R-:W-:Y:S01]  /*2300*/  SHF.R.S32.HI R4, RZ, 0x1f, R20 ;  /* 0x0000001fff047819 */ /* 0x000fe20000011414 */
[----:B------:R-:W-:-:S02]  /*2310*/  IMAD.IADD R6, R49, 0x1, R13 ;  /* 0x0000000131067824 */ /* 0x000fc400078e020d */
[----:B------:R-:W-:Y:S02]  /*2320*/  IMAD.IADD R5, R13, 0x1, R47 ;  /* 0x000000010d057824 */ /* 0x000fe400078e022f */
[----:B------:R-:W-:-:S07]  /*2330*/  IMAD.IADD R0, R55, 0x1, R29 ;  /* 0x0000000137007824 */ /* 0x000fce00078e021d */
.L_x_9873:
[----:B------:R-:W2:Y:S01]  /*2340*/  LDL R8, [R1+0x30] ;  /* 0x0000300001087983 */ /* 0x000ea20000100800 */
[----:B------:R-:W0:Y:S01]  /*2350*/  LDC R89, c[0x0][0x3d4] ;  /* 0x0000f500ff597b82 */ /* 0x000e220000000800 */
[----:B------:R-:W-:Y:S01]  /*2360*/  VIADD R10, R2, 0xffffffff ;  /* 0xffffffff020a7836 */ /* 0x000fe20000000000 */
[----:B------:R-:W-:Y:S05]  /*2370*/  YIELD ;  /* 0x0000000000007946 */ /* 0x000fea0003800000 */
[----:B----4-:R-:W-:Y:S01]  /*2380*/  SHF.R.S32.HI R12, RZ, 0x1f, R10 ;  /* 0x0000001fff0c7819 */ /* 0x010fe2000001140a */
[----:B------:R-:W1:Y:S01]  /*2390*/  LDC.64 R74, c[0x0][0x2d8] ;  /* 0x0000b600ff4a7b82 */ /* 0x000e620000000a00 */
[-C--:B------:R-:W-:Y:S01]  /*23a0*/  IMAD R2, R68, R10.reuse, RZ ;  /* 0x0000000a44027224 */ /* 0x080fe200078e02ff */
[----:B------:R-:W-:Y:S01]  /*23b0*/  BSSY B0, `(.L_x_9834) ;  /* 0x0000409000007945 */ /* 0x000fe20003800000 */
[----:B------:R-:W-:Y:S01]  /*23c0*/  IMAD.WIDE.U32 R36, R67, R10, RZ ;  /* 0x0000000a43247225 */ /* 0x000fe200078e00ff */
[----:B------:R-:W-:-:S03]  /*23d0*/  ISETP.GT.AND P2, PT, R10, R25, PT ;  /* 0x000000190a00720c */ /* 0x000fc60003f44270 */
[----:B------:R-:W-:Y:S02]  /*23e0*/  IMAD R11, R12, R67, R2 ;  /* 0x000000430c0b7224 */ /* 0x000fe400078e0202 */
[----:B------:R-:W-:Y:S02]  /*23f0*/  IMAD.MOV.U32 R2, RZ, RZ, R10 ;  /* 0x000000ffff027224 */ /* 0x000fe400078e000a */
        /* <DEDUP_REMOVED lines=58> */
.L_x_9838:
[----:B------:R-:W-:Y:S05]  /*27a0*/  BSYNC B1 ;  /* 0x0000000000017941 */ /* 0x000fea0003800000 */
.L_x_9837:
        /* <DEDUP_REMOVED lines=9> */
.L_x_9839:
[----:B------:R-:W-:Y:S01]  /*2840*/  IMAD R85, R17, 0x8, R16 ;  /* 0x0000000811557824 */ /* 0x000fe200078e0210 */
[----:B------:R-:W-:Y:S01]  /*2850*/  SHF.L.U32 R88, R156, 0x1f, RZ ;  /* 0x0000001f9c587819 */ /* 0x000fe200000006ff */
[----:B------:R-:W-:Y:S03]  /*2860*/  BSSY B1, `(.L_x_9840) ;  /* 0x0000003000017945 */ /* 0x000fe60003800000 */
[----:B------:R-:W0:Y:S02]  /*2870*/  SYNCS.PHASECHK.TRANS64.TRYWAIT P5, [R85+URZ+0x19c90], R88 ;  /* 0x019c9058550075a7 */ /* 0x000e2400080a017f */
[----:B0-----:R-:W-:Y:S05]  /*2880*/  @!P5 BRA `(.L_x_9841) ;  /* 0x0000018400a8d947 */ /* 0x001fea0003800000 */
.L_x_10096:
[----:B------:R-:W-:Y:S05]  /*2890*/  BSYNC B1 ;  /* 0x0000000000017941 */ /* 0x000fea0003800000 */
.L_x_9840:
        /* <DEDUP_REMOVED lines=32> */
[-C--:B------:R-:W-:Y:S01]  /*2aa0*/  F2FP.F16.E4M3.UNPACK_B R8, R9.reuse ;  /* 0x00000009ff08723e */ /* 0x080fe200020006ff */
        /* <DEDUP_REMOVED lines=8> */
[CC--:B------:R-:W-:Y:S01]  /*2b30*/  FMUL.FTZ R81, R37.reuse, R77.reuse ;  /* 0x0000004d25517220 */ /* 0x0c0fe20000410000 */
[----:B------:R-:W-:Y:S02]  /*2b40*/  HADD2.F32 R76, -RZ, R75.H0_H0 ;  /* 0x2000004bff4c7230 */ /* 0x000fe40000004100 */
        /* <DEDUP_REMOVED lines=9> */
[-C--:B------:R-:W-:Y:S01]  /*2be0*/  F2FP.F16.E4M3.UNPACK_B R37, R36.reuse.H1 ;  /* 0x00000024ff25723e */ /* 0x080fe200030006ff */
[-C--:B------:R-:W-:Y:S01]  /*2bf0*/  FFMA.FTZ R92, R43, R75.reuse, -R92 ;  /* 0x0000004b2b5c7223 */ /* 0x080fe2000001085c */
[----:B------:R-:W-:Y:S01]  /*2c00*/  F2FP.F16.E4M3.UNPACK_B R36, R36 ;  /* 0x00000024ff24723e */ /* 0x000fe200020006ff */
[----:B------:R-:W-:Y:S01]  /*2c10*/  FFMA.FTZ R83, R74, R75, R81 ;  /* 0x0000004b4a537223 */ /* 0x000fe20000010051 */
[----:B------:R-:W-:Y:S01]  /*2c20*/  F2FP.F16.E4M3.UNPACK_B R75, R42 ;  /* 0x0000002aff4b723e */ /* 0x000fe200020006ff */
[----:B------:R-:W-:Y:S01]  /*2c30*/  HADD2.F32 R76, -RZ, R77.H1_H1 ;  /* 0x3000004dff4c7230 */ /* 0x000fe20000004100 */
[----:B------:R-:W-:Y:S01]  /*2c40*/  F2FP.F16.E4M3.UNPACK_B R82, R35 ;  /* 0x00000023ff52723e */ /* 0x000fe200020006ff */
[----:B------:R-:W-:-:S02]  /*2c50*/  HADD2.F32 R43, -RZ, R37.H0_H0 ;  /* 0x20000025ff2b7230 */ /* 0x000fc40000004100 */
[----:B------:R-:W-:Y:S02]  /*2c60*/  HADD2.F32 R74, -RZ, R37.H1_H1 ;  /* 0x30000025ff4a7230 */ /* 0x000fe40000004100 */
[----:B------:R-:W-:Y:S02]  /*2c70*/  HADD2.F32 R77, -RZ, R77.H0_H0 ;  /* 0x2000004dff4d7230 */ /* 0x000fe40000004100 */
[-C--:B------:R-:W-:Y:S01]  /*2c80*/  FMUL.FTZ R81, R43, R76.reuse ;  /* 0x0000004c2b517220 */ /* 0x080fe20000410000 */
[--C-:B------:R-:W-:Y:S02]  /*2c90*/  HADD2.F32 R42, -RZ, R36.reuse.H1_H1 ;  /* 0x30000024ff2a7230 */ /* 0x100fe40000004100 */
[----:B------:R-:W-:Y:S01]  /*2ca0*/  FMUL.FTZ R80, R74, R76 ;  /* 0x0000004c4a507220 */ /* 0x000fe20000410000 */
[----:B------:R-:W-:Y:S02]  /*2cb0*/  HADD2.F32 R37, -RZ, R36.H0_H0 ;  /* 0x20000024ff257230 */ /* 0x000fe40000004100 */
[----:B------:R-:W-:-:S02]  /*2cc0*/  HADD2.F32 R36, -RZ, R75.H1_H1 ;  /* 0x3000004bff247230 */ /* 0x000fc40000004100 */
[-C--:B------:R-:W-:Y:S01]  /*2cd0*/  FMUL.FTZ R76, R42, R77.reuse ;  /* 0x0000004d2a4c7220 */ /* 0x080fe20000410000 */
[----:B------:R-:W-:Y:S02]  /*2ce0*/  HADD2.F32 R75, -RZ, R75.H0_H0 ;  /* 0x2000004bff4b7230 */ /* 0x000fe40000004100 */
[----:B------:R-:W-:Y:S01]  /*2cf0*/  FMUL.FTZ R77, R37, R77 ;  /* 0x0000004d254d7220 */ /* 0x000fe20000410000 */
[--C-:B------:R-:W-:Y:S02]  /*2d00*/  HADD2.F32 R91, -RZ, R82.reuse.H1_H1 ;  /* 0x30000052ff5b7230 */ /* 0x100fe40000004100 */
[-C--:B------:R-:W-:Y:S01]  /*2d10*/  FFMA.FTZ R43, R43, R36.reuse, -R80 ;  /* 0x000000242b2b7223 */ /* 0x080fe20000010850 */
[----:B------:R-:W-:Y:S01]  /*2d20*/  FFMA.FTZ R74, R74, R36, R81 ;  /* 0x000000244a4a7223 */ /* 0x000fe20000010051 */
[-C--:B------:R-:W-:Y:S01]  /*2d30*/  FFMA.FTZ R36, R37, R75.reuse, -R76 ;  /* 0x0000004b25247223 */ /* 0x080fe2000001084c */
[----:B------:R-:W-:Y:S01]  /*2d40*/  FFMA.FTZ R37, R42, R75, R77 ;  /* 0x0000004b2a257223 */ /* 0x000fe2000001004d */
[----:B------:R-:W-:Y:S01]  /*2d50*/  F2FP.F16.E4M3.UNPACK_B R75, R11.H1 ;  /* 0x0000000bff4b723e */ /* 0x000fe200030006ff */
[----:B------:R-:W-:Y:S01]  /*2d60*/  HADD2.F32 R82, -RZ, R82.H0_H0 ;  /* 0x20000052ff527230 */ /* 0x000fe20000004100 */
[----:B------:R-:W-:-:S02]  /*2d70*/  F2FP.SATFINITE.E4M3.F32.PACK_AB_MERGE_C R42, R83, R92, RZ ;  /* 0x0000005c532a723e */ /* 0x000fc400048070ff */
[----:B------:R-:W-:Y:S01]  /*2d80*/  F2FP.F16.E4M3.UNPACK_B R83, R35.H1 ;  /* 0x00000023ff53723e */ /* 0x000fe200030006ff */
[--C-:B------:R-:W-:Y:S01]  /*2d90*/  HADD2.F32 R76, -RZ, R75.reuse.H0_H0 ;  /* 0x2000004bff4c7230 */ /* 0x100fe20000004100 */
[----:B------:R-:W-:Y:S01]  /*2da0*/  F2FP.SATFINITE.E4M3.F32.PACK_AB_MERGE_C R43, R74, R43, RZ ;  /* 0x0000002b4a2b723e */ /* 0x000fe200048070ff */
[----:B------:R-:W-:Y:S01]  /*2db0*/  HADD2.F32 R75, -RZ, R75.H1_H1 ;  /* 0x3000004bff4b7230 */ /* 0x000fe20000004100 */
[----:B------:R-:W-:Y:S01]  /*2dc0*/  F2FP.F16.E4M3.UNPACK_B R74, R10.H1 ;  /* 0x0000000aff4a723e */ /* 0x000fe200030006ff */
[--C-:B------:R-:W-:Y:S01]  /*2dd0*/  HADD2.F32 R92, -RZ, R83.reuse.H1_H1 ;  /* 0x30000053ff5c7230 */ /* 0x100fe20000004100 */
[-C--:B------:R-:W-:Y:S01]  /*2de0*/  F2FP.F16.E4M3.UNPACK_B R80, R34.reuse.H1 ;  /* 0x00000022ff50723e */ /* 0x080fe200030006ff */
[----:B------:R-:W-:Y:S01]  /*2df0*/  HADD2.F32 R83, -RZ, R83.H0_H0 ;  /* 0x20000053ff537230 */ /* 0x000fe20000004100 */
[----:B------:R-:W-:Y:S01]  /*2e00*/  F2FP.F16.E4M3.UNPACK_B R77, R34 ;  /* 0x00000022ff4d723e */ /* 0x000fe200020006ff */
[----:B------:R-:W-:Y:S02]  /*2e10*/  HADD2.F32 R35, -RZ, R74.H1_H1 ;  /* 0x3000004aff237230 */ /* 0x000fe40000004100 */
[----:B------:R-:W-:Y:S01]  /*2e20*/  FMUL.FTZ R93, R75, R92 ;  /* 0x0000005c4b5d7220 */ /* 0x000fe20000410000 */
[----:B------:R-:W-:-:S02]  /*2e30*/  HADD2.F32 R81, -RZ, R80.H1_H1 ;  /* 0x30000050ff517230 */ /* 0x000fc40000004100 */
[C---:B------:R-:W-:Y:S01]  /*2e40*/  FMUL.FTZ R92, R76.reuse, R92 ;  /* 0x0000005c4c5c7220 */ /* 0x040fe20000410000 */
[----:B------:R-:W-:Y:S01]  /*2e50*/  HADD2.F32 R74, -RZ, R74.H0_H0 ;  /* 0x2000004aff4a7230 */ /* 0x000fe20000004100 */
[----:B------:R-:W-:Y:S01]  /*2e60*/  F2FP.F16.E4M3.UNPACK_B R11, R11 ;  /* 0x0000000bff0b723e */ /* 0x000fe200020006ff */
[----:B------:R-:W-:Y:S02]  /*2e70*/  HADD2.F32 R34, -RZ, R77.H1_H1 ;  /* 0x3000004dff227230 */ /* 0x000fe40000004100 */
[----:B------:R-:W-:Y:S01]  /*2e80*/  FFMA.FTZ R94, R76, R81, -R93 ;  /* 0x000000514c5e7223 */ /* 0x000fe2000001085d */
[-C--:B------:R-:W-:Y:S01]  /*2e90*/  FMUL.FTZ R93, R35, R91.reuse ;  /* 0x0000005b235d7220 */ /* 0x080fe20000410000 */
        /* <DEDUP_REMOVED lines=9> */
[----:B------:R-:W-:-:S02]  /*2f30*/  HADD2.F32 R11, -RZ, R10.H0_H0 ;  /* 0x2000000aff0b7230 */ /* 0x000fc40000004100 */
[-C--:B------:R-:W-:Y:S01]  /*2f40*/  FMUL.FTZ R92, R34, R83.reuse ;  /* 0x00000053225c7220 */ /* 0x080fe20000410000 */
[----:B------:R-:W-:Y:S02]  /*2f50*/  HADD2.F32 R10, -RZ, R10.H1_H1 ;  /* 0x3000000aff0a7230 */ /* 0x000fe40000004100 */
[----:B------:R-:W-:Y:S01]  /*2f60*/  FMUL.FTZ R81, R35, R83 ;  /* 0x0000005323517220 */ /* 0x000fe20000410000 */
        /* <DEDUP_REMOVED lines=9> */
[----:B------:R-:W-:-:S02]  /*3000*/  F2FP.SATFINITE.E4M3.F32.PACK_AB_MERGE_C R8, R37, R36, R43 ;  /* 0x000000242508723e */ /* 0x000fc4000480702b */
[----:B------:R-:W-:Y:S02]  /*3010*/  F2FP.SATFINITE.E4M3.F32.PACK_AB_MERGE_C R11, R92, R81, R91 ;  /* 0x000000515c0b723e */ /* 0x000fe4000480705b */
[----:B------:R-:W-:-:S07]  /*3020*/  F2FP.SATFINITE.E4M3.F32.PACK_AB_MERGE_C R10, R75, R74, R76 ;  /* 0x0000004a4b0a723e */ /* 0x000fce000480704c */
.L_x_9846:
[----:B------:R-:W-:Y:S05]  /*3030*/  BSYNC B2 ;  /* 0x0000000000027941 */ /* 0x000fea0003800000 */
.L_x_9845:
[----:B--2---:R1:W-:Y:S02]  /*3040*/  STG.E.128 desc[UR40][R32.64], R8 ;  /* 0x0000000820007986 */ /* 0x0043e4000c101d28 */
.L_x_9844:
[----:B------:R-:W-:Y:S05]  /*3050*/  BSYNC B1 ;  /* 0x0000000000017941 */ /* 0x000fea0003800000 */
.L_x_9843:
        /* <DEDUP_REMOVED lines=25> */
[----:B--2---:R-:W-:Y:S01]  /*31f0*/  IMAD.MOV.U32 R30, RZ, RZ, R8 ;  /* 0x000000ffff1e7224 */ /* 0x004fe200078e0008 */
        /* <DEDUP_REMOVED lines=35> */
[----:B------:R-:W-:Y:S01]  /*3430*/  HADD2.F32 R35, -RZ, R31.H0_H0 ;  /* 0x2000001fff237230 */ /* 0x000fe20000004100 */
[----:B------:R-:W-:Y:S01]  /*3440*/  F2FP.SATFINITE.E4M3.F32.PACK_AB_MERGE_C R82, R76, R75, RZ ;  /* 0x0000004b4c52723e */ /* 0x000fe200048070ff */
[----:B------:R-:W-:-:S02]  /*3450*/  HADD2.F32 R31, -RZ, R30.H0_H0 ;  /* 0x2000001eff1f7230 */ /* 0x000fc40000004100 */
[-C--:B------:R-:W-:Y:S01]  /*3460*/  FMUL.FTZ R74, R36, R37.reuse ;  /* 0x00000025244a7220 */ /* 0x080fe20000410000 */
[----:B------:R-:W-:Y:S02]  /*3470*/  HADD2.F32 R34, -RZ, R30.H1_H1 ;  /* 0x3000001eff227230 */ /* 0x000fe40000004100 */
[----:B------:R-:W-:Y:S01]  /*3480*/  FMUL.FTZ R37, R35, R37 ;  /* 0x0000002523257220 */ /* 0x000fe20000410000 */
[----:B------:R-:W-:Y:S02]  /*3490*/  HADD2.F32 R41, -RZ, R41.H0_H0 ;  /* 0x20000029ff297230 */ /* 0x000fe40000004100 */
[--C-:B------:R-:W-:Y:S02]  /*34a0*/  HADD2.F32 R30, -RZ, R40.reuse.H1_H1 ;  /* 0x30000028ff1e7230 */ /* 0x100fe40000004100 */
[----:B------:R-:W-:Y:S02]  /*34b0*/  HADD2.F32 R40, -RZ, R40.H0_H0 ;  /* 0x20000028ff287230 */ /* 0x000fe40000004100 */
[-C--:B------:R-:W-:Y:S01]  /*34c0*/  FMUL.FTZ R42, R34, R41.reuse ;  /* 0x00000029222a7220 */ /* 0x080fe20000410000 */
[----:B------:R-:W-:Y:S01]  /*34d0*/  FMUL.FTZ R41, R31, R41 ;  /* 0x000000291f297220 */ /* 0x000fe20000410000 */
[-C--:B------:R-:W-:Y:S01]  /*34e0*/  FFMA.FTZ R74, R35, R30.reuse, -R74 ;  /* 0x0000001e234a7223 */ /* 0x080fe2000001084a */
[----:B------:R-:W-:Y:S01]  /*34f0*/  FFMA.FTZ R37, R36, R30, R37 ;  /* 0x0000001e24257223 */ /* 0x000fe20000010025 */
[----:B------:R-:W-:Y:S01]  /*3500*/  F2FP.F16.E4M3.UNPACK_B R35, R11.H1 ;  /* 0x0000000bff23723e */ /* 0x000fe200030006ff */
[-C--:B------:R-:W-:Y:S01]  /*3510*/  FFMA.FTZ R30, R31, R40.reuse, -R42 ;  /* 0x000000281f1e7223 */ /* 0x080fe2000001082a */
[----:B------:R-:W-:Y:S01]  /*3520*/  FFMA.FTZ R31, R34, R40, R41 ;  /* 0x00000028221f7223 */ /* 0x000fe20000010029 */
[----:B------:R-:W-:-:S02]  /*3530*/  F2FP.F16.E4M3.UNPACK_B R40, R9.H1 ;  /* 0x00000009ff28723e */ /* 0x000fc400030006ff */
[----:B------:R-:W-:Y:S01]  /*3540*/  F2FP.SATFINITE.E4M3.F32.PACK_AB_MERGE_C R80, R37, R74, RZ ;  /* 0x0000004a2550723e */ /* 0x000fe200048070ff */
[--C-:B------:R-:W-:Y:S01]  /*3550*/  HADD2.F32 R36, -RZ, R35.reuse.H0_H0 ;  /* 0x20000023ff247230 */ /* 0x100fe20000004100 */
[----:B------:R-:W-:Y:S01]  /*3560*/  F2FP.F16.E4M3.UNPACK_B R34, R10.H1 ;  /* 0x0000000aff22723e */ /* 0x000fe200030006ff */
[----:B------:R-:W-:Y:S01]  /*3570*/  HADD2.F32 R35, -RZ, R35.H1_H1 ;  /* 0x30000023ff237230 */ /* 0x000fe20000004100 */
[----:B------:R-:W-:Y:S01]  /*3580*/  F2FP.F16.E4M3.UNPACK_B R42, R28 ;  /* 0x0000001cff2a723e */ /* 0x000fe200020006ff */
[----:B------:R-:W-:Y:S01]  /*3590*/  HADD2.F32 R74, -RZ, R43.H1_H1 ;  /* 0x3000002bff4a7230 */ /* 0x000fe20000004100 */
[----:B------:R-:W-:Y:S01]  /*35a0*/  F2FP.F16.E4M3.UNPACK_B R37, R9 ;  /* 0x00000009ff25723e */ /* 0x000fe200020006ff */
[----:B------:R-:W-:Y:S01]  /*35b0*/  HADD2.F32 R41, -RZ, R40.H1_H1 ;  /* 0x30000028ff297230 */ /* 0x000fe20000004100 */
[----:B------:R-:W-:Y:S01]  /*35c0*/  F2FP.F16.E4M3.UNPACK_B R11, R11 ;  /* 0x0000000bff0b723e */ /* 0x000fe200020006ff */
[----:B------:R-:W-:Y:S02]  /*35d0*/  HADD2.F32 R28, -RZ, R34.H1_H1 ;  /* 0x30000022ff1c7230 */ /* 0x000fe40000004100 */
[----:B------:R-:W-:Y:S01]  /*35e0*/  FMUL.FTZ R9, R35, R74 ;  /* 0x0000004a23097220 */ /* 0x000fe20000410000 */
[----:B------:R-:W-:Y:S01]  /*35f0*/  HADD2.F32 R75, -RZ, R42.H1_H1 ;  /* 0x3000002aff4b7230 */ /* 0x000fe20000004100 */
[----:B------:R-:W-:Y:S01]  /*3600*/  F2FP.F16.E4M3.UNPACK_B R10, R10 ;  /* 0x0000000aff0a723e */ /* 0x000fe200020006ff */
[----:B------:R-:W-:-:S02]  /*3610*/  HADD2.F32 R34, -RZ, R34.H0_H0 ;  /* 0x20000022ff227230 */ /* 0x000fc40000004100 */
[----:B------:R-:W-:Y:S01]  /*3620*/  FFMA.FTZ R76, R36, R41, -R9 ;  /* 0x00000029244c7223 */ /* 0x000fe20000010809 */
[----:B------:R-:W-:Y:S02]  /*3630*/  HADD2.F32 R9, -RZ, R37.H1_H1 ;  /* 0x30000025ff097230 */ /* 0x000fe40000004100 */
[-C--:B------:R-:W-:Y:S01]  /*3640*/  FMUL.FTZ R77, R28, R75.reuse ;  /* 0x0000004b1c4d7220 */ /* 0x080fe20000410000 */
[----:B------:R-:W-:Y:S01]  /*3650*/  FMUL.FTZ R74, R36, R74 ;  /* 0x0000004a244a7220 */ /* 0x000fe20000410000 */
[C---:B------:R-:W-:Y:S01]  /*3660*/  FMUL.FTZ R75, R34.reuse, R75 ;  /* 0x0000004b224b7220 */ /* 0x040fe20000410000 */
[----:B------:R-:W-:Y:S02]  /*3670*/  HADD2.F32 R43, -RZ, R43.H0_H0 ;  /* 0x2000002bff2b7230 */ /* 0x000fe40000004100 */
[-C--:B------:R-:W-:Y:S01]  /*3680*/  FFMA.FTZ R77, R34, R9.reuse, -R77 ;  /* 0x00000009224d7223 */ /* 0x080fe2000001084d */
[----:B------:R-:W-:Y:S02]  /*3690*/  HADD2.F32 R42, -RZ, R42.H0_H0 ;  /* 0x2000002aff2a7230 */ /* 0x000fe40000004100 */
[----:B------:R-:W-:Y:S01]  /*36a0*/  FFMA.FTZ R36, R28, R9, R75 ;  /* 0x000000091c247223 */ /* 0x000fe2000001004b */
[----:B------:R-:W-:-:S02]  /*36b0*/  HADD2.F32 R28, -RZ, R11.H0_H0 ;  /* 0x2000000bff1c7230 */ /* 0x000fc40000004100 */
[----:B------:R-:W-:Y:S01]  /*36c0*/  FFMA.FTZ R81, R35, R41, R74 ;  /* 0x0000002923517223 */ /* 0x000fe2000001004a */
[--C-:B------:R-:W-:Y:S02]  /*36d0*/  HADD2.F32 R9, -RZ, R10.reuse.H0_H0 ;  /* 0x2000000aff097230 */ /* 0x100fe40000004100 */
[----:B------:R-:W-:Y:S02]  /*36e0*/  HADD2.F32 R11, -RZ, R11.H1_H1 ;  /* 0x3000000bff0b7230 */ /* 0x000fe40000004100 */
[-C--:B------:R-:W-:Y:S01]  /*36f0*/  FMUL.FTZ R74, R28, R43.reuse ;  /* 0x0000002b1c4a7220 */ /* 0x080fe20000410000 */
[----:B------:R-:W-:Y:S02]  /*3700*/  HADD2.F32 R10, -RZ, R10.H1_H1 ;  /* 0x3000000aff0a7230 */ /* 0x000fe40000004100 */
[----:B------:R-:W-:Y:S01]  /*3710*/  FMUL.FTZ R35, R9, R42 ;  /* 0x0000002a09237220 */ /* 0x000fe20000410000 */
[----:B------:R-:W-:Y:S02]  /*3720*/  HADD2.F32 R40, -RZ, R40.H0_H0 ;  /* 0x20000028ff287230 */ /* 0x000fe40000004100 */
[----:B------:R-:W-:Y:S01]  /*3730*/  FMUL.FTZ R41, R11, R43 ;  /* 0x0000002b0b297220 */ /* 0x000fe20000410000 */
[----:B------:R-:W-:-:S02]  /*3740*/  HADD2.F32 R37, -RZ, R37.H0_H0 ;  /* 0x20000025ff257230 */ /* 0x000fc40000004100 */
[----:B------:R-:W-:Y:S01]  /*3750*/  FMUL.FTZ R34, R10, R42 ;  /* 0x0000002a0a227220 */ /* 0x000fe20000410000 */
[----:B------:R-:W-:Y:S01]  /*3760*/  F2FP.SATFINITE.E4M3.F32.PACK_AB_MERGE_C R36, R36, R77, RZ ;  /* 0x0000004d2424723e */ /* 0x000fe200048070ff */
[-C--:B------:R-:W-:Y:S01]  /*3770*/  FFMA.FTZ R41, R28, R40.reuse, -R41 ;  /* 0x000000281c297223 */ /* 0x080fe20000010829 */
[----:B------:R-:W-:Y:S01]  /*3780*/  FFMA.FTZ R74, R11, R40, R74 ;  /* 0x000000280b4a7223 */ /* 0x000fe2000001004a */
[-C--:B------:R-:W-:Y:S01]  /*3790*/  FFMA.FTZ R34, R9, R37.reuse, -R34 ;  /* 0x0000002509227223 */ /* 0x080fe20000010822 */
[----:B------:R-:W-:Y:S01]  /*37a0*/  FFMA.FTZ R35, R10, R37, R35 ;  /* 0x000000250a237223 */ /* 0x000fe20000010023 */
[----:B------:R-:W-:Y:S02]  /*37b0*/  F2FP.SATFINITE.E4M3.F32.PACK_AB_MERGE_C R76, R81, R76, RZ ;  /* 0x0000004c514c723e */ /* 0x000fe400048070ff */
[----:B------:R-:W-:Y:S02]  /*37c0*/  F2FP.SATFINITE.E4M3.F32.PACK_AB_MERGE_C R9, R29, R8, R82 ;  /* 0x000000081d09723e */ /* 0x000fe40004807052 */
[----:B------:R-:W-:-:S02]  /*37d0*/  F2FP.SATFINITE.E4M3.F32.PACK_AB_MERGE_C R8, R31, R30, R80 ;  /* 0x0000001e1f08723e */ /* 0x000fc40004807050 */
[----:B------:R-:W-:Y:S02]  /*37e0*/  F2FP.SATFINITE.E4M3.F32.PACK_AB_MERGE_C R10, R35, R34, R36 ;  /* 0x00000022230a723e */ /* 0x000fe40004807024 */
[----:B------:R-:W-:-:S07]  /*37f0*/  F2FP.SATFINITE.E4M3.F32.PACK_AB_MERGE_C R11, R74, R41, R76 ;  /* 0x000000294a0b723e */ /* 0x000fce000480704c */
.L_x_9850:
[----:B------:R-:W-:Y:S05]  /*3800*/  BSYNC B2 ;  /* 0x0000000000027941 */ /* 0x000fea0003800000 */
.L_x_9849:
[----:B--2---:R2:W-:Y:S02]  /*3810*/  STG.E.128 desc[UR40][R32.64+0x20], R8 ;  /* 0x0000200820007986 */ /* 0x0045e4000c101d28 */
.L_x_9848:
[----:B------:R-:W-:Y:S05]  /*3820*/  BSYNC B1 ;  /* 0x0000000000017941 */ /* 0x000fea0003800000 */
.L_x_9847:
        /* <DEDUP_REMOVED lines=117> */
.L_x_9852:
[----:B------:R-:W-:Y:S05]  /*3f80*/  BSYNC B1 ;  /* 0x0000000000017941 */ /* 0x000fea0003800000 */
.L_x_9851:
[----:B--2---:R3:W-:Y:S01]  /*3f90*/  STG.E.128 desc[UR40][R32.64+0x40], R8 ;  /* 0x0000400820007986 */ /* 0x0047e2000c101d28 */
[----:B------:R-:W-:Y:S05]  /*3fa0*/  BRA `(.L_x_9842) ;  /* 0x0000002400247947 */ /* 0x000fea0003800000 */
.L_x_9836:
        /* <DEDUP_REMOVED lines=18> */
[----:B------:R-:W-:-:S02]  /*40d0*/  CS2R R30, SRZ ;  /* 0x00000000001e7805 */ /* 0x000fc4000001ff00 */
[----:B------:R-:W-:Y:S02]  /*40e0*/  IADD3 R38, P3, P5, R46, UR6, R38 ;  /* 0x000000062e267c10 */ /* 0x000fe4000fd7e026 */
[----:B------:R-:W-:Y:S02]  /*40f0*/  CS2R R28, SRZ ;  /* 0x00000000001c7805 */ /* 0x000fe4000001ff00 */
[----:B------:R-:W-:Y:S02]  /*4100*/  IADD3.X R39, R5, UR7, R43, P3, P5 ;  /* 0x0000000705277c10 */ /* 0x000fe40009fea42b */
[-C--:B------:R-:W-:Y:S02]  /*4110*/  ISETP.GE.AND P3, PT, R157, R89.reuse, PT ;  /* 0x000000599d00720c */ /* 0x080fe40003f66270 */
[----:B------:R-:W-:-:S11]  /*4120*/  ISETP.GE.AND P5, PT, R76, R89, PT ;  /* 0x000000594c00720c */ /* 0x000fd60003fa6270 */
[----:B------:R0:W5:Y:S04]  /*4130*/  @!P3 LDG.E.128 R12, desc[UR40][R40.64] ;  /* 0x00000028280cb981 */ /* 0x000168000c1e1d00 */
[----:B------:R0:W5:Y:S04]  /*4140*/  @!P5 LDG.E.128 R8, desc[UR40][R40.64+0x20] ;  /* 0x000020282808d981 */ /* 0x000168000c1e1d00 */
[----:B------:R0:W5:Y:S04]  /*4150*/  @!P3 LDG.E.128 R32, desc[UR40][R38.64] ;  /* 0x000000282620b981 */ /* 0x000168000c1e1d00 */
[----:B------:R0:W5:Y:S02]  /*4160*/  @!P5 LDG.E.128 R28, desc[UR40][R38.64+0x20] ;  /* 0x00002028261cd981 */ /* 0x000164000c1e1d00 */
.L_x_9854:
[----:B------:R-:W-:Y:S05]  /*4170*/  BSYNC B1 ;  /* 0x0000000000017941 */ /* 0x000fea0003800000 */
.L_x_9853:
        /* <DEDUP_REMOVED lines=11> */
.L_x_9855:
[----:B------:R-:W-:Y:S01]  /*4230*/  IMAD R85, R17, 0x8, R16 ;  /* 0x0000000811557824 */ /* 0x000fe200078e0210 */
[----:B------:R-:W-:Y:S01]  /*4240*/  SHF.L.U32 R88, R156, 0x1f, RZ ;  /* 0x0000001f9c587819 */ /* 0x000fe200000006ff */
[----:B------:R-:W-:Y:S03]  /*4250*/  BSSY B1, `(.L_x_9856) ;  /* 0x0000003000017945 */ /* 0x000fe60003800000 */
[----:B------:R-:W1:Y:S02]  /*4260*/  SYNCS.PHASECHK.TRANS64.TRYWAIT P5, [R85+URZ+0x19c90], R88 ;  /* 0x019c9058550075a7 */ /* 0x000e6400080a017f */
[----:B-1----:R-:W-:Y:S05]  /*4270*/  @!P5 BRA `(.L_x_9857) ;  /* 0x0000016c0040d947 */ /* 0x002fea0003800000 */
.L_x_10097:
[----:B------:R-:W-:Y:S05]  /*4280*/  BSYNC B1 ;  /* 0x0000000000017941 */ /* 0x000fea0003800000 */
.L_x_9856:
        /* <DEDUP_REMOVED lines=13> */
[----:B------:R-:W2:Y:S04]  /*4360*/  LDL R43, [R1+0x4] ;  /* 0x00000400012b7983 */ /* 0x000ea80000100800 */
[----:B------:R-:W3:Y:S04]  /*4370*/  LDL R42, [R1+0x64] ;  /* 0x00006400012a7983 */ /* 0x000ee80000100800 */
[----:B------:R-:W4:Y:S01]  /*4380*/  LDL R41, [R1+0x10] ;  /* 0x0000100001297983 */ /* 0x000f220000100800 */
[----:B------:R-:W-:Y:S01]  /*4390*/  ISETP.GE.AND P5, PT, R157, R84, PT ;  /* 0x000000549d00720c */ /* 0x000fe20003fa6270 */
[----:B------:R-:W-:Y:S03]  /*43a0*/  BSSY B2, `(.L_x_9860) ;  /* 0x00000f4000027945 */ /* 0x000fe60003800000 */
[----:B------:R-:W-:-:S02]  /*43b0*/  SEL R36, R60, R101, !P5 ;  /* 0x000000653c247207 */ /* 0x000fc40006800000 */
[----:B------:R-:W-:Y:S02]  /*43c0*/  IADD3 R81, P4, P5, R56, R76, R20 ;  /* 0x0000004c38517210 */ /* 0x000fe40007d9e014 */
        /* <DEDUP_REMOVED lines=29> */
[--C-:B------:R-:W-:Y:S02]  /*45a0*/  SHF.R.U32.HI R32, RZ, 0x8, R13.reuse ;  /* 0x00000008ff207819 */ /* 0x100fe4000001160d */
[----:B------:R-:W-:Y:S01]  /*45b0*/  LOP3.LUT R12, R13, 0xff, RZ, 0xc0, !PT ;  /* 0x000000ff0d0c7812 */ /* 0x000fe200078ec0ff */
[----:B------:R-:W-:Y:S01]  /*45c0*/  IMAD.U32 R14, R14, 0x10000, RZ ;  /* 0x000100000e0e7824 */ /* 0x000fe200078e00ff */
[----:B------:R-:W-:Y:S01]  /*45d0*/  SHF.R.U32.HI R103, RZ, 0x18, R13 ;  /* 0x00000018ff677819 */ /* 0x000fe2000001160d */
[----:B------:R-:W-:Y:S01]  /*45e0*/  IMAD.SHL.U32 R32, R32, 0x100, RZ ;  /* 0x0000010020207824 */ /* 0x000fe200078e00ff */
[--C-:B------:R-:W-:Y:S02]  /*45f0*/  SHF.R.U32.HI R13, RZ, 0x10, R15.reuse ;  /* 0x00000010ff0d7819 */ /* 0x100fe4000001160f */
[----:B------:R-:W-:-:S02]  /*4600*/  SHF.R.U32.HI R34, RZ, 0x8, R15 ;  /* 0x00000008ff227819 */ /* 0x000fc4000001160f */
[----:B------:R-:W-:Y:S02]  /*4610*/  LOP3.LUT R102, R15, 0xff, RZ, 0xc0, !PT ;  /* 0x000000ff0f667812 */ /* 0x000fe400078ec0ff */
        /* <DEDUP_REMOVED lines=10> */
[----:B------:R-:W-:Y:S01]  /*46c0*/  LOP3.LUT R108, R35, 0xff, RZ, 0xc0, !PT ;  /* 0x000000ff236c7812 */ /* 0x000fe200078ec0ff */
[----:B------:R-:W-:Y:S01]  /*46d0*/  IMAD.SHL.U32 R106, R106, 0x100, RZ ;  /* 0x000001006a6a7824 */ /* 0x000fe200078e00ff */
[----:B------:R-:W-:Y:S01]  /*46e0*/  SHF.R.U32.HI R35, RZ, 0x18, R35 ;  /* 0x00000018ff237819 */ /* 0x000fe20000011623 */
[----:B------:R-:W-:Y:S01]  /*46f0*/  IMAD.U32 R33, R33, 0x10000, RZ ;  /* 0x0001000021217824 */ /* 0x000fe200078e00ff */
[----:B------:R-:W-:Y:S01]  /*4700*/  PRMT R103, R103, 0x654, R12 ;  /* 0x0000065467677816 */ /* 0x000fe2000000000c */
[----:B------:R-:W-:Y:S01]  /*4710*/  IMAD.U32 R12, R13, 0x10000, RZ ;  /* 0x000100000d0c7824 */ /* 0x000fe200078e00ff */
[----:B------:R-:W-:Y:S02]  /*4720*/  PRMT R107, R107, 0x654, R102 ;  /* 0x000006546b6b7816 */ /* 0x000fe40000000066 */
[----:B------:R-:W-:-:S02]  /*4730*/  PRMT R35, R35, 0x654, R108 ;  /* 0x0000065423237816 */ /* 0x000fc4000000006c */
[----:B------:R-:W-:Y:S02]  /*4740*/  LOP3.LUT R103, R103, 0xff00, R32, 0xf8, !PT ;  /* 0x0000ff0067677812 */ /* 0x000fe400078ef820 */
[----:B------:R-:W-:Y:S02]  /*4750*/  LOP3.LUT R107, R107, 0xff00, R34, 0xf8, !PT ;  /* 0x0000ff006b6b7812 */ /* 0x000fe400078ef822 */
[----:B------:R-:W-:Y:S02]  /*4760*/  LOP3.LUT R108, R35, 0xff00, R106, 0xf8, !PT ;  /* 0x0000ff00236c7812 */ /* 0x000fe400078ef86a */
[----:B------:R-:W-:Y:S02]  /*4770*/  F2FP.F16.E4M3.UNPACK_B R106, R97.H1 ;  /* 0x00000061ff6a723e */ /* 0x000fe400030006ff */
[----:B--2---:R-:W-:Y:S02]  /*4780*/  F2FP.F16.E4M3.UNPACK_B R34, R40.H1 ;  /* 0x00000028ff22723e */ /* 0x004fe400030006ff */
[----:B0-----:R-:W-:Y:S01]  /*4790*/  F2FP.F16.E4M3.UNPACK_B R35, R36.H1 ;  /* 0x00000024ff23723e */ /* 0x001fe200030006ff */
[----:B------:R-:W-:Y:S01]  /*47a0*/  HADD2.F32 R13, -RZ, R106.H0_H0 ;  /* 0x2000006aff0d7230 */ /* 0x000fe20000004100 */
[----:B------:R-:W-:Y:S01]  /*47b0*/  LOP3.LUT R14, R103, 0xff0000, R14, 0xf8, !PT ;  /* 0x00ff0000670e7812 */ /* 0x000fe200078ef80e */
[----:B------:R-:W-:Y:S01]  /*47c0*/  HADD2.F32 R102, -RZ, R34.H0_H0 ;  /* 0x20000022ff667230 */ /* 0x000fe20000004100 */
[----:B------:R-:W-:Y:S01]  /*47d0*/  PRMT R105, R110, 0x654, R105 ;  /* 0x000006546e697816 */ /* 0x000fe20000000069 */
[--C-:B------:R-:W-:Y:S01]  /*47e0*/  HADD2.F32 R32, -RZ, R35.reuse.H0_H0 ;  /* 0x20000023ff207230 */ /* 0x100fe20000004100 */
[----:B------:R-:W-:Y:S01]  /*47f0*/  F2FP.F16.E4M3.UNPACK_B R103, R99.H1 ;  /* 0x00000063ff67723e */ /* 0x000fe200030006ff */
[----:B------:R-:W-:Y:S01]  /*4800*/  HADD2.F32 R35, -RZ, R35.H1_H1 ;  /* 0x30000023ff237230 */ /* 0x000fe20000004100 */
[----:B------:R-:W-:-:S02]  /*4810*/  LOP3.LUT R104, R105, 0xff00, R104, 0xf8, !PT ;  /* 0x0000ff0069687812 */ /* 0x000fc400078ef868 */
[----:B------:R-:W-:Y:S01]  /*4820*/  LOP3.LUT R12, R107, 0xff0000, R12, 0xf8, !PT ;  /* 0x00ff00006b0c7812 */ /* 0x000fe200078ef80c */
[--C-:B------:R-:W-:Y:S02]  /*4830*/  HADD2.F32 R105, -RZ, R103.reuse.H0_H0 ;  /* 0x20000067ff697230 */ /* 0x100fe40000004100 */
[-C--:B------:R-:W-:Y:S01]  /*4840*/  FMUL.FTZ R107, R102, R13.reuse ;  /* 0x0000000d666b7220 */ /* 0x080fe20000410000 */
[----:B------:R-:W-:Y:S01]  /*4850*/  FMUL.FTZ R109, R32, R13 ;  /* 0x0000000d206d7220 */ /* 0x000fe20000410000 */
[----:B------:R-:W-:Y:S01]  /*4860*/  LOP3.LUT R13, R108, 0xff0000, R33, 0xf8, !PT ;  /* 0x00ff00006c0d7812 */ /* 0x000fe200078ef821 */
[----:B------:R-:W-:Y:S01]  /*4870*/  HADD2.F32 R108, -RZ, R106.H1_H1 ;  /* 0x3000006aff6c7230 */ /* 0x000fe20000004100 */
[----:B------:R-:W-:Y:S01]  /*4880*/  LOP3.LUT R15, R104, 0xff0000, R15, 0xf8, !PT ;  /* 0x00ff0000680f7812 */ /* 0x000fe200078ef80f */
[----:B------:R-:W-:Y:S01]  /*4890*/  FFMA.FTZ R33, R32, R105, -R107 ;  /* 0x0000006920217223 */ /* 0x000fe2000001086b */
[----:B------:R-:W-:Y:S01]  /*48a0*/  F2FP.F16.E4M3.UNPACK_B R106, R97 ;  /* 0x00000061ff6a723e */ /* 0x000fe200020006ff */
[----:B------:R-:W-:Y:S01]  /*48b0*/  FFMA.FTZ R32, R102, R105, R109 ;  /* 0x0000006966207223 */ /* 0x000fe2000001006d */
[----:B------:R-:W-:Y:S01]  /*48c0*/  HADD2.F32 R104, -RZ, R103.H1_H1 ;  /* 0x30000067ff687230 */ /* 0x000fe20000004100 */
[----:B------:R-:W-:-:S02]  /*48d0*/  F2FP.F16.E4M3.UNPACK_B R97, R40 ;  /* 0x00000028ff61723e */ /* 0x000fc400020006ff */
[----:B------:R-:W-:Y:S01]  /*48e0*/  F2FP.F16.E4M3.UNPACK_B R102, R36 ;  /* 0x00000024ff66723e */ /* 0x000fe200020006ff */
[----:B------:R-:W-:Y:S01]  /*48f0*/  HADD2.F32 R107, -RZ, R106.H0_H0 ;  /* 0x2000006aff6b7230 */ /* 0x000fe20000004100 */
[----:B------:R-:W-:Y:S01]  /*4900*/  F2FP.F16.E4M3.UNPACK_B R103, R99 ;  /* 0x00000063ff67723e */ /* 0x000fe200020006ff */
[----:B------:R-:W-:Y:S02]  /*4910*/  HADD2.F32 R99, -RZ, R34.H1_H1 ;  /* 0x30000022ff637230 */ /* 0x000fe40000004100 */
[----:B------:R-:W-:Y:S02]  /*4920*/  HADD2.F32 R40, -RZ, R97.H0_H0 ;  /* 0x20000061ff287230 */ /* 0x000fe40000004100 */
[----:B------:R-:W-:Y:S02]  /*4930*/  HADD2.F32 R36, -RZ, R102.H0_H0 ;  /* 0x20000066ff247230 */ /* 0x000fe40000004100 */
[-C--:B------:R-:W-:Y:S01]  /*4940*/  FMUL.FTZ R34, R99, R108.reuse ;  /* 0x0000006c63227220 */ /* 0x080fe20000410000 */
[----:B------:R-:W-:Y:S01]  /*4950*/  FMUL.FTZ R108, R35, R108 ;  /* 0x0000006c236c7220 */ /* 0x000fe20000410000 */
[----:B------:R-:W-:-:S02]  /*4960*/  HADD2.F32 R105, -RZ, R103.H0_H0 ;  /* 0x20000067ff697230 */ /* 0x000fc40000004100 */
[-C--:B------:R-:W-:Y:S01]  /*4970*/  FMUL.FTZ R109, R40, R107.reuse ;  /* 0x0000006b286d7220 */ /* 0x080fe20000410000 */
[C---:B------:R-:W-:Y:S01]  /*4980*/  FMUL.FTZ R107, R36.reuse, R107 ;  /* 0x0000006b246b7220 */ /* 0x040fe20000410000 */
[-C--:B------:R-:W-:Y:S01]  /*4990*/  FFMA.FTZ R34, R35, R104.reuse, -R34 ;  /* 0x0000006823227223 */ /* 0x080fe20000010822 */
[----:B------:R-:W-:Y:S01]  /*49a0*/  FFMA.FTZ R35, R99, R104, R108 ;  /* 0x0000006863237223 */ /* 0x000fe2000001006c */
[----:B------:R-:W-:Y:S02]  /*49b0*/  HADD2.F32 R108, -RZ, R103.H1_H1 ;  /* 0x30000067ff6c7230 */ /* 0x000fe40000004100 */
[-C--:B------:R-:W-:Y:S01]  /*49c0*/  FFMA.FTZ R36, R36, R105.reuse, -R109 ;  /* 0x0000006924247223 */ /* 0x080fe2000001086d */
[----:B------:R-:W-:Y:S02]  /*49d0*/  HADD2.F32 R103, -RZ, R106.H1_H1 ;  /* 0x3000006aff677230 */ /* 0x000fe40000004100 */
[----:B------:R-:W-:Y:S01]  /*49e0*/  FFMA.FTZ R40, R40, R105, R107 ;  /* 0x0000006928287223 */ /* 0x000fe2000001006b */
[----:B------:R-:W-:Y:S01]  /*49f0*/  HADD2.F32 R102, -RZ, R102.H1_H1 ;  /* 0x30000066ff667230 */ /* 0x000fe20000004100 */
[----:B------:R-:W-:Y:S01]  /*4a00*/  F2FP.F16.E4M3.UNPACK_B R109, R98.H1 ;  /* 0x00000062ff6d723e */ /* 0x000fe200030006ff */
[----:B------:R-:W-:Y:S01]  /*4a10*/  HADD2.F32 R99, -RZ, R97.H1_H1 ;  /* 0x30000061ff637230 */ /* 0x000fe20000004100 */
[----:B------:R-:W-:-:S02]  /*4a20*/  F2FP.F16.E4M3.UNPACK_B R106, R42.H1 ;  /* 0x0000002aff6a723e */ /* 0x000fc400030006ff */
[----:B------:R-:W-:Y:S01]  /*4a30*/  F2FP.F16.E4M3.UNPACK_B R105, R38.H1 ;  /* 0x00000026ff69723e */ /* 0x000fe200030006ff */
[CC--:B------:R-:W-:Y:S01]  /*4a40*/  FMUL.FTZ R112, R102.reuse, R103.reuse ;  /* 0x0000006766707220 */ /* 0x0c0fe20000410000 */
[----:B------:R-:W-:Y:S01]  /*4a50*/  F2FP.F16.E4M3.UNPACK_B R104, R100.H1 ;  /* 0x00000064ff68723e */ /* 0x000fe200030006ff */
[C---:B------:R-:W-:Y:S01]  /*4a60*/  FMUL.FTZ R97, R99.reuse, R103 ;  /* 0x0000006763617220 */ /* 0x040fe20000410000 */
[----:B------:R-:W-:Y:S02]  /*4a70*/  HADD2.F32 R110, -RZ, R109.H0_H0 ;  /* 0x2000006dff6e7230 */ /* 0x000fe40000004100 */
[-C--:B------:R-:W-:Y:S01]  /*4a80*/  FFMA.FTZ R99, R99, R108.reuse, R112 ;  /* 0x0000006c63637223 */ /* 0x080fe20000010070 */
[----:B------:R-:W-:Y:S02]  /*4a90*/  HADD2.F32 R107, -RZ, R106.H0_H0 ;  /* 0x2000006aff6b7230 */ /* 0x000fe40000004100 */
[----:B------:R-:W-:Y:S01]  /*4aa0*/  FFMA.FTZ R97, R102, R108, -R97 ;  /* 0x0000006c66617223 */ /* 0x000fe20000010861 */
        /* <DEDUP_REMOVED lines=10> */
[----:B------:R-:W-:Y:S01]  /*4b50*/  F2FP.F16.E4M3.UNPACK_B R108, R98 ;  /* 0x00000062ff6c723e */ /* 0x000fe200020006ff */
[----:B------:R-:W-:Y:S01]  /*4b60*/  HADD2.F32 R104, -RZ, R104.H1_H1 ;  /* 0x30000068ff687230 */ /* 0x000fe20000004100 */
[----:B------:R-:W-:Y:S01]  /*4b70*/  F2FP.F16.E4M3.UNPACK_B R98, R42 ;  /* 0x0000002aff62723e */ /* 0x000fe200020006ff */
[-C--:B------:R-:W-:Y:S01]  /*4b80*/  FMUL.FTZ R110, R106, R109.reuse ;  /* 0x0000006d6a6e7220 */ /* 0x080fe20000410000 */
[----:B------:R-:W-:Y:S01]  /*4b90*/  FMUL.FTZ R109, R105, R109 ;  /* 0x0000006d696d7220 */ /* 0x000fe20000410000 */
[----:B------:R-:W-:Y:S01]  /*4ba0*/  F2FP.F16.E4M3.UNPACK_B R107, R100 ;  /* 0x00000064ff6b723e */ /* 0x000fe200020006ff */
[----:B------:R-:W-:-:S02]  /*4bb0*/  HADD2.F32 R111, -RZ, R108.H0_H0 ;  /* 0x2000006cff6f7230 */ /* 0x000fc40000004100 */
[-C--:B------:R-:W-:Y:S01]  /*4bc0*/  FFMA.FTZ R105, R105, R104.reuse, -R110 ;  /* 0x0000006869697223 */ /* 0x080fe2000001086e */
[----:B------:R-:W-:Y:S02]  /*4bd0*/  HADD2.F32 R100, -RZ, R98.H0_H0 ;  /* 0x20000062ff647230 */ /* 0x000fe40000004100 */
[----:B------:R-:W-:Y:S01]  /*4be0*/  FFMA.FTZ R106, R106, R104, R109 ;  /* 0x000000686a6a7223 */ /* 0x000fe2000001006d */
[----:B------:R-:W-:Y:S01]  /*4bf0*/  HADD2.F32 R42, -RZ, R38.H0_H0 ;  /* 0x20000026ff2a7230 */ /* 0x000fe20000004100 */
[----:B------:R-:W-:Y:S01]  /*4c00*/  F2FP.SATFINITE.E4M3.F32.PACK_AB_MERGE_C R33, R34, R33, RZ ;  /* 0x000000212221723e */ /* 0x000fe200048070ff */
[----:B------:R-:W-:Y:S02]  /*4c10*/  HADD2.F32 R109, -RZ, R107.H0_H0 ;  /* 0x2000006bff6d7230 */ /* 0x000fe40000004100 */
[----:B------:R-:W-:Y:S01]  /*4c20*/  FMUL.FTZ R115, R100, R111 ;  /* 0x0000006f64737220 */ /* 0x000fe20000410000 */
[----:B------:R-:W-:Y:S01]  /*4c30*/  HADD2.F32 R113, -RZ, R108.H1_H1 ;  /* 0x3000006cff717230 */ /* 0x000fe20000004100 */
[----:B------:R-:W-:Y:S01]  /*4c40*/  F2FP.SATFINITE.E4M3.F32.PACK_AB_MERGE_C R32, R35, R32, RZ ;  /* 0x000000202320723e */ /* 0x000fe200048070ff */
[----:B------:R-:W-:Y:S01]  /*4c50*/  HADD2.F32 R104, -RZ, R98.H1_H1 ;  /* 0x30000062ff687230 */ /* 0x000fe20000004100 */
[----:B------:R-:W-:Y:S01]  /*4c60*/  F2FP.SATFINITE.E4M3.F32.PACK_AB_MERGE_C R36, R97, R36, R33 ;  /* 0x000000246124723e */ /* 0x000fe20004807021 */
[----:B------:R-:W-:-:S02]  /*4c70*/  HADD2.F32 R98, -RZ, R38.H1_H1 ;  /* 0x30000026ff627230 */ /* 0x000fc40000004100 */
[----:B------:R-:W-:Y:S01]  /*4c80*/  FFMA.FTZ R38, R42, R109, -R115 ;  /* 0x0000006d2a267223 */ /* 0x000fe20000010873 */
[----:B------:R-:W-:Y:S02]  /*4c90*/  HADD2.F32 R107, -RZ, R107.H1_H1 ;  /* 0x3000006bff6b7230 */ /* 0x000fe40000004100 */
[----:B------:R-:W-:Y:S01]  /*4ca0*/  FMUL.FTZ R115, R104, R113 ;  /* 0x0000007168737220 */ /* 0x000fe20000410000 */
[----:B------:R-:W-:Y:S01]  /*4cb0*/  FMUL.FTZ R111, R42, R111 ;  /* 0x0000006f2a6f7220 */ /* 0x000fe20000410000 */
[C---:B------:R-:W-:Y:S01]  /*4cc0*/  FMUL.FTZ R113, R98.reuse, R113 ;  /* 0x0000007162717220 */ /* 0x040fe20000410000 */
[----:B------:R-:W-:Y:S01]  /*4cd0*/  F2FP.F16.E4M3.UNPACK_B R34, R41 ;  /* 0x00000029ff22723e */ /* 0x000fe200020006ff */
[----:B------:R-:W-:Y:S01]  /*4ce0*/  FFMA.FTZ R115, R98, R107, -R115 ;  /* 0x0000006b62737223 */ /* 0x000fe20000010873 */
[----:B------:R-:W-:Y:S01]  /*4cf0*/  F2FP.F16.E4M3.UNPACK_B R35, R15 ;  /* 0x0000000fff23723e */ /* 0x000fe200020006ff */
[----:B------:R-:W-:Y:S01]  /*4d00*/  FFMA.FTZ R42, R100, R109, R111 ;  /* 0x0000006d642a7223 */ /* 0x000fe2000001006f */
[----:B------:R-:W-:Y:S01]  /*4d10*/  F2FP.F16.E4M3.UNPACK_B R33, R37 ;  /* 0x00000025ff21723e */ /* 0x000fe200020006ff */
[----:B------:R-:W-:Y:S01]  /*4d20*/  FFMA.FTZ R113, R104, R107, R113 ;  /* 0x0000006b68717223 */ /* 0x000fe20000010071 */
[----:B------:R-:W-:Y:S01]  /*4d30*/  F2FP.SATFINITE.E4M3.F32.PACK_AB_MERGE_C R40, R99, R40, R32 ;  /* 0x000000286328723e */ /* 0x000fe20004807020 */
[--C-:B------:R-:W-:Y:S01]  /*4d40*/  HADD2.F32 R97, -RZ, R34.reuse.H0_H0 ;  /* 0x20000022ff617230 */ /* 0x100fe20000004100 */
[----:B------:R-:W-:Y:S01]  /*4d50*/  F2FP.SATFINITE.E4M3.F32.PACK_AB_MERGE_C R102, R105, R102, RZ ;  /* 0x000000666966723e */ /* 0x000fe200048070ff */
[----:B------:R-:W-:Y:S01]  /*4d60*/  HADD2.F32 R100, -RZ, R35.H0_H0 ;  /* 0x20000023ff647230 */ /* 0x000fe20000004100 */
[----:B------:R-:W-:Y:S01]  /*4d70*/  F2FP.SATFINITE.E4M3.F32.PACK_AB_MERGE_C R103, R106, R103, RZ ;  /* 0x000000676a67723e */ /* 0x000fe200048070ff */
[----:B------:R-:W-:Y:S01]  /*4d80*/  HADD2.F32 R32, -RZ, R33.H0_H0 ;  /* 0x20000021ff207230 */ /* 0x000fe20000004100 */
[----:B------:R-:W-:Y:S01]  /*4d90*/  F2FP.F16.E4M3.UNPACK_B R98, R14 ;  /* 0x0000000eff62723e */ /* 0x000fe200020006ff */
[----:B------:R-:W-:Y:S01]  /*4da0*/  HADD2.F32 R34, -RZ, R34.H1_H1 ;  /* 0x30000022ff227230 */ /* 0x000fe20000004100 */
[----:B------:R-:W-:-:S02]  /*4db0*/  F2FP.SATFINITE.E4M3.F32.PACK_AB_MERGE_C R38, R115, R38, R102 ;  /* 0x000000267326723e */ /* 0x000fc40004807066 */
[----:B------:R-:W-:Y:S01]  /*4dc0*/  F2FP.SATFINITE.E4M3.F32.PACK_AB_MERGE_C R42, R113, R42, R103 ;  /* 0x0000002a712a723e */ /* 0x000fe20004807067 */
[CC--:B------:R-:W-:Y:S01]  /*4dd0*/  FMUL.FTZ R103, R97.reuse, R100.reuse ;  /* 0x0000006461677220 */ /* 0x0c0fe20000410000 */
[C---:B------:R-:W-:Y:S01]  /*4de0*/  FMUL.FTZ R102, R32.reuse, R100 ;  /* 0x0000006420667220 */ /* 0x040fe20000410000 */
[--C-:B------:R-:W-:Y:S01]  /*4df0*/  HADD2.F32 R99, -RZ, R98.reuse.H0_H0 ;  /* 0x20000062ff637230 */ /* 0x100fe20000004100 */
[----:B------:R-:W-:Y:S01]  /*4e00*/  F2FP.F16.E4M3.UNPACK_B R41, R41.H1 ;  /* 0x00000029ff29723e */ /* 0x000fe200030006ff */
[----:B------:R-:W-:Y:S01]  /*4e10*/  HADD2.F32 R100, -RZ, R35.H1_H1 ;  /* 0x30000023ff647230 */ /* 0x000fe20000004100 */
[----:B------:R-:W-:Y:S01]  /*4e20*/  F2FP.F16.E4M3.UNPACK_B R37, R37.H1 ;  /* 0x00000025ff25723e */ /* 0x000fe200030006ff */
[----:B------:R-:W-:Y:S02]  /*4e30*/  HADD2.F32 R35, -RZ, R33.H1_H1 ;  /* 0x30000021ff237230 */ /* 0x000fe40000004100 */
[-C--:B------:R-:W-:Y:S01]  /*4e40*/  FFMA.FTZ R32, R32, R99.reuse, -R103 ;  /* 0x0000006320207223 */ /* 0x080fe20000010867 */
[----:B------:R-:W-:Y:S01]  /*4e50*/  FFMA.FTZ R33, R97, R99, R102 ;  /* 0x0000006361217223 */ /* 0x000fe20000010066 */
[----:B------:R-:W-:-:S02]  /*4e60*/  HADD2.F32 R98, -RZ, R98.H1_H1 ;  /* 0x30000062ff627230 */ /* 0x000fc40000004100 */
[CC--:B------:R-:W-:Y:S01]  /*4e70*/  FMUL.FTZ R102, R34.reuse, R100.reuse ;  /* 0x0000006422667220 */ /* 0x0c0fe20000410000 */
[C---:B------:R-:W-:Y:S01]  /*4e80*/  FMUL.FTZ R97, R35.reuse, R100 ;  /* 0x0000006423617220 */ /* 0x040fe20000410000 */
[----:B------:R-:W-:Y:S01]  /*4e90*/  F2FP.F16.E4M3.UNPACK_B R99, R15.H1 ;  /* 0x0000000fff63723e */ /* 0x000fe200030006ff */
[----:B------:R-:W-:Y:S02]  /*4ea0*/  HADD2.F32 R15, -RZ, R37.H0_H0 ;  /* 0x20000025ff0f7230 */ /* 0x000fe40000004100 */
[-C--:B------:R-:W-:Y:S01]  /*4eb0*/  FFMA.FTZ R35, R35, R98.reuse, -R102 ;  /* 0x0000006223237223 */ /* 0x080fe20000010866 */
[----:B------:R-:W-:Y:S01]  /*4ec0*/  FFMA.FTZ R34, R34, R98, R97 ;  /* 0x0000006222227223 */ /* 0x000fe20000010061 */
        /* <DEDUP_REMOVED lines=11> */
[CC--:B------:R-:W-:Y:S01]  /*4f80*/  FMUL.FTZ R106, R98.reuse, R41.reuse ;  /* 0x00000029626a7220 */ /* 0x0c0fe20000410000 */
[----:B------:R-:W-:Y:S01]  /*4f90*/  FMUL.FTZ R103, R37, R41 ;  /* 0x0000002925677220 */ /* 0x000fe20000410000 */
[-C--:B------:R-:W-:Y:S01]  /*4fa0*/  FFMA.FTZ R14, R15, R100.reuse, -R104 ;  /* 0x000000640f0e7223 */ /* 0x080fe20000010868 */
[----:B------:R-:W-:Y:S01]  /*4fb0*/  FFMA.FTZ R15, R97, R100, R102 ;  /* 0x00000064610f7223 */ /* 0x000fe20000010066 */
[----:B------:R-:W-:Y:S01]  /*4fc0*/  F2FP.F16.E4M3.UNPACK_B R41, R43 ;  /* 0x0000002bff29723e */ /* 0x000fe200020006ff */
[----:B------:R-:W-:Y:S01]  /*4fd0*/  FFMA.FTZ R37, R37, R99, -R106 ;  /* 0x0000006325257223 */ /* 0x000fe2000001086a */
[----:B------:R-:W-:Y:S01]  /*4fe0*/  F2FP.F16.E4M3.UNPACK_B R104, R43.H1 ;  /* 0x0000002bff68723e */ /* 0x000fe200030006ff */
[----:B------:R-:W-:Y:S01]  /*4ff0*/  FFMA.FTZ R98, R98, R99, R103 ;  /* 0x0000006362627223 */ /* 0x000fe20000010067 */
        /* <DEDUP_REMOVED lines=15> */
[-C--:B------:R-:W-:Y:S01]  /*50f0*/  FMUL.FTZ R108, R102, R109.reuse ;  /* 0x0000006d666c7220 */ /* 0x080fe20000410000 */
[----:B------:R-:W-:Y:S02]  /*5100*/  HADD2.F32 R104, -RZ, R104.H1_H1 ;  /* 0x30000068ff687230 */ /* 0x000fe40000004100 */
[C---:B------:R-:W-:Y:S01]  /*5110*/  FMUL.FTZ R113, R103.reuse, R109 ;  /* 0x0000006d67717220 */ /* 0x040fe20000410000 */
[----:B------:R-:W-:Y:S02]  /*5120*/  HADD2.F32 R107, -RZ, R107.H1_H1 ;  /* 0x3000006bff6b7230 */ /* 0x000fe40000004100 */
[----:B------:R-:W-:Y:S01]  /*5130*/  FFMA.FTZ R103, R103, R106, R108 ;  /* 0x0000006a67677223 */ /* 0x000fe2000001006c */
[----:B------:R-:W-:-:S02]  /*5140*/  HADD2.F32 R39, -RZ, R39.H1_H1 ;  /* 0x30000027ff277230 */ /* 0x000fc40000004100 */
[----:B------:R-:W-:Y:S01]  /*5150*/  FFMA.FTZ R102, R102, R106, -R113 ;  /* 0x0000006a66667223 */ /* 0x000fe20000010871 */
[----:B------:R-:W-:Y:S02]  /*5160*/  HADD2.F32 R105, -RZ, R13.H0_H0 ;  /* 0x2000000dff697230 */ /* 0x000fe40000004100 */
        /* <DEDUP_REMOVED lines=8> */
[----:B------:R-:W-:Y:S01]  /*51f0*/  FMUL.FTZ R110, R41, R108 ;  /* 0x0000006c296e7220 */ /* 0x000fe20000410000 */
[----:B------:R-:W-:Y:S02]  /*5200*/  HADD2.F32 R106, -RZ, R13.H1_H1 ;  /* 0x3000000dff6a7230 */ /* 0x000fe40000004100 */
[-C--:B------:R-:W-:Y:S01]  /*5210*/  FFMA.FTZ R39, R39, R12.reuse, -R112 ;  /* 0x0000000c27277223 */ /* 0x080fe20000010870 */
[----:B------:R-:W-:Y:S01]  /*5220*/  FFMA.FTZ R12, R104, R12, R107 ;  /* 0x0000000c680c7223 */ /* 0x000fe2000001006b */
[C---:B------:R-:W-:Y:S01]  /*5230*/  FMUL.FTZ R108, R97.reuse, R108 ;  /* 0x0000006c616c7220 */ /* 0x040fe20000410000 */
[----:B------:R-:W-:Y:S01]  /*5240*/  F2FP.SATFINITE.E4M3.F32.PACK_AB_MERGE_C R15, R34, R33, R15 ;  /* 0x00000021220f723e */ /* 0x000fe2000480700f */
[----:B------:R-:W-:Y:S01]  /*5250*/  FFMA.FTZ R110, R97, R106, -R110 ;  /* 0x0000006a616e7223 */ /* 0x000fe2000001086e */
[----:B------:R-:W-:Y:S01]  /*5260*/  F2FP.SATFINITE.E4M3.F32.PACK_AB_MERGE_C R14, R37, R14, RZ ;  /* 0x0000000e250e723e */ /* 0x000fe200048070ff */
[----:B------:R-:W-:Y:S01]  /*5270*/  FFMA.FTZ R41, R41, R106, R108 ;  /* 0x0000006a29297223 */ /* 0x000fe2000001006c */
[----:B------:R-:W-:-:S02]  /*5280*/  F2FP.SATFINITE.E4M3.F32.PACK_AB_MERGE_C R12, R12, R103, RZ ;  /* 0x000000670c0c723e */ /* 0x000fc400048070ff */
[----:B------:R-:W-:Y:S02]  /*5290*/  F2FP.SATFINITE.E4M3.F32.PACK_AB_MERGE_C R39, R39, R102, RZ ;  /* 0x000000662727723e */ /* 0x000fe400048070ff */
[----:B------:R-:W-:Y:S01]  /*52a0*/  F2FP.SATFINITE.E4M3.F32.PACK_AB_MERGE_C R43, R41, R100, R12 ;  /* 0x00000064292b723e */ /* 0x000fe2000480700c */
[----:B------:R-:W-:Y:S01]  /*52b0*/  IMAD.MOV.U32 R41, RZ, RZ, R15 ;  /* 0x000000ffff297224 */ /* 0x000fe200078e000f */
[----:B------:R-:W-:Y:S02]  /*52c0*/  F2FP.SATFINITE.E4M3.F32.PACK_AB_MERGE_C R37, R35, R32, R14 ;  /* 0x000000202325723e */ /* 0x000fe4000480700e */
[----:B------:R-:W-:-:S07]  /*52d0*/  F2FP.SATFINITE.E4M3.F32.PACK_AB_MERGE_C R39, R110, R99, R39 ;  /* 0x000000636e27723e */ /* 0x000fce0004807027 */
.L_x_9861:
[----:B------:R-:W-:Y:S05]  /*52e0*/  BSYNC B2 ;  /* 0x0000000000027941 */ /* 0x000fea0003800000 */
.L_x_9860:
[----:B0-----:R0:W-:Y:S04]  /*52f0*/  STG.E.128 desc[UR40][R80.64], R36 ;  /* 0x0000002450007986 */ /* 0x0011e8000c101d28 */
[----:B--2---:R0:W-:Y:S02]  /*5300*/  @!P4 STG.E.128 desc[UR40][R82.64], R40 ;  /* 0x000000285200c986 */ /* 0x0041e4000c101d28 */
.L_x_9859:
[----:B------:R-:W-:Y:S05]  /*5310*/  BSYNC B1 ;  /* 0x0000000000017941 */ /* 0x000fea0003800000 */
.L_x_9858:
[----:B------:R-:W-:-:S13]  /*5320*/  ISETP.NE.AND P4, PT, R58, RZ, PT ;  /* 0x000000ff3a00720c */ /* 0x000fda0003f85270 */
[----:B------:R-:W-:Y:S05]  /*5330*/  @!P4 BRA `(.L_x_9842) ;  /* 0x000000100040c947 */ /* 0x000fea0003800000 */
[----:B------:R-:W2:Y:S04]  /*5340*/  LDL R32, [R1+0x4] ;  /* 0x0000040001207983 */ /* 0x000ea80000100800 */
[----:B------:R-:W3:Y:S04]  /*5350*/  LDL R15, [R1+0x64] ;  /* 0x00006400010f7983 */ /* 0x000ee80000100800 */
[----:B------:R-:W4:Y:S01]  /*5360*/  LDL R14, [R1+0x10] ;  /* 0x00001000010e7983 */ /* 0x000f220000100800 */
[----:B------:R-:W-:Y:S01]  /*5370*/  SEL R101, R60, R101, !P0 ;  /* 0x000000653c657207 */ /* 0x000fe20004000000 */
[----:B0-----:R-:W-:Y:S01]  /*5380*/  VIADD R40, R157, 0x20 ;  /* 0x000000209d287836 */ /* 0x001fe20000000000 */
[----:B------:R-:W-:Y:S01]  /*5390*/  IADD3 R37, P4, P5, R56, R76, R7 ;  /* 0x0000004c38257210 */ /* 0x000fe20007d9e007 */
[----:B------:R-:W-:Y:S01]  /*53a0*/  BSSY B1, `(.L_x_9862) ;  /* 0x00000ea000017945 */ /* 0x000fe20003800000 */
[----:B------:R-:W-:-:S02]  /*53b0*/  SHF.R.S32.HI R12, RZ, 0x1f, R101 ;  /* 0x0000001fff0c7819 */ /* 0x000fc40000011465 */
[----:B------:R-:W-:Y:S02]  /*53c0*/  IADD3.X R38, R79, R96, R3, P4, P5 ;  /* 0x000000604f267210 */ /* 0x000fe400027ea403 */
[----:B------:R-:W-:Y:S02]  /*53d0*/  LEA.HI R12, R12, R101, RZ, 0x5 ;  /* 0x000000650c0c7211 */ /* 0x000fe400078f28ff */
[----:B------:R-:W-:Y:S02]  /*53e0*/  ISETP.GE.AND P5, PT, R40, R89, PT ;  /* 0x000000592800720c */ /* 0x000fe40003fa6270 */
[----:B------:R-:W-:Y:S02]  /*53f0*/  SHF.R.S32.HI R12, RZ, 0x5, R12 ;  /* 0x00000005ff0c7819 */ /* 0x000fe4000001140c */
        /* <DEDUP_REMOVED lines=94> */
[----:B------:R-:W-:Y:S01]  /*59e0*/  FFMA.FTZ R41, R38, R92, -R41 ;  /* 0x0000005c26297223 */ /* 0x000fe20000010829 */
        /* <DEDUP_REMOVED lines=16> */
[----:B------:R-:W-:Y:S01]  /*5af0*/  FMUL.FTZ R92, R42, R92 ;  /* 0x0000005c2a5c7220 */ /* 0x000fe20000410000 */
[----:B------:R-:W-:Y:S01]  /*5b00*/  FFMA.FTZ R80, R80, R83, R89 ;  /* 0x0000005350507223 */ /* 0x000fe20000010059 */
[----:B------:R-:W-:Y:S01]  /*5b10*/  FFMA.FTZ R99, R42, R82, -R97 ;  /* 0x000000522a637223 */ /* 0x000fe20000010861 */
[----:B------:R-:W-:Y:S01]  /*5b20*/  F2FP.F16.E4M3.UNPACK_B R91, R91 ;  /* 0x0000005bff5b723e */ /* 0x000fe200020006ff */
[----:B------:R-:W-:Y:S01]  /*5b30*/  HADD2.F32 R83, -RZ, R93.H0_H0 ;  /* 0x2000005dff537230 */ /* 0x000fe20000004100 */
[----:B------:R-:W-:Y:S01]  /*5b40*/  F2FP.SATFINITE.E4M3.F32.PACK_AB_MERGE_C R12, R29, R12, RZ ;  /* 0x0000000c1d0c723e */ /* 0x000fe200048070ff */
[----:B------:R-:W-:-:S02]  /*5b50*/  HADD2.F32 R42, -RZ, R40.H0_H0 ;  /* 0x20000028ff2a7230 */ /* 0x000fc40000004100 */
[----:B------:R-:W-:Y:S01]  /*5b60*/  FFMA.FTZ R101, R81, R82, R92 ;  /* 0x0000005251657223 */ /* 0x000fe2000001005c */
[----:B------:R-:W-:Y:S01]  /*5b70*/  HADD2.F32 R34, -RZ, R14.H0_H0 ;  /* 0x2000000eff227230 */ /* 0x000fe20000004100 */
[----:B------:R-:W-:Y:S01]  /*5b80*/  F2FP.SATFINITE.E4M3.F32.PACK_AB_MERGE_C R28, R31, R28, RZ ;  /* 0x0000001c1f1c723e */ /* 0x000fe200048070ff */
[----:B------:R-:W-:Y:S02]  /*5b90*/  HADD2.F32 R93, -RZ, R93.H1_H1 ;  /* 0x3000005dff5d7230 */ /* 0x000fe40000004100 */
[-C--:B------:R-:W-:Y:S01]  /*5ba0*/  FMUL.FTZ R89, R42, R83.reuse ;  /* 0x000000532a597220 */ /* 0x080fe20000410000 */
[----:B------:R-:W-:Y:S01]  /*5bb0*/  HADD2.F32 R40, -RZ, R40.H1_H1 ;  /* 0x30000028ff287230 */ /* 0x000fe20000004100 */
[----:B------:R-:W-:Y:S01]  /*5bc0*/  F2FP.SATFINITE.E4M3.F32.PACK_AB_MERGE_C R12, R41, R30, R12 ;  /* 0x0000001e290c723e */ /* 0x000fe2000480700c */
[--C-:B------:R-:W-:Y:S02]  /*5bd0*/  HADD2.F32 R81, -RZ, R91.reuse.H0_H0 ;  /* 0x2000005bff517230 */ /* 0x100fe40000004100 */
[----:B------:R-:W-:Y:S01]  /*5be0*/  FMUL.FTZ R83, R34, R83 ;  /* 0x0000005322537220 */ /* 0x000fe20000410000 */
[----:B------:R-:W-:Y:S01]  /*5bf0*/  HADD2.F32 R14, -RZ, R14.H1_H1 ;  /* 0x3000000eff0e7230 */ /* 0x000fe20000004100 */
[----:B------:R-:W-:Y:S01]  /*5c00*/  F2FP.F16.E4M3.UNPACK_B R31, R33 ;  /* 0x00000021ff1f723e */ /* 0x000fe200020006ff */
[----:B------:R-:W-:Y:S01]  /*5c10*/  HADD2.F32 R91, -RZ, R91.H1_H1 ;  /* 0x3000005bff5b7230 */ /* 0x000fe20000004100 */
[----:B------:R-:W-:Y:S01]  /*5c20*/  F2FP.F16.E4M3.UNPACK_B R30, R11 ;  /* 0x0000000bff1e723e */ /* 0x000fe200020006ff */
[----:B------:R-:W-:Y:S01]  /*5c30*/  FMUL.FTZ R97, R40, R93 ;  /* 0x0000005d28617220 */ /* 0x000fe20000410000 */
[----:B------:R-:W-:Y:S01]  /*5c40*/  F2FP.F16.E4M3.UNPACK_B R29, R13 ;  /* 0x0000000dff1d723e */ /* 0x000fe200020006ff */
        /* <DEDUP_REMOVED lines=9> */
[----:B------:R-:W-:Y:S01]  /*5ce0*/  FFMA.FTZ R93, R40, R91, R93 ;  /* 0x0000005b285d7223 */ /* 0x000fe2000001005d */
        /* <DEDUP_REMOVED lines=32> */
[----:B------:R-:W-:Y:S01]  /*5ef0*/  F2FP.SATFINITE.E4M3.F32.PACK_AB_MERGE_C R14, R14, R89, R99 ;  /* 0x000000590e0e723e */ /* 0x000fe20004807063 */
[-C--:B------:R-:W-:Y:S01]  /*5f00*/  FFMA.FTZ R10, R11, R33.reuse, -R80 ;  /* 0x000000210b0a7223 */ /* 0x080fe20000010850 */
[----:B------:R-:W-:Y:S01]  /*5f10*/  FFMA.FTZ R11, R38, R33, R41 ;  /* 0x00000021260b7223 */ /* 0x000fe20000010029 */
[-C--:B------:R-:W-:Y:S01]  /*5f20*/  FFMA.FTZ R31, R31, R42.reuse, -R82 ;  /* 0x0000002a1f1f7223 */ /* 0x080fe20000010852 */
[----:B------:R-:W-:Y:S01]  /*5f30*/  FFMA.FTZ R38, R40, R42, R43 ;  /* 0x0000002a28267223 */ /* 0x000fe2000001002b */
[----:B------:R-:W-:Y:S02]  /*5f40*/  F2FP.F16.E4M3.UNPACK_B R42, R35.H1 ;  /* 0x00000023ff2a723e */ /* 0x000fe400030006ff */
[----:B------:R-:W-:Y:S02]  /*5f50*/  F2FP.F16.E4M3.UNPACK_B R89, R9.H1 ;  /* 0x00000009ff59723e */ /* 0x000fe400030006ff */
[----:B------:R-:W-:-:S02]  /*5f60*/  F2FP.F16.E4M3.UNPACK_B R33, R15 ;  /* 0x0000000fff21723e */ /* 0x000fc400020006ff */
        /* <DEDUP_REMOVED lines=19> */
[----:B------:R-:W-:-:S02]  /*60a0*/  HADD2.F32 R15, -RZ, R15.H1_H1 ;  /* 0x3000000fff0f7230 */ /* 0x000fc40000004100 */
[----:B------:R-:W-:Y:S01]  /*60b0*/  FMUL.FTZ R92, R35, R92 ;  /* 0x0000005c235c7220 */ /* 0x000fe20000410000 */
[----:B------:R-:W-:Y:S02]  /*60c0*/  HADD2.F32 R82, -RZ, R9.H0_H0 ;  /* 0x20000009ff527230 */ /* 0x000fe40000004100 */
[-C--:B------:R-:W-:Y:S01]  /*60d0*/  FMUL.FTZ R98, R42, R89.reuse ;  /* 0x000000592a627220 */ /* 0x080fe20000410000 */
[----:B------:R-:W-:Y:S02]  /*60e0*/  HADD2.F32 R41, -RZ, R41.H1_H1 ;  /* 0x30000029ff297230 */ /* 0x000fe40000004100 */
[----:B------:R-:W-:Y:S01]  /*60f0*/  FMUL.FTZ R89, R15, R89 ;  /* 0x000000590f597220 */ /* 0x000fe20000410000 */
[----:B------:R-:W-:Y:S02]  /*6100*/  HADD2.F32 R40, -RZ, R83.H1_H1 ;  /* 0x30000053ff287230 */ /* 0x000fe40000004100 */
[----:B------:R-:W-:Y:S01]  /*6110*/  FFMA.FTZ R91, R8, R81, R91 ;  /* 0x00000051085b7223 */ /* 0x000fe2000001005b */
[----:B------:R-:W-:-:S02]  /*6120*/  HADD2.F32 R80, -RZ, R80.H1_H1 ;  /* 0x30000050ff507230 */ /* 0x000fc40000004100 */
[-C--:B------:R-:W-:Y:S01]  /*6130*/  FFMA.FTZ R94, R35, R82.reuse, -R94 ;  /* 0x00000052235e7223 */ /* 0x080fe2000001085e */
[----:B------:R-:W-:Y:S02]  /*6140*/  HADD2.F32 R33, -RZ, R33.H1_H1 ;  /* 0x30000021ff217230 */ /* 0x000fe40000004100 */
[----:B------:R-:W-:Y:S01]  /*6150*/  FFMA.FTZ R92, R43, R82, R92 ;  /* 0x000000522b5c7223 */ /* 0x000fe2000001005c */
[----:B------:R-:W-:Y:S02]  /*6160*/  HADD2.F32 R8, -RZ, R9.H1_H1 ;  /* 0x30000009ff087230 */ /* 0x000fe40000004100 */
[----:B------:R-:W-:Y:S01]  /*6170*/  FMUL.FTZ R82, R41, R40 ;  /* 0x0000002829527220 */ /* 0x000fe20000410000 */
[----:B------:R-:W-:Y:S01]  /*6180*/  FFMA.FTZ R98, R15, R80, -R98 ;  /* 0x000000500f627223 */ /* 0x000fe20000010862 */
[C---:B------:R-:W-:Y:S01]  /*6190*/  FMUL.FTZ R40, R33.reuse, R40 ;  /* 0x0000002821287220 */ /* 0x040fe20000410000 */
[----:B------:R-:W-:Y:S01]  /*61a0*/  FFMA.FTZ R42, R42, R80, R89 ;  /* 0x000000502a2a7223 */ /* 0x000fe20000010059 */
        /* <DEDUP_REMOVED lines=9> */
.L_x_9863:
[----:B------:R-:W-:Y:S05]  /*6240*/  BSYNC B1 ;  /* 0x0000000000017941 */ /* 0x000fea0003800000 */
.L_x_9862:
        /* <DEDUP_REMOVED lines=10> */
.L_x_9835:
[----:B------:R-:W-:-:S13]  /*62f0*/  ISETP.NE.AND P3, PT, R23, 0x3, PT ;  /* 0x000000031700780c */ /* 0x000fda0003f65270 */
[----:B------:R-:W-:Y:S05]  /*6300*/  @!P3 BRA `(.L_x_9864) ;  /* 0x000000000004b947 */ /* 0x000fea0003800000 */
[----:B------:R-:W-:Y:S01]  /*6310*/  BPT.TRAP 0x1 ;  /* 0x000000040000795c */ /* 0x000fe20000300000 */
.L_x_9864:
        /* <DEDUP_REMOVED lines=8> */
.L_x_10098:
[----:B------:R-:W-:Y:S05]  /*63a0*/  BSYNC B1 ;  /* 0x0000000000017941 */ /* 0x000fea0003800000 */
.L_x_9865:
        /* <DEDUP_REMOVED lines=9> */
.L_x_9842:
[----:B------:R-:W-:Y:S05]  /*6440*/  BSYNC B0 ;  /* 0x0000000000007941 */ /* 0x000fea0003800000 */
.L_x_9834:
        /* <DEDUP_REMOVED lines=17> */
.L_x_9868:
[----:B------:R-:W-:Y:S05]  /*6560*/  BSYNC B0 ;  /* 0x0000000000007941 */ /* 0x000fea0003800000 */
.L_x_9867:
[----:B------:R-:W2:Y:S01]  /*6570*/  SYNCS.PHASECHK.TRANS64.TRYWAIT P5, [R85+URZ+0x19cb0], R88 ;  /* 0x019cb058550075a7 */ /* 0x000ea200080a017f */
[----:B------:R-:W-:Y:S01]  /*6580*/  BSSY B0, `(.L_x_9869) ;  /* 0x0000003000007945 */ /* 0x000fe20003800000 */
[----:B------:R-:W-:-:S03]  /*6590*/  ISETP.GE.AND P3, PT, R19, R87, PT ;  /* 0x000000571300720c */ /* 0x000fc60003f66270 */
[----:B--2---:R-:W-:Y:S10]  /*65a0*/  @!P5 BRA `(.L_x_9870) ;  /* 0x00000148009cd947 */ /* 0x004ff40003800000 */
.L_x_10099:
[----:B------:R-:W-:Y:S05]  /*65b0*/  BSYNC B0 ;  /* 0x0000000000007941 */ /* 0x000fea0003800000 */
.L_x_9869:
        /* <DEDUP_REMOVED lines=13> */
[----:B------:R-:W-:Y:S01]  /*6690*/  IADD3 R28, P3, R14, UR6, RZ ;  /* 0x000000060e1c7c10 */ /* 0x000fe2000ff7e0ff */
[----:B------:R-:W-:-:S03]  /*66a0*/  VIADD R30, R157, 0x20 ;  /* 0x000000209d1e7836 */ /* 0x000fc60000000000 */
        /* <DEDUP_REMOVED lines=8> */
.L_x_9872:
[----:B------:R-:W-:Y:S05]  /*6730*/  BSYNC B0 ;  /* 0x0000000000007941 */ /* 0x000fea0003800000 */
.L_x_9871:
        /* <DEDUP_REMOVED lines=16> */
[----:B--2---:R-:W-:Y:S06]  /*6840*/  @P2 BRA `(.L_x_9873) ;  /* 0xffffffb800bc2947 */ /* 0x004fec000383ffff */
.L_x_9829:
[----:B------:R-:W1:Y:S01]  /*6850*/  LDC R0, c[0x0][0x428] ;  /* 0x00010a00ff007b82 */ /* 0x000e620000000800 */
[----:B------:R-:W-:Y:S04]  /*6860*/  BSSY B0, `(.L_x_9874) ;  /* 0x0000004000007945 */ /* 0x000fe80003800000 */
[----:B------:R-:W-:Y:S05]  /*6870*/  @P3 BRA `(.L_x_9875) ;  /* 0x0000000000083947 */ /* 0x000fea0003800000 */
[----:B------:R-:W2:Y:S02]  /*6880*/  FENCE.VIEW.ASYNC.G ;  /* 0x00000000000073c6 */ /* 0x000ea40000000100 */
[----:B--2---:R-:W-:Y:S06]  /*6890*/  BAR.ARV 0xc, 0x200 ;  /* 0x0308000000007b1d */ /* 0x004fec0000002000 */
.L_x_9875:
[----:B------:R-:W-:Y:S05]  /*68a0*/  BSYNC B0 ;  /* 0x0000000000007941 */ /* 0x000fea0003800000 */
.L_x_9874:
[----:B------:R-:W2:Y:S01]  /*68b0*/  LDL R4, [R1+0x54] ;  /* 0x0000540001047983 */ /* 0x000ea20000100800 */
[----:B------:R-:W-:-:S03]  /*68c0*/  ULDC.64 UR4, c[0x0][0x990] ;  /* 0x0002640000047ab9 */ /* 0x000fc60000000a00 */
[----:B------:R-:W3:Y:S01]  /*68d0*/  LDL R5, [R1+0x40] ;  /* 0x0000400001057983 */ /* 0x000ee20000100800 */
[----:B------:R-:W-:Y:S01]  /*68e0*/  ISETP.NE.U32.AND P0, PT, RZ, UR4, PT ;  /* 0x00000004ff007c0c */ /* 0x000fe2000bf05070 */
[----:B------:R-:W-:Y:S01]  /*68f0*/  ULDC.64 UR6, c[0x0][0x998] ;  /* 0x0002660000067ab9 */ /* 0x000fe20000000a00 */
[----:B-1----:R-:W-:Y:S01]  /*6900*/  ISETP.NE.AND P4, PT, R0, 0x1, PT ;  /* 0x000000010000780c */ /* 0x002fe20003f85270 */
[----:B------:R-:W3:Y:S01]  /*6910*/  LDL R26, [R1+0x1c] ;  /* 0x00001c00011a7983 */ /* 0x000ee20000100800 */
[----:B------:R-:W-:Y:S02]  /*6920*/  ISETP.NE.AND.EX P0, PT, RZ, UR5, PT, P0 ;  /* 0x00000005ff007c0c */ /* 0x000fe4000bf05300 */
[----:B------:R-:W-:Y:S01]  /*6930*/  ISETP.NE.U32.AND P1, PT, RZ, UR6, PT ;  /* 0x00000006ff007c0c */ /* 0x000fe2000bf25070 */
[----:B------:R-:W3:Y:S01]  /*6940*/  LDL R25, [R1+0x20] ;  /* 0x0000200001197983 */ /* 0x000ee20000100800 */
[----:B------:R-:W-:Y:S02]  /*6950*/  IMAD.MOV.U32 R7, RZ, RZ, R154 ;  /* 0x000000ffff077224 */ /* 0x000fe400078e009a */
[----:B------:R-:W-:-:S05]  /*6960*/  ISETP.NE.AND.EX P1, PT, RZ, UR7, PT, P1 ;  /* 0x00000007ff007c0c */ /* 0x000fca000bf25310 */
[----:B------:R-:W1:Y:S08]  /*6970*/  @P4 LDC R3, c[0x0][0x42c] ;  /* 0x00010b00ff034b82 */ /* 0x000e700000000800 */
[----:B0-----:R-:W2:Y:S08]  /*6980*/  @P0 LDC.64 R10, c[0x0][0x9a8] ;  /* 0x00026a00ff0a0b82 */ /* 0x001eb00000000a00 */
[----:B------:R-:W0:Y:S08]  /*6990*/  @P4 LDC R2, c[0x0][0x430] ;  /* 0x00010c00ff024b82 */ /* 0x000e300000000800 */
[----:B----4-:R-:W4:Y:S01]  /*69a0*/  @P1 LDC.64 R12, c[0x0][0x9b8] ;  /* 0x00026e00ff0c1b82 */ /* 0x010f220000000a00 */
[----:B-1----:R-:W-:-:S07]  /*69b0*/  @P4 IMAD.HI.U32 R3, R154, R3, RZ ;  /* 0x000000039a034227 */ /* 0x002fce00078e00ff */
[----:B------:R-:W1:Y:S08]  /*69c0*/  @P0 LDC.64 R14, c[0x0][0x9b0] ;  /* 0x00026c00ff0e0b82 */ /* 0x000e700000000a00 */
[----:B------:R-:W1:Y:S01]  /*69d0*/  @P1 LDC.64 R20, c[0x0][0x9c0] ;  /* 0x00027000ff141b82 */ /* 0x000e620000000a00 */
[----:B0-----:R-:W-:-:S04]  /*69e0*/  @P4 SHF.R.U32.HI R7, RZ, R2, R3 ;  /* 0x00000002ff074219 */ /* 0x001fc80000011603 */
        /* <DEDUP_REMOVED lines=36> */
[----:B0-----:R-:W-:-:S04]  /*6c30*/  @P4 IMAD.HI.U32 R11, R154, R11, RZ ;  /* 0x0000000b9a0b4227 */ /* 0x001fc800078e00ff */
[----:B---3--:R-:W-:Y:S01]  /*6c40*/  IMAD.MOV.U32 R4, RZ, RZ, R154 ;  /* 0x000000ffff047224 */ /* 0x008fe200078e009a */
[----:B-1----:R-:W-:Y:S02]  /*6c50*/  @P4 SHF.R.U32.HI R4, RZ, R6, R11 ;  /* 0x00000006ff044219 */ /* 0x002fe4000001160b */
[----:B------:R-:W-:Y:S02]  /*6c60*/  CS2R R20, SRZ ;  /* 0x0000000000147805 */ /* 0x000fe4000001ff00 */
[----:B------:R-:W-:Y:S01]  /*6c70*/  PLOP3.LUT P0, PT, PT, PT, PT, 0x80, 0x0 ;  /* 0x000000000000781c */ /* 0x000fe20003f0f070 */
[----:B------:R-:W-:Y:S01]  /*6c80*/  IMAD.MOV.U32 R135, RZ, RZ, RZ ;  /* 0x000000ffff877224 */ /* 0x000fe200078e00ff */
[----:B------:R-:W-:Y:S01]  /*6c90*/  CS2R R14, SRZ ;  /* 0x00000000000e7805 */ /* 0x000fe2000001ff00 */
[----:B------:R0:W-:Y:S01]  /*6ca0*/  STL [R1+0x5c], R4 ;  /* 0x00005c0401007387 */ /* 0x0001e20000100800 */
        /* <DEDUP_REMOVED lines=23> */
[----:B------:R-:W-:Y:S02]  /*6e20*/  IMAD.MOV.U32 R60, RZ, RZ, RZ ;  /* 0x000000ffff3c7224 */ /* 0x000fe400078e00ff */
[----:B--2---:R-:W-:-:S04]  /*6e30*/  FMUL.FTZ R0, R3, R0 ;  /* 0x0000000003007220 */ /* 0x004fc80000410000 */
[----:B------:R-:W-:Y:S01]  /*6e40*/  FMUL.FTZ R2, R0, UR4 ;  /* 0x0000000400027c20 */ /* 0x000fe20008410000 */
        /* <DEDUP_REMOVED lines=33> */
.L_x_9878:
[----:B------:R-:W-:Y:S05]  /*7060*/  BSYNC B6 ;  /* 0x0000000000067941 */ /* 0x000fea0003800000 */
.L_x_9877:
        /* <DEDUP_REMOVED lines=13> */
.L_x_9882:
[----:B-1----:R1:W2:Y:S02]  /*7140*/  SYNCS.PHASECHK.TRANS64.TRYWAIT P0, [R16+URZ+0x19c00], R3 ;  /* 0x019c0003100075a7 */ /* 0x0022a4000800017f */
[----:B--2---:R-:W-:Y:S05]  /*7150*/  @!P0 NANOSLEEP.SYNCS 0x989680 ;  /* 0x009896800000895d */ /* 0x004fea0003900000 */
[----:B------:R-:W2:Y:S02]  /*7160*/  @!P0 SYNCS.PHASECHK.TRANS64 P0, [R16+URZ+0x19c00], R3 ;  /* 0x019c0003100085a7 */ /* 0x000ea4000800007f */
[----:B--2---:R-:W-:Y:S05]  /*7170*/  @!P0 BRA `(.L_x_9882) ;  /* 0xfffffffc00f08947 */ /* 0x004fea000383ffff */
.L_x_9881:
[----:B------:R-:W-:Y:S05]  /*7180*/  BSYNC B0 ;  /* 0x0000000000007941 */ /* 0x000fea0003800000 */
.L_x_9880:
[----:B------:R-:W-:Y:S05]  /*7190*/  BRA `(.L_x_9883) ;  /* 0x0000004400f87947 */ /* 0x000fea0003800000 */
.L_x_9879:
[----:B------:R-:W0:Y:S01]  /*71a0*/  S2R R4, SR_TID.X ;  /* 0x0000000000047919 */ /* 0x000e220000002100 */
[----:B------:R-:W-:Y:S01]  /*71b0*/  LOP3.LUT P0, RZ, R26, 0x9f, RZ, 0xc0, !PT ;  /* 0x0000009f1aff7812 */ /* 0x000fe2000780c0ff */
[----:B------:R-:W-:Y:S01]  /*71c0*/  ULDC.64 UR4, c[0x0][0x3d8] ;  /* 0x0000f60000047ab9 */ /* 0x000fe20000000a00 */
[----:B-----5:R-:W-:Y:S01]  /*71d0*/  SHF.R.S32.HI R0, RZ, 0x1f, R24 ;  /* 0x0000001fff007819 */ /* 0x020fe20000011418 */
[----:B------:R-:W-:Y:S01]  /*71e0*/  ULDC.64 UR6, c[0x0][0x3e8] ;  /* 0x0000fa0000067ab9 */ /* 0x000fe20000000a00 */
[----:B------:R-:W-:Y:S01]  /*71f0*/  IMAD.WIDE.U32 R38, R24, UR4, RZ ;  /* 0x0000000418267c25 */ /* 0x000fe2000f8e00ff */
[----:B------:R-:W-:Y:S01]  /*7200*/  BSSY B6, `(.L_x_9884) ;  /* 0x0000020000067945 */ /* 0x000fe20003800000 */
[----:B------:R-:W-:Y:S02]  /*7210*/  SHF.R.S32.HI R50, RZ, 0x1f, R157 ;  /* 0x0000001fff327819 */ /* 0x000fe4000001149d */
        /* <DEDUP_REMOVED lines=8> */
[----:B------:R-:W-:-:S04]  /*72a0*/  LEA.HI R35, R4, R4, RZ, 0x1 ;  /* 0x0000000404237211 */ /* 0x000fc800078f08ff */
[----:B------:R-:W-:-:S05]  /*72b0*/  LOP3.LUT R35, R35, 0xfffffffe, RZ, 0xc0, !PT ;  /* 0xfffffffe23237812 */ /* 0x000fca00078ec0ff */
[----:B------:R-:W-:-:S04]  /*72c0*/  IMAD.IADD R35, R4, 0x1, -R35 ;  /* 0x0000000104237824 */ /* 0x000fc800078e0a23 */
[----:B------:R-:W-:-:S05]  /*72d0*/  IMAD.SHL.U32 R35, R35, 0x8, RZ ;  /* 0x0000000823237824 */ /* 0x000fca00078e00ff */
        /* <DEDUP_REMOVED lines=18> */
.L_x_9885:
[----:B------:R-:W-:Y:S05]  /*7400*/  BSYNC B6 ;  /* 0x0000000000067941 */ /* 0x000fea0003800000 */
.L_x_9884:
[----:B------:R-:W2:Y:S01]  /*7410*/  LDL R21, [R1+0x1c] ;  /* 0x00001c0001157983 */ /* 0x000ea20000100800 */
[----:B------:R-:W0:Y:S01]  /*7420*/  LDC.64 R10, c[0x0][0x3d8] ;  /* 0x0000f600ff0a7b82 */ /* 0x000e220000000a00 */
[----:B------:R-:W-:Y:S02]  /*7430*/  ULDC.U8 UR4, c[0x0][0x3f0] ;  /* 0x0000fc0000047ab9 */ /* 0x000fe40000000000 */
[----:B------:R-:W3:Y:S01]  /*7440*/  LDL R20, [R1+0x30] ;  /* 0x0000300001147983 */ /* 0x000ee20000100800 */
[----:B------:R-:W-:Y:S01]  /*7450*/  ISETP.NE.AND P0, PT, RZ, UR4, PT ;  /* 0x00000004ff007c0c */ /* 0x000fe2000bf05270 */
[----:B------:R-:W-:Y:S01]  /*7460*/  BSSY B0, `(.L_x_9886) ;  /* 0x0000449000007945 */ /* 0x000fe20003800000 */
[----:B------:R-:W-:Y:S02]  /*7470*/  SHF.R.S32.HI R3, RZ, 0x1f, R153 ;  /* 0x0000001fff037819 */ /* 0x000fe40000011499 */
[----:B------:R-:W1:Y:S03]  /*7480*/  LDC.64 R12, c[0x0][0x3e8] ;  /* 0x0000fa00ff0c7b82 */ /* 0x000e660000000a00 */
[----:B0-----:R-:W-:-:S02]  /*7490*/  IMAD R4, R3, R10, RZ ;  /* 0x0000000a03047224 */ /* 0x001fc400078e02ff */
[----:B------:R-:W-:-:S04]  /*74a0*/  IMAD.WIDE.U32 R42, R153, R10, RZ ;  /* 0x0000000a992a7225 */ /* 0x000fc800078e00ff */
[-C--:B-1----:R-:W-:Y:S02]  /*74b0*/  IMAD R6, R3, R12.reuse, RZ ;  /* 0x0000000c03067224 */ /* 0x082fe400078e02ff */
[----:B------:R-:W-:-:S04]  /*74c0*/  IMAD.WIDE.U32 R14, R153, R12, RZ ;  /* 0x0000000c990e7225 */ /* 0x000fc800078e00ff */
[C---:B------:R-:W-:Y:S02]  /*74d0*/  IMAD R3, R153.reuse, R11, R4 ;  /* 0x0000000b99037224 */ /* 0x040fe400078e0204 */
[----:B------:R-:W-:Y:S02]  /*74e0*/  IMAD R5, R153, R13, R6 ;  /* 0x0000000d99057224 */ /* 0x000fe400078e0206 */
[----:B------:R-:W-:Y:S02]  /*74f0*/  IMAD.IADD R44, R43, 0x1, R3 ;  /* 0x000000012b2c7824 */ /* 0x000fe400078e0203 */
[----:B------:R-:W-:Y:S02]  /*7500*/  IMAD.IADD R48, R15, 0x1, R5 ;  /* 0x000000010f307824 */ /* 0x000fe400078e0205 */
[----:B--2---:R-:W-:Y:S02]  /*7510*/  IMAD R0, R153, -0xc0, R21 ;  /* 0xffffff4099007824 */ /* 0x004fe400078e0215 */
[----:B---3--:R-:W-:-:S03]  /*7520*/  IMAD.IADD R20, R16, 0x1, R20 ;  /* 0x0000000110147824 */ /* 0x008fc600078e0214 */
[----:B------:R-:W-:Y:S01]  /*7530*/  VIMNMX R4, R0, 0xc0, PT ;  /* 0x000000c000047848 */ /* 0x000fe20003fe0100 */
        /* <DEDUP_REMOVED lines=63> */
.L_x_9889:
[----:B------:R-:W-:Y:S05]  /*7930*/  BSYNC B1 ;  /* 0x0000000000017941 */ /* 0x000fea0003800000 */
.L_x_9888:
        /* <DEDUP_REMOVED lines=19> */
.L_x_10102:
[----:B------:R-:W-:-:S03]  /*7a70*/  UMOV UR4, 0xffffffff ;  /* 0xffffffff00047882 */ /* 0x000fc60000000000 */
[----:B------:R-:W-:Y:S05]  /*7a80*/  BRA.DIV UR4, `(.L_x_9891) ;  /* 0x00000136049c7947 */ /* 0x000fea000b800000 */
.L_x_10105:
[----:B------:R-:W-:-:S03]  /*7a90*/  UMOV UR4, 0xffffffff ;  /* 0xffffffff00047882 */ /* 0x000fc60000000000 */
[----:B------:R-:W-:Y:S05]  /*7aa0*/  BRA.DIV UR4, `(.L_x_9892) ;  /* 0x0000013604bc7947 */ /* 0x000fea000b800000 */
.L_x_10108:
[----:B------:R-:W-:-:S03]  /*7ab0*/  UMOV UR4, 0xffffffff ;  /* 0xffffffff00047882 */ /* 0x000fc60000000000 */
[----:B------:R-:W-:Y:S05]  /*7ac0*/  BRA.DIV UR4, `(.L_x_9893) ;  /* 0x0000013604dc7947 */ /* 0x000fea000b800000 */
.L_x_10111:
[----:B------:R-:W0:Y:S01]  /*7ad0*/  SYNCS.PHASECHK.TRANS64.TRYWAIT P1, [R16+URZ+0x19c00], R5 ;  /* 0x019c0005100075a7 */ /* 0x000e22000802017f */
[----:B------:R-:W-:Y:S04]  /*7ae0*/  BSSY B1, `(.L_x_9894) ;  /* 0x0000002000017945 */ /* 0x000fe80003800000 */
[----:B0-----:R-:W-:Y:S05]  /*7af0*/  @!P1 BRA `(.L_x_9895) ;  /* 0x0000013400f89947 */ /* 0x001fea0003800000 */
.L_x_10112:
[----:B------:R-:W-:Y:S05]  /*7b00*/  BSYNC B1 ;  /* 0x0000000000017941 */ /* 0x000fea0003800000 */
.L_x_9894:
        /* <DEDUP_REMOVED lines=10> */
[C---:B0-----:R-:W-:Y:S01]  /*7bb0*/  VIADD R5, R4.reuse, 0x20 ;  /* 0x0000002004057836 */ /* 0x041fe20000000000 */
[-C--:B-1----:R-:W-:Y:S02]  /*7bc0*/  ISETP.GE.AND P0, PT, R4, R0.reuse, PT ;  /* 0x000000000400720c */ /* 0x082fe40003f06270 */
[-C--:B------:R-:W-:Y:S02]  /*7bd0*/  ISETP.GE.AND P1, PT, R3, R0.reuse, PT ;  /* 0x000000000300720c */ /* 0x080fe40003f26270 */
[----:B------:R-:W-:-:S09]  /*7be0*/  ISETP.GE.AND P2, PT, R5, R0, PT ;  /* 0x000000000500720c */ /* 0x000fd20003f46270 */
[----:B------:R-:W-:Y:S05]  /*7bf0*/  @P0 BRA `(.L_x_9898) ;  /* 0x0000000400d80947 */ /* 0x000fea0003800000 */
[----:B------:R-:W0:Y:S01]  /*7c00*/  LDS.128 R4, [R20+0xf000] ;  /* 0x00f0000014047984 */ /* 0x000e220000000c00 */
        /* <DEDUP_REMOVED lines=117> */
.L_x_9898:
[----:B------:R-:W-:Y:S05]  /*8360*/  BSYNC B1 ;  /* 0x0000000000017941 */ /* 0x000fea0003800000 */
.L_x_9897:
[----:B------:R-:W-:Y:S04]  /*8370*/  BSSY B1, `(.L_x_9899) ;  /* 0x000007c000017945 */ /* 0x000fe80003800000 */
[----:B------:R-:W-:Y:S05]  /*8380*/  @P1 BRA `(.L_x_9900) ;  /* 0x0000000400e81947 */ /* 0x000fea0003800000 */
[----:B0-----:R-:W0:Y:S01]  /*8390*/  LDS.128 R4, [R20+0x10800] ;  /* 0x0108000014047984 */ /* 0x001e220000000c00 */
        /* <DEDUP_REMOVED lines=121> */
.L_x_9900:
[----:B------:R-:W-:Y:S05]  /*8b30*/  BSYNC B1 ;  /* 0x0000000000017941 */ /* 0x000fea0003800000 */
.L_x_9899:
[----:B------:R-:W-:Y:S05]  /*8b40*/  @P2 BRA `(.L_x_9896) ;  /* 0x0000002c00682947 */ /* 0x000fea0003800000 */
[----:B01----:R-:W0:Y:S01]  /*8b50*/  LDS.128 R4, [R20+0x12000] ;  /* 0x0120000014047984 */ /* 0x003e220000000c00 */
        /* <DEDUP_REMOVED lines=118> */
.L_x_9887:
        /* <DEDUP_REMOVED lines=23> */
[----:B------:R-:W-:Y:S01]  /*9430*/  IMAD.MOV.U32 R4, RZ, RZ, R157 ;  /* 0x000000ffff047224 */ /* 0x000fe200078e009d */
[----:B------:R-:W-:Y:S01]  /*9440*/  SHF.R.S32.HI R49, RZ, 0x1f, R19 ;  /* 0x0000001fff317819 */ /* 0x000fe20000011413 */
[----:B------:R-:W-:Y:S01]  /*9450*/  IMAD.MOV.U32 R5, RZ, RZ, R50 ;  /* 0x000000ffff057224 */ /* 0x000fe200078e0032 */
[----:B------:R-:W-:Y:S01]  /*9460*/  ULDC UR4, c[0x0][0x3d4] ;  /* 0x0000f50000047ab9 */ /* 0x000fe20000000800 */
[----:B------:R-:W-:Y:S01]  /*9470*/  ULDC.64 UR6, c[0x0][0x3c8] ;  /* 0x0000f20000067ab9 */ /* 0x000fe20000000a00 */
[----:B------:R-:W-:Y:S01]  /*9480*/  ULDC.64 UR8, c[0x0][0x3e0] ;  /* 0x0000f80000087ab9 */ /* 0x000fe20000000a00 */
[-CC-:B------:R-:W-:Y:S01]  /*9490*/  IMAD.WIDE.U32 R6, R19, R10.reuse, R4.reuse ;  /* 0x0000000a13067225 */ /* 0x180fe200078e0004 */
[----:B------:R-:W-:Y:S02]  /*94a0*/  ISETP.GE.AND P3, PT, R157, UR4, PT ;  /* 0x000000049d007c0c */ /* 0x000fe4000bf66270 */
[----:B------:R-:W-:Y:S02]  /*94b0*/  CS2R R28, SRZ ;  /* 0x00000000001c7805 */ /* 0x000fe4000001ff00 */
[----:B------:R-:W-:Y:S01]  /*94c0*/  CS2R R30, SRZ ;  /* 0x00000000001e7805 */ /* 0x000fe2000001ff00 */
[C---:B------:R-:W-:Y:S01]  /*94d0*/  IMAD R0, R49.reuse, R10, RZ ;  /* 0x0000000a31007224 */ /* 0x040fe200078e02ff */
[----:B------:R-:W-:Y:S01]  /*94e0*/  IADD3 R38, P1, R6, R38, RZ ;  /* 0x0000002606267210 */ /* 0x000fe20007f3e0ff */
[-C--:B------:R-:W-:Y:S01]  /*94f0*/  IMAD R24, R49, R12.reuse, RZ ;  /* 0x0000000c31187224 */ /* 0x080fe200078e02ff */
[----:B------:R-:W-:Y:S01]  /*9500*/  CS2R R32, SRZ ;  /* 0x0000000000207805 */ /* 0x000fe2000001ff00 */
[----:B------:R-:W-:Y:S01]  /*9510*/  IMAD.WIDE.U32 R4, R19, R12, R4 ;  /* 0x0000000c13047225 */ /* 0x000fe200078e0004 */
[----:B------:R-:W-:-:S02]  /*9520*/  CS2R R34, SRZ ;  /* 0x0000000000227805 */ /* 0x000fc4000001ff00 */
[----:B------:R-:W-:Y:S01]  /*9530*/  CS2R R26, SRZ ;  /* 0x00000000001a7805 */ /* 0x000fe2000001ff00 */
[C---:B------:R-:W-:Y:S01]  /*9540*/  IMAD R6, R19.reuse, R11, R0 ;  /* 0x0000000b13067224 */ /* 0x040fe200078e0200 */
[----:B------:R-:W-:Y:S01]  /*9550*/  IADD3 R40, P2, R4, R40, RZ ;  /* 0x0000002804287210 */ /* 0x000fe20007f5e0ff */
[----:B------:R-:W-:Y:S02]  /*9560*/  IMAD R24, R19, R13, R24 ;  /* 0x0000000d13187224 */ /* 0x000fe400078e0218 */
[----:B------:R-:W-:Y:S01]  /*9570*/  VIADD R49, R157, 0x20 ;  /* 0x000000209d317836 */ /* 0x000fe20000000000 */
[----:B------:R-:W-:Y:S01]  /*9580*/  IADD3.X R39, R37, R6, R7, P1, !PT ;  /* 0x0000000625277210 */ /* 0x000fe20000ffe407 */
[----:B------:R-:W-:Y:S01]  /*9590*/  IMAD R7, R48, 0xc0, RZ ;  /* 0x000000c030077824 */ /* 0x000fe200078e02ff */
[----:B------:R-:W-:Y:S01]  /*95a0*/  IADD3.X R41, R45, R24, R5, P2, !PT ;  /* 0x000000182d297210 */ /* 0x000fe200017fe405 */
[----:B------:R-:W-:Y:S01]  /*95b0*/  IMAD R5, R44, 0xc0, RZ ;  /* 0x000000c02c057824 */ /* 0x000fe200078e02ff */
[----:B------:R-:W-:Y:S01]  /*95c0*/  ISETP.GE.AND P4, PT, R49, UR4, PT ;  /* 0x0000000431007c0c */ /* 0x000fe2000bf86270 */
[----:B------:R-:W-:Y:S01]  /*95d0*/  IMAD.WIDE.U32 R42, R42, 0xc0, R38 ;  /* 0x000000c02a2a7825 */ /* 0x000fe200078e0026 */
[----:B------:R-:W-:-:S03]  /*95e0*/  CS2R R24, SRZ ;  /* 0x0000000000187805 */ /* 0x000fc6000001ff00 */
[----:B------:R-:W-:Y:S01]  /*95f0*/  IMAD.WIDE.U32 R14, R14, 0xc0, R40 ;  /* 0x000000c00e0e7825 */ /* 0x000fe200078e0028 */
[----:B------:R-:W-:Y:S02]  /*9600*/  IADD3 R38, P1, R42, UR6, RZ ;  /* 0x000000062a267c10 */ /* 0x000fe4000ff3e0ff */
[----:B------:R-:W-:Y:S02]  /*9610*/  IADD3 R14, P2, R14, UR8, RZ ;  /* 0x000000080e0e7c10 */ /* 0x000fe4000ff5e0ff */
[----:B------:R-:W-:Y:S02]  /*9620*/  IADD3.X R39, R5, UR7, R43, P1, !PT ;  /* 0x0000000705277c10 */ /* 0x000fe40008ffe42b */
[----:B------:R-:W-:Y:S02]  /*9630*/  CS2R R4, SRZ ;  /* 0x0000000000047805 */ /* 0x000fe4000001ff00 */
[----:B------:R-:W-:Y:S02]  /*9640*/  IADD3.X R15, R7, UR9, R15, P2, !PT ;  /* 0x00000009070f7c10 */ /* 0x000fe400097fe40f */
[----:B------:R-:W-:Y:S01]  /*9650*/  CS2R R6, SRZ ;  /* 0x0000000000067805 */ /* 0x000fe2000001ff00 */
[----:B------:R0:W5:Y:S04]  /*9660*/  @!P3 LDG.E.128 R28, desc[UR40][R38.64] ;  /* 0x00000028261cb981 */ /* 0x000168000c1e1d00 */
[----:B------:R0:W5:Y:S04]  /*9670*/  @!P4 LDG.E.128 R32, desc[UR40][R38.64+0x20] ;  /* 0x000020282620c981 */ /* 0x000168000c1e1d00 */
[----:B------:R0:W5:Y:S04]  /*9680*/  @!P3 LDG.E.128 R4, desc[UR40][R14.64] ;  /* 0x000000280e04b981 */ /* 0x000168000c1e1d00 */
[----:B------:R0:W5:Y:S02]  /*9690*/  @!P4 LDG.E.128 R24, desc[UR40][R14.64+0x20] ;  /* 0x000020280e18c981 */ /* 0x000164000c1e1d00 */
.L_x_9902:
[----:B------:R-:W-:Y:S05]  /*96a0*/  BSYNC B1 ;  /* 0x0000000000017941 */ /* 0x000fea0003800000 */
.L_x_9901:
        /* <DEDUP_REMOVED lines=19> */
.L_x_10115:
[----:B------:R-:W-:-:S03]  /*97e0*/  UMOV UR4, 0xffffffff ;  /* 0xffffffff00047882 */ /* 0x000fc60000000000 */
[----:B------:R-:W-:Y:S05]  /*97f0*/  BRA.DIV UR4, `(.L_x_9904) ;  /* 0x0000011a04f07947 */ /* 0x000fea000b800000 */
.L_x_10118:
[----:B------:R-:W-:-:S03]  /*9800*/  UMOV UR4, 0xffffffff ;  /* 0xffffffff00047882 */ /* 0x000fc60000000000 */
[----:B------:R-:W-:Y:S05]  /*9810*/  BRA.DIV UR4, `(.L_x_9905) ;  /* 0x0000011e04107947 */ /* 0x000fea000b800000 */
.L_x_10121:
[----:B------:R-:W-:-:S03]  /*9820*/  UMOV UR4, 0xffffffff ;  /* 0xffffffff00047882 */ /* 0x000fc60000000000 */
[----:B------:R-:W-:Y:S05]  /*9830*/  BRA.DIV UR4, `(.L_x_9906) ;  /* 0x0000011e04307947 */ /* 0x000fea000b800000 */
.L_x_10124:
[----:B------:R-:W0:Y:S01]  /*9840*/  SYNCS.PHASECHK.TRANS64.TRYWAIT P1, [R16+URZ+0x19c00], R9 ;  /* 0x019c0009100075a7 */ /* 0x000e22000802017f */
[----:B------:R-:W-:Y:S04]  /*9850*/  BSSY B1, `(.L_x_9907) ;  /* 0x0000002000017945 */ /* 0x000fe80003800000 */
[----:B0-----:R-:W-:Y:S05]  /*9860*/  @!P1 BRA `(.L_x_9908) ;  /* 0x0000011c004c9947 */ /* 0x001fea0003800000 */
.L_x_10125:
[----:B------:R-:W-:Y:S05]  /*9870*/  BSYNC B1 ;  /* 0x0000000000017941 */ /* 0x000fea0003800000 */
.L_x_9907:
[----:B------:R-:W-:Y:S05]  /*9880*/  @P0 BRA `(.L_x_9896) ;  /* 0x0000002000180947 */ /* 0x000fea0003800000 */
[----:B------:R1:W5:Y:S01]  /*9890*/  LDL R62, [R1+0x4] ;  /* 0x00000400013e7983 */ /* 0x0003620000100800 */
[----:B------:R-:W2:Y:S03]  /*98a0*/  LDC R0, c[0x0][0x3d4] ;  /* 0x0000f500ff007b82 */ /* 0x000ea60000000800 */
[----:B------:R1:W5:Y:S01]  /*98b0*/  LDL R61, [R1+0x10] ;  /* 0x00001000013d7983 */ /* 0x0003620000100800 */
[----:B------:R-:W-:-:S03]  /*98c0*/  VIADD R3, R157, 0x20 ;  /* 0x000000209d037836 */ /* 0x000fc60000000000 */
[----:B------:R1:W5:Y:S01]  /*98d0*/  LDL R60, [R1+0x64] ;  /* 0x00006400013c7983 */ /* 0x0003620000100800 */
[----:B------:R-:W-:Y:S01]  /*98e0*/  BSSY B1, `(.L_x_9909) ;  /* 0x00000fd000017945 */ /* 0x000fe20003800000 */
[-C--:B--2---:R-:W-:Y:S02]  /*98f0*/  ISETP.GE.AND P0, PT, R157, R0.reuse, PT ;  /* 0x000000009d00720c */ /* 0x084fe40003f06270 */
[----:B------:R-:W-:-:S11]  /*9900*/  ISETP.GE.AND P1, PT, R3, R0, PT ;  /* 0x000000000300720c */ /* 0x000fd60003f26270 */
[----:B-1----:R-:W-:Y:S05]  /*9910*/  @P0 BRA `(.L_x_9910) ;  /* 0x0000000c00e40947 */ /* 0x002fea0003800000 */
[----:B------:R-:W1:Y:S01]  /*9920*/  S2R R11, SR_TID.X ;  /* 0x00000000000b7919 */ /* 0x000e620000002100 */
[----:B-----5:R-:W-:Y:S02]  /*9930*/  SHF.R.U32.HI R3, RZ, 0x8, R28 ;  /* 0x00000008ff037819 */ /* 0x020fe4000001161c */
[----:B------:R-:W-:Y:S02]  /*9940*/  LOP3.LUT R8, R28, 0xff, RZ, 0xc0, !PT ;  /* 0x000000ff1c087812 */ /* 0x000fe400078ec0ff */
[----:B------:R-:W-:Y:S02]  /*9950*/  LOP3.LUT R3, R3, 0xff, RZ, 0xc0, !PT ;  /* 0x000000ff03037812 */ /* 0x000fe400078ec0ff */
[----:B0-----:R-:W-:Y:S02]  /*9960*/  SHF.R.U32.HI R9, RZ, 0x8, R29 ;  /* 0x00000008ff097819 */ /* 0x001fe4000001161d */
[----:B------:R-:W-:Y:S02]  /*9970*/  PRMT R21, R3, 0x7604, R8 ;  /* 0x0000760403157816 */ /* 0x000fe40000000008 */
[----:B------:R-:W-:-:S02]  /*9980*/  LOP3.LUT R10, R29, 0xff, RZ, 0xc0, !PT ;  /* 0x000000ff1d0a7812 */ /* 0x000fc400078ec0ff */
[----:B------:R-:W-:Y:S02]  /*9990*/  LOP3.LUT R9, R9, 0xff, RZ, 0xc0, !PT ;  /* 0x000000ff09097812 */ /* 0x000fe400078ec0ff */
[----:B------:R-:W-:Y:S02]  /*99a0*/  LOP3.LUT R12, R30, 0xff, RZ, 0xc0, !PT ;  /* 0x000000ff1e0c7812 */ /* 0x000fe400078ec0ff */
[----:B------:R-:W-:Y:S02]  /*99b0*/  PRMT R37, R9, 0x7604, R10 ;  /* 0x0000760409257816 */ /* 0x000fe4000000000a */
[----:B------:R-:W-:Y:S02]  /*99c0*/  SHF.R.U32.HI R9, RZ, 0x8, R31 ;  /* 0x00000008ff097819 */ /* 0x000fe4000001161f */
[----:B------:R-:W-:Y:S02]  /*99d0*/  LOP3.LUT R10, R31, 0xff, RZ, 0xc0, !PT ;  /* 0x000000ff1f0a7812 */ /* 0x000fe400078ec0ff */
[----:B------:R-:W-:-:S02]  /*99e0*/  LOP3.LUT R9, R9, 0xff, RZ, 0xc0, !PT ;  /* 0x000000ff09097812 */ /* 0x000fc400078ec0ff */
[----:B------:R-:W-:Y:S02]  /*99f0*/  LOP3.LUT R15, R4, 0xff, RZ, 0xc0, !PT ;  /* 0x000000ff040f7812 */ /* 0x000fe400078ec0ff */
[----:B------:R-:W-:Y:S02]  /*9a00*/  PRMT R40, R9, 0x7604, R10 ;  /* 0x0000760409287816 */ /* 0x000fe4000000000a */
[----:B------:R-:W-:Y:S02]  /*9a10*/  SHF.R.U32.HI R38, RZ, 0x8, R5 ;  /* 0x00000008ff267819 */ /* 0x000fe40000011605 */
[----:B------:R-:W-:Y:S01]  /*9a20*/  SHF.R.U32.HI R42, RZ, 0x8, R6 ;  /* 0x00000008ff2a7819 */ /* 0x000fe20000011606 */
        /* <DEDUP_REMOVED lines=135> */
[----:B------:R-:W-:Y:S01]  /*a2a0*/  F2FP.F16.E4M3.UNPACK_B R50, R28.H1 ;  /* 0x0000001cff32723e */ /* 0x000fe200030006ff */
[----:B------:R-:W-:Y:S01]  /*a2b0*/  FFMA.FTZ R43, R43, R52, R53 ;  /* 0x000000342b2b7223 */ /* 0x000fe20000010035 */
[----:B------:R-:W-:Y:S01]  /*a2c0*/  F2FP.F16.E4M3.UNPACK_B R53, R30.H1 ;  /* 0x0000001eff35723e */ /* 0x000fe200030006ff */
[----:B------:R-:W-:Y:S01]  /*a2d0*/  HADD2.F32 R52, -RZ, R48.H1_H1 ;  /* 0x30000030ff347230 */ /* 0x000fe20000004100 */
[----:B------:R-:W-:Y:S01]  /*a2e0*/  F2FP.SATFINITE.E4M3.F32.PACK_AB_MERGE_C R9, R8, R9, R13 ;  /* 0x000000090809723e */ /* 0x000fe2000480700d */
[----:B------:R-:W-:-:S02]  /*a2f0*/  HADD2.F32 R48, -RZ, R46.H1_H1 ;  /* 0x3000002eff307230 */ /* 0x000fc40000004100 */
[----:B------:R-:W-:Y:S02]  /*a300*/  HADD2.F32 R49, -RZ, R47.H1_H1 ;  /* 0x3000002fff317230 */ /* 0x000fe40000004100 */
[----:B------:R-:W-:Y:S02]  /*a310*/  HADD2.F32 R46, -RZ, R45.H0_H0 ;  /* 0x2000002dff2e7230 */ /* 0x000fe40000004100 */
[----:B------:R-:W-:Y:S02]  /*a320*/  HADD2.F32 R51, -RZ, R50.H0_H0 ;  /* 0x20000032ff337230 */ /* 0x000fe40000004100 */
[C---:B------:R-:W-:Y:S01]  /*a330*/  FMUL.FTZ R57, R49.reuse, R55 ;  /* 0x0000003731397220 */ /* 0x040fe20000410000 */
[----:B------:R-:W-:Y:S02]  /*a340*/  HADD2.F32 R54, -RZ, R53.H0_H0 ;  /* 0x20000035ff367230 */ /* 0x000fe40000004100 */
[----:B------:R-:W-:Y:S01]  /*a350*/  FMUL.FTZ R58, R49, R52 ;  /* 0x00000034313a7220 */ /* 0x000fe20000410000 */
[----:B------:R-:W-:-:S02]  /*a360*/  HADD2.F32 R47, -RZ, R40.H0_H0 ;  /* 0x20000028ff2f7230 */ /* 0x000fc40000004100 */
[CC--:B------:R-:W-:Y:S01]  /*a370*/  FMUL.FTZ R49, R46.reuse, R51.reuse ;  /* 0x000000332e317220 */ /* 0x0c0fe20000410000 */
[----:B------:R-:W-:Y:S02]  /*a380*/  HADD2.F32 R45, -RZ, R45.H1_H1 ;  /* 0x3000002dff2d7230 */ /* 0x000fe40000004100 */
[-C--:B------:R-:W-:Y:S01]  /*a390*/  FMUL.FTZ R56, R46, R54.reuse ;  /* 0x000000362e387220 */ /* 0x080fe20000410000 */
[----:B------:R-:W-:Y:S02]  /*a3a0*/  HADD2.F32 R50, -RZ, R50.H1_H1 ;  /* 0x30000032ff327230 */ /* 0x000fe40000004100 */
[C---:B------:R-:W-:Y:S01]  /*a3b0*/  FFMA.FTZ R54, R47.reuse, R54, R49 ;  /* 0x000000362f367223 */ /* 0x040fe20000010031 */
[----:B------:R-:W-:Y:S01]  /*a3c0*/  HADD2.F32 R53, -RZ, R53.H1_H1 ;  /* 0x30000035ff357230 */ /* 0x000fe20000004100 */
[----:B------:R-:W-:Y:S01]  /*a3d0*/  F2FP.F16.E4M3.UNPACK_B R49, R30 ;  /* 0x0000001eff31723e */ /* 0x000fe200020006ff */
[----:B------:R-:W-:Y:S01]  /*a3e0*/  FFMA.FTZ R56, R47, R51, -R56 ;  /* 0x000000332f387223 */ /* 0x000fe20000010838 */
[----:B------:R-:W-:Y:S01]  /*a3f0*/  F2FP.F16.E4M3.UNPACK_B R47, R28 ;  /* 0x0000001cff2f723e */ /* 0x000fe200020006ff */
[----:B------:R-:W-:Y:S01]  /*a400*/  FFMA.FTZ R46, R48, R52, -R57 ;  /* 0x00000034302e7223 */ /* 0x000fe20000010839 */
[----:B------:R-:W-:-:S02]  /*a410*/  HADD2.F32 R40, -RZ, R40.H1_H1 ;  /* 0x30000028ff287230 */ /* 0x000fc40000004100 */
[----:B------:R-:W-:Y:S01]  /*a420*/  FFMA.FTZ R48, R48, R55, R58 ;  /* 0x0000003730307223 */ /* 0x000fe2000001003a */
[CC--:B------:R-:W-:Y:S01]  /*a430*/  FMUL.FTZ R28, R45.reuse, R50.reuse ;  /* 0x000000322d1c7220 */ /* 0x0c0fe20000410000 */
[-C--:B------:R-:W-:Y:S01]  /*a440*/  FMUL.FTZ R55, R45, R53.reuse ;  /* 0x000000352d377220 */ /* 0x080fe20000410000 */
[----:B------:R-:W-:Y:S02]  /*a450*/  HADD2.F32 R51, -RZ, R49.H0_H0 ;  /* 0x20000031ff337230 */ /* 0x000fe40000004100 */
[----:B------:R-:W-:Y:S02]  /*a460*/  HADD2.F32 R30, -RZ, R39.H0_H0 ;  /* 0x20000027ff1e7230 */ /* 0x000fe40000004100 */
[C---:B------:R-:W-:Y:S01]  /*a470*/  FFMA.FTZ R57, R40.reuse, R53, R28 ;  /* 0x0000003528397223 */ /* 0x040fe2000001001c */
[----:B------:R-:W-:Y:S02]  /*a480*/  HADD2.F32 R45, -RZ, R47.H0_H0 ;  /* 0x2000002fff2d7230 */ /* 0x000fe40000004100 */
[----:B------:R-:W-:Y:S01]  /*a490*/  FFMA.FTZ R55, R40, R50, -R55 ;  /* 0x0000003228377223 */ /* 0x000fe20000010837 */
        /* <DEDUP_REMOVED lines=65> */
.L_x_9910:
[----:B------:R-:W-:Y:S05]  /*a8b0*/  BSYNC B1 ;  /* 0x0000000000017941 */ /* 0x000fea0003800000 */
.L_x_9909:
[----:B------:R-:W-:Y:S05]  /*a8c0*/  @P1 BRA `(.L_x_9896) ;  /* 0x0000001000081947 */ /* 0x000fea0003800000 */
[----:B------:R-:W2:Y:S01]  /*a8d0*/  LDL R51, [R1+0x60] ;  /* 0x0000600001337983 */ /* 0x000ea20000100800 */
[C---:B------:R-:W-:Y:S01]  /*a8e0*/  VIADD R13, R157.reuse, 0x20 ;  /* 0x000000209d0d7836 */ /* 0x040fe20000000000 */
[----:B-1---5:R-:W-:Y:S01]  /*a8f0*/  SHF.R.U32.HI R4, RZ, 0x8, R32 ;  /* 0x00000008ff047819 */ /* 0x022fe20000011620 */
[----:B------:R-:W-:Y:S01]  /*a900*/  VIADD R15, R157, 0x20 ;  /* 0x000000209d0f7836 */ /* 0x000fe20000000000 */
[----:B------:R-:W-:Y:S02]  /*a910*/  LOP3.LUT R3, R32, 0xff, RZ, 0xc0, !PT ;  /* 0x000000ff20037812 */ /* 0x000fe400078ec0ff */
[----:B------:R-:W-:Y:S02]  /*a920*/  SHF.R.S32.HI R13, RZ, 0x1f, R13 ;  /* 0x0000001fff0d7819 */ /* 0x000fe4000001140d */
[----:B------:R-:W-:Y:S02]  /*a930*/  LOP3.LUT R4, R4, 0xff, RZ, 0xc0, !PT ;  /* 0x000000ff04047812 */ /* 0x000fe400078ec0ff */
[----:B------:R-:W-:-:S02]  /*a940*/  LEA.HI R13, R13, R15, RZ, 0x4 ;  /* 0x0000000f0d0d7211 */ /* 0x000fc400078f20ff */
[----:B------:R-:W-:Y:S02]  /*a950*/  SHF.R.U32.HI R6, RZ, 0x8, R34 ;  /* 0x00000008ff067819 */ /* 0x000fe40000011622 */
[----:B------:R-:W-:Y:S02]  /*a960*/  SHF.R.S32.HI R13, RZ, 0x4, R13 ;  /* 0x00000004ff0d7819 */ /* 0x000fe4000001140d */
[----:B------:R-:W-:Y:S02]  /*a970*/  PRMT R12, R4, 0x7604, R3 ;  /* 0x00007604040c7816 */ /* 0x000fe40000000003 */
[----:B------:R-:W-:Y:S02]  /*a980*/  LOP3.LUT R3, R34, 0xff, RZ, 0xc0, !PT ;  /* 0x000000ff22037812 */ /* 0x000fe400078ec0ff */
[----:B------:R-:W-:Y:S02]  /*a990*/  LOP3.LUT R6, R6, 0xff, RZ, 0xc0, !PT ;  /* 0x000000ff06067812 */ /* 0x000fe400078ec0ff */
[----:B------:R-:W-:-:S02]  /*a9a0*/  LEA.HI R0, R0, R13, RZ, 0x1c ;  /* 0x0000000d00007211 */ /* 0x000fc400078fe0ff */
[----:B------:R-:W-:Y:S02]  /*a9b0*/  PRMT R21, R6, 0x7604, R3 ;  /* 0x0000760406157816 */ /* 0x000fe40000000003 */
[----:B------:R-:W-:Y:S02]  /*a9c0*/  SHF.R.U32.HI R10, RZ, 0x8, R24 ;  /* 0x00000008ff0a7819 */ /* 0x000fe40000011618 */
[C---:B------:R-:W-:Y:S01]  /*a9d0*/  LEA.HI R3, R0.reuse, R0, RZ, 0x1 ;  /* 0x0000000000037211 */ /* 0x040fe200078f08ff */
[----:B------:R-:W-:Y:S01]  /*a9e0*/  IMAD.SHL.U32 R0, R0, 0x10, RZ ;  /* 0x0000001000007824 */ /* 0x000fe200078e00ff */
[----:B------:R-:W-:Y:S02]  /*a9f0*/  SHF.R.U32.HI R11, RZ, 0x8, R33 ;  /* 0x00000008ff0b7819 */ /* 0x000fe40000011621 */
[----:B------:R-:W-:Y:S02]  /*aa00*/  SHF.R.U32.HI R8, RZ, 0x8, R35 ;  /* 0x00000008ff087819 */ /* 0x000fe40000011623 */
[----:B0-----:R-:W-:-:S02]  /*aa10*/  LOP3.LUT R9, R24, 0xff, RZ, 0xc0, !PT ;  /* 0x000000ff18097812 */ /* 0x001fc400078ec0ff */
[----:B------:R-:W-:Y:S02]  /*aa20*/  LOP3.LUT R10, R10, 0xff, RZ, 0xc0, !PT ;  /* 0x000000ff0a0a7812 */ /* 0x000fe400078ec0ff */
[----:B------:R-:W-:Y:S02]  /*aa30*/  SHF.R.S32.HI R3, RZ, 0x1, R3 ;  /* 0x00000001ff037819 */ /* 0x000fe40000011403 */
[----:B------:R-:W-:Y:S02]  /*aa40*/  LOP3.LUT R0, R62, 0x10, R0, 0xf8, !PT ;  /* 0x000000103e007812 */ /* 0x000fe400078ef800 */
[----:B------:R-:W-:Y:S01]  /*aa50*/  LOP3.LUT R7, R35, 0xff, RZ, 0xc0, !PT ;  /* 0x000000ff23077812 */ /* 0x000fe200078ec0ff */
[----:B------:R-:W-:Y:S01]  /*aa60*/  IMAD R3, R3, 0x1800, R61 ;  /* 0x0000180003037824 */ /* 0x000fe200078e023d */
[----:B------:R-:W-:Y:S02]  /*aa70*/  LOP3.LUT R4, R11, 0xff, RZ, 0xc0, !PT ;  /* 0x000000ff0b047812 */ /* 0x000fe400078ec0ff */
[----:B------:R-:W-:-:S02]  /*aa80*/  LOP3.LUT R8, R8, 0xff, RZ, 0xc0, !PT ;  /* 0x000000ff08087812 */ /* 0x000fc400078ec0ff */
[----:B------:R-:W-:Y:S02]  /*aa90*/  PRMT R31, R10, 0x7604, R9 ;  /* 0x000076040a1f7816 */ /* 0x000fe40000000009 */
[----:B------:R-:W-:Y:S02]  /*aaa0*/  SHF.R.U32.HI R9, RZ, 0x8, R25 ;  /* 0x00000008ff097819 */ /* 0x000fe40000011619 */
[----:B------:R-:W-:Y:S02]  /*aab0*/  SHF.R.U32.HI R11, RZ, 0x8, R26 ;  /* 0x00000008ff0b7819 */ /* 0x000fe4000001161a */
[----:B------:R-:W-:Y:S02]  /*aac0*/  LOP3.LUT R0, R0, R60, RZ, 0x3c, !PT ;  /* 0x0000003c00007212 */ /* 0x000fe400078e3cff */
[----:B------:R-:W-:Y:S02]  /*aad0*/  PRMT R29, R8, 0x7604, R7 ;  /* 0x00007604081d7816 */ /* 0x000fe40000000007 */
[----:B------:R-:W-:-:S02]  /*aae0*/  LOP3.LUT R8, R25, 0xff, RZ, 0xc0, !PT ;  /* 0x000000ff19087812 */ /* 0x000fc400078ec0ff */
[----:B------:R-:W-:Y:S02]  /*aaf0*/  LOP3.LUT R10, R26, 0xff, RZ, 0xc0, !PT ;  /* 0x000000ff1a0a7812 */ /* 0x000fe400078ec0ff */
[----:B------:R-:W-:Y:S02]  /*ab00*/  LOP3.LUT R9, R9, 0xff, RZ, 0xc0, !PT ;  /* 0x000000ff09097812 */ /* 0x000fe400078ec0ff */
[----:B------:R-:W-:Y:S02]  /*ab10*/  LOP3.LUT R11, R11, 0xff, RZ, 0xc0, !PT ;  /* 0x000000ff0b0b7812 */ /* 0x000fe400078ec0ff */
[----:B------:R-:W-:Y:S02]  /*ab20*/  IADD3 R0, R16, R3, R0 ;  /* 0x0000000310007210 */ /* 0x000fe40007ffe000 */
[----:B------:R-:W-:Y:S02]  /*ab30*/  LOP3.LUT R5, R33, 0xff, RZ, 0xc0, !PT ;  /* 0x000000ff21057812 */ /* 0x000fe400078ec0ff */
[----:B------:R-:W-:-:S02]  /*ab40*/  PRMT R30, R9, 0x7604, R8 ;  /* 0x00007604091e7816 */ /* 0x000fc40000000008 */
[----:B------:R-:W-:Y:S02]  /*ab50*/  PRMT R39, R11, 0x7604, R10 ;  /* 0x000076040b277816 */ /* 0x000fe4000000000a */
[----:B------:R-:W0:Y:S01]  /*ab60*/  LDS.128 R8, [R0+0xf000] ;  /* 0x00f0000000087984 */ /* 0x000e220000000c00 */
[----:B------:R-:W-:Y:S02]  /*ab70*/  PRMT R14, R4, 0x7604, R5 ;  /* 0x00007604040e7816 */ /* 0x000fe40000000005 */
[----:B------:R-:W-:Y:S02]  /*ab80*/  SHF.R.U32.HI R20, RZ, 0x8, R27 ;  /* 0x00000008ff147819 */ /* 0x000fe4000001161b */
[----:B------:R-:W-:Y:S02]  /*ab90*/  LOP3.LUT R13, R27, 0xff, RZ, 0xc0, !PT ;  /* 0x000000ff1b0d7812 */ /* 0x000fe400078ec0ff */
[----:B------:R-:W-:Y:S02]  /*aba0*/  LOP3.LUT R20, R20, 0xff, RZ, 0xc0, !PT ;  /* 0x000000ff14147812 */ /* 0x000fe400078ec0ff */
[----:B------:R-:W-:-:S02]  /*abb0*/  SHF.R.U32.HI R15, RZ, 0x10, R34 ;  /* 0x00000010ff0f7819 */ /* 0x000fc40000011622 */
[----:B------:R-:W-:Y:S02]  /*abc0*/  PRMT R43, R20, 0x7604, R13 ;  /* 0x00007604142b7816 */ /* 0x000fe4000000000d */
[----:B------:R-:W-:Y:S02]  /*abd0*/  SHF.R.U32.HI R13, RZ, 0x10, R33 ;  /* 0x00000010ff0d7819 */ /* 0x000fe40000011621 */
[----:B------:R-:W-:Y:S02]  /*abe0*/  SHF.R.U32.HI R3, RZ, 0x10, R32 ;  /* 0x00000010ff037819 */ /* 0x000fe40000011620 */
[----:B------:R-:W-:Y:S02]  /*abf0*/  LOP3.LUT R13, R13, 0xff, RZ, 0xc0, !PT ;  /* 0x000000ff0d0d7812 */ /* 0x000fe400078ec0ff */
[----:B------:R-:W-:Y:S02]  /*ac00*/  LOP3.LUT R20, R15, 0xff, RZ, 0xc0, !PT ;  /* 0x000000ff0f147812 */ /* 0x000fe400078ec0ff */
[----:B------:R-:W-:-:S02]  /*ac10*/  PRMT R15, R13, 0x7054, R14 ;  /* 0x000070540d0f7816 */ /* 0x000fc4000000000e */
[----:B------:R-:W-:Y:S02]  /*ac20*/  SHF.R.U32.HI R13, RZ, 0x10, R25 ;  /* 0x00000010ff0d7819 */ /* 0x000fe40000011619 */
[----:B------:R-:W-:Y:S02]  /*ac30*/  LOP3.LUT R3, R3, 0xff, RZ, 0xc0, !PT ;  /* 0x000000ff03037812 */ /* 0x000fe400078ec0ff */
[----:B------:R-:W-:Y:S02]  /*ac40*/  SHF.R.U32.HI R14, RZ, 0x10, R26 ;  /* 0x00000010ff0e7819 */ /* 0x000fe4000001161a */
[----:B------:R-:W-:Y:S02]  /*ac50*/  LOP3.LUT R13, R13, 0xff, RZ, 0xc0, !PT ;  /* 0x000000ff0d0d7812 */ /* 0x000fe400078ec0ff */
[----:B------:R-:W-:Y:S02]  /*ac60*/  PRMT R3, R3, 0x7054, R12 ;  /* 0x0000705403037816 */ /* 0x000fe4000000000c */
[----:B------:R-:W-:-:S02]  /*ac70*/  SHF.R.U32.HI R12, RZ, 0x10, R24 ;  /* 0x00000010ff0c7819 */ /* 0x000fc40000011618 */
[----:B------:R-:W-:Y:S02]  /*ac80*/  LOP3.LUT R14, R14, 0xff, RZ, 0xc0, !PT ;  /* 0x000000ff0e0e7812 */ /* 0x000fe400078ec0ff */
[----:B------:R-:W-:Y:S02]  /*ac90*/  PRMT R37, R13, 0x7054, R30 ;  /* 0x000070540d257816 */ /* 0x000fe4000000001e */
[----:B------:R-:W-:Y:S02]  /*aca0*/  SHF.R.U32.HI R28, RZ, 0x10, R35 ;  /* 0x00000010ff1c7819 */ /* 0x000fe40000011623 */
[----:B------:R-:W-:Y:S02]  /*acb0*/  LOP3.LUT R12, R12, 0xff, RZ, 0xc0, !PT ;  /* 0x000000ff0c0c7812 */ /* 0x000fe400078ec0ff */
[----:B------:R-:W-:Y:S02]  /*acc0*/  PRMT R41, R14, 0x7054, R39 ;  /* 0x000070540e297816 */ /* 0x000fe40000000027 */
[----:B------:R-:W-:-:S02]  /*acd0*/  PRMT R21, R20, 0x7054, R21 ;  /* 0x0000705414157816 */ /* 0x000fc40000000015 */
[----:B------:R-:W-:Y:S02]  /*ace0*/  LOP3.LUT R39, R37, 0xff000000, R25, 0xf8, !PT ;  /* 0xff00000025277812 */ /* 0x000fe400078ef819 */
[----:B------:R-:W-:Y:S02]  /*acf0*/  SHF.R.U32.HI R20, RZ, 0x10, R27 ;  /* 0x00000010ff147819 */ /* 0x000fe4000001161b */
[----:B------:R-:W-:Y:S02]  /*ad00*/  LOP3.LUT R28, R28, 0xff, RZ, 0xc0, !PT ;  /* 0x000000ff1c1c7812 */ /* 0x000fe400078ec0ff */
[----:B------:R-:W-:Y:S02]  /*ad10*/  PRMT R31, R12, 0x7054, R31 ;  /* 0x000070540c1f7816 */ /* 0x000fe4000000001f */
[----:B------:R-:W-:Y:S02]  /*ad20*/  LOP3.LUT R13, R3, 0xff000000, R32, 0xf8, !PT ;  /* 0xff000000030d7812 */ /* 0x000fe400078ef820 */
[----:B------:R-:W-:-:S02]  /*ad30*/  LOP3.LUT R32, R15, 0xff000000, R33, 0xf8, !PT ;  /* 0xff0000000f207812 */ /* 0x000fc400078ef821 */
[----:B------:R-:W-:Y:S02]  /*ad40*/  LOP3.LUT R12, R41, 0xff000000, R26, 0xf8, !PT ;  /* 0xff000000290c7812 */ /* 0x000fe400078ef81a */
[----:B------:R-:W-:Y:S02]  /*ad50*/  F2FP.F16.E4M3.UNPACK_B R41, R39 ;  /* 0x00000027ff29723e */ /* 0x000fe400020006ff */
[----:B0-----:R-:W-:Y:S02]  /*ad60*/  F2FP.F16.E4M3.UNPACK_B R26, R9 ;  /* 0x00000009ff1a723e */ /* 0x001fe400020006ff */
[----:B------:R-:W-:Y:S01]  /*ad70*/  LOP3.LUT R20, R20, 0xff, RZ, 0xc0, !PT ;  /* 0x000000ff14147812 */ /* 0x000fe200078ec0ff */
[--C-:B------:R-:W-:Y:S01]  /*ad80*/  HADD2.F32 R42, -RZ, R41.reuse.H0_H0 ;  /* 0x20000029ff2a7230 */ /* 0x100fe20000004100 */
[----:B------:R-:W-:Y:S01]  /*ad90*/  PRMT R29, R28, 0x7054, R29 ;  /* 0x000070541c1d7816 */ /* 0x000fe2000000001d */
[----:B------:R-:W-:Y:S01]  /*ada0*/  HADD2.F32 R41, -RZ, R41.H1_H1 ;  /* 0x30000029ff297230 */ /* 0x000fe20000004100 */
[----:B------:R-:W-:-:S02]  /*adb0*/  F2FP.F16.E4M3.UNPACK_B R28, R32 ;  /* 0x00000020ff1c723e */ /* 0x000fc400020006ff */
[----:B------:R-:W-:Y:S02]  /*adc0*/  PRMT R43, R20, 0x7054, R43 ;  /* 0x00007054142b7816 */ /* 0x000fe4000000002b */
[----:B------:R-:W-:Y:S01]  /*add0*/  LOP3.LUT R3, R21, 0xff000000, R34, 0xf8, !PT ;  /* 0xff00000015037812 */ /* 0x000fe200078ef822 */
[--C-:B------:R-:W-:Y:S01]  /*ade0*/  HADD2.F32 R40, -RZ, R28.reuse.H0_H0 ;  /* 0x2000001cff287230 */ /* 0x100fe20000004100 */
[----:B------:R-:W-:Y:S01]  /*adf0*/  LOP3.LUT R43, R43, 0xff000000, R27, 0xf8, !PT ;  /* 0xff0000002b2b7812 */ /* 0x000fe200078ef81b */
[----:B------:R-:W-:Y:S01]  /*ae00*/  HADD2.F32 R33, -RZ, R28.H1_H1 ;  /* 0x3000001cff217230 */ /* 0x000fe20000004100 */
[-C--:B------:R-:W-:Y:S02]  /*ae10*/  F2FP.F16.E4M3.UNPACK_B R21, R8.reuse ;  /* 0x00000008ff15723e */ /* 0x080fe400020006ff */
[----:B------:R-:W-:Y:S02]  /*ae20*/  F2FP.F16.E4M3.UNPACK_B R37, R8.H1 ;  /* 0x00000008ff25723e */ /* 0x000fe400030006ff */
[----:B------:R-:W-:-:S02]  /*ae30*/  F2FP.F16.E4M3.UNPACK_B R27, R9.H1 ;  /* 0x00000009ff1b723e */ /* 0x000fc400030006ff */
        /* <DEDUP_REMOVED lines=171> */
.L_x_9896:
[----:B------:R-:W-:Y:S05]  /*b8f0*/  BSYNC B0 ;  /* 0x0000000000007941 */ /* 0x000fea0003800000 */
.L_x_9886:
        /* <DEDUP_REMOVED lines=8> */
.L_x_9883:
[----:B------:R-:W-:-:S13]  /*b980*/  ISETP.NE.AND P1, PT, R23, 0x3, PT ;  /* 0x000000031700780c */ /* 0x000fda0003f25270 */
[----:B------:R-:W-:Y:S05]  /*b990*/  @!P1 BRA `(.L_x_9911) ;  /* 0x0000000000049947 */ /* 0x000fea0003800000 */
[----:B------:R-:W-:Y:S01]  /*b9a0*/  BPT.TRAP 0x1 ;  /* 0x000000040000795c */ /* 0x000fe20000300000 */
.L_x_9911:
[----:B-12---:R-:W-:Y:S01]  /*b9b0*/  IMAD R10, R18, 0x8, R16 ;  /* 0x00000008120a7824 */ /* 0x006fe200078e0210 */
[----:B0-----:R-:W-:-:S04]  /*b9c0*/  SHF.L.U32 R3, R22, 0x1f, RZ ;  /* 0x0000001f16037819 */ /* 0x001fc800000006ff */
[----:B------:R0:W1:Y:S01]  /*b9d0*/  SYNCS.PHASECHK.TRANS64.TRYWAIT P0, [R10+URZ+0x19c30], R3 ;  /* 0x019c30030a0075a7 */ /* 0x000062000800017f */
[----:B------:R-:W-:Y:S05]  /*b9e0*/  @!P1 BRA `(.L_x_9912) ;  /* 0x0000000000049947 */ /* 0x000fea0003800000 */
[----:B------:R-:W-:Y:S01]  /*b9f0*/  BPT.TRAP 0x1 ;  /* 0x000000040000795c */ /* 0x000fe20000300000 */
.L_x_9912:
[----:B------:R-:W-:Y:S01]  /*ba00*/  VIADD R0, R16, 0x13800 ;  /* 0x0001380010007836 */ /* 0x000fe20000000000 */
[----:B---3-5:R-:W-:Y:S01]  /*ba10*/  LOP3.LUT R6, R36, 0x10000, RZ, 0xfc, !PT ;  /* 0x0001000024067812 */ /* 0x028fe200078efcff */
        /* <DEDUP_REMOVED lines=8> */
.L_x_9913:
[----:B--2---:R-:W2:Y:S01]  /*baa0*/  LDL R0, [R1+0xc] ;  /* 0x00000c0001007983 */ /* 0x004ea20000100800 */
[----:B------:R-:W-:Y:S01]  /*bab0*/  IMAD.MOV.U32 R5, RZ, RZ, -0x3ffffff0 ;  /* 0xc0000010ff057424 */ /* 0x000fe200078e00ff */
[----:B------:R-:W-:Y:S05]  /*bac0*/  WARPSYNC.ALL ;  /* 0x0000000000007948 */ /* 0x000fea0003800000 */
[C---:B------:R-:W-:Y:S01]  /*bad0*/  R2UR UR4, R6.reuse ;  /* 0x00000000060472ca */ /* 0x040fe200000e0000 */
[----:B------:R-:W3:Y:S01]  /*bae0*/  LDL R96, [R1+0x20] ;  /* 0x0000200001607983 */ /* 0x000ee20000100800 */
[----:B------:R-:W-:Y:S02]  /*baf0*/  R2UR UR5, R7 ;  /* 0x00000000070572ca */ /* 0x000fe400000e0000 */
[----:B------:R-:W-:Y:S01]  /*bb00*/  R2UR UR7, R5 ;  /* 0x00000000050772ca */ /* 0x000fe200000e0000 */
[----:B------:R-:W-:Y:S01]  /*bb10*/  WARPGROUP.ARRIVE ;  /* 0x00000000000079c5 */ /* 0x000fe20000000000 */
[----:B------:R-:W4:Y:S04]  /*bb20*/  LDL R98, [R1+0x1c] ;  /* 0x00001c0001627983 */ /* 0x000f280000100800 */
[----:B------:R-:W5:Y:S04]  /*bb30*/  LDL R12, [R1+0x2c] ;  /* 0x00002c00010c7983 */ /* 0x000f680000100800 */
[----:B------:R-:W5:Y:S01]  /*bb40*/  LDL R11, [R1+0x28] ;  /* 0x00002800010b7983 */ /* 0x000f620000100800 */
[----:B------:R-:W-:-:S02]  /*bb50*/  VIADD R154, R6, 0x180 ;  /* 0x00000180069a7836 */ /* 0x000fc40000000000 */
[----:B------:R-:W-:Y:S02]  /*bb60*/  IMAD.MOV.U32 R155, RZ, RZ, -0x3ffffff0 ;  /* 0xc0000010ff9b7424 */ /* 0x000fe400078e00ff */
[----:B------:R-:W-:Y:S02]  /*bb70*/  IMAD.MOV.U32 R9, RZ, RZ, -0x3ffffff0 ;  /* 0xc0000010ff097424 */ /* 0x000fe400078e00ff */
[----:B------:R-:W-:Y:S02]  /*bb80*/  IMAD.MOV.U32 R5, RZ, RZ, -0x3ffffff0 ;  /* 0xc0000010ff057424 */ /* 0x000fe400078e00ff */
[----:B--2---:R-:W-:-:S05]  /*bb90*/  IMAD R4, R18, 0x300, R0 ;  /* 0x0000030012047824 */ /* 0x004fca00078e0200 */
[----:B------:R-:W-:-:S13]  /*bba0*/  R2UR UR6, R4 ;  /* 0x00000000040672ca */ /* 0x000fda00000e0000 */
[----:B------:R-:W-:Y:S01]  /*bbb0*/  QGMMA.64x128x32.F32.E4M3.E4M3 R24, gdesc[UR4], RZ, !UPT, gsb0 ;  /* 0x01e00000041879f3 */ /* 0x000fe2000c0008ff */
[----:B------:R-:W-:Y:S01]  /*bbc0*/  VIADD R8, R4, 0x100 ;  /* 0x0000010004087836 */ /* 0x000fe20000000000 */
[----:B------:R-:W-:Y:S02]  /*bbd0*/  R2UR UR4, R154 ;  /* 0x000000009a0472ca */ /* 0x000fe400000e0000 */
[----:B------:R-:W-:Y:S02]  /*bbe0*/  R2UR UR5, R155 ;  /* 0x000000009b0572ca */ /* 0x000fe400000e0000 */
[----:B------:R-:W-:Y:S02]  /*bbf0*/  R2UR UR6, R8 ;  /* 0x00000000080672ca */ /* 0x000fe400000e0000 */
[----:B------:R-:W-:Y:S01]  /*bc00*/  R2UR UR7, R9 ;  /* 0x00000000090772ca */ /* 0x000fe200000e0000 */
[----:B------:R-:W-:Y:S02]  /*bc10*/  VIADD R8, R6, 0x300 ;  /* 0x0000030006087836 */ /* 0x000fe40000000000 */
[----:B------:R-:W-:-:S02]  /*bc20*/  VIADD R4, R4, 0x200 ;  /* 0x0000020004047836 */ /* 0x000fc40000000000 */
        /* <DEDUP_REMOVED lines=8> */
[----:B01----:R-:W-:-:S04]  /*bcb0*/  IMAD.MOV.U32 R3, RZ, RZ, -0x80 ;  /* 0xffffff80ff037424 */ /* 0x003fc800078e00ff */
[----:B------:R-:W-:-:S04]  /*bcc0*/  IMAD R0, R90, R3, 0x80 ;  /* 0x000000805a007424 */ /* 0x000fc800078e0203 */
[----:B---3--:R-:W-:-:S05]  /*bcd0*/  IMAD.IADD R0, R96, 0x1, R0 ;  /* 0x0000000160007824 */ /* 0x008fca00078e0200 */
[----:B----4-:R-:W-:Y:S01]  /*bce0*/  IADD3 R97, -R98, 0x1, R0 ;  /* 0x0000000162617810 */ /* 0x010fe20007ffe100 */
[----:B-----5:R-:W-:-:S04]  /*bcf0*/  IMAD R14, R153, 0xc0, R12 ;  /* 0x000000c0990e7824 */ /* 0x020fc800078e020c */
[C---:B------:R-:W-:Y:S02]  /*bd00*/  IMAD R97, R11.reuse, -0x2, R97 ;  /* 0xfffffffe0b617824 */ /* 0x040fe400078e0261 */
        /* <DEDUP_REMOVED lines=31> */
[----:B------:R-:W-:Y:S02]  /*bf00*/  ISETP.GT.AND P0, PT, R0, 0x21, PT ;  /* 0x000000210000780c */ /* 0x000fe40003f04270 */
        /* <DEDUP_REMOVED lines=81> */
[----:B------:R-:W-:Y:S02]  /*c420*/  ISETP.GT.AND P0, PT, R14, RZ, PT ;  /* 0x000000ff0e00720c */ /* 0x000fe40003f04270 */
[----:B------:R-:W-:Y:S02]  /*c430*/  FSEL R99, R28, -INF , P3 ;  /* 0xff8000001c637808 */ /* 0x000fe40001800000 */
[----:B------:R-:W-:Y:S01]  /*c440*/  FSEL R97, R24, -INF , P0 ;  /* 0xff80000018617808 */ /* 0x000fe20000000000 */
[----:B------:R-:W-:Y:S01]  /*c450*/  FFMA.FTZ R28, R2, R20, -R95 ;  /* 0x00000014021c7223 */ /* 0x000fe2000001085f */
[----:B------:R-:W-:Y:S02]  /*c460*/  ISETP.GT.AND P0, PT, R14, 0x9, PT ;  /* 0x000000090e00780c */ /* 0x000fe40003f04270 */
        /* <DEDUP_REMOVED lines=15> */
[----:B------:R-:W-:Y:S01]  /*c560*/  FMNMX.FTZ R24, R105, R24, !PT ;  /* 0x0000001869187209 */ /* 0x000fe20007810000 */
[----:B------:R0:W-:Y:S01]  /*c570*/  MUFU.EX2 R29, R28 ;  /* 0x0000001c001d7308 */ /* 0x0001e20000000800 */
[----:B------:R-:W-:Y:S02]  /*c580*/  ISETP.GT.AND P0, PT, R14, 0x21, PT ;  /* 0x000000210e00780c */ /* 0x000fe40003f04270 */
[----:B------:R-:W-:Y:S02]  /*c590*/  FSEL R109, R40, -INF , P2 ;  /* 0xff800000286d7808 */ /* 0x000fe40001000000 */
[----:B------:R-:W-:-:S02]  /*c5a0*/  ISETP.GT.AND P2, PT, R14, 0x28, PT ;  /* 0x000000280e00780c */ /* 0x000fc40003f44270 */
[----:B0-----:R-:W-:Y:S02]  /*c5b0*/  FMNMX.FTZ R28, R107, R24, !PT ;  /* 0x000000186b1c7209 */ /* 0x001fe40007810000 */
        /* <DEDUP_REMOVED lines=16> */
[----:B------:R-:W-:Y:S01]  /*c6c0*/  FMNMX.FTZ R28, R49, R28, !PT ;  /* 0x0000001c311c7209 */ /* 0x000fe20007810000 */
[C-C-:B------:R-:W-:Y:S01]  /*c6d0*/  FFMA.FTZ R26, R2.reuse, R26, -R95.reuse ;  /* 0x0000001a021a7223 */ /* 0x140fe2000001085f */
[----:B------:R-:W-:-:S01]  /*c6e0*/  FFMA.FTZ R30, R2, R30, -R95 ;  /* 0x0000001e021e7223 */ /* 0x000fc2000001085f */
[----:B------:R-:W-:-:S02]  /*c6f0*/  ISETP.GT.AND P2, PT, R14, 0x40, PT ;  /* 0x000000400e00780c */ /* 0x000fc40003f44270 */
[----:B------:R-:W-:Y:S02]  /*c700*/  FSEL R53, R53, -INF , P0 ;  /* 0xff80000035357808 */ /* 0x000fe40000000000 */
[----:B------:R-:W-:Y:S01]  /*c710*/  FMNMX.FTZ R28, R117, R28, !PT ;  /* 0x0000001c751c7209 */ /* 0x000fe20007810000 */
[----:B------:R0:W-:Y:S01]  /*c720*/  MUFU.EX2 R45, R26 ;  /* 0x0000001a002d7308 */ /* 0x0001e20000000800 */
[----:B------:R-:W-:-:S07]  /*c730*/  ISETP.GT.AND P0, PT, R14, 0x41, PT ;  /* 0x000000410e00780c */ /* 0x000fce0003f04270 */
[----:B------:R1:W-:Y:S01]  /*c740*/  MUFU.EX2 R37, R30 ;  /* 0x0000001e00257308 */ /* 0x0003e20000000800 */
[----:B0-----:R-:W-:-:S01]  /*c750*/  FFMA.FTZ R26, R2, R43, -R95 ;  /* 0x0000002b021a7223 */ /* 0x001fc2000001085f */
[----:B------:R-:W-:Y:S02]  /*c760*/  FSEL R43, R56, -INF , P2 ;  /* 0xff800000382b7808 */ /* 0x000fe40001000000 */
[----:B------:R-:W-:Y:S02]  /*c770*/  ISETP.GT.AND P2, PT, R14, 0x48, PT ;  /* 0x000000480e00780c */ /* 0x000fe40003f44270 */
[----:B-1----:R-:W-:Y:S02]  /*c780*/  FMNMX.FTZ R30, R53, R28, !PT ;  /* 0x0000001c351e7209 */ /* 0x002fe40007810000 */
        /* <DEDUP_REMOVED lines=16> */
[----:B------:R-:W-:Y:S01]  /*c890*/  FMNMX.FTZ R32, R65, R30, !PT ;  /* 0x0000001e41207209 */ /* 0x000fe20007810000 */
[C-C-:B------:R-:W-:Y:S01]  /*c8a0*/  FFMA.FTZ R3, R2.reuse, R3, -R95.reuse ;  /* 0x0000000302037223 */ /* 0x140fe2000001085f */
[----:B------:R-:W-:-:S01]  /*c8b0*/  FFMA.FTZ R34, R2, R34, -R95 ;  /* 0x0000002202227223 */ /* 0x000fc2000001085f */
[C---:B------:R-:W-:Y:S02]  /*c8c0*/  ISETP.GT.AND P2, PT, R14.reuse, 0x60, PT ;  /* 0x000000600e00780c */ /* 0x040fe40003f44270 */
        /* <DEDUP_REMOVED lines=27> */
[----:B------:R-:W-:Y:S01]  /*ca80*/  FMNMX.FTZ R34, R129, R34, !PT ;  /* 0x0000002281227209 */ /* 0x000fe20007810000 */
[----:B------:R0:W-:Y:S03]  /*ca90*/  MUFU.EX2 R30, R3 ;  /* 0x00000003001e7308 */ /* 0x0001e60000000800 */
[----:B0-----:R-:W-:-:S05]  /*caa0*/  FMNMX.FTZ R3, R85, R34, !PT ;  /* 0x0000002255037209 */ /* 0x001fca0007810000 */
[----:B------:R-:W0:Y:S01]  /*cab0*/  SHFL.BFLY PT, R40, R3, 0x2, 0x1f ;  /* 0x0c401f0003287f89 */ /* 0x000e2200000e0000 */
[----:B------:R-:W-:-:S04]  /*cac0*/  FFMA.FTZ R13, R2, R13, -R95 ;  /* 0x0000000d020d7223 */ /* 0x000fc8000001085f */
[----:B------:R0:W-:Y:S02]  /*cad0*/  MUFU.EX2 R32, R13 ;  /* 0x0000000d00207308 */ /* 0x0001e40000000800 */
[----:B0-----:R-:W-:-:S05]  /*cae0*/  FMNMX.FTZ R13, R3, R40, !PT ;  /* 0x00000028030d7209 */ /* 0x001fca0007810000 */
[----:B------:R-:W0:Y:S01]  /*caf0*/  SHFL.BFLY PT, R46, R13, 0x1, 0x1f ;  /* 0x0c201f000d2e7f89 */ /* 0x000e2200000e0000 */
[----:B------:R-:W1:Y:S01]  /*cb00*/  S2R R94, SR_TID.X ;  /* 0x00000000005e7919 */ /* 0x000e620000002100 */
[----:B------:R-:W-:-:S01]  /*cb10*/  FFMA.FTZ R87, R2, R88, -R95 ;  /* 0x0000005802577223 */ /* 0x000fc2000001085f */
[C-C-:B------:R-:W-:Y:S01]  /*cb20*/  FFMA.FTZ R92, R2.reuse, R92, -R95.reuse ;  /* 0x0000005c025c7223 */ /* 0x140fe2000001085f */
[----:B------:R-:W-:-:S01]  /*cb30*/  FFMA.FTZ R12, R2, R12, -R95 ;  /* 0x0000000c020c7223 */ /* 0x000fc2000001085f */
[----:B0-----:R-:W-:-:S04]  /*cb40*/  FMNMX.FTZ R3, R13, R46, !PT ;  /* 0x0000002e0d037209 */ /* 0x001fc80007810000 */
[----:B------:R-:W-:Y:S01]  /*cb50*/  FSETP.NEU.FTZ.AND P0, PT, R3, -INF , PT ;  /* 0xff8000000300780b */ /* 0x000fe20003f1d000 */
[----:B------:R-:W-:-:S05]  /*cb60*/  FFMA.FTZ R52, R2, R3, -8 ;  /* 0xc100000002347423 */ /* 0x000fca0000010003 */
[----:B------:R-:W-:Y:S01]  /*cb70*/  FSEL R52, R52, RZ, P0 ;  /* 0x000000ff34347208 */ /* 0x000fe20000000000 */
[----:B------:R-:W-:Y:S04]  /*cb80*/  MUFU.EX2 R87, R87 ;  /* 0x0000005700577308 */ /* 0x000fe80000000800 */
[----:B------:R-:W-:-:S01]  /*cb90*/  FFMA.FTZ R48, R2, R97, -R52 ;  /* 0x0000006102307223 */ /* 0x000fc20000010834 */
[C-C-:B------:R-:W-:Y:S01]  /*cba0*/  FFMA.FTZ R25, R2.reuse, R25, -R52.reuse ;  /* 0x0000001902197223 */ /* 0x140fe20000010834 */
[----:B------:R-:W-:-:S02]  /*cbb0*/  FFMA.FTZ R54, R2, R99, -R52 ;  /* 0x0000006302367223 */ /* 0x000fc40000010834 */
[----:B------:R-:W0:Y:S01]  /*cbc0*/  MUFU.EX2 R4, R92 ;  /* 0x0000005c00047308 */ /* 0x000e220000000800 */
[----:B------:R-:W-:-:S01]  /*cbd0*/  FFMA.FTZ R34, R2, R67, -R95 ;  /* 0x0000004302227223 */ /* 0x000fc2000001085f */
[----:B------:R-:W-:-:S06]  /*cbe0*/  FFMA.FTZ R67, R2, R101, -R52 ;  /* 0x0000006502437223 */ /* 0x000fcc0000010834 */
[----:B------:R-:W-:Y:S01]  /*cbf0*/  MUFU.EX2 R48, R48 ;  /* 0x0000003000307308 */ /* 0x000fe20000000800 */
[----:B------:R-:W-:-:S07]  /*cc00*/  FFMA.FTZ R50, R2, R103, -R52 ;  /* 0x0000006702327223 */ /* 0x000fce0000010834 */
[----:B------:R-:W2:Y:S08]  /*cc10*/  MUFU.EX2 R25, R25 ;  /* 0x0000001900197308 */ /* 0x000eb00000000800 */
[----:B------:R-:W3:Y:S01]  /*cc20*/  MUFU.EX2 R12, R12 ;  /* 0x0000000c000c7308 */ /* 0x000ee20000000800 */
[----:B------:R-:W-:-:S07]  /*cc30*/  FFMA.FTZ R33, R2, R33, -R52 ;  /* 0x0000002102217223 */ /* 0x000fce0000010834 */
[----:B------:R-:W4:Y:S01]  /*cc40*/  MUFU.EX2 R54, R54 ;  /* 0x0000003600367308 */ /* 0x000f220000000800 */
[----:B------:R-:W-:-:S01]  /*cc50*/  FFMA.FTZ R38, R2, R38, -R95 ;  /* 0x0000002602267223 */ /* 0x000fc2000001085f */
[----:B------:R-:W-:Y:S01]  /*cc60*/  FFMA.FTZ R46, R2, R83, -R95 ;  /* 0x00000053022e7223 */ /* 0x000fe2000001085f */
[----:B-1----:R-:W-:-:S05]  /*cc70*/  LOP3.LUT R94, R94, 0x7f, RZ, 0xc0, !PT ;  /* 0x0000007f5e5e7812 */ /* 0x002fca00078ec0ff */
[----:B------:R-:W1:Y:S01]  /*cc80*/  MUFU.EX2 R67, R67 ;  /* 0x0000004300437308 */ /* 0x000e620000000800 */
[----:B------:R-:W-:-:S01]  /*cc90*/  FFMA.FTZ R58, R2, R105, -R52 ;  /* 0x00000069023a7223 */ /* 0x000fc20000010834 */
[----:B0-----:R-:W-:Y:S01]  /*cca0*/  FADD.FTZ R83, R87, R4 ;  /* 0x0000000457537221 */ /* 0x001fe20000010000 */
[----:B------:R-:W-:Y:S02]  /*ccb0*/  IMAD.IADD R68, R96, 0x1, -R98 ;  /* 0x0000000160447824 */ /* 0x000fe400078e0a62 */
[----:B------:R-:W-:-:S03]  /*ccc0*/  FFMA.FTZ R42, R2, R79, -R95 ;  /* 0x0000004f022a7223 */ /* 0x000fc6000001085f */
[----:B------:R-:W0:Y:S01]  /*ccd0*/  MUFU.EX2 R50, R50 ;  /* 0x0000003200327308 */ /* 0x000e220000000800 */
[----:B------:R-:W-:Y:S01]  /*cce0*/  ISETP.NE.AND P0, PT, R94, RZ, PT ;  /* 0x000000ff5e00720c */ /* 0x000fe20003f05270 */
[----:B--2---:R-:W-:Y:S01]  /*ccf0*/  FADD.FTZ R79, R48, R25 ;  /* 0x00000019304f7221 */ /* 0x004fe20000010000 */
[----:B---3--:R-:W-:-:S01]  /*cd00*/  FADD.FTZ R74, R12, R83 ;  /* 0x000000530c4a7221 */ /* 0x008fc20000010000 */
[----:B------:R-:W-:Y:S01]  /*cd10*/  FFMA.FTZ R11, R2, R11, -R95 ;  /* 0x0000000b020b7223 */ /* 0x000fe2000001085f */
[----:B------:R-:W-:-:S03]  /*cd20*/  IMAD R13, R153, 0xc0, R68 ;  /* 0x000000c0990d7824 */ /* 0x000fc600078e0244 */
[----:B------:R2:W-:Y:S01]  /*cd30*/  MUFU.EX2 R24, R38 ;  /* 0x0000002600187308 */ /* 0x0005e20000000800 */
[----:B----4-:R-:W-:-:S01]  /*cd40*/  FADD.FTZ R72, R54, R79 ;  /* 0x0000004f36487221 */ /* 0x010fc20000010000 */
[----:B------:R-:W-:-:S06]  /*cd50*/  FFMA.FTZ R56, R2, R109, -R52 ;  /* 0x0000006d02387223 */ /* 0x000fcc0000010834 */
[----:B------:R-:W3:Y:S01]  /*cd60*/  MUFU.EX2 R33, R33 ;  /* 0x0000002100217308 */ /* 0x000ee20000000800 */
[----:B--2---:R-:W-:-:S01]  /*cd70*/  FFMA.FTZ R38, R2, R71, -R95 ;  /* 0x0000004702267223 */ /* 0x004fc2000001085f */
[----:B------:R-:W-:Y:S01]  /*cd80*/  FFMA.FTZ R71, R2, R107, -R52 ;  /* 0x0000006b02477223 */ /* 0x000fe20000010834 */
[----:B------:R-:W-:-:S01]  /*cd90*/  FADD.FTZ R83, R29, R74 ;  /* 0x0000004a1d537221 */ /* 0x000fc20000010000 */
[----:B------:R-:W-:-:S04]  /*cda0*/  SHF.R.S32.HI R70, RZ, 0x1f, R13 ;  /* 0x0000001fff467819 */ /* 0x000fc8000001140d */
[----:B------:R-:W2:Y:S01]  /*cdb0*/  MUFU.EX2 R58, R58 ;  /* 0x0000003a003a7308 */ /* 0x000ea20000000800 */
[----:B-1----:R-:W-:-:S01]  /*cdc0*/  FADD.FTZ R79, R67, R72 ;  /* 0x00000048434f7221 */ /* 0x002fc20000010000 */
[----:B------:R-:W-:Y:S01]  /*cdd0*/  FFMA.FTZ R41, R2, R41, -R52 ;  /* 0x0000002902297223 */ /* 0x000fe20000010834 */
[----:B------:R-:W-:-:S01]  /*cde0*/  FADD.FTZ R74, R20, R83 ;  /* 0x00000053144a7221 */ /* 0x000fc20000010000 */
[----:B------:R-:W-:-:S04]  /*cdf0*/  LEA.HI R13, R70, R13, RZ, 0x7 ;  /* 0x0000000d460d7211 */ /* 0x000fc800078f38ff */
[----:B------:R-:W1:Y:S01]  /*ce00*/  MUFU.EX2 R71, R71 ;  /* 0x0000004700477308 */ /* 0x000e620000000800 */
[----:B------:R-:W-:-:S01]  /*ce10*/  FFMA.FTZ R70, R2, R61, -R52 ;  /* 0x0000003d02467223 */ /* 0x000fc20000010834 */
[----:B0-----:R-:W-:Y:S01]  /*ce20*/  FADD.FTZ R72, R50, R79 ;  /* 0x0000004f32487221 */ /* 0x001fe20000010000 */
[----:B------:R-:W-:-:S05]  /*ce30*/  FFMA.FTZ R62, R2, R111, -R52 ;  /* 0x0000006f023e7223 */ /* 0x000fca0000010834 */
[----:B------:R-:W-:Y:S01]  /*ce40*/  MUFU.EX2 R11, R11 ;  /* 0x0000000b000b7308 */ /* 0x000fe20000000800 */
[----:B------:R-:W-:Y:S02]  /*ce50*/  @!P0 VIADD R61, R10, 0x19c40 ;  /* 0x00019c400a3d8836 */ /* 0x000fe40000000000 */
[----:B------:R-:W-:Y:S01]  /*ce60*/  FADD.FTZ R83, R37, R74 ;  /* 0x0000004a25537221 */ /* 0x000fe20000010000 */
[----:B------:R-:W-:-:S04]  /*ce70*/  FFMA.FTZ R47, R2, R47, -R95 ;  /* 0x0000002f022f7223 */ /* 0x000fc8000001085f */
[----:B------:R-:W0:Y:S01]  /*ce80*/  MUFU.EX2 R56, R56 ;  /* 0x0000003800387308 */ /* 0x000e220000000800 */
[----:B------:R-:W-:-:S01]  /*ce90*/  FFMA.FTZ R40, R2, R75, -R95 ;  /* 0x0000004b02287223 */ /* 0x000fc2000001085f */
[----:B---3--:R-:W-:Y:S01]  /*cea0*/  FADD.FTZ R79, R33, R72 ;  /* 0x00000048214f7221 */ /* 0x008fe20000010000 */
[----:B------:R-:W-:-:S05]  /*ceb0*/  FFMA.FTZ R75, R2, R113, -R52 ;  /* 0x00000071024b7223 */ /* 0x000fca0000010834 */
[----:B------:R-:W3:Y:S01]  /*cec0*/  MUFU.EX2 R26, R26 ;  /* 0x0000001a001a7308 */ /* 0x000ee20000000800 */
[----:B------:R-:W-:-:S01]  /*ced0*/  FADD.FTZ R74, R24, R83 ;  /* 0x00000053184a7221 */ /* 0x000fc20000010000 */
[----:B------:R-:W-:Y:S01]  /*cee0*/  FFMA.FTZ R5, R2, R5, -R95 ;  /* 0x0000000502057223 */ /* 0x000fe2000001085f */
[----:B------:R-:W-:-:S05]  /*cef0*/  @!P0 PRMT R61, RZ, 0x654, R61 ;  /* 0x00000654ff3d8816 */ /* 0x000fca000000003d */
[----:B------:R-:W4:Y:S01]  /*cf00*/  MUFU.EX2 R41, R41 ;  /* 0x0000002900297308 */ /* 0x000f220000000800 */
[----:B------:R-:W-:-:S01]  /*cf10*/  FFMA.FTZ R65, R2, R65, -R52 ;  /* 0x0000004102417223 */ /* 0x000fc20000010834 */
[----:B--2---:R-:W-:Y:S01]  /*cf20*/  FADD.FTZ R72, R58, R79 ;  /* 0x0000004f3a487221 */ /* 0x004fe20000010000 */
[----:B------:R-:W-:-:S01]  /*cf30*/  FFMA.FTZ R60, R2, R115, -R52 ;  /* 0x00000073023c7223 */ /* 0x000fc20000010834 */
[----:B------:R-:W-:Y:S01]  /*cf40*/  FADD.FTZ R74, R45, R74 ;  /* 0x0000004a2d4a7221 */ /* 0x000fe20000010000 */
[----:B------:R2:W-:Y:S03]  /*cf50*/  @!P0 SYNCS.ARRIVE.TRANS64.RED.A1T0 RZ, [R61+URZ], RZ ;  /* 0x000000ff3dff89a7 */ /* 0x0005e6000810043f */
[----:B------:R-:W5:Y:S01]  /*cf60*/  MUFU.EX2 R62, R62 ;  /* 0x0000003e003e7308 */ /* 0x000f620000000800 */
[----:B-1----:R-:W-:-:S01]  /*cf70*/  FADD.FTZ R79, R71, R72 ;  /* 0x00000048474f7221 */ /* 0x002fc20000010000 */
[----:B------:R-:W-:-:S06]  /*cf80*/  FFMA.FTZ R49, R2, R49, -R52 ;  /* 0x0000003102317223 */ /* 0x000fcc0000010834 */
[----:B------:R-:W1:Y:S01]  /*cf90*/  MUFU.EX2 R47, R47 ;  /* 0x0000002f002f7308 */ /* 0x000e620000000800 */
[----:B0-----:R-:W-:-:S01]  /*cfa0*/  FADD.FTZ R72, R56, R79 ;  /* 0x0000004f38487221 */ /* 0x001fc20000010000 */
[----:B------:R-:W-:-:S06]  /*cfb0*/  FFMA.FTZ R55, R2, R55, -R95 ;  /* 0x0000003702377223 */ /* 0x000fcc000001085f */
[----:B------:R-:W0:Y:S01]  /*cfc0*/  MUFU.EX2 R75, R75 ;  /* 0x0000004b004b7308 */ /* 0x000e220000000800 */
[----:B------:R-:W-:-:S07]  /*cfd0*/  FFMA.FTZ R66, R2, R117, -R52 ;  /* 0x0000007502427223 */ /* 0x000fce0000010834 */
[----:B------:R-:W0:Y:S08]  /*cfe0*/  MUFU.EX2 R5, R5 ;  /* 0x0000000500057308 */ /* 0x000e300000000800 */
[----:B--2---:R2:W-:Y:S01]  /*cff0*/  MUFU.EX2 R61, R65 ;  /* 0x00000041003d7308 */ /* 0x0045e20000000800 */
[----:B------:R-:W-:-:S01]  /*d000*/  FFMA.FTZ R53, R2, R53, -R52 ;  /* 0x0000003502357223 */ /* 0x000fc20000010834 */
[----:B--2---:R-:W-:-:S06]  /*d010*/  FADD.FTZ R65, R11, R74 ;  /* 0x0000004a0b417221 */ /* 0x004fcc0000010000 */
[----:B------:R-:W2:Y:S01]  /*d020*/  MUFU.EX2 R60, R60 ;  /* 0x0000003c003c7308 */ /* 0x000ea20000000800 */
[----:B---3--:R-:W-:-:S01]  /*d030*/  FADD.FTZ R79, R26, R65 ;  /* 0x000000411a4f7221 */ /* 0x008fc20000010000 */
[----:B----4-:R-:W-:Y:S01]  /*d040*/  FADD.FTZ R65, R41, R72 ;  /* 0x0000004829417221 */ /* 0x010fe20000010000 */
[----:B------:R-:W-:-:S05]  /*d050*/  FFMA.FTZ R15, R2, R15, -R95 ;  /* 0x0000000f020f7223 */ /* 0x000fca000001085f */
[----:B------:R-:W3:Y:S01]  /*d060*/  MUFU.EX2 R49, R49 ;  /* 0x0000003100317308 */ /* 0x000ee20000000800 */
[----:B------:R-:W-:-:S01]  /*d070*/  FADD.FTZ R74, R28, R79 ;  /* 0x0000004f1c4a7221 */ /* 0x000fc20000010000 */
[----:B-----5:R-:W-:Y:S01]  /*d080*/  FADD.FTZ R72, R62, R65 ;  /* 0x000000413e487221 */ /* 0x020fe20000010000 */
[----:B------:R-:W-:-:S01]  /*d090*/  FFMA.FTZ R43, R2, R43, -R52 ;  /* 0x0000002b022b7223 */ /* 0x000fc20000010834 */
[----:B------:R-:W-:Y:S01]  /*d0a0*/  FFMA.FTZ R14, R2, R59, -R95 ;  /* 0x0000003b020e7223 */ /* 0x000fe2000001085f */
[----:B-1----:R-:W-:-:S03]  /*d0b0*/  FADD.FTZ R74, R47, R74 ;  /* 0x0000004a2f4a7221 */ /* 0x002fc60000010000 */
[----:B------:R-:W-:Y:S01]  /*d0c0*/  MUFU.EX2 R55, R55 ;  /* 0x0000003700377308 */ /* 0x000fe20000000800 */
[----:B0-----:R-:W-:-:S01]  /*d0d0*/  FADD.FTZ R79, R75, R72 ;  /* 0x000000484b4f7221 */ /* 0x001fc20000010000 */
[----:B------:R-:W-:-:S06]  /*d0e0*/  FFMA.FTZ R64, R2, R57, -R52 ;  /* 0x0000003902407223 */ /* 0x000fcc0000010834 */
[----:B------:R-:W0:Y:S01]  /*d0f0*/  MUFU.EX2 R66, R66 ;  /* 0x0000004200427308 */ /* 0x000e220000000800 */
[----:B------:R-:W-:-:S01]  /*d100*/  FADD.FTZ R83, R5, R74 ;  /* 0x0000004a05537221 */ /* 0x000fc20000010000 */
[----:B------:R-:W-:Y:S01]  /*d110*/  FFMA.FTZ R21, R2, R21, -R95 ;  /* 0x0000001502157223 */ /* 0x000fe2000001085f */
[----:B------:R-:W-:-:S05]  /*d120*/  F2FP.SATFINITE.E4M3.F32.PACK_AB_MERGE_C R151, R45, R24, RZ ;  /* 0x000000182d97723e */ /* 0x000fca00048070ff */
[----:B------:R-:W1:Y:S01]  /*d130*/  MUFU.EX2 R53, R53 ;  /* 0x0000003500357308 */ /* 0x000e620000000800 */
[----:B--2---:R-:W-:-:S01]  /*d140*/  FADD.FTZ R24, R60, R79 ;  /* 0x0000004f3c187221 */ /* 0x004fc20000010000 */
[----:B------:R-:W-:Y:S01]  /*d150*/  FFMA.FTZ R36, R2, R63, -R95 ;  /* 0x0000003f02247223 */ /* 0x000fe2000001085f */
[----:B------:R-:W-:-:S05]  /*d160*/  FADD.FTZ R83, R30, R83 ;  /* 0x000000531e537221 */ /* 0x000fca0000010000 */
[----:B------:R-:W2:Y:S01]  /*d170*/  MUFU.EX2 R15, R15 ;  /* 0x0000000f000f7308 */ /* 0x000ea20000000800 */
[----:B------:R-:W-:Y:S01]  /*d180*/  F2FP.SATFINITE.E4M3.F32.PACK_AB_MERGE_C R149, R29, R12, RZ ;  /* 0x0000000c1d95723e */ /* 0x000fe200048070ff */
[----:B---3--:R-:W-:-:S06]  /*d190*/  FADD.FTZ R29, R49, R24 ;  /* 0x00000018311d7221 */ /* 0x008fcc0000010000 */
[----:B------:R-:W3:Y:S01]  /*d1a0*/  MUFU.EX2 R43, R43 ;  /* 0x0000002b002b7308 */ /* 0x000ee20000000800 */
[----:B------:R-:W-:-:S01]  /*d1b0*/  FADD.FTZ R24, R32, R83 ;  /* 0x0000005320187221 */ /* 0x000fc20000010000 */
[----:B------:R-:W-:-:S06]  /*d1c0*/  FFMA.FTZ R27, R2, R27, -R95 ;  /* 0x0000001b021b7223 */ /* 0x000fcc000001085f */
[----:B------:R-:W4:Y:S01]  /*d1d0*/  MUFU.EX2 R14, R14 ;  /* 0x0000000e000e7308 */ /* 0x000f220000000800 */
[----:B------:R-:W-:Y:S01]  /*d1e0*/  F2FP.SATFINITE.E4M3.F32.PACK_AB_MERGE_C R145, R47, R28, RZ ;  /* 0x0000001c2f91723e */ /* 0x000fe200048070ff */
[----:B0-----:R-:W-:Y:S01]  /*d1f0*/  FADD.FTZ R28, R66, R29 ;  /* 0x0000001d421c7221 */ /* 0x001fe20000010000 */
[----:B------:R-:W-:-:S05]  /*d200*/  F2FP.SATFINITE.E4M3.F32.PACK_AB_MERGE_C R147, R55, R32, RZ ;  /* 0x000000203793723e */ /* 0x000fca00048070ff */
[----:B------:R-:W0:Y:S01]  /*d210*/  MUFU.EX2 R64, R64 ;  /* 0x0000004000407308 */ /* 0x000e220000000800 */
[----:B------:R-:W-:-:S07]  /*d220*/  FADD.FTZ R32, R55, R24 ;  /* 0x0000001837207221 */ /* 0x000fce0000010000 */
[----:B------:R-:W5:Y:S01]  /*d230*/  MUFU.EX2 R21, R21 ;  /* 0x0000001500157308 */ /* 0x000f620000000800 */
[----:B------:R-:W-:-:S01]  /*d240*/  FFMA.FTZ R57, R2, R119, -R52 ;  /* 0x0000007702397223 */ /* 0x000fc20000010834 */
[----:B-1----:R-:W-:-:S06]  /*d250*/  FADD.FTZ R28, R53, R28 ;  /* 0x0000001c351c7221 */ /* 0x002fcc0000010000 */
[----:B------:R-:W1:Y:S01]  /*d260*/  MUFU.EX2 R36, R36 ;  /* 0x0000002400247308 */ /* 0x000e620000000800 */
[----:B------:R-:W-:-:S01]  /*d270*/  FFMA.FTZ R31, R2, R31, -R95 ;  /* 0x0000001f021f7223 */ /* 0x000fc2000001085f */
[----:B--2---:R-:W-:Y:S01]  /*d280*/  FADD.FTZ R45, R15, R32 ;  /* 0x000000200f2d7221 */ /* 0x004fe20000010000 */
[----:B------:R-:W-:-:S01]  /*d290*/  FFMA.FTZ R68, R2, R121, -R52 ;  /* 0x0000007902447223 */ /* 0x000fc20000010834 */
[----:B---3--:R-:W-:-:S04]  /*d2a0*/  FADD.FTZ R29, R43, R28 ;  /* 0x0000001c2b1d7221 */ /* 0x008fc80000010000 */
[----:B------:R-:W2:Y:S01]  /*d2b0*/  MUFU.EX2 R27, R27 ;  /* 0x0000001b001b7308 */ /* 0x000ea20000000800 */
[----:B----4-:R-:W-:-:S01]  /*d2c0*/  FADD.FTZ R28, R14, R45 ;  /* 0x0000002d0e1c7221 */ /* 0x010fc20000010000 */
[----:B------:R-:W-:Y:S01]  /*d2d0*/  F2FP.SATFINITE.E4M3.F32.PACK_AB_MERGE_C R149, R4, R87, R149 ;  /* 0x000000570495723e */ /* 0x000fe20004807095 */
[----:B0-----:R-:W-:-:S05]  /*d2e0*/  FADD.FTZ R4, R64, R29 ;  /* 0x0000001d40047221 */ /* 0x001fca0000010000 */
[----:B------:R-:W0:Y:S01]  /*d2f0*/  MUFU.EX2 R34, R34 ;  /* 0x0000002200227308 */ /* 0x000e220000000800 */
[----:B------:R-:W-:-:S01]  /*d300*/  FFMA.FTZ R39, R2, R39, -R95 ;  /* 0x0000002702277223 */ /* 0x000fc2000001085f */
[----:B-----5:R-:W-:Y:S01]  /*d310*/  FADD.FTZ R29, R21, R28 ;  /* 0x0000001c151d7221 */ /* 0x020fe20000010000 */
[----:B------:R-:W-:-:S05]  /*d320*/  FFMA.FTZ R35, R2, R35, -R95 ;  /* 0x0000002302237223 */ /* 0x000fca000001085f */
[----:B------:R-:W3:Y:S01]  /*d330*/  MUFU.EX2 R57, R57 ;  /* 0x0000003900397308 */ /* 0x000ee20000000800 */
[C---:B-1----:R-:W-:Y:S01]  /*d340*/  F2FP.SATFINITE.E4M3.F32.PACK_AB_MERGE_C R141, R36.reuse, R21, RZ ;  /* 0x00000015248d723e */ /* 0x042fe200048070ff */
[----:B------:R-:W-:-:S06]  /*d350*/  FADD.FTZ R36, R36, R29 ;  /* 0x0000001d24247221 */ /* 0x000fcc0000010000 */
[----:B------:R-:W-:Y:S08]  /*d360*/  MUFU.EX2 R31, R31 ;  /* 0x0000001f001f7308 */ /* 0x000ff00000000800 */
[----:B------:R-:W1:Y:S08]  /*d370*/  MUFU.EX2 R38, R38 ;  /* 0x0000002600267308 */ /* 0x000e700000000800 */
[----:B------:R-:W4:Y:S01]  /*d380*/  MUFU.EX2 R68, R68 ;  /* 0x0000004400447308 */ /* 0x000f220000000800 */
[----:B------:R-:W-:-:S01]  /*d390*/  FFMA.FTZ R123, R2, R123, -R52 ;  /* 0x0000007b027b7223 */ /* 0x000fc20000010834 */
[----:B--2---:R-:W-:-:S06]  /*d3a0*/  FADD.FTZ R29, R27, R36 ;  /* 0x000000241b1d7221 */ /* 0x004fcc0000010000 */
[----:B------:R2:W5:Y:S01]  /*d3b0*/  MUFU.EX2 R10, R70 ;  /* 0x00000046000a7308 */ /* 0x0005620000000800 */
[----:B------:R-:W-:Y:S01]  /*d3c0*/  F2FP.SATFINITE.E4M3.F32.PACK_AB_MERGE_C R145, R26, R11, R145 ;  /* 0x0000000b1a91723e */ /* 0x000fe20004807091 */
[----:B0-----:R-:W-:-:S06]  /*d3d0*/  FADD.FTZ R26, R34, R29 ;  /* 0x0000001d221a7221 */ /* 0x001fcc0000010000 */
[----:B------:R-:W-:Y:S01]  /*d3e0*/  MUFU.EX2 R39, R39 ;  /* 0x0000002700277308 */ /* 0x000fe20000000800 */
[----:B--2---:R-:W-:-:S01]  /*d3f0*/  FFMA.FTZ R70, R2, R69, -R52 ;  /* 0x0000004502467223 */ /* 0x004fc20000010834 */
[----:B------:R-:W-:-:S06]  /*d400*/  FFMA.FTZ R69, R2, R51, -R52 ;  /* 0x0000003302457223 */ /* 0x000fcc0000010834 */
[----:B------:R-:W0:Y:S01]  /*d410*/  MUFU.EX2 R42, R42 ;  /* 0x0000002a002a7308 */ /* 0x000e220000000800 */
[----:B---3--:R-:W-:-:S07]  /*d420*/  FADD.FTZ R21, R57, R4 ;  /* 0x0000000439157221 */ /* 0x008fce0000010000 */
[----:B------:R-:W2:Y:S01]  /*d430*/  MUFU.EX2 R35, R35 ;  /* 0x0000002300237308 */ /* 0x000ea20000000800 */
[----:B-1----:R-:W-:Y:S01]  /*d440*/  F2FP.SATFINITE.E4M3.F32.PACK_AB_MERGE_C R143, R38, R31, RZ ;  /* 0x0000001f268f723e */ /* 0x002fe200048070ff */
[----:B------:R-:W-:-:S06]  /*d450*/  FFMA.FTZ R63, R2, R93, -R95 ;  /* 0x0000005d023f7223 */ /* 0x000fcc000001085f */
[----:B------:R-:W1:Y:S01]  /*d460*/  MUFU.EX2 R40, R40 ;  /* 0x0000002800287308 */ /* 0x000e620000000800 */
[----:B------:R-:W-:-:S01]  /*d470*/  FADD.FTZ R31, R31, R26 ;  /* 0x0000001a1f1f7221 */ /* 0x000fc20000010000 */
[----:B------:R-:W-:Y:S01]  /*d480*/  FFMA.FTZ R44, R2, R89, -R95 ;  /* 0x00000059022c7223 */ /* 0x000fe2000001085f */
[----:B----4-:R-:W-:-:S05]  /*d490*/  FADD.FTZ R21, R68, R21 ;  /* 0x0000001544157221 */ /* 0x010fca0000010000 */
[----:B------:R-:W3:Y:S01]  /*d4a0*/  MUFU.EX2 R51, R123 ;  /* 0x0000007b00337308 */ /* 0x000ee20000000800 */
[----:B------:R-:W-:-:S01]  /*d4b0*/  FFMA.FTZ R59, R2, R91, -R95 ;  /* 0x0000005b023b7223 */ /* 0x000fc2000001085f */
[----:B------:R-:W-:Y:S01]  /*d4c0*/  FFMA.FTZ R73, R2, R73, -R52 ;  /* 0x0000004902497223 */ /* 0x000fe20000010834 */
[----:B------:R-:W-:-:S05]  /*d4d0*/  F2FP.SATFINITE.E4M3.F32.PACK_AB_MERGE_C R151, R37, R20, R151 ;  /* 0x000000142597723e */ /* 0x000fca0004807097 */
[----:B------:R-:W4:Y:S01]  /*d4e0*/  MUFU.EX2 R70, R70 ;  /* 0x0000004600467308 */ /* 0x000f220000000800 */
[----:B------:R-:W-:-:S01]  /*d4f0*/  FADD.FTZ R38, R38, R31 ;  /* 0x0000001f26267221 */ /* 0x000fc20000010000 */
[----:B-----5:R-:W-:Y:S01]  /*d500*/  FADD.FTZ R20, R10, R21 ;  /* 0x000000150a147221 */ /* 0x020fe20000010000 */
[----:B0-----:R-:W-:Y:S01]  /*d510*/  F2FP.SATFINITE.E4M3.F32.PACK_AB_MERGE_C R137, R42, R39, RZ ;  /* 0x000000272a89723e */ /* 0x001fe200048070ff */
[----:B------:R-:W-:-:S04]  /*d520*/  FFMA.FTZ R125, R2, R125, -R52 ;  /* 0x0000007d027d7223 */ /* 0x000fc80000010834 */
[----:B------:R-:W0:Y:S01]  /*d530*/  MUFU.EX2 R65, R69 ;  /* 0x0000004500417308 */ /* 0x000e220000000800 */
[----:B--2---:R-:W-:-:S01]  /*d540*/  FADD.FTZ R11, R35, R38 ;  /* 0x00000026230b7221 */ /* 0x004fc20000010000 */
[----:B------:R-:W-:Y:S01]  /*d550*/  FADD.FTZ R20, R61, R20 ;  /* 0x000000143d147221 */ /* 0x000fe20000010000 */
[----:B------:R-:W-:-:S05]  /*d560*/  FFMA.FTZ R77, R2, R77, -R52 ;  /* 0x0000004d024d7223 */ /* 0x000fca0000010834 */
[----:B------:R-:W-:Y:S01]  /*d570*/  MUFU.EX2 R46, R46 ;  /* 0x0000002e002e7308 */ /* 0x000fe20000000800 */
[C---:B-1----:R-:W-:Y:S01]  /*d580*/  F2FP.SATFINITE.E4M3.F32.PACK_AB_MERGE_C R137, R40.reuse, R35, R137 ;  /* 0x000000232889723e */ /* 0x042fe20004807089 */
[----:B------:R-:W-:-:S06]  /*d590*/  FADD.FTZ R40, R40, R11 ;  /* 0x0000000b28287221 */ /* 0x000fcc0000010000 */
[----:B------:R-:W1:Y:S01]  /*d5a0*/  MUFU.EX2 R63, R63 ;  /* 0x0000003f003f7308 */ /* 0x000e620000000800 */
[----:B------:R-:W-:Y:S01]  /*d5b0*/  F2FP.SATFINITE.E4M3.F32.PACK_AB_MERGE_C R147, R30, R5, R147 ;  /* 0x000000051e93723e */ /* 0x000fe20004807093 */
[----:B---3--:R-:W-:-:S06]  /*d5c0*/  FADD.FTZ R5, R51, R20 ;  /* 0x0000001433057221 */ /* 0x008fcc0000010000 */
[----:B------:R-:W2:Y:S01]  /*d5d0*/  MUFU.EX2 R44, R44 ;  /* 0x0000002c002c7308 */ /* 0x000ea20000000800 */
[----:B------:R-:W-:-:S07]  /*d5e0*/  FFMA.FTZ R127, R2, R127, -R52 ;  /* 0x0000007f027f7223 */ /* 0x000fce0000010834 */
[----:B------:R-:W3:Y:S01]  /*d5f0*/  MUFU.EX2 R12, R73 ;  /* 0x00000049000c7308 */ /* 0x000ee20000000800 */
[----:B----4-:R-:W-:Y:S01]  /*d600*/  F2FP.SATFINITE.E4M3.F32.PACK_AB_MERGE_C R51, R70, R51, RZ ;  /* 0x000000334633723e */ /* 0x010fe200048070ff */
[----:B------:R-:W-:-:S06]  /*d610*/  FADD.FTZ R39, R39, R40 ;  /* 0x0000002827277221 */ /* 0x000fcc0000010000 */
[----:B------:R-:W4:Y:S01]  /*d620*/  MUFU.EX2 R59, R59 ;  /* 0x0000003b003b7308 */ /* 0x000f220000000800 */
[----:B------:R-:W-:-:S07]  /*d630*/  FADD.FTZ R70, R70, R5 ;  /* 0x0000000546467221 */ /* 0x000fce0000010000 */
[----:B------:R-:W5:Y:S01]  /*d640*/  MUFU.EX2 R24, R125 ;  /* 0x0000007d00187308 */ /* 0x000f620000000800 */
[----:B------:R-:W-:-:S01]  /*d650*/  FFMA.FTZ R81, R2, R81, -R52 ;  /* 0x0000005102517223 */ /* 0x000fc20000010834 */
[----:B------:R-:W-:Y:S01]  /*d660*/  FFMA.FTZ R129, R2, R129, -R52 ;  /* 0x0000008102817223 */ /* 0x000fe20000010834 */
[----:B------:R-:W-:-:S01]  /*d670*/  FADD.FTZ R39, R42, R39 ;  /* 0x000000272a277221 */ /* 0x000fc20000010000 */
[----:B------:R-:W-:-:S04]  /*d680*/  SHF.R.S32.HI R13, RZ, 0x7, R13 ;  /* 0x00000007ff0d7819 */ /* 0x000fc8000001140d */
[----:B------:R-:W5:Y:S01]  /*d690*/  MUFU.EX2 R77, R77 ;  /* 0x0000004d004d7308 */ /* 0x000f620000000800 */
[----:B------:R-:W-:-:S01]  /*d6a0*/  FFMA.FTZ R52, R2, R85, -R52 ;  /* 0x0000005502347223 */ /* 0x000fc20000010834 */
[----:B0-----:R-:W-:Y:S01]  /*d6b0*/  FADD.FTZ R5, R65, R70 ;  /* 0x0000004641057221 */ /* 0x001fe20000010000 */
[----:B-1----:R-:W-:Y:S01]  /*d6c0*/  F2FP.SATFINITE.E4M3.F32.PACK_AB_MERGE_C R11, R63, R46, RZ ;  /* 0x0000002e3f0b723e */ /* 0x002fe200048070ff */
[----:B--2---:R-:W-:-:S04]  /*d6d0*/  FADD.FTZ R20, R44, R39 ;  /* 0x000000272c147221 */ /* 0x004fc80000010000 */
[----:B------:R-:W0:Y:S01]  /*d6e0*/  MUFU.EX2 R127, R127 ;  /* 0x0000007f007f7308 */ /* 0x000e220000000800 */
[----:B------:R-:W-:Y:S01]  /*d6f0*/  VIMNMX R76, RZ, R13, !PT ;  /* 0x0000000dff4c7248 */ /* 0x000fe20007fe0100 */
[----:B---3--:R-:W-:Y:S01]  /*d700*/  FADD.FTZ R5, R12, R5 ;  /* 0x000000050c057221 */ /* 0x008fe20000010000 */
[C---:B----4-:R-:W-:Y:S01]  /*d710*/  F2FP.SATFINITE.E4M3.F32.PACK_AB_MERGE_C R139, R59.reuse, R44, R11 ;  /* 0x0000002c3b8b723e */ /* 0x050fe2000480700b */
[----:B------:R-:W-:-:S04]  /*d720*/  FADD.FTZ R59, R59, R20 ;  /* 0x000000143b3b7221 */ /* 0x000fc80000010000 */
[----:B------:R-:W1:Y:S01]  /*d730*/  MUFU.EX2 R4, R81 ;  /* 0x0000005100047308 */ /* 0x000e620000000800 */
[----:B------:R-:W-:Y:S01]  /*d740*/  F2FP.SATFINITE.E4M3.F32.PACK_AB_MERGE_C R141, R14, R15, R141 ;  /* 0x0000000f0e8d723e */ /* 0x000fe2000480708d */
[----:B-----5:R-:W-:Y:S01]  /*d750*/  FADD.FTZ R14, R24, R5 ;  /* 0x00000005180e7221 */ /* 0x020fe20000010000 */
[----:B------:R-:W-:Y:S01]  /*d760*/  VIADD R20, R90, 0xfffffffe ;  /* 0xfffffffe5a147836 */ /* 0x000fe20000000000 */
[----:B------:R2:W-:Y:S04]  /*d770*/  STL [R1+0x14], R76 ;  /* 0x0000144c01007387 */ /* 0x0005e80000100800 */
[----:B------:R-:W3:Y:S01]  /*d780*/  MUFU.EX2 R129, R129 ;  /* 0x0000008100817308 */ /* 0x000ee20000000800 */
[----:B------:R-:W-:-:S07]  /*d790*/  FADD.FTZ R14, R77, R14 ;  /* 0x0000000e4d0e7221 */ /* 0x000fce0000010000 */
[----:B------:R-:W4:Y:S01]  /*d7a0*/  MUFU.EX2 R52, R52 ;  /* 0x0000003400347308 */ /* 0x000f220000000800 */
[----:B------:R-:W-:Y:S01]  /*d7b0*/  ISETP.GE.AND P0, PT, R20, R76, PT ;  /* 0x0000004c1400720c */ /* 0x000fe20003f06270 */
[----:B0-----:R-:W-:Y:S01]  /*d7c0*/  FADD.FTZ R5, R127, R14 ;  /* 0x0000000e7f057221 */ /* 0x001fe20000010000 */
[----:B------:R-:W-:-:S03]  /*d7d0*/  F2FP.SATFINITE.E4M3.F32.PACK_AB_MERGE_C R142, R61, R10, R51 ;  /* 0x0000000a3d8e723e */ /* 0x000fc60004807033 */
[----:B-1----:R-:W-:Y:S01]  /*d7e0*/  FADD.FTZ R10, R4, R5 ;  /* 0x00000005040a7221 */ /* 0x002fe20000010000 */
[----:B------:R-:W-:Y:S01]  /*d7f0*/  F2FP.SATFINITE.E4M3.F32.PACK_AB_MERGE_C R148, R67, R54, RZ ;  /* 0x000000364394723e */ /* 0x000fe200048070ff */
[----:B------:R-:W-:Y:S01]  /*d800*/  FADD.FTZ R46, R46, R59 ;  /* 0x0000003b2e2e7221 */ /* 0x000fe20000010000 */
[----:B------:R-:W-:Y:S01]  /*d810*/  F2FP.SATFINITE.E4M3.F32.PACK_AB_MERGE_C R150, R71, R58, RZ ;  /* 0x0000003a4796723e */ /* 0x000fe200048070ff */
[----:B---3--:R-:W-:Y:S01]  /*d820*/  FADD.FTZ R5, R129, R10 ;  /* 0x0000000a81057221 */ /* 0x008fe20000010000 */
[----:B------:R-:W-:Y:S01]  /*d830*/  F2FP.SATFINITE.E4M3.F32.PACK_AB_MERGE_C R144, R75, R62, RZ ;  /* 0x0000003e4b90723e */ /* 0x000fe200048070ff */
[----:B------:R-:W-:Y:S01]  /*d840*/  IMAD.MOV.U32 R135, RZ, RZ, RZ ;  /* 0x000000ffff877224 */ /* 0x000fe200078e00ff */
[----:B------:R-:W-:Y:S01]  /*d850*/  F2FP.SATFINITE.E4M3.F32.PACK_AB_MERGE_C R146, R53, R66, RZ ;  /* 0x000000423592723e */ /* 0x000fe200048070ff */
[----:B------:R-:W-:Y:S01]  /*d860*/  BSSY B0, `(.L_x_9915) ;  /* 0x00002bb000007945 */ /* 0x000fe20003800000 */
[----:B------:R-:W-:Y:S02]  /*d870*/  F2FP.SATFINITE.E4M3.F32.PACK_AB_MERGE_C R140, R68, R57, RZ ;  /* 0x00000039448c723e */ /* 0x000fe400048070ff */
[----:B----4-:R-:W-:-:S02]  /*d880*/  F2FP.SATFINITE.E4M3.F32.PACK_AB_MERGE_C R11, R52, R129, RZ ;  /* 0x00000081340b723e */ /* 0x010fc400048070ff */
[----:B------:R-:W-:Y:S01]  /*d890*/  F2FP.SATFINITE.E4M3.F32.PACK_AB_MERGE_C R24, R77, R24, RZ ;  /* 0x000000184d18723e */ /* 0x000fe200048070ff */
[----:B------:R-:W-:Y:S01]  /*d8a0*/  FADD.FTZ R5, R52, R5 ;  /* 0x0000000534057221 */ /* 0x000fe20000010000 */
[----:B------:R-:W-:Y:S01]  /*d8b0*/  F2FP.SATFINITE.E4M3.F32.PACK_AB_MERGE_C R138, R4, R127, R11 ;  /* 0x0000007f048a723e */ /* 0x000fe2000480700b */
[----:B------:R-:W-:Y:S01]  /*d8c0*/  FADD.FTZ R4, R63, R46 ;  /* 0x0000002e3f047221 */ /* 0x000fe20000010000 */
        /* <DEDUP_REMOVED lines=54> */
[----:B--2---:R-:W-:Y:S06]  /*dc30*/  @!P0 BRA `(.L_x_9916) ;  /* 0x0000002400f48947 */ /* 0x004fec0003800000 */
        /* <DEDUP_REMOVED lines=29> */
.L_x_9928:
[----:B------:R-:W-:-:S04]  /*de10*/  ISETP.NE.AND P0, PT, R10, 0x1, PT ;  /* 0x000000010a00780c */ /* 0x000fc80003f05270 */
[----:B------:R-:W-:-:S04]  /*de20*/  SEL R22, RZ, 0x1, P0 ;  /* 0x00000001ff167807 */ /* 0x000fc80000000000 */
[----:B------:R-:W-:Y:S01]  /*de30*/  LOP3.LUT R22, R11, R22, RZ, 0x3c, !PT ;  /* 0x000000160b167212 */ /* 0x000fe200078e3cff */
[----:B------:R-:W-:Y:S06]  /*de40*/  @!P1 BRA `(.L_x_9917) ;  /* 0x0000000000049947 */ /* 0x000fec0003800000 */
[----:B------:R-:W-:Y:S01]  /*de50*/  BPT.TRAP 0x1 ;  /* 0x000000040000795c */ /* 0x000fe20000300000 */
.L_x_9917:
        /* <DEDUP_REMOVED lines=8> */
.L_x_9918:
[----:B------:R-:W2:Y:S01]  /*dee0*/  LDL R3, [R1+0xc] ;  /* 0x00000c0001037983 */ /* 0x000ea20000100800 */
[----:B------:R-:W-:Y:S01]  /*def0*/  BSSY B2, `(.L_x_9919) ;  /* 0x0000006000027945 */ /* 0x000fe20003800000 */
[----:B------:R-:W-:Y:S02]  /*df00*/  IMAD.MOV.U32 R25, RZ, RZ, -0x3ffffff0 ;  /* 0xc0000010ff197424 */ /* 0x000fe400078e00ff */
[----:B--2---:R-:W-:Y:S01]  /*df10*/  IMAD R24, R18, 0x300, R3 ;  /* 0x0000030012187824 */ /* 0x004fe200078e0203 */
[----:B-1----:R-:W-:Y:S06]  /*df20*/  @P0 BRA `(.L_x_9920) ;  /* 0x0000000000080947 */ /* 0x002fec0003800000 */
[----:B------:R-:W1:Y:S02]  /*df30*/  SYNCS.PHASECHK.TRANS64.TRYWAIT P0, [R21+URZ+0x19c30], R0 ;  /* 0x019c3000150075a7 */ /* 0x000e64000800017f */
[----:B-1----:R-:W-:Y:S05]  /*df40*/  @!P0 BRA `(.L_x_9921) ;  /* 0x000000d400bc8947 */ /* 0x002fea0003800000 */
.L_x_9920:
[----:B------:R-:W-:Y:S05]  /*df50*/  BSYNC B2 ;  /* 0x0000000000027941 */ /* 0x000fea0003800000 */
.L_x_9919:
        /* <DEDUP_REMOVED lines=27> */
.L_x_9922:
[----:B01----:R-:W-:Y:S01]  /*e110*/  SHF.L.U32 R0, R11, 0x1f, RZ ;  /* 0x0000001f0b007819 */ /* 0x003fe200000006ff */
[----:B------:R-:W-:-:S04]  /*e120*/  IMAD R152, R10, 0x8, R16 ;  /* 0x000000080a987824 */ /* 0x000fc800078e0210 */
[----:B------:R0:W1:Y:S01]  /*e130*/  SYNCS.PHASECHK.TRANS64.TRYWAIT P0, [R152+URZ+0x19c50], R0 ;  /* 0x019c5000980075a7 */ /* 0x000062000800017f */
[----:B------:R-:W-:Y:S05]  /*e140*/  @!P1 BRA `(.L_x_9923) ;  /* 0x0000000000049947 */ /* 0x000fea0003800000 */
[----:B------:R-:W-:Y:S01]  /*e150*/  BPT.TRAP 0x1 ;  /* 0x000000040000795c */ /* 0x000fe20000300000 */
.L_x_9923:
[----:B------:R-:W-:Y:S04]  /*e160*/  BSSY B2, `(.L_x_9924) ;  /* 0x0000004000027945 */ /* 0x000fe80003800000 */
[----:B-1----:R-:W-:Y:S05]  /*e170*/  @P0 BRA `(.L_x_9925) ;  /* 0x0000000000080947 */ /* 0x002fea0003800000 */
[----:B------:R-:W1:Y:S02]  /*e180*/  SYNCS.PHASECHK.TRANS64.TRYWAIT P0, [R152+URZ+0x19c50], R0 ;  /* 0x019c5000980075a7 */ /* 0x000e64000800017f */
[----:B-1----:R-:W-:Y:S05]  /*e190*/  @!P0 BRA `(.L_x_9926) ;  /* 0x000000d4003c8947 */ /* 0x002fea0003800000 */
.L_x_9925:
[----:B------:R-:W-:Y:S05]  /*e1a0*/  BSYNC B2 ;  /* 0x0000000000027941 */ /* 0x000fea0003800000 */
.L_x_9924:
[----:B01----:R-:W-:Y:S01]  /*e1b0*/  VIADD R0, R16, 0x3000 ;  /* 0x0000300010007836 */ /* 0x003fe20000000000 */
[----:B------:R-:W2:Y:S01]  /*e1c0*/  LDL R3, [R1+0x2c] ;  /* 0x00002c0001037983 */ /* 0x000ea20000100800 */
[----:B------:R-:W-:Y:S01]  /*e1d0*/  IMAD.MOV.U32 R11, RZ, RZ, 0x40000040 ;  /* 0x40000040ff0b7424 */ /* 0x000fe200078e00ff */
[----:B------:R-:W-:Y:S02]  /*e1e0*/  WARPGROUP.ARRIVE ;  /* 0x00000000000079c5 */ /* 0x000fe40000000000 */
[----:B------:R-:W-:Y:S02]  /*e1f0*/  SHF.R.U32.HI R0, RZ, 0x4, R0 ;  /* 0x00000004ff007819 */ /* 0x000fe40000011600 */
[----:B------:R-:W-:Y:S02]  /*e200*/  R2UR UR7, R11 ;  /* 0x000000000b0772ca */ /* 0x000fe400000e0000 */
[----:B------:R-:W-:-:S04]  /*e210*/  LOP3.LUT R0, R0, 0x3fff, RZ, 0xc0, !PT ;  /* 0x00003fff00007812 */ /* 0x000fc800078ec0ff */
[----:B------:R-:W-:-:S05]  /*e220*/  LOP3.LUT R0, R0, 0x10000, RZ, 0xfc, !PT ;  /* 0x0001000000007812 */ /* 0x000fca00078efcff */
[----:B------:R-:W-:-:S05]  /*e230*/  IMAD R10, R10, 0x300, R0 ;  /* 0x000003000a0a7824 */ /* 0x000fca00078e0200 */
[----:B------:R-:W-:-:S13]  /*e240*/  R2UR UR6, R10 ;  /* 0x000000000a0672ca */ /* 0x000fda00000e0000 */
[----:B------:R-:W-:Y:S03]  /*e250*/  QGMMA.64x96x32.F32.E4M3.E4M3 R88, R148, gdesc[UR4], R88, gsb0 ;  /* 0x0160000494587df3 */ /* 0x000fe60008000858 */
[----:B------:R-:W-:Y:S02]  /*e260*/  WARPGROUP.DEPBAR.LE gsb0, 0x0 ;  /* 0x00008000000079c5 */ /* 0x000fe40000010000 */
[----:B------:R-:W3:Y:S04]  /*e270*/  LDL R149, [R1+0x20] ;  /* 0x0000200001957983 */ /* 0x000ee80000100800 */
[----:B------:R-:W3:Y:S04]  /*e280*/  LDL R150, [R1+0x1c] ;  /* 0x00001c0001967983 */ /* 0x000ee80000100800 */
[----:B------:R-:W4:Y:S01]  /*e290*/  LDL R151, [R1+0x28] ;  /* 0x0000280001977983 */ /* 0x000f220000100800 */
[----:B------:R-:W-:Y:S01]  /*e2a0*/  IMAD.MOV.U32 R0, RZ, RZ, -0x80 ;  /* 0xffffff80ff007424 */ /* 0x000fe200078e00ff */
[----:B------:R-:W-:Y:S01]  /*e2b0*/  WARPGROUP.ARRIVE ;  /* 0x00000000000079c5 */ /* 0x000fe20000000000 */
[----:B------:R-:W-:-:S02]  /*e2c0*/  VIADD R14, R10, 0x2 ;  /* 0x000000020a0e7836 */ /* 0x000fc40000000000 */
[----:B------:R-:W-:Y:S02]  /*e2d0*/  IMAD R0, R20, R0, 0x1 ;  /* 0x0000000114007424 */ /* 0x000fe400078e0200 */
[----:B------:R-:W-:Y:S01]  /*e2e0*/  IMAD.MOV.U32 R15, RZ, RZ, 0x40000040 ;  /* 0x40000040ff0f7424 */ /* 0x000fe200078e00ff */
[----:B------:R-:W-:Y:S01]  /*e2f0*/  R2UR UR6, R14 ;  /* 0x000000000e0672ca */ /* 0x000fe200000e0000 */
[----:B------:R-:W-:Y:S02]  /*e300*/  IMAD R0, R153, 0xc0, R0 ;  /* 0x000000c099007824 */ /* 0x000fe400078e0200 */
[C---:B------:R-:W-:Y:S01]  /*e310*/  VIADD R14, R10.reuse, 0x4 ;  /* 0x000000040a0e7836 */ /* 0x040fe20000000000 */
[----:B------:R-:W-:Y:S01]  /*e320*/  R2UR UR7, R15 ;  /* 0x000000000f0772ca */ /* 0x000fe200000e0000 */
[----:B------:R-:W-:Y:S02]  /*e330*/  IMAD.MOV.U32 R15, RZ, RZ, 0x40000040 ;  /* 0x40000040ff0f7424 */ /* 0x000fe400078e00ff */
[----:B------:R-:W-:-:S10]  /*e340*/  VIADD R10, R10, 0x6 ;  /* 0x000000060a0a7836 */ /* 0x000fd40000000000 */
[----:B------:R-:W-:Y:S01]  /*e350*/  QGMMA.64x96x32.F32.E4M3.E4M3 R88, R144, gdesc[UR4], R88, gsb0 ;  /* 0x0160000490587df3 */ /* 0x000fe20008000858 */
[----:B------:R-:W-:Y:S02]  /*e360*/  R2UR UR6, R14 ;  /* 0x000000000e0672ca */ /* 0x000fe400000e0000 */
[----:B------:R-:W-:Y:S01]  /*e370*/  R2UR UR7, R15 ;  /* 0x000000000f0772ca */ /* 0x000fe200000e0000 */
[----:B------:R-:W-:Y:S02]  /*e380*/  WARPGROUP.DEPBAR.LE gsb0, 0x0 ;  /* 0x00008000000079c5 */ /* 0x000fe40000010000 */
[----:B------:R-:W-:-:S10]  /*e390*/  WARPGROUP.ARRIVE ;  /* 0x00000000000079c5 */ /* 0x000fd40000000000 */
[----:B------:R-:W-:Y:S01]  /*e3a0*/  QGMMA.64x96x32.F32.E4M3.E4M3 R88, R140, gdesc[UR4], R88, gsb0 ;  /* 0x016000048c587df3 */ /* 0x000fe20008000858 */
[----:B------:R-:W-:Y:S02]  /*e3b0*/  R2UR UR6, R10 ;  /* 0x000000000a0672ca */ /* 0x000fe400000e0000 */
[----:B------:R-:W-:Y:S02]  /*e3c0*/  WARPGROUP.DEPBAR.LE gsb0, 0x0 ;  /* 0x00008000000079c5 */ /* 0x000fe40000010000 */
[----:B------:R-:W-:Y:S01]  /*e3d0*/  WARPGROUP.ARRIVE ;  /* 0x00000000000079c5 */ /* 0x000fe20000000000 */
[----:B---3--:R-:W-:-:S05]  /*e3e0*/  IADD3 R0, -R150, R0, R149 ;  /* 0x0000000096007210 */ /* 0x008fca0007ffe195 */
[----:B----4-:R-:W-:Y:S02]  /*e3f0*/  IMAD R0, R151, -0x2, R0 ;  /* 0xfffffffe97007824 */ /* 0x010fe400078e0200 */
[----:B------:R-:W0:Y:S02]  /*e400*/  S2R R151, SR_TID.X ;  /* 0x0000000000977919 */ /* 0x000e240000002100 */
[----:B--2---:R-:W-:-:S05]  /*e410*/  IMAD.IADD R0, R3, 0x1, R0 ;  /* 0x0000000103007824 */ /* 0x004fca00078e0200 */
        /* <DEDUP_REMOVED lines=101> */
[C---:B------:R-:W-:Y:S02]  /*ea70*/  ISETP.GT.AND P2, PT, R0.reuse, 0x8, PT ;  /* 0x000000080000780c */ /* 0x040fe40003f44270 */
        /* <DEDUP_REMOVED lines=10> */
[----:B------:R-:W-:Y:S02]  /*eb20*/  FSEL R38, R38, -INF , P2 ;  /* 0xff80000026267808 */ /* 0x000fe40001000000 */
[----:B-1----:R-:W-:Y:S01]  /*eb30*/  FMNMX.FTZ R3, R3, R11, !PT ;  /* 0x0000000b03037209 */ /* 0x002fe20007810000 */
[----:B------:R-:W-:Y:S01]  /*eb40*/  IMAD.MOV.U32 R11, RZ, RZ, 0x40000040 ;  /* 0x40000040ff0b7424 */ /* 0x000fe200078e00ff */
[----:B------:R-:W-:Y:S02]  /*eb50*/  ISETP.GT.AND P2, PT, R0, 0x20, PT ;  /* 0x000000200000780c */ /* 0x000fe40003f44270 */
[----:B------:R-:W-:Y:S01]  /*eb60*/  FSEL R39, R39, -INF , P3 ;  /* 0xff80000027277808 */ /* 0x000fe20001800000 */
[----:B------:R-:W1:Y:S01]  /*eb70*/  SHFL.BFLY PT, R14, R3, 0x1, 0x1f ;  /* 0x0c201f00030e7f89 */ /* 0x000e6200000e0000 */
[----:B------:R-:W-:-:S02]  /*eb80*/  R2UR UR7, R11 ;  /* 0x000000000b0772ca */ /* 0x000fc400000e0000 */
[----:B------:R-:W-:Y:S02]  /*eb90*/  ISETP.GT.AND P3, PT, R0, 0x21, PT ;  /* 0x000000210000780c */ /* 0x000fe40003f64270 */
[----:B------:R-:W-:Y:S02]  /*eba0*/  FSEL R42, R42, -INF , P2 ;  /* 0xff8000002a2a7808 */ /* 0x000fe40001000000 */
[C---:B------:R-:W-:Y:S02]  /*ebb0*/  ISETP.GT.AND P2, PT, R0.reuse, 0x28, PT ;  /* 0x000000280000780c */ /* 0x040fe40003f44270 */
[----:B------:R-:W-:Y:S02]  /*ebc0*/  FSEL R43, R43, -INF , P3 ;  /* 0xff8000002b2b7808 */ /* 0x000fe40001800000 */
[----:B------:R-:W-:Y:S02]  /*ebd0*/  ISETP.GT.AND P3, PT, R0, 0x29, PT ;  /* 0x000000290000780c */ /* 0x000fe40003f64270 */
[----:B------:R-:W-:Y:S01]  /*ebe0*/  FSEL R46, R46, -INF , P2 ;  /* 0xff8000002e2e7808 */ /* 0x000fe20001000000 */
[----:B------:R-:W-:Y:S01]  /*ebf0*/  QGMMA.64x96x32.F32.E4M3.E4M3 R88, R136, gdesc[UR4], R88, gsb0 ;  /* 0x0160000488587df3 */ /* 0x000fe20008000858 */
[----:B------:R-:W-:-:S02]  /*ec00*/  ISETP.GT.AND P2, PT, R0, 0x30, PT ;  /* 0x000000300000780c */ /* 0x000fc40003f44270 */
[----:B------:R-:W-:Y:S02]  /*ec10*/  FSEL R47, R47, -INF , P3 ;  /* 0xff8000002f2f7808 */ /* 0x000fe40001800000 */
[----:B------:R-:W-:Y:S02]  /*ec20*/  ISETP.GT.AND P3, PT, R0, 0x31, PT ;  /* 0x000000310000780c */ /* 0x000fe40003f64270 */
[----:B------:R-:W-:Y:S02]  /*ec30*/  FSEL R50, R50, -INF , P2 ;  /* 0xff80000032327808 */ /* 0x000fe40001000000 */
[----:B------:R-:W-:Y:S02]  /*ec40*/  ISETP.GT.AND P2, PT, R0, 0x38, PT ;  /* 0x000000380000780c */ /* 0x000fe40003f44270 */
[----:B-1----:R-:W-:Y:S02]  /*ec50*/  FMNMX.FTZ R3, R3, R14, !PT ;  /* 0x0000000e03037209 */ /* 0x002fe40007810000 */
[----:B------:R-:W-:-:S02]  /*ec60*/  FSEL R51, R51, -INF , P3 ;  /* 0xff80000033337808 */ /* 0x000fc40001800000 */
[----:B------:R-:W-:Y:S01]  /*ec70*/  FSETP.NEU.FTZ.AND P0, PT, R3, -INF , PT ;  /* 0xff8000000300780b */ /* 0x000fe20003f1d000 */
[----:B------:R-:W-:-:S01]  /*ec80*/  FFMA.FTZ R11, R2, R3, -8 ;  /* 0xc1000000020b7423 */ /* 0x000fc20000010003 */
[----:B------:R-:W-:Y:S02]  /*ec90*/  ISETP.GT.AND P3, PT, R0, 0x39, PT ;  /* 0x000000390000780c */ /* 0x000fe40003f64270 */
[----:B------:R-:W-:Y:S02]  /*eca0*/  FSEL R54, R54, -INF , P2 ;  /* 0xff80000036367808 */ /* 0x000fe40001000000 */
[----:B------:R-:W-:Y:S02]  /*ecb0*/  FSEL R11, R11, RZ, P0 ;  /* 0x000000ff0b0b7208 */ /* 0x000fe40000000000 */
[----:B------:R-:W-:Y:S02]  /*ecc0*/  ISETP.GT.AND P2, PT, R0, 0x40, PT ;  /* 0x000000400000780c */ /* 0x000fe40003f44270 */
        /* <DEDUP_REMOVED lines=51> */
[----:B------:R-:W-:Y:S01]  /*f000*/  MUFU.EX2 R10, R10 ;  /* 0x0000000a000a7308 */ /* 0x000fe20000000800 */
[----:B------:R-:W-:-:S02]  /*f010*/  ISETP.GT.AND P3, PT, R0, 0x59, PT ;  /* 0x000000590000780c */ /* 0x000fc40003f64270 */
[----:B------:R-:W-:Y:S02]  /*f020*/  FMNMX.FTZ R25, R51, R25, !PT ;  /* 0x0000001933197209 */ /* 0x000fe40007810000 */
[----:B------:R-:W-:Y:S02]  /*f030*/  FSEL R70, R70, -INF , P2 ;  /* 0xff80000046467808 */ /* 0x000fe40001000000 */
[----:B------:R-:W-:Y:S01]  /*f040*/  FMNMX.FTZ R25, R54, R25, !PT ;  /* 0x0000001936197209 */ /* 0x000fe20007810000 */
[----:B------:R-:W-:Y:S01]  /*f050*/  MUFU.EX2 R14, R14 ;  /* 0x0000000e000e7308 */ /* 0x000fe20000000800 */
[----:B------:R-:W-:Y:S02]  /*f060*/  ISETP.GT.AND P2, PT, R0, 0x60, PT ;  /* 0x000000600000780c */ /* 0x000fe40003f44270 */
[----:B------:R-:W-:Y:S02]  /*f070*/  FMNMX.FTZ R25, R55, R25, !PT ;  /* 0x0000001937197209 */ /* 0x000fe40007810000 */
[----:B------:R-:W-:-:S02]  /*f080*/  FSEL R71, R71, -INF , P3 ;  /* 0xff80000047477808 */ /* 0x000fc40001800000 */
[----:B------:R-:W-:Y:S01]  /*f090*/  FMNMX.FTZ R25, R58, R25, !PT ;  /* 0x000000193a197209 */ /* 0x000fe20007810000 */
[----:B------:R-:W-:Y:S01]  /*f0a0*/  MUFU.EX2 R15, R15 ;  /* 0x0000000f000f7308 */ /* 0x000fe20000000800 */
[----:B------:R-:W-:Y:S02]  /*f0b0*/  ISETP.GT.AND P3, PT, R0, 0x61, PT ;  /* 0x000000610000780c */ /* 0x000fe40003f64270 */
[----:B------:R-:W-:Y:S02]  /*f0c0*/  FMNMX.FTZ R25, R59, R25, !PT ;  /* 0x000000193b197209 */ /* 0x000fe40007810000 */
[----:B------:R-:W-:Y:S02]  /*f0d0*/  FSEL R74, R74, -INF , P2 ;  /* 0xff8000004a4a7808 */ /* 0x000fe40001000000 */
[----:B------:R-:W-:Y:S01]  /*f0e0*/  FMNMX.FTZ R25, R62, R25, !PT ;  /* 0x000000193e197209 */ /* 0x000fe20007810000 */
[----:B------:R-:W-:Y:S01]  /*f0f0*/  MUFU.EX2 R24, R24 ;  /* 0x0000001800187308 */ /* 0x000fe20000000800 */
[----:B------:R-:W-:-:S02]  /*f100*/  ISETP.GT.AND P2, PT, R0, 0x68, PT ;  /* 0x000000680000780c */ /* 0x000fc40003f44270 */
[----:B------:R-:W-:Y:S02]  /*f110*/  FMNMX.FTZ R25, R63, R25, !PT ;  /* 0x000000193f197209 */ /* 0x000fe40007810000 */
[----:B------:R-:W-:Y:S02]  /*f120*/  FSEL R75, R75, -INF , P3 ;  /* 0xff8000004b4b7808 */ /* 0x000fe40001800000 */
[----:B------:R-:W-:Y:S01]  /*f130*/  FMNMX.FTZ R25, R66, R25, !PT ;  /* 0x0000001942197209 */ /* 0x000fe20007810000 */
[----:B------:R-:W-:Y:S01]  /*f140*/  MUFU.EX2 R32, R32 ;  /* 0x0000002000207308 */ /* 0x000fe20000000800 */
[----:B------:R-:W-:Y:S01]  /*f150*/  ISETP.GT.AND P3, PT, R0, 0x69, PT ;  /* 0x000000690000780c */ /* 0x000fe20003f64270 */
[----:B------:R-:W-:Y:S02]  /*f160*/  WARPGROUP.DEPBAR.LE gsb0, 0x0 ;  /* 0x00008000000079c5 */ /* 0x000fe40000010000 */
        /* <DEDUP_REMOVED lines=24> */
[----:B------:R-:W-:-:S02]  /*f2f0*/  FMNMX.FTZ R0, R86, R0, !PT ;  /* 0x0000000056007209 */ /* 0x000fc40007810000 */
[----:B0-----:R-:W-:Y:S02]  /*f300*/  LOP3.LUT R140, R151, 0x7f, RZ, 0xc0, !PT ;  /* 0x0000007f978c7812 */ /* 0x001fe400078ec0ff */
[----:B------:R-:W-:-:S03]  /*f310*/  FMNMX.FTZ R0, R87, R0, !PT ;  /* 0x0000000057007209 */ /* 0x000fc60007810000 */
[----:B------:R-:W-:Y:S01]  /*f320*/  MUFU.EX2 R41, R41 ;  /* 0x0000002900297308 */ /* 0x000fe20000000800 */
[----:B-1----:R-:W-:-:S01]  /*f330*/  FFMA.FTZ R60, R2, R65, -R11 ;  /* 0x00000041023c7223 */ /* 0x002fc2000001080b */
[----:B------:R-:W0:Y:S01]  /*f340*/  SHFL.BFLY PT, R61, R0, 0x2, 0x1f ;  /* 0x0c401f00003d7f89 */ /* 0x000e2200000e0000 */
[----:B------:R-:W-:-:S01]  /*f350*/  FFMA.FTZ R65, R2, R69, -R11 ;  /* 0x0000004502417223 */ /* 0x000fc2000001080b */
[C-C-:B------:R-:W-:Y:S01]  /*f360*/  FFMA.FTZ R69, R2.reuse, R76, -R11.reuse ;  /* 0x0000004c02457223 */ /* 0x140fe2000001080b */
[----:B------:R-:W-:-:S03]  /*f370*/  FFMA.FTZ R76, R2, R80, -R11 ;  /* 0x00000050024c7223 */ /* 0x000fc6000001080b */
        /* <DEDUP_REMOVED lines=9> */
[----:B------:R-:W-:Y:S08]  /*f410*/  MUFU.EX2 R52, R52 ;  /* 0x0000003400347308 */ /* 0x000ff00000000800 */
[----:B------:R-:W-:Y:S01]  /*f420*/  MUFU.EX2 R53, R53 ;  /* 0x0000003500357308 */ /* 0x000fe20000000800 */
[----:B0-----:R-:W-:-:S07]  /*f430*/  FMNMX.FTZ R0, R0, R72, !PT ;  /* 0x0000004800007209 */ /* 0x001fce0007810000 */
[----:B------:R-:W-:Y:S01]  /*f440*/  MUFU.EX2 R56, R56 ;  /* 0x0000003800387308 */ /* 0x000fe20000000800 */
[----:B------:R-:W-:Y:S02]  /*f450*/  FSEL R72, R3, RZ, P0 ;  /* 0x000000ff03487208 */ /* 0x000fe40000000000 */
[----:B------:R-:W-:Y:S01]  /*f460*/  FSETP.NEU.FTZ.AND P0, PT, R0, -INF , PT ;  /* 0xff8000000000780b */ /* 0x000fe20003f1d000 */
[----:B------:R-:W-:-:S02]  /*f470*/  FFMA.FTZ R11, R2, R0, -8 ;  /* 0xc1000000020b7423 */ /* 0x000fc40000010000 */
[----:B------:R-:W-:Y:S02]  /*f480*/  FADD.FTZ R72, -R72, R13 ;  /* 0x0000000d48487221 */ /* 0x000fe40000010100 */
[----:B------:R-:W-:Y:S01]  /*f490*/  MUFU.EX2 R57, R57 ;  /* 0x0000003900397308 */ /* 0x000fe20000000800 */
[----:B------:R-:W-:Y:S01]  /*f4a0*/  FSEL R11, R11, RZ, P0 ;  /* 0x000000ff0b0b7208 */ /* 0x000fe20000000000 */
[----:B------:R-:W-:Y:S01]  /*f4b0*/  FMUL.FTZ R13, R2, R72 ;  /* 0x00000048020d7220 */ /* 0x000fe20000410000 */
[----:B------:R-:W-:-:S02]  /*f4c0*/  FSEL R72, R0, RZ, P0 ;  /* 0x000000ff00487208 */ /* 0x000fc40000000000 */
[----:B------:R-:W-:Y:S01]  /*f4d0*/  ISETP.NE.AND P0, PT, R140, RZ, PT ;  /* 0x000000ff8c00720c */ /* 0x000fe20003f05270 */
[----:B------:R-:W-:-:S01]  /*f4e0*/  FFMA.FTZ R26, R2, R26, -R11 ;  /* 0x0000001a021a7223 */ /* 0x000fc2000001080b */
[----:B------:R-:W-:Y:S01]  /*f4f0*/  FFMA.FTZ R27, R2, R27, -R11 ;  /* 0x0000001b021b7223 */ /* 0x000fe2000001080b */
[----:B------:R-:W-:-:S01]  /*f500*/  FADD.FTZ R72, -R72, R12 ;  /* 0x0000000c48487221 */ /* 0x000fc20000010100 */
[----:B------:R-:W0:Y:S01]  /*f510*/  MUFU.EX2 R13, R13 ;  /* 0x0000000d000d7308 */ /* 0x000e220000000800 */
        /* <DEDUP_REMOVED lines=32> */
[----:B-1----:R-:W-:-:S01]  /*f720*/  FFMA.FTZ R4, R12, R4, R26 ;  /* 0x000000040c047223 */ /* 0x002fc2000001001a */
[----:B------:R-:W-:Y:S01]  /*f730*/  FADD.FTZ R5, R32, R5 ;  /* 0x0000000520057221 */ /* 0x000fe20000010000 */
[----:B------:R-:W-:-:S01]  /*f740*/  FFMA.FTZ R74, R2, R75, -R11 ;  /* 0x0000004b024a7223 */ /* 0x000fc2000001080b */
[C-C-:B------:R-:W-:Y:S01]  /*f750*/  FFMA.FTZ R75, R2.reuse, R78, -R11.reuse ;  /* 0x0000004e024b7223 */ /* 0x140fe2000001080b */
[----:B------:R-:W-:-:S01]  /*f760*/  FFMA.FTZ R78, R2, R79, -R11 ;  /* 0x0000004f024e7223 */ /* 0x000fc2000001080b */
[----:B------:R-:W-:Y:S01]  /*f770*/  FADD.FTZ R5, R33, R5 ;  /* 0x0000000521057221 */ /* 0x000fe20000010000 */
[----:B------:R-:W-:-:S01]  /*f780*/  FFMA.FTZ R79, R2, R82, -R11 ;  /* 0x00000052024f7223 */ /* 0x000fc2000001080b */
[----:B------:R-:W1:Y:S01]  /*f790*/  MUFU.EX2 R31, R31 ;  /* 0x0000001f001f7308 */ /* 0x000e620000000800 */
[----:B0-----:R-:W-:-:S01]  /*f7a0*/  FADD.FTZ R4, R27, R4 ;  /* 0x000000041b047221 */ /* 0x001fc20000010000 */
[----:B------:R-:W-:Y:S01]  /*f7b0*/  FADD.FTZ R5, R36, R5 ;  /* 0x0000000524057221 */ /* 0x000fe20000010000 */
[----:B------:R-:W-:-:S01]  /*f7c0*/  FFMA.FTZ R80, R2, R83, -R11 ;  /* 0x0000005302507223 */ /* 0x000fc2000001080b */
[C-C-:B------:R-:W-:Y:S01]  /*f7d0*/  FFMA.FTZ R86, R2.reuse, R86, -R11.reuse ;  /* 0x0000005602567223 */ /* 0x140fe2000001080b */
[----:B------:R-:W-:-:S01]  /*f7e0*/  FFMA.FTZ R11, R2, R87, -R11 ;  /* 0x00000057020b7223 */ /* 0x000fc2000001080b */
[----:B------:R-:W-:Y:S01]  /*f7f0*/  FADD.FTZ R5, R37, R5 ;  /* 0x0000000525057221 */ /* 0x000fe20000010000 */
[----:B------:R-:W-:Y:S01]  /*f800*/  @!P0 VIADD R21, R21, 0x19c40 ;  /* 0x00019c4015158836 */ /* 0x000fe20000000000 */
[----:B------:R-:W0:Y:S01]  /*f810*/  MUFU.EX2 R34, R34 ;  /* 0x0000002200227308 */ /* 0x000e220000000800 */
[----:B--2---:R-:W-:-:S01]  /*f820*/  FADD.FTZ R4, R30, R4 ;  /* 0x000000041e047221 */ /* 0x004fc20000010000 */
[----:B------:R-:W-:-:S02]  /*f830*/  FADD.FTZ R5, R40, R5 ;  /* 0x0000000528057221 */ /* 0x000fc40000010000 */
[----:B------:R-:W-:Y:S02]  /*f840*/  @!P0 PRMT R21, RZ, 0x654, R21 ;  /* 0x00000654ff158816 */ /* 0x000fe40000000015 */
[----:B------:R-:W-:Y:S02]  /*f850*/  FADD.FTZ R5, R41, R5 ;  /* 0x0000000529057221 */ /* 0x000fe40000010000 */
[----:B------:R-:W2:Y:S01]  /*f860*/  MUFU.EX2 R35, R35 ;  /* 0x0000002300237308 */ /* 0x000ea20000000800 */
[----:B-1----:R-:W-:-:S01]  /*f870*/  FADD.FTZ R4, R31, R4 ;  /* 0x000000041f047221 */ /* 0x002fc20000010000 */
[----:B------:R-:W-:Y:S01]  /*f880*/  FADD.FTZ R5, R44, R5 ;  /* 0x000000052c057221 */ /* 0x000fe20000010000 */
[----:B------:R1:W-:Y:S03]  /*f890*/  @!P0 SYNCS.ARRIVE.TRANS64.RED.A1T0 RZ, [R21+URZ], RZ ;  /* 0x000000ff15ff89a7 */ /* 0x0003e6000810043f */
[----:B------:R-:W-:-:S02]  /*f8a0*/  FADD.FTZ R5, R45, R5 ;  /* 0x000000052d057221 */ /* 0x000fc40000010000 */
[----:B------:R-:W3:Y:S01]  /*f8b0*/  MUFU.EX2 R38, R38 ;  /* 0x0000002600267308 */ /* 0x000ee20000000800 */
        /* <DEDUP_REMOVED lines=12> */
[----:B0-----:R-:W-:-:S01]  /*f980*/  FADD.FTZ R4, R39, R4 ;  /* 0x0000000427047221 */ /* 0x001fc20000010000 */
[----:B------:R-:W-:-:S06]  /*f990*/  FADD.FTZ R5, R25, R5 ;  /* 0x0000000519057221 */ /* 0x000fcc0000010000 */
        /* <DEDUP_REMOVED lines=74> */
.L_x_9927:
        /* <DEDUP_REMOVED lines=89> */
[C---:B--2---:R-:W-:Y:S01]  /*103d0*/  ISETP.GT.AND P0, PT, R20.reuse, R21, PT ;  /* 0x000000151400720c */ /* 0x044fe20003f04270 */
[----:B------:R-:W-:-:S12]  /*103e0*/  VIADD R20, R20, 0xffffffff ;  /* 0xffffffff14147836 */ /* 0x000fd80000000000 */
[----:B0-----:R-:W-:Y:S05]  /*103f0*/  @P0 BRA `(.L_x_9928) ;  /* 0xffffffd800840947 */ /* 0x001fea000383ffff */
[----:B------:R-:W-:Y:S05]  /*10400*/  BSYNC B1 ;  /* 0x0000000000017941 */ /* 0x000fea0003800000 */
.L_x_9916:
[----:B------:R-:W-:Y:S05]  /*10410*/  BSYNC B0 ;  /* 0x0000000000007941 */ /* 0x000fea0003800000 */
.L_x_9915:
[----:B------:R-:W-:Y:S01]  /*10420*/  ISETP.GE.AND P0, PT, R20, RZ, PT ;  /* 0x000000ff1400720c */ /* 0x000fe20003f06270 */
[----:B------:R-:W-:-:S12]  /*10430*/  BSSY B0, `(.L_x_9929) ;  /* 0x00001d3000007945 */ /* 0x000fd80003800000 */
[----:B------:R-:W-:Y:S05]  /*10440*/  @!P0 BRA `(.L_x_9930) ;  /* 0x0000001c00448947 */ /* 0x000fea0003800000 */
[----:B------:R-:W-:Y:S02]  /*10450*/  IMAD.MOV.U32 R15, RZ, RZ, R0 ;  /* 0x000000ffff0f7224 */ /* 0x000fe400078e0000 */
[----:B------:R-:W-:Y:S02]  /*10460*/  IMAD.MOV.U32 R14, RZ, RZ, R3 ;  /* 0x000000ffff0e7224 */ /* 0x000fe400078e0003 */
[----:B------:R-:W-:Y:S02]  /*10470*/  IMAD.MOV.U32 R11, RZ, RZ, R22 ;  /* 0x000000ffff0b7224 */ /* 0x000fe400078e0016 */
[----:B------:R-:W-:-:S07]  /*10480*/  IMAD.MOV.U32 R10, RZ, RZ, R18 ;  /* 0x000000ffff0a7224 */ /* 0x000fce00078e0012 */
.L_x_9942:
[----:B------:R-:W-:-:S05]  /*10490*/  VIADD R18, R10, 0x1 ;  /* 0x000000010a127836 */ /* 0x000fca0000000000 */
[----:B------:R-:W-:-:S04]  /*104a0*/  ISETP.NE.AND P0, PT, R18, 0x2, PT ;  /* 0x000000021200780c */ /* 0x000fc80003f05270 */
[----:B------:R-:W-:Y:S02]  /*104b0*/  SEL R22, RZ, 0x1, P0 ;  /* 0x00000001ff167807 */ /* 0x000fe40000000000 */
[----:B------:R-:W-:Y:S02]  /*104c0*/  SEL R18, R18, RZ, P0 ;  /* 0x000000ff12127207 */ /* 0x000fe40000000000 */
[----:B------:R-:W-:Y:S01]  /*104d0*/  LOP3.LUT R22, R11, R22, RZ, 0x3c, !PT ;  /* 0x000000160b167212 */ /* 0x000fe200078e3cff */
[----:B0-----:R-:W-:Y:S06]  /*104e0*/  @!P1 BRA `(.L_x_9931) ;  /* 0x0000000000049947 */ /* 0x001fec0003800000 */
[----:B------:R-:W-:Y:S01]  /*104f0*/  BPT.TRAP 0x1 ;  /* 0x000000040000795c */ /* 0x000fe20000300000 */
.L_x_9931:
[----:B------:R-:W-:Y:S01]  /*10500*/  IMAD R0, R18, 0x8, R16 ;  /* 0x0000000812007824 */ /* 0x000fe200078e0210 */
[----:B------:R-:W-:-:S04]  /*10510*/  SHF.L.U32 R3, R22, 0x1f, RZ ;  /* 0x0000001f16037819 */ /* 0x000fc800000006ff */
[----:B------:R0:W1:Y:S01]  /*10520*/  SYNCS.PHASECHK.TRANS64.TRYWAIT P0, [R0+URZ+0x19c30], R3 ;  /* 0x019c3003000075a7 */ /* 0x000062000800017f */
[----:B------:R-:W-:Y:S05]  /*10530*/  @!P1 BRA `(.L_x_9932) ;  /* 0x0000000000049947 */ /* 0x000fea0003800000 */
[----:B------:R-:W-:Y:S01]  /*10540*/  BPT.TRAP 0x1 ;  /* 0x000000040000795c */ /* 0x000fe20000300000 */
.L_x_9932:
[----:B------:R-:W2:Y:S01]  /*10550*/  LDL R12, [R1+0xc] ;  /* 0x00000c00010c7983 */ /* 0x000ea20000100800 */
[----:B------:R-:W-:Y:S01]  /*10560*/  BSSY B1, `(.L_x_9933) ;  /* 0x0000006000017945 */ /* 0x000fe20003800000 */
[----:B------:R-:W-:Y:S02]  /*10570*/  IMAD.MOV.U32 R25, RZ, RZ, -0x3ffffff0 ;  /* 0xc0000010ff197424 */ /* 0x000fe400078e00ff */
[----:B--2---:R-:W-:Y:S01]  /*10580*/  IMAD R24, R18, 0x300, R12 ;  /* 0x0000030012187824 */ /* 0x004fe200078e020c */
[----:B-1----:R-:W-:Y:S06]  /*10590*/  @P0 BRA `(.L_x_9934) ;  /* 0x0000000000080947 */ /* 0x002fec0003800000 */
[----:B------:R-:W1:Y:S02]  /*105a0*/  SYNCS.PHASECHK.TRANS64.TRYWAIT P0, [R0+URZ+0x19c30], R3 ;  /* 0x019c3003000075a7 */ /* 0x000e64000800017f */
[----:B-1----:R-:W-:Y:S05]  /*105b0*/  @!P0 BRA `(.L_x_9935) ;  /* 0x000000b000488947 */ /* 0x002fea0003800000 */
.L_x_9934:
[----:B------:R-:W-:Y:S05]  /*105c0*/  BSYNC B1 ;  /* 0x0000000000017941 */ /* 0x000fea0003800000 */
.L_x_9933:
        /* <DEDUP_REMOVED lines=27> */
.L_x_9936:
[----:B01----:R-:W-:Y:S01]  /*10780*/  SHF.L.U32 R0, R11, 0x1f, RZ ;  /* 0x0000001f0b007819 */ /* 0x003fe200000006ff */
[----:B------:R-:W-:-:S04]  /*10790*/  IMAD R21, R10, 0x8, R16 ;  /* 0x000000080a157824 */ /* 0x000fc800078e0210 */
[----:B------:R0:W1:Y:S01]  /*107a0*/  SYNCS.PHASECHK.TRANS64.TRYWAIT P0, [R21+URZ+0x19c50], R0 ;  /* 0x019c5000150075a7 */ /* 0x000062000800017f */
[----:B------:R-:W-:Y:S05]  /*107b0*/  @!P1 BRA `(.L_x_9937) ;  /* 0x0000000000049947 */ /* 0x000fea0003800000 */
[----:B------:R-:W-:Y:S01]  /*107c0*/  BPT.TRAP 0x1 ;  /* 0x000000040000795c */ /* 0x000fe20000300000 */
.L_x_9937:
[----:B------:R-:W-:Y:S04]  /*107d0*/  BSSY B1, `(.L_x_9938) ;  /* 0x0000004000017945 */ /* 0x000fe80003800000 */
[----:B-1----:R-:W-:Y:S05]  /*107e0*/  @P0 BRA `(.L_x_9939) ;  /* 0x0000000000080947 */ /* 0x002fea0003800000 */
[----:B------:R-:W1:Y:S02]  /*107f0*/  SYNCS.PHASECHK.TRANS64.TRYWAIT P0, [R21+URZ+0x19c50], R0 ;  /* 0x019c5000150075a7 */ /* 0x000e64000800017f */
[----:B-1----:R-:W-:Y:S05]  /*10800*/  @!P0 BRA `(.L_x_9940) ;  /* 0x000000ac00c88947 */ /* 0x002fea0003800000 */
.L_x_9939:
[----:B------:R-:W-:Y:S05]  /*10810*/  BSYNC B1 ;  /* 0x0000000000017941 */ /* 0x000fea0003800000 */
.L_x_9938:
[----:B01----:R-:W-:Y:S01]  /*10820*/  VIADD R0, R16, 0x3000 ;  /* 0x0000300010007836 */ /* 0x003fe20000000000 */
[----:B------:R-:W-:Y:S01]  /*10830*/  WARPGROUP.ARRIVE ;  /* 0x00000000000079c5 */ /* 0x000fe20000000000 */
[----:B------:R-:W-:Y:S01]  /*10840*/  IMAD.MOV.U32 R11, RZ, RZ, 0x40000040 ;  /* 0x40000040ff0b7424 */ /* 0x000fe200078e00ff */
[----:B------:R-:W-:Y:S01]  /*10850*/  FMNMX.FTZ R3, R26, R15, !PT ;  /* 0x0000000f1a037209 */ /* 0x000fe20007810000 */
[----:B------:R-:W-:Y:S01]  /*10860*/  IMAD.MOV.U32 R13, RZ, RZ, 0x40000040 ;  /* 0x40000040ff0d7424 */ /* 0x000fe200078e00ff */
[----:B------:R-:W-:Y:S02]  /*10870*/  SHF.R.U32.HI R0, RZ, 0x4, R0 ;  /* 0x00000004ff007819 */ /* 0x000fe40000011600 */
[----:B------:R-:W0:Y:S01]  /*10880*/  S2R R152, SR_TID.X ;  /* 0x0000000000987919 */ /* 0x000e220000002100 */
[----:B------:R-:W-:Y:S02]  /*10890*/  R2UR UR7, R11 ;  /* 0x000000000b0772ca */ /* 0x000fe400000e0000 */
        /* <DEDUP_REMOVED lines=31> */
[----:B------:R-:W-:Y:S01]  /*10a90*/  R2UR UR6, R12 ;  /* 0x000000000c0672ca */ /* 0x000fe200000e0000 */
[----:B------:R-:W-:Y:S01]  /*10aa0*/  VIADD R12, R10, 0x4 ;  /* 0x000000040a0c7836 */ /* 0x000fe20000000000 */
[----:B------:R-:W-:Y:S01]  /*10ab0*/  FMNMX.FTZ R0, R48, R0, !PT ;  /* 0x0000000030007209 */ /* 0x000fe20007810000 */
[----:B------:R-:W-:Y:S01]  /*10ac0*/  VIADD R10, R10, 0x6 ;  /* 0x000000060a0a7836 */ /* 0x000fe20000000000 */
[----:B------:R-:W-:Y:S01]  /*10ad0*/  R2UR UR7, R13 ;  /* 0x000000000d0772ca */ /* 0x000fe200000e0000 */
[----:B------:R-:W-:Y:S01]  /*10ae0*/  IMAD.MOV.U32 R13, RZ, RZ, 0x40000040 ;  /* 0x40000040ff0d7424 */ /* 0x000fe200078e00ff */
        /* <DEDUP_REMOVED lines=39> */
[----:B0-----:R-:W-:Y:S01]  /*10d60*/  LOP3.LUT R152, R152, 0x7f, RZ, 0xc0, !PT ;  /* 0x0000007f98987812 */ /* 0x001fe200078ec0ff */
[----:B------:R-:W0:Y:S03]  /*10d70*/  SHFL.BFLY PT, R11, R0, 0x2, 0x1f ;  /* 0x0c401f00000b7f89 */ /* 0x000e2600000e0000 */
[----:B------:R-:W-:Y:S01]  /*10d80*/  ISETP.NE.AND P0, PT, R152, RZ, PT ;  /* 0x000000ff9800720c */ /* 0x000fe20003f05270 */
        /* <DEDUP_REMOVED lines=8> */
[----:B0-----:R-:W-:-:S05]  /*10e10*/  FMNMX.FTZ R3, R0, R3, !PT ;  /* 0x0000000300037209 */ /* 0x001fca0007810000 */
[----:B------:R-:W-:Y:S01]  /*10e20*/  FFMA.FTZ R13, R2, R3, -8 ;  /* 0xc1000000020d7423 */ /* 0x000fe20000010003 */
[----:B------:R-:W-:Y:S02]  /*10e30*/  WARPGROUP.DEPBAR.LE gsb0, 0x0 ;  /* 0x00008000000079c5 */ /* 0x000fe40000010000 */
[----:B------:R-:W-:-:S06]  /*10e40*/  WARPGROUP.ARRIVE ;  /* 0x00000000000079c5 */ /* 0x000fcc0000000000 */
[----:B------:R-:W-:Y:S01]  /*10e50*/  QGMMA.64x96x32.F32.E4M3.E4M3 R88, R140, gdesc[UR4], R88, gsb0 ;  /* 0x016000048c587df3 */ /* 0x000fe20008000858 */
[----:B------:R-:W-:Y:S02]  /*10e60*/  R2UR UR6, R10 ;  /* 0x000000000a0672ca */ /* 0x000fe400000e0000 */
[----:B------:R-:W0:Y:S01]  /*10e70*/  SHFL.BFLY PT, R10, R12, 0x1, 0x1f ;  /* 0x0c201f000c0a7f89 */ /* 0x000e2200000e0000 */
[----:B------:R-:W-:Y:S01]  /*10e80*/  R2UR UR7, R11 ;  /* 0x000000000b0772ca */ /* 0x000fe200000e0000 */
        /* <DEDUP_REMOVED lines=12> */
[----:B------:R-:W-:-:S03]  /*10f50*/  FFMA.FTZ R73, R2, R80, -R13 ;  /* 0x0000005002497223 */ /* 0x000fc6000001080d */
[----:B------:R-:W-:Y:S01]  /*10f60*/  MUFU.EX2 R11, R11 ;  /* 0x0000000b000b7308 */ /* 0x000fe20000000800 */
[----:B0-----:R-:W-:Y:S01]  /*10f70*/  FMNMX.FTZ R0, R12, R10, !PT ;  /* 0x0000000a0c007209 */ /* 0x001fe20007810000 */
[C-C-:B------:R-:W-:Y:S01]  /*10f80*/  FFMA.FTZ R12, R2.reuse, R24, -R13.reuse ;  /* 0x00000018020c7223 */ /* 0x140fe2000001080d */
[----:B------:R-:W-:-:S05]  /*10f90*/  FFMA.FTZ R24, R2, R29, -R13 ;  /* 0x0000001d02187223 */ /* 0x000fca000001080d */
        /* <DEDUP_REMOVED lines=31> */
[----:B------:R-:W1:Y:S01]  /*11190*/  MUFU.EX2 R26, R26 ;  /* 0x0000001a001a7308 */ /* 0x000e620000000800 */
[----:B0-----:R-:W-:-:S01]  /*111a0*/  FFMA.FTZ R5, R11, R5, R12 ;  /* 0x000000050b057223 */ /* 0x001fc2000001000c */
[C-C-:B------:R-:W-:Y:S01]  /*111b0*/  FFMA.FTZ R50, R2.reuse, R50, -R81.reuse ;  /* 0x0000003202327223 */ /* 0x140fe20000010851 */
        /* <DEDUP_REMOVED lines=15> */
[C-C-:B------:R-:W-:Y:S01]  /*112b0*/  FFMA.FTZ R67, R2.reuse, R67, -R81.reuse ;  /* 0x0000004302437223 */ /* 0x140fe20000010851 */
[----:B------:R-:W-:-:S01]  /*112c0*/  FFMA.FTZ R70, R2, R70, -R81 ;  /* 0x0000004602467223 */ /* 0x000fc20000010851 */
[C---:B------:R-:W-:Y:S01]  /*112d0*/  FFMA.FTZ R71, R2.reuse, R71, -R81 ;  /* 0x0000004702477223 */ /* 0x040fe20000010851 */
[----:B------:R-:W-:-:S01]  /*112e0*/  FFMA.FTZ R65, R2, R72, -R13 ;  /* 0x0000004802417223 */ /* 0x000fc2000001080d */
[C-C-:B------:R-:W-:Y:S01]  /*112f0*/  FFMA.FTZ R74, R2.reuse, R74, -R81.reuse ;  /* 0x0000004a024a7223 */ /* 0x140fe20000010851 */
        /* <DEDUP_REMOVED lines=13> */
[----:B------:R-:W-:Y:S01]  /*113d0*/  FFMA.FTZ R81, R2, R87, -R81 ;  /* 0x0000005702517223 */ /* 0x000fe20000010851 */
[----:B------:R-:W-:-:S03]  /*113e0*/  @!P0 IMAD R83, R18, 0x8, R16 ;  /* 0x0000000812538824 */ /* 0x000fc600078e0210 */
[----:B------:R-:W2:Y:S01]  /*113f0*/  MUFU.EX2 R31, R31 ;  /* 0x0000001f001f7308 */ /* 0x000ea20000000800 */
[----:B-1----:R-:W-:-:S01]  /*11400*/  FADD.FTZ R4, R30, R4 ;  /* 0x000000041e047221 */ /* 0x002fc20000010000 */
[----:B------:R-:W-:-:S05]  /*11410*/  @!P0 VIADD R83, R83, 0x19c40 ;  /* 0x00019c4053538836 */ /* 0x000fca0000000000 */
[----:B------:R-:W-:Y:S01]  /*11420*/  @!P0 PRMT R83, RZ, 0x654, R83 ;  /* 0x00000654ff538816 */ /* 0x000fe20000000053 */
[----:B------:R-:W1:Y:S01]  /*11430*/  MUFU.EX2 R34, R34 ;  /* 0x0000002200227308 */ /* 0x000e620000000800 */
[----:B0-----:R-:W-:-:S01]  /*11440*/  FADD.FTZ R5, R24, R5 ;  /* 0x0000000518057221 */ /* 0x001fc20000010000 */
[----:B------:R-:W-:Y:S02]  /*11450*/  WARPGROUP.DEPBAR.LE gsb0, 0x0 ;  /* 0x00008000000079c5 */ /* 0x000fe40000010000 */
[----:B------:R-:W-:Y:S01]  /*11460*/  WARPGROUP.ARRIVE ;  /* 0x00000000000079c5 */ /* 0x000fe20000000000 */
[----:B------:R-:W-:-:S03]  /*11470*/  FADD.FTZ R5, R25, R5 ;  /* 0x0000000519057221 */ /* 0x000fc60000010000 */
        /* <DEDUP_REMOVED lines=113> */
[----:B0-----:R-:W-:Y:S06]  /*11b90*/  @!P1 BRA `(.L_x_9941) ;  /* 0x0000000000049947 */ /* 0x001fec0003800000 */
[----:B------:R-:W-:Y:S01]  /*11ba0*/  BPT.TRAP 0x1 ;  /* 0x000000040000795c */ /* 0x000fe20000300000 */
.L_x_9941:
[----:B------:R-:W2:Y:S01]  /*11bb0*/  LDL R83, [R1+0x18] ;  /* 0x0000180001537983 */ /* 0x000ea20000100800 */
[----:B------:R-:W-:Y:S01]  /*11bc0*/  ISETP.GT.AND P0, PT, R20, RZ, PT ;  /* 0x000000ff1400720c */ /* 0x000fe20003f04270 */
[----:B------:R-:W-:Y:S01]  /*11bd0*/  VIADD R21, R21, 0x19c60 ;  /* 0x00019c6015157836 */ /* 0x000fe20000000000 */
        /* <DEDUP_REMOVED lines=88> */
.L_x_9930:
[----:B------:R-:W-:Y:S05]  /*12160*/  BSYNC B0 ;  /* 0x0000000000007941 */ /* 0x000fea0003800000 */
.L_x_9929:
[----:B------:R-:W-:Y:S06]  /*12170*/  BAR.ARV 0x8, 0x1a0 ;  /* 0x0206800000007b1d */ /* 0x000fec0000002000 */
[----:B------:R-:W-:Y:S05]  /*12180*/  @!P1 BRA `(.L_x_9943) ;  /* 0x0000000000049947 */ /* 0x000fea0003800000 */
[----:B------:R-:W-:Y:S01]  /*12190*/  BPT.TRAP 0x1 ;  /* 0x000000040000795c */ /* 0x000fe20000300000 */
.L_x_9943:
[----:B------:R-:W-:Y:S01]  /*121a0*/  IMAD R12, R18, 0x8, R16 ;  /* 0x00000008120c7824 */ /* 0x000fe200078e0210 */
[----:B------:R-:W-:-:S04]  /*121b0*/  SHF.L.U32 R7, R22, 0x1f, RZ ;  /* 0x0000001f16077819 */ /* 0x000fc800000006ff */
[----:B------:R1:W2:Y:S01]  /*121c0*/  SYNCS.PHASECHK.TRANS64.TRYWAIT P0, [R12+URZ+0x19c50], R7 ;  /* 0x019c50070c0075a7 */ /* 0x0002a2000800017f */
[----:B------:R-:W-:Y:S05]  /*121d0*/  @!P1 BRA `(.L_x_9944) ;  /* 0x0000000000049947 */ /* 0x000fea0003800000 */
[----:B------:R-:W-:Y:S01]  /*121e0*/  BPT.TRAP 0x1 ;  /* 0x000000040000795c */ /* 0x000fe20000300000 */
.L_x_9944:
[----:B------:R-:W-:Y:S04]  /*121f0*/  BSSY B0, `(.L_x_9945) ;  /* 0x0000004000007945 */ /* 0x000fe80003800000 */
[----:B--2---:R-:W-:Y:S05]  /*12200*/  @P0 BRA `(.L_x_9946) ;  /* 0x0000000000080947 */ /* 0x004fea0003800000 */
[----:B------:R-:W2:Y:S02]  /*12210*/  SYNCS.PHASECHK.TRANS64.TRYWAIT P0, [R12+URZ+0x19c50], R7 ;  /* 0x019c50070c0075a7 */ /* 0x000ea4000800017f */
[----:B--2---:R-:W-:Y:S05]  /*12220*/  @!P0 BRA `(.L_x_9947) ;  /* 0x0000009400548947 */ /* 0x004fea0003800000 */
.L_x_9946:
[----:B------:R-:W-:Y:S05]  /*12230*/  BSYNC B0 ;  /* 0x0000000000007941 */ /* 0x000fea0003800000 */
.L_x_9945:
        /* <DEDUP_REMOVED lines=10> */
[----:B-12---:R-:W-:-:S05]  /*122e0*/  LOP3.LUT R7, R16, 0x10000, RZ, 0xfc, !PT ;  /* 0x0001000010077812 */ /* 0x006fca00078efcff */
[----:B------:R-:W-:Y:S02]  /*122f0*/  IMAD R6, R18, 0x300, R7 ;  /* 0x0000030012067824 */ /* 0x000fe400078e0207 */
[----:B------:R-:W-:Y:S01]  /*12300*/  IMAD.MOV.U32 R7, RZ, RZ, 0x40000040 ;  /* 0x40000040ff077424 */ /* 0x000fe200078e00ff */
[----:B------:R-:W3:Y:S02]  /*12310*/  @P0 LDC.64 R10, c[0x0][0x9c8] ;  /* 0x00027200ff0a0b82 */ /* 0x000ee40000000a00 */
[----:B------:R-:W-:Y:S02]  /*12320*/  R2UR UR6, R6 ;  /* 0x00000000060672ca */ /* 0x000fe400000e0000 */
[----:B------:R-:W-:-:S04]  /*12330*/  R2UR UR7, R7 ;  /* 0x00000000070772ca */ /* 0x000fc800000e0000 */
[----:B------:R-:W1:Y:S09]  /*12340*/  @P0 LDC.64 R8, c[0x0][0x9d0] ;  /* 0x00027400ff080b82 */ /* 0x000e720000000a00 */
        /* <DEDUP_REMOVED lines=8> */
[----:B------:R-:W-:Y:S02]  /*123d0*/  IMAD.MOV.U32 R13, RZ, RZ, 0x3f800000 ;  /* 0x3f800000ff0d7424 */ /* 0x000fe400078e00ff */
[----:B-1----:R-:W-:-:S04]  /*123e0*/  @P0 IMAD R14, R7, R8, RZ ;  /* 0x00000008070e0224 */ /* 0x002fc800078e02ff */
[C---:B------:R-:W-:Y:S02]  /*123f0*/  @P0 IMAD R7, R15.reuse, R9, R14 ;  /* 0x000000090f070224 */ /* 0x040fe400078e020e */
[----:B------:R-:W-:-:S04]  /*12400*/  @P0 IMAD.WIDE.U32 R8, R15, R8, R10 ;  /* 0x000000080f080225 */ /* 0x000fc800078e000a */
[----:B------:R-:W-:Y:S01]  /*12410*/  @P0 IMAD.IADD R7, R9, 0x1, R7 ;  /* 0x0000000109070824 */ /* 0x000fe200078e0207 */
[----:B------:R-:W-:-:S04]  /*12420*/  @P0 LEA R10, P2, R8, UR4, 0x2 ;  /* 0x00000004080a0c11 */ /* 0x000fc8000f8410ff */
[----:B------:R-:W-:-:S05]  /*12430*/  @P0 LEA.HI.X R11, R8, UR5, R7, 0x2, P2 ;  /* 0x00000005080b0c11 */ /* 0x000fca00090f1407 */
[----:B------:R1:W2:Y:S01]  /*12440*/  @P0 LDG.E R13, desc[UR40][R10.64] ;  /* 0x000000280a0d0981 */ /* 0x0002a2000c1e1900 */
        /* <DEDUP_REMOVED lines=8> */
[----:B0-----:R-:W-:Y:S02]  /*124d0*/  IMAD.MOV.U32 R21, RZ, RZ, -0x800000 ;  /* 0xff800000ff157424 */ /* 0x001fe400078e00ff */
[----:B------:R-:W-:-:S06]  /*124e0*/  IMAD.MOV.U32 R20, RZ, RZ, -0x800000 ;  /* 0xff800000ff147424 */ /* 0x000fcc00078e00ff */
[----:B------:R-:W-:Y:S01]  /*124f0*/  QGMMA.64x96x32.F32.E4M3.E4M3 R88, R144, gdesc[UR4], R88, gsb0 ;  /* 0x0160000490587df3 */ /* 0x000fe20008000858 */
[----:B------:R-:W-:Y:S02]  /*12500*/  R2UR UR6, R8 ;  /* 0x00000000080672ca */ /* 0x000fe400000e0000 */
[----:B------:R-:W-:Y:S01]  /*12510*/  R2UR UR7, R9 ;  /* 0x00000000090772ca */ /* 0x000fe200000e0000 */
[----:B------:R-:W0:Y:S04]  /*12520*/  SHFL.BFLY PT, R8, R5, 0x2, 0x1f ;  /* 0x0c401f0005087f89 */ /* 0x000e2800000e0000 */
[----:B------:R-:W3:Y:S01]  /*12530*/  SHFL.BFLY PT, R9, R4, 0x2, 0x1f ;  /* 0x0c401f0004097f89 */ /* 0x000ee200000e0000 */
[----:B0-----:R-:W-:-:S01]  /*12540*/  FADD.FTZ R8, R8, R5 ;  /* 0x0000000508087221 */ /* 0x001fc20000010000 */
[----:B---3--:R-:W-:Y:S01]  /*12550*/  FADD.FTZ R9, R9, R4 ;  /* 0x0000000409097221 */ /* 0x008fe20000010000 */
[----:B------:R-:W-:Y:S01]  /*12560*/  IMAD.MOV.U32 R4, RZ, RZ, RZ ;  /* 0x000000ffff047224 */ /* 0x000fe200078e00ff */
[----:B------:R-:W-:-:S02]  /*12570*/  WARPGROUP.DEPBAR.LE gsb0, 0x0 ;  /* 0x00008000000079c5 */ /* 0x000fc40000010000 */
[----:B------:R-:W-:-:S06]  /*12580*/  WARPGROUP.ARRIVE ;  /* 0x00000000000079c5 */ /* 0x000fcc0000000000 */
[----:B------:R-:W-:Y:S01]  /*12590*/  QGMMA.64x96x32.F32.E4M3.E4M3 R88, R140, gdesc[UR4], R88, gsb0 ;  /* 0x016000048c587df3 */ /* 0x000fe20008000858 */
[----:B------:R-:W-:Y:S02]  /*125a0*/  R2UR UR6, R6 ;  /* 0x00000000060672ca */ /* 0x000fe400000e0000 */
[----:B------:R-:W-:Y:S01]  /*125b0*/  R2UR UR7, R7 ;  /* 0x00000000070772ca */ /* 0x000fe200000e0000 */
[----:B------:R-:W1:Y:S04]  /*125c0*/  SHFL.BFLY PT, R6, R9, 0x1, 0x1f ;  /* 0x0c201f0009067f89 */ /* 0x000e6800000e0000 */
[----:B------:R-:W0:Y:S01]  /*125d0*/  SHFL.BFLY PT, R7, R8, 0x1, 0x1f ;  /* 0x0c201f0008077f89 */ /* 0x000e2200000e0000 */
[----:B-1----:R-:W-:-:S01]  /*125e0*/  FADD.FTZ R11, R9, R6 ;  /* 0x00000006090b7221 */ /* 0x002fc20000010000 */
[----:B0-----:R-:W-:-:S03]  /*125f0*/  FADD.FTZ R10, R8, R7 ;  /* 0x00000007080a7221 */ /* 0x001fc60000010000 */
[----:B------:R-:W-:Y:S01]  /*12600*/  FMUL.FTZ R15, R11, 0.00390625 ;  /* 0x3b8000000b0f7820 */ /* 0x000fe20000410000 */
[----:B------:R-:W-:Y:S02]  /*12610*/  IMAD.MOV.U32 R8, RZ, RZ, RZ ;  /* 0x000000ffff087224 */ /* 0x000fe400078e00ff */
[C---:B------:R-:W-:Y:S01]  /*12620*/  FMUL.FTZ R14, R10.reuse, 0.00390625 ;  /* 0x3b8000000a0e7820 */ /* 0x040fe20000410000 */
[----:B------:R-:W-:Y:S02]  /*12630*/  FSETP.NE.FTZ.AND P0, PT, R10, RZ, PT ;  /* 0x000000ff0a00720b */ /* 0x000fe40003f15000 */
[----:B------:R-:W-:Y:S02]  /*12640*/  FSETP.NE.FTZ.AND P3, PT, R15, RZ, PT ;  /* 0x000000ff0f00720b */ /* 0x000fe40003f75000 */
[----:B------:R-:W-:-:S09]  /*12650*/  FSETP.NE.FTZ.AND P2, PT, R14, RZ, PT ;  /* 0x000000ff0e00720b */ /* 0x000fd20003f55000 */
[----:B------:R-:W-:Y:S01]  /*12660*/  @P0 MUFU.RCP R4, R10 ;  /* 0x0000000a00040308 */ /* 0x000fe20000001000 */
[----:B------:R-:W-:-:S03]  /*12670*/  FSETP.NE.FTZ.AND P0, PT, R11, RZ, PT ;  /* 0x000000ff0b00720b */ /* 0x000fc60003f15000 */
[C---:B------:R-:W-:Y:S01]  /*12680*/  @P2 FMUL.FTZ R6, R2.reuse, 0.69314718246459960938 ;  /* 0x3f31721802062820 */ /* 0x040fe20000410000 */
[----:B------:R-:W-:-:S03]  /*12690*/  @P3 FMUL.FTZ R2, R2, 0.69314718246459960938 ;  /* 0x3f31721802023820 */ /* 0x000fc60000410000 */
[----:B------:R-:W0:Y:S08]  /*126a0*/  @P3 MUFU.LG2 R7, R15 ;  /* 0x0000000f00073308 */ /* 0x000e300000000c00 */
        /* <DEDUP_REMOVED lines=14> */
.L_x_9948:
        /* <DEDUP_REMOVED lines=61> */
.L_x_9876:
        /* <DEDUP_REMOVED lines=10> */
[----:B------:R-:W0:Y:S01]  /*12c00*/  S2R R59, SR_TID.X ;  /* 0x00000000003b7919 */ /* 0x000e220000002100 */
[----:B------:R-:W-:Y:S01]  /*12c10*/  ULDC.64 UR4, c[0x4][0x70] ;  /* 0x01001c0000047ab9 */ /* 0x000fe20000000a00 */
[----:B-----5:R-:W2:Y:S04]  /*12c20*/  LDL R24, [R1+0x68] ;  /* 0x0000680001187983 */ /* 0x020ea80000100800 */
[----:B------:R-:W3:Y:S04]  /*12c30*/  LDL.LU R64, [R1+0x48] ;  /* 0x0000480001407983 */ /* 0x000ee80000300800 */
[----:B------:R-:W4:Y:S01]  /*12c40*/  LDL.64 R62, [R1+0x38] ;  /* 0x00003800013e7983 */ /* 0x000f220000100a00 */
[----:B0-----:R-:W-:-:S05]  /*12c50*/  IMAD.SHL.U32 R0, R59, 0x4, RZ ;  /* 0x000000043b007824 */ /* 0x001fca00078e00ff */
[----:B------:R-:W-:-:S04]  /*12c60*/  LOP3.LUT R0, R0, 0xc, RZ, 0xc0, !PT ;  /* 0x0000000c00007812 */ /* 0x000fc800078ec0ff */
[----:B------:R-:W-:-:S05]  /*12c70*/  IADD3 R2, P0, R0, UR4, RZ ;  /* 0x0000000400027c10 */ /* 0x000fca000ff1e0ff */
[----:B------:R-:W-:Y:S01]  /*12c80*/  IMAD.X R3, RZ, RZ, UR5, P0 ;  /* 0x00000005ff037e24 */ /* 0x000fe200080e06ff */
[----:B------:R-:W-:Y:S01]  /*12c90*/  F2FP.BF16.F32.PACK_AB R52, R52, R13 ;  /* 0x0000000d3434723e */ /* 0x000fe200000010ff */
[----:B------:R-:W-:-:S03]  /*12ca0*/  ULDC.64 UR4, c[0x0][0xbd8] ;  /* 0x0002f60000047ab9 */ /* 0x000fc60000000a00 */
[----:B------:R0:W3:Y:S01]  /*12cb0*/  LDG.E.CONSTANT R0, desc[UR40][R2.64] ;  /* 0x0000002802007981 */ /* 0x0000e2000c1e9900 */
[----:B------:R-:W-:Y:S02]  /*12cc0*/  F2FP.BF16.F32.PACK_AB R47, R47, R54 ;  /* 0x000000362f2f723e */ /* 0x000fe400000010ff */
[----:B------:R-:W-:Y:S01]  /*12cd0*/  F2FP.BF16.F32.PACK_AB R50, R45, R50 ;  /* 0x000000322d32723e */ /* 0x000fe200000010ff */
[----:B------:R-:W1:Y:S01]  /*12ce0*/  S2R R13, SR_SWINHI ;  /* 0x00000000000d7919 */ /* 0x000e620000002f00 */
[----:B------:R-:W-:Y:S02]  /*12cf0*/  F2FP.BF16.F32.PACK_AB R41, R41, R46 ;  /* 0x0000002e2929723e */ /* 0x000fe400000010ff */
[----:B------:R-:W-:Y:S02]  /*12d00*/  F2FP.BF16.F32.PACK_AB R44, R37, R44 ;  /* 0x0000002c252c723e */ /* 0x000fe400000010ff */
[----:B------:R-:W-:Y:S02]  /*12d10*/  F2FP.BF16.F32.PACK_AB R35, R35, R40 ;  /* 0x000000282323723e */ /* 0x000fe400000010ff */
[----:B0-----:R-:W-:-:S02]  /*12d20*/  LOP3.LUT P1, R2, R59, 0x3, RZ, 0xc0, !PT ;  /* 0x000000033b027812 */ /* 0x001fc4000782c0ff */
[----:B------:R-:W4:Y:S01]  /*12d30*/  LDL.LU R59, [R1+0x4c] ;  /* 0x00004c00013b7983 */ /* 0x000f220000300800 */
[----:B------:R-:W-:Y:S02]  /*12d40*/  F2FP.BF16.F32.PACK_AB R36, R33, R36 ;  /* 0x000000242124723e */ /* 0x000fe400000010ff */
[----:B------:R-:W-:Y:S01]  /*12d50*/  ISETP.EQ.OR P1, PT, R2, 0x3, !P1 ;  /* 0x000000030200780c */ /* 0x000fe20004f22670 */
[----:B------:R-:W4:Y:S01]  /*12d60*/  LDL R54, [R1+0x24] ;  /* 0x0000240001367983 */ /* 0x000f220000100800 */
[----:B------:R-:W-:Y:S02]  /*12d70*/  F2FP.BF16.F32.PACK_AB R29, R29, R34 ;  /* 0x000000221d1d723e */ /* 0x000fe400000010ff */
        /* <DEDUP_REMOVED lines=8> */
[----:B------:R-:W-:-:S02]  /*12e00*/  MOV R2, R16 ;  /* 0x0000001000027202 */ /* 0x000fc40000000f00 */
[----:B-1----:R-:W-:Y:S02]  /*12e10*/  MOV R3, R13 ;  /* 0x0000000d00037202 */ /* 0x002fe40000000f00 */
[----:B------:R-:W-:Y:S02]  /*12e20*/  SEL R36, R36, R35, P1 ;  /* 0x0000002324247207 */ /* 0x000fe40000800000 */
[----:B------:R-:W-:Y:S02]  /*12e30*/  SEL R35, R29, R32, P1 ;  /* 0x000000201d237207 */ /* 0x000fe40000800000 */
[----:B------:R-:W-:Y:S02]  /*12e40*/  SEL R32, R32, R29, P1 ;  /* 0x0000001d20207207 */ /* 0x000fe40000800000 */
[----:B------:R-:W-:Y:S02]  /*12e50*/  F2FP.BF16.F32.PACK_AB R53, R53, R4 ;  /* 0x000000043535723e */ /* 0x000fe400000010ff */
        /* <DEDUP_REMOVED lines=8> */
[----:B------:R-:W-:Y:S01]  /*12ee0*/  F2FP.BF16.F32.PACK_AB R8, R57, R8 ;  /* 0x000000083908723e */ /* 0x000fe200000010ff */
[----:B------:R0:W4:Y:S01]  /*12ef0*/  LDL.64 R60, [R1+0x38] ;  /* 0x00003800013c7983 */ /* 0x0001220000100a00 */
[----:B------:R-:W-:Y:S02]  /*12f00*/  F2FP.BF16.F32.PACK_AB R49, R49, R56 ;  /* 0x000000383131723e */ /* 0x000fe400000010ff */
[----:B------:R-:W-:Y:S01]  /*12f10*/  SEL R39, R10, R15, P1 ;  /* 0x0000000f0a277207 */ /* 0x000fe20000800000 */
[----:B------:R-:W4:Y:S01]  /*12f20*/  LDL R56, [R1+0x44] ;  /* 0x0000440001387983 */ /* 0x000f220000100800 */
[----:B------:R-:W-:Y:S02]  /*12f30*/  SEL R34, R15, R10, P1 ;  /* 0x0000000a0f227207 */ /* 0x000fe40000800000 */
        /* <DEDUP_REMOVED lines=15> */
[----:B------:R-:W-:Y:S01]  /*13030*/  SEL R40, R14, R25, P1 ;  /* 0x000000190e287207 */ /* 0x000fe20000800000 */
[----:B--2---:R-:W-:-:S03]  /*13040*/  IMAD.WIDE R6, R24, 0x2, R2 ;  /* 0x0000000218067825 */ /* 0x004fc600078e0202 */
[----:B------:R-:W-:-:S04]  /*13050*/  IADD3 R29, P5, R6, 0x20, RZ ;  /* 0x00000020061d7810 */ /* 0x000fc80007fbe0ff */
[----:B------:R-:W-:Y:S02]  /*13060*/  LOP3.LUT R4, R29, 0x180, RZ, 0xc0, !PT ;  /* 0x000001801d047812 */ /* 0x000fe400078ec0ff */
[----:B------:R-:W-:Y:S02]  /*13070*/  IADD3 R51, P4, R6, 0x3000, RZ ;  /* 0x0000300006337810 */ /* 0x000fe40007f9e0ff */
[----:B------:R-:W-:-:S04]  /*13080*/  SHF.R.U64 R4, R4, 0x3, RZ ;  /* 0x0000000304047819 */ /* 0x000fc800000012ff */
[----:B------:R-:W-:Y:S02]  /*13090*/  LOP3.LUT R12, R4, R29, RZ, 0x3c, !PT ;  /* 0x0000001d040c7212 */ /* 0x000fe400078e3cff */
[----:B------:R-:W-:Y:S01]  /*130a0*/  LOP3.LUT R4, R51, 0x180, RZ, 0xc0, !PT ;  /* 0x0000018033047812 */ /* 0x000fe200078ec0ff */
[----:B------:R-:W-:-:S03]  /*130b0*/  IMAD.X R13, RZ, RZ, R7, P5 ;  /* 0x000000ffff0d7224 */ /* 0x000fc600028e0607 */
[----:B------:R-:W-:-:S04]  /*130c0*/  SHF.R.U64 R4, R4, 0x3, RZ ;  /* 0x0000000304047819 */ /* 0x000fc800000012ff */
[----:B------:R-:W-:Y:S02]  /*130d0*/  LOP3.LUT R10, R4, R51, RZ, 0x3c, !PT ;  /* 0x00000033040a7212 */ /* 0x000fe400078e3cff */
[----:B------:R-:W-:Y:S02]  /*130e0*/  MOV R51, R12 ;  /* 0x0000000c00337202 */ /* 0x000fe40000000f00 */
[C---:B------:R-:W-:Y:S02]  /*130f0*/  IADD3 R55, P2, R6.reuse, 0x6000, RZ ;  /* 0x0000600006377810 */ /* 0x040fe40007f5e0ff */
[----:B------:R-:W-:Y:S02]  /*13100*/  IADD3 R53, P3, R6, 0x3020, RZ ;  /* 0x0000302006357810 */ /* 0x000fe40007f7e0ff */
[----:B---3--:R-:W-:Y:S01]  /*13110*/  LOP3.LUT R13, R0, 0x2, RZ, 0x3c, !PT ;  /* 0x00000002000d7812 */ /* 0x008fe200078e3cff */
[----:B------:R-:W-:Y:S04]  /*13120*/  SHFL.IDX PT, R27, R27, R0, 0x1c1f ;  /* 0x001c1f001b1b7589 */ /* 0x000fe800000e0000 */
[----:B------:R-:W1:Y:S04]  /*13130*/  SHFL.IDX PT, R28, R28, R13, 0x1c1f ;  /* 0x001c1f0d1c1c7589 */ /* 0x000e6800000e0000 */
[----:B------:R-:W-:Y:S04]  /*13140*/  SHFL.IDX PT, R43, R43, R0, 0x1c1f ;  /* 0x001c1f002b2b7589 */ /* 0x000fe800000e0000 */
[----:B------:R-:W2:Y:S04]  /*13150*/  SHFL.IDX PT, R58, R58, R13, 0x1c1f ;  /* 0x001c1f0d3a3a7589 */ /* 0x000ea800000e0000 */
[----:B------:R-:W-:Y:S04]  /*13160*/  SHFL.IDX PT, R31, R31, R0, 0x1c1f ;  /* 0x001c1f001f1f7589 */ /* 0x000fe800000e0000 */
[----:B------:R-:W3:Y:S04]  /*13170*/  SHFL.IDX PT, R52, R52, R13, 0x1c1f ;  /* 0x001c1f0d34347589 */ /* 0x000ee800000e0000 */
[----:B------:R-:W-:Y:S04]  /*13180*/  SHFL.IDX PT, R45, R45, R0, 0x1c1f ;  /* 0x001c1f002d2d7589 */ /* 0x000fe800000e0000 */
[----:B------:R-:W0:Y:S04]  /*13190*/  SHFL.IDX PT, R50, R50, R13, 0x1c1f ;  /* 0x001c1f0d32327589 */ /* 0x000e2800000e0000 */
[----:B------:R-:W-:Y:S04]  /*131a0*/  SHFL.IDX PT, R33, R33, R0, 0x1c1f ;  /* 0x001c1f0021217589 */ /* 0x000fe800000e0000 */
[----:B------:R-:W0:Y:S04]  /*131b0*/  SHFL.IDX PT, R30, R30, R13, 0x1c1f ;  /* 0x001c1f0d1e1e7589 */ /* 0x000e2800000e0000 */
[----:B------:R-:W-:Y:S04]  /*131c0*/  SHFL.IDX PT, R47, R47, R0, 0x1c1f ;  /* 0x001c1f002f2f7589 */ /* 0x000fe800000e0000 */
[----:B------:R-:W4:Y:S01]  /*131d0*/  SHFL.IDX PT, R44, R44, R13, 0x1c1f ;  /* 0x001c1f0d2c2c7589 */ /* 0x000f2200000e0000 */
[----:B------:R-:W-:-:S03]  /*131e0*/  LOP3.LUT R5, R6, 0x180, RZ, 0xc0, !PT ;  /* 0x0000018006057812 */ /* 0x000fc600078ec0ff */
[----:B------:R-:W-:Y:S01]  /*131f0*/  SHFL.IDX PT, R29, R15, R0, 0x1c1f ;  /* 0x001c1f000f1d7589 */ /* 0x000fe200000e0000 */
[----:B------:R-:W-:-:S03]  /*13200*/  LOP3.LUT R14, R55, 0x180, RZ, 0xc0, !PT ;  /* 0x00000180370e7812 */ /* 0x000fc600078ec0ff */
[----:B------:R-:W-:Y:S01]  /*13210*/  SHFL.IDX PT, R26, R26, R13, 0x1c1f ;  /* 0x001c1f0d1a1a7589 */ /* 0x000fe200000e0000 */
[----:B------:R-:W-:-:S03]  /*13220*/  LOP3.LUT R8, R53, 0x180, RZ, 0xc0, !PT ;  /* 0x0000018035087812 */ /* 0x000fc600078ec0ff */
[----:B------:R-:W-:Y:S01]  /*13230*/  SHFL.IDX PT, R37, R37, R0, 0x1c1f ;  /* 0x001c1f0025257589 */ /* 0x000fe200000e0000 */
[----:B------:R-:W-:-:S03]  /*13240*/  SHF.R.U64 R5, R5, 0x3, RZ ;  /* 0x0000000305057819 */ /* 0x000fc600000012ff */
[----:B------:R-:W-:Y:S04]  /*13250*/  SHFL.IDX PT, R41, R41, R0, 0x1c1f ;  /* 0x001c1f0029297589 */ /* 0x000fe800000e0000 */
[----:B------:R-:W4:Y:S04]  /*13260*/  SHFL.IDX PT, R38, R38, R13, 0x1c1f ;  /* 0x001c1f0d26267589 */ /* 0x000f2800000e0000 */
[----:B------:R-:W4:Y:S04]  /*13270*/  SHFL.IDX PT, R36, R36, R13, 0x1c1f ;  /* 0x001c1f0d24247589 */ /* 0x000f2800000e0000 */
[----:B------:R-:W-:Y:S04]  /*13280*/  SHFL.IDX PT, R39, R39, R0, 0x1c1f ;  /* 0x001c1f0027277589 */ /* 0x000fe800000e0000 */
[----:B------:R-:W-:Y:S04]  /*13290*/  SHFL.IDX PT, R35, R35, R0, 0x1c1f ;  /* 0x001c1f0023237589 */ /* 0x000fe800000e0000 */
[----:B------:R-:W4:Y:S04]  /*132a0*/  SHFL.IDX PT, R34, R34, R13, 0x1c1f ;  /* 0x001c1f0d22227589 */ /* 0x000f2800000e0000 */
[----:B------:R-:W4:Y:S01]  /*132b0*/  SHFL.IDX PT, R32, R32, R13, 0x1c1f ;  /* 0x001c1f0d20207589 */ /* 0x000f2200000e0000 */
[----:B------:R-:W-:-:S03]  /*132c0*/  SHF.R.U64 R14, R14, 0x3, RZ ;  /* 0x000000030e0e7819 */ /* 0x000fc600000012ff */
[----:B------:R-:W-:Y:S04]  /*132d0*/  SHFL.IDX PT, R49, R49, R0, 0x1c1f ;  /* 0x001c1f0031317589 */ /* 0x000fe800000e0000 */
[----:B------:R4:W4:Y:S01]  /*132e0*/  SHFL.IDX PT, R40, R40, R13, 0x1c1f ;  /* 0x001c1f0d28287589 */ /* 0x00092200000e0000 */
[----:B------:R-:W-:Y:S02]  /*132f0*/  IADD3 R57, P0, R6, 0x6020, RZ ;  /* 0x0000602006397810 */ /* 0x000fe40007f1e0ff */
[----:B------:R-:W-:Y:S02]  /*13300*/  SHF.R.U64 R8, R8, 0x3, RZ ;  /* 0x0000000308087819 */ /* 0x000fe400000012ff */
[----:B------:R-:W-:Y:S01]  /*13310*/  LOP3.LUT R6, R5, R6, RZ, 0x3c, !PT ;  /* 0x0000000605067212 */ /* 0x000fe200078e3cff */
[--C-:B------:R-:W-:Y:S01]  /*13320*/  IMAD.X R5, RZ, RZ, R7.reuse, P2 ;  /* 0x000000ffff057224 */ /* 0x100fe200010e0607 */
[----:B------:R-:W-:Y:S01]  /*13330*/  LOP3.LUT R4, R14, R55, RZ, 0x3c, !PT ;  /* 0x000000370e047212 */ /* 0x000fe200078e3cff */
[--C-:B------:R-:W-:Y:S01]  /*13340*/  IMAD.X R11, RZ, RZ, R7.reuse, P4 ;  /* 0x000000ffff0b7224 */ /* 0x100fe200020e0607 */
[----:B------:R-:W-:Y:S01]  /*13350*/  LOP3.LUT R8, R8, R53, RZ, 0x3c, !PT ;  /* 0x0000003508087212 */ /* 0x000fe200078e3cff */
[--C-:B------:R-:W-:Y:S01]  /*13360*/  IMAD.X R9, RZ, RZ, R7.reuse, P3 ;  /* 0x000000ffff097224 */ /* 0x100fe200018e0607 */
[----:B------:R-:W-:Y:S01]  /*13370*/  MOV R53, R6 ;  /* 0x0000000600357202 */ /* 0x000fe20000000f00 */
[----:B------:R-:W-:Y:S01]  /*13380*/  IMAD.X R25, RZ, RZ, R7, P0 ;  /* 0x000000ffff197224 */ /* 0x000fe200000e0607 */
[----:B------:R-:W-:-:S02]  /*13390*/  MOV R42, R4 ;  /* 0x00000004002a7202 */ /* 0x000fc40000000f00 */
[----:B------:R-:W-:Y:S02]  /*133a0*/  LOP3.LUT R24, R57, 0x180, RZ, 0xc0, !PT ;  /* 0x0000018039187812 */ /* 0x000fe400078ec0ff */
[----:B------:R-:W-:Y:S02]  /*133b0*/  MOV R48, R10 ;  /* 0x0000000a00307202 */ /* 0x000fe40000000f00 */
[----:B------:R-:W-:Y:S02]  /*133c0*/  MOV R46, R8 ;  /* 0x00000008002e7202 */ /* 0x000fe40000000f00 */
[----:B-1----:R-:W-:Y:S02]  /*133d0*/  SEL R4, R27, R28, P1 ;  /* 0x0000001c1b047207 */ /* 0x002fe40000800000 */
[----:B------:R-:W-:Y:S02]  /*133e0*/  SEL R6, R28, R27, P1 ;  /* 0x0000001b1c067207 */ /* 0x000fe40000800000 */
[----:B--2---:R-:W-:-:S02]  /*133f0*/  SEL R5, R43, R58, P1 ;  /* 0x0000003a2b057207 */ /* 0x004fc40000800000 */
[----:B------:R-:W-:Y:S01]  /*13400*/  SEL R7, R58, R43, P1 ;  /* 0x0000002b3a077207 */ /* 0x000fe20000800000 */
[----:B------:R-:W-:Y:S01]  /*13410*/  BAR.SYNC.DEFER_BLOCKING 0x1, 0x180 ;  /* 0x0046000000007b1d */ /* 0x000fe20000010000 */
[----:B---3--:R-:W-:Y:S02]  /*13420*/  SEL R8, R31, R52, P1 ;  /* 0x000000341f087207 */ /* 0x008fe40000800000 */
[----:B------:R-:W-:Y:S02]  /*13430*/  SEL R10, R52, R31, P1 ;  /* 0x0000001f340a7207 */ /* 0x000fe40000800000 */
[----:B0-----:R-:W-:Y:S02]  /*13440*/  SEL R9, R45, R50, P1 ;  /* 0x000000322d097207 */ /* 0x001fe40000800000 */
[----:B------:R-:W-:Y:S02]  /*13450*/  SEL R11, R50, R45, P1 ;  /* 0x0000002d320b7207 */ /* 0x000fe40000800000 */
[----:B------:R-:W-:-:S02]  /*13460*/  SEL R12, R33, R30, P1 ;  /* 0x0000001e210c7207 */ /* 0x000fc40000800000 */
[----:B------:R-:W-:Y:S02]  /*13470*/  SEL R14, R30, R33, P1 ;  /* 0x000000211e0e7207 */ /* 0x000fe40000800000 */
[----:B----4-:R-:W-:Y:S02]  /*13480*/  SEL R13, R47, R44, P1 ;  /* 0x0000002c2f0d7207 */ /* 0x010fe40000800000 */
[----:B------:R-:W-:Y:S02]  /*13490*/  SEL R15, R44, R47, P1 ;  /* 0x0000002f2c0f7207 */ /* 0x000fe40000800000 */
[----:B------:R-:W-:Y:S02]  /*134a0*/  SHF.R.U64 R24, R24, 0x3, RZ ;  /* 0x0000000318187819 */ /* 0x000fe400000012ff */
[----:B------:R-:W-:Y:S02]  /*134b0*/  ISETP.NE.U32.AND P0, PT, RZ, UR4, PT ;  /* 0x00000004ff007c0c */ /* 0x000fe4000bf05070 */
[----:B------:R-:W-:Y:S01]  /*134c0*/  LOP3.LUT R24, R24, R57, RZ, 0x3c, !PT ;  /* 0x0000003918187212 */ /* 0x000fe200078e3cff */
[----:B------:R0:W-:Y:S04]  /*134d0*/  STSM.16.M88.4 [R53], R4 ;  /* 0x0000000435007844 */ /* 0x0001e80000000200 */
[----:B------:R-:W-:Y:S04]  /*134e0*/  STSM.16.M88.4 [R51], R8 ;  /* 0x0000000833007844 */ /* 0x000fe80000000200 */
[----:B------:R1:W-:Y:S01]  /*134f0*/  STSM.16.M88.4 [R48], R12 ;  /* 0x0000000c30007844 */ /* 0x0003e20000000200 */
[----:B------:R-:W-:-:S02]  /*13500*/  MOV R28, R24 ;  /* 0x00000018001c7202 */ /* 0x000fc40000000f00 */
[----:B------:R-:W-:Y:S02]  /*13510*/  ISETP.NE.AND.EX P0, PT, RZ, UR5, PT, P0 ;  /* 0x00000005ff007c0c */ /* 0x000fe4000bf05300 */
[----:B0-----:R-:W-:Y:S02]  /*13520*/  SEL R4, R37, R38, P1 ;  /* 0x0000002625047207 */ /* 0x001fe40000800000 */
[----:B------:R-:W-:Y:S02]  /*13530*/  SEL R6, R38, R37, P1 ;  /* 0x0000002526067207 */ /* 0x000fe40000800000 */
[----:B------:R-:W-:Y:S02]  /*13540*/  SEL R5, R41, R36, P1 ;  /* 0x0000002429057207 */ /* 0x000fe40000800000 */
[----:B------:R-:W-:Y:S02]  /*13550*/  SEL R7, R36, R41, P1 ;  /* 0x0000002924077207 */ /* 0x000fe40000800000 */
[----:B-1----:R-:W-:-:S02]  /*13560*/  SEL R12, R29, R26, P1 ;  /* 0x0000001a1d0c7207 */ /* 0x002fc40000800000 */
[----:B------:R-:W-:Y:S02]  /*13570*/  SEL R14, R26, R29, P1 ;  /* 0x0000001d1a0e7207 */ /* 0x000fe40000800000 */
[----:B------:R-:W-:Y:S02]  /*13580*/  IADD3 R26, P2, R64, UR4, RZ ;  /* 0x00000004401a7c10 */ /* 0x000fe4000ff5e0ff */
[----:B------:R-:W-:Y:S02]  /*13590*/  SEL R8, R39, R34, P1 ;  /* 0x0000002227087207 */ /* 0x000fe40000800000 */
[----:B------:R-:W-:Y:S02]  /*135a0*/  SEL R10, R34, R39, P1 ;  /* 0x00000027220a7207 */ /* 0x000fe40000800000 */
[----:B------:R-:W-:Y:S02]  /*135b0*/  SEL R9, R35, R32, P1 ;  /* 0x0000002023097207 */ /* 0x000fe40000800000 */
[----:B------:R-:W-:-:S02]  /*135c0*/  SEL R11, R32, R35, P1 ;  /* 0x00000023200b7207 */ /* 0x000fc40000800000 */
[----:B------:R-:W-:Y:S02]  /*135d0*/  SEL R13, R49, R40, P1 ;  /* 0x00000028310d7207 */ /* 0x000fe40000800000 */
[----:B------:R-:W-:Y:S02]  /*135e0*/  SEL R15, R40, R49, P1 ;  /* 0x00000031280f7207 */ /* 0x000fe40000800000 */
[----:B------:R-:W-:Y:S01]  /*135f0*/  IADD3.X R27, R59, UR5, RZ, P2, !PT ;  /* 0x000000053b1b7c10 */ /* 0x000fe200097fe4ff */
[----:B------:R-:W-:Y:S01]  /*13600*/  ULDC.64 UR4, c[0x0][0xbe0] ;  /* 0x0002f80000047ab9 */ /* 0x000fe20000000a00 */
[----:B------:R-:W-:Y:S01]  /*13610*/  STSM.16.M88.4 [R46], R4 ;  /* 0x000000042e007844 */ /* 0x000fe20000000200 */
[----:B------:R-:W-:-:S03]  /*13620*/  ISETP.NE.U32.AND P1, PT, RZ, UR4, PT ;  /* 0x00000004ff007c0c */ /* 0x000fc6000bf25070 */
[----:B------:R0:W-:Y:S01]  /*13630*/  STSM.16.M88.4 [R42], R8 ;  /* 0x000000082a007844 */ /* 0x0001e20000000200 */
[----:B------:R-:W-:-:S03]  /*13640*/  ISETP.NE.AND.EX P1, PT, RZ, UR5, PT, P1 ;  /* 0x00000005ff007c0c */ /* 0x000fc6000bf25310 */
[----:B------:R1:W-:Y:S01]  /*13650*/  STSM.16.M88.4 [R28], R12 ;  /* 0x0000000c1c007844 */ /* 0x0003e20000000200 */
[----:B------:R-:W-:Y:S01]  /*13660*/  IMAD.MOV.U32 R41, RZ, RZ, RZ ;  /* 0x000000ffff297224 */ /* 0x000fe200078e00ff */
[----:B------:R-:W-:Y:S08]  /*13670*/  BAR.SYNC.DEFER_BLOCKING 0x1, 0x180 ;  /* 0x0046000000007b1d */ /* 0x000ff00000010000 */
[----:B------:R-:W-:Y:S01]  /*13680*/  @P1 IADD3 R24, P2, R64, UR4, RZ ;  /* 0x0000000440181c10 */ /* 0x000fe2000ff5e0ff */
[----:B------:R-:W-:-:S02]  /*13690*/  ULDC UR4, c[0x0][0xa88] ;  /* 0x0002a20000047ab9 */ /* 0x000fc40000000800 */
[----:B------:R-:W-:Y:S01]  /*136a0*/  IMAD.U32 R0, RZ, RZ, UR4 ;  /* 0x00000004ff007e24 */ /* 0x000fe2000f8e00ff */
[----:B------:R-:W-:Y:S01]  /*136b0*/  @P1 IADD3.X R25, R59, UR5, RZ, P2, !PT ;  /* 0x000000053b191c10 */ /* 0x000fe200097fe4ff */
[----:B------:R1:W5:Y:S04]  /*136c0*/  @P0 LDG.E R41, desc[UR40][R26.64] ;  /* 0x000000281a290981 */ /* 0x000368000c1e1900 */
[----:B------:R1:W5:Y:S01]  /*136d0*/  @P1 LDG.E R0, desc[UR40][R24.64] ;  /* 0x0000002818001981 */ /* 0x000362000c1e1900 */
[----:B------:R-:W-:-:S04]  /*136e0*/  IMAD.MOV.U32 R60, RZ, RZ, R62 ;  /* 0x000000ffff3c7224 */ /* 0x000fc800078e003e */
[----:B------:R-:W-:Y:S01]  /*136f0*/  IMAD R29, R60, 0x20, R54 ;  /* 0x000000203c1d7824 */ /* 0x000fe200078e0236 */
[----:B0-----:R-:W-:-:S03]  /*13700*/  SHF.R.S32.HI R42, RZ, 0x1f, R56 ;  /* 0x0000001fff2a7819 */ /* 0x001fc60000011438 */
[----:B------:R-:W-:Y:S01]  /*13710*/  IMAD.WIDE R4, R29, 0x2, R2 ;  /* 0x000000021d047825 */ /* 0x000fe200078e0202 */
[----:B-1----:R-:W-:Y:S06]  /*13720*/  @P1 BRA `(.L_x_9951) ;  /* 0x0000000000101947 */ /* 0x002fec0003800000 */
[----:B------:R-:W-:Y:S05]  /*13730*/  @!P0 BRA `(.L_x_9951) ;  /* 0x00000000000c8947 */ /* 0x000fea0003800000 */
[----:B------:R-:W2:Y:S04]  /*13740*/  LDG.E R3, desc[UR40][R26.64] ;  /* 0x000000281a037981 */ /* 0x000ea8000c1e1900 */
[----:B-----5:R-:W2:Y:S02]  /*13750*/  LDG.E R0, desc[UR40][R26.64+0x4] ;  /* 0x000004281a007981 */ /* 0x020ea4000c1e1900 */
[----:B--2---:R-:W-:-:S07]  /*13760*/  IMAD.IADD R0, R0, 0x1, -R3 ;  /* 0x0000000100007824 */ /* 0x004fce00078e0a03 */
.L_x_9951:
[----:B------:R-:W2:Y:S01]  /*13770*/  LDL.LU R6, [R1+0x54] ;  /* 0x0000540001067983 */ /* 0x000ea20000300800 */
[----:B------:R-:W-:-:S03]  /*13780*/  ULDC.64 UR4, c[0x0][0xb70] ;  /* 0x0002dc0000047ab9 */ /* 0x000fc60000000a00 */
[----:B------:R-:W3:Y:S04]  /*13790*/  LDL.LU R3, [R1+0x40] ;  /* 0x0000400001037983 */ /* 0x000ee80000300800 */
[----:B------:R-:W4:Y:S04]  /*137a0*/  LDL R15, [R1+0x2c] ;  /* 0x00002c00010f7983 */ /* 0x000f280000100800 */
[----:B------:R-:W4:Y:S01]  /*137b0*/  LDL.LU R45, [R1+0x58] ;  /* 0x00005800012d7983 */ /* 0x000f220000300800 */
[----:B-----5:R-:W-:Y:S01]  /*137c0*/  IMAD.MOV.U32 R2, RZ, RZ, R41 ;  /* 0x000000ffff027224 */ /* 0x020fe200078e0029 */
        /* <DEDUP_REMOVED lines=29> */
[----:B------:R-:W-:Y:S01]  /*139a0*/  IMAD R6, R42, UR4, RZ ;  /* 0x000000042a067c24 */ /* 0x000fe2000f8e02ff */
[----:B------:R-:W-:-:S03]  /*139b0*/  SHF.R.S32.HI R3, RZ, 0x1f, R41 ;  /* 0x0000001fff037819 */ /* 0x000fc60000011429 */
[C---:B------:R-:W-:Y:S02]  /*139c0*/  IMAD R11, R56.reuse, UR5, R6 ;  /* 0x00000005380b7c24 */ /* 0x040fe4000f8e0206 */
[----:B------:R-:W-:Y:S01]  /*139d0*/  IMAD.WIDE.U32 R6, R56, UR4, R2 ;  /* 0x0000000438067c25 */ /* 0x000fe2000f8e0002 */
[----:B------:R-:W-:-:S03]  /*139e0*/  ULDC.64 UR4, c[0x0][0xb78] ;  /* 0x0002de0000047ab9 */ /* 0x000fc60000000a00 */
[----:B------:R-:W-:Y:S02]  /*139f0*/  IMAD.IADD R7, R7, 0x1, R11 ;  /* 0x0000000107077824 */ /* 0x000fe400078e020b */
[----:B----4-:R-:W-:Y:S02]  /*13a00*/  IMAD R11, R45, 0xc0, R15 ;  /* 0x000000c02d0b7824 */ /* 0x010fe400078e020f */
[----:B------:R-:W-:Y:S02]  /*13a10*/  IMAD R2, R44, UR4, RZ ;  /* 0x000000042c027c24 */ /* 0x000fe4000f8e02ff */
[----:B------:R-:W-:-:S04]  /*13a20*/  IMAD.WIDE.U32 R6, R43, UR4, R6 ;  /* 0x000000042b067c25 */ /* 0x000fc8000f8e0006 */
[----:B0-----:R-:W-:-:S05]  /*13a30*/  VIADD R14, R10, 0xffffff80 ;  /* 0xffffff800a0e7836 */ /* 0x001fca0000000000 */
[----:B------:R-:W-:-:S04]  /*13a40*/  SHF.R.S32.HI R10, RZ, 0x1f, R14 ;  /* 0x0000001fff0a7819 */ /* 0x000fc8000001140e */
[----:B------:R-:W-:-:S04]  /*13a50*/  LEA.HI R10, R10, R14, RZ, 0x7 ;  /* 0x0000000e0a0a7211 */ /* 0x000fc800078f38ff */
[----:B------:R-:W-:Y:S01]  /*13a60*/  LOP3.LUT R10, R10, 0xffffff80, RZ, 0xc0, !PT ;  /* 0xffffff800a0a7812 */ /* 0x000fe200078ec0ff */
[----:B------:R-:W-:Y:S01]  /*13a70*/  IMAD R2, R43, UR5, R2 ;  /* 0x000000052b027c24 */ /* 0x000fe2000f8e0202 */
[----:B------:R-:W-:Y:S01]  /*13a80*/  SHF.R.S32.HI R9, RZ, 0x1f, R11 ;  /* 0x0000001fff097819 */ /* 0x000fe2000001140b */
[----:B------:R-:W-:Y:S01]  /*13a90*/  ULDC.64 UR4, c[0x0][0xb40] ;  /* 0x0002d00000047ab9 */ /* 0x000fe20000000a00 */
[----:B------:R-:W-:Y:S01]  /*13aa0*/  IADD3 R6, P5, R11, R6, RZ ;  /* 0x000000060b067210 */ /* 0x000fe20007fbe0ff */
[----:B------:R-:W-:-:S03]  /*13ab0*/  IMAD.IADD R10, R14, 0x1, -R10 ;  /* 0x000000010e0a7824 */ /* 0x000fc600078e0a0a */
[----:B------:R-:W-:Y:S02]  /*13ac0*/  IADD3.X R9, R9, R7, R2, P5, !PT ;  /* 0x0000000709097210 */ /* 0x000fe40002ffe402 */
[----:B------:R-:W-:Y:S02]  /*13ad0*/  LOP3.LUT P0, RZ, R10, 0x3, RZ, 0xc0, !PT ;  /* 0x000000030aff7812 */ /* 0x000fe4000780c0ff */
[----:B------:R-:W-:Y:S01]  /*13ae0*/  LEA R38, P6, R6, UR4, 0x2 ;  /* 0x0000000406267c11 */ /* 0x000fe2000f8c10ff */
[C---:B------:R-:W-:Y:S01]  /*13af0*/  VIADD R7, R11.reuse, 0x8 ;  /* 0x000000080b077836 */ /* 0x040fe20000000000 */
[----:B------:R-:W-:Y:S02]  /*13b00*/  ISETP.GE.OR P5, PT, R11, R0, P0 ;  /* 0x000000000b00720c */ /* 0x000fe400007a6670 */
[----:B------:R-:W-:Y:S02]  /*13b10*/  LOP3.LUT R2, R4, 0x180, RZ, 0xc0, !PT ;  /* 0x0000018004027812 */ /* 0x000fe400078ec0ff */
[----:B------:R-:W-:Y:S01]  /*13b20*/  LEA.HI.X R39, R6, UR5, R9, 0x2, P6 ;  /* 0x0000000506277c11 */ /* 0x000fe2000b0f1409 */
[----:B------:R-:W-:Y:S01]  /*13b30*/  ULDC.64 UR4, c[0x0][0xaa0] ;  /* 0x0002a80000047ab9 */ /* 0x000fe20000000a00 */
[----:B------:R-:W-:-:S02]  /*13b40*/  IADD3 R11, P6, R4, 0x7800, RZ ;  /* 0x00007800040b7810 */ /* 0x000fc40007fde0ff */
[----:B------:R-:W-:Y:S02]  /*13b50*/  ISETP.GE.OR P0, PT, R7, R0, P0 ;  /* 0x000000000700720c */ /* 0x000fe40000706670 */
[----:B------:R-:W-:Y:S02]  /*13b60*/  SHF.R.U64 R7, R2, 0x3, RZ ;  /* 0x0000000302077819 */ /* 0x000fe400000012ff */
[----:B------:R-:W-:-:S04]  /*13b70*/  LOP3.LUT R2, R11, 0x180, RZ, 0xc0, !PT ;  /* 0x000001800b027812 */ /* 0x000fc800078ec0ff */
[----:B------:R-:W-:Y:S01]  /*13b80*/  SHF.R.U64 R2, R2, 0x3, RZ ;  /* 0x0000000302027819 */ /* 0x000fe200000012ff */
[--C-:B------:R-:W-:Y:S01]  /*13b90*/  IMAD.X R9, RZ, RZ, R5.reuse, P1 ;  /* 0x000000ffff097224 */ /* 0x100fe200008e0605 */
[----:B------:R-:W-:Y:S01]  /*13ba0*/  LOP3.LUT R4, R7, R4, RZ, 0x3c, !PT ;  /* 0x0000000407047212 */ /* 0x000fe200078e3cff */
[----:B------:R-:W-:Y:S01]  /*13bb0*/  IMAD.X R33, RZ, RZ, R5, P6 ;  /* 0x000000ffff217224 */ /* 0x000fe200030e0605 */
        /* <DEDUP_REMOVED lines=15> */
[----:B-1----:R-:W1:Y:S01]  /*13cb0*/  FENCE.VIEW.ASYNC.S ;  /* 0x00000000000073c6 */ /* 0x002e620000000000 */
[----:B------:R-:W-:-:S04]  /*13cc0*/  IMAD.WIDE.U32 R2, R41, UR4, R36 ;  /* 0x0000000429027c25 */ /* 0x000fc8000f8e0024 */
[----:B------:R-:W-:Y:S01]  /*13cd0*/  IMAD R41, R41, UR5, R40 ;  /* 0x0000000529297c24 */ /* 0x000fe2000f8e0228 */
[----:B------:R-:W-:Y:S01]  /*13ce0*/  ULDC.64 UR4, c[0x0][0xae0] ;  /* 0x0002b80000047ab9 */ /* 0x000fe20000000a00 */
[----:B------:R-:W-:Y:S02]  /*13cf0*/  IMAD R37, R45, -0xc0, R0 ;  /* 0xffffff402d257824 */ /* 0x000fe400078e0200 */
[----:B------:R-:W-:Y:S02]  /*13d00*/  IMAD.IADD R3, R3, 0x1, R41 ;  /* 0x0000000103037824 */ /* 0x000fe400078e0229 */
[----:B0-----:R-:W-:Y:S01]  /*13d10*/  IMAD R21, R42, UR4, RZ ;  /* 0x000000042a157c24 */ /* 0x001fe2000f8e02ff */
[C---:B------:R-:W-:Y:S01]  /*13d20*/  ISETP.GE.AND P0, PT, R60.reuse, R37, PT ;  /* 0x000000253c00720c */ /* 0x040fe20003f06270 */
[----:B------:R-:W-:Y:S02]  /*13d30*/  VIADD R0, R60, 0x60 ;  /* 0x000000603c007836 */ /* 0x000fe40000000000 */
[----:B------:R-:W-:-:S02]  /*13d40*/  VIADD R20, R16, 0x19c20 ;  /* 0x00019c2010147836 */ /* 0x000fc40000000000 */
        /* <DEDUP_REMOVED lines=8> */
[----:B-1----:R0:W-:Y:S03]  /*13dd0*/  SYNCS.ARRIVE.TRANS64.RED.A1T0 RZ, [R20+URZ], RZ ;  /* 0x000000ff14ff79a7 */ /* 0x0021e6000810043f */
        /* <DEDUP_REMOVED lines=23> */
.L_x_9953:
[----:B------:R-:W-:Y:S05]  /*13f50*/  BSYNC B1 ;  /* 0x0000000000017941 */ /* 0x000fea0003800000 */
.L_x_9952:
        /* <DEDUP_REMOVED lines=24> */
.L_x_9950:
        /* <DEDUP_REMOVED lines=25> */
.L_x_9955:
        /* <DEDUP_REMOVED lines=34> */
.L_x_9957:
[----:B------:R-:W-:Y:S05]  /*14490*/  BSYNC B1 ;  /* 0x0000000000017941 */ /* 0x000fea0003800000 */
.L_x_9956:
        /* <DEDUP_REMOVED lines=46> */
.L_x_9959:
[----:B------:R-:W-:Y:S05]  /*14780*/  BSYNC B1 ;  /* 0x0000000000017941 */ /* 0x000fea0003800000 */
.L_x_9958:
        /* <DEDUP_REMOVED lines=22> */
.L_x_9954:
[----:B------:R-:W-:Y:S05]  /*148f0*/  BSYNC B0 ;  /* 0x0000000000007941 */ /* 0x000fea0003800000 */
.L_x_9949:
[----:B------:R-:W-:Y:S02]  /*14900*/  ULDC UR4, c[0x0][0xc14] ;  /* 0x0003050000047ab9 */ /* 0x000fe40000000800 */
[----:B-1----:R-:W-:-:S13]  /*14910*/  ISETP.GE.AND P0, PT, R155, UR4, PT ;  /* 0x000000049b007c0c */ /* 0x002fda000bf06270 */
[----:B------:R-:W-:Y:S05]  /*14920*/  @!P0 BRA `(.L_x_9960) ;  /* 0xfffffec400d48947 */ /* 0x000fea000383ffff */
[----:B------:R-:W-:Y:S05]  /*14930*/  BRA `(.L_x_9825) ;  /* 0x0000006400747947 */ /* 0x000fea0003800000 */
.L_x_9823:
[----:B------:R-:W-:-:S08]  /*14940*/  NOP ;  /* 0x0000000000007918 */ /* 0x000fd00000000000 */
[----:B--2---:R-:W0:-:S00]  /*14950*/  USETMAXREG.DEALLOC.CTAPOOL 0x20 ;  /* 0x00000020000079c8 */ /* 0x004e0000080e0500 */
        /* <DEDUP_REMOVED lines=14> */
.L_x_9961:
        /* <DEDUP_REMOVED lines=42> */
.L_x_9967:
        /* <DEDUP_REMOVED lines=12> */
.L_x_9966:
[----:B------:R-:W-:Y:S05]  /*14da0*/  BSYNC B0 ;  /* 0x0000000000007941 */ /* 0x000fea0003800000 */
.L_x_9965:
        /* <DEDUP_REMOVED lines=21> */
.L_x_9963:
        /* <DEDUP_REMOVED lines=21> */
.L_x_9968:
        /* <DEDUP_REMOVED lines=55> */
.L_x_9964:
[----:B------:R-:W-:Y:S02]  /*153c0*/  IMAD.MOV.U32 R17, RZ, RZ, RZ ;  /* 0x000000ffff117224 */ /* 0x000fe400078e00ff */
[----:B------:R-:W-:Y:S02]  /*153d0*/  IMAD.U32 R16, RZ, RZ, UR6 ;  /* 0x00000006ff107e24 */ /* 0x000fe4000f8e00ff */
[----:B------:R-:W-:-:S07]  /*153e0*/  IMAD.MOV.U32 R18, RZ, RZ, RZ ;  /* 0x000000ffff127224 */ /* 0x000fce00078e00ff */
.L_x_9969:
[----:B------:R-:W-:-:S13]  /*153f0*/  ISETP.NE.AND P0, PT, R5, RZ, PT ;  /* 0x000000ff0500720c */ /* 0x000fda0003f05270 */
[----:B------:R-:W0:Y:S01]  /*15400*/  @!P0 S2R R3, SR_CgaCtaId ;  /* 0x0000000000038919 */ /* 0x000e220000008800 */
[----:B------:R-:W-:-:S04]  /*15410*/  @!P0 MOV R2, 0x400 ;  /* 0x0000040000028802 */ /* 0x000fc80000000f00 */
[----:B0-----:R-:W-:-:S05]  /*15420*/  @!P0 LEA R2, R3, R2, 0x18 ;  /* 0x0000000203028211 */ /* 0x001fca00078ec0ff */
[----:B------:R0:W-:Y:S01]  /*15430*/  @!P0 STS.128 [R2+0x19cd0], R16 ;  /* 0x019cd01002008388 */ /* 0x0001e20000000c00 */
[----:B------:R-:W-:Y:S06]  /*15440*/  BAR.ARV 0x5, 0x200 ;  /* 0x0148000000007b1d */ /* 0x000fec0000002000 */
.L_x_9962:
[----:B------:R2:W-:Y:S01]  /*15450*/  STL [R1+0x24], RZ ;  /* 0x000024ff01007387 */ /* 0x0005e20000100800 */
[----:B------:R-:W-:Y:S01]  /*15460*/  ULDC UR4, c[0x0][0xc14] ;  /* 0x0003050000047ab9 */ /* 0x000fe20000000800 */
[----:B------:R-:W-:Y:S01]  /*15470*/  IMAD.MOV.U32 R25, RZ, RZ, 0x1 ;  /* 0x00000001ff197424 */ /* 0x000fe200078e00ff */
[----:B-1----:R-:W-:Y:S01]  /*15480*/  ISETP.GE.AND P0, PT, R19, UR4, PT ;  /* 0x0000000413007c0c */ /* 0x002fe2000bf06270 */
[----:B------:R-:W-:-:S12]  /*15490*/  IMAD.MOV.U32 R22, RZ, RZ, RZ ;  /* 0x000000ffff167224 */ /* 0x000fd800078e00ff */
[----:B--2---:R-:W-:Y:S05]  /*154a0*/  @P0 BRA `(.L_x_9970) ;  /* 0x0000005400a00947 */ /* 0x004fea0003800000 */
[----:B------:R-:W2:Y:S01]  /*154b0*/  LDL R8, [R1+0x20] ;  /* 0x0000200001087983 */ /* 0x000ea20000100800 */
[----:B------:R-:W1:Y:S01]  /*154c0*/  S2R R10, SR_TID.X ;  /* 0x00000000000a7919 */ /* 0x000e620000002100 */
[----:B------:R-:W3:Y:S01]  /*154d0*/  S2R R7, SR_TID.X ;  /* 0x0000000000077919 */ /* 0x000ee20000002100 */
[----:B------:R-:W-:Y:S01]  /*154e0*/  IMAD.SHL.U32 R9, R0, 0x800, RZ ;  /* 0x0000080000097824 */ /* 0x000fe200078e00ff */
[----:B-1----:R-:W-:Y:S01]  /*154f0*/  SHF.R.U32.HI R4, RZ, 0x1, R10 ;  /* 0x00000001ff047819 */ /* 0x002fe2000001160a */
[----:B0-----:R-:W-:-:S03]  /*15500*/  IMAD.SHL.U32 R2, R10, 0x20, RZ ;  /* 0x000000200a027824 */ /* 0x001fc600078e00ff */
        /* <DEDUP_REMOVED lines=28> */
[----:B--2---:R-:W-:-:S02]  /*156d0*/  LOP3.LUT R3, R8, 0x1, RZ, 0xfc, !PT ;  /* 0x0000000108037812 */ /* 0x004fc400078efcff */
[----:B------:R-:W-:-:S03]  /*156e0*/  LOP3.LUT R2, R8, 0x2, RZ, 0xfc, !PT ;  /* 0x0000000208027812 */ /* 0x000fc600078efcff */
[----:B------:R-:W-:Y:S04]  /*156f0*/  STL [R1+0x30], R3 ;  /* 0x0000300301007387 */ /* 0x000fe80000100800 */
[----:B------:R0:W-:Y:S04]  /*15700*/  STL [R1+0x18], R2 ;  /* 0x0000180201007387 */ /* 0x0001e80000100800 */
[----:B------:R-:W-:Y:S04]  /*15710*/  STL [R1+0x24], RZ ;  /* 0x000024ff01007387 */ /* 0x000fe80000100800 */
[----:B------:R1:W-:Y:S01]  /*15720*/  STL [R1], R0 ;  /* 0x0000000001007387 */ /* 0x0003e20000100800 */
[----:B0-----:R-:W-:-:S02]  /*15730*/  LOP3.LUT R2, R23, 0x1800, RZ, 0xfc, !PT ;  /* 0x0000180017027812 */ /* 0x001fc400078efcff */
[----:B-1----:R-:W-:-:S07]  /*15740*/  LOP3.LUT R0, R23, 0x2800, RZ, 0xfc, !PT ;  /* 0x0000280017007812 */ /* 0x002fce00078efcff */
.L_x_10081:
[----:B0-----:R-:W0:Y:S02]  /*15750*/  LDC.64 R2, c[0x0][0xc60] ;  /* 0x00031800ff027b82 */ /* 0x001e240000000a00 */
[----:B0-----:R-:W-:-:S05]  /*15760*/  IMAD.WIDE R2, R19, 0x4, R2 ;  /* 0x0000000413027825 */ /* 0x001fca00078e0202 */
[----:B--2---:R-:W2:Y:S01]  /*15770*/  LDG.E R14, desc[UR40][R2.64] ;  /* 0x00000028020e7981 */ /* 0x004ea2000c1e1900 */
[----:B------:R-:W-:Y:S05]  /*15780*/  YIELD ;  /* 0x0000000000007946 */ /* 0x000fea0003800000 */
[----:B------:R-:W-:Y:S01]  /*15790*/  ULDC.64 UR4, c[0x0][0xa28] ;  /* 0x00028a0000047ab9 */ /* 0x000fe20000000a00 */
[----:B------:R-:W-:Y:S01]  /*157a0*/  ULDC.64 UR8, c[0x0][0xa18] ;  /* 0x0002860000087ab9 */ /* 0x000fe20000000a00 */
[----:B------:R-:W-:Y:S01]  /*157b0*/  ISETP.NE.U32.AND P0, PT, RZ, UR4, PT ;  /* 0x00000004ff007c0c */ /* 0x000fe2000bf05070 */
[----:B------:R-:W-:Y:S01]  /*157c0*/  ULDC.64 UR6, c[0x0][0xa00] ;  /* 0x0002800000067ab9 */ /* 0x000fe20000000a00 */
[----:B------:R-:W-:-:S02]  /*157d0*/  CS2R R8, SRZ ;  /* 0x0000000000087805 */ /* 0x000fc4000001ff00 */
[----:B------:R-:W-:Y:S02]  /*157e0*/  ISETP.NE.AND.EX P1, PT, RZ, UR5, PT, P0 ;  /* 0x00000005ff007c0c */ /* 0x000fe4000bf25300 */
[----:B------:R-:W-:Y:S02]  /*157f0*/  ISETP.NE.U32.AND P3, PT, RZ, UR8, PT ;  /* 0x00000008ff007c0c */ /* 0x000fe4000bf65070 */
[----:B------:R-:W-:Y:S02]  /*15800*/  ISETP.NE.U32.AND P0, PT, RZ, UR6, PT ;  /* 0x00000006ff007c0c */ /* 0x000fe4000bf05070 */
[----:B------:R-:W-:Y:S02]  /*15810*/  ISETP.NE.AND.EX P3, PT, RZ, UR9, PT, P3 ;  /* 0x00000009ff007c0c */ /* 0x000fe4000bf65330 */
[----:B------:R-:W-:Y:S01]  /*15820*/  ISETP.NE.AND.EX P0, PT, RZ, UR7, PT, P0 ;  /* 0x00000007ff007c0c */ /* 0x000fe2000bf05300 */
[----:B------:R-:W-:Y:S01]  /*15830*/  IMAD.MOV.U32 R29, RZ, RZ, RZ ;  /* 0x000000ffff1d7224 */ /* 0x000fe200078e00ff */
[----:B--2---:R-:W-:Y:S01]  /*15840*/  SHF.R.S32.HI R0, RZ, 0x1f, R14 ;  /* 0x0000001fff007819 */ /* 0x004fe2000001140e */
[----:B------:R-:W-:-:S02]  /*15850*/  IMAD.SHL.U32 R20, R14, 0x4, RZ ;  /* 0x000000040e147824 */ /* 0x000fc400078e00ff */
[C---:B------:R-:W-:Y:S01]  /*15860*/  @P1 LEA R4, P2, R14.reuse, UR4, 0x2 ;  /* 0x000000040e041c11 */ /* 0x040fe2000f8410ff */
[----:B------:R-:W-:Y:S01]  /*15870*/  STL [R1+0x8], R14 ;  /* 0x0000080e01007387 */ /* 0x000fe20000100800 */
[C-C-:B------:R-:W-:Y:S02]  /*15880*/  SHF.L.U64.HI R15, R14.reuse, 0x2, R0.reuse ;  /* 0x000000020e0f7819 */ /* 0x140fe40000010200 */
[----:B------:R-:W-:Y:S01]  /*15890*/  @P1 LEA.HI.X R5, R14, UR5, R0, 0x2, P2 ;  /* 0x000000050e051c11 */ /* 0x000fe200090f1400 */
[----:B------:R-:W-:Y:S01]  /*158a0*/  ULDC.64 UR4, c[0x0][0xa08] ;  /* 0x0002820000047ab9 */ /* 0x000fe20000000a00 */
[C---:B------:R-:W-:Y:S01]  /*158b0*/  IADD3 R2, P2, R20.reuse, UR6, RZ ;  /* 0x0000000614027c10 */ /* 0x040fe2000ff5e0ff */
[----:B------:R-:W-:Y:S01]  /*158c0*/  STL [R1+0xc], R20 ;  /* 0x00000c1401007387 */ /* 0x000fe20000100800 */
[----:B------:R-:W-:Y:S02]  /*158d0*/  IADD3 R6, P4, R20, UR4, RZ ;  /* 0x0000000414067c10 */ /* 0x000fe4000ff9e0ff */
[----:B------:R-:W-:Y:S01]  /*158e0*/  IADD3.X R3, R15, UR7, RZ, P2, !PT ;  /* 0x000000070f037c10 */ /* 0x000fe200097fe4ff */
[----:B------:R-:W-:Y:S01]  /*158f0*/  ULDC.64 UR6, c[0x0][0xa10] ;  /* 0x0002840000067ab9 */ /* 0x000fe20000000a00 */
[----:B------:R0:W5:Y:S01]  /*15900*/  @P1 LDG.E R8, desc[UR40][R4.64] ;  /* 0x0000002804081981 */ /* 0x000162000c1e1900 */
[----:B------:R-:W-:-:S02]  /*15910*/  ISETP.NE.U32.AND P1, PT, RZ, UR4, PT ;  /* 0x00000004ff007c0c */ /* 0x000fc4000bf25070 */
[----:B------:R-:W-:Y:S01]  /*15920*/  ISETP.NE.U32.AND P2, PT, RZ, UR6, PT ;  /* 0x00000006ff007c0c */ /* 0x000fe2000bf45070 */
[----:B------:R-:W2:Y:S01]  /*15930*/  @P0 LDG.E R9, desc[UR40][R2.64] ;  /* 0x0000002802090981 */ /* 0x000ea2000c1e1900 */
[----:B------:R-:W-:Y:S02]  /*15940*/  IADD3.X R7, R15, UR5, RZ, P4, !PT ;  /* 0x000000050f077c10 */ /* 0x000fe4000a7fe4ff */
[----:B------:R-:W-:Y:S01]  /*15950*/  ISETP.NE.AND.EX P1, PT, RZ, UR5, PT, P1 ;  /* 0x00000005ff007c0c */ /* 0x000fe2000bf25310 */
[----:B------:R-:W-:Y:S01]  /*15960*/  IMAD.MOV.U32 R0, RZ, RZ, RZ ;  /* 0x000000ffff007224 */ /* 0x000fe200078e00ff */
[----:B------:R-:W-:Y:S01]  /*15970*/  ISETP.NE.AND.EX P2, PT, RZ, UR7, PT, P2 ;  /* 0x00000007ff007c0c */ /* 0x000fe2000bf45320 */
[----:B------:R-:W-:Y:S01]  /*15980*/  STL [R1+0x10], R15 ;  /* 0x0000100f01007387 */ /* 0x000fe20000100800 */
[----:B0-----:R-:W-:Y:S01]  /*15990*/  IADD3 R4, P4, R20, UR6, RZ ;  /* 0x0000000614047c10 */ /* 0x001fe2000ff9e0ff */
[----:B------:R-:W-:-:S03]  /*159a0*/  ULDC UR4, c[0x0][0x288] ;  /* 0x0000a20000047ab9 */ /* 0x000fc60000000800 */
[C---:B------:R-:W-:Y:S02]  /*159b0*/  IADD3.X R5, R15.reuse, UR7, RZ, P4, !PT ;  /* 0x000000070f057c10 */ /* 0x040fe4000a7fe4ff */
[----:B------:R-:W-:Y:S01]  /*159c0*/  @P3 IADD3 R12, P4, R20, UR8, RZ ;  /* 0x00000008140c3c10 */ /* 0x000fe2000ff9e0ff */
[----:B------:R-:W-:Y:S01]  /*159d0*/  IMAD.U32 R10, RZ, RZ, UR4 ;  /* 0x00000004ff0a7e24 */ /* 0x000fe2000f8e00ff */
[----:B------:R-:W-:Y:S01]  /*159e0*/  ULDC.64 UR4, c[0x0][0x3f8] ;  /* 0x0000fe0000047ab9 */ /* 0x000fe20000000a00 */
[----:B------:R0:W5:Y:S01]  /*159f0*/  @P1 LDG.E R29, desc[UR40][R6.64] ;  /* 0x00000028061d1981 */ /* 0x000162000c1e1900 */
[----:B------:R-:W-:-:S03]  /*15a00*/  @P3 IADD3.X R13, R15, UR9, RZ, P4, !PT ;  /* 0x000000090f0d3c10 */ /* 0x000fc6000a7fe4ff */
[----:B------:R0:W5:Y:S04]  /*15a10*/  @P2 LDG.E R0, desc[UR40][R4.64] ;  /* 0x0000002804002981 */ /* 0x000168000c1e1900 */
[----:B------:R0:W5:Y:S01]  /*15a20*/  @P3 LDG.E R10, desc[UR40][R12.64] ;  /* 0x000000280c0a3981 */ /* 0x000162000c1e1900 */
[----:B------:R-:W-:-:S03]  /*15a30*/  UISETP.NE.U32.AND UP0, UPT, UR4, URZ, UPT ;  /* 0x0000003f0400728c */ /* 0x000fc6000bf05070 */
[----:B------:R-:W-:Y:S01]  /*15a40*/  ULDC UR4, c[0x0][0x404] ;  /* 0x0001010000047ab9 */ /* 0x000fe20000000800 */
[----:B------:R-:W-:-:S03]  /*15a50*/  UISETP.NE.AND.EX UP0, UPT, UR5, URZ, UPT, UP0 ;  /* 0x0000003f0500728c */ /* 0x000fc6000bf05300 */
[----:B------:R-:W-:Y:S01]  /*15a60*/  ULDC UR5, c[0x0][0x2e0] ;  /* 0x0000b80000057ab9 */ /* 0x000fe20000000800 */
[----:B------:R-:W-:-:S04]  /*15a70*/  USEL UR4, UR4, 0x1, UP0 ;  /* 0x0000000104047887 */ /* 0x000fc80008000000 */
[----:B------:R-:W-:-:S03]  /*15a80*/  UIMAD UR4, UR4, UR5, URZ ;  /* 0x00000005040472a4 */ /* 0x000fc6000f8e023f */
[----:B------:R-:W-:-:S03]  /*15a90*/  ULDC UR5, c[0x0][0x338] ;  /* 0x0000ce0000057ab9 */ /* 0x000fc60000000800 */
[----:B------:R-:W-:Y:S01]  /*15aa0*/  IMAD.U32 R11, RZ, RZ, UR4 ;  /* 0x00000004ff0b7e24 */ /* 0x000fe2000f8e00ff */
[----:B--2---:R1:W-:Y:S02]  /*15ab0*/  STL [R1+0x28], R9 ;  /* 0x0000280901007387 */ /* 0x0043e40000100800 */
[----:B-1----:R-:W-:Y:S01]  /*15ac0*/  IMAD.U32 R9, RZ, RZ, UR5 ;  /* 0x00000005ff097e24 */ /* 0x002fe2000f8e00ff */
[----:B0-----:R-:W-:Y:S06]  /*15ad0*/  @P3 BRA `(.L_x_9971) ;  /* 0x0000000000103947 */ /* 0x001fec0003800000 */
[----:B------:R-:W-:Y:S05]  /*15ae0*/  @!P0 BRA `(.L_x_9971) ;  /* 0x00000000000c8947 */ /* 0x000fea0003800000 */
[----:B-----5:R-:W2:Y:S04]  /*15af0*/  LDG.E R10, desc[UR40][R2.64] ;  /* 0x00000028020a7981 */ /* 0x020ea8000c1e1900 */
[----:B------:R-:W2:Y:S02]  /*15b00*/  LDG.E R2, desc[UR40][R2.64+0x4] ;  /* 0x0000042802027981 */ /* 0x000ea4000c1e1900 */
[----:B--2---:R-:W-:-:S07]  /*15b10*/  IMAD.IADD R10, R2, 0x1, -R10 ;  /* 0x00000001020a7824 */ /* 0x004fce00078e0a0a */
.L_x_9971:
[----:B------:R-:W-:Y:S01]  /*15b20*/  ULDC.64 UR4, c[0x0][0xa20] ;  /* 0x0002880000047ab9 */ /* 0x000fe20000000a00 */
[----:B-----5:R-:W-:Y:S01]  /*15b30*/  IMAD.IADD R29, R29, 0x1, R8 ;  /* 0x000000011d1d7824 */ /* 0x020fe200078e0208 */
[----:B------:R-:W-:-:S04]  /*15b40*/  ISETP.NE.U32.AND P0, PT, RZ, UR4, PT ;  /* 0x00000004ff007c0c */ /* 0x000fc8000bf05070 */
[----:B------:R-:W-:-:S13]  /*15b50*/  ISETP.NE.AND.EX P0, PT, RZ, UR5, PT, P0 ;  /* 0x00000005ff007c0c */ /* 0x000fda000bf05300 */
[----:B------:R-:W-:Y:S05]  /*15b60*/  @!P0 BRA `(.L_x_9972) ;  /* 0x0000000000108947 */ /* 0x000fea0003800000 */
[----:B------:R-:W-:-:S04]  /*15b70*/  IADD3 R2, P0, R20, UR4, RZ ;  /* 0x0000000414027c10 */ /* 0x000fc8000ff1e0ff */
[----:B------:R-:W-:-:S05]  /*15b80*/  IADD3.X R3, R15, UR5, RZ, P0, !PT ;  /* 0x000000050f037c10 */ /* 0x000fca00087fe4ff */
[----:B------:R0:W5:Y:S01]  /*15b90*/  LDG.E R11, desc[UR40][R2.64] ;  /* 0x00000028020b7981 */ /* 0x000162000c1e1900 */
[----:B------:R-:W-:Y:S05]  /*15ba0*/  BRA `(.L_x_9973) ;  /* 0x0000000000107947 */ /* 0x000fea0003800000 */
.L_x_9972:
[----:B------:R-:W-:Y:S05]  /*15bb0*/  @!P1 BRA `(.L_x_9973) ;  /* 0x00000000000c9947 */ /* 0x000fea0003800000 */
[----:B------:R-:W2:Y:S04]  /*15bc0*/  LDG.E R11, desc[UR40][R6.64] ;  /* 0x00000028060b7981 */ /* 0x000ea8000c1e1900 */
[----:B------:R-:W2:Y:S02]  /*15bd0*/  LDG.E R6, desc[UR40][R6.64+0x4] ;  /* 0x0000042806067981 */ /* 0x000ea4000c1e1900 */
[----:B--2---:R-:W-:-:S07]  /*15be0*/  IMAD.IADD R11, R6, 0x1, -R11 ;  /* 0x00000001060b7824 */ /* 0x004fce00078e0a0b */
.L_x_9973:
[----:B0-----:R-:W2:Y:S01]  /*15bf0*/  @P2 LDG.E R2, desc[UR40][R4.64] ;  /* 0x0000002804022981 */ /* 0x001ea2000c1e1900 */
[----:B-----5:R-:W-:-:S03]  /*15c00*/  IMAD.IADD R11, R11, 0x1, -R8 ;  /* 0x000000010b0b7824 */ /* 0x020fc600078e0a08 */
[----:B------:R-:W2:Y:S01]  /*15c10*/  @P2 LDG.E R4, desc[UR40][R4.64+0x4] ;  /* 0x0000042804042981 */ /* 0x000ea2000c1e1900 */
[----:B------:R-:W-:Y:S01]  /*15c20*/  BSSY B0, `(.L_x_9974) ;  /* 0x0000167000007945 */ /* 0x000fe20003800000 */
        /* <DEDUP_REMOVED lines=8> */
[----:B------:R-:W-:-:S04]  /*15cb0*/  SHF.R.S32.HI R2, RZ, 0x1f, R10 ;  /* 0x0000001fff027819 */ /* 0x000fc8000001140a */
[----:B------:R-:W-:Y:S02]  /*15cc0*/  LEA.HI R2, R2, R10, RZ, 0x7 ;  /* 0x0000000a02027211 */ /* 0x000fe400078f38ff */
[----:B------:R-:W-:Y:S02]  /*15cd0*/  SHF.R.S32.HI R3, RZ, 0x7, R3 ;  /* 0x00000007ff037819 */ /* 0x000fe40000011403 */
[----:B------:R-:W-:-:S04]  /*15ce0*/  SHF.R.S32.HI R2, RZ, 0x7, R2 ;  /* 0x00000007ff027819 */ /* 0x000fc80000011402 */
[----:B------:R-:W-:-:S05]  /*15cf0*/  VIMNMX R6, R3, R2, PT ;  /* 0x0000000203067248 */ /* 0x000fca0003fe0100 */
[--C-:B------:R-:W-:Y:S02]  /*15d00*/  IMAD R2, R6, 0x80, -R11.reuse ;  /* 0x0000008006027824 */ /* 0x100fe400078e0a0b */
[----:B------:R-:W-:-:S03]  /*15d10*/  IMAD.MOV R11, RZ, RZ, -R11 ;  /* 0x000000ffff0b7224 */ /* 0x000fc600078e0a0b */
[----:B------:R-:W-:Y:S02]  /*15d20*/  VIMNMX R2, R2, R9, PT ;  /* 0x0000000902027248 */ /* 0x000fe40003fe0100 */
[----:B------:R-:W-:-:S04]  /*15d30*/  VIMNMX R11, RZ, R11, !PT ;  /* 0x0000000bff0b7248 */ /* 0x000fc80007fe0100 */
[----:B------:R-:W-:Y:S02]  /*15d40*/  ISETP.GT.AND P0, PT, R2, R11, PT ;  /* 0x0000000b0200720c */ /* 0x000fe40003f04270 */
[----:B------:R-:W-:-:S11]  /*15d50*/  SHF.R.U32.HI R4, RZ, 0x7, R11 ;  /* 0x00000007ff047819 */ /* 0x000fd6000001160b */
[----:B------:R-:W-:-:S05]  /*15d60*/  @P0 VIADD R2, R2, 0x7f ;  /* 0x0000007f02020836 */ /* 0x000fca0000000000 */
[----:B------:R-:W-:Y:S01]  /*15d70*/  @P0 SHF.R.S32.HI R3, RZ, 0x1f, R2 ;  /* 0x0000001fff030819 */ /* 0x000fe20000011402 */
[----:B------:R0:W-:Y:S03]  /*15d80*/  STL [R1+0x14], R6 ;  /* 0x0000140601007387 */ /* 0x0001e60000100800 */
[----:B------:R-:W-:Y:S01]  /*15d90*/  @P0 LEA.HI R3, R3, R2, RZ, 0x7 ;  /* 0x0000000203030211 */ /* 0x000fe200078f38ff */
[----:B------:R-:W-:-:S03]  /*15da0*/  IMAD.MOV.U32 R5, RZ, RZ, R4 ;  /* 0x000000ffff057224 */ /* 0x000fc600078e0004 */
[----:B------:R-:W-:-:S04]  /*15db0*/  @P0 SHF.R.S32.HI R5, RZ, 0x7, R3 ;  /* 0x00000007ff050819 */ /* 0x000fc80000011403 */
        /* <DEDUP_REMOVED lines=17> */
.L_x_10128:
[----:B-1----:R-:W-:Y:S02]  /*15ed0*/  ISETP.NE.AND P0, PT, R14, RZ, PT ;  /* 0x000000ff0e00720c */ /* 0x002fe40003f05270 */
[----:B------:R-:W-:-:S11]  /*15ee0*/  PLOP3.LUT P6, PT, PT, PT, PT, 0x8, 0x0 ;  /* 0x000000000000781c */ /* 0x000fd60003fce170 */
[----:B------:R-:W-:Y:S05]  /*15ef0*/  @P0 BRA `(.L_x_9977) ;  /* 0x00000000000c0947 */ /* 0x000fea0003800000 */
[----:B------:R-:W-:-:S03]  /*15f00*/  UMOV UR4, 0xffffffff ;  /* 0xffffffff00047882 */ /* 0x000fc60000000000 */
[----:B------:R-:W-:Y:S05]  /*15f10*/  BRA.DIV UR4, `(.L_x_9978) ;  /* 0x0000005a04607947 */ /* 0x000fea000b800000 */
[----:B------:R-:W-:-:S13]  /*15f20*/  ELECT P6, URZ, PT ;  /* 0x00000000003f782f */ /* 0x000fda00038c0000 */
.L_x_9977:
        /* <DEDUP_REMOVED lines=12> */
.L_x_10131:
[----:B------:R-:W-:Y:S05]  /*15ff0*/  BSYNC B1 ;  /* 0x0000000000017941 */ /* 0x000fea0003800000 */
.L_x_9979:
        /* <DEDUP_REMOVED lines=10> */
.L_x_10132:
[----:B------:R-:W-:Y:S05]  /*160a0*/  BSYNC B2 ;  /* 0x0000000000027941 */ /* 0x000fea0003800000 */
.L_x_9983:
        /* <DEDUP_REMOVED lines=9> */
.L_x_9986:
[----:B------:R-:W-:Y:S05]  /*16140*/  BSYNC B2 ;  /* 0x0000000000027941 */ /* 0x000fea0003800000 */
.L_x_9985:
        /* <DEDUP_REMOVED lines=12> */
.L_x_9987:
        /* <DEDUP_REMOVED lines=16> */
.L_x_9988:
        /* <DEDUP_REMOVED lines=16> */
.L_x_9989:
        /* <DEDUP_REMOVED lines=13> */
.L_x_10133:
[----:B------:R-:W-:Y:S05]  /*164e0*/  BSYNC B2 ;  /* 0x0000000000027941 */ /* 0x000fea0003800000 */
.L_x_9990:
[----:B------:R-:W-:Y:S01]  /*164f0*/  BSSY B2, `(.L_x_9992) ;  /* 0x000000b000027945 */ /* 0x000fe20003800000 */
[----:B------:R-:W-:Y:S02]  /*16500*/  IMAD.MOV.U32 R10, RZ, RZ, 0x0 ;  /* 0x00000000ff0a7424 */ /* 0x000fe400078e00ff */
[----:B01----:R-:W-:Y:S01]  /*16510*/  IMAD.MOV.U32 R11, RZ, RZ, 0x12f00000 ;  /* 0x12f00000ff0b7424 */ /* 0x003fe200078e00ff */
        /* <DEDUP_REMOVED lines=8> */
.L_x_9993:
[----:B------:R-:W-:Y:S05]  /*165a0*/  BSYNC B2 ;  /* 0x0000000000027941 */ /* 0x000fea0003800000 */
.L_x_9992:
        /* <DEDUP_REMOVED lines=8> */
.L_x_9994:
        /* <DEDUP_REMOVED lines=15> */
.L_x_9995:
        /* <DEDUP_REMOVED lines=15> */
.L_x_9996:
        /* <DEDUP_REMOVED lines=10> */
.L_x_9982:
[----:B------:R-:W-:Y:S05]  /*168b0*/  BSYNC B1 ;  /* 0x0000000000017941 */ /* 0x000fea0003800000 */
.L_x_9981:
        /* <DEDUP_REMOVED lines=9> */
.L_x_10013:
        /* <DEDUP_REMOVED lines=11> */
.L_x_10134:
[----:B------:R-:W-:Y:S05]  /*16a00*/  BSYNC B2 ;  /* 0x0000000000027941 */ /* 0x000fea0003800000 */
.L_x_9999:
        /* <DEDUP_REMOVED lines=9> */
.L_x_10002:
[----:B------:R-:W-:Y:S05]  /*16aa0*/  BSYNC B2 ;  /* 0x0000000000027941 */ /* 0x000fea0003800000 */
.L_x_10001:
        /* <DEDUP_REMOVED lines=11> */
.L_x_10003:
        /* <DEDUP_REMOVED lines=16> */
.L_x_10004:
        /* <DEDUP_REMOVED lines=16> */
.L_x_10005:
        /* <DEDUP_REMOVED lines=13> */
.L_x_10135:
[----:B------:R-:W-:Y:S05]  /*16e30*/  BSYNC B2 ;  /* 0x0000000000027941 */ /* 0x000fea0003800000 */
.L_x_10006:
        /* <DEDUP_REMOVED lines=11> */
.L_x_10009:
[----:B------:R-:W-:Y:S05]  /*16ef0*/  BSYNC B2 ;  /* 0x0000000000027941 */ /* 0x000fea0003800000 */
.L_x_10008:
        /* <DEDUP_REMOVED lines=8> */
.L_x_10010:
        /* <DEDUP_REMOVED lines=15> */
.L_x_10011:
        /* <DEDUP_REMOVED lines=15> */
.L_x_10012:
        /* <DEDUP_REMOVED lines=10> */
.L_x_9998:
[----:B------:R-:W-:Y:S05]  /*17200*/  BSYNC B1 ;  /* 0x0000000000017941 */ /* 0x000fea0003800000 */
.L_x_9997:
        /* <DEDUP_REMOVED lines=8> */
.L_x_9975:
[----:B------:R-:W-:Y:S05]  /*17290*/  BSYNC B0 ;  /* 0x0000000000007941 */ /* 0x000fea0003800000 */
.L_x_9974:
        /* <DEDUP_REMOVED lines=23> */
.L_x_10015:
        /* <DEDUP_REMOVED lines=22> */
.L_x_10017:
        /* <DEDUP_REMOVED lines=19> */
.L_x_10018:
        /* <DEDUP_REMOVED lines=19> */
.L_x_10019:
        /* <DEDUP_REMOVED lines=19> */
.L_x_10020:
[----:B------:R-:W2:Y:S01]  /*17900*/  LDL.LU R2, [R1+0xc] ;  /* 0x00000c0001027983 */ /* 0x000ea20000300800 */
[----:B------:R-:W-:-:S03]  /*17910*/  ULDC.64 UR4, c[0x0][0x9f8] ;  /* 0x00027e0000047ab9 */ /* 0x000fc60000000a00 */
[----:B------:R-:W3:Y:S04]  /*17920*/  LDL.LU R20, [R1+0x10] ;  /* 0x0000100001147983 */ /* 0x000ee80000300800 */
[----:B------:R-:W0:Y:S04]  /*17930*/  LDL.LU R0, [R1+0x28] ;  /* 0x0000280001007983 */ /* 0x000e280000300800 */
[----:B------:R-:W4:Y:S01]  /*17940*/  LDL.LU R21, [R1+0x8] ;  /* 0x0000080001157983 */ /* 0x000f220000300800 */
        /* <DEDUP_REMOVED lines=19> */
[----:B------:R-:W0:Y:S08]  /*17a80*/  @P0 LDC R5, c[0x0][0x42c] ;  /* 0x00010b00ff050b82 */ /* 0x000e300000000800 */
[----:B-1----:R-:W1:Y:S01]  /*17a90*/  @P0 LDC R2, c[0x0][0x430] ;  /* 0x00010c00ff020b82 */ /* 0x002e620000000800 */
[----:B0-----:R-:W-:-:S05]  /*17aa0*/  @P0 IMAD.HI.U32 R3, R18, R5, RZ ;  /* 0x0000000512030227 */ /* 0x001fca00078e00ff */
[----:B-1----:R-:W-:Y:S02]  /*17ab0*/  @P0 SHF.R.U32.HI R0, RZ, R2, R3 ;  /* 0x00000002ff000219 */ /* 0x002fe40000011603 */
[----:B------:R-:W-:-:S04]  /*17ac0*/  ISETP.NE.U32.AND P0, PT, RZ, UR4, PT ;  /* 0x00000004ff007c0c */ /* 0x000fc8000bf05070 */
[----:B------:R-:W-:-:S04]  /*17ad0*/  ISETP.NE.AND.EX P2, PT, RZ, UR5, PT, P0 ;  /* 0x00000005ff007c0c */ /* 0x000fc8000bf45300 */
[----:B------:R-:W-:-:S09]  /*17ae0*/  SEL R7, R21, RZ, !P2 ;  /* 0x000000ff15077207 */ /* 0x000fd20005000000 */
.L_x_10021:
        /* <DEDUP_REMOVED lines=13> */
.L_x_10022:
        /* <DEDUP_REMOVED lines=12> */
.L_x_10023:
        /* <DEDUP_REMOVED lines=21> */
.L_x_10138:
[----:B-1----:R-:W-:Y:S02]  /*17dd0*/  ISETP.NE.AND P0, PT, R14, RZ, PT ;  /* 0x000000ff0e00720c */ /* 0x002fe40003f05270 */
[----:B------:R-:W-:-:S11]  /*17de0*/  PLOP3.LUT P6, PT, PT, PT, PT, 0x8, 0x0 ;  /* 0x000000000000781c */ /* 0x000fd60003fce170 */
[----:B------:R-:W-:Y:S05]  /*17df0*/  @P0 BRA `(.L_x_10025) ;  /* 0x00000008001c0947 */ /* 0x000fea0003800000 */
[----:B------:R-:W-:-:S03]  /*17e00*/  UMOV UR4, 0xffffffff ;  /* 0xffffffff00047882 */ /* 0x000fc60000000000 */
[----:B------:R-:W-:Y:S05]  /*17e10*/  BRA.DIV UR4, `(.L_x_10026) ;  /* 0x0000003e04587947 */ /* 0x000fea000b800000 */
[----:B------:R-:W-:-:S13]  /*17e20*/  ELECT P6, URZ, PT ;  /* 0x00000000003f782f */ /* 0x000fda00038c0000 */
.L_x_10141:
[----:B------:R-:W-:Y:S05]  /*17e30*/  @!P6 BRA `(.L_x_10027) ;  /* 0x000000040080e947 */ /* 0x000fea0003800000 */
[----:B0-----:R-:W2:Y:S01]  /*17e40*/  LDL R3, [R1+0x14] ;  /* 0x0000140001037983 */ /* 0x001ea20000100800 */
[----:B------:R-:W-:-:S04]  /*17e50*/  ISETP.NE.U32.AND P0, PT, R4, RZ, PT ;  /* 0x000000ff0400720c */ /* 0x000fc80003f05070 */
[----:B------:R-:W-:Y:S01]  /*17e60*/  ISETP.NE.AND.EX P0, PT, R5, RZ, PT, P0 ;  /* 0x000000ff0500720c */ /* 0x000fe20003f05300 */
[----:B--2---:R-:W-:-:S12]  /*17e70*/  VIADD R8, R3, 0xffffffff ;  /* 0xffffffff03087836 */ /* 0x004fd80000000000 */
        /* <DEDUP_REMOVED lines=18> */
.L_x_10028:
[----:B0-----:R-:W-:Y:S01]  /*17fa0*/  IMAD R5, R22, 0x8, R28 ;  /* 0x0000000816057824 */ /* 0x001fe200078e021c */
[----:B------:R-:W-:Y:S01]  /*17fb0*/  SHF.L.U32 R4, R25, 0x1f, RZ ;  /* 0x0000001f19047819 */ /* 0x000fe200000006ff */
[----:B------:R-:W0:Y:S03]  /*17fc0*/  S2R R3, SR_TID.X ;  /* 0x0000000000037919 */ /* 0x000e260000002100 */
[----:B------:R-:W1:Y:S01]  /*17fd0*/  SYNCS.PHASECHK.TRANS64.TRYWAIT P2, [R5+URZ+0x19c80], R4 ;  /* 0x019c8004050075a7 */ /* 0x000e62000804017f */
[----:B0-----:R-:W-:-:S04]  /*17fe0*/  LOP3.LUT R3, R3, 0x7f, RZ, 0xc0, !PT ;  /* 0x0000007f03037812 */ /* 0x001fc800078ec0ff */
[----:B------:R-:W-:Y:S01]  /*17ff0*/  ISETP.NE.AND P0, PT, R3, RZ, PT ;  /* 0x000000ff0300720c */ /* 0x000fe20003f05270 */
[----:B-1----:R-:W-:-:S12]  /*18000*/  @!P2 BRA `(.L_x_10029) ;  /* 0x0000003800fca947 */ /* 0x002fd80003800000 */
.L_x_10142:
        /* <DEDUP_REMOVED lines=8> */
.L_x_10030:
        /* <DEDUP_REMOVED lines=27> */
.L_x_10143:
        /* <DEDUP_REMOVED lines=8> */
.L_x_10032:
        /* <DEDUP_REMOVED lines=24> */
.L_x_10027:
        /* <DEDUP_REMOVED lines=35> */
.L_x_10025:
        /* <DEDUP_REMOVED lines=10> */
.L_x_10144:
[----:B------:R-:W-:Y:S05]  /*18710*/  BSYNC B0 ;  /* 0x0000000000007941 */ /* 0x000fea0003800000 */
.L_x_10033:
[----:B------:R-:W2:Y:S02]  /*18720*/  LDL R4, [R1+0x14] ;  /* 0x0000140001047983 */ /* 0x000ea40000100800 */
[----:B--2---:R-:W-:-:S13]  /*18730*/  ISETP.GE.AND P0, PT, R4, 0x2, PT ;  /* 0x000000020400780c */ /* 0x004fda0003f06270 */
[----:B------:R-:W-:Y:S05]  /*18740*/  @!P0 BRA `(.L_x_10035) ;  /* 0x00000010002c8947 */ /* 0x000fea0003800000 */
[----:B------:R-:W-:Y:S02]  /*18750*/  VIADD R12, R4, 0xfffffffe ;  /* 0xfffffffe040c7836 */ /* 0x000fe40000000000 */
[----:B------:R-:W-:Y:S02]  /*18760*/  IMAD.MOV.U32 R6, RZ, RZ, R22 ;  /* 0x000000ffff067224 */ /* 0x000fe400078e0016 */
[----:B------:R-:W-:-:S07]  /*18770*/  IMAD.MOV.U32 R7, RZ, RZ, R25 ;  /* 0x000000ffff077224 */ /* 0x000fce00078e0019 */
.L_x_10059:
        /* <DEDUP_REMOVED lines=30> */
.L_x_10038:
        /* <DEDUP_REMOVED lines=8> */
.L_x_10145:
[----:B------:R-:W-:Y:S05]  /*189e0*/  BSYNC B1 ;  /* 0x0000000000017941 */ /* 0x000fea0003800000 */
.L_x_10039:
        /* <DEDUP_REMOVED lines=9> */
.L_x_10042:
[----:B------:R-:W-:Y:S05]  /*18a80*/  BSYNC B1 ;  /* 0x0000000000017941 */ /* 0x000fea0003800000 */
.L_x_10041:
        /* <DEDUP_REMOVED lines=11> */
.L_x_10043:
        /* <DEDUP_REMOVED lines=16> */
.L_x_10044:
        /* <DEDUP_REMOVED lines=16> */
.L_x_10045:
        /* <DEDUP_REMOVED lines=13> */
.L_x_10146:
[----:B------:R-:W-:Y:S05]  /*18e10*/  BSYNC B1 ;  /* 0x0000000000017941 */ /* 0x000fea0003800000 */
.L_x_10046:
        /* <DEDUP_REMOVED lines=11> */
.L_x_10049:
[----:B------:R-:W-:Y:S05]  /*18ed0*/  BSYNC B1 ;  /* 0x0000000000017941 */ /* 0x000fea0003800000 */
.L_x_10048:
        /* <DEDUP_REMOVED lines=8> */
.L_x_10050:
        /* <DEDUP_REMOVED lines=15> */
.L_x_10051:
        /* <DEDUP_REMOVED lines=15> */
.L_x_10052:
        /* <DEDUP_REMOVED lines=10> */
.L_x_10037:
[----:B------:R-:W-:Y:S05]  /*191e0*/  BSYNC B0 ;  /* 0x0000000000007941 */ /* 0x000fea0003800000 */
.L_x_10036:
[----:B------:R-:W2:Y:S02]  /*191f0*/  LDL R4, [R1+0x30] ;  /* 0x0000300001047983 */ /* 0x000ea40000100800 */
[----:B--2---:R-:W-:-:S13]  /*19200*/  ISETP.NE.AND P0, PT, R4, 0x3, PT ;  /* 0x000000030400780c */ /* 0x004fda0003f05270 */
[----:B------:R-:W-:Y:S05]  /*19210*/  @!P0 BRA `(.L_x_10053) ;  /* 0x0000000000048947 */ /* 0x000fea0003800000 */
[----:B------:R-:W-:Y:S01]  /*19220*/  BPT.TRAP 0x1 ;  /* 0x000000040000795c */ /* 0x000fe20000300000 */
.L_x_10053:
        /* <DEDUP_REMOVED lines=8> */
.L_x_10147:
[----:B------:R-:W-:Y:S05]  /*192b0*/  BSYNC B0 ;  /* 0x0000000000007941 */ /* 0x000fea0003800000 */
.L_x_10054:
[----:B------:R-:W-:Y:S05]  /*192c0*/  @!P0 BRA `(.L_x_10056) ;  /* 0x0000000000048947 */ /* 0x000fea0003800000 */
[----:B------:R-:W-:Y:S01]  /*192d0*/  BPT.TRAP 0x1 ;  /* 0x000000040000795c */ /* 0x000fe20000300000 */
.L_x_10056:
[----:B------:R-:W-:Y:S01]  /*192e0*/  SHF.L.U32 R4, R7, 0x1f, RZ ;  /* 0x0000001f07047819 */ /* 0x000fe200000006ff */
[----:B0-----:R-:W-:-:S03]  /*192f0*/  IMAD R3, R6, 0x3000, RZ ;  /* 0x0000300006037824 */ /* 0x001fc600078e02ff */
[----:B------:R-:W0:Y:S02]  /*19300*/  SYNCS.PHASECHK.TRANS64.TRYWAIT P2, [R13+URZ+0x19c60], R4 ;  /* 0x019c60040d0075a7 */ /* 0x000e24000804017f */
[----:B0-----:R-:W-:Y:S05]  /*19310*/  @!P2 BRA `(.L_x_10057) ;  /* 0x0000002800b0a947 */ /* 0x001fea0003800000 */
.L_x_10148:
[----:B------:R-:W2:Y:S01]  /*19320*/  LDL R18, [R1] ;  /* 0x0000000001127983 */ /* 0x000ea20000100800 */
        /* <DEDUP_REMOVED lines=67> */
.L_x_10058:
        /* <DEDUP_REMOVED lines=10> */
.L_x_10035:
        /* <DEDUP_REMOVED lines=16> */
.L_x_10061:
[----:B------:R-:W-:Y:S05]  /*19900*/  BSYNC B0 ;  /* 0x0000000000007941 */ /* 0x000fea0003800000 */
.L_x_10060:
[----:B------:R-:W-:Y:S05]  /*19910*/  @!P2 BRA `(.L_x_10062) ;  /* 0x000000000004a947 */ /* 0x000fea0003800000 */
[----:B------:R-:W-:Y:S01]  /*19920*/  BPT.TRAP 0x1 ;  /* 0x000000040000795c */ /* 0x000fe20000300000 */
.L_x_10062:
        /* <DEDUP_REMOVED lines=8> */
.L_x_10149:
[----:B------:R-:W-:Y:S05]  /*199b0*/  BSYNC B0 ;  /* 0x0000000000007941 */ /* 0x000fea0003800000 */
.L_x_10063:
[----:B------:R-:W-:Y:S05]  /*199c0*/  @!P2 BRA `(.L_x_10065) ;  /* 0x000000000004a947 */ /* 0x000fea0003800000 */
[----:B------:R-:W-:Y:S01]  /*199d0*/  BPT.TRAP 0x1 ;  /* 0x000000040000795c */ /* 0x000fe20000300000 */
.L_x_10065:
[----:B0-----:R-:W-:-:S04]  /*199e0*/  SHF.L.U32 R3, R25, 0x1f, RZ ;  /* 0x0000001f19037819 */ /* 0x001fc800000006ff */
[----:B------:R-:W0:Y:S02]  /*199f0*/  SYNCS.PHASECHK.TRANS64.TRYWAIT P0, [R0+URZ+0x19c60], R3 ;  /* 0x019c6003000075a7 */ /* 0x000e24000800017f */
[----:B0-----:R-:W-:Y:S05]  /*19a00*/  @!P0 BRA `(.L_x_10066) ;  /* 0x00000024001c8947 */ /* 0x001fea0003800000 */
.L_x_10150:
[----:B------:R-:W2:Y:S01]  /*19a10*/  LDL R18, [R1] ;  /* 0x0000000001127983 */ /* 0x000ea20000100800 */
        /* <DEDUP_REMOVED lines=68> */
.L_x_10067:
        /* <DEDUP_REMOVED lines=10> */
.L_x_10016:
[----:B------:R-:W-:Y:S05]  /*19f00*/  BSYNC B6 ;  /* 0x0000000000067941 */ /* 0x000fea0003800000 */
.L_x_10014:
[----:B------:R-:W2:Y:S02]  /*19f10*/  LDL R0, [R1+0x3c] ;  /* 0x00003c0001007983 */ /* 0x000ea40000100800 */
[----:B--2---:R-:W-:-:S13]  /*19f20*/  ISETP.NE.AND P0, PT, R0, RZ, PT ;  /* 0x000000ff0000720c */ /* 0x004fda0003f05270 */
        /* <DEDUP_REMOVED lines=9> */
.L_x_10068:
        /* <DEDUP_REMOVED lines=36> */
.L_x_10160:
[----:B------:R-:W-:Y:S02]  /*1a200*/  ULDC UR4, c[0x0][0xc10] ;  /* 0x0003040000047ab9 */ /* 0x000fe40000000800 */
[----:B------:R-:W-:-:S04]  /*1a210*/  IMAD.U32 R4, RZ, RZ, UR4 ;  /* 0x00000004ff047e24 */ /* 0x000fc8000f8e00ff */
[----:B-1----:R-:W-:-:S04]  /*1a220*/  IMAD R5, R14, R4, RZ ;  /* 0x000000040e057224 */ /* 0x002fc800078e02ff */
[----:B------:R-:W-:-:S05]  /*1a230*/  IMAD.IADD R16, R16, 0x1, R5 ;  /* 0x0000000110107824 */ /* 0x000fca00078e0205 */
[----:B------:R-:W-:-:S13]  /*1a240*/  ISETP.GT.AND P6, PT, R16, R0, PT ;  /* 0x000000001000720c */ /* 0x000fda0003fc4270 */
[----:B------:R-:W-:Y:S05]  /*1a250*/  @P6 BRA `(.L_x_10071) ;  /* 0x00000000009c6947 */ /* 0x000fea0003800000 */
.L_x_10076:
        /* <DEDUP_REMOVED lines=14> */
.L_x_10074:
[----:B------:R-:W-:Y:S05]  /*1a340*/  BSYNC B0 ;  /* 0x0000000000007941 */ /* 0x000fea0003800000 */
.L_x_10073:
        /* <DEDUP_REMOVED lines=18> */
.L_x_10168:
[----:B------:R-:W-:Y:S02]  /*1a470*/  ULDC UR4, c[0x0][0xc10] ;  /* 0x0003040000047ab9 */ /* 0x000fe40000000800 */
[----:B------:R-:W-:-:S04]  /*1a480*/  IMAD.U32 R4, RZ, RZ, UR4 ;  /* 0x00000004ff047e24 */ /* 0x000fc8000f8e00ff */
[----:B-1----:R-:W-:-:S04]  /*1a490*/  IMAD R5, R14, R4, RZ ;  /* 0x000000040e057224 */ /* 0x002fc800078e02ff */
[----:B------:R-:W-:-:S05]  /*1a4a0*/  IMAD.IADD R16, R5, 0x1, R16 ;  /* 0x0000000105107824 */ /* 0x000fca00078e0210 */
[----:B------:R-:W-:-:S13]  /*1a4b0*/  ISETP.GT.AND P6, PT, R16, R0, PT ;  /* 0x000000001000720c */ /* 0x000fda0003fc4270 */
[----:B------:R-:W-:Y:S05]  /*1a4c0*/  @!P6 BRA `(.L_x_10076) ;  /* 0xfffffffc0064e947 */ /* 0x000fea000383ffff */
.L_x_10071:
        /* <DEDUP_REMOVED lines=8> */
.L_x_10172:
[----:B------:R-:W-:Y:S01]  /*1a550*/  ISETP.NE.AND P0, PT, R5, RZ, PT ;  /* 0x000000ff0500720c */ /* 0x000fe20003f05270 */
[----:B------:R-:W-:-:S12]  /*1a560*/  IMAD.MOV.U32 R5, RZ, RZ, RZ ;  /* 0x000000ffff057224 */ /* 0x000fd800078e00ff */
[----:B------:R-:W-:Y:S05]  /*1a570*/  @!P0 BRA `(.L_x_10078) ;  /* 0x0000000000108947 */ /* 0x000fea0003800000 */
[----:B------:R-:W-:Y:S01]  /*1a580*/  UMOV UR4, 0xffffffff ;  /* 0xffffffff00047882 */ /* 0x000fe20000000000 */
[----:B------:R-:W-:Y:S02]  /*1a590*/  VIADD R12, R6, 0xffffffff ;  /* 0xffffffff060c7836 */ /* 0x000fe40000000000 */
[----:B------:R-:W-:Y:S05]  /*1a5a0*/  BRA.DIV UR4, `(.L_x_10079) ;  /* 0x0000002204707947 */ /* 0x000fea000b800000 */
[----:B------:R3:W4:Y:S02]  /*1a5b0*/  SHFL.IDX PT, R5, R3, R12, 0x1f ;  /* 0x00001f0c03057589 */ /* 0x00072400000e0000 */
.L_x_10078:
[----:B01-3--:R-:W0:Y:S01]  /*1a5c0*/  LDC.64 R2, c[0x0][0xc68] ;  /* 0x00031a00ff027b82 */ /* 0x00be220000000a00 */
[----:B------:R-:W-:-:S04]  /*1a5d0*/  IMAD.IADD R19, R6, 0x1, R19 ;  /* 0x0000000106137824 */ /* 0x000fc800078e0213 */
[----:B0-----:R-:W-:-:S05]  /*1a5e0*/  IMAD.WIDE R2, R19, 0x4, R2 ;  /* 0x0000000413027825 */ /* 0x001fca00078e0202 */
[----:B------:R0:W2:Y:S01]  /*1a5f0*/  LDG.E R7, desc[UR40][R2.64] ;  /* 0x0000002802077981 */ /* 0x0000a2000c1e1900 */
[----:B----4-:R-:W-:Y:S02]  /*1a600*/  IMAD R16, R5, R4, R16 ;  /* 0x0000000405107224 */ /* 0x010fe400078e0210 */
[----:B0-----:R-:W-:Y:S02]  /*1a610*/  IMAD.MOV.U32 R2, RZ, RZ, RZ ;  /* 0x000000ffff027224 */ /* 0x001fe400078e00ff */
[----:B--2---:R-:W-:-:S05]  /*1a620*/  IMAD R6, R17, R7, RZ ;  /* 0x0000000711067224 */ /* 0x004fca00078e02ff */
        /* <DEDUP_REMOVED lines=59> */
.L_x_10072:
[----:B------:R-:W-:Y:S01]  /*1a9e0*/  UMOV UR4, URZ ;  /* 0x0000003f00047c82 */ /* 0x000fe20008000000 */
[----:B------:R-:W-:Y:S01]  /*1a9f0*/  UMOV UR5, URZ ;  /* 0x0000003f00057c82 */ /* 0x000fe20008000000 */
[----:B------:R-:W-:Y:S01]  /*1aa00*/  ULDC UR6, c[0x0][0xc14] ;  /* 0x0003050000067ab9 */ /* 0x000fe20000000800 */
[----:B------:R-:W-:Y:S02]  /*1aa10*/  IMAD.MOV.U32 R16, RZ, RZ, R0 ;  /* 0x000000ffff107224 */ /* 0x000fe400078e0000 */
[----:B------:R-:W-:Y:S02]  /*1aa20*/  IMAD.U32 R17, RZ, RZ, UR4 ;  /* 0x00000004ff117e24 */ /* 0x000fe4000f8e00ff */
[----:B------:R-:W-:Y:S02]  /*1aa30*/  IMAD.U32 R18, RZ, RZ, UR5 ;  /* 0x00000005ff127e24 */ /* 0x000fe4000f8e00ff */
[----:B------:R-:W-:-:S07]  /*1aa40*/  IMAD.U32 R19, RZ, RZ, UR6 ;  /* 0x00000006ff137e24 */ /* 0x000fce000f8e00ff */
.L_x_10080:
        /* <DEDUP_REMOVED lines=10> */
.L_x_10069:
[----:B------:R-:W-:Y:S02]  /*1aaf0*/  ULDC UR4, c[0x0][0xc14] ;  /* 0x0003050000047ab9 */ /* 0x000fe40000000800 */
[----:B-1----:R-:W-:-:S13]  /*1ab00*/  ISETP.GE.AND P0, PT, R19, UR4, PT ;  /* 0x0000000413007c0c */ /* 0x002fda000bf06270 */
[----:B------:R-:W-:Y:S05]  /*1ab10*/  @!P0 BRA `(.L_x_10081) ;  /* 0xffffffac000c8947 */ /* 0x000fea000383ffff */
[----:B------:R-:W-:Y:S05]  /*1ab20*/  BSYNC B7 ;  /* 0x0000000000077941 */ /* 0x000fea0003800000 */
.L_x_9970:
[----:B--2---:R-:W2:Y:S01]  /*1ab30*/  LDL.LU R0, [R1+0x24] ;  /* 0x0000240001007983 */ /* 0x004ea20000300800 */
[----:B------:R-:W-:Y:S01]  /*1ab40*/  BSSY B0, `(.L_x_10082) ;  /* 0x000000b000007945 */ /* 0x000fe20003800000 */
[----:B------:R-:W1:Y:S01]  /*1ab50*/  S2R R5, SR_CgaCtaId ;  /* 0x0000000000057919 */ /* 0x000e620000008800 */
[----:B--2---:R-:W-:-:S05]  /*1ab60*/  VIADD R0, R0, 0x1 ;  /* 0x0000000100007836 */ /* 0x004fca0000000000 */
[----:B0-----:R-:W-:-:S04]  /*1ab70*/  LEA.HI R2, R0, R0, RZ, 0x1 ;  /* 0x0000000000027211 */ /* 0x001fc800078f08ff */
[----:B------:R-:W-:Y:S02]  /*1ab80*/  LOP3.LUT R3, R2, 0xfffffffe, RZ, 0xc0, !PT ;  /* 0xfffffffe02037812 */ /* 0x000fe400078ec0ff */
[----:B------:R-:W-:-:S03]  /*1ab90*/  MOV R2, 0x400 ;  /* 0x0000040000027802 */ /* 0x000fc60000000f00 */
[----:B------:R-:W-:Y:S01]  /*1aba0*/  IMAD.IADD R0, R0, 0x1, -R3 ;  /* 0x0000000100007824 */ /* 0x000fe200078e0a03 */
[----:B-1----:R-:W-:-:S04]  /*1abb0*/  LEA R7, R5, R2, 0x18 ;  /* 0x0000000205077211 */ /* 0x002fc800078ec0ff */
[----:B------:R-:W-:-:S04]  /*1abc0*/  SHF.L.U32 R0, R0, 0x1f, RZ ;  /* 0x0000001f00007819 */ /* 0x000fc800000006ff */
[----:B------:R-:W0:Y:S02]  /*1abd0*/  SYNCS.PHASECHK.TRANS64.TRYWAIT P0, [R7+URZ+0x19c20], R0 ;  /* 0x019c2000070075a7 */ /* 0x000e24000800017f */
[----:B0-----:R-:W-:Y:S05]  /*1abe0*/  @!P0 BRA `(.L_x_10083) ;  /* 0x0000001c00088947 */ /* 0x001fea0003800000 */
.L_x_10175:
[----:B------:R-:W-:Y:S05]  /*1abf0*/  BSYNC B0 ;  /* 0x0000000000007941 */ /* 0x000fea0003800000 */
.L_x_10082:
[----:B------:R-:W-:-:S03]  /*1ac00*/  UMOV UR4, 0xffffffff ;  /* 0xffffffff00047882 */ /* 0x000fc60000000000 */
[----:B------:R-:W-:Y:S05]  /*1ac10*/  BRA.DIV UR4, `(.L_x_10084) ;  /* 0x0000001e04107947 */ /* 0x000fea000b800000 */
[----:B0-----:R-:W0:Y:S02]  /*1ac20*/  S2R R0, SR_TID.X ;  /* 0x0000000000007919 */ /* 0x001e240000002100 */
[----:B0-----:R-:W-:-:S04]  /*1ac30*/  SHF.R.U32.HI R0, RZ, 0x5, R0 ;  /* 0x00000005ff007819 */ /* 0x001fc80000011600 */
[----:B------:R-:W-:-:S05]  /*1ac40*/  LOP3.LUT R0, R0, 0x3, RZ, 0xc0, !PT ;  /* 0x0000000300007812 */ /* 0x000fca00078ec0ff */
[----:B------:R0:W1:Y:S02]  /*1ac50*/  SHFL.IDX PT, R14, R0, RZ, 0x1f ;  /* 0x00001fff000e7589 */ /* 0x00006400000e0000 */
.L_x_10178:
[----:B-1----:R-:W-:-:S13]  /*1ac60*/  ISETP.NE.AND P0, PT, R14, RZ, PT ;  /* 0x000000ff0e00720c */ /* 0x002fda0003f05270 */
[----:B------:R-:W-:Y:S05]  /*1ac70*/  @P0 BRA `(.L_x_9825) ;  /* 0x0000000000a40947 */ /* 0x000fea0003800000 */
[----:B------:R-:W-:-:S03]  /*1ac80*/  UMOV UR4, 0xffffffff ;  /* 0xffffffff00047882 */ /* 0x000fc60000000000 */
[----:B------:R-:W-:Y:S05]  /*1ac90*/  BRA.DIV UR4, `(.L_x_10085) ;  /* 0x0000001e04247947 */ /* 0x000fea000b800000 */
[----:B------:R-:W-:-:S13]  /*1aca0*/  ELECT P6, URZ, PT ;  /* 0x00000000003f782f */ /* 0x000fda00038c0000 */
.L_x_10181:
[----:B------:R-:W-:Y:S05]  /*1acb0*/  @!P6 BRA `(.L_x_9825) ;  /* 0x000000000094e947 */ /* 0x000fea0003800000 */
[----:B0-----:R-:W2:Y:S02]  /*1acc0*/  LDL.LU R0, [R1+0x20] ;  /* 0x0000200001007983 */ /* 0x001ea40000300800 */
[----:B--2---:R-:W-:-:S04]  /*1acd0*/  LOP3.LUT R0, R0, 0x2, RZ, 0xfc, !PT ;  /* 0x0000000200007812 */ /* 0x004fc800078efcff */
[----:B------:R-:W-:-:S13]  /*1ace0*/  ISETP.NE.AND P0, PT, R0, 0x3, PT ;  /* 0x000000030000780c */ /* 0x000fda0003f05270 */
[----:B------:R-:W-:Y:S05]  /*1acf0*/  @!P0 BRA `(.L_x_10086) ;  /* 0x0000000000048947 */ /* 0x000fea0003800000 */
[----:B------:R-:W-:Y:S01]  /*1ad00*/  BPT.TRAP 0x1 ;  /* 0x000000040000795c */ /* 0x000fe20000300000 */
.L_x_10086:
        /* <DEDUP_REMOVED lines=12> */
.L_x_10182:
[----:B------:R-:W1:Y:S02]  /*1add0*/  SYNCS.PHASECHK.TRANS64.TRYWAIT P1, [R3+URZ], R0 ;  /* 0x00000000030075a7 */ /* 0x000e64000802017f */
[----:B-1----:R-:W-:Y:S05]  /*1ade0*/  @!P1 BRA `(.L_x_10088) ;  /* 0x0000001c00049947 */ /* 0x002fea0003800000 */
.L_x_10183:
[----:B------:R-:W-:Y:S05]  /*1adf0*/  @!P0 BRA `(.L_x_10089) ;  /* 0x0000000000048947 */ /* 0x000fea0003800000 */
[----:B------:R-:W-:Y:S01]  /*1ae00*/  BPT.TRAP 0x1 ;  /* 0x000000040000795c */ /* 0x000fe20000300000 */
.L_x_10089:
[----:B-1----:R-:W-:-:S04]  /*1ae10*/  IMAD R3, R22, 0x8, R7 ;  /* 0x0000000816037824 */ /* 0x002fc800078e0207 */
[----:B------:R-:W1:Y:S02]  /*1ae20*/  SYNCS.PHASECHK.TRANS64.TRYWAIT P1, [R3+URZ+0x19c60], R4 ;  /* 0x019c6004030075a7 */ /* 0x000e64000802017f */
[----:B-1----:R-:W-:Y:S05]  /*1ae30*/  @!P1 BRA `(.L_x_10090) ;  /* 0x0000001c00049947 */ /* 0x002fea0003800000 */
.L_x_10184:
[----:B------:R-:W-:Y:S05]  /*1ae40*/  @!P0 BRA `(.L_x_10091) ;  /* 0x0000000000048947 */ /* 0x000fea0003800000 */
[----:B------:R-:W-:Y:S01]  /*1ae50*/  BPT.TRAP 0x1 ;  /* 0x000000040000795c */ /* 0x000fe20000300000 */
.L_x_10091:
[----:B0-----:R-:W-:-:S04]  /*1ae60*/  IMAD R5, R6, 0x8, R7 ;  /* 0x0000000806057824 */ /* 0x001fc800078e0207 */
[----:B------:R-:W0:Y:S02]  /*1ae70*/  SYNCS.PHASECHK.TRANS64.TRYWAIT P1, [R5+URZ+0x19c60], R0 ;  /* 0x019c6000050075a7 */ /* 0x000e24000802017f */
[----:B0-----:R-:W-:Y:S05]  /*1ae80*/  @!P1 BRA `(.L_x_10092) ;  /* 0x0000001c00049947 */ /* 0x001fea0003800000 */
.L_x_10185:
[----:B------:R-:W-:Y:S05]  /*1ae90*/  @!P0 BRA `(.L_x_10093) ;  /* 0x0000000000048947 */ /* 0x000fea0003800000 */
[----:B------:R-:W-:Y:S01]  /*1aea0*/  BPT.TRAP 0x1 ;  /* 0x000000040000795c */ /* 0x000fe20000300000 */
.L_x_10093:
[----:B------:R-:W2:Y:S02]  /*1aeb0*/  SYNCS.PHASECHK.TRANS64.TRYWAIT P0, [R3+URZ+0x19c80], R4 ;  /* 0x019c8004030075a7 */ /* 0x000ea4000800017f */
[----:B--2---:R-:W-:Y:S05]  /*1aec0*/  @!P0 BRA `(.L_x_10094) ;  /* 0x0000001c00088947 */ /* 0x004fea0003800000 */
.L_x_10095:
[----:B---3--:R3:W4:Y:S02]  /*1aed0*/  SYNCS.PHASECHK.TRANS64.TRYWAIT P0, [R5+URZ+0x19c80], R0 ;  /* 0x019c8000050075a7 */ /* 0x008724000800017f */
[----:B----4-:R-:W-:Y:S05]  /*1aee0*/  @!P0 NANOSLEEP.SYNCS 0x989680 ;  /* 0x009896800000895d */ /* 0x010fea0003900000 */
[----:B------:R-:W4:Y:S02]  /*1aef0*/  @!P0 SYNCS.PHASECHK.TRANS64 P0, [R5+URZ+0x19c80], R0 ;  /* 0x019c8000050085a7 */ /* 0x000f24000800007f */
[----:B----4-:R-:W-:Y:S05]  /*1af00*/  @!P0 BRA `(.L_x_10095) ;  /* 0xfffffffc00f08947 */ /* 0x010fea000383ffff */
.L_x_9825:
[----:B------:R-:W-:Y:S05]  /*1af10*/  BSYNC B8 ;  /* 0x0000000000087941 */ /* 0x000fea0003800000 */
.L_x_9822:
[----:B------:R-:W-:Y:S05]  /*1af20*/  EXIT ;  /* 0x000000000000794d */ /* 0x000fea0003800000 */
.L_x_9841:
[----:B0-----:R0:W1:Y:S02]  /*1af30*/  SYNCS.PHASECHK.TRANS64.TRYWAIT P5, [R85+URZ+0x19c90], R88 ;  /* 0x019c9058550075a7 */ /* 0x00106400080a017f */
[----:B-1----:R-:W-:Y:S05]  /*1af40*/  @!P5 NANOSLEEP.SYNCS 0x989680 ;  /* 0x009896800000d95d */ /* 0x002fea0003900000 */
[----:B------:R-:W1:Y:S02]  /*1af50*/  @!P5 SYNCS.PHASECHK.TRANS64 P5, [R85+URZ+0x19c90], R88 ;  /* 0x019c90585500d5a7 */ /* 0x000e6400080a007f */
[----:B-1----:R-:W-:Y:S05]  /*1af60*/  @!P5 BRA `(.L_x_9841) ;  /* 0xfffffffc00f0d947 */ /* 0x002fea000383ffff */
[----:B------:R-:W-:Y:S05]  /*1af70*/  BRA `(.L_x_10096) ;  /* 0xfffffe7800447947 */ /* 0x000fea000383ffff */
.L_x_9857:
[----:B-1----:R1:W2:Y:S02]  /*1af80*/  SYNCS.PHASECHK.TRANS64.TRYWAIT P5, [R85+URZ+0x19c90], R88 ;  /* 0x019c9058550075a7 */ /* 0x0022a400080a017f */
[----:B--2---:R-:W-:Y:S05]  /*1af90*/  @!P5 NANOSLEEP.SYNCS 0x989680 ;  /* 0x009896800000d95d */ /* 0x004fea0003900000 */
[----:B------:R-:W2:Y:S02]  /*1afa0*/  @!P5 SYNCS.PHASECHK.TRANS64 P5, [R85+URZ+0x19c90], R88 ;  /* 0x019c90585500d5a7 */ /* 0x000ea400080a007f */
[----:B--2---:R-:W-:Y:S05]  /*1afb0*/  @!P5 BRA `(.L_x_9857) ;  /* 0xfffffffc00f0d947 */ /* 0x004fea000383ffff */
[----:B------:R-:W-:Y:S05]  /*1afc0*/  BRA `(.L_x_10097) ;  /* 0xfffffe9000ac7947 */ /* 0x000fea000383ffff */
.L_x_9866:
[----:B0-----:R0:W1:Y:S02]  /*1afd0*/  SYNCS.PHASECHK.TRANS64.TRYWAIT P5, [R85+URZ+0x19c90], R88 ;  /* 0x019c9058550075a7 */ /* 0x00106400080a017f */
[----:B-1----:R-:W-:Y:S05]  /*1afe0*/  @!P5 NANOSLEEP.SYNCS 0x989680 ;  /* 0x009896800000d95d */ /* 0x002fea0003900000 */
[----:B------:R-:W1:Y:S02]  /*1aff0*/  @!P5 SYNCS.PHASECHK.TRANS64 P5, [R85+URZ+0x19c90], R88 ;  /* 0x019c90585500d5a7 */ /* 0x000e6400080a007f */
[----:B-1----:R-:W-:Y:S05]  /*1b000*/  @!P5 BRA `(.L_x_9866) ;  /* 0xfffffffc00f0d947 */ /* 0x002fea000383ffff */
[----:B------:R-:W-:Y:S05]  /*1b010*/  BRA `(.L_x_10098) ;  /* 0xfffffeb000e07947 */ /* 0x000fea000383ffff */
.L_x_9870:
[----:B--2---:R2:W3:Y:S02]  /*1b020*/  SYNCS.PHASECHK.TRANS64.TRYWAIT P5, [R85+URZ+0x19cb0], R88 ;  /* 0x019cb058550075a7 */ /* 0x0044e400080a017f */
[----:B---3--:R-:W-:Y:S05]  /*1b030*/  @!P5 NANOSLEEP.SYNCS 0x989680 ;  /* 0x009896800000d95d */ /* 0x008fea0003900000 */
[----:B------:R-:W3:Y:S02]  /*1b040*/  @!P5 SYNCS.PHASECHK.TRANS64 P5, [R85+URZ+0x19cb0], R88 ;  /* 0x019cb0585500d5a7 */ /* 0x000ee400080a007f */
[----:B---3--:R-:W-:Y:S05]  /*1b050*/  @!P5 BRA `(.L_x_9870) ;  /* 0xfffffffc00f0d947 */ /* 0x008fea000383ffff */
[----:B------:R-:W-:Y:S05]  /*1b060*/  BRA `(.L_x_10099) ;  /* 0xfffffeb400507947 */ /* 0x000fea000383ffff */
.L_x_9890:
[----:B------:R-:W-:Y:S01]  /*1b070*/  BSSY B1, `(.L_x_10100) ;  /* 0x0000007000017945 */ /* 0x000fe20003800000 */
[----:B------:R-:W-:Y:S02]  /*1b080*/  IMAD.MOV.U32 R12, RZ, RZ, RZ ;  /* 0x000000ffff0c7224 */ /* 0x000fe400078e00ff */
[----:B------:R-:W-:Y:S02]  /*1b090*/  IMAD.MOV.U32 R11, RZ, RZ, 0x1e1f ;  /* 0x00001e1fff0b7424 */ /* 0x000fe400078e00ff */
[----:B------:R-:W-:-:S07]  /*1b0a0*/  IMAD.MOV.U32 R15, RZ, RZ, -0x1 ;  /* 0xffffffffff0f7424 */ /* 0x000fce00078e00ff */
[----:B-----5:R-:W-:Y:S05]  /*1b0b0*/  WARPSYNC.COLLECTIVE R15, `(.L_x_10101) ;  /* 0x000000000f087348 */ /* 0x020fea0003c00000 */
[----:B------:R0:W1:Y:S02]  /*1b0c0*/  SHFL.IDX P6, R14, R13, R12, R11 ;  /* 0x0000000c0d0e7389 */ /* 0x00006400000c000b */
[----:B01---5:R-:W-:Y:S01]  /*1b0d0*/  ENDCOLLECTIVE ;  /* 0x000000000000791b */ /* 0x023fe20003800000 */
.L_x_10101:
[----:B------:R-:W-:Y:S05]  /*1b0e0*/  BSYNC B1 ;  /* 0x0000000000017941 */ /* 0x000fea0003800000 */
.L_x_10100:
[----:B------:R-:W-:Y:S05]  /*1b0f0*/  BRA `(.L_x_10102) ;  /* 0xfffffec8005c7947 */ /* 0x000fea000383ffff */
.L_x_9891:
        /* <DEDUP_REMOVED lines=8> */
.L_x_10104:
[----:B------:R-:W-:Y:S05]  /*1b180*/  BSYNC B1 ;  /* 0x0000000000017941 */ /* 0x000fea0003800000 */
.L_x_10103:
[----:B------:R-:W-:Y:S05]  /*1b190*/  BRA `(.L_x_10105) ;  /* 0xfffffec8003c7947 */ /* 0x000fea000383ffff */
.L_x_9892:
        /* <DEDUP_REMOVED lines=8> */
.L_x_10107:
[----:B------:R-:W-:Y:S05]  /*1b220*/  BSYNC B1 ;  /* 0x0000000000017941 */ /* 0x000fea0003800000 */
.L_x_10106:
[----:B------:R-:W-:Y:S05]  /*1b230*/  BRA `(.L_x_10108) ;  /* 0xfffffec8001c7947 */ /* 0x000fea000383ffff */
.L_x_9893:
        /* <DEDUP_REMOVED lines=8> */
.L_x_10110:
[----:B------:R-:W-:Y:S05]  /*1b2c0*/  BSYNC B1 ;  /* 0x0000000000017941 */ /* 0x000fea0003800000 */
.L_x_10109:
[----:B------:R-:W-:Y:S05]  /*1b2d0*/  BRA `(.L_x_10111) ;  /* 0xfffffec400fc7947 */ /* 0x000fea000383ffff */
.L_x_9895:
[----:B0-----:R0:W1:Y:S02]  /*1b2e0*/  SYNCS.PHASECHK.TRANS64.TRYWAIT P1, [R16+URZ+0x19c00], R5 ;  /* 0x019c0005100075a7 */ /* 0x001064000802017f */
[----:B-1----:R-:W-:Y:S05]  /*1b2f0*/  @!P1 NANOSLEEP.SYNCS 0x989680 ;  /* 0x009896800000995d */ /* 0x002fea0003900000 */
[----:B------:R-:W1:Y:S02]  /*1b300*/  @!P1 SYNCS.PHASECHK.TRANS64 P1, [R16+URZ+0x19c00], R5 ;  /* 0x019c0005100095a7 */ /* 0x000e64000802007f */
[----:B-1----:R-:W-:Y:S05]  /*1b310*/  @!P1 BRA `(.L_x_9895) ;  /* 0xfffffffc00f09947 */ /* 0x002fea000383ffff */
[----:B------:R-:W-:Y:S05]  /*1b320*/  BRA `(.L_x_10112) ;  /* 0xfffffec400f47947 */ /* 0x000fea000383ffff */
.L_x_9903:
[----:B------:R-:W-:Y:S01]  /*1b330*/  BSSY B1, `(.L_x_10113) ;  /* 0x0000007000017945 */ /* 0x000fe20003800000 */
[----:B------:R-:W-:Y:S02]  /*1b340*/  IMAD.MOV.U32 R12, RZ, RZ, RZ ;  /* 0x000000ffff0c7224 */ /* 0x000fe400078e00ff */
[----:B------:R-:W-:Y:S02]  /*1b350*/  IMAD.MOV.U32 R11, RZ, RZ, 0x1e1f ;  /* 0x00001e1fff0b7424 */ /* 0x000fe400078e00ff */
[----:B------:R-:W-:-:S07]  /*1b360*/  IMAD.MOV.U32 R15, RZ, RZ, -0x1 ;  /* 0xffffffffff0f7424 */ /* 0x000fce00078e00ff */
[----:B-----5:R-:W-:Y:S05]  /*1b370*/  WARPSYNC.COLLECTIVE R15, `(.L_x_10114) ;  /* 0x000000000f087348 */ /* 0x020fea0003c00000 */
[----:B------:R0:W1:Y:S02]  /*1b380*/  SHFL.IDX P6, R14, R13, R12, R11 ;  /* 0x0000000c0d0e7389 */ /* 0x00006400000c000b */
[----:B01---5:R-:W-:Y:S01]  /*1b390*/  ENDCOLLECTIVE ;  /* 0x000000000000791b */ /* 0x023fe20003800000 */
.L_x_10114:
[----:B------:R-:W-:Y:S05]  /*1b3a0*/  BSYNC B1 ;  /* 0x0000000000017941 */ /* 0x000fea0003800000 */
.L_x_10113:
[----:B------:R-:W-:Y:S05]  /*1b3b0*/  BRA `(.L_x_10115) ;  /* 0xfffffee400087947 */ /* 0x000fea000383ffff */
.L_x_9904:
        /* <DEDUP_REMOVED lines=8> */
.L_x_10117:
[----:B------:R-:W-:Y:S05]  /*1b440*/  BSYNC B1 ;  /* 0x0000000000017941 */ /* 0x000fea0003800000 */
.L_x_10116:
[----:B------:R-:W-:Y:S05]  /*1b450*/  BRA `(.L_x_10118) ;  /* 0xfffffee000e87947 */ /* 0x000fea000383ffff */
.L_x_9905:
        /* <DEDUP_REMOVED lines=8> */
.L_x_10120:
[----:B------:R-:W-:Y:S05]  /*1b4e0*/  BSYNC B1 ;  /* 0x0000000000017941 */ /* 0x000fea0003800000 */
.L_x_10119:
[----:B------:R-:W-:Y:S05]  /*1b4f0*/  BRA `(.L_x_10121) ;  /* 0xfffffee000c87947 */ /* 0x000fea000383ffff */
.L_x_9906:
        /* <DEDUP_REMOVED lines=8> */
.L_x_10123:
[----:B------:R-:W-:Y:S05]  /*1b580*/  BSYNC B1 ;  /* 0x0000000000017941 */ /* 0x000fea0003800000 */
.L_x_10122:
[----:B------:R-:W-:Y:S05]  /*1b590*/  BRA `(.L_x_10124) ;  /* 0xfffffee000a87947 */ /* 0x000fea000383ffff */
.L_x_9908:
[----:B0-----:R0:W1:Y:S02]  /*1b5a0*/  SYNCS.PHASECHK.TRANS64.TRYWAIT P1, [R16+URZ+0x19c00], R9 ;  /* 0x019c0009100075a7 */ /* 0x001064000802017f */
[----:B-1----:R-:W-:Y:S05]  /*1b5b0*/  @!P1 NANOSLEEP.SYNCS 0x989680 ;  /* 0x009896800000995d */ /* 0x002fea0003900000 */
[----:B------:R-:W1:Y:S02]  /*1b5c0*/  @!P1 SYNCS.PHASECHK.TRANS64 P1, [R16+URZ+0x19c00], R9 ;  /* 0x019c0009100095a7 */ /* 0x000e64000802007f */
[----:B-1----:R-:W-:Y:S05]  /*1b5d0*/  @!P1 BRA `(.L_x_9908) ;  /* 0xfffffffc00f09947 */ /* 0x002fea000383ffff */
[----:B------:R-:W-:Y:S05]  /*1b5e0*/  BRA `(.L_x_10125) ;  /* 0xfffffee000a07947 */ /* 0x000fea000383ffff */
.L_x_9914:
[----:B-1----:R1:W3:Y:S02]  /*1b5f0*/  SYNCS.PHASECHK.TRANS64.TRYWAIT P0, [R10+URZ+0x19c30], R3 ;  /* 0x019c30030a0075a7 */ /* 0x0022e4000800017f */
[----:B---3--:R-:W-:Y:S05]  /*1b600*/  @!P0 NANOSLEEP.SYNCS 0x989680 ;  /* 0x009896800000895d */ /* 0x008fea0003900000 */
[----:B------:R-:W3:Y:S02]  /*1b610*/  @!P0 SYNCS.PHASECHK.TRANS64 P0, [R10+URZ+0x19c30], R3 ;  /* 0x019c30030a0085a7 */ /* 0x000ee4000800007f */
[----:B---3--:R-:W-:Y:S05]  /*1b620*/  @!P0 BRA `(.L_x_9914) ;  /* 0xfffffffc00f08947 */ /* 0x008fea000383ffff */
[----:B------:R-:W-:Y:S05]  /*1b630*/  BRA `(.L_x_9913) ;  /* 0xffffff0400187947 */ /* 0x000fea000383ffff */
.L_x_9921:
[----:B-1----:R1:W2:Y:S02]  /*1b640*/  SYNCS.PHASECHK.TRANS64.TRYWAIT P0, [R21+URZ+0x19c30], R0 ;  /* 0x019c3000150075a7 */ /* 0x0022a4000800017f */
[----:B--2---:R-:W-:Y:S05]  /*1b650*/  @!P0 NANOSLEEP.SYNCS 0x989680 ;  /* 0x009896800000895d */ /* 0x004fea0003900000 */
[----:B------:R-:W2:Y:S02]  /*1b660*/  @!P0 SYNCS.PHASECHK.TRANS64 P0, [R21+URZ+0x19c30], R0 ;  /* 0x019c3000150085a7 */ /* 0x000ea4000800007f */
[----:B--2---:R-:W-:Y:S05]  /*1b670*/  @!P0 BRA `(.L_x_9921) ;  /* 0xfffffffc00f08947 */ /* 0x004fea000383ffff */
[----:B------:R-:W-:Y:S05]  /*1b680*/  BRA `(.L_x_9920) ;  /* 0xffffff2800307947 */ /* 0x000fea000383ffff */
.L_x_9926:
[----:B-1----:R1:W2:Y:S02]  /*1b690*/  SYNCS.PHASECHK.TRANS64.TRYWAIT P0, [R152+URZ+0x19c50], R0 ;  /* 0x019c5000980075a7 */ /* 0x0022a4000800017f */
[----:B--2---:R-:W-:Y:S05]  /*1b6a0*/  @!P0 NANOSLEEP.SYNCS 0x989680 ;  /* 0x009896800000895d */ /* 0x004fea0003900000 */
[----:B------:R-:W2:Y:S02]  /*1b6b0*/  @!P0 SYNCS.PHASECHK.TRANS64 P0, [R152+URZ+0x19c50], R0 ;  /* 0x019c5000980085a7 */ /* 0x000ea4000800007f */
[----:B--2---:R-:W-:Y:S05]  /*1b6c0*/  @!P0 BRA `(.L_x_9926) ;  /* 0xfffffffc00f08947 */ /* 0x004fea000383ffff */
[----:B------:R-:W-:Y:S05]  /*1b6d0*/  BRA `(.L_x_9925) ;  /* 0xffffff2800b07947 */ /* 0x000fea000383ffff */
.L_x_9935:
[----:B-1----:R1:W2:Y:S02]  /*1b6e0*/  SYNCS.PHASECHK.TRANS64.TRYWAIT P0, [R0+URZ+0x19c30], R3 ;  /* 0x019c3003000075a7 */ /* 0x0022a4000800017f */
[----:B--2---:R-:W-:Y:S05]  /*1b6f0*/  @!P0 NANOSLEEP.SYNCS 0x989680 ;  /* 0x009896800000895d */ /* 0x004fea0003900000 */
[----:B------:R-:W2:Y:S02]  /*1b700*/  @!P0 SYNCS.PHASECHK.TRANS64 P0, [R0+URZ+0x19c30], R3 ;  /* 0x019c3003000085a7 */ /* 0x000ea4000800007f */
[----:B--2---:R-:W-:Y:S05]  /*1b710*/  @!P0 BRA `(.L_x_9935) ;  /* 0xfffffffc00f08947 */ /* 0x004fea000383ffff */
[----:B------:R-:W-:Y:S05]  /*1b720*/  BRA `(.L_x_9934) ;  /* 0xffffff4c00a47947 */ /* 0x000fea000383ffff */
.L_x_9940:
[----:B-1----:R1:W2:Y:S02]  /*1b730*/  SYNCS.PHASECHK.TRANS64.TRYWAIT P0, [R21+URZ+0x19c50], R0 ;  /* 0x019c5000150075a7 */ /* 0x0022a4000800017f */
[----:B--2---:R-:W-:Y:S05]  /*1b740*/  @!P0 NANOSLEEP.SYNCS 0x989680 ;  /* 0x009896800000895d */ /* 0x004fea0003900000 */
[----:B------:R-:W2:Y:S02]  /*1b750*/  @!P0 SYNCS.PHASECHK.TRANS64 P0, [R21+URZ+0x19c50], R0 ;  /* 0x019c5000150085a7 */ /* 0x000ea4000800007f */
[----:B--2---:R-:W-:Y:S05]  /*1b760*/  @!P0 BRA `(.L_x_9940) ;  /* 0xfffffffc00f08947 */ /* 0x004fea000383ffff */
[----:B------:R-:W-:Y:S05]  /*1b770*/  BRA `(.L_x_9939) ;  /* 0xffffff5000247947 */ /* 0x000fea000383ffff */
.L_x_9947:
[----:B--2---:R2:W3:Y:S02]  /*1b780*/  SYNCS.PHASECHK.TRANS64.TRYWAIT P0, [R12+URZ+0x19c50], R7 ;  /* 0x019c50070c0075a7 */ /* 0x0044e4000800017f */
[----:B---3--:R-:W-:Y:S05]  /*1b790*/  @!P0 NANOSLEEP.SYNCS 0x989680 ;  /* 0x009896800000895d */ /* 0x008fea0003900000 */
[----:B------:R-:W3:Y:S02]  /*1b7a0*/  @!P0 SYNCS.PHASECHK.TRANS64 P0, [R12+URZ+0x19c50], R7 ;  /* 0x019c50070c0085a7 */ /* 0x000ee4000800007f */
[----:B---3--:R-:W-:Y:S05]  /*1b7b0*/  @!P0 BRA `(.L_x_9947) ;  /* 0xfffffffc00f08947 */ /* 0x008fea000383ffff */
[----:B------:R-:W-:Y:S05]  /*1b7c0*/  BRA `(.L_x_9946) ;  /* 0xffffff6800987947 */ /* 0x000fea000383ffff */
.L_x_9976:
        /* <DEDUP_REMOVED lines=11> */
.L_x_10127:
[----:B------:R-:W-:Y:S05]  /*1b880*/  BSYNC B1 ;  /* 0x0000000000017941 */ /* 0x000fea0003800000 */
.L_x_10126:
[----:B------:R-:W-:Y:S05]  /*1b890*/  BRA `(.L_x_10128) ;  /* 0xffffffa4008c7947 */ /* 0x000fea000383ffff */
.L_x_9978:
[----:B------:R-:W-:Y:S01]  /*1b8a0*/  BSSY B1, `(.L_x_10129) ;  /* 0x0000006000017945 */ /* 0x000fe20003800000 */
[----:B------:R-:W-:-:S07]  /*1b8b0*/  IMAD.MOV.U32 R15, RZ, RZ, -0x1 ;  /* 0xffffffffff0f7424 */ /* 0x000fce00078e00ff */
[----:B0-----:R-:W-:Y:S05]  /*1b8c0*/  WARPSYNC.COLLECTIVE R15, `(.L_x_10130) ;  /* 0x000000000f0c7348 */ /* 0x001fea0003c00000 */
[----:B------:R-:W-:Y:S02]  /*1b8d0*/  ELECT P6, UR62, PT ;  /* 0x00000000003e782f */ /* 0x000fe400038c0000 */
[----:B------:R-:W-:Y:S01]  /*1b8e0*/  MOV R14, UR62 ;  /* 0x0000003e000e7c02 */ /* 0x000fe20008000f00 */
[----:B0-----:R-:W-:Y:S10]  /*1b8f0*/  ENDCOLLECTIVE ;  /* 0x000000000000791b */ /* 0x001ff40003800000 */
.L_x_10130:
[----:B------:R-:W-:Y:S05]  /*1b900*/  BSYNC B1 ;  /* 0x0000000000017941 */ /* 0x000fea0003800000 */
.L_x_10129:
[----:B------:R-:W-:Y:S05]  /*1b910*/  BRA `(.L_x_9977) ;  /* 0xffffffa400847947 */ /* 0x000fea000383ffff */
.L_x_9980:
[----:B0-----:R0:W1:Y:S02]  /*1b920*/  SYNCS.PHASECHK.TRANS64.TRYWAIT P0, [R12+URZ+0x19c20], R6 ;  /* 0x019c20060c0075a7 */ /* 0x001064000800017f */
[----:B-1----:R-:W-:Y:S05]  /*1b930*/  @!P0 NANOSLEEP.SYNCS 0x989680 ;  /* 0x009896800000895d */ /* 0x002fea0003900000 */
[----:B------:R-:W1:Y:S02]  /*1b940*/  @!P0 SYNCS.PHASECHK.TRANS64 P0, [R12+URZ+0x19c20], R6 ;  /* 0x019c20060c0085a7 */ /* 0x000e64000800007f */
[----:B-1----:R-:W-:Y:S05]  /*1b950*/  @!P0 BRA `(.L_x_9980) ;  /* 0xfffffffc00f08947 */ /* 0x002fea000383ffff */
[----:B------:R-:W-:Y:S05]  /*1b960*/  BRA `(.L_x_10131) ;  /* 0xffffffa400a07947 */ /* 0x000fea000383ffff */
.L_x_9984:
[----:B-1----:R1:W2:Y:S02]  /*1b970*/  SYNCS.PHASECHK.TRANS64.TRYWAIT P0, [R9+URZ+0x19ca0], R11 ;  /* 0x019ca00b090075a7 */ /* 0x0022a4000800017f */
[----:B--2---:R-:W-:Y:S05]  /*1b980*/  @!P0 NANOSLEEP.SYNCS 0x989680 ;  /* 0x009896800000895d */ /* 0x004fea0003900000 */
[----:B------:R-:W2:Y:S02]  /*1b990*/  @!P0 SYNCS.PHASECHK.TRANS64 P0, [R9+URZ+0x19ca0], R11 ;  /* 0x019ca00b090085a7 */ /* 0x000ea4000800007f */
[----:B--2---:R-:W-:Y:S05]  /*1b9a0*/  @!P0 BRA `(.L_x_9984) ;  /* 0xfffffffc00f08947 */ /* 0x004fea000383ffff */
[----:B------:R-:W-:Y:S05]  /*1b9b0*/  BRA `(.L_x_10132) ;  /* 0xffffffa400b87947 */ /* 0x000fea000383ffff */
.L_x_9991:
[----:B0-----:R0:W2:Y:S02]  /*1b9c0*/  SYNCS.PHASECHK.TRANS64.TRYWAIT P0, [R9+URZ+0x19cc0], R11 ;  /* 0x019cc00b090075a7 */ /* 0x0010a4000800017f */
[----:B--2---:R-:W-:Y:S05]  /*1b9d0*/  @!P0 NANOSLEEP.SYNCS 0x989680 ;  /* 0x009896800000895d */ /* 0x004fea0003900000 */
[----:B------:R-:W2:Y:S02]  /*1b9e0*/  @!P0 SYNCS.PHASECHK.TRANS64 P0, [R9+URZ+0x19cc0], R11 ;  /* 0x019cc00b090085a7 */ /* 0x000ea4000800007f */
[----:B--2---:R-:W-:Y:S05]  /*1b9f0*/  @!P0 BRA `(.L_x_9991) ;  /* 0xfffffffc00f08947 */ /* 0x004fea000383ffff */
[----:B------:R-:W-:Y:S05]  /*1ba00*/  BRA `(.L_x_10133) ;  /* 0xffffffa800b47947 */ /* 0x000fea000383ffff */
.L_x_10000:
[----:B-1----:R1:W2:Y:S02]  /*1ba10*/  SYNCS.PHASECHK.TRANS64.TRYWAIT P1, [R9+URZ+0x19ca0], R8 ;  /* 0x019ca008090075a7 */ /* 0x0022a4000802017f */
[----:B--2---:R-:W-:Y:S05]  /*1ba20*/  @!P1 NANOSLEEP.SYNCS 0x989680 ;  /* 0x009896800000995d */ /* 0x004fea0003900000 */
[----:B------:R-:W2:Y:S02]  /*1ba30*/  @!P1 SYNCS.PHASECHK.TRANS64 P1, [R9+URZ+0x19ca0], R8 ;  /* 0x019ca008090095a7 */ /* 0x000ea4000802007f */
[----:B--2---:R-:W-:Y:S05]  /*1ba40*/  @!P1 BRA `(.L_x_10000) ;  /* 0xfffffffc00f09947 */ /* 0x004fea000383ffff */
[----:B------:R-:W-:Y:S05]  /*1ba50*/  BRA `(.L_x_10134) ;  /* 0xffffffac00e87947 */ /* 0x000fea000383ffff */
.L_x_10007:
[----:B0-----:R0:W2:Y:S02]  /*1ba60*/  SYNCS.PHASECHK.TRANS64.TRYWAIT P1, [R9+URZ+0x19cc0], R8 ;  /* 0x019cc008090075a7 */ /* 0x0010a4000802017f */
[----:B--2---:R-:W-:Y:S05]  /*1ba70*/  @!P1 NANOSLEEP.SYNCS 0x989680 ;  /* 0x009896800000995d */ /* 0x004fea0003900000 */
[----:B------:R-:W2:Y:S02]  /*1ba80*/  @!P1 SYNCS.PHASECHK.TRANS64 P1, [R9+URZ+0x19cc0], R8 ;  /* 0x019cc008090095a7 */ /* 0x000ea4000802007f */
[----:B--2---:R-:W-:Y:S05]  /*1ba90*/  @!P1 BRA `(.L_x_10007) ;  /* 0xfffffffc00f09947 */ /* 0x004fea000383ffff */
[----:B------:R-:W-:Y:S05]  /*1baa0*/  BRA `(.L_x_10135) ;  /* 0xffffffb000e07947 */ /* 0x000fea000383ffff */
.L_x_10024:
        /* <DEDUP_REMOVED lines=11> */
.L_x_10137:
[----:B------:R-:W-:Y:S05]  /*1bb60*/  BSYNC B0 ;  /* 0x0000000000007941 */ /* 0x000fea0003800000 */
.L_x_10136:
[----:B------:R-:W-:Y:S05]  /*1bb70*/  BRA `(.L_x_10138) ;  /* 0xffffffc000947947 */ /* 0x000fea000383ffff */
.L_x_10026:
[----:B------:R-:W-:Y:S01]  /*1bb80*/  BSSY B0, `(.L_x_10139) ;  /* 0x0000006000007945 */ /* 0x000fe20003800000 */
[----:B------:R-:W-:-:S07]  /*1bb90*/  IMAD.MOV.U32 R15, RZ, RZ, -0x1 ;  /* 0xffffffffff0f7424 */ /* 0x000fce00078e00ff */
[----:B0-----:R-:W-:Y:S05]  /*1bba0*/  WARPSYNC.COLLECTIVE R15, `(.L_x_10140) ;  /* 0x000000000f0c7348 */ /* 0x001fea0003c00000 */
[----:B------:R-:W-:Y:S02]  /*1bbb0*/  ELECT P6, UR62, PT ;  /* 0x00000000003e782f */ /* 0x000fe400038c0000 */
[----:B------:R-:W-:Y:S01]  /*1bbc0*/  MOV R14, UR62 ;  /* 0x0000003e000e7c02 */ /* 0x000fe20008000f00 */
[----:B0-----:R-:W-:Y:S10]  /*1bbd0*/  ENDCOLLECTIVE ;  /* 0x000000000000791b */ /* 0x001ff40003800000 */
.L_x_10140:
[----:B------:R-:W-:Y:S05]  /*1bbe0*/  BSYNC B0 ;  /* 0x0000000000007941 */ /* 0x000fea0003800000 */
.L_x_10139:
[----:B------:R-:W-:Y:S05]  /*1bbf0*/  BRA `(.L_x_10141) ;  /* 0xffffffc0008c7947 */ /* 0x000fea000383ffff */
.L_x_10029:
[----:B0-----:R0:W1:Y:S02]  /*1bc00*/  SYNCS.PHASECHK.TRANS64.TRYWAIT P2, [R5+URZ+0x19c80], R4 ;  /* 0x019c8004050075a7 */ /* 0x001064000804017f */
[----:B-1----:R-:W-:Y:S05]  /*1bc10*/  @!P2 NANOSLEEP.SYNCS 0x989680 ;  /* 0x009896800000a95d */ /* 0x002fea0003900000 */
[----:B------:R-:W1:Y:S02]  /*1bc20*/  @!P2 SYNCS.PHASECHK.TRANS64 P2, [R5+URZ+0x19c80], R4 ;  /* 0x019c80040500a5a7 */ /* 0x000e64000804007f */
[----:B-1----:R-:W-:Y:S05]  /*1bc30*/  @!P2 BRA `(.L_x_10029) ;  /* 0xfffffffc00f0a947 */ /* 0x002fea000383ffff */
[----:B------:R-:W-:Y:S05]  /*1bc40*/  BRA `(.L_x_10142) ;  /* 0xffffffc000f07947 */ /* 0x000fea000383ffff */
.L_x_10031:
[----:B-1----:R1:W2:Y:S02]  /*1bc50*/  SYNCS.PHASECHK.TRANS64.TRYWAIT P2, [R5+URZ+0x19c40], R4 ;  /* 0x019c4004050075a7 */ /* 0x0022a4000804017f */
[----:B--2---:R-:W-:Y:S05]  /*1bc60*/  @!P2 NANOSLEEP.SYNCS 0x989680 ;  /* 0x009896800000a95d */ /* 0x004fea0003900000 */
[----:B------:R-:W2:Y:S02]  /*1bc70*/  @!P2 SYNCS.PHASECHK.TRANS64 P2, [R5+URZ+0x19c40], R4 ;  /* 0x019c40040500a5a7 */ /* 0x000ea4000804007f */
[----:B--2---:R-:W-:Y:S05]  /*1bc80*/  @!P2 BRA `(.L_x_10031) ;  /* 0xfffffffc00f0a947 */ /* 0x004fea000383ffff */
[----:B------:R-:W-:Y:S05]  /*1bc90*/  BRA `(.L_x_10143) ;  /* 0xffffffc400687947 */ /* 0x000fea000383ffff */
.L_x_10034:
[----:B0-----:R0:W1:Y:S02]  /*1bca0*/  SYNCS.PHASECHK.TRANS64.TRYWAIT P0, [R28+URZ+0x19c20], R3 ;  /* 0x019c20031c0075a7 */ /* 0x001064000800017f */
[----:B-1----:R-:W-:Y:S05]  /*1bcb0*/  @!P0 NANOSLEEP.SYNCS 0x989680 ;  /* 0x009896800000895d */ /* 0x002fea0003900000 */
[----:B------:R-:W1:Y:S02]  /*1bcc0*/  @!P0 SYNCS.PHASECHK.TRANS64 P0, [R28+URZ+0x19c20], R3 ;  /* 0x019c20031c0085a7 */ /* 0x000e64000800007f */
[----:B-1----:R-:W-:Y:S05]  /*1bcd0*/  @!P0 BRA `(.L_x_10034) ;  /* 0xfffffffc00f08947 */ /* 0x002fea000383ffff */
[----:B------:R-:W-:Y:S05]  /*1bce0*/  BRA `(.L_x_10144) ;  /* 0xffffffc800887947 */ /* 0x000fea000383ffff */
.L_x_10040:
[----:B0-----:R0:W1:Y:S02]  /*1bcf0*/  SYNCS.PHASECHK.TRANS64.TRYWAIT P0, [R5+URZ+0x19c80], R4 ;  /* 0x019c8004050075a7 */ /* 0x001064000800017f */
[----:B-1----:R-:W-:Y:S05]  /*1bd00*/  @!P0 NANOSLEEP.SYNCS 0x989680 ;  /* 0x009896800000895d */ /* 0x002fea0003900000 */
[----:B------:R-:W1:Y:S02]  /*1bd10*/  @!P0 SYNCS.PHASECHK.TRANS64 P0, [R5+URZ+0x19c80], R4 ;  /* 0x019c8004050085a7 */ /* 0x000e64000800007f */
[----:B-1----:R-:W-:Y:S05]  /*1bd20*/  @!P0 BRA `(.L_x_10040) ;  /* 0xfffffffc00f08947 */ /* 0x002fea000383ffff */
[----:B------:R-:W-:Y:S05]  /*1bd30*/  BRA `(.L_x_10145) ;  /* 0xffffffcc00287947 */ /* 0x000fea000383ffff */
.L_x_10047:
[----:B-1----:R1:W2:Y:S02]  /*1bd40*/  SYNCS.PHASECHK.TRANS64.TRYWAIT P0, [R5+URZ+0x19c40], R4 ;  /* 0x019c4004050075a7 */ /* 0x0022a4000800017f */
[----:B--2---:R-:W-:Y:S05]  /*1bd50*/  @!P0 NANOSLEEP.SYNCS 0x989680 ;  /* 0x009896800000895d */ /* 0x004fea0003900000 */
[----:B------:R-:W2:Y:S02]  /*1bd60*/  @!P0 SYNCS.PHASECHK.TRANS64 P0, [R5+URZ+0x19c40], R4 ;  /* 0x019c4004050085a7 */ /* 0x000ea4000800007f */
[----:B--2---:R-:W-:Y:S05]  /*1bd70*/  @!P0 BRA `(.L_x_10047) ;  /* 0xfffffffc00f08947 */ /* 0x004fea000383ffff */
[----:B------:R-:W-:Y:S05]  /*1bd80*/  BRA `(.L_x_10146) ;  /* 0xffffffd000207947 */ /* 0x000fea000383ffff */
.L_x_10055:
[----:B0-----:R0:W1:Y:S02]  /*1bd90*/  SYNCS.PHASECHK.TRANS64.TRYWAIT P2, [R13+URZ+0x19c70], R3 ;  /* 0x019c70030d0075a7 */ /* 0x001064000804017f */
[----:B-1----:R-:W-:Y:S05]  /*1bda0*/  @!P2 NANOSLEEP.SYNCS 0x989680 ;  /* 0x009896800000a95d */ /* 0x002fea0003900000 */
[----:B------:R-:W1:Y:S02]  /*1bdb0*/  @!P2 SYNCS.PHASECHK.TRANS64 P2, [R13+URZ+0x19c70], R3 ;  /* 0x019c70030d00a5a7 */ /* 0x000e64000804007f */
[----:B-1----:R-:W-:Y:S05]  /*1bdc0*/  @!P2 BRA `(.L_x_10055) ;  /* 0xfffffffc00f0a947 */ /* 0x002fea000383ffff */
[----:B------:R-:W-:Y:S05]  /*1bdd0*/  BRA `(.L_x_10147) ;  /* 0xffffffd400347947 */ /* 0x000fea000383ffff */
.L_x_10057:
[----:B0-----:R0:W1:Y:S02]  /*1bde0*/  SYNCS.PHASECHK.TRANS64.TRYWAIT P2, [R13+URZ+0x19c60], R4 ;  /* 0x019c60040d0075a7 */ /* 0x001064000804017f */
[----:B-1----:R-:W-:Y:S05]  /*1bdf0*/  @!P2 NANOSLEEP.SYNCS 0x989680 ;  /* 0x009896800000a95d */ /* 0x002fea0003900000 */
[----:B------:R-:W1:Y:S02]  /*1be00*/  @!P2 SYNCS.PHASECHK.TRANS64 P2, [R13+URZ+0x19c60], R4 ;  /* 0x019c60040d00a5a7 */ /* 0x000e64000804007f */
[----:B-1----:R-:W-:Y:S05]  /*1be10*/  @!P2 BRA `(.L_x_10057) ;  /* 0xfffffffc00f0a947 */ /* 0x002fea000383ffff */
[----:B------:R-:W-:Y:S05]  /*1be20*/  BRA `(.L_x_10148) ;  /* 0xffffffd4003c7947 */ /* 0x000fea000383ffff */
.L_x_10064:
[----:B0-----:R0:W2:Y:S02]  /*1be30*/  SYNCS.PHASECHK.TRANS64.TRYWAIT P0, [R0+URZ+0x19c70], R3 ;  /* 0x019c7003000075a7 */ /* 0x0010a4000800017f */
[----:B--2---:R-:W-:Y:S05]  /*1be40*/  @!P0 NANOSLEEP.SYNCS 0x989680 ;  /* 0x009896800000895d */ /* 0x004fea0003900000 */
[----:B------:R-:W2:Y:S02]  /*1be50*/  @!P0 SYNCS.PHASECHK.TRANS64 P0, [R0+URZ+0x19c70], R3 ;  /* 0x019c7003000085a7 */ /* 0x000ea4000800007f */
[----:B--2---:R-:W-:Y:S05]  /*1be60*/  @!P0 BRA `(.L_x_10064) ;  /* 0xfffffffc00f08947 */ /* 0x004fea000383ffff */
[----:B------:R-:W-:Y:S05]  /*1be70*/  BRA `(.L_x_10149) ;  /* 0xffffffd800cc7947 */ /* 0x000fea000383ffff */
.L_x_10066:
[----:B0-----:R0:W2:Y:S02]  /*1be80*/  SYNCS.PHASECHK.TRANS64.TRYWAIT P0, [R0+URZ+0x19c60], R3 ;  /* 0x019c6003000075a7 */ /* 0x0010a4000800017f */
[----:B--2---:R-:W-:Y:S05]  /*1be90*/  @!P0 NANOSLEEP.SYNCS 0x989680 ;  /* 0x009896800000895d */ /* 0x004fea0003900000 */
[----:B------:R-:W2:Y:S02]  /*1bea0*/  @!P0 SYNCS.PHASECHK.TRANS64 P0, [R0+URZ+0x19c60], R3 ;  /* 0x019c6003000085a7 */ /* 0x000ea4000800007f */
[----:B--2---:R-:W-:Y:S05]  /*1beb0*/  @!P0 BRA `(.L_x_10066) ;  /* 0xfffffffc00f08947 */ /* 0x004fea000383ffff */
[----:B------:R-:W-:Y:S05]  /*1bec0*/  BRA `(.L_x_10150) ;  /* 0xffffffd800d07947 */ /* 0x000fea000383ffff */
.L_x_10070:
        /* <DEDUP_REMOVED lines=8> */
.L_x_10152:
[----:B------:R-:W-:Y:S05]  /*1bf50*/  BSYNC B0 ;  /* 0x0000000000007941 */ /* 0x000fea0003800000 */
.L_x_10151:
        /* <DEDUP_REMOVED lines=9> */
.L_x_10153:
        /* <DEDUP_REMOVED lines=18> */
.L_x_10154:
[----:B------:R-:W-:Y:S01]  /*1c110*/  IMAD.MOV.U32 R12, RZ, RZ, 0x2 ;  /* 0x00000002ff0c7424 */ /* 0x000fe200078e00ff */
[----:B------:R-:W-:-:S05]  /*1c120*/  SEL R5, R14, RZ, P1 ;  /* 0x000000ff0e057207 */ /* 0x000fca0000800000 */
[----:B------:R-:W-:-:S04]  /*1c130*/  IMAD.IADD R4, R2, 0x1, R5 ;  /* 0x0000000102047824 */ /* 0x000fc800078e0205 */
[----:B------:R-:W-:-:S07]  /*1c140*/  IMAD.MOV.U32 R13, RZ, RZ, R4 ;  /* 0x000000ffff0d7224 */ /* 0x000fce00078e0004 */
[----:B------:R-:W-:Y:S05]  /*1c150*/  WARPSYNC.COLLECTIVE R15, `(.L_x_10155) ;  /* 0x000000000f087348 */ /* 0x000fea0003c00000 */
[----:B------:R0:W1:Y:S02]  /*1c160*/  SHFL.UP P6, R14, R13, R12, R11 ;  /* 0x0400000c0d0e7389 */ /* 0x00006400000c000b */
[----:B01----:R-:W-:Y:S01]  /*1c170*/  ENDCOLLECTIVE ;  /* 0x000000000000791b */ /* 0x003fe20003800000 */
.L_x_10155:
[----:B------:R-:W-:Y:S01]  /*1c180*/  IMAD.MOV.U32 R12, RZ, RZ, 0x4 ;  /* 0x00000004ff0c7424 */ /* 0x000fe200078e00ff */
[----:B------:R-:W-:-:S05]  /*1c190*/  SEL R5, R14, RZ, P2 ;  /* 0x000000ff0e057207 */ /* 0x000fca0001000000 */
[----:B------:R-:W-:-:S04]  /*1c1a0*/  IMAD.IADD R5, R4, 0x1, R5 ;  /* 0x0000000104057824 */ /* 0x000fc800078e0205 */
[----:B------:R-:W-:-:S07]  /*1c1b0*/  IMAD.MOV.U32 R13, RZ, RZ, R5 ;  /* 0x000000ffff0d7224 */ /* 0x000fce00078e0005 */
[----:B------:R-:W-:Y:S05]  /*1c1c0*/  WARPSYNC.COLLECTIVE R15, `(.L_x_10156) ;  /* 0x000000000f087348 */ /* 0x000fea0003c00000 */
[----:B------:R0:W1:Y:S02]  /*1c1d0*/  SHFL.UP P6, R14, R13, R12, R11 ;  /* 0x0400000c0d0e7389 */ /* 0x00006400000c000b */
[----:B01----:R-:W-:Y:S01]  /*1c1e0*/  ENDCOLLECTIVE ;  /* 0x000000000000791b */ /* 0x003fe20003800000 */
.L_x_10156:
[----:B------:R-:W-:Y:S01]  /*1c1f0*/  IMAD.MOV.U32 R12, RZ, RZ, 0x8 ;  /* 0x00000008ff0c7424 */ /* 0x000fe200078e00ff */
[----:B------:R-:W-:-:S05]  /*1c200*/  SEL R6, R14, RZ, P3 ;  /* 0x000000ff0e067207 */ /* 0x000fca0001800000 */
[----:B------:R-:W-:-:S04]  /*1c210*/  IMAD.IADD R6, R5, 0x1, R6 ;  /* 0x0000000105067824 */ /* 0x000fc800078e0206 */
[----:B------:R-:W-:-:S07]  /*1c220*/  IMAD.MOV.U32 R13, RZ, RZ, R6 ;  /* 0x000000ffff0d7224 */ /* 0x000fce00078e0006 */
[----:B------:R-:W-:Y:S05]  /*1c230*/  WARPSYNC.COLLECTIVE R15, `(.L_x_10157) ;  /* 0x000000000f087348 */ /* 0x000fea0003c00000 */
[----:B------:R0:W1:Y:S02]  /*1c240*/  SHFL.UP P6, R14, R13, R12, R11 ;  /* 0x0400000c0d0e7389 */ /* 0x00006400000c000b */
[----:B01----:R-:W-:Y:S01]  /*1c250*/  ENDCOLLECTIVE ;  /* 0x000000000000791b */ /* 0x003fe20003800000 */
.L_x_10157:
[----:B------:R-:W-:Y:S01]  /*1c260*/  IMAD.MOV.U32 R12, RZ, RZ, 0x10 ;  /* 0x00000010ff0c7424 */ /* 0x000fe200078e00ff */
[----:B------:R-:W-:-:S05]  /*1c270*/  SEL R3, R14, RZ, P4 ;  /* 0x000000ff0e037207 */ /* 0x000fca0002000000 */
[----:B------:R-:W-:-:S04]  /*1c280*/  IMAD.IADD R4, R6, 0x1, R3 ;  /* 0x0000000106047824 */ /* 0x000fc800078e0203 */
[----:B------:R-:W-:-:S07]  /*1c290*/  IMAD.MOV.U32 R13, RZ, RZ, R4 ;  /* 0x000000ffff0d7224 */ /* 0x000fce00078e0004 */
[----:B------:R-:W-:Y:S05]  /*1c2a0*/  WARPSYNC.COLLECTIVE R15, `(.L_x_10158) ;  /* 0x000000000f087348 */ /* 0x000fea0003c00000 */
[----:B------:R0:W1:Y:S02]  /*1c2b0*/  SHFL.UP P6, R14, R13, R12, R11 ;  /* 0x0400000c0d0e7389 */ /* 0x00006400000c000b */
[----:B01----:R-:W-:Y:S01]  /*1c2c0*/  ENDCOLLECTIVE ;  /* 0x000000000000791b */ /* 0x003fe20003800000 */
.L_x_10158:
        /* <DEDUP_REMOVED lines=8> */
.L_x_10159:
[----:B------:R-:W-:Y:S05]  /*1c350*/  BRA `(.L_x_10160) ;  /* 0xffffffdc00a87947 */ /* 0x000fea000383ffff */
.L_x_10075:
        /* <DEDUP_REMOVED lines=8> */
.L_x_10162:
[----:B------:R-:W-:Y:S05]  /*1c3e0*/  BSYNC B0 ;  /* 0x0000000000007941 */ /* 0x000fea0003800000 */
.L_x_10161:
        /* <DEDUP_REMOVED lines=8> */
.L_x_10163:
[----:B------:R-:W-:Y:S01]  /*1c470*/  IMAD.MOV.U32 R12, RZ, RZ, 0x4 ;  /* 0x00000004ff0c7424 */ /* 0x000fe200078e00ff */
[----:B------:R-:W-:-:S05]  /*1c480*/  SEL R14, R14, RZ, P2 ;  /* 0x000000ff0e0e7207 */ /* 0x000fca0001000000 */
[----:B------:R-:W-:-:S04]  /*1c490*/  IMAD.IADD R3, R13, 0x1, R14 ;  /* 0x000000010d037824 */ /* 0x000fc800078e020e */
[----:B------:R-:W-:-:S07]  /*1c4a0*/  IMAD.MOV.U32 R13, RZ, RZ, R3 ;  /* 0x000000ffff0d7224 */ /* 0x000fce00078e0003 */
[----:B------:R-:W-:Y:S05]  /*1c4b0*/  WARPSYNC.COLLECTIVE R15, `(.L_x_10164) ;  /* 0x000000000f087348 */ /* 0x000fea0003c00000 */
[----:B------:R0:W1:Y:S02]  /*1c4c0*/  SHFL.UP P6, R14, R13, R12, R11 ;  /* 0x0400000c0d0e7389 */ /* 0x00006400000c000b */
[----:B01----:R-:W-:Y:S01]  /*1c4d0*/  ENDCOLLECTIVE ;  /* 0x000000000000791b */ /* 0x003fe20003800000 */
.L_x_10164:
[----:B------:R-:W-:Y:S01]  /*1c4e0*/  IMAD.MOV.U32 R12, RZ, RZ, 0x8 ;  /* 0x00000008ff0c7424 */ /* 0x000fe200078e00ff */
[----:B------:R-:W-:-:S05]  /*1c4f0*/  SEL R4, R14, RZ, P3 ;  /* 0x000000ff0e047207 */ /* 0x000fca0001800000 */
[----:B------:R-:W-:-:S04]  /*1c500*/  IMAD.IADD R4, R3, 0x1, R4 ;  /* 0x0000000103047824 */ /* 0x000fc800078e0204 */
[----:B------:R-:W-:-:S07]  /*1c510*/  IMAD.MOV.U32 R13, RZ, RZ, R4 ;  /* 0x000000ffff0d7224 */ /* 0x000fce00078e0004 */
[----:B------:R-:W-:Y:S05]  /*1c520*/  WARPSYNC.COLLECTIVE R15, `(.L_x_10165) ;  /* 0x000000000f087348 */ /* 0x000fea0003c00000 */
[----:B------:R0:W1:Y:S02]  /*1c530*/  SHFL.UP P6, R14, R13, R12, R11 ;  /* 0x0400000c0d0e7389 */ /* 0x00006400000c000b */
[----:B01----:R-:W-:Y:S01]  /*1c540*/  ENDCOLLECTIVE ;  /* 0x000000000000791b */ /* 0x003fe20003800000 */
.L_x_10165:
[----:B------:R-:W-:Y:S01]  /*1c550*/  IMAD.MOV.U32 R12, RZ, RZ, 0x10 ;  /* 0x00000010ff0c7424 */ /* 0x000fe200078e00ff */
[----:B------:R-:W-:-:S05]  /*1c560*/  SEL R5, R14, RZ, P4 ;  /* 0x000000ff0e057207 */ /* 0x000fca0002000000 */
[----:B------:R-:W-:-:S04]  /*1c570*/  IMAD.IADD R5, R4, 0x1, R5 ;  /* 0x0000000104057824 */ /* 0x000fc800078e0205 */
[----:B------:R-:W-:-:S07]  /*1c580*/  IMAD.MOV.U32 R13, RZ, RZ, R5 ;  /* 0x000000ffff0d7224 */ /* 0x000fce00078e0005 */
[----:B------:R-:W-:Y:S05]  /*1c590*/  WARPSYNC.COLLECTIVE R15, `(.L_x_10166) ;  /* 0x000000000f087348 */ /* 0x000fea0003c00000 */
[----:B------:R0:W1:Y:S02]  /*1c5a0*/  SHFL.UP P6, R14, R13, R12, R11 ;  /* 0x0400000c0d0e7389 */ /* 0x00006400000c000b */
[----:B01----:R-:W-:Y:S01]  /*1c5b0*/  ENDCOLLECTIVE ;  /* 0x000000000000791b */ /* 0x003fe20003800000 */
.L_x_10166:
        /* <DEDUP_REMOVED lines=8> */
.L_x_10167:
[----:B------:R-:W-:Y:S05]  /*1c640*/  BRA `(.L_x_10168) ;  /* 0xffffffdc00887947 */ /* 0x000fea000383ffff */
.L_x_10077:
[----:B------:R-:W-:Y:S01]  /*1c650*/  BSSY B0, `(.L_x_10169) ;  /* 0x0000006000007945 */ /* 0x000fe20003800000 */
[----:B------:R-:W-:Y:S01]  /*1c660*/  PLOP3.LUT P6, PT, P6, PT, PT, 0x8, 0x0 ;  /* 0x000000000000781c */ /* 0x000fe200037ce170 */
[----:B------:R-:W-:-:S12]  /*1c670*/  IMAD.MOV.U32 R15, RZ, RZ, -0x1 ;  /* 0xffffffffff0f7424 */ /* 0x000fd800078e00ff */
[----:B0-----:R-:W-:Y:S05]  /*1c680*/  WARPSYNC.COLLECTIVE R15, `(.L_x_10170) ;  /* 0x000000000f087348 */ /* 0x001fea0003c00000 */
[----:B------:R-:W-:Y:S01]  /*1c690*/  VOTE.ANY R14, PT, P6 ;  /* 0x00000000000e7806 */ /* 0x000fe200030e0100 */
[----:B0-----:R-:W-:Y:S06]  /*1c6a0*/  ENDCOLLECTIVE ;  /* 0x000000000000791b */ /* 0x001fec0003800000 */
.L_x_10170:
[----:B------:R-:W-:Y:S05]  /*1c6b0*/  BSYNC B0 ;  /* 0x0000000000007941 */ /* 0x000fea0003800000 */
.L_x_10169:
        /* <DEDUP_REMOVED lines=9> */
.L_x_10171:
[----:B------:R-:W-:Y:S01]  /*1c750*/  IMAD.MOV.U32 R17, RZ, RZ, R14 ;  /* 0x000000ffff117224 */ /* 0x000fe200078e000e */
[----:B------:R-:W-:Y:S06]  /*1c760*/  BRA `(.L_x_10172) ;  /* 0xffffffdc00787947 */ /* 0x000fec000383ffff */
.L_x_10079:
[----:B------:R-:W-:Y:S01]  /*1c770*/  BSSY B0, `(.L_x_10173) ;  /* 0x0000007000007945 */ /* 0x000fe20003800000 */
[----:B------:R-:W-:Y:S02]  /*1c780*/  IMAD.MOV.U32 R13, RZ, RZ, R3 ;  /* 0x000000ffff0d7224 */ /* 0x000fe400078e0003 */
[----:B------:R-:W-:Y:S02]  /*1c790*/  IMAD.MOV.U32 R11, RZ, RZ, 0x1f ;  /* 0x0000001fff0b7424 */ /* 0x000fe400078e00ff */
[----:B------:R-:W-:-:S07]  /*1c7a0*/  IMAD.MOV.U32 R15, RZ, RZ, -0x1 ;  /* 0xffffffffff0f7424 */ /* 0x000fce00078e00ff */
[----:B012---:R-:W-:Y:S05]  /*1c7b0*/  WARPSYNC.COLLECTIVE R15, `(.L_x_10174) ;  /* 0x000000000f087348 */ /* 0x007fea0003c00000 */
[----:B------:R3:W4:Y:S02]  /*1c7c0*/  SHFL.IDX P6, R14, R13, R12, R11 ;  /* 0x0000000c0d0e7389 */ /* 0x00072400000c000b */
[----:B01234-:R-:W-:Y:S01]  /*1c7d0*/  ENDCOLLECTIVE ;  /* 0x000000000000791b */ /* 0x01ffe20003800000 */
.L_x_10174:
[----:B------:R-:W-:Y:S05]  /*1c7e0*/  BSYNC B0 ;  /* 0x0000000000007941 */ /* 0x000fea0003800000 */
.L_x_10173:
[----:B------:R-:W-:Y:S01]  /*1c7f0*/  IMAD.MOV.U32 R5, RZ, RZ, R14 ;  /* 0x000000ffff057224 */ /* 0x000fe200078e000e */
[----:B------:R-:W-:Y:S06]  /*1c800*/  BRA `(.L_x_10078) ;  /* 0xffffffdc006c7947 */ /* 0x000fec000383ffff */
.L_x_10083:
[----:B0-----:R0:W1:Y:S02]  /*1c810*/  SYNCS.PHASECHK.TRANS64.TRYWAIT P0, [R7+URZ+0x19c20], R0 ;  /* 0x019c2000070075a7 */ /* 0x001064000800017f */
[----:B-1----:R-:W-:Y:S05]  /*1c820*/  @!P0 NANOSLEEP.SYNCS 0x989680 ;  /* 0x009896800000895d */ /* 0x002fea0003900000 */
[----:B------:R-:W1:Y:S02]  /*1c830*/  @!P0 SYNCS.PHASECHK.TRANS64 P0, [R7+URZ+0x19c20], R0 ;  /* 0x019c2000070085a7 */ /* 0x000e64000800007f */
[----:B-1----:R-:W-:Y:S05]  /*1c840*/  @!P0 BRA `(.L_x_10083) ;  /* 0xfffffffc00f08947 */ /* 0x002fea000383ffff */
[----:B------:R-:W-:Y:S05]  /*1c850*/  BRA `(.L_x_10175) ;  /* 0xffffffe000e47947 */ /* 0x000fea000383ffff */
.L_x_10084:
        /* <DEDUP_REMOVED lines=11> */
.L_x_10177:
[----:B------:R-:W-:Y:S05]  /*1c910*/  BSYNC B0 ;  /* 0x0000000000007941 */ /* 0x000fea0003800000 */
.L_x_10176:
[----:B------:R-:W-:Y:S05]  /*1c920*/  BRA `(.L_x_10178) ;  /* 0xffffffe000cc7947 */ /* 0x000fea000383ffff */
.L_x_10085:
[----:B------:R-:W-:Y:S01]  /*1c930*/  BSSY B0, `(.L_x_10179) ;  /* 0x0000006000007945 */ /* 0x000fe20003800000 */
[----:B------:R-:W-:-:S07]  /*1c940*/  IMAD.MOV.U32 R15, RZ, RZ, -0x1 ;  /* 0xffffffffff0f7424 */ /* 0x000fce00078e00ff */
[----:B0-----:R-:W-:Y:S05]  /*1c950*/  WARPSYNC.COLLECTIVE R15, `(.L_x_10180) ;  /* 0x000000000f0c7348 */ /* 0x001fea0003c00000 */
[----:B------:R-:W-:Y:S02]  /*1c960*/  ELECT P6, UR62, PT ;  /* 0x00000000003e782f */ /* 0x000fe400038c0000 */
[----:B------:R-:W-:Y:S01]  /*1c970*/  MOV R14, UR62 ;  /* 0x0000003e000e7c02 */ /* 0x000fe20008000f00 */
[----:B0-----:R-:W-:Y:S10]  /*1c980*/  ENDCOLLECTIVE ;  /* 0x000000000000791b */ /* 0x001ff40003800000 */
.L_x_10180:
[----:B------:R-:W-:Y:S05]  /*1c990*/  BSYNC B0 ;  /* 0x0000000000007941 */ /* 0x000fea0003800000 */
.L_x_10179:
[----:B------:R-:W-:Y:S05]  /*1c9a0*/  BRA `(.L_x_10181) ;  /* 0xffffffe000c07947 */ /* 0x000fea000383ffff */
.L_x_10087:
[----:B0-----:R0:W1:Y:S02]  /*1c9b0*/  SYNCS.PHASECHK.TRANS64.TRYWAIT P1, [R5+URZ], R4 ;  /* 0x00000004050075a7 */ /* 0x001064000802017f */
[----:B-1----:R-:W-:Y:S05]  /*1c9c0*/  @!P1 NANOSLEEP.SYNCS 0x989680 ;  /* 0x009896800000995d */ /* 0x002fea0003900000 */
[----:B------:R-:W1:Y:S02]  /*1c9d0*/  @!P1 SYNCS.PHASECHK.TRANS64 P1, [R5+URZ], R4 ;  /* 0x00000004050095a7 */ /* 0x000e64000802007f */
[----:B-1----:R-:W-:Y:S05]  /*1c9e0*/  @!P1 BRA `(.L_x_10087) ;  /* 0xfffffffc00f09947 */ /* 0x002fea000383ffff */
[----:B------:R-:W-:Y:S05]  /*1c9f0*/  BRA `(.L_x_10182) ;  /* 0xffffffe000f47947 */ /* 0x000fea000383ffff */
.L_x_10088:
[----:B-1----:R1:W2:Y:S02]  /*1ca00*/  SYNCS.PHASECHK.TRANS64.TRYWAIT P1, [R3+URZ], R0 ;  /* 0x00000000030075a7 */ /* 0x0022a4000802017f */
[----:B--2---:R-:W-:Y:S05]  /*1ca10*/  @!P1 NANOSLEEP.SYNCS 0x989680 ;  /* 0x009896800000995d */ /* 0x004fea0003900000 */
[----:B------:R-:W2:Y:S02]  /*1ca20*/  @!P1 SYNCS.PHASECHK.TRANS64 P1, [R3+URZ], R0 ;  /* 0x00000000030095a7 */ /* 0x000ea4000802007f */
[----:B--2---:R-:W-:Y:S05]  /*1ca30*/  @!P1 BRA `(.L_x_10088) ;  /* 0xfffffffc00f09947 */ /* 0x004fea000383ffff */
[----:B------:R-:W-:Y:S05]  /*1ca40*/  BRA `(.L_x_10183) ;  /* 0xffffffe000e87947 */ /* 0x000fea000383ffff */
.L_x_10090:
[----:B-1----:R1:W2:Y:S02]  /*1ca50*/  SYNCS.PHASECHK.TRANS64.TRYWAIT P1, [R3+URZ+0x19c60], R4 ;  /* 0x019c6004030075a7 */ /* 0x0022a4000802017f */
[----:B--2---:R-:W-:Y:S05]  /*1ca60*/  @!P1 NANOSLEEP.SYNCS 0x989680 ;  /* 0x009896800000995d */ /* 0x004fea0003900000 */
[----:B------:R-:W2:Y:S02]  /*1ca70*/  @!P1 SYNCS.PHASECHK.TRANS64 P1, [R3+URZ+0x19c60], R4 ;  /* 0x019c6004030095a7 */ /* 0x000ea4000802007f */
[----:B--2---:R-:W-:Y:S05]  /*1ca80*/  @!P1 BRA `(.L_x_10090) ;  /* 0xfffffffc00f09947 */ /* 0x004fea000383ffff */
[----:B------:R-:W-:Y:S05]  /*1ca90*/  BRA `(.L_x_10184) ;  /* 0xffffffe000e87947 */ /* 0x000fea000383ffff */
.L_x_10092:
[----:B0-----:R0:W2:Y:S02]  /*1caa0*/  SYNCS.PHASECHK.TRANS64.TRYWAIT P1, [R5+URZ+0x19c60], R0 ;  /* 0x019c6000050075a7 */ /* 0x0010a4000802017f */
[----:B--2---:R-:W-:Y:S05]  /*1cab0*/  @!P1 NANOSLEEP.SYNCS 0x989680 ;  /* 0x009896800000995d */ /* 0x004fea0003900000 */
[----:B------:R-:W2:Y:S02]  /*1cac0*/  @!P1 SYNCS.PHASECHK.TRANS64 P1, [R5+URZ+0x19c60], R0 ;  /* 0x019c6000050095a7 */ /* 0x000ea4000802007f */
[----:B--2---:R-:W-:Y:S05]  /*1cad0*/  @!P1 BRA `(.L_x_10092) ;  /* 0xfffffffc00f09947 */ /* 0x004fea000383ffff */
[----:B------:R-:W-:Y:S05]  /*1cae0*/  BRA `(.L_x_10185) ;  /* 0xffffffe000e87947 */ /* 0x000fea000383ffff */
.L_x_10094:
[----:B--2---:R2:W3:Y:S02]  /*1caf0*/  SYNCS.PHASECHK.TRANS64.TRYWAIT P0, [R3+URZ+0x19c80], R4 ;  /* 0x019c8004030075a7 */ /* 0x0044e4000800017f */
[----:B---3--:R-:W-:Y:S05]  /*1cb00*/  @!P0 NANOSLEEP.SYNCS 0x989680 ;  /* 0x009896800000895d */ /* 0x008fea0003900000 */
[----:B------:R-:W3:Y:S02]  /*1cb10*/  @!P0 SYNCS.PHASECHK.TRANS64 P0, [R3+URZ+0x19c80], R4 ;  /* 0x019c8004030085a7 */ /* 0x000ee4000800007f */
[----:B---3--:R-:W-:Y:S05]  /*1cb20*/  @!P0 BRA `(.L_x_10094) ;  /* 0xfffffffc00f08947 */ /* 0x008fea000383ffff */
[----:B------:R-:W-:Y:S05]  /*1cb30*/  BRA `(.L_x_10095) ;  /* 0xffffffe000e47947 */ /* 0x000fea000383ffff */
.L_x_10186:
        /* <DEDUP_REMOVED lines=12> */
.L_x_12387:


//--------------------- .text._ZN7cutlass13device_kernelIN5flash11enable_sm90INS1_16FlashAttnFwdSm90INS1_25CollectiveMainloopFwdSm90ILi2EN4cute5tupleIJNS5_1CILi1EEES8_S8_EEENS6_IJNS7_ILi192EEENS7_ILi160EEENS7_ILi64EEEEEELi64ENS_12float_e4m3_tEfNS_4arch4Sm90ELb0ELb0ELb0ELb0ELb0ELb0ELb0ELb1ELb1ELb0ELb0ELb0EEENS1_21CollectiveEpilogueFwdINS6_IJSA_SC_SB_EEES9_NS_10bfloat16_tESG_Li384ELb0ELb0ELb0ELb1EEENS1_29StaticPersistentTileSchedulerILb0EEEEEEEEEvNT_6ParamsE --------------------------
	.section	.text._ZN7cutlass13device_kernelIN5flash11enable_sm90INS1_16FlashAttnFwdSm90INS1_25CollectiveMainloopFwdSm90ILi2EN4cute5tupleIJNS5_1CILi1EEES8_S8_EEENS6_IJNS7_ILi192EEENS7_ILi160EEENS7_ILi64EEEEEELi64ENS_12float_e4m3_tEfNS_4arch4Sm90ELb0ELb0ELb0ELb0ELb0ELb0ELb0ELb1ELb1ELb0ELb0ELb0EEENS1_21CollectiveEpilogueFwdINS6_IJSA_SC_SB_EEES9_NS_10bfloat16_tESG_Li384ELb0ELb0ELb0ELb1EEENS1_29StaticPersistentTileSchedulerILb0EEEEEEEEEvNT_6ParamsE,"ax",@progbits
	.align	128
.text._ZN7cutlass13device_kernelIN5flash11enable_sm90INS1_16FlashAttnFwdSm90INS1_25CollectiveMainloopFwdSm90ILi2EN4cute5tupleIJNS5_1CILi1EEES8_S8_EEENS6_IJNS7_ILi192EEENS7_ILi160EEENS7_ILi64EEEEEELi64ENS_12float_e4m3_tEfNS_4arch4Sm90ELb0ELb0ELb0ELb0ELb0ELb0ELb0ELb1ELb1ELb0ELb0ELb0EEENS1_21CollectiveEpilogueFwdINS6_IJSA_SC_SB_EEES9_NS_10bfloat16_tESG_Li384ELb0ELb0ELb0ELb1EEENS1_29StaticPersistentTileSchedulerILb0EEEEEEEEEvNT_6ParamsE:
        .type           _ZN7cutlass13device_kernelIN5flash11enable_sm90INS1_16FlashAttnFwdSm90INS1_25CollectiveMainloopFwdSm90ILi2EN4cute5tupleIJNS5_1CILi1EEES8_S8_EEENS6_IJNS7_ILi192EEENS7_ILi160EEENS7_ILi64EEEEEELi64ENS_12float_e4m3_tEfNS_4arch4Sm90ELb0ELb0ELb0ELb0ELb0ELb0ELb0ELb1ELb1ELb0ELb0ELb0EEENS1_21CollectiveEpilogueFwdINS6_IJSA_SC_SB_EEES9_NS_10bfloat16_tESG_Li384ELb0ELb0ELb0ELb1EEENS1_29StaticPersistentTileSchedulerILb0EEEEEEEEEvNT_6ParamsE,@function
        .size           _ZN7cutlass13device_kernelIN5flash11enable_sm90INS1_16FlashAttnFwdSm90INS1_25CollectiveMainloopFwdSm90ILi2EN4cute5tupleIJNS5_1CILi1EEES8_S8_EEENS6_IJNS7_ILi192EEENS7_ILi160EEENS7_ILi64EEEEEELi64ENS_12float_e4m3_tEfNS_4arch4Sm90ELb0ELb0ELb0ELb0ELb0ELb0ELb0ELb1ELb1ELb0ELb0ELb0EEENS1_21CollectiveEpilogueFwdINS6_IJSA_SC_SB_EEES9_NS_10bfloat16_tESG_Li384ELb0ELb0ELb0ELb1EEENS1_29StaticPersistentTileSchedulerILb0EEEEEEEEEvNT_6ParamsE,(.L_x_12388 - _ZN7cutlass13device_kernelIN5flash11enable_sm90INS1_16FlashAttnFwdSm90INS1_25CollectiveMainloopFwdSm90ILi2EN4cute5tupleIJNS5_1CILi1EEES8_S8_EEENS6_IJNS7_ILi192EEENS7_ILi160EEENS7_ILi64EEEEEELi64ENS_12float_e4m3_tEfNS_4arch4Sm90ELb0ELb0ELb0ELb0ELb0ELb0ELb0ELb1ELb1ELb0ELb0ELb0EEENS1_21CollectiveEpilogueFwdINS6_IJSA_SC_SB_EEES9_NS_10bfloat16_tESG_Li384ELb0ELb0ELb0ELb1EEENS1_29StaticPersistentTileSchedulerILb0EEEEEEEEEvNT_6ParamsE)
        .other          _ZN7cutlass13device_kernelIN5flash11enable_sm90INS1_16FlashAttnFwdSm90INS1_25CollectiveMainloopFwdSm90ILi2EN4cute5tupleIJNS5_1CILi1EEES8_S8_EEENS6_IJNS7_ILi192EEENS7_ILi160EEENS7_ILi64EEEEEELi64ENS_12float_e4m3_tEfNS_4arch4Sm90ELb0ELb0ELb0ELb0ELb0ELb0ELb0ELb1ELb1ELb0ELb0ELb0EEENS1_21CollectiveEpilogueFwdINS6_IJSA_SC_SB_EEES9_NS_10bfloat16_tESG_Li384ELb0ELb0ELb0ELb1EEENS1_29StaticPersistentTileSchedulerILb0EEEEEEEEEvNT_6ParamsE,@"STO_CUDA_ENTRY STV_DEFAULT"
_ZN7cutlass13device_kernelIN5flash11enable_sm90INS1_16FlashAttnFwdSm90INS1_25CollectiveMainloopFwdSm90ILi2EN4cute5tupleIJNS5_1CILi1EEES8_S8_EEENS6_IJNS7_ILi192EEENS7_ILi160EEENS7_ILi64EEEEEELi64ENS_12float_e4m3_tEfNS_4arch4Sm90ELb0ELb0ELb0ELb0ELb0ELb0ELb0ELb1ELb1ELb0ELb0ELb0EEENS1_21CollectiveEpilogueFwdINS6_IJSA_SC_SB_EEES9_NS_10bfloat16_tESG_Li384ELb0ELb0ELb0ELb1EEENS1_29StaticPersistentTileSchedulerILb0EEEEEEEEEvNT_6ParamsE:
        /* <DEDUP_REMOVED lines=23> */
.L_x_10188:
[----:B------:R-:W-:Y:S05]  /*0170*/  BSYNC B0 ;  /* 0x0000000000007941 */ /* 0x000fea0003800000 */
.L_x_10187:
        /* <DEDUP_REMOVED lines=37> */
.L_x_10189:
        /* <DEDUP_REMOVED lines=22> */
.L_x_10190:
        /* <DEDUP_REMOVED lines=18> */
.L_x_10191:
        /* <DEDUP_REMOVED lines=22> */
.L_x_10192:
        /* <DEDUP_REMOVED lines=22> */
.L_x_10193:
        /* <DEDUP_REMOVED lines=8> */
.L_x_10195:
        /* <DEDUP_REMOVED lines=59> */
.L_x_10220:
        /* <DEDUP_REMOVED lines=78> */
[----:B------:R-:W-:Y:S02]  /*1220*/  ULEA.HI UR5, UR5, UR5, URZ, 0x1 ;  /* 0x0000000505057291 */ /* 0x000fe4000f8f083f */
[----:B------:R-:W-:-:S02]  /*1230*/  UIMAD UR58, UR58, UR8, URZ ;  /* 0x000000083a3a72a4 */ /* 0x000fc4000f8e023f */
[----:B------:R-:W-:Y:S02]  /*1240*/  UIMAD UR5, UR5, -0x3, UR6 ;  /* 0xfffffffd050578a4 */ /* 0x000fe4000f8e0206 */
[----:B------:R-:W-:Y:S02]  /*1250*/  ULOP3.LUT UP1, URZ, UR7, 0x9f, URZ, 0xc0, !UPT ;  /* 0x0000009f073f7892 */ /* 0x000fe4000f82c03f */
[----:B------:R-:W-:Y:S02]  /*1260*/  ULEA UR7, UR5, UR7, 0xc ;  /* 0x0000000705077291 */ /* 0x000fe4000f8e603f */
[----:B------:R-:W-:Y:S02]  /*1270*/  UIADD3 UR4, UR58, 0x9f, URZ ;  /* 0x0000009f3a047890 */ /* 0x000fe4000fffe03f */
[----:B------:R-:W-:Y:S01]  /*1280*/  USHF.R.U32.HI UR7, URZ, 0x4, UR7 ;  /* 0x000000043f077899 */ /* 0x000fe20008011607 */
[----:B------:R-:W-:Y:S01]  /*1290*/  PLOP3.LUT P0, PT, PT, PT, UP1, 0x80, 0x0 ;  /* 0x000000000000781c */ /* 0x000fe20003f0f018 */
[----:B------:R-:W-:-:S02]  /*12a0*/  UIMAD.WIDE UR4, UR4, 0x66666667, URZ ;  /* 0x66666667040478a5 */ /* 0x000fc4000f8e023f */
[----:B------:R-:W-:Y:S01]  /*12b0*/  ULOP3.LUT UR7, UR7, 0x3fff, URZ, 0xc0, !UPT ;  /* 0x00003fff07077892 */ /* 0x000fe2000f8ec03f */
[----:B------:R-:W-:Y:S01]  /*12c0*/  @UP2 ULDC UR8, c[0x0][0x42c] ;  /* 0x00010b0000082ab9 */ /* 0x000fe20000000800 */
[----:B------:R-:W-:Y:S02]  /*12d0*/  UMOV UR42, UR43 ;  /* 0x0000002b002a7c82 */ /* 0x000fe40008000000 */
[----:B------:R-:W-:Y:S01]  /*12e0*/  ULOP3.LUT UR59, UR7, 0x10000, URZ, 0xfc, !UPT ;  /* 0x00010000073b7892 */ /* 0x000fe2000f8efc3f */
[----:B------:R-:W-:Y:S01]  /*12f0*/  UMOV UR53, UR5 ;  /* 0x0000000500357c82 */ /* 0x000fe20008000000 */
[----:B------:R-:W-:Y:S02]  /*1300*/  UIMAD.WIDE.U32 UR4, UR43, UR8, URZ ;  /* 0x000000082b0472a5 */ /* 0x000fe4000f8e003f */
[----:B------:R-:W-:Y:S02]  /*1310*/  USHF.R.U32.HI UR6, URZ, 0x1f, UR53 ;  /* 0x0000001f3f067899 */ /* 0x000fe40008011635 */
[----:B------:R-:W-:-:S02]  /*1320*/  @UP2 USHF.R.U32.HI UR42, URZ, UR10, UR5 ;  /* 0x0000000a3f2a2299 */ /* 0x000fc40008011605 */
[----:B------:R-:W-:Y:S01]  /*1330*/  ULEA.HI.SX32 UR53, UR53, UR6, 0x1a ;  /* 0x0000000635357291 */ /* 0x000fe2000f8fd23f */
[----:B------:R-:W-:Y:S01]  /*1340*/  UMOV UR36, UR59 ;  /* 0x0000003b00247c82 */ /* 0x000fe20008000000 */
[----:B------:R-:W-:Y:S01]  /*1350*/  UMOV UR37, 0x80000020 ;  /* 0x8000002000257882 */ /* 0x000fe20000000000 */
        /* <DEDUP_REMOVED lines=20> */
.L_x_10196:
[----:B------:R-:W-:Y:S01]  /*14a0*/  ULOP3.LUT UR4, UR47, 0x1, URZ, 0xc0, !UPT ;  /* 0x000000012f047892 */ /* 0x000fe2000f8ec03f */
[----:B------:R-:W-:-:S05]  /*14b0*/  IMAD.U32 R3, RZ, RZ, UR51 ;  /* 0x00000033ff037e24 */ /* 0x000fca000f8e00ff */
[----:B------:R-:W-:Y:S01]  /*14c0*/  IMAD.U32 R0, RZ, RZ, UR4 ;  /* 0x00000004ff007e24 */ /* 0x000fe2000f8e00ff */
[----:B------:R-:W-:-:S04]  /*14d0*/  ISETP.NE.AND P0, PT, R3, 0x3, PT ;  /* 0x000000030300780c */ /* 0x000fc80003f05270 */
[----:B------:R-:W-:-:S04]  /*14e0*/  SHF.L.U32 R0, R0, 0x1f, RZ ;  /* 0x0000001f00007819 */ /* 0x000fc800000006ff */
[----:B------:R-:W1:Y:S02]  /*14f0*/  SYNCS.PHASECHK.TRANS64.TRYWAIT P1, [UR40+0x13200], R0 ;  /* 0x01320000ff0075a7 */ /* 0x000e640008020168 */
[----:B-1----:R-:W-:Y:S05]  /*1500*/  @!P1 BRA `(.L_x_10197) ;  /* 0x0000008000809947 */ /* 0x002fea0003800000 */
.L_x_10277:
[----:B------:R-:W-:Y:S05]  /*1510*/  @!P0 BRA `(.L_x_10198) ;  /* 0x0000000000048947 */ /* 0x000fea0003800000 */
[----:B------:R-:W-:Y:S01]  /*1520*/  BPT.TRAP 0x1 ;  /* 0x000000040000795c */ /* 0x000fe20000300000 */
.L_x_10198:
[----:B------:R-:W-:Y:S02]  /*1530*/  IMAD.U32 R4, RZ, RZ, UR49 ;  /* 0x00000031ff047e24 */ /* 0x000fe4000f8e00ff */
[----:B-1----:R-:W-:-:S03]  /*1540*/  IMAD.U32 R3, RZ, RZ, UR48 ;  /* 0x00000030ff037e24 */ /* 0x002fc6000f8e00ff */
[----:B------:R-:W-:Y:S02]  /*1550*/  LEA R4, R4, UR40, 0x3 ;  /* 0x0000002804047c11 */ /* 0x000fe4000f8e18ff */
[----:B------:R-:W-:-:S04]  /*1560*/  SHF.L.U32 R3, R3, 0x1f, RZ ;  /* 0x0000001f03037819 */ /* 0x000fc800000006ff */
[----:B------:R1:W2:Y:S01]  /*1570*/  SYNCS.PHASECHK.TRANS64.TRYWAIT P1, [R4+URZ+0x13230], R3 ;  /* 0x01323003040075a7 */ /* 0x0002a2000802017f */
[----:B------:R-:W-:Y:S05]  /*1580*/  @!P0 BRA `(.L_x_10199) ;  /* 0x0000000000048947 */ /* 0x000fea0003800000 */
[----:B------:R-:W-:Y:S01]  /*1590*/  BPT.TRAP 0x1 ;  /* 0x000000040000795c */ /* 0x000fe20000300000 */
.L_x_10199:
[----:B--2---:R-:W-:Y:S05]  /*15a0*/  @P1 BRA `(.L_x_10200) ;  /* 0x0000000000081947 */ /* 0x004fea0003800000 */
[----:B------:R-:W2:Y:S02]  /*15b0*/  SYNCS.PHASECHK.TRANS64.TRYWAIT P1, [R4+URZ+0x13230], R3 ;  /* 0x01323003040075a7 */ /* 0x000ea4000802017f */
[----:B--2---:R-:W-:Y:S05]  /*15c0*/  @!P1 BRA `(.L_x_10201) ;  /* 0x0000008000689947 */ /* 0x004fea0003800000 */
.L_x_10200:
[----:B------:R-:W-:Y:S01]  /*15d0*/  UIADD3 UR4, UR40, 0xe000, URZ ;  /* 0x0000e00028047890 */ /* 0x000fe2000fffe03f */
[----:B------:R-:W-:Y:S01]  /*15e0*/  LOP3.LUT P1, RZ, R2, 0x7f, RZ, 0xc0, !PT ;  /* 0x0000007f02ff7812 */ /* 0x000fe2000782c0ff */
[----:B------:R-:W-:Y:S01]  /*15f0*/  IMAD.MOV.U32 R55, RZ, RZ, RZ ;  /* 0x000000ffff377224 */ /* 0x000fe200078e00ff */
[----:B-12---:R-:W-:Y:S01]  /*1600*/  LOP3.LUT R3, R3, 0xffffffef, RZ, 0xc0, !PT ;  /* 0xffffffef03037812 */ /* 0x006fe200078ec0ff */
[----:B------:R-:W-:-:S04]  /*1610*/  USHF.R.U32.HI UR4, URZ, 0x4, UR4 ;  /* 0x000000043f047899 */ /* 0x000fc80008011604 */
[----:B------:R-:W-:-:S06]  /*1620*/  ULOP3.LUT UR4, UR4, 0x3fff, URZ, 0xc0, !UPT ;  /* 0x00003fff04047892 */ /* 0x000fcc000f8ec03f */
[----:B------:R-:W-:Y:S01]  /*1630*/  IMAD.U32 R0, RZ, RZ, UR4 ;  /* 0x00000004ff007e24 */ /* 0x000fe2000f8e00ff */
[----:B------:R-:W-:Y:S05]  /*1640*/  WARPSYNC.ALL ;  /* 0x0000000000007948 */ /* 0x000fea0003800000 */
[----:B------:R-:W-:Y:S02]  /*1650*/  LOP3.LUT R0, R0, 0x10000, RZ, 0xfc, !PT ;  /* 0x0001000000007812 */ /* 0x000fe400078efcff */
[----:B------:R-:W-:Y:S02]  /*1660*/  @P1 LOP3.LUT R3, R3, 0x10, RZ, 0xfc, !PT ;  /* 0x0000001003031812 */ /* 0x000fe400078efcff */
[----:B------:R-:W-:Y:S01]  /*1670*/  R2UR UR8, R0 ;  /* 0x00000000000872ca */ /* 0x000fe200000e0000 */
[----:B------:R-:W-:Y:S01]  /*1680*/  WARPGROUP.ARRIVE ;  /* 0x00000000000079c5 */ /* 0x000fe20000000000 */
[----:B------:R-:W-:Y:S01]  /*1690*/  UMOV UR39, 0x80000020 ;  /* 0x8000002000277882 */ /* 0x000fe20000000000 */
[----:B------:R-:W-:Y:S01]  /*16a0*/  UMOV UR4, UR36 ;  /* 0x0000002400047c82 */ /* 0x000fe20008000000 */
[----:B------:R-:W-:Y:S01]  /*16b0*/  UMOV UR5, UR37 ;  /* 0x0000002500057c82 */ /* 0x000fe20008000000 */
[----:B------:R-:W-:Y:S01]  /*16c0*/  UMOV UR7, 0x80000020 ;  /* 0x8000002000077882 */ /* 0x000fe20000000000 */
[----:B------:R-:W-:Y:S01]  /*16d0*/  UIADD3 UR10, UR59, 0x2, URZ ;  /* 0x000000023b0a7890 */ /* 0x000fe2000fffe03f */
[----:B------:R-:W-:Y:S01]  /*16e0*/  VIADD R5, R18, UR58 ;  /* 0x0000003a12057c36 */ /* 0x000fe20008000000 */
[----:B------:R-:W-:Y:S01]  /*16f0*/  P2R R6, PR, RZ, 0x1 ;  /* 0x00000001ff067803 */ /* 0x000fe20000000000 */
[----:B------:R-:W-:Y:S01]  /*1700*/  IMAD.U32 R8, RZ, RZ, UR53 ;  /* 0x00000035ff087e24 */ /* 0x000fe2000f8e00ff */
[----:B------:R-:W-:Y:S01]  /*1710*/  UISETP.GE.AND UP0, UPT, UR58, 0xa1, UPT ;  /* 0x000000a13a00788c */ /* 0x000fe2000bf06270 */
[----:B------:R-:W-:-:S02]  /*1720*/  IMAD.U32 R44, RZ, RZ, UR41 ;  /* 0x00000029ff2c7e24 */ /* 0x000fc4000f8e00ff */
[----:B------:R-:W-:Y:S01]  /*1730*/  UIMAD UR8, UR49, 0x280, UR8 ;  /* 0x00000280310878a4 */ /* 0x000fe2000f8e0208 */
[----:B------:R-:W-:-:S03]  /*1740*/  IMAD R5, R8, -0xa0, R5 ;  /* 0xffffff6008057824 */ /* 0x000fc600078e0205 */
        /* <DEDUP_REMOVED lines=9> */
[----:B------:R-:W-:-:S02]  /*17e0*/  ISETP.GT.AND P4, PT, R5, 0x8, PT ;  /* 0x000000080500780c */ /* 0x000fc40003f84270 */
[C---:B------:R-:W-:Y:S02]  /*17f0*/  ISETP.GT.AND P1, PT, R5.reuse, 0x9, PT ;  /* 0x000000090500780c */ /* 0x040fe40003f24270 */
[C---:B------:R-:W-:Y:S02]  /*1800*/  ISETP.GT.AND P3, PT, R5.reuse, 0x10, PT ;  /* 0x000000100500780c */ /* 0x040fe40003f64270 */
[C---:B------:R-:W-:Y:S02]  /*1810*/  ISETP.GT.AND P0, PT, R5.reuse, 0x79, PT ;  /* 0x000000790500780c */ /* 0x040fe40003f04270 */
[----:B------:R-:W-:Y:S01]  /*1820*/  ISETP.GT.AND P6, PT, R5, 0x80, PT ;  /* 0x000000800500780c */ /* 0x000fe20003fc4270 */
        /* <DEDUP_REMOVED lines=35> */
[----:B------:R-:W-:Y:S01]  /*1a60*/  FSEL R109, R109, -INF , P1 ;  /* 0xff8000006d6d7808 */ /* 0x000fe20000800000 */
[----:B------:R-:W-:Y:S01]  /*1a70*/  UIADD3 UR8, UR8, 0x202, URZ ;  /* 0x0000020208087890 */ /* 0x000fe2000fffe03f */
        /* <DEDUP_REMOVED lines=14> */
[----:B------:R-:W-:Y:S02]  /*1b60*/  FSEL R117, R117, -INF , P4 ;  /* 0xff80000075757808 */ /* 0x000fe40002000000 */
[----:B------:R-:W-:Y:S02]  /*1b70*/  ISETP.GT.AND P3, PT, R5, 0x20, PT ;  /* 0x000000200500780c */ /* 0x000fe40003f64270 */
[----:B------:R-:W-:Y:S02]  /*1b80*/  FMNMX.FTZ R8, R116, R3, !PT ;  /* 0x0000000374087209 */ /* 0x000fe40007810000 */
[----:B------:R-:W-:Y:S02]  /*1b90*/  FSEL R111, R111, -INF , P1 ;  /* 0xff8000006f6f7808 */ /* 0x000fe40000800000 */
[----:B------:R-:W-:-:S02]  /*1ba0*/  ISETP.GT.AND P1, PT, R5, 0x21, PT ;  /* 0x000000210500780c */ /* 0x000fc40003f24270 */
[----:B------:R-:W-:Y:S02]  /*1bb0*/  FMNMX.FTZ R3, R117, R8, !PT ;  /* 0x0000000875037209 */ /* 0x000fe40007810000 */
[----:B------:R-:W-:Y:S02]  /*1bc0*/  FSEL R115, R115, -INF , P2 ;  /* 0xff80000073737808 */ /* 0x000fe40001000000 */
[C---:B------:R-:W-:Y:S02]  /*1bd0*/  ISETP.GT.AND P2, PT, R5.reuse, 0x28, PT ;  /* 0x000000280500780c */ /* 0x040fe40003f44270 */
[----:B------:R-:W-:Y:S02]  /*1be0*/  FSEL R118, R118, -INF , P5 ;  /* 0xff80000076767808 */ /* 0x000fe40002800000 */
[----:B------:R-:W-:Y:S02]  /*1bf0*/  ISETP.GT.AND P5, PT, R5, 0x29, PT ;  /* 0x000000290500780c */ /* 0x000fe40003fa4270 */
[----:B------:R-:W-:-:S02]  /*1c00*/  FSEL R119, R119, -INF , P4 ;  /* 0xff80000077777808 */ /* 0x000fc40002000000 */
[----:B------:R-:W-:Y:S02]  /*1c10*/  ISETP.GT.AND P4, PT, R5, 0x30, PT ;  /* 0x000000300500780c */ /* 0x000fe40003f84270 */
[----:B------:R-:W-:Y:S01]  /*1c20*/  FMNMX.FTZ R13, R106, R107, !PT ;  /* 0x0000006b6a0d7209 */ /* 0x000fe20007810000 */
        /* <DEDUP_REMOVED lines=77> */
[----:B------:R-:W-:Y:S02]  /*2100*/  ISETP.GT.AND P0, PT, R5, 0x81, PT ;  /* 0x000000810500780c */ /* 0x000fe40003f04270 */
[----:B------:R-:W-:Y:S01]  /*2110*/  FSEL R56, R56, -INF , P1 ;  /* 0xff80000038387808 */ /* 0x000fe20000800000 */
[----:B------:R-:W-:Y:S01]  /*2120*/  QGMMA.64x32x32.F32.E4M3.E4M3 R24, gdesc[UR4], R24, gsb0 ;  /* 0x00600000041879f3 */ /* 0x000fe20008000818 */
[----:B------:R-:W-:-:S02]  /*2130*/  P2R R12, PR, RZ, 0x1 ;  /* 0x00000001ff0c7803 */ /* 0x000fc40000000000 */
[----:B------:R-:W-:Y:S02]  /*2140*/  FSEL R57, R57, -INF , P2 ;  /* 0xff80000039397808 */ /* 0x000fe40001000000 */
[----:B------:R-:W-:Y:S02]  /*2150*/  FMNMX.FTZ R8, R56, R3, !PT ;  /* 0x0000000338087209 */ /* 0x000fe40007810000 */
        /* <DEDUP_REMOVED lines=23> */
[C---:B------:R-:W-:Y:S02]  /*22d0*/  ISETP.GT.AND P4, PT, R5.reuse, 0x91, PT ;  /* 0x000000910500780c */ /* 0x040fe40003f84270 */
[----:B------:R-:W-:Y:S02]  /*22e0*/  FSEL R62, R62, -INF , P5 ;  /* 0xff8000003e3e7808 */ /* 0x000fe40002800000 */
[----:B------:R-:W-:Y:S02]  /*22f0*/  ISETP.GT.AND P5, PT, R5, 0x98, PT ;  /* 0x000000980500780c */ /* 0x000fe40003fa4270 */
[----:B------:R-:W-:Y:S01]  /*2300*/  P2R R11, PR, RZ, 0x2 ;  /* 0x00000002ff0b7803 */ /* 0x000fe20000000000 */
[----:B------:R-:W-:Y:S02]  /*2310*/  WARPGROUP.DEPBAR.LE gsb0, 0x0 ;  /* 0x00008000000079c5 */ /* 0x000fe40000010000 */
[----:B------:R-:W-:-:S02]  /*2320*/  FSEL R43, R25, -INF , P0 ;  /* 0xff800000192b7808 */ /* 0x000fc40000000000 */
[----:B------:R-:W-:Y:S02]  /*2330*/  ISETP.GT.AND P0, PT, R5, 0x80, PT ;  /* 0x000000800500780c */ /* 0x000fe40003f04270 */
[----:B------:R-:W-:Y:S02]  /*2340*/  FSEL R41, R24, -INF , P6 ;  /* 0xff80000018297808 */ /* 0x000fe40003000000 */
[----:B------:R-:W-:Y:S02]  /*2350*/  FSEL R26, R26, -INF , P0 ;  /* 0xff8000001a1a7808 */ /* 0x000fe40000000000 */
[----:B------:R-:W-:Y:S02]  /*2360*/  ISETP.NE.AND P0, PT, R12, RZ, PT ;  /* 0x000000ff0c00720c */ /* 0x000fe40003f05270 */
[----:B------:R-:W-:Y:S02]  /*2370*/  FMNMX.FTZ R8, R41, R8, !PT ;  /* 0x0000000829087209 */ /* 0x000fe40007810000 */
[----:B------:R-:W-:-:S02]  /*2380*/  FSEL R27, R27, -INF , P0 ;  /* 0xff8000001b1b7808 */ /* 0x000fc40000000000 */
[----:B------:R-:W-:Y:S02]  /*2390*/  ISETP.NE.AND P0, PT, R6, RZ, PT ;  /* 0x000000ff0600720c */ /* 0x000fe40003f05270 */
        /* <DEDUP_REMOVED lines=28> */
[----:B------:R-:W-:-:S02]  /*2560*/  FMNMX.FTZ R6, R74, R23, !PT ;  /* 0x000000174a067209 */ /* 0x000fc40007810000 */
[----:B------:R-:W-:Y:S01]  /*2570*/  ISETP.GT.AND P1, PT, R5, 0x79, PT ;  /* 0x000000790500780c */ /* 0x000fe20003f24270 */
[----:B------:R-:W1:Y:S01]  /*2580*/  SHFL.BFLY PT, R3, R8, 0x2, 0x1f ;  /* 0x0c401f0008037f89 */ /* 0x000e6200000e0000 */
[----:B------:R-:W-:Y:S02]  /*2590*/  FMNMX.FTZ R25, R75, R6, !PT ;  /* 0x000000064b197209 */ /* 0x000fe40007810000 */
[----:B------:R-:W-:Y:S02]  /*25a0*/  FSEL R71, R71, -INF , P1 ;  /* 0xff80000047477808 */ /* 0x000fe40000800000 */
[----:B------:R-:W-:Y:S02]  /*25b0*/  FMNMX.FTZ R6, R78, R25, !PT ;  /* 0x000000194e067209 */ /* 0x000fe40007810000 */
[----:B------:R-:W-:Y:S02]  /*25c0*/  P2R R9, PR, RZ, 0x4 ;  /* 0x00000004ff097803 */ /* 0x000fe40000000000 */
[----:B------:R-:W-:-:S02]  /*25d0*/  FMNMX.FTZ R25, R79, R6, !PT ;  /* 0x000000064f197209 */ /* 0x000fc40007810000 */
[----:B------:R-:W-:Y:S02]  /*25e0*/  ISETP.NE.AND P1, PT, R11, RZ, PT ;  /* 0x000000ff0b00720c */ /* 0x000fe40003f25270 */
[----:B------:R-:W-:Y:S02]  /*25f0*/  FMNMX.FTZ R6, R82, R25, !PT ;  /* 0x0000001952067209 */ /* 0x000fe40007810000 */
[----:B------:R-:W-:Y:S02]  /*2600*/  FSEL R30, R30, -INF , P1 ;  /* 0xff8000001e1e7808 */ /* 0x000fe40000800000 */
[----:B------:R-:W-:Y:S02]  /*2610*/  FMNMX.FTZ R29, R83, R6, !PT ;  /* 0x00000006531d7209 */ /* 0x000fe40007810000 */
[----:B------:R-:W-:Y:S02]  /*2620*/  FSEL R52, R34, -INF , P3 ;  /* 0xff80000022347808 */ /* 0x000fe40001800000 */
[----:B------:R-:W-:-:S02]  /*2630*/  FMNMX.FTZ R6, R86, R29, !PT ;  /* 0x0000001d56067209 */ /* 0x000fc40007810000 */
[----:B------:R-:W-:Y:S02]  /*2640*/  FSEL R38, R38, -INF , P5 ;  /* 0xff80000026267808 */ /* 0x000fe40002800000 */
[----:B-1----:R-:W-:Y:S02]  /*2650*/  FMNMX.FTZ R7, R8, R3, !PT ;  /* 0x0000000308077209 */ /* 0x002fe40007810000 */
[----:B------:R-:W-:Y:S02]  /*2660*/  FMNMX.FTZ R29, R87, R6, !PT ;  /* 0x00000006571d7209 */ /* 0x000fe40007810000 */
[----:B------:R-:W-:Y:S01]  /*2670*/  FSEL R54, R39, -INF , P6 ;  /* 0xff80000027367808 */ /* 0x000fe20003000000 */
[----:B------:R-:W1:Y:S01]  /*2680*/  SHFL.BFLY PT, R10, R7, 0x1, 0x1f ;  /* 0x0c201f00070a7f89 */ /* 0x000e6200000e0000 */
[----:B------:R-:W-:-:S04]  /*2690*/  FMNMX.FTZ R6, R58, R29, !PT ;  /* 0x0000001d3a067209 */ /* 0x000fc80007810000 */
[----:B------:R-:W-:-:S04]  /*26a0*/  FMNMX.FTZ R29, R59, R6, !PT ;  /* 0x000000063b1d7209 */ /* 0x000fc80007810000 */
[----:B------:R-:W-:-:S04]  /*26b0*/  FMNMX.FTZ R6, R62, R29, !PT ;  /* 0x0000001d3e067209 */ /* 0x000fc80007810000 */
[----:B------:R-:W-:-:S04]  /*26c0*/  FMNMX.FTZ R29, R63, R6, !PT ;  /* 0x000000063f1d7209 */ /* 0x000fc80007810000 */
[----:B------:R-:W-:-:S04]  /*26d0*/  FMNMX.FTZ R6, R66, R29, !PT ;  /* 0x0000001d42067209 */ /* 0x000fc80007810000 */
[----:B------:R-:W-:Y:S02]  /*26e0*/  FMNMX.FTZ R53, R67, R6, !PT ;  /* 0x0000000643357209 */ /* 0x000fe40007810000 */
[----:B-1----:R-:W-:Y:S02]  /*26f0*/  FMNMX.FTZ R3, R7, R10, !PT ;  /* 0x0000000a07037209 */ /* 0x002fe40007810000 */
[----:B------:R-:W-:Y:S02]  /*2700*/  FMNMX.FTZ R6, R70, R53, !PT ;  /* 0x0000003546067209 */ /* 0x000fe40007810000 */
[C---:B------:R-:W-:Y:S01]  /*2710*/  FSETP.NEU.FTZ.AND P2, PT, R3.reuse, -INF , PT ;  /* 0xff8000000300780b */ /* 0x040fe20003f5d000 */
[----:B------:R-:W-:-:S01]  /*2720*/  FFMA.FTZ R44, R3, R44, -8 ;  /* 0xc1000000032c7423 */ /* 0x000fc2000001002c */
[----:B------:R-:W-:-:S04]  /*2730*/  FMNMX.FTZ R53, R71, R6, !PT ;  /* 0x0000000647357209 */ /* 0x000fc80007810000 */
[----:B------:R-:W-:Y:S02]  /*2740*/  FMNMX.FTZ R6, R26, R53, !PT ;  /* 0x000000351a067209 */ /* 0x000fe40007810000 */
[----:B------:R-:W-:Y:S02]  /*2750*/  FSEL R44, R44, RZ, P2 ;  /* 0x000000ff2c2c7208 */ /* 0x000fe40001000000 */
[----:B------:R-:W-:Y:S02]  /*2760*/  ISETP.NE.AND P2, PT, R9, RZ, PT ;  /* 0x000000ff0900720c */ /* 0x000fe40003f45270 */
[----:B------:R-:W-:Y:S01]  /*2770*/  FMNMX.FTZ R53, R27, R6, !PT ;  /* 0x000000061b357209 */ /* 0x000fe20007810000 */
        /* <DEDUP_REMOVED lines=27> */
[--C-:B------:R-:W-:Y:S01]  /*2930*/  FFMA.FTZ R12, R113, UR41, -R44.reuse ;  /* 0x00000029710c7c23 */ /* 0x100fe2000801082c */
[----:B------:R-:W2:Y:S01]  /*2940*/  SHFL.BFLY PT, R73, R6, 0x2, 0x1f ;  /* 0x0c401f0006497f89 */ /* 0x000ea200000e0000 */
[----:B------:R-:W-:-:S01]  /*2950*/  FFMA.FTZ R11, R116, UR41, -R44 ;  /* 0x00000029740b7c23 */ /* 0x000fc2000801082c */
[----:B-1----:R-:W-:Y:S01]  /*2960*/  FFMA.FTZ R72, R47, UR41, -R44 ;  /* 0x000000292f487c23 */ /* 0x002fe2000801082c */
[----:B------:R-:W-:-:S02]  /*2970*/  IMAD.U32 R47, RZ, RZ, UR41 ;  /* 0x00000029ff2f7e24 */ /* 0x000fc4000f8e00ff */
        /* <DEDUP_REMOVED lines=20> */
[----:B--2---:R-:W-:Y:S01]  /*2ac0*/  FMNMX.FTZ R73, R6, R73, !PT ;  /* 0x0000004906497209 */ /* 0x004fe20007810000 */
[----:B------:R-:W-:Y:S01]  /*2ad0*/  MUFU.EX2 R5, R5 ;  /* 0x0000000500057308 */ /* 0x000fe20000000800 */
[----:B------:R-:W-:-:S03]  /*2ae0*/  LOP3.LUT P2, RZ, R2, 0x7f, RZ, 0xc0, !PT ;  /* 0x0000007f02ff7812 */ /* 0x000fc6000784c0ff */
[----:B------:R-:W1:Y:S04]  /*2af0*/  SHFL.BFLY PT, R6, R73, 0x1, 0x1f ;  /* 0x0c201f0049067f89 */ /* 0x000e6800000e0000 */
[----:B------:R-:W2:Y:S08]  /*2b00*/  MUFU.EX2 R8, R8 ;  /* 0x0000000800087308 */ /* 0x000eb00000000800 */
[----:B------:R-:W3:Y:S08]  /*2b10*/  MUFU.EX2 R7, R7 ;  /* 0x0000000700077308 */ /* 0x000ef00000000800 */
[----:B------:R-:W4:Y:S01]  /*2b20*/  MUFU.EX2 R10, R10 ;  /* 0x0000000a000a7308 */ /* 0x000f220000000800 */
[----:B-1----:R-:W-:-:S04]  /*2b30*/  FMNMX.FTZ R6, R73, R6, !PT ;  /* 0x0000000649067209 */ /* 0x002fc80007810000 */
[C---:B------:R-:W-:Y:S01]  /*2b40*/  FSETP.NEU.FTZ.AND P1, PT, R6.reuse, -INF , PT ;  /* 0xff8000000600780b */ /* 0x040fe20003f3d000 */
[----:B------:R-:W-:-:S02]  /*2b50*/  FFMA.FTZ R47, R6, R47, -8 ;  /* 0xc1000000062f7423 */ /* 0x000fc4000001002f */
[----:B------:R1:W-:Y:S03]  /*2b60*/  MUFU.EX2 R29, R80 ;  /* 0x00000050001d7308 */ /* 0x0003e60000000800 */
        /* <DEDUP_REMOVED lines=8> */
[--C-:B-1----:R-:W-:Y:S01]  /*2bf0*/  FFMA.FTZ R80, R115, UR41, -R47.reuse ;  /* 0x0000002973507c23 */ /* 0x102fe2000801082f */
[----:B------:R-:W-:-:S01]  /*2c00*/  FFMA.FTZ R89, R78, UR41, -R47 ;  /* 0x000000294e597c23 */ /* 0x000fc2000801082f */
[----:B------:R-:W-:Y:S01]  /*2c10*/  MUFU.EX2 R37, R37 ;  /* 0x0000002500257308 */ /* 0x000fe20000000800 */
[----:B------:R-:W-:-:S01]  /*2c20*/  FFMA.FTZ R77, R118, UR41, -R47 ;  /* 0x00000029764d7c23 */ /* 0x000fc2000801082f */
[--C-:B------:R-:W-:Y:S01]  /*2c30*/  FFMA.FTZ R78, R82, UR41, -R47.reuse ;  /* 0x00000029524e7c23 */ /* 0x100fe2000801082f */
[----:B------:R-:W-:-:S01]  /*2c40*/  FFMA.FTZ R82, R86, UR41, -R47 ;  /* 0x0000002956527c23 */ /* 0x000fc2000801082f */
[----:B------:R-:W-:Y:S01]  /*2c50*/  FFMA.FTZ R73, R98, UR41, -R47 ;  /* 0x0000002962497c23 */ /* 0x000fe2000801082f */
[----:B--2---:R-:W-:-:S01]  /*2c60*/  FADD.FTZ R86, R5, R8 ;  /* 0x0000000805567221 */ /* 0x004fc20000010000 */
[--C-:B------:R-:W-:Y:S01]  /*2c70*/  FFMA.FTZ R98, R79, UR41, -R47.reuse ;  /* 0x000000294f627c23 */ /* 0x100fe2000801082f */
[----:B------:R-:W-:-:S01]  /*2c80*/  FFMA.FTZ R79, R83, UR41, -R47 ;  /* 0x00000029534f7c23 */ /* 0x000fc2000801082f */
[----:B------:R-:W1:Y:S01]  /*2c90*/  MUFU.EX2 R44, R44 ;  /* 0x0000002c002c7308 */ /* 0x000e620000000800 */
[----:B------:R-:W-:-:S01]  /*2ca0*/  FFMA.FTZ R83, R87, UR41, -R47 ;  /* 0x0000002957537c23 */ /* 0x000fc2000801082f */
[----:B---3--:R-:W-:Y:S01]  /*2cb0*/  FADD.FTZ R87, R7, R86 ;  /* 0x0000005607577221 */ /* 0x008fe20000010000 */
[----:B------:R-:W-:-:S01]  /*2cc0*/  FFMA.FTZ R69, R90, UR41, -R47 ;  /* 0x000000295a457c23 */ /* 0x000fc2000801082f */
[--C-:B------:R-:W-:Y:S01]  /*2cd0*/  FFMA.FTZ R85, R102, UR41, -R47.reuse ;  /* 0x0000002966557c23 */ /* 0x100fe2000801082f */
[----:B------:R-:W-:-:S01]  /*2ce0*/  FFMA.FTZ R86, R58, UR41, -R47 ;  /* 0x000000293a567c23 */ /* 0x000fc2000801082f */
[----:B------:R-:W-:-:S02]  /*2cf0*/  @!P2 VIADD R58, R4, 0x13240 ;  /* 0x00013240043aa836 */ /* 0x000fc40000000000 */
[----:B------:R-:W-:-:S01]  /*2d00*/  FFMA.FTZ R81, R94, UR41, -R47 ;  /* 0x000000295e517c23 */ /* 0x000fc2000801082f */
[----:B------:R-:W2:Y:S01]  /*2d10*/  MUFU.EX2 R65, R65 ;  /* 0x0000004100417308 */ /* 0x000ea20000000800 */
[----:B------:R-:W-:-:S01]  /*2d20*/  FFMA.FTZ R94, R95, UR41, -R47 ;  /* 0x000000295f5e7c23 */ /* 0x000fc2000801082f */
[--C-:B------:R-:W-:Y:S01]  /*2d30*/  FFMA.FTZ R90, R99, UR41, -R47.reuse ;  /* 0x00000029635a7c23 */ /* 0x100fe2000801082f */
[----:B------:R-:W-:Y:S01]  /*2d40*/  @!P2 PRMT R58, RZ, 0x654, R58 ;  /* 0x00000654ff3aa816 */ /* 0x000fe2000000003a */
[--C-:B------:R-:W-:Y:S01]  /*2d50*/  FFMA.FTZ R74, R74, UR41, -R47.reuse ;  /* 0x000000294a4a7c23 */ /* 0x100fe2000801082f */
[----:B------:R-:W-:-:S01]  /*2d60*/  FFMA.FTZ R75, R75, UR41, -R47 ;  /* 0x000000294b4b7c23 */ /* 0x000fc2000801082f */
[--C-:B------:R-:W-:Y:S01]  /*2d70*/  FFMA.FTZ R59, R59, UR41, -R47.reuse ;  /* 0x000000293b3b7c23 */ /* 0x100fe2000801082f */
[----:B------:R3:W-:Y:S01]  /*2d80*/  @!P2 SYNCS.ARRIVE.TRANS64.RED.A1T0 RZ, [R58+URZ], RZ ;  /* 0x000000ff3affa9a7 */ /* 0x0007e2000810043f */
[----:B------:R-:W5:Y:S01]  /*2d90*/  MUFU.EX2 R84, R84 ;  /* 0x0000005400547308 */ /* 0x000f620000000800 */
[----:B------:R-:W-:-:S01]  /*2da0*/  FFMA.FTZ R63, R63, UR41, -R47 ;  /* 0x000000293f3f7c23 */ /* 0x000fc2000801082f */
[--C-:B------:R-:W-:Y:S01]  /*2db0*/  FFMA.FTZ R66, R66, UR41, -R47.reuse ;  /* 0x0000002942427c23 */ /* 0x100fe2000801082f */
[----:B------:R-:W-:-:S01]  /*2dc0*/  FFMA.FTZ R67, R67, UR41, -R47 ;  /* 0x0000002943437c23 */ /* 0x000fc2000801082f */
[--C-:B------:R-:W-:Y:S01]  /*2dd0*/  FFMA.FTZ R70, R70, UR41, -R47.reuse ;  /* 0x0000002946467c23 */ /* 0x100fe2000801082f */
[----:B------:R-:W-:-:S01]  /*2de0*/  FFMA.FTZ R71, R71, UR41, -R47 ;  /* 0x0000002947477c23 */ /* 0x000fc2000801082f */
[--C-:B------:R-:W-:Y:S01]  /*2df0*/  FFMA.FTZ R30, R30, UR41, -R47.reuse ;  /* 0x000000291e1e7c23 */ /* 0x100fe2000801082f */
[----:B---3--:R-:W-:-:S01]  /*2e00*/  FFMA.FTZ R58, R62, UR41, -R47 ;  /* 0x000000293e3a7c23 */ /* 0x008fc2000801082f */
[----:B------:R-:W3:Y:S01]  /*2e10*/  MUFU.EX2 R49, R49 ;  /* 0x0000003100317308 */ /* 0x000ee20000000800 */
[----:B------:R-:W-:-:S01]  /*2e20*/  FFMA.FTZ R50, R50, UR41, -R47 ;  /* 0x0000002932327c23 */ /* 0x000fc2000801082f */
[--C-:B------:R-:W-:Y:S01]  /*2e30*/  FFMA.FTZ R52, R52, UR41, -R47.reuse ;  /* 0x0000002934347c23 */ /* 0x100fe2000801082f */
[----:B------:R-:W-:-:S01]  /*2e40*/  FFMA.FTZ R53, R53, UR41, -R47 ;  /* 0x0000002935357c23 */ /* 0x000fc2000801082f */
[----:B------:R-:W-:Y:S01]  /*2e50*/  FFMA.FTZ R38, R38, UR41, -R47 ;  /* 0x0000002926267c23 */ /* 0x000fe2000801082f */
[----:B----4-:R-:W-:-:S03]  /*2e60*/  F2FP.SATFINITE.E4M3.F32.PACK_AB_MERGE_C R152, R10, R7, RZ ;  /* 0x000000070a98723e */ /* 0x010fc600048070ff */
[----:B------:R-:W4:Y:S01]  /*2e70*/  MUFU.EX2 R12, R12 ;  /* 0x0000000c000c7308 */ /* 0x000f220000000800 */
[----:B------:R-:W-:-:S07]  /*2e80*/  F2FP.SATFINITE.E4M3.F32.PACK_AB_MERGE_C R152, R8, R5, R152 ;  /* 0x000000050898723e */ /* 0x000fce0004807098 */
[----:B------:R1:W-:Y:S08]  /*2e90*/  MUFU.EX2 R23, R100 ;  /* 0x0000006400177308 */ /* 0x0003f00000000800 */
[----:B------:R-:W4:Y:S01]  /*2ea0*/  MUFU.EX2 R80, R80 ;  /* 0x0000005000507308 */ /* 0x000f220000000800 */
[----:B-1----:R-:W-:-:S07]  /*2eb0*/  FADD.FTZ R100, R37, R44 ;  /* 0x0000002c25647221 */ /* 0x002fce0000010000 */
[----:B------:R1:W-:Y:S08]  /*2ec0*/  MUFU.EX2 R15, R92 ;  /* 0x0000005c000f7308 */ /* 0x0003f00000000800 */
[----:B------:R-:W4:Y:S01]  /*2ed0*/  MUFU.EX2 R11, R11 ;  /* 0x0000000b000b7308 */ /* 0x000f220000000800 */
[----:B-1----:R-:W-:-:S07]  /*2ee0*/  FFMA.FTZ R92, R119, UR41, -R47 ;  /* 0x00000029775c7c23 */ /* 0x002fce000801082f */
[----:B------:R1:W-:Y:S08]  /*2ef0*/  MUFU.EX2 R13, R88 ;  /* 0x00000058000d7308 */ /* 0x0003f00000000800 */
[----:B------:R-:W4:Y:S01]  /*2f00*/  MUFU.EX2 R77, R77 ;  /* 0x0000004d004d7308 */ /* 0x000f220000000800 */
[----:B-1----:R-:W-:-:S01]  /*2f10*/  FFMA.FTZ R88, R91, UR41, -R47 ;  /* 0x000000295b587c23 */ /* 0x002fc2000801082f */
[----:B--2---:R-:W-:Y:S01]  /*2f20*/  FADD.FTZ R91, R65, R100 ;  /* 0x00000064415b7221 */ /* 0x004fe20000010000 */
[----:B------:R-:W-:-:S01]  /*2f30*/  FADD.FTZ R100, R10, R87 ;  /* 0x000000570a647221 */ /* 0x000fc20000010000 */
[----:B-----5:R-:W-:-:S02]  /*2f40*/  F2FP.SATFINITE.E4M3.F32.PACK_AB_MERGE_C R65, R84, R65, RZ ;  /* 0x000000415441723e */ /* 0x020fc400048070ff */
[----:B------:R-:W-:-:S01]  /*2f50*/  FADD.FTZ R102, R84, R91 ;  /* 0x0000005b54667221 */ /* 0x000fc20000010000 */
[----:B------:R-:W-:Y:S01]  /*2f60*/  FADD.FTZ R87, R9, R100 ;  /* 0x0000006409577221 */ /* 0x000fe20000010000 */
[----:B------:R-:W1:Y:S01]  /*2f70*/  MUFU.EX2 R14, R14 ;  /* 0x0000000e000e7308 */ /* 0x000e620000000800 */
[----:B------:R-:W-:Y:S01]  /*2f80*/  F2FP.SATFINITE.E4M3.F32.PACK_AB_MERGE_C R153, R44, R37, R65 ;  /* 0x000000252c99723e */ /* 0x000fe20004807041 */
[----:B---3--:R-:W-:Y:S01]  /*2f90*/  FADD.FTZ R91, R49, R102 ;  /* 0x00000066315b7221 */ /* 0x008fe20000010000 */
[----:B----4-:R-:W-:-:S01]  /*2fa0*/  FADD.FTZ R100, R12, R87 ;  /* 0x000000570c647221 */ /* 0x010fc20000010000 */
[----:B------:R-:W-:Y:S02]  /*2fb0*/  IMAD.MOV.U32 R44, RZ, RZ, R55 ;  /* 0x000000ffff2c7224 */ /* 0x000fe400078e0037 */
[----:B------:R-:W-:-:S01]  /*2fc0*/  FADD.FTZ R102, R80, R91 ;  /* 0x0000005b50667221 */ /* 0x000fc20000010000 */
[----:B------:R-:W-:Y:S01]  /*2fd0*/  FADD.FTZ R87, R11, R100 ;  /* 0x000000640b577221 */ /* 0x000fe20000010000 */
[----:B------:R-:W2:Y:S01]  /*2fe0*/  MUFU.EX2 R92, R92 ;  /* 0x0000005c005c7308 */ /* 0x000ea20000000800 */
[----:B------:R-:W-:-:S02]  /*2ff0*/  IMAD.MOV.U32 R37, RZ, RZ, R55 ;  /* 0x000000ffff257224 */ /* 0x000fc400078e0037 */
[----:B------:R-:W-:-:S05]  /*3000*/  FADD.FTZ R91, R77, R102 ;  /* 0x000000664d5b7221 */ /* 0x000fca0000010000 */
[----:B------:R-:W-:Y:S01]  /*3010*/  MUFU.EX2 R69, R69 ;  /* 0x0000004500457308 */ /* 0x000fe20000000800 */
[----:B-1----:R-:W-:-:S01]  /*3020*/  FADD.FTZ R62, R14, R87 ;  /* 0x000000570e3e7221 */ /* 0x002fc20000010000 */
[----:B------:R-:W-:-:S03]  /*3030*/  F2FP.SATFINITE.E4M3.F32.PACK_AB_MERGE_C R154, R14, R11, RZ ;  /* 0x0000000b0e9a723e */ /* 0x000fc600048070ff */
[----:B------:R-:W-:Y:S01]  /*3040*/  FADD.FTZ R87, R13, R62 ;  /* 0x0000003e0d577221 */ /* 0x000fe20000010000 */
[----:B------:R-:W-:Y:S02]  /*3050*/  F2FP.SATFINITE.E4M3.F32.PACK_AB_MERGE_C R154, R12, R9, R154 ;  /* 0x000000090c9a723e */ /* 0x000fe4000480709a */
[----:B------:R-:W1:Y:S01]  /*3060*/  MUFU.EX2 R20, R20 ;  /* 0x0000001400147308 */ /* 0x000e620000000800 */
[----:B--2---:R-:W-:-:S04]  /*3070*/  F2FP.SATFINITE.E4M3.F32.PACK_AB_MERGE_C R77, R92, R77, RZ ;  /* 0x0000004d5c4d723e */ /* 0x004fc800048070ff */
[----:B------:R-:W-:Y:S01]  /*3080*/  F2FP.SATFINITE.E4M3.F32.PACK_AB_MERGE_C R155, R80, R49, R77 ;  /* 0x00000031509b723e */ /* 0x000fe2000480704d */
[----:B------:R-:W-:Y:S02]  /*3090*/  IMAD.MOV.U32 R49, RZ, RZ, R55 ;  /* 0x000000ffff317224 */ /* 0x000fe400078e0037 */
[----:B------:R-:W-:Y:S08]  /*30a0*/  MUFU.EX2 R88, R88 ;  /* 0x0000005800587308 */ /* 0x000ff00000000800 */
[----:B------:R-:W-:Y:S01]  /*30b0*/  MUFU.EX2 R81, R81 ;  /* 0x0000005100517308 */ /* 0x000fe20000000800 */
[----:B-1----:R-:W-:-:S04]  /*30c0*/  FADD.FTZ R62, R20, R87 ;  /* 0x00000057143e7221 */ /* 0x002fc80000010000 */
[----:B------:R-:W-:Y:S01]  /*30d0*/  FADD.FTZ R87, R15, R62 ;  /* 0x0000003e0f577221 */ /* 0x000fe20000010000 */
[----:B------:R-:W-:-:S02]  /*30e0*/  FFMA.FTZ R62, R26, UR41, -R47 ;  /* 0x000000291a3e7c23 */ /* 0x000fc4000801082f */
[----:B------:R-:W1:Y:S08]  /*30f0*/  MUFU.EX2 R24, R24 ;  /* 0x0000001800187308 */ /* 0x000e700000000800 */
[----:B------:R-:W2:Y:S08]  /*3100*/  MUFU.EX2 R94, R94 ;  /* 0x0000005e005e7308 */ /* 0x000eb00000000800 */
[----:B------:R3:W-:Y:S01]  /*3110*/  MUFU.EX2 R4, R86 ;  /* 0x0000005600047308 */ /* 0x0007e20000000800 */
[----:B-1----:R-:W-:-:S01]  /*3120*/  FADD.FTZ R100, R24, R87 ;  /* 0x0000005718647221 */ /* 0x002fc20000010000 */
[----:B------:R-:W-:Y:S01]  /*3130*/  F2FP.SATFINITE.E4M3.F32.PACK_AB_MERGE_C R136, R24, R15, RZ ;  /* 0x0000000f1888723e */ /* 0x000fe200048070ff */
[----:B------:R-:W-:-:S03]  /*3140*/  IMAD.MOV.U32 R24, RZ, RZ, R55 ;  /* 0x000000ffff187224 */ /* 0x000fc600078e0037 */
[----:B------:R-:W-:Y:S02]  /*3150*/  F2FP.SATFINITE.E4M3.F32.PACK_AB_MERGE_C R136, R20, R13, R136 ;  /* 0x0000000d1488723e */ /* 0x000fe40004807088 */
[----:B------:R1:W4:Y:S01]  /*3160*/  MUFU.EX2 R21, R96 ;  /* 0x0000006000157308 */ /* 0x0003220000000800 */
[----:B---3--:R-:W-:-:S04]  /*3170*/  FADD.FTZ R86, R92, R91 ;  /* 0x0000005b5c567221 */ /* 0x008fc80000010000 */
[----:B------:R-:W-:-:S03]  /*3180*/  FADD.FTZ R91, R69, R86 ;  /* 0x00000056455b7221 */ /* 0x000fc60000010000 */
[----:B------:R-:W3:Y:S01]  /*3190*/  MUFU.EX2 R73, R73 ;  /* 0x0000004900497308 */ /* 0x000ee20000000800 */
[----:B------:R-:W-:-:S01]  /*31a0*/  FADD.FTZ R86, R88, R91 ;  /* 0x0000005b58567221 */ /* 0x000fc20000010000 */
[----:B-1----:R-:W-:-:S03]  /*31b0*/  FFMA.FTZ R96, R103, UR41, -R47 ;  /* 0x0000002967607c23 */ /* 0x002fc6000801082f */
[----:B------:R-:W-:Y:S01]  /*31c0*/  FADD.FTZ R91, R81, R86 ;  /* 0x00000056515b7221 */ /* 0x000fe20000010000 */
[----:B------:R-:W-:-:S01]  /*31d0*/  FFMA.FTZ R86, R27, UR41, -R47 ;  /* 0x000000291b567c23 */ /* 0x000fc2000801082f */
[----:B------:R-:W-:Y:S01]  /*31e0*/  FFMA.FTZ R47, R54, UR41, -R47 ;  /* 0x00000029362f7c23 */ /* 0x000fe2000801082f */
[----:B------:R-:W1:Y:S01]  /*31f0*/  MUFU.EX2 R28, R28 ;  /* 0x0000001c001c7308 */ /* 0x000e620000000800 */
[----:B--2---:R-:W-:-:S01]  /*3200*/  FADD.FTZ R102, R94, R91 ;  /* 0x0000005b5e667221 */ /* 0x004fc20000010000 */
[----:B----4-:R-:W-:Y:S01]  /*3210*/  FADD.FTZ R27, R21, R100 ;  /* 0x00000064151b7221 */ /* 0x010fe20000010000 */
[----:B------:R-:W-:-:S04]  /*3220*/  F2FP.SATFINITE.E4M3.F32.PACK_AB_MERGE_C R81, R94, R81, RZ ;  /* 0x000000515e51723e */ /* 0x000fc800048070ff */
[----:B------:R-:W-:Y:S01]  /*3230*/  F2FP.SATFINITE.E4M3.F32.PACK_AB_MERGE_C R137, R88, R69, R81 ;  /* 0x000000455889723e */ /* 0x000fe20004807051 */
        /* <DEDUP_REMOVED lines=33> */
[----:B------:R-:W-:Y:S01]  /*3450*/  F2FP.SATFINITE.E4M3.F32.PACK_AB_MERGE_C R140, R51, R46, RZ ;  /* 0x0000002e338c723e */ /* 0x000fe200048070ff */
[--C-:B------:R-:W-:Y:S02]  /*3460*/  IMAD.MOV.U32 R51, RZ, RZ, R55.reuse ;  /* 0x000000ffff337224 */ /* 0x100fe400078e0037 */
[----:B------:R-:W-:Y:S01]  /*3470*/  FADD.FTZ R15, R29, R14 ;  /* 0x0000000e1d0f7221 */ /* 0x000fe20000010000 */
[----:B------:R-:W-:Y:S01]  /*3480*/  F2FP.SATFINITE.E4M3.F32.PACK_AB_MERGE_C R140, R32, R25, R140 ;  /* 0x00000019208c723e */ /* 0x000fe2000480708c */
[----:B------:R-:W-:Y:S01]  /*3490*/  IMAD.MOV.U32 R46, RZ, RZ, R55 ;  /* 0x000000ffff2e7224 */ /* 0x000fe200078e0037 */
[----:B------:R-:W2:Y:S01]  /*34a0*/  MUFU.EX2 R36, R36 ;  /* 0x0000002400247308 */ /* 0x000ea20000000800 */
[----:B---3--:R-:W-:-:S01]  /*34b0*/  FADD.FTZ R11, R98, R7 ;  /* 0x00000007620b7221 */ /* 0x008fc20000010000 */
[----:B------:R-:W-:Y:S01]  /*34c0*/  F2FP.SATFINITE.E4M3.F32.PACK_AB_MERGE_C R89, R98, R89, RZ ;  /* 0x000000596259723e */ /* 0x000fe200048070ff */
[----:B------:R-:W-:-:S02]  /*34d0*/  IMAD.MOV.U32 R32, RZ, RZ, R55 ;  /* 0x000000ffff207224 */ /* 0x000fc400078e0037 */
[----:B------:R-:W-:Y:S01]  /*34e0*/  IMAD.MOV.U32 R25, RZ, RZ, R55 ;  /* 0x000000ffff197224 */ /* 0x000fe200078e0037 */
        /* <DEDUP_REMOVED lines=16> */
[----:B------:R-:W3:Y:S01]  /*35f0*/  MUFU.EX2 R59, R59 ;  /* 0x0000003b003b7308 */ /* 0x000ee20000000800 */
[C---:B-1----:R-:W-:Y:S01]  /*3600*/  F2FP.SATFINITE.E4M3.F32.PACK_AB_MERGE_C R82, R83.reuse, R82, RZ ;  /* 0x000000525352723e */ /* 0x042fe200048070ff */
[----:B------:R-:W-:Y:S01]  /*3610*/  FADD.FTZ R83, R83, R8 ;  /* 0x0000000853537221 */ /* 0x000fe20000010000 */
[----:B------:R-:W-:Y:S02]  /*3620*/  IMAD.MOV.U32 R36, RZ, RZ, R55 ;  /* 0x000000ffff247224 */ /* 0x000fe400078e0037 */
[----:B------:R-:W-:Y:S01]  /*3630*/  F2FP.SATFINITE.E4M3.F32.PACK_AB_MERGE_C R143, R79, R78, R82 ;  /* 0x0000004e4f8f723e */ /* 0x000fe20004807052 */
[----:B------:R-:W-:-:S01]  /*3640*/  FADD.FTZ R10, R4, R83 ;  /* 0x00000053040a7221 */ /* 0x000fc20000010000 */
[----:B------:R-:W-:Y:S01]  /*3650*/  IMAD.MOV.U32 R29, RZ, RZ, R55 ;  /* 0x000000ffff1d7224 */ /* 0x000fe200078e0037 */
[----:B------:R-:W1:Y:S01]  /*3660*/  MUFU.EX2 R39, R39 ;  /* 0x0000002700277308 */ /* 0x000e620000000800 */
[----:B--2---:R-:W-:-:S01]  /*3670*/  FADD.FTZ R8, R34, R31 ;  /* 0x0000001f22087221 */ /* 0x004fc20000010000 */
[----:B------:R-:W-:-:S03]  /*3680*/  IMAD.MOV.U32 R31, RZ, RZ, R55 ;  /* 0x000000ffff1f7224 */ /* 0x000fc600078e0037 */
        /* <DEDUP_REMOVED lines=15> */
[--C-:B------:R-:W-:Y:S02]  /*3780*/  IMAD.MOV.U32 R35, RZ, RZ, R55.reuse ;  /* 0x000000ffff237224 */ /* 0x100fe400078e0037 */
[----:B------:R-:W-:Y:S01]  /*3790*/  F2FP.SATFINITE.E4M3.F32.PACK_AB_MERGE_C R145, R59, R4, R58 ;  /* 0x000000043b91723e */ /* 0x000fe2000480703a */
[----:B------:R-:W-:Y:S02]  /*37a0*/  IMAD.MOV.U32 R34, RZ, RZ, R55 ;  /* 0x000000ffff227224 */ /* 0x000fe400078e0037 */
        /* <DEDUP_REMOVED lines=19> */
[----:B------:R-:W-:Y:S01]  /*38e0*/  F2FP.SATFINITE.E4M3.F32.PACK_AB_MERGE_C R147, R27, R26, R70 ;  /* 0x0000001a1b93723e */ /* 0x000fe20004807046 */
[--C-:B------:R-:W-:Y:S01]  /*38f0*/  IMAD.MOV.U32 R27, RZ, RZ, R55.reuse ;  /* 0x000000ffff1b7224 */ /* 0x100fe200078e0037 */
[----:B------:R-:W2:Y:S01]  /*3900*/  MUFU.EX2 R41, R41 ;  /* 0x0000002900297308 */ /* 0x000ea20000000800 */
[----:B------:R-:W-:-:S07]  /*3910*/  IMAD.MOV.U32 R26, RZ, RZ, R55 ;  /* 0x000000ffff1a7224 */ /* 0x000fce00078e0037 */
        /* <DEDUP_REMOVED lines=8> */
[----:B------:R-:W-:Y:S01]  /*39a0*/  FADD.FTZ R68, R68, R9 ;  /* 0x0000000944447221 */ /* 0x000fe20000010000 */
[----:B------:R-:W-:-:S03]  /*39b0*/  IMAD.MOV.U32 R41, RZ, RZ, R55 ;  /* 0x000000ffff297224 */ /* 0x000fc600078e0037 */
[----:B------:R-:W-:Y:S02]  /*39c0*/  FADD.FTZ R43, R43, R68 ;  /* 0x000000442b2b7221 */ /* 0x000fe40000010000 */
        /* <DEDUP_REMOVED lines=8> */
[C---:B----4-:R-:W-:Y:S01]  /*3a50*/  F2FP.SATFINITE.E4M3.F32.PACK_AB_MERGE_C R30, R5.reuse, R30, RZ ;  /* 0x0000001e051e723e */ /* 0x050fe200048070ff */
[----:B------:R-:W-:-:S03]  /*3a60*/  FADD.FTZ R5, R5, R8 ;  /* 0x0000000805057221 */ /* 0x000fc60000010000 */
[----:B------:R-:W-:Y:S01]  /*3a70*/  F2FP.SATFINITE.E4M3.F32.PACK_AB_MERGE_C R149, R86, R7, R30 ;  /* 0x000000075695723e */ /* 0x000fe2000480701e */
[----:B------:R-:W-:Y:S02]  /*3a80*/  IMAD.MOV.U32 R30, RZ, RZ, R55 ;  /* 0x000000ffff1e7224 */ /* 0x000fe400078e0037 */
        /* <DEDUP_REMOVED lines=47> */
.L_x_10212:
[----:B------:R-:W-:-:S04]  /*3d80*/  UISETP.NE.AND UP0, UPT, UR17, 0x1, UPT ;  /* 0x000000011100788c */ /* 0x000fc8000bf05270 */
[----:B------:R-:W-:-:S04]  /*3d90*/  USEL UR48, URZ, 0x1, UP0 ;  /* 0x000000013f307887 */ /* 0x000fc80008000000 */
[----:B------:R-:W-:Y:S01]  /*3da0*/  ULOP3.LUT UR48, UR18, UR48, URZ, 0x3c, !UPT ;  /* 0x0000003012307292 */ /* 0x000fe2000f8e3c3f */
[----:B------:R-:W-:Y:S11]  /*3db0*/  @!P0 BRA `(.L_x_10203) ;  /* 0x0000000000048947 */ /* 0x000ff60003800000 */
[----:B------:R-:W-:Y:S01]  /*3dc0*/  BPT.TRAP 0x1 ;  /* 0x000000040000795c */ /* 0x000fe20000300000 */
.L_x_10203:
        /* <DEDUP_REMOVED lines=9> */
.L_x_10204:
[----:B--2---:R-:W-:Y:S05]  /*3e60*/  @P1 BRA `(.L_x_10205) ;  /* 0x0000000000081947 */ /* 0x004fea0003800000 */
[----:B------:R-:W2:Y:S02]  /*3e70*/  SYNCS.PHASECHK.TRANS64.TRYWAIT P1, [UR16+0x13230], R3 ;  /* 0x01323003ff0075a7 */ /* 0x000ea40008020150 */
[----:B--2---:R-:W-:Y:S05]  /*3e80*/  @!P1 BRA `(.L_x_10206) ;  /* 0x00000058004c9947 */ /* 0x004fea0003800000 */
.L_x_10205:
[----:B------:R-:W-:Y:S01]  /*3e90*/  R2UR UR19, R0 ;  /* 0x00000000001372ca */ /* 0x000fe200000e0000 */
[----:B------:R-:W-:Y:S01]  /*3ea0*/  WARPGROUP.ARRIVE ;  /* 0x00000000000079c5 */ /* 0x000fe20000000000 */
[----:B------:R-:W-:Y:S01]  /*3eb0*/  UMOV UR39, 0x80000020 ;  /* 0x8000002000277882 */ /* 0x000fe20000000000 */
[----:B------:R-:W-:Y:S01]  /*3ec0*/  UMOV UR8, UR36 ;  /* 0x0000002400087c82 */ /* 0x000fe20008000000 */
[----:B------:R-:W-:Y:S01]  /*3ed0*/  UMOV UR9, UR37 ;  /* 0x0000002500097c82 */ /* 0x000fe20008000000 */
[----:B------:R-:W-:Y:S01]  /*3ee0*/  UMOV UR11, 0x80000020 ;  /* 0x80000020000b7882 */ /* 0x000fe20000000000 */
[----:B------:R-:W-:Y:S01]  /*3ef0*/  UMOV UR12, UR36 ;  /* 0x00000024000c7c82 */ /* 0x000fe20008000000 */
[----:B------:R-:W-:Y:S01]  /*3f00*/  UMOV UR13, UR37 ;  /* 0x00000025000d7c82 */ /* 0x000fe20008000000 */
[----:B------:R-:W-:Y:S01]  /*3f10*/  UMOV UR15, 0x80000020 ;  /* 0x80000020000f7882 */ /* 0x000fe20000000000 */
[----:B------:R-:W-:-:S04]  /*3f20*/  UMOV UR7, 0x80000020 ;  /* 0x8000002000077882 */ /* 0x000fc80000000000 */
[----:B------:R-:W-:-:S04]  /*3f30*/  UIMAD UR19, UR49, 0x280, UR19 ;  /* 0x00000280311378a4 */ /* 0x000fc8000f8e0213 */
[----:B------:R-:W-:Y:S02]  /*3f40*/  UIADD3 UR10, UR19, 0x80, URZ ;  /* 0x00000080130a7890 */ /* 0x000fe4000fffe03f */
[----:B------:R-:W-:Y:S02]  /*3f50*/  UIADD3 UR14, UR19, 0x100, URZ ;  /* 0x00000100130e7890 */ /* 0x000fe4000fffe03f */
[----:B------:R-:W-:Y:S01]  /*3f60*/  UMOV UR38, UR19 ;  /* 0x0000001300267c82 */ /* 0x000fe20008000000 */
[----:B------:R-:W-:Y:S01]  /*3f70*/  UIADD3 UR6, UR19, 0x200, URZ ;  /* 0x0000020013067890 */ /* 0x000fe2000fffe03f */
        /* <DEDUP_REMOVED lines=49> */
.L_x_10207:
[----:B------:R-:W-:Y:S01]  /*4290*/  ULEA UR9, UR17, UR40, 0x3 ;  /* 0x0000002811097291 */ /* 0x000fe2000f8e183f */
[----:B-12---:R-:W-:-:S05]  /*42a0*/  IMAD.U32 R3, RZ, RZ, UR18 ;  /* 0x00000012ff037e24 */ /* 0x006fca000f8e00ff */
[----:B------:R-:W-:-:S04]  /*42b0*/  SHF.L.U32 R3, R3, 0x1f, RZ ;  /* 0x0000001f03037819 */ /* 0x000fc800000006ff */
[----:B------:R1:W2:Y:S01]  /*42c0*/  SYNCS.PHASECHK.TRANS64.TRYWAIT P1, [UR9+0x13250], R3 ;  /* 0x01325003ff0075a7 */ /* 0x0002a20008020149 */
[----:B------:R-:W-:Y:S05]  /*42d0*/  @!P0 BRA `(.L_x_10208) ;  /* 0x0000000000048947 */ /* 0x000fea0003800000 */
[----:B------:R-:W-:Y:S01]  /*42e0*/  BPT.TRAP 0x1 ;  /* 0x000000040000795c */ /* 0x000fe20000300000 */
.L_x_10208:
[----:B--2---:R-:W-:Y:S05]  /*42f0*/  @P1 BRA `(.L_x_10209) ;  /* 0x0000000000081947 */ /* 0x004fea0003800000 */
[----:B------:R-:W2:Y:S02]  /*4300*/  SYNCS.PHASECHK.TRANS64.TRYWAIT P1, [UR9+0x13250], R3 ;  /* 0x01325003ff0075a7 */ /* 0x000ea40008020149 */
[----:B--2---:R-:W-:Y:S05]  /*4310*/  @!P1 BRA `(.L_x_10210) ;  /* 0x0000005400409947 */ /* 0x004fea0003800000 */
.L_x_10209:
[----:B--2---:R-:W-:Y:S01]  /*4320*/  FMNMX.FTZ R6, R120, R7, !PT ;  /* 0x0000000778067209 */ /* 0x004fe20007810000 */
[----:B------:R-:W-:Y:S01]  /*4330*/  UIADD3 UR6, UR40, 0x1000, URZ ;  /* 0x0000100028067890 */ /* 0x000fe2000fffe03f */
[----:B------:R-:W-:Y:S01]  /*4340*/  WARPGROUP.ARRIVE ;  /* 0x00000000000079c5 */ /* 0x000fe20000000000 */
[----:B------:R-:W-:Y:S01]  /*4350*/  UMOV UR7, 0xc0000010 ;  /* 0xc000001000077882 */ /* 0x000fe20000000000 */
[----:B-1----:R-:W-:Y:S01]  /*4360*/  FMNMX.FTZ R3, R121, R6, !PT ;  /* 0x0000000679037209 */ /* 0x002fe20007810000 */
[----:B------:R-:W-:Y:S01]  /*4370*/  USHF.R.U32.HI UR6, URZ, 0x4, UR6 ;  /* 0x000000043f067899 */ /* 0x000fe20008011606 */
[----:B------:R-:W-:Y:S02]  /*4380*/  FMNMX.FTZ R6, R122, R9, !PT ;  /* 0x000000097a067209 */ /* 0x000fe40007810000 */
[----:B------:R-:W-:Y:S01]  /*4390*/  LOP3.LUT P1, RZ, R2, 0x7f, RZ, 0xc0, !PT ;  /* 0x0000007f02ff7812 */ /* 0x000fe2000782c0ff */
        /* <DEDUP_REMOVED lines=10> */
[----:B------:R-:W-:Y:S01]  /*4440*/  FMNMX.FTZ R3, R129, R6, !PT ;  /* 0x0000000681037209 */ /* 0x000fe20007810000 */
[----:B------:R-:W-:Y:S01]  /*4450*/  UMOV UR6, UR8 ;  /* 0x0000000800067c82 */ /* 0x000fe20008000000 */
[----:B------:R-:W-:Y:S01]  /*4460*/  FMNMX.FTZ R11, R131, R8, !PT ;  /* 0x00000008830b7209 */ /* 0x000fe20007810000 */
[----:B------:R-:W-:Y:S01]  /*4470*/  QGMMA.64x64x32.F32.E4M3.E4M3 R24, R152, gdesc[UR4], R24, gsb0 ;  /* 0x00e0000498187df3 */ /* 0x000fe20008000818 */
[----:B------:R-:W-:Y:S01]  /*4480*/  FMNMX.FTZ R6, R132, R3, !PT ;  /* 0x0000000384067209 */ /* 0x000fe20007810000 */
        /* <DEDUP_REMOVED lines=39> */
[----:B------:R-:W-:Y:S01]  /*4700*/  FMNMX.FTZ R3, R73, R6, !PT ;  /* 0x0000000649037209 */ /* 0x000fe20007810000 */
[----:B------:R-:W-:Y:S02]  /*4710*/  WARPGROUP.DEPBAR.LE gsb0, 0x0 ;  /* 0x00008000000079c5 */ /* 0x000fe40000010000 */
[----:B------:R-:W-:Y:S01]  /*4720*/  FMNMX.FTZ R11, R75, R8, !PT ;  /* 0x000000084b0b7209 */ /* 0x000fe20007810000 */
[----:B------:R-:W-:Y:S01]  /*4730*/  WARPGROUP.ARRIVE ;  /* 0x00000000000079c5 */ /* 0x000fe20000000000 */
[----:B------:R-:W-:-:S02]  /*4740*/  FMNMX.FTZ R6, R76, R3, !PT ;  /* 0x000000034c067209 */ /* 0x000fc40007810000 */
[----:B------:R-:W-:Y:S02]  /*4750*/  FMNMX.FTZ R8, R78, R11, !PT ;  /* 0x0000000b4e087209 */ /* 0x000fe40007810000 */
        /* <DEDUP_REMOVED lines=31> */
[----:B-1----:R-:W-:Y:S01]  /*4950*/  FMNMX.FTZ R10, R6, R3, !PT ;  /* 0x00000003060a7209 */ /* 0x002fe20007810000 */
[----:B------:R-:W-:Y:S02]  /*4960*/  WARPGROUP.DEPBAR.LE gsb0, 0x0 ;  /* 0x00008000000079c5 */ /* 0x000fe40000010000 */
[----:B--2---:R-:W-:Y:S02]  /*4970*/  FMNMX.FTZ R11, R8, R11, !PT ;  /* 0x0000000b080b7209 */ /* 0x004fe40007810000 */
[----:B------:R-:W1:Y:S01]  /*4980*/  SHFL.BFLY PT, R3, R10, 0x1, 0x1f ;  /* 0x0c201f000a037f89 */ /* 0x000e6200000e0000 */
[----:B------:R-:W-:-:S03]  /*4990*/  WARPGROUP.ARRIVE ;  /* 0x00000000000079c5 */ /* 0x000fc60000000000 */
[----:B------:R-:W2:Y:S03]  /*49a0*/  SHFL.BFLY PT, R12, R11, 0x1, 0x1f ;  /* 0x0c201f000b0c7f89 */ /* 0x000ea600000e0000 */
[----:B------:R-:W-:Y:S01]  /*49b0*/  QGMMA.64x64x32.F32.E4M3.E4M3 R24, R140, gdesc[UR4], R24, gsb0 ;  /* 0x00e000048c187df3 */ /* 0x000fe20008000818 */
[----:B------:R-:W-:Y:S01]  /*49c0*/  UIADD3 UR6, UR8, 0x180, URZ ;  /* 0x0000018008067890 */ /* 0x000fe2000fffe03f */
[----:B------:R-:W-:Y:S01]  /*49d0*/  UMOV UR7, 0xc0000010 ;  /* 0xc000001000077882 */ /* 0x000fe20000000000 */
[----:B-1----:R-:W-:Y:S01]  /*49e0*/  FMNMX.FTZ R3, R10, R3, !PT ;  /* 0x000000030a037209 */ /* 0x002fe20007810000 */
[----:B------:R-:W-:Y:S01]  /*49f0*/  IMAD.U32 R10, RZ, RZ, UR41 ;  /* 0x00000029ff0a7e24 */ /* 0x000fe2000f8e00ff */
[----:B--2---:R-:W-:-:S03]  /*4a00*/  FMNMX.FTZ R6, R11, R12, !PT ;  /* 0x0000000c0b067209 */ /* 0x004fc60007810000 */
        /* <DEDUP_REMOVED lines=13> */
[----:B------:R-:W-:Y:S02]  /*4ae0*/  IMAD.U32 R117, RZ, RZ, UR41 ;  /* 0x00000029ff757e24 */ /* 0x000fe4000f8e00ff */
        /* <DEDUP_REMOVED lines=33> */
[----:B------:R-:W-:Y:S03]  /*4d00*/  MUFU.EX2 R8, R8 ;  /* 0x0000000800087308 */ /* 0x000fe60000000800 */
[----:B------:R-:W-:-:S01]  /*4d10*/  FFMA.FTZ R120, R122, UR41, -R69 ;  /* 0x000000297a787c23 */ /* 0x000fc20008010845 */
[--C-:B------:R-:W-:Y:S01]  /*4d20*/  FFMA.FTZ R117, R123, UR41, -R69.reuse ;  /* 0x000000297b757c23 */ /* 0x100fe20008010845 */
[----:B------:R-:W-:-:S01]  /*4d30*/  FFMA.FTZ R121, R126, UR41, -R69 ;  /* 0x000000297e797c23 */ /* 0x000fc20008010845 */
[--C-:B------:R-:W-:Y:S01]  /*4d40*/  FFMA.FTZ R122, R127, UR41, -R69.reuse ;  /* 0x000000297f7a7c23 */ /* 0x100fe20008010845 */
[----:B------:R-:W-:-:S01]  /*4d50*/  FFMA.FTZ R123, R130, UR41, -R69 ;  /* 0x00000029827b7c23 */ /* 0x000fc20008010845 */
[----:B------:R-:W1:Y:S01]  /*4d60*/  MUFU.EX2 R11, R11 ;  /* 0x0000000b000b7308 */ /* 0x000e620000000800 */
[----:B------:R-:W-:-:S02]  /*4d70*/  WARPGROUP.DEPBAR.LE gsb0, 0x0 ;  /* 0x00008000000079c5 */ /* 0x000fc40000010000 */
[----:B------:R-:W-:Y:S01]  /*4d80*/  WARPGROUP.ARRIVE ;  /* 0x00000000000079c5 */ /* 0x000fe20000000000 */
[----:B------:R-:W-:-:S01]  /*4d90*/  FFMA.FTZ R124, R131, UR41, -R69 ;  /* 0x00000029837c7c23 */ /* 0x000fc20008010845 */
[--C-:B------:R-:W-:Y:S01]  /*4da0*/  FFMA.FTZ R125, R134, UR41, -R69.reuse ;  /* 0x00000029867d7c23 */ /* 0x100fe20008010845 */
[----:B------:R-:W-:-:S01]  /*4db0*/  FFMA.FTZ R126, R135, UR41, -R69 ;  /* 0x00000029877e7c23 */ /* 0x000fc20008010845 */
[--C-:B------:R-:W-:Y:S01]  /*4dc0*/  FFMA.FTZ R106, R106, UR41, -R69.reuse ;  /* 0x000000296a6a7c23 */ /* 0x100fe20008010845 */
[----:B------:R-:W-:Y:S01]  /*4dd0*/  MUFU.EX2 R7, R7 ;  /* 0x0000000700077308 */ /* 0x000fe20000000800 */
[----:B------:R-:W-:Y:S01]  /*4de0*/  QGMMA.64x64x32.F32.E4M3.E4M3 R24, R144, gdesc[UR4], R24, gsb0 ;  /* 0x00e0000490187df3 */ /* 0x000fe20008000818 */
[----:B------:R-:W-:-:S01]  /*4df0*/  FFMA.FTZ R107, R107, UR41, -R69 ;  /* 0x000000296b6b7c23 */ /* 0x000fc20008010845 */
[--C-:B------:R-:W-:Y:S01]  /*4e00*/  FFMA.FTZ R110, R110, UR41, -R69.reuse ;  /* 0x000000296e6e7c23 */ /* 0x100fe20008010845 */
[----:B------:R-:W-:-:S01]  /*4e10*/  FFMA.FTZ R111, R111, UR41, -R69 ;  /* 0x000000296f6f7c23 */ /* 0x000fc20008010845 */
[--C-:B------:R-:W-:Y:S01]  /*4e20*/  FFMA.FTZ R114, R114, UR41, -R69.reuse ;  /* 0x0000002972727c23 */ /* 0x100fe20008010845 */
[----:B------:R-:W-:-:S01]  /*4e30*/  FFMA.FTZ R115, R115, UR41, -R69 ;  /* 0x0000002973737c23 */ /* 0x000fc20008010845 */
[----:B------:R-:W-:Y:S01]  /*4e40*/  FFMA.FTZ R118, R118, UR41, -R69 ;  /* 0x0000002976767c23 */ /* 0x000fe20008010845 */
        /* <DEDUP_REMOVED lines=11> */
[----:B------:R-:W-:Y:S01]  /*4f00*/  UIADD3 UR6, UR8, 0x200, URZ ;  /* 0x0000020008067890 */ /* 0x000fe2000fffe03f */
[--C-:B------:R-:W-:Y:S01]  /*4f10*/  FFMA.FTZ R103, R103, UR41, -R69.reuse ;  /* 0x0000002967677c23 */ /* 0x100fe20008010845 */
[----:B------:R-:W-:-:S01]  /*4f20*/  FFMA.FTZ R74, R74, UR41, -R69 ;  /* 0x000000294a4a7c23 */ /* 0x000fc20008010845 */
[----:B------:R-:W-:Y:S01]  /*4f30*/  UMOV UR7, 0xc0000010 ;  /* 0xc000001000077882 */ /* 0x000fe20000000000 */
        /* <DEDUP_REMOVED lines=29> */
[----:B------:R-:W-:-:S06]  /*5110*/  WARPGROUP.DEPBAR.LE gsb0, 0x0 ;  /* 0x00008000000079c5 */ /* 0x000fcc0000010000 */
[----:B------:R-:W2:Y:S01]  /*5120*/  MUFU.EX2 R15, R15 ;  /* 0x0000000f000f7308 */ /* 0x000ea20000000800 */
[----:B-1----:R-:W-:-:S01]  /*5130*/  FADD.FTZ R128, R14, R127 ;  /* 0x0000007f0e807221 */ /* 0x002fc20000010000 */
[----:B------:R-:W-:-:S06]  /*5140*/  WARPGROUP.ARRIVE ;  /* 0x00000000000079c5 */ /* 0x000fcc0000000000 */
[----:B------:R-:W1:Y:S01]  /*5150*/  MUFU.EX2 R124, R124 ;  /* 0x0000007c007c7308 */ /* 0x000e620000000800 */
[----:B---3--:R-:W-:-:S01]  /*5160*/  FADD.FTZ R5, R123, R4 ;  /* 0x000000047b057221 */ /* 0x008fc20000010000 */
[----:B------:R-:W-:Y:S06]  /*5170*/  QGMMA.64x64x32.F32.E4M3.E4M3 R24, R148, gdesc[UR4], R24, gsb0 ;  /* 0x00e0000494187df3 */ /* 0x000fec0008000818 */
        /* <DEDUP_REMOVED lines=107> */
[----:B------:R-:W-:-:S04]  /*5830*/  IMAD.U32 R4, RZ, RZ, UR16 ;  /* 0x00000010ff047e24 */ /* 0x000fc8000f8e00ff */
[----:B------:R-:W-:Y:S02]  /*5840*/  @!P1 VIADD R4, R4, 0x13240 ;  /* 0x0001324004049836 */ /* 0x000fe40000000000 */
[----:B------:R-:W1:Y:S01]  /*5850*/  MUFU.EX2 R58, R58 ;  /* 0x0000003a003a7308 */ /* 0x000e620000000800 */
[----:B---3--:R-:W-:-:S02]  /*5860*/  FADD.FTZ R127, R87, R128 ;  /* 0x00000080577f7221 */ /* 0x008fc40000010000 */
[----:B------:R-:W-:-:S04]  /*5870*/  @!P1 PRMT R4, RZ, 0x654, R4 ;  /* 0x00000654ff049816 */ /* 0x000fc80000000004 */
[----:B------:R3:W-:Y:S01]  /*5880*/  @!P1 SYNCS.ARRIVE.TRANS64.RED.A1T0 RZ, [R4+URZ], RZ ;  /* 0x000000ff04ff99a7 */ /* 0x0007e2000810043f */
[----:B------:R-:W4:Y:S01]  /*5890*/  MUFU.EX2 R57, R57 ;  /* 0x0000003900397308 */ /* 0x000f220000000800 */
[----:B--2---:R-:W-:-:S07]  /*58a0*/  FADD.FTZ R128, R56, R5 ;  /* 0x0000000538807221 */ /* 0x004fce0000010000 */
[----:B------:R-:W2:Y:S01]  /*58b0*/  MUFU.EX2 R59, R59 ;  /* 0x0000003b003b7308 */ /* 0x000ea20000000800 */
[----:B-1----:R-:W-:-:S07]  /*58c0*/  FADD.FTZ R130, R58, R127 ;  /* 0x0000007f3a827221 */ /* 0x002fce0000010000 */
[----:B------:R-:W1:Y:S01]  /*58d0*/  MUFU.EX2 R60, R60 ;  /* 0x0000003c003c7308 */ /* 0x000e620000000800 */
[----:B----4-:R-:W-:-:S07]  /*58e0*/  FADD.FTZ R5, R57, R128 ;  /* 0x0000008039057221 */ /* 0x010fce0000010000 */
[----:B------:R-:W4:Y:S01]  /*58f0*/  MUFU.EX2 R62, R62 ;  /* 0x0000003e003e7308 */ /* 0x000f220000000800 */
[----:B--2---:R-:W-:-:S07]  /*5900*/  FADD.FTZ R127, R59, R130 ;  /* 0x000000823b7f7221 */ /* 0x004fce0000010000 */
        /* <DEDUP_REMOVED lines=24> */
.L_x_10211:
        /* <DEDUP_REMOVED lines=78> */
[----:B------:R-:W-:Y:S01]  /*5f70*/  IMAD.MOV.U32 R9, RZ, RZ, R6 ;  /* 0x000000ffff097224 */ /* 0x000fe200078e0006 */
[----:B------:R-:W-:Y:S01]  /*5f80*/  F2FP.SATFINITE.E4M3.F32.PACK_AB_MERGE_C R149, R59, R58, R62 ;  /* 0x0000003a3b95723e */ /* 0x000fe2000480703e */
[----:B------:R-:W-:Y:S01]  /*5f90*/  IMAD.MOV.U32 R7, RZ, RZ, R3 ;  /* 0x000000ffff077224 */ /* 0x000fe200078e0003 */
[----:B------:R-:W-:Y:S01]  /*5fa0*/  F2FP.SATFINITE.E4M3.F32.PACK_AB_MERGE_C R151, R67, R66, R70 ;  /* 0x000000424397723e */ /* 0x000fe20004807046 */
[----:B------:R-:W-:Y:S06]  /*5fb0*/  @P1 BRA `(.L_x_10212) ;  /* 0xffffffdc00701947 */ /* 0x000fec000383ffff */
.L_x_10202:
[----:B------:R-:W-:Y:S06]  /*5fc0*/  BAR.ARV 0x8, 0x1a0 ;  /* 0x0206800000007b1d */ /* 0x000fec0000002000 */
[----:B------:R-:W-:Y:S05]  /*5fd0*/  @!P0 BRA `(.L_x_10213) ;  /* 0x0000000000048947 */ /* 0x000fea0003800000 */
[----:B------:R-:W-:Y:S01]  /*5fe0*/  BPT.TRAP 0x1 ;  /* 0x000000040000795c */ /* 0x000fe20000300000 */
.L_x_10213:
[----:B------:R-:W-:Y:S01]  /*5ff0*/  ULEA UR8, UR49, UR40, 0x3 ;  /* 0x0000002831087291 */ /* 0x000fe2000f8e183f */
[----:B------:R-:W-:-:S05]  /*6000*/  IMAD.U32 R0, RZ, RZ, UR48 ;  /* 0x00000030ff007e24 */ /* 0x000fca000f8e00ff */
[----:B------:R-:W-:-:S04]  /*6010*/  SHF.L.U32 R0, R0, 0x1f, RZ ;  /* 0x0000001f00007819 */ /* 0x000fc800000006ff */
[----:B------:R1:W2:Y:S01]  /*6020*/  SYNCS.PHASECHK.TRANS64.TRYWAIT P1, [UR8+0x13250], R0 ;  /* 0x01325000ff0075a7 */ /* 0x0002a20008020148 */
[----:B------:R-:W-:Y:S05]  /*6030*/  @!P0 BRA `(.L_x_10214) ;  /* 0x0000000000048947 */ /* 0x000fea0003800000 */
[----:B------:R-:W-:Y:S01]  /*6040*/  BPT.TRAP 0x1 ;  /* 0x000000040000795c */ /* 0x000fe20000300000 */
.L_x_10214:
[----:B--2---:R-:W-:Y:S05]  /*6050*/  @P1 BRA `(.L_x_10215) ;  /* 0x0000000000081947 */ /* 0x004fea0003800000 */
[----:B------:R-:W2:Y:S02]  /*6060*/  SYNCS.PHASECHK.TRANS64.TRYWAIT P1, [UR8+0x13250], R0 ;  /* 0x01325000ff0075a7 */ /* 0x000ea40008020148 */
[----:B--2---:R-:W-:Y:S05]  /*6070*/  @!P1 BRA `(.L_x_10216) ;  /* 0x0000003800009947 */ /* 0x004fea0003800000 */
.L_x_10215:
        /* <DEDUP_REMOVED lines=8> */
[----:B------:R-:W-:Y:S01]  /*6100*/  ULOP3.LUT UR9, UR6, 0x10000, URZ, 0xfc, !UPT ;  /* 0x0001000006097892 */ /* 0x000fe2000f8efc3f */
[----:B------:R-:W-:-:S03]  /*6110*/  PLOP3.LUT P1, PT, PT, PT, UP0, 0x80, 0x0 ;  /* 0x000000000000781c */ /* 0x000fc60003f2f008 */
[----:B------:R-:W-:Y:S02]  /*6120*/  UIMAD UR9, UR49, 0x280, UR9 ;  /* 0x00000280310978a4 */ /* 0x000fe4000f8e0209 */
[----:B------:R-:W-:Y:S01]  /*6130*/  @UP0 USHF.R.S32.HI UR7, URZ, 0x1f, UR44 ;  /* 0x0000001f3f070899 */ /* 0x000fe2000801142c */
[----:B------:R-:W-:Y:S01]  /*6140*/  @UP0 ULDC.64 UR12, c[0x0][0x9c8] ;  /* 0x00027200000c0ab9 */ /* 0x000fe20000000a00 */
[----:B------:R-:W-:Y:S02]  /*6150*/  @UP0 USHF.R.S32.HI UR6, URZ, 0x1f, UR42 ;  /* 0x0000001f3f060899 */ /* 0x000fe4000801142a */
[----:B------:R-:W-:Y:S01]  /*6160*/  @UP0 UIMAD UR7, UR7, UR12, URZ ;  /* 0x0000000c070702a4 */ /* 0x000fe2000f8e023f */
[----:B------:R-:W-:Y:S01]  /*6170*/  @UP0 ULDC.64 UR14, c[0x0][0x9d0] ;  /* 0x00027400000e0ab9 */ /* 0x000fe20000000a00 */
[----:B------:R-:W-:Y:S02]  /*6180*/  @UP0 UIMAD.WIDE.U32 UR10, UR44, UR12, URZ ;  /* 0x0000000c2c0a02a5 */ /* 0x000fe4000f8e003f */
[----:B------:R-:W-:-:S02]  /*6190*/  @UP0 UIMAD UR7, UR44, UR13, UR7 ;  /* 0x0000000d2c0702a4 */ /* 0x000fc4000f8e0207 */
[----:B------:R-:W-:Y:S02]  /*61a0*/  @UP0 UIMAD UR6, UR6, UR14, URZ ;  /* 0x0000000e060602a4 */ /* 0x000fe4000f8e023f */
[----:B------:R-:W-:Y:S02]  /*61b0*/  @UP0 UIADD3 UR11, UR11, UR7, URZ ;  /* 0x000000070b0b0290 */ /* 0x000fe4000fffe03f */
[----:B------:R-:W-:Y:S01]  /*61c0*/  @UP0 UIMAD UR12, UR42, UR15, UR6 ;  /* 0x0000000f2a0c02a4 */ /* 0x000fe2000f8e0206 */
[----:B------:R-:W-:Y:S02]  /*61d0*/  UMOV UR7, 0xc0000010 ;  /* 0xc000001000077882 */ /* 0x000fe40000000000 */
[----:B------:R-:W-:Y:S02]  /*61e0*/  UMOV UR6, UR9 ;  /* 0x0000000900067c82 */ /* 0x000fe40008000000 */
[----:B------:R-:W-:Y:S01]  /*61f0*/  QGMMA.64x64x32.F32.E4M3.E4M3 R24, R152, gdesc[UR4], R24, gsb0 ;  /* 0x00e0000498187df3 */ /* 0x000fe20008000818 */
[----:B------:R-:W-:-:S04]  /*6200*/  @UP0 UIMAD.WIDE.U32 UR6, UR42, UR14, UR10 ;  /* 0x0000000e2a0602a5 */ /* 0x000fc8000f8e000a */
[----:B------:R-:W-:Y:S02]  /*6210*/  @UP0 UIADD3 UR7, UR7, UR12, URZ ;  /* 0x0000000c07070290 */ /* 0x000fe4000fffe03f */
[----:B------:R-:W-:-:S04]  /*6220*/  @UP0 ULEA UR4, UP1, UR6, UR4, 0x2 ;  /* 0x0000000406040291 */ /* 0x000fc8000f82103f */
[----:B------:R-:W-:Y:S02]  /*6230*/  @UP0 ULEA.HI.X UR5, UR6, UR5, UR7, 0x2, UP1 ;  /* 0x0000000506050291 */ /* 0x000fe400088f1407 */
[----:B------:R-:W-:-:S04]  /*6240*/  IMAD.U32 R8, RZ, RZ, UR4 ;  /* 0x00000004ff087e24 */ /* 0x000fc8000f8e00ff */
[----:B------:R-:W-:Y:S01]  /*6250*/  IMAD.U32 R9, RZ, RZ, UR5 ;  /* 0x00000005ff097e24 */ /* 0x000fe2000f8e00ff */
[----:B------:R-:W-:-:S04]  /*6260*/  UIADD3 UR6, UR9, 0x80, URZ ;  /* 0x0000008009067890 */ /* 0x000fc8000fffe03f */
[----:B------:R2:W3:Y:S01]  /*6270*/  @P1 LDG.E R7, desc[UR54][R8.64] ;  /* 0x0000003608071981 */ /* 0x0004e2000c1e1900 */
[----:B------:R-:W-:Y:S01]  /*6280*/  UMOV UR7, 0xc0000010 ;  /* 0xc000001000077882 */ /* 0x000fe20000000000 */
[----:B------:R-:W-:Y:S02]  /*6290*/  WARPGROUP.DEPBAR.LE gsb0, 0x0 ;  /* 0x00008000000079c5 */ /* 0x000fe40000010000 */
[----:B------:R-:W-:-:S06]  /*62a0*/  WARPGROUP.ARRIVE ;  /* 0x00000000000079c5 */ /* 0x000fcc0000000000 */
[----:B------:R-:W-:Y:S01]  /*62b0*/  QGMMA.64x64x32.F32.E4M3.E4M3 R24, R136, gdesc[UR4], R24, gsb0 ;  /* 0x00e0000488187df3 */ /* 0x000fe20008000818 */
[----:B------:R-:W-:Y:S01]  /*62c0*/  UIADD3 UR6, UR9, 0x100, URZ ;  /* 0x0000010009067890 */ /* 0x000fe2000fffe03f */
[----:B------:R-:W-:Y:S01]  /*62d0*/  UMOV UR7, 0xc0000010 ;  /* 0xc000001000077882 */ /* 0x000fe20000000000 */
[----:B------:R-:W-:Y:S02]  /*62e0*/  WARPGROUP.DEPBAR.LE gsb0, 0x0 ;  /* 0x00008000000079c5 */ /* 0x000fe40000010000 */
[----:B------:R-:W-:-:S06]  /*62f0*/  WARPGROUP.ARRIVE ;  /* 0x00000000000079c5 */ /* 0x000fcc0000000000 */
[----:B------:R-:W-:Y:S01]  /*6300*/  QGMMA.64x64x32.F32.E4M3.E4M3 R24, R140, gdesc[UR4], R24, gsb0 ;  /* 0x00e000048c187df3 */ /* 0x000fe20008000818 */
[----:B------:R-:W-:Y:S01]  /*6310*/  UIADD3 UR6, UR9, 0x180, URZ ;  /* 0x0000018009067890 */ /* 0x000fe2000fffe03f */
[----:B------:R-:W-:Y:S01]  /*6320*/  UMOV UR7, 0xc0000010 ;  /* 0xc000001000077882 */ /* 0x000fe20000000000 */
[----:B-1----:R-:W1:Y:S04]  /*6330*/  SHFL.BFLY PT, R0, R5, 0x2, 0x1f ;  /* 0x0c401f0005007f89 */ /* 0x002e6800000e0000 */
[----:B------:R-:W4:Y:S01]  /*6340*/  SHFL.BFLY PT, R11, R4, 0x2, 0x1f ;  /* 0x0c401f00040b7f89 */ /* 0x000f2200000e0000 */
[----:B------:R-:W-:Y:S02]  /*6350*/  WARPGROUP.DEPBAR.LE gsb0, 0x0 ;  /* 0x00008000000079c5 */ /* 0x000fe40000010000 */
[----:B------:R-:W-:-:S06]  /*6360*/  WARPGROUP.ARRIVE ;  /* 0x00000000000079c5 */ /* 0x000fcc0000000000 */
[----:B------:R-:W-:Y:S01]  /*6370*/  QGMMA.64x64x32.F32.E4M3.E4M3 R24, R144, gdesc[UR4], R24, gsb0 ;  /* 0x00e0000490187df3 */ /* 0x000fe20008000818 */
[----:B-1----:R-:W-:-:S01]  /*6380*/  FADD.FTZ R0, R0, R5 ;  /* 0x0000000500007221 */ /* 0x002fc20000010000 */
[----:B------:R-:W-:Y:S01]  /*6390*/  UIADD3 UR6, UR9, 0x200, URZ ;  /* 0x0000020009067890 */ /* 0x000fe2000fffe03f */
[----:B----4-:R-:W-:-:S01]  /*63a0*/  FADD.FTZ R11, R11, R4 ;  /* 0x000000040b0b7221 */ /* 0x010fc20000010000 */
[----:B------:R-:W-:Y:S02]  /*63b0*/  UMOV UR7, 0xc0000010 ;  /* 0xc000001000077882 */ /* 0x000fe40000000000 */
[----:B--2---:R-:W1:Y:S04]  /*63c0*/  SHFL.BFLY PT, R9, R0, 0x1, 0x1f ;  /* 0x0c201f0000097f89 */ /* 0x004e6800000e0000 */
[----:B------:R-:W2:Y:S01]  /*63d0*/  SHFL.BFLY PT, R8, R11, 0x1, 0x1f ;  /* 0x0c201f000b087f89 */ /* 0x000ea200000e0000 */
[----:B-1----:R-:W-:-:S01]  /*63e0*/  FADD.FTZ R10, R0, R9 ;  /* 0x00000009000a7221 */ /* 0x002fc20000010000 */
[----:B--2---:R-:W-:-:S04]  /*63f0*/  FADD.FTZ R13, R11, R8 ;  /* 0x000000080b0d7221 */ /* 0x004fc80000010000 */
[C---:B------:R-:W-:Y:S01]  /*6400*/  FSETP.NE.FTZ.AND P1, PT, R10.reuse, RZ, PT ;  /* 0x000000ff0a00720b */ /* 0x040fe20003f35000 */
[----:B------:R-:W-:Y:S01]  /*6410*/  FMUL.FTZ R5, R10, 0.00390625 ;  /* 0x3b8000000a057820 */ /* 0x000fe20000410000 */
[----:B------:R-:W-:Y:S01]  /*6420*/  FMUL.FTZ R14, R13, 0.00390625 ;  /* 0x3b8000000d0e7820 */ /* 0x000fe20000410000 */
[----:B------:R-:W-:Y:S01]  /*6430*/  IMAD.MOV.U32 R8, RZ, RZ, RZ ;  /* 0x000000ffff087224 */ /* 0x000fe200078e00ff */
[----:B------:R-:W-:Y:S02]  /*6440*/  WARPGROUP.DEPBAR.LE gsb0, 0x0 ;  /* 0x00008000000079c5 */ /* 0x000fe40000010000 */
[----:B------:R-:W-:-:S06]  /*6450*/  WARPGROUP.ARRIVE ;  /* 0x00000000000079c5 */ /* 0x000fcc0000000000 */
[----:B------:R-:W-:Y:S01]  /*6460*/  QGMMA.64x64x32.F32.E4M3.E4M3 R24, R148, gdesc[UR4], R24, gsb0 ;  /* 0x00e0000494187df3 */ /* 0x000fe20008000818 */
[----:B------:R-:W-:Y:S02]  /*6470*/  FSETP.NE.FTZ.AND P2, PT, R5, RZ, PT ;  /* 0x000000ff0500720b */ /* 0x000fe40003f55000 */
[----:B------:R-:W-:Y:S01]  /*6480*/  FSETP.NE.FTZ.AND P3, PT, R14, RZ, PT ;  /* 0x000000ff0e00720b */ /* 0x000fe20003f75000 */
[----:B------:R-:W-:Y:S01]  /*6490*/  @P1 MUFU.RCP R8, R10 ;  /* 0x0000000a00081308 */ /* 0x000fe20000001000 */
[----:B------:R-:W-:Y:S01]  /*64a0*/  FSETP.NE.FTZ.AND P1, PT, R13, RZ, PT ;  /* 0x000000ff0d00720b */ /* 0x000fe20003f35000 */
[----:B------:R-:W-:-:S08]  /*64b0*/  IMAD.MOV.U32 R12, RZ, RZ, RZ ;  /* 0x000000ffff0c7224 */ /* 0x000fd000078e00ff */
        /* <DEDUP_REMOVED lines=18> */
.L_x_10217:
        /* <DEDUP_REMOVED lines=8> */
[-C--:B------:R-:W-:Y:S01]  /*6660*/  FMUL.FTZ R10, R25, R5.reuse ;  /* 0x00000005190a7220 */ /* 0x080fe20000410000 */
[----:B------:R-:W-:Y:S01]  /*6670*/  IADD3 R6, P0, R3, UR4, RZ ;  /* 0x0000000403067c10 */ /* 0x000fe2000ff1e0ff */
[----:B------:R-:W-:Y:S01]  /*6680*/  FMUL.FTZ R23, R44, R5 ;  /* 0x000000052c177220 */ /* 0x000fe20000410000 */
        /* <DEDUP_REMOVED lines=17> */
[----:B------:R-:W-:Y:S01]  /*67a0*/  F2FP.BF16.F32.PACK_AB R24, R15, R24 ;  /* 0x000000180f18723e */ /* 0x000fe200000010ff */
[-C--:B-1----:R-:W-:Y:S01]  /*67b0*/  FMUL.FTZ R6, R26, R57.reuse ;  /* 0x000000391a067220 */ /* 0x082fe20000410000 */
[-C--:B------:R-:W-:Y:S01]  /*67c0*/  FMUL.FTZ R26, R35, R57.reuse ;  /* 0x00000039231a7220 */ /* 0x080fe20000410000 */
[----:B------:R-:W-:Y:S01]  /*67d0*/  F2FP.BF16.F32.PACK_AB R3, R3, R8 ;  /* 0x000000080303723e */ /* 0x000fe200000010ff */
[-C--:B------:R-:W-:Y:S01]  /*67e0*/  FMUL.FTZ R7, R31, R57.reuse ;  /* 0x000000391f077220 */ /* 0x080fe20000410000 */
[----:B------:R-:W-:Y:S01]  /*67f0*/  F2FP.BF16.F32.PACK_AB R10, R9, R10 ;  /* 0x0000000a090a723e */ /* 0x000fe200000010ff */
[-C--:B------:R-:W-:Y:S01]  /*6800*/  FMUL.FTZ R31, R54, R57.reuse ;  /* 0x00000039361f7220 */ /* 0x080fe20000410000 */
        /* <DEDUP_REMOVED lines=8> */
[----:B------:R-:W-:Y:S01]  /*6890*/  F2FP.BF16.F32.PACK_AB R12, R7, R12 ;  /* 0x0000000c070c723e */ /* 0x000fe200000010ff */
[-C--:B------:R-:W-:Y:S01]  /*68a0*/  FMUL.FTZ R30, R42, R57.reuse ;  /* 0x000000392a1e7220 */ /* 0x080fe20000410000 */
[----:B------:R-:W-:Y:S01]  /*68b0*/  SEL R21, R11, R24, P0 ;  /* 0x000000180b157207 */ /* 0x000fe20000000000 */
[----:B------:R-:W-:Y:S01]  /*68c0*/  FMUL.FTZ R35, R55, R57 ;  /* 0x0000003937237220 */ /* 0x000fe20000410000 */
[----:B------:R-:W-:Y:S01]  /*68d0*/  SEL R24, R24, R11, P0 ;  /* 0x0000000b18187207 */ /* 0x000fe20000000000 */
[----:B------:R-:W-:Y:S01]  /*68e0*/  FMUL.FTZ R42, R51, R57 ;  /* 0x00000039332a7220 */ /* 0x000fe20000410000 */
[----:B------:R-:W-:Y:S01]  /*68f0*/  IADD3 R11, P3, R156, 0x20, RZ ;  /* 0x000000209c0b7810 */ /* 0x000fe20007f7e0ff */
[----:B------:R-:W-:Y:S01]  /*6900*/  UIADD3 UR42, -UR45, URZ, URZ ;  /* 0x0000003f2d2a7290 */ /* 0x000fe2000fffe13f */
[----:B------:R-:W-:Y:S01]  /*6910*/  SEL R15, R3, R10, P0 ;  /* 0x0000000a030f7207 */ /* 0x000fe20000000000 */
[----:B------:R-:W-:Y:S01]  /*6920*/  UIADD3 UR8, UR8, 0x13260, URZ ;  /* 0x0001326008087890 */ /* 0x000fe2000fffe03f */
[----:B------:R-:W-:Y:S01]  /*6930*/  SEL R14, R10, R3, P0 ;  /* 0x000000030a0e7207 */ /* 0x000fe20000000000 */
[----:B------:R-:W-:Y:S01]  /*6940*/  USHF.R.S32.HI UR4, URZ, 0x1f, UR43 ;  /* 0x0000001f3f047899 */ /* 0x000fe2000801142b */
[----:B------:R-:W-:Y:S01]  /*6950*/  LOP3.LUT R10, R11, 0x380, RZ, 0xc0, !PT ;  /* 0x000003800b0a7812 */ /* 0x000fe200078ec0ff */
[----:B------:R-:W-:Y:S01]  /*6960*/  ULDC UR5, c[0x0][0xda8] ;  /* 0x00036a0000057ab9 */ /* 0x000fe20000000800 */
[----:B------:R-:W-:Y:S01]  /*6970*/  F2FP.BF16.F32.PACK_AB R23, R23, R28 ;  /* 0x0000001c1717723e */ /* 0x000fe200000010ff */
[----:B------:R-:W-:Y:S01]  /*6980*/  ULDC.64 UR6, c[0x0][0xb70] ;  /* 0x0002dc0000067ab9 */ /* 0x000fe20000000a00 */
[----:B------:R-:W-:Y:S01]  /*6990*/  SHF.R.U64 R10, R10, 0x3, RZ ;  /* 0x000000030a0a7819 */ /* 0x000fe200000012ff */
[----:B------:R-:W-:Y:S01]  /*69a0*/  UIMAD UR42, UR5, UR42, UR52 ;  /* 0x0000002a052a72a4 */ /* 0x000fe2000f8e0234 */
[----:B------:R-:W-:Y:S01]  /*69b0*/  F2FP.BF16.F32.PACK_AB R32, R29, R32 ;  /* 0x000000201d20723e */ /* 0x000fe200000010ff */
[----:B------:R-:W-:Y:S01]  /*69c0*/  UPRMT UR8, UR50, 0x654, UR8 ;  /* 0x0000065432087896 */ /* 0x000fe20008000008 */
[----:B------:R-:W-:Y:S01]  /*69d0*/  LOP3.LUT R10, R10, R11, RZ, 0x3c, !PT ;  /* 0x0000000b0a0a7212 */ /* 0x000fe200078e3cff */
[----:B------:R-:W-:Y:S01]  /*69e0*/  IMAD.X R11, RZ, RZ, R157, P3 ;  /* 0x000000ffff0b7224 */ /* 0x000fe200018e069d */
[----:B------:R-:W-:Y:S01]  /*69f0*/  F2FP.BF16.F32.PACK_AB R13, R13, R20 ;  /* 0x000000140d0d723e */ /* 0x000fe200000010ff */
[----:B------:R-:W-:Y:S01]  /*6a00*/  UIMAD UR4, UR4, UR6, URZ ;  /* 0x00000006040472a4 */ /* 0x000fe2000f8e023f */
[----:B------:R-:W-:Y:S01]  /*6a10*/  F2FP.BF16.F32.PACK_AB R33, R33, R36 ;  /* 0x000000242121723e */ /* 0x000fe200000010ff */
[----:B------:R-:W-:Y:S01]  /*6a20*/  UIMAD UR42, UR42, 0xc0, URZ ;  /* 0x000000c02a2a78a4 */ /* 0x000fe2000f8e023f */
[----:B------:R-:W-:Y:S01]  /*6a30*/  F2FP.BF16.F32.PACK_AB R31, R31, R38 ;  /* 0x000000261f1f723e */ /* 0x000fe200000010ff */
[----:B------:R-:W-:Y:S01]  /*6a40*/  UIMAD.WIDE.U32 UR10, UR43, UR6, URZ ;  /* 0x000000062b0a72a5 */ /* 0x000fe2000f8e003f */
[----:B------:R-:W-:Y:S01]  /*6a50*/  F2FP.BF16.F32.PACK_AB R40, R37, R40 ;  /* 0x000000282528723e */ /* 0x000fe200000010ff */
[----:B------:R-:W-:Y:S01]  /*6a60*/  UIMAD UR4, UR43, UR7, UR4 ;  /* 0x000000072b0472a4 */ /* 0x000fe2000f8e0204 */
[----:B------:R-:W-:Y:S01]  /*6a70*/  SEL R29, R5, R12, P0 ;  /* 0x0000000c051d7207 */ /* 0x000fe20000000000 */
[----:B------:R-:W-:Y:S01]  /*6a80*/  VIADD R41, R16, UR42 ;  /* 0x0000002a10297c36 */ /* 0x000fe20008000000 */
[----:B------:R-:W-:Y:S01]  /*6a90*/  SEL R20, R12, R5, P0 ;  /* 0x000000050c147207 */ /* 0x000fe20000000000 */
[----:B------:R-:W-:Y:S01]  /*6aa0*/  UIADD3 UR4, UR11, UR4, URZ ;  /* 0x000000040b047290 */ /* 0x000fe2000fffe03f */
[----:B------:R-:W-:Y:S01]  /*6ab0*/  F2FP.BF16.F32.PACK_AB R34, R27, R34 ;  /* 0x000000221b22723e */ /* 0x000fe200000010ff */
[----:B------:R-:W-:Y:S01]  /*6ac0*/  SYNCS.ARRIVE.TRANS64.RED.A1T0 RZ, [UR8], RZ ;  /* 0x000000ffffff79a7 */ /* 0x000fe20008100408 */
[----:B------:R-:W-:Y:S01]  /*6ad0*/  IADD3 R9, P2, R156, 0x40, RZ ;  /* 0x000000409c097810 */ /* 0x000fe20007f5e0ff */
[----:B------:R-:W-:Y:S01]  /*6ae0*/  USHF.R.S32.HI UR5, URZ, 0x1f, UR44 ;  /* 0x0000001f3f057899 */ /* 0x000fe2000801142c */
[----:B------:R-:W-:-:S02]  /*6af0*/  MOV R38, R10 ;  /* 0x0000000a00267202 */ /* 0x000fc40000000f00 */
[----:B------:R-:W-:Y:S02]  /*6b00*/  F2FP.BF16.F32.PACK_AB R25, R25, R30 ;  /* 0x0000001e1919723e */ /* 0x000fe400000010ff */
[----:B------:R-:W-:Y:S01]  /*6b10*/  SEL R27, R23, R32, P0 ;  /* 0x00000020171b7207 */ /* 0x000fe20000000000 */
[----:B------:R-:W1:Y:S01]  /*6b20*/  LDC.64 R10, c[0x0][0xb78] ;  /* 0x0002de00ff0a7b82 */ /* 0x000e620000000a00 */
[----:B------:R-:W-:Y:S02]  /*6b30*/  IADD3 R7, P1, R156, 0x60, RZ ;  /* 0x000000609c077810 */ /* 0x000fe40007f3e0ff */
[----:B------:R-:W-:Y:S02]  /*6b40*/  F2FP.BF16.F32.PACK_AB R42, R35, R42 ;  /* 0x0000002a232a723e */ /* 0x000fe400000010ff */
[----:B------:R-:W-:Y:S02]  /*6b50*/  SEL R32, R32, R23, P0 ;  /* 0x0000001720207207 */ /* 0x000fe40000000000 */
[----:B------:R-:W-:-:S02]  /*6b60*/  SEL R23, R33, R40, P0 ;  /* 0x0000002821177207 */ /* 0x000fc40000000000 */
[----:B------:R-:W-:Y:S02]  /*6b70*/  SEL R40, R40, R33, P0 ;  /* 0x0000002128287207 */ /* 0x000fe40000000000 */
[----:B------:R-:W-:Y:S02]  /*6b80*/  LOP3.LUT R8, R9, 0x380, RZ, 0xc0, !PT ;  /* 0x0000038009087812 */ /* 0x000fe400078ec0ff */
[----:B------:R-:W-:Y:S02]  /*6b90*/  SEL R33, R25, R34, P0 ;  /* 0x0000002219217207 */ /* 0x000fe40000000000 */
[----:B------:R-:W-:Y:S02]  /*6ba0*/  SEL R28, R34, R25, P0 ;  /* 0x00000019221c7207 */ /* 0x000fe40000000000 */
[----:B------:R-:W-:Y:S02]  /*6bb0*/  LOP3.LUT R6, R7, 0x380, RZ, 0xc0, !PT ;  /* 0x0000038007067812 */ /* 0x000fe400078ec0ff */
[----:B------:R-:W-:-:S02]  /*6bc0*/  SEL R5, R13, R26, P0 ;  /* 0x0000001a0d057207 */ /* 0x000fc40000000000 */
[----:B------:R-:W-:Y:S02]  /*6bd0*/  SEL R25, R31, R42, P0 ;  /* 0x0000002a1f197207 */ /* 0x000fe40000000000 */
[----:B------:R-:W-:Y:S02]  /*6be0*/  SEL R26, R26, R13, P0 ;  /* 0x0000000d1a1a7207 */ /* 0x000fe40000000000 */
[----:B------:R-:W-:Y:S02]  /*6bf0*/  SEL R42, R42, R31, P0 ;  /* 0x0000001f2a2a7207 */ /* 0x000fe40000000000 */
[----:B------:R-:W-:Y:S02]  /*6c00*/  SHF.R.U64 R8, R8, 0x3, RZ ;  /* 0x0000000308087819 */ /* 0x000fe400000012ff */
[----:B------:R-:W-:Y:S02]  /*6c10*/  SHF.R.U64 R6, R6, 0x3, RZ ;  /* 0x0000000306067819 */ /* 0x000fe400000012ff */
[----:B------:R-:W-:-:S02]  /*6c20*/  LOP3.LUT R13, R156, 0x380, RZ, 0xc0, !PT ;  /* 0x000003809c0d7812 */ /* 0x000fc400078ec0ff */
[----:B------:R-:W-:Y:S01]  /*6c30*/  LOP3.LUT R8, R8, R9, RZ, 0x3c, !PT ;  /* 0x0000000908087212 */ /* 0x000fe200078e3cff */
[--C-:B------:R-:W-:Y:S01]  /*6c40*/  IMAD.X R9, RZ, RZ, R157.reuse, P2 ;  /* 0x000000ffff097224 */ /* 0x100fe200010e069d */
[----:B------:R-:W-:Y:S01]  /*6c50*/  LOP3.LUT R6, R6, R7, RZ, 0x3c, !PT ;  /* 0x0000000706067212 */ /* 0x000fe200078e3cff */
[--C-:B------:R-:W-:Y:S01]  /*6c60*/  IMAD.X R7, RZ, RZ, R157.reuse, P1 ;  /* 0x000000ffff077224 */ /* 0x100fe200008e069d */
[----:B------:R-:W-:Y:S02]  /*6c70*/  SHF.R.U64 R13, R13, 0x3, RZ ;  /* 0x000000030d0d7819 */ /* 0x000fe400000012ff */
[----:B------:R-:W-:Y:S01]  /*6c80*/  MOV R37, R8 ;  /* 0x0000000800257202 */ /* 0x000fe20000000f00 */
[----:B------:R-:W-:Y:S01]  /*6c90*/  VIADD R8, R41, 0x8 ;  /* 0x0000000829087836 */ /* 0x000fe20000000000 */
[----:B------:R-:W-:Y:S01]  /*6ca0*/  MOV R35, R6 ;  /* 0x0000000600237202 */ /* 0x000fe20000000f00 */
[----:B------:R-:W-:Y:S01]  /*6cb0*/  IMAD.U32 R7, RZ, RZ, UR11 ;  /* 0x0000000bff077e24 */ /* 0x000fe2000f8e00ff */
[----:B------:R-:W-:Y:S01]  /*6cc0*/  LOP3.LUT R12, R13, R156, RZ, 0x3c, !PT ;  /* 0x0000009c0d0c7212 */ /* 0x000fe200078e3cff */
[----:B------:R-:W-:Y:S01]  /*6cd0*/  IMAD.MOV.U32 R13, RZ, RZ, R157 ;  /* 0x000000ffff0d7224 */ /* 0x000fe200078e009d */
[----:B------:R-:W-:Y:S01]  /*6ce0*/  LOP3.LUT P1, RZ, R19, 0x3, RZ, 0xc0, !PT ;  /* 0x0000000313ff7812 */ /* 0x000fe2000782c0ff */
[----:B------:R-:W-:Y:S01]  /*6cf0*/  IMAD.U32 R6, RZ, RZ, UR10 ;  /* 0x0000000aff067e24 */ /* 0x000fe2000f8e00ff */
[----:B------:R-:W-:Y:S01]  /*6d00*/  SHF.R.S32.HI R9, RZ, 0x1f, R41 ;  /* 0x0000001fff097819 */ /* 0x000fe20000011429 */
[----:B------:R-:W-:Y:S01]  /*6d10*/  IMAD.U32 R7, RZ, RZ, UR4 ;  /* 0x00000004ff077e24 */ /* 0x000fe2000f8e00ff */
[----:B------:R-:W-:Y:S01]  /*6d20*/  ULDC UR4, c[0x0][0xa88] ;  /* 0x0002a20000047ab9 */ /* 0x000fe20000000800 */
[----:B------:R-:W-:-:S02]  /*6d30*/  MOV R39, R12 ;  /* 0x0000000c00277202 */ /* 0x000fc40000000f00 */
[----:B------:R-:W-:Y:S01]  /*6d40*/  ISETP.GE.OR P2, PT, R8, UR4, P1 ;  /* 0x0000000408007c0c */ /* 0x000fe20008f46670 */
[C---:B-1----:R-:W-:Y:S01]  /*6d50*/  IMAD R8, R10.reuse, UR5, RZ ;  /* 0x000000050a087c24 */ /* 0x042fe2000f8e02ff */
[----:B------:R-:W-:Y:S01]  /*6d60*/  ISETP.GE.OR P1, PT, R41, UR4, P1 ;  /* 0x0000000429007c0c */ /* 0x000fe20008f26670 */
[----:B------:R-:W-:Y:S01]  /*6d70*/  IMAD.WIDE.U32 R6, R10, UR44, R6 ;  /* 0x0000002c0a067c25 */ /* 0x000fe2000f8e0006 */
[----:B------:R-:W-:-:S03]  /*6d80*/  ULDC.64 UR4, c[0x0][0xb40] ;  /* 0x0002d00000047ab9 */ /* 0x000fc60000000a00 */
[----:B------:R-:W-:Y:S01]  /*6d90*/  IMAD R8, R11, UR44, R8 ;  /* 0x0000002c0b087c24 */ /* 0x000fe2000f8e0208 */
        /* <DEDUP_REMOVED lines=8> */
[----:B------:R-:W-:Y:S01]  /*6e20*/  SHFL.IDX PT, R5, R5, R56, 0x1c1f ;  /* 0x001c1f3805057589 */ /* 0x000fe200000e0000 */
[----:B-1----:R-:W-:-:S02]  /*6e30*/  SEL R12, R15, R14, P0 ;  /* 0x0000000e0f0c7207 */ /* 0x002fc40000000000 */
[----:B------:R-:W-:Y:S01]  /*6e40*/  SEL R14, R14, R15, P0 ;  /* 0x0000000f0e0e7207 */ /* 0x000fe20000000000 */
[----:B------:R-:W1:Y:S04]  /*6e50*/  SHFL.IDX PT, R32, R32, R3, 0x1c1f ;  /* 0x001c1f0320207589 */ /* 0x000e6800000e0000 */
[----:B------:R4:W5:Y:S01]  /*6e60*/  SHFL.IDX PT, R34, R26, R3, 0x1c1f ;  /* 0x001c1f031a227589 */ /* 0x00096200000e0000 */
[----:B--2---:R-:W-:Y:S02]  /*6e70*/  SEL R13, R29, R20, P0 ;  /* 0x000000141d0d7207 */ /* 0x004fe40000000000 */
[----:B------:R-:W-:Y:S01]  /*6e80*/  SEL R15, R20, R29, P0 ;  /* 0x0000001d140f7207 */ /* 0x000fe20000000000 */
[----:B------:R-:W-:Y:S01]  /*6e90*/  SHFL.IDX PT, R33, R33, R56, 0x1c1f ;  /* 0x001c1f3821217589 */ /* 0x000fe200000e0000 */
[----:B------:R-:W-:-:S03]  /*6ea0*/  IADD3 R20, P3, R41, R6, RZ ;  /* 0x0000000629147210 */ /* 0x000fc60007f7e0ff */
[----:B------:R-:W-:Y:S01]  /*6eb0*/  SHFL.IDX PT, R31, R25, R56, 0x1c1f ;  /* 0x001c1f38191f7589 */ /* 0x000fe200000e0000 */
[----:B------:R-:W-:Y:S02]  /*6ec0*/  IADD3.X R7, R9, R7, R8, P3, !PT ;  /* 0x0000000709077210 */ /* 0x000fe40001ffe408 */
[----:B---3--:R-:W-:Y:S01]  /*6ed0*/  SEL R8, R21, R24, P0 ;  /* 0x0000001815087207 */ /* 0x008fe20000000000 */
[----:B------:R-:W2:Y:S01]  /*6ee0*/  SHFL.IDX PT, R36, R28, R3, 0x1c1f ;  /* 0x001c1f031c247589 */ /* 0x000ea200000e0000 */
[----:B------:R-:W-:Y:S02]  /*6ef0*/  SEL R10, R24, R21, P0 ;  /* 0x00000015180a7207 */ /* 0x000fe40000000000 */
[C---:B------:R-:W-:Y:S01]  /*6f00*/  LEA R6, P3, R20.reuse, UR4, 0x2 ;  /* 0x0000000414067c11 */ /* 0x040fe2000f8610ff */
[----:B------:R-:W3:Y:S01]  /*6f10*/  SHFL.IDX PT, R42, R42, R3, 0x1c1f ;  /* 0x001c1f032a2a7589 */ /* 0x000ee200000e0000 */
[----:B------:R-:W-:Y:S02]  /*6f20*/  ULDC UR4, c[0x0][0xc] ;  /* 0x0000030000047ab9 */ /* 0x000fe40000000800 */
[----:B------:R-:W-:Y:S01]  /*6f30*/  LEA.HI.X R7, R20, UR5, R7, 0x2, P3 ;  /* 0x0000000514077c11 */ /* 0x000fe200098f1407 */
[----:B------:R-:W-:Y:S01]  /*6f40*/  SHFL.IDX PT, R23, R23, R56, 0x1c1f ;  /* 0x001c1f3817177589 */ /* 0x000fe200000e0000 */
[----:B-1----:R-:W-:Y:S01]  /*6f50*/  SEL R24, R27, R32, P0 ;  /* 0x000000201b187207 */ /* 0x002fe20000000000 */
[----:B------:R-:W-:Y:S01]  /*6f60*/  UIADD3 UR52, UR4, UR52, URZ ;  /* 0x0000003404347290 */ /* 0x000fe2000fffe03f */
[----:B----4-:R-:W-:Y:S01]  /*6f70*/  SEL R26, R32, R27, P0 ;  /* 0x0000001b201a7207 */ /* 0x010fe20000000000 */
[----:B------:R-:W1:Y:S01]  /*6f80*/  SHFL.IDX PT, R40, R40, R3, 0x1c1f ;  /* 0x001c1f0328287589 */ /* 0x000e6200000e0000 */
[----:B-----5:R-:W-:-:S02]  /*6f90*/  SEL R9, R5, R34, P0 ;  /* 0x0000002205097207 */ /* 0x020fc40000000000 */
[----:B------:R-:W-:Y:S01]  /*6fa0*/  SEL R11, R34, R5, P0 ;  /* 0x00000005220b7207 */ /* 0x000fe20000000000 */
[----:B------:R-:W-:Y:S01]  /*6fb0*/  BAR.SYNC.DEFER_BLOCKING 0x1, 0x180 ;  /* 0x0046000000007b1d */ /* 0x000fe20000010000 */
[----:B--2---:R-:W-:-:S05]  /*6fc0*/  SEL R25, R33, R36, P0 ;  /* 0x0000002421197207 */ /* 0x004fca0000000000 */
[----:B------:R-:W2:Y:S01]  /*6fd0*/  SHFL.IDX PT, R3, R17, RZ, 0x1f ;  /* 0x00001fff11037589 */ /* 0x000ea200000e0000 */
[----:B------:R-:W-:Y:S02]  /*6fe0*/  SEL R27, R36, R33, P0 ;  /* 0x00000021241b7207 */ /* 0x000fe40000000000 */
[----:B---3--:R-:W-:Y:S02]  /*6ff0*/  SEL R29, R31, R42, P0 ;  /* 0x0000002a1f1d7207 */ /* 0x008fe40000000000 */
[----:B------:R-:W-:Y:S02]  /*7000*/  SEL R31, R42, R31, P0 ;  /* 0x0000001f2a1f7207 */ /* 0x000fe40000000000 */
[----:B-1----:R-:W-:Y:S02]  /*7010*/  SEL R28, R23, R40, P0 ;  /* 0x00000028171c7207 */ /* 0x002fe40000000000 */
[----:B------:R-:W-:Y:S01]  /*7020*/  SEL R30, R40, R23, P0 ;  /* 0x00000017281e7207 */ /* 0x000fe20000000000 */
[----:B------:R1:W-:Y:S04]  /*7030*/  STSM.16.M88.4 [R39], R12 ;  /* 0x0000000c27007844 */ /* 0x0003e80000000200 */
[----:B------:R1:W-:Y:S04]  /*7040*/  STSM.16.M88.4 [R38], R8 ;  /* 0x0000000826007844 */ /* 0x0003e80000000200 */
[----:B------:R1:W-:Y:S01]  /*7050*/  STSM.16.M88.4 [R37], R24 ;  /* 0x0000001825007844 */ /* 0x0003e20000000200 */
[----:B--2---:R-:W-:-:S03]  /*7060*/  ISETP.NE.AND P0, PT, R3, 0xb, PT ;  /* 0x0000000b0300780c */ /* 0x004fc60003f05270 */
[----:B------:R1:W-:Y:S01]  /*7070*/  STSM.16.M88.4 [R35], R28 ;  /* 0x0000001c23007844 */ /* 0x0003e20000000200 */
[----:B------:R-:W-:Y:S01]  /*7080*/  @!PT LDS RZ, [RZ] ;  /* 0x00000000fffff984 */ /* 0x000fe20000000800 */
[----:B------:R-:W-:Y:S01]  /*7090*/  @!PT LDS RZ, [RZ] ;  /* 0x00000000fffff984 */ /* 0x000fe20000000800 */
[----:B------:R-:W-:Y:S01]  /*70a0*/  @!PT LDS RZ, [RZ] ;  /* 0x00000000fffff984 */ /* 0x000fe20000000800 */
[----:B------:R2:W-:Y:S06]  /*70b0*/  MEMBAR.ALL.CTA ;  /* 0x0000000000007992 */ /* 0x0005ec0000008000 */
[----:B--2---:R-:W2:Y:S02]  /*70c0*/  FENCE.VIEW.ASYNC.S ;  /* 0x00000000000073c6 */ /* 0x004ea40000000000 */
[----:B--2---:R-:W-:Y:S06]  /*70d0*/  BAR.ARV 0x1, 0x1a0 ;  /* 0x0046800000007b1d */ /* 0x004fec0000002000 */
[----:B------:R1:W-:Y:S04]  /*70e0*/  @!P1 STG.E desc[UR54][R6.64], R4 ;  /* 0x0000000406009986 */ /* 0x0003e8000c101936 */
[----:B------:R1:W-:Y:S01]  /*70f0*/  @!P2 STG.E desc[UR54][R6.64+0x20], R0 ;  /* 0x000020000600a986 */ /* 0x0003e2000c101936 */
[----:B------:R-:W-:Y:S05]  /*7100*/  @P0 BRA `(.L_x_10218) ;  /* 0x00000000003c0947 */ /* 0x000fea0003800000 */
[----:B------:R-:W-:Y:S01]  /*7110*/  BAR.SYNC.DEFER_BLOCKING 0x1, 0x1a0 ;  /* 0x0046800000007b1d */ /* 0x000fe20000010000 */
[----:B------:R-:W-:-:S05]  /*7120*/  ELECT P0, URZ, PT ;  /* 0x00000000003f782f */ /* 0x000fca0003800000 */
[----:B------:R-:W-:Y:S08]  /*7130*/  BSSY B0, `(.L_x_10218) ;  /* 0x000000c000007945 */ /* 0x000ff00003800000 */
[----:B------:R-:W-:Y:S05]  /*7140*/  @!P0 BRA `(.L_x_10219) ;  /* 0x0000000000288947 */ /* 0x000fea0003800000 */
[----:B------:R-:W-:Y:S01]  /*7150*/  UIADD3 UR4, UP0, UR56, 0x9f0, URZ ;  /* 0x000009f038047890 */ /* 0x000fe2000ff1e03f */
[----:B------:R-:W-:Y:S01]  /*7160*/  UMOV UR41, URZ ;  /* 0x0000003f00297c82 */ /* 0x000fe20008000000 */
[----:B------:R-:W-:Y:S02]  /*7170*/  UMOV UR45, URZ ;  /* 0x0000003f002d7c82 */ /* 0x000fe40008000000 */
[----:B------:R-:W-:Y:S02]  /*7180*/  UIADD3.X UR5, URZ, UR57, URZ, UP0, !UPT ;  /* 0x000000393f057290 */ /* 0x000fe400087fe43f */
[----:B------:R-:W-:-:S04]  /*7190*/  UIADD3 UR6, UR40, 0x13220, URZ ;  /* 0x0001322028067890 */ /* 0x000fc8000fffe03f */
[----:B------:R-:W-:-:S03]  /*71a0*/  UPRMT UR6, URZ, 0x654, UR6 ;  /* 0x000006543f067896 */ /* 0x000fc60008000006 */
[----:B------:R2:W-:Y:S01]  /*71b0*/  UTMASTG.5D [UR40], [UR4] ;  /* 0x00000028040073b5 */ /* 0x0005e20008020000 */
[----:B------:R0:W-:Y:S01]  /*71c0*/  UTMACMDFLUSH ;  /* 0x00000000000079b7 */ /* 0x0001e20000000000 */
[----:B------:R-:W-:-:S04]  /*71d0*/  DEPBAR.LE SB0, 0x0 ;  /* 0x000080000000791a */ /* 0x000fc80000000000 */
[----:B--2---:R-:W-:Y:S03]  /*71e0*/  SYNCS.ARRIVE.TRANS64.RED.A1T0 RZ, [UR6], RZ ;  /* 0x000000ffffff79a7 */ /* 0x004fe60008100406 */
.L_x_10219:
[----:B------:R-:W-:Y:S05]  /*71f0*/  BSYNC B0 ;  /* 0x0000000000007941 */ /* 0x000fea0003800000 */
.L_x_10218:
[----:B-1----:R-:W1:Y:S01]  /*7200*/  LDC R0, c[0x0][0xda4] ;  /* 0x00036900ff007b82 */ /* 0x002e620000000800 */
        /* <DEDUP_REMOVED lines=9> */
.L_x_10194:
        /* <DEDUP_REMOVED lines=10> */
[C---:B------:R-:W-:Y:S01]  /*7340*/  IMAD.SHL.U32 R18, R2.reuse, 0x40, RZ ;  /* 0x0000004002127824 */ /* 0x040fe200078e00ff */
[----:B------:R-:W-:Y:S01]  /*7350*/  SHF.R.U32.HI R0, RZ, 0x1, R2 ;  /* 0x00000001ff007819 */ /* 0x000fe20000011602 */
[----:B------:R-:W-:Y:S01]  /*7360*/  IMAD.SHL.U32 R4, R2, 0x20, RZ ;  /* 0x0000002002047824 */ /* 0x000fe200078e00ff */
[----:B------:R-:W-:Y:S01]  /*7370*/  ULOP3.LUT UR43, UR46, 0x1, URZ, 0xfc, !UPT ;  /* 0x000000012e2b7892 */ /* 0x000fe2000f8efc3f */
[----:B------:R-:W-:Y:S01]  /*7380*/  IMAD.SHL.U32 R6, R23, 0x10, RZ ;  /* 0x0000001017067824 */ /* 0x000fe200078e00ff */
[----:B------:R-:W-:Y:S01]  /*7390*/  LOP3.LUT R3, R18, 0x180, RZ, 0xc0, !PT ;  /* 0x0000018012037812 */ /* 0x000fe200078ec0ff */
[----:B------:R-:W-:Y:S01]  /*73a0*/  IMAD.MOV.U32 R16, RZ, RZ, 0x1 ;  /* 0x00000001ff107424 */ /* 0x000fe200078e00ff */
[----:B------:R-:W-:Y:S01]  /*73b0*/  LOP3.LUT R5, R4, 0x80, RZ, 0xc0, !PT ;  /* 0x0000008004057812 */ /* 0x000fe200078ec0ff */
[----:B------:R-:W-:Y:S01]  /*73c0*/  IMAD.MOV.U32 R19, RZ, RZ, RZ ;  /* 0x000000ffff137224 */ /* 0x000fe200078e00ff */
[----:B------:R-:W-:Y:S01]  /*73d0*/  LOP3.LUT R7, R6, 0x600, RZ, 0xc0, !PT ;  /* 0x0000060006077812 */ /* 0x000fe200078ec0ff */
[C---:B------:R-:W-:Y:S01]  /*73e0*/  IMAD.SHL.U32 R6, R2.reuse, 0x4, RZ ;  /* 0x0000000402067824 */ /* 0x040fe200078e00ff */
[----:B------:R-:W-:Y:S01]  /*73f0*/  LOP3.LUT R0, R3, 0x30, R0, 0xf8, !PT ;  /* 0x0000003003007812 */ /* 0x000fe200078ef800 */
[----:B------:R-:W-:Y:S01]  /*7400*/  IMAD.SHL.U32 R3, R2, 0x8, RZ ;  /* 0x0000000802037824 */ /* 0x000fe200078e00ff */
[----:B------:R-:W-:Y:S01]  /*7410*/  LOP3.LUT R5, R5, 0x10, R2, 0xf8, !PT ;  /* 0x0000001005057812 */ /* 0x000fe200078ef802 */
[----:B------:R-:W-:Y:S01]  /*7420*/  ULOP3.LUT UR48, UR46, 0x2, URZ, 0xfc, !UPT ;  /* 0x000000022e307892 */ /* 0x000fe2000f8efc3f */
[----:B------:R-:W-:Y:S01]  /*7430*/  LOP3.LUT R7, R7, 0x60, R4, 0xf8, !PT ;  /* 0x0000006007077812 */ /* 0x000fe200078ef804 */
[----:B------:R-:W-:Y:S01]  /*7440*/  ULDC.64 UR50, c[0x0][0x198] ;  /* 0x0000660000327ab9 */ /* 0x000fe20000000a00 */
[----:B------:R-:W-:Y:S01]  /*7450*/  LOP3.LUT R5, R5, 0x10, R6, 0x78, !PT ;  /* 0x0000001005057812 */ /* 0x000fe200078e7806 */
[----:B------:R-:W-:Y:S01]  /*7460*/  ULDC UR44, c[0x0][0xc] ;  /* 0x00000300002c7ab9 */ /* 0x000fe20000000800 */
[----:B------:R-:W-:Y:S01]  /*7470*/  LOP3.LUT R4, R7, 0x100, R4, 0xf8, !PT ;  /* 0x0000010007047812 */ /* 0x000fe200078ef804 */
[----:B------:R-:W-:Y:S01]  /*7480*/  UMOV UR47, URZ ;  /* 0x0000003f002f7c82 */ /* 0x000fe20008000000 */
[----:B------:R-:W-:-:S02]  /*7490*/  LOP3.LUT R3, R0, 0x30, R3, 0x78, !PT ;  /* 0x0000003000037812 */ /* 0x000fc400078e7803 */
[----:B------:R-:W-:Y:S02]  /*74a0*/  LOP3.LUT R17, R4, R5, RZ, 0xfc, !PT ;  /* 0x0000000504117212 */ /* 0x000fe400078efcff */
[----:B------:R-:W-:Y:S02]  /*74b0*/  LOP3.LUT R18, R3, 0x640, R18, 0xf8, !PT ;  /* 0x0000064003127812 */ /* 0x000fe400078ef812 */
[----:B------:R-:W-:-:S07]  /*74c0*/  LOP3.LUT R2, R2, 0x1f, RZ, 0xc0, !PT ;  /* 0x0000001f02027812 */ /* 0x000fce00078ec0ff */
.L_x_10263:
[----:B-1----:R-:W1:Y:S01]  /*74d0*/  S2UR UR4, SR_CgaCtaId ;  /* 0x00000000000479c3 */ /* 0x002e620000008800 */
        /* <DEDUP_REMOVED lines=16> */
[----:B-1----:R-:W-:-:S03]  /*75e0*/  ULEA UR40, UR4, UR40, 0x18 ;  /* 0x0000002804287291 */ /* 0x002fc6000f8ec03f */
        /* <DEDUP_REMOVED lines=14> */
[----:B------:R-:W-:Y:S10]  /*76d0*/  @!P0 BRA `(.L_x_10222) ;  /* 0x0000000000408947 */ /* 0x000ff40003800000 */
        /* <DEDUP_REMOVED lines=16> */
.L_x_10222:
        /* <DEDUP_REMOVED lines=21> */
.L_x_10223:
        /* <DEDUP_REMOVED lines=20> */
.L_x_10224:
        /* <DEDUP_REMOVED lines=18> */
.L_x_10225:
        /* <DEDUP_REMOVED lines=15> */
[----:B------:R-:W-:Y:S01]  /*7c80*/  IMAD.U32 R20, RZ, RZ, UR38 ;  /* 0x00000026ff147e24 */ /* 0x000fe2000f8e00ff */
[----:B---3--:R-:W1:Y:S09]  /*7c90*/  LDC.64 R4, c[0x0][0x3f8] ;  /* 0x0000fe00ff047b82 */ /* 0x008e720000000a00 */
[----:B------:R-:W-:Y:S01]  /*7ca0*/  VOTEU.ALL UP1, P2 ;  /* 0x00000000003f7886 */ /* 0x000fe20001020000 */
[----:B------:R-:W3:Y:S01]  /*7cb0*/  @P0 LDC R0, c[0x0][0x42c] ;  /* 0x00010b00ff000b82 */ /* 0x000ee20000000800 */
[----:B--2---:R-:W-:-:S03]  /*7cc0*/  IMAD R8, R7, R8, UR49 ;  /* 0x0000003107087e24 */ /* 0x004fc6000f8e0208 */
[----:B------:R-:W-:Y:S01]  /*7cd0*/  @!UP1 UIADD3 UR4, UP0, UR50, 0x270, URZ ;  /* 0x0000027032049890 */ /* 0x000fe2000ff1e03f */
[----:B------:R-:W-:-:S03]  /*7ce0*/  IMAD R8, R8, 0xc0, RZ ;  /* 0x000000c008087824 */ /* 0x000fc600078e02ff */
[----:B------:R-:W2:Y:S01]  /*7cf0*/  @P0 LDC R7, c[0x0][0x430] ;  /* 0x00010c00ff070b82 */ /* 0x000ea20000000800 */
[----:B------:R-:W-:Y:S01]  /*7d00*/  @!UP1 UIADD3.X UR5, URZ, UR51, URZ, UP0, !UPT ;  /* 0x000000333f059290 */ /* 0x000fe200087fe43f */
[----:B------:R-:W-:Y:S02]  /*7d10*/  R2UR UR37, R8 ;  /* 0x00000000082572ca */ /* 0x000fe400000e0000 */
[----:B-1----:R-:W-:-:S04]  /*7d20*/  ISETP.NE.U32.AND P1, PT, R4, RZ, PT ;  /* 0x000000ff0400720c */ /* 0x002fc80003f25070 */
[----:B------:R-:W-:Y:S01]  /*7d30*/  ISETP.NE.AND.EX P1, PT, R5, RZ, PT, P1 ;  /* 0x000000ff0500720c */ /* 0x000fe20003f25310 */
[----:B---3--:R-:W-:-:S06]  /*7d40*/  @P0 IMAD.HI.U32 R0, R0, UR38, RZ ;  /* 0x0000002600000c27 */ /* 0x008fcc000f8e00ff */
[----:B------:R1:W-:Y:S01]  /*7d50*/  @!UP1 UTMAPF.L2.4D [UR36], [UR4] ;  /* 0x00000024040095b8 */ /* 0x0003e20008018000 */
[----:B--2---:R-:W-:Y:S02]  /*7d60*/  @P0 SHF.R.U32.HI R20, RZ, R7, R0 ;  /* 0x00000007ff140219 */ /* 0x004fe40000011600 */
[----:B----4-:R-:W-:Y:S02]  /*7d70*/  SHF.R.S32.HI R0, RZ, 0x1f, R3 ;  /* 0x0000001fff007819 */ /* 0x010fe40000011403 */
[----:B------:R-:W-:Y:S01]  /*7d80*/  SEL R6, R3, RZ, !P1 ;  /* 0x000000ff03067207 */ /* 0x000fe20004800000 */
[----:B-1----:R-:W-:Y:S06]  /*7d90*/  BRA.DIV UR6, `(.L_x_10226) ;  /* 0x0000001a06d07947 */ /* 0x002fec000b800000 */
[----:B------:R1:W2:Y:S02]  /*7da0*/  SHFL.IDX PT, R14, R22, RZ, 0x1f ;  /* 0x00001fff160e7589 */ /* 0x0002a400000e0000 */
.L_x_10279:
[----:B--2---:R-:W-:Y:S01]  /*7db0*/  ISETP.NE.AND P0, PT, R14, RZ, PT ;  /* 0x000000ff0e00720c */ /* 0x004fe20003f05270 */
[----:B------:R-:W-:Y:S01]  /*7dc0*/  IMAD.MOV.U32 R12, RZ, RZ, R6 ;  /* 0x000000ffff0c7224 */ /* 0x000fe200078e0006 */
[----:B------:R-:W-:-:S11]  /*7dd0*/  PLOP3.LUT P6, PT, PT, PT, PT, 0x8, 0x0 ;  /* 0x000000000000781c */ /* 0x000fd60003fce170 */
[----:B------:R-:W-:Y:S05]  /*7de0*/  @P0 BRA `(.L_x_10227) ;  /* 0x0000000400700947 */ /* 0x000fea0003800000 */
[----:B------:R-:W-:-:S06]  /*7df0*/  UIADD3 UR4, UR41, -0x1, URZ ;  /* 0xffffffff29047890 */ /* 0x000fcc000fffe03f */
[----:B------:R-:W-:Y:S01]  /*7e00*/  IMAD.U32 R9, RZ, RZ, UR4 ;  /* 0x00000004ff097e24 */ /* 0x000fe2000f8e00ff */
[----:B------:R-:W-:-:S03]  /*7e10*/  UMOV UR4, 0xffffffff ;  /* 0xffffffff00047882 */ /* 0x000fc60000000000 */
[----:B------:R-:W-:Y:S05]  /*7e20*/  BRA.DIV UR4, `(.L_x_10228) ;  /* 0x0000001a04cc7947 */ /* 0x000fea000b800000 */
[----:B------:R-:W-:-:S13]  /*7e30*/  ELECT P6, URZ, PT ;  /* 0x00000000003f782f */ /* 0x000fda00038c0000 */
.L_x_10282:
[----:B------:R-:W-:Y:S05]  /*7e40*/  @!P6 BRA `(.L_x_10229) ;  /* 0x000000040014e947 */ /* 0x000fea0003800000 */
[----:B------:R-:W-:Y:S01]  /*7e50*/  LEA R11, R19, UR40, 0x3 ;  /* 0x00000028130b7c11 */ /* 0x000fe2000f8e18ff */
[----:B------:R-:W-:Y:S01]  /*7e60*/  IMAD.MOV.U32 R12, RZ, RZ, R3 ;  /* 0x000000ffff0c7224 */ /* 0x000fe200078e0003 */
[----:B------:R-:W-:Y:S01]  /*7e70*/  SHF.L.U32 R10, R16, 0x1f, RZ ;  /* 0x0000001f100a7819 */ /* 0x000fe200000006ff */
        /* <DEDUP_REMOVED lines=19> */
.L_x_10230:
[----:B------:R-:W3:Y:S01]  /*7fb0*/  SYNCS.PHASECHK.TRANS64.TRYWAIT P3, [R11+URZ+0x13280], R10 ;  /* 0x0132800a0b0075a7 */ /* 0x000ee2000806017f */
[----:B------:R-:W-:Y:S01]  /*7fc0*/  ISETP.NE.AND P0, PT, R23, RZ, PT ;  /* 0x000000ff1700720c */ /* 0x000fe20003f05270 */
[----:B---3--:R-:W-:-:S12]  /*7fd0*/  @!P3 BRA `(.L_x_10231) ;  /* 0x000000180080b947 */ /* 0x008fd80003800000 */
.L_x_10283:
[----:B------:R-:W-:Y:S05]  /*7fe0*/  @P0 BRA `(.L_x_10232) ;  /* 0x0000000000140947 */ /* 0x000fea0003800000 */
[----:B------:R-:W-:Y:S01]  /*7ff0*/  ISETP.NE.AND P3, PT, R2, RZ, PT ;  /* 0x000000ff0200720c */ /* 0x000fe20003f65270 */
[----:B--2---:R-:W-:-:S04]  /*8000*/  IMAD.MOV.U32 R4, RZ, RZ, 0x2800 ;  /* 0x00002800ff047424 */ /* 0x004fc800078e00ff */
[----:B------:R4:W-:Y:S08]  /*8010*/  SYNCS.ARRIVE.TRANS64 RZ, [R11+URZ+0x13270], R4 ;  /* 0x013270040bff79a7 */ /* 0x0009f0000800003f */
[----:B------:R-:W-:Y:S05]  /*8020*/  @!P3 BRA `(.L_x_10232) ;  /* 0x000000000004b947 */ /* 0x000fea0003800000 */
[----:B------:R-:W-:Y:S01]  /*8030*/  BPT.TRAP 0x1 ;  /* 0x000000040000795c */ /* 0x000fe20000300000 */
.L_x_10232:
[----:B--2-4-:R-:W-:Y:S01]  /*8040*/  IMAD.U32 R4, RZ, RZ, UR40 ;  /* 0x00000028ff047e24 */ /* 0x014fe2000f8e00ff */
[----:B------:R-:W-:Y:S01]  /*8050*/  R2UR UR9, R11 ;  /* 0x000000000b0972ca */ /* 0x000fe200000e0000 */
[----:B------:R-:W-:Y:S01]  /*8060*/  IMAD R9, R9, 0xa0, RZ ;  /* 0x000000a009097824 */ /* 0x000fe200078e02ff */
[----:B------:R-:W-:Y:S01]  /*8070*/  R2UR UR12, R20 ;  /* 0x00000000140c72ca */ /* 0x000fe200000e0000 */
[----:B------:R-:W-:Y:S01]  /*8080*/  IMAD R4, R19, 0x2800, R4 ;  /* 0x0000280013047824 */ /* 0x000fe200078e0204 */
[----:B-----5:R-:W-:Y:S01]  /*8090*/  R2UR UR13, R12 ;  /* 0x000000000c0d72ca */ /* 0x020fe200000e0000 */
[----:B------:R-:W-:Y:S01]  /*80a0*/  UIADD3 UR4, UP0, UR50, 0x470, URZ ;  /* 0x0000047032047890 */ /* 0x000fe2000ff1e03f */
[----:B------:R-:W-:Y:S01]  /*80b0*/  R2UR UR11, R9 ;  /* 0x00000000090b72ca */ /* 0x000fe200000e0000 */
[----:B------:R-:W-:Y:S01]  /*80c0*/  UMOV UR6, 0x0 ;  /* 0x0000000000067882 */ /* 0x000fe20000000000 */
[----:B------:R-:W-:Y:S01]  /*80d0*/  R2UR UR8, R4 ;  /* 0x00000000040872ca */ /* 0x000fe200000e0000 */
[----:B------:R-:W-:Y:S01]  /*80e0*/  UIADD3.X UR5, URZ, UR51, URZ, UP0, !UPT ;  /* 0x000000333f057290 */ /* 0x000fe200087fe43f */
[----:B------:R-:W-:Y:S01]  /*80f0*/  UMOV UR7, 0x14f00000 ;  /* 0x14f0000000077882 */ /* 0x000fe20000000000 */
[----:B------:R-:W-:-:S02]  /*8100*/  UMOV UR10, URZ ;  /* 0x0000003f000a7c82 */ /* 0x000fc40008000000 */
[----:B------:R-:W-:-:S08]  /*8110*/  UIADD3 UR9, UR9, 0x13270, URZ ;  /* 0x0001327009097890 */ /* 0x000fd0000fffe03f */
[----:B------:R-:W-:-:S09]  /*8120*/  UIADD3 UR8, UR8, 0x6000, URZ ;  /* 0x0000600008087890 */ /* 0x000fd2000fffe03f */
[----:B------:R2:W-:Y:S01]  /*8130*/  UTMALDG.4D [UR8], [UR4], desc[UR6] ;  /* 0x00000608040075b4 */ /* 0x0005e20008019000 */
[----:B------:R-:W4:Y:S02]  /*8140*/  SYNCS.PHASECHK.TRANS64.TRYWAIT P3, [R11+URZ+0x13240], R10 ;  /* 0x0132400a0b0075a7 */ /* 0x000f24000806017f */
[----:B--2-4-:R-:W-:Y:S05]  /*8150*/  @!P3 BRA `(.L_x_10233) ;  /* 0x000000180034b947 */ /* 0x014fea0003800000 */
.L_x_10284:
[----:B------:R-:W-:Y:S05]  /*8160*/  @P0 BRA `(.L_x_10234) ;  /* 0x0000000000140947 */ /* 0x000fea0003800000 */
[----:B------:R-:W-:Y:S01]  /*8170*/  ISETP.NE.AND P0, PT, R2, RZ, PT ;  /* 0x000000ff0200720c */ /* 0x000fe20003f05270 */
[----:B------:R-:W-:-:S04]  /*8180*/  IMAD.MOV.U32 R6, RZ, RZ, 0x2800 ;  /* 0x00002800ff067424 */ /* 0x000fc800078e00ff */
[----:B------:R4:W-:Y:S08]  /*8190*/  SYNCS.ARRIVE.TRANS64 RZ, [R11+URZ+0x13230], R6 ;  /* 0x013230060bff79a7 */ /* 0x0009f0000800003f */
[----:B------:R-:W-:Y:S05]  /*81a0*/  @!P0 BRA `(.L_x_10234) ;  /* 0x0000000000048947 */ /* 0x000fea0003800000 */
[----:B------:R-:W-:Y:S01]  /*81b0*/  BPT.TRAP 0x1 ;  /* 0x000000040000795c */ /* 0x000fe20000300000 */
.L_x_10234:
        /* <DEDUP_REMOVED lines=13> */
[----:B-1----:R-:W-:Y:S01]  /*8290*/  NOP ;  /* 0x0000000000007918 */ /* 0x002fe20000000000 */
.L_x_10229:
        /* <DEDUP_REMOVED lines=16> */
[----:B-1----:R-:W-:Y:S01]  /*83a0*/  NOP ;  /* 0x0000000000007918 */ /* 0x002fe20000000000 */
.L_x_10227:
[----:B------:R-:W-:-:S06]  /*83b0*/  ULOP3.LUT UR4, UR47, 0x1, URZ, 0xc, !UPT ;  /* 0x000000012f047892 */ /* 0x000fcc000f8e0c3f */
[----:B------:R-:W-:-:S05]  /*83c0*/  IMAD.U32 R4, RZ, RZ, UR4 ;  /* 0x00000004ff047e24 */ /* 0x000fca000f8e00ff */
[----:B------:R-:W-:-:S04]  /*83d0*/  SHF.L.U32 R4, R4, 0x1f, RZ ;  /* 0x0000001f04047819 */ /* 0x000fc800000006ff */
[----:B------:R-:W5:Y:S02]  /*83e0*/  SYNCS.PHASECHK.TRANS64.TRYWAIT P0, [UR40+0x13220], R4 ;  /* 0x01322004ff0075a7 */ /* 0x000f640008000168 */
[----:B-----5:R-:W-:Y:S05]  /*83f0*/  @!P0 BRA `(.L_x_10235) ;  /* 0x0000001400a08947 */ /* 0x020fea0003800000 */
.L_x_10285:
[----:B------:R-:W-:-:S06]  /*8400*/  UISETP.GE.AND UP0, UPT, UR42, 0xa1, UPT ;  /* 0x000000a12a00788c */ /* 0x000fcc000bf06270 */
[----:B------:R-:W-:-:S13]  /*8410*/  PLOP3.LUT P0, PT, PT, PT, UP0, 0x80, 0x0 ;  /* 0x000000000000781c */ /* 0x000fda0003f0f008 */
[----:B------:R-:W-:Y:S05]  /*8420*/  @!P0 BRA `(.L_x_10236) ;  /* 0x0000000800b48947 */ /* 0x000fea0003800000 */
[----:B------:R-:W-:Y:S01]  /*8430*/  UIADD3 UR4, UR41, -0x2, URZ ;  /* 0xfffffffe29047890 */ /* 0x000fe2000fffe03f */
[----:B----4-:R-:W-:Y:S02]  /*8440*/  IMAD.MOV.U32 R6, RZ, RZ, R16 ;  /* 0x000000ffff067224 */ /* 0x010fe400078e0010 */
[----:B------:R-:W-:-:S03]  /*8450*/  IMAD.MOV.U32 R7, RZ, RZ, R19 ;  /* 0x000000ffff077224 */ /* 0x000fc600078e0013 */
[----:B------:R-:W-:-:S07]  /*8460*/  IMAD.U32 R14, RZ, RZ, UR4 ;  /* 0x00000004ff0e7e24 */ /* 0x000fce000f8e00ff */
.L_x_10256:
[----:B------:R-:W-:Y:S01]  /*8470*/  VIADD R19, R7, 0x1 ;  /* 0x0000000107137836 */ /* 0x000fe20000000000 */
[----:B------:R-:W-:Y:S04]  /*8480*/  BSSY B0, `(.L_x_10237) ;  /* 0x0000060000007945 */ /* 0x000fe80003800000 */
[----:B------:R-:W-:-:S04]  /*8490*/  ISETP.NE.AND P0, PT, R19, 0x2, PT ;  /* 0x000000021300780c */ /* 0x000fc80003f05270 */
[----:B------:R-:W-:Y:S02]  /*84a0*/  SEL R5, RZ, 0x1, P0 ;  /* 0x00000001ff057807 */ /* 0x000fe40000000000 */
[----:B------:R-:W-:Y:S02]  /*84b0*/  SEL R19, R19, RZ, P0 ;  /* 0x000000ff13137207 */ /* 0x000fe40000000000 */
[----:B------:R-:W-:Y:S01]  /*84c0*/  LOP3.LUT R16, R6, R5, RZ, 0x3c, !PT ;  /* 0x0000000506107212 */ /* 0x000fe200078e3cff */
[----:B--23--:R-:W-:Y:S06]  /*84d0*/  @!P6 BRA `(.L_x_10238) ;  /* 0x000000040068e947 */ /* 0x00cfec0003800000 */
[----:B------:R-:W-:Y:S01]  /*84e0*/  LEA R8, R19, UR40, 0x3 ;  /* 0x0000002813087c11 */ /* 0x000fe2000f8e18ff */
[----:B--23--:R-:W-:Y:S01]  /*84f0*/  IMAD.MOV.U32 R11, RZ, RZ, R14 ;  /* 0x000000ffff0b7224 */ /* 0x00cfe200078e000e */
[----:B------:R-:W-:Y:S01]  /*8500*/  SHF.L.U32 R9, R16, 0x1f, RZ ;  /* 0x0000001f10097819 */ /* 0x000fe200000006ff */
        /* <DEDUP_REMOVED lines=20> */
.L_x_10239:
[----:B------:R-:W3:Y:S01]  /*8650*/  SYNCS.PHASECHK.TRANS64.TRYWAIT P0, [R8+URZ+0x13280], R9 ;  /* 0x01328009080075a7 */ /* 0x000ee2000800017f */
[----:B------:R-:W-:Y:S01]  /*8660*/  BSSY B1, `(.L_x_10240) ;  /* 0x0000003000017945 */ /* 0x000fe20003800000 */
[----:B------:R-:W-:-:S03]  /*8670*/  ISETP.NE.AND P3, PT, R23, RZ, PT ;  /* 0x000000ff1700720c */ /* 0x000fc60003f65270 */
[----:B---3--:R-:W-:Y:S10]  /*8680*/  @!P0 BRA `(.L_x_10241) ;  /* 0x0000001400148947 */ /* 0x008ff40003800000 */
.L_x_10286:
[----:B------:R-:W-:Y:S05]  /*8690*/  BSYNC B1 ;  /* 0x0000000000017941 */ /* 0x000fea0003800000 */
.L_x_10240:
[----:B------:R-:W-:Y:S04]  /*86a0*/  BSSY B1, `(.L_x_10242) ;  /* 0x0000007000017945 */ /* 0x000fe80003800000 */
[----:B------:R-:W-:Y:S05]  /*86b0*/  @P3 BRA `(.L_x_10243) ;  /* 0x0000000000143947 */ /* 0x000fea0003800000 */
[----:B------:R-:W-:Y:S01]  /*86c0*/  ISETP.NE.AND P0, PT, R2, RZ, PT ;  /* 0x000000ff0200720c */ /* 0x000fe20003f05270 */
[----:B------:R-:W-:-:S04]  /*86d0*/  IMAD.MOV.U32 R5, RZ, RZ, 0x2800 ;  /* 0x00002800ff057424 */ /* 0x000fc800078e00ff */
[----:B------:R4:W-:Y:S08]  /*86e0*/  SYNCS.ARRIVE.TRANS64 RZ, [R8+URZ+0x13270], R5 ;  /* 0x0132700508ff79a7 */ /* 0x0009f0000800003f */
[----:B------:R-:W-:Y:S05]  /*86f0*/  @!P0 BRA `(.L_x_10243) ;  /* 0x0000000000048947 */ /* 0x000fea0003800000 */
[----:B------:R-:W-:Y:S01]  /*8700*/  BPT.TRAP 0x1 ;  /* 0x000000040000795c */ /* 0x000fe20000300000 */
.L_x_10243:
[----:B------:R-:W-:Y:S05]  /*8710*/  BSYNC B1 ;  /* 0x0000000000017941 */ /* 0x000fea0003800000 */
.L_x_10242:
[----:B--2---:R-:W-:Y:S01]  /*8720*/  IMAD.MOV.U32 R13, RZ, RZ, RZ ;  /* 0x000000ffff0d7224 */ /* 0x004fe200078e00ff */
        /* <DEDUP_REMOVED lines=8> */
[----:B----4-:R-:W-:Y:S01]  /*87b0*/  VIADD R5, R8, 0x13270 ;  /* 0x0001327008057836 */ /* 0x010fe20000000000 */
[----:B------:R-:W-:Y:S01]  /*87c0*/  UMOV UR6, 0x0 ;  /* 0x0000000000067882 */ /* 0x000fe20000000000 */
[----:B------:R-:W-:Y:S01]  /*87d0*/  VIADD R4, R10, 0x6000 ;  /* 0x000060000a047836 */ /* 0x000fe20000000000 */
[----:B------:R-:W-:-:S09]  /*87e0*/  UMOV UR7, 0x14f00000 ;  /* 0x14f0000000077882 */ /* 0x000fd20000000000 */
.L_x_10244:
        /* <DEDUP_REMOVED lines=12> */
.L_x_10287:
[----:B------:R-:W-:Y:S05]  /*88b0*/  BSYNC B1 ;  /* 0x0000000000017941 */ /* 0x000fea0003800000 */
.L_x_10245:
[----:B------:R-:W-:Y:S01]  /*88c0*/  BSSY B1, `(.L_x_10247) ;  /* 0x0000009000017945 */ /* 0x000fe20003800000 */
[----:B------:R-:W-:Y:S02]  /*88d0*/  IMAD.MOV.U32 R4, RZ, RZ, 0x0 ;  /* 0x00000000ff047424 */ /* 0x000fe400078e00ff */
[----:B------:R-:W-:Y:S01]  /*88e0*/  IMAD.MOV.U32 R5, RZ, RZ, 0x14f00000 ;  /* 0x14f00000ff057424 */ /* 0x000fe200078e00ff */
[----:B------:R-:W-:Y:S06]  /*88f0*/  @P3 BRA `(.L_x_10248) ;  /* 0x0000000000143947 */ /* 0x000fec0003800000 */
[----:B------:R-:W-:Y:S01]  /*8900*/  ISETP.NE.AND P0, PT, R2, RZ, PT ;  /* 0x000000ff0200720c */ /* 0x000fe20003f05270 */
[----:B--23--:R-:W-:-:S04]  /*8910*/  IMAD.MOV.U32 R9, RZ, RZ, 0x2800 ;  /* 0x00002800ff097424 */ /* 0x00cfc800078e00ff */
[----:B------:R4:W-:Y:S08]  /*8920*/  SYNCS.ARRIVE.TRANS64 RZ, [R8+URZ+0x13230], R9 ;  /* 0x0132300908ff79a7 */ /* 0x0009f0000800003f */
[----:B------:R-:W-:Y:S05]  /*8930*/  @!P0 BRA `(.L_x_10248) ;  /* 0x0000000000048947 */ /* 0x000fea0003800000 */
[----:B------:R-:W-:Y:S01]  /*8940*/  BPT.TRAP 0x1 ;  /* 0x000000040000795c */ /* 0x000fe20000300000 */
.L_x_10248:
[----:B------:R-:W-:Y:S05]  /*8950*/  BSYNC B1 ;  /* 0x0000000000017941 */ /* 0x000fea0003800000 */
.L_x_10247:
[----:B------:R-:W-:Y:S01]  /*8960*/  R2UR UR7, R5 ;  /* 0x00000000050772ca */ /* 0x000fe200000e0000 */
[----:B------:R-:W-:Y:S01]  /*8970*/  UIADD3 UR4, UP0, UR50, 0x370, URZ ;  /* 0x0000037032047890 */ /* 0x000fe2000ff1e03f */
[----:B------:R-:W-:Y:S01]  /*8980*/  R2UR UR10, R13 ;  /* 0x000000000d0a72ca */ /* 0x000fe200000e0000 */
[----:B--234-:R-:W-:Y:S01]  /*8990*/  VIADD R8, R8, 0x13230 ;  /* 0x0001323008087836 */ /* 0x01cfe20000000000 */
[----:B------:R-:W-:Y:S01]  /*89a0*/  R2UR UR12, R20 ;  /* 0x00000000140c72ca */ /* 0x000fe200000e0000 */
[----:B------:R-:W-:Y:S01]  /*89b0*/  UIADD3.X UR5, URZ, UR51, URZ, UP0, !UPT ;  /* 0x000000333f057290 */ /* 0x000fe200087fe43f */
[----:B------:R-:W-:Y:S01]  /*89c0*/  R2UR UR6, R4 ;  /* 0x00000000040672ca */ /* 0x000fe200000e0000 */
[----:B------:R-:W-:Y:S01]  /*89d0*/  VIADD R4, R10, 0xe000 ;  /* 0x0000e0000a047836 */ /* 0x000fe20000000000 */
[----:B------:R-:W-:-:S13]  /*89e0*/  PLOP3.LUT P0, PT, PT, PT, PT, 0x80, 0x0 ;  /* 0x000000000000781c */ /* 0x000fda0003f0f070 */
.L_x_10249:
        /* <DEDUP_REMOVED lines=9> */
.L_x_10238:
[----:B------:R-:W-:Y:S05]  /*8a80*/  BSYNC B0 ;  /* 0x0000000000007941 */ /* 0x000fea0003800000 */
.L_x_10237:
[----:B------:R-:W-:-:S06]  /*8a90*/  UISETP.NE.AND UP0, UPT, UR43, 0x3, UPT ;  /* 0x000000032b00788c */ /* 0x000fcc000bf05270 */
[----:B------:R-:W-:-:S13]  /*8aa0*/  PLOP3.LUT P0, PT, PT, PT, UP0, 0x80, 0x0 ;  /* 0x000000000000781c */ /* 0x000fda0003f0f008 */
[----:B------:R-:W-:Y:S05]  /*8ab0*/  @!P0 BRA `(.L_x_10250) ;  /* 0x0000000000048947 */ /* 0x000fea0003800000 */
[----:B------:R-:W-:Y:S01]  /*8ac0*/  BPT.TRAP 0x1 ;  /* 0x000000040000795c */ /* 0x000fe20000300000 */
.L_x_10250:
        /* <DEDUP_REMOVED lines=8> */
.L_x_10288:
[----:B------:R-:W-:Y:S05]  /*8b50*/  BSYNC B0 ;  /* 0x0000000000007941 */ /* 0x000fea0003800000 */
.L_x_10251:
[----:B------:R-:W-:Y:S05]  /*8b60*/  @!P0 BRA `(.L_x_10253) ;  /* 0x0000000000048947 */ /* 0x000fea0003800000 */
[----:B------:R-:W-:Y:S01]  /*8b70*/  BPT.TRAP 0x1 ;  /* 0x000000040000795c */ /* 0x000fe20000300000 */
.L_x_10253:
[----:B----4-:R-:W-:Y:S01]  /*8b80*/  SHF.L.U32 R4, R6, 0x1f, RZ ;  /* 0x0000001f06047819 */ /* 0x010fe200000006ff */
[----:B--23--:R-:W-:-:S03]  /*8b90*/  IMAD R10, R7, 0x2800, RZ ;  /* 0x00002800070a7824 */ /* 0x00cfc600078e02ff */
[----:B------:R-:W2:Y:S02]  /*8ba0*/  SYNCS.PHASECHK.TRANS64.TRYWAIT P3, [R13+URZ+0x13260], R4 ;  /* 0x013260040d0075a7 */ /* 0x000ea4000806017f */
[----:B------:R-:W-:Y:S01]  /*8bb0*/  LOP3.LUT R21, R10, R18, RZ, 0xfc, !PT ;  /* 0x000000120a157212 */ /* 0x000fe200078efcff */
[----:B--2---:R-:W-:Y:S06]  /*8bc0*/  @!P3 BRA `(.L_x_10254) ;  /* 0x000000100000b947 */ /* 0x004fec0003800000 */
.L_x_10289:
[----:B------:R-:W-:Y:S05]  /*8bd0*/  WARPSYNC.ALL ;  /* 0x0000000000007948 */ /* 0x000fea0003800000 */
[----:B--2---:R-:W2:Y:S01]  /*8be0*/  LDSM.16.MT88.4 R4, [R21+UR40+0x6000] ;  /* 0x006000281504783b */ /* 0x004ea20008004200 */
[----:B------:R-:W-:-:S05]  /*8bf0*/  LOP3.LUT R15, R10, R17, RZ, 0xfc, !PT ;  /* 0x000000110a0f7212 */ /* 0x000fca00078efcff */
[----:B------:R-:W-:Y:S01]  /*8c00*/  VIADD R15, R15, UR40 ;  /* 0x000000280f0f7c36 */ /* 0x000fe20008000000 */
        /* <DEDUP_REMOVED lines=37> */
.L_x_10255:
[----:B---3--:R3:W-:Y:S01]  /*8e60*/  SYNCS.ARRIVE.TRANS64.A1T0 RZ, [R13+URZ+0x13250], RZ ;  /* 0x013250ff0dff79a7 */ /* 0x0087e2000810003f */
[----:B------:R-:W-:Y:S01]  /*8e70*/  BAR.SYNC.DEFER_BLOCKING 0x2, 0x80 ;  /* 0x0082000000007b1d */ /* 0x000fe20000010000 */
[C---:B------:R-:W-:Y:S01]  /*8e80*/  ISETP.GT.AND P0, PT, R14.reuse, RZ, PT ;  /* 0x000000ff0e00720c */ /* 0x040fe20003f04270 */
[----:B------:R-:W-:Y:S02]  /*8e90*/  @!P2 VIADD R4, R13, 0x13280 ;  /* 0x000132800d04a836 */ /* 0x000fe40000000000 */
[----:B------:R-:W-:Y:S02]  /*8ea0*/  VIADD R14, R14, 0xffffffff ;  /* 0xffffffff0e0e7836 */ /* 0x000fe40000000000 */
[----:B------:R-:W-:Y:S01]  /*8eb0*/  IMAD.MOV.U32 R6, RZ, RZ, R16 ;  /* 0x000000ffff067224 */ /* 0x000fe200078e0010 */
[----:B------:R-:W-:Y:S01]  /*8ec0*/  @!P2 PRMT R4, RZ, 0x654, R4 ;  /* 0x00000654ff04a816 */ /* 0x000fe20000000004 */
[----:B------:R-:W-:-:S03]  /*8ed0*/  IMAD.MOV.U32 R7, RZ, RZ, R19 ;  /* 0x000000ffff077224 */ /* 0x000fc600078e0013 */
[----:B------:R3:W-:Y:S03]  /*8ee0*/  @!P2 SYNCS.ARRIVE.TRANS64.RED.A1T0 RZ, [R4+URZ], RZ ;  /* 0x000000ff04ffa9a7 */ /* 0x0007e6000810043f */
[----:B------:R-:W-:Y:S05]  /*8ef0*/  @P0 BRA `(.L_x_10256) ;  /* 0xfffffff4005c0947 */ /* 0x000fea000383ffff */
.L_x_10236:
[----:B------:R-:W-:-:S06]  /*8f00*/  UISETP.NE.AND UP0, UPT, UR43, 0x3, UPT ;  /* 0x000000032b00788c */ /* 0x000fcc000bf05270 */
[----:B------:R-:W-:-:S13]  /*8f10*/  PLOP3.LUT P0, PT, PT, PT, UP0, 0x80, 0x0 ;  /* 0x000000000000781c */ /* 0x000fda0003f0f008 */
[----:B------:R-:W-:Y:S05]  /*8f20*/  @!P0 BRA `(.L_x_10257) ;  /* 0x0000000000048947 */ /* 0x000fea0003800000 */
[----:B------:R-:W-:Y:S01]  /*8f30*/  BPT.TRAP 0x1 ;  /* 0x000000040000795c */ /* 0x000fe20000300000 */
.L_x_10257:
        /* <DEDUP_REMOVED lines=8> */
.L_x_10290:
[----:B------:R-:W-:Y:S05]  /*8fc0*/  BSYNC B0 ;  /* 0x0000000000007941 */ /* 0x000fea0003800000 */
.L_x_10258:
[----:B------:R-:W-:Y:S05]  /*8fd0*/  @!P1 BRA `(.L_x_10260) ;  /* 0x0000000000049947 */ /* 0x000fea0003800000 */
[----:B------:R-:W-:Y:S01]  /*8fe0*/  BPT.TRAP 0x1 ;  /* 0x000000040000795c */ /* 0x000fe20000300000 */
.L_x_10260:
[----:B------:R-:W-:Y:S01]  /*8ff0*/  SHF.L.U32 R5, R16, 0x1f, RZ ;  /* 0x0000001f10057819 */ /* 0x000fe200000006ff */
[----:B---3--:R-:W-:-:S03]  /*9000*/  IMAD R3, R19, 0x2800, RZ ;  /* 0x0000280013037824 */ /* 0x008fc600078e02ff */
[----:B------:R-:W3:Y:S02]  /*9010*/  SYNCS.PHASECHK.TRANS64.TRYWAIT P0, [R0+URZ+0x13260], R5 ;  /* 0x01326005000075a7 */ /* 0x000ee4000800017f */
[----:B------:R-:W-:Y:S01]  /*9020*/  LOP3.LUT R12, R3, R18, RZ, 0xfc, !PT ;  /* 0x00000012030c7212 */ /* 0x000fe200078efcff */
[----:B---3--:R-:W-:Y:S06]  /*9030*/  @!P0 BRA `(.L_x_10261) ;  /* 0x0000000c000c8947 */ /* 0x008fec0003800000 */
.L_x_10291:
[----:B------:R-:W-:Y:S05]  /*9040*/  WARPSYNC.ALL ;  /* 0x0000000000007948 */ /* 0x000fea0003800000 */
[----:B---34-:R-:W2:Y:S01]  /*9050*/  LDSM.16.MT88.4 R4, [R12+UR40+0x6000] ;  /* 0x006000280c04783b */ /* 0x018ea20008004200 */
        /* <DEDUP_REMOVED lines=39> */
.L_x_10262:
[----:B------:R-:W4:Y:S01]  /*92d0*/  LDC R4, c[0x0][0xda4] ;  /* 0x00036900ff047b82 */ /* 0x000f220000000800 */
[----:B------:R-:W-:Y:S01]  /*92e0*/  UIADD3 UR49, UR44, UR49, URZ ;  /* 0x000000312c317290 */ /* 0x000fe2000fffe03f */
[----:B--2---:R-:W-:Y:S01]  /*92f0*/  @!P2 VIADD R3, R0, 0x13280 ;  /* 0x000132800003a836 */ /* 0x004fe20000000000 */
        /* <DEDUP_REMOVED lines=9> */
[----:B--2---:R-:W-:-:S04]  /*9390*/  SEL R3, RZ, 0x1, P0 ;  /* 0x00000001ff037807 */ /* 0x004fc80000000000 */
[----:B------:R-:W-:-:S06]  /*93a0*/  LOP3.LUT R16, R16, R3, RZ, 0x3c, !PT ;  /* 0x0000000310107212 */ /* 0x000fcc00078e3cff */
[----:B------:R-:W-:Y:S05]  /*93b0*/  @!P1 BRA `(.L_x_10263) ;  /* 0xffffffe000449947 */ /* 0x000fea000383ffff */
[----:B------:R-:W-:-:S12]  /*93c0*/  ULOP3.LUT UR47, UR47, 0x1, URZ, 0xc, !UPT ;  /* 0x000000012f2f7892 */ /* 0x000fd8000f8e0c3f */
.L_x_10221:
[----:B------:R-:W2:Y:S01]  /*93d0*/  S2R R3, SR_CgaCtaId ;  /* 0x0000000000037919 */ /* 0x000ea20000008800 */
[----:B------:R-:W-:Y:S01]  /*93e0*/  MOV R0, 0x400 ;  /* 0x0000040000007802 */ /* 0x000fe20000000f00 */
[----:B------:R-:W-:-:S03]  /*93f0*/  IMAD.U32 R2, RZ, RZ, UR47 ;  /* 0x0000002fff027e24 */ /* 0x000fc6000f8e00ff */
[----:B--2---:R-:W-:Y:S02]  /*9400*/  LEA R6, R3, R0, 0x18 ;  /* 0x0000000003067211 */ /* 0x004fe400078ec0ff */
[----:B------:R-:W-:-:S04]  /*9410*/  SHF.L.U32 R0, R2, 0x1f, RZ ;  /* 0x0000001f02007819 */ /* 0x000fc800000006ff */
[----:B------:R-:W2:Y:S02]  /*9420*/  SYNCS.PHASECHK.TRANS64.TRYWAIT P0, [R6+URZ+0x13220], R0 ;  /* 0x01322000060075a7 */ /* 0x000ea4000800017f */
[----:B--2---:R-:W-:Y:S05]  /*9430*/  @!P0 BRA `(.L_x_10264) ;  /* 0x0000000800208947 */ /* 0x004fea0003800000 */
.L_x_10292:
[----:B-1----:R-:W1:Y:S02]  /*9440*/  SHFL.IDX PT, R22, R22, RZ, 0x1f ;  /* 0x00001fff16167589 */ /* 0x002e6400000e0000 */
[----:B-1----:R-:W-:-:S13]  /*9450*/  ISETP.NE.AND P0, PT, R22, RZ, PT ;  /* 0x000000ff1600720c */ /* 0x002fda0003f05270 */
[----:B------:R-:W-:Y:S05]  /*9460*/  @P0 EXIT ;  /* 0x000000000000094d */ /* 0x000fea0003800000 */
[----:B------:R-:W-:Y:S01]  /*9470*/  ELECT P0, URZ, PT ;  /* 0x00000000003f782f */ /* 0x000fe20003800000 */
[----:B------:R-:W-:-:S12]  /*9480*/  BSSY B0, `(.L_x_10265) ;  /* 0x0000027000007945 */ /* 0x000fd80003800000 */
[----:B------:R-:W-:Y:S05]  /*9490*/  @!P0 BRA `(.L_x_10266) ;  /* 0x0000000000948947 */ /* 0x000fea0003800000 */
[----:B------:R-:W-:-:S06]  /*94a0*/  ULOP3.LUT UR4, UR46, 0x2, URZ, 0xfc, !UPT ;  /* 0x000000022e047892 */ /* 0x000fcc000f8efc3f */
[----:B--2---:R-:W-:-:S05]  /*94b0*/  IMAD.U32 R0, RZ, RZ, UR4 ;  /* 0x00000004ff007e24 */ /* 0x004fca000f8e00ff */
[----:B------:R-:W-:-:S13]  /*94c0*/  ISETP.NE.AND P0, PT, R0, 0x3, PT ;  /* 0x000000030000780c */ /* 0x000fda0003f05270 */
[----:B------:R-:W-:Y:S05]  /*94d0*/  @!P0 BRA `(.L_x_10267) ;  /* 0x0000000000048947 */ /* 0x000fea0003800000 */
[----:B------:R-:W-:Y:S01]  /*94e0*/  BPT.TRAP 0x1 ;  /* 0x000000040000795c */ /* 0x000fe20000300000 */
.L_x_10267:
        /* <DEDUP_REMOVED lines=12> */
.L_x_10293:
[----:B------:R-:W2:Y:S02]  /*95b0*/  SYNCS.PHASECHK.TRANS64.TRYWAIT P1, [R9+URZ], R0 ;  /* 0x00000000090075a7 */ /* 0x000ea4000802017f */
[----:B--2---:R-:W-:Y:S05]  /*95c0*/  @!P1 BRA `(.L_x_10269) ;  /* 0x0000000400e49947 */ /* 0x004fea0003800000 */
.L_x_10294:
[----:B------:R-:W-:Y:S05]  /*95d0*/  @!P0 BRA `(.L_x_10270) ;  /* 0x0000000000048947 */ /* 0x000fea0003800000 */
[----:B------:R-:W-:Y:S01]  /*95e0*/  BPT.TRAP 0x1 ;  /* 0x000000040000795c */ /* 0x000fe20000300000 */
.L_x_10270:
[----:B------:R-:W-:-:S04]  /*95f0*/  IMAD R19, R19, 0x8, R6 ;  /* 0x0000000813137824 */ /* 0x000fc800078e0206 */
[----:B------:R-:W3:Y:S02]  /*9600*/  SYNCS.PHASECHK.TRANS64.TRYWAIT P1, [R19+URZ+0x13260], R4 ;  /* 0x01326004130075a7 */ /* 0x000ee4000802017f */
[----:B---3--:R-:W-:Y:S05]  /*9610*/  @!P1 BRA `(.L_x_10271) ;  /* 0x0000000400e49947 */ /* 0x008fea0003800000 */
.L_x_10295:
[----:B------:R-:W-:Y:S05]  /*9620*/  @!P0 BRA `(.L_x_10272) ;  /* 0x0000000000048947 */ /* 0x000fea0003800000 */
[----:B------:R-:W-:Y:S01]  /*9630*/  BPT.TRAP 0x1 ;  /* 0x000000040000795c */ /* 0x000fe20000300000 */
.L_x_10272:
[----:B------:R-:W-:-:S04]  /*9640*/  IMAD R7, R7, 0x8, R6 ;  /* 0x0000000807077824 */ /* 0x000fc800078e0206 */
[----:B------:R-:W4:Y:S02]  /*9650*/  SYNCS.PHASECHK.TRANS64.TRYWAIT P1, [R7+URZ+0x13260], R0 ;  /* 0x01326000070075a7 */ /* 0x000f24000802017f */
[----:B----4-:R-:W-:Y:S05]  /*9660*/  @!P1 BRA `(.L_x_10273) ;  /* 0x0000000400e49947 */ /* 0x010fea0003800000 */
.L_x_10296:
[----:B------:R-:W-:Y:S05]  /*9670*/  @!P0 BRA `(.L_x_10274) ;  /* 0x0000000000048947 */ /* 0x000fea0003800000 */
[----:B------:R-:W-:Y:S01]  /*9680*/  BPT.TRAP 0x1 ;  /* 0x000000040000795c */ /* 0x000fe20000300000 */
.L_x_10274:
[----:B------:R-:W5:Y:S02]  /*9690*/  SYNCS.PHASECHK.TRANS64.TRYWAIT P0, [R19+URZ+0x13280], R4 ;  /* 0x01328004130075a7 */ /* 0x000f64000800017f */
[----:B-----5:R-:W-:Y:S05]  /*96a0*/  @!P0 BRA `(.L_x_10275) ;  /* 0x0000000400e88947 */ /* 0x020fea0003800000 */
.L_x_10276:
[----:B------:R1:W1:Y:S02]  /*96b0*/  SYNCS.PHASECHK.TRANS64.TRYWAIT P0, [R7+URZ+0x13280], R0 ;  /* 0x01328000070075a7 */ /* 0x000264000800017f */
[----:B-1----:R-:W-:Y:S05]  /*96c0*/  @!P0 NANOSLEEP.SYNCS 0x989680 ;  /* 0x009896800000895d */ /* 0x002fea0003900000 */
[----:B------:R-:W1:Y:S02]  /*96d0*/  @!P0 SYNCS.PHASECHK.TRANS64 P0, [R7+URZ+0x13280], R0 ;  /* 0x01328000070085a7 */ /* 0x000e64000800007f */
[----:B-1----:R-:W-:Y:S05]  /*96e0*/  @!P0 BRA `(.L_x_10276) ;  /* 0xfffffffc00f08947 */ /* 0x002fea000383ffff */
.L_x_10266:
[----:B------:R-:W-:Y:S05]  /*96f0*/  BSYNC B0 ;  /* 0x0000000000007941 */ /* 0x000fea0003800000 */
.L_x_10265:
[----:B------:R-:W-:Y:S05]  /*9700*/  EXIT ;  /* 0x000000000000794d */ /* 0x000fea0003800000 */
.L_x_10197:
[----:B-1----:R-:W-:-:S04]  /*9710*/  IMAD.U32 R3, RZ, RZ, UR40 ;  /* 0x00000028ff037e24 */ /* 0x002fc8000f8e00ff */
[----:B------:R1:W2:Y:S03]  /*9720*/  SYNCS.PHASECHK.TRANS64.TRYWAIT P1, [R3+URZ+0x13200], R0 ;  /* 0x01320000030075a7 */ /* 0x0002a6000802017f */
[----:B--2---:R-:W-:Y:S05]  /*9730*/  @!P1 NANOSLEEP.SYNCS 0x989680 ;  /* 0x009896800000995d */ /* 0x004fea0003900000 */
[----:B------:R-:W2:Y:S02]  /*9740*/  @!P1 SYNCS.PHASECHK.TRANS64 P1, [R3+URZ+0x13200], R0 ;  /* 0x01320000030095a7 */ /* 0x000ea4000802007f */
[----:B--2---:R-:W-:Y:S05]  /*9750*/  @!P1 BRA `(.L_x_10197) ;  /* 0xfffffffc00ec9947 */ /* 0x004fea000383ffff */
[----:B------:R-:W-:Y:S05]  /*9760*/  BRA `(.L_x_10277) ;  /* 0xffffff7c00687947 */ /* 0x000fea000383ffff */
.L_x_10201:
[----:B--2---:R2:W3:Y:S02]  /*9770*/  SYNCS.PHASECHK.TRANS64.TRYWAIT P1, [R4+URZ+0x13230], R3 ;  /* 0x01323003040075a7 */ /* 0x0044e4000802017f */
[----:B---3--:R-:W-:Y:S05]  /*9780*/  @!P1 NANOSLEEP.SYNCS 0x989680 ;  /* 0x009896800000995d */ /* 0x008fea0003900000 */
[----:B------:R-:W3:Y:S02]  /*9790*/  @!P1 SYNCS.PHASECHK.TRANS64 P1, [R4+URZ+0x13230], R3 ;  /* 0x01323003040095a7 */ /* 0x000ee4000802007f */
[----:B---3--:R-:W-:Y:S05]  /*97a0*/  @!P1 BRA `(.L_x_10201) ;  /* 0xfffffffc00f09947 */ /* 0x008fea000383ffff */
[----:B------:R-:W-:Y:S05]  /*97b0*/  BRA `(.L_x_10200) ;  /* 0xffffff7c00847947 */ /* 0x000fea000383ffff */
.L_x_10206:
[----:B--2---:R-:W-:-:S04]  /*97c0*/  IMAD.U32 R6, RZ, RZ, UR16 ;  /* 0x00000010ff067e24 */ /* 0x004fc8000f8e00ff */
[----:B------:R2:W3:Y:S03]  /*97d0*/  SYNCS.PHASECHK.TRANS64.TRYWAIT P1, [R6+URZ+0x13230], R3 ;  /* 0x01323003060075a7 */ /* 0x0004e6000802017f */
[----:B---3--:R-:W-:Y:S05]  /*97e0*/  @!P1 NANOSLEEP.SYNCS 0x989680 ;  /* 0x009896800000995d */ /* 0x008fea0003900000 */
[----:B------:R-:W3:Y:S02]  /*97f0*/  @!P1 SYNCS.PHASECHK.TRANS64 P1, [R6+URZ+0x13230], R3 ;  /* 0x01323003060095a7 */ /* 0x000ee4000802007f */
[----:B---3--:R-:W-:Y:S05]  /*9800*/  @!P1 BRA `(.L_x_10206) ;  /* 0xfffffffc00ec9947 */ /* 0x008fea000383ffff */
[----:B------:R-:W-:Y:S05]  /*9810*/  BRA `(.L_x_10205) ;  /* 0xffffffa4009c7947 */ /* 0x000fea000383ffff */
.L_x_10210:
[----:B--2---:R-:W-:-:S04]  /*9820*/  IMAD.U32 R6, RZ, RZ, UR9 ;  /* 0x00000009ff067e24 */ /* 0x004fc8000f8e00ff */
[----:B------:R2:W3:Y:S03]  /*9830*/  SYNCS.PHASECHK.TRANS64.TRYWAIT P1, [R6+URZ+0x13250], R3 ;  /* 0x01325003060075a7 */ /* 0x0004e6000802017f */
[----:B---3--:R-:W-:Y:S05]  /*9840*/  @!P1 NANOSLEEP.SYNCS 0x989680 ;  /* 0x009896800000995d */ /* 0x008fea0003900000 */
[----:B------:R-:W3:Y:S02]  /*9850*/  @!P1 SYNCS.PHASECHK.TRANS64 P1, [R6+URZ+0x13250], R3 ;  /* 0x01325003060095a7 */ /* 0x000ee4000802007f */
[----:B---3--:R-:W-:Y:S05]  /*9860*/  @!P1 BRA `(.L_x_10210) ;  /* 0xfffffffc00ec9947 */ /* 0x008fea000383ffff */
[----:B------:R-:W-:Y:S05]  /*9870*/  BRA `(.L_x_10209) ;  /* 0xffffffa800a87947 */ /* 0x000fea000383ffff */
.L_x_10216:
[----:B--2---:R-:W-:-:S04]  /*9880*/  IMAD.U32 R7, RZ, RZ, UR8 ;  /* 0x00000008ff077e24 */ /* 0x004fc8000f8e00ff */
[----:B------:R2:W3:Y:S03]  /*9890*/  SYNCS.PHASECHK.TRANS64.TRYWAIT P1, [R7+URZ+0x13250], R0 ;  /* 0x01325000070075a7 */ /* 0x0004e6000802017f */
[----:B---3--:R-:W-:Y:S05]  /*98a0*/  @!P1 NANOSLEEP.SYNCS 0x989680 ;  /* 0x009896800000995d */ /* 0x008fea0003900000 */
[----:B------:R-:W3:Y:S02]  /*98b0*/  @!P1 SYNCS.PHASECHK.TRANS64 P1, [R7+URZ+0x13250], R0 ;  /* 0x01325000070095a7 */ /* 0x000ee4000802007f */
[----:B---3--:R-:W-:Y:S05]  /*98c0*/  @!P1 BRA `(.L_x_10216) ;  /* 0xfffffffc00ec9947 */ /* 0x008fea000383ffff */
[----:B------:R-:W-:Y:S05]  /*98d0*/  BRA `(.L_x_10215) ;  /* 0xffffffc400e87947 */ /* 0x000fea000383ffff */
.L_x_10226:
[----:B------:R-:W-:Y:S02]  /*98e0*/  IMAD.MOV.U32 R13, RZ, RZ, R22 ;  /* 0x000000ffff0d7224 */ /* 0x000fe400078e0016 */
[----:B------:R-:W-:Y:S02]  /*98f0*/  IMAD.MOV.U32 R12, RZ, RZ, RZ ;  /* 0x000000ffff0c7224 */ /* 0x000fe400078e00ff */
[----:B------:R-:W-:Y:S02]  /*9900*/  IMAD.MOV.U32 R11, RZ, RZ, 0x1f ;  /* 0x0000001fff0b7424 */ /* 0x000fe400078e00ff */
[----:B------:R-:W-:-:S07]  /*9910*/  IMAD.MOV.U32 R15, RZ, RZ, -0x1 ;  /* 0xffffffffff0f7424 */ /* 0x000fce00078e00ff */
[----:B------:R-:W-:Y:S05]  /*9920*/  WARPSYNC.COLLECTIVE R15, `(.L_x_10278) ;  /* 0x000000000f087348 */ /* 0x000fea0003c00000 */
[----:B------:R1:W2:Y:S02]  /*9930*/  SHFL.IDX P6, R14, R13, R12, R11 ;  /* 0x0000000c0d0e7389 */ /* 0x0002a400000c000b */
[----:B-12---:R-:W-:Y:S01]  /*9940*/  ENDCOLLECTIVE ;  /* 0x000000000000791b */ /* 0x006fe20003800000 */
.L_x_10278:
[----:B------:R-:W-:Y:S05]  /*9950*/  BRA `(.L_x_10279) ;  /* 0xffffffe400147947 */ /* 0x000fea000383ffff */
.L_x_10228:
[----:B------:R-:W-:Y:S01]  /*9960*/  BSSY B0, `(.L_x_10280) ;  /* 0x0000006000007945 */ /* 0x000fe20003800000 */
[----:B------:R-:W-:-:S07]  /*9970*/  IMAD.MOV.U32 R15, RZ, RZ, -0x1 ;  /* 0xffffffffff0f7424 */ /* 0x000fce00078e00ff */
[----:B-1----:R-:W-:Y:S05]  /*9980*/  WARPSYNC.COLLECTIVE R15, `(.L_x_10281) ;  /* 0x000000000f0c7348 */ /* 0x002fea0003c00000 */
[----:B------:R-:W-:Y:S02]  /*9990*/  ELECT P6, UR62, PT ;  /* 0x00000000003e782f */ /* 0x000fe400038c0000 */
[----:B------:R-:W-:Y:S01]  /*99a0*/  MOV R14, UR62 ;  /* 0x0000003e000e7c02 */ /* 0x000fe20008000f00 */
[----:B-1----:R-:W-:Y:S10]  /*99b0*/  ENDCOLLECTIVE ;  /* 0x000000000000791b */ /* 0x002ff40003800000 */
.L_x_10281:
[----:B------:R-:W-:Y:S05]  /*99c0*/  BSYNC B0 ;  /* 0x0000000000007941 */ /* 0x000fea0003800000 */
.L_x_10280:
[----:B------:R-:W-:Y:S05]  /*99d0*/  BRA `(.L_x_10282) ;  /* 0xffffffe400187947 */ /* 0x000fea000383ffff */
.L_x_10231:
[----:B---3--:R3:W4:Y:S02]  /*99e0*/  SYNCS.PHASECHK.TRANS64.TRYWAIT P3, [R11+URZ+0x13280], R10 ;  /* 0x0132800a0b0075a7 */ /* 0x008724000806017f */
[----:B----4-:R-:W-:Y:S05]  /*99f0*/  @!P3 NANOSLEEP.SYNCS 0x989680 ;  /* 0x009896800000b95d */ /* 0x010fea0003900000 */
[----:B------:R-:W4:Y:S02]  /*9a00*/  @!P3 SYNCS.PHASECHK.TRANS64 P3, [R11+URZ+0x13280], R10 ;  /* 0x0132800a0b00b5a7 */ /* 0x000f24000806007f */
[----:B----4-:R-:W-:Y:S05]  /*9a10*/  @!P3 BRA `(.L_x_10231) ;  /* 0xfffffffc00f0b947 */ /* 0x010fea000383ffff */
[----:B------:R-:W-:Y:S05]  /*9a20*/  BRA `(.L_x_10283) ;  /* 0xffffffe4006c7947 */ /* 0x000fea000383ffff */
.L_x_10233:
[----:B--2---:R2:W4:Y:S02]  /*9a30*/  SYNCS.PHASECHK.TRANS64.TRYWAIT P3, [R11+URZ+0x13240], R10 ;  /* 0x0132400a0b0075a7 */ /* 0x004524000806017f */
[----:B----4-:R-:W-:Y:S05]  /*9a40*/  @!P3 NANOSLEEP.SYNCS 0x989680 ;  /* 0x009896800000b95d */ /* 0x010fea0003900000 */
[----:B------:R-:W4:Y:S02]  /*9a50*/  @!P3 SYNCS.PHASECHK.TRANS64 P3, [R11+URZ+0x13240], R10 ;  /* 0x0132400a0b00b5a7 */ /* 0x000f24000806007f */
[----:B----4-:R-:W-:Y:S05]  /*9a60*/  @!P3 BRA `(.L_x_10233) ;  /* 0xfffffffc00f0b947 */ /* 0x010fea000383ffff */
[----:B------:R-:W-:Y:S05]  /*9a70*/  BRA `(.L_x_10284) ;  /* 0xffffffe400b87947 */ /* 0x000fea000383ffff */
.L_x_10235:
[----:B------:R-:W-:-:S04]  /*9a80*/  IMAD.U32 R5, RZ, RZ, UR40 ;  /* 0x00000028ff057e24 */ /* 0x000fc8000f8e00ff */
[----:B------:R1:W1:Y:S03]  /*9a90*/  SYNCS.PHASECHK.TRANS64.TRYWAIT P0, [R5+URZ+0x13220], R4 ;  /* 0x01322004050075a7 */ /* 0x000266000800017f */
[----:B-1----:R-:W-:Y:S05]  /*9aa0*/  @!P0 NANOSLEEP.SYNCS 0x989680 ;  /* 0x009896800000895d */ /* 0x002fea0003900000 */
[----:B------:R-:W1:Y:S02]  /*9ab0*/  @!P0 SYNCS.PHASECHK.TRANS64 P0, [R5+URZ+0x13220], R4 ;  /* 0x01322004050085a7 */ /* 0x000e64000800007f */
[----:B-1----:R-:W-:Y:S05]  /*9ac0*/  @!P0 BRA `(.L_x_10235) ;  /* 0xfffffffc00ec8947 */ /* 0x002fea000383ffff */
[----:B------:R-:W-:Y:S05]  /*9ad0*/  BRA `(.L_x_10285) ;  /* 0xffffffe800487947 */ /* 0x000fea000383ffff */
.L_x_10241:
[----:B---3--:R3:W4:Y:S02]  /*9ae0*/  SYNCS.PHASECHK.TRANS64.TRYWAIT P0, [R8+URZ+0x13280], R9 ;  /* 0x01328009080075a7 */ /* 0x008724000800017f */
[----:B----4-:R-:W-:Y:S05]  /*9af0*/  @!P0 NANOSLEEP.SYNCS 0x989680 ;  /* 0x009896800000895d */ /* 0x010fea0003900000 */
[----:B------:R-:W4:Y:S02]  /*9b00*/  @!P0 SYNCS.PHASECHK.TRANS64 P0, [R8+URZ+0x13280], R9 ;  /* 0x01328009080085a7 */ /* 0x000f24000800007f */
[----:B----4-:R-:W-:Y:S05]  /*9b10*/  @!P0 BRA `(.L_x_10241) ;  /* 0xfffffffc00f08947 */ /* 0x010fea000383ffff */
[----:B------:R-:W-:Y:S05]  /*9b20*/  BRA `(.L_x_10286) ;  /* 0xffffffe800d87947 */ /* 0x000fea000383ffff */
.L_x_10246:
[----:B--2---:R2:W4:Y:S02]  /*9b30*/  SYNCS.PHASECHK.TRANS64.TRYWAIT P0, [R8+URZ+0x13240], R9 ;  /* 0x01324009080075a7 */ /* 0x004524000800017f */
[----:B----4-:R-:W-:Y:S05]  /*9b40*/  @!P0 NANOSLEEP.SYNCS 0x989680 ;  /* 0x009896800000895d */ /* 0x010fea0003900000 */
[----:B------:R-:W4:Y:S02]  /*9b50*/  @!P0 SYNCS.PHASECHK.TRANS64 P0, [R8+URZ+0x13240], R9 ;  /* 0x01324009080085a7 */ /* 0x000f24000800007f */
[----:B----4-:R-:W-:Y:S05]  /*9b60*/  @!P0 BRA `(.L_x_10246) ;  /* 0xfffffffc00f08947 */ /* 0x010fea000383ffff */
[----:B------:R-:W-:Y:S05]  /*9b70*/  BRA `(.L_x_10287) ;  /* 0xffffffec004c7947 */ /* 0x000fea000383ffff */
.L_x_10252:
[----:B----4-:R4:W1:Y:S02]  /*9b80*/  SYNCS.PHASECHK.TRANS64.TRYWAIT P3, [R13+URZ+0x13270], R4 ;  /* 0x013270040d0075a7 */ /* 0x010864000806017f */
[----:B-1----:R-:W-:Y:S05]  /*9b90*/  @!P3 NANOSLEEP.SYNCS 0x989680 ;  /* 0x009896800000b95d */ /* 0x002fea0003900000 */
[----:B------:R-:W1:Y:S02]  /*9ba0*/  @!P3 SYNCS.PHASECHK.TRANS64 P3, [R13+URZ+0x13270], R4 ;  /* 0x013270040d00b5a7 */ /* 0x000e64000806007f */
[----:B-1----:R-:W-:Y:S05]  /*9bb0*/  @!P3 BRA `(.L_x_10252) ;  /* 0xfffffffc00f0b947 */ /* 0x002fea000383ffff */
[----:B------:R-:W-:Y:S05]  /*9bc0*/  BRA `(.L_x_10288) ;  /* 0xffffffec00e07947 */ /* 0x000fea000383ffff */
.L_x_10254:
[----:B--2---:R2:W3:Y:S02]  /*9bd0*/  SYNCS.PHASECHK.TRANS64.TRYWAIT P3, [R13+URZ+0x13260], R4 ;  /* 0x013260040d0075a7 */ /* 0x0044e4000806017f */
[----:B---3--:R-:W-:Y:S05]  /*9be0*/  @!P3 NANOSLEEP.SYNCS 0x989680 ;  /* 0x009896800000b95d */ /* 0x008fea0003900000 */
[----:B------:R-:W3:Y:S02]  /*9bf0*/  @!P3 SYNCS.PHASECHK.TRANS64 P3, [R13+URZ+0x13260], R4 ;  /* 0x013260040d00b5a7 */ /* 0x000ee4000806007f */
[----:B---3--:R-:W-:Y:S05]  /*9c00*/  @!P3 BRA `(.L_x_10254) ;  /* 0xfffffffc00f0b947 */ /* 0x008fea000383ffff */
[----:B------:R-:W-:Y:S05]  /*9c10*/  BRA `(.L_x_10289) ;  /* 0xffffffec00ec7947 */ /* 0x000fea000383ffff */
.L_x_10259:
[----:B---3--:R3:W1:Y:S02]  /*9c20*/  SYNCS.PHASECHK.TRANS64.TRYWAIT P0, [R0+URZ+0x13270], R3 ;  /* 0x01327003000075a7 */ /* 0x008664000800017f */
[----:B-1----:R-:W-:Y:S05]  /*9c30*/  @!P0 NANOSLEEP.SYNCS 0x989680 ;  /* 0x009896800000895d */ /* 0x002fea0003900000 */
[----:B------:R-:W1:Y:S02]  /*9c40*/  @!P0 SYNCS.PHASECHK.TRANS64 P0, [R0+URZ+0x13270], R3 ;  /* 0x01327003000085a7 */ /* 0x000e64000800007f */
[----:B-1----:R-:W-:Y:S05]  /*9c50*/  @!P0 BRA `(.L_x_10259) ;  /* 0xfffffffc00f08947 */ /* 0x002fea000383ffff */
[----:B------:R-:W-:Y:S05]  /*9c60*/  BRA `(.L_x_10290) ;  /* 0xfffffff000d47947 */ /* 0x000fea000383ffff */
.L_x_10261:
[----:B---3--:R3:W1:Y:S02]  /*9c70*/  SYNCS.PHASECHK.TRANS64.TRYWAIT P0, [R0+URZ+0x13260], R5 ;  /* 0x01326005000075a7 */ /* 0x008664000800017f */
[----:B-1----:R-:W-:Y:S05]  /*9c80*/  @!P0 NANOSLEEP.SYNCS 0x989680 ;  /* 0x009896800000895d */ /* 0x002fea0003900000 */
[----:B------:R-:W1:Y:S02]  /*9c90*/  @!P0 SYNCS.PHASECHK.TRANS64 P0, [R0+URZ+0x13260], R5 ;  /* 0x01326005000085a7 */ /* 0x000e64000800007f */
[----:B-1----:R-:W-:Y:S05]  /*9ca0*/  @!P0 BRA `(.L_x_10261) ;  /* 0xfffffffc00f08947 */ /* 0x002fea000383ffff */
[----:B------:R-:W-:Y:S05]  /*9cb0*/  BRA `(.L_x_10291) ;  /* 0xfffffff000e07947 */ /* 0x000fea000383ffff */
.L_x_10264:
[----:B--2---:R2:W3:Y:S02]  /*9cc0*/  SYNCS.PHASECHK.TRANS64.TRYWAIT P0, [R6+URZ+0x13220], R0 ;  /* 0x01322000060075a7 */ /* 0x0044e4000800017f */
[----:B---3--:R-:W-:Y:S05]  /*9cd0*/  @!P0 NANOSLEEP.SYNCS 0x989680 ;  /* 0x009896800000895d */ /* 0x008fea0003900000 */
[----:B------:R-:W3:Y:S02]  /*9ce0*/  @!P0 SYNCS.PHASECHK.TRANS64 P0, [R6+URZ+0x13220], R0 ;  /* 0x01322000060085a7 */ /* 0x000ee4000800007f */
[----:B---3--:R-:W-:Y:S05]  /*9cf0*/  @!P0 BRA `(.L_x_10264) ;  /* 0xfffffffc00f08947 */ /* 0x008fea000383ffff */
[----:B------:R-:W-:Y:S05]  /*9d00*/  BRA `(.L_x_10292) ;  /* 0xfffffff400cc7947 */ /* 0x000fea000383ffff */
.L_x_10268:
[----:B-1----:R1:W2:Y:S02]  /*9d10*/  SYNCS.PHASECHK.TRANS64.TRYWAIT P1, [R5+URZ], R4 ;  /* 0x00000004050075a7 */ /* 0x0022a4000802017f */
[----:B--2---:R-:W-:Y:S05]  /*9d20*/  @!P1 NANOSLEEP.SYNCS 0x989680 ;  /* 0x009896800000995d */ /* 0x004fea0003900000 */
[----:B------:R-:W2:Y:S02]  /*9d30*/  @!P1 SYNCS.PHASECHK.TRANS64 P1, [R5+URZ], R4 ;  /* 0x00000004050095a7 */ /* 0x000ea4000802007f */
[----:B--2---:R-:W-:Y:S05]  /*9d40*/  @!P1 BRA `(.L_x_10268) ;  /* 0xfffffffc00f09947 */ /* 0x004fea000383ffff */
[----:B------:R-:W-:Y:S05]  /*9d50*/  BRA `(.L_x_10293) ;  /* 0xfffffff800147947 */ /* 0x000fea000383ffff */
.L_x_10269:
[----:B--2---:R2:W3:Y:S02]  /*9d60*/  SYNCS.PHASECHK.TRANS64.TRYWAIT P1, [R9+URZ], R0 ;  /* 0x00000000090075a7 */ /* 0x0044e4000802017f */
[----:B---3--:R-:W-:Y:S05]  /*9d70*/  @!P1 NANOSLEEP.SYNCS 0x989680 ;  /* 0x009896800000995d */ /* 0x008fea0003900000 */
[----:B------:R-:W3:Y:S02]  /*9d80*/  @!P1 SYNCS.PHASECHK.TRANS64 P1, [R9+URZ], R0 ;  /* 0x00000000090095a7 */ /* 0x000ee4000802007f */
[----:B---3--:R-:W-:Y:S05]  /*9d90*/  @!P1 BRA `(.L_x_10269) ;  /* 0xfffffffc00f09947 */ /* 0x008fea000383ffff */
[----:B------:R-:W-:Y:S05]  /*9da0*/  BRA `(.L_x_10294) ;  /* 0xfffffff800087947 */ /* 0x000fea000383ffff */
.L_x_10271:
[----:B---3--:R3:W4:Y:S02]  /*9db0*/  SYNCS.PHASECHK.TRANS64.TRYWAIT P1, [R19+URZ+0x13260], R4 ;  /* 0x01326004130075a7 */ /* 0x008724000802017f */
[----:B----4-:R-:W-:Y:S05]  /*9dc0*/  @!P1 NANOSLEEP.SYNCS 0x989680 ;  /* 0x009896800000995d */ /* 0x010fea0003900000 */
[----:B------:R-:W4:Y:S02]  /*9dd0*/  @!P1 SYNCS.PHASECHK.TRANS64 P1, [R19+URZ+0x13260], R4 ;  /* 0x01326004130095a7 */ /* 0x000f24000802007f */
[----:B----4-:R-:W-:Y:S05]  /*9de0*/  @!P1 BRA `(.L_x_10271) ;  /* 0xfffffffc00f09947 */ /* 0x010fea000383ffff */
[----:B------:R-:W-:Y:S05]  /*9df0*/  BRA `(.L_x_10295) ;  /* 0xfffffff800087947 */ /* 0x000fea000383ffff */
.L_x_10273:
[----:B----4-:R4:W1:Y:S02]  /*9e00*/  SYNCS.PHASECHK.TRANS64.TRYWAIT P1, [R7+URZ+0x13260], R0 ;  /* 0x01326000070075a7 */ /* 0x010864000802017f */
[----:B-1----:R-:W-:Y:S05]  /*9e10*/  @!P1 NANOSLEEP.SYNCS 0x989680 ;  /* 0x009896800000995d */ /* 0x002fea0003900000 */
[----:B------:R-:W1:Y:S02]  /*9e20*/  @!P1 SYNCS.PHASECHK.TRANS64 P1, [R7+URZ+0x13260], R0 ;  /* 0x01326000070095a7 */ /* 0x000e64000802007f */
[----:B-1----:R-:W-:Y:S05]  /*9e30*/  @!P1 BRA `(.L_x_10273) ;  /* 0xfffffffc00f09947 */ /* 0x002fea000383ffff */
[----:B------:R-:W-:Y:S05]  /*9e40*/  BRA `(.L_x_10296) ;  /* 0xfffffff800087947 */ /* 0x000fea000383ffff */
.L_x_10275:
[----:B------:R1:W1:Y:S02]  /*9e50*/  SYNCS.PHASECHK.TRANS64.TRYWAIT P0, [R19+URZ+0x13280], R4 ;  /* 0x01328004130075a7 */ /* 0x000264000800017f */
[----:B-1----:R-:W-:Y:S05]  /*9e60*/  @!P0 NANOSLEEP.SYNCS 0x989680 ;  /* 0x009896800000895d */ /* 0x002fea0003900000 */
[----:B------:R-:W1:Y:S02]  /*9e70*/  @!P0 SYNCS.PHASECHK.TRANS64 P0, [R19+URZ+0x13280], R4 ;  /* 0x01328004130085a7 */ /* 0x000e64000800007f */
[----:B-1----:R-:W-:Y:S05]  /*9e80*/  @!P0 BRA `(.L_x_10275) ;  /* 0xfffffffc00f08947 */ /* 0x002fea000383ffff */
[----:B------:R-:W-:Y:S05]  /*9e90*/  BRA `(.L_x_10276) ;  /* 0xfffffff800047947 */ /* 0x000fea000383ffff */
.L_x_10297:
        /* <DEDUP_REMOVED lines=14> */
.L_x_12388:


//--------------------- .text._ZN7cutlass13device_kernelIN5flash11enable_sm90INS1_16FlashAttnFwdSm90INS1_25CollectiveMainloopFwdSm90ILi2EN4cute5tupleIJNS5_1CILi1EEES8_S8_EEENS6_IJNS7_ILi192EEENS7_ILi160EEENS7_ILi64EEEEEELi64ENS_12float_e4m3_tEfNS_4arch4Sm90ELb0ELb0ELb0ELb1ELb0ELb0ELb0ELb1ELb1ELb0ELb0ELb0EEENS1_21CollectiveEpilogueFwdINS6_IJSA_SC_SB_EEES9_NS_10bfloat16_tESG_Li384ELb1ELb0ELb0ELb1EEENS1_36VarlenDynamicPersistentTileSchedulerILi192ELi160ELi384ELi128ELb0ELb0ELb1ELb0ELb1ELb1EEEEEEEEEvNT_6ParamsE --------------------------
	.section	.text._ZN7cutlass13device_kernelIN5flash11enable_sm90INS1_16FlashAttnFwdSm90INS1_25CollectiveMainloopFwdSm90ILi2EN4cute5tupleIJNS5_1CILi1EEES8_S8_EEENS6_IJNS7_ILi192EEENS7_ILi160EEENS7_ILi64EEEEEELi64ENS_12float_e4m3_tEfNS_4arch4Sm90ELb0ELb0ELb0ELb1ELb0ELb0ELb0ELb1ELb1ELb0ELb0ELb0EEENS1_21CollectiveEpilogueFwdINS6_IJSA_SC_SB_EEES9_NS_10bfloat16_tESG_Li384ELb1ELb0ELb0ELb1EEENS1_36VarlenDynamicPersistentTileSchedulerILi192ELi160ELi384ELi128ELb0ELb0ELb1ELb0ELb1ELb1EEEEEEEEEvNT_6ParamsE,"ax",@progbits
	.align	128
.text._ZN7cutlass13device_kernelIN5flash11enable_sm90INS1_16FlashAttnFwdSm90INS1_25CollectiveMainloopFwdSm90ILi2EN4cute5tupleIJNS5_1CILi1EEES8_S8_EEENS6_IJNS7_ILi192EEENS7_ILi160EEENS7_ILi64EEEEEELi64ENS_12float_e4m3_tEfNS_4arch4Sm90ELb0ELb0ELb0ELb1ELb0ELb0ELb0ELb1ELb1ELb0ELb0ELb0EEENS1_21CollectiveEpilogueFwdINS6_IJSA_SC_SB_EEES9_NS_10bfloat16_tESG_Li384ELb1ELb0ELb0ELb1EEENS1_36VarlenDynamicPersistentTileSchedulerILi192ELi160ELi384ELi128ELb0ELb0ELb1ELb0ELb1ELb1EEEEEEEEEvNT_6ParamsE:
        .type           _ZN7cutlass13device_kernelIN5flash11enable_sm90INS1_16FlashAttnFwdSm90INS1_25CollectiveMainloopFwdSm90ILi2EN4cute5tupleIJNS5_1CILi1EEES8_S8_EEENS6_IJNS7_ILi192EEENS7_ILi160EEENS7_ILi64EEEEEELi64ENS_12float_e4m3_tEfNS_4arch4Sm90ELb0ELb0ELb0ELb1ELb0ELb0ELb0ELb1ELb1ELb0ELb0ELb0EEENS1_21CollectiveEpilogueFwdINS6_IJSA_SC_SB_EEES9_NS_10bfloat16_tESG_Li384ELb1ELb0ELb0ELb1EEENS1_36VarlenDynamicPersistentTileSchedulerILi192ELi160ELi384ELi128ELb0ELb0ELb1ELb0ELb1ELb1EEEEEEEEEvNT_6ParamsE,@function
        .size           _ZN7cutlass13device_kernelIN5flash11enable_sm90INS1_16FlashAttnFwdSm90INS1_25CollectiveMainloopFwdSm90ILi2EN4cute5tupleIJNS5_1CILi1EEES8_S8_EEENS6_IJNS7_ILi192EEENS7_ILi160EEENS7_ILi64EEEEEELi64ENS_12float_e4m3_tEfNS_4arch4Sm90ELb0ELb0ELb0ELb1ELb0ELb0ELb0ELb1ELb1ELb0ELb0ELb0EEENS1_21CollectiveEpilogueFwdINS6_IJSA_SC_SB_EEES9_NS_10bfloat16_tESG_Li384ELb1ELb0ELb0ELb1EEENS1_36VarlenDynamicPersistentTileSchedulerILi192ELi160ELi384ELi128ELb0ELb0ELb1ELb0ELb1ELb1EEEEEEEEEvNT_6ParamsE,(.L_x_12389 - _ZN7cutlass13device_kernelIN5flash11enable_sm90INS1_16FlashAttnFwdSm90INS1_25CollectiveMainloopFwdSm90ILi2EN4cute5tupleIJNS5_1CILi1EEES8_S8_EEENS6_IJNS7_ILi192EEENS7_ILi160EEENS7_ILi64EEEEEELi64ENS_12float_e4m3_tEfNS_4arch4Sm90ELb0ELb0ELb0ELb1ELb0ELb0ELb0ELb1ELb1ELb0ELb0ELb0EEENS1_21CollectiveEpilogueFwdINS6_IJSA_SC_SB_EEES9_NS_10bfloat16_tESG_Li384ELb1ELb0ELb0ELb1EEENS1_36VarlenDynamicPersistentTileSchedulerILi192ELi160ELi384ELi128ELb0ELb0ELb1ELb0ELb1ELb1EEEEEEEEEvNT_6ParamsE)
        .other          _ZN7cutlass13device_kernelIN5flash11enable_sm90INS1_16FlashAttnFwdSm90INS1_25CollectiveMainloopFwdSm90ILi2EN4cute5tupleIJNS5_1CILi1EEES8_S8_EEENS6_IJNS7_ILi192EEENS7_ILi160EEENS7_ILi64EEEEEELi64ENS_12float_e4m3_tEfNS_4arch4Sm90ELb0ELb0ELb0ELb1ELb0ELb0ELb0ELb1ELb1ELb0ELb0ELb0EEENS1_21CollectiveEpilogueFwdINS6_IJSA_SC_SB_EEES9_NS_10bfloat16_tESG_Li384ELb1ELb0ELb0ELb1EEENS1_36VarlenDynamicPersistentTileSchedulerILi192ELi160ELi384ELi128ELb0ELb0ELb1ELb0ELb1ELb1EEEEEEEEEvNT_6ParamsE,@"STO_CUDA_ENTRY STV_DEFAULT"
_ZN7cutlass13device_kernelIN5flash11enable_sm90INS1_16FlashAttnFwdSm90INS1_25CollectiveMainloopFwdSm90ILi2EN4cute5tupleIJNS5_1CILi1EEES8_S8_EEENS6_IJNS7_ILi192EEENS7_ILi160EEENS7_ILi64EEEEEELi64ENS_12float_e4m3_tEfNS_4arch4Sm90ELb0ELb0ELb0ELb1ELb0ELb0ELb0ELb1ELb1ELb0ELb0ELb0EEENS1_21CollectiveEpilogueFwdINS6_IJSA_SC_SB_EEES9_NS_10bfloat16_tESG_Li384ELb1ELb0ELb0ELb1EEENS1_36VarlenDynamicPersistentTileSchedulerILi192ELi160ELi384ELi128ELb0ELb0ELb1ELb0ELb1ELb1EEEEEEEEEvNT_6ParamsE:
        /* <DEDUP_REMOVED lines=21> */
.L_x_10299:
[----:B------:R-:W-:Y:S05]  /*0150*/  BSYNC B0 ;  /* 0x0000000000007941 */ /* 0x000fea0003800000 */
.L_x_10298:
        /* <DEDUP_REMOVED lines=41> */
.L_x_10300:
        /* <DEDUP_REMOVED lines=22> */
.L_x_10301:
        /* <DEDUP_REMOVED lines=18> */
.L_x_10302:
        /* <DEDUP_REMOVED lines=22> */
.L_x_10303:
        /* <DEDUP_REMOVED lines=22> */
.L_x_10304:
[----:B------:R-:W-:Y:S01]  /*0930*/  PLOP3.LUT P0, PT, PT, PT, UP0, 0x80, 0x0 ;  /* 0x000000000000781c */ /* 0x000fe20003f0f008 */
[----:B------:R-:W-:Y:S01]  /*0940*/  UMOV UR40, 0x1 ;  /* 0x0000000100287882 */ /* 0x000fe20000000000 */
[----:B------:R-:W-:Y:S01]  /*0950*/  NOP ;  /* 0x0000000000007918 */ /* 0x000fe20000000000 */
[----:B------:R-:W-:Y:S01]  /*0960*/  USEL UR40, UR40, 0x2, !UP0 ;  /* 0x0000000228287887 */ /* 0x000fe2000c000000 */
[----:B------:R-:W-:Y:S01]  /*0970*/  ULDC.64 UR52, c[0x0][0x208] ;  /* 0x0000820000347ab9 */ /* 0x000fe20000000a00 */
[----:B012-4-:R-:W-:Y:S08]  /*0980*/  BAR.SYNC.DEFER_BLOCKING 0x0 ;  /* 0x0000000000007b1d */ /* 0x017ff00000010000 */
[----:B------:R-:W-:Y:S05]  /*0990*/  @!P0 BRA `(.L_x_10305) ;  /* 0x0000008000348947 */ /* 0x000fea0003800000 */
.L_x_10306:
        /* <DEDUP_REMOVED lines=31> */
[----:B------:R-:W-:Y:S01]  /*0b90*/  IMAD.IADD R22, R10, 0x1, -R22 ;  /* 0x000000010a167824 */ /* 0x000fe200078e0a16 */
        /* <DEDUP_REMOVED lines=10> */
[--C-:B------:R-:W-:Y:S01]  /*0c40*/  SHF.R.S32.HI R8, RZ, 0x2, R6.reuse ;  /* 0x00000002ff087819 */ /* 0x100fe20000011406 */
[----:B------:R-:W-:Y:S01]  /*0c50*/  IMAD.HI R4, R23, 0x55555556, RZ ;  /* 0x5555555617047827 */ /* 0x000fe200078e02ff */
[----:B------:R-:W-:Y:S02]  /*0c60*/  SHF.R.S32.HI R9, RZ, 0x1f, R6 ;  /* 0x0000001fff097819 */ /* 0x000fe40000011406 */
[----:B------:R0:W-:Y:S01]  /*0c70*/  STL [R1+0x4], R3 ;  /* 0x0000040301007387 */ /* 0x0001e20000100800 */
[----:B------:R-:W-:Y:S02]  /*0c80*/  LEA.HI R0, R0, R10, RZ, 0x3 ;  /* 0x0000000a00007211 */ /* 0x000fe400078f18ff */
[----:B------:R-:W-:Y:S02]  /*0c90*/  LEA.HI R9, R9, R8, RZ, 0x3 ;  /* 0x0000000809097211 */ /* 0x000fe400078f18ff */
[----:B------:R-:W-:-:S02]  /*0ca0*/  LOP3.LUT R5, R6, 0x7ffffffc, RZ, 0xc0, !PT ;  /* 0x7ffffffc06057812 */ /* 0x000fc400078ec0ff */
[----:B------:R-:W-:Y:S02]  /*0cb0*/  LOP3.LUT R9, R9, 0xfffffff8, RZ, 0xc0, !PT ;  /* 0xfffffff809097812 */ /* 0x000fe400078ec0ff */
[----:B------:R-:W-:Y:S01]  /*0cc0*/  LEA.HI R4, R4, R4, RZ, 0x1 ;  /* 0x0000000404047211 */ /* 0x000fe200078f08ff */
[----:B------:R-:W-:Y:S01]  /*0cd0*/  IMAD.IADD R5, R22, 0x1, -R5 ;  /* 0x0000000116057824 */ /* 0x000fe200078e0a05 */
[----:B------:R-:W-:Y:S01]  /*0ce0*/  SHF.R.S32.HI R7, RZ, 0x5, R7 ;  /* 0x00000005ff077819 */ /* 0x000fe20000011407 */
[----:B------:R-:W-:Y:S01]  /*0cf0*/  IMAD.IADD R8, R8, 0x1, -R9 ;  /* 0x0000000108087824 */ /* 0x000fe200078e0a09 */
[----:B------:R-:W-:Y:S01]  /*0d00*/  LOP3.LUT R2, R0, 0x1ffffff8, RZ, 0xc0, !PT ;  /* 0x1ffffff800027812 */ /* 0x000fe200078ec0ff */
[----:B------:R-:W-:Y:S01]  /*0d10*/  IMAD R4, R4, -0x3, R23 ;  /* 0xfffffffd04047824 */ /* 0x000fe200078e0217 */
[----:B------:R-:W-:Y:S01]  /*0d20*/  SHF.R.S32.HI R16, RZ, 0x3, R0 ;  /* 0x00000003ff107819 */ /* 0x000fe20000011400 */
[----:B------:R-:W-:Y:S02]  /*0d30*/  IMAD R7, R7, 0x10, R8 ;  /* 0x0000001007077824 */ /* 0x000fe400078e0208 */
[----:B------:R-:W-:-:S02]  /*0d40*/  IMAD.IADD R2, R10, 0x1, -R2 ;  /* 0x000000010a027824 */ /* 0x000fc400078e0a02 */
[----:B------:R-:W-:Y:S02]  /*0d50*/  IMAD R156, R5, R156, 0xa0 ;  /* 0x000000a0059c7424 */ /* 0x000fe400078e029c */
[----:B------:R-:W-:Y:S02]  /*0d60*/  IMAD R157, R4, 0x40, R7 ;  /* 0x00000040049d7824 */ /* 0x000fe400078e0207 */
[----:B0-----:R-:W-:-:S07]  /*0d70*/  IMAD.SHL.U32 R18, R2, 0x8, RZ ;  /* 0x0000000802127824 */ /* 0x001fce00078e00ff */
.L_x_10350:
[----:B0-----:R-:W0:Y:S01]  /*0d80*/  LDC.64 R2, c[0x0][0xc60] ;  /* 0x00031800ff027b82 */ /* 0x001e220000000a00 */
[----:B------:R-:W-:Y:S01]  /*0d90*/  ULDC.64 UR8, c[0x0][0x990] ;  /* 0x0002640000087ab9 */ /* 0x000fe20000000a00 */
[----:B------:R-:W-:Y:S01]  /*0da0*/  ULDC UR4, c[0x0][0x428] ;  /* 0x00010a0000047ab9 */ /* 0x000fe20000000800 */
[----:B------:R-:W-:Y:S01]  /*0db0*/  ULDC.64 UR6, c[0x0][0x998] ;  /* 0x0002660000067ab9 */ /* 0x000fe20000000a00 */
[----:B0-----:R-:W-:-:S06]  /*0dc0*/  IMAD.WIDE R2, R31, 0x4, R2 ;  /* 0x000000041f027825 */ /* 0x001fcc00078e0202 */
[----:B--2---:R-:W2:Y:S01]  /*0dd0*/  LDG.E R2, desc[UR52][R2.64] ;  /* 0x0000003402027981 */ /* 0x004ea2000c1e1900 */
[----:B------:R-:W-:Y:S01]  /*0de0*/  UISETP.NE.U32.AND UP2, UPT, UR8, URZ, UPT ;  /* 0x0000003f0800728c */ /* 0x000fe2000bf45070 */
[----:B-1-345:R-:W-:Y:S01]  /*0df0*/  IMAD.MOV.U32 R9, RZ, RZ, 0x3f800000 ;  /* 0x3f800000ff097424 */ /* 0x03afe200078e00ff */
        /* <DEDUP_REMOVED lines=39> */
[----:B------:R-:W-:Y:S01]  /*1070*/  IMAD.U32 R4, RZ, RZ, UR8 ;  /* 0x00000008ff047e24 */ /* 0x000fe2000f8e00ff */
        /* <DEDUP_REMOVED lines=44> */
[----:B------:R-:W-:Y:S01]  /*1340*/  CS2R R26, SRZ ;  /* 0x00000000001a7805 */ /* 0x000fe2000001ff00 */
[----:B------:R-:W-:Y:S02]  /*1350*/  IMAD.MOV.U32 R56, RZ, RZ, RZ ;  /* 0x000000ffff387224 */ /* 0x000fe400078e00ff */
        /* <DEDUP_REMOVED lines=22> */
.L_x_10307:
        /* <DEDUP_REMOVED lines=16> */
[----:B------:R-:W-:Y:S01]  /*15c0*/  CS2R R60, SRZ ;  /* 0x00000000003c7805 */ /* 0x000fe2000001ff00 */
[----:B------:R-:W-:-:S02]  /*15d0*/  UMOV UR48, UR5 ;  /* 0x0000000500307c82 */ /* 0x000fc40008000000 */
[----:B------:R-:W-:-:S04]  /*15e0*/  ULEA.HI.SX32 UR50, UR9, UR50, 0x1a ;  /* 0x0000003209327291 */ /* 0x000fc8000f8fd23f */
[----:B------:R-:W-:Y:S08]  /*15f0*/  @!P1 BRA `(.L_x_10308) ;  /* 0x0000005400fc9947 */ /* 0x000ff00003800000 */
[----:B------:R-:W0:Y:S01]  /*1600*/  SHFL.IDX PT, R0, R23, RZ, 0x1f ;  /* 0x00001fff17007589 */ /* 0x000e2200000e0000 */
[----:B------:R-:W1:Y:S01]  /*1610*/  S2UR UR8, SR_CgaCtaId ;  /* 0x00000000000879c3 */ /* 0x000e620000008800 */
[----:B------:R-:W-:Y:S01]  /*1620*/  UMOV UR7, 0x400 ;  /* 0x0000040000077882 */ /* 0x000fe20000000000 */
        /* <DEDUP_REMOVED lines=8> */
[----:B------:R-:W-:Y:S01]  /*16b0*/  ULEA UR5, UR5, UR4, 0xc ;  /* 0x0000000405057291 */ /* 0x000fe2000f8e603f */
[----:B------:R-:W-:-:S03]  /*16c0*/  PLOP3.LUT P0, PT, PT, PT, UP0, 0x80, 0x0 ;  /* 0x000000000000781c */ /* 0x000fc60003f0f008 */
[----:B------:R-:W-:-:S04]  /*16d0*/  USHF.R.U32.HI UR5, URZ, 0x4, UR5 ;  /* 0x000000043f057899 */ /* 0x000fc80008011605 */
[----:B------:R-:W-:-:S04]  /*16e0*/  ULOP3.LUT UR5, UR5, 0x3fff, URZ, 0xc0, !UPT ;  /* 0x00003fff05057892 */ /* 0x000fc8000f8ec03f */
[----:B------:R-:W-:-:S07]  /*16f0*/  ULOP3.LUT UR54, UR5, 0x10000, URZ, 0xfc, !UPT ;  /* 0x0001000005367892 */ /* 0x000fce000f8efc3f */
[----:B------:R-:W-:Y:S01]  /*1700*/  UMOV UR36, UR54 ;  /* 0x0000003600247c82 */ /* 0x000fe20008000000 */
        /* <DEDUP_REMOVED lines=17> */
.L_x_10309:
        /* <DEDUP_REMOVED lines=13> */
.L_x_10435:
[----:B------:R-:W-:Y:S05]  /*18f0*/  @!P0 BRA `(.L_x_10311) ;  /* 0x0000000000048947 */ /* 0x000fea0003800000 */
[----:B------:R-:W-:Y:S01]  /*1900*/  BPT.TRAP 0x1 ;  /* 0x000000040000795c */ /* 0x000fe20000300000 */
.L_x_10311:
[----:B------:R-:W-:Y:S02]  /*1910*/  IMAD.U32 R4, RZ, RZ, UR42 ;  /* 0x0000002aff047e24 */ /* 0x000fe4000f8e00ff */
[----:B------:R-:W-:-:S03]  /*1920*/  IMAD.U32 R5, RZ, RZ, UR43 ;  /* 0x0000002bff057e24 */ /* 0x000fc6000f8e00ff */
[----:B------:R-:W-:Y:S01]  /*1930*/  SHF.L.U32 R4, R4, 0x1f, RZ ;  /* 0x0000001f04047819 */ /* 0x000fe200000006ff */
[----:B------:R-:W-:-:S04]  /*1940*/  IMAD R5, R5, 0x8, R0 ;  /* 0x0000000805057824 */ /* 0x000fc800078e0200 */
[----:B------:R1:W2:Y:S01]  /*1950*/  SYNCS.PHASECHK.TRANS64.TRYWAIT P1, [R5+URZ+0x13230], R4 ;  /* 0x01323004050075a7 */ /* 0x0002a2000802017f */
[----:B------:R-:W-:Y:S05]  /*1960*/  @!P0 BRA `(.L_x_10312) ;  /* 0x0000000000048947 */ /* 0x000fea0003800000 */
[----:B------:R-:W-:Y:S01]  /*1970*/  BPT.TRAP 0x1 ;  /* 0x000000040000795c */ /* 0x000fe20000300000 */
.L_x_10312:
[----:B------:R-:W3:Y:S01]  /*1980*/  LDL.LU R6, [R1] ;  /* 0x0000000001067983 */ /* 0x000ee20000300800 */
[----:B------:R-:W4:Y:S01]  /*1990*/  S2R R7, SR_TID.X ;  /* 0x0000000000077919 */ /* 0x000f220000002100 */
[----:B0-----:R-:W-:Y:S01]  /*19a0*/  VIADD R3, R0, 0xe000 ;  /* 0x0000e00000037836 */ /* 0x001fe20000000000 */
[----:B----4-:R-:W-:-:S04]  /*19b0*/  LOP3.LUT P2, RZ, R7, 0x7f, RZ, 0xc0, !PT ;  /* 0x0000007f07ff7812 */ /* 0x010fc8000784c0ff */
[----:B------:R-:W-:-:S04]  /*19c0*/  SHF.R.U32.HI R3, RZ, 0x4, R3 ;  /* 0x00000004ff037819 */ /* 0x000fc80000011603 */
[----:B------:R-:W-:Y:S02]  /*19d0*/  LOP3.LUT R3, R3, 0x3fff, RZ, 0xc0, !PT ;  /* 0x00003fff03037812 */ /* 0x000fe400078ec0ff */
[----:B---3--:R-:W-:-:S04]  /*19e0*/  LOP3.LUT R6, R6, 0xffffffef, RZ, 0xc0, !PT ;  /* 0xffffffef06067812 */ /* 0x008fc800078ec0ff */
[----:B------:R-:W-:-:S05]  /*19f0*/  @P2 LOP3.LUT R6, R6, 0x10, RZ, 0xfc, !PT ;  /* 0x0000001006062812 */ /* 0x000fca00078efcff */
[----:B------:R0:W-:Y:S01]  /*1a00*/  STL [R1], R6 ;  /* 0x0000000601007387 */ /* 0x0001e20000100800 */
[----:B--2---:R-:W-:Y:S05]  /*1a10*/  @P1 BRA `(.L_x_10313) ;  /* 0x0000000000081947 */ /* 0x004fea0003800000 */
[----:B------:R-:W2:Y:S02]  /*1a20*/  SYNCS.PHASECHK.TRANS64.TRYWAIT P1, [R5+URZ+0x13230], R4 ;  /* 0x01323004050075a7 */ /* 0x000ea4000802017f */
[----:B--2---:R-:W-:Y:S05]  /*1a30*/  @!P1 BRA `(.L_x_10314) ;  /* 0x000000ac00a89947 */ /* 0x004fea0003800000 */
.L_x_10313:
[----:B------:R-:W-:Y:S05]  /*1a40*/  WARPSYNC.ALL ;  /* 0x0000000000007948 */ /* 0x000fea0003800000 */
[----:B------:R-:W-:Y:S01]  /*1a50*/  IMAD.MOV.U32 R55, RZ, RZ, RZ ;  /* 0x000000ffff377224 */ /* 0x000fe200078e00ff */
[----:B------:R-:W-:-:S04]  /*1a60*/  LOP3.LUT R3, R3, 0x10000, RZ, 0xfc, !PT ;  /* 0x0001000003037812 */ /* 0x000fc800078efcff */
[----:B------:R-:W-:Y:S01]  /*1a70*/  R2UR UR8, R3 ;  /* 0x00000000030872ca */ /* 0x000fe200000e0000 */
[----:B------:R-:W-:Y:S01]  /*1a80*/  WARPGROUP.ARRIVE ;  /* 0x00000000000079c5 */ /* 0x000fe20000000000 */
[----:B------:R-:W-:Y:S01]  /*1a90*/  UMOV UR39, 0x80000020 ;  /* 0x8000002000277882 */ /* 0x000fe20000000000 */
[----:B------:R-:W-:Y:S01]  /*1aa0*/  UMOV UR4, UR36 ;  /* 0x0000002400047c82 */ /* 0x000fe20008000000 */
[----:B------:R-:W-:Y:S01]  /*1ab0*/  UMOV UR5, UR37 ;  /* 0x0000002500057c82 */ /* 0x000fe20008000000 */
[----:B------:R-:W-:Y:S01]  /*1ac0*/  UMOV UR7, 0x80000020 ;  /* 0x8000002000077882 */ /* 0x000fe20000000000 */
[----:B------:R-:W-:Y:S01]  /*1ad0*/  UIADD3 UR10, UR54, 0x2, URZ ;  /* 0x00000002360a7890 */ /* 0x000fe2000fffe03f */
[----:B0-----:R-:W-:Y:S01]  /*1ae0*/  VIADD R6, R156, UR51 ;  /* 0x000000339c067c36 */ /* 0x001fe20008000000 */
[----:B------:R-:W-:Y:S01]  /*1af0*/  P2R R7, PR, RZ, 0x1 ;  /* 0x00000001ff077803 */ /* 0x000fe20000000000 */
[----:B------:R-:W-:Y:S01]  /*1b00*/  IMAD.U32 R9, RZ, RZ, UR50 ;  /* 0x00000032ff097e24 */ /* 0x000fe2000f8e00ff */
[----:B------:R-:W0:Y:S01]  /*1b10*/  S2R R120, SR_TID.X ;  /* 0x0000000000787919 */ /* 0x000e220000002100 */
[----:B------:R-:W-:Y:S01]  /*1b20*/  IMAD.U32 R49, RZ, RZ, UR46 ;  /* 0x0000002eff317e24 */ /* 0x000fe2000f8e00ff */
[----:B------:R-:W-:Y:S01]  /*1b30*/  UISETP.GE.AND UP0, UPT, UR51, 0xa1, UPT ;  /* 0x000000a13300788c */ /* 0x000fe2000bf06270 */
[----:B------:R-:W-:Y:S01]  /*1b40*/  IMAD R6, R9, -0xa0, R6 ;  /* 0xffffff6009067824 */ /* 0x000fe200078e0206 */
[----:B------:R-:W-:-:S04]  /*1b50*/  UIMAD UR8, UR43, 0x280, UR8 ;  /* 0x000002802b0878a4 */ /* 0x000fc8000f8e0208 */
[----:B------:R-:W-:Y:S01]  /*1b60*/  UIADD3 UR6, UR8, 0x180, URZ ;  /* 0x0000018008067890 */ /* 0x000fe2000fffe03f */
[C---:B------:R-:W-:Y:S01]  /*1b70*/  ISETP.GT.AND P2, PT, R6.reuse, RZ, PT ;  /* 0x000000ff0600720c */ /* 0x040fe20003f44270 */
        /* <DEDUP_REMOVED lines=49> */
[----:B-12---:R-:W-:-:S02]  /*1e90*/  FMNMX.FTZ R4, R108, R9, !PT ;  /* 0x000000096c047209 */ /* 0x006fc40007810000 */
        /* <DEDUP_REMOVED lines=20> */
[----:B------:R-:W-:Y:S02]  /*1fe0*/  ISETP.GT.AND P2, PT, R6, 0x28, PT ;  /* 0x000000280600780c */ /* 0x000fe40003f44270 */
        /* <DEDUP_REMOVED lines=77> */
[----:B------:R-:W-:Y:S02]  /*24c0*/  FMNMX.FTZ R20, R110, R15, !PT ;  /* 0x0000000f6e147209 */ /* 0x000fe40007810000 */
[----:B------:R-:W-:Y:S01]  /*24d0*/  FSEL R87, R87, -INF , P3 ;  /* 0xff80000057577808 */ /* 0x000fe20001800000 */
[----:B------:R-:W-:Y:S02]  /*24e0*/  WARPGROUP.DEPBAR.LE gsb0, 0x0 ;  /* 0x00008000000079c5 */ /* 0x000fe40000010000 */
[----:B------:R-:W-:Y:S01]  /*24f0*/  WARPGROUP.ARRIVE ;  /* 0x00000000000079c5 */ /* 0x000fe20000000000 */
[----:B------:R-:W-:Y:S02]  /*2500*/  FSEL R56, R56, -INF , P1 ;  /* 0xff80000038387808 */ /* 0x000fe40000800000 */
[----:B------:R-:W-:Y:S02]  /*2510*/  FSEL R57, R57, -INF , P2 ;  /* 0xff80000039397808 */ /* 0x000fe40001000000 */
[----:B------:R-:W-:Y:S01]  /*2520*/  FMNMX.FTZ R4, R56, R9, !PT ;  /* 0x0000000938047209 */ /* 0x000fe20007810000 */
[----:B------:R-:W-:Y:S01]  /*2530*/  QGMMA.64x32x32.F32.E4M3.E4M3 R24, gdesc[UR4], R24, gsb0 ;  /* 0x00600000041879f3 */ /* 0x000fe20008000818 */
[----:B------:R-:W-:-:S02]  /*2540*/  FSEL R60, R60, -INF , P5 ;  /* 0xff8000003c3c7808 */ /* 0x000fc40002800000 */
[----:B------:R-:W-:Y:S02]  /*2550*/  FMNMX.FTZ R9, R57, R4, !PT ;  /* 0x0000000439097209 */ /* 0x000fe40007810000 */
[----:B------:R-:W-:Y:S02]  /*2560*/  ISETP.GT.AND P3, PT, R6, 0x70, PT ;  /* 0x000000700600780c */ /* 0x000fe40003f64270 */
[----:B------:R-:W-:Y:S02]  /*2570*/  FSEL R61, R61, -INF , P4 ;  /* 0xff8000003d3d7808 */ /* 0x000fe40002000000 */
[----:B------:R-:W-:Y:S02]  /*2580*/  FMNMX.FTZ R4, R60, R9, !PT ;  /* 0x000000093c047209 */ /* 0x000fe40007810000 */
[----:B------:R-:W-:Y:S02]  /*2590*/  FMNMX.FTZ R15, R111, R20, !PT ;  /* 0x000000146f0f7209 */ /* 0x000fe40007810000 */
[----:B------:R-:W-:-:S02]  /*25a0*/  FSEL R58, R58, -INF , P1 ;  /* 0xff8000003a3a7808 */ /* 0x000fc40000800000 */
[----:B------:R-:W-:Y:S02]  /*25b0*/  ISETP.GT.AND P1, PT, R6, 0x71, PT ;  /* 0x000000710600780c */ /* 0x000fe40003f24270 */
[----:B------:R-:W-:Y:S02]  /*25c0*/  FSEL R64, R64, -INF , P3 ;  /* 0xff80000040407808 */ /* 0x000fe40001800000 */
[----:B------:R-:W-:Y:S02]  /*25d0*/  FMNMX.FTZ R9, R61, R4, !PT ;  /* 0x000000043d097209 */ /* 0x000fe40007810000 */
[----:B------:R-:W-:Y:S02]  /*25e0*/  FMNMX.FTZ R20, R114, R15, !PT ;  /* 0x0000000f72147209 */ /* 0x000fe40007810000 */
[----:B------:R-:W-:Y:S02]  /*25f0*/  FSEL R59, R59, -INF , P2 ;  /* 0xff8000003b3b7808 */ /* 0x000fe40001000000 */
[----:B------:R-:W-:-:S02]  /*2600*/  ISETP.GT.AND P2, PT, R6, 0x78, PT ;  /* 0x000000780600780c */ /* 0x000fc40003f44270 */
[----:B------:R-:W-:Y:S02]  /*2610*/  FSEL R65, R65, -INF , P1 ;  /* 0xff80000041417808 */ /* 0x000fe40000800000 */
[----:B------:R-:W-:Y:S02]  /*2620*/  FMNMX.FTZ R4, R64, R9, !PT ;  /* 0x0000000940047209 */ /* 0x000fe40007810000 */
[----:B------:R-:W-:Y:S02]  /*2630*/  FMNMX.FTZ R21, R115, R20, !PT ;  /* 0x0000001473157209 */ /* 0x000fe40007810000 */
[----:B------:R-:W-:Y:S02]  /*2640*/  FSEL R68, R68, -INF , P2 ;  /* 0xff80000044447808 */ /* 0x000fe40001000000 */
[----:B------:R-:W-:Y:S02]  /*2650*/  FMNMX.FTZ R9, R65, R4, !PT ;  /* 0x0000000441097209 */ /* 0x000fe40007810000 */
[----:B------:R-:W-:-:S02]  /*2660*/  FSEL R69, R69, -INF , P0 ;  /* 0xff80000045457808 */ /* 0x000fc40000000000 */
[----:B------:R-:W-:Y:S02]  /*2670*/  FMNMX.FTZ R4, R68, R9, !PT ;  /* 0x0000000944047209 */ /* 0x000fe40007810000 */
[C---:B------:R-:W-:Y:S02]  /*2680*/  ISETP.GT.AND P0, PT, R6.reuse, 0x81, PT ;  /* 0x000000810600780c */ /* 0x040fe40003f04270 */
[----:B------:R-:W-:Y:S02]  /*2690*/  FMNMX.FTZ R9, R69, R4, !PT ;  /* 0x0000000445097209 */ /* 0x000fe40007810000 */
[----:B------:R-:W-:Y:S02]  /*26a0*/  FSEL R67, R67, -INF , P1 ;  /* 0xff80000043437808 */ /* 0x000fe40000800000 */
[----:B------:R-:W-:Y:S02]  /*26b0*/  ISETP.GT.AND P1, PT, R6, 0x88, PT ;  /* 0x000000880600780c */ /* 0x000fe40003f24270 */
[----:B------:R-:W-:-:S02]  /*26c0*/  FSEL R70, R70, -INF , P2 ;  /* 0xff80000046467808 */ /* 0x000fc40001000000 */
[----:B------:R-:W-:Y:S02]  /*26d0*/  ISETP.GT.AND P2, PT, R6, 0x89, PT ;  /* 0x000000890600780c */ /* 0x000fe40003f44270 */
[----:B------:R-:W-:Y:S02]  /*26e0*/  FSEL R66, R66, -INF , P3 ;  /* 0xff80000042427808 */ /* 0x000fe40001800000 */
[C---:B------:R-:W-:Y:S02]  /*26f0*/  ISETP.GT.AND P3, PT, R6.reuse, 0x90, PT ;  /* 0x000000900600780c */ /* 0x040fe40003f64270 */
[----:B------:R-:W-:Y:S02]  /*2700*/  FSEL R63, R63, -INF , P4 ;  /* 0xff8000003f3f7808 */ /* 0x000fe40002000000 */
[----:B------:R-:W-:Y:S01]  /*2710*/  ISETP.GT.AND P4, PT, R6, 0x91, PT ;  /* 0x000000910600780c */ /* 0x000fe20003f84270 */
[----:B------:R-:W-:Y:S02]  /*2720*/  WARPGROUP.DEPBAR.LE gsb0, 0x0 ;  /* 0x00008000000079c5 */ /* 0x000fe40000010000 */
[----:B------:R-:W-:-:S02]  /*2730*/  FSEL R8, R24, -INF , P6 ;  /* 0xff80000018087808 */ /* 0x000fc40003000000 */
[----:B------:R-:W-:Y:S02]  /*2740*/  FMNMX.FTZ R24, R118, R21, !PT ;  /* 0x0000001576187209 */ /* 0x000fe40007810000 */
[----:B------:R-:W-:Y:S02]  /*2750*/  FSEL R47, R25, -INF , P0 ;  /* 0xff800000192f7808 */ /* 0x000fe40000000000 */
[----:B------:R-:W-:Y:S02]  /*2760*/  FMNMX.FTZ R21, R119, R24, !PT ;  /* 0x0000001877157209 */ /* 0x000fe40007810000 */
[----:B------:R-:W-:Y:S02]  /*2770*/  FMNMX.FTZ R4, R8, R9, !PT ;  /* 0x0000000908047209 */ /* 0x000fe40007810000 */
[----:B------:R-:W-:Y:S02]  /*2780*/  FMNMX.FTZ R24, R90, R21, !PT ;  /* 0x000000155a187209 */ /* 0x000fe40007810000 */
[----:B------:R-:W-:-:S02]  /*2790*/  FSEL R52, R28, -INF , P1 ;  /* 0xff8000001c347808 */ /* 0x000fc40000800000 */
        /* <DEDUP_REMOVED lines=23> */
[----:B------:R-:W-:Y:S01]  /*2910*/  P2R R13, PR, RZ, 0x2 ;  /* 0x00000002ff0d7803 */ /* 0x000fe20000000000 */
[----:B------:R-:W1:Y:S01]  /*2920*/  SHFL.BFLY PT, R4, R9, 0x2, 0x1f ;  /* 0x0c401f0009047f89 */ /* 0x000e6200000e0000 */
[----:B------:R-:W-:-:S02]  /*2930*/  FMNMX.FTZ R33, R75, R32, !PT ;  /* 0x000000204b217209 */ /* 0x000fc40007810000 */
[----:B------:R-:W-:Y:S02]  /*2940*/  ISETP.GT.AND P1, PT, R6, 0x79, PT ;  /* 0x000000790600780c */ /* 0x000fe40003f24270 */
[----:B------:R-:W-:Y:S02]  /*2950*/  FMNMX.FTZ R36, R78, R33, !PT ;  /* 0x000000214e247209 */ /* 0x000fe40007810000 */
[----:B------:R-:W-:Y:S02]  /*2960*/  P2R R14, PR, RZ, 0x1 ;  /* 0x00000001ff0e7803 */ /* 0x000fe40000000000 */
[----:B------:R-:W-:Y:S02]  /*2970*/  FMNMX.FTZ R33, R79, R36, !PT ;  /* 0x000000244f217209 */ /* 0x000fe40007810000 */
[----:B------:R-:W-:Y:S02]  /*2980*/  ISETP.GT.AND P0, PT, R6, 0x80, PT ;  /* 0x000000800600780c */ /* 0x000fe40003f04270 */
[----:B------:R-:W-:-:S02]  /*2990*/  FMNMX.FTZ R36, R82, R33, !PT ;  /* 0x0000002152247209 */ /* 0x000fc40007810000 */
[----:B------:R-:W-:Y:S02]  /*29a0*/  FSEL R71, R71, -INF , P1 ;  /* 0xff80000047477808 */ /* 0x000fe40000800000 */
[----:B------:R-:W-:Y:S02]  /*29b0*/  FMNMX.FTZ R37, R83, R36, !PT ;  /* 0x0000002453257209 */ /* 0x000fe40007810000 */
[----:B------:R-:W-:Y:S02]  /*29c0*/  FSEL R26, R26, -INF , P0 ;  /* 0xff8000001a1a7808 */ /* 0x000fe40000000000 */
[----:B------:R-:W-:Y:S02]  /*29d0*/  FMNMX.FTZ R40, R86, R37, !PT ;  /* 0x0000002556287209 */ /* 0x000fe40007810000 */
[----:B------:R-:W-:Y:S02]  /*29e0*/  ISETP.NE.AND P0, PT, R14, RZ, PT ;  /* 0x000000ff0e00720c */ /* 0x000fe40003f05270 */
[----:B-1----:R-:W-:-:S02]  /*29f0*/  FMNMX.FTZ R10, R9, R4, !PT ;  /* 0x00000004090a7209 */ /* 0x002fc40007810000 */
[----:B------:R-:W-:Y:S02]  /*2a00*/  FMNMX.FTZ R37, R87, R40, !PT ;  /* 0x0000002857257209 */ /* 0x000fe40007810000 */
[----:B------:R-:W-:Y:S01]  /*2a10*/  P2R R12, PR, RZ, 0x4 ;  /* 0x00000004ff0c7803 */ /* 0x000fe20000000000 */
[----:B------:R-:W1:Y:S01]  /*2a20*/  SHFL.BFLY PT, R11, R10, 0x1, 0x1f ;  /* 0x0c201f000a0b7f89 */ /* 0x000e6200000e0000 */
[----:B------:R-:W-:Y:S02]  /*2a30*/  FMNMX.FTZ R40, R58, R37, !PT ;  /* 0x000000253a287209 */ /* 0x000fe40007810000 */
[----:B------:R-:W-:Y:S02]  /*2a40*/  ISETP.NE.AND P1, PT, R13, RZ, PT ;  /* 0x000000ff0d00720c */ /* 0x000fe40003f25270 */
[----:B------:R-:W-:Y:S02]  /*2a50*/  FMNMX.FTZ R41, R59, R40, !PT ;  /* 0x000000283b297209 */ /* 0x000fe40007810000 */
[----:B------:R-:W-:-:S02]  /*2a60*/  FSEL R27, R27, -INF , P0 ;  /* 0xff8000001b1b7808 */ /* 0x000fc40000000000 */
[----:B------:R-:W-:Y:S02]  /*2a70*/  FMNMX.FTZ R40, R62, R41, !PT ;  /* 0x000000293e287209 */ /* 0x000fe40007810000 */
[----:B------:R-:W-:Y:S02]  /*2a80*/  FSEL R30, R30, -INF , P1 ;  /* 0xff8000001e1e7808 */ /* 0x000fe40000800000 */
[----:B------:R-:W-:Y:S02]  /*2a90*/  FMNMX.FTZ R41, R63, R40, !PT ;  /* 0x000000283f297209 */ /* 0x000fe40007810000 */
[----:B------:R-:W-:Y:S02]  /*2aa0*/  ISETP.NE.AND P0, PT, R7, RZ, PT ;  /* 0x000000ff0700720c */ /* 0x000fe40003f05270 */
        /* <DEDUP_REMOVED lines=15> */
[----:B------:R1:W-:Y:S01]  /*2ba0*/  MUFU.EX2 R33, R72 ;  /* 0x0000004800217308 */ /* 0x0003e20000000800 */
[----:B------:R-:W-:Y:S01]  /*2bb0*/  FSEL R53, R34, -INF , P3 ;  /* 0xff80000022357808 */ /* 0x000fe20001800000 */
[--C-:B------:R-:W-:Y:S01]  /*2bc0*/  FFMA.FTZ R76, R76, UR46, -R49.reuse ;  /* 0x0000002e4c4c7c23 */ /* 0x100fe20008010831 */
[----:B------:R-:W-:Y:S01]  /*2bd0*/  FMNMX.FTZ R54, R51, R54, !PT ;  /* 0x0000003633367209 */ /* 0x000fe20007810000 */
[--C-:B------:R-:W-:Y:S01]  /*2be0*/  FFMA.FTZ R42, R77, UR46, -R49.reuse ;  /* 0x0000002e4d2a7c23 */ /* 0x100fe20008010831 */
[----:B------:R-:W-:Y:S01]  /*2bf0*/  FSEL R73, R38, -INF , P5 ;  /* 0xff80000026497808 */ /* 0x000fe20002800000 */
[--C-:B------:R-:W-:Y:S01]  /*2c00*/  FFMA.FTZ R31, R56, UR46, -R49.reuse ;  /* 0x0000002e381f7c23 */ /* 0x100fe20008010831 */
[----:B------:R-:W-:-:S01]  /*2c10*/  FFMA.FTZ R56, R65, UR46, -R49 ;  /* 0x0000002e41387c23 */ /* 0x000fc20008010831 */
[----:B------:R2:W-:Y:S01]  /*2c20*/  MUFU.EX2 R37, R76 ;  /* 0x0000004c00257308 */ /* 0x0005e20000000800 */
[----:B-1----:R-:W-:Y:S01]  /*2c30*/  FSEL R72, R35, -INF , P4 ;  /* 0xff80000023487808 */ /* 0x002fe20002000000 */
[--C-:B------:R-:W-:Y:S01]  /*2c40*/  FFMA.FTZ R69, R69, UR46, -R49.reuse ;  /* 0x0000002e45457c23 */ /* 0x100fe20008010831 */
[----:B------:R-:W-:Y:S01]  /*2c50*/  FMNMX.FTZ R35, R53, R54, !PT ;  /* 0x0000003635237209 */ /* 0x000fe20007810000 */
[--C-:B------:R-:W-:Y:S01]  /*2c60*/  FFMA.FTZ R54, R61, UR46, -R49.reuse ;  /* 0x0000002e3d367c23 */ /* 0x100fe20008010831 */
[----:B------:R-:W-:-:S01]  /*2c70*/  FFMA.FTZ R61, R8, UR46, -R49 ;  /* 0x0000002e083d7c23 */ /* 0x000fc20008010831 */
[--C-:B------:R-:W-:Y:S01]  /*2c80*/  FFMA.FTZ R57, R57, UR46, -R49.reuse ;  /* 0x0000002e39397c23 */ /* 0x100fe20008010831 */
[----:B------:R-:W-:Y:S01]  /*2c90*/  FMNMX.FTZ R38, R72, R35, !PT ;  /* 0x0000002348267209 */ /* 0x000fe20007810000 */
[--C-:B------:R-:W-:Y:S01]  /*2ca0*/  FFMA.FTZ R6, R104, UR46, -R49.reuse ;  /* 0x0000002e68067c23 */ /* 0x100fe20008010831 */
[----:B--2---:R-:W-:Y:S01]  /*2cb0*/  FSEL R76, R39, -INF , P6 ;  /* 0xff800000274c7808 */ /* 0x004fe20003000000 */
        /* <DEDUP_REMOVED lines=9> */
[--C-:B------:R-:W-:Y:S01]  /*2d50*/  FFMA.FTZ R10, R109, UR46, -R49.reuse ;  /* 0x0000002e6d0a7c23 */ /* 0x100fe20008010831 */
[----:B------:R-:W2:Y:S01]  /*2d60*/  SHFL.BFLY PT, R60, R77, 0x2, 0x1f ;  /* 0x0c401f004d3c7f89 */ /* 0x000ea200000e0000 */
        /* <DEDUP_REMOVED lines=16> */
[----:B-1----:R-:W-:-:S01]  /*2e70*/  FFMA.FTZ R57, R68, UR46, -R49 ;  /* 0x0000002e44397c23 */ /* 0x002fc20008010831 */
[--C-:B------:R-:W-:Y:S01]  /*2e80*/  FFMA.FTZ R50, R50, UR46, -R49.reuse ;  /* 0x0000002e32327c23 */ /* 0x100fe20008010831 */
[----:B------:R-:W-:-:S01]  /*2e90*/  FFMA.FTZ R48, R48, UR46, -R49 ;  /* 0x0000002e30307c23 */ /* 0x000fc20008010831 */
[----:B------:R-:W-:Y:S01]  /*2ea0*/  FFMA.FTZ R45, R45, UR46, -R49 ;  /* 0x0000002e2d2d7c23 */ /* 0x000fe20008010831 */
[----:B------:R-:W-:Y:S01]  /*2eb0*/  MUFU.EX2 R6, R6 ;  /* 0x0000000600067308 */ /* 0x000fe20000000800 */
[----:B0-----:R-:W-:-:S02]  /*2ec0*/  LOP3.LUT P2, RZ, R120, 0x7f, RZ, 0xc0, !PT ;  /* 0x0000007f78ff7812 */ /* 0x001fc4000784c0ff */
[----:B--2---:R-:W-:-:S05]  /*2ed0*/  FMNMX.FTZ R65, R77, R60, !PT ;  /* 0x0000003c4d417209 */ /* 0x004fca0007810000 */
[----:B------:R-:W0:Y:S01]  /*2ee0*/  SHFL.BFLY PT, R8, R65, 0x1, 0x1f ;  /* 0x0c201f0041087f89 */ /* 0x000e2200000e0000 */
[----:B------:R1:W-:Y:S08]  /*2ef0*/  MUFU.EX2 R60, R69 ;  /* 0x00000045003c7308 */ /* 0x0003f00000000800 */
[----:B------:R-:W-:Y:S01]  /*2f00*/  MUFU.EX2 R7, R7 ;  /* 0x0000000700077308 */ /* 0x000fe20000000800 */
[----:B-1----:R-:W-:-:S07]  /*2f10*/  IMAD.U32 R69, RZ, RZ, UR46 ;  /* 0x0000002eff457e24 */ /* 0x002fce000f8e00ff */
[----:B------:R-:W-:Y:S01]  /*2f20*/  MUFU.EX2 R9, R9 ;  /* 0x0000000900097308 */ /* 0x000fe20000000800 */
[----:B0-----:R-:W-:Y:S01]  /*2f30*/  FMNMX.FTZ R8, R65, R8, !PT ;  /* 0x0000000841087209 */ /* 0x001fe20007810000 */
[--C-:B------:R-:W-:Y:S01]  /*2f40*/  FFMA.FTZ R65, R44, UR46, -R49.reuse ;  /* 0x0000002e2c417c23 */ /* 0x100fe20008010831 */
[----:B------:R-:W-:-:S05]  /*2f50*/  FFMA.FTZ R44, R46, UR46, -R49 ;  /* 0x0000002e2e2c7c23 */ /* 0x000fca0008010831 */
[----:B------:R-:W0:Y:S01]  /*2f60*/  MUFU.EX2 R10, R10 ;  /* 0x0000000a000a7308 */ /* 0x000e220000000800 */
[C---:B------:R-:W-:Y:S01]  /*2f70*/  FSETP.NEU.FTZ.AND P1, PT, R8.reuse, -INF , PT ;  /* 0xff8000000800780b */ /* 0x040fe20003f3d000 */
[----:B------:R-:W-:-:S05]  /*2f80*/  FFMA.FTZ R52, R8, R69, -8 ;  /* 0xc100000008347423 */ /* 0x000fca0000010045 */
[----:B------:R-:W-:Y:S01]  /*2f90*/  FSEL R52, R52, RZ, P1 ;  /* 0x000000ff34347208 */ /* 0x000fe20000800000 */
[----:B------:R-:W-:Y:S01]  /*2fa0*/  MUFU.EX2 R11, R11 ;  /* 0x0000000b000b7308 */ /* 0x000fe20000000800 */
[----:B------:R-:W-:-:S03]  /*2fb0*/  PLOP3.LUT P1, PT, PT, PT, UP0, 0x80, 0x0 ;  /* 0x000000000000781c */ /* 0x000fc60003f2f008 */
[--C-:B------:R-:W-:Y:S01]  /*2fc0*/  FFMA.FTZ R46, R106, UR46, -R52.reuse ;  /* 0x0000002e6a2e7c23 */ /* 0x100fe20008010834 */
[----:B------:R-:W-:-:S01]  /*2fd0*/  FFMA.FTZ R49, R107, UR46, -R52 ;  /* 0x0000002e6b317c23 */ /* 0x000fc20008010834 */
[--C-:B------:R-:W-:Y:S01]  /*2fe0*/  FFMA.FTZ R77, R110, UR46, -R52.reuse ;  /* 0x0000002e6e4d7c23 */ /* 0x100fe20008010834 */
[----:B------:R-:W-:-:S01]  /*2ff0*/  FFMA.FTZ R80, R111, UR46, -R52 ;  /* 0x0000002e6f507c23 */ /* 0x000fc20008010834 */
[--C-:B------:R-:W-:Y:S01]  /*3000*/  FFMA.FTZ R68, R114, UR46, -R52.reuse ;  /* 0x0000002e72447c23 */ /* 0x100fe20008010834 */
[----:B------:R1:W-:Y:S01]  /*3010*/  MUFU.EX2 R21, R92 ;  /* 0x0000005c00157308 */ /* 0x0003e20000000800 */
[----:B------:R-:W-:-:S01]  /*3020*/  FFMA.FTZ R69, R115, UR46, -R52 ;  /* 0x0000002e73457c23 */ /* 0x000fc20008010834 */
[--C-:B------:R-:W-:Y:S01]  /*3030*/  FFMA.FTZ R89, R98, UR46, -R52.reuse ;  /* 0x0000002e62597c23 */ /* 0x100fe20008010834 */
[----:B------:R-:W-:-:S01]  /*3040*/  FFMA.FTZ R93, R102, UR46, -R52 ;  /* 0x0000002e665d7c23 */ /* 0x000fc20008010834 */
[--C-:B------:R-:W-:Y:S01]  /*3050*/  FFMA.FTZ R74, R74, UR46, -R52.reuse ;  /* 0x0000002e4a4a7c23 */ /* 0x100fe20008010834 */
[----:B------:R-:W-:-:S01]  /*3060*/  FFMA.FTZ R75, R75, UR46, -R52 ;  /* 0x0000002e4b4b7c23 */ /* 0x000fc20008010834 */
[--C-:B------:R-:W-:Y:S01]  /*3070*/  FFMA.FTZ R66, R66, UR46, -R52.reuse ;  /* 0x0000002e42427c23 */ /* 0x100fe20008010834 */
[----:B0-----:R-:W-:Y:S01]  /*3080*/  F2FP.SATFINITE.E4M3.F32.PACK_AB_MERGE_C R152, R10, R9, RZ ;  /* 0x000000090a98723e */ /* 0x001fe200048070ff */
[----:B------:R-:W-:Y:S01]  /*3090*/  MUFU.EX2 R46, R46 ;  /* 0x0000002e002e7308 */ /* 0x000fe20000000800 */
[----:B-1----:R-:W-:-:S01]  /*30a0*/  FFMA.FTZ R92, R95, UR46, -R52 ;  /* 0x0000002e5f5c7c23 */ /* 0x002fc20008010834 */
[--C-:B------:R-:W-:Y:S01]  /*30b0*/  FFMA.FTZ R95, R78, UR46, -R52.reuse ;  /* 0x0000002e4e5f7c23 */ /* 0x100fe20008010834 */
[----:B------:R-:W-:-:S01]  /*30c0*/  FFMA.FTZ R78, R82, UR46, -R52 ;  /* 0x0000002e524e7c23 */ /* 0x000fc20008010834 */
[----:B------:R-:W-:Y:S01]  /*30d0*/  FFMA.FTZ R82, R86, UR46, -R52 ;  /* 0x0000002e56527c23 */ /* 0x000fe20008010834 */
[----:B------:R-:W-:-:S01]  /*30e0*/  FADD.FTZ R86, R6, R7 ;  /* 0x0000000706567221 */ /* 0x000fc20000010000 */
[----:B------:R-:W-:Y:S01]  /*30f0*/  F2FP.SATFINITE.E4M3.F32.PACK_AB_MERGE_C R152, R7, R6, R152 ;  /* 0x000000060798723e */ /* 0x000fe20004807098 */
        /* <DEDUP_REMOVED lines=9> */
[----:B------:R-:W1:Y:S08]  /*3190*/  MUFU.EX2 R77, R77 ;  /* 0x0000004d004d7308 */ /* 0x000e700000000800 */
[----:B------:R-:W2:Y:S01]  /*31a0*/  MUFU.EX2 R80, R80 ;  /* 0x0000005000507308 */ /* 0x000ea20000000800 */
[----:B0-----:R-:W-:-:S07]  /*31b0*/  FADD.FTZ R98, R46, R49 ;  /* 0x000000312e627221 */ /* 0x001fce0000010000 */
[----:B------:R-:W0:Y:S01]  /*31c0*/  MUFU.EX2 R68, R68 ;  /* 0x0000004400447308 */ /* 0x000e220000000800 */
[----:B-1----:R-:W-:-:S07]  /*31d0*/  FADD.FTZ R97, R77, R98 ;  /* 0x000000624d617221 */ /* 0x002fce0000010000 */
[----:B------:R1:W-:Y:S01]  /*31e0*/  MUFU.EX2 R34, R85 ;  /* 0x0000005500227308 */ /* 0x0003e20000000800 */
[----:B--2---:R-:W-:-:S01]  /*31f0*/  FADD.FTZ R97, R80, R97 ;  /* 0x0000006150617221 */ /* 0x004fc20000010000 */
[----:B------:R-:W-:-:S04]  /*3200*/  F2FP.SATFINITE.E4M3.F32.PACK_AB_MERGE_C R77, R80, R77, RZ ;  /* 0x0000004d504d723e */ /* 0x000fc800048070ff */
[----:B------:R-:W-:Y:S01]  /*3210*/  F2FP.SATFINITE.E4M3.F32.PACK_AB_MERGE_C R153, R49, R46, R77 ;  /* 0x0000002e3199723e */ /* 0x000fe2000480704d */
[----:B------:R-:W-:Y:S01]  /*3220*/  IMAD.MOV.U32 R49, RZ, RZ, R55 ;  /* 0x000000ffff317224 */ /* 0x000fe200078e0037 */
[----:B------:R-:W-:Y:S01]  /*3230*/  MUFU.EX2 R12, R12 ;  /* 0x0000000c000c7308 */ /* 0x000fe20000000800 */
[----:B-1----:R-:W-:-:S01]  /*3240*/  FFMA.FTZ R85, R118, UR46, -R52 ;  /* 0x0000002e76557c23 */ /* 0x002fc20008010834 */
[----:B------:R-:W-:-:S06]  /*3250*/  IMAD.MOV.U32 R46, RZ, RZ, R55 ;  /* 0x000000ffff2e7224 */ /* 0x000fcc00078e0037 */
[----:B------:R1:W-:Y:S08]  /*3260*/  MUFU.EX2 R25, R96 ;  /* 0x0000006000197308 */ /* 0x0003f00000000800 */
[----:B------:R-:W2:Y:S01]  /*3270*/  MUFU.EX2 R69, R69 ;  /* 0x0000004500457308 */ /* 0x000ea20000000800 */
[----:B-1----:R-:W-:-:S01]  /*3280*/  FFMA.FTZ R96, R79, UR46, -R52 ;  /* 0x0000002e4f607c23 */ /* 0x002fc20008010834 */
[--C-:B------:R-:W-:Y:S01]  /*3290*/  FFMA.FTZ R79, R83, UR46, -R52.reuse ;  /* 0x0000002e534f7c23 */ /* 0x100fe20008010834 */
[----:B------:R-:W-:-:S01]  /*32a0*/  FFMA.FTZ R83, R87, UR46, -R52 ;  /* 0x0000002e57537c23 */ /* 0x000fc20008010834 */
[----:B------:R-:W-:Y:S01]  /*32b0*/  FADD.FTZ R87, R9, R86 ;  /* 0x0000005609577221 */ /* 0x000fe20000010000 */
[----:B------:R-:W-:-:S01]  /*32c0*/  FFMA.FTZ R86, R58, UR46, -R52 ;  /* 0x0000002e3a567c23 */ /* 0x000fc20008010834 */
[----:B------:R-:W-:-:S02]  /*32d0*/  @!P2 VIADD R58, R5, 0x13240 ;  /* 0x00013240053aa836 */ /* 0x000fc40000000000 */
[----:B------:R1:W-:Y:S01]  /*32e0*/  MUFU.EX2 R15, R88 ;  /* 0x00000058000f7308 */ /* 0x0003e20000000800 */
[----:B------:R-:W-:-:S01]  /*32f0*/  FADD.FTZ R98, R10, R87 ;  /* 0x000000570a627221 */ /* 0x000fc20000010000 */
[----:B------:R-:W-:Y:S01]  /*3300*/  FFMA.FTZ R87, R59, UR46, -R52 ;  /* 0x0000002e3b577c23 */ /* 0x000fe20008010834 */
[----:B------:R-:W-:Y:S01]  /*3310*/  @!P2 PRMT R58, RZ, 0x654, R58 ;  /* 0x00000654ff3aa816 */ /* 0x000fe2000000003a */
[--C-:B------:R-:W-:Y:S01]  /*3320*/  FFMA.FTZ R59, R62, UR46, -R52.reuse ;  /* 0x0000002e3e3b7c23 */ /* 0x100fe20008010834 */
[----:B------:R-:W-:-:S02]  /*3330*/  FFMA.FTZ R62, R63, UR46, -R52 ;  /* 0x0000002e3f3e7c23 */ /* 0x000fc40008010834 */
[----:B------:R3:W-:Y:S01]  /*3340*/  @!P2 SYNCS.ARRIVE.TRANS64.RED.A1T0 RZ, [R58+URZ], RZ ;  /* 0x000000ff3affa9a7 */ /* 0x0007e2000810043f */
[----:B------:R-:W-:Y:S01]  /*3350*/  MUFU.EX2 R13, R13 ;  /* 0x0000000d000d7308 */ /* 0x000fe20000000800 */
[----:B-1----:R-:W-:-:S07]  /*3360*/  FFMA.FTZ R88, R119, UR46, -R52 ;  /* 0x0000002e77587c23 */ /* 0x002fce0008010834 */
[----:B------:R-:W-:Y:S08]  /*3370*/  MUFU.EX2 R85, R85 ;  /* 0x0000005500557308 */ /* 0x000ff00000000800 */
[----:B------:R1:W-:Y:S08]  /*3380*/  MUFU.EX2 R41, R81 ;  /* 0x0000005100297308 */ /* 0x0003f00000000800 */
[----:B------:R-:W4:Y:S01]  /*3390*/  MUFU.EX2 R14, R14 ;  /* 0x0000000e000e7308 */ /* 0x000f220000000800 */
[----:B-1----:R-:W-:-:S01]  /*33a0*/  FFMA.FTZ R81, R90, UR46, -R52 ;  /* 0x0000002e5a517c23 */ /* 0x002fc20008010834 */
[----:B------:R-:W-:Y:S01]  /*33b0*/  FFMA.FTZ R90, R99, UR46, -R52 ;  /* 0x0000002e635a7c23 */ /* 0x000fe20008010834 */
[----:B------:R-:W-:-:S01]  /*33c0*/  FADD.FTZ R99, R11, R98 ;  /* 0x000000620b637221 */ /* 0x000fc20000010000 */
[----:B0-----:R-:W-:-:S04]  /*33d0*/  FADD.FTZ R98, R68, R97 ;  /* 0x0000006144627221 */ /* 0x001fc80000010000 */
[----:B------:R-:W0:Y:S01]  /*33e0*/  MUFU.EX2 R88, R88 ;  /* 0x0000005800587308 */ /* 0x000e220000000800 */
[----:B--2---:R-:W-:-:S07]  /*33f0*/  FADD.FTZ R98, R69, R98 ;  /* 0x0000006245627221 */ /* 0x004fce0000010000 */
[----:B------:R1:W-:Y:S01]  /*3400*/  MUFU.EX2 R43, R84 ;  /* 0x00000054002b7308 */ /* 0x0003e20000000800 */
[----:B----4-:R-:W-:-:S04]  /*3410*/  F2FP.SATFINITE.E4M3.F32.PACK_AB_MERGE_C R154, R14, R13, RZ ;  /* 0x0000000d0e9a723e */ /* 0x010fc800048070ff */
[----:B------:R-:W-:-:S03]  /*3420*/  F2FP.SATFINITE.E4M3.F32.PACK_AB_MERGE_C R154, R12, R11, R154 ;  /* 0x0000000b0c9a723e */ /* 0x000fc6000480709a */
[----:B------:R-:W-:Y:S01]  /*3430*/  MUFU.EX2 R81, R81 ;  /* 0x0000005100517308 */ /* 0x000fe20000000800 */
[----:B-1----:R-:W-:-:S01]  /*3440*/  FFMA.FTZ R84, R91, UR46, -R52 ;  /* 0x0000002e5b547c23 */ /* 0x002fc20008010834 */
[--C-:B------:R-:W-:Y:S01]  /*3450*/  FFMA.FTZ R91, R94, UR46, -R52.reuse ;  /* 0x0000002e5e5b7c23 */ /* 0x100fe20008010834 */
[----:B------:R-:W-:-:S05]  /*3460*/  FFMA.FTZ R94, R103, UR46, -R52 ;  /* 0x0000002e675e7c23 */ /* 0x000fca0008010834 */
[----:B------:R-:W-:Y:S08]  /*3470*/  MUFU.EX2 R20, R20 ;  /* 0x0000001400147308 */ /* 0x000ff00000000800 */
[----:B------:R1:W-:Y:S08]  /*3480*/  MUFU.EX2 R29, R100 ;  /* 0x00000064001d7308 */ /* 0x0003f00000000800 */
[----:B------:R-:W-:Y:S01]  /*3490*/  MUFU.EX2 R84, R84 ;  /* 0x0000005400547308 */ /* 0x000fe20000000800 */
[----:B-1----:R-:W-:-:S01]  /*34a0*/  FADD.FTZ R100, R12, R99 ;  /* 0x000000630c647221 */ /* 0x002fc20000010000 */
[----:B------:R-:W-:Y:S01]  /*34b0*/  FADD.FTZ R99, R85, R98 ;  /* 0x0000006255637221 */ /* 0x000fe20000010000 */
[----:B0-----:R-:W-:-:S02]  /*34c0*/  F2FP.SATFINITE.E4M3.F32.PACK_AB_MERGE_C R85, R88, R85, RZ ;  /* 0x000000555855723e */ /* 0x001fc400048070ff */
[----:B------:R-:W-:Y:S01]  /*34d0*/  FADD.FTZ R97, R13, R100 ;  /* 0x000000640d617221 */ /* 0x000fe20000010000 */
[----:B------:R-:W-:-:S01]  /*34e0*/  FADD.FTZ R98, R88, R99 ;  /* 0x0000006358627221 */ /* 0x000fc20000010000 */
[----:B------:R-:W-:Y:S01]  /*34f0*/  F2FP.SATFINITE.E4M3.F32.PACK_AB_MERGE_C R155, R69, R68, R85 ;  /* 0x00000044459b723e */ /* 0x000fe20004807055 */
[----:B------:R-:W-:Y:S08]  /*3500*/  MUFU.EX2 R91, R91 ;  /* 0x0000005b005b7308 */ /* 0x000ff00000000800 */
[----:B------:R-:W0:Y:S08]  /*3510*/  MUFU.EX2 R24, R24 ;  /* 0x0000001800187308 */ /* 0x000e300000000800 */
[----:B------:R1:W-:Y:S08]  /*3520*/  MUFU.EX2 R5, R86 ;  /* 0x0000005600057308 */ /* 0x0003f00000000800 */
[----:B------:R-:W2:Y:S01]  /*3530*/  MUFU.EX2 R92, R92 ;  /* 0x0000005c005c7308 */ /* 0x000ea20000000800 */
[----:B-1----:R-:W-:-:S01]  /*3540*/  FADD.FTZ R86, R14, R97 ;  /* 0x000000610e567221 */ /* 0x002fc20000010000 */
[----:B0-----:R-:W-:-:S03]  /*3550*/  F2FP.SATFINITE.E4M3.F32.PACK_AB_MERGE_C R136, R24, R21, RZ ;  /* 0x000000151888723e */ /* 0x001fc600048070ff */
[----:B------:R-:W-:Y:S01]  /*3560*/  FADD.FTZ R63, R15, R86 ;  /* 0x000000560f3f7221 */ /* 0x000fe20000010000 */
[C---:B------:R-:W-:Y:S02]  /*3570*/  F2FP.SATFINITE.E4M3.F32.PACK_AB_MERGE_C R136, R20.reuse, R15, R136 ;  /* 0x0000000f1488723e */ /* 0x040fe40004807088 */
[----:B------:R-:W0:Y:S01]  /*3580*/  MUFU.EX2 R89, R89 ;  /* 0x0000005900597308 */ /* 0x000e220000000800 */
[----:B------:R-:W-:-:S01]  /*3590*/  FADD.FTZ R86, R20, R63 ;  /* 0x0000003f14567221 */ /* 0x000fc20000010000 */
[----:B------:R-:W-:-:S06]  /*35a0*/  FFMA.FTZ R63, R26, UR46, -R52 ;  /* 0x0000002e1a3f7c23 */ /* 0x000fcc0008010834 */
[----:B---3--:R1:W-:Y:S08]  /*35b0*/  MUFU.EX2 R58, R87 ;  /* 0x00000057003a7308 */ /* 0x0083f00000000800 */
[----:B------:R-:W3:Y:S01]  /*35c0*/  MUFU.EX2 R28, R28 ;  /* 0x0000001c001c7308 */ /* 0x000ee20000000800 */
[----:B-1----:R-:W-:-:S04]  /*35d0*/  FADD.FTZ R87, R81, R98 ;  /* 0x0000006251577221 */ /* 0x002fc80000010000 */
[----:B------:R-:W-:Y:S01]  /*35e0*/  FADD.FTZ R98, R84, R87 ;  /* 0x0000005754627221 */ /* 0x000fe20000010000 */
[----:B------:R-:W-:-:S01]  /*35f0*/  FADD.FTZ R87, R21, R86 ;  /* 0x0000005615577221 */ /* 0x000fc20000010000 */
[----:B------:R-:W-:Y:S01]  /*3600*/  FFMA.FTZ R86, R27, UR46, -R52 ;  /* 0x0000002e1b567c23 */ /* 0x000fe20008010834 */
[----:B------:R-:W1:Y:S01]  /*3610*/  MUFU.EX2 R90, R90 ;  /* 0x0000005a005a7308 */ /* 0x000e620000000800 */
[----:B------:R-:W-:-:S01]  /*3620*/  FADD.FTZ R97, R91, R98 ;  /* 0x000000625b617221 */ /* 0x000fc20000010000 */
[----:B------:R-:W-:Y:S01]  /*3630*/  FADD.FTZ R98, R24, R87 ;  /* 0x0000005718627221 */ /* 0x000fe20000010000 */
[----:B------:R-:W-:-:S01]  /*3640*/  FFMA.FTZ R52, R76, UR46, -R52 ;  /* 0x0000002e4c347c23 */ /* 0x000fc20008010834 */
[C---:B--2---:R-:W-:Y:S01]  /*3650*/  F2FP.SATFINITE.E4M3.F32.PACK_AB_MERGE_C R91, R92.reuse, R91, RZ ;  /* 0x0000005b5c5b723e */ /* 0x044fe200048070ff */
[----:B------:R-:W-:-:S01]  /*3660*/  FADD.FTZ R100, R92, R97 ;  /* 0x000000615c647221 */ /* 0x000fc20000010000 */
[----:B------:R-:W-:Y:S02]  /*3670*/  FADD.FTZ R27, R25, R98 ;  /* 0x00000062191b7221 */ /* 0x000fe40000010000 */
[----:B------:R-:W2:Y:S01]  /*3680*/  MUFU.EX2 R93, R93 ;  /* 0x0000005d005d7308 */ /* 0x000ea20000000800 */
[----:B0-----:R-:W-:-:S01]  /*3690*/  FADD.FTZ R87, R89, R100 ;  /* 0x0000006459577221 */ /* 0x001fc20000010000 */
[----:B---3--:R-:W-:Y:S01]  /*36a0*/  FADD.FTZ R98, R28, R27 ;  /* 0x0000001b1c627221 */ /* 0x008fe20000010000 */
[----:B------:R-:W-:-:S05]  /*36b0*/  F2FP.SATFINITE.E4M3.F32.PACK_AB_MERGE_C R137, R84, R81, R91 ;  /* 0x000000515489723e */ /* 0x000fca000480705b */
[----:B------:R-:W0:Y:S01]  /*36c0*/  MUFU.EX2 R32, R32 ;  /* 0x0000002000207308 */ /* 0x000e220000000800 */
[----:B-1----:R-:W-:-:S01]  /*36d0*/  FADD.FTZ R100, R90, R87 ;  /* 0x000000575a647221 */ /* 0x002fc20000010000 */
[----:B------:R-:W-:-:S06]  /*36e0*/  FADD.FTZ R87, R29, R98 ;  /* 0x000000621d577221 */ /* 0x000fcc0000010000 */
[----:B------:R-:W1:Y:S01]  /*36f0*/  MUFU.EX2 R94, R94 ;  /* 0x0000005e005e7308 */ /* 0x000e620000000800 */
[----:B--2---:R-:W-:-:S07]  /*3700*/  FADD.FTZ R97, R93, R100 ;  /* 0x000000645d617221 */ /* 0x004fce0000010000 */
[----:B------:R-:W2:Y:S01]  /*3710*/  MUFU.EX2 R74, R74 ;  /* 0x0000004a004a7308 */ /* 0x000ea20000000800 */
[----:B0-----:R-:W-:-:S04]  /*3720*/  F2FP.SATFINITE.E4M3.F32.PACK_AB_MERGE_C R138, R32, R29, RZ ;  /* 0x0000001d208a723e */ /* 0x001fc800048070ff */
[----:B------:R-:W-:Y:S01]  /*3730*/  F2FP.SATFINITE.E4M3.F32.PACK_AB_MERGE_C R138, R28, R25, R138 ;  /* 0x000000191c8a723e */ /* 0x000fe2000480708a */
[----:B------:R-:W-:Y:S02]  /*3740*/  IMAD.MOV.U32 R28, RZ, RZ, R55 ;  /* 0x000000ffff1c7224 */ /* 0x000fe400078e0037 */
[----:B------:R-:W-:Y:S01]  /*3750*/  MUFU.EX2 R36, R36 ;  /* 0x0000002400247308 */ /* 0x000fe20000000800 */
[----:B-1----:R-:W-:-:S01]  /*3760*/  FADD.FTZ R97, R94, R97 ;  /* 0x000000615e617221 */ /* 0x002fc20000010000 */
[----:B------:R-:W-:Y:S01]  /*3770*/  F2FP.SATFINITE.E4M3.F32.PACK_AB_MERGE_C R93, R94, R93, RZ ;  /* 0x0000005d5e5d723e */ /* 0x000fe200048070ff */
[----:B------:R-:W-:-:S03]  /*3780*/  IMAD.MOV.U32 R25, RZ, RZ, R55 ;  /* 0x000000ffff197224 */ /* 0x000fc600078e0037 */
[----:B------:R-:W-:Y:S02]  /*3790*/  F2FP.SATFINITE.E4M3.F32.PACK_AB_MERGE_C R139, R90, R89, R93 ;  /* 0x000000595a8b723e */ /* 0x000fe4000480705d */
[----:B------:R-:W0:Y:S01]  /*37a0*/  MUFU.EX2 R75, R75 ;  /* 0x0000004b004b7308 */ /* 0x000e220000000800 */
[----:B--2---:R-:W-:-:S07]  /*37b0*/  FADD.FTZ R10, R74, R97 ;  /* 0x000000614a0a7221 */ /* 0x004fce0000010000 */
[----:B------:R-:W1:Y:S08]  /*37c0*/  MUFU.EX2 R95, R95 ;  /* 0x0000005f005f7308 */ /* 0x000e700000000800 */
[----:B------:R-:W2:Y:S01]  /*37d0*/  MUFU.EX2 R42, R42 ;  /* 0x0000002a002a7308 */ /* 0x000ea20000000800 */
[----:B0-----:R-:W-:-:S07]  /*37e0*/  FADD.FTZ R10, R75, R10 ;  /* 0x0000000a4b0a7221 */ /* 0x001fce0000010000 */
[----:B------:R0:W-:Y:S01]  /*37f0*/  MUFU.EX2 R26, R66 ;  /* 0x00000042001a7308 */ /* 0x0001e20000000800 */
[----:B-1----:R-:W-:-:S07]  /*3800*/  FADD.FTZ R21, R95, R10 ;  /* 0x0000000a5f157221 */ /* 0x002fce0000010000 */
[----:B------:R-:W1:Y:S01]  /*3810*/  MUFU.EX2 R96, R96 ;  /* 0x0000006000607308 */ /* 0x000e620000000800 */
[----:B0-----:R-:W-:-:S01]  /*3820*/  FADD.FTZ R66, R32, R87 ;  /* 0x0000005720427221 */ /* 0x001fc20000010000 */
[----:B--2---:R-:W-:-:S03]  /*3830*/  F2FP.SATFINITE.E4M3.F32.PACK_AB_MERGE_C R140, R42, R37, RZ ;  /* 0x000000252a8c723e */ /* 0x004fc600048070ff */
[----:B------:R-:W-:Y:S01]  /*3840*/  FADD.FTZ R87, R33, R66 ;  /* 0x0000004221577221 */ /* 0x000fe20000010000 */
[C---:B------:R-:W-:Y:S01]  /*3850*/  F2FP.SATFINITE.E4M3.F32.PACK_AB_MERGE_C R140, R36.reuse, R33, R140 ;  /* 0x00000021248c723e */ /* 0x040fe2000480708c */
[----:B------:R-:W-:Y:S01]  /*3860*/  IMAD.MOV.U32 R33, RZ, RZ, R55 ;  /* 0x000000ffff217224 */ /* 0x000fe200078e0037 */
[----:B------:R-:W0:Y:S01]  /*3870*/  MUFU.EX2 R40, R40 ;  /* 0x0000002800287308 */ /* 0x000e220000000800 */
[----:B------:R-:W-:-:S01]  /*3880*/  FADD.FTZ R24, R36, R87 ;  /* 0x0000005724187221 */ /* 0x000fc20000010000 */
[----:B------:R-:W-:-:S03]  /*3890*/  IMAD.MOV.U32 R36, RZ, RZ, R55 ;  /* 0x000000ffff247224 */ /* 0x000fc600078e0037 */
[----:B------:R-:W-:Y:S01]  /*38a0*/  FADD.FTZ R13, R37, R24 ;  /* 0x00000018250d7221 */ /* 0x000fe20000010000 */
[----:B------:R-:W-:Y:S02]  /*38b0*/  IMAD.MOV.U32 R37, RZ, RZ, R55 ;  /* 0x000000ffff257224 */ /* 0x000fe400078e0037 */
[----:B------:R-:W2:Y:S01]  /*38c0*/  MUFU.EX2 R78, R78 ;  /* 0x0000004e004e7308 */ /* 0x000ea20000000800 */
[----:B------:R-:W-:-:S01]  /*38d0*/  FADD.FTZ R13, R42, R13 ;  /* 0x0000000d2a0d7221 */ /* 0x000fc20000010000 */
[C---:B-1----:R-:W-:Y:S01]  /*38e0*/  FADD.FTZ R21, R96.reuse, R21 ;  /* 0x0000001560157221 */ /* 0x042fe20000010000 */
[----:B------:R-:W-:Y:S01]  /*38f0*/  F2FP.SATFINITE.E4M3.F32.PACK_AB_MERGE_C R95, R96, R95, RZ ;  /* 0x0000005f605f723e */ /* 0x000fe200048070ff */
[----:B------:R-:W-:-:S03]  /*3900*/  IMAD.MOV.U32 R42, RZ, RZ, R55 ;  /* 0x000000ffff2a7224 */ /* 0x000fc600078e0037 */
[----:B------:R-:W-:Y:S01]  /*3910*/  F2FP.SATFINITE.E4M3.F32.PACK_AB_MERGE_C R141, R75, R74, R95 ;  /* 0x0000004a4b8d723e */ /* 0x000fe2000480705f */
[----:B------:R-:W1:Y:S01]  /*3920*/  MUFU.EX2 R79, R79 ;  /* 0x0000004f004f7308 */ /* 0x000e620000000800 */
[----:B0-----:R-:W-:-:S04]  /*3930*/  FADD.FTZ R24, R40, R13 ;  /* 0x0000000d28187221 */ /* 0x001fc80000010000 */
[----:B------:R-:W-:-:S03]  /*3940*/  FADD.FTZ R24, R41, R24 ;  /* 0x0000001829187221 */ /* 0x000fc60000010000 */
[----:B------:R-:W0:Y:S01]  /*3950*/  MUFU.EX2 R82, R82 ;  /* 0x0000005200527308 */ /* 0x000e220000000800 */
[----:B--2---:R-:W-:-:S01]  /*3960*/  FADD.FTZ R32, R78, R21 ;  /* 0x000000154e207221 */ /* 0x004fc20000010000 */
[----:B------:R-:W-:Y:S01]  /*3970*/  FADD.FTZ R29, R43, R24 ;  /* 0x000000182b1d7221 */ /* 0x000fe20000010000 */
[C---:B------:R-:W-:Y:S01]  /*3980*/  F2FP.SATFINITE.E4M3.F32.PACK_AB_MERGE_C R43, R34.reuse, R43, RZ ;  /* 0x0000002b222b723e */ /* 0x040fe200048070ff */
[----:B------:R-:W-:Y:S02]  /*3990*/  IMAD.MOV.U32 R24, RZ, RZ, R55 ;  /* 0x000000ffff187224 */ /* 0x000fe400078e0037 */
[----:B------:R-:W-:-:S01]  /*39a0*/  FADD.FTZ R34, R34, R29 ;  /* 0x0000001d22227221 */ /* 0x000fc20000010000 */
[----:B------:R-:W-:Y:S01]  /*39b0*/  F2FP.SATFINITE.E4M3.F32.PACK_AB_MERGE_C R142, R41, R40, R43 ;  /* 0x00000028298e723e */ /* 0x000fe2000480702b */
[----:B------:R-:W2:Y:S01]  /*39c0*/  MUFU.EX2 R83, R83 ;  /* 0x0000005300537308 */ /* 0x000ea20000000800 */
[----:B-1----:R-:W-:-:S01]  /*39d0*/  FADD.FTZ R21, R79, R32 ;  /* 0x000000204f157221 */ /* 0x002fc20000010000 */
[----:B------:R-:W-:-:S02]  /*39e0*/  IMAD.MOV.U32 R43, RZ, RZ, R55 ;  /* 0x000000ffff2b7224 */ /* 0x000fc400078e0037 */
[--C-:B------:R-:W-:Y:S02]  /*39f0*/  IMAD.MOV.U32 R41, RZ, RZ, R55.reuse ;  /* 0x000000ffff297224 */ /* 0x100fe400078e0037 */
[----:B------:R-:W-:Y:S02]  /*3a00*/  IMAD.MOV.U32 R40, RZ, RZ, R55 ;  /* 0x000000ffff287224 */ /* 0x000fe400078e0037 */
[----:B------:R-:W1:Y:S01]  /*3a10*/  MUFU.EX2 R31, R31 ;  /* 0x0000001f001f7308 */ /* 0x000e620000000800 */
[----:B0-----:R-:W-:-:S01]  /*3a20*/  FADD.FTZ R6, R82, R21 ;  /* 0x0000001552067221 */ /* 0x001fc20000010000 */
[--C-:B------:R-:W-:Y:S02]  /*3a30*/  IMAD.MOV.U32 R32, RZ, RZ, R55.reuse ;  /* 0x000000ffff207224 */ /* 0x100fe400078e0037 */
[----:B------:R-:W-:-:S04]  /*3a40*/  IMAD.MOV.U32 R29, RZ, RZ, R55 ;  /* 0x000000ffff1d7224 */ /* 0x000fc800078e0037 */
[----:B------:R-:W0:Y:S01]  /*3a50*/  MUFU.EX2 R35, R35 ;  /* 0x0000002300237308 */ /* 0x000e220000000800 */
[----:B--2---:R-:W-:-:S01]  /*3a60*/  FADD.FTZ R6, R83, R6 ;  /* 0x0000000653067221 */ /* 0x004fc20000010000 */
[----:B------:R-:W-:-:S03]  /*3a70*/  F2FP.SATFINITE.E4M3.F32.PACK_AB_MERGE_C R82, R83, R82, RZ ;  /* 0x000000525352723e */ /* 0x000fc600048070ff */
[----:B------:R-:W-:Y:S01]  /*3a80*/  FADD.FTZ R11, R5, R6 ;  /* 0x00000006050b7221 */ /* 0x000fe20000010000 */
[----:B------:R-:W-:Y:S02]  /*3a90*/  F2FP.SATFINITE.E4M3.F32.PACK_AB_MERGE_C R143, R79, R78, R82 ;  /* 0x0000004e4f8f723e */ /* 0x000fe40004807052 */
[----:B------:R-:W2:Y:S01]  /*3aa0*/  MUFU.EX2 R59, R59 ;  /* 0x0000003b003b7308 */ /* 0x000ea20000000800 */
[----:B-1----:R-:W-:-:S01]  /*3ab0*/  FADD.FTZ R7, R31, R34 ;  /* 0x000000221f077221 */ /* 0x002fc20000010000 */
[----:B------:R-:W-:Y:S01]  /*3ac0*/  FADD.FTZ R12, R58, R11 ;  /* 0x0000000b3a0c7221 */ /* 0x000fe20000010000 */
[----:B------:R-:W-:Y:S02]  /*3ad0*/  IMAD.MOV.U32 R34, RZ, RZ, R55 ;  /* 0x000000ffff227224 */ /* 0x000fe400078e0037 */
[----:B------:R-:W-:-:S03]  /*3ae0*/  FADD.FTZ R6, R38, R7 ;  /* 0x0000000726067221 */ /* 0x000fc60000010000 */
        /* <DEDUP_REMOVED lines=12> */
[----:B------:R-:W-:Y:S02]  /*3bb0*/  IMAD.MOV.U32 R35, RZ, RZ, R55 ;  /* 0x000000ffff237224 */ /* 0x000fe400078e0037 */
[----:B------:R-:W-:Y:S01]  /*3bc0*/  FADD.FTZ R6, R26, R11 ;  /* 0x0000000b1a067221 */ /* 0x000fe20000010000 */
[----:B------:R-:W-:Y:S01]  /*3bd0*/  F2FP.SATFINITE.E4M3.F32.PACK_AB_MERGE_C R145, R58, R5, R59 ;  /* 0x000000053a91723e */ /* 0x000fe2000480703b */
[----:B------:R-:W-:Y:S01]  /*3be0*/  IMAD.MOV.U32 R31, RZ, RZ, R55 ;  /* 0x000000ffff1f7224 */ /* 0x000fe200078e0037 */
[----:B------:R-:W0:Y:S01]  /*3bf0*/  MUFU.EX2 R57, R57 ;  /* 0x0000003900397308 */ /* 0x000e220000000800 */
[----:B--2---:R-:W-:-:S01]  /*3c00*/  FADD.FTZ R7, R39, R54 ;  /* 0x0000003627077221 */ /* 0x004fc20000010000 */
[----:B------:R-:W-:-:S06]  /*3c10*/  IMAD.MOV.U32 R54, RZ, RZ, R55 ;  /* 0x000000ffff367224 */ /* 0x000fcc00078e0037 */
[----:B------:R-:W2:Y:S01]  /*3c20*/  MUFU.EX2 R27, R67 ;  /* 0x00000043001b7308 */ /* 0x000ea20000000800 */
[----:B-1----:R-:W-:-:S07]  /*3c30*/  FADD.FTZ R12, R56, R7 ;  /* 0x00000007380c7221 */ /* 0x002fce0000010000 */
[----:B------:R-:W1:Y:S01]  /*3c40*/  MUFU.EX2 R9, R70 ;  /* 0x0000004600097308 */ /* 0x000e620000000800 */
[----:B0-----:R-:W-:Y:S01]  /*3c50*/  F2FP.SATFINITE.E4M3.F32.PACK_AB_MERGE_C R7, R60, R57, RZ ;  /* 0x000000393c07723e */ /* 0x001fe200048070ff */
[----:B------:R-:W-:-:S03]  /*3c60*/  FADD.FTZ R57, R57, R12 ;  /* 0x0000000c39397221 */ /* 0x000fc60000010000 */
[----:B------:R-:W-:Y:S01]  /*3c70*/  F2FP.SATFINITE.E4M3.F32.PACK_AB_MERGE_C R146, R56, R39, R7 ;  /* 0x000000273892723e */ /* 0x000fe20004807007 */
[----:B------:R-:W-:-:S01]  /*3c80*/  FADD.FTZ R60, R60, R57 ;  /* 0x000000393c3c7221 */ /* 0x000fc20000010000 */
[----:B------:R-:W-:Y:S01]  /*3c90*/  IMAD.MOV.U32 R39, RZ, RZ, R55 ;  /* 0x000000ffff277224 */ /* 0x000fe200078e0037 */
[----:B------:R-:W0:Y:S01]  /*3ca0*/  MUFU.EX2 R14, R71 ;  /* 0x00000047000e7308 */ /* 0x000e220000000800 */
[----:B--2---:R-:W-:-:S07]  /*3cb0*/  FADD.FTZ R6, R27, R6 ;  /* 0x000000061b067221 */ /* 0x004fce0000010000 */
[----:B------:R-:W-:Y:S01]  /*3cc0*/  MUFU.EX2 R47, R47 ;  /* 0x0000002f002f7308 */ /* 0x000fe20000000800 */
[----:B-1----:R-:W-:-:S07]  /*3cd0*/  FADD.FTZ R7, R9, R6 ;  /* 0x0000000609077221 */ /* 0x002fce0000010000 */
[----:B------:R-:W1:Y:S01]  /*3ce0*/  MUFU.EX2 R50, R50 ;  /* 0x0000003200327308 */ /* 0x000e620000000800 */
[----:B0-----:R-:W-:-:S01]  /*3cf0*/  FADD.FTZ R7, R14, R7 ;  /* 0x000000070e077221 */ /* 0x001fc20000010000 */
[----:B------:R-:W-:-:S04]  /*3d00*/  F2FP.SATFINITE.E4M3.F32.PACK_AB_MERGE_C R11, R14, R9, RZ ;  /* 0x000000090e0b723e */ /* 0x000fc800048070ff */
[----:B------:R-:W-:Y:S01]  /*3d10*/  F2FP.SATFINITE.E4M3.F32.PACK_AB_MERGE_C R147, R27, R26, R11 ;  /* 0x0000001a1b93723e */ /* 0x000fe2000480700b */
[--C-:B------:R-:W-:Y:S01]  /*3d20*/  IMAD.MOV.U32 R27, RZ, RZ, R55.reuse ;  /* 0x000000ffff1b7224 */ /* 0x100fe200078e0037 */
[----:B------:R-:W0:Y:S01]  /*3d30*/  MUFU.EX2 R61, R61 ;  /* 0x0000003d003d7308 */ /* 0x000e220000000800 */
[----:B------:R-:W-:-:S07]  /*3d40*/  IMAD.MOV.U32 R26, RZ, RZ, R55 ;  /* 0x000000ffff1a7224 */ /* 0x000fce00078e0037 */
        /* <DEDUP_REMOVED lines=11> */
[----:B0-----:R-:W-:-:S01]  /*3e00*/  FADD.FTZ R7, R13, R6 ;  /* 0x000000060d077221 */ /* 0x001fc20000010000 */
[----:B------:R-:W-:Y:S01]  /*3e10*/  FADD.FTZ R47, R50, R47 ;  /* 0x0000002f322f7221 */ /* 0x000fe20000010000 */
[----:B------:R-:W-:-:S05]  /*3e20*/  IMAD.MOV.U32 R50, RZ, RZ, R55 ;  /* 0x000000ffff327224 */ /* 0x000fca00078e0037 */
[----:B------:R-:W-:Y:S01]  /*3e30*/  MUFU.EX2 R44, R44 ;  /* 0x0000002c002c7308 */ /* 0x000fe20000000800 */
[----:B--2---:R-:W-:-:S07]  /*3e40*/  FADD.FTZ R6, R30, R7 ;  /* 0x000000071e067221 */ /* 0x004fce0000010000 */
[----:B------:R-:W0:Y:S01]  /*3e50*/  MUFU.EX2 R45, R45 ;  /* 0x0000002d002d7308 */ /* 0x000e220000000800 */
[----:B-1----:R-:W-:-:S01]  /*3e60*/  FADD.FTZ R6, R51, R6 ;  /* 0x0000000633067221 */ /* 0x002fc20000010000 */
[----:B------:R-:W-:Y:S01]  /*3e70*/  F2FP.SATFINITE.E4M3.F32.PACK_AB_MERGE_C R30, R51, R30, RZ ;  /* 0x0000001e331e723e */ /* 0x000fe200048070ff */
[----:B------:R-:W-:-:S03]  /*3e80*/  IMAD.MOV.U32 R51, RZ, RZ, R55 ;  /* 0x000000ffff337224 */ /* 0x000fc600078e0037 */
[----:B------:R-:W-:Y:S01]  /*3e90*/  F2FP.SATFINITE.E4M3.F32.PACK_AB_MERGE_C R149, R13, R10, R30 ;  /* 0x0000000a0d95723e */ /* 0x000fe2000480701e */
[----:B------:R-:W-:Y:S01]  /*3ea0*/  IMAD.MOV.U32 R30, RZ, RZ, R55 ;  /* 0x000000ffff1e7224 */ /* 0x000fe200078e0037 */
[----:B------:R-:W1:Y:S08]  /*3eb0*/  MUFU.EX2 R48, R48 ;  /* 0x0000003000307308 */ /* 0x000e700000000800 */
[----:B------:R-:W2:Y:S01]  /*3ec0*/  MUFU.EX2 R53, R53 ;  /* 0x0000003500357308 */ /* 0x000ea20000000800 */
[----:B0-----:R-:W-:-:S07]  /*3ed0*/  F2FP.SATFINITE.E4M3.F32.PACK_AB_MERGE_C R9, R45, R44, RZ ;  /* 0x0000002c2d09723e */ /* 0x001fce00048070ff */
[----:B------:R-:W0:Y:S01]  /*3ee0*/  MUFU.EX2 R65, R65 ;  /* 0x0000004100417308 */ /* 0x000e220000000800 */
[----:B-1----:R-:W-:-:S01]  /*3ef0*/  FADD.FTZ R12, R48, R47 ;  /* 0x0000002f300c7221 */ /* 0x002fc20000010000 */
[----:B------:R-:W-:-:S06]  /*3f00*/  IMAD.MOV.U32 R47, RZ, RZ, R55 ;  /* 0x000000ffff2f7224 */ /* 0x000fcc00078e0037 */
[----:B------:R-:W1:Y:S01]  /*3f10*/  MUFU.EX2 R72, R72 ;  /* 0x0000004800487308 */ /* 0x000e620000000800 */
[----:B--2---:R-:W-:-:S07]  /*3f20*/  FADD.FTZ R7, R53, R6 ;  /* 0x0000000635077221 */ /* 0x004fce0000010000 */
[----:B------:R-:W-:Y:S01]  /*3f30*/  MUFU.EX2 R73, R73 ;  /* 0x0000004900497308 */ /* 0x000fe20000000800 */
[C---:B0-----:R-:W-:Y:S01]  /*3f40*/  F2FP.SATFINITE.E4M3.F32.PACK_AB_MERGE_C R150, R65.reuse, R48, R9 ;  /* 0x000000304196723e */ /* 0x041fe20004807009 */
[----:B------:R-:W-:Y:S01]  /*3f50*/  FADD.FTZ R65, R65, R12 ;  /* 0x0000000c41417221 */ /* 0x000fe20000010000 */
[----:B------:R-:W-:-:S03]  /*3f60*/  IMAD.MOV.U32 R48, RZ, RZ, R55 ;  /* 0x000000ffff307224 */ /* 0x000fc600078e0037 */
[----:B------:R-:W-:Y:S02]  /*3f70*/  FADD.FTZ R44, R44, R65 ;  /* 0x000000412c2c7221 */ /* 0x000fe40000010000 */
[----:B------:R-:W0:Y:S01]  /*3f80*/  MUFU.EX2 R52, R52 ;  /* 0x0000003400347308 */ /* 0x000e220000000800 */
[----:B-1----:R-:W-:-:S01]  /*3f90*/  FADD.FTZ R6, R72, R7 ;  /* 0x0000000748067221 */ /* 0x002fc20000010000 */
[----:B------:R-:W-:Y:S01]  /*3fa0*/  FADD.FTZ R7, R45, R44 ;  /* 0x0000002c2d077221 */ /* 0x000fe20000010000 */
[--C-:B------:R-:W-:Y:S02]  /*3fb0*/  IMAD.MOV.U32 R45, RZ, RZ, R55.reuse ;  /* 0x000000ffff2d7224 */ /* 0x100fe400078e0037 */
[----:B------:R-:W-:Y:S01]  /*3fc0*/  IMAD.MOV.U32 R44, RZ, RZ, R55 ;  /* 0x000000ffff2c7224 */ /* 0x000fe200078e0037 */
[----:B0-----:R-:W-:Y:S01]  /*3fd0*/  F2FP.SATFINITE.E4M3.F32.PACK_AB_MERGE_C R5, R52, R73, RZ ;  /* 0x000000493405723e */ /* 0x001fe200048070ff */
[----:B------:R-:W-:-:S03]  /*3fe0*/  FADD.FTZ R73, R73, R6 ;  /* 0x0000000649497221 */ /* 0x000fc60000010000 */
[----:B------:R-:W-:Y:S01]  /*3ff0*/  F2FP.SATFINITE.E4M3.F32.PACK_AB_MERGE_C R151, R72, R53, R5 ;  /* 0x000000354897723e */ /* 0x000fe20004807005 */
[----:B------:R-:W-:-:S01]  /*4000*/  FADD.FTZ R6, R52, R73 ;  /* 0x0000004934067221 */ /* 0x000fc20000010000 */
        /* <DEDUP_REMOVED lines=24> */
.L_x_10325:
[----:B------:R-:W-:-:S04]  /*4190*/  UISETP.NE.AND UP0, UPT, UR17, 0x1, UPT ;  /* 0x000000011100788c */ /* 0x000fc8000bf05270 */
[----:B------:R-:W-:-:S04]  /*41a0*/  USEL UR42, URZ, 0x1, UP0 ;  /* 0x000000013f2a7887 */ /* 0x000fc80008000000 */
[----:B------:R-:W-:Y:S01]  /*41b0*/  ULOP3.LUT UR42, UR16, UR42, URZ, 0x3c, !UPT ;  /* 0x0000002a102a7292 */ /* 0x000fe2000f8e3c3f */
[----:B------:R-:W-:Y:S11]  /*41c0*/  @!P0 BRA `(.L_x_10316) ;  /* 0x0000000000048947 */ /* 0x000ff60003800000 */
[----:B------:R-:W-:Y:S01]  /*41d0*/  BPT.TRAP 0x1 ;  /* 0x000000040000795c */ /* 0x000fe20000300000 */
.L_x_10316:
[----:B------:R-:W0:Y:S01]  /*41e0*/  S2UR UR6, SR_CgaCtaId ;  /* 0x00000000000679c3 */ /* 0x000e220000008800 */
[----:B------:R-:W-:Y:S01]  /*41f0*/  UIADD3 UR43, UR17, 0x1, URZ ;  /* 0x00000001112b7890 */ /* 0x000fe2000fffe03f */
[----:B------:R-:W-:Y:S01]  /*4200*/  MOV R5, 0x400 ;  /* 0x0000040000057802 */ /* 0x000fe20000000f00 */
[----:B------:R-:W-:Y:S02]  /*4210*/  IMAD.U32 R4, RZ, RZ, UR42 ;  /* 0x0000002aff047e24 */ /* 0x000fe4000f8e00ff */
[----:B------:R-:W-:-:S03]  /*4220*/  UISETP.NE.AND UP0, UPT, UR43, 0x2, UPT ;  /* 0x000000022b00788c */ /* 0x000fc6000bf05270 */
[----:B------:R-:W-:Y:S01]  /*4230*/  SHF.L.U32 R4, R4, 0x1f, RZ ;  /* 0x0000001f04047819 */ /* 0x000fe200000006ff */
[----:B------:R-:W-:Y:S01]  /*4240*/  USEL UR43, UR43, URZ, UP0 ;  /* 0x0000003f2b2b7287 */ /* 0x000fe20008000000 */
[----:B0-----:R-:W-:-:S05]  /*4250*/  IMAD.U32 R2, RZ, RZ, UR6 ;  /* 0x00000006ff027e24 */ /* 0x001fca000f8e00ff */
[----:B------:R-:W-:Y:S01]  /*4260*/  LEA R0, R2, R5, 0x18 ;  /* 0x0000000502007211 */ /* 0x000fe200078ec0ff */
[----:B------:R-:W-:-:S04]  /*4270*/  IMAD.U32 R5, RZ, RZ, UR43 ;  /* 0x0000002bff057e24 */ /* 0x000fc8000f8e00ff */
[----:B------:R-:W-:-:S04]  /*4280*/  IMAD R5, R5, 0x8, R0 ;  /* 0x0000000805057824 */ /* 0x000fc800078e0200 */
[----:B------:R0:W1:Y:S01]  /*4290*/  SYNCS.PHASECHK.TRANS64.TRYWAIT P1, [R5+URZ+0x13230], R4 ;  /* 0x01323004050075a7 */ /* 0x000062000802017f */
[----:B------:R-:W-:Y:S05]  /*42a0*/  @!P0 BRA `(.L_x_10317) ;  /* 0x0000000000048947 */ /* 0x000fea0003800000 */
[----:B------:R-:W-:Y:S01]  /*42b0*/  BPT.TRAP 0x1 ;  /* 0x000000040000795c */ /* 0x000fe20000300000 */
.L_x_10317:
[----:B-1----:R-:W-:Y:S05]  /*42c0*/  @P1 BRA `(.L_x_10318) ;  /* 0x0000000000081947 */ /* 0x002fea0003800000 */
[----:B------:R-:W1:Y:S02]  /*42d0*/  SYNCS.PHASECHK.TRANS64.TRYWAIT P1, [R5+URZ+0x13230], R4 ;  /* 0x01323004050075a7 */ /* 0x000e64000802017f */
[----:B-1----:R-:W-:Y:S05]  /*42e0*/  @!P1 BRA `(.L_x_10319) ;  /* 0x0000008400909947 */ /* 0x002fea0003800000 */
.L_x_10318:
        /* <DEDUP_REMOVED lines=64> */
.L_x_10320:
[----:B------:R-:W-:Y:S01]  /*46f0*/  R2UR UR9, R0 ;  /* 0x00000000000972ca */ /* 0x000fe200000e0000 */
[----:B01----:R-:W-:-:S05]  /*4700*/  IMAD.U32 R4, RZ, RZ, UR16 ;  /* 0x00000010ff047e24 */ /* 0x003fca000f8e00ff */
[----:B------:R-:W-:-:S07]  /*4710*/  SHF.L.U32 R4, R4, 0x1f, RZ ;  /* 0x0000001f04047819 */ /* 0x000fce00000006ff */
[----:B------:R-:W-:-:S09]  /*4720*/  ULEA UR9, UR17, UR9, 0x3 ;  /* 0x0000000911097291 */ /* 0x000fd2000f8e183f */
[----:B------:R0:W1:Y:S01]  /*4730*/  SYNCS.PHASECHK.TRANS64.TRYWAIT P1, [UR9+0x13250], R4 ;  /* 0x01325004ff0075a7 */ /* 0x0000620008020149 */
[----:B------:R-:W-:Y:S05]  /*4740*/  @!P0 BRA `(.L_x_10321) ;  /* 0x0000000000048947 */ /* 0x000fea0003800000 */
[----:B------:R-:W-:Y:S01]  /*4750*/  BPT.TRAP 0x1 ;  /* 0x000000040000795c */ /* 0x000fe20000300000 */
.L_x_10321:
[----:B-1----:R-:W-:Y:S05]  /*4760*/  @P1 BRA `(.L_x_10322) ;  /* 0x0000000000081947 */ /* 0x002fea0003800000 */
[----:B------:R-:W1:Y:S02]  /*4770*/  SYNCS.PHASECHK.TRANS64.TRYWAIT P1, [UR9+0x13250], R4 ;  /* 0x01325004ff0075a7 */ /* 0x000e640008020149 */
[----:B-1----:R-:W-:Y:S05]  /*4780*/  @!P1 BRA `(.L_x_10323) ;  /* 0x00000080007c9947 */ /* 0x002fea0003800000 */
.L_x_10322:
[----:B01----:R-:W-:Y:S01]  /*4790*/  FMNMX.FTZ R4, R120, R9, !PT ;  /* 0x0000000978047209 */ /* 0x003fe20007810000 */
[----:B------:R-:W-:Y:S01]  /*47a0*/  WARPGROUP.ARRIVE ;  /* 0x00000000000079c5 */ /* 0x000fe20000000000 */
[----:B------:R-:W-:Y:S01]  /*47b0*/  R2UR UR6, R0 ;  /* 0x00000000000672ca */ /* 0x000fe200000e0000 */
[----:B------:R-:W-:Y:S01]  /*47c0*/  UMOV UR7, 0xc0000010 ;  /* 0xc000001000077882 */ /* 0x000fe20000000000 */
[----:B------:R-:W-:Y:S01]  /*47d0*/  FMNMX.FTZ R13, R121, R4, !PT ;  /* 0x00000004790d7209 */ /* 0x000fe20007810000 */
[----:B------:R-:W-:Y:S01]  /*47e0*/  UMOV UR11, 0xc0000010 ;  /* 0xc0000010000b7882 */ /* 0x000fe20000000000 */
[----:B------:R-:W-:-:S04]  /*47f0*/  FMNMX.FTZ R4, R122, R11, !PT ;  /* 0x0000000b7a047209 */ /* 0x000fc80007810000 */
        /* <DEDUP_REMOVED lines=17> */
[----:B------:R-:W-:Y:S01]  /*4910*/  FMNMX.FTZ R15, R135, R8, !PT ;  /* 0x00000008870f7209 */ /* 0x000fe20007810000 */
[----:B------:R-:W-:Y:S01]  /*4920*/  UIADD3 UR8, UR6, 0x80, URZ ;  /* 0x0000008006087890 */ /* 0x000fe2000fffe03f */
[----:B------:R-:W-:Y:S02]  /*4930*/  FMNMX.FTZ R4, R104, R13, !PT ;  /* 0x0000000d68047209 */ /* 0x000fe40007810000 */
[----:B------:R-:W-:Y:S02]  /*4940*/  FMNMX.FTZ R8, R106, R15, !PT ;  /* 0x0000000f6a087209 */ /* 0x000fe40007810000 */
[----:B------:R-:W-:Y:S01]  /*4950*/  FMNMX.FTZ R13, R105, R4, !PT ;  /* 0x00000004690d7209 */ /* 0x000fe20007810000 */
[----:B------:R-:W-:Y:S01]  /*4960*/  QGMMA.64x64x32.F32.E4M3.E4M3 R24, R152, gdesc[UR4], R24, gsb0 ;  /* 0x00e0000498187df3 */ /* 0x000fe20008000818 */
[----:B------:R-:W-:Y:S01]  /*4970*/  FMNMX.FTZ R15, R107, R8, !PT ;  /* 0x000000086b0f7209 */ /* 0x000fe20007810000 */
[----:B------:R-:W-:Y:S01]  /*4980*/  UMOV UR10, UR8 ;  /* 0x00000008000a7c82 */ /* 0x000fe20008000000 */
        /* <DEDUP_REMOVED lines=46> */
[----:B------:R-:W-:Y:S01]  /*4c70*/  QGMMA.64x64x32.F32.E4M3.E4M3 R24, R136, gdesc[UR8], R24, gsb0 ;  /* 0x00e0000888187df3 */ /* 0x000fe20008000818 */
[----:B------:R-:W-:Y:S01]  /*4c80*/  FMNMX.FTZ R8, R86, R15, !PT ;  /* 0x0000000f56087209 */ /* 0x000fe20007810000 */
[----:B------:R-:W-:Y:S01]  /*4c90*/  UMOV UR10, UR8 ;  /* 0x00000008000a7c82 */ /* 0x000fe20008000000 */
[----:B------:R-:W-:Y:S01]  /*4ca0*/  FMNMX.FTZ R13, R85, R4, !PT ;  /* 0x00000004550d7209 */ /* 0x000fe20007810000 */
[----:B------:R-:W-:Y:S01]  /*4cb0*/  UMOV UR11, 0xc0000010 ;  /* 0xc0000010000b7882 */ /* 0x000fe20000000000 */
[----:B------:R-:W-:Y:S01]  /*4cc0*/  FMNMX.FTZ R15, R87, R8, !PT ;  /* 0x00000008570f7209 */ /* 0x000fe20007810000 */
[----:B------:R-:W-:Y:S01]  /*4cd0*/  UIADD3 UR8, UR6, 0x180, URZ ;  /* 0x0000018006087890 */ /* 0x000fe2000fffe03f */
[----:B------:R-:W-:Y:S01]  /*4ce0*/  FMNMX.FTZ R4, R56, R13, !PT ;  /* 0x0000000d38047209 */ /* 0x000fe20007810000 */
[----:B------:R-:W-:Y:S01]  /*4cf0*/  UIADD3 UR6, UR6, 0x200, URZ ;  /* 0x0000020006067890 */ /* 0x000fe2000fffe03f */
        /* <DEDUP_REMOVED lines=15> */
[----:B0-----:R-:W-:Y:S01]  /*4df0*/  LOP3.LUT P1, RZ, R155, 0x7f, RZ, 0xc0, !PT ;  /* 0x0000007f9bff7812 */ /* 0x001fe2000782c0ff */
[----:B------:R-:W0:Y:S04]  /*4e00*/  SHFL.BFLY PT, R13, R10, 0x2, 0x1f ;  /* 0x0c401f000a0d7f89 */ /* 0x000e2800000e0000 */
[----:B------:R-:W1:Y:S01]  /*4e10*/  SHFL.BFLY PT, R15, R12, 0x2, 0x1f ;  /* 0x0c401f000c0f7f89 */ /* 0x000e6200000e0000 */
[----:B0-----:R-:W-:-:S02]  /*4e20*/  FMNMX.FTZ R13, R10, R13, !PT ;  /* 0x0000000d0a0d7209 */ /* 0x001fc40007810000 */
[----:B-1----:R-:W-:-:S03]  /*4e30*/  FMNMX.FTZ R15, R12, R15, !PT ;  /* 0x0000000f0c0f7209 */ /* 0x002fc60007810000 */
[----:B------:R-:W0:Y:S04]  /*4e40*/  SHFL.BFLY PT, R4, R13, 0x1, 0x1f ;  /* 0x0c201f000d047f89 */ /* 0x000e2800000e0000 */
[----:B------:R-:W1:Y:S01]  /*4e50*/  SHFL.BFLY PT, R8, R15, 0x1, 0x1f ;  /* 0x0c201f000f087f89 */ /* 0x000e6200000e0000 */
[----:B------:R-:W-:Y:S02]  /*4e60*/  WARPGROUP.DEPBAR.LE gsb0, 0x0 ;  /* 0x00008000000079c5 */ /* 0x000fe40000010000 */
[----:B------:R-:W-:-:S06]  /*4e70*/  WARPGROUP.ARRIVE ;  /* 0x00000000000079c5 */ /* 0x000fcc0000000000 */
[----:B------:R-:W-:Y:S01]  /*4e80*/  QGMMA.64x64x32.F32.E4M3.E4M3 R24, R140, gdesc[UR8], R24, gsb0 ;  /* 0x00e000088c187df3 */ /* 0x000fe20008000818 */
[----:B------:R-:W-:Y:S01]  /*4e90*/  UMOV UR10, UR8 ;  /* 0x00000008000a7c82 */ /* 0x000fe20008000000 */
[----:B------:R-:W-:Y:S01]  /*4ea0*/  UMOV UR11, 0xc0000010 ;  /* 0xc0000010000b7882 */ /* 0x000fe20000000000 */
[----:B0-----:R-:W-:Y:S02]  /*4eb0*/  FMNMX.FTZ R4, R13, R4, !PT ;  /* 0x000000040d047209 */ /* 0x001fe40007810000 */
[----:B-1----:R-:W-:-:S03]  /*4ec0*/  FMNMX.FTZ R8, R15, R8, !PT ;  /* 0x000000080f087209 */ /* 0x002fc60007810000 */
[----:B------:R-:W-:-:S04]  /*4ed0*/  FADD.FTZ R9, -R4, R9 ;  /* 0x0000000904097221 */ /* 0x000fc80000010100 */
[----:B------:R-:W-:Y:S01]  /*4ee0*/  FMUL.FTZ R10, R9, UR46 ;  /* 0x0000002e090a7c20 */ /* 0x000fe20008410000 */
[----:B------:R-:W-:-:S01]  /*4ef0*/  FADD.FTZ R9, -R8, R11 ;  /* 0x0000000b08097221 */ /* 0x000fc20000010100 */
[----:B------:R-:W-:-:S03]  /*4f00*/  IMAD.U32 R11, RZ, RZ, UR46 ;  /* 0x0000002eff0b7e24 */ /* 0x000fc6000f8e00ff */
[----:B------:R-:W-:Y:S01]  /*4f10*/  FMUL.FTZ R9, R9, UR46 ;  /* 0x0000002e09097c20 */ /* 0x000fe20008410000 */
[----:B------:R-:W-:-:S01]  /*4f20*/  FFMA.FTZ R11, R4, R11, -8 ;  /* 0xc1000000040b7423 */ /* 0x000fc2000001000b */
[----:B------:R-:W-:Y:S03]  /*4f30*/  MUFU.EX2 R10, R10 ;  /* 0x0000000a000a7308 */ /* 0x000fe60000000800 */
        /* <DEDUP_REMOVED lines=42> */
[----:B------:R-:W0:Y:S03]  /*51e0*/  MUFU.EX2 R13, R13 ;  /* 0x0000000d000d7308 */ /* 0x000e260000000800 */
[----:B------:R-:W-:-:S01]  /*51f0*/  FFMA.FTZ R122, R122, UR46, -R69 ;  /* 0x0000002e7a7a7c23 */ /* 0x000fc20008010845 */
[--C-:B------:R-:W-:Y:S01]  /*5200*/  FFMA.FTZ R123, R123, UR46, -R69.reuse ;  /* 0x0000002e7b7b7c23 */ /* 0x100fe20008010845 */
[----:B------:R-:W-:-:S01]  /*5210*/  FFMA.FTZ R124, R126, UR46, -R69 ;  /* 0x0000002e7e7c7c23 */ /* 0x000fc20008010845 */
[--C-:B------:R-:W-:Y:S01]  /*5220*/  FFMA.FTZ R125, R127, UR46, -R69.reuse ;  /* 0x0000002e7f7d7c23 */ /* 0x100fe20008010845 */
[----:B------:R-:W-:-:S01]  /*5230*/  FFMA.FTZ R126, R130, UR46, -R69 ;  /* 0x0000002e827e7c23 */ /* 0x000fc20008010845 */
[----:B------:R-:W-:Y:S01]  /*5240*/  MUFU.EX2 R9, R9 ;  /* 0x0000000900097308 */ /* 0x000fe20000000800 */
[----:B------:R-:W-:-:S01]  /*5250*/  FFMA.FTZ R127, R131, UR46, -R69 ;  /* 0x0000002e837f7c23 */ /* 0x000fc20008010845 */
[----:B------:R-:W-:-:S02]  /*5260*/  WARPGROUP.DEPBAR.LE gsb0, 0x0 ;  /* 0x00008000000079c5 */ /* 0x000fc40000010000 */
[----:B------:R-:W-:Y:S01]  /*5270*/  WARPGROUP.ARRIVE ;  /* 0x00000000000079c5 */ /* 0x000fe20000000000 */
[--C-:B------:R-:W-:Y:S01]  /*5280*/  FFMA.FTZ R128, R134, UR46, -R69.reuse ;  /* 0x0000002e86807c23 */ /* 0x100fe20008010845 */
[----:B------:R-:W-:-:S01]  /*5290*/  FFMA.FTZ R129, R135, UR46, -R69 ;  /* 0x0000002e87817c23 */ /* 0x000fc20008010845 */
[----:B------:R-:W-:Y:S01]  /*52a0*/  FFMA.FTZ R106, R106, UR46, -R69 ;  /* 0x0000002e6a6a7c23 */ /* 0x000fe20008010845 */
[----:B------:R-:W1:Y:S01]  /*52b0*/  MUFU.EX2 R122, R122 ;  /* 0x0000007a007a7308 */ /* 0x000e620000000800 */
[----:B0-----:R-:W-:-:S01]  /*52c0*/  FFMA.FTZ R7, R10, R7, R13 ;  /* 0x000000070a077223 */ /* 0x001fc2000001000d */
[----:B------:R-:W-:Y:S01]  /*52d0*/  QGMMA.64x64x32.F32.E4M3.E4M3 R24, R144, gdesc[UR8], R24, gsb0 ;  /* 0x00e0000890187df3 */ /* 0x000fe20008000818 */
        /* <DEDUP_REMOVED lines=35> */
[----:B------:R-:W-:-:S02]  /*5510*/  FFMA.FTZ R67, R67, UR46, -R69 ;  /* 0x0000002e43437c23 */ /* 0x000fc40008010845 */
        /* <DEDUP_REMOVED lines=16> */
[----:B------:R-:W-:Y:S06]  /*5620*/  QGMMA.64x64x32.F32.E4M3.E4M3 R24, R148, gdesc[UR4], R24, gsb0 ;  /* 0x00e0000494187df3 */ /* 0x000fec0008000818 */
        /* <DEDUP_REMOVED lines=20> */
[----:B------:R-:W-:-:S06]  /*5770*/  WARPGROUP.DEPBAR.LE gsb0, 0x0 ;  /* 0x00008000000079c5 */ /* 0x000fcc0000010000 */
        /* <DEDUP_REMOVED lines=85> */
[----:B------:R-:W-:-:S05]  /*5cd0*/  @!P1 VIADD R6, R5, 0x13240 ;  /* 0x0001324005069836 */ /* 0x000fca0000000000 */
[----:B------:R-:W-:Y:S01]  /*5ce0*/  @!P1 PRMT R6, RZ, 0x654, R6 ;  /* 0x00000654ff069816 */ /* 0x000fe20000000006 */
[----:B------:R-:W0:Y:S01]  /*5cf0*/  MUFU.EX2 R58, R58 ;  /* 0x0000003a003a7308 */ /* 0x000e220000000800 */
[----:B--2---:R-:W-:-:S02]  /*5d00*/  FADD.FTZ R133, R87, R130 ;  /* 0x0000008257857221 */ /* 0x004fc40000010000 */
[----:B------:R2:W-:Y:S05]  /*5d10*/  @!P1 SYNCS.ARRIVE.TRANS64.RED.A1T0 RZ, [R6+URZ], RZ ;  /* 0x000000ff06ff99a7 */ /* 0x0005ea000810043f */
[----:B------:R-:W3:Y:S01]  /*5d20*/  MUFU.EX2 R57, R57 ;  /* 0x0000003900397308 */ /* 0x000ee20000000800 */
[----:B-1----:R-:W-:-:S07]  /*5d30*/  FADD.FTZ R70, R56, R131 ;  /* 0x0000008338467221 */ /* 0x002fce0000010000 */
[----:B------:R-:W1:Y:S01]  /*5d40*/  MUFU.EX2 R59, R59 ;  /* 0x0000003b003b7308 */ /* 0x000e620000000800 */
[----:B0-----:R-:W-:-:S07]  /*5d50*/  FADD.FTZ R130, R58, R133 ;  /* 0x000000853a827221 */ /* 0x001fce0000010000 */
[----:B------:R-:W0:Y:S01]  /*5d60*/  MUFU.EX2 R60, R60 ;  /* 0x0000003c003c7308 */ /* 0x000e220000000800 */
[----:B---3--:R-:W-:-:S01]  /*5d70*/  FADD.FTZ R131, R57, R70 ;  /* 0x0000004639837221 */ /* 0x008fc20000010000 */
[----:B------:R-:W-:-:S06]  /*5d80*/  FFMA.FTZ R70, R71, UR46, -R69 ;  /* 0x0000002e47467c23 */ /* 0x000fcc0008010845 */
[----:B------:R-:W3:Y:S01]  /*5d90*/  MUFU.EX2 R62, R62 ;  /* 0x0000003e003e7308 */ /* 0x000ee20000000800 */
[----:B-1----:R-:W-:-:S07]  /*5da0*/  FADD.FTZ R133, R59, R130 ;  /* 0x000000823b857221 */ /* 0x002fce0000010000 */
        /* <DEDUP_REMOVED lines=12> */
[----:B------:R-:W1:Y:S08]  /*5e70*/  MUFU.EX2 R68, R68 ;  /* 0x0000004400447308 */ /* 0x000e700000000800 */
[----:B------:R2:W3:Y:S01]  /*5e80*/  MUFU.EX2 R5, R7 ;  /* 0x0000000700057308 */ /* 0x0004e20000000800 */
[----:B0-----:R-:W-:-:S07]  /*5e90*/  FADD.FTZ R130, R67, R130 ;  /* 0x0000008243827221 */ /* 0x001fce0000010000 */
[----:B------:R-:W0:Y:S01]  /*5ea0*/  MUFU.EX2 R11, R11 ;  /* 0x0000000b000b7308 */ /* 0x000e220000000800 */
[----:B--2---:R-:W-:-:S04]  /*5eb0*/  FADD.FTZ R7, R65, R6 ;  /* 0x0000000641077221 */ /* 0x004fc80000010000 */
[----:B-1----:R-:W-:-:S03]  /*5ec0*/  FADD.FTZ R6, R68, R7 ;  /* 0x0000000744067221 */ /* 0x002fc60000010000 */
[----:B------:R-:W1:Y:S01]  /*5ed0*/  MUFU.EX2 R70, R70 ;  /* 0x0000004600467308 */ /* 0x000e620000000800 */
[----:B---3--:R-:W-:-:S01]  /*5ee0*/  FADD.FTZ R69, R5, R130 ;  /* 0x0000008205457221 */ /* 0x008fc20000010000 */
[----:B0-----:R-:W-:-:S03]  /*5ef0*/  FADD.FTZ R7, R11, R6 ;  /* 0x000000060b077221 */ /* 0x001fc60000010000 */
[----:B-1----:R-:W-:Y:S01]  /*5f00*/  FADD.FTZ R6, R70, R69 ;  /* 0x0000004546067221 */ /* 0x002fe20000010000 */
[----:B------:R-:W-:Y:S06]  /*5f10*/  @!P0 BRA `(.L_x_10324) ;  /* 0x0000000000048947 */ /* 0x000fec0003800000 */
[----:B------:R-:W-:Y:S01]  /*5f20*/  BPT.TRAP 0x1 ;  /* 0x000000040000795c */ /* 0x000fe20000300000 */
.L_x_10324:
        /* <DEDUP_REMOVED lines=84> */
.L_x_10315:
[----:B------:R-:W-:Y:S06]  /*6470*/  BAR.ARV 0x8, 0x1a0 ;  /* 0x0206800000007b1d */ /* 0x000fec0000002000 */
[----:B------:R-:W-:Y:S05]  /*6480*/  @!P0 BRA `(.L_x_10326) ;  /* 0x0000000000048947 */ /* 0x000fea0003800000 */
[----:B------:R-:W-:Y:S01]  /*6490*/  BPT.TRAP 0x1 ;  /* 0x000000040000795c */ /* 0x000fe20000300000 */
.L_x_10326:
[----:B------:R-:W-:Y:S02]  /*64a0*/  IMAD.U32 R3, RZ, RZ, UR43 ;  /* 0x0000002bff037e24 */ /* 0x000fe4000f8e00ff */
[----:B------:R-:W-:Y:S02]  /*64b0*/  IMAD.U32 R5, RZ, RZ, UR42 ;  /* 0x0000002aff057e24 */ /* 0x000fe4000f8e00ff */
[----:B------:R-:W-:-:S03]  /*64c0*/  IMAD R20, R3, 0x8, R0 ;  /* 0x0000000803147824 */ /* 0x000fc600078e0200 */
[----:B------:R-:W-:-:S04]  /*64d0*/  SHF.L.U32 R3, R5, 0x1f, RZ ;  /* 0x0000001f05037819 */ /* 0x000fc800000006ff */
[----:B------:R0:W1:Y:S01]  /*64e0*/  SYNCS.PHASECHK.TRANS64.TRYWAIT P1, [R20+URZ+0x13250], R3 ;  /* 0x01325003140075a7 */ /* 0x000062000802017f */
[----:B------:R-:W-:Y:S05]  /*64f0*/  @!P0 BRA `(.L_x_10327) ;  /* 0x0000000000048947 */ /* 0x000fea0003800000 */
[----:B------:R-:W-:Y:S01]  /*6500*/  BPT.TRAP 0x1 ;  /* 0x000000040000795c */ /* 0x000fe20000300000 */
.L_x_10327:
[----:B------:R-:W-:Y:S01]  /*6510*/  VIADD R0, R0, 0x1000 ;  /* 0x0000100000007836 */ /* 0x000fe20000000000 */
[----:B-1----:R-:W-:Y:S06]  /*6520*/  @P1 BRA `(.L_x_10328) ;  /* 0x0000000000081947 */ /* 0x002fec0003800000 */
[----:B------:R-:W1:Y:S02]  /*6530*/  SYNCS.PHASECHK.TRANS64.TRYWAIT P1, [R20+URZ+0x13250], R3 ;  /* 0x01325003140075a7 */ /* 0x000e64000802017f */
[----:B-1----:R-:W-:Y:S05]  /*6540*/  @!P1 BRA `(.L_x_10329) ;  /* 0x0000006400249947 */ /* 0x002fea0003800000 */
.L_x_10328:
[----:B------:R-:W-:Y:S01]  /*6550*/  SHF.R.U32.HI R0, RZ, 0x4, R0 ;  /* 0x00000004ff007819 */ /* 0x000fe20000011600 */
[----:B------:R-:W-:Y:S01]  /*6560*/  IMAD.U32 R11, RZ, RZ, UR43 ;  /* 0x0000002bff0b7e24 */ /* 0x000fe2000f8e00ff */
[----:B------:R-:W-:Y:S05]  /*6570*/  WARPSYNC.ALL ;  /* 0x0000000000007948 */ /* 0x000fea0003800000 */
[----:B------:R-:W-:Y:S01]  /*6580*/  LOP3.LUT R0, R0, 0x3fff, RZ, 0xc0, !PT ;  /* 0x00003fff00007812 */ /* 0x000fe200078ec0ff */
[----:B------:R-:W-:Y:S01]  /*6590*/  WARPGROUP.ARRIVE ;  /* 0x00000000000079c5 */ /* 0x000fe20000000000 */
[----:B------:R-:W-:Y:S01]  /*65a0*/  ULDC.64 UR10, c[0x0][0x9a0] ;  /* 0x00026800000a7ab9 */ /* 0x000fe20000000a00 */
[----:B------:R-:W-:Y:S01]  /*65b0*/  IMAD.MOV.U32 R5, RZ, RZ, 0x3f800000 ;  /* 0x3f800000ff057424 */ /* 0x000fe200078e00ff */
[----:B------:R-:W-:Y:S01]  /*65c0*/  LOP3.LUT R0, R0, 0x10000, RZ, 0xfc, !PT ;  /* 0x0001000000007812 */ /* 0x000fe200078efcff */
[----:B------:R-:W-:-:S04]  /*65d0*/  UISETP.NE.U32.AND UP0, UPT, UR10, URZ, UPT ;  /* 0x0000003f0a00728c */ /* 0x000fc8000bf05070 */
[----:B------:R-:W-:Y:S01]  /*65e0*/  IMAD R10, R11, 0x280, R0 ;  /* 0x000002800b0a7824 */ /* 0x000fe200078e0200 */
[----:B------:R-:W-:Y:S01]  /*65f0*/  UISETP.NE.AND.EX UP0, UPT, UR11, URZ, UPT, UP0 ;  /* 0x0000003f0b00728c */ /* 0x000fe2000bf05300 */
[----:B------:R-:W-:-:S03]  /*6600*/  IMAD.MOV.U32 R11, RZ, RZ, -0x3ffffff0 ;  /* 0xc0000010ff0b7424 */ /* 0x000fc600078e00ff */
[----:B------:R-:W-:Y:S02]  /*6610*/  R2UR UR6, R10 ;  /* 0x000000000a0672ca */ /* 0x000fe400000e0000 */
[----:B------:R-:W-:Y:S02]  /*6620*/  R2UR UR7, R11 ;  /* 0x000000000b0772ca */ /* 0x000fe400000e0000 */
[----:B------:R-:W-:-:S03]  /*6630*/  PLOP3.LUT P1, PT, PT, PT, UP0, 0x80, 0x0 ;  /* 0x000000000000781c */ /* 0x000fc60003f2f008 */
[----:B------:R-:W-:Y:S02]  /*6640*/  @UP0 ULDC.64 UR12, c[0x0][0x9c8] ;  /* 0x00027200000c0ab9 */ /* 0x000fe40000000a00 */
[----:B------:R-:W-:Y:S02]  /*6650*/  @UP0 UIMAD UR8, UR45, UR12, URZ ;  /* 0x0000000c2d0802a4 */ /* 0x000fe4000f8e023f */
[----:B------:R-:W-:Y:S02]  /*6660*/  @UP0 UIMAD.WIDE.U32 UR4, UR44, UR12, URZ ;  /* 0x0000000c2c0402a5 */ /* 0x000fe4000f8e003f */
[----:B------:R-:W-:-:S07]  /*6670*/  @UP0 UIMAD UR9, UR44, UR13, UR8 ;  /* 0x0000000d2c0902a4 */ /* 0x000fce000f8e0208 */
[----:B------:R-:W-:Y:S01]  /*6680*/  QGMMA.64x64x32.F32.E4M3.E4M3 R24, R152, gdesc[UR4], R24, gsb0 ;  /* 0x00e0000498187df3 */ /* 0x000fe20008000818 */
[----:B------:R-:W-:Y:S01]  /*6690*/  @UP0 USHF.R.S32.HI UR8, URZ, 0x1f, UR47 ;  /* 0x0000001f3f080899 */ /* 0x000fe2000801142f */
[----:B------:R-:W-:Y:S01]  /*66a0*/  @UP0 ULDC.64 UR12, c[0x0][0x9d0] ;  /* 0x00027400000c0ab9 */ /* 0x000fe20000000a00 */
[----:B------:R-:W-:Y:S02]  /*66b0*/  @UP0 UIADD3 UR5, UR5, UR9, URZ ;  /* 0x0000000905050290 */ /* 0x000fe4000fffe03f */
[----:B------:R-:W-:Y:S02]  /*66c0*/  @UP0 UIMAD UR8, UR8, UR12, URZ ;  /* 0x0000000c080802a4 */ /* 0x000fe4000f8e023f */
[----:B------:R-:W-:Y:S02]  /*66d0*/  @UP0 UIMAD.WIDE.U32 UR4, UR47, UR12, UR4 ;  /* 0x0000000c2f0402a5 */ /* 0x000fe4000f8e0004 */
[----:B------:R-:W-:Y:S02]  /*66e0*/  @UP0 UIMAD UR8, UR47, UR13, UR8 ;  /* 0x0000000d2f0802a4 */ /* 0x000fe4000f8e0208 */
[----:B------:R-:W-:-:S02]  /*66f0*/  @UP0 ULEA UR6, UP1, UR4, UR10, 0x2 ;  /* 0x0000000a04060291 */ /* 0x000fc4000f82103f */
[----:B------:R-:W-:-:S04]  /*6700*/  @UP0 UIADD3 UR5, UR5, UR8, URZ ;  /* 0x0000000805050290 */ /* 0x000fc8000fffe03f */
[----:B------:R-:W-:Y:S01]  /*6710*/  @UP0 ULEA.HI.X UR5, UR4, UR11, UR5, 0x2, UP1 ;  /* 0x0000000b04050291 */ /* 0x000fe200088f1405 */
[----:B------:R-:W-:Y:S02]  /*6720*/  VIADD R12, R10, 0x80 ;  /* 0x000000800a0c7836 */ /* 0x000fe40000000000 */
[----:B------:R-:W-:Y:S01]  /*6730*/  @UP0 UMOV UR4, UR6 ;  /* 0x0000000600040c82 */ /* 0x000fe20008000000 */
[----:B------:R-:W-:Y:S02]  /*6740*/  IMAD.MOV.U32 R13, RZ, RZ, -0x3ffffff0 ;  /* 0xc0000010ff0d7424 */ /* 0x000fe400078e00ff */
[----:B------:R-:W-:Y:S02]  /*6750*/  IMAD.U32 R14, RZ, RZ, UR4 ;  /* 0x00000004ff0e7e24 */ /* 0x000fe4000f8e00ff */
[----:B------:R-:W-:Y:S01]  /*6760*/  IMAD.U32 R15, RZ, RZ, UR5 ;  /* 0x00000005ff0f7e24 */ /* 0x000fe2000f8e00ff */
[----:B------:R-:W-:Y:S02]  /*6770*/  R2UR UR6, R12 ;  /* 0x000000000c0672ca */ /* 0x000fe400000e0000 */
[----:B------:R-:W-:-:S02]  /*6780*/  R2UR UR7, R13 ;  /* 0x000000000d0772ca */ /* 0x000fc400000e0000 */
[----:B------:R2:W3:Y:S01]  /*6790*/  @P1 LDG.E R5, desc[UR52][R14.64] ;  /* 0x000000340e051981 */ /* 0x0004e2000c1e1900 */
[----:B------:R-:W-:Y:S02]  /*67a0*/  WARPGROUP.DEPBAR.LE gsb0, 0x0 ;  /* 0x00008000000079c5 */ /* 0x000fe40000010000 */
[----:B------:R-:W-:-:S08]  /*67b0*/  WARPGROUP.ARRIVE ;  /* 0x00000000000079c5 */ /* 0x000fd00000000000 */
[----:B------:R-:W-:Y:S01]  /*67c0*/  QGMMA.64x64x32.F32.E4M3.E4M3 R24, R136, gdesc[UR4], R24, gsb0 ;  /* 0x00e0000488187df3 */ /* 0x000fe20008000818 */
[----:B------:R-:W-:Y:S02]  /*67d0*/  VIADD R12, R10, 0x100 ;  /* 0x000001000a0c7836 */ /* 0x000fe40000000000 */
[----:B------:R-:W-:-:S03]  /*67e0*/  IMAD.MOV.U32 R13, RZ, RZ, -0x3ffffff0 ;  /* 0xc0000010ff0d7424 */ /* 0x000fc600078e00ff */
[----:B------:R-:W-:Y:S02]  /*67f0*/  R2UR UR6, R12 ;  /* 0x000000000c0672ca */ /* 0x000fe400000e0000 */
[----:B------:R-:W-:Y:S01]  /*6800*/  R2UR UR7, R13 ;  /* 0x000000000d0772ca */ /* 0x000fe200000e0000 */
[----:B------:R-:W-:Y:S02]  /*6810*/  VIADD R12, R10, 0x180 ;  /* 0x000001800a0c7836 */ /* 0x000fe40000000000 */
[----:B------:R-:W-:Y:S01]  /*6820*/  IMAD.MOV.U32 R13, RZ, RZ, -0x3ffffff0 ;  /* 0xc0000010ff0d7424 */ /* 0x000fe200078e00ff */
[----:B------:R-:W-:Y:S02]  /*6830*/  WARPGROUP.DEPBAR.LE gsb0, 0x0 ;  /* 0x00008000000079c5 */ /* 0x000fe40000010000 */
[----:B------:R-:W-:-:S07]  /*6840*/  WARPGROUP.ARRIVE ;  /* 0x00000000000079c5 */ /* 0x000fce0000000000 */
[----:B------:R-:W-:Y:S01]  /*6850*/  QGMMA.64x64x32.F32.E4M3.E4M3 R24, R140, gdesc[UR4], R24, gsb0 ;  /* 0x00e000048c187df3 */ /* 0x000fe20008000818 */
[----:B------:R-:W-:Y:S02]  /*6860*/  R2UR UR6, R12 ;  /* 0x000000000c0672ca */ /* 0x000fe400000e0000 */
[----:B------:R-:W-:Y:S01]  /*6870*/  R2UR UR7, R13 ;  /* 0x000000000d0772ca */ /* 0x000fe200000e0000 */
[----:B------:R-:W4:Y:S04]  /*6880*/  SHFL.BFLY PT, R0, R7, 0x2, 0x1f ;  /* 0x0c401f0007007f89 */ /* 0x000f2800000e0000 */
[----:B------:R-:W5:Y:S01]  /*6890*/  SHFL.BFLY PT, R9, R6, 0x2, 0x1f ;  /* 0x0c401f0006097f89 */ /* 0x000f6200000e0000 */
[----:B------:R-:W-:Y:S02]  /*68a0*/  VIADD R10, R10, 0x200 ;  /* 0x000002000a0a7836 */ /* 0x000fe40000000000 */
[----:B------:R-:W-:Y:S01]  /*68b0*/  IMAD.MOV.U32 R11, RZ, RZ, -0x3ffffff0 ;  /* 0xc0000010ff0b7424 */ /* 0x000fe200078e00ff */
[----:B------:R-:W-:-:S02]  /*68c0*/  WARPGROUP.DEPBAR.LE gsb0, 0x0 ;  /* 0x00008000000079c5 */ /* 0x000fc40000010000 */
[----:B------:R-:W-:-:S06]  /*68d0*/  WARPGROUP.ARRIVE ;  /* 0x00000000000079c5 */ /* 0x000fcc0000000000 */
[----:B------:R-:W-:Y:S01]  /*68e0*/  QGMMA.64x64x32.F32.E4M3.E4M3 R24, R144, gdesc[UR4], R24, gsb0 ;  /* 0x00e0000490187df3 */ /* 0x000fe20008000818 */
[----:B------:R-:W-:Y:S02]  /*68f0*/  R2UR UR6, R10 ;  /* 0x000000000a0672ca */ /* 0x000fe400000e0000 */
[----:B------:R-:W-:Y:S01]  /*6900*/  R2UR UR7, R11 ;  /* 0x000000000b0772ca */ /* 0x000fe200000e0000 */
[----:B----4-:R-:W-:-:S01]  /*6910*/  FADD.FTZ R0, R0, R7 ;  /* 0x0000000700007221 */ /* 0x010fc20000010000 */
[----:B-----5:R-:W-:-:S04]  /*6920*/  FADD.FTZ R9, R9, R6 ;  /* 0x0000000609097221 */ /* 0x020fc80000010000 */
[----:B01----:R-:W0:Y:S04]  /*6930*/  SHFL.BFLY PT, R3, R0, 0x1, 0x1f ;  /* 0x0c201f0000037f89 */ /* 0x003e2800000e0000 */
[----:B------:R-:W2:Y:S01]  /*6940*/  SHFL.BFLY PT, R10, R9, 0x1, 0x1f ;  /* 0x0c201f00090a7f89 */ /* 0x000ea200000e0000 */
[----:B------:R-:W-:Y:S02]  /*6950*/  IMAD.MOV.U32 R6, RZ, RZ, RZ ;  /* 0x000000ffff067224 */ /* 0x000fe400078e00ff */
[----:B0-----:R-:W-:Y:S01]  /*6960*/  FADD.FTZ R13, R0, R3 ;  /* 0x00000003000d7221 */ /* 0x001fe20000010000 */
[----:B--2---:R-:W-:-:S04]  /*6970*/  FADD.FTZ R14, R9, R10 ;  /* 0x0000000a090e7221 */ /* 0x004fc80000010000 */
[C---:B------:R-:W-:Y:S01]  /*6980*/  FSETP.NE.FTZ.AND P1, PT, R13.reuse, RZ, PT ;  /* 0x000000ff0d00720b */ /* 0x040fe20003f35000 */
[----:B------:R-:W-:Y:S01]  /*6990*/  FMUL.FTZ R15, R13, 0.00390625 ;  /* 0x3b8000000d0f7820 */ /* 0x000fe20000410000 */
[----:B------:R-:W-:Y:S01]  /*69a0*/  FMUL.FTZ R21, R14, 0.00390625 ;  /* 0x3b8000000e157820 */ /* 0x000fe20000410000 */
        /* <DEDUP_REMOVED lines=26> */
.L_x_10330:
        /* <DEDUP_REMOVED lines=42> */
.L_x_10308:
        /* <DEDUP_REMOVED lines=15> */
[----:B------:R-:W-:Y:S01]  /*6ee0*/  IMAD.X R5, RZ, RZ, UR7, P0 ;  /* 0x00000007ff057e24 */ /* 0x000fe200080e06ff */
[----:B------:R-:W0:Y:S01]  /*6ef0*/  S2R R47, SR_SWINHI ;  /* 0x00000000002f7919 */ /* 0x000e220000002f00 */
[----:B------:R-:W-:Y:S02]  /*6f00*/  F2FP.BF16.F32.PACK_AB R9, R9, R10 ;  /* 0x0000000a0909723e */ /* 0x000fe400000010ff */
[----:B------:R-:W-:Y:S01]  /*6f10*/  F2FP.BF16.F32.PACK_AB R8, R7, R8 ;  /* 0x000000080708723e */ /* 0x000fe200000010ff */
[----:B------:R1:W3:Y:S01]  /*6f20*/  LDG.E.CONSTANT R28, desc[UR52][R4.64] ;  /* 0x00000034041c7981 */ /* 0x0002e2000c1e9900 */
[----:B------:R-:W-:Y:S01]  /*6f30*/  F2FP.BF16.F32.PACK_AB R10, R55, R6 ;  /* 0x00000006370a723e */ /* 0x000fe200000010ff */
[----:B------:R-:W-:Y:S01]  /*6f40*/  USHF.L.U32 UR8, UR44, 0x2, URZ ;  /* 0x000000022c087899 */ /* 0x000fe2000800063f */
[----:B------:R-:W-:Y:S01]  /*6f50*/  F2FP.BF16.F32.PACK_AB R14, R13, R14 ;  /* 0x0000000e0d0e723e */ /* 0x000fe200000010ff */
[----:B------:R-:W-:Y:S01]  /*6f60*/  ULDC.64 UR6, c[0x0][0xbd8] ;  /* 0x0002f60000067ab9 */ /* 0x000fe20000000a00 */
[----:B------:R-:W-:Y:S01]  /*6f70*/  F2FP.BF16.F32.PACK_AB R21, R21, R24 ;  /* 0x000000181515723e */ /* 0x000fe200000010ff */
[----:B------:R-:W-:Y:S01]  /*6f80*/  USHF.L.U64.HI UR9, UR44, 0x2, UR45 ;  /* 0x000000022c097899 */ /* 0x000fe2000801022d */
[----:B------:R-:W-:Y:S01]  /*6f90*/  F2FP.BF16.F32.PACK_AB R60, R60, R61 ;  /* 0x0000003d3c3c723e */ /* 0x000fe200000010ff */
[----:B------:R-:W-:Y:S01]  /*6fa0*/  UIADD3 UR4, UP1, UR8, UR6, URZ ;  /* 0x0000000608047290 */ /* 0x000fe2000ff3e03f */
[----:B------:R-:W-:Y:S01]  /*6fb0*/  F2FP.BF16.F32.PACK_AB R11, R11, R12 ;  /* 0x0000000c0b0b723e */ /* 0x000fe200000010ff */
[----:B------:R-:W-:Y:S01]  /*6fc0*/  UISETP.NE.U32.AND UP0, UPT, UR6, URZ, UPT ;  /* 0x0000003f0600728c */ /* 0x000fe2000bf05070 */
[----:B-1----:R-:W-:Y:S01]  /*6fd0*/  LOP3.LUT P0, R4, R35, 0x3, RZ, 0xc0, !PT ;  /* 0x0000000323047812 */ /* 0x002fe2000780c0ff */
[----:B------:R-:W-:Y:S01]  /*6fe0*/  UIADD3.X UR6, UR9, UR7, URZ, UP1, !UPT ;  /* 0x0000000709067290 */ /* 0x000fe20008ffe43f */
[----:B------:R-:W-:Y:S01]  /*6ff0*/  F2FP.BF16.F32.PACK_AB R36, R36, R57 ;  /* 0x000000392424723e */ /* 0x000fe200000010ff */
[----:B------:R-:W-:Y:S01]  /*7000*/  UISETP.NE.AND.EX UP0, UPT, UR7, URZ, UPT, UP0 ;  /* 0x0000003f0700728c */ /* 0x000fe2000bf05300 */
[----:B------:R-:W-:-:S02]  /*7010*/  ISETP.EQ.OR P0, PT, R4, 0x3, !P0 ;  /* 0x000000030400780c */ /* 0x000fc40004702670 */
[----:B------:R-:W-:Y:S02]  /*7020*/  F2FP.BF16.F32.PACK_AB R44, R44, R45 ;  /* 0x0000002d2c2c723e */ /* 0x000fe400000010ff */
[----:B------:R-:W-:Y:S02]  /*7030*/  SEL R49, R21, R14, P0 ;  /* 0x0000000e15317207 */ /* 0x000fe40000000000 */
[----:B------:R-:W-:Y:S02]  /*7040*/  SEL R39, R11, R8, P0 ;  /* 0x000000080b277207 */ /* 0x000fe40000000000 */
[----:B------:R-:W-:Y:S02]  /*7050*/  SEL R43, R8, R11, P0 ;  /* 0x0000000b082b7207 */ /* 0x000fe40000000000 */
[----:B------:R-:W-:Y:S02]  /*7060*/  SEL R21, R14, R21, P0 ;  /* 0x000000150e157207 */ /* 0x000fe40000000000 */
[----:B------:R-:W-:-:S02]  /*7070*/  F2FP.BF16.F32.PACK_AB R59, R58, R59 ;  /* 0x0000003b3a3b723e */ /* 0x000fc400000010ff */
[----:B------:R-:W-:Y:S02]  /*7080*/  MOV R4, R2 ;  /* 0x0000000200047202 */ /* 0x000fe40000000f00 */
[----:B0-----:R-:W-:Y:S02]  /*7090*/  MOV R5, R47 ;  /* 0x0000002f00057202 */ /* 0x001fe40000000f00 */
        /* <DEDUP_REMOVED lines=18> */
[----:B--2---:R-:W-:-:S03]  /*71c0*/  IMAD.WIDE R6, R38, 0x2, R4 ;  /* 0x0000000226067825 */ /* 0x004fc600078e0204 */
[C---:B------:R-:W-:Y:S02]  /*71d0*/  LOP3.LUT R13, R6.reuse, 0x380, RZ, 0xc0, !PT ;  /* 0x00000380060d7812 */ /* 0x040fe400078ec0ff */
[C---:B------:R-:W-:Y:S02]  /*71e0*/  IADD3 R61, P1, R6.reuse, 0x60, RZ ;  /* 0x00000060063d7810 */ /* 0x040fe40007f3e0ff */
[C---:B------:R-:W-:Y:S02]  /*71f0*/  IADD3 R55, P3, R6.reuse, 0x20, RZ ;  /* 0x0000002006377810 */ /* 0x040fe40007f7e0ff */
[----:B------:R-:W-:Y:S01]  /*7200*/  SHF.R.U64 R13, R13, 0x3, RZ ;  /* 0x000000030d0d7819 */ /* 0x000fe200000012ff */
[----:B------:R-:W-:Y:S01]  /*7210*/  IMAD.X R9, RZ, RZ, R7, P1 ;  /* 0x000000ffff097224 */ /* 0x000fe200008e0607 */
[----:B------:R-:W-:Y:S02]  /*7220*/  IADD3 R57, P2, R6, 0x40, RZ ;  /* 0x0000004006397810 */ /* 0x000fe40007f5e0ff */
[----:B------:R-:W-:-:S02]  /*7230*/  LOP3.LUT R8, R55, 0x380, RZ, 0xc0, !PT ;  /* 0x0000038037087812 */ /* 0x000fc400078ec0ff */
[----:B------:R-:W-:Y:S01]  /*7240*/  LOP3.LUT R14, R61, 0x380, RZ, 0xc0, !PT ;  /* 0x000003803d0e7812 */ /* 0x000fe200078ec0ff */
[--C-:B------:R-:W-:Y:S01]  /*7250*/  IMAD.X R11, RZ, RZ, R7.reuse, P2 ;  /* 0x000000ffff0b7224 */ /* 0x100fe200010e0607 */
[----:B------:R-:W-:Y:S01]  /*7260*/  LOP3.LUT R6, R13, R6, RZ, 0x3c, !PT ;  /* 0x000000060d067212 */ /* 0x000fe200078e3cff */
[----:B------:R-:W-:Y:S01]  /*7270*/  IMAD.X R13, RZ, RZ, R7, P3 ;  /* 0x000000ffff0d7224 */ /* 0x000fe200018e0607 */
[----:B------:R-:W-:Y:S02]  /*7280*/  SHF.R.U64 R8, R8, 0x3, RZ ;  /* 0x0000000308087819 */ /* 0x000fe400000012ff */
[----:B------:R-:W-:Y:S02]  /*7290*/  SHF.R.U64 R14, R14, 0x3, RZ ;  /* 0x000000030e0e7819 */ /* 0x000fe400000012ff */
[----:B------:R-:W-:Y:S01]  /*72a0*/  MOV R46, R6 ;  /* 0x00000006002e7202 */ /* 0x000fe20000000f00 */
[----:B------:R-:W-:Y:S01]  /*72b0*/  IMAD.U32 R7, RZ, RZ, UR6 ;  /* 0x00000006ff077e24 */ /* 0x000fe2000f8e00ff */
[----:B------:R-:W-:Y:S01]  /*72c0*/  LOP3.LUT R12, R8, R55, RZ, 0x3c, !PT ;  /* 0x00000037080c7212 */ /* 0x000fe200078e3cff */
[----:B------:R-:W-:Y:S01]  /*72d0*/  ULDC.64 UR6, c[0x0][0xbe0] ;  /* 0x0002f80000067ab9 */ /* 0x000fe20000000a00 */
[----:B------:R-:W-:-:S02]  /*72e0*/  LOP3.LUT R8, R14, R61, RZ, 0x3c, !PT ;  /* 0x0000003d0e087212 */ /* 0x000fc400078e3cff */
[----:B------:R-:W-:Y:S02]  /*72f0*/  LOP3.LUT R10, R57, 0x380, RZ, 0xc0, !PT ;  /* 0x00000380390a7812 */ /* 0x000fe400078ec0ff */
[----:B------:R-:W-:Y:S02]  /*7300*/  MOV R44, R12 ;  /* 0x0000000c002c7202 */ /* 0x000fe40000000f00 */
[----:B------:R-:W-:Y:S02]  /*7310*/  SHF.R.U64 R10, R10, 0x3, RZ ;  /* 0x000000030a0a7819 */ /* 0x000fe400000012ff */
[----:B------:R-:W-:Y:S02]  /*7320*/  PLOP3.LUT P1, PT, PT, PT, UP0, 0x80, 0x0 ;  /* 0x000000000000781c */ /* 0x000fe40003f2f008 */
[----:B------:R-:W-:-:S04]  /*7330*/  LOP3.LUT R10, R10, R57, RZ, 0x3c, !PT ;  /* 0x000000390a0a7212 */ /* 0x000fc800078e3cff */
[----:B------:R-:W-:Y:S02]  /*7340*/  MOV R42, R10 ;  /* 0x0000000a002a7202 */ /* 0x000fe40000000f00 */
[----:B---3--:R-:W-:Y:S01]  /*7350*/  LOP3.LUT R6, R28, 0x2, RZ, 0x3c, !PT ;  /* 0x000000021c067812 */ /* 0x008fe200078e3cff */
[----:B------:R-:W-:Y:S04]  /*7360*/  SHFL.IDX PT, R15, R15, R28, 0x1c1f ;  /* 0x001c1f1c0f0f7589 */ /* 0x000fe800000e0000 */
[----:B------:R-:W-:Y:S04]  /*7370*/  SHFL.IDX PT, R45, R45, R28, 0x1c1f ;  /* 0x001c1f1c2d2d7589 */ /* 0x000fe800000e0000 */
[----:B------:R-:W0:Y:S04]  /*7380*/  SHFL.IDX PT, R14, R59, R6, 0x1c1f ;  /* 0x001c1f063b0e7589 */ /* 0x000e2800000e0000 */
[----:B------:R1:W2:Y:S04]  /*7390*/  SHFL.IDX PT, R30, R41, R6, 0x1c1f ;  /* 0x001c1f06291e7589 */ /* 0x0002a800000e0000 */
[----:B------:R-:W-:Y:S04]  /*73a0*/  SHFL.IDX PT, R35, R35, R28, 0x1c1f ;  /* 0x001c1f1c23237589 */ /* 0x000fe800000e0000 */
[----:B------:R-:W-:Y:S01]  /*73b0*/  SHFL.IDX PT, R37, R37, R28, 0x1c1f ;  /* 0x001c1f1c25257589 */ /* 0x000fe200000e0000 */
[----:B-1----:R-:W-:-:S03]  /*73c0*/  MOV R41, R8 ;  /* 0x0000000800297202 */ /* 0x002fc60000000f00 */
[----:B------:R-:W-:Y:S04]  /*73d0*/  SHFL.IDX PT, R47, R47, R28, 0x1c1f ;  /* 0x001c1f1c2f2f7589 */ /* 0x000fe800000e0000 */
[----:B------:R-:W1:Y:S04]  /*73e0*/  SHFL.IDX PT, R20, R33, R6, 0x1c1f ;  /* 0x001c1f0621147589 */ /* 0x000e6800000e0000 */
[----:B------:R-:W3:Y:S01]  /*73f0*/  SHFL.IDX PT, R24, R25, R6, 0x1c1f ;  /* 0x001c1f0619187589 */ /* 0x000ee200000e0000 */
[----:B0-----:R-:W-:Y:S02]  /*7400*/  SEL R8, R15, R14, P0 ;  /* 0x0000000e0f087207 */ /* 0x001fe40000000000 */
[----:B------:R-:W-:Y:S01]  /*7410*/  SEL R10, R14, R15, P0 ;  /* 0x0000000f0e0a7207 */ /* 0x000fe20000000000 */
[----:B------:R-:W0:Y:S01]  /*7420*/  SHFL.IDX PT, R36, R27, R6, 0x1c1f ;  /* 0x001c1f061b247589 */ /* 0x000e2200000e0000 */
[----:B--2---:R-:W-:-:S02]  /*7430*/  SEL R9, R45, R30, P0 ;  /* 0x0000001e2d097207 */ /* 0x004fc40000000000 */
[----:B------:R-:W-:Y:S01]  /*7440*/  SEL R11, R30, R45, P0 ;  /* 0x0000002d1e0b7207 */ /* 0x000fe20000000000 */
[----:B------:R-:W-:Y:S04]  /*7450*/  SHFL.IDX PT, R39, R39, R28, 0x1c1f ;  /* 0x001c1f1c27277589 */ /* 0x000fe800000e0000 */
[----:B------:R-:W-:Y:S04]  /*7460*/  SHFL.IDX PT, R49, R49, R28, 0x1c1f ;  /* 0x001c1f1c31317589 */ /* 0x000fe800000e0000 */
[----:B------:R-:W2:Y:S04]  /*7470*/  SHFL.IDX PT, R26, R43, R6, 0x1c1f ;  /* 0x001c1f062b1a7589 */ /* 0x000ea800000e0000 */
[----:B------:R-:W4:Y:S01]  /*7480*/  SHFL.IDX PT, R38, R21, R6, 0x1c1f ;  /* 0x001c1f0615267589 */ /* 0x000f2200000e0000 */
[----:B-1----:R-:W-:-:S02]  /*7490*/  SEL R12, R35, R20, P0 ;  /* 0x00000014230c7207 */ /* 0x002fc40000000000 */
[----:B------:R-:W-:Y:S01]  /*74a0*/  SEL R14, R20, R35, P0 ;  /* 0x00000023140e7207 */ /* 0x000fe20000000000 */
[----:B------:R1:W-:Y:S01]  /*74b0*/  SHFL.IDX PT, R51, R51, R28, 0x1c1f ;  /* 0x001c1f1c33337589 */ /* 0x0003e200000e0000 */
[----:B---3--:R-:W-:Y:S02]  /*74c0*/  SEL R32, R37, R24, P0 ;  /* 0x0000001825207207 */ /* 0x008fe40000000000 */
[----:B------:R-:W-:Y:S01]  /*74d0*/  SEL R34, R24, R37, P0 ;  /* 0x0000002518227207 */ /* 0x000fe20000000000 */
[----:B------:R3:W3:Y:S01]  /*74e0*/  SHFL.IDX PT, R40, R53, R6, 0x1c1f ;  /* 0x001c1f0635287589 */ /* 0x0006e200000e0000 */
[----:B0-----:R-:W-:Y:S02]  /*74f0*/  SEL R13, R47, R36, P0 ;  /* 0x000000242f0d7207 */ /* 0x001fe40000000000 */
[----:B------:R-:W-:Y:S01]  /*7500*/  SEL R15, R36, R47, P0 ;  /* 0x0000002f240f7207 */ /* 0x000fe20000000000 */
[----:B------:R-:W-:Y:S01]  /*7510*/  BAR.SYNC.DEFER_BLOCKING 0x1, 0x180 ;  /* 0x0046000000007b1d */ /* 0x000fe20000010000 */
[----:B------:R-:W-:Y:S01]  /*7520*/  UISETP.NE.U32.AND UP1, UPT, UR6, URZ, UPT ;  /* 0x0000003f0600728c */ /* 0x000fe2000bf25070 */
[----:B--2---:R-:W-:-:S02]  /*7530*/  SEL R24, R39, R26, P0 ;  /* 0x0000001a27187207 */ /* 0x004fc40000000000 */
[----:B----4-:R-:W-:Y:S02]  /*7540*/  SEL R33, R49, R38, P0 ;  /* 0x0000002631217207 */ /* 0x010fe40000000000 */
[----:B------:R-:W-:Y:S02]  /*7550*/  SEL R35, R38, R49, P0 ;  /* 0x0000003126237207 */ /* 0x000fe40000000000 */
[----:B-1----:R-:W0:Y:S01]  /*7560*/  LDC R28, c[0x0][0xa88] ;  /* 0x0002a200ff1c7b82 */ /* 0x002e220000000800 */
[----:B------:R-:W-:Y:S01]  /*7570*/  SEL R26, R26, R39, P0 ;  /* 0x000000271a1a7207 */ /* 0x000fe20000000000 */
[----:B---3--:R-:W-:Y:S01]  /*7580*/  IMAD.U32 R6, RZ, RZ, UR4 ;  /* 0x00000004ff067e24 */ /* 0x008fe2000f8e00ff */
[----:B------:R-:W-:Y:S02]  /*7590*/  SEL R25, R51, R40, P0 ;  /* 0x0000002833197207 */ /* 0x000fe40000000000 */
[----:B------:R-:W-:Y:S01]  /*75a0*/  SEL R27, R40, R51, P0 ;  /* 0x00000033281b7207 */ /* 0x000fe20000000000 */
[----:B------:R1:W-:Y:S04]  /*75b0*/  STSM.16.M88.4 [R46], R8 ;  /* 0x000000082e007844 */ /* 0x0003e80000000200 */
[----:B------:R2:W-:Y:S04]  /*75c0*/  STSM.16.M88.4 [R44], R12 ;  /* 0x0000000c2c007844 */ /* 0x0005e80000000200 */
[----:B------:R2:W-:Y:S04]  /*75d0*/  STSM.16.M88.4 [R42], R32 ;  /* 0x000000202a007844 */ /* 0x0005e80000000200 */
[----:B------:R2:W-:Y:S01]  /*75e0*/  STSM.16.M88.4 [R41], R24 ;  /* 0x0000001829007844 */ /* 0x0005e20000000200 */
[----:B------:R-:W-:Y:S01]  /*75f0*/  BAR.SYNC.DEFER_BLOCKING 0x1, 0x180 ;  /* 0x0046000000007b1d */ /* 0x000fe20000010000 */
[----:B------:R-:W-:-:S06]  /*7600*/  UISETP.NE.AND.EX UP1, UPT, UR7, URZ, UPT, UP1 ;  /* 0x0000003f0700728c */ /* 0x000fcc000bf25310 */
[----:B------:R-:W-:-:S05]  /*7610*/  PLOP3.LUT P0, PT, PT, PT, UP1, 0x80, 0x0 ;  /* 0x000000000000781c */ /* 0x000fca0003f0f018 */
[----:B------:R-:W-:-:S04]  /*7620*/  @UP1 UIADD3 UR6, UP2, UR8, UR6, URZ ;  /* 0x0000000608061290 */ /* 0x000fc8000ff5e03f */
[----:B------:R-:W-:Y:S02]  /*7630*/  @UP1 UIADD3.X UR7, UR9, UR7, URZ, UP2, !UPT ;  /* 0x0000000709071290 */ /* 0x000fe400097fe43f */
[----:B-1----:R-:W-:-:S04]  /*7640*/  IMAD.U32 R8, RZ, RZ, UR6 ;  /* 0x00000006ff087e24 */ /* 0x002fc8000f8e00ff */
[----:B------:R-:W-:Y:S01]  /*7650*/  IMAD.U32 R9, RZ, RZ, UR7 ;  /* 0x00000007ff097e24 */ /* 0x000fe2000f8e00ff */
[----:B------:R-:W3:Y:S01]  /*7660*/  @P1 LDG.E R20, desc[UR52][R6.64] ;  /* 0x0000003406141981 */ /* 0x000ee2000c1e1900 */
[----:B------:R-:W-:-:S03]  /*7670*/  UMOV UR4, URZ ;  /* 0x0000003f00047c82 */ /* 0x000fc60008000000 */
[----:B0-----:R2:W5:Y:S01]  /*7680*/  @P0 LDG.E R28, desc[UR52][R8.64] ;  /* 0x00000034081c0981 */ /* 0x001562000c1e1900 */
[----:B---3--:R-:W-:Y:S01]  /*7690*/  @P1 R2UR UR4, R20 ;  /* 0x00000000140412ca */ /* 0x008fe200000e0000 */
[----:B--2---:R-:W-:-:S14]  /*76a0*/  @P0 BRA `(.L_x_10333) ;  /* 0x0000000000100947 */ /* 0x004fdc0003800000 */
[----:B------:R-:W-:Y:S05]  /*76b0*/  @!P1 BRA `(.L_x_10333) ;  /* 0x00000000000c9947 */ /* 0x000fea0003800000 */
[----:B------:R-:W2:Y:S04]  /*76c0*/  LDG.E R9, desc[UR52][R6.64] ;  /* 0x0000003406097981 */ /* 0x000ea8000c1e1900 */
[----:B-----5:R-:W2:Y:S02]  /*76d0*/  LDG.E R28, desc[UR52][R6.64+0x4] ;  /* 0x00000434061c7981 */ /* 0x020ea4000c1e1900 */
[----:B--2---:R-:W-:-:S07]  /*76e0*/  IMAD.IADD R28, R28, 0x1, -R9 ;  /* 0x000000011c1c7824 */ /* 0x004fce00078e0a09 */
.L_x_10333:
[----:B------:R-:W-:Y:S01]  /*76f0*/  USHF.R.S32.HI UR11, URZ, 0x1f, UR48 ;  /* 0x0000001f3f0b7899 */ /* 0x000fe20008011430 */
[----:B------:R-:W-:Y:S01]  /*7700*/  IMAD R11, R19, 0xc0, R157 ;  /* 0x000000c0130b7824 */ /* 0x000fe200078e029d */
[----:B------:R-:W-:Y:S01]  /*7710*/  ULDC.64 UR12, c[0x0][0xb70] ;  /* 0x0002dc00000c7ab9 */ /* 0x000fe20000000a00 */
[----:B------:R-:W-:Y:S01]  /*7720*/  USHF.R.S32.HI UR9, URZ, 0x1f, UR4 ;  /* 0x0000001f3f097899 */ /* 0x000fe20008011404 */
[----:B------:R-:W-:Y:S01]  /*7730*/  IMAD R7, R16, 0x40, R18 ;  /* 0x0000004010077824 */ /* 0x000fe200078e0212 */
[----:B------:R-:W-:Y:S01]  /*7740*/  UIMAD UR10, UR11, UR12, URZ ;  /* 0x0000000c0b0a72a4 */ /* 0x000fe2000f8e023f */
[----:B------:R-:W-:Y:S01]  /*7750*/  SHF.R.S32.HI R6, RZ, 0x1f, R11 ;  /* 0x0000001fff067819 */ /* 0x000fe2000001140b */
[----:B------:R-:W-:Y:S01]  /*7760*/  UMOV UR8, UR4 ;  /* 0x0000000400087c82 */ /* 0x000fe20008000000 */
[----:B------:R-:W-:Y:S01]  /*7770*/  USEL UR45, UR45, URZ, !UP0 ;  /* 0x0000003f2d2d7287 */ /* 0x000fe2000c000000 */
[----:B------:R-:W-:Y:S01]  /*7780*/  IMAD.WIDE R4, R7, 0x2, R4 ;  /* 0x0000000207047825 */ /* 0x000fe200078e0204 */
[----:B------:R-:W-:Y:S01]  /*7790*/  UIMAD.WIDE.U32 UR6, UR48, UR12, UR8 ;  /* 0x0000000c300672a5 */ /* 0x000fe2000f8e0008 */
[----:B------:R-:W-:Y:S01]  /*77a0*/  LOP3.LUT P0, RZ, R22, 0x3, RZ, 0xc0, !PT ;  /* 0x0000000316ff7812 */ /* 0x000fe2000780c0ff */
[----:B------:R-:W-:Y:S01]  /*77b0*/  UIMAD UR10, UR48, UR13, UR10 ;  /* 0x0000000d300a72a4 */ /* 0x000fe2000f8e020a */
[----:B------:R-:W-:Y:S01]  /*77c0*/  VIADD R7, R11, 0x8 ;  /* 0x000000080b077836 */ /* 0x000fe20000000000 */
[----:B------:R-:W-:Y:S01]  /*77d0*/  USEL UR44, UR44, URZ, !UP0 ;  /* 0x0000003f2c2c7287 */ /* 0x000fe2000c000000 */
[C---:B------:R-:W-:Y:S01]  /*77e0*/  LOP3.LUT R25, R4.reuse, 0x380, RZ, 0xc0, !PT ;  /* 0x0000038004197812 */ /* 0x040fe200078ec0ff */
[----:B------:R-:W-:Y:S01]  /*77f0*/  ULDC.64 UR12, c[0x0][0xb78] ;  /* 0x0002de00000c7ab9 */ /* 0x000fe20000000a00 */
[----:B------:R-:W-:Y:S01]  /*7800*/  UIADD3 UR7, UR7, UR10, URZ ;  /* 0x0000000a07077290 */ /* 0x000fe2000fffe03f */
[----:B------:R-:W-:Y:S01]  /*7810*/  IADD3 R15, P3, R4, 0x3000, RZ ;  /* 0x00003000040f7810 */ /* 0x000fe20007f7e0ff */
[----:B------:R-:W-:Y:S01]  /*7820*/  UIMAD UR8, UR45, UR12, URZ ;  /* 0x0000000c2d0872a4 */ /* 0x000fe2000f8e023f */
[----:B------:R-:W-:Y:S01]  /*7830*/  SHF.R.U64 R25, R25, 0x3, RZ ;  /* 0x0000000319197819 */ /* 0x000fe200000012ff */
[----:B------:R-:W-:-:S02]  /*7840*/  UIMAD.WIDE.U32 UR6, UR44, UR12, UR6 ;  /* 0x0000000c2c0672a5 */ /* 0x000fc4000f8e0006 */
[----:B------:R-:W-:Y:S01]  /*7850*/  UIMAD UR8, UR44, UR13, UR8 ;  /* 0x0000000d2c0872a4 */ /* 0x000fe2000f8e0208 */
[----:B------:R-:W-:Y:S01]  /*7860*/  LOP3.LUT R24, R25, R4, RZ, 0x3c, !PT ;  /* 0x0000000419187212 */ /* 0x000fe200078e3cff */
[----:B------:R-:W-:Y:S02]  /*7870*/  IMAD.MOV.U32 R20, RZ, RZ, R18 ;  /* 0x000000ffff147224 */ /* 0x000fe400078e0012 */
[----:B------:R-:W-:Y:S01]  /*7880*/  IADD3 R8, P1, R11, UR6, RZ ;  /* 0x000000060b087c10 */ /* 0x000fe2000ff3e0ff */
[----:B------:R-:W-:Y:S02]  /*7890*/  IMAD.MOV.U32 R25, RZ, RZ, R5 ;  /* 0x000000ffff197224 */ /* 0x000fe400078e0005 */
[----:B------:R-:W-:-:S05]  /*78a0*/  IMAD.U32 R9, RZ, RZ, UR8 ;  /* 0x00000008ff097e24 */ /* 0x000fca000f8e00ff */
[----:B------:R-:W-:Y:S01]  /*78b0*/  IADD3.X R9, R6, UR7, R9, P1, !PT ;  /* 0x0000000706097c10 */ /* 0x000fe20008ffe409 */
[----:B------:R-:W-:Y:S01]  /*78c0*/  ULDC.64 UR6, c[0x0][0xb40] ;  /* 0x0002d00000067ab9 */ /* 0x000fe20000000a00 */
[-C--:B-----5:R-:W-:Y:S02]  /*78d0*/  ISETP.GE.OR P1, PT, R11, R28.reuse, P0 ;  /* 0x0000001c0b00720c */ /* 0x0a0fe40000726670 */
[----:B------:R-:W-:Y:S02]  /*78e0*/  LEA R32, P2, R8, UR6, 0x2 ;  /* 0x0000000608207c11 */ /* 0x000fe4000f8410ff */
[----:B------:R-:W-:Y:S02]  /*78f0*/  IADD3 R11, P4, R4, 0x4800, RZ ;  /* 0x00004800040b7810 */ /* 0x000fe40007f9e0ff */
[----:B------:R-:W-:Y:S01]  /*7900*/  LEA.HI.X R33, R8, UR7, R9, 0x2, P2 ;  /* 0x0000000708217c11 */ /* 0x000fe200090f1409 */
[----:B------:R-:W-:Y:S01]  /*7910*/  ULDC.64 UR6, c[0x0][0xaa0] ;  /* 0x0002a80000067ab9 */ /* 0x000fe20000000a00 */
[----:B------:R-:W-:Y:S01]  /*7920*/  IADD3 R17, P2, R4, 0x1800, RZ ;  /* 0x0000180004117810 */ /* 0x000fe20007f5e0ff */
[--C-:B------:R-:W-:Y:S01]  /*7930*/  IMAD.X R9, RZ, RZ, R5.reuse, P3 ;  /* 0x000000ffff097224 */ /* 0x100fe200018e0605 */
[----:B------:R-:W-:Y:S01]  /*7940*/  ISETP.GE.OR P0, PT, R7, R28, P0 ;  /* 0x0000001c0700720c */ /* 0x000fe20000706670 */
[--C-:B------:R-:W-:Y:S01]  /*7950*/  IMAD.X R7, RZ, RZ, R5.reuse, P4 ;  /* 0x000000ffff077224 */ /* 0x100fe200020e0605 */
[----:B------:R-:W-:Y:S01]  /*7960*/  LOP3.LUT R10, R17, 0x380, RZ, 0xc0, !PT ;  /* 0x00000380110a7812 */ /* 0x000fe200078ec0ff */
[----:B------:R-:W-:Y:S01]  /*7970*/  IMAD.X R13, RZ, RZ, R5, P2 ;  /* 0x000000ffff0d7224 */ /* 0x000fe200010e0605 */
[----:B------:R-:W-:Y:S01]  /*7980*/  LOP3.LUT R8, R15, 0x380, RZ, 0xc0, !PT ;  /* 0x000003800f087812 */ /* 0x000fe200078ec0ff */
[----:B------:R-:W-:Y:S01]  /*7990*/  @!P1 STG.E desc[UR52][R32.64], R3 ;  /* 0x0000000320009986 */ /* 0x000fe2000c101934 */
[----:B------:R-:W-:-:S02]  /*79a0*/  SHF.R.U64 R10, R10, 0x3, RZ ;  /* 0x000000030a0a7819 */ /* 0x000fc400000012ff */
[----:B------:R-:W-:Y:S02]  /*79b0*/  LOP3.LUT R6, R11, 0x380, RZ, 0xc0, !PT ;  /* 0x000003800b067812 */ /* 0x000fe400078ec0ff */
[----:B------:R-:W-:Y:S01]  /*79c0*/  LOP3.LUT R12, R10, R17, RZ, 0x3c, !PT ;  /* 0x000000110a0c7212 */ /* 0x000fe200078e3cff */
[----:B------:R-:W-:Y:S01]  /*79d0*/  IMAD.U32 R17, RZ, RZ, UR6 ;  /* 0x00000006ff117e24 */ /* 0x000fe2000f8e00ff */
[----:B------:R-:W-:Y:S01]  /*79e0*/  SHF.R.U64 R8, R8, 0x3, RZ ;  /* 0x0000000308087819 */ /* 0x000fe200000012ff */
[----:B------:R-:W-:Y:S01]  /*79f0*/  UIMAD UR6, UR9, UR6, URZ ;  /* 0x00000006090672a4 */ /* 0x000fe2000f8e023f */
[----:B------:R-:W-:Y:S01]  /*7a00*/  SHF.R.U64 R4, R6, 0x3, RZ ;  /* 0x0000000306047819 */ /* 0x000fe200000012ff */
[----:B------:R0:W-:Y:S01]  /*7a10*/  @!P0 STG.E desc[UR52][R32.64+0x20], R0 ;  /* 0x0000200020008986 */ /* 0x0001e2000c101934 */
[----:B------:R-:W-:Y:S01]  /*7a20*/  SHF.R.S32.HI R21, RZ, 0x1f, R18 ;  /* 0x0000001fff157819 */ /* 0x000fe20000011412 */
[----:B------:R-:W-:Y:S01]  /*7a30*/  UIMAD UR6, UR4, UR7, UR6 ;  /* 0x00000007040672a4 */ /* 0x000fe2000f8e0206 */
[----:B------:R-:W-:Y:S01]  /*7a40*/  LOP3.LUT R8, R8, R15, RZ, 0x3c, !PT ;  /* 0x0000000f08087212 */ /* 0x000fe200078e3cff */
[----:B------:R-:W5:Y:S01]  /*7a50*/  LD.E.128 R24, desc[UR52][R24.64] ;  /* 0x0000003418187980 */ /* 0x000f62000c101d00 */
[----:B------:R-:W-:Y:S01]  /*7a60*/  LOP3.LUT R6, R4, R11, RZ, 0x3c, !PT ;  /* 0x0000000b04067212 */ /* 0x000fe200078e3cff */
[----:B------:R-:W-:Y:S01]  /*7a70*/  IMAD.WIDE.U32 R20, R17, UR4, R20 ;  /* 0x0000000411147c25 */ /* 0x000fe2000f8e0014 */
[----:B------:R-:W-:Y:S01]  /*7a80*/  ULDC UR4, c[0x0][0xa8c] ;  /* 0x0002a30000047ab9 */ /* 0x000fe20000000800 */
[----:B------:R-:W5:Y:S01]  /*7a90*/  LD.E.128 R12, desc[UR52][R12.64] ;  /* 0x000000340c0c7980 */ /* 0x000f62000c101d00 */
[----:B------:R-:W-:Y:S01]  /*7aa0*/  ISETP.GE.AND P0, PT, R18, UR4, PT ;  /* 0x0000000412007c0c */ /* 0x000fe2000bf06270 */
[----:B------:R-:W-:-:S02]  /*7ab0*/  IMAD R17, R19, -0xc0, R28 ;  /* 0xffffff4013117824 */ /* 0x000fc400078e021c */
[----:B------:R-:W5:Y:S01]  /*7ac0*/  LD.E.128 R8, desc[UR52][R8.64] ;  /* 0x0000003408087980 */ /* 0x000f62000c101d00 */
[----:B0-----:R-:W-:Y:S02]  /*7ad0*/  VIADD R0, R16, 0x30 ;  /* 0x0000003010007836 */ /* 0x001fe40000000000 */
[----:B------:R-:W-:Y:S01]  /*7ae0*/  VIADD R21, R21, UR6 ;  /* 0x0000000615157c36 */ /* 0x000fe20008000000 */
[----:B------:R-:W5:Y:S01]  /*7af0*/  LD.E.128 R4, desc[UR52][R6.64] ;  /* 0x0000003406047980 */ /* 0x000f62000c101d00 */
[----:B------:R-:W-:Y:S01]  /*7b00*/  ULDC.64 UR6, c[0x0][0xae0] ;  /* 0x0002b80000067ab9 */ /* 0x000fe20000000a00 */
[----:B------:R-:W-:Y:S01]  /*7b10*/  @!PT LDS RZ, [RZ] ;  /* 0x00000000fffff984 */ /* 0x000fe20000000800 */
[----:B------:R-:W-:Y:S01]  /*7b20*/  @!PT LDS RZ, [RZ] ;  /* 0x00000000fffff984 */ /* 0x000fe20000000800 */
[----:B------:R-:W-:Y:S01]  /*7b30*/  @!PT LDS RZ, [RZ] ;  /* 0x00000000fffff984 */ /* 0x000fe20000000800 */
[----:B------:R-:W-:Y:S01]  /*7b40*/  @!PT LDS RZ, [RZ] ;  /* 0x00000000fffff984 */ /* 0x000fe20000000800 */
[----:B------:R0:W-:Y:S06]  /*7b50*/  MEMBAR.ALL.CTA ;  /* 0x0000000000007992 */ /* 0x0001ec0000008000 */
[----:B0-----:R-:W0:Y:S01]  /*7b60*/  FENCE.VIEW.ASYNC.S ;  /* 0x00000000000073c6 */ /* 0x001e220000000000 */
[----:B------:R-:W-:Y:S01]  /*7b70*/  UIMAD UR4, UR11, UR6, URZ ;  /* 0x000000060b0472a4 */ /* 0x000fe2000f8e023f */
[----:B------:R-:W-:Y:S01]  /*7b80*/  ISETP.GE.OR P3, PT, R0, R17, P0 ;  /* 0x000000110000720c */ /* 0x000fe20000766670 */
[----:B------:R-:W-:-:S02]  /*7b90*/  IMAD.U32 R33, RZ, RZ, UR6 ;  /* 0x00000006ff217e24 */ /* 0x000fc4000f8e00ff */
[C---:B------:R-:W-:Y:S01]  /*7ba0*/  VIADD R0, R16.reuse, 0x60 ;  /* 0x0000006010007836 */ /* 0x040fe20000000000 */
[----:B------:R-:W-:Y:S01]  /*7bb0*/  UIMAD UR4, UR48, UR7, UR4 ;  /* 0x00000007300472a4 */ /* 0x000fe2000f8e0204 */
[----:B------:R-:W-:Y:S02]  /*7bc0*/  VIADD R3, R16, 0x90 ;  /* 0x0000009010037836 */ /* 0x000fe40000000000 */
[----:B------:R-:W-:Y:S01]  /*7bd0*/  IMAD.WIDE.U32 R20, R33, UR48, R20 ;  /* 0x0000003021147c25 */ /* 0x000fe2000f8e0014 */
[-C--:B------:R-:W-:Y:S01]  /*7be0*/  ISETP.GE.OR P1, PT, R0, R17.reuse, P0 ;  /* 0x000000110000720c */ /* 0x080fe20000726670 */
[----:B------:R-:W-:Y:S01]  /*7bf0*/  ULDC.64 UR6, c[0x0][0xae8] ;  /* 0x0002ba0000067ab9 */ /* 0x000fe20000000a00 */
[-C--:B------:R-:W-:Y:S01]  /*7c00*/  ISETP.GE.OR P2, PT, R3, R17.reuse, P0 ;  /* 0x000000110300720c */ /* 0x080fe20000746670 */
[----:B------:R-:W-:Y:S01]  /*7c10*/  VIADD R21, R21, UR4 ;  /* 0x0000000415157c36 */ /* 0x000fe20008000000 */
[----:B------:R-:W-:Y:S01]  /*7c20*/  ISETP.GE.OR P0, PT, R16, R17, P0 ;  /* 0x000000111000720c */ /* 0x000fe20000706670 */
[----:B------:R-:W-:Y:S01]  /*7c30*/  UIMAD UR4, UR45, UR6, URZ ;  /* 0x000000062d0472a4 */ /* 0x000fe2000f8e023f */
[----:B------:R-:W-:-:S02]  /*7c40*/  VIADD R2, R2, 0x13220 ;  /* 0x0001322002027836 */ /* 0x000fc40000000000 */
[----:B------:R-:W-:Y:S01]  /*7c50*/  IMAD.U32 R35, RZ, RZ, UR6 ;  /* 0x00000006ff237e24 */ /* 0x000fe2000f8e00ff */
[----:B------:R-:W-:Y:S02]  /*7c60*/  UIMAD UR4, UR44, UR7, UR4 ;  /* 0x000000072c0472a4 */ /* 0x000fe4000f8e0204 */
[----:B------:R-:W-:Y:S01]  /*7c70*/  PRMT R2, RZ, 0x654, R2 ;  /* 0x00000654ff027816 */ /* 0x000fe20000000002 */
[----:B------:R-:W-:Y:S01]  /*7c80*/  IMAD.WIDE.U32 R34, R35, UR44, R20 ;  /* 0x0000002c23227c25 */ /* 0x000fe2000f8e0014 */
[--C-:B------:R-:W-:Y:S01]  /*7c90*/  SHF.R.S32.HI R17, RZ, 0x1f, R16.reuse ;  /* 0x0000001fff117819 */ /* 0x100fe20000011410 */
[----:B------:R-:W-:Y:S01]  /*7ca0*/  BSSY B1, `(.L_x_10334) ;  /* 0x0000010000017945 */ /* 0x000fe20003800000 */
[----:B0-----:R0:W-:Y:S01]  /*7cb0*/  SYNCS.ARRIVE.TRANS64.RED.A1T0 RZ, [R2+URZ], RZ ;  /* 0x000000ff02ff79a7 */ /* 0x0011e2000810043f */
[----:B------:R-:W-:Y:S02]  /*7cc0*/  VIADD R37, R35, UR4 ;  /* 0x0000000423257c36 */ /* 0x000fe40008000000 */
[----:B------:R-:W-:Y:S01]  /*7cd0*/  IMAD.WIDE R32, R19, 0xc0, R16 ;  /* 0x000000c013207825 */ /* 0x000fe200078e0210 */
[----:B------:R-:W-:Y:S06]  /*7ce0*/  @P0 BRA `(.L_x_10335) ;  /* 0x00000000002c0947 */ /* 0x000fec0003800000 */
[----:B------:R-:W-:Y:S01]  /*7cf0*/  ULDC.64 UR6, c[0x0][0xad8] ;  /* 0x0002b60000067ab9 */ /* 0x000fe20000000a00 */
[----:B0-----:R-:W-:Y:S02]  /*7d00*/  IMAD.MOV.U32 R2, RZ, RZ, R34 ;  /* 0x000000ffff027224 */ /* 0x001fe400078e0022 */
[----:B------:R-:W-:Y:S02]  /*7d10*/  IMAD R19, R33, UR6, RZ ;  /* 0x0000000621137c24 */ /* 0x000fe4000f8e02ff */
[----:B------:R-:W-:Y:S02]  /*7d20*/  IMAD.MOV.U32 R3, RZ, RZ, R37 ;  /* 0x000000ffff037224 */ /* 0x000fe400078e0025 */
[C---:B------:R-:W-:Y:S02]  /*7d30*/  IMAD R19, R32.reuse, UR7, R19 ;  /* 0x0000000720137c24 */ /* 0x040fe4000f8e0213 */
[----:B------:R-:W-:Y:S01]  /*7d40*/  IMAD.WIDE.U32 R2, R32, UR6, R2 ;  /* 0x0000000620027c25 */ /* 0x000fe2000f8e0002 */
[----:B------:R-:W-:-:S03]  /*7d50*/  ULDC.64 UR6, c[0x0][0xa80] ;  /* 0x0002a00000067ab9 */ /* 0x000fc60000000a00 */
[----:B------:R-:W-:Y:S01]  /*7d60*/  IMAD.IADD R3, R3, 0x1, R19 ;  /* 0x0000000103037824 */ /* 0x000fe200078e0213 */
[----:B------:R-:W-:-:S04]  /*7d70*/  LEA R20, P0, R2, UR6, 0x1 ;  /* 0x0000000602147c11 */ /* 0x000fc8000f8008ff */
[----:B------:R-:W-:-:S05]  /*7d80*/  LEA.HI.X R21, R2, UR7, R3, 0x1, P0 ;  /* 0x0000000702157c11 */ /* 0x000fca00080f0c03 */
[----:B-----5:R1:W-:Y:S04]  /*7d90*/  STG.E.128 desc[UR52][R20.64], R24 ;  /* 0x0000001814007986 */ /* 0x0203e8000c101d34 */
.L_x_10335:
[----:B------:R-:W-:Y:S05]  /*7da0*/  BSYNC B1 ;  /* 0x0000000000017941 */ /* 0x000fea0003800000 */
.L_x_10334:
[----:B------:R-:W-:Y:S04]  /*7db0*/  BSSY B1, `(.L_x_10336) ;  /* 0x000000f000017945 */ /* 0x000fe80003800000 */
[----:B------:R-:W-:Y:S05]  /*7dc0*/  @P3 BRA `(.L_x_10337) ;  /* 0x0000000000343947 */ /* 0x000fea0003800000 */
[----:B------:R-:W-:Y:S01]  /*7dd0*/  IADD3 R19, P0, R32, 0x30, RZ ;  /* 0x0000003020137810 */ /* 0x000fe20007f1e0ff */
[----:B------:R-:W-:Y:S01]  /*7de0*/  ULDC.64 UR6, c[0x0][0xad8] ;  /* 0x0002b60000067ab9 */ /* 0x000fe20000000a00 */
[----:B0-----:R-:W-:Y:S02]  /*7df0*/  IMAD.MOV.U32 R2, RZ, RZ, R34 ;  /* 0x000000ffff027224 */ /* 0x001fe400078e0022 */
[----:B------:R-:W-:Y:S02]  /*7e00*/  IMAD.MOV.U32 R3, RZ, RZ, R37 ;  /* 0x000000ffff037224 */ /* 0x000fe400078e0025 */
[----:B------:R-:W-:Y:S02]  /*7e10*/  IMAD.X R0, RZ, RZ, R33, P0 ;  /* 0x000000ffff007224 */ /* 0x000fe400000e0621 */
[----:B------:R-:W-:-:S04]  /*7e20*/  IMAD.WIDE.U32 R2, R19, UR6, R2 ;  /* 0x0000000613027c25 */ /* 0x000fc8000f8e0002 */
[----:B------:R-:W-:-:S04]  /*7e30*/  IMAD R0, R0, UR6, RZ ;  /* 0x0000000600007c24 */ /* 0x000fc8000f8e02ff */
[----:B------:R-:W-:Y:S01]  /*7e40*/  IMAD R19, R19, UR7, R0 ;  /* 0x0000000713137c24 */ /* 0x000fe2000f8e0200 */
[----:B------:R-:W-:Y:S02]  /*7e50*/  ULDC.64 UR6, c[0x0][0xa80] ;  /* 0x0002a00000067ab9 */ /* 0x000fe40000000a00 */
[----:B-1----:R-:W-:Y:S01]  /*7e60*/  LEA R20, P0, R2, UR6, 0x1 ;  /* 0x0000000602147c11 */ /* 0x002fe2000f8008ff */
[----:B------:R-:W-:-:S05]  /*7e70*/  IMAD.IADD R3, R3, 0x1, R19 ;  /* 0x0000000103037824 */ /* 0x000fca00078e0213 */
[----:B------:R-:W-:-:S05]  /*7e80*/  LEA.HI.X R21, R2, UR7, R3, 0x1, P0 ;  /* 0x0000000702157c11 */ /* 0x000fca00080f0c03 */
[----:B-----5:R2:W-:Y:S02]  /*7e90*/  STG.E.128 desc[UR52][R20.64], R12 ;  /* 0x0000000c14007986 */ /* 0x0205e4000c101d34 */
.L_x_10337:
[----:B------:R-:W-:Y:S05]  /*7ea0*/  BSYNC B1 ;  /* 0x0000000000017941 */ /* 0x000fea0003800000 */
.L_x_10336:
[----:B------:R-:W-:Y:S04]  /*7eb0*/  BSSY B1, `(.L_x_10338) ;  /* 0x000000f000017945 */ /* 0x000fe80003800000 */
[----:B------:R-:W-:Y:S05]  /*7ec0*/  @P1 BRA `(.L_x_10339) ;  /* 0x0000000000341947 */ /* 0x000fea0003800000 */
[----:B--2--5:R-:W-:Y:S01]  /*7ed0*/  IADD3 R13, P0, R32, 0x60, RZ ;  /* 0x00000060200d7810 */ /* 0x024fe20007f1e0ff */
        /* <DEDUP_REMOVED lines=8> */
[----:B------:R-:W-:Y:S01]  /*7f60*/  LEA R12, P0, R2, UR6, 0x1 ;  /* 0x00000006020c7c11 */ /* 0x000fe2000f8008ff */
[----:B------:R-:W-:-:S05]  /*7f70*/  IMAD.IADD R3, R3, 0x1, R13 ;  /* 0x0000000103037824 */ /* 0x000fca00078e020d */
[----:B------:R-:W-:-:S05]  /*7f80*/  LEA.HI.X R13, R2, UR7, R3, 0x1, P0 ;  /* 0x00000007020d7c11 */ /* 0x000fca00080f0c03 */
[----:B------:R3:W-:Y:S02]  /*7f90*/  STG.E.128 desc[UR52][R12.64], R8 ;  /* 0x000000080c007986 */ /* 0x0007e4000c101d34 */
.L_x_10339:
[----:B------:R-:W-:Y:S05]  /*7fa0*/  BSYNC B1 ;  /* 0x0000000000017941 */ /* 0x000fea0003800000 */
.L_x_10338:
[----:B------:R-:W-:Y:S05]  /*7fb0*/  @P2 BRA `(.L_x_10340) ;  /* 0x0000000800982947 */ /* 0x000fea0003800000 */
[----:B---3-5:R-:W-:Y:S01]  /*7fc0*/  IADD3 R9, P0, R32, 0x90, RZ ;  /* 0x0000009020097810 */ /* 0x028fe20007f1e0ff */
        /* <DEDUP_REMOVED lines=11> */
[----:B------:R4:W-:Y:S01]  /*8080*/  STG.E.128 desc[UR52][R8.64], R4 ;  /* 0x0000000408007986 */ /* 0x0009e2000c101d34 */
[----:B------:R-:W-:Y:S05]  /*8090*/  BRA `(.L_x_10340) ;  /* 0x0000000800607947 */ /* 0x000fea0003800000 */
.L_x_10332:
[----:B------:R-:W-:Y:S01]  /*80a0*/  ULDC.64 UR6, c[0x0][0xbd8] ;  /* 0x0002f60000067ab9 */ /* 0x000fe20000000a00 */
[----:B------:R-:W-:Y:S01]  /*80b0*/  IMAD.MOV.U32 R7, RZ, RZ, RZ ;  /* 0x000000ffff077224 */ /* 0x000fe200078e00ff */
[----:B------:R-:W-:Y:S01]  /*80c0*/  ULEA UR4, UP1, UR44, UR6, 0x2 ;  /* 0x000000062c047291 */ /* 0x000fe2000f82103f */
[----:B------:R-:W0:Y:S01]  /*80d0*/  S2R R4, SR_TID.X ;  /* 0x0000000000047919 */ /* 0x000e220000002100 */
[----:B------:R-:W-:Y:S02]  /*80e0*/  UISETP.NE.U32.AND UP0, UPT, UR6, URZ, UPT ;  /* 0x0000003f0600728c */ /* 0x000fe4000bf05070 */
[----:B------:R-:W-:Y:S02]  /*80f0*/  ULEA.HI.X UR6, UR44, UR7, UR45, 0x2, UP1 ;  /* 0x000000072c067291 */ /* 0x000fe400088f142d */
[----:B------:R-:W-:Y:S01]  /*8100*/  UISETP.NE.AND.EX UP0, UPT, UR7, URZ, UPT, UP0 ;  /* 0x0000003f0700728c */ /* 0x000fe2000bf05300 */
[----:B------:R-:W1:Y:S01]  /*8110*/  LDC R0, c[0x0][0xa88] ;  /* 0x0002a200ff007b82 */ /* 0x000e620000000800 */
[----:B------:R-:W-:-:S02]  /*8120*/  IMAD.U32 R2, RZ, RZ, UR4 ;  /* 0x00000004ff027e24 */ /* 0x000fc4000f8e00ff */
[----:B------:R-:W-:Y:S01]  /*8130*/  IMAD.U32 R3, RZ, RZ, UR6 ;  /* 0x00000006ff037e24 */ /* 0x000fe2000f8e00ff */
[----:B------:R-:W-:Y:S01]  /*8140*/  ULDC.64 UR6, c[0x0][0xbe0] ;  /* 0x0002f80000067ab9 */ /* 0x000fe20000000a00 */
[----:B------:R-:W-:Y:S01]  /*8150*/  PLOP3.LUT P1, PT, PT, PT, UP0, 0x80, 0x0 ;  /* 0x000000000000781c */ /* 0x000fe20003f2f008 */
[----:B------:R-:W-:-:S04]  /*8160*/  UISETP.NE.U32.AND UP1, UPT, UR6, URZ, UPT ;  /* 0x0000003f0600728c */ /* 0x000fc8000bf25070 */
[----:B------:R-:W-:-:S06]  /*8170*/  UISETP.NE.AND.EX UP1, UPT, UR7, URZ, UPT, UP1 ;  /* 0x0000003f0700728c */ /* 0x000fcc000bf25310 */
[----:B------:R-:W-:Y:S02]  /*8180*/  PLOP3.LUT P2, PT, PT, PT, UP1, 0x80, 0x0 ;  /* 0x000000000000781c */ /* 0x000fe40003f4f018 */
[----:B------:R2:W5:Y:S03]  /*8190*/  @P1 LDG.E R7, desc[UR52][R2.64] ;  /* 0x0000003402071981 */ /* 0x000566000c1e1900 */
[----:B------:R-:W-:Y:S02]  /*81a0*/  @UP1 ULDC.64 UR6, c[0x0][0xbe0] ;  /* 0x0002f80000061ab9 */ /* 0x000fe40000000a00 */
[----:B------:R-:W-:Y:S01]  /*81b0*/  @UP1 UIMAD.WIDE UR6, UR44, 0x4, UR6 ;  /* 0x000000042c0618a5 */ /* 0x000fe2000f8e0206 */
[----:B0-----:R-:W-:-:S05]  /*81c0*/  VIADD R6, R4, 0xffffff80 ;  /* 0xffffff8004067836 */ /* 0x001fca0000000000 */
[----:B------:R-:W-:Y:S02]  /*81d0*/  IMAD.U32 R4, RZ, RZ, UR6 ;  /* 0x00000006ff047e24 */ /* 0x000fe4000f8e00ff */
[----:B------:R-:W-:-:S05]  /*81e0*/  IMAD.U32 R5, RZ, RZ, UR7 ;  /* 0x00000007ff057e24 */ /* 0x000fca000f8e00ff */
[----:B-1----:R2:W5:Y:S01]  /*81f0*/  @P2 LDG.E R0, desc[UR52][R4.64] ;  /* 0x0000003404002981 */ /* 0x002562000c1e1900 */
[----:B------:R-:W-:Y:S01]  /*8200*/  ISETP.GT.AND P0, PT, R6, 0xbf, PT ;  /* 0x000000bf0600780c */ /* 0x000fe20003f04270 */
[----:B------:R-:W-:-:S12]  /*8210*/  @P2 BRA `(.L_x_10341) ;  /* 0x0000000000102947 */ /* 0x000fd80003800000 */
[----:B------:R-:W-:Y:S05]  /*8220*/  @!P1 BRA `(.L_x_10341) ;  /* 0x00000000000c9947 */ /* 0x000fea0003800000 */
[----:B--2---:R-:W2:Y:S04]  /*8230*/  LDG.E R5, desc[UR52][R2.64] ;  /* 0x0000003402057981 */ /* 0x004ea8000c1e1900 */
[----:B-----5:R-:W2:Y:S02]  /*8240*/  LDG.E R0, desc[UR52][R2.64+0x4] ;  /* 0x0000043402007981 */ /* 0x020ea4000c1e1900 */
[----:B--2---:R-:W-:-:S07]  /*8250*/  IMAD.IADD R0, R0, 0x1, -R5 ;  /* 0x0000000100007824 */ /* 0x004fce00078e0a05 */
.L_x_10341:
[----:B------:R-:W-:Y:S01]  /*8260*/  USHF.R.S32.HI UR7, URZ, 0x1f, UR48 ;  /* 0x0000001f3f077899 */ /* 0x000fe20008011430 */
[----:B------:R-:W-:Y:S01]  /*8270*/  BSSY B1, `(.L_x_10342) ;  /* 0x000001e000017945 */ /* 0x000fe20003800000 */
[----:B------:R-:W-:Y:S01]  /*8280*/  USEL UR44, UR44, URZ, !UP0 ;  /* 0x0000003f2c2c7287 */ /* 0x000fe2000c000000 */
[----:B------:R-:W-:Y:S01]  /*8290*/  SHF.R.S32.HI R9, RZ, 0x1f, R18 ;  /* 0x0000001fff097819 */ /* 0x000fe20000011412 */
[----:B------:R-:W-:Y:S01]  /*82a0*/  USEL UR45, UR45, URZ, !UP0 ;  /* 0x0000003f2d2d7287 */ /* 0x000fe2000c000000 */
[----:B-----5:R-:W-:Y:S01]  /*82b0*/  SHF.R.S32.HI R6, RZ, 0x1f, R7 ;  /* 0x0000001fff067819 */ /* 0x020fe20000011407 */
[----:B------:R-:W-:Y:S10]  /*82c0*/  @P0 BRA `(.L_x_10343) ;  /* 0x0000000000600947 */ /* 0x000ff40003800000 */
[----:B--2---:R-:W0:Y:S02]  /*82d0*/  S2R R2, SR_TID.X ;  /* 0x0000000000027919 */ /* 0x004e240000002100 */
        /* <DEDUP_REMOVED lines=23> */
.L_x_10343:
[----:B------:R-:W-:Y:S05]  /*8450*/  BSYNC B1 ;  /* 0x0000000000017941 */ /* 0x000fea0003800000 */
.L_x_10342:
[----:B------:R-:W-:Y:S01]  /*8460*/  ULDC.64 UR8, c[0x0][0xaa0] ;  /* 0x0002a80000087ab9 */ /* 0x000fe20000000a00 */
[----:B--2---:R-:W-:Y:S01]  /*8470*/  IMAD.MOV.U32 R2, RZ, RZ, R18 ;  /* 0x000000ffff027224 */ /* 0x004fe200078e0012 */
[----:B------:R-:W-:Y:S01]  /*8480*/  ULDC UR6, c[0x0][0xa8c] ;  /* 0x0002a30000067ab9 */ /* 0x000fe20000000800 */
[----:B0-----:R-:W-:Y:S01]  /*8490*/  IMAD.MOV.U32 R3, RZ, RZ, R9 ;  /* 0x000000ffff037224 */ /* 0x001fe200078e0009 */
[----:B------:R-:W-:Y:S01]  /*84a0*/  ISETP.GE.AND P0, PT, R18, UR6, PT ;  /* 0x0000000612007c0c */ /* 0x000fe2000bf06270 */
[----:B------:R-:W-:Y:S01]  /*84b0*/  IMAD R4, R6, UR8, RZ ;  /* 0x0000000806047c24 */ /* 0x000fe2000f8e02ff */
[----:B------:R-:W-:Y:S01]  /*84c0*/  BSSY B1, `(.L_x_10344) ;  /* 0x0000027000017945 */ /* 0x000fe20003800000 */
[----:B------:R-:W-:-:S04]  /*84d0*/  IMAD.WIDE.U32 R2, R7, UR8, R2 ;  /* 0x0000000807027c25 */ /* 0x000fc8000f8e0002 */
[----:B------:R-:W-:Y:S01]  /*84e0*/  IMAD R7, R7, UR9, R4 ;  /* 0x0000000907077c24 */ /* 0x000fe2000f8e0204 */
[----:B------:R-:W-:Y:S01]  /*84f0*/  ULDC.64 UR8, c[0x0][0xae0] ;  /* 0x0002b80000087ab9 */ /* 0x000fe20000000a00 */
[----:B------:R-:W-:Y:S01]  /*8500*/  VIADD R4, R16, 0x30 ;  /* 0x0000003010047836 */ /* 0x000fe20000000000 */
[----:B------:R-:W-:Y:S01]  /*8510*/  UIMAD UR4, UR7, UR8, URZ ;  /* 0x00000008070472a4 */ /* 0x000fe2000f8e023f */
[----:B------:R-:W-:Y:S02]  /*8520*/  IMAD R5, R19, -0xc0, R0 ;  /* 0xffffff4013057824 */ /* 0x000fe400078e0200 */
[----:B------:R-:W-:Y:S01]  /*8530*/  IMAD.IADD R3, R3, 0x1, R7 ;  /* 0x0000000103037824 */ /* 0x000fe200078e0207 */
[----:B------:R-:W-:Y:S01]  /*8540*/  UIMAD UR4, UR48, UR9, UR4 ;  /* 0x00000009300472a4 */ /* 0x000fe2000f8e0204 */
[----:B------:R-:W-:Y:S01]  /*8550*/  IMAD.U32 R7, RZ, RZ, UR8 ;  /* 0x00000008ff077e24 */ /* 0x000fe2000f8e00ff */
[----:B------:R-:W-:Y:S01]  /*8560*/  ISETP.GE.OR P3, PT, R4, R5, P0 ;  /* 0x000000050400720c */ /* 0x000fe20000766670 */
[C---:B------:R-:W-:Y:S01]  /*8570*/  VIADD R0, R16.reuse, 0x60 ;  /* 0x0000006010007836 */ /* 0x040fe20000000000 */
[----:B------:R-:W-:Y:S01]  /*8580*/  ULDC.64 UR6, c[0x0][0xae8] ;  /* 0x0002ba0000067ab9 */ /* 0x000fe20000000a00 */
[----:B------:R-:W-:-:S02]  /*8590*/  VIADD R4, R16, 0x90 ;  /* 0x0000009010047836 */ /* 0x000fc40000000000 */
[----:B------:R-:W-:Y:S01]  /*85a0*/  IMAD.WIDE.U32 R2, R7, UR48, R2 ;  /* 0x0000003007027c25 */ /* 0x000fe2000f8e0002 */
[-C--:B------:R-:W-:Y:S02]  /*85b0*/  ISETP.GE.OR P1, PT, R0, R5.reuse, P0 ;  /* 0x000000050000720c */ /* 0x080fe40000726670 */
[-C--:B------:R-:W-:Y:S01]  /*85c0*/  ISETP.GE.OR P2, PT, R4, R5.reuse, P0 ;  /* 0x000000050400720c */ /* 0x080fe20000746670 */
[----:B------:R-:W-:Y:S01]  /*85d0*/  VIADD R3, R3, UR4 ;  /* 0x0000000403037c36 */ /* 0x000fe20008000000 */
[----:B------:R-:W-:Y:S01]  /*85e0*/  ISETP.GE.OR P0, PT, R16, R5, P0 ;  /* 0x000000051000720c */ /* 0x000fe20000706670 */
[----:B------:R-:W-:Y:S02]  /*85f0*/  UIMAD UR4, UR45, UR6, URZ ;  /* 0x000000062d0472a4 */ /* 0x000fe4000f8e023f */
[----:B------:R-:W-:Y:S01]  /*8600*/  IMAD.U32 R9, RZ, RZ, UR6 ;  /* 0x00000006ff097e24 */ /* 0x000fe2000f8e00ff */
[--C-:B------:R-:W-:Y:S01]  /*8610*/  SHF.R.S32.HI R7, RZ, 0x1f, R16.reuse ;  /* 0x0000001fff077819 */ /* 0x100fe20000011410 */
[----:B------:R-:W-:Y:S01]  /*8620*/  IMAD.MOV.U32 R6, RZ, RZ, R16 ;  /* 0x000000ffff067224 */ /* 0x000fe200078e0010 */
[----:B------:R-:W-:-:S02]  /*8630*/  UIMAD UR4, UR44, UR7, UR4 ;  /* 0x000000072c0472a4 */ /* 0x000fc4000f8e0204 */
[----:B------:R-:W-:-:S04]  /*8640*/  IMAD.WIDE.U32 R4, R9, UR44, R2 ;  /* 0x0000002c09047c25 */ /* 0x000fc8000f8e0002 */
[----:B------:R-:W-:-:S04]  /*8650*/  IMAD.WIDE R6, R19, 0xc0, R6 ;  /* 0x000000c013067825 */ /* 0x000fc800078e0206 */
[----:B------:R-:W-:Y:S01]  /*8660*/  VIADD R11, R5, UR4 ;  /* 0x00000004050b7c36 */ /* 0x000fe20008000000 */
[----:B------:R-:W-:Y:S06]  /*8670*/  @P0 BRA `(.L_x_10345) ;  /* 0x00000000002c0947 */ /* 0x000fec0003800000 */
[----:B------:R-:W-:Y:S01]  /*8680*/  ULDC.64 UR6, c[0x0][0xad8] ;  /* 0x0002b60000067ab9 */ /* 0x000fe20000000a00 */
[----:B------:R-:W-:Y:S02]  /*8690*/  IMAD.MOV.U32 R2, RZ, RZ, R4 ;  /* 0x000000ffff027224 */ /* 0x000fe400078e0004 */
        /* <DEDUP_REMOVED lines=8> */
[----:B------:R0:W-:Y:S04]  /*8720*/  STG.E.128 desc[UR52][R8.64], RZ ;  /* 0x000000ff08007986 */ /* 0x0001e8000c101d34 */
.L_x_10345:
[----:B------:R-:W-:Y:S05]  /*8730*/  BSYNC B1 ;  /* 0x0000000000017941 */ /* 0x000fea0003800000 */
.L_x_10344:
[----:B------:R-:W-:Y:S04]  /*8740*/  BSSY B1, `(.L_x_10346) ;  /* 0x000000f000017945 */ /* 0x000fe80003800000 */
[----:B------:R-:W-:Y:S05]  /*8750*/  @P3 BRA `(.L_x_10347) ;  /* 0x0000000000343947 */ /* 0x000fea0003800000 */
[----:B0-----:R-:W-:Y:S01]  /*8760*/  IADD3 R9, P0, R6, 0x30, RZ ;  /* 0x0000003006097810 */ /* 0x001fe20007f1e0ff */
[----:B------:R-:W-:Y:S01]  /*8770*/  ULDC.64 UR6, c[0x0][0xad8] ;  /* 0x0002b60000067ab9 */ /* 0x000fe20000000a00 */
[----:B------:R-:W-:Y:S02]  /*8780*/  IMAD.MOV.U32 R2, RZ, RZ, R4 ;  /* 0x000000ffff027224 */ /* 0x000fe400078e0004 */
        /* <DEDUP_REMOVED lines=9> */
[----:B------:R1:W-:Y:S02]  /*8820*/  STG.E.128 desc[UR52][R8.64], RZ ;  /* 0x000000ff08007986 */ /* 0x0003e4000c101d34 */
.L_x_10347:
[----:B------:R-:W-:Y:S05]  /*8830*/  BSYNC B1 ;  /* 0x0000000000017941 */ /* 0x000fea0003800000 */
.L_x_10346:
[----:B------:R-:W-:Y:S04]  /*8840*/  BSSY B1, `(.L_x_10348) ;  /* 0x000000f000017945 */ /* 0x000fe80003800000 */
[----:B------:R-:W-:Y:S05]  /*8850*/  @P1 BRA `(.L_x_10349) ;  /* 0x0000000000341947 */ /* 0x000fea0003800000 */
[----:B01----:R-:W-:Y:S01]  /*8860*/  IADD3 R9, P0, R6, 0x60, RZ ;  /* 0x0000006006097810 */ /* 0x003fe20007f1e0ff */
        /* <DEDUP_REMOVED lines=12> */
.L_x_10349:
[----:B------:R-:W-:Y:S05]  /*8930*/  BSYNC B1 ;  /* 0x0000000000017941 */ /* 0x000fea0003800000 */
.L_x_10348:
[----:B------:R-:W-:Y:S05]  /*8940*/  @P2 BRA `(.L_x_10340) ;  /* 0x0000000000342947 */ /* 0x000fea0003800000 */
[----:B------:R-:W-:Y:S01]  /*8950*/  IADD3 R5, P0, R6, 0x90, RZ ;  /* 0x0000009006057810 */ /* 0x000fe20007f1e0ff */
        /* <DEDUP_REMOVED lines=12> */
.L_x_10340:
[----:B------:R-:W-:Y:S05]  /*8a20*/  BSYNC B0 ;  /* 0x0000000000007941 */ /* 0x000fea0003800000 */
.L_x_10331:
[----:B------:R-:W-:Y:S02]  /*8a30*/  ULDC UR4, c[0x0][0xc14] ;  /* 0x0003050000047ab9 */ /* 0x000fe40000000800 */
[----:B------:R-:W-:-:S13]  /*8a40*/  ISETP.GE.AND P0, PT, R31, UR4, PT ;  /* 0x000000041f007c0c */ /* 0x000fda000bf06270 */
[----:B------:R-:W-:Y:S05]  /*8a50*/  @!P0 BRA `(.L_x_10350) ;  /* 0xffffff8000c88947 */ /* 0x000fea000383ffff */
[----:B------:R-:W-:Y:S05]  /*8a60*/  EXIT ;  /* 0x000000000000794d */ /* 0x000fea0003800000 */
.L_x_10305:
[----:B------:R-:W-:-:S08]  /*8a70*/  NOP ;  /* 0x0000000000007918 */ /* 0x000fd00000000000 */
[----:B------:R-:W0:-:S00]  /*8a80*/  USETMAXREG.DEALLOC.CTAPOOL 0x20 ;  /* 0x00000020000079c8 */ /* 0x000e0000080e0500 */
[----:B0-----:R-:W2:Y:S01]  /*8a90*/  LDL.LU R2, [R1] ;  /* 0x0000000001027983 */ /* 0x001ea20000300800 */
[----:B------:R-:W-:-:S06]  /*8aa0*/  LOP3.LUT R0, R0, 0x3, RZ, 0xc0, !PT ;  /* 0x0000000300007812 */ /* 0x000fcc00078ec0ff */
[----:B------:R-:W0:Y:S02]  /*8ab0*/  SHFL.IDX PT, R0, R0, RZ, 0x1f ;  /* 0x00001fff00007589 */ /* 0x000e2400000e0000 */
[----:B0-----:R-:W-:Y:S01]  /*8ac0*/  ISETP.NE.AND P0, PT, R0, RZ, PT ;  /* 0x000000ff0000720c */ /* 0x001fe20003f05270 */
[----:B------:R-:W-:Y:S01]  /*8ad0*/  IMAD.MOV.U32 R0, RZ, RZ, RZ ;  /* 0x000000ffff007224 */ /* 0x000fe200078e00ff */
        /* <DEDUP_REMOVED lines=13> */
.L_x_10351:
        /* <DEDUP_REMOVED lines=41> */
.L_x_10357:
        /* <DEDUP_REMOVED lines=14> */
.L_x_10356:
[----:B------:R-:W-:Y:S05]  /*8f20*/  BSYNC B0 ;  /* 0x0000000000007941 */ /* 0x000fea0003800000 */
.L_x_10355:
        /* <DEDUP_REMOVED lines=21> */
.L_x_10353:
        /* <DEDUP_REMOVED lines=17> */
.L_x_10358:
        /* <DEDUP_REMOVED lines=29> */
.L_x_10354:
[----:B------:R-:W-:Y:S01]  /*9360*/  IMAD.MOV.U32 R24, RZ, RZ, R7 ;  /* 0x000000ffff187224 */ /* 0x000fe200078e0007 */
[----:B------:R-:W-:Y:S01]  /*9370*/  UMOV UR38, URZ ;  /* 0x0000003f00267c82 */ /* 0x000fe20008000000 */
[----:B------:R-:W-:-:S07]  /*9380*/  IMAD.MOV.U32 R25, RZ, RZ, RZ ;  /* 0x000000ffff197224 */ /* 0x000fce00078e00ff */
.L_x_10359:
        /* <DEDUP_REMOVED lines=8> */
.L_x_10352:
[----:B------:R-:W-:Y:S01]  /*9410*/  ULDC UR4, c[0x0][0xc14] ;  /* 0x0003050000047ab9 */ /* 0x000fe20000000800 */
[----:B------:R-:W-:Y:S01]  /*9420*/  IMAD.MOV.U32 R17, RZ, RZ, 0x1 ;  /* 0x00000001ff117424 */ /* 0x000fe200078e00ff */
[----:B------:R-:W-:Y:S01]  /*9430*/  UISETP.GE.AND UP0, UPT, UR51, UR4, UPT ;  /* 0x000000043300728c */ /* 0x000fe2000bf06270 */
[----:B------:R-:W-:Y:S02]  /*9440*/  IMAD.MOV.U32 R28, RZ, RZ, RZ ;  /* 0x000000ffff1c7224 */ /* 0x000fe400078e00ff */
[----:B------:R-:W-:-:S03]  /*9450*/  IMAD.MOV.U32 R16, RZ, RZ, RZ ;  /* 0x000000ffff107224 */ /* 0x000fc600078e00ff */
[----:B------:R-:W-:-:S13]  /*9460*/  PLOP3.LUT P0, PT, PT, PT, UP0, 0x80, 0x0 ;  /* 0x000000000000781c */ /* 0x000fda0003f0f008 */
[----:B------:R-:W-:Y:S05]  /*9470*/  @P0 BRA `(.L_x_10360) ;  /* 0x0000003000040947 */ /* 0x000fea0003800000 */
[----:B0-----:R-:W0:Y:S01]  /*9480*/  S2R R0, SR_TID.X ;  /* 0x0000000000007919 */ /* 0x001e220000002100 */
[----:B------:R-:W-:Y:S01]  /*9490*/  IMAD.MOV.U32 R17, RZ, RZ, 0x1 ;  /* 0x00000001ff117424 */ /* 0x000fe200078e00ff */
[----:B------:R-:W-:Y:S01]  /*94a0*/  ULOP3.LUT UR42, UR40, 0x1, URZ, 0xfc, !UPT ;  /* 0x00000001282a7892 */ /* 0x000fe2000f8efc3f */
[----:B------:R-:W-:Y:S01]  /*94b0*/  IMAD.MOV.U32 R16, RZ, RZ, RZ ;  /* 0x000000ffff107224 */ /* 0x000fe200078e00ff */
[----:B------:R-:W1:Y:S01]  /*94c0*/  S2R R6, SR_TID.X ;  /* 0x0000000000067919 */ /* 0x000e620000002100 */
[----:B------:R-:W-:Y:S01]  /*94d0*/  IMAD.MOV.U32 R28, RZ, RZ, RZ ;  /* 0x000000ffff1c7224 */ /* 0x000fe200078e00ff */
[----:B------:R-:W-:Y:S01]  /*94e0*/  ULOP3.LUT UR50, UR40, 0x2, URZ, 0xfc, !UPT ;  /* 0x0000000228327892 */ /* 0x000fe2000f8efc3f */
[----:B------:R-:W-:Y:S01]  /*94f0*/  ULDC UR49, c[0x0][0xc] ;  /* 0x0000030000317ab9 */ /* 0x000fe20000000800 */
[----:B------:R-:W-:Y:S01]  /*9500*/  ULDC.64 UR54, c[0x0][0x198] ;  /* 0x0000660000367ab9 */ /* 0x000fe20000000a00 */
[----:B0-----:R-:W-:Y:S01]  /*9510*/  LOP3.LUT R2, R0, 0x7f, RZ, 0xc0, !PT ;  /* 0x0000007f00027812 */ /* 0x001fe200078ec0ff */
[----:B-1----:R-:W-:Y:S01]  /*9520*/  IMAD.SHL.U32 R23, R6, 0x40, RZ ;  /* 0x0000004006177824 */ /* 0x002fe200078e00ff */
[----:B------:R-:W-:-:S03]  /*9530*/  SHF.R.U32.HI R0, RZ, 0x1, R6 ;  /* 0x00000001ff007819 */ /* 0x000fc60000011606 */
[----:B------:R-:W-:Y:S01]  /*9540*/  IMAD.SHL.U32 R4, R2, 0x10, RZ ;  /* 0x0000001002047824 */ /* 0x000fe200078e00ff */
[C---:B------:R-:W-:Y:S01]  /*9550*/  LOP3.LUT R29, R6.reuse, 0x1f, RZ, 0xc0, !PT ;  /* 0x0000001f061d7812 */ /* 0x040fe200078ec0ff */
[C---:B------:R-:W-:Y:S01]  /*9560*/  IMAD.SHL.U32 R2, R6.reuse, 0x20, RZ ;  /* 0x0000002006027824 */ /* 0x040fe200078e00ff */
[----:B------:R-:W-:Y:S01]  /*9570*/  LOP3.LUT R3, R23, 0x180, RZ, 0xc0, !PT ;  /* 0x0000018017037812 */ /* 0x000fe200078ec0ff */
[----:B------:R-:W-:Y:S01]  /*9580*/  IMAD.SHL.U32 R7, R6, 0x4, RZ ;  /* 0x0000000406077824 */ /* 0x000fe200078e00ff */
[----:B------:R-:W-:Y:S02]  /*9590*/  LOP3.LUT R5, R4, 0x600, RZ, 0xc0, !PT ;  /* 0x0000060004057812 */ /* 0x000fe400078ec0ff */
[----:B------:R-:W-:Y:S02]  /*95a0*/  LOP3.LUT R4, R2, 0x80, RZ, 0xc0, !PT ;  /* 0x0000008002047812 */ /* 0x000fe400078ec0ff */
[----:B------:R-:W-:Y:S01]  /*95b0*/  LOP3.LUT R0, R3, 0x30, R0, 0xf8, !PT ;  /* 0x0000003003007812 */ /* 0x000fe200078ef800 */
[----:B------:R-:W-:Y:S01]  /*95c0*/  IMAD.SHL.U32 R3, R6, 0x8, RZ ;  /* 0x0000000806037824 */ /* 0x000fe200078e00ff */
[----:B------:R-:W-:-:S02]  /*95d0*/  LOP3.LUT R4, R4, 0x10, R6, 0xf8, !PT ;  /* 0x0000001004047812 */ /* 0x000fc400078ef806 */
[--C-:B------:R-:W-:Y:S02]  /*95e0*/  LOP3.LUT R5, R5, 0x60, R2.reuse, 0xf8, !PT ;  /* 0x0000006005057812 */ /* 0x100fe400078ef802 */
[----:B------:R-:W-:Y:S02]  /*95f0*/  LOP3.LUT R0, R0, 0x30, R3, 0x78, !PT ;  /* 0x0000003000007812 */ /* 0x000fe400078e7803 */
[----:B------:R-:W-:Y:S02]  /*9600*/  LOP3.LUT R4, R4, 0x10, R7, 0x78, !PT ;  /* 0x0000001004047812 */ /* 0x000fe400078e7807 */
[----:B------:R-:W-:Y:S02]  /*9610*/  LOP3.LUT R5, R5, 0x100, R2, 0xf8, !PT ;  /* 0x0000010005057812 */ /* 0x000fe400078ef802 */
[----:B------:R-:W-:Y:S02]  /*9620*/  LOP3.LUT R23, R0, 0x640, R23, 0xf8, !PT ;  /* 0x0000064000177812 */ /* 0x000fe400078ef817 */
[----:B------:R-:W-:-:S07]  /*9630*/  LOP3.LUT R22, R5, R4, RZ, 0xfc, !PT ;  /* 0x0000000405167212 */ /* 0x000fce00078efcff */
.L_x_10418:
[----:B------:R-:W-:Y:S01]  /*9640*/  ULDC.64 UR4, c[0x0][0xc60] ;  /* 0x0003180000047ab9 */ /* 0x000fe20000000a00 */
[----:B------:R-:W-:Y:S01]  /*9650*/  ULDC.64 UR6, c[0x0][0xa20] ;  /* 0x0002880000067ab9 */ /* 0x000fe20000000a00 */
[----:B------:R-:W-:Y:S01]  /*9660*/  UIMAD.WIDE UR4, UR51, 0x4, UR4 ;  /* 0x00000004330478a5 */ /* 0x000fe2000f8e0204 */
[----:B------:R-:W-:Y:S01]  /*9670*/  ULDC.64 UR8, c[0x0][0xa00] ;  /* 0x0002800000087ab9 */ /* 0x000fe20000000a00 */
[----:B------:R-:W-:Y:S01]  /*9680*/  ULDC.64 UR10, c[0x0][0xa08] ;  /* 0x00028200000a7ab9 */ /* 0x000fe20000000a00 */
[----:B------:R-:W-:Y:S01]  /*9690*/  IMAD.MOV.U32 R19, RZ, RZ, RZ ;  /* 0x000000ffff137224 */ /* 0x000fe200078e00ff */
[----:B------:R-:W-:Y:S02]  /*96a0*/  ULDC UR44, c[0x0][0x2e0] ;  /* 0x0000b800002c7ab9 */ /* 0x000fe40000000800 */
[----:B------:R-:W-:Y:S02]  /*96b0*/  IMAD.U32 R2, RZ, RZ, UR4 ;  /* 0x00000004ff027e24 */ /* 0x000fe4000f8e00ff */
[----:B0-----:R-:W-:Y:S01]  /*96c0*/  IMAD.U32 R3, RZ, RZ, UR5 ;  /* 0x00000005ff037e24 */ /* 0x001fe2000f8e00ff */
[----:B------:R-:W-:-:S04]  /*96d0*/  ULDC.64 UR4, c[0x0][0xa28] ;  /* 0x00028a0000047ab9 */ /* 0x000fc80000000a00 */
[----:B------:R-:W2:Y:S01]  /*96e0*/  LDG.E R2, desc[UR52][R2.64] ;  /* 0x0000003402027981 */ /* 0x000ea2000c1e1900 */
[----:B------:R-:W-:Y:S02]  /*96f0*/  UISETP.NE.U32.AND UP0, UPT, UR4, URZ, UPT ;  /* 0x0000003f0400728c */ /* 0x000fe4000bf05070 */
[----:B------:R-:W-:Y:S02]  /*9700*/  UISETP.NE.U32.AND UP1, UPT, UR6, URZ, UPT ;  /* 0x0000003f0600728c */ /* 0x000fe4000bf25070 */
[----:B------:R-:W-:Y:S02]  /*9710*/  UISETP.NE.AND.EX UP0, UPT, UR5, URZ, UPT, UP0 ;  /* 0x0000003f0500728c */ /* 0x000fe4000bf05300 */
[----:B------:R-:W-:Y:S02]  /*9720*/  UISETP.NE.U32.AND UP2, UPT, UR8, URZ, UPT ;  /* 0x0000003f0800728c */ /* 0x000fe4000bf45070 */
[----:B------:R-:W-:Y:S02]  /*9730*/  UISETP.NE.AND.EX UP1, UPT, UR7, URZ, UPT, UP1 ;  /* 0x0000003f0700728c */ /* 0x000fe4000bf25310 */
[----:B------:R-:W-:Y:S01]  /*9740*/  UISETP.NE.AND.EX UP2, UPT, UR9, URZ, UPT, UP2 ;  /* 0x0000003f0900728c */ /* 0x000fe2000bf45320 */
[----:B------:R-:W-:-:S03]  /*9750*/  PLOP3.LUT P1, PT, PT, PT, UP0, 0x80, 0x0 ;  /* 0x000000000000781c */ /* 0x000fc60003f2f008 */
[----:B------:R-:W-:Y:S02]  /*9760*/  PLOP3.LUT P3, PT, PT, PT, UP1, 0x80, 0x0 ;  /* 0x000000000000781c */ /* 0x000fe40003f6f018 */
[----:B------:R-:W-:Y:S02]  /*9770*/  ISETP.NE.U32.AND P0, PT, RZ, UR10, PT ;  /* 0x0000000aff007c0c */ /* 0x000fe4000bf05070 */
[----:B------:R-:W-:Y:S02]  /*9780*/  PLOP3.LUT P2, PT, PT, PT, UP2, 0x80, 0x0 ;  /* 0x000000000000781c */ /* 0x000fe40003f4f028 */
[----:B------:R-:W-:Y:S02]  /*9790*/  ISETP.NE.AND.EX P0, PT, RZ, UR11, PT, P0 ;  /* 0x0000000bff007c0c */ /* 0x000fe4000bf05300 */
[----:B--2---:R-:W-:-:S13]  /*97a0*/  R2UR UR48, R2 ;  /* 0x00000000023072ca */ /* 0x004fda00000e0000 */
[----:B------:R-:W-:Y:S02]  /*97b0*/  USHF.R.S32.HI UR12, URZ, 0x1f, UR48 ;  /* 0x0000001f3f0c7899 */ /* 0x000fe40008011430 */
[----:B------:R-:W-:Y:S02]  /*97c0*/  @UP0 ULEA UR4, UP3, UR48, UR4, 0x2 ;  /* 0x0000000430040291 */ /* 0x000fe4000f86103f */
[----:B------:R-:W-:Y:S02]  /*97d0*/  USHF.L.U32 UR46, UR48, 0x2, URZ ;  /* 0x00000002302e7899 */ /* 0x000fe4000800063f */
[----:B------:R-:W-:Y:S02]  /*97e0*/  @UP0 ULEA.HI.X UR5, UR48, UR5, UR12, 0x2, UP3 ;  /* 0x0000000530050291 */ /* 0x000fe400098f140c */
[----:B------:R-:W-:Y:S01]  /*97f0*/  USHF.L.U64.HI UR47, UR48, 0x2, UR12 ;  /* 0x00000002302f7899 */ /* 0x000fe2000801020c */
[----:B------:R-:W-:Y:S01]  /*9800*/  IMAD.U32 R2, RZ, RZ, UR4 ;  /* 0x00000004ff027e24 */ /* 0x000fe2000f8e00ff */
[----:B------:R-:W-:-:S02]  /*9810*/  @UP1 UIADD3 UR6, UP3, UR46, UR6, URZ ;  /* 0x000000062e061290 */ /* 0x000fc4000ff7e03f */
[----:B------:R-:W-:Y:S01]  /*9820*/  @UP2 ULEA UR4, UP0, UR48, UR8, 0x2 ;  /* 0x0000000830042291 */ /* 0x000fe2000f80103f */
[----:B------:R-:W-:Y:S01]  /*9830*/  IMAD.U32 R3, RZ, RZ, UR5 ;  /* 0x00000005ff037e24 */ /* 0x000fe2000f8e00ff */
[----:B------:R-:W-:Y:S02]  /*9840*/  @UP1 UIADD3.X UR7, UR47, UR7, URZ, UP3, !UPT ;  /* 0x000000072f071290 */ /* 0x000fe40009ffe43f */
[----:B------:R-:W-:Y:S02]  /*9850*/  @UP2 ULEA.HI.X UR5, UR48, UR9, UR12, 0x2, UP0 ;  /* 0x0000000930052291 */ /* 0x000fe400080f140c */
[----:B------:R-:W-:Y:S01]  /*9860*/  UIADD3 UR8, UP0, UR46, UR10, URZ ;  /* 0x0000000a2e087290 */ /* 0x000fe2000ff1e03f */
[----:B------:R0:W2:Y:S01]  /*9870*/  @P1 LDG.E R0, desc[UR52][R2.64] ;  /* 0x0000003402001981 */ /* 0x0000a2000c1e1900 */
[----:B------:R-:W-:Y:S02]  /*9880*/  IMAD.U32 R4, RZ, RZ, UR4 ;  /* 0x00000004ff047e24 */ /* 0x000fe4000f8e00ff */
[----:B------:R-:W-:Y:S01]  /*9890*/  IMAD.U32 R5, RZ, RZ, UR5 ;  /* 0x00000005ff057e24 */ /* 0x000fe2000f8e00ff */
[----:B------:R-:W-:-:S04]  /*98a0*/  ULDC.64 UR4, c[0x0][0x3f8] ;  /* 0x0000fe0000047ab9 */ /* 0x000fc80000000a00 */
[----:B------:R-:W5:Y:S01]  /*98b0*/  @P2 LDG.E R19, desc[UR52][R4.64] ;  /* 0x0000003404132981 */ /* 0x000f62000c1e1900 */
[----:B0-----:R-:W-:Y:S01]  /*98c0*/  IMAD.U32 R2, RZ, RZ, UR6 ;  /* 0x00000006ff027e24 */ /* 0x001fe2000f8e00ff */
[----:B------:R-:W-:Y:S01]  /*98d0*/  UIADD3.X UR6, UR47, UR11, URZ, UP0, !UPT ;  /* 0x0000000b2f067290 */ /* 0x000fe200087fe43f */
[----:B------:R-:W-:-:S05]  /*98e0*/  IMAD.U32 R3, RZ, RZ, UR7 ;  /* 0x00000007ff037e24 */ /* 0x000fca000f8e00ff */
[----:B------:R0:W3:Y:S02]  /*98f0*/  @P3 LDG.E R7, desc[UR52][R2.64] ;  /* 0x0000003402073981 */ /* 0x0000e4000c1e1900 */
[----:B0-----:R-:W-:Y:S02]  /*9900*/  IMAD.U32 R2, RZ, RZ, UR8 ;  /* 0x00000008ff027e24 */ /* 0x001fe4000f8e00ff */
[----:B------:R-:W-:-:S05]  /*9910*/  IMAD.U32 R3, RZ, RZ, UR6 ;  /* 0x00000006ff037e24 */ /* 0x000fca000f8e00ff */
[----:B------:R0:W5:Y:S01]  /*9920*/  @P0 LDG.E R6, desc[UR52][R2.64] ;  /* 0x0000003402060981 */ /* 0x000162000c1e1900 */
[----:B------:R-:W-:-:S03]  /*9930*/  UISETP.NE.U32.AND UP0, UPT, UR4, URZ, UPT ;  /* 0x0000003f0400728c */ /* 0x000fc6000bf05070 */
[----:B------:R-:W-:Y:S01]  /*9940*/  ULDC UR4, c[0x0][0x404] ;  /* 0x0001010000047ab9 */ /* 0x000fe20000000800 */
[----:B------:R-:W-:-:S04]  /*9950*/  UISETP.NE.AND.EX UP0, UPT, UR5, URZ, UPT, UP0 ;  /* 0x0000003f0500728c */ /* 0x000fc8000bf05300 */
[----:B------:R-:W-:-:S04]  /*9960*/  USEL UR4, UR4, 0x1, UP0 ;  /* 0x0000000104047887 */ /* 0x000fc80008000000 */
[----:B------:R-:W-:Y:S01]  /*9970*/  UIMAD UR44, UR4, UR44, URZ ;  /* 0x0000002c042c72a4 */ /* 0x000fe2000f8e023f */
[----:B------:R-:W-:Y:S01]  /*9980*/  UMOV UR45, URZ ;  /* 0x0000003f002d7c82 */ /* 0x000fe20008000000 */
[----:B--2---:R-:W-:-:S05]  /*9990*/  @P1 R2UR UR45, R0 ;  /* 0x00000000002d12ca */ /* 0x004fca00000e0000 */
        /* <DEDUP_REMOVED lines=8> */
.L_x_10361:
[----:B------:R-:W-:Y:S01]  /*9a20*/  UIADD3 UR44, -UR45, UR44, URZ ;  /* 0x0000002c2d2c7290 */ /* 0x000fe2000fffe13f */
[----:B------:R-:W-:Y:S01]  /*9a30*/  BSSY B6, `(.L_x_10362) ;  /* 0x0000211000067945 */ /* 0x000fe20003800000 */
[----:B------:R-:W-:Y:S01]  /*9a40*/  UMOV UR4, URZ ;  /* 0x0000003f00047c82 */ /* 0x000fe20008000000 */
[----:B-----5:R-:W-:Y:S01]  /*9a50*/  @P0 R2UR UR4, R6 ;  /* 0x00000000060402ca */ /* 0x020fe200000e0000 */
[----:B------:R-:W-:Y:S02]  /*9a60*/  UIADD3 UR6, UR44, 0x9f, URZ ;  /* 0x0000009f2c067890 */ /* 0x000fe4000fffe03f */
[----:B------:R-:W-:Y:S02]  /*9a70*/  ISETP.LT.AND P0, PT, RZ, UR44, PT ;  /* 0x0000002cff007c0c */ /* 0x000fe4000bf01270 */
[----:B------:R-:W-:-:S04]  /*9a80*/  UIMAD.WIDE UR6, UR6, 0x66666667, URZ ;  /* 0x66666667060678a5 */ /* 0x000fc8000f8e023f */
[----:B------:R-:W-:-:S04]  /*9a90*/  USHF.R.U32.HI UR43, URZ, 0x1f, UR7 ;  /* 0x0000001f3f2b7899 */ /* 0x000fc80008011607 */
[----:B------:R-:W-:Y:S02]  /*9aa0*/  UIADD3 UR45, UR4, UR45, URZ ;  /* 0x0000002d042d7290 */ /* 0x000fe4000fffe03f */
[----:B------:R-:W-:Y:S01]  /*9ab0*/  ULEA.HI.SX32 UR43, UR7, UR43, 0x1a ;  /* 0x0000002b072b7291 */ /* 0x000fe2000f8fd23f */
[----:B------:R-:W-:Y:S11]  /*9ac0*/  @P0 BRA `(.L_x_10363) ;  /* 0x0000000000440947 */ /* 0x000ff60003800000 */
        /* <DEDUP_REMOVED lines=17> */
.L_x_10363:
        /* <DEDUP_REMOVED lines=12> */
[----:B------:R-:W0:Y:S01]  /*9ca0*/  LDC.64 R2, c[0x4][R2] ;  /* 0x0100000002027b82 */ /* 0x000e220000000a00 */
        /* <DEDUP_REMOVED lines=10> */
.L_x_10365:
        /* <DEDUP_REMOVED lines=8> */
[----:B0-----:R-:W-:Y:S01]  /*9dd0*/  MOV R2, 0x0 ;  /* 0x0000000000027802 */ /* 0x001fe20000000f00 */
        /* <DEDUP_REMOVED lines=15> */
.L_x_10366:
[----:B------:R-:W-:-:S04]  /*9ed0*/  UIADD3 UR4, UR41, 0x1000, URZ ;  /* 0x0000100029047890 */ /* 0x000fc8000fffe03f */
[----:B------:R-:W-:-:S06]  /*9ee0*/  ULOP3.LUT UP0, URZ, UR4, 0x9f, URZ, 0xc0, !UPT ;  /* 0x0000009f043f7892 */ /* 0x000fcc000f80c03f */
[----:B------:R-:W-:-:S13]  /*9ef0*/  PLOP3.LUT P0, PT, PT, PT, UP0, 0x80, 0x0 ;  /* 0x000000000000781c */ /* 0x000fda0003f0f008 */
        /* <DEDUP_REMOVED lines=17> */
.L_x_10367:
[----:B------:R-:W-:-:S13]  /*a010*/  LOP3.LUT P6, RZ, R18, 0x1bf, RZ, 0xc0, !PT ;  /* 0x000001bf12ff7812 */ /* 0x000fda00078cc0ff */
        /* <DEDUP_REMOVED lines=17> */
.L_x_10368:
[----:B------:R-:W-:Y:S01]  /*a130*/  ULDC.64 UR4, c[0x0][0x9f8] ;  /* 0x00027e0000047ab9 */ /* 0x000fe20000000a00 */
[----:B------:R-:W-:Y:S01]  /*a140*/  IMAD.U32 R18, RZ, RZ, UR48 ;  /* 0x00000030ff127e24 */ /* 0x000fe2000f8e00ff */
[----:B------:R-:W-:Y:S01]  /*a150*/  UISETP.NE.U32.AND UP0, UPT, UR4, URZ, UPT ;  /* 0x0000003f0400728c */ /* 0x000fe2000bf05070 */
[----:B------:R-:W1:Y:S01]  /*a160*/  S2R R26, SR_TID.X ;  /* 0x00000000001a7919 */ /* 0x000e620000002100 */
[----:B------:R-:W2:Y:S01]  /*a170*/  LDC R0, c[0x0][0x428] ;  /* 0x00010a00ff007b82 */ /* 0x000ea20000000800 */
[----:B------:R-:W-:Y:S01]  /*a180*/  IMAD R25, R25, 0xc0, R19 ;  /* 0x000000c019197824 */ /* 0x000fe200078e0213 */
[----:B------:R-:W-:Y:S01]  /*a190*/  UISETP.NE.AND.EX UP0, UPT, UR5, URZ, UPT, UP0 ;  /* 0x0000003f0500728c */ /* 0x000fe2000bf05300 */
[----:B------:R-:W-:-:S05]  /*a1a0*/  ULDC.64 UR6, c[0x0][0xa08] ;  /* 0x0002820000067ab9 */ /* 0x000fca0000000a00 */
[----:B------:R-:W-:Y:S01]  /*a1b0*/  PLOP3.LUT P0, PT, PT, PT, UP0, 0x80, 0x0 ;  /* 0x000000000000781c */ /* 0x000fe20003f0f008 */
[----:B------:R-:W3:Y:S04]  /*a1c0*/  LDC.64 R4, c[0x0][0x3f8] ;  /* 0x0000fe00ff047b82 */ /* 0x000ee80000000a00 */
[----:B------:R-:W-:-:S04]  /*a1d0*/  @UP0 UIADD3 UR4, UP1, UR46, UR4, URZ ;  /* 0x000000042e040290 */ /* 0x000fc8000ff3e03f */
[----:B------:R-:W-:Y:S02]  /*a1e0*/  @UP0 UIADD3.X UR5, UR47, UR5, URZ, UP1, !UPT ;  /* 0x000000052f050290 */ /* 0x000fe40008ffe43f */
[----:B0-----:R-:W-:-:S04]  /*a1f0*/  IMAD.U32 R2, RZ, RZ, UR4 ;  /* 0x00000004ff027e24 */ /* 0x001fc8000f8e00ff */
[----:B------:R-:W-:Y:S01]  /*a200*/  IMAD.U32 R3, RZ, RZ, UR5 ;  /* 0x00000005ff037e24 */ /* 0x000fe2000f8e00ff */
[----:B--2---:R-:W-:Y:S01]  /*a210*/  ISETP.NE.AND P2, PT, R0, 0x1, PT ;  /* 0x000000010000780c */ /* 0x004fe20003f45270 */
[----:B------:R-:W-:-:S03]  /*a220*/  ULDC.64 UR4, c[0x0][0xa00] ;  /* 0x0002800000047ab9 */ /* 0x000fc60000000a00 */
[----:B------:R0:W2:Y:S01]  /*a230*/  @P0 LDG.E R18, desc[UR52][R2.64] ;  /* 0x0000003402120981 */ /* 0x0000a2000c1e1900 */
[----:B-1----:R-:W-:-:S04]  /*a240*/  LOP3.LUT R21, R26, 0x7f, RZ, 0xc0, !PT ;  /* 0x0000007f1a157812 */ /* 0x002fc800078ec0ff */
[----:B------:R-:W-:Y:S02]  /*a250*/  ISETP.NE.AND P1, PT, R21, RZ, PT ;  /* 0x000000ff1500720c */ /* 0x000fe40003f25270 */
[----:B------:R-:W-:Y:S02]  /*a260*/  ISETP.NE.U32.AND P0, PT, RZ, UR4, PT ;  /* 0x00000004ff007c0c */ /* 0x000fe4000bf05070 */
[----:B------:R-:W1:Y:S02]  /*a270*/  @P2 LDC R0, c[0x0][0x42c] ;  /* 0x00010b00ff002b82 */ /* 0x000e640000000800 */
[----:B------:R-:W-:-:S06]  /*a280*/  ISETP.NE.AND.EX P0, PT, RZ, UR5, PT, P0 ;  /* 0x00000005ff007c0c */ /* 0x000fcc000bf05300 */
[----:B0-----:R-:W0:Y:S01]  /*a290*/  @P2 LDC R3, c[0x0][0x430] ;  /* 0x00010c00ff032b82 */ /* 0x001e220000000800 */
[----:B------:R-:W-:Y:S01]  /*a2a0*/  SEL R6, RZ, UR48, P0 ;  /* 0x00000030ff067c07 */ /* 0x000fe20008000000 */
[----:B------:R-:W-:Y:S01]  /*a2b0*/  VOTEU.ALL UP1, P1 ;  /* 0x00000000003f7886 */ /* 0x000fe20000820000 */
[----:B------:R-:W-:Y:S02]  /*a2c0*/  R2UR UR37, R25 ;  /* 0x00000000192572ca */ /* 0x000fe400000e0000 */
[----:B------:R-:W-:Y:S02]  /*a2d0*/  R2UR UR39, R6 ;  /* 0x00000000062772ca */ /* 0x000fe400000e0000 */
[----:B------:R-:W-:-:S04]  /*a2e0*/  @!UP1 UIADD3 UR4, UP0, UR54, 0x270, URZ ;  /* 0x0000027036049890 */ /* 0x000fc8000ff1e03f */
[----:B------:R-:W-:Y:S01]  /*a2f0*/  @!UP1 UIADD3.X UR5, URZ, UR55, URZ, UP0, !UPT ;  /* 0x000000373f059290 */ /* 0x000fe200087fe43f */
[----:B---3--:R-:W-:Y:S01]  /*a300*/  LOP3.LUT P0, RZ, R4, UR6, RZ, 0xfc, !PT ;  /* 0x0000000604ff7c12 */ /* 0x008fe2000f80fcff */
[----:B------:R-:W-:Y:S01]  /*a310*/  UMOV UR36, URZ ;  /* 0x0000003f00247c82 */ /* 0x000fe20008000000 */
[----:B------:R-:W-:Y:S01]  /*a320*/  SHF.R.U32.HI R7, RZ, 0x5, R26 ;  /* 0x00000005ff077819 */ /* 0x000fe2000001161a */
[----:B-1----:R-:W-:Y:S01]  /*a330*/  @P2 IMAD.HI.U32 R0, R0, UR38, RZ ;  /* 0x0000002600002c27 */ /* 0x002fe2000f8e00ff */
[----:B------:R-:W-:-:S04]  /*a340*/  LOP3.LUT P0, RZ, R5, UR7, RZ, 0xfc, P0 ;  /* 0x0000000705ff7c12 */ /* 0x000fc8000800fcff */
[----:B------:R1:W-:Y:S01]  /*a350*/  @!UP1 UTMAPF.L2.4D [UR36], [UR4] ;  /* 0x00000024040095b8 */ /* 0x0003e20008018000 */
[----:B------:R-:W-:Y:S01]  /*a360*/  IMAD.U32 R19, RZ, RZ, UR38 ;  /* 0x00000026ff137e24 */ /* 0x000fe2000f8e00ff */
[----:B------:R-:W-:Y:S02]  /*a370*/  LOP3.LUT R7, R7, 0x3, RZ, 0xc0, !PT ;  /* 0x0000000307077812 */ /* 0x000fe400078ec0ff */
[----:B0-----:R-:W-:Y:S01]  /*a380*/  @P2 SHF.R.U32.HI R19, RZ, R3, R0 ;  /* 0x00000003ff132219 */ /* 0x001fe20000011600 */
[----:B-1----:R-:W-:Y:S01]  /*a390*/  UMOV UR4, 0xffffffff ;  /* 0xffffffff00047882 */ /* 0x002fe20000000000 */
[----:B--2---:R-:W-:Y:S02]  /*a3a0*/  SHF.R.S32.HI R20, RZ, 0x1f, R18 ;  /* 0x0000001fff147819 */ /* 0x004fe40000011412 */
[----:B------:R-:W-:Y:S01]  /*a3b0*/  SEL R0, R18, RZ, !P0 ;  /* 0x000000ff12007207 */ /* 0x000fe20004000000 */
[----:B------:R-:W-:Y:S06]  /*a3c0*/  BRA.DIV UR4, `(.L_x_10369) ;  /* 0x0000002604987947 */ /* 0x000fec000b800000 */
[----:B------:R0:W1:Y:S02]  /*a3d0*/  SHFL.IDX PT, R14, R7, RZ, 0x1f ;  /* 0x00001fff070e7589 */ /* 0x00006400000e0000 */
.L_x_10437:
[----:B-1----:R-:W-:Y:S02]  /*a3e0*/  ISETP.NE.AND P0, PT, R14, RZ, PT ;  /* 0x000000ff0e00720c */ /* 0x002fe40003f05270 */
[----:B------:R-:W-:-:S11]  /*a3f0*/  PLOP3.LUT P6, PT, PT, PT, PT, 0x8, 0x0 ;  /* 0x000000000000781c */ /* 0x000fd60003fce170 */
[----:B------:R-:W-:Y:S05]  /*a400*/  @P0 BRA `(.L_x_10370) ;  /* 0x0000000400780947 */ /* 0x000fea0003800000 */
[----:B------:R-:W-:-:S06]  /*a410*/  UIADD3 UR4, UR43, -0x1, URZ ;  /* 0xffffffff2b047890 */ /* 0x000fcc000fffe03f */
[----:B0-----:R-:W-:Y:S01]  /*a420*/  IMAD.U32 R7, RZ, RZ, UR4 ;  /* 0x00000004ff077e24 */ /* 0x001fe2000f8e00ff */
[----:B------:R-:W-:-:S03]  /*a430*/  UMOV UR4, 0xffffffff ;  /* 0xffffffff00047882 */ /* 0x000fc60000000000 */
[----:B------:R-:W-:Y:S05]  /*a440*/  BRA.DIV UR4, `(.L_x_10371) ;  /* 0x0000002604987947 */ /* 0x000fea000b800000 */
[----:B------:R-:W-:-:S13]  /*a450*/  ELECT P6, URZ, PT ;  /* 0x00000000003f782f */ /* 0x000fda00038c0000 */
.L_x_10440:
[----:B------:R-:W-:Y:S05]  /*a460*/  @!P6 BRA `(.L_x_10372) ;  /* 0x00000004001ce947 */ /* 0x000fea0003800000 */
[----:B------:R-:W-:-:S04]  /*a470*/  ISETP.NE.U32.AND P0, PT, R4, RZ, PT ;  /* 0x000000ff0400720c */ /* 0x000fc80003f05070 */
[----:B------:R-:W-:-:S13]  /*a480*/  ISETP.NE.AND.EX P0, PT, R5, RZ, PT, P0 ;  /* 0x000000ff0500720c */ /* 0x000fda0003f05300 */
        /* <DEDUP_REMOVED lines=19> */
.L_x_10373:
[----:B0-----:R-:W-:Y:S02]  /*a5c0*/  LEA R5, R16, UR41, 0x3 ;  /* 0x0000002910057c11 */ /* 0x001fe4000f8e18ff */
[----:B------:R-:W-:Y:S02]  /*a5d0*/  SHF.L.U32 R2, R17, 0x1f, RZ ;  /* 0x0000001f11027819 */ /* 0x000fe400000006ff */
[----:B------:R-:W-:Y:S02]  /*a5e0*/  ISETP.NE.AND P0, PT, R21, RZ, PT ;  /* 0x000000ff1500720c */ /* 0x000fe40003f05270 */
[----:B------:R-:W0:Y:S02]  /*a5f0*/  SYNCS.PHASECHK.TRANS64.TRYWAIT P2, [R5+URZ+0x13280], R2 ;  /* 0x01328002050075a7 */ /* 0x000e24000804017f */
[----:B0-----:R-:W-:Y:S09]  /*a600*/  @!P2 BRA `(.L_x_10374) ;  /* 0x000000240048a947 */ /* 0x001ff20003800000 */
.L_x_10441:
[----:B------:R-:W-:Y:S05]  /*a610*/  @P0 BRA `(.L_x_10375) ;  /* 0x0000000000140947 */ /* 0x000fea0003800000 */
[----:B------:R-:W-:Y:S01]  /*a620*/  ISETP.NE.AND P2, PT, R29, RZ, PT ;  /* 0x000000ff1d00720c */ /* 0x000fe20003f45270 */
[----:B------:R-:W-:-:S04]  /*a630*/  IMAD.MOV.U32 R3, RZ, RZ, 0x2800 ;  /* 0x00002800ff037424 */ /* 0x000fc800078e00ff */
[----:B------:R1:W-:Y:S08]  /*a640*/  SYNCS.ARRIVE.TRANS64 RZ, [R5+URZ+0x13270], R3 ;  /* 0x0132700305ff79a7 */ /* 0x0003f0000800003f */
[----:B------:R-:W-:Y:S05]  /*a650*/  @!P2 BRA `(.L_x_10375) ;  /* 0x000000000004a947 */ /* 0x000fea0003800000 */
[----:B------:R-:W-:Y:S01]  /*a660*/  BPT.TRAP 0x1 ;  /* 0x000000040000795c */ /* 0x000fe20000300000 */
.L_x_10375:
[----:B-1----:R-:W-:Y:S01]  /*a670*/  IMAD.U32 R3, RZ, RZ, UR41 ;  /* 0x00000029ff037e24 */ /* 0x002fe2000f8e00ff */
[----:B------:R-:W-:Y:S01]  /*a680*/  R2UR UR9, R5 ;  /* 0x00000000050972ca */ /* 0x000fe200000e0000 */
[----:B------:R-:W-:Y:S01]  /*a690*/  IMAD.MOV.U32 R4, RZ, RZ, 0xa0 ;  /* 0x000000a0ff047424 */ /* 0x000fe200078e00ff */
[----:B------:R-:W-:Y:S01]  /*a6a0*/  R2UR UR12, R19 ;  /* 0x00000000130c72ca */ /* 0x000fe200000e0000 */
[----:B------:R-:W-:Y:S01]  /*a6b0*/  IMAD R3, R16, 0x2800, R3 ;  /* 0x0000280010037824 */ /* 0x000fe200078e0203 */
[----:B-----5:R-:W-:Y:S01]  /*a6c0*/  R2UR UR13, R0 ;  /* 0x00000000000d72ca */ /* 0x020fe200000e0000 */
[----:B------:R-:W-:Y:S01]  /*a6d0*/  IMAD R7, R7, R4, UR45 ;  /* 0x0000002d07077e24 */ /* 0x000fe2000f8e0204 */
[----:B------:R-:W-:Y:S02]  /*a6e0*/  UIADD3 UR4, UP0, UR54, 0x470, URZ ;  /* 0x0000047036047890 */ /* 0x000fe4000ff1e03f */
[----:B------:R-:W-:Y:S01]  /*a6f0*/  R2UR UR8, R3 ;  /* 0x00000000030872ca */ /* 0x000fe200000e0000 */
[----:B------:R-:W-:Y:S01]  /*a700*/  UMOV UR6, 0x0 ;  /* 0x0000000000067882 */ /* 0x000fe20000000000 */
[----:B------:R-:W-:Y:S01]  /*a710*/  R2UR UR11, R7 ;  /* 0x00000000070b72ca */ /* 0x000fe200000e0000 */
[----:B------:R-:W-:-:S02]  /*a720*/  UIADD3.X UR5, URZ, UR55, URZ, UP0, !UPT ;  /* 0x000000373f057290 */ /* 0x000fc400087fe43f */
[----:B------:R-:W-:Y:S01]  /*a730*/  UIADD3 UR9, UR9, 0x13270, URZ ;  /* 0x0001327009097890 */ /* 0x000fe2000fffe03f */
[----:B------:R-:W-:Y:S01]  /*a740*/  UMOV UR7, 0x14f00000 ;  /* 0x14f0000000077882 */ /* 0x000fe20000000000 */
[----:B------:R-:W-:-:S06]  /*a750*/  UMOV UR10, URZ ;  /* 0x0000003f000a7c82 */ /* 0x000fcc0008000000 */
[----:B------:R-:W-:-:S09]  /*a760*/  UIADD3 UR8, UR8, 0x6000, URZ ;  /* 0x0000600008087890 */ /* 0x000fd2000fffe03f */
[----:B------:R1:W-:Y:S01]  /*a770*/  UTMALDG.4D [UR8], [UR4], desc[UR6] ;  /* 0x00000608040075b4 */ /* 0x0003e20008019000 */
[----:B------:R-:W2:Y:S02]  /*a780*/  SYNCS.PHASECHK.TRANS64.TRYWAIT P2, [R5+URZ+0x13240], R2 ;  /* 0x01324002050075a7 */ /* 0x000ea4000804017f */
[----:B-12---:R-:W-:Y:S05]  /*a790*/  @!P2 BRA `(.L_x_10376) ;  /* 0x0000002000f8a947 */ /* 0x006fea0003800000 */
.L_x_10442:
[----:B------:R-:W-:Y:S05]  /*a7a0*/  @P0 BRA `(.L_x_10377) ;  /* 0x0000000000140947 */ /* 0x000fea0003800000 */
[----:B------:R-:W-:Y:S01]  /*a7b0*/  ISETP.NE.AND P0, PT, R29, RZ, PT ;  /* 0x000000ff1d00720c */ /* 0x000fe20003f05270 */
[----:B01----:R-:W-:-:S04]  /*a7c0*/  IMAD.MOV.U32 R2, RZ, RZ, 0x2800 ;  /* 0x00002800ff027424 */ /* 0x003fc800078e00ff */
[----:B------:R2:W-:Y:S08]  /*a7d0*/  SYNCS.ARRIVE.TRANS64 RZ, [R5+URZ+0x13230], R2 ;  /* 0x0132300205ff79a7 */ /* 0x0005f0000800003f */
[----:B------:R-:W-:Y:S05]  /*a7e0*/  @!P0 BRA `(.L_x_10377) ;  /* 0x0000000000048947 */ /* 0x000fea0003800000 */
[----:B------:R-:W-:Y:S01]  /*a7f0*/  BPT.TRAP 0x1 ;  /* 0x000000040000795c */ /* 0x000fe20000300000 */
.L_x_10377:
        /* <DEDUP_REMOVED lines=13> */
[----:B---3--:R-:W-:Y:S01]  /*a8d0*/  NOP ;  /* 0x0000000000007918 */ /* 0x008fe20000000000 */
.L_x_10372:
        /* <DEDUP_REMOVED lines=11> */
[----:B012---:R-:W-:Y:S01]  /*a990*/  @P0 IMAD.MOV.U32 R2, RZ, RZ, 0x3000 ;  /* 0x00003000ff020424 */ /* 0x007fe200078e00ff */
[----:B------:R-:W-:Y:S01]  /*a9a0*/  @P0 R2UR UR13, R6 ;  /* 0x00000000060d02ca */ /* 0x000fe200000e0000 */
[----:B------:R-:W-:Y:S02]  /*a9b0*/  UMOV UR12, UR38 ;  /* 0x00000026000c7c82 */ /* 0x000fe40008000000 */
[----:B------:R1:W-:Y:S10]  /*a9c0*/  @P0 SYNCS.ARRIVE.TRANS64 RZ, [UR41+0x13200], R2 ;  /* 0x01320002ffff09a7 */ /* 0x0003f40008000029 */
[----:B------:R1:W-:Y:S02]  /*a9d0*/  UTMALDG.4D [UR8], [UR4], desc[UR6] ;  /* 0x00000608040075b4 */ /* 0x0003e40008019000 */
[----:B-1----:R-:W-:Y:S01]  /*a9e0*/  NOP ;  /* 0x0000000000007918 */ /* 0x002fe20000000000 */
.L_x_10370:
[----:B------:R-:W-:Y:S01]  /*a9f0*/  VIADD R28, R28, 0x1 ;  /* 0x000000011c1c7836 */ /* 0x000fe20000000000 */
[----:B------:R-:W-:Y:S04]  /*aa00*/  BSSY B0, `(.L_x_10378) ;  /* 0x0000007000007945 */ /* 0x000fe80003800000 */
[----:B------:R-:W-:-:S04]  /*aa10*/  LEA.HI R2, R28, R28, RZ, 0x1 ;  /* 0x0000001c1c027211 */ /* 0x000fc800078f08ff */
[----:B------:R-:W-:-:S05]  /*aa20*/  LOP3.LUT R3, R2, 0xfffffffe, RZ, 0xc0, !PT ;  /* 0xfffffffe02037812 */ /* 0x000fca00078ec0ff */
[----:B------:R-:W-:-:S05]  /*aa30*/  IMAD.IADD R2, R28, 0x1, -R3 ;  /* 0x000000011c027824 */ /* 0x000fca00078e0a03 */
[----:B------:R-:W-:-:S04]  /*aa40*/  SHF.L.U32 R2, R2, 0x1f, RZ ;  /* 0x0000001f02027819 */ /* 0x000fc800000006ff */
[----:B------:R-:W1:Y:S02]  /*aa50*/  SYNCS.PHASECHK.TRANS64.TRYWAIT P0, [UR41+0x13220], R2 ;  /* 0x01322002ff0075a7 */ /* 0x000e640008000169 */
[----:B-1----:R-:W-:Y:S05]  /*aa60*/  @!P0 BRA `(.L_x_10379) ;  /* 0x0000002000588947 */ /* 0x002fea0003800000 */
.L_x_10443:
[----:B------:R-:W-:Y:S05]  /*aa70*/  BSYNC B0 ;  /* 0x0000000000007941 */ /* 0x000fea0003800000 */
.L_x_10378:
[----:B------:R-:W-:-:S06]  /*aa80*/  UISETP.GE.AND UP0, UPT, UR44, 0xa1, UPT ;  /* 0x000000a12c00788c */ /* 0x000fcc000bf06270 */
[----:B------:R-:W-:-:S13]  /*aa90*/  PLOP3.LUT P0, PT, PT, PT, UP0, 0x80, 0x0 ;  /* 0x000000000000781c */ /* 0x000fda0003f0f008 */
[----:B------:R-:W-:Y:S05]  /*aaa0*/  @!P0 BRA `(.L_x_10380) ;  /* 0x0000000800cc8947 */ /* 0x000fea0003800000 */
[----:B------:R-:W-:Y:S01]  /*aab0*/  UIADD3 UR4, UR43, -0x2, URZ ;  /* 0xfffffffe2b047890 */ /* 0x000fe2000fffe03f */
[----:B------:R-:W-:Y:S02]  /*aac0*/  IMAD.MOV.U32 R8, RZ, RZ, R17 ;  /* 0x000000ffff087224 */ /* 0x000fe400078e0011 */
[----:B-1----:R-:W-:-:S03]  /*aad0*/  IMAD.MOV.U32 R3, RZ, RZ, R16 ;  /* 0x000000ffff037224 */ /* 0x002fc600078e0010 */
[----:B------:R-:W-:-:S07]  /*aae0*/  IMAD.U32 R2, RZ, RZ, UR4 ;  /* 0x00000004ff027e24 */ /* 0x000fce000f8e00ff */
.L_x_10400:
        /* <DEDUP_REMOVED lines=9> */
[----:B------:R-:W-:Y:S01]  /*ab80*/  LEA R9, R16, UR41, 0x3 ;  /* 0x0000002910097c11 */ /* 0x000fe2000f8e18ff */
[----:B------:R-:W-:Y:S01]  /*ab90*/  IMAD.MOV.U32 R11, RZ, RZ, R2 ;  /* 0x000000ffff0b7224 */ /* 0x000fe200078e0002 */
[----:B------:R-:W-:Y:S02]  /*aba0*/  ISETP.NE.U32.AND P0, PT, RZ, UR4, PT ;  /* 0x00000004ff007c0c */ /* 0x000fe4000bf05070 */
[----:B------:R-:W-:Y:S02]  /*abb0*/  SHF.L.U32 R10, R17, 0x1f, RZ ;  /* 0x0000001f110a7819 */ /* 0x000fe400000006ff */
[----:B------:R-:W-:-:S13]  /*abc0*/  ISETP.NE.AND.EX P0, PT, RZ, UR5, PT, P0 ;  /* 0x00000005ff007c0c */ /* 0x000fda000bf05300 */
[----:B------:R-:W-:Y:S05]  /*abd0*/  @!P0 BRA `(.L_x_10383) ;  /* 0x0000000000488947 */ /* 0x000fea0003800000 */
[----:B------:R-:W1:Y:S01]  /*abe0*/  LDC R11, c[0x0][0x41c] ;  /* 0x00010700ff0b7b82 */ /* 0x000e620000000800 */
[----:B------:R-:W-:Y:S01]  /*abf0*/  IMAD.MOV.U32 R13, RZ, RZ, R2 ;  /* 0x000000ffff0d7224 */ /* 0x000fe200078e0002 */
[----:B------:R-:W-:Y:S02]  /*ac00*/  ULDC.64 UR6, c[0x0][0x408] ;  /* 0x0001020000067ab9 */ /* 0x000fe40000000a00 */
[----:B0-----:R-:W-:-:S04]  /*ac10*/  IMAD R7, R20, UR6, RZ ;  /* 0x0000000614077c24 */ /* 0x001fc8000f8e02ff */
[----:B------:R-:W-:Y:S01]  /*ac20*/  IMAD R7, R18, UR7, R7 ;  /* 0x0000000712077c24 */ /* 0x000fe2000f8e0207 */
[----:B-1----:R-:W-:-:S13]  /*ac30*/  ISETP.NE.AND P0, PT, R11, 0x1, PT ;  /* 0x000000010b00780c */ /* 0x002fda0003f05270 */
        /* <DEDUP_REMOVED lines=12> */
.L_x_10383:
[----:B------:R-:W2:Y:S01]  /*ad00*/  SYNCS.PHASECHK.TRANS64.TRYWAIT P0, [R9+URZ+0x13280], R10 ;  /* 0x0132800a090075a7 */ /* 0x000ea2000800017f */
[----:B------:R-:W3:Y:S01]  /*ad10*/  S2R R4, SR_TID.X ;  /* 0x0000000000047919 */ /* 0x000ee20000002100 */
[----:B------:R-:W-:Y:S01]  /*ad20*/  BSSY B1, `(.L_x_10384) ;  /* 0x0000004000017945 */ /* 0x000fe20003800000 */
[----:B---3--:R-:W-:-:S04]  /*ad30*/  LOP3.LUT R4, R4, 0x7f, RZ, 0xc0, !PT ;  /* 0x0000007f04047812 */ /* 0x008fc800078ec0ff */
[----:B------:R-:W-:Y:S01]  /*ad40*/  ISETP.NE.AND P2, PT, R4, RZ, PT ;  /* 0x000000ff0400720c */ /* 0x000fe20003f45270 */
[----:B--2---:R-:W-:-:S12]  /*ad50*/  @!P0 BRA `(.L_x_10385) ;  /* 0x0000001c00b48947 */ /* 0x004fd80003800000 */
.L_x_10444:
[----:B------:R-:W-:Y:S05]  /*ad60*/  BSYNC B1 ;  /* 0x0000000000017941 */ /* 0x000fea0003800000 */
.L_x_10384:
[----:B------:R-:W-:Y:S04]  /*ad70*/  BSSY B1, `(.L_x_10386) ;  /* 0x0000007000017945 */ /* 0x000fe80003800000 */
[----:B------:R-:W-:Y:S05]  /*ad80*/  @P2 BRA `(.L_x_10387) ;  /* 0x0000000000142947 */ /* 0x000fea0003800000 */
[----:B------:R-:W-:Y:S01]  /*ad90*/  ISETP.NE.AND P0, PT, R29, RZ, PT ;  /* 0x000000ff1d00720c */ /* 0x000fe20003f05270 */
[----:B------:R-:W-:-:S04]  /*ada0*/  IMAD.MOV.U32 R4, RZ, RZ, 0x2800 ;  /* 0x00002800ff047424 */ /* 0x000fc800078e00ff */
[----:B------:R3:W-:Y:S08]  /*adb0*/  SYNCS.ARRIVE.TRANS64 RZ, [R9+URZ+0x13270], R4 ;  /* 0x0132700409ff79a7 */ /* 0x0007f0000800003f */
[----:B------:R-:W-:Y:S05]  /*adc0*/  @!P0 BRA `(.L_x_10387) ;  /* 0x0000000000048947 */ /* 0x000fea0003800000 */
[----:B------:R-:W-:Y:S01]  /*add0*/  BPT.TRAP 0x1 ;  /* 0x000000040000795c */ /* 0x000fe20000300000 */
.L_x_10387:
[----:B------:R-:W-:Y:S05]  /*ade0*/  BSYNC B1 ;  /* 0x0000000000017941 */ /* 0x000fea0003800000 */
.L_x_10386:
[----:B------:R-:W-:Y:S01]  /*adf0*/  IMAD.MOV.U32 R12, RZ, RZ, RZ ;  /* 0x000000ffff0c7224 */ /* 0x000fe200078e00ff */
[----:B------:R-:W-:Y:S01]  /*ae00*/  R2UR UR12, R19 ;  /* 0x00000000130c72ca */ /* 0x000fe200000e0000 */
[----:B01----:R-:W-:Y:S01]  /*ae10*/  IMAD.U32 R7, RZ, RZ, UR41 ;  /* 0x00000029ff077e24 */ /* 0x003fe2000f8e00ff */
[----:B------:R-:W-:Y:S01]  /*ae20*/  UIADD3 UR4, UP0, UR54, 0x470, URZ ;  /* 0x0000047036047890 */ /* 0x000fe2000ff1e03f */
[----:B------:R-:W-:Y:S01]  /*ae30*/  IMAD.MOV.U32 R6, RZ, RZ, 0xa0 ;  /* 0x000000a0ff067424 */ /* 0x000fe200078e00ff */
[----:B------:R-:W-:Y:S01]  /*ae40*/  R2UR UR10, R12 ;  /* 0x000000000c0a72ca */ /* 0x000fe200000e0000 */
[----:B------:R-:W-:Y:S01]  /*ae50*/  IMAD R7, R16, 0x2800, R7 ;  /* 0x0000280010077824 */ /* 0x000fe200078e0207 */
[----:B------:R-:W-:Y:S01]  /*ae60*/  PLOP3.LUT P0, PT, PT, PT, PT, 0x80, 0x0 ;  /* 0x000000000000781c */ /* 0x000fe20003f0f070 */
[----:B------:R-:W-:Y:S01]  /*ae70*/  IMAD R6, R11, R6, UR45 ;  /* 0x0000002d0b067e24 */ /* 0x000fe2000f8e0206 */
[----:B------:R-:W-:Y:S01]  /*ae80*/  UIADD3.X UR5, URZ, UR55, URZ, UP0, !UPT ;  /* 0x000000373f057290 */ /* 0x000fe200087fe43f */
[----:B------:R-:W-:Y:S01]  /*ae90*/  VIADD R5, R9, 0x13270 ;  /* 0x0001327009057836 */ /* 0x000fe20000000000 */
[----:B------:R-:W-:Y:S01]  /*aea0*/  UMOV UR6, 0x0 ;  /* 0x0000000000067882 */ /* 0x000fe20000000000 */
[----:B---3--:R-:W-:Y:S01]  /*aeb0*/  VIADD R4, R7, 0x6000 ;  /* 0x0000600007047836 */ /* 0x008fe20000000000 */
[----:B------:R-:W-:-:S08]  /*aec0*/  UMOV UR7, 0x14f00000 ;  /* 0x14f0000000077882 */ /* 0x000fd00000000000 */
.L_x_10388:
        /* <DEDUP_REMOVED lines=12> */
.L_x_10445:
[----:B------:R-:W-:Y:S05]  /*af90*/  BSYNC B1 ;  /* 0x0000000000017941 */ /* 0x000fea0003800000 */
.L_x_10389:
[----:B------:R-:W-:Y:S01]  /*afa0*/  BSSY B1, `(.L_x_10391) ;  /* 0x0000009000017945 */ /* 0x000fe20003800000 */
[----:B------:R-:W-:Y:S02]  /*afb0*/  IMAD.MOV.U32 R4, RZ, RZ, 0x0 ;  /* 0x00000000ff047424 */ /* 0x000fe400078e00ff */
[----:B------:R-:W-:Y:S01]  /*afc0*/  IMAD.MOV.U32 R5, RZ, RZ, 0x14f00000 ;  /* 0x14f00000ff057424 */ /* 0x000fe200078e00ff */
[----:B------:R-:W-:Y:S06]  /*afd0*/  @P2 BRA `(.L_x_10392) ;  /* 0x0000000000142947 */ /* 0x000fec0003800000 */
[----:B------:R-:W-:Y:S01]  /*afe0*/  ISETP.NE.AND P0, PT, R29, RZ, PT ;  /* 0x000000ff1d00720c */ /* 0x000fe20003f05270 */
[----:B0-2---:R-:W-:-:S04]  /*aff0*/  IMAD.MOV.U32 R10, RZ, RZ, 0x2800 ;  /* 0x00002800ff0a7424 */ /* 0x005fc800078e00ff */
[----:B------:R1:W-:Y:S08]  /*b000*/  SYNCS.ARRIVE.TRANS64 RZ, [R9+URZ+0x13230], R10 ;  /* 0x0132300a09ff79a7 */ /* 0x0003f0000800003f */
[----:B------:R-:W-:Y:S05]  /*b010*/  @!P0 BRA `(.L_x_10392) ;  /* 0x0000000000048947 */ /* 0x000fea0003800000 */
[----:B------:R-:W-:Y:S01]  /*b020*/  BPT.TRAP 0x1 ;  /* 0x000000040000795c */ /* 0x000fe20000300000 */
.L_x_10392:
[----:B------:R-:W-:Y:S05]  /*b030*/  BSYNC B1 ;  /* 0x0000000000017941 */ /* 0x000fea0003800000 */
.L_x_10391:
[----:B------:R-:W-:Y:S01]  /*b040*/  R2UR UR7, R5 ;  /* 0x00000000050772ca */ /* 0x000fe200000e0000 */
[----:B------:R-:W-:Y:S01]  /*b050*/  UIADD3 UR4, UP0, UR54, 0x370, URZ ;  /* 0x0000037036047890 */ /* 0x000fe2000ff1e03f */
[----:B------:R-:W-:Y:S01]  /*b060*/  R2UR UR10, R12 ;  /* 0x000000000c0a72ca */ /* 0x000fe200000e0000 */
[----:B012---:R-:W-:Y:S01]  /*b070*/  VIADD R9, R9, 0x13230 ;  /* 0x0001323009097836 */ /* 0x007fe20000000000 */
[----:B------:R-:W-:Y:S01]  /*b080*/  R2UR UR12, R19 ;  /* 0x00000000130c72ca */ /* 0x000fe200000e0000 */
[----:B------:R-:W-:Y:S01]  /*b090*/  UIADD3.X UR5, URZ, UR55, URZ, UP0, !UPT ;  /* 0x000000373f057290 */ /* 0x000fe200087fe43f */
[----:B------:R-:W-:Y:S01]  /*b0a0*/  R2UR UR6, R4 ;  /* 0x00000000040672ca */ /* 0x000fe200000e0000 */
[----:B------:R-:W-:Y:S01]  /*b0b0*/  VIADD R4, R7, 0xe000 ;  /* 0x0000e00007047836 */ /* 0x000fe20000000000 */
[----:B------:R-:W-:-:S13]  /*b0c0*/  PLOP3.LUT P0, PT, PT, PT, PT, 0x80, 0x0 ;  /* 0x000000000000781c */ /* 0x000fda0003f0f070 */
.L_x_10393:
        /* <DEDUP_REMOVED lines=9> */
.L_x_10382:
[----:B------:R-:W-:Y:S05]  /*b160*/  BSYNC B0 ;  /* 0x0000000000007941 */ /* 0x000fea0003800000 */
.L_x_10381:
[----:B------:R-:W-:-:S06]  /*b170*/  UISETP.NE.AND UP0, UPT, UR42, 0x3, UPT ;  /* 0x000000032a00788c */ /* 0x000fcc000bf05270 */
[----:B------:R-:W-:-:S13]  /*b180*/  PLOP3.LUT P0, PT, PT, PT, UP0, 0x80, 0x0 ;  /* 0x000000000000781c */ /* 0x000fda0003f0f008 */
[----:B------:R-:W-:Y:S05]  /*b190*/  @!P0 BRA `(.L_x_10394) ;  /* 0x0000000000048947 */ /* 0x000fea0003800000 */
[----:B------:R-:W-:Y:S01]  /*b1a0*/  BPT.TRAP 0x1 ;  /* 0x000000040000795c */ /* 0x000fe20000300000 */
.L_x_10394:
[----:B------:R-:W-:Y:S01]  /*b1b0*/  LOP3.LUT R5, R8, 0x1, RZ, 0x3c, !PT ;  /* 0x0000000108057812 */ /* 0x000fe200078e3cff */
[----:B------:R-:W-:Y:S01]  /*b1c0*/  IMAD.U32 R4, RZ, RZ, UR50 ;  /* 0x00000032ff047e24 */ /* 0x000fe2000f8e00ff */
[----:B------:R-:W-:Y:S01]  /*b1d0*/  LEA R12, R3, UR41, 0x3 ;  /* 0x00000029030c7c11 */ /* 0x000fe2000f8e18ff */
[----:B------:R-:W-:Y:S01]  /*b1e0*/  BSSY B0, `(.L_x_10395) ;  /* 0x0000005000007945 */ /* 0x000fe20003800000 */
[----:B------:R-:W-:Y:S02]  /*b1f0*/  SHF.L.U32 R5, R5, 0x1f, RZ ;  /* 0x0000001f05057819 */ /* 0x000fe400000006ff */
[----:B------:R-:W-:Y:S02]  /*b200*/  ISETP.NE.AND P0, PT, R4, 0x3, PT ;  /* 0x000000030400780c */ /* 0x000fe40003f05270 */
[----:B------:R-:W1:Y:S02]  /*b210*/  SYNCS.PHASECHK.TRANS64.TRYWAIT P2, [R12+URZ+0x13270], R5 ;  /* 0x013270050c0075a7 */ /* 0x000e64000804017f */
[----:B-1----:R-:W-:Y:S09]  /*b220*/  @!P2 BRA `(.L_x_10396) ;  /* 0x0000001800a8a947 */ /* 0x002ff20003800000 */
.L_x_10446:
[----:B------:R-:W-:Y:S05]  /*b230*/  BSYNC B0 ;  /* 0x0000000000007941 */ /* 0x000fea0003800000 */
.L_x_10395:
[----:B------:R-:W-:Y:S05]  /*b240*/  @!P0 BRA `(.L_x_10397) ;  /* 0x0000000000048947 */ /* 0x000fea0003800000 */
[----:B------:R-:W-:Y:S01]  /*b250*/  BPT.TRAP 0x1 ;  /* 0x000000040000795c */ /* 0x000fe20000300000 */
.L_x_10397:
[----:B-1----:R-:W-:Y:S01]  /*b260*/  SHF.L.U32 R5, R8, 0x1f, RZ ;  /* 0x0000001f08057819 */ /* 0x002fe200000006ff */
[----:B------:R-:W-:-:S03]  /*b270*/  IMAD R10, R3, 0x2800, RZ ;  /* 0x00002800030a7824 */ /* 0x000fc600078e02ff */
[----:B------:R-:W1:Y:S02]  /*b280*/  SYNCS.PHASECHK.TRANS64.TRYWAIT P2, [R12+URZ+0x13260], R5 ;  /* 0x013260050c0075a7 */ /* 0x000e64000804017f */
[----:B-1----:R-:W-:Y:S05]  /*b290*/  @!P2 BRA `(.L_x_10398) ;  /* 0x0000001800a0a947 */ /* 0x002fea0003800000 */
.L_x_10447:
[C---:B------:R-:W-:Y:S01]  /*b2a0*/  LOP3.LUT R3, R10.reuse, R23, RZ, 0xfc, !PT ;  /* 0x000000170a037212 */ /* 0x040fe200078efcff */
[----:B------:R-:W-:Y:S05]  /*b2b0*/  WARPSYNC.ALL ;  /* 0x0000000000007948 */ /* 0x000fea0003800000 */
[----:B01----:R-:W0:Y:S01]  /*b2c0*/  LDSM.16.MT88.4 R4, [R3+UR41+0x6000] ;  /* 0x006000290304783b */ /* 0x003e220008004200 */
[----:B------:R-:W-:-:S05]  /*b2d0*/  LOP3.LUT R13, R10, R22, RZ, 0xfc, !PT ;  /* 0x000000160a0d7212 */ /* 0x000fca00078efcff */
[----:B------:R-:W-:Y:S01]  /*b2e0*/  VIADD R13, R13, UR41 ;  /* 0x000000290d0d7c36 */ /* 0x000fe20008000000 */
        /* <DEDUP_REMOVED lines=37> */
.L_x_10399:
        /* <DEDUP_REMOVED lines=10> */
.L_x_10380:
[----:B------:R-:W-:Y:S04]  /*b5e0*/  BSSY B0, `(.L_x_10401) ;  /* 0x000000e000007945 */ /* 0x000fe80003800000 */
[----:B------:R-:W-:Y:S05]  /*b5f0*/  @P1 BRA `(.L_x_10402) ;  /* 0x0000000000301947 */ /* 0x000fea0003800000 */
[----:B0-----:R-:W0:Y:S01]  /*b600*/  S2R R7, SR_LANEID ;  /* 0x0000000000077919 */ /* 0x001e220000000000 */
[----:B------:R-:W-:Y:S01]  /*b610*/  VOTEU.ANY UR4, UPT, PT ;  /* 0x0000000000047886 */ /* 0x000fe200038e0100 */
[----:B-1----:R-:W1:Y:S01]  /*b620*/  LDC.64 R2, c[0x0][0xc38] ;  /* 0x00030e00ff027b82 */ /* 0x002e620000000a00 */
        /* <DEDUP_REMOVED lines=8> */
[----:B0-----:R-:W-:-:S07]  /*b6b0*/  IADD3 R24, R0, UR49, R7 ;  /* 0x0000003100187c10 */ /* 0x001fce000fffe007 */
.L_x_10402:
[----:B------:R-:W-:Y:S05]  /*b6c0*/  BSYNC B0 ;  /* 0x0000000000007941 */ /* 0x000fea0003800000 */
.L_x_10401:
[----:B------:R-:W-:-:S06]  /*b6d0*/  UISETP.NE.AND UP0, UPT, UR42, 0x3, UPT ;  /* 0x000000032a00788c */ /* 0x000fcc000bf05270 */
[----:B------:R-:W-:-:S13]  /*b6e0*/  PLOP3.LUT P0, PT, PT, PT, UP0, 0x80, 0x0 ;  /* 0x000000000000781c */ /* 0x000fda0003f0f008 */
[----:B------:R-:W-:Y:S05]  /*b6f0*/  @!P0 BRA `(.L_x_10403) ;  /* 0x0000000000048947 */ /* 0x000fea0003800000 */
[----:B------:R-:W-:Y:S01]  /*b700*/  BPT.TRAP 0x1 ;  /* 0x000000040000795c */ /* 0x000fe20000300000 */
.L_x_10403:
        /* <DEDUP_REMOVED lines=8> */
.L_x_10448:
[----:B------:R-:W-:Y:S05]  /*b790*/  BSYNC B0 ;  /* 0x0000000000007941 */ /* 0x000fea0003800000 */
.L_x_10404:
[----:B------:R-:W-:Y:S05]  /*b7a0*/  @!P2 BRA `(.L_x_10406) ;  /* 0x000000000004a947 */ /* 0x000fea0003800000 */
[----:B------:R-:W-:Y:S01]  /*b7b0*/  BPT.TRAP 0x1 ;  /* 0x000000040000795c */ /* 0x000fe20000300000 */
.L_x_10406:
[----:B------:R-:W-:Y:S01]  /*b7c0*/  SHF.L.U32 R5, R17, 0x1f, RZ ;  /* 0x0000001f11057819 */ /* 0x000fe200000006ff */
[----:B-1----:R-:W-:-:S03]  /*b7d0*/  IMAD R3, R16, 0x2800, RZ ;  /* 0x0000280010037824 */ /* 0x002fc600078e02ff */
[----:B------:R-:W1:Y:S02]  /*b7e0*/  SYNCS.PHASECHK.TRANS64.TRYWAIT P0, [R2+URZ+0x13260], R5 ;  /* 0x01326005020075a7 */ /* 0x000e64000800017f */
[----:B------:R-:W-:Y:S01]  /*b7f0*/  LOP3.LUT R0, R3, R23, RZ, 0xfc, !PT ;  /* 0x0000001703007212 */ /* 0x000fe200078efcff */
[----:B-1----:R-:W-:Y:S06]  /*b800*/  @!P0 BRA `(.L_x_10407) ;  /* 0x00000014006c8947 */ /* 0x002fec0003800000 */
.L_x_10449:
        /* <DEDUP_REMOVED lines=41> */
.L_x_10408:
        /* <DEDUP_REMOVED lines=10> */
.L_x_10364:
[----:B------:R-:W-:Y:S05]  /*bb40*/  BSYNC B6 ;  /* 0x0000000000067941 */ /* 0x000fea0003800000 */
.L_x_10362:
[----:B------:R-:W2:Y:S02]  /*bb50*/  LDL R0, [R1] ;  /* 0x0000000001007983 */ /* 0x000ea40000100800 */
[----:B--2---:R-:W-:-:S13]  /*bb60*/  LOP3.LUT P0, RZ, R0, 0x2, RZ, 0xc0, !PT ;  /* 0x0000000200ff7812 */ /* 0x004fda000780c0ff */
        /* <DEDUP_REMOVED lines=10> */
.L_x_10409:
[C---:B------:R-:W-:Y:S01]  /*bc10*/  VIADD R5, R29.reuse, UR51 ;  /* 0x000000331d057c36 */ /* 0x040fe20008000000 */
[----:B------:R-:W-:Y:S01]  /*bc20*/  ISETP.NE.AND P0, PT, R29, 0x1f, PT ;  /* 0x0000001f1d00780c */ /* 0x000fe20003f05270 */
[----:B------:R-:W-:Y:S01]  /*bc30*/  ULDC UR4, c[0x0][0xc14] ;  /* 0x0003050000047ab9 */ /* 0x000fe20000000800 */
[----:B------:R-:W-:Y:S02]  /*bc40*/  IMAD.MOV.U32 R0, RZ, RZ, RZ ;  /* 0x000000ffff007224 */ /* 0x000fe400078e00ff */
[----:B------:R-:W-:Y:S01]  /*bc50*/  ISETP.GE.OR P1, PT, R5, UR4, !P0 ;  /* 0x0000000405007c0c */ /* 0x000fe2000c726670 */
[----:B------:R-:W-:-:S12]  /*bc60*/  ULDC UR4, c[0x0][0xc14] ;  /* 0x0003050000047ab9 */ /* 0x000fd80000000800 */
[----:B0-----:R-:W0:Y:S02]  /*bc70*/  @!P1 LDC.64 R2, c[0x0][0xc58] ;  /* 0x00031600ff029b82 */ /* 0x001e240000000a00 */
        /* <DEDUP_REMOVED lines=30> */
.L_x_10415:
[----:B------:R-:W-:-:S04]  /*be60*/  UIADD3 UR51, UR51, 0x1f, URZ ;  /* 0x0000001f33337890 */ /* 0x000fc8000fffe03f */
[----:B------:R-:W-:-:S06]  /*be70*/  UISETP.GE.AND UP0, UPT, UR51, UR4, UPT ;  /* 0x000000043300728c */ /* 0x000fcc000bf06270 */
[----:B------:R-:W-:-:S13]  /*be80*/  PLOP3.LUT P6, PT, PT, PT, UP0, 0x40, 0x0 ;  /* 0x000000000000781c */ /* 0x000fda0003fce808 */
[----:B------:R-:W-:Y:S05]  /*be90*/  @!P6 BRA `(.L_x_10412) ;  /* 0x000000040030e947 */ /* 0x000fea0003800000 */
[----:B------:R-:W-:Y:S01]  /*bea0*/  VIADD R7, R29, UR51 ;  /* 0x000000331d077c36 */ /* 0x000fe20008000000 */
[----:B------:R-:W-:Y:S01]  /*beb0*/  BSSY B0, `(.L_x_10413) ;  /* 0x0000007000007945 */ /* 0x000fe20003800000 */
[----:B------:R-:W-:-:S03]  /*bec0*/  IMAD.MOV.U32 R0, RZ, RZ, RZ ;  /* 0x000000ffff007224 */ /* 0x000fc600078e00ff */
[----:B------:R-:W-:-:S13]  /*bed0*/  ISETP.GE.OR P6, PT, R7, UR4, !P0 ;  /* 0x0000000407007c0c */ /* 0x000fda000c7c6670 */
[----:B------:R-:W-:Y:S05]  /*bee0*/  @P6 BRA `(.L_x_10414) ;  /* 0x00000000000c6947 */ /* 0x000fea0003800000 */
[----:B------:R-:W0:Y:S02]  /*bef0*/  LDC.64 R2, c[0x0][0xc58] ;  /* 0x00031600ff027b82 */ /* 0x000e240000000a00 */
[----:B0-----:R-:W-:-:S05]  /*bf00*/  IMAD.WIDE R2, R7, 0x4, R2 ;  /* 0x0000000407027825 */ /* 0x001fca00078e0202 */
[----:B------:R0:W5:Y:S02]  /*bf10*/  LDG.E R0, desc[UR52][R2.64] ;  /* 0x0000003402007981 */ /* 0x000164000c1e1900 */
.L_x_10414:
[----:B------:R-:W-:Y:S05]  /*bf20*/  BSYNC B0 ;  /* 0x0000000000007941 */ /* 0x000fea0003800000 */
.L_x_10413:
        /* <DEDUP_REMOVED lines=21> */
.L_x_10411:
        /* <DEDUP_REMOVED lines=19> */
.L_x_10416:
[----:B0-----:R-:W-:Y:S01]  /*c1b0*/  IMAD.MOV.U32 R3, RZ, RZ, R10 ;  /* 0x000000ffff037224 */ /* 0x001fe200078e000a */
[----:B------:R-:W-:Y:S01]  /*c1c0*/  UIADD3 UR51, UR4, UR51, URZ ;  /* 0x0000003304337290 */ /* 0x000fe2000fffe03f */
[----:B-1----:R-:W-:Y:S02]  /*c1d0*/  IMAD R24, R7, R2, R24 ;  /* 0x0000000207187224 */ /* 0x002fe400078e0218 */
[----:B------:R-:W-:Y:S02]  /*c1e0*/  IMAD R6, R3, R4, RZ ;  /* 0x0000000403067224 */ /* 0x000fe400078e02ff */
[----:B------:R-:W-:Y:S02]  /*c1f0*/  IMAD.IADD R25, R5, 0x1, -R24 ;  /* 0x0000000105197824 */ /* 0x000fe400078e0a18 */
[----:B------:R-:W-:Y:S02]  /*c200*/  IMAD.MOV.U32 R2, RZ, RZ, RZ ;  /* 0x000000ffff027224 */ /* 0x000fe400078e00ff */
[----:B------:R-:W-:-:S02]  /*c210*/  IMAD.MOV.U32 R3, RZ, RZ, R9 ;  /* 0x000000ffff037224 */ /* 0x000fc400078e0009 */
        /* <DEDUP_REMOVED lines=20> */
.L_x_10412:
[----:B------:R-:W-:Y:S01]  /*c360*/  IMAD.MOV.U32 R24, RZ, RZ, R5 ;  /* 0x000000ffff187224 */ /* 0x000fe200078e0005 */
[----:B------:R-:W-:Y:S01]  /*c370*/  ULDC UR51, c[0x0][0xc14] ;  /* 0x0003050000337ab9 */ /* 0x000fe20000000800 */
[----:B------:R-:W-:Y:S01]  /*c380*/  IMAD.MOV.U32 R25, RZ, RZ, RZ ;  /* 0x000000ffff197224 */ /* 0x000fe200078e00ff */
[----:B------:R-:W-:-:S06]  /*c390*/  UMOV UR38, URZ ;  /* 0x0000003f00267c82 */ /* 0x000fcc0008000000 */
.L_x_10417:
[----:B------:R-:W-:Y:S01]  /*c3a0*/  BAR.SYNC.DEFER_BLOCKING 0x4, 0x200 ;  /* 0x0108000000007b1d */ /* 0x000fe20000010000 */
        /* <DEDUP_REMOVED lines=10> */
.L_x_10410:
[----:B------:R-:W-:Y:S02]  /*c450*/  ULDC UR4, c[0x0][0xc14] ;  /* 0x0003050000047ab9 */ /* 0x000fe40000000800 */
[----:B------:R-:W-:-:S06]  /*c460*/  UISETP.GE.AND UP0, UPT, UR51, UR4, UPT ;  /* 0x000000043300728c */ /* 0x000fcc000bf06270 */
[----:B------:R-:W-:-:S13]  /*c470*/  PLOP3.LUT P0, PT, PT, PT, UP0, 0x80, 0x0 ;  /* 0x000000000000781c */ /* 0x000fda0003f0f008 */
[----:B------:R-:W-:Y:S05]  /*c480*/  @!P0 BRA `(.L_x_10418) ;  /* 0xffffffd0006c8947 */ /* 0x000fea000383ffff */
.L_x_10360:
[----:B0-----:R-:W0:Y:S01]  /*c490*/  S2R R5, SR_CgaCtaId ;  /* 0x0000000000057919 */ /* 0x001e220000008800 */
[----:B------:R-:W-:Y:S01]  /*c4a0*/  VIADD R28, R28, 0x1 ;  /* 0x000000011c1c7836 */ /* 0x000fe20000000000 */
[----:B------:R-:W-:Y:S01]  /*c4b0*/  MOV R2, 0x400 ;  /* 0x0000040000027802 */ /* 0x000fe20000000f00 */
[----:B------:R-:W-:Y:S03]  /*c4c0*/  BSSY B0, `(.L_x_10419) ;  /* 0x0000008000007945 */ /* 0x000fe60003800000 */
[----:B------:R-:W-:-:S04]  /*c4d0*/  LEA.HI R0, R28, R28, RZ, 0x1 ;  /* 0x0000001c1c007211 */ /* 0x000fc800078f08ff */
[----:B------:R-:W-:-:S05]  /*c4e0*/  LOP3.LUT R3, R0, 0xfffffffe, RZ, 0xc0, !PT ;  /* 0xfffffffe00037812 */ /* 0x000fca00078ec0ff */
[----:B------:R-:W-:-:S05]  /*c4f0*/  IMAD.IADD R0, R28, 0x1, -R3 ;  /* 0x000000011c007824 */ /* 0x000fca00078e0a03 */
[----:B------:R-:W-:Y:S02]  /*c500*/  SHF.L.U32 R0, R0, 0x1f, RZ ;  /* 0x0000001f00007819 */ /* 0x000fe400000006ff */
[----:B0-----:R-:W-:-:S04]  /*c510*/  LEA R7, R5, R2, 0x18 ;  /* 0x0000000205077211 */ /* 0x001fc800078ec0ff */
[----:B------:R-:W0:Y:S02]  /*c520*/  SYNCS.PHASECHK.TRANS64.TRYWAIT P0, [R7+URZ+0x13220], R0 ;  /* 0x01322000070075a7 */ /* 0x000e24000800017f */
[----:B0-----:R-:W-:Y:S05]  /*c530*/  @!P0 BRA `(.L_x_10420) ;  /* 0x0000000800348947 */ /* 0x001fea0003800000 */
.L_x_10450:
[----:B------:R-:W-:Y:S05]  /*c540*/  BSYNC B0 ;  /* 0x0000000000007941 */ /* 0x000fea0003800000 */
.L_x_10419:
[----:B------:R-:W-:-:S03]  /*c550*/  UMOV UR4, 0xffffffff ;  /* 0xffffffff00047882 */ /* 0x000fc60000000000 */
[----:B------:R-:W-:Y:S05]  /*c560*/  BRA.DIV UR4, `(.L_x_10421) ;  /* 0x0000000a043c7947 */ /* 0x000fea000b800000 */
[----:B0-----:R-:W0:Y:S02]  /*c570*/  S2R R0, SR_TID.X ;  /* 0x0000000000007919 */ /* 0x001e240000002100 */
[----:B0-----:R-:W-:-:S04]  /*c580*/  SHF.R.U32.HI R0, RZ, 0x5, R0 ;  /* 0x00000005ff007819 */ /* 0x001fc80000011600 */
[----:B------:R-:W-:-:S05]  /*c590*/  LOP3.LUT R0, R0, 0x3, RZ, 0xc0, !PT ;  /* 0x0000000300007812 */ /* 0x000fca00078ec0ff */
[----:B------:R0:W1:Y:S02]  /*c5a0*/  SHFL.IDX PT, R14, R0, RZ, 0x1f ;  /* 0x00001fff000e7589 */ /* 0x00006400000e0000 */
.L_x_10453:
[----:B-1----:R-:W-:Y:S01]  /*c5b0*/  ISETP.NE.AND P0, PT, R14, RZ, PT ;  /* 0x000000ff0e00720c */ /* 0x002fe20003f05270 */
[----:B------:R-:W-:-:S12]  /*c5c0*/  BSSY B0, `(.L_x_10422) ;  /* 0x000002b000007945 */ /* 0x000fd80003800000 */
[----:B------:R-:W-:Y:S05]  /*c5d0*/  @P0 BRA `(.L_x_10423) ;  /* 0x0000000000a40947 */ /* 0x000fea0003800000 */
[----:B------:R-:W-:-:S03]  /*c5e0*/  UMOV UR4, 0xffffffff ;  /* 0xffffffff00047882 */ /* 0x000fc60000000000 */
[----:B------:R-:W-:Y:S05]  /*c5f0*/  BRA.DIV UR4, `(.L_x_10424) ;  /* 0x0000000a044c7947 */ /* 0x000fea000b800000 */
[----:B------:R-:W-:-:S13]  /*c600*/  ELECT P6, URZ, PT ;  /* 0x00000000003f782f */ /* 0x000fda00038c0000 */
.L_x_10456:
[----:B------:R-:W-:Y:S05]  /*c610*/  @!P6 BRA `(.L_x_10423) ;  /* 0x000000000094e947 */ /* 0x000fea0003800000 */
[----:B------:R-:W-:-:S06]  /*c620*/  ULOP3.LUT UR4, UR40, 0x2, URZ, 0xfc, !UPT ;  /* 0x0000000228047892 */ /* 0x000fcc000f8efc3f */
[----:B0-----:R-:W-:-:S05]  /*c630*/  IMAD.U32 R0, RZ, RZ, UR4 ;  /* 0x00000004ff007e24 */ /* 0x001fca000f8e00ff */
[----:B------:R-:W-:-:S13]  /*c640*/  ISETP.NE.AND P0, PT, R0, 0x3, PT ;  /* 0x000000030000780c */ /* 0x000fda0003f05270 */
[----:B------:R-:W-:Y:S05]  /*c650*/  @!P0 BRA `(.L_x_10425) ;  /* 0x0000000000048947 */ /* 0x000fea0003800000 */
[----:B------:R-:W-:Y:S01]  /*c660*/  BPT.TRAP 0x1 ;  /* 0x000000040000795c */ /* 0x000fe20000300000 */
.L_x_10425:
        /* <DEDUP_REMOVED lines=12> */
.L_x_10457:
[----:B------:R-:W1:Y:S02]  /*c730*/  SYNCS.PHASECHK.TRANS64.TRYWAIT P1, [R3+URZ], R0 ;  /* 0x00000000030075a7 */ /* 0x000e64000802017f */
[----:B-1----:R-:W-:Y:S05]  /*c740*/  @!P1 BRA `(.L_x_10427) ;  /* 0x00000008002c9947 */ /* 0x002fea0003800000 */
.L_x_10458:
[----:B------:R-:W-:Y:S05]  /*c750*/  @!P0 BRA `(.L_x_10428) ;  /* 0x0000000000048947 */ /* 0x000fea0003800000 */
[----:B------:R-:W-:Y:S01]  /*c760*/  BPT.TRAP 0x1 ;  /* 0x000000040000795c */ /* 0x000fe20000300000 */
.L_x_10428:
[----:B-1----:R-:W-:-:S04]  /*c770*/  IMAD R3, R16, 0x8, R7 ;  /* 0x0000000810037824 */ /* 0x002fc800078e0207 */
[----:B------:R-:W1:Y:S02]  /*c780*/  SYNCS.PHASECHK.TRANS64.TRYWAIT P1, [R3+URZ+0x13260], R4 ;  /* 0x01326004030075a7 */ /* 0x000e64000802017f */
[----:B-1----:R-:W-:Y:S05]  /*c790*/  @!P1 BRA `(.L_x_10429) ;  /* 0x00000008002c9947 */ /* 0x002fea0003800000 */
.L_x_10459:
[----:B------:R-:W-:Y:S05]  /*c7a0*/  @!P0 BRA `(.L_x_10430) ;  /* 0x0000000000048947 */ /* 0x000fea0003800000 */
[----:B------:R-:W-:Y:S01]  /*c7b0*/  BPT.TRAP 0x1 ;  /* 0x000000040000795c */ /* 0x000fe20000300000 */
.L_x_10430:
[----:B0-----:R-:W-:-:S04]  /*c7c0*/  IMAD R5, R6, 0x8, R7 ;  /* 0x0000000806057824 */ /* 0x001fc800078e0207 */
[----:B------:R-:W0:Y:S02]  /*c7d0*/  SYNCS.PHASECHK.TRANS64.TRYWAIT P1, [R5+URZ+0x13260], R0 ;  /* 0x01326000050075a7 */ /* 0x000e24000802017f */
[----:B0-----:R-:W-:Y:S05]  /*c7e0*/  @!P1 BRA `(.L_x_10431) ;  /* 0x00000008002c9947 */ /* 0x001fea0003800000 */
.L_x_10460:
[----:B------:R-:W-:Y:S05]  /*c7f0*/  @!P0 BRA `(.L_x_10432) ;  /* 0x0000000000048947 */ /* 0x000fea0003800000 */
[----:B------:R-:W-:Y:S01]  /*c800*/  BPT.TRAP 0x1 ;  /* 0x000000040000795c */ /* 0x000fe20000300000 */
.L_x_10432:
[----:B------:R-:W2:Y:S02]  /*c810*/  SYNCS.PHASECHK.TRANS64.TRYWAIT P0, [R3+URZ+0x13280], R4 ;  /* 0x01328004030075a7 */ /* 0x000ea4000800017f */
[----:B--2---:R-:W-:Y:S05]  /*c820*/  @!P0 BRA `(.L_x_10433) ;  /* 0x0000000800308947 */ /* 0x004fea0003800000 */
.L_x_10434:
[----:B---3--:R3:W4:Y:S02]  /*c830*/  SYNCS.PHASECHK.TRANS64.TRYWAIT P0, [R5+URZ+0x13280], R0 ;  /* 0x01328000050075a7 */ /* 0x008724000800017f */
[----:B----4-:R-:W-:Y:S05]  /*c840*/  @!P0 NANOSLEEP.SYNCS 0x989680 ;  /* 0x009896800000895d */ /* 0x010fea0003900000 */
[----:B------:R-:W4:Y:S02]  /*c850*/  @!P0 SYNCS.PHASECHK.TRANS64 P0, [R5+URZ+0x13280], R0 ;  /* 0x01328000050085a7 */ /* 0x000f24000800007f */
[----:B----4-:R-:W-:Y:S05]  /*c860*/  @!P0 BRA `(.L_x_10434) ;  /* 0xfffffffc00f08947 */ /* 0x010fea000383ffff */
.L_x_10423:
[----:B------:R-:W-:Y:S05]  /*c870*/  BSYNC B0 ;  /* 0x0000000000007941 */ /* 0x000fea0003800000 */
.L_x_10422:
[----:B------:R-:W-:Y:S05]  /*c880*/  EXIT ;  /* 0x000000000000794d */ /* 0x000fea0003800000 */
.L_x_10310:
[----:B0-----:R0:W1:Y:S02]  /*c890*/  SYNCS.PHASECHK.TRANS64.TRYWAIT P1, [R0+URZ+0x13200], R3 ;  /* 0x01320003000075a7 */ /* 0x001064000802017f */
[----:B-1----:R-:W-:Y:S05]  /*c8a0*/  @!P1 NANOSLEEP.SYNCS 0x989680 ;  /* 0x009896800000995d */ /* 0x002fea0003900000 */
[----:B------:R-:W1:Y:S02]  /*c8b0*/  @!P1 SYNCS.PHASECHK.TRANS64 P1, [R0+URZ+0x13200], R3 ;  /* 0x01320003000095a7 */ /* 0x000e64000802007f */
[----:B-1----:R-:W-:Y:S05]  /*c8c0*/  @!P1 BRA `(.L_x_10310) ;  /* 0xfffffffc00f09947 */ /* 0x002fea000383ffff */
[----:B------:R-:W-:Y:S05]  /*c8d0*/  BRA `(.L_x_10435) ;  /* 0xffffff5000047947 */ /* 0x000fea000383ffff */
.L_x_10314:
[----:B--2---:R2:W3:Y:S02]  /*c8e0*/  SYNCS.PHASECHK.TRANS64.TRYWAIT P1, [R5+URZ+0x13230], R4 ;  /* 0x01323004050075a7 */ /* 0x0044e4000802017f */
[----:B---3--:R-:W-:Y:S05]  /*c8f0*/  @!P1 NANOSLEEP.SYNCS 0x989680 ;  /* 0x009896800000995d */ /* 0x008fea0003900000 */
[----:B------:R-:W3:Y:S02]  /*c900*/  @!P1 SYNCS.PHASECHK.TRANS64 P1, [R5+URZ+0x13230], R4 ;  /* 0x01323004050095a7 */ /* 0x000ee4000802007f */
[----:B---3--:R-:W-:Y:S05]  /*c910*/  @!P1 BRA `(.L_x_10314) ;  /* 0xfffffffc00f09947 */ /* 0x008fea000383ffff */
[----:B------:R-:W-:Y:S05]  /*c920*/  BRA `(.L_x_10313) ;  /* 0xffffff5000447947 */ /* 0x000fea000383ffff */
.L_x_10319:
[----:B-1----:R1:W2:Y:S02]  /*c930*/  SYNCS.PHASECHK.TRANS64.TRYWAIT P1, [R5+URZ+0x13230], R4 ;  /* 0x01323004050075a7 */ /* 0x0022a4000802017f */
[----:B--2---:R-:W-:Y:S05]  /*c940*/  @!P1 NANOSLEEP.SYNCS 0x989680 ;  /* 0x009896800000995d */ /* 0x004fea0003900000 */
[----:B------:R-:W2:Y:S02]  /*c950*/  @!P1 SYNCS.PHASECHK.TRANS64 P1, [R5+URZ+0x13230], R4 ;  /* 0x01323004050095a7 */ /* 0x000ea4000802007f */
[----:B--2---:R-:W-:Y:S05]  /*c960*/  @!P1 BRA `(.L_x_10319) ;  /* 0xfffffffc00f09947 */ /* 0x004fea000383ffff */
[----:B------:R-:W-:Y:S05]  /*c970*/  BRA `(.L_x_10318) ;  /* 0xffffff78005c7947 */ /* 0x000fea000383ffff */
.L_x_10323:
[----:B-1----:R-:W-:-:S04]  /*c980*/  IMAD.U32 R13, RZ, RZ, UR9 ;  /* 0x00000009ff0d7e24 */ /* 0x002fc8000f8e00ff */
[----:B------:R1:W2:Y:S03]  /*c990*/  SYNCS.PHASECHK.TRANS64.TRYWAIT P1, [R13+URZ+0x13250], R4 ;  /* 0x013250040d0075a7 */ /* 0x0002a6000802017f */
[----:B--2---:R-:W-:Y:S05]  /*c9a0*/  @!P1 NANOSLEEP.SYNCS 0x989680 ;  /* 0x009896800000995d */ /* 0x004fea0003900000 */
[----:B------:R-:W2:Y:S02]  /*c9b0*/  @!P1 SYNCS.PHASECHK.TRANS64 P1, [R13+URZ+0x13250], R4 ;  /* 0x013250040d0095a7 */ /* 0x000ea4000802007f */
[----:B--2---:R-:W-:Y:S05]  /*c9c0*/  @!P1 BRA `(.L_x_10323) ;  /* 0xfffffffc00ec9947 */ /* 0x004fea000383ffff */
[----:B------:R-:W-:Y:S05]  /*c9d0*/  BRA `(.L_x_10322) ;  /* 0xffffff7c006c7947 */ /* 0x000fea000383ffff */
.L_x_10329:
[----:B-1----:R1:W2:Y:S02]  /*c9e0*/  SYNCS.PHASECHK.TRANS64.TRYWAIT P1, [R20+URZ+0x13250], R3 ;  /* 0x01325003140075a7 */ /* 0x0022a4000802017f */
[----:B--2---:R-:W-:Y:S05]  /*c9f0*/  @!P1 NANOSLEEP.SYNCS 0x989680 ;  /* 0x009896800000995d */ /* 0x004fea0003900000 */
[----:B------:R-:W2:Y:S02]  /*ca00*/  @!P1 SYNCS.PHASECHK.TRANS64 P1, [R20+URZ+0x13250], R3 ;  /* 0x01325003140095a7 */ /* 0x000ea4000802007f */
[----:B--2---:R-:W-:Y:S05]  /*ca10*/  @!P1 BRA `(.L_x_10329) ;  /* 0xfffffffc00f09947 */ /* 0x004fea000383ffff */
[----:B------:R-:W-:Y:S05]  /*ca20*/  BRA `(.L_x_10328) ;  /* 0xffffff9800c87947 */ /* 0x000fea000383ffff */
.L_x_10369:
[----:B------:R-:W-:Y:S02]  /*ca30*/  IMAD.MOV.U32 R13, RZ, RZ, R7 ;  /* 0x000000ffff0d7224 */ /* 0x000fe400078e0007 */
[----:B------:R-:W-:Y:S02]  /*ca40*/  IMAD.MOV.U32 R12, RZ, RZ, RZ ;  /* 0x000000ffff0c7224 */ /* 0x000fe400078e00ff */
[----:B------:R-:W-:Y:S02]  /*ca50*/  IMAD.MOV.U32 R11, RZ, RZ, 0x1f ;  /* 0x0000001fff0b7424 */ /* 0x000fe400078e00ff */
[----:B------:R-:W-:-:S07]  /*ca60*/  IMAD.MOV.U32 R15, RZ, RZ, -0x1 ;  /* 0xffffffffff0f7424 */ /* 0x000fce00078e00ff */
[----:B------:R-:W-:Y:S05]  /*ca70*/  WARPSYNC.COLLECTIVE R15, `(.L_x_10436) ;  /* 0x000000000f087348 */ /* 0x000fea0003c00000 */
[----:B------:R0:W1:Y:S02]  /*ca80*/  SHFL.IDX P6, R14, R13, R12, R11 ;  /* 0x0000000c0d0e7389 */ /* 0x00006400000c000b */
[----:B01----:R-:W-:Y:S01]  /*ca90*/  ENDCOLLECTIVE ;  /* 0x000000000000791b */ /* 0x003fe20003800000 */
.L_x_10436:
[----:B------:R-:W-:Y:S05]  /*caa0*/  BRA `(.L_x_10437) ;  /* 0xffffffd8004c7947 */ /* 0x000fea000383ffff */
.L_x_10371:
[----:B------:R-:W-:Y:S01]  /*cab0*/  BSSY B0, `(.L_x_10438) ;  /* 0x0000006000007945 */ /* 0x000fe20003800000 */
[----:B------:R-:W-:-:S07]  /*cac0*/  IMAD.MOV.U32 R15, RZ, RZ, -0x1 ;  /* 0xffffffffff0f7424 */ /* 0x000fce00078e00ff */
[----:B------:R-:W-:Y:S05]  /*cad0*/  WARPSYNC.COLLECTIVE R15, `(.L_x_10439) ;  /* 0x000000000f0c7348 */ /* 0x000fea0003c00000 */
[----:B------:R-:W-:Y:S02]  /*cae0*/  ELECT P6, UR62, PT ;  /* 0x00000000003e782f */ /* 0x000fe400038c0000 */
[----:B------:R-:W-:Y:S01]  /*caf0*/  MOV R14, UR62 ;  /* 0x0000003e000e7c02 */ /* 0x000fe20008000f00 */
[----:B------:R-:W-:Y:S10]  /*cb00*/  ENDCOLLECTIVE ;  /* 0x000000000000791b */ /* 0x000ff40003800000 */
.L_x_10439:
[----:B------:R-:W-:Y:S05]  /*cb10*/  BSYNC B0 ;  /* 0x0000000000007941 */ /* 0x000fea0003800000 */
.L_x_10438:
[----:B------:R-:W-:Y:S05]  /*cb20*/  BRA `(.L_x_10440) ;  /* 0xffffffd8004c7947 */ /* 0x000fea000383ffff */
.L_x_10374:
[----:B0-----:R0:W1:Y:S02]  /*cb30*/  SYNCS.PHASECHK.TRANS64.TRYWAIT P2, [R5+URZ+0x13280], R2 ;  /* 0x01328002050075a7 */ /* 0x001064000804017f */
[----:B-1----:R-:W-:Y:S05]  /*cb40*/  @!P2 NANOSLEEP.SYNCS 0x989680 ;  /* 0x009896800000a95d */ /* 0x002fea0003900000 */
[----:B------:R-:W1:Y:S02]  /*cb50*/  @!P2 SYNCS.PHASECHK.TRANS64 P2, [R5+URZ+0x13280], R2 ;  /* 0x013280020500a5a7 */ /* 0x000e64000804007f */
[----:B-1----:R-:W-:Y:S05]  /*cb60*/  @!P2 BRA `(.L_x_10374) ;  /* 0xfffffffc00f0a947 */ /* 0x002fea000383ffff */
[----:B------:R-:W-:Y:S05]  /*cb70*/  BRA `(.L_x_10441) ;  /* 0xffffffd800a47947 */ /* 0x000fea000383ffff */
.L_x_10376:
[----:B-1----:R1:W2:Y:S02]  /*cb80*/  SYNCS.PHASECHK.TRANS64.TRYWAIT P2, [R5+URZ+0x13240], R2 ;  /* 0x01324002050075a7 */ /* 0x0022a4000804017f */
[----:B--2---:R-:W-:Y:S05]  /*cb90*/  @!P2 NANOSLEEP.SYNCS 0x989680 ;  /* 0x009896800000a95d */ /* 0x004fea0003900000 */
[----:B------:R-:W2:Y:S02]  /*cba0*/  @!P2 SYNCS.PHASECHK.TRANS64 P2, [R5+URZ+0x13240], R2 ;  /* 0x013240020500a5a7 */ /* 0x000ea4000804007f */
[----:B--2---:R-:W-:Y:S05]  /*cbb0*/  @!P2 BRA `(.L_x_10376) ;  /* 0xfffffffc00f0a947 */ /* 0x004fea000383ffff */
[----:B------:R-:W-:Y:S05]  /*cbc0*/  BRA `(.L_x_10442) ;  /* 0xffffffd800f47947 */ /* 0x000fea000383ffff */
.L_x_10379:
[----:B-1----:R-:W-:-:S04]  /*cbd0*/  IMAD.U32 R3, RZ, RZ, UR41 ;  /* 0x00000029ff037e24 */ /* 0x002fc8000f8e00ff */
[----:B------:R1:W2:Y:S03]  /*cbe0*/  SYNCS.PHASECHK.TRANS64.TRYWAIT P0, [R3+URZ+0x13220], R2 ;  /* 0x01322002030075a7 */ /* 0x0002a6000800017f */
[----:B--2---:R-:W-:Y:S05]  /*cbf0*/  @!P0 NANOSLEEP.SYNCS 0x989680 ;  /* 0x009896800000895d */ /* 0x004fea0003900000 */
[----:B------:R-:W2:Y:S02]  /*cc00*/  @!P0 SYNCS.PHASECHK.TRANS64 P0, [R3+URZ+0x13220], R2 ;  /* 0x01322002030085a7 */ /* 0x000ea4000800007f */
[----:B--2---:R-:W-:Y:S05]  /*cc10*/  @!P0 BRA `(.L_x_10379) ;  /* 0xfffffffc00ec8947 */ /* 0x004fea000383ffff */
[----:B------:R-:W-:Y:S05]  /*cc20*/  BRA `(.L_x_10443) ;  /* 0xffffffdc00907947 */ /* 0x000fea000383ffff */
.L_x_10385:
[----:B--2---:R2:W3:Y:S02]  /*cc30*/  SYNCS.PHASECHK.TRANS64.TRYWAIT P0, [R9+URZ+0x13280], R10 ;  /* 0x0132800a090075a7 */ /* 0x0044e4000800017f */
[----:B---3--:R-:W-:Y:S05]  /*cc40*/  @!P0 NANOSLEEP.SYNCS 0x989680 ;  /* 0x009896800000895d */ /* 0x008fea0003900000 */
[----:B------:R-:W3:Y:S02]  /*cc50*/  @!P0 SYNCS.PHASECHK.TRANS64 P0, [R9+URZ+0x13280], R10 ;  /* 0x0132800a090085a7 */ /* 0x000ee4000800007f */
[----:B---3--:R-:W-:Y:S05]  /*cc60*/  @!P0 BRA `(.L_x_10385) ;  /* 0xfffffffc00f08947 */ /* 0x008fea000383ffff */
[----:B------:R-:W-:Y:S05]  /*cc70*/  BRA `(.L_x_10444) ;  /* 0xffffffe000387947 */ /* 0x000fea000383ffff */
.L_x_10390:
[----:B0-----:R0:W1:Y:S02]  /*cc80*/  SYNCS.PHASECHK.TRANS64.TRYWAIT P0, [R9+URZ+0x13240], R10 ;  /* 0x0132400a090075a7 */ /* 0x001064000800017f */
[----:B-1----:R-:W-:Y:S05]  /*cc90*/  @!P0 NANOSLEEP.SYNCS 0x989680 ;  /* 0x009896800000895d */ /* 0x002fea0003900000 */
[----:B------:R-:W1:Y:S02]  /*cca0*/  @!P0 SYNCS.PHASECHK.TRANS64 P0, [R9+URZ+0x13240], R10 ;  /* 0x0132400a090085a7 */ /* 0x000e64000800007f */
[----:B-1----:R-:W-:Y:S05]  /*ccb0*/  @!P0 BRA `(.L_x_10390) ;  /* 0xfffffffc00f08947 */ /* 0x002fea000383ffff */
[----:B------:R-:W-:Y:S05]  /*ccc0*/  BRA `(.L_x_10445) ;  /* 0xffffffe000b07947 */ /* 0x000fea000383ffff */
.L_x_10396:
[----:B-1----:R1:W2:Y:S02]  /*ccd0*/  SYNCS.PHASECHK.TRANS64.TRYWAIT P2, [R12+URZ+0x13270], R5 ;  /* 0x013270050c0075a7 */ /* 0x0022a4000804017f */
[----:B--2---:R-:W-:Y:S05]  /*cce0*/  @!P2 NANOSLEEP.SYNCS 0x989680 ;  /* 0x009896800000a95d */ /* 0x004fea0003900000 */
[----:B------:R-:W2:Y:S02]  /*ccf0*/  @!P2 SYNCS.PHASECHK.TRANS64 P2, [R12+URZ+0x13270], R5 ;  /* 0x013270050c00a5a7 */ /* 0x000ea4000804007f */
[----:B--2---:R-:W-:Y:S05]  /*cd00*/  @!P2 BRA `(.L_x_10396) ;  /* 0xfffffffc00f0a947 */ /* 0x004fea000383ffff */
[----:B------:R-:W-:Y:S05]  /*cd10*/  BRA `(.L_x_10446) ;  /* 0xffffffe400447947 */ /* 0x000fea000383ffff */
.L_x_10398:
[----:B-1----:R1:W2:Y:S02]  /*cd20*/  SYNCS.PHASECHK.TRANS64.TRYWAIT P2, [R12+URZ+0x13260], R5 ;  /* 0x013260050c0075a7 */ /* 0x0022a4000804017f */
[----:B--2---:R-:W-:Y:S05]  /*cd30*/  @!P2 NANOSLEEP.SYNCS 0x989680 ;  /* 0x009896800000a95d */ /* 0x004fea0003900000 */
[----:B------:R-:W2:Y:S02]  /*cd40*/  @!P2 SYNCS.PHASECHK.TRANS64 P2, [R12+URZ+0x13260], R5 ;  /* 0x013260050c00a5a7 */ /* 0x000ea4000804007f */
[----:B--2---:R-:W-:Y:S05]  /*cd50*/  @!P2 BRA `(.L_x_10398) ;  /* 0xfffffffc00f0a947 */ /* 0x004fea000383ffff */
[----:B------:R-:W-:Y:S05]  /*cd60*/  BRA `(.L_x_10447) ;  /* 0xffffffe4004c7947 */ /* 0x000fea000383ffff */
.L_x_10405:
[----:B-1----:R1:W2:Y:S02]  /*cd70*/  SYNCS.PHASECHK.TRANS64.TRYWAIT P0, [R2+URZ+0x13270], R3 ;  /* 0x01327003020075a7 */ /* 0x0022a4000800017f */
[----:B--2---:R-:W-:Y:S05]  /*cd80*/  @!P0 NANOSLEEP.SYNCS 0x989680 ;  /* 0x009896800000895d */ /* 0x004fea0003900000 */
[----:B------:R-:W2:Y:S02]  /*cd90*/  @!P0 SYNCS.PHASECHK.TRANS64 P0, [R2+URZ+0x13270], R3 ;  /* 0x01327003020085a7 */ /* 0x000ea4000800007f */
[----:B--2---:R-:W-:Y:S05]  /*cda0*/  @!P0 BRA `(.L_x_10405) ;  /* 0xfffffffc00f08947 */ /* 0x004fea000383ffff */
[----:B------:R-:W-:Y:S05]  /*cdb0*/  BRA `(.L_x_10448) ;  /* 0xffffffe800747947 */ /* 0x000fea000383ffff */
.L_x_10407:
[----:B-1----:R1:W2:Y:S02]  /*cdc0*/  SYNCS.PHASECHK.TRANS64.TRYWAIT P0, [R2+URZ+0x13260], R5 ;  /* 0x01326005020075a7 */ /* 0x0022a4000800017f */
[----:B--2---:R-:W-:Y:S05]  /*cdd0*/  @!P0 NANOSLEEP.SYNCS 0x989680 ;  /* 0x009896800000895d */ /* 0x004fea0003900000 */
[----:B------:R-:W2:Y:S02]  /*cde0*/  @!P0 SYNCS.PHASECHK.TRANS64 P0, [R2+URZ+0x13260], R5 ;  /* 0x01326005020085a7 */ /* 0x000ea4000800007f */
[----:B--2---:R-:W-:Y:S05]  /*cdf0*/  @!P0 BRA `(.L_x_10407) ;  /* 0xfffffffc00f08947 */ /* 0x004fea000383ffff */
[----:B------:R-:W-:Y:S05]  /*ce00*/  BRA `(.L_x_10449) ;  /* 0xffffffe800807947 */ /* 0x000fea000383ffff */
.L_x_10420:
[----:B0-----:R0:W1:Y:S02]  /*ce10*/  SYNCS.PHASECHK.TRANS64.TRYWAIT P0, [R7+URZ+0x13220], R0 ;  /* 0x01322000070075a7 */ /* 0x001064000800017f */
[----:B-1----:R-:W-:Y:S05]  /*ce20*/  @!P0 NANOSLEEP.SYNCS 0x989680 ;  /* 0x009896800000895d */ /* 0x002fea0003900000 */
[----:B------:R-:W1:Y:S02]  /*ce30*/  @!P0 SYNCS.PHASECHK.TRANS64 P0, [R7+URZ+0x13220], R0 ;  /* 0x01322000070085a7 */ /* 0x000e64000800007f */
[----:B-1----:R-:W-:Y:S05]  /*ce40*/  @!P0 BRA `(.L_x_10420) ;  /* 0xfffffffc00f08947 */ /* 0x002fea000383ffff */
[----:B------:R-:W-:Y:S05]  /*ce50*/  BRA `(.L_x_10450) ;  /* 0xfffffff400b87947 */ /* 0x000fea000383ffff */
.L_x_10421:
        /* <DEDUP_REMOVED lines=11> */
.L_x_10452:
[----:B------:R-:W-:Y:S05]  /*cf10*/  BSYNC B0 ;  /* 0x0000000000007941 */ /* 0x000fea0003800000 */
.L_x_10451:
[----:B------:R-:W-:Y:S05]  /*cf20*/  BRA `(.L_x_10453) ;  /* 0xfffffff400a07947 */ /* 0x000fea000383ffff */
.L_x_10424:
[----:B------:R-:W-:Y:S01]  /*cf30*/  BSSY B1, `(.L_x_10454) ;  /* 0x0000006000017945 */ /* 0x000fe20003800000 */
[----:B------:R-:W-:-:S07]  /*cf40*/  IMAD.MOV.U32 R15, RZ, RZ, -0x1 ;  /* 0xffffffffff0f7424 */ /* 0x000fce00078e00ff */
[----:B0-----:R-:W-:Y:S05]  /*cf50*/  WARPSYNC.COLLECTIVE R15, `(.L_x_10455) ;  /* 0x000000000f0c7348 */ /* 0x001fea0003c00000 */
[----:B------:R-:W-:Y:S02]  /*cf60*/  ELECT P6, UR62, PT ;  /* 0x00000000003e782f */ /* 0x000fe400038c0000 */
[----:B------:R-:W-:Y:S01]  /*cf70*/  MOV R14, UR62 ;  /* 0x0000003e000e7c02 */ /* 0x000fe20008000f00 */
[----:B0-----:R-:W-:Y:S10]  /*cf80*/  ENDCOLLECTIVE ;  /* 0x000000000000791b */ /* 0x001ff40003800000 */
.L_x_10455:
[----:B------:R-:W-:Y:S05]  /*cf90*/  BSYNC B1 ;  /* 0x0000000000017941 */ /* 0x000fea0003800000 */
.L_x_10454:
[----:B------:R-:W-:Y:S05]  /*cfa0*/  BRA `(.L_x_10456) ;  /* 0xfffffff400987947 */ /* 0x000fea000383ffff */
.L_x_10426:
[----:B0-----:R0:W1:Y:S02]  /*cfb0*/  SYNCS.PHASECHK.TRANS64.TRYWAIT P1, [R5+URZ], R4 ;  /* 0x00000004050075a7 */ /* 0x001064000802017f */
[----:B-1----:R-:W-:Y:S05]  /*cfc0*/  @!P1 NANOSLEEP.SYNCS 0x989680 ;  /* 0x009896800000995d */ /* 0x002fea0003900000 */
[----:B------:R-:W1:Y:S02]  /*cfd0*/  @!P1 SYNCS.PHASECHK.TRANS64 P1, [R5+URZ], R4 ;  /* 0x00000004050095a7 */ /* 0x000e64000802007f */
[----:B-1----:R-:W-:Y:S05]  /*cfe0*/  @!P1 BRA `(.L_x_10426) ;  /* 0xfffffffc00f09947 */ /* 0x002fea000383ffff */
[----:B------:R-:W-:Y:S05]  /*cff0*/  BRA `(.L_x_10457) ;  /* 0xfffffff400cc7947 */ /* 0x000fea000383ffff */
.L_x_10427:
[----:B-1----:R1:W2:Y:S02]  /*d000*/  SYNCS.PHASECHK.TRANS64.TRYWAIT P1, [R3+URZ], R0 ;  /* 0x00000000030075a7 */ /* 0x0022a4000802017f */
[----:B--2---:R-:W-:Y:S05]  /*d010*/  @!P1 NANOSLEEP.SYNCS 0x989680 ;  /* 0x009896800000995d */ /* 0x004fea0003900000 */
[----:B------:R-:W2:Y:S02]  /*d020*/  @!P1 SYNCS.PHASECHK.TRANS64 P1, [R3+URZ], R0 ;  /* 0x00000000030095a7 */ /* 0x000ea4000802007f */
[----:B--2---:R-:W-:Y:S05]  /*d030*/  @!P1 BRA `(.L_x_10427) ;  /* 0xfffffffc00f09947 */ /* 0x004fea000383ffff */
[----:B------:R-:W-:Y:S05]  /*d040*/  BRA `(.L_x_10458) ;  /* 0xfffffff400c07947 */ /* 0x000fea000383ffff */
.L_x_10429:
[----:B-1----:R1:W2:Y:S02]  /*d050*/  SYNCS.PHASECHK.TRANS64.TRYWAIT P1, [R3+URZ+0x13260], R4 ;  /* 0x01326004030075a7 */ /* 0x0022a4000802017f */
[----:B--2---:R-:W-:Y:S05]  /*d060*/  @!P1 NANOSLEEP.SYNCS 0x989680 ;  /* 0x009896800000995d */ /* 0x004fea0003900000 */
[----:B------:R-:W2:Y:S02]  /*d070*/  @!P1 SYNCS.PHASECHK.TRANS64 P1, [R3+URZ+0x13260], R4 ;  /* 0x01326004030095a7 */ /* 0x000ea4000802007f */
[----:B--2---:R-:W-:Y:S05]  /*d080*/  @!P1 BRA `(.L_x_10429) ;  /* 0xfffffffc00f09947 */ /* 0x004fea000383ffff */
[----:B------:R-:W-:Y:S05]  /*d090*/  BRA `(.L_x_10459) ;  /* 0xfffffff400c07947 */ /* 0x000fea000383ffff */
.L_x_10431:
[----:B0-----:R0:W2:Y:S02]  /*d0a0*/  SYNCS.PHASECHK.TRANS64.TRYWAIT P1, [R5+URZ+0x13260], R0 ;  /* 0x01326000050075a7 */ /* 0x0010a4000802017f */
[----:B--2---:R-:W-:Y:S05]  /*d0b0*/  @!P1 NANOSLEEP.SYNCS 0x989680 ;  /* 0x009896800000995d */ /* 0x004fea0003900000 */
[----:B------:R-:W2:Y:S02]  /*d0c0*/  @!P1 SYNCS.PHASECHK.TRANS64 P1, [R5+URZ+0x13260], R0 ;  /* 0x01326000050095a7 */ /* 0x000ea4000802007f */
[----:B--2---:R-:W-:Y:S05]  /*d0d0*/  @!P1 BRA `(.L_x_10431) ;  /* 0xfffffffc00f09947 */ /* 0x004fea000383ffff */
[----:B------:R-:W-:Y:S05]  /*d0e0*/  BRA `(.L_x_10460) ;  /* 0xfffffff400c07947 */ /* 0x000fea000383ffff */
.L_x_10433:
[----:B--2---:R2:W3:Y:S02]  /*d0f0*/  SYNCS.PHASECHK.TRANS64.TRYWAIT P0, [R3+URZ+0x13280], R4 ;  /* 0x01328004030075a7 */ /* 0x0044e4000800017f */
[----:B---3--:R-:W-:Y:S05]  /*d100*/  @!P0 NANOSLEEP.SYNCS 0x989680 ;  /* 0x009896800000895d */ /* 0x008fea0003900000 */
[----:B------:R-:W3:Y:S02]  /*d110*/  @!P0 SYNCS.PHASECHK.TRANS64 P0, [R3+URZ+0x13280], R4 ;  /* 0x01328004030085a7 */ /* 0x000ee4000800007f */
[----:B---3--:R-:W-:Y:S05]  /*d120*/  @!P0 BRA `(.L_x_10433) ;  /* 0xfffffffc00f08947 */ /* 0x008fea000383ffff */
[----:B------:R-:W-:Y:S05]  /*d130*/  BRA `(.L_x_10434) ;  /* 0xfffffff400bc7947 */ /* 0x000fea000383ffff */
.L_x_10461:
        /* <DEDUP_REMOVED lines=12> */
.L_x_12389:


//--------------------- .text._ZN7cutlass13device_kernelIN5flash11enable_sm90INS1_16FlashAttnFwdSm90INS1_25CollectiveMainloopFwdSm90ILi2EN4cute5tupleIJNS5_1CILi1EEES8_S8_EEENS6_IJNS7_ILi192EEENS7_ILi160EEENS7_ILi64EEEEEELi64ENS_12float_e4m3_tEfNS_4arch4Sm90ELb0ELb0ELb0ELb1ELb0ELb1ELb0ELb1ELb1ELb0ELb0ELb0EEENS1_21CollectiveEpilogueFwdINS6_IJSA_SC_SB_EEES9_NS_10bfloat16_tESG_Li384ELb1ELb0ELb0ELb1EEENS1_36VarlenDynamicPersistentTileSchedulerILi192ELi160ELi384ELi128ELb0ELb0ELb1ELb0ELb1ELb1EEEEEEEEEvNT_6ParamsE --------------------------
	.section	.text._ZN7cutlass13device_kernelIN5flash11enable_sm90INS1_16FlashAttnFwdSm90INS1_25CollectiveMainloopFwdSm90ILi2EN4cute5tupleIJNS5_1CILi1EEES8_S8_EEENS6_IJNS7_ILi192EEENS7_ILi160EEENS7_ILi64EEEEEELi64ENS_12float_e4m3_tEfNS_4arch4Sm90ELb0ELb0ELb0ELb1ELb0ELb1ELb0ELb1ELb1ELb0ELb0ELb0EEENS1_21CollectiveEpilogueFwdINS6_IJSA_SC_SB_EEES9_NS_10bfloat16_tESG_Li384ELb1ELb0ELb0ELb1EEENS1_36VarlenDynamicPersistentTileSchedulerILi192ELi160ELi384ELi128ELb0ELb0ELb1ELb0ELb1ELb1EEEEEEEEEvNT_6ParamsE,"ax",@progbits
	.align	128
.text._ZN7cutlass13device_kernelIN5flash11enable_sm90INS1_16FlashAttnFwdSm90INS1_25CollectiveMainloopFwdSm90ILi2EN4cute5tupleIJNS5_1CILi1EEES8_S8_EEENS6_IJNS7_ILi192EEENS7_ILi160EEENS7_ILi64EEEEEELi64ENS_12float_e4m3_tEfNS_4arch4Sm90ELb0ELb0ELb0ELb1ELb0ELb1ELb0ELb1ELb1ELb0ELb0ELb0EEENS1_21CollectiveEpilogueFwdINS6_IJSA_SC_SB_EEES9_NS_10bfloat16_tESG_Li384ELb1ELb0ELb0ELb1EEENS1_36VarlenDynamicPersistentTileSchedulerILi192ELi160ELi384ELi128ELb0ELb0ELb1ELb0ELb1ELb1EEEEEEEEEvNT_6ParamsE:
        .type           _ZN7cutlass13device_kernelIN5flash11enable_sm90INS1_16FlashAttnFwdSm90INS1_25CollectiveMainloopFwdSm90ILi2EN4cute5tupleIJNS5_1CILi1EEES8_S8_EEENS6_IJNS7_ILi192EEENS7_ILi160EEENS7_ILi64EEEEEELi64ENS_12float_e4m3_tEfNS_4arch4Sm90ELb0ELb0ELb0ELb1ELb0ELb1ELb0ELb1ELb1ELb0ELb0ELb0EEENS1_21CollectiveEpilogueFwdINS6_IJSA_SC_SB_EEES9_NS_10bfloat16_tESG_Li384ELb1ELb0ELb0ELb1EEENS1_36VarlenDynamicPersistentTileSchedulerILi192ELi160ELi384ELi128ELb0ELb0ELb1ELb0ELb1ELb1EEEEEEEEEvNT_6ParamsE,@function
        .size           _ZN7cutlass13device_kernelIN5flash11enable_sm90INS1_16FlashAttnFwdSm90INS1_25CollectiveMainloopFwdSm90ILi2EN4cute5tupleIJNS5_1CILi1EEES8_S8_EEENS6_IJNS7_ILi192EEENS7_ILi160EEENS7_ILi64EEEEEELi64ENS_12float_e4m3_tEfNS_4arch4Sm90ELb0ELb0ELb0ELb1ELb0ELb1ELb0ELb1ELb1ELb0ELb0ELb0EEENS1_21CollectiveEpilogueFwdINS6_IJSA_SC_SB_EEES9_NS_10bfloat16_tESG_Li384ELb1ELb0ELb0ELb1EEENS1_36VarlenDynamicPersistentTileSchedulerILi192ELi160ELi384ELi128ELb0ELb0ELb1ELb0ELb1ELb1EEEEEEEEEvNT_6ParamsE,(.L_x_12390 - _ZN7cutlass13device_kernelIN5flash11enable_sm90INS1_16FlashAttnFwdSm90INS1_25CollectiveMainloopFwdSm90ILi2EN4cute5tupleIJNS5_1CILi1EEES8_S8_EEENS6_IJNS7_ILi192EEENS7_ILi160EEENS7_ILi64EEEEEELi64ENS_12float_e4m3_tEfNS_4arch4Sm90ELb0ELb0ELb0ELb1ELb0ELb1ELb0ELb1ELb1ELb0ELb0ELb0EEENS1_21CollectiveEpilogueFwdINS6_IJSA_SC_SB_EEES9_NS_10bfloat16_tESG_Li384ELb1ELb0ELb0ELb1EEENS1_36VarlenDynamicPersistentTileSchedulerILi192ELi160ELi384ELi128ELb0ELb0ELb1ELb0ELb1ELb1EEEEEEEEEvNT_6ParamsE)
        .other          _ZN7cutlass13device_kernelIN5flash11enable_sm90INS1_16FlashAttnFwdSm90INS1_25CollectiveMainloopFwdSm90ILi2EN4cute5tupleIJNS5_1CILi1EEES8_S8_EEENS6_IJNS7_ILi192EEENS7_ILi160EEENS7_ILi64EEEEEELi64ENS_12float_e4m3_tEfNS_4arch4Sm90ELb0ELb0ELb0ELb1ELb0ELb1ELb0ELb1ELb1ELb0ELb0ELb0EEENS1_21CollectiveEpilogueFwdINS6_IJSA_SC_SB_EEES9_NS_10bfloat16_tESG_Li384ELb1ELb0ELb0ELb1EEENS1_36VarlenDynamicPersistentTileSchedulerILi192ELi160ELi384ELi128ELb0ELb0ELb1ELb0ELb1ELb1EEEEEEEEEvNT_6ParamsE,@"STO_CUDA_ENTRY STV_DEFAULT"
_ZN7cutlass13device_kernelIN5flash11enable_sm90INS1_16FlashAttnFwdSm90INS1_25CollectiveMainloopFwdSm90ILi2EN4cute5tupleIJNS5_1CILi1EEES8_S8_EEENS6_IJNS7_ILi192EEENS7_ILi160EEENS7_ILi64EEEEEELi64ENS_12float_e4m3_tEfNS_4arch4Sm90ELb0ELb0ELb0ELb1ELb0ELb1ELb0ELb1ELb1ELb0ELb0ELb0EEENS1_21CollectiveEpilogueFwdINS6_IJSA_SC_SB_EEES9_NS_10bfloat16_tESG_Li384ELb1ELb0ELb0ELb1EEENS1_36VarlenDynamicPersistentTileSchedulerILi192ELi160ELi384ELi128ELb0ELb0ELb1ELb0ELb1ELb1EEEEEEEEEvNT_6ParamsE:
        /* <DEDUP_REMOVED lines=27> */
.L_x_10463:
[----:B------:R-:W-:Y:S05]  /*01b0*/  BSYNC B0 ;  /* 0x0000000000007941 */ /* 0x000fea0003800000 */
.L_x_10462:
        /* <DEDUP_REMOVED lines=41> */
.L_x_10464:
        /* <DEDUP_REMOVED lines=22> */
.L_x_10465:
        /* <DEDUP_REMOVED lines=18> */
.L_x_10466:
        /* <DEDUP_REMOVED lines=22> */
.L_x_10467:
        /* <DEDUP_REMOVED lines=22> */
.L_x_10468:
        /* <DEDUP_REMOVED lines=8> */
.L_x_10471:
        /* <DEDUP_REMOVED lines=16> */
[----:B------:R-:W0:Y:S01]  /*0b10*/  S2R R0, SR_TID.X ;  /* 0x0000000000007919 */ /* 0x000e220000002100 */
[----:B------:R-:W-:Y:S01]  /*0b20*/  CS2R R156, SRZ ;  /* 0x00000000009c7805 */ /* 0x000fe2000001ff00 */
[----:B------:R-:W-:Y:S01]  /*0b30*/  ULOP3.LUT UR36, UR37, 0x1, URZ, 0xfc, !UPT ;  /* 0x0000000125247892 */ /* 0x000fe2000f8efc3f */
[----:B0-----:R-:W-:-:S05]  /*0b40*/  VIADD R14, R0, 0xffffff80 ;  /* 0xffffff80000e7836 */ /* 0x001fca0000000000 */
[----:B------:R-:W-:-:S04]  /*0b50*/  SHF.R.S32.HI R0, RZ, 0x1f, R14 ;  /* 0x0000001fff007819 */ /* 0x000fc8000001140e */
[CC--:B------:R-:W-:Y:S02]  /*0b60*/  LEA.HI R2, R0.reuse, R14.reuse, RZ, 0x7 ;  /* 0x0000000e00027211 */ /* 0x0c0fe400078f38ff */
[-C--:B------:R-:W-:Y:S02]  /*0b70*/  LEA.HI R3, R0, R14.reuse, RZ, 0x5 ;  /* 0x0000000e00037211 */ /* 0x080fe400078f28ff */
[----:B------:R-:W-:Y:S02]  /*0b80*/  LOP3.LUT R5, R2, 0xffffff80, RZ, 0xc0, !PT ;  /* 0xffffff8002057812 */ /* 0x000fe400078ec0ff */
[----:B------:R-:W-:Y:S01]  /*0b90*/  LEA.HI R7, R0, R14, RZ, 0x4 ;  /* 0x0000000e00077211 */ /* 0x000fe200078f20ff */
[----:B------:R-:W-:Y:S01]  /*0ba0*/  IMAD.SHL.U32 R4, R3, 0x20, RZ ;  /* 0x0000002003047824 */ /* 0x000fe200078e00ff */
[----:B------:R-:W-:Y:S01]  /*0bb0*/  SHF.R.S32.HI R15, RZ, 0x7, R2 ;  /* 0x00000007ff0f7819 */ /* 0x000fe20000011402 */
[----:B------:R-:W-:Y:S01]  /*0bc0*/  IMAD.IADD R17, R14, 0x1, -R5 ;  /* 0x000000010e117824 */ /* 0x000fe200078e0a05 */
[----:B------:R-:W-:-:S02]  /*0bd0*/  LOP3.LUT R3, R7, 0x3fffff0, RZ, 0xc0, !PT ;  /* 0x03fffff007037812 */ /* 0x000fc400078ec0ff */
[----:B------:R-:W-:Y:S02]  /*0be0*/  LOP3.LUT R6, R4, 0xfffffc00, RZ, 0xc0, !PT ;  /* 0xfffffc0004067812 */ /* 0x000fe400078ec0ff */
[----:B------:R-:W-:Y:S01]  /*0bf0*/  SHF.R.S32.HI R9, RZ, 0x1f, R17 ;  /* 0x0000001fff097819 */ /* 0x000fe20000011411 */
[C---:B------:R-:W-:Y:S01]  /*0c00*/  IMAD.IADD R3, R14.reuse, 0x1, -R3 ;  /* 0x000000010e037824 */ /* 0x040fe200078e0a03 */
[----:B------:R-:W-:Y:S02]  /*0c10*/  LEA.HI R4, R14, R14, RZ, 0x1 ;  /* 0x0000000e0e047211 */ /* 0x000fe400078f08ff */
[----:B------:R-:W-:Y:S01]  /*0c20*/  LEA.HI R11, R9, R17, RZ, 0x2 ;  /* 0x00000011090b7211 */ /* 0x000fe200078f10ff */
[----:B------:R-:W-:Y:S01]  /*0c30*/  IMAD R10, R3, 0x40, R6 ;  /* 0x00000040030a7824 */ /* 0x000fe200078e0206 */
[----:B------:R-:W-:Y:S02]  /*0c40*/  SHF.R.S32.HI R23, RZ, 0x1, R4 ;  /* 0x00000001ff177819 */ /* 0x000fe40000011404 */
[----:B------:R-:W-:-:S02]  /*0c50*/  SHF.R.S32.HI R12, RZ, 0x2, R11 ;  /* 0x00000002ff0c7819 */ /* 0x000fc4000001140b */
[----:B------:R-:W-:Y:S02]  /*0c60*/  SHF.R.S32.HI R13, RZ, 0x1f, R11 ;  /* 0x0000001fff0d7819 */ /* 0x000fe4000001140b */
[----:B------:R-:W-:Y:S02]  /*0c70*/  LEA.HI R3, R0, R14, RZ, 0x2 ;  /* 0x0000000e00037211 */ /* 0x000fe400078f10ff */
[----:B------:R-:W-:Y:S02]  /*0c80*/  SHF.R.S32.HI R8, RZ, 0x4, R7 ;  /* 0x00000004ff087819 */ /* 0x000fe40000011407 */
[----:B------:R-:W-:Y:S02]  /*0c90*/  LEA.HI R5, R4, R23, RZ, 0x1 ;  /* 0x0000001704057211 */ /* 0x000fe400078f08ff */
[----:B------:R-:W-:Y:S02]  /*0ca0*/  LEA.HI R13, R13, R12, RZ, 0x3 ;  /* 0x0000000c0d0d7211 */ /* 0x000fe400078f18ff */
[----:B------:R-:W-:-:S02]  /*0cb0*/  SHF.R.S32.HI R2, RZ, 0x2, R3 ;  /* 0x00000002ff027819 */ /* 0x000fc40000011403 */
[----:B------:R-:W-:Y:S02]  /*0cc0*/  LEA.HI R7, R7, R8, RZ, 0x1 ;  /* 0x0000000807077211 */ /* 0x000fe400078f08ff */
[----:B------:R-:W-:Y:S01]  /*0cd0*/  LOP3.LUT R6, R5, 0x3fffffe, RZ, 0xc0, !PT ;  /* 0x03fffffe05067812 */ /* 0x000fe200078ec0ff */
[----:B------:R-:W-:Y:S01]  /*0ce0*/  IMAD.HI R5, R15, 0x55555556, RZ ;  /* 0x555555560f057827 */ /* 0x000fe200078e02ff */
[----:B------:R-:W-:Y:S02]  /*0cf0*/  SHF.R.S32.HI R3, RZ, 0x1f, R3 ;  /* 0x0000001fff037819 */ /* 0x000fe40000011403 */
[----:B------:R-:W-:Y:S01]  /*0d00*/  LOP3.LUT R13, R13, 0xfffffff8, RZ, 0xc0, !PT ;  /* 0xfffffff80d0d7812 */ /* 0x000fe200078ec0ff */
[----:B------:R-:W-:Y:S01]  /*0d10*/  IMAD.IADD R6, R23, 0x1, -R6 ;  /* 0x0000000117067824 */ /* 0x000fe200078e0a06 */
[----:B------:R-:W-:Y:S02]  /*0d20*/  LEA.HI R9, R9, R17, RZ, 0x5 ;  /* 0x0000001109097211 */ /* 0x000fe400078f28ff */
[----:B------:R-:W-:Y:S01]  /*0d30*/  LOP3.LUT R7, R7, 0x1ffffffe, RZ, 0xc0, !PT ;  /* 0x1ffffffe07077812 */ /* 0x000fe200078ec0ff */
[----:B------:R-:W-:Y:S01]  /*0d40*/  IMAD.IADD R12, R12, 0x1, -R13 ;  /* 0x000000010c0c7824 */ /* 0x000fe200078e0a0d */
[----:B------:R-:W-:Y:S01]  /*0d50*/  LEA.HI R3, R3, R2, RZ, 0x2 ;  /* 0x0000000203037211 */ /* 0x000fe200078f10ff */
[C---:B------:R-:W-:Y:S01]  /*0d60*/  IMAD R6, R8.reuse, 0x8, R6 ;  /* 0x0000000808067824 */ /* 0x040fe200078e0206 */
[----:B------:R-:W-:Y:S01]  /*0d70*/  LOP3.LUT R11, R11, 0x7ffffffc, RZ, 0xc0, !PT ;  /* 0x7ffffffc0b0b7812 */ /* 0x000fe200078ec0ff */
[----:B------:R-:W-:Y:S01]  /*0d80*/  IMAD.IADD R7, R8, 0x1, -R7 ;  /* 0x0000000108077824 */ /* 0x000fe200078e0a07 */
[----:B------:R-:W-:Y:S01]  /*0d90*/  LEA.HI R5, R5, R5, RZ, 0x1 ;  /* 0x0000000505057211 */ /* 0x000fe200078f08ff */
[----:B------:R-:W-:Y:S01]  /*0da0*/  IMAD.MOV.U32 R8, RZ, RZ, -0x2 ;  /* 0xfffffffeff087424 */ /* 0x000fe200078e00ff */
[----:B------:R-:W-:Y:S01]  /*0db0*/  SHF.R.S32.HI R9, RZ, 0x5, R9 ;  /* 0x00000005ff097819 */ /* 0x000fe20000011409 */
[----:B------:R-:W-:Y:S01]  /*0dc0*/  IMAD.IADD R11, R17, 0x1, -R11 ;  /* 0x00000001110b7824 */ /* 0x000fe200078e0a0b */
[----:B------:R-:W-:Y:S01]  /*0dd0*/  LOP3.LUT R3, R3, 0xfffffffc, RZ, 0xc0, !PT ;  /* 0xfffffffc03037812 */ /* 0x000fe200078ec0ff */
[----:B------:R-:W-:Y:S01]  /*0de0*/  IMAD R5, R5, -0x3, R15 ;  /* 0xfffffffd05057824 */ /* 0x000fe200078e020f */
[----:B------:R-:W-:Y:S01]  /*0df0*/  LOP3.LUT R4, R4, 0xfffffffe, RZ, 0xc0, !PT ;  /* 0xfffffffe04047812 */ /* 0x000fe200078ec0ff */
[----:B------:R-:W-:Y:S01]  /*0e00*/  IMAD R12, R9, 0x10, R12 ;  /* 0x00000010090c7824 */ /* 0x000fe200078e020c */
[----:B------:R-:W-:Y:S01]  /*0e10*/  LEA.HI R0, R0, R14, RZ, 0x3 ;  /* 0x0000000e00007211 */ /* 0x000fe200078f18ff */
[----:B------:R-:W-:-:S02]  /*0e20*/  IMAD R9, R7, 0x8, R10 ;  /* 0x0000000807097824 */ /* 0x000fc400078e020a */
[----:B------:R-:W-:Y:S02]  /*0e30*/  IMAD.IADD R2, R2, 0x1, -R3 ;  /* 0x0000000102027824 */ /* 0x000fe400078e0a03 */
[----:B------:R-:W-:Y:S01]  /*0e40*/  IMAD R7, R11, R8, 0xa0 ;  /* 0x000000a00b077424 */ /* 0x000fe200078e0208 */
[----:B------:R-:W-:Y:S01]  /*0e50*/  STL [R1+0x58], R9 ;  /* 0x0000580901007387 */ /* 0x000fe20000100800 */
[----:B------:R-:W-:Y:S02]  /*0e60*/  IMAD R3, R5, 0x40, R12 ;  /* 0x0000004005037824 */ /* 0x000fe400078e020c */
[----:B------:R-:W-:Y:S01]  /*0e70*/  IMAD.MOV.U32 R17, RZ, RZ, RZ ;  /* 0x000000ffff117224 */ /* 0x000fe200078e00ff */
[----:B------:R0:W-:Y:S04]  /*0e80*/  STL [R1+0x48], R2 ;  /* 0x0000480201007387 */ /* 0x0001e80000100800 */
[----:B------:R-:W-:Y:S04]  /*0e90*/  STL [R1+0x50], R7 ;  /* 0x0000500701007387 */ /* 0x000fe80000100800 */
[----:B------:R1:W-:Y:S01]  /*0ea0*/  STL [R1+0x54], R3 ;  /* 0x0000540301007387 */ /* 0x0003e20000100800 */
[----:B0-----:R-:W-:-:S03]  /*0eb0*/  IMAD.SHL.U32 R2, R2, 0x80, RZ ;  /* 0x0000008002027824 */ /* 0x001fc600078e00ff */
[----:B------:R-:W-:Y:S04]  /*0ec0*/  STL [R1+0x38], RZ ;  /* 0x000038ff01007387 */ /* 0x000fe80000100800 */
[----:B------:R-:W-:Y:S01]  /*0ed0*/  STL [R1], RZ ;  /* 0x000000ff01007387 */ /* 0x000fe20000100800 */
[----:B-1----:R-:W-:Y:S01]  /*0ee0*/  IMAD.IADD R3, R14, 0x1, -R4 ;  /* 0x000000010e037824 */ /* 0x002fe200078e0a04 */
[----:B------:R-:W-:-:S03]  /*0ef0*/  SHF.R.S32.HI R4, RZ, 0x3, R0 ;  /* 0x00000003ff047819 */ /* 0x000fc60000011400 */
[----:B------:R-:W-:Y:S01]  /*0f00*/  IMAD.SHL.U32 R18, R3, 0x10, RZ ;  /* 0x0000001003127824 */ /* 0x000fe200078e00ff */
[----:B------:R-:W-:Y:S02]  /*0f10*/  LOP3.LUT R3, R2, 0x180, RZ, 0xc0, !PT ;  /* 0x0000018002037812 */ /* 0x000fe400078ec0ff */
[----:B------:R-:W-:Y:S02]  /*0f20*/  LOP3.LUT R2, R0, 0x1ffffff8, RZ, 0xc0, !PT ;  /* 0x1ffffff800027812 */ /* 0x000fe400078ec0ff */
[----:B------:R-:W-:Y:S01]  /*0f30*/  LOP3.LUT R0, R3, 0x10, R18, 0xf8, !PT ;  /* 0x0000001003007812 */ /* 0x000fe200078ef812 */
[----:B------:R0:W-:Y:S01]  /*0f40*/  STL [R1+0x18], R3 ;  /* 0x0000180301007387 */ /* 0x0001e20000100800 */
[----:B------:R-:W-:Y:S01]  /*0f50*/  SHF.R.U32.HI R5, RZ, 0x3, R3 ;  /* 0x00000003ff057819 */ /* 0x000fe20000011603 */
[----:B------:R-:W-:Y:S02]  /*0f60*/  IMAD.IADD R2, R14, 0x1, -R2 ;  /* 0x000000010e027824 */ /* 0x000fe400078e0a02 */
[----:B------:R1:W-:Y:S01]  /*0f70*/  STL [R1+0x8], R4 ;  /* 0x0000080401007387 */ /* 0x0003e20000100800 */
[----:B------:R-:W-:-:S03]  /*0f80*/  LOP3.LUT R0, R0, R5, RZ, 0x3c, !PT ;  /* 0x0000000500007212 */ /* 0x000fc600078e3cff */
[----:B------:R2:W-:Y:S01]  /*0f90*/  STL [R1+0x1c], R5 ;  /* 0x00001c0501007387 */ /* 0x0005e20000100800 */
[----:B0-----:R-:W-:Y:S01]  /*0fa0*/  LOP3.LUT R3, R3, 0x30, R18, 0xf8, !PT ;  /* 0x0000003003037812 */ /* 0x001fe200078ef812 */
[----:B-1----:R-:W-:-:S03]  /*0fb0*/  IMAD.SHL.U32 R4, R6, 0x40, RZ ;  /* 0x0000004006047824 */ /* 0x002fc600078e00ff */
[----:B------:R-:W-:Y:S02]  /*0fc0*/  LOP3.LUT R3, R3, R5, RZ, 0x3c, !PT ;  /* 0x0000000503037212 */ /* 0x000fe400078e3cff */
[----:B------:R-:W-:Y:S01]  /*0fd0*/  SHF.R.S32.HI R6, RZ, 0x1f, R23 ;  /* 0x0000001fff067819 */ /* 0x000fe20000011417 */
[----:B--2---:R-:W-:Y:S01]  /*0fe0*/  IMAD.SHL.U32 R5, R2, 0x8, RZ ;  /* 0x0000000802057824 */ /* 0x004fe200078e00ff */
[----:B------:R0:W-:Y:S01]  /*0ff0*/  STL [R1+0x20], R4 ;  /* 0x0000200401007387 */ /* 0x0001e20000100800 */
[----:B------:R-:W-:Y:S01]  /*1000*/  IMAD.IADD R2, R4, 0x1, R0 ;  /* 0x0000000104027824 */ /* 0x000fe200078e0200 */
[----:B------:R-:W-:Y:S02]  /*1010*/  IADD3 R0, R16, R4, R3 ;  /* 0x0000000410007210 */ /* 0x000fe40007ffe003 */
[----:B------:R0:W-:Y:S04]  /*1020*/  STL [R1+0x2c], R5 ;  /* 0x00002c0501007387 */ /* 0x0001e80000100800 */
[----:B------:R0:W-:Y:S04]  /*1030*/  STL [R1+0x4c], R0 ;  /* 0x00004c0001007387 */ /* 0x0001e80000100800 */
[----:B------:R0:W-:Y:S02]  /*1040*/  STL [R1+0x4], R2 ;  /* 0x0000040201007387 */ /* 0x0001e40000100800 */
.L_x_10585:
        /* <DEDUP_REMOVED lines=8> */
[----:B------:R-:W-:Y:S02]  /*10d0*/  ISETP.NE.U32.AND P1, PT, RZ, UR8, PT ;  /* 0x00000008ff007c0c */ /* 0x000fe4000bf25070 */
[----:B------:R-:W-:Y:S02]  /*10e0*/  ISETP.NE.AND.EX P2, PT, RZ, UR5, PT, P2 ;  /* 0x00000005ff007c0c */ /* 0x000fe4000bf45320 */
[----:B------:R-:W-:Y:S02]  /*10f0*/  ISETP.NE.AND.EX P1, PT, RZ, UR9, PT, P1 ;  /* 0x00000009ff007c0c */ /* 0x000fe4000bf25310 */
[----:B------:R-:W-:Y:S02]  /*1100*/  ISETP.NE.U32.AND P0, PT, RZ, UR6, PT ;  /* 0x00000006ff007c0c */ /* 0x000fe4000bf05070 */
[----:B------:R-:W-:-:S02]  /*1110*/  MOV R31, RZ ;  /* 0x000000ff001f7202 */ /* 0x000fc40000000f00 */
        /* <DEDUP_REMOVED lines=43> */
.L_x_10473:
[----:B------:R-:W-:Y:S02]  /*13d0*/  IMAD.U32 R33, RZ, RZ, UR5 ;  /* 0x00000005ff217e24 */ /* 0x000fe4000f8e00ff */
[----:B------:R-:W-:Y:S01]  /*13e0*/  IMAD.U32 R28, RZ, RZ, UR4 ;  /* 0x00000004ff1c7e24 */ /* 0x000fe2000f8e00ff */
[----:B------:R-:W-:Y:S06]  /*13f0*/  @!P2 BRA `(.L_x_10474) ;  /* 0x000000000010a947 */ /* 0x000fec0003800000 */
[----:B------:R-:W-:-:S04]  /*1400*/  IADD3 R2, P0, R34, UR8, RZ ;  /* 0x0000000822027c10 */ /* 0x000fc8000ff1e0ff */
[----:B------:R-:W-:-:S05]  /*1410*/  IADD3.X R3, R30, UR9, RZ, P0, !PT ;  /* 0x000000091e037c10 */ /* 0x000fca00087fe4ff */
[----:B------:R0:W5:Y:S01]  /*1420*/  LDG.E R28, desc[UR42][R2.64] ;  /* 0x0000002a021c7981 */ /* 0x000162000c1e1900 */
[----:B------:R-:W-:Y:S05]  /*1430*/  BRA `(.L_x_10475) ;  /* 0x0000000000107947 */ /* 0x000fea0003800000 */
.L_x_10474:
[----:B------:R-:W-:Y:S05]  /*1440*/  @!P0 BRA `(.L_x_10475) ;  /* 0x00000000000c8947 */ /* 0x000fea0003800000 */
[----:B------:R-:W2:Y:S04]  /*1450*/  LDG.E R3, desc[UR42][R6.64] ;  /* 0x0000002a06037981 */ /* 0x000ea8000c1e1900 */
[----:B------:R-:W2:Y:S02]  /*1460*/  LDG.E R28, desc[UR42][R6.64+0x4] ;  /* 0x0000042a061c7981 */ /* 0x000ea4000c1e1900 */
[----:B--2---:R-:W-:-:S07]  /*1470*/  IMAD.IADD R28, R28, 0x1, -R3 ;  /* 0x000000011c1c7824 */ /* 0x004fce00078e0a03 */
.L_x_10475:
        /* <DEDUP_REMOVED lines=12> */
[----:B0-----:R-:W-:-:S12]  /*1540*/  IMAD.MOV R2, RZ, RZ, -R9 ;  /* 0x000000ffff027224 */ /* 0x001fd800078e0a09 */
[----:B------:R-:W-:-:S04]  /*1550*/  @P1 IADD3 R4, P2, R34, UR4, RZ ;  /* 0x0000000422041c10 */ /* 0x000fc8000ff5e0ff */
[----:B------:R-:W-:Y:S02]  /*1560*/  @P1 IADD3.X R5, R30, UR5, RZ, P2, !PT ;  /* 0x000000051e051c10 */ /* 0x000fe400097fe4ff */
[----:B------:R-:W-:-:S03]  /*1570*/  VIMNMX R2, RZ, R2, !PT ;  /* 0x00000002ff027248 */ /* 0x000fc60007fe0100 */
[----:B------:R0:W5:Y:S01]  /*1580*/  @P1 LDG.E R24, desc[UR42][R4.64] ;  /* 0x0000002a04181981 */ /* 0x000162000c1e1900 */
[----:B--2---:R-:W-:-:S04]  /*1590*/  @P0 IMAD.IADD R33, R7, 0x1, -R0 ;  /* 0x0000000107210824 */ /* 0x004fc800078e0a00 */
[----:B------:R-:W-:-:S04]  /*15a0*/  IMAD.IADD R105, R9, 0x1, R33 ;  /* 0x0000000109697824 */ /* 0x000fc800078e0221 */
[----:B------:R-:W-:-:S04]  /*15b0*/  VIADD R0, R105, 0x9f ;  /* 0x0000009f69007836 */ /* 0x000fc80000000000 */
[----:B------:R-:W-:-:S05]  /*15c0*/  IMAD.HI R0, R0, 0x66666667, RZ ;  /* 0x6666666700007827 */ /* 0x000fca00078e02ff */
[----:B------:R-:W-:-:S04]  /*15d0*/  SHF.R.U32.HI R3, RZ, 0x1f, R0 ;  /* 0x0000001fff037819 */ /* 0x000fc80000011600 */
[----:B------:R-:W-:-:S05]  /*15e0*/  LEA.HI.SX32 R104, R0, R3, 0x1a ;  /* 0x0000000300687211 */ /* 0x000fca00078fd2ff */
[----:B------:R-:W-:-:S05]  /*15f0*/  IMAD R0, R104, 0xa0, -R9 ;  /* 0x000000a068007824 */ /* 0x000fca00078e0a09 */
[----:B0-----:R-:W-:-:S04]  /*1600*/  VIMNMX R5, R0, R33, PT ;  /* 0x0000002100057248 */ /* 0x001fc80003fe0100 */
        /* <DEDUP_REMOVED lines=31> */
.L_x_10478:
[----:B------:R-:W-:Y:S05]  /*1800*/  BSYNC B6 ;  /* 0x0000000000067941 */ /* 0x000fea0003800000 */
.L_x_10477:
        /* <DEDUP_REMOVED lines=20> */
.L_x_10480:
[----:B------:R-:W-:Y:S05]  /*1950*/  BSYNC B6 ;  /* 0x0000000000067941 */ /* 0x000fea0003800000 */
.L_x_10479:
[----:B------:R-:W-:Y:S01]  /*1960*/  ULDC.64 UR4, c[0x0][0x9f8] ;  /* 0x00027e0000047ab9 */ /* 0x000fe20000000a00 */
[----:B------:R-:W0:Y:S01]  /*1970*/  LDC R0, c[0x0][0x428] ;  /* 0x00010a00ff007b82 */ /* 0x000e220000000800 */
[----:B------:R-:W-:-:S07]  /*1980*/  ISETP.NE.U32.AND P0, PT, RZ, UR4, PT ;  /* 0x00000004ff007c0c */ /* 0x000fce000bf05070 */
[----:B------:R-:W1:Y:S01]  /*1990*/  LDC.64 R48, c[0x0][0x2f0] ;  /* 0x0000bc00ff307b82 */ /* 0x000e620000000a00 */
[----:B------:R-:W-:Y:S01]  /*19a0*/  ISETP.NE.AND.EX P0, PT, RZ, UR5, PT, P0 ;  /* 0x00000005ff007c0c */ /* 0x000fe2000bf05300 */
[----:B------:R-:W-:Y:S01]  /*19b0*/  IMAD.IADD R56, R31, 0x1, R28 ;  /* 0x000000011f387824 */ /* 0x000fe200078e021c */
[----:B------:R-:W-:Y:S01]  /*19c0*/  ULDC.64 UR6, c[0x0][0xa08] ;  /* 0x0002820000067ab9 */ /* 0x000fe20000000a00 */
[----:B------:R-:W-:Y:S01]  /*19d0*/  IMAD.MOV.U32 R3, RZ, RZ, R26 ;  /* 0x000000ffff037224 */ /* 0x000fe200078e001a */
[----:B------:R-:W2:Y:S03]  /*19e0*/  LDL R28, [R1+0x1c] ;  /* 0x00001c00011c7983 */ /* 0x000ea60000100800 */
[----:B------:R-:W3:Y:S01]  /*19f0*/  LDC.64 R42, c[0x0][0x3d8] ;  /* 0x0000f600ff2a7b82 */ /* 0x000ee20000000a00 */
[----:B------:R-:W4:Y:S05]  /*1a00*/  LDL R14, [R1+0x20] ;  /* 0x00002000010e7983 */ /* 0x000f2a0000100800 */
[----:B------:R-:W-:-:S02]  /*1a10*/  @P0 IADD3 R4, P1, R34, UR4, RZ ;  /* 0x0000000422040c10 */ /* 0x000fc4000ff3e0ff */
[----:B------:R-:W-:Y:S01]  /*1a20*/  SHF.R.S32.HI R13, RZ, 0x1f, R56 ;  /* 0x0000001fff0d7819 */ /* 0x000fe20000011438 */
[----:B------:R-:W2:Y:S01]  /*1a30*/  LDL R34, [R1+0x48] ;  /* 0x0000480001227983 */ /* 0x000ea20000100800 */
[----:B------:R-:W-:Y:S01]  /*1a40*/  @P0 IADD3.X R5, R30, UR5, RZ, P1, !PT ;  /* 0x000000051e050c10 */ /* 0x000fe20008ffe4ff */
[----:B------:R-:W-:Y:S01]  /*1a50*/  ULDC.64 UR4, c[0x0][0x2f8] ;  /* 0x0000be0000047ab9 */ /* 0x000fe20000000a00 */
[----:B------:R-:W3:Y:S03]  /*1a60*/  LDC R31, c[0x0][0x3d4] ;  /* 0x0000f500ff1f7b82 */ /* 0x000ee60000000800 */
[----:B------:R1:W4:Y:S01]  /*1a70*/  @P0 LDG.E R29, desc[UR42][R4.64] ;  /* 0x0000002a041d0981 */ /* 0x000322000c1e1900 */
[----:B0-----:R-:W-:Y:S01]  /*1a80*/  ISETP.NE.AND P0, PT, R0, 0x1, PT ;  /* 0x000000010000780c */ /* 0x001fe20003f05270 */
[-C--:B-1----:R-:W-:Y:S01]  /*1a90*/  IMAD R6, R13, R48.reuse, RZ ;  /* 0x000000300d067224 */ /* 0x082fe200078e02ff */
[----:B------:R-:W-:Y:S01]  /*1aa0*/  SHF.R.S32.HI R19, RZ, 0x1f, R18 ;  /* 0x0000001fff137819 */ /* 0x000fe20000011412 */
[----:B------:R-:W0:Y:S01]  /*1ab0*/  S2R R10, SR_TID.X ;  /* 0x00000000000a7919 */ /* 0x000e220000002100 */
[----:B------:R-:W1:Y:S01]  /*1ac0*/  LDC.64 R36, c[0x0][0x3e8] ;  /* 0x0000fa00ff247b82 */ /* 0x000e620000000a00 */
[----:B------:R-:W-:Y:S01]  /*1ad0*/  SHF.R.S32.HI R30, RZ, 0x1f, R23 ;  /* 0x0000001fff1e7819 */ /* 0x000fe20000011417 */
[----:B------:R-:W-:-:S07]  /*1ae0*/  IMAD.WIDE.U32 R4, R56, R48, RZ ;  /* 0x0000003038047225 */ /* 0x000fce00078e00ff */
[----:B------:R-:W3:Y:S08]  /*1af0*/  @P0 LDC R7, c[0x0][0x42c] ;  /* 0x00010b00ff070b82 */ /* 0x000ef00000000800 */
[----:B------:R-:W1:Y:S01]  /*1b00*/  @P0 LDC R9, c[0x0][0x430] ;  /* 0x00010c00ff090b82 */ /* 0x000e620000000800 */
[----:B------:R-:W2:Y:S01]  /*1b10*/  S2R R35, SR_TID.X ;  /* 0x0000000000237919 */ /* 0x000ea20000002100 */
[----:B0-----:R-:W-:-:S02]  /*1b20*/  VIADD R20, R10, 0xffffff80 ;  /* 0xffffff800a147836 */ /* 0x001fc40000000000 */
[----:B---3--:R-:W-:-:S03]  /*1b30*/  @P0 IMAD.HI.U32 R0, R26, R7, RZ ;  /* 0x000000071a000227 */ /* 0x008fc600078e00ff */
[----:B------:R-:W-:Y:S01]  /*1b40*/  LEA.HI R10, R20, R20, RZ, 0x1 ;  /* 0x00000014140a7211 */ /* 0x000fe200078f08ff */
[----:B------:R-:W-:-:S03]  /*1b50*/  IMAD R7, R56, R49, R6 ;  /* 0x0000003138077224 */ /* 0x000fc600078e0206 */
[----:B------:R-:W-:Y:S01]  /*1b60*/  LOP3.LUT R10, R10, 0xfffffffe, RZ, 0xc0, !PT ;  /* 0xfffffffe0a0a7812 */ /* 0x000fe200078ec0ff */
[----:B------:R-:W-:Y:S01]  /*1b70*/  IMAD.IADD R5, R5, 0x1, R7 ;  /* 0x0000000105057824 */ /* 0x000fe200078e0207 */
[----:B-1----:R-:W-:Y:S02]  /*1b80*/  @P0 SHF.R.U32.HI R3, RZ, R9, R0 ;  /* 0x00000009ff030219 */ /* 0x002fe40000011600 */
[----:B------:R-:W-:Y:S01]  /*1b90*/  ISETP.NE.U32.AND P0, PT, RZ, UR6, PT ;  /* 0x00000006ff007c0c */ /* 0x000fe2000bf05070 */
[----:B------:R-:W-:Y:S01]  /*1ba0*/  IMAD.IADD R10, R20, 0x1, -R10 ;  /* 0x00000001140a7824 */ /* 0x000fe200078e0a0a */
[----:B------:R-:W-:Y:S01]  /*1bb0*/  SHF.R.S32.HI R0, RZ, 0x1f, R3 ;  /* 0x0000001fff007819 */ /* 0x000fe20000011403 */
[----:B------:R-:W-:Y:S01]  /*1bc0*/  IMAD.WIDE.U32 R4, R3, UR4, R4 ;  /* 0x0000000403047c25 */ /* 0x000fe2000f8e0004 */
[----:B------:R-:W-:Y:S01]  /*1bd0*/  ISETP.NE.AND.EX P0, PT, RZ, UR7, PT, P0 ;  /* 0x00000007ff007c0c */ /* 0x000fe2000bf05300 */
[----:B------:R-:W-:Y:S02]  /*1be0*/  ULDC.64 UR6, c[0x0][0x320] ;  /* 0x0000c80000067ab9 */ /* 0x000fe40000000a00 */
[----:B------:R-:W-:-:S02]  /*1bf0*/  IMAD R6, R0, UR4, RZ ;  /* 0x0000000400067c24 */ /* 0x000fc4000f8e02ff */
[----:B------:R-:W-:Y:S02]  /*1c00*/  IMAD R0, R0, UR6, RZ ;  /* 0x0000000600007c24 */ /* 0x000fe4000f8e02ff */
[C---:B------:R-:W-:Y:S01]  /*1c10*/  IMAD R9, R3.reuse, UR5, R6 ;  /* 0x0000000503097c24 */ /* 0x040fe2000f8e0206 */
[----:B------:R-:W-:Y:S01]  /*1c20*/  ULDC.64 UR4, c[0x0][0x300] ;  /* 0x0000c00000047ab9 */ /* 0x000fe20000000a00 */
[----:B------:R-:W-:Y:S02]  /*1c30*/  IMAD R11, R3, UR7, R0 ;  /* 0x00000007030b7c24 */ /* 0x000fe4000f8e0200 */
[----:B------:R-:W-:Y:S01]  /*1c40*/  IMAD.IADD R5, R5, 0x1, R9 ;  /* 0x0000000105057824 */ /* 0x000fe200078e0209 */
[----:B------:R-:W-:Y:S01]  /*1c50*/  ISETP.GE.AND P2, PT, R18, R31, PT ;  /* 0x0000001f1200720c */ /* 0x000fe20003f46270 */
[----:B------:R-:W-:-:S04]  /*1c60*/  IMAD.WIDE.U32 R6, R3, UR6, R18 ;  /* 0x0000000603067c25 */ /* 0x000fc8000f8e0012 */
[----:B------:R-:W-:Y:S02]  /*1c70*/  IMAD.SHL.U32 R52, R10, 0x8, RZ ;  /* 0x000000080a347824 */ /* 0x000fe400078e00ff */
[----:B------:R-:W-:-:S04]  /*1c80*/  IMAD.WIDE.U32 R20, R23, R48, R18 ;  /* 0x0000003017147225 */ /* 0x000fc800078e0012 */
[----:B------:R-:W-:Y:S01]  /*1c90*/  IMAD.IADD R7, R7, 0x1, R11 ;  /* 0x0000000107077824 */ /* 0x000fe200078e020b */
[----:B----4-:R-:W-:Y:S02]  /*1ca0*/  SHF.R.S32.HI R0, RZ, 0x1f, R29 ;  /* 0x0000001fff007819 */ /* 0x010fe4000001141d */
[----:B------:R-:W-:Y:S02]  /*1cb0*/  SEL R9, R29, RZ, !P0 ;  /* 0x000000ff1d097207 */ /* 0x000fe40004000000 */
[----:B------:R-:W3:Y:S01]  /*1cc0*/  LDL R29, [R1+0x18] ;  /* 0x00001800011d7983 */ /* 0x000ee20000100800 */
[----:B------:R-:W-:Y:S02]  /*1cd0*/  SEL R0, R0, RZ, !P0 ;  /* 0x000000ff00007207 */ /* 0x000fe40004000000 */
[----:B------:R-:W-:-:S04]  /*1ce0*/  IMAD.WIDE.U32 R54, R9, UR4, R4 ;  /* 0x0000000409367c25 */ /* 0x000fc8000f8e0004 */
[----:B------:R-:W-:Y:S02]  /*1cf0*/  IMAD R8, R0, UR4, RZ ;  /* 0x0000000400087c24 */ /* 0x000fe4000f8e02ff */
[----:B------:R-:W-:Y:S02]  /*1d00*/  IMAD R4, R30, R48, RZ ;  /* 0x000000301e047224 */ /* 0x000fe400078e02ff */
[----:B------:R-:W-:Y:S01]  /*1d10*/  IMAD R3, R9, UR5, R8 ;  /* 0x0000000509037c24 */ /* 0x000fe2000f8e0208 */
[----:B------:R-:W-:Y:S01]  /*1d20*/  ULDC.64 UR4, c[0x0][0x328] ;  /* 0x0000ca0000047ab9 */ /* 0x000fe20000000a00 */
[----:B------:R-:W-:Y:S01]  /*1d30*/  SEL R11, R31, RZ, P2 ;  /* 0x000000ff1f0b7207 */ /* 0x000fe20001000000 */
[----:B------:R-:W-:Y:S01]  /*1d40*/  IMAD R8, R0, UR4, RZ ;  /* 0x0000000400087c24 */ /* 0x000fe2000f8e02ff */
[----:B------:R-:W-:Y:S01]  /*1d50*/  SHF.R.S32.HI R53, RZ, 0x1f, R52 ;  /* 0x0000001fff357819 */ /* 0x000fe20000011434 */
[----:B------:R-:W-:Y:S02]  /*1d60*/  IMAD R5, R23, R49, R4 ;  /* 0x0000003117057224 */ /* 0x000fe400078e0204 */
[----:B------:R-:W-:Y:S01]  /*1d70*/  IMAD.IADD R0, R55, 0x1, R3 ;  /* 0x0000000137007824 */ /* 0x000fe200078e0203 */
[----:B------:R-:W-:Y:S01]  /*1d80*/  IADD3 R3, P0, R54, R20, RZ ;  /* 0x0000001436037210 */ /* 0x000fe20007f1e0ff */
[----:B------:R-:W-:-:S02]  /*1d90*/  IMAD R4, R30, R42, RZ ;  /* 0x0000002a1e047224 */ /* 0x000fc400078e02ff */
[C---:B------:R-:W-:Y:S01]  /*1da0*/  IMAD.WIDE.U32 R50, R9.reuse, UR4, R6 ;  /* 0x0000000409327c25 */ /* 0x040fe2000f8e0006 */
[----:B------:R-:W-:Y:S01]  /*1db0*/  IADD3.X R20, R0, R21, R5, P0, !PT ;  /* 0x0000001500147210 */ /* 0x000fe200007fe405 */
[----:B------:R-:W-:Y:S02]  /*1dc0*/  ULDC UR4, c[0x0][0x2e4] ;  /* 0x0000b90000047ab9 */ /* 0x000fe40000000800 */
[----:B------:R-:W-:Y:S02]  /*1dd0*/  IMAD R6, R30, R36, RZ ;  /* 0x000000241e067224 */ /* 0x000fe400078e02ff */
[----:B------:R-:W-:Y:S02]  /*1de0*/  IMAD.IADD R11, R18, 0x1, R11 ;  /* 0x00000001120b7824 */ /* 0x000fe400078e020b */
[----:B------:R-:W-:Y:S02]  /*1df0*/  IMAD R75, R9, UR5, R8 ;  /* 0x00000005094b7c24 */ /* 0x000fe4000f8e0208 */
[----:B------:R-:W-:-:S02]  /*1e00*/  IMAD R15, R23, R43, R4 ;  /* 0x0000002b170f7224 */ /* 0x000fc400078e0204 */
[----:B------:R-:W-:Y:S01]  /*1e10*/  IMAD.WIDE.U32 R8, R23, R42, R18 ;  /* 0x0000002a17087225 */ /* 0x000fe200078e0012 */
[----:B------:R-:W-:-:S03]  /*1e20*/  SHF.R.S32.HI R10, RZ, 0x1f, R11 ;  /* 0x0000001fff0a7819 */ /* 0x000fc6000001140b */
[----:B------:R-:W-:-:S04]  /*1e30*/  IMAD.WIDE.U32 R4, R23, R42, R52 ;  /* 0x0000002a17047225 */ /* 0x000fc800078e0034 */
[C---:B------:R-:W-:Y:S02]  /*1e40*/  IMAD R21, R23.reuse, R37, R6 ;  /* 0x0000002517157224 */ /* 0x040fe400078e0206 */
[----:B------:R-:W-:-:S04]  /*1e50*/  IMAD.WIDE.U32 R40, R23, R36, R18 ;  /* 0x0000002417287225 */ /* 0x000fc800078e0012 */
[----:B------:R-:W-:-:S04]  /*1e60*/  IMAD.WIDE.U32 R6, R23, R36, R52 ;  /* 0x0000002417067225 */ /* 0x000fc800078e0034 */
[----:B------:R-:W-:Y:S02]  /*1e70*/  IMAD.IADD R9, R15, 0x1, R9 ;  /* 0x000000010f097824 */ /* 0x000fe400078e0209 */
[----:B------:R-:W-:Y:S01]  /*1e80*/  IMAD.IADD R5, R5, 0x1, R15 ;  /* 0x0000000105057824 */ /* 0x000fe200078e020f */
[----:B-----5:R-:W-:Y:S01]  /*1e90*/  SHF.R.S32.HI R15, RZ, 0x1f, R24 ;  /* 0x0000001fff0f7819 */ /* 0x020fe20000011418 */
[----:B------:R-:W-:Y:S02]  /*1ea0*/  IMAD.IADD R41, R21, 0x1, R41 ;  /* 0x0000000115297824 */ /* 0x000fe400078e0229 */
[----:B------:R-:W-:Y:S01]  /*1eb0*/  IMAD.IADD R7, R7, 0x1, R21 ;  /* 0x0000000107077824 */ /* 0x000fe200078e0215 */
[----:B------:R-:W-:Y:S01]  /*1ec0*/  LEA.HI R21, R10, R11, RZ, 0x4 ;  /* 0x0000000b0a157211 */ /* 0x000fe200078f20ff */
[-C--:B------:R-:W-:Y:S02]  /*1ed0*/  IMAD R12, R15, R42.reuse, RZ ;  /* 0x0000002a0f0c7224 */ /* 0x080fe400078e02ff */
[----:B------:R-:W-:Y:S01]  /*1ee0*/  IMAD.WIDE.U32 R44, R24, R42, R4 ;  /* 0x0000002a182c7225 */ /* 0x000fe200078e0004 */
[----:B--2---:R-:W-:-:S03]  /*1ef0*/  LOP3.LUT P4, RZ, R34, 0x2, RZ, 0xc0, !PT ;  /* 0x0000000222ff7812 */ /* 0x004fc6000788c0ff */
[----:B------:R-:W-:Y:S01]  /*1f00*/  IMAD R15, R15, R36, RZ ;  /* 0x000000240f0f7224 */ /* 0x000fe200078e02ff */
[----:B------:R-:W-:Y:S01]  /*1f10*/  LOP3.LUT R22, R22, 0xfffffffb, RZ, 0xc0, !PT ;  /* 0xfffffffb16167812 */ /* 0x000fe200078ec0ff */
[C---:B------:R-:W-:Y:S01]  /*1f20*/  IMAD R65, R24.reuse, R43, R12 ;  /* 0x0000002b18417224 */ /* 0x040fe200078e020c */
[----:B------:R-:W-:Y:S01]  /*1f30*/  SHF.R.U32.HI R35, RZ, 0x7, R35 ;  /* 0x00000007ff237819 */ /* 0x000fe20000011623 */
[----:B------:R-:W-:Y:S01]  /*1f40*/  IMAD R11, R43, 0xa0, RZ ;  /* 0x000000a02b0b7824 */ /* 0x000fe200078e02ff */
[----:B------:R-:W-:Y:S01]  /*1f50*/  IADD3 R56, P0, R23, R56, RZ ;  /* 0x0000003817387210 */ /* 0x000fe20007f1e0ff */
[----:B------:R-:W-:Y:S01]  /*1f60*/  IMAD.WIDE.U32 R46, R24, R42, R8 ;  /* 0x0000002a182e7225 */ /* 0x000fe200078e0008 */
[----:B------:R-:W-:-:S03]  /*1f70*/  LOP3.LUT R64, R21, 0xfffffff0, RZ, 0xc0, !PT ;  /* 0xfffffff015407812 */ /* 0x000fc600078ec0ff */
[----:B------:R-:W-:Y:S02]  /*1f80*/  IMAD R59, R49, 0xa0, RZ ;  /* 0x000000a0313b7824 */ /* 0x000fe400078e02ff */
[----:B------:R-:W-:-:S04]  /*1f90*/  IMAD.WIDE.U32 R42, R42, 0xa0, RZ ;  /* 0x000000a02a2a7825 */ /* 0x000fc800078e00ff */
[C---:B------:R-:W-:Y:S02]  /*1fa0*/  IMAD R15, R24.reuse, R37, R15 ;  /* 0x00000025180f7224 */ /* 0x040fe400078e020f */
[----:B------:R-:W-:Y:S02]  /*1fb0*/  IMAD R61, R37, 0xa0, RZ ;  /* 0x000000a0253d7824 */ /* 0x000fe400078e02ff */
[----:B------:R-:W-:-:S04]  /*1fc0*/  IMAD.WIDE.U32 R40, R24, R36, R40 ;  /* 0x0000002418287225 */ /* 0x000fc800078e0028 */
[----:B------:R-:W-:-:S04]  /*1fd0*/  IMAD.WIDE.U32 R38, R24, R36, R6 ;  /* 0x0000002418267225 */ /* 0x000fc800078e0006 */
[----:B------:R-:W-:Y:S02]  /*1fe0*/  VIADD R34, R18, 0x20 ;  /* 0x0000002012227836 */ /* 0x000fe40000000000 */
[----:B------:R-:W-:Y:S01]  /*1ff0*/  IMAD.WIDE.U32 R48, R48, 0xa0, RZ ;  /* 0x000000a030307825 */ /* 0x000fe200078e00ff */
[----:B------:R-:W-:-:S03]  /*2000*/  @P2 LOP3.LUT R22, R22, 0x4, RZ, 0xfc, !PT ;  /* 0x0000000416162812 */ /* 0x000fc600078efcff */
[----:B------:R-:W-:Y:S01]  /*2010*/  IMAD.WIDE.U32 R36, R36, 0xa0, RZ ;  /* 0x000000a024247825 */ /* 0x000fe200078e00ff */
[----:B------:R-:W-:Y:S02]  /*2020*/  ISETP.GE.AND P3, PT, R18, UR4, PT ;  /* 0x0000000412007c0c */ /* 0x000fe4000bf66270 */
[----:B------:R-:W-:Y:S01]  /*2030*/  ISETP.GE.AND P2, PT, R34, UR4, PT ;  /* 0x0000000422007c0c */ /* 0x000fe2000bf46270 */
[----:B------:R-:W-:Y:S01]  /*2040*/  IMAD.IADD R62, R65, 0x1, R47 ;  /* 0x00000001413e7824 */ /* 0x000fe200078e022f */
[----:B------:R-:W-:Y:S01]  /*2050*/  IADD3 R60, R43, R11, RZ ;  /* 0x0000000b2b3c7210 */ /* 0x000fe20007ffe0ff */
[----:B------:R-:W-:Y:S01]  /*2060*/  VIADD R35, R35, 0x8 ;  /* 0x0000000823237836 */ /* 0x000fe20000000000 */
[----:B------:R-:W-:Y:S01]  /*2070*/  SHF.R.S32.HI R73, RZ, 0x1f, R64 ;  /* 0x0000001fff497819 */ /* 0x000fe20000011440 */
[----:B------:R-:W-:Y:S02]  /*2080*/  IMAD.SHL.U32 R58, R31, 0x2, RZ ;  /* 0x000000021f3a7824 */ /* 0x000fe400078e00ff */
[----:B------:R-:W-:-:S02]  /*2090*/  IMAD.X R57, R30, 0x1, R13, P0 ;  /* 0x000000011e397824 */ /* 0x000fc400000e060d */
[----:B------:R-:W-:Y:S02]  /*20a0*/  IMAD.IADD R59, R49, 0x1, R59 ;  /* 0x00000001313b7824 */ /* 0x000fe400078e023b */
[----:B------:R-:W-:Y:S02]  /*20b0*/  IMAD.IADD R61, R37, 0x1, R61 ;  /* 0x00000001253d7824 */ /* 0x000fe400078e023d */
[----:B------:R-:W-:Y:S02]  /*20c0*/  IMAD.IADD R63, R15, 0x1, R41 ;  /* 0x000000010f3f7824 */ /* 0x000fe400078e0229 */
[----:B------:R-:W-:Y:S02]  /*20d0*/  IMAD.IADD R65, R45, 0x1, R65 ;  /* 0x000000012d417824 */ /* 0x000fe400078e0241 */
[----:B------:R-:W-:Y:S02]  /*20e0*/  IMAD.IADD R72, R39, 0x1, R15 ;  /* 0x0000000127487824 */ /* 0x000fe400078e020f */
[----:B------:R-:W-:Y:S01]  /*20f0*/  IMAD.IADD R75, R51, 0x1, R75 ;  /* 0x00000001334b7824 */ /* 0x000fe200078e024b */
[----:B---3--:R-:W-:-:S04]  /*2100*/  LOP3.LUT R4, R29, 0x30, R21, 0xf8, !PT ;  /* 0x000000301d047812 */ /* 0x008fc800078ef815 */
[----:B------:R-:W-:-:S05]  /*2110*/  LOP3.LUT R4, R4, R28, RZ, 0x3c, !PT ;  /* 0x0000001c04047212 */ /* 0x000fca00078e3cff */
[----:B------:R-:W-:-:S07]  /*2120*/  IMAD.IADD R74, R14, 0x1, R4 ;  /* 0x000000010e4a7824 */ /* 0x000fce00078e0204 */
.L_x_10510:
[----:B0-----:R-:W2:Y:S01]  /*2130*/  LDL R4, [R1+0x4] ;  /* 0x0000040001047983 */ /* 0x001ea20000100800 */
[----:B----4-:R-:W0:Y:S01]  /*2140*/  LDC.64 R66, c[0x0][0x2d8] ;  /* 0x0000b600ff427b82 */ /* 0x010e220000000a00 */
[----:B------:R-:W-:Y:S01]  /*2150*/  VIADD R2, R2, 0xffffffff ;  /* 0xffffffff02027836 */ /* 0x000fe20000000000 */
[----:B------:R-:W-:Y:S01]  /*2160*/  LOP3.LUT R22, R22, 0xfffffffd, RZ, 0xc0, !PT ;  /* 0xfffffffd16167812 */ /* 0x000fe200078ec0ff */
[----:B------:R-:W-:Y:S05]  /*2170*/  YIELD ;  /* 0x0000000000007946 */ /* 0x000fea0003800000 */
[----:B------:R-:W1:Y:S01]  /*2180*/  LDC R31, c[0x0][0x3d4] ;  /* 0x0000f500ff1f7b82 */ /* 0x000e620000000800 */
[----:B------:R-:W-:Y:S01]  /*2190*/  SHF.R.S32.HI R69, RZ, 0x1f, R2 ;  /* 0x0000001fff457819 */ /* 0x000fe20000011402 */
[----:B------:R-:W-:Y:S01]  /*21a0*/  IMAD R5, R59, R2, RZ ;  /* 0x000000023b057224 */ /* 0x000fe200078e02ff */
[----:B------:R-:W-:Y:S01]  /*21b0*/  ISETP.GT.AND P5, PT, R2, R32, PT ;  /* 0x000000200200720c */ /* 0x000fe20003fa4270 */
[----:B---3--:R-:W-:Y:S01]  /*21c0*/  IMAD.WIDE.U32 R14, R48, R2, RZ ;  /* 0x00000002300e7225 */ /* 0x008fe200078e00ff */
[----:B------:R-:W-:Y:S03]  /*21d0*/  BSSY B0, `(.L_x_10481) ;  /* 0x0000268000007945 */ /* 0x000fe60003800000 */
[----:B------:R-:W-:-:S04]  /*21e0*/  IMAD R7, R69, R48, R5 ;  /* 0x0000003045077224 */ /* 0x000fc800078e0205 */
[----:B------:R-:W-:Y:S01]  /*21f0*/  IMAD.IADD R71, R15, 0x1, R7 ;  /* 0x000000010f477824 */ /* 0x000fe200078e0207 */
[----:B0-----:R-:W-:-:S03]  /*2200*/  IADD3 R12, P0, P1, R14, R66, R3 ;  /* 0x000000420e0c7210 */ /* 0x001fc6000791e003 */
[----:B------:R-:W-:Y:S02]  /*2210*/  @P5 LOP3.LUT R22, R22, 0x2, RZ, 0xfc, !PT ;  /* 0x0000000216165812 */ /* 0x000fe400078efcff */
[----:B------:R-:W-:Y:S02]  /*2220*/  IADD3.X R13, R71, R67, R20, P0, P1 ;  /* 0x00000043470d7210 */ /* 0x000fe400007e2414 */
[----:B-1----:R-:W-:Y:S01]  /*2230*/  ISETP.GE.AND P0, PT, R31, 0x1, PT ;  /* 0x000000011f00780c */ /* 0x002fe20003f06270 */
[----:B--2---:R-:W-:-:S04]  /*2240*/  IMAD R77, R17, 0x2800, R4 ;  /* 0x00002800114d7824 */ /* 0x004fc800078e0204 */
[C---:B------:R-:W-:Y:S02]  /*2250*/  VIADD R5, R77.reuse, 0x20 ;  /* 0x000000204d057836 */ /* 0x040fe40000000000 */
[----:B------:R-:W-:Y:S02]  /*2260*/  @P4 VIADD R5, R77, 0xffffffe0 ;  /* 0xffffffe04d054836 */ /* 0x000fe40000000000 */
[C---:B------:R-:W-:Y:S02]  /*2270*/  IMAD.IADD R77, R16.reuse, 0x1, R77 ;  /* 0x00000001104d7824 */ /* 0x040fe400078e024d */
[----:B------:R-:W-:Y:S02]  /*2280*/  IMAD.IADD R76, R16, 0x1, R5 ;  /* 0x00000001104c7824 */ /* 0x000fe400078e0205 */
[----:B------:R-:W-:Y:S05]  /*2290*/  @!P0 BRA `(.L_x_10482) ;  /* 0x0000002400248947 */ /* 0x000fea0003800000 */
[----:B------:R-:W-:Y:S01]  /*22a0*/  ULDC.U8 UR4, c[0x0][0x3f0] ;  /* 0x0000fc0000047ab9 */ /* 0x000fe20000000000 */
[-C--:B------:R-:W-:Y:S01]  /*22b0*/  IMAD R7, R60, R2.reuse, RZ ;  /* 0x000000023c077224 */ /* 0x080fe200078e02ff */
[----:B------:R-:W-:Y:S01]  /*22c0*/  ISETP.NE.AND P0, PT, RZ, UR4, PT ;  /* 0x00000004ff007c0c */ /* 0x000fe2000bf05270 */
[----:B------:R-:W-:-:S04]  /*22d0*/  IMAD.WIDE.U32 R4, R42, R2, RZ ;  /* 0x000000022a047225 */ /* 0x000fc800078e00ff */
[----:B------:R-:W-:-:S04]  /*22e0*/  IMAD R7, R69, R42, R7 ;  /* 0x0000002a45077224 */ /* 0x000fc800078e0207 */
[----:B------:R-:W-:-:S04]  /*22f0*/  IMAD.IADD R30, R5, 0x1, R7 ;  /* 0x00000001051e7824 */ /* 0x000fc800078e0207 */
[----:B------:R-:W-:Y:S05]  /*2300*/  @!P0 BRA `(.L_x_10483) ;  /* 0x0000001000648947 */ /* 0x000fea0003800000 */
[----:B------:R-:W-:Y:S01]  /*2310*/  IMAD R6, R2, -0xa0, R33 ;  /* 0xffffff6002067824 */ /* 0x000fe200078e0221 */
[----:B------:R-:W-:Y:S01]  /*2320*/  BSSY B1, `(.L_x_10484) ;  /* 0x000001c000017945 */ /* 0x000fe20003800000 */
[----:B------:R-:W-:Y:S02]  /*2330*/  CS2R R8, SRZ ;  /* 0x0000000000087805 */ /* 0x000fe4000001ff00 */
[----:B------:R-:W-:Y:S02]  /*2340*/  CS2R R14, SRZ ;  /* 0x00000000000e7805 */ /* 0x000fe4000001ff00 */
[----:B------:R-:W-:Y:S02]  /*2350*/  CS2R R10, SRZ ;  /* 0x00000000000a7805 */ /* 0x000fe4000001ff00 */
[----:B------:R-:W-:Y:S02]  /*2360*/  VIMNMX R6, R6, 0xa0, PT ;  /* 0x000000a006067848 */ /* 0x000fe40003fe0100 */
[----:B------:R-:W-:-:S02]  /*2370*/  CS2R R28, SRZ ;  /* 0x00000000001c7805 */ /* 0x000fc4000001ff00 */
[----:B------:R-:W-:-:S13]  /*2380*/  ISETP.GE.AND P1, PT, R23, R6, PT ;  /* 0x000000061700720c */ /* 0x000fda0003f26270 */
[----:B------:R-:W-:Y:S05]  /*2390*/  @P1 BRA `(.L_x_10485) ;  /* 0x0000000000501947 */ /* 0x000fea0003800000 */
[----:B------:R-:W-:Y:S01]  /*23a0*/  ULDC.64 UR4, c[0x0][0x3c8] ;  /* 0x0000f20000047ab9 */ /* 0x000fe20000000a00 */
[----:B------:R-:W-:Y:S01]  /*23b0*/  IMAD.MOV.U32 R6, RZ, RZ, R38 ;  /* 0x000000ffff067224 */ /* 0x000fe200078e0026 */
[----:B------:R-:W-:Y:S01]  /*23c0*/  IADD3 R4, P0, P5, R44, UR4, R4 ;  /* 0x000000042c047c10 */ /* 0x000fe2000fd1e004 */
[----:B------:R-:W-:Y:S02]  /*23d0*/  IMAD.MOV.U32 R7, RZ, RZ, R72 ;  /* 0x000000ffff077224 */ /* 0x000fe400078e0048 */
[----:B------:R-:W-:Y:S01]  /*23e0*/  IMAD R9, R61, R2, RZ ;  /* 0x000000023d097224 */ /* 0x000fe200078e02ff */
[----:B------:R-:W-:Y:S01]  /*23f0*/  IADD3.X R5, R65, UR5, R30, P0, P5 ;  /* 0x0000000541057c10 */ /* 0x000fe200087ea41e */
[----:B------:R-:W-:Y:S01]  /*2400*/  IMAD.WIDE.U32 R6, R2, R36, R6 ;  /* 0x0000002402067225 */ /* 0x000fe200078e0006 */
[----:B------:R-:W-:-:S03]  /*2410*/  ULDC.64 UR4, c[0x0][0x3e0] ;  /* 0x0000f80000047ab9 */ /* 0x000fc60000000a00 */
[----:B------:R-:W-:Y:S01]  /*2420*/  IMAD R9, R69, R36, R9 ;  /* 0x0000002445097224 */ /* 0x000fe200078e0209 */
[----:B------:R-:W-:Y:S01]  /*2430*/  IADD3 R6, P0, R6, UR4, RZ ;  /* 0x0000000406067c10 */ /* 0x000fe2000ff1e0ff */
[----:B------:R-:W-:-:S03]  /*2440*/  VIADD R8, R52, 0x10 ;  /* 0x0000001034087836 */ /* 0x000fc60000000000 */
[----:B------:R-:W-:Y:S02]  /*2450*/  IADD3.X R7, R7, UR5, R9, P0, !PT ;  /* 0x0000000507077c10 */ /* 0x000fe400087fe409 */
[----:B------:R-:W-:Y:S02]  /*2460*/  ISETP.GE.AND P0, PT, R52, R31, PT ;  /* 0x0000001f3400720c */ /* 0x000fe40003f06270 */
[----:B------:R-:W-:-:S11]  /*2470*/  CS2R R10, SRZ ;  /* 0x00000000000a7805 */ /* 0x000fd6000001ff00 */
[----:B------:R0:W5:Y:S04]  /*2480*/  @!P0 LDG.E.64 R14, desc[UR42][R4.64] ;  /* 0x0000002a040e8981 */ /* 0x000168000c1e1b00 */
[----:B------:R0:W5:Y:S01]  /*2490*/  @!P0 LDG.E.64 R28, desc[UR42][R6.64] ;  /* 0x0000002a061c8981 */ /* 0x000162000c1e1b00 */
[----:B------:R-:W-:Y:S02]  /*24a0*/  ISETP.GE.AND P0, PT, R8, R31, PT ;  /* 0x0000001f0800720c */ /* 0x000fe40003f06270 */
[----:B------:R-:W-:-:S11]  /*24b0*/  CS2R R8, SRZ ;  /* 0x0000000000087805 */ /* 0x000fd6000001ff00 */
[----:B------:R0:W5:Y:S04]  /*24c0*/  @!P0 LDG.E.64 R8, desc[UR42][R4.64+0x10] ;  /* 0x0000102a04088981 */ /* 0x000168000c1e1b00 */
[----:B------:R0:W5:Y:S02]  /*24d0*/  @!P0 LDG.E.64 R10, desc[UR42][R6.64+0x10] ;  /* 0x0000102a060a8981 */ /* 0x000164000c1e1b00 */
.L_x_10485:
[----:B------:R-:W-:Y:S05]  /*24e0*/  BSYNC B1 ;  /* 0x0000000000017941 */ /* 0x000fea0003800000 */
.L_x_10484:
[----:B------:R-:W-:Y:S01]  /*24f0*/  UISETP.NE.AND UP0, UPT, UR36, 0x3, UPT ;  /* 0x000000032400788c */ /* 0x000fe2000bf05270 */
[----:B-----5:R-:W-:Y:S02]  /*2500*/  IMAD.MOV.U32 R30, RZ, RZ, R8 ;  /* 0x000000ffff1e7224 */ /* 0x020fe400078e0008 */
[----:B------:R-:W-:Y:S02]  /*2510*/  IMAD.MOV.U32 R85, RZ, RZ, R14 ;  /* 0x000000ffff557224 */ /* 0x000fe400078e000e */
[----:B------:R-:W-:Y:S01]  /*2520*/  IMAD.MOV.U32 R66, RZ, RZ, R10 ;  /* 0x000000ffff427224 */ /* 0x000fe200078e000a */
[----:B------:R-:W-:Y:S01]  /*2530*/  PLOP3.LUT P0, PT, PT, PT, UP0, 0x80, 0x0 ;  /* 0x000000000000781c */ /* 0x000fe20003f0f008 */
[----:B------:R-:W-:-:S12]  /*2540*/  IMAD.MOV.U32 R83, RZ, RZ, R28 ;  /* 0x000000ffff537224 */ /* 0x000fd800078e001c */
[----:B------:R-:W-:Y:S05]  /*2550*/  @!P0 BRA `(.L_x_10486) ;  /* 0x0000000000048947 */ /* 0x000fea0003800000 */
[----:B------:R-:W-:Y:S01]  /*2560*/  BPT.TRAP 0x1 ;  /* 0x000000040000795c */ /* 0x000fe20000300000 */
.L_x_10486:
[----:B------:R-:W-:Y:S01]  /*2570*/  IMAD R78, R17, 0x8, R16 ;  /* 0x00000008114e7824 */ /* 0x000fe200078e0210 */
[----:B------:R-:W-:Y:S01]  /*2580*/  SHF.L.U32 R79, R156, 0x1f, RZ ;  /* 0x0000001f9c4f7819 */ /* 0x000fe200000006ff */
[----:B------:R-:W-:Y:S03]  /*2590*/  BSSY B1, `(.L_x_10487) ;  /* 0x0000003000017945 */ /* 0x000fe60003800000 */
[----:B------:R-:W1:Y:S02]  /*25a0*/  SYNCS.PHASECHK.TRANS64.TRYWAIT P5, [R78+URZ+0x13290], R79 ;  /* 0x0132904f4e0075a7 */ /* 0x000e6400080a017f */
[----:B-1----:R-:W-:Y:S05]  /*25b0*/  @!P5 BRA `(.L_x_10488) ;  /* 0x0000011c0040d947 */ /* 0x002fea0003800000 */
.L_x_10705:
[----:B------:R-:W-:Y:S05]  /*25c0*/  BSYNC B1 ;  /* 0x0000000000017941 */ /* 0x000fea0003800000 */
.L_x_10487:
[----:B------:R-:W-:Y:S05]  /*25d0*/  @P1 BRA `(.L_x_10489) ;  /* 0x00000020009c1947 */ /* 0x000fea0003800000 */
[----:B------:R-:W-:Y:S04]  /*25e0*/  BSSY B1, `(.L_x_10490) ;  /* 0x0000073000017945 */ /* 0x000fe80003800000 */
[----:B------:R-:W-:Y:S05]  /*25f0*/  @P3 BRA `(.L_x_10491) ;  /* 0x0000000400c43947 */ /* 0x000fea0003800000 */
[----:B0-----:R0:W2:Y:S01]  /*2600*/  LDS.128 R4, [R77+0xe000] ;  /* 0x00e000004d047984 */ /* 0x0010a20000000c00 */
[----:B------:R-:W-:Y:S01]  /*2610*/  ISETP.GE.AND P5, PT, R52, R31, PT ;  /* 0x0000001f3400720c */ /* 0x000fe20003fa6270 */
[----:B------:R-:W-:-:S12]  /*2620*/  BSSY B2, `(.L_x_10492) ;  /* 0x000006d000027945 */ /* 0x000fd80003800000 */
        /* <DEDUP_REMOVED lines=15> */
[----:B------:R-:W-:-:S02]  /*2720*/  F2FP.F16.E4M3.UNPACK_B R4, R5 ;  /* 0x00000005ff04723e */ /* 0x000fc400020006ff */
[----:B------:R-:W-:Y:S02]  /*2730*/  LOP3.LUT R69, R67, 0xff00, R28, 0xf8, !PT ;  /* 0x0000ff0043457812 */ /* 0x000fe400078ef81c */
[----:B------:R-:W-:Y:S02]  /*2740*/  SHF.L.U32 R28, R70, 0x10, RZ ;  /* 0x00000010461c7819 */ /* 0x000fe400000006ff */
[----:B------:R-:W-:Y:S02]  /*2750*/  F2FP.F16.E4M3.UNPACK_B R67, R83.H1 ;  /* 0x00000053ff43723e */ /* 0x000fe400030006ff */
[----:B------:R-:W-:Y:S01]  /*2760*/  LOP3.LUT R29, R29, 0xff00, R14, 0xf8, !PT ;  /* 0x0000ff001d1d7812 */ /* 0x000fe200078ef80e */
[----:B------:R-:W-:Y:S01]  /*2770*/  IMAD.U32 R14, R71, 0x10000, RZ ;  /* 0x00010000470e7824 */ /* 0x000fe200078e00ff */
[----:B------:R-:W-:Y:S01]  /*2780*/  LOP3.LUT R80, R69, 0xff0000, R28, 0xf8, !PT ;  /* 0x00ff000045507812 */ /* 0x000fe200078ef81c */
[--C-:B------:R-:W-:Y:S01]  /*2790*/  HADD2.F32 R28, -RZ, R4.reuse.H1_H1 ;  /* 0x30000004ff1c7230 */ /* 0x100fe20000004100 */
[----:B------:R-:W-:Y:S01]  /*27a0*/  F2FP.F16.E4M3.UNPACK_B R5, R5.H1 ;  /* 0x00000005ff05723e */ /* 0x000fe200030006ff */
[----:B------:R-:W-:Y:S01]  /*27b0*/  HADD2.F32 R71, -RZ, R67.H0_H0 ;  /* 0x20000043ff477230 */ /* 0x000fe20000004100 */
[----:B------:R-:W-:Y:S01]  /*27c0*/  LOP3.LUT R14, R29, 0xff0000, R14, 0xf8, !PT ;  /* 0x00ff00001d0e7812 */ /* 0x000fe200078ef80e */
[----:B------:R-:W-:-:S02]  /*27d0*/  HADD2.F32 R4, -RZ, R4.H0_H0 ;  /* 0x20000004ff047230 */ /* 0x000fc40000004100 */
[----:B------:R-:W-:Y:S02]  /*27e0*/  HADD2.F32 R70, -RZ, R67.H1_H1 ;  /* 0x30000043ff467230 */ /* 0x000fe40000004100 */
[-C--:B------:R-:W-:Y:S01]  /*27f0*/  FMUL.FTZ R81, R28, R71.reuse ;  /* 0x000000471c517220 */ /* 0x080fe20000410000 */
[--C-:B------:R-:W-:Y:S02]  /*2800*/  HADD2.F32 R69, -RZ, R68.reuse.H0_H0 ;  /* 0x20000044ff457230 */ /* 0x100fe40000004100 */
[--C-:B------:R-:W-:Y:S02]  /*2810*/  HADD2.F32 R67, -RZ, R5.reuse.H1_H1 ;  /* 0x30000005ff437230 */ /* 0x100fe40000004100 */
[----:B------:R-:W-:Y:S02]  /*2820*/  HADD2.F32 R29, -RZ, R5.H0_H0 ;  /* 0x20000005ff1d7230 */ /* 0x000fe40000004100 */
[----:B------:R-:W-:Y:S01]  /*2830*/  FMUL.FTZ R5, R4, R71 ;  /* 0x0000004704057220 */ /* 0x000fe20000410000 */
[----:B------:R-:W-:-:S02]  /*2840*/  HADD2.F32 R68, -RZ, R68.H1_H1 ;  /* 0x30000044ff447230 */ /* 0x000fc40000004100 */
[-C--:B------:R-:W-:Y:S01]  /*2850*/  FMUL.FTZ R82, R67, R70.reuse ;  /* 0x0000004643527220 */ /* 0x080fe20000410000 */
[-C--:B------:R-:W-:Y:S01]  /*2860*/  FFMA.FTZ R4, R4, R69.reuse, -R81 ;  /* 0x0000004504047223 */ /* 0x080fe20000010851 */
[C---:B------:R-:W-:Y:S01]  /*2870*/  FMUL.FTZ R84, R29.reuse, R70 ;  /* 0x000000461d547220 */ /* 0x040fe20000410000 */
        /* <DEDUP_REMOVED lines=15> */
[----:B------:R-:W-:Y:S01]  /*2970*/  HADD2.F32 R70, -RZ, R70.H0_H0 ;  /* 0x20000046ff467230 */ /* 0x000fe20000004100 */
[----:B------:R-:W-:Y:S01]  /*2980*/  F2FP.SATFINITE.E4M3.F32.PACK_AB_MERGE_C R5, R5, R4, R88 ;  /* 0x000000040505723e */ /* 0x000fe20004807058 */
        /* <DEDUP_REMOVED lines=9> */
[----:B------:R-:W-:Y:S02]  /*2a20*/  F2FP.SATFINITE.E4M3.F32.PACK_AB_MERGE_C R87, R81, R82, RZ ;  /* 0x000000525157723e */ /* 0x000fe400048070ff */
[----:B------:R-:W-:Y:S01]  /*2a30*/  F2FP.F16.E4M3.UNPACK_B R81, R80.H1 ;  /* 0x00000050ff51723e */ /* 0x000fe200030006ff */
        /* <DEDUP_REMOVED lines=15> */
[CC--:B------:R-:W-:Y:S01]  /*2b30*/  FMUL.FTZ R67, R29.reuse, R82.reuse ;  /* 0x000000521d437220 */ /* 0x0c0fe20000410000 */
[----:B------:R-:W-:Y:S01]  /*2b40*/  F2FP.F16.E4M3.UNPACK_B R7, R7 ;  /* 0x00000007ff07723e */ /* 0x000fe200020006ff */
[----:B------:R-:W-:Y:S01]  /*2b50*/  FMUL.FTZ R82, R28, R82 ;  /* 0x000000521c527220 */ /* 0x000fe20000410000 */
        /* <DEDUP_REMOVED lines=12> */
[-C--:B------:R-:W-:Y:S01]  /*2c20*/  FMUL.FTZ R83, R28, R81.reuse ;  /* 0x000000511c537220 */ /* 0x080fe20000410000 */
[----:B------:R-:W-:Y:S02]  /*2c30*/  HADD2.F32 R80, -RZ, R80.H0_H0 ;  /* 0x20000050ff507230 */ /* 0x000fe40000004100 */
        /* <DEDUP_REMOVED lines=11> */
.L_x_10493:
[----:B------:R-:W-:Y:S05]  /*2cf0*/  BSYNC B2 ;  /* 0x0000000000027941 */ /* 0x000fea0003800000 */
.L_x_10492:
[----:B--2---:R2:W-:Y:S02]  /*2d00*/  STG.E.128 desc[UR42][R12.64], R4 ;  /* 0x000000040c007986 */ /* 0x0045e4000c101d2a */
.L_x_10491:
[----:B------:R-:W-:Y:S05]  /*2d10*/  BSYNC B1 ;  /* 0x0000000000017941 */ /* 0x000fea0003800000 */
.L_x_10490:
[----:B------:R-:W-:Y:S05]  /*2d20*/  @P2 BRA `(.L_x_10489) ;  /* 0x0000001800c82947 */ /* 0x000fea0003800000 */
[----:B0-2---:R-:W2:Y:S01]  /*2d30*/  LDL R6, [R1+0x4] ;  /* 0x0000040001067983 */ /* 0x005ea20000100800 */
[----:B------:R-:W-:Y:S01]  /*2d40*/  IMAD.MOV.U32 R5, RZ, RZ, 0x20 ;  /* 0x00000020ff057424 */ /* 0x000fe200078e00ff */
[----:B------:R-:W-:Y:S01]  /*2d50*/  BSSY B1, `(.L_x_10494) ;  /* 0x0000072000017945 */ /* 0x000fe20003800000 */
[----:B------:R-:W-:Y:S02]  /*2d60*/  IMAD R4, R17, 0x2800, RZ ;  /* 0x0000280011047824 */ /* 0x000fe400078e02ff */
[----:B------:R-:W-:Y:S01]  /*2d70*/  VIADD R14, R52, 0x10 ;  /* 0x00000010340e7836 */ /* 0x000fe20000000000 */
[----:B------:R-:W-:-:S04]  /*2d80*/  SEL R5, R5, 0xffffffe0, !P4 ;  /* 0xffffffe005057807 */ /* 0x000fc80006000000 */
[----:B------:R-:W-:Y:S02]  /*2d90*/  ISETP.GE.AND P5, PT, R14, R31, PT ;  /* 0x0000001f0e00720c */ /* 0x000fe40003fa6270 */
[----:B--2---:R-:W-:-:S05]  /*2da0*/  IADD3 R5, R5, R6, R4 ;  /* 0x0000000605057210 */ /* 0x004fca0007ffe004 */
[----:B------:R-:W-:-:S06]  /*2db0*/  IMAD.IADD R4, R16, 0x1, R5 ;  /* 0x0000000110047824 */ /* 0x000fcc00078e0205 */
[----:B------:R-:W0:Y:S01]  /*2dc0*/  LDS.128 R4, [R4+0xe000] ;  /* 0x00e0000004047984 */ /* 0x000e220000000c00 */
[----:B------:R-:W-:Y:S05]  /*2dd0*/  @P5 BRA `(.L_x_10495) ;  /* 0x0000000400a45947 */ /* 0x000fea0003800000 */
[--C-:B------:R-:W-:Y:S02]  /*2de0*/  SHF.R.U32.HI R10, RZ, 0x8, R9.reuse ;  /* 0x00000008ff0a7819 */ /* 0x100fe40000011609 */
[----:B------:R-:W-:Y:S02]  /*2df0*/  SHF.R.U32.HI R31, RZ, 0x18, R9 ;  /* 0x00000018ff1f7819 */ /* 0x000fe40000011609 */
[----:B------:R-:W-:Y:S01]  /*2e00*/  LOP3.LUT R8, R9, 0xff, RZ, 0xc0, !PT ;  /* 0x000000ff09087812 */ /* 0x000fe200078ec0ff */
[----:B------:R-:W-:Y:S01]  /*2e10*/  IMAD.SHL.U32 R10, R10, 0x100, RZ ;  /* 0x000001000a0a7824 */ /* 0x000fe200078e00ff */
[----:B------:R-:W-:Y:S02]  /*2e20*/  SHF.R.U32.HI R28, RZ, 0x8, R11 ;  /* 0x00000008ff1c7819 */ /* 0x000fe4000001160b */
[----:B------:R-:W-:Y:S02]  /*2e30*/  SHF.R.U32.HI R29, RZ, 0x10, R9 ;  /* 0x00000010ff1d7819 */ /* 0x000fe40000011609 */
[----:B------:R-:W-:-:S02]  /*2e40*/  LOP3.LUT R14, R11, 0xff0000ff, RZ, 0xc0, !PT ;  /* 0xff0000ff0b0e7812 */ /* 0x000fc400078ec0ff */
[----:B------:R-:W-:Y:S01]  /*2e50*/  SHF.R.U32.HI R15, RZ, 0x10, R11 ;  /* 0x00000010ff0f7819 */ /* 0x000fe2000001160b */
[----:B------:R-:W-:Y:S01]  /*2e60*/  IMAD.SHL.U32 R11, R28, 0x100, RZ ;  /* 0x000001001c0b7824 */ /* 0x000fe200078e00ff */
[----:B------:R-:W-:Y:S01]  /*2e70*/  PRMT R9, R31, 0x654, R8 ;  /* 0x000006541f097816 */ /* 0x000fe20000000008 */
[----:B0-----:R-:W-:Y:S01]  /*2e80*/  IMAD.MOV.U32 R8, RZ, RZ, R4 ;  /* 0x000000ffff087224 */ /* 0x001fe200078e0004 */
[----:B------:R-:W-:Y:S01]  /*2e90*/  F2FP.F16.E4M3.UNPACK_B R4, R5 ;  /* 0x00000005ff04723e */ /* 0x000fe200020006ff */
[----:B------:R-:W-:Y:S01]  /*2ea0*/  IMAD.U32 R15, R15, 0x10000, RZ ;  /* 0x000100000f0f7824 */ /* 0x000fe200078e00ff */
[----:B------:R-:W-:Y:S01]  /*2eb0*/  LOP3.LUT R9, R9, 0xff00, R10, 0xf8, !PT ;  /* 0x0000ff0009097812 */ /* 0x000fe200078ef80a */
[----:B------:R-:W-:Y:S01]  /*2ec0*/  IMAD.U32 R10, R29, 0x10000, RZ ;  /* 0x000100001d0a7824 */ /* 0x000fe200078e00ff */
[----:B------:R-:W-:Y:S02]  /*2ed0*/  LOP3.LUT R14, R14, 0xff00, R11, 0xf8, !PT ;  /* 0x0000ff000e0e7812 */ /* 0x000fe400078ef80b */
[----:B------:R-:W-:-:S02]  /*2ee0*/  F2FP.F16.E4M3.UNPACK_B R11, R66.H1 ;  /* 0x00000042ff0b723e */ /* 0x000fc400030006ff */
        /* <DEDUP_REMOVED lines=88> */
.L_x_10495:
[----:B------:R-:W-:Y:S05]  /*3470*/  BSYNC B1 ;  /* 0x0000000000017941 */ /* 0x000fea0003800000 */
.L_x_10494:
[----:B0-----:R0:W-:Y:S01]  /*3480*/  STG.E.128 desc[UR42][R12.64+0x20], R4 ;  /* 0x000020040c007986 */ /* 0x0011e2000c101d2a */
[----:B------:R-:W-:Y:S05]  /*3490*/  BRA `(.L_x_10489) ;  /* 0x0000001000ec7947 */ /* 0x000fea0003800000 */
.L_x_10483:
[----:B------:R-:W-:Y:S01]  /*34a0*/  IMAD R5, R2, -0xa0, R33 ;  /* 0xffffff6002057824 */ /* 0x000fe200078e0221 */
[----:B------:R-:W-:Y:S02]  /*34b0*/  CS2R R8, SRZ ;  /* 0x0000000000087805 */ /* 0x000fe4000001ff00 */
[----:B------:R-:W-:Y:S02]  /*34c0*/  CS2R R10, SRZ ;  /* 0x00000000000a7805 */ /* 0x000fe4000001ff00 */
[----:B------:R-:W-:-:S04]  /*34d0*/  VIMNMX R6, R5, 0xa0, PT ;  /* 0x000000a005067848 */ /* 0x000fc80003fe0100 */
[----:B------:R-:W-:-:S04]  /*34e0*/  ISETP.GE.AND P1, PT, R23, R6, PT ;  /* 0x000000061700720c */ /* 0x000fc80003f26270 */
[----:B------:R-:W-:-:S13]  /*34f0*/  ISETP.GE.OR P0, PT, R18, R31, P1 ;  /* 0x0000001f1200720c */ /* 0x000fda0000f06670 */
[----:B------:R-:W0:Y:S01]  /*3500*/  @!P0 LDC.64 R12, c[0x0][0x3c8] ;  /* 0x0000f200ff0c8b82 */ /* 0x000e220000000a00 */
[----:B------:R-:W-:Y:S02]  /*3510*/  @!P0 IMAD.MOV.U32 R5, RZ, RZ, R63 ;  /* 0x000000ffff058224 */ /* 0x000fe400078e003f */
[----:B------:R-:W-:-:S04]  /*3520*/  @!P0 IMAD R6, R61, R2, RZ ;  /* 0x000000023d068224 */ /* 0x000fc800078e02ff */
[----:B------:R-:W-:Y:S01]  /*3530*/  @!P0 IMAD R6, R69, R36, R6 ;  /* 0x0000002445068224 */ /* 0x000fe200078e0206 */
[----:B------:R-:W1:Y:S01]  /*3540*/  @!P0 LDC.64 R28, c[0x0][0x3e0] ;  /* 0x0000f800ff1c8b82 */ /* 0x000e620000000a00 */
[----:B0-----:R-:W-:Y:S01]  /*3550*/  @!P0 IADD3 R12, P5, P6, R46, R12, R4 ;  /* 0x0000000c2e0c8210 */ /* 0x001fe20007ebe004 */
[----:B------:R-:W-:-:S03]  /*3560*/  @!P0 IMAD.MOV.U32 R4, RZ, RZ, R40 ;  /* 0x000000ffff048224 */ /* 0x000fc600078e0028 */
[----:B------:R-:W-:Y:S01]  /*3570*/  @!P0 IADD3.X R13, R62, R13, R30, P5, P6 ;  /* 0x0000000d3e0d8210 */ /* 0x000fe20002fec41e */
[----:B------:R-:W-:-:S03]  /*3580*/  @!P0 IMAD.WIDE.U32 R4, R2, R36, R4 ;  /* 0x0000002402048225 */ /* 0x000fc600078e0004 */
[----:B-1----:R-:W-:-:S04]  /*3590*/  @!P0 IADD3 R28, P5, R4, R28, RZ ;  /* 0x0000001c041c8210 */ /* 0x002fc80007fbe0ff */
[----:B------:R-:W-:Y:S02]  /*35a0*/  @!P0 IADD3.X R29, R29, R6, R5, P5, !PT ;  /* 0x000000061d1d8210 */ /* 0x000fe40002ffe405 */
[----:B------:R-:W-:Y:S02]  /*35b0*/  CS2R R4, SRZ ;  /* 0x0000000000047805 */ /* 0x000fe4000001ff00 */
[----:B------:R-:W-:Y:S01]  /*35c0*/  CS2R R6, SRZ ;  /* 0x0000000000067805 */ /* 0x000fe2000001ff00 */
[----:B------:R-:W2:Y:S05]  /*35d0*/  @!P0 LDG.E.128 R8, desc[UR42][R28.64] ;  /* 0x0000002a1c088981 */ /* 0x000eaa000c1e1d00 */
[----:B------:R-:W3:Y:S01]  /*35e0*/  @!P0 LDG.E.128 R4, desc[UR42][R12.64] ;  /* 0x0000002a0c048981 */ /* 0x000ee2000c1e1d00 */
[----:B------:R-:W-:Y:S01]  /*35f0*/  ISETP.GE.AND P0, PT, R18, R31, PT ;  /* 0x0000001f1200720c */ /* 0x000fe20003f06270 */
[----:B------:R-:W-:Y:S01]  /*3600*/  UISETP.NE.AND UP0, UPT, UR36, 0x3, UPT ;  /* 0x000000032400788c */ /* 0x000fe2000bf05270 */
[----:B------:R-:W-:-:S11]  /*3610*/  LOP3.LUT R22, R22, 0xfffffffe, RZ, 0xc0, !PT ;  /* 0xfffffffe16167812 */ /* 0x000fd600078ec0ff */
[----:B------:R-:W-:Y:S02]  /*3620*/  @P0 LOP3.LUT R22, R22, 0x1, RZ, 0xfc, !PT ;  /* 0x0000000116160812 */ /* 0x000fe400078efcff */
[----:B------:R-:W-:Y:S01]  /*3630*/  PLOP3.LUT P0, PT, PT, PT, UP0, 0x80, 0x0 ;  /* 0x000000000000781c */ /* 0x000fe20003f0f008 */
[----:B--2---:R-:W-:Y:S02]  /*3640*/  IMAD.MOV.U32 R86, RZ, RZ, R8 ;  /* 0x000000ffff567224 */ /* 0x004fe400078e0008 */
[----:B------:R-:W-:Y:S02]  /*3650*/  IMAD.MOV.U32 R80, RZ, RZ, R10 ;  /* 0x000000ffff507224 */ /* 0x000fe400078e000a */
[----:B---3--:R-:W-:Y:S02]  /*3660*/  IMAD.MOV.U32 R84, RZ, RZ, R4 ;  /* 0x000000ffff547224 */ /* 0x008fe400078e0004 */
[----:B------:R-:W-:-:S06]  /*3670*/  IMAD.MOV.U32 R82, RZ, RZ, R6 ;  /* 0x000000ffff527224 */ /* 0x000fcc00078e0006 */
[----:B------:R-:W-:Y:S05]  /*3680*/  @!P0 BRA `(.L_x_10496) ;  /* 0x0000000000048947 */ /* 0x000fea0003800000 */
[----:B------:R-:W-:Y:S01]  /*3690*/  BPT.TRAP 0x1 ;  /* 0x000000040000795c */ /* 0x000fe20000300000 */
.L_x_10496:
[----:B------:R-:W-:Y:S01]  /*36a0*/  IMAD R78, R17, 0x8, R16 ;  /* 0x00000008114e7824 */ /* 0x000fe200078e0210 */
[----:B------:R-:W-:Y:S01]  /*36b0*/  SHF.L.U32 R79, R156, 0x1f, RZ ;  /* 0x0000001f9c4f7819 */ /* 0x000fe200000006ff */
[----:B------:R-:W0:Y:S01]  /*36c0*/  LDC R81, c[0x0][0x2e4] ;  /* 0x0000b900ff517b82 */ /* 0x000e220000000800 */
[----:B------:R-:W-:Y:S02]  /*36d0*/  BSSY B1, `(.L_x_10497) ;  /* 0x0000003000017945 */ /* 0x000fe40003800000 */
[----:B------:R-:W1:Y:S02]  /*36e0*/  SYNCS.PHASECHK.TRANS64.TRYWAIT P5, [R78+URZ+0x13290], R79 ;  /* 0x0132904f4e0075a7 */ /* 0x000e6400080a017f */
[----:B-1----:R-:W-:Y:S05]  /*36f0*/  @!P5 BRA `(.L_x_10498) ;  /* 0x0000010c0004d947 */ /* 0x002fea0003800000 */
.L_x_10706:
[----:B------:R-:W-:Y:S05]  /*3700*/  BSYNC B1 ;  /* 0x0000000000017941 */ /* 0x000fea0003800000 */
.L_x_10497:
[----:B0-----:R-:W-:Y:S01]  /*3710*/  ISETP.GE.OR P5, PT, R18, R81, P1 ;  /* 0x000000511200720c */ /* 0x001fe20000fa6670 */
[----:B------:R-:W-:Y:S01]  /*3720*/  ULDC.64 UR4, c[0x0][0x2f0] ;  /* 0x0000bc0000047ab9 */ /* 0x000fe20000000a00 */
[----:B------:R-:W-:Y:S01]  /*3730*/  SHF.R.S32.HI R12, RZ, 0x1f, R23 ;  /* 0x0000001fff0c7819 */ /* 0x000fe20000011417 */
[----:B------:R-:W-:Y:S02]  /*3740*/  IMAD.MOV.U32 R68, RZ, RZ, R14 ;  /* 0x000000ffff447224 */ /* 0x000fe400078e000e */
[----:B------:R-:W-:Y:S02]  /*3750*/  IMAD.MOV.U32 R69, RZ, RZ, R71 ;  /* 0x000000ffff457224 */ /* 0x000fe400078e0047 */
[----:B------:R-:W-:Y:S02]  /*3760*/  IMAD R12, R12, UR4, RZ ;  /* 0x000000040c0c7c24 */ /* 0x000fe4000f8e02ff */
[----:B------:R-:W-:-:S04]  /*3770*/  IMAD.WIDE.U32 R68, R23, UR4, R68 ;  /* 0x0000000417447c25 */ /* 0x000fc8000f8e0044 */
[----:B------:R-:W-:Y:S01]  /*3780*/  IMAD R83, R23, UR5, R12 ;  /* 0x0000000517537c24 */ /* 0x000fe2000f8e020c */
[----:B------:R-:W-:Y:S06]  /*3790*/  @P5 BRA `(.L_x_10489) ;  /* 0x00000010002c5947 */ /* 0x000fec0003800000 */
[----:B------:R-:W2:Y:S04]  /*37a0*/  LDL R30, [R1+0x18] ;  /* 0x00001800011e7983 */ /* 0x000ea80000100800 */
[----:B------:R-:W3:Y:S04]  /*37b0*/  LDL R29, [R1+0x1c] ;  /* 0x00001c00011d7983 */ /* 0x000ee80000100800 */
[----:B------:R-:W4:Y:S01]  /*37c0*/  LDL R28, [R1+0x20] ;  /* 0x00002000011c7983 */ /* 0x000f220000100800 */
[----:B------:R-:W-:Y:S01]  /*37d0*/  IMAD.IADD R83, R83, 0x1, R69 ;  /* 0x0000000153537824 */ /* 0x000fe200078e0245 */
[----:B------:R-:W-:Y:S01]  /*37e0*/  IADD3 R71, P5, P6, R54, R68, R64 ;  /* 0x0000004436477210 */ /* 0x000fe20007ebe040 */
[----:B------:R-:W-:Y:S01]  /*37f0*/  IMAD.IADD R13, R81, 0x1, -R58 ;  /* 0x00000001510d7824 */ /* 0x000fe200078e0a3a */
[----:B------:R-:W-:Y:S02]  /*3800*/  BSSY B1, `(.L_x_10499) ;  /* 0x00000e8000017945 */ /* 0x000fe40003800000 */
[----:B------:R-:W-:-:S02]  /*3810*/  IADD3.X R12, R0, R83, R73, P5, P6 ;  /* 0x00000053000c7210 */ /* 0x000fc40002fec449 */
[----:B------:R-:W-:Y:S02]  /*3820*/  IADD3 R70, P5, R71, R66, RZ ;  /* 0x0000004247467210 */ /* 0x000fe40007fbe0ff */
[----:B------:R-:W-:-:S03]  /*3830*/  LOP3.LUT P6, RZ, R22, 0x1, RZ, 0xc0, !PT ;  /* 0x0000000116ff7812 */ /* 0x000fc600078cc0ff */
[----:B------:R-:W-:Y:S01]  /*3840*/  IMAD.X R71, R12, 0x1, R67, P5 ;  /* 0x000000010c477824 */ /* 0x000fe200028e0643 */
[----:B------:R-:W-:-:S04]  /*3850*/  LOP3.LUT P5, RZ, R22, 0x4, RZ, 0xc0, !PT ;  /* 0x0000000416ff7812 */ /* 0x000fc800078ac0ff */
[----:B------:R-:W-:-:S04]  /*3860*/  SEL R13, R58, R13, !P5 ;  /* 0x0000000d3a0d7207 */ /* 0x000fc80006800000 */
[----:B------:R-:W-:-:S04]  /*3870*/  SHF.R.S32.HI R12, RZ, 0x1f, R13 ;  /* 0x0000001fff0c7819 */ /* 0x000fc8000001140d */
[----:B------:R-:W-:Y:S01]  /*3880*/  LEA.HI R12, R12, R13, RZ, 0x5 ;  /* 0x0000000d0c0c7211 */ /* 0x000fe200078f28ff */
[----:B------:R-:W-:-:S03]  /*3890*/  IMAD R13, R17, 0x2800, R74 ;  /* 0x00002800110d7824 */ /* 0x000fc600078e024a */
[----:B------:R-:W-:Y:S01]  /*38a0*/  SHF.R.S32.HI R12, RZ, 0x5, R12 ;  /* 0x00000005ff0c7819 */ /* 0x000fe2000001140c */
[----:B------:R-:W-:-:S03]  /*38b0*/  IMAD.IADD R13, R16, 0x1, R13 ;  /* 0x00000001100d7824 */ /* 0x000fc600078e020d */
[----:B------:R-:W-:-:S05]  /*38c0*/  LEA.HI.SX32 R12, R21, R12, 0x1c ;  /* 0x0000000c150c7211 */ /* 0x000fca00078fe2ff */
[----:B------:R-:W-:-:S05]  /*38d0*/  IMAD.SHL.U32 R85, R12, 0x10, RZ ;  /* 0x000000100c557824 */ /* 0x000fca00078e00ff */
[----:B--2---:R-:W-:-:S04]  /*38e0*/  LOP3.LUT R12, R30, 0x30, R85, 0xf8, !PT ;  /* 0x000000301e0c7812 */ /* 0x004fc800078ef855 */
[----:B---3--:R-:W-:-:S05]  /*38f0*/  LOP3.LUT R12, R12, R29, RZ, 0x3c, !PT ;  /* 0x0000001d0c0c7212 */ /* 0x008fca00078e3cff */
[----:B----4-:R-:W-:-:S04]  /*3900*/  IMAD.IADD R12, R28, 0x1, R12 ;  /* 0x000000011c0c7824 */ /* 0x010fc800078e020c */
[----:B------:R-:W-:-:S04]  /*3910*/  IMAD R15, R17, 0x2800, R12 ;  /* 0x00002800110f7824 */ /* 0x000fc800078e020c */
[----:B------:R-:W-:Y:S02]  /*3920*/  IMAD.IADD R28, R16, 0x1, R15 ;  /* 0x00000001101c7824 */ /* 0x000fe400078e020f */
        /* <DEDUP_REMOVED lines=9> */
[----:B------:R-:W-:Y:S01]  /*39c0*/  SHF.R.U32.HI R90, RZ, 0x10, R7 ;  /* 0x00000010ff5a7819 */ /* 0x000fe20000011607 */
[----:B------:R-:W-:Y:S01]  /*39d0*/  IMAD.SHL.U32 R7, R95, 0x100, RZ ;  /* 0x000001005f077824 */ /* 0x000fe200078e00ff */
[----:B------:R-:W-:Y:S02]  /*39e0*/  SHF.R.U32.HI R92, RZ, 0x10, R5 ;  /* 0x00000010ff5c7819 */ /* 0x000fe40000011605 */
[----:B------:R-:W-:Y:S02]  /*39f0*/  PRMT R4, R97, 0x654, R4 ;  /* 0x0000065461047816 */ /* 0x000fe40000000004 */
[----:B------:R-:W-:Y:S02]  /*3a00*/  SHF.R.U32.HI R87, RZ, 0x8, R11 ;  /* 0x00000008ff577819 */ /* 0x000fe4000001160b */
[--C-:B------:R-:W-:Y:S02]  /*3a10*/  SHF.R.U32.HI R89, RZ, 0x18, R9.reuse ;  /* 0x00000018ff597819 */ /* 0x100fe40000011609 */
[----:B------:R-:W-:Y:S01]  /*3a20*/  LOP3.LUT R8, R9, 0xff, RZ, 0xc0, !PT ;  /* 0x000000ff09087812 */ /* 0x000fe200078ec0ff */
[----:B------:R-:W-:Y:S01]  /*3a30*/  IMAD.SHL.U32 R87, R87, 0x100, RZ ;  /* 0x0000010057577824 */ /* 0x000fe200078e00ff */
[----:B------:R-:W-:-:S02]  /*3a40*/  SHF.R.U32.HI R88, RZ, 0x8, R9 ;  /* 0x00000008ff587819 */ /* 0x000fc40000011609 */
[----:B------:R-:W-:Y:S01]  /*3a50*/  SHF.R.U32.HI R5, RZ, 0x10, R9 ;  /* 0x00000010ff057819 */ /* 0x000fe20000011609 */
[----:B------:R-:W-:Y:S01]  /*3a60*/  IMAD.SHL.U32 R9, R91, 0x100, RZ ;  /* 0x000001005b097824 */ /* 0x000fe200078e00ff */
[----:B------:R-:W-:Y:S01]  /*3a70*/  LOP3.LUT R4, R4, 0xff00, R7, 0xf8, !PT ;  /* 0x0000ff0004047812 */ /* 0x000fe200078ef807 */
[----:B------:R-:W-:Y:S01]  /*3a80*/  IMAD.U32 R7, R92, 0x10000, RZ ;  /* 0x000100005c077824 */ /* 0x000fe200078e00ff */
[----:B------:R-:W-:Y:S01]  /*3a90*/  PRMT R6, R93, 0x654, R6 ;  /* 0x000006545d067816 */ /* 0x000fe20000000006 */
[----:B------:R-:W-:Y:S01]  /*3aa0*/  IMAD.U32 R92, R5, 0x10000, RZ ;  /* 0x00010000055c7824 */ /* 0x000fe200078e00ff */
[----:B------:R-:W-:Y:S02]  /*3ab0*/  LOP3.LUT R10, R11, 0xff0000ff, RZ, 0xc0, !PT ;  /* 0xff0000ff0b0a7812 */ /* 0x000fe400078ec0ff */
[----:B------:R-:W-:Y:S02]  /*3ac0*/  SHF.R.U32.HI R94, RZ, 0x10, R11 ;  /* 0x00000010ff5e7819 */ /* 0x000fe4000001160b */
[----:B------:R-:W-:-:S02]  /*3ad0*/  PRMT R8, R89, 0x654, R8 ;  /* 0x0000065459087816 */ /* 0x000fc40000000008 */
[----:B------:R-:W-:Y:S01]  /*3ae0*/  SHF.L.U32 R11, R88, 0x8, RZ ;  /* 0x00000008580b7819 */ /* 0x000fe200000006ff */
[----:B------:R-:W-:Y:S01]  /*3af0*/  IMAD.U32 R94, R94, 0x10000, RZ ;  /* 0x000100005e5e7824 */ /* 0x000fe200078e00ff */
[----:B------:R-:W-:Y:S02]  /*3b00*/  LOP3.LUT R9, R6, 0xff00, R9, 0xf8, !PT ;  /* 0x0000ff0006097812 */ /* 0x000fe400078ef809 */
[----:B------:R-:W-:Y:S01]  /*3b10*/  LOP3.LUT R6, R4, 0xff0000, R7, 0xf8, !PT ;  /* 0x00ff000004067812 */ /* 0x000fe200078ef807 */
[----:B------:R-:W-:Y:S01]  /*3b20*/  IMAD.U32 R4, R90, 0x10000, RZ ;  /* 0x000100005a047824 */ /* 0x000fe200078e00ff */
[----:B------:R-:W-:Y:S02]  /*3b30*/  LOP3.LUT R89, R8, 0xff00, R11, 0xf8, !PT ;  /* 0x0000ff0008597812 */ /* 0x000fe400078ef80b */
[----:B------:R-:W-:Y:S02]  /*3b40*/  LOP3.LUT R91, R10, 0xff00, R87, 0xf8, !PT ;  /* 0x0000ff000a5b7812 */ /* 0x000fe400078ef857 */
[----:B------:R-:W-:-:S02]  /*3b50*/  F2FP.F16.E4M3.UNPACK_B R90, R86.H1 ;  /* 0x00000056ff5a723e */ /* 0x000fc400030006ff */
[----:B--2---:R-:W-:Y:S02]  /*3b60*/  F2FP.F16.E4M3.UNPACK_B R11, R28.H1 ;  /* 0x0000001cff0b723e */ /* 0x004fe400030006ff */
[----:B0-----:R-:W-:Y:S01]  /*3b70*/  F2FP.F16.E4M3.UNPACK_B R10, R12.H1 ;  /* 0x0000000cff0a723e */ /* 0x001fe200030006ff */
[----:B------:R-:W-:Y:S01]  /*3b80*/  HADD2.F32 R7, -RZ, R90.H0_H0 ;  /* 0x2000005aff077230 */ /* 0x000fe20000004100 */
[----:B------:R-:W-:Y:S01]  /*3b90*/  LOP3.LUT R4, R9, 0xff0000, R4, 0xf8, !PT ;  /* 0x00ff000009047812 */ /* 0x000fe200078ef804 */
[----:B------:R-:W-:Y:S01]  /*3ba0*/  HADD2.F32 R9, -RZ, R11.H0_H0 ;  /* 0x2000000bff097230 */ /* 0x000fe20000004100 */
[----:B------:R-:W-:Y:S01]  /*3bb0*/  F2FP.F16.E4M3.UNPACK_B R87, R84.H1 ;  /* 0x00000054ff57723e */ /* 0x000fe200030006ff */
[--C-:B------:R-:W-:Y:S01]  /*3bc0*/  HADD2.F32 R8, -RZ, R10.reuse.H0_H0 ;  /* 0x2000000aff087230 */ /* 0x100fe20000004100 */
[----:B------:R-:W-:Y:S01]  /*3bd0*/  F2FP.F16.E4M3.UNPACK_B R28, R28 ;  /* 0x0000001cff1c723e */ /* 0x000fe200020006ff */
[----:B------:R-:W-:Y:S02]  /*3be0*/  HADD2.F32 R10, -RZ, R10.H1_H1 ;  /* 0x3000000aff0a7230 */ /* 0x000fe40000004100 */
[----:B------:R-:W-:Y:S01]  /*3bf0*/  FMUL.FTZ R93, R9, R7 ;  /* 0x00000007095d7220 */ /* 0x000fe20000410000 */
[----:B------:R-:W-:-:S02]  /*3c00*/  HADD2.F32 R88, -RZ, R87.H0_H0 ;  /* 0x20000057ff587230 */ /* 0x000fc40000004100 */
        /* <DEDUP_REMOVED lines=10> */
[----:B------:R-:W-:Y:S01]  /*3cb0*/  HADD2.F32 R86, -RZ, R28.H0_H0 ;  /* 0x2000001cff567230 */ /* 0x000fe20000004100 */
[----:B------:R-:W-:Y:S01]  /*3cc0*/  F2FP.F16.E4M3.UNPACK_B R84, R12 ;  /* 0x0000000cff54723e */ /* 0x000fe200020006ff */
[----:B------:R-:W-:-:S02]  /*3cd0*/  HADD2.F32 R91, -RZ, R90.H0_H0 ;  /* 0x2000005aff5b7230 */ /* 0x000fc40000004100 */
[CC--:B------:R-:W-:Y:S01]  /*3ce0*/  FMUL.FTZ R11, R87.reuse, R92.reuse ;  /* 0x0000005c570b7220 */ /* 0x0c0fe20000410000 */
[C---:B------:R-:W-:Y:S01]  /*3cf0*/  FMUL.FTZ R92, R10.reuse, R92 ;  /* 0x0000005c0a5c7220 */ /* 0x040fe20000410000 */
[----:B------:R-:W-:Y:S02]  /*3d00*/  HADD2.F32 R90, -RZ, R90.H1_H1 ;  /* 0x3000005aff5a7230 */ /* 0x000fe40000004100 */
[----:B------:R-:W-:Y:S02]  /*3d10*/  HADD2.F32 R12, -RZ, R84.H0_H0 ;  /* 0x20000054ff0c7230 */ /* 0x000fe40000004100 */
[-C--:B------:R-:W-:Y:S01]  /*3d20*/  FFMA.FTZ R11, R10, R89.reuse, -R11 ;  /* 0x000000590a0b7223 */ /* 0x080fe2000001080b */
[----:B------:R-:W-:Y:S01]  /*3d30*/  FFMA.FTZ R10, R87, R89, R92 ;  /* 0x00000059570a7223 */ /* 0x000fe2000001005c */
[----:B------:R-:W-:Y:S02]  /*3d40*/  HADD2.F32 R87, -RZ, R88.H0_H0 ;  /* 0x20000058ff577230 */ /* 0x000fe40000004100 */
[-C--:B------:R-:W-:Y:S01]  /*3d50*/  FMUL.FTZ R93, R86, R91.reuse ;  /* 0x0000005b565d7220 */ /* 0x080fe20000410000 */
[C---:B------:R-:W-:Y:S01]  /*3d60*/  FMUL.FTZ R91, R12.reuse, R91 ;  /* 0x0000005b0c5b7220 */ /* 0x040fe20000410000 */
[----:B------:R-:W-:Y:S01]  /*3d70*/  HADD2.F32 R89, -RZ, R28.H1_H1 ;  /* 0x3000001cff597230 */ /* 0x000fe20000004100 */
[----:B------:R-:W-:Y:S01]  /*3d80*/  F2FP.F16.E4M3.UNPACK_B R92, R80.H1 ;  /* 0x00000050ff5c723e */ /* 0x000fe200030006ff */
[-C--:B------:R-:W-:Y:S01]  /*3d90*/  FFMA.FTZ R12, R12, R87.reuse, -R93 ;  /* 0x000000570c0c7223 */ /* 0x080fe2000001085d */
[----:B------:R-:W-:Y:S01]  /*3da0*/  FFMA.FTZ R28, R86, R87, R91 ;  /* 0x00000057561c7223 */ /* 0x000fe2000001005b */
[----:B------:R-:W-:-:S02]  /*3db0*/  HADD2.F32 R84, -RZ, R84.H1_H1 ;  /* 0x30000054ff547230 */ /* 0x000fc40000004100 */
[C---:B------:R-:W-:Y:S01]  /*3dc0*/  FMUL.FTZ R87, R89.reuse, R90 ;  /* 0x0000005a59577220 */ /* 0x040fe20000410000 */
[----:B------:R-:W-:Y:S01]  /*3dd0*/  HADD2.F32 R86, -RZ, R88.H1_H1 ;  /* 0x30000058ff567230 */ /* 0x000fe20000004100 */
[----:B------:R-:W-:Y:S01]  /*3de0*/  F2FP.F16.E4M3.UNPACK_B R88, R30.H1 ;  /* 0x0000001eff58723e */ /* 0x000fe200030006ff */
[----:B------:R-:W-:Y:S02]  /*3df0*/  HADD2.F32 R95, -RZ, R92.H0_H0 ;  /* 0x2000005cff5f7230 */ /* 0x000fe40000004100 */
        /* <DEDUP_REMOVED lines=11> */
[----:B------:R-:W-:Y:S01]  /*3eb0*/  F2FP.SATFINITE.E4M3.F32.PACK_AB_MERGE_C R9, R10, R9, RZ ;  /* 0x000000090a09723e */ /* 0x000fe200048070ff */
[----:B------:R-:W-:Y:S02]  /*3ec0*/  HADD2.F32 R88, -RZ, R88.H1_H1 ;  /* 0x30000058ff587230 */ /* 0x000fe40000004100 */
[C---:B------:R-:W-:Y:S01]  /*3ed0*/  FMUL.FTZ R95, R86.reuse, R95 ;  /* 0x0000005f565f7220 */ /* 0x040fe20000410000 */
[----:B------:R-:W-:Y:S02]  /*3ee0*/  HADD2.F32 R84, -RZ, R84.H1_H1 ;  /* 0x30000054ff547230 */ /* 0x000fe40000004100 */
[----:B------:R-:W-:Y:S01]  /*3ef0*/  FFMA.FTZ R92, R86, R93, -R99 ;  /* 0x0000005d565c7223 */ /* 0x000fe20000010863 */
[----:B------:R-:W-:Y:S02]  /*3f00*/  HADD2.F32 R91, -RZ, R91.H1_H1 ;  /* 0x3000005bff5b7230 */ /* 0x000fe40000004100 */
[-C--:B------:R-:W-:Y:S01]  /*3f10*/  FMUL.FTZ R99, R88, R97.reuse ;  /* 0x0000006158637220 */ /* 0x080fe20000410000 */
        /* <DEDUP_REMOVED lines=43> */
[C---:B------:R-:W-:Y:S01]  /*41d0*/  FMUL.FTZ R80, R10.reuse, R84 ;  /* 0x000000540a507220 */ /* 0x040fe20000410000 */
[----:B------:R-:W-:Y:S01]  /*41e0*/  F2FP.F16.E4M3.UNPACK_B R6, R6.H1 ;  /* 0x00000006ff06723e */ /* 0x000fe200030006ff */
[C---:B------:R-:W-:Y:S01]  /*41f0*/  FMUL.FTZ R87, R11.reuse, R84 ;  /* 0x000000540b577220 */ /* 0x040fe20000410000 */
[----:B------:R-:W-:Y:S01]  /*4200*/  F2FP.F16.E4M3.UNPACK_B R84, R7.H1 ;  /* 0x00000007ff54723e */ /* 0x000fe200030006ff */
[-C--:B------:R-:W-:Y:S01]  /*4210*/  FFMA.FTZ R11, R11, R82.reuse, -R80 ;  /* 0x000000520b0b7223 */ /* 0x080fe20000010850 */
[----:B------:R-:W-:Y:S02]  /*4220*/  HADD2.F32 R80, -RZ, R29.H0_H0 ;  /* 0x2000001dff507230 */ /* 0x000fe40000004100 */
[----:B------:R-:W-:Y:S01]  /*4230*/  FFMA.FTZ R10, R10, R82, R87 ;  /* 0x000000520a0a7223 */ /* 0x000fe20000010057 */
[----:B------:R-:W-:Y:S01]  /*4240*/  HADD2.F32 R7, -RZ, R13.H0_H0 ;  /* 0x2000000dff077230 */ /* 0x000fe20000004100 */
[----:B------:R-:W-:Y:S01]  /*4250*/  F2FP.SATFINITE.E4M3.F32.PACK_AB_MERGE_C R90, R107, R90, RZ ;  /* 0x0000005a6b5a723e */ /* 0x000fe200048070ff */
[----:B------:R-:W-:Y:S01]  /*4260*/  HADD2.F32 R86, -RZ, R84.H0_H0 ;  /* 0x20000054ff567230 */ /* 0x000fe20000004100 */
[----:B------:R-:W-:Y:S01]  /*4270*/  F2FP.F16.E4M3.UNPACK_B R91, R5.H1 ;  /* 0x00000005ff5b723e */ /* 0x000fe200030006ff */
[----:B------:R-:W-:Y:S01]  /*4280*/  HADD2.F32 R82, -RZ, R29.H1_H1 ;  /* 0x3000001dff527230 */ /* 0x000fe20000004100 */
[----:B------:R-:W-:Y:S01]  /*4290*/  F2FP.SATFINITE.E4M3.F32.PACK_AB_MERGE_C R30, R97, R30, R90 ;  /* 0x0000001e611e723e */ /* 0x000fe2000480705a */
[----:B------:R-:W-:-:S02]  /*42a0*/  HADD2.F32 R29, -RZ, R6.H0_H0 ;  /* 0x20000006ff1d7230 */ /* 0x000fc40000004100 */
[-C--:B------:R-:W-:Y:S01]  /*42b0*/  FMUL.FTZ R88, R80, R86.reuse ;  /* 0x0000005650587220 */ /* 0x080fe20000410000 */
[----:B------:R-:W-:Y:S02]  /*42c0*/  HADD2.F32 R13, -RZ, R13.H1_H1 ;  /* 0x3000000dff0d7230 */ /* 0x000fe40000004100 */
[C---:B------:R-:W-:Y:S01]  /*42d0*/  FMUL.FTZ R87, R7.reuse, R86 ;  /* 0x0000005607577220 */ /* 0x040fe20000410000 */
[----:B------:R-:W-:Y:S02]  /*42e0*/  HADD2.F32 R84, -RZ, R84.H1_H1 ;  /* 0x30000054ff547230 */ /* 0x000fe40000004100 */
[----:B------:R-:W-:Y:S01]  /*42f0*/  FFMA.FTZ R14, R14, R93, -R101 ;  /* 0x0000005d0e0e7223 */ /* 0x000fe20000010865 */
        /* <DEDUP_REMOVED lines=11> */
[----:B------:R-:W-:Y:S01]  /*43b0*/  HADD2.F32 R91, -RZ, R91.H1_H1 ;  /* 0x3000005bff5b7230 */ /* 0x000fe20000004100 */
[----:B------:R-:W-:Y:S02]  /*43c0*/  F2FP.F16.E4M3.UNPACK_B R15, R15.H1 ;  /* 0x0000000fff0f723e */ /* 0x000fe400030006ff */
[-C--:B------:R-:W-:Y:S02]  /*43d0*/  F2FP.F16.E4M3.UNPACK_B R5, R4.reuse ;  /* 0x00000004ff05723e */ /* 0x080fe400020006ff */
[----:B------:R-:W-:Y:S01]  /*43e0*/  F2FP.F16.E4M3.UNPACK_B R87, R4.H1 ;  /* 0x00000004ff57723e */ /* 0x000fe200030006ff */
[----:B------:R-:W-:Y:S01]  /*43f0*/  HADD2.F32 R4, -RZ, R82.H0_H0 ;  /* 0x20000052ff047230 */ /* 0x000fe20000004100 */
[----:B------:R-:W-:Y:S01]  /*4400*/  F2FP.SATFINITE.E4M3.F32.PACK_AB_MERGE_C R92, R103, R92, RZ ;  /* 0x0000005c675c723e */ /* 0x000fe200048070ff */
[----:B------:R-:W-:Y:S01]  /*4410*/  HADD2.F32 R80, -RZ, R15.H0_H0 ;  /* 0x2000000fff507230 */ /* 0x000fe20000004100 */
[----:B------:R-:W-:Y:S01]  /*4420*/  F2FP.F16.E4M3.UNPACK_B R84, R31 ;  /* 0x0000001fff54723e */ /* 0x000fe200020006ff */
[----:B------:R-:W-:Y:S01]  /*4430*/  HADD2.F32 R89, -RZ, R87.H0_H0 ;  /* 0x20000057ff597230 */ /* 0x000fe20000004100 */
[----:B------:R-:W-:Y:S01]  /*4440*/  F2FP.SATFINITE.E4M3.F32.PACK_AB_MERGE_C R14, R14, R99, R92 ;  /* 0x000000630e0e723e */ /* 0x000fe2000480705c */
        /* <DEDUP_REMOVED lines=8> */
[----:B------:R-:W-:-:S02]  /*44d0*/  HADD2.F32 R31, -RZ, R29.H0_H0 ;  /* 0x2000001dff1f7230 */ /* 0x000fc40000004100 */
[-C--:B------:R-:W-:Y:S01]  /*44e0*/  FMUL.FTZ R80, R82, R91.reuse ;  /* 0x0000005b52507220 */ /* 0x080fe20000410000 */
[----:B------:R-:W-:Y:S02]  /*44f0*/  HADD2.F32 R88, -RZ, R5.H0_H0 ;  /* 0x20000005ff587230 */ /* 0x000fe40000004100 */
[----:B------:R-:W-:Y:S01]  /*4500*/  FMUL.FTZ R91, R15, R91 ;  /* 0x0000005b0f5b7220 */ /* 0x000fe20000410000 */
[----:B------:R-:W-:Y:S02]  /*4510*/  HADD2.F32 R84, -RZ, R84.H1_H1 ;  /* 0x30000054ff547230 */ /* 0x000fe40000004100 */
[----:B------:R-:W-:Y:S01]  /*4520*/  FFMA.FTZ R93, R4, R89, R93 ;  /* 0x00000059045d7223 */ /* 0x000fe2000001005d */
[----:B------:R-:W-:Y:S02]  /*4530*/  HADD2.F32 R90, -RZ, R90.H1_H1 ;  /* 0x3000005aff5a7230 */ /* 0x000fe40000004100 */
[----:B------:R-:W-:Y:S01]  /*4540*/  FMUL.FTZ R95, R31, R92 ;  /* 0x0000005c1f5f7220 */ /* 0x000fe20000410000 */
[----:B------:R-:W-:-:S02]  /*4550*/  HADD2.F32 R87, -RZ, R87.H1_H1 ;  /* 0x30000057ff577230 */ /* 0x000fc40000004100 */
[----:B------:R-:W-:Y:S01]  /*4560*/  FFMA.FTZ R96, R31, R88, -R96 ;  /* 0x000000581f607223 */ /* 0x000fe20000010860 */
[----:B------:R-:W-:Y:S02]  /*4570*/  HADD2.F32 R29, -RZ, R29.H1_H1 ;  /* 0x3000001dff1d7230 */ /* 0x000fe40000004100 */
[-C--:B------:R-:W-:Y:S01]  /*4580*/  FMUL.FTZ R4, R84, R90.reuse ;  /* 0x0000005a54047220 */ /* 0x080fe20000410000 */
[----:B------:R-:W-:Y:S02]  /*4590*/  HADD2.F32 R5, -RZ, R5.H1_H1 ;  /* 0x30000005ff057230 */ /* 0x000fe40000004100 */
[-C--:B------:R-:W-:Y:S01]  /*45a0*/  FFMA.FTZ R80, R15, R87.reuse, -R80 ;  /* 0x000000570f507223 */ /* 0x080fe20000010850 */
[----:B------:R-:W-:Y:S01]  /*45b0*/  FFMA.FTZ R82, R82, R87, R91 ;  /* 0x0000005752527223 */ /* 0x000fe2000001005b */
        /* <DEDUP_REMOVED lines=12> */
.L_x_10500:
[----:B------:R-:W-:Y:S05]  /*4680*/  BSYNC B1 ;  /* 0x0000000000017941 */ /* 0x000fea0003800000 */
.L_x_10499:
[----:B0-----:R3:W-:Y:S01]  /*4690*/  STG.E.128 desc[UR42][R70.64], R12 ;  /* 0x0000000c46007986 */ /* 0x0017e2000c101d2a */
        /* <DEDUP_REMOVED lines=9> */
.L_x_10482:
[----:B------:R-:W-:-:S06]  /*4730*/  UISETP.NE.AND UP0, UPT, UR36, 0x3, UPT ;  /* 0x000000032400788c */ /* 0x000fcc000bf05270 */
[----:B------:R-:W-:-:S13]  /*4740*/  PLOP3.LUT P0, PT, PT, PT, UP0, 0x80, 0x0 ;  /* 0x000000000000781c */ /* 0x000fda0003f0f008 */
[----:B------:R-:W-:Y:S05]  /*4750*/  @!P0 BRA `(.L_x_10501) ;  /* 0x0000000000048947 */ /* 0x000fea0003800000 */
[----:B------:R-:W-:Y:S01]  /*4760*/  BPT.TRAP 0x1 ;  /* 0x000000040000795c */ /* 0x000fe20000300000 */
.L_x_10501:
[----:B------:R-:W-:Y:S01]  /*4770*/  IMAD R78, R17, 0x8, R16 ;  /* 0x00000008114e7824 */ /* 0x000fe200078e0210 */
[----:B------:R-:W-:Y:S01]  /*4780*/  SHF.L.U32 R79, R156, 0x1f, RZ ;  /* 0x0000001f9c4f7819 */ /* 0x000fe200000006ff */
[----:B------:R-:W-:Y:S01]  /*4790*/  IMAD R4, R2, -0xa0, R33 ;  /* 0xffffff6002047824 */ /* 0x000fe200078e0221 */
[----:B------:R-:W-:Y:S02]  /*47a0*/  BSSY B1, `(.L_x_10502) ;  /* 0x0000004000017945 */ /* 0x000fe40003800000 */
[----:B------:R-:W0:Y:S02]  /*47b0*/  SYNCS.PHASECHK.TRANS64.TRYWAIT P1, [R78+URZ+0x13290], R79 ;  /* 0x0132904f4e0075a7 */ /* 0x000e24000802017f */
[----:B------:R-:W-:Y:S01]  /*47c0*/  VIMNMX R4, R4, 0xa0, PT ;  /* 0x000000a004047848 */ /* 0x000fe20003fe0100 */
[----:B0-----:R-:W-:Y:S06]  /*47d0*/  @!P1 BRA `(.L_x_10503) ;  /* 0x000000f800e09947 */ /* 0x001fec0003800000 */
.L_x_10707:
[----:B------:R-:W-:Y:S05]  /*47e0*/  BSYNC B1 ;  /* 0x0000000000017941 */ /* 0x000fea0003800000 */
.L_x_10502:
[----:B------:R-:W-:-:S13]  /*47f0*/  ISETP.GE.AND P1, PT, R23, R4, PT ;  /* 0x000000041700720c */ /* 0x000fda0003f26270 */
[----:B------:R-:W-:Y:S05]  /*4800*/  @P1 BRA `(.L_x_10489) ;  /* 0x0000000000101947 */ /* 0x000fea0003800000 */
[----:B------:R-:W1:Y:S04]  /*4810*/  @!P3 LDS.128 R4, [R77+0xe000] ;  /* 0x00e000004d04b984 */ /* 0x000e680000000c00 */
[----:B------:R-:W2:Y:S04]  /*4820*/  @!P2 LDS.128 R8, [R76+0xe000] ;  /* 0x00e000004c08a984 */ /* 0x000ea80000000c00 */
[----:B-1----:R1:W-:Y:S04]  /*4830*/  @!P3 STG.E.128 desc[UR42][R12.64], R4 ;  /* 0x000000040c00b986 */ /* 0x0023e8000c101d2a */
[----:B--2---:R1:W-:Y:S02]  /*4840*/  @!P2 STG.E.128 desc[UR42][R12.64+0x20], R8 ;  /* 0x000020080c00a986 */ /* 0x0043e4000c101d2a */
.L_x_10489:
[----:B------:R-:W-:Y:S05]  /*4850*/  BSYNC B0 ;  /* 0x0000000000007941 */ /* 0x000fea0003800000 */
.L_x_10481:
[----:B012---:R-:W0:Y:S01]  /*4860*/  S2R R4, SR_TID.X ;  /* 0x0000000000047919 */ /* 0x007e220000002100 */
        /* <DEDUP_REMOVED lines=16> */
.L_x_10505:
[----:B------:R-:W-:Y:S05]  /*4970*/  BSYNC B0 ;  /* 0x0000000000007941 */ /* 0x000fea0003800000 */
.L_x_10504:
[----:B------:R-:W1:Y:S01]  /*4980*/  SYNCS.PHASECHK.TRANS64.TRYWAIT P0, [R78+URZ+0x132b0], R79 ;  /* 0x0132b04f4e0075a7 */ /* 0x000e62000800017f */
[----:B------:R-:W-:Y:S04]  /*4990*/  BSSY B0, `(.L_x_10506) ;  /* 0x0000002000007945 */ /* 0x000fe80003800000 */
[----:B-1----:R-:W-:Y:S05]  /*49a0*/  @!P0 BRA `(.L_x_10507) ;  /* 0x000000f800808947 */ /* 0x002fea0003800000 */
.L_x_10708:
[----:B------:R-:W-:Y:S05]  /*49b0*/  BSYNC B0 ;  /* 0x0000000000007941 */ /* 0x000fea0003800000 */
.L_x_10506:
[----:B------:R-:W-:Y:S04]  /*49c0*/  BSSY B0, `(.L_x_10508) ;  /* 0x0000013000007945 */ /* 0x000fe80003800000 */
[----:B------:R-:W-:Y:S05]  /*49d0*/  @P1 BRA `(.L_x_10509) ;  /* 0x0000000000441947 */ /* 0x000fea0003800000 */
[----:B0-----:R-:W-:Y:S01]  /*49e0*/  IMAD.WIDE R4, R2, 0xa0, R56 ;  /* 0x000000a002047825 */ /* 0x001fe200078e0238 */
[----:B------:R-:W-:Y:S01]  /*49f0*/  ULDC.64 UR4, c[0x0][0x318] ;  /* 0x0000c60000047ab9 */ /* 0x000fe20000000a00 */
[----:B------:R-:W-:Y:S02]  /*4a00*/  ULDC.64 UR6, c[0x0][0x308] ;  /* 0x0000c20000067ab9 */ /* 0x000fe40000000a00 */
[----:B------:R-:W-:Y:S02]  /*4a10*/  IMAD.MOV.U32 R6, RZ, RZ, R50 ;  /* 0x000000ffff067224 */ /* 0x000fe400078e0032 */
[----:B------:R-:W-:Y:S02]  /*4a20*/  IMAD.MOV.U32 R7, RZ, RZ, R75 ;  /* 0x000000ffff077224 */ /* 0x000fe400078e004b */
[----:B------:R-:W-:Y:S02]  /*4a30*/  IMAD R5, R5, UR4, RZ ;  /* 0x0000000405057c24 */ /* 0x000fe4000f8e02ff */
[----:B------:R-:W-:Y:S01]  /*4a40*/  IMAD.WIDE.U32 R6, R4, UR4, R6 ;  /* 0x0000000404067c25 */ /* 0x000fe2000f8e0006 */
[----:B------:R-:W-:-:S03]  /*4a50*/  ULDC UR4, c[0x0][0x2e4] ;  /* 0x0000b90000047ab9 */ /* 0x000fc60000000800 */
        /* <DEDUP_REMOVED lines=9> */
.L_x_10509:
[----:B------:R-:W-:Y:S05]  /*4af0*/  BSYNC B0 ;  /* 0x0000000000007941 */ /* 0x000fea0003800000 */
.L_x_10508:
[----:B------:R-:W-:Y:S01]  /*4b00*/  @!PT LDS RZ, [RZ] ;  /* 0x00000000fffff984 */ /* 0x000fe20000000800 */
[----:B------:R-:W-:Y:S01]  /*4b10*/  @!PT LDS RZ, [RZ] ;  /* 0x00000000fffff984 */ /* 0x000fe20000000800 */
[----:B------:R-:W-:Y:S01]  /*4b20*/  @!PT LDS RZ, [RZ] ;  /* 0x00000000fffff984 */ /* 0x000fe20000000800 */
[----:B------:R-:W-:Y:S01]  /*4b30*/  @!PT LDS RZ, [RZ] ;  /* 0x00000000fffff984 */ /* 0x000fe20000000800 */
[----:B------:R5:W-:Y:S06]  /*4b40*/  MEMBAR.ALL.CTA ;  /* 0x0000000000007992 */ /* 0x000bec0000008000 */
[----:B-----5:R-:W5:Y:S02]  /*4b50*/  FENCE.VIEW.ASYNC.S ;  /* 0x00000000000073c6 */ /* 0x020f640000000000 */
[----:B-----5:R0:W-:Y:S01]  /*4b60*/  BAR.SYNC.DEFER_BLOCKING R35, 0x80 ;  /* 0x000200230000751d */ /* 0x0201e20000010000 */
[----:B------:R-:W-:Y:S01]  /*4b70*/  LOP3.LUT P6, RZ, R22, 0x2, RZ, 0xc0, !PT ;  /* 0x0000000216ff7812 */ /* 0x000fe200078cc0ff */
[----:B------:R-:W-:Y:S01]  /*4b80*/  VIADD R17, R17, 0x1 ;  /* 0x0000000111117836 */ /* 0x000fe20000000000 */
[----:B------:R-:W-:Y:S01]  /*4b90*/  PLOP3.LUT P0, PT, PT, PT, PT, 0x8, 0x0 ;  /* 0x000000000000781c */ /* 0x000fe20003f0e170 */
[----:B-1----:R-:W-:-:S03]  /*4ba0*/  @!P5 VIADD R78, R78, 0x132c0 ;  /* 0x000132c04e4ed836 */ /* 0x002fc60000000000 */
[C---:B------:R-:W-:Y:S02]  /*4bb0*/  ISETP.NE.AND P1, PT, R17.reuse, 0x2, PT ;  /* 0x000000021100780c */ /* 0x040fe40003f25270 */
[----:B------:R-:W-:Y:S02]  /*4bc0*/  @!P5 PRMT R78, RZ, 0x654, R78 ;  /* 0x00000654ff4ed816 */ /* 0x000fe4000000004e */
[----:B--2---:R-:W-:Y:S02]  /*4bd0*/  SEL R5, RZ, 0x1, P1 ;  /* 0x00000001ff057807 */ /* 0x004fe40000800000 */
[----:B------:R-:W-:Y:S02]  /*4be0*/  SEL R17, R17, RZ, P1 ;  /* 0x000000ff11117207 */ /* 0x000fe40000800000 */
[----:B------:R-:W-:Y:S01]  /*4bf0*/  LOP3.LUT R156, R156, R5, RZ, 0x3c, !PT ;  /* 0x000000059c9c7212 */ /* 0x000fe200078e3cff */
[----:B------:R0:W-:Y:S01]  /*4c00*/  @!P5 SYNCS.ARRIVE.TRANS64.RED.A1T0 RZ, [R78+URZ], RZ ;  /* 0x000000ff4effd9a7 */ /* 0x0001e2000810043f */
[----:B------:R-:W-:Y:S05]  /*4c10*/  @P6 BRA `(.L_x_10510) ;  /* 0xffffffd400446947 */ /* 0x000fea000383ffff */
.L_x_10476:
[----:B------:R-:W1:Y:S01]  /*4c20*/  LDC R0, c[0x0][0x428] ;  /* 0x00010a00ff007b82 */ /* 0x000e620000000800 */
[----:B------:R-:W-:Y:S04]  /*4c30*/  BSSY B0, `(.L_x_10511) ;  /* 0x0000004000007945 */ /* 0x000fe80003800000 */
[----:B------:R-:W-:Y:S05]  /*4c40*/  @P0 BRA `(.L_x_10512) ;  /* 0x0000000000080947 */ /* 0x000fea0003800000 */
[----:B------:R-:W2:Y:S02]  /*4c50*/  FENCE.VIEW.ASYNC.G ;  /* 0x00000000000073c6 */ /* 0x000ea40000000100 */
[----:B--2---:R-:W-:Y:S06]  /*4c60*/  BAR.ARV 0xc, 0x200 ;  /* 0x0308000000007b1d */ /* 0x004fec0000002000 */
.L_x_10512:
[----:B------:R-:W-:Y:S05]  /*4c70*/  BSYNC B0 ;  /* 0x0000000000007941 */ /* 0x000fea0003800000 */
.L_x_10511:
[----:B0-----:R-:W2:Y:S01]  /*4c80*/  LDL R4, [R1+0x3c] ;  /* 0x00003c0001047983 */ /* 0x001ea20000100800 */
[----:B------:R-:W-:-:S03]  /*4c90*/  ULDC.64 UR4, c[0x0][0x990] ;  /* 0x0002640000047ab9 */ /* 0x000fc60000000a00 */
[----:B------:R-:W4:Y:S01]  /*4ca0*/  LDL R5, [R1+0x24] ;  /* 0x0000240001057983 */ /* 0x000f220000100800 */
[----:B------:R-:W-:Y:S01]  /*4cb0*/  ISETP.NE.U32.AND P0, PT, RZ, UR4, PT ;  /* 0x00000004ff007c0c */ /* 0x000fe2000bf05070 */
[----:B------:R-:W-:Y:S01]  /*4cc0*/  ULDC.64 UR6, c[0x0][0x998] ;  /* 0x0002660000067ab9 */ /* 0x000fe20000000a00 */
[----:B-1----:R-:W-:Y:S01]  /*4cd0*/  ISETP.NE.AND P4, PT, R0, 0x1, PT ;  /* 0x000000010000780c */ /* 0x002fe20003f85270 */
[----:B------:R-:W-:Y:S01]  /*4ce0*/  IMAD.MOV.U32 R7, RZ, RZ, R26 ;  /* 0x000000ffff077224 */ /* 0x000fe200078e001a */
[----:B------:R-:W-:Y:S02]  /*4cf0*/  ISETP.NE.AND.EX P0, PT, RZ, UR5, PT, P0 ;  /* 0x00000005ff007c0c */ /* 0x000fe4000bf05300 */
[----:B------:R-:W-:-:S04]  /*4d00*/  ISETP.NE.U32.AND P1, PT, RZ, UR6, PT ;  /* 0x00000006ff007c0c */ /* 0x000fc8000bf25070 */
[----:B------:R-:W-:-:S05]  /*4d10*/  ISETP.NE.AND.EX P1, PT, RZ, UR7, PT, P1 ;  /* 0x00000007ff007c0c */ /* 0x000fca000bf25310 */
[----:B------:R-:W0:Y:S08]  /*4d20*/  @P4 LDC R3, c[0x0][0x42c] ;  /* 0x00010b00ff034b82 */ /* 0x000e300000000800 */
[----:B------:R-:W2:Y:S08]  /*4d30*/  @P0 LDC.64 R10, c[0x0][0x9a8] ;  /* 0x00026a00ff0a0b82 */ /* 0x000eb00000000a00 */
[----:B------:R-:W1:Y:S08]  /*4d40*/  @P4 LDC R2, c[0x0][0x430] ;  /* 0x00010c00ff024b82 */ /* 0x000e700000000800 */
[----:B---3--:R-:W3:Y:S01]  /*4d50*/  @P1 LDC.64 R12, c[0x0][0x9b8] ;  /* 0x00026e00ff0c1b82 */ /* 0x008ee20000000a00 */
[----:B0-----:R-:W-:-:S07]  /*4d60*/  @P4 IMAD.HI.U32 R3, R26, R3, RZ ;  /* 0x000000031a034227 */ /* 0x001fce00078e00ff */
[----:B------:R-:W0:Y:S08]  /*4d70*/  @P0 LDC.64 R14, c[0x0][0x9b0] ;  /* 0x00026c00ff0e0b82 */ /* 0x000e300000000a00 */
[----:B------:R-:W0:Y:S01]  /*4d80*/  @P1 LDC.64 R20, c[0x0][0x9c0] ;  /* 0x00027000ff141b82 */ /* 0x000e220000000a00 */
[----:B-1----:R-:W-:-:S04]  /*4d90*/  @P4 SHF.R.U32.HI R7, RZ, R2, R3 ;  /* 0x00000002ff074219 */ /* 0x002fc80000011603 */
[----:B------:R-:W-:Y:S01]  /*4da0*/  @P0 SHF.R.S32.HI R9, RZ, 0x1f, R7 ;  /* 0x0000001fff090819 */ /* 0x000fe20000011407 */
[C---:B--2---:R-:W-:Y:S02]  /*4db0*/  @P0 IMAD R0, R4.reuse, R10, RZ ;  /* 0x0000000a04000224 */ /* 0x044fe400078e02ff */
[----:B---3--:R-:W-:Y:S02]  /*4dc0*/  @P1 IMAD R4, R4, R12, RZ ;  /* 0x0000000c04041224 */ /* 0x008fe400078e02ff */
[C---:B----4-:R-:W-:Y:S02]  /*4dd0*/  @P0 IMAD R11, R5.reuse, R11, R0 ;  /* 0x0000000b050b0224 */ /* 0x050fe400078e0200 */
        /* <DEDUP_REMOVED lines=34> */
[----:B------:R-:W-:Y:S02]  /*5000*/  CS2R R12, SRZ ;  /* 0x00000000000c7805 */ /* 0x000fe4000001ff00 */
        /* <DEDUP_REMOVED lines=11> */
[----:B0-----:R-:W-:Y:S01]  /*50c0*/  CS2R R10, SRZ ;  /* 0x00000000000a7805 */ /* 0x001fe2000001ff00 */
[----:B------:R-:W-:Y:S02]  /*50d0*/  IMAD.MOV.U32 R44, RZ, RZ, RZ ;  /* 0x000000ffff2c7224 */ /* 0x000fe400078e00ff */
[----:B------:R-:W-:Y:S02]  /*50e0*/  IMAD.MOV.U32 R62, RZ, RZ, RZ ;  /* 0x000000ffff3e7224 */ /* 0x000fe400078e00ff */
[----:B--2---:R-:W-:Y:S01]  /*50f0*/  FMUL.FTZ R0, R3, R0 ;  /* 0x0000000003007220 */ /* 0x004fe20000410000 */
[----:B------:R-:W-:-:S03]  /*5100*/  IMAD.MOV.U32 R3, RZ, RZ, RZ ;  /* 0x000000ffff037224 */ /* 0x000fc600078e00ff */
        /* <DEDUP_REMOVED lines=13> */
[----:B------:R-:W-:-:S05]  /*51e0*/  IMAD R3, R3, -0x3, R0 ;  /* 0xfffffffd03037824 */ /* 0x000fca00078e0200 */
[----:B------:R-:W-:-:S04]  /*51f0*/  LEA R3, R3, R26, 0xc ;  /* 0x0000001a03037211 */ /* 0x000fc800078e60ff */
        /* <DEDUP_REMOVED lines=19> */
.L_x_10515:
[----:B------:R-:W-:Y:S05]  /*5330*/  BSYNC B6 ;  /* 0x0000000000067941 */ /* 0x000fea0003800000 */
.L_x_10514:
        /* <DEDUP_REMOVED lines=13> */
.L_x_10519:
[----:B-1----:R1:W2:Y:S02]  /*5410*/  SYNCS.PHASECHK.TRANS64.TRYWAIT P0, [R16+URZ+0x13200], R3 ;  /* 0x01320003100075a7 */ /* 0x0022a4000800017f */
[----:B--2---:R-:W-:Y:S05]  /*5420*/  @!P0 NANOSLEEP.SYNCS 0x989680 ;  /* 0x009896800000895d */ /* 0x004fea0003900000 */
[----:B------:R-:W2:Y:S02]  /*5430*/  @!P0 SYNCS.PHASECHK.TRANS64 P0, [R16+URZ+0x13200], R3 ;  /* 0x01320003100085a7 */ /* 0x000ea4000800007f */
[----:B--2---:R-:W-:Y:S05]  /*5440*/  @!P0 BRA `(.L_x_10519) ;  /* 0xfffffffc00f08947 */ /* 0x004fea000383ffff */
.L_x_10518:
[----:B------:R-:W-:Y:S05]  /*5450*/  BSYNC B0 ;  /* 0x0000000000007941 */ /* 0x000fea0003800000 */
.L_x_10517:
[----:B------:R-:W-:Y:S05]  /*5460*/  BRA `(.L_x_10520) ;  /* 0x0000002800187947 */ /* 0x000fea0003800000 */
.L_x_10516:
[----:B------:R-:W0:Y:S01]  /*5470*/  S2R R3, SR_TID.X ;  /* 0x0000000000037919 */ /* 0x000e220000002100 */
[----:B------:R-:W1:Y:S01]  /*5480*/  LDC.64 R28, c[0x0][0x3c8] ;  /* 0x0000f200ff1c7b82 */ /* 0x000e620000000a00 */
[----:B-----5:R-:W-:Y:S01]  /*5490*/  SHF.R.S32.HI R0, RZ, 0x1f, R24 ;  /* 0x0000001fff007819 */ /* 0x020fe20000011418 */
[--C-:B------:R-:W-:Y:S01]  /*54a0*/  IMAD.MOV.U32 R8, RZ, RZ, R18.reuse ;  /* 0x000000ffff087224 */ /* 0x100fe200078e0012 */
[----:B------:R-:W-:Y:S01]  /*54b0*/  SHF.R.S32.HI R9, RZ, 0x1f, R18 ;  /* 0x0000001fff097819 */ /* 0x000fe20000011412 */
[----:B------:R-:W-:Y:S01]  /*54c0*/  ULDC.64 UR4, c[0x0][0x3d8] ;  /* 0x0000f60000047ab9 */ /* 0x000fe20000000a00 */
[----:B------:R-:W-:Y:S01]  /*54d0*/  ULDC.64 UR8, c[0x0][0x3c8] ;  /* 0x0000f20000087ab9 */ /* 0x000fe20000000a00 */
[----:B------:R-:W-:Y:S01]  /*54e0*/  LOP3.LUT P0, RZ, R26, 0x1bf, RZ, 0xc0, !PT ;  /* 0x000001bf1aff7812 */ /* 0x000fe2000780c0ff */
[----:B------:R-:W-:Y:S01]  /*54f0*/  ULDC.64 UR6, c[0x0][0x3e8] ;  /* 0x0000fa0000067ab9 */ /* 0x000fe20000000a00 */
[----:B------:R-:W2:Y:S01]  /*5500*/  LDC.64 R30, c[0x0][0x3e0] ;  /* 0x0000f800ff1e7b82 */ /* 0x000ea20000000a00 */
[--C-:B------:R-:W-:Y:S01]  /*5510*/  IMAD.WIDE.U32 R4, R24, UR4, R8.reuse ;  /* 0x0000000418047c25 */ /* 0x100fe2000f8e0008 */
[----:B------:R-:W-:Y:S03]  /*5520*/  BSSY B6, `(.L_x_10521) ;  /* 0x000002c000067945 */ /* 0x000fe60003800000 */
[----:B------:R-:W-:Y:S01]  /*5530*/  IMAD R11, R0, UR6, RZ ;  /* 0x00000006000b7c24 */ /* 0x000fe2000f8e02ff */
[----:B------:R-:W-:Y:S01]  /*5540*/  IADD3 R38, P1, R4, UR8, RZ ;  /* 0x0000000804267c10 */ /* 0x000fe2000ff3e0ff */
[----:B------:R-:W-:-:S04]  /*5550*/  IMAD.WIDE.U32 R8, R24, UR6, R8 ;  /* 0x0000000618087c25 */ /* 0x000fc8000f8e0008 */
[C---:B------:R-:W-:Y:S02]  /*5560*/  IMAD R11, R24.reuse, UR7, R11 ;  /* 0x00000007180b7c24 */ /* 0x040fe4000f8e020b */
[----:B-1----:R-:W-:-:S04]  /*5570*/  IMAD.WIDE.U32 R28, R24, UR4, R28 ;  /* 0x00000004181c7c25 */ /* 0x002fc8000f8e001c */
[----:B0-----:R-:W-:Y:S02]  /*5580*/  VIADD R3, R3, 0xffffff80 ;  /* 0xffffff8003037836 */ /* 0x001fe40000000000 */
[----:B--2---:R-:W-:-:S03]  /*5590*/  IMAD.WIDE.U32 R30, R24, UR6, R30 ;  /* 0x00000006181e7c25 */ /* 0x004fc6000f8e001e */
[----:B------:R-:W-:Y:S01]  /*55a0*/  LEA.HI R6, R3, R3, RZ, 0x1 ;  /* 0x0000000303067211 */ /* 0x000fe200078f08ff */
[----:B------:R-:W-:-:S03]  /*55b0*/  IMAD.IADD R33, R11, 0x1, R31 ;  /* 0x000000010b217824 */ /* 0x000fc600078e021f */
[----:B------:R-:W-:-:S05]  /*55c0*/  LOP3.LUT R6, R6, 0xfffffffe, RZ, 0xc0, !PT ;  /* 0xfffffffe06067812 */ /* 0x000fca00078ec0ff */
[----:B------:R-:W-:Y:S02]  /*55d0*/  IMAD.IADD R6, R3, 0x1, -R6 ;  /* 0x0000000103067824 */ /* 0x000fe400078e0a06 */
[----:B------:R-:W-:Y:S02]  /*55e0*/  IMAD R3, R0, UR4, RZ ;  /* 0x0000000400037c24 */ /* 0x000fe4000f8e02ff */
[----:B------:R-:W-:Y:S02]  /*55f0*/  IMAD.SHL.U32 R36, R6, 0x8, RZ ;  /* 0x0000000806247824 */ /* 0x000fe400078e00ff */
[----:B------:R-:W-:-:S03]  /*5600*/  IMAD R3, R24, UR5, R3 ;  /* 0x0000000518037c24 */ /* 0x000fc6000f8e0203 */
[--C-:B------:R-:W-:Y:S01]  /*5610*/  SHF.R.S32.HI R37, RZ, 0x1f, R36.reuse ;  /* 0x0000001fff257819 */ /* 0x100fe20000011424 */
[C---:B------:R-:W-:Y:S01]  /*5620*/  IMAD.IADD R32, R3.reuse, 0x1, R29 ;  /* 0x0000000103207824 */ /* 0x040fe200078e021d */
[----:B------:R-:W-:Y:S01]  /*5630*/  IADD3.X R39, R3, UR9, R5, P1, !PT ;  /* 0x0000000903277c10 */ /* 0x000fe20008ffe405 */
[--C-:B------:R-:W-:Y:S01]  /*5640*/  IMAD.WIDE.U32 R4, R24, UR4, R36.reuse ;  /* 0x0000000418047c25 */ /* 0x100fe2000f8e0024 */
[----:B------:R-:W-:Y:S02]  /*5650*/  ULDC.64 UR4, c[0x0][0x3e0] ;  /* 0x0000f80000047ab9 */ /* 0x000fe40000000a00 */
[----:B------:R-:W-:Y:S01]  /*5660*/  IADD3 R44, P3, R8, UR4, RZ ;  /* 0x00000004082c7c10 */ /* 0x000fe2000ff7e0ff */
[----:B------:R-:W-:Y:S01]  /*5670*/  IMAD.WIDE.U32 R6, R24, UR6, R36 ;  /* 0x0000000618067c25 */ /* 0x000fe2000f8e0024 */
[----:B------:R-:W-:Y:S02]  /*5680*/  IADD3 R40, P1, R4, UR8, RZ ;  /* 0x0000000804287c10 */ /* 0x000fe4000ff3e0ff */
[----:B------:R-:W-:-:S02]  /*5690*/  IADD3.X R45, R11, UR5, R9, P3, !PT ;  /* 0x000000050b2d7c10 */ /* 0x000fc40009ffe409 */
[----:B------:R-:W-:Y:S02]  /*56a0*/  IADD3 R42, P2, R6, UR4, RZ ;  /* 0x00000004062a7c10 */ /* 0x000fe4000ff5e0ff */
[----:B------:R-:W-:Y:S02]  /*56b0*/  IADD3.X R41, R3, UR9, R5, P1, !PT ;  /* 0x0000000903297c10 */ /* 0x000fe40008ffe405 */
[----:B------:R-:W-:Y:S01]  /*56c0*/  IADD3.X R43, R11, UR5, R7, P2, !PT ;  /* 0x000000050b2b7c10 */ /* 0x000fe200097fe407 */
        /* <DEDUP_REMOVED lines=17> */
.L_x_10522:
[----:B------:R-:W-:Y:S05]  /*57e0*/  BSYNC B6 ;  /* 0x0000000000067941 */ /* 0x000fea0003800000 */
.L_x_10521:
[----:B------:R-:W-:Y:S01]  /*57f0*/  ULDC.U8 UR4, c[0x0][0x3f0] ;  /* 0x0000fc0000047ab9 */ /* 0x000fe20000000000 */
[----:B------:R-:W-:Y:S01]  /*5800*/  IMAD R27, R25, -0xc0, R27 ;  /* 0xffffff40191b7824 */ /* 0x000fe200078e021b */
[----:B------:R-:W-:Y:S01]  /*5810*/  ISETP.NE.AND P0, PT, RZ, UR4, PT ;  /* 0x00000004ff007c0c */ /* 0x000fe2000bf05270 */
[----:B------:R-:W-:Y:S03]  /*5820*/  BSSY B0, `(.L_x_10523) ;  /* 0x0000242000007945 */ /* 0x000fe60003800000 */
[----:B------:R-:W-:-:S09]  /*5830*/  VIMNMX R0, R27, 0xc0, PT ;  /* 0x000000c01b007848 */ /* 0x000fd20003fe0100 */
[----:B------:R-:W-:Y:S05]  /*5840*/  @!P0 BRA `(.L_x_10524) ;  /* 0x0000001000988947 */ /* 0x000fea0003800000 */
[----:B------:R-:W2:Y:S01]  /*5850*/  LDL R20, [R1+0x38] ;  /* 0x0000380001147983 */ /* 0x000ea20000100800 */
[----:B------:R-:W-:Y:S01]  /*5860*/  ISETP.GE.AND P1, PT, R23, R0, PT ;  /* 0x000000001700720c */ /* 0x000fe20003f26270 */
[----:B------:R-:W-:Y:S01]  /*5870*/  BSSY B1, `(.L_x_10525) ;  /* 0x0000015000017945 */ /* 0x000fe20003800000 */
[----:B------:R-:W-:Y:S02]  /*5880*/  CS2R R24, SRZ ;  /* 0x0000000000187805 */ /* 0x000fe4000001ff00 */
[----:B------:R-:W-:Y:S02]  /*5890*/  CS2R R8, SRZ ;  /* 0x0000000000087805 */ /* 0x000fe4000001ff00 */
[----:B------:R-:W-:Y:S02]  /*58a0*/  CS2R R26, SRZ ;  /* 0x00000000001a7805 */ /* 0x000fe4000001ff00 */
[----:B--2---:R-:W-:-:S04]  /*58b0*/  LEA.HI R3, R20, R20, RZ, 0x1 ;  /* 0x0000001414037211 */ /* 0x004fc800078f08ff */
[----:B------:R-:W-:-:S05]  /*58c0*/  LOP3.LUT R3, R3, 0xfffffffe, RZ, 0xc0, !PT ;  /* 0xfffffffe03037812 */ /* 0x000fca00078ec0ff */
[----:B------:R-:W-:Y:S01]  /*58d0*/  IMAD.IADD R3, R20, 0x1, -R3 ;  /* 0x0000000114037824 */ /* 0x000fe200078e0a03 */
[----:B------:R-:W-:Y:S01]  /*58e0*/  CS2R R20, SRZ ;  /* 0x0000000000147805 */ /* 0x000fe2000001ff00 */
[----:B------:R-:W-:Y:S06]  /*58f0*/  @P1 BRA `(.L_x_10526) ;  /* 0x0000000000301947 */ /* 0x000fec0003800000 */
[C---:B------:R-:W-:Y:S01]  /*5900*/  IADD3 R0, R36.reuse, 0x10, RZ ;  /* 0x0000001024007810 */ /* 0x040fe20007ffe0ff */
[----:B------:R-:W-:Y:S01]  /*5910*/  ULDC UR4, c[0x0][0x3d4] ;  /* 0x0000f50000047ab9 */ /* 0x000fe20000000800 */
[----:B------:R-:W-:Y:S02]  /*5920*/  CS2R R26, SRZ ;  /* 0x00000000001a7805 */ /* 0x000fe4000001ff00 */
[----:B------:R-:W-:Y:S02]  /*5930*/  ISETP.GE.AND P0, PT, R36, UR4, PT ;  /* 0x0000000424007c0c */ /* 0x000fe4000bf06270 */
[----:B------:R-:W-:Y:S02]  /*5940*/  CS2R R20, SRZ ;  /* 0x0000000000147805 */ /* 0x000fe4000001ff00 */
[----:B------:R-:W-:Y:S02]  /*5950*/  ISETP.GE.AND P2, PT, R0, UR4, PT ;  /* 0x0000000400007c0c */ /* 0x000fe4000bf46270 */
[----:B------:R-:W-:-:S02]  /*5960*/  CS2R R24, SRZ ;  /* 0x0000000000187805 */ /* 0x000fc4000001ff00 */
[----:B------:R-:W-:-:S05]  /*5970*/  CS2R R8, SRZ ;  /* 0x0000000000087805 */ /* 0x000fca000001ff00 */
[----:B------:R0:W5:Y:S04]  /*5980*/  @!P0 LDG.E.64 R26, desc[UR42][R40.64] ;  /* 0x0000002a281a8981 */ /* 0x000168000c1e1b00 */
[----:B------:R0:W5:Y:S04]  /*5990*/  @!P2 LDG.E.64 R20, desc[UR42][R40.64+0x10] ;  /* 0x0000102a2814a981 */ /* 0x000168000c1e1b00 */
[----:B------:R0:W5:Y:S04]  /*59a0*/  @!P0 LDG.E.64 R24, desc[UR42][R42.64] ;  /* 0x0000002a2a188981 */ /* 0x000168000c1e1b00 */
[----:B------:R0:W5:Y:S02]  /*59b0*/  @!P2 LDG.E.64 R8, desc[UR42][R42.64+0x10] ;  /* 0x0000102a2a08a981 */ /* 0x000164000c1e1b00 */
.L_x_10526:
[----:B------:R-:W-:Y:S05]  /*59c0*/  BSYNC B1 ;  /* 0x0000000000017941 */ /* 0x000fea0003800000 */
.L_x_10525:
[----:B------:R-:W-:Y:S01]  /*59d0*/  UMOV UR4, 0xffffffff ;  /* 0xffffffff00047882 */ /* 0x000fe20000000000 */
[----:B------:R-:W-:Y:S02]  /*59e0*/  SHF.L.U32 R3, R3, 0x1f, RZ ;  /* 0x0000001f03037819 */ /* 0x000fe400000006ff */
[----:B------:R-:W-:Y:S05]  /*59f0*/  BRA.DIV UR4, `(.L_x_10527) ;  /* 0x000000ea04807947 */ /* 0x000fea000b800000 */
.L_x_10711:
[----:B------:R-:W-:-:S03]  /*5a00*/  UMOV UR4, 0xffffffff ;  /* 0xffffffff00047882 */ /* 0x000fc60000000000 */
[----:B------:R-:W-:Y:S05]  /*5a10*/  BRA.DIV UR4, `(.L_x_10528) ;  /* 0x000000ea04a07947 */ /* 0x000fea000b800000 */
.L_x_10714:
[----:B------:R-:W-:-:S03]  /*5a20*/  UMOV UR4, 0xffffffff ;  /* 0xffffffff00047882 */ /* 0x000fc60000000000 */
[----:B------:R-:W-:Y:S05]  /*5a30*/  BRA.DIV UR4, `(.L_x_10529) ;  /* 0x000000ea04c07947 */ /* 0x000fea000b800000 */
.L_x_10717:
[----:B------:R-:W-:-:S03]  /*5a40*/  UMOV UR4, 0xffffffff ;  /* 0xffffffff00047882 */ /* 0x000fc60000000000 */
[----:B------:R-:W-:Y:S05]  /*5a50*/  BRA.DIV UR4, `(.L_x_10530) ;  /* 0x000000ea04e07947 */ /* 0x000fea000b800000 */
.L_x_10720:
[----:B------:R-:W1:Y:S01]  /*5a60*/  SYNCS.PHASECHK.TRANS64.TRYWAIT P0, [R16+URZ+0x13200], R3 ;  /* 0x01320003100075a7 */ /* 0x000e62000800017f */
[----:B------:R-:W-:Y:S04]  /*5a70*/  BSSY B1, `(.L_x_10531) ;  /* 0x0000002000017945 */ /* 0x000fe80003800000 */
[----:B-1----:R-:W-:Y:S05]  /*5a80*/  @!P0 BRA `(.L_x_10532) ;  /* 0x000000e800fc8947 */ /* 0x002fea0003800000 */
.L_x_10721:
[----:B------:R-:W-:Y:S05]  /*5a90*/  BSYNC B1 ;  /* 0x0000000000017941 */ /* 0x000fea0003800000 */
.L_x_10531:
[----:B------:R-:W-:Y:S05]  /*5aa0*/  @P1 BRA `(.L_x_10533) ;  /* 0x0000002000641947 */ /* 0x000fea0003800000 */
[----:B------:R2:W5:Y:S01]  /*5ab0*/  LDL R35, [R1+0x4] ;  /* 0x0000040001237983 */ /* 0x0005620000100800 */
[----:B-1----:R-:W1:Y:S01]  /*5ac0*/  LDC R3, c[0x0][0x3d4] ;  /* 0x0000f500ff037b82 */ /* 0x002e620000000800 */
[C---:B------:R-:W-:Y:S01]  /*5ad0*/  VIADD R0, R36.reuse, 0x10 ;  /* 0x0000001024007836 */ /* 0x040fe20000000000 */
[----:B------:R-:W-:Y:S01]  /*5ae0*/  BSSY B1, `(.L_x_10534) ;  /* 0x000007b000017945 */ /* 0x000fe20003800000 */
[----:B-1----:R-:W-:-:S03]  /*5af0*/  ISETP.GE.AND P0, PT, R36, R3, PT ;  /* 0x000000032400720c */ /* 0x002fc60003f06270 */
[----:B------:R-:W-:-:S10]  /*5b00*/  ISETP.GE.AND P1, PT, R0, R3, PT ;  /* 0x000000030000720c */ /* 0x000fd40003f26270 */
[----:B--2---:R-:W-:Y:S05]  /*5b10*/  @P0 BRA `(.L_x_10535) ;  /* 0x0000000400dc0947 */ /* 0x004fea0003800000 */
[----:B-----5:R-:W-:Y:S01]  /*5b20*/  IMAD.IADD R0, R16, 0x1, R35 ;  /* 0x0000000110007824 */ /* 0x020fe200078e0223 */
[----:B------:R-:W-:Y:S02]  /*5b30*/  SHF.R.U32.HI R10, RZ, 0x8, R26 ;  /* 0x00000008ff0a7819 */ /* 0x000fe4000001161a */
[----:B------:R-:W-:Y:S02]  /*5b40*/  LOP3.LUT R3, R26, 0xff, RZ, 0xc0, !PT ;  /* 0x000000ff1a037812 */ /* 0x000fe400078ec0ff */
[----:B------:R-:W1:Y:S01]  /*5b50*/  LDS.128 R4, [R0+0xb000] ;  /* 0x00b0000000047984 */ /* 0x000e620000000c00 */
[----:B------:R-:W-:Y:S02]  /*5b60*/  LOP3.LUT R10, R10, 0xff, RZ, 0xc0, !PT ;  /* 0x000000ff0a0a7812 */ /* 0x000fe400078ec0ff */
[----:B------:R-:W-:Y:S02]  /*5b70*/  SHF.R.U32.HI R12, RZ, 0x8, R27 ;  /* 0x00000008ff0c7819 */ /* 0x000fe4000001161b */
[----:B------:R-:W-:-:S02]  /*5b80*/  PRMT R3, R10, 0x7604, R3 ;  /* 0x000076040a037816 */ /* 0x000fc40000000003 */
[----:B------:R-:W-:Y:S02]  /*5b90*/  LOP3.LUT R11, R27, 0xff, RZ, 0xc0, !PT ;  /* 0x000000ff1b0b7812 */ /* 0x000fe400078ec0ff */
[----:B------:R-:W-:Y:S02]  /*5ba0*/  LOP3.LUT R12, R12, 0xff, RZ, 0xc0, !PT ;  /* 0x000000ff0c0c7812 */ /* 0x000fe400078ec0ff */
[----:B------:R-:W-:Y:S02]  /*5bb0*/  SHF.R.U32.HI R28, RZ, 0x10, R27 ;  /* 0x00000010ff1c7819 */ /* 0x000fe4000001161b */
[--C-:B------:R-:W-:Y:S02]  /*5bc0*/  SHF.R.U32.HI R15, RZ, 0x8, R25.reuse ;  /* 0x00000008ff0f7819 */ /* 0x100fe40000011619 */
[----:B------:R-:W-:Y:S02]  /*5bd0*/  SHF.R.U32.HI R10, RZ, 0x8, R24 ;  /* 0x00000008ff0a7819 */ /* 0x000fe40000011618 */
[----:B------:R-:W-:-:S02]  /*5be0*/  SHF.R.U32.HI R29, RZ, 0x10, R25 ;  /* 0x00000010ff1d7819 */ /* 0x000fc40000011619 */
[----:B------:R-:W-:Y:S02]  /*5bf0*/  PRMT R11, R12, 0x7604, R11 ;  /* 0x000076040c0b7816 */ /* 0x000fe4000000000b */
[----:B------:R-:W-:Y:S01]  /*5c00*/  LOP3.LUT R14, R25, 0xff, RZ, 0xc0, !PT ;  /* 0x000000ff190e7812 */ /* 0x000fe200078ec0ff */
[----:B------:R-:W-:Y:S01]  /*5c10*/  IMAD.U32 R29, R29, 0x10000, RZ ;  /* 0x000100001d1d7824 */ /* 0x000fe200078e00ff */
[----:B------:R-:W-:Y:S02]  /*5c20*/  LOP3.LUT R15, R15, 0xff, RZ, 0xc0, !PT ;  /* 0x000000ff0f0f7812 */ /* 0x000fe400078ec0ff */
[----:B------:R-:W-:Y:S01]  /*5c30*/  LOP3.LUT R13, R10, 0xff, RZ, 0xc0, !PT ;  /* 0x000000ff0a0d7812 */ /* 0x000fe200078ec0ff */
[----:B------:R-:W-:Y:S01]  /*5c40*/  IMAD.U32 R10, R28, 0x10000, RZ ;  /* 0x000100001c0a7824 */ /* 0x000fe200078e00ff */
[----:B------:R-:W-:Y:S02]  /*5c50*/  LOP3.LUT R12, R24, 0xff, RZ, 0xc0, !PT ;  /* 0x000000ff180c7812 */ /* 0x000fe400078ec0ff */
[----:B------:R-:W-:-:S02]  /*5c60*/  PRMT R14, R15, 0x7604, R14 ;  /* 0x000076040f0e7816 */ /* 0x000fc4000000000e */
        /* <DEDUP_REMOVED lines=59> */
[----:B------:R-:W-:-:S02]  /*6020*/  HADD2.F32 R6, -RZ, R4.H1_H1 ;  /* 0x30000004ff067230 */ /* 0x000fc40000004100 */
[----:B------:R-:W-:Y:S02]  /*6030*/  HADD2.F32 R12, -RZ, R11.H1_H1 ;  /* 0x3000000bff0c7230 */ /* 0x000fe40000004100 */
[----:B------:R-:W-:Y:S02]  /*6040*/  HADD2.F32 R5, -RZ, R4.H0_H0 ;  /* 0x20000004ff057230 */ /* 0x000fe40000004100 */
[C---:B------:R-:W-:Y:S01]  /*6050*/  FMUL.FTZ R24, R6.reuse, R15 ;  /* 0x0000000f06187220 */ /* 0x040fe20000410000 */
[----:B------:R-:W-:Y:S02]  /*6060*/  HADD2.F32 R4, -RZ, R3.H1_H1 ;  /* 0x30000003ff047230 */ /* 0x000fe40000004100 */
[-C--:B------:R-:W-:Y:S01]  /*6070*/  FMUL.FTZ R26, R6, R12.reuse ;  /* 0x0000000c061a7220 */ /* 0x080fe20000410000 */
[----:B------:R-:W-:Y:S02]  /*6080*/  HADD2.F32 R11, -RZ, R11.H0_H0 ;  /* 0x2000000bff0b7230 */ /* 0x000fe40000004100 */
[----:B------:R-:W-:Y:S01]  /*6090*/  FFMA.FTZ R24, R5, R12, -R24 ;  /* 0x0000000c05187223 */ /* 0x000fe20000010818 */
[----:B------:R-:W-:-:S02]  /*60a0*/  HADD2.F32 R3, -RZ, R3.H0_H0 ;  /* 0x20000003ff037230 */ /* 0x000fc40000004100 */
[C---:B------:R-:W-:Y:S01]  /*60b0*/  FMUL.FTZ R6, R4.reuse, R13 ;  /* 0x0000000d04067220 */ /* 0x040fe20000410000 */
[----:B------:R-:W-:Y:S01]  /*60c0*/  FFMA.FTZ R15, R5, R15, R26 ;  /* 0x0000000f050f7223 */ /* 0x000fe2000001001a */
[-C--:B------:R-:W-:Y:S01]  /*60d0*/  FMUL.FTZ R4, R4, R11.reuse ;  /* 0x0000000b04047220 */ /* 0x080fe20000410000 */
[----:B------:R-:W-:Y:S02]  /*60e0*/  HADD2.F32 R5, -RZ, R14.H1_H1 ;  /* 0x3000000eff057230 */ /* 0x000fe40000004100 */
[C---:B------:R-:W-:Y:S01]  /*60f0*/  FFMA.FTZ R12, R3.reuse, R11, -R6 ;  /* 0x0000000b030c7223 */ /* 0x040fe20000010806 */
[--C-:B------:R-:W-:Y:S02]  /*6100*/  HADD2.F32 R11, -RZ, R25.reuse.H1_H1 ;  /* 0x30000019ff0b7230 */ /* 0x100fe40000004100 */
[----:B------:R-:W-:Y:S01]  /*6110*/  FFMA.FTZ R13, R3, R13, R4 ;  /* 0x0000000d030d7223 */ /* 0x000fe20000010004 */
[----:B------:R-:W-:Y:S02]  /*6120*/  HADD2.F32 R4, -RZ, R10.H1_H1 ;  /* 0x3000000aff047230 */ /* 0x000fe40000004100 */
[----:B------:R-:W-:-:S02]  /*6130*/  HADD2.F32 R6, -RZ, R25.H0_H0 ;  /* 0x20000019ff067230 */ /* 0x000fc40000004100 */
[--C-:B------:R-:W-:Y:S02]  /*6140*/  HADD2.F32 R3, -RZ, R7.reuse.H1_H1 ;  /* 0x30000007ff037230 */ /* 0x100fe40000004100 */
[C---:B------:R-:W-:Y:S01]  /*6150*/  FMUL.FTZ R25, R4.reuse, R11 ;  /* 0x0000000b04197220 */ /* 0x040fe20000410000 */
[----:B------:R-:W-:Y:S02]  /*6160*/  HADD2.F32 R14, -RZ, R14.H0_H0 ;  /* 0x2000000eff0e7230 */ /* 0x000fe40000004100 */
        /* <DEDUP_REMOVED lines=18> */
.L_x_10535:
[----:B------:R-:W-:Y:S05]  /*6290*/  BSYNC B1 ;  /* 0x0000000000017941 */ /* 0x000fea0003800000 */
.L_x_10534:
[----:B------:R-:W-:Y:S05]  /*62a0*/  @P1 BRA `(.L_x_10533) ;  /* 0x0000001800641947 */ /* 0x000fea0003800000 */
[----:B-1----:R-:W2:Y:S01]  /*62b0*/  LDL R0, [R1+0x48] ;  /* 0x0000480001007983 */ /* 0x002ea20000100800 */
[----:B-----5:R-:W-:Y:S01]  /*62c0*/  IMAD.IADD R3, R16, 0x1, R35 ;  /* 0x0000000110037824 */ /* 0x020fe200078e0223 */
        /* <DEDUP_REMOVED lines=16> */
[----:B------:R-:W-:-:S02]  /*63d0*/  SHF.R.U32.HI R11, RZ, 0x10, R8 ;  /* 0x00000010ff0b7819 */ /* 0x000fc40000011608 */
[----:B------:R-:W-:Y:S02]  /*63e0*/  PRMT R13, R12, 0x7054, R13 ;  /* 0x000070540c0d7816 */ /* 0x000fe4000000000d */
[----:B------:R-:W-:Y:S02]  /*63f0*/  PRMT R25, R24, 0x7054, R25 ;  /* 0x0000705418197816 */ /* 0x000fe40000000019 */
[----:B------:R-:W-:Y:S02]  /*6400*/  PRMT R15, R14, 0x7604, R15 ;  /* 0x000076040e0f7816 */ /* 0x000fe4000000000f */
[----:B------:R-:W-:Y:S02]  /*6410*/  LOP3.LUT R14, R11, 0xff, RZ, 0xc0, !PT ;  /* 0x000000ff0b0e7812 */ /* 0x000fe400078ec0ff */
[----:B------:R-:W-:Y:S02]  /*6420*/  LOP3.LUT R25, R25, 0xff000000, R9, 0xf8, !PT ;  /* 0xff00000019197812 */ /* 0x000fe400078ef809 */
[----:B------:R-:W-:-:S02]  /*6430*/  LOP3.LUT R13, R13, 0xff000000, R21, 0xf8, !PT ;  /* 0xff0000000d0d7812 */ /* 0x000fc400078ef815 */
[----:B------:R-:W-:Y:S02]  /*6440*/  PRMT R15, R14, 0x7054, R15 ;  /* 0x000070540e0f7816 */ /* 0x000fe4000000000f */
[----:B------:R-:W-:Y:S02]  /*6450*/  F2FP.F16.E4M3.UNPACK_B R21, R25 ;  /* 0x00000019ff15723e */ /* 0x000fe400020006ff */
[----:B------:R-:W-:Y:S02]  /*6460*/  F2FP.F16.E4M3.UNPACK_B R14, R13 ;  /* 0x0000000dff0e723e */ /* 0x000fe400020006ff */
[----:B------:R-:W-:Y:S01]  /*6470*/  F2FP.F16.E4M3.UNPACK_B R25, R25.H1 ;  /* 0x00000019ff19723e */ /* 0x000fe200030006ff */
[--C-:B------:R-:W-:Y:S01]  /*6480*/  HADD2.F32 R24, -RZ, R21.reuse.H1_H1 ;  /* 0x30000015ff187230 */ /* 0x100fe20000004100 */
[----:B------:R-:W-:Y:S01]  /*6490*/  F2FP.F16.E4M3.UNPACK_B R13, R13.H1 ;  /* 0x0000000dff0d723e */ /* 0x000fe200030006ff */
[----:B------:R-:W-:Y:S01]  /*64a0*/  HADD2.F32 R21, -RZ, R21.H0_H0 ;  /* 0x20000015ff157230 */ /* 0x000fe20000004100 */
[----:B--2---:R-:W-:Y:S01]  /*64b0*/  LOP3.LUT P0, RZ, R0, 0x2, RZ, 0xc0, !PT ;  /* 0x0000000200ff7812 */ /* 0x004fe2000780c0ff */
[----:B------:R-:W-:-:S12]  /*64c0*/  VIADD R0, R3, 0x20 ;  /* 0x0000002003007836 */ /* 0x000fd80000000000 */
[----:B------:R-:W-:Y:S01]  /*64d0*/  @P0 VIADD R0, R3, 0xffffffe0 ;  /* 0xffffffe003000836 */ /* 0x000fe20000000000 */
[----:B------:R-:W-:-:S04]  /*64e0*/  SHF.R.U32.HI R3, RZ, 0x8, R20 ;  /* 0x00000008ff037819 */ /* 0x000fc80000011614 */
[----:B------:R-:W1:Y:S01]  /*64f0*/  LDS.128 R4, [R0+0xb000] ;  /* 0x00b0000000047984 */ /* 0x000e620000000c00 */
[----:B------:R-:W-:-:S04]  /*6500*/  LOP3.LUT R3, R3, 0xff, RZ, 0xc0, !PT ;  /* 0x000000ff03037812 */ /* 0x000fc800078ec0ff */
[----:B------:R-:W-:Y:S02]  /*6510*/  PRMT R10, R3, 0x7604, R10 ;  /* 0x00007604030a7816 */ /* 0x000fe4000000000a */
[----:B------:R-:W-:-:S04]  /*6520*/  SHF.R.U32.HI R3, RZ, 0x10, R20 ;  /* 0x00000010ff037819 */ /* 0x000fc80000011614 */
[----:B------:R-:W-:-:S04]  /*6530*/  LOP3.LUT R3, R3, 0xff, RZ, 0xc0, !PT ;  /* 0x000000ff03037812 */ /* 0x000fc800078ec0ff */
[----:B------:R-:W-:-:S04]  /*6540*/  PRMT R11, R3, 0x7054, R10 ;  /* 0x00007054030b7816 */ /* 0x000fc8000000000a */
[----:B------:R-:W-:Y:S02]  /*6550*/  LOP3.LUT R12, R11, 0xff000000, R20, 0xf8, !PT ;  /* 0xff0000000b0c7812 */ /* 0x000fe400078ef814 */
[----:B------:R-:W-:Y:S01]  /*6560*/  LOP3.LUT R20, R15, 0xff000000, R8, 0xf8, !PT ;  /* 0xff0000000f147812 */ /* 0x000fe200078ef808 */
[--C-:B------:R-:W-:Y:S02]  /*6570*/  HADD2.F32 R15, -RZ, R14.reuse.H1_H1 ;  /* 0x3000000eff0f7230 */ /* 0x100fe40000004100 */
[----:B------:R-:W-:Y:S01]  /*6580*/  HADD2.F32 R14, -RZ, R14.H0_H0 ;  /* 0x2000000eff0e7230 */ /* 0x000fe20000004100 */
[-C--:B-1----:R-:W-:Y:S02]  /*6590*/  F2FP.F16.E4M3.UNPACK_B R3, R6.reuse.H1 ;  /* 0x00000006ff03723e */ /* 0x082fe400030006ff */
[----:B------:R-:W-:Y:S02]  /*65a0*/  F2FP.F16.E4M3.UNPACK_B R6, R6 ;  /* 0x00000006ff06723e */ /* 0x000fe400020006ff */
[-C--:B------:R-:W-:Y:S01]  /*65b0*/  F2FP.F16.E4M3.UNPACK_B R10, R7.reuse ;  /* 0x00000007ff0a723e */ /* 0x080fe200020006ff */
[--C-:B------:R-:W-:Y:S01]  /*65c0*/  HADD2.F32 R8, -RZ, R3.reuse.H1_H1 ;  /* 0x30000003ff087230 */ /* 0x100fe20000004100 */
[----:B------:R-:W-:Y:S01]  /*65d0*/  F2FP.F16.E4M3.UNPACK_B R11, R7.H1 ;  /* 0x00000007ff0b723e */ /* 0x000fe200030006ff */
[----:B------:R-:W-:Y:S01]  /*65e0*/  HADD2.F32 R9, -RZ, R3.H0_H0 ;  /* 0x20000003ff097230 */ /* 0x000fe20000004100 */
[----:B------:R-:W-:-:S02]  /*65f0*/  F2FP.F16.E4M3.UNPACK_B R7, R5 ;  /* 0x00000005ff07723e */ /* 0x000fc400020006ff */
[CC--:B------:R-:W-:Y:S01]  /*6600*/  FMUL.FTZ R26, R8.reuse, R24.reuse ;  /* 0x00000018081a7220 */ /* 0x0c0fe20000410000 */
[----:B------:R-:W-:Y:S01]  /*6610*/  FMUL.FTZ R29, R8, R15 ;  /* 0x0000000f081d7220 */ /* 0x000fe20000410000 */
[----:B------:R-:W-:Y:S01]  /*6620*/  F2FP.F16.E4M3.UNPACK_B R8, R5.H1 ;  /* 0x00000005ff08723e */ /* 0x000fe200030006ff */
[--C-:B------:R-:W-:Y:S02]  /*6630*/  HADD2.F32 R5, -RZ, R6.reuse.H1_H1 ;  /* 0x30000006ff057230 */ /* 0x100fe40000004100 */
[C---:B------:R-:W-:Y:S01]  /*6640*/  FFMA.FTZ R27, R9.reuse, R15, -R26 ;  /* 0x0000000f091b7223 */ /* 0x040fe2000001081a */
[----:B------:R-:W-:Y:S01]  /*6650*/  FFMA.FTZ R28, R9, R24, R29 ;  /* 0x00000018091c7223 */ /* 0x000fe2000001001d */
[----:B------:R-:W-:Y:S01]  /*6660*/  HADD2.F32 R6, -RZ, R6.H0_H0 ;  /* 0x20000006ff067230 */ /* 0x000fe20000004100 */
[----:B------:R-:W-:Y:S01]  /*6670*/  F2FP.F16.E4M3.UNPACK_B R3, R4 ;  /* 0x00000004ff03723e */ /* 0x000fe200020006ff */
[C---:B------:R-:W-:Y:S01]  /*6680*/  FMUL.FTZ R9, R5.reuse, R21 ;  /* 0x0000001505097220 */ /* 0x040fe20000410000 */
[----:B------:R-:W-:Y:S01]  /*6690*/  FMUL.FTZ R24, R5, R14 ;  /* 0x0000000e05187220 */ /* 0x000fe20000410000 */
[----:B------:R-:W-:Y:S01]  /*66a0*/  HADD2.F32 R5, -RZ, R10.H1_H1 ;  /* 0x3000000aff057230 */ /* 0x000fe20000004100 */
[----:B------:R-:W-:Y:S01]  /*66b0*/  F2FP.F16.E4M3.UNPACK_B R4, R4.H1 ;  /* 0x00000004ff04723e */ /* 0x000fe200030006ff */
        /* <DEDUP_REMOVED lines=26> */
[----:B------:R-:W-:Y:S01]  /*6860*/  HADD2.F32 R5, -RZ, R4.H0_H0 ;  /* 0x20000004ff057230 */ /* 0x000fe20000004100 */
[----:B------:R-:W-:Y:S01]  /*6870*/  F2FP.SATFINITE.E4M3.F32.PACK_AB_MERGE_C R27, R28, R27, RZ ;  /* 0x0000001b1c1b723e */ /* 0x000fe200048070ff */
[----:B------:R-:W-:-:S02]  /*6880*/  HADD2.F32 R4, -RZ, R3.H1_H1 ;  /* 0x30000003ff047230 */ /* 0x000fc40000004100 */
[-C--:B------:R-:W-:Y:S01]  /*6890*/  FMUL.FTZ R24, R6, R10.reuse ;  /* 0x0000000a06187220 */ /* 0x080fe20000410000 */
[----:B------:R-:W-:Y:S02]  /*68a0*/  HADD2.F32 R9, -RZ, R9.H0_H0 ;  /* 0x20000009ff097230 */ /* 0x000fe40000004100 */
[C---:B------:R-:W-:Y:S01]  /*68b0*/  FFMA.FTZ R14, R5.reuse, R10, -R14 ;  /* 0x0000000a050e7223 */ /* 0x040fe2000001080e */
[----:B------:R-:W-:Y:S02]  /*68c0*/  HADD2.F32 R3, -RZ, R3.H0_H0 ;  /* 0x20000003ff037230 */ /* 0x000fe40000004100 */
[C---:B------:R-:W-:Y:S01]  /*68d0*/  FMUL.FTZ R6, R4.reuse, R11 ;  /* 0x0000000b04067220 */ /* 0x040fe20000410000 */
[----:B------:R-:W-:Y:S01]  /*68e0*/  FFMA.FTZ R13, R5, R13, R24 ;  /* 0x0000000d050d7223 */ /* 0x000fe20000010018 */
[-C--:B------:R-:W-:Y:S01]  /*68f0*/  FMUL.FTZ R4, R4, R9.reuse ;  /* 0x0000000904047220 */ /* 0x080fe20000410000 */
[----:B------:R-:W-:Y:S02]  /*6900*/  HADD2.F32 R5, -RZ, R12.H1_H1 ;  /* 0x3000000cff057230 */ /* 0x000fe40000004100 */
[----:B------:R-:W-:Y:S01]  /*6910*/  FFMA.FTZ R10, R3, R9, -R6 ;  /* 0x00000009030a7223 */ /* 0x000fe20000010806 */
[----:B------:R-:W-:-:S02]  /*6920*/  HADD2.F32 R9, -RZ, R20.H1_H1 ;  /* 0x30000014ff097230 */ /* 0x000fc40000004100 */
[----:B------:R-:W-:Y:S01]  /*6930*/  FFMA.FTZ R11, R3, R11, R4 ;  /* 0x0000000b030b7223 */ /* 0x000fe20000010004 */
[----:B------:R-:W-:Y:S02]  /*6940*/  HADD2.F32 R4, -RZ, R8.H1_H1 ;  /* 0x30000008ff047230 */ /* 0x000fe40000004100 */
[----:B------:R-:W-:Y:S02]  /*6950*/  HADD2.F32 R20, -RZ, R20.H0_H0 ;  /* 0x20000014ff147230 */ /* 0x000fe40000004100 */
[----:B------:R-:W-:Y:S02]  /*6960*/  HADD2.F32 R3, -RZ, R7.H1_H1 ;  /* 0x30000007ff037230 */ /* 0x000fe40000004100 */
[C---:B------:R-:W-:Y:S01]  /*6970*/  FMUL.FTZ R15, R4.reuse, R9 ;  /* 0x00000009040f7220 */ /* 0x040fe20000410000 */
        /* <DEDUP_REMOVED lines=17> */
[----:B------:R2:W-:Y:S01]  /*6a90*/  STS.128 [R0+0xb000], R4 ;  /* 0x00b0000400007388 */ /* 0x0005e20000000c00 */
[----:B------:R-:W-:Y:S05]  /*6aa0*/  BRA `(.L_x_10533) ;  /* 0x0000001000647947 */ /* 0x000fea0003800000 */
.L_x_10524:
[----:B------:R-:W0:Y:S01]  /*6ab0*/  LDC R21, c[0x0][0x3d4] ;  /* 0x0000f500ff157b82 */ /* 0x000e220000000800 */
[----:B------:R-:W-:Y:S02]  /*6ac0*/  ISETP.GE.AND P0, PT, R23, R0, PT ;  /* 0x000000001700720c */ /* 0x000fe40003f06270 */
[----:B------:R-:W-:Y:S02]  /*6ad0*/  CS2R R4, SRZ ;  /* 0x0000000000047805 */ /* 0x000fe4000001ff00 */
[----:B------:R-:W-:Y:S02]  /*6ae0*/  CS2R R6, SRZ ;  /* 0x0000000000067805 */ /* 0x000fe4000001ff00 */
[----:B------:R-:W-:Y:S02]  /*6af0*/  CS2R R24, SRZ ;  /* 0x0000000000187805 */ /* 0x000fe4000001ff00 */
[----:B------:R-:W-:Y:S01]  /*6b00*/  CS2R R26, SRZ ;  /* 0x00000000001a7805 */ /* 0x000fe2000001ff00 */
[----:B------:R-:W2:Y:S01]  /*6b10*/  LDL R8, [R1+0x38] ;  /* 0x0000380001087983 */ /* 0x000ea20000100800 */
[----:B0-----:R-:W-:-:S13]  /*6b20*/  ISETP.GE.OR P0, PT, R18, R21, P0 ;  /* 0x000000151200720c */ /* 0x001fda0000706670 */
[----:B------:R0:W5:Y:S04]  /*6b30*/  @!P0 LDG.E.128 R4, desc[UR42][R38.64] ;  /* 0x0000002a26048981 */ /* 0x000168000c1e1d00 */
[----:B------:R0:W5:Y:S01]  /*6b40*/  @!P0 LDG.E.128 R24, desc[UR42][R44.64] ;  /* 0x0000002a2c188981 */ /* 0x000162000c1e1d00 */
[----:B------:R-:W-:Y:S01]  /*6b50*/  UMOV UR4, 0xffffffff ;  /* 0xffffffff00047882 */ /* 0x000fe20000000000 */
[----:B--2---:R-:W-:Y:S02]  /*6b60*/  LEA.HI R3, R8, R8, RZ, 0x1 ;  /* 0x0000000808037211 */ /* 0x004fe400078f08ff */
[----:B0-----:R-:W-:Y:S05]  /*6b70*/  BRA.DIV UR4, `(.L_x_10536) ;  /* 0x000000da04d47947 */ /* 0x001fea000b800000 */
.L_x_10724:
[----:B------:R-:W-:Y:S01]  /*6b80*/  UMOV UR4, 0xffffffff ;  /* 0xffffffff00047882 */ /* 0x000fe20000000000 */
[----:B------:R-:W-:Y:S02]  /*6b90*/  LOP3.LUT R3, R3, 0xfffffffe, RZ, 0xc0, !PT ;  /* 0xfffffffe03037812 */ /* 0x000fe400078ec0ff */
[----:B------:R-:W-:Y:S05]  /*6ba0*/  BRA.DIV UR4, `(.L_x_10537) ;  /* 0x000000da04f07947 */ /* 0x000fea000b800000 */
.L_x_10727:
[----:B------:R-:W-:Y:S01]  /*6bb0*/  UMOV UR4, 0xffffffff ;  /* 0xffffffff00047882 */ /* 0x000fe20000000000 */
[----:B------:R-:W-:Y:S02]  /*6bc0*/  IMAD.IADD R3, R8, 0x1, -R3 ;  /* 0x0000000108037824 */ /* 0x000fe400078e0a03 */
[----:B------:R-:W-:Y:S05]  /*6bd0*/  BRA.DIV UR4, `(.L_x_10538) ;  /* 0x000000de040c7947 */ /* 0x000fea000b800000 */
.L_x_10730:
[----:B------:R-:W-:Y:S01]  /*6be0*/  UMOV UR4, 0xffffffff ;  /* 0xffffffff00047882 */ /* 0x000fe20000000000 */
[----:B------:R-:W-:Y:S02]  /*6bf0*/  SHF.L.U32 R3, R3, 0x1f, RZ ;  /* 0x0000001f03037819 */ /* 0x000fe400000006ff */
[----:B------:R-:W-:Y:S05]  /*6c00*/  BRA.DIV UR4, `(.L_x_10539) ;  /* 0x000000de04287947 */ /* 0x000fea000b800000 */
.L_x_10733:
[----:B------:R-:W0:Y:S01]  /*6c10*/  SYNCS.PHASECHK.TRANS64.TRYWAIT P1, [R16+URZ+0x13200], R3 ;  /* 0x01320003100075a7 */ /* 0x000e22000802017f */
[----:B------:R-:W-:Y:S01]  /*6c20*/  ISETP.GE.AND P0, PT, R18, R21, PT ;  /* 0x000000151200720c */ /* 0x000fe20003f06270 */
[----:B------:R-:W-:Y:S03]  /*6c30*/  BSSY B1, `(.L_x_10540) ;  /* 0x0000003000017945 */ /* 0x000fe60003800000 */
[----:B------:R-:W-:Y:S01]  /*6c40*/  ISETP.GE.OR P0, PT, R23, R0, P0 ;  /* 0x000000001700720c */ /* 0x000fe20000706670 */
[----:B0-----:R-:W-:-:S12]  /*6c50*/  @!P1 BRA `(.L_x_10541) ;  /* 0x000000dc003c9947 */ /* 0x001fd80003800000 */
.L_x_10734:
[----:B------:R-:W-:Y:S05]  /*6c60*/  BSYNC B1 ;  /* 0x0000000000017941 */ /* 0x000fea0003800000 */
.L_x_10540:
        /* <DEDUP_REMOVED lines=8> */
[----:B------:R-:W-:Y:S02]  /*6cf0*/  SHF.R.U32.HI R14, RZ, 0x8, R5 ;  /* 0x00000008ff0e7819 */ /* 0x000fe40000011605 */
[----:B------:R-:W-:Y:S02]  /*6d00*/  PRMT R20, R0, 0x7604, R3 ;  /* 0x0000760400147816 */ /* 0x000fe40000000003 */
[----:B------:R-:W-:Y:S02]  /*6d10*/  LOP3.LUT R9, R5, 0xff, RZ, 0xc0, !PT ;  /* 0x000000ff05097812 */ /* 0x000fe400078ec0ff */
[----:B------:R-:W-:-:S02]  /*6d20*/  SHF.R.U32.HI R3, RZ, 0x8, R6 ;  /* 0x00000008ff037819 */ /* 0x000fc40000011606 */
[----:B------:R-:W-:Y:S02]  /*6d30*/  LOP3.LUT R0, R14, 0xff, RZ, 0xc0, !PT ;  /* 0x000000ff0e007812 */ /* 0x000fe400078ec0ff */
[----:B------:R-:W-:Y:S02]  /*6d40*/  LOP3.LUT R8, R6, 0xff, RZ, 0xc0, !PT ;  /* 0x000000ff06087812 */ /* 0x000fe400078ec0ff */
[----:B------:R-:W-:Y:S02]  /*6d50*/  SHF.R.U32.HI R12, RZ, 0x8, R24 ;  /* 0x00000008ff0c7819 */ /* 0x000fe40000011618 */
[----:B------:R-:W-:Y:S02]  /*6d60*/  LOP3.LUT R3, R3, 0xff, RZ, 0xc0, !PT ;  /* 0x000000ff03037812 */ /* 0x000fe400078ec0ff */
[----:B------:R-:W-:Y:S01]  /*6d70*/  PRMT R28, R0, 0x7604, R9 ;  /* 0x00007604001c7816 */ /* 0x000fe20000000009 */
[----:B------:R-:W-:Y:S01]  /*6d80*/  IMAD.IADD R0, R18, 0x1, R21 ;  /* 0x0000000112007824 */ /* 0x000fe200078e0215 */
[----:B------:R-:W-:-:S02]  /*6d90*/  LOP3.LUT R13, R24, 0xff, RZ, 0xc0, !PT ;  /* 0x000000ff180d7812 */ /* 0x000fc400078ec0ff */
[----:B------:R-:W-:Y:S02]  /*6da0*/  LOP3.LUT R12, R12, 0xff, RZ, 0xc0, !PT ;  /* 0x000000ff0c0c7812 */ /* 0x000fe400078ec0ff */
[----:B------:R-:W-:Y:S02]  /*6db0*/  PRMT R30, R3, 0x7604, R8 ;  /* 0x00007604031e7816 */ /* 0x000fe40000000008 */
[----:B------:R-:W-:Y:S02]  /*6dc0*/  SHF.R.U32.HI R3, RZ, 0x8, R26 ;  /* 0x00000008ff037819 */ /* 0x000fe4000001161a */
        /* <DEDUP_REMOVED lines=13> */
[----:B------:R-:W-:Y:S02]  /*6ea0*/  LOP3.LUT R36, R27, 0xff, RZ, 0xc0, !PT ;  /* 0x000000ff1b247812 */ /* 0x000fe400078ec0ff */
[----:B------:R-:W-:-:S04]  /*6eb0*/  LOP3.LUT R21, R21, 0xff, RZ, 0xc0, !PT ;  /* 0x000000ff15157812 */ /* 0x000fc800078ec0ff */
[----:B------:R-:W-:Y:S02]  /*6ec0*/  PRMT R43, R21, 0x7604, R36 ;  /* 0x00007604152b7816 */ /* 0x000fe40000000024 */
[----:B------:R-:W-:-:S04]  /*6ed0*/  SHF.R.U32.HI R21, RZ, 0x10, R5 ;  /* 0x00000010ff157819 */ /* 0x000fc80000011605 */
[----:B------:R-:W-:-:S04]  /*6ee0*/  LOP3.LUT R21, R21, 0xff, RZ, 0xc0, !PT ;  /* 0x000000ff15157812 */ /* 0x000fc800078ec0ff */
[----:B------:R-:W-:Y:S02]  /*6ef0*/  PRMT R21, R21, 0x7054, R28 ;  /* 0x0000705415157816 */ /* 0x000fe4000000001c */
[----:B------:R-:W-:-:S04]  /*6f00*/  SHF.R.U32.HI R28, RZ, 0x10, R25 ;  /* 0x00000010ff1c7819 */ /* 0x000fc80000011619 */
[----:B------:R-:W-:-:S04]  /*6f10*/  LOP3.LUT R28, R28, 0xff, RZ, 0xc0, !PT ;  /* 0x000000ff1c1c7812 */ /* 0x000fc800078ec0ff */
[----:B------:R-:W-:-:S04]  /*6f20*/  PRMT R39, R28, 0x7054, R37 ;  /* 0x000070541c277816 */ /* 0x000fc80000000025 */
[----:B------:R-:W-:-:S04]  /*6f30*/  LOP3.LUT R39, R39, 0xff000000, R25, 0xf8, !PT ;  /* 0xff00000027277812 */ /* 0x000fc800078ef819 */
[-C--:B------:R-:W-:Y:S02]  /*6f40*/  F2FP.F16.E4M3.UNPACK_B R38, R39.reuse ;  /* 0x00000027ff26723e */ /* 0x080fe400020006ff */
[----:B------:R-:W-:-:S03]  /*6f50*/  F2FP.F16.E4M3.UNPACK_B R39, R39.H1 ;  /* 0x00000027ff27723e */ /* 0x000fc600030006ff */
[----:B------:R-:W-:Y:S01]  /*6f60*/  HADD2.F32 R40, -RZ, R38.H0_H0 ;  /* 0x20000026ff287230 */ /* 0x000fe20000004100 */
[----:B--2---:R-:W-:-:S04]  /*6f70*/  LOP3.LUT R0, R35, 0x30, R0, 0xf8, !PT ;  /* 0x0000003023007812 */ /* 0x004fc800078ef800 */
[----:B---3--:R-:W-:Y:S02]  /*6f80*/  LOP3.LUT R3, R0, R31, RZ, 0x3c, !PT ;  /* 0x0000001f00037212 */ /* 0x008fe400078e3cff */
[----:B------:R-:W-:Y:S02]  /*6f90*/  SHF.R.U32.HI R31, RZ, 0x10, R7 ;  /* 0x00000010ff1f7819 */ /* 0x000fe40000011607 */
[----:B----4-:R-:W-:Y:S02]  /*6fa0*/  IADD3 R0, R16, R29, R3 ;  /* 0x0000001d10007210 */ /* 0x010fe40007ffe003 */
[----:B------:R-:W-:Y:S01]  /*6fb0*/  SHF.R.U32.HI R3, RZ, 0x10, R4 ;  /* 0x00000010ff037819 */ /* 0x000fe20000011604 */
[----:B------:R-:W0:Y:S01]  /*6fc0*/  LDS.128 R8, [R51+0xb000] ;  /* 0x00b0000033087984 */ /* 0x000e220000000c00 */
[----:B------:R-:W-:Y:S02]  /*6fd0*/  SHF.R.U32.HI R29, RZ, 0x10, R6 ;  /* 0x00000010ff1d7819 */ /* 0x000fe40000011606 */
[----:B------:R-:W-:Y:S01]  /*6fe0*/  LOP3.LUT R3, R3, 0xff, RZ, 0xc0, !PT ;  /* 0x000000ff03037812 */ /* 0x000fe200078ec0ff */
[----:B------:R-:W1:Y:S01]  /*6ff0*/  LDS.128 R12, [R0+0xb000] ;  /* 0x00b00000000c7984 */ /* 0x000e620000000c00 */
[----:B------:R-:W-:-:S02]  /*7000*/  LOP3.LUT R31, R31, 0xff, RZ, 0xc0, !PT ;  /* 0x000000ff1f1f7812 */ /* 0x000fc400078ec0ff */
[----:B------:R-:W-:Y:S02]  /*7010*/  LOP3.LUT R29, R29, 0xff, RZ, 0xc0, !PT ;  /* 0x000000ff1d1d7812 */ /* 0x000fe400078ec0ff */
[----:B------:R-:W-:Y:S02]  /*7020*/  PRMT R3, R3, 0x7054, R20 ;  /* 0x0000705403037816 */ /* 0x000fe40000000014 */
[----:B------:R-:W-:Y:S02]  /*7030*/  SHF.R.U32.HI R20, RZ, 0x10, R24 ;  /* 0x00000010ff147819 */ /* 0x000fe40000011618 */
[----:B------:R-:W-:Y:S02]  /*7040*/  PRMT R31, R31, 0x7054, R32 ;  /* 0x000070541f1f7816 */ /* 0x000fe40000000020 */
[----:B------:R-:W-:Y:S02]  /*7050*/  PRMT R29, R29, 0x7054, R30 ;  /* 0x000070541d1d7816 */ /* 0x000fe4000000001e */
[----:B------:R-:W-:-:S02]  /*7060*/  SHF.R.U32.HI R32, RZ, 0x10, R27 ;  /* 0x00000010ff207819 */ /* 0x000fc4000001161b */
[----:B------:R-:W-:Y:S02]  /*7070*/  SHF.R.U32.HI R30, RZ, 0x10, R26 ;  /* 0x00000010ff1e7819 */ /* 0x000fe4000001161a */
[----:B------:R-:W-:Y:S02]  /*7080*/  LOP3.LUT R20, R20, 0xff, RZ, 0xc0, !PT ;  /* 0x000000ff14147812 */ /* 0x000fe400078ec0ff */
[----:B------:R-:W-:Y:S02]  /*7090*/  LOP3.LUT R32, R32, 0xff, RZ, 0xc0, !PT ;  /* 0x000000ff20207812 */ /* 0x000fe400078ec0ff */
[----:B------:R-:W-:Y:S02]  /*70a0*/  LOP3.LUT R30, R30, 0xff, RZ, 0xc0, !PT ;  /* 0x000000ff1e1e7812 */ /* 0x000fe400078ec0ff */
[----:B------:R-:W-:Y:S02]  /*70b0*/  PRMT R35, R20, 0x7054, R33 ;  /* 0x0000705414237816 */ /* 0x000fe40000000021 */
[----:B------:R-:W-:-:S02]  /*70c0*/  LOP3.LUT R33, R21, 0xff000000, R5, 0xf8, !PT ;  /* 0xff00000015217812 */ /* 0x000fc400078ef805 */
[----:B------:R-:W-:Y:S02]  /*70d0*/  LOP3.LUT R20, R3, 0xff000000, R4, 0xf8, !PT ;  /* 0xff00000003147812 */ /* 0x000fe400078ef804 */
[----:B------:R-:W-:Y:S02]  /*70e0*/  LOP3.LUT R37, R31, 0xff000000, R7, 0xf8, !PT ;  /* 0xff0000001f257812 */ /* 0x000fe400078ef807 */
[----:B------:R-:W-:Y:S02]  /*70f0*/  PRMT R43, R32, 0x7054, R43 ;  /* 0x00007054202b7816 */ /* 0x000fe4000000002b */
[----:B------:R-:W-:Y:S02]  /*7100*/  LOP3.LUT R3, R29, 0xff000000, R6, 0xf8, !PT ;  /* 0xff0000001d037812 */ /* 0x000fe400078ef806 */
[----:B------:R-:W-:Y:S02]  /*7110*/  PRMT R41, R30, 0x7054, R41 ;  /* 0x000070541e297816 */ /* 0x000fe40000000029 */
[----:B0-----:R-:W-:-:S02]  /*7120*/  F2FP.F16.E4M3.UNPACK_B R21, R8 ;  /* 0x00000008ff15723e */ /* 0x001fc400020006ff */
[----:B------:R-:W-:Y:S02]  /*7130*/  F2FP.F16.E4M3.UNPACK_B R31, R8.H1 ;  /* 0x00000008ff1f723e */ /* 0x000fe400030006ff */
[-C--:B------:R-:W-:Y:S02]  /*7140*/  F2FP.F16.E4M3.UNPACK_B R29, R11.reuse ;  /* 0x0000000bff1d723e */ /* 0x080fe400020006ff */
[----:B------:R-:W-:Y:S02]  /*7150*/  F2FP.F16.E4M3.UNPACK_B R32, R11.H1 ;  /* 0x0000000bff20723e */ /* 0x000fe400030006ff */
[----:B-1----:R-:W-:Y:S02]  /*7160*/  F2FP.F16.E4M3.UNPACK_B R8, R13 ;  /* 0x0000000dff08723e */ /* 0x002fe400020006ff */
[----:B------:R-:W-:Y:S02]  /*7170*/  F2FP.F16.E4M3.UNPACK_B R11, R33 ;  /* 0x00000021ff0b723e */ /* 0x000fe400020006ff */
[----:B------:R-:W-:Y:S01]  /*7180*/  LOP3.LUT R28, R35, 0xff000000, R24, 0xf8, !PT ;  /* 0xff000000231c7812 */ /* 0x000fe200078ef818 */
[----:B------:R-:W-:Y:S01]  /*7190*/  HADD2.F32 R6, -RZ, R8.H0_H0 ;  /* 0x20000008ff067230 */ /* 0x000fe20000004100 */
[----:B------:R-:W-:Y:S01]  /*71a0*/  LOP3.LUT R5, R41, 0xff000000, R26, 0xf8, !PT ;  /* 0xff00000029057812 */ /* 0x000fe200078ef81a */
[----:B------:R-:W-:Y:S01]  /*71b0*/  HADD2.F32 R41, -RZ, R38.H1_H1 ;  /* 0x30000026ff297230 */ /* 0x000fe20000004100 */
[----:B------:R-:W-:Y:S01]  /*71c0*/  F2FP.F16.E4M3.UNPACK_B R24, R9 ;  /* 0x00000009ff18723e */ /* 0x000fe200020006ff */
[----:B------:R-:W-:Y:S01]  /*71d0*/  HADD2.F32 R8, -RZ, R8.H1_H1 ;  /* 0x30000008ff087230 */ /* 0x000fe20000004100 */
[----:B------:R-:W-:Y:S01]  /*71e0*/  F2FP.F16.E4M3.UNPACK_B R26, R13.H1 ;  /* 0x0000000dff1a723e */ /* 0x000fe200030006ff */
[----:B------:R-:W-:Y:S01]  /*71f0*/  HADD2.F32 R13, -RZ, R11.H0_H0 ;  /* 0x2000000bff0d7230 */ /* 0x000fe20000004100 */
[----:B------:R-:W-:Y:S01]  /*7200*/  LOP3.LUT R43, R43, 0xff000000, R27, 0xf8, !PT ;  /* 0xff0000002b2b7812 */ /* 0x000fe200078ef81b */
[----:B------:R-:W-:Y:S01]  /*7210*/  HADD2.F32 R38, -RZ, R39.H0_H0 ;  /* 0x20000027ff267230 */ /* 0x000fe20000004100 */
[----:B------:R-:W-:Y:S01]  /*7220*/  F2FP.F16.E4M3.UNPACK_B R25, R9.H1 ;  /* 0x00000009ff19723e */ /* 0x000fe200030006ff */
[--C-:B------:R-:W-:Y:S01]  /*7230*/  HADD2.F32 R9, -RZ, R24.reuse.H0_H0 ;  /* 0x20000018ff097230 */ /* 0x100fe20000004100 */
[-C--:B------:R-:W-:Y:S01]  /*7240*/  F2FP.F16.E4M3.UNPACK_B R27, R12.reuse ;  /* 0x0000000cff1b723e */ /* 0x080fe200020006ff */
[----:B------:R-:W-:Y:S01]  /*7250*/  HADD2.F32 R24, -RZ, R24.H1_H1 ;  /* 0x30000018ff187230 */ /* 0x000fe20000004100 */
[----:B------:R-:W-:Y:S01]  /*7260*/  F2FP.F16.E4M3.UNPACK_B R35, R12.H1 ;  /* 0x0000000cff23723e */ /* 0x000fe200030006ff */
[----:B------:R-:W-:Y:S01]  /*7270*/  FMUL.FTZ R12, R6, R40 ;  /* 0x00000028060c7220 */ /* 0x000fe20000410000 */
[----:B------:R-:W-:Y:S01]  /*7280*/  F2FP.F16.E4M3.UNPACK_B R30, R15 ;  /* 0x0000000fff1e723e */ /* 0x000fe200020006ff */
[----:B------:R-:W-:Y:S01]  /*7290*/  FMUL.FTZ R45, R8, R41 ;  /* 0x00000029082d7220 */ /* 0x000fe20000410000 */
[----:B------:R-:W-:Y:S01]  /*72a0*/  F2FP.F16.E4M3.UNPACK_B R36, R15.H1 ;  /* 0x0000000fff24723e */ /* 0x000fe200030006ff */
[----:B------:R-:W-:Y:S01]  /*72b0*/  FMUL.FTZ R15, R6, R13 ;  /* 0x0000000d060f7220 */ /* 0x000fe20000410000 */
[----:B------:R-:W-:Y:S01]  /*72c0*/  F2FP.F16.E4M3.UNPACK_B R33, R33.H1 ;  /* 0x00000021ff21723e */ /* 0x000fe200030006ff */
[----:B------:R-:W-:Y:S01]  /*72d0*/  FFMA.FTZ R6, R9, R13, -R12 ;  /* 0x0000000d09067223 */ /* 0x000fe2000001080c */
[----:B------:R-:W-:-:S02]  /*72e0*/  HADD2.F32 R13, -RZ, R25.H0_H0 ;  /* 0x20000019ff0d7230 */ /* 0x000fc40000004100 */
[----:B------:R-:W-:Y:S01]  /*72f0*/  FFMA.FTZ R9, R9, R40, R15 ;  /* 0x0000002809097223 */ /* 0x000fe2000001000f */
[----:B------:R-:W-:Y:S01]  /*7300*/  HADD2.F32 R15, -RZ, R11.H1_H1 ;  /* 0x3000000bff0f7230 */ /* 0x000fe20000004100 */
[-C--:B------:R-:W-:Y:S01]  /*7310*/  F2FP.F16.E4M3.UNPACK_B R7, R14.reuse ;  /* 0x0000000eff07723e */ /* 0x080fe200020006ff */
[--C-:B------:R-:W-:Y:S01]  /*7320*/  HADD2.F32 R11, -RZ, R26.reuse.H0_H0 ;  /* 0x2000001aff0b7230 */ /* 0x100fe20000004100 */
[----:B------:R-:W-:Y:S01]  /*7330*/  F2FP.F16.E4M3.UNPACK_B R14, R14.H1 ;  /* 0x0000000eff0e723e */ /* 0x000fe200030006ff */
[--C-:B------:R-:W-:Y:S02]  /*7340*/  HADD2.F32 R12, -RZ, R33.reuse.H0_H0 ;  /* 0x20000021ff0c7230 */ /* 0x100fe40000004100 */
[----:B------:R-:W-:Y:S01]  /*7350*/  FMUL.FTZ R8, R8, R15 ;  /* 0x0000000f08087220 */ /* 0x000fe20000410000 */
[----:B------:R-:W-:Y:S02]  /*7360*/  HADD2.F32 R33, -RZ, R33.H1_H1 ;  /* 0x30000021ff217230 */ /* 0x000fe40000004100 */
[----:B------:R-:W-:Y:S01]  /*7370*/  FMUL.FTZ R40, R11, R38 ;  /* 0x000000260b287220 */ /* 0x000fe20000410000 */
[----:B------:R-:W-:-:S02]  /*7380*/  HADD2.F32 R26, -RZ, R26.H1_H1 ;  /* 0x3000001aff1a7230 */ /* 0x000fc40000004100 */
[-C--:B------:R-:W-:Y:S01]  /*7390*/  FMUL.FTZ R47, R11, R12.reuse ;  /* 0x0000000c0b2f7220 */ /* 0x080fe20000410000 */
[C---:B------:R-:W-:Y:S01]  /*73a0*/  FFMA.FTZ R8, R24.reuse, R41, R8 ;  /* 0x0000002918087223 */ /* 0x040fe20000010008 */
[C---:B------:R-:W-:Y:S01]  /*73b0*/  FFMA.FTZ R12, R13.reuse, R12, -R40 ;  /* 0x0000000c0d0c7223 */ /* 0x040fe20000010828 */
[----:B------:R-:W-:Y:S01]  /*73c0*/  F2FP.F16.E4M3.UNPACK_B R41, R43 ;  /* 0x0000002bff29723e */ /* 0x000fe200020006ff */
[----:B------:R-:W-:Y:S01]  /*73d0*/  FFMA.FTZ R13, R13, R38, R47 ;  /* 0x000000260d0d7223 */ /* 0x000fe2000001002f */
[----:B------:R-:W-:Y:S01]  /*73e0*/  F2FP.F16.E4M3.UNPACK_B R38, R37 ;  /* 0x00000025ff26723e */ /* 0x000fe200020006ff */
[----:B------:R-:W-:Y:S01]  /*73f0*/  FFMA.FTZ R11, R24, R15, -R45 ;  /* 0x0000000f180b7223 */ /* 0x000fe2000001082d */
[----:B------:R-:W-:Y:S02]  /*7400*/  HADD2.F32 R40, -RZ, R39.H1_H1 ;  /* 0x30000027ff287230 */ /* 0x000fe40000004100 */
[----:B------:R-:W-:Y:S01]  /*7410*/  FMUL.FTZ R45, R26, R33 ;  /* 0x000000211a2d7220 */ /* 0x000fe20000410000 */
[----:B------:R-:W-:Y:S01]  /*7420*/  HADD2.F32 R42, -RZ, R41.H0_H0 ;  /* 0x20000029ff2a7230 */ /* 0x000fe20000004100 */
[----:B------:R-:W-:Y:S01]  /*7430*/  F2FP.F16.E4M3.UNPACK_B R43, R43.H1 ;  /* 0x0000002bff2b723e */ /* 0x000fe200030006ff */
[----:B------:R-:W-:-:S02]  /*7440*/  HADD2.F32 R15, -RZ, R30.H0_H0 ;  /* 0x2000001eff0f7230 */ /* 0x000fc40000004100 */
[----:B------:R-:W-:Y:S01]  /*7450*/  FMUL.FTZ R44, R26, R40 ;  /* 0x000000281a2c7220 */ /* 0x000fe20000410000 */
[--C-:B------:R-:W-:Y:S01]  /*7460*/  HADD2.F32 R39, -RZ, R38.reuse.H0_H0 ;  /* 0x20000026ff277230 */ /* 0x100fe20000004100 */
[----:B------:R-:W-:Y:S01]  /*7470*/  F2FP.F16.E4M3.UNPACK_B R4, R10 ;  /* 0x0000000aff04723e */ /* 0x000fe200020006ff */
[----:B------:R-:W-:Y:S02]  /*7480*/  HADD2.F32 R25, -RZ, R25.H1_H1 ;  /* 0x30000019ff197230 */ /* 0x000fe40000004100 */
[C---:B------:R-:W-:Y:S01]  /*7490*/  FMUL.FTZ R47, R15.reuse, R42 ;  /* 0x0000002a0f2f7220 */ /* 0x040fe20000410000 */
[----:B------:R-:W-:Y:S02]  /*74a0*/  HADD2.F32 R24, -RZ, R29.H0_H0 ;  /* 0x2000001dff187230 */ /* 0x000fe40000004100 */
[----:B------:R-:W-:Y:S01]  /*74b0*/  FMUL.FTZ R49, R15, R39 ;  /* 0x000000270f317220 */ /* 0x000fe20000410000 */
[----:B------:R-:W-:Y:S02]  /*74c0*/  HADD2.F32 R41, -RZ, R41.H1_H1 ;  /* 0x30000029ff297230 */ /* 0x000fe40000004100 */
[C---:B------:R-:W-:Y:S01]  /*74d0*/  FFMA.FTZ R15, R25.reuse, R33, -R44 ;  /* 0x00000021190f7223 */ /* 0x040fe2000001082c */
[----:B------:R-:W-:Y:S01]  /*74e0*/  FFMA.FTZ R26, R25, R40, R45 ;  /* 0x00000028191a7223 */ /* 0x000fe2000001002d */
[----:B------:R-:W-:Y:S01]  /*74f0*/  FFMA.FTZ R25, R24, R39, -R47 ;  /* 0x0000002718197223 */ /* 0x000fe2000001082f */
[----:B------:R-:W-:-:S02]  /*7500*/  HADD2.F32 R39, -RZ, R38.H1_H1 ;  /* 0x30000026ff277230 */ /* 0x000fc40000004100 */
[----:B------:R-:W-:Y:S01]  /*7510*/  FFMA.FTZ R24, R24, R42, R49 ;  /* 0x0000002a18187223 */ /* 0x000fe20000010031 */
[----:B------:R-:W-:Y:S01]  /*7520*/  F2FP.F16.E4M3.UNPACK_B R38, R37.H1 ;  /* 0x00000025ff26723e */ /* 0x000fe200030006ff */
[----:B------:R-:W-:Y:S01]  /*7530*/  HADD2.F32 R30, -RZ, R30.H1_H1 ;  /* 0x3000001eff1e7230 */ /* 0x000fe20000004100 */
[----:B------:R-:W-:Y:S01]  /*7540*/  F2FP.F16.E4M3.UNPACK_B R10, R10.H1 ;  /* 0x0000000aff0a723e */ /* 0x000fe200030006ff */
[----:B------:R-:W-:Y:S01]  /*7550*/  HADD2.F32 R42, -RZ, R43.H0_H0 ;  /* 0x2000002bff2a7230 */ /* 0x000fe20000004100 */
[----:B------:R-:W-:Y:S01]  /*7560*/  F2FP.SATFINITE.E4M3.F32.PACK_AB_MERGE_C R13, R26, R13, RZ ;  /* 0x0000000d1a0d723e */ /* 0x000fe200048070ff */
[----:B------:R-:W-:Y:S02]  /*7570*/  HADD2.F32 R37, -RZ, R36.H0_H0 ;  /* 0x20000024ff257230 */ /* 0x000fe40000004100 */
[C---:B------:R-:W-:Y:S01]  /*7580*/  FMUL.FTZ R44, R30.reuse, R41 ;  /* 0x000000291e2c7220 */ /* 0x040fe20000410000 */
[----:B------:R-:W-:Y:S02]  /*7590*/  HADD2.F32 R29, -RZ, R29.H1_H1 ;  /* 0x3000001dff1d7230 */ /* 0x000fe40000004100 */
[----:B------:R-:W-:Y:S01]  /*75a0*/  FMUL.FTZ R46, R30, R39 ;  /* 0x000000271e2e7220 */ /* 0x000fe20000410000 */
[----:B------:R-:W-:-:S02]  /*75b0*/  HADD2.F32 R40, -RZ, R38.H0_H0 ;  /* 0x20000026ff287230 */ /* 0x000fc40000004100 */
[----:B------:R-:W-:Y:S01]  /*75c0*/  FMUL.FTZ R48, R37, R42 ;  /* 0x0000002a25307220 */ /* 0x000fe20000410000 */
[----:B------:R-:W-:Y:S02]  /*75d0*/  HADD2.F32 R33, -RZ, R32.H0_H0 ;  /* 0x20000020ff217230 */ /* 0x000fe40000004100 */
[C---:B------:R-:W-:Y:S01]  /*75e0*/  FFMA.FTZ R30, R29.reuse, R39, -R44 ;  /* 0x000000271d1e7223 */ /* 0x040fe2000001082c */
[----:B------:R-:W-:Y:S01]  /*75f0*/  FFMA.FTZ R29, R29, R41, R46 ;  /* 0x000000291d1d7223 */ /* 0x000fe2000001002e */
[----:B------:R-:W-:Y:S01]  /*7600*/  FMUL.FTZ R37, R37, R40 ;  /* 0x0000002825257220 */ /* 0x000fe20000410000 */
[----:B------:R-:W-:Y:S01]  /*7610*/  F2FP.F16.E4M3.UNPACK_B R41, R28.H1 ;  /* 0x0000001cff29723e */ /* 0x000fe200030006ff */
[C---:B------:R-:W-:Y:S01]  /*7620*/  FFMA.FTZ R48, R33.reuse, R40, -R48 ;  /* 0x0000002821307223 */ /* 0x040fe20000010830 */
[----:B------:R-:W-:Y:S01]  /*7630*/  HADD2.F32 R40, -RZ, R38.H1_H1 ;  /* 0x30000026ff287230 */ /* 0x000fe20000004100 */
[----:B------:R-:W-:Y:S01]  /*7640*/  F2FP.F16.E4M3.UNPACK_B R38, R20.H1 ;  /* 0x00000014ff26723e */ /* 0x000fe200030006ff */
[----:B------:R-:W-:Y:S01]  /*7650*/  FFMA.FTZ R45, R33, R42, R37 ;  /* 0x0000002a212d7223 */ /* 0x000fe20000010025 */
        /* <DEDUP_REMOVED lines=13> */
[C---:B------:R-:W-:Y:S01]  /*7730*/  FFMA.FTZ R47, R33.reuse, R40, -R44 ;  /* 0x00000028212f7223 */ /* 0x040fe2000001082c */
[----:B------:R-:W-:Y:S02]  /*7740*/  HADD2.F32 R38, -RZ, R38.H1_H1 ;  /* 0x30000026ff267230 */ /* 0x000fe40000004100 */
[C---:B------:R-:W-:Y:S01]  /*7750*/  FFMA.FTZ R43, R32.reuse, R43, R36 ;  /* 0x0000002b202b7223 */ /* 0x040fe20000010024 */
[----:B------:R-:W-:Y:S02]  /*7760*/  HADD2.F32 R36, -RZ, R41.H1_H1 ;  /* 0x30000029ff247230 */ /* 0x000fe40000004100 */
[----:B------:R-:W-:Y:S01]  /*7770*/  FFMA.FTZ R39, R32, R39, -R37 ;  /* 0x0000002720277223 */ /* 0x000fe20000010825 */
[----:B------:R-:W-:Y:S01]  /*7780*/  FFMA.FTZ R50, R33, R42, R49 ;  /* 0x0000002a21327223 */ /* 0x000fe20000010031 */
[----:B------:R-:W-:Y:S01]  /*7790*/  HADD2.F32 R31, -RZ, R31.H1_H1 ;  /* 0x3000001fff1f7230 */ /* 0x000fe20000004100 */
[----:B------:R-:W-:Y:S01]  /*77a0*/  F2FP.F16.E4M3.UNPACK_B R32, R20 ;  /* 0x00000014ff20723e */ /* 0x000fe200020006ff */
[C---:B------:R-:W-:Y:S01]  /*77b0*/  FMUL.FTZ R20, R35.reuse, R36 ;  /* 0x0000002423147220 */ /* 0x040fe20000410000 */
[----:B------:R-:W-:Y:S01]  /*77c0*/  F2FP.F16.E4M3.UNPACK_B R33, R28 ;  /* 0x0000001cff21723e */ /* 0x000fe200020006ff */
[----:B------:R-:W-:Y:S01]  /*77d0*/  FMUL.FTZ R37, R35, R38 ;  /* 0x0000002623257220 */ /* 0x000fe20000410000 */
[----:B------:R-:W-:-:S02]  /*77e0*/  HADD2.F32 R28, -RZ, R27.H0_H0 ;  /* 0x2000001bff1c7230 */ /* 0x000fc40000004100 */
[C---:B------:R-:W-:Y:S01]  /*77f0*/  FFMA.FTZ R40, R31.reuse, R38, -R20 ;  /* 0x000000261f287223 */ /* 0x040fe20000010814 */
[----:B------:R-:W-:Y:S02]  /*7800*/  HADD2.F32 R20, -RZ, R21.H0_H0 ;  /* 0x20000015ff147230 */ /* 0x000fe40000004100 */
[----:B------:R-:W-:Y:S01]  /*7810*/  FFMA.FTZ R42, R31, R36, R37 ;  /* 0x000000241f2a7223 */ /* 0x000fe20000010025 */
[--C-:B------:R-:W-:Y:S01]  /*7820*/  HADD2.F32 R35, -RZ, R33.reuse.H0_H0 ;  /* 0x20000021ff237230 */ /* 0x100fe20000004100 */
        /* <DEDUP_REMOVED lines=8> */
[----:B------:R-:W-:Y:S01]  /*78b0*/  HADD2.F32 R21, -RZ, R21.H1_H1 ;  /* 0x30000015ff157230 */ /* 0x000fe20000004100 */
[----:B------:R-:W-:Y:S01]  /*78c0*/  F2FP.F16.E4M3.UNPACK_B R28, R5.H1 ;  /* 0x00000005ff1c723e */ /* 0x000fe200030006ff */
        /* <DEDUP_REMOVED lines=19> */
[----:B------:R-:W-:Y:S01]  /*7a00*/  FFMA.FTZ R27, R20, R32, R27 ;  /* 0x00000020141b7223 */ /* 0x000fe2000001001b */
[----:B------:R-:W-:Y:S01]  /*7a10*/  HADD2.F32 R10, -RZ, R10.H1_H1 ;  /* 0x3000000aff0a7230 */ /* 0x000fe20000004100 */
[----:B------:R-:W-:Y:S01]  /*7a20*/  F2FP.F16.E4M3.UNPACK_B R20, R5 ;  /* 0x00000005ff14723e */ /* 0x000fe200020006ff */
[C---:B------:R-:W-:Y:S01]  /*7a30*/  FMUL.FTZ R21, R14.reuse, R33 ;  /* 0x000000210e157220 */ /* 0x040fe20000410000 */
[-C--:B------:R-:W-:Y:S01]  /*7a40*/  FMUL.FTZ R14, R14, R31.reuse ;  /* 0x0000001f0e0e7220 */ /* 0x080fe20000410000 */
[----:B------:R-:W-:Y:S02]  /*7a50*/  HADD2.F32 R5, -RZ, R7.H0_H0 ;  /* 0x20000007ff057230 */ /* 0x000fe40000004100 */
[C---:B------:R-:W-:Y:S01]  /*7a60*/  FFMA.FTZ R44, R10.reuse, R31, -R21 ;  /* 0x0000001f0a2c7223 */ /* 0x040fe20000010815 */
[----:B------:R-:W-:Y:S01]  /*7a70*/  FFMA.FTZ R46, R10, R33, R14 ;  /* 0x000000210a2e7223 */ /* 0x000fe2000001000e */
[----:B------:R-:W-:-:S02]  /*7a80*/  HADD2.F32 R28, -RZ, R20.H0_H0 ;  /* 0x20000014ff1c7230 */ /* 0x000fc40000004100 */
[----:B------:R-:W-:Y:S01]  /*7a90*/  HADD2.F32 R10, -RZ, R3.H0_H0 ;  /* 0x20000003ff0a7230 */ /* 0x000fe20000004100 */
[----:B------:R-:W-:Y:S01]  /*7aa0*/  F2FP.SATFINITE.E4M3.F32.PACK_AB_MERGE_C R41, R44, R41, RZ ;  /* 0x000000292c29723e */ /* 0x000fe200048070ff */
        /* <DEDUP_REMOVED lines=25> */
.L_x_10533:
[----:B------:R-:W-:Y:S05]  /*7c40*/  BSYNC B0 ;  /* 0x0000000000007941 */ /* 0x000fea0003800000 */
.L_x_10523:
[----:B------:R-:W-:Y:S01]  /*7c50*/  @!PT LDS RZ, [RZ] ;  /* 0x00000000fffff984 */ /* 0x000fe20000000800 */
[----:B------:R-:W-:Y:S01]  /*7c60*/  @!PT LDS RZ, [RZ] ;  /* 0x00000000fffff984 */ /* 0x000fe20000000800 */
[----:B------:R-:W-:Y:S01]  /*7c70*/  @!PT LDS RZ, [RZ] ;  /* 0x00000000fffff984 */ /* 0x000fe20000000800 */
[----:B------:R-:W-:Y:S01]  /*7c80*/  @!PT LDS RZ, [RZ] ;  /* 0x00000000fffff984 */ /* 0x000fe20000000800 */
[----:B------:R3:W-:Y:S06]  /*7c90*/  MEMBAR.ALL.CTA ;  /* 0x0000000000007992 */ /* 0x0007ec0000008000 */
[----:B---3--:R-:W3:Y:S01]  /*7ca0*/  FENCE.VIEW.ASYNC.S ;  /* 0x00000000000073c6 */ /* 0x008ee20000000000 */
[----:B------:R-:W-:Y:S05]  /*7cb0*/  WARPSYNC.ALL ;  /* 0x0000000000007948 */ /* 0x000fea0003800000 */
[----:B---3--:R-:W-:Y:S06]  /*7cc0*/  BAR.SYNC.DEFER_BLOCKING 0xd, 0x180 ;  /* 0x0346000000007b1d */ /* 0x008fec0000010000 */
.L_x_10520:
[----:B-12---:R-:W-:-:S05]  /*7cd0*/  IMAD.U32 R0, RZ, RZ, UR36 ;  /* 0x00000024ff007e24 */ /* 0x006fca000f8e00ff */
[----:B------:R-:W-:-:S13]  /*7ce0*/  ISETP.NE.AND P0, PT, R0, 0x3, PT ;  /* 0x000000030000780c */ /* 0x000fda0003f05270 */
[----:B------:R-:W-:Y:S05]  /*7cf0*/  @!P0 BRA `(.L_x_10542) ;  /* 0x0000000000048947 */ /* 0x000fea0003800000 */
[----:B------:R-:W-:Y:S01]  /*7d00*/  BPT.TRAP 0x1 ;  /* 0x000000040000795c */ /* 0x000fe20000300000 */
.L_x_10542:
[----:B------:R-:W2:Y:S01]  /*7d10*/  LDL R0, [R1] ;  /* 0x0000000001007983 */ /* 0x000ea20000100800 */
[----:B0-----:R-:W-:Y:S01]  /*7d20*/  IMAD R3, R157, 0x8, R16 ;  /* 0x000000089d037824 */ /* 0x001fe200078e0210 */
[----:B--2--5:R-:W-:-:S04]  /*7d30*/  SHF.L.U32 R6, R0, 0x1f, RZ ;  /* 0x0000001f00067819 */ /* 0x024fc800000006ff */
[----:B------:R0:W1:Y:S01]  /*7d40*/  SYNCS.PHASECHK.TRANS64.TRYWAIT P1, [R3+URZ+0x13230], R6 ;  /* 0x01323006030075a7 */ /* 0x000062000802017f */
[----:B------:R-:W-:Y:S05]  /*7d50*/  @!P0 BRA `(.L_x_10543) ;  /* 0x0000000000048947 */ /* 0x000fea0003800000 */
[----:B------:R-:W-:Y:S01]  /*7d60*/  BPT.TRAP 0x1 ;  /* 0x000000040000795c */ /* 0x000fe20000300000 */
.L_x_10543:
        /* <DEDUP_REMOVED lines=10> */
.L_x_10544:
[----:B--2---:R-:W2:Y:S01]  /*7e10*/  LDL R0, [R1+0x10] ;  /* 0x0000100001007983 */ /* 0x004ea20000100800 */
[----:B------:R-:W-:Y:S01]  /*7e20*/  IMAD.MOV.U32 R9, RZ, RZ, -0x7fffffe0 ;  /* 0x80000020ff097424 */ /* 0x000fe200078e00ff */
[----:B------:R-:W-:Y:S05]  /*7e30*/  WARPSYNC.ALL ;  /* 0x0000000000007948 */ /* 0x000fea0003800000 */
[C---:B------:R-:W-:Y:S02]  /*7e40*/  R2UR UR4, R4.reuse ;  /* 0x00000000040472ca */ /* 0x040fe400000e0000 */
[----:B------:R-:W-:Y:S02]  /*7e50*/  R2UR UR5, R5 ;  /* 0x00000000050572ca */ /* 0x000fe400000e0000 */
[----:B------:R-:W-:Y:S01]  /*7e60*/  R2UR UR7, R9 ;  /* 0x00000000090772ca */ /* 0x000fe200000e0000 */
[----:B------:R-:W-:Y:S01]  /*7e70*/  WARPGROUP.ARRIVE ;  /* 0x00000000000079c5 */ /* 0x000fe20000000000 */
[----:B------:R-:W-:Y:S01]  /*7e80*/  IMAD.MOV.U32 R7, RZ, RZ, -0x7fffffe0 ;  /* 0x80000020ff077424 */ /* 0x000fe200078e00ff */
[----:B------:R-:W-:Y:S01]  /*7e90*/  P2R R14, PR, RZ, 0x1 ;  /* 0x00000001ff0e7803 */ /* 0x000fe20000000000 */
[----:B------:R-:W-:Y:S01]  /*7ea0*/  IMAD.MOV.U32 R11, RZ, RZ, -0x7fffffe0 ;  /* 0x80000020ff0b7424 */ /* 0x000fe200078e00ff */
[----:B------:R-:W-:-:S02]  /*7eb0*/  R2UR UR8, R4 ;  /* 0x00000000040872ca */ /* 0x000fc400000e0000 */
[----:B------:R-:W-:Y:S02]  /*7ec0*/  R2UR UR9, R5 ;  /* 0x00000000050972ca */ /* 0x000fe400000e0000 */
[----:B------:R-:W-:Y:S01]  /*7ed0*/  R2UR UR11, R11 ;  /* 0x000000000b0b72ca */ /* 0x000fe200000e0000 */
[----:B------:R-:W-:Y:S01]  /*7ee0*/  IMAD.MOV.U32 R13, RZ, RZ, -0x7fffffe0 ;  /* 0x80000020ff0d7424 */ /* 0x000fe200078e00ff */
[----:B------:R-:W-:Y:S02]  /*7ef0*/  R2UR UR12, R4 ;  /* 0x00000000040c72ca */ /* 0x000fe400000e0000 */
[----:B------:R-:W-:Y:S02]  /*7f00*/  R2UR UR13, R5 ;  /* 0x00000000050d72ca */ /* 0x000fe400000e0000 */
[----:B------:R-:W-:Y:S01]  /*7f10*/  R2UR UR15, R13 ;  /* 0x000000000d0f72ca */ /* 0x000fe200000e0000 */
[----:B--2---:R-:W-:Y:S02]  /*7f20*/  IMAD R8, R157, 0x280, R0 ;  /* 0x000002809d087824 */ /* 0x004fe400078e0200 */
[----:B------:R-:W2:Y:S01]  /*7f30*/  LDL R0, [R1+0x50] ;  /* 0x0000500001007983 */ /* 0x000ea20000100800 */
[----:B------:R-:W-:Y:S01]  /*7f40*/  IMAD.MOV.U32 R21, RZ, RZ, -0x7fffffe0 ;  /* 0x80000020ff157424 */ /* 0x000fe200078e00ff */
[----:B------:R-:W-:Y:S01]  /*7f50*/  BSSY B0, `(.L_x_10546) ;  /* 0x00004cd000007945 */ /* 0x000fe20003800000 */
[C---:B------:R-:W-:Y:S01]  /*7f60*/  R2UR UR6, R8.reuse ;  /* 0x00000000080672ca */ /* 0x040fe200000e0000 */
[C---:B01----:R-:W-:Y:S01]  /*7f70*/  VIADD R6, R8.reuse, 0x80 ;  /* 0x0000008008067836 */ /* 0x043fe20000000000 */
[----:B------:R-:W0:Y:S01]  /*7f80*/  S2R R106, SR_TID.X ;  /* 0x00000000006a7919 */ /* 0x000e220000002100 */
[C---:B------:R-:W-:Y:S01]  /*7f90*/  VIADD R10, R8.reuse, 0x180 ;  /* 0x00000180080a7836 */ /* 0x040fe20000000000 */
[----:B------:R-:W-:Y:S01]  /*7fa0*/  R2UR UR19, R21 ;  /* 0x00000000151372ca */ /* 0x000fe200000e0000 */
[----:B------:R-:W-:-:S02]  /*7fb0*/  VIADD R12, R8, 0x200 ;  /* 0x00000200080c7836 */ /* 0x000fc40000000000 */
[----:B------:R-:W-:Y:S01]  /*7fc0*/  VIADD R20, R8, 0x2 ;  /* 0x0000000208147836 */ /* 0x000fe20000000000 */
[----:B------:R-:W-:Y:S01]  /*7fd0*/  R2UR UR10, R10 ;  /* 0x000000000a0a72ca */ /* 0x000fe200000e0000 */
[----:B------:R-:W-:Y:S01]  /*7fe0*/  IMAD.MOV.U32 R11, RZ, RZ, -0x7fffffe0 ;  /* 0x80000020ff0b7424 */ /* 0x000fe200078e00ff */
[----:B------:R-:W-:Y:S02]  /*7ff0*/  R2UR UR14, R12 ;  /* 0x000000000c0e72ca */ /* 0x000fe400000e0000 */
[----:B------:R-:W-:Y:S01]  /*8000*/  R2UR UR18, R20 ;  /* 0x00000000141272ca */ /* 0x000fe200000e0000 */
[----:B------:R-:W-:Y:S01]  /*8010*/  QGMMA.64x32x32.F32.E4M3.E4M3 R88, gdesc[UR4], RZ, !UPT, gsb0 ;  /* 0x00600000045879f3 */ /* 0x000fe2000c0008ff */
[----:B------:R-:W-:Y:S02]  /*8020*/  R2UR UR4, R4 ;  /* 0x00000000040472ca */ /* 0x000fe400000e0000 */
[----:B------:R-:W-:Y:S02]  /*8030*/  R2UR UR5, R5 ;  /* 0x00000000050572ca */ /* 0x000fe400000e0000 */
[----:B------:R-:W-:Y:S01]  /*8040*/  R2UR UR6, R6 ;  /* 0x00000000060672ca */ /* 0x000fe200000e0000 */
[C---:B------:R-:W-:Y:S01]  /*8050*/  VIADD R6, R8.reuse, 0x100 ;  /* 0x0000010008067836 */ /* 0x040fe20000000000 */
[----:B------:R-:W-:Y:S01]  /*8060*/  R2UR UR7, R7 ;  /* 0x00000000070772ca */ /* 0x000fe200000e0000 */
[----:B------:R-:W-:Y:S01]  /*8070*/  IMAD.MOV.U32 R7, RZ, RZ, -0x7fffffe0 ;  /* 0x80000020ff077424 */ /* 0x000fe200078e00ff */
[----:B------:R-:W-:-:S02]  /*8080*/  IADD3 R10, R8, 0x82, RZ ;  /* 0x00000082080a7810 */ /* 0x000fc40007ffe0ff */
[----:B0-----:R-:W-:Y:S01]  /*8090*/  LOP3.LUT R106, R106, 0x7f, RZ, 0xc0, !PT ;  /* 0x0000007f6a6a7812 */ /* 0x001fe200078ec0ff */
[----:B------:R-:W-:Y:S02]  /*80a0*/  WARPGROUP.DEPBAR.LE gsb0, 0x0 ;  /* 0x00008000000079c5 */ /* 0x000fe40000010000 */
[----:B------:R-:W-:-:S06]  /*80b0*/  WARPGROUP.ARRIVE ;  /* 0x00000000000079c5 */ /* 0x000fcc0000000000 */
[----:B------:R-:W-:Y:S01]  /*80c0*/  QGMMA.64x32x32.F32.E4M3.E4M3 R72, gdesc[UR4], RZ, !UPT, gsb0 ;  /* 0x00600000044879f3 */ /* 0x000fe2000c0008ff */
[----:B------:R-:W-:Y:S01]  /*80d0*/  R2UR UR6, R6 ;  /* 0x00000000060672ca */ /* 0x000fe200000e0000 */
[C---:B------:R-:W-:Y:S01]  /*80e0*/  VIADD R6, R4.reuse, 0x2 ;  /* 0x0000000204067836 */ /* 0x040fe20000000000 */
[----:B------:R-:W-:Y:S01]  /*80f0*/  R2UR UR7, R7 ;  /* 0x00000000070772ca */ /* 0x000fe200000e0000 */
[----:B------:R-:W-:Y:S01]  /*8100*/  IMAD.MOV.U32 R7, RZ, RZ, -0x7fffffe0 ;  /* 0x80000020ff077424 */ /* 0x000fe200078e00ff */
[----:B------:R-:W-:Y:S02]  /*8110*/  R2UR UR4, R4 ;  /* 0x00000000040472ca */ /* 0x000fe400000e0000 */
[----:B------:R-:W-:Y:S02]  /*8120*/  R2UR UR5, R5 ;  /* 0x00000000050572ca */ /* 0x000fe400000e0000 */
[----:B------:R-:W-:Y:S02]  /*8130*/  R2UR UR16, R6 ;  /* 0x00000000061072ca */ /* 0x000fe400000e0000 */
[----:B------:R-:W-:Y:S01]  /*8140*/  R2UR UR17, R7 ;  /* 0x00000000071172ca */ /* 0x000fe200000e0000 */
[----:B------:R-:W-:-:S02]  /*8150*/  WARPGROUP.DEPBAR.LE gsb0, 0x0 ;  /* 0x00008000000079c5 */ /* 0x000fc40000010000 */
[----:B------:R-:W-:-:S06]  /*8160*/  WARPGROUP.ARRIVE ;  /* 0x00000000000079c5 */ /* 0x000fcc0000000000 */
[----:B------:R-:W-:Y:S01]  /*8170*/  QGMMA.64x32x32.F32.E4M3.E4M3 R56, gdesc[UR4], RZ, !UPT, gsb0 ;  /* 0x00600000043879f3 */ /* 0x000fe2000c0008ff */
[----:B------:R-:W-:Y:S02]  /*8180*/  R2UR UR4, R6 ;  /* 0x00000000060472ca */ /* 0x000fe400000e0000 */
[----:B------:R-:W-:Y:S02]  /*8190*/  R2UR UR5, R7 ;  /* 0x00000000070572ca */ /* 0x000fe400000e0000 */
[----:B------:R-:W-:Y:S01]  /*81a0*/  R2UR UR6, R10 ;  /* 0x000000000a0672ca */ /* 0x000fe200000e0000 */
[----:B------:R-:W-:Y:S01]  /*81b0*/  VIADD R10, R8, 0x102 ;  /* 0x00000102080a7836 */ /* 0x000fe20000000000 */
[----:B------:R-:W-:Y:S01]  /*81c0*/  R2UR UR7, R11 ;  /* 0x000000000b0772ca */ /* 0x000fe200000e0000 */
[----:B------:R-:W-:Y:S01]  /*81d0*/  IMAD.MOV.U32 R11, RZ, RZ, -0x7fffffe0 ;  /* 0x80000020ff0b7424 */ /* 0x000fe200078e00ff */
        /* <DEDUP_REMOVED lines=8> */
[----:B--2---:R-:W-:-:S04]  /*8260*/  IMAD.IADD R9, R0, 0x1, R105 ;  /* 0x0000000100097824 */ /* 0x004fc800078e0269 */
[----:B------:R-:W-:Y:S02]  /*8270*/  IMAD R12, R104, -0xa0, R9 ;  /* 0xffffff60680c7824 */ /* 0x000fe400078e0209 */
[----:B------:R-:W-:-:S03]  /*8280*/  IMAD.MOV.U32 R9, RZ, RZ, -0x7fffffe0 ;  /* 0x80000020ff097424 */ /* 0x000fc600078e00ff */
        /* <DEDUP_REMOVED lines=11> */
[----:B------:R-:W-:Y:S01]  /*8340*/  WARPGROUP.ARRIVE ;  /* 0x00000000000079c5 */ /* 0x000fe20000000000 */
[----:B------:R-:W-:Y:S02]  /*8350*/  FSEL R13, R88, -INF , P5 ;  /* 0xff800000580d7808 */ /* 0x000fe40002800000 */
[----:B------:R-:W-:Y:S02]  /*8360*/  FSEL R89, R89, -INF , P6 ;  /* 0xff80000059597808 */ /* 0x000fe40003000000 */
[----:B------:R-:W-:Y:S01]  /*8370*/  FSEL R15, R92, -INF , P1 ;  /* 0xff8000005c0f7808 */ /* 0x000fe20000800000 */
[----:B------:R-:W-:Y:S01]  /*8380*/  QGMMA.64x32x32.F32.E4M3.E4M3 R72, gdesc[UR4], R72, gsb0 ;  /* 0x00600000044879f3 */ /* 0x000fe20008000848 */
[----:B------:R-:W-:Y:S01]  /*8390*/  R2UR UR6, R10 ;  /* 0x000000000a0672ca */ /* 0x000fe200000e0000 */
[----:B------:R-:W-:Y:S01]  /*83a0*/  VIADD R10, R8, 0x182 ;  /* 0x00000182080a7836 */ /* 0x000fe20000000000 */
[----:B------:R-:W-:Y:S01]  /*83b0*/  R2UR UR7, R11 ;  /* 0x000000000b0772ca */ /* 0x000fe200000e0000 */
[----:B------:R-:W-:Y:S01]  /*83c0*/  IMAD.MOV.U32 R11, RZ, RZ, -0x7fffffe0 ;  /* 0x80000020ff0b7424 */ /* 0x000fe200078e00ff */
[----:B------:R-:W-:Y:S01]  /*83d0*/  R2UR UR4, R6 ;  /* 0x00000000060472ca */ /* 0x000fe200000e0000 */
[----:B------:R-:W-:Y:S01]  /*83e0*/  VIADD R8, R8, 0x202 ;  /* 0x0000020208087836 */ /* 0x000fe20000000000 */
[----:B------:R-:W-:-:S02]  /*83f0*/  R2UR UR5, R7 ;  /* 0x00000000070572ca */ /* 0x000fc400000e0000 */
[----:B------:R-:W-:Y:S02]  /*8400*/  R2UR UR10, R10 ;  /* 0x000000000a0a72ca */ /* 0x000fe400000e0000 */
[----:B------:R-:W-:Y:S02]  /*8410*/  R2UR UR11, R11 ;  /* 0x000000000b0b72ca */ /* 0x000fe400000e0000 */
[----:B------:R-:W-:Y:S02]  /*8420*/  FMNMX.FTZ R0, R13, R89, !PT ;  /* 0x000000590d007209 */ /* 0x000fe40007810000 */
        /* <DEDUP_REMOVED lines=29> */
[----:B------:R-:W-:-:S02]  /*8600*/  R2UR UR7, R9 ;  /* 0x00000000090772ca */ /* 0x000fc400000e0000 */
        /* <DEDUP_REMOVED lines=14> */
[----:B------:R-:W-:Y:S02]  /*86f0*/  R2UR UR6, R8 ;  /* 0x00000000080672ca */ /* 0x000fe400000e0000 */
[----:B------:R-:W-:Y:S02]  /*8700*/  R2UR UR4, R6 ;  /* 0x00000000060472ca */ /* 0x000fe400000e0000 */
[----:B------:R-:W-:Y:S02]  /*8710*/  R2UR UR5, R7 ;  /* 0x00000000070572ca */ /* 0x000fe400000e0000 */
        /* <DEDUP_REMOVED lines=11> */
[----:B------:R-:W-:Y:S01]  /*87d0*/  FSEL R85, R82, -INF , P6 ;  /* 0xff80000052557808 */ /* 0x000fe20003000000 */
[----:B------:R-:W-:Y:S02]  /*87e0*/  WARPGROUP.DEPBAR.LE gsb0, 0x0 ;  /* 0x00008000000079c5 */ /* 0x000fe40000010000 */
[----:B------:R-:W-:Y:S01]  /*87f0*/  WARPGROUP.ARRIVE ;  /* 0x00000000000079c5 */ /* 0x000fe20000000000 */
[----:B------:R-:W-:-:S02]  /*8800*/  FSEL R127, R56, -INF , P1 ;  /* 0xff800000387f7808 */ /* 0x000fc40000800000 */
[C---:B------:R-:W-:Y:S02]  /*8810*/  ISETP.GT.AND P6, PT, R12.reuse, 0x48, PT ;  /* 0x000000480c00780c */ /* 0x040fe40003fc4270 */
[----:B------:R-:W-:Y:S01]  /*8820*/  FSEL R57, R57, -INF , P2 ;  /* 0xff80000039397808 */ /* 0x000fe20001000000 */
[----:B------:R-:W-:Y:S01]  /*8830*/  QGMMA.64x32x32.F32.E4M3.E4M3 R40, gdesc[UR8], R40, gsb0 ;  /* 0x00600000082879f3 */ /* 0x000fe20008000828 */
        /* <DEDUP_REMOVED lines=23> */
[----:B------:R-:W-:Y:S02]  /*89b0*/  FSEL R69, R69, -INF , P2 ;  /* 0xff80000045457808 */ /* 0x000fe40001000000 */
[----:B------:R-:W-:Y:S02]  /*89c0*/  FMNMX.FTZ R0, R137, R0, !PT ;  /* 0x0000000089007209 */ /* 0x000fe40007810000 */
[----:B------:R-:W-:Y:S02]  /*89d0*/  FSEL R63, R63, -INF , P5 ;  /* 0xff8000003f3f7808 */ /* 0x000fe40002800000 */
[----:B------:R-:W-:Y:S02]  /*89e0*/  ISETP.GT.AND P5, PT, R12, 0x61, PT ;  /* 0x000000610c00780c */ /* 0x000fe40003fa4270 */
[----:B------:R-:W-:-:S02]  /*89f0*/  FMNMX.FTZ R0, R69, R0, !PT ;  /* 0x0000000045007209 */ /* 0x000fc40007810000 */
        /* <DEDUP_REMOVED lines=27> */
[C---:B------:R-:W-:Y:S02]  /*8bb0*/  ISETP.GT.AND P5, PT, R12.reuse, 0x80, PT ;  /* 0x000000800c00780c */ /* 0x040fe40003fa4270 */
[----:B------:R-:W-:Y:S02]  /*8bc0*/  FSEL R53, R53, -INF , P0 ;  /* 0xff80000035357808 */ /* 0x000fe40000000000 */
[----:B------:R-:W-:Y:S02]  /*8bd0*/  FMNMX.FTZ R0, R155, R0, !PT ;  /* 0x000000009b007209 */ /* 0x000fe40007810000 */
[----:B------:R-:W-:Y:S02]  /*8be0*/  ISETP.GT.AND P0, PT, R12, 0x81, PT ;  /* 0x000000810c00780c */ /* 0x000fe40003f04270 */
[----:B------:R-:W-:Y:S02]  /*8bf0*/  FMNMX.FTZ R0, R53, R0, !PT ;  /* 0x0000000035007209 */ /* 0x000fe40007810000 */
[----:B------:R-:W-:-:S02]  /*8c00*/  FSEL R50, R50, -INF , P1 ;  /* 0xff80000032327808 */ /* 0x000fc40000800000 */
[C---:B------:R-:W-:Y:S02]  /*8c10*/  ISETP.GT.AND P1, PT, R12.reuse, 0x88, PT ;  /* 0x000000880c00780c */ /* 0x040fe40003f24270 */
[----:B------:R-:W-:Y:S02]  /*8c20*/  FSEL R51, R51, -INF , P2 ;  /* 0xff80000033337808 */ /* 0x000fe40001000000 */
[C---:B------:R-:W-:Y:S02]  /*8c30*/  ISETP.GT.AND P2, PT, R12.reuse, 0x89, PT ;  /* 0x000000890c00780c */ /* 0x040fe40003f44270 */
[----:B------:R-:W-:Y:S02]  /*8c40*/  FSEL R47, R47, -INF , P3 ;  /* 0xff8000002f2f7808 */ /* 0x000fe40001800000 */
[----:B------:R-:W-:Y:S01]  /*8c50*/  ISETP.GT.AND P3, PT, R12, 0x90, PT ;  /* 0x000000900c00780c */ /* 0x000fe20003f64270 */
[----:B------:R-:W-:Y:S02]  /*8c60*/  WARPGROUP.DEPBAR.LE gsb0, 0x0 ;  /* 0x00008000000079c5 */ /* 0x000fe40000010000 */
[----:B------:R-:W-:-:S02]  /*8c70*/  FSEL R24, R24, -INF , P5 ;  /* 0xff80000018187808 */ /* 0x000fc40002800000 */
[----:B------:R-:W-:Y:S02]  /*8c80*/  FSEL R25, R25, -INF , P0 ;  /* 0xff80000019197808 */ /* 0x000fe40000000000 */
[----:B------:R-:W-:Y:S02]  /*8c90*/  FMNMX.FTZ R0, R24, R0, !PT ;  /* 0x0000000018007209 */ /* 0x000fe40007810000 */
[----:B------:R-:W-:Y:S02]  /*8ca0*/  FSEL R28, R28, -INF , P1 ;  /* 0xff8000001c1c7808 */ /* 0x000fe40000800000 */
[----:B------:R-:W-:Y:S02]  /*8cb0*/  FMNMX.FTZ R0, R25, R0, !PT ;  /* 0x0000000019007209 */ /* 0x000fe40007810000 */
[----:B------:R-:W-:Y:S02]  /*8cc0*/  FSEL R29, R29, -INF , P2 ;  /* 0xff8000001d1d7808 */ /* 0x000fe40001000000 */
[----:B------:R-:W-:-:S02]  /*8cd0*/  FMNMX.FTZ R0, R28, R0, !PT ;  /* 0x000000001c007209 */ /* 0x000fc40007810000 */
[----:B------:R-:W-:Y:S02]  /*8ce0*/  FSEL R153, R46, -INF , P4 ;  /* 0xff8000002e997808 */ /* 0x000fe40002000000 */
[----:B------:R-:W-:Y:S02]  /*8cf0*/  FSEL R32, R32, -INF , P3 ;  /* 0xff80000020207808 */ /* 0x000fe40001800000 */
[----:B------:R-:W-:Y:S02]  /*8d00*/  FMNMX.FTZ R0, R29, R0, !PT ;  /* 0x000000001d007209 */ /* 0x000fe40007810000 */
[----:B------:R-:W-:Y:S02]  /*8d10*/  ISETP.GT.AND P4, PT, R12, 0x91, PT ;  /* 0x000000910c00780c */ /* 0x000fe40003f84270 */
[----:B------:R-:W-:Y:S02]  /*8d20*/  FMNMX.FTZ R0, R32, R0, !PT ;  /* 0x0000000020007209 */ /* 0x000fe40007810000 */
[----:B------:R-:W-:-:S02]  /*8d30*/  FSEL R8, R33, -INF , P4 ;  /* 0xff80000021087808 */ /* 0x000fc40002000000 */
[----:B------:R-:W-:Y:S02]  /*8d40*/  ISETP.GT.AND P5, PT, R12, 0x98, PT ;  /* 0x000000980c00780c */ /* 0x000fe40003fa4270 */
[----:B------:R-:W-:Y:S02]  /*8d50*/  FMNMX.FTZ R0, R8, R0, !PT ;  /* 0x0000000008007209 */ /* 0x000fe40007810000 */
[----:B------:R-:W-:Y:S02]  /*8d60*/  FSEL R33, R36, -INF , P5 ;  /* 0xff80000024217808 */ /* 0x000fe40002800000 */
[----:B------:R-:W-:Y:S02]  /*8d70*/  ISETP.GT.AND P6, PT, R12, 0x99, PT ;  /* 0x000000990c00780c */ /* 0x000fe40003fc4270 */
[----:B------:R-:W-:Y:S02]  /*8d80*/  FMNMX.FTZ R0, R33, R0, !PT ;  /* 0x0000000021007209 */ /* 0x000fe40007810000 */
[----:B------:R-:W-:-:S02]  /*8d90*/  FSEL R37, R37, -INF , P6 ;  /* 0xff80000025257808 */ /* 0x000fc40003000000 */
[----:B------:R-:W-:Y:S02]  /*8da0*/  P2R R40, PR, RZ, 0x1 ;  /* 0x00000001ff287803 */ /* 0x000fe40000000000 */
[----:B------:R-:W-:Y:S02]  /*8db0*/  FMNMX.FTZ R20, R37, R0, !PT ;  /* 0x0000000025147209 */ /* 0x000fe40007810000 */
[----:B------:R-:W-:Y:S02]  /*8dc0*/  ISETP.GT.AND P0, PT, R12, 0x80, PT ;  /* 0x000000800c00780c */ /* 0x000fe40003f04270 */
[----:B------:R-:W-:Y:S01]  /*8dd0*/  P2R R42, PR, RZ, 0x8 ;  /* 0x00000008ff2a7803 */ /* 0x000fe20000000000 */
[----:B------:R-:W0:Y:S01]  /*8de0*/  SHFL.BFLY PT, R0, R20, 0x2, 0x1f ;  /* 0x0c401f0014007f89 */ /* 0x000e2200000e0000 */
[----:B------:R-:W-:Y:S02]  /*8df0*/  FSEL R26, R26, -INF , P0 ;  /* 0xff8000001a1a7808 */ /* 0x000fe40000000000 */
[----:B------:R-:W-:-:S02]  /*8e00*/  ISETP.NE.AND P0, PT, R40, RZ, PT ;  /* 0x000000ff2800720c */ /* 0x000fc40003f05270 */
[----:B------:R-:W-:Y:S02]  /*8e10*/  FMNMX.FTZ R40, R11, R91, !PT ;  /* 0x0000005b0b287209 */ /* 0x000fe40007810000 */
[----:B------:R-:W-:Y:S02]  /*8e20*/  P2R R44, PR, RZ, 0x4 ;  /* 0x00000004ff2c7803 */ /* 0x000fe40000000000 */
[----:B------:R-:W-:Y:S02]  /*8e30*/  FMNMX.FTZ R40, R21, R40, !PT ;  /* 0x0000002815287209 */ /* 0x000fe40007810000 */
[----:B------:R-:W-:Y:S02]  /*8e40*/  ISETP.GT.AND P2, PT, R12, 0x78, PT ;  /* 0x000000780c00780c */ /* 0x000fe40003f44270 */
[----:B------:R-:W-:Y:S02]  /*8e50*/  P2R R46, PR, RZ, 0x2 ;  /* 0x00000002ff2e7803 */ /* 0x000fe40000000000 */
[----:B------:R-:W-:-:S02]  /*8e60*/  FSEL R54, R54, -INF , P2 ;  /* 0xff80000036367808 */ /* 0x000fc40001000000 */
[----:B------:R-:W-:Y:S02]  /*8e70*/  ISETP.NE.AND P2, PT, R44, RZ, PT ;  /* 0x000000ff2c00720c */ /* 0x000fe40003f45270 */
[----:B------:R-:W-:Y:S02]  /*8e80*/  ISETP.GT.AND P1, PT, R12, 0x79, PT ;  /* 0x000000790c00780c */ /* 0x000fe40003f24270 */
[----:B------:R-:W-:Y:S02]  /*8e90*/  FSEL R27, R27, -INF , P0 ;  /* 0xff8000001b1b7808 */ /* 0x000fe40000000000 */
[----:B------:R-:W-:Y:S02]  /*8ea0*/  FSEL R55, R55, -INF , P1 ;  /* 0xff80000037377808 */ /* 0x000fe40000800000 */
[----:B0-----:R-:W-:Y:S02]  /*8eb0*/  FMNMX.FTZ R36, R20, R0, !PT ;  /* 0x0000000014247209 */ /* 0x001fe40007810000 */
[----:B------:R-:W-:-:S02]  /*8ec0*/  ISETP.NE.AND P1, PT, R46, RZ, PT ;  /* 0x000000ff2e00720c */ /* 0x000fc40003f25270 */
[----:B------:R-:W-:Y:S01]  /*8ed0*/  FSEL R31, R31, -INF , P2 ;  /* 0xff8000001f1f7808 */ /* 0x000fe20001000000 */
[----:B------:R-:W0:Y:S01]  /*8ee0*/  SHFL.BFLY PT, R0, R36, 0x1, 0x1f ;  /* 0x0c201f0024007f89 */ /* 0x000e2200000e0000 */
[----:B------:R-:W-:Y:S02]  /*8ef0*/  ISETP.NE.AND P0, PT, R14, RZ, PT ;  /* 0x000000ff0e00720c */ /* 0x000fe40003f05270 */
[----:B------:R-:W-:Y:S02]  /*8f00*/  FSEL R35, R35, -INF , P4 ;  /* 0xff80000023237808 */ /* 0x000fe40002000000 */
[----:B------:R-:W-:-:S13]  /*8f10*/  ISETP.NE.AND P2, PT, R106, RZ, PT ;  /* 0x000000ff6a00720c */ /* 0x000fda0003f45270 */
[----:B------:R-:W-:Y:S01]  /*8f20*/  @!P2 VIADD R3, R3, 0x13240 ;  /* 0x000132400303a836 */ /* 0x000fe20000000000 */
[----:B0-----:R-:W-:-:S04]  /*8f30*/  FMNMX.FTZ R0, R36, R0, !PT ;  /* 0x0000000024007209 */ /* 0x001fc80007810000 */
[----:B------:R-:W-:Y:S01]  /*8f40*/  FSETP.NEU.FTZ.AND P3, PT, R0, -INF , PT ;  /* 0xff8000000000780b */ /* 0x000fe20003f7d000 */
[----:B------:R-:W-:-:S05]  /*8f50*/  FFMA.FTZ R10, R2, R0, -8 ;  /* 0xc1000000020a7423 */ /* 0x000fca0000010000 */
[----:B------:R-:W-:Y:S02]  /*8f60*/  FSEL R10, R10, RZ, P3 ;  /* 0x000000ff0a0a7208 */ /* 0x000fe40001800000 */
[----:B------:R-:W-:Y:S02]  /*8f70*/  ISETP.NE.AND P3, PT, R42, RZ, PT ;  /* 0x000000ff2a00720c */ /* 0x000fe40003f65270 */
[----:B------:R-:W-:Y:S01]  /*8f80*/  FMNMX.FTZ R42, R95, R40, !PT ;  /* 0x000000285f2a7209 */ /* 0x000fe20007810000 */
[----:B------:R-:W-:-:S01]  /*8f90*/  FFMA.FTZ R9, R2, R9, -R10 ;  /* 0x0000000902097223 */ /* 0x000fc2000001080a */
[--C-:B------:R-:W-:Y:S01]  /*8fa0*/  FFMA.FTZ R36, R2, R113, -R10.reuse ;  /* 0x0000007102247223 */ /* 0x100fe2000001080a */
[----:B------:R-:W-:Y:S01]  /*8fb0*/  FSEL R113, R30, -INF , P1 ;  /* 0xff8000001e717808 */ /* 0x000fe20000800000 */
        /* <DEDUP_REMOVED lines=16> */
[----:B------:R-:W-:Y:S01]  /*90c0*/  MUFU.EX2 R42, R9 ;  /* 0x00000009002a7308 */ /* 0x000fe20000000800 */
[----:B0-----:R-:W-:Y:S01]  /*90d0*/  FSEL R115, R34, -INF , P3 ;  /* 0xff80000022737808 */ /* 0x001fe20001800000 */
        /* <DEDUP_REMOVED lines=15> */
[----:B------:R0:W-:Y:S01]  /*91d0*/  MUFU.EX2 R44, R119 ;  /* 0x00000077002c7308 */ /* 0x0001e20000000800 */
        /* <DEDUP_REMOVED lines=8> */
[----:B0-----:R-:W-:-:S01]  /*9260*/  FFMA.FTZ R119, R2, R8, -R10 ;  /* 0x0000000802777223 */ /* 0x001fc2000001080a */
        /* <DEDUP_REMOVED lines=23> */
[----:B------:R-:W0:Y:S02]  /*93e0*/  MUFU.EX2 R15, R15 ;  /* 0x0000000f000f7308 */ /* 0x000e240000000800 */
[----:B------:R-:W-:-:S04]  /*93f0*/  FMNMX.FTZ R56, R149, R56, !PT ;  /* 0x0000003895387209 */ /* 0x000fc80007810000 */
[----:B------:R-:W-:Y:S02]  /*9400*/  FMNMX.FTZ R56, R43, R56, !PT ;  /* 0x000000382b387209 */ /* 0x000fe40007810000 */
[----:B------:R-:W-:Y:S02]  /*9410*/  MUFU.EX2 R39, R64 ;  /* 0x0000004000277308 */ /* 0x000fe40000000800 */
[----:B------:R-:W-:-:S04]  /*9420*/  FMNMX.FTZ R56, R153, R56, !PT ;  /* 0x0000003899387209 */ /* 0x000fc80007810000 */
[----:B------:R-:W-:Y:S02]  /*9430*/  FMNMX.FTZ R9, R47, R56, !PT ;  /* 0x000000382f097209 */ /* 0x000fe40007810000 */
        /* <DEDUP_REMOVED lines=17> */
[----:B------:R-:W1:Y:S01]  /*9550*/  MUFU.EX2 R101, R101 ;  /* 0x0000006500657308 */ /* 0x000e620000000800 */
[----:B0-----:R-:W-:Y:S02]  /*9560*/  F2FP.SATFINITE.E4M3.F32.PACK_AB_MERGE_C R154, R93, R36, RZ ;  /* 0x000000245d9a723e */ /* 0x001fe400048070ff */
[----:B------:R-:W-:Y:S02]  /*9570*/  FMNMX.FTZ R60, R117, R60, !PT ;  /* 0x0000003c753c7209 */ /* 0x000fe40007810000 */
[----:B------:R-:W-:Y:S02]  /*9580*/  F2FP.SATFINITE.E4M3.F32.PACK_AB_MERGE_C R154, R89, R20, R154 ;  /* 0x00000014599a723e */ /* 0x000fe4000480709a */
[----:B------:R-:W-:Y:S01]  /*9590*/  FMNMX.FTZ R9, R41, R60, !PT ;  /* 0x0000003c29097209 */ /* 0x000fe20007810000 */
[----:B------:R-:W-:-:S01]  /*95a0*/  FFMA.FTZ R60, R2, R155, -R10 ;  /* 0x0000009b023c7223 */ /* 0x000fc2000001080a */
[----:B------:R-:W-:Y:S03]  /*95b0*/  MUFU.EX2 R109, R109 ;  /* 0x0000006d006d7308 */ /* 0x000fe60000000800 */
[----:B------:R-:W0:Y:S05]  /*95c0*/  SHFL.BFLY PT, R62, R9, 0x2, 0x1f ;  /* 0x0c401f00093e7f89 */ /* 0x000e2a00000e0000 */
[----:B------:R-:W-:Y:S01]  /*95d0*/  MUFU.EX2 R46, R123 ;  /* 0x0000007b002e7308 */ /* 0x000fe20000000800 */
[----:B-1----:R-:W-:-:S04]  /*95e0*/  F2FP.SATFINITE.E4M3.F32.PACK_AB_MERGE_C R148, R101, R42, RZ ;  /* 0x0000002a6594723e */ /* 0x002fc800048070ff */
[----:B------:R-:W-:-:S03]  /*95f0*/  F2FP.SATFINITE.E4M3.F32.PACK_AB_MERGE_C R148, R73, R40, R148 ;  /* 0x000000284994723e */ /* 0x000fc60004807094 */
[----:B------:R-:W1:Y:S08]  /*9600*/  MUFU.EX2 R111, R111 ;  /* 0x0000006f006f7308 */ /* 0x000e700000000800 */
[----:B------:R-:W-:Y:S01]  /*9610*/  MUFU.EX2 R48, R127 ;  /* 0x0000007f00307308 */ /* 0x000fe20000000800 */
[----:B0-----:R-:W-:-:S05]  /*9620*/  FMNMX.FTZ R62, R9, R62, !PT ;  /* 0x0000003e093e7209 */ /* 0x001fca0007810000 */
[----:B------:R-:W0:Y:S02]  /*9630*/  SHFL.BFLY PT, R9, R62, 0x1, 0x1f ;  /* 0x0c201f003e097f89 */ /* 0x000e2400000e0000 */
[----:B------:R-:W-:Y:S01]  /*9640*/  MUFU.EX2 R57, R57 ;  /* 0x0000003900397308 */ /* 0x000fe20000000800 */
[----:B-1----:R-:W-:-:S04]  /*9650*/  F2FP.SATFINITE.E4M3.F32.PACK_AB_MERGE_C R150, R111, R46, RZ ;  /* 0x0000002e6f96723e */ /* 0x002fc800048070ff */
[----:B------:R-:W-:-:S03]  /*9660*/  F2FP.SATFINITE.E4M3.F32.PACK_AB_MERGE_C R150, R109, R44, R150 ;  /* 0x0000002c6d96723e */ /* 0x000fc60004807096 */
[----:B------:R-:W-:Y:S08]  /*9670*/  MUFU.EX2 R52, R129 ;  /* 0x0000008100347308 */ /* 0x000ff00000000800 */
[----:B------:R-:W1:Y:S01]  /*9680*/  MUFU.EX2 R61, R61 ;  /* 0x0000003d003d7308 */ /* 0x000e620000000800 */
[----:B0-----:R-:W-:-:S07]  /*9690*/  FMNMX.FTZ R9, R62, R9, !PT ;  /* 0x000000093e097209 */ /* 0x001fce0007810000 */
[----:B------:R-:W-:Y:S01]  /*96a0*/  MUFU.EX2 R56, R133 ;  /* 0x0000008500387308 */ /* 0x000fe20000000800 */
[----:B------:R-:W-:Y:S01]  /*96b0*/  FSETP.NEU.FTZ.AND P1, PT, R9, -INF , PT ;  /* 0xff8000000900780b */ /* 0x000fe20003f3d000 */
[----:B------:R-:W-:-:S06]  /*96c0*/  FFMA.FTZ R62, R2, R9, -8 ;  /* 0xc1000000023e7423 */ /* 0x000fcc0000010009 */
[----:B------:R-:W-:Y:S01]  /*96d0*/  MUFU.EX2 R65, R65 ;  /* 0x0000004100417308 */ /* 0x000fe20000000800 */
[----:B------:R-:W-:Y:S02]  /*96e0*/  FSEL R62, R62, RZ, P1 ;  /* 0x000000ff3e3e7208 */ /* 0x000fe40000800000 */
[----:B-1----:R-:W-:Y:S02]  /*96f0*/  F2FP.SATFINITE.E4M3.F32.PACK_AB_MERGE_C R136, R61, R52, RZ ;  /* 0x000000343d88723e */ /* 0x002fe400048070ff */
        /* <DEDUP_REMOVED lines=19> */
[----:B------:R-:W-:Y:S01]  /*9830*/  @!P2 PRMT R71, RZ, 0x654, R3 ;  /* 0x00000654ff47a816 */ /* 0x000fe20000000003 */
[----:B------:R-:W-:-:S01]  /*9840*/  FFMA.FTZ R75, R2, R75, -R62 ;  /* 0x0000004b024b7223 */ /* 0x000fc2000001083e */
[----:B------:R-:W-:Y:S01]  /*9850*/  FFMA.FTZ R79, R2, R79, -R62 ;  /* 0x0000004f024f7223 */ /* 0x000fe2000001083e */
[----:B------:R-:W-:-:S01]  /*9860*/  FADD.FTZ R88, R20, R87 ;  /* 0x0000005714587221 */ /* 0x000fc20000010000 */
[----:B------:R-:W1:Y:S01]  /*9870*/  MUFU.EX2 R21, R21 ;  /* 0x0000001500157308 */ /* 0x000e620000000800 */
[----:B------:R2:W-:Y:S01]  /*9880*/  @!P2 SYNCS.ARRIVE.TRANS64.RED.A1T0 RZ, [R71+URZ], RZ ;  /* 0x000000ff47ffa9a7 */ /* 0x0005e2000810043f */
[----:B------:R-:W-:-:S01]  /*9890*/  FFMA.FTZ R77, R2, R83, -R62 ;  /* 0x00000053024d7223 */ /* 0x000fc2000001083e */
[C-C-:B------:R-:W-:Y:S01]  /*98a0*/  FFMA.FTZ R78, R2.reuse, R131, -R62.reuse ;  /* 0x00000083024e7223 */ /* 0x140fe2000001083e */
        /* <DEDUP_REMOVED lines=21> */
[----:B---3--:R-:W-:-:S01]  /*9a00*/  FADD.FTZ R84, R66, R85 ;  /* 0x0000005542547221 */ /* 0x008fc20000010000 */
[----:B------:R-:W-:Y:S01]  /*9a10*/  FADD.FTZ R85, R89, R88 ;  /* 0x0000005859557221 */ /* 0x000fe20000010000 */
[----:B------:R-:W-:-:S02]  /*9a20*/  F2FP.SATFINITE.E4M3.F32.PACK_AB_MERGE_C R21, R66, R21, RZ ;  /* 0x000000154215723e */ /* 0x000fc400048070ff */
[----:B------:R-:W-:Y:S01]  /*9a30*/  F2FP.SATFINITE.E4M3.F32.PACK_AB_MERGE_C R136, R57, R48, R136 ;  /* 0x000000303988723e */ /* 0x000fe20004807088 */
[----:B------:R-:W-:-:S01]  /*9a40*/  FADD.FTZ R88, R36, R85 ;  /* 0x0000005524587221 */ /* 0x000fc20000010000 */
[----:B------:R-:W-:Y:S01]  /*9a50*/  FFMA.FTZ R85, R2, R50, -R62 ;  /* 0x0000003202557223 */ /* 0x000fe2000001083e */
[----:B------:R-:W1:Y:S01]  /*9a60*/  MUFU.EX2 R68, R68 ;  /* 0x0000004400447308 */ /* 0x000e620000000800 */
[----:B--2---:R-:W-:-:S01]  /*9a70*/  FADD.FTZ R71, R37, R84 ;  /* 0x0000005425477221 */ /* 0x004fc20000010000 */
[C-C-:B------:R-:W-:Y:S01]  /*9a80*/  FFMA.FTZ R84, R2.reuse, R43, -R62.reuse ;  /* 0x0000002b02547223 */ /* 0x140fe2000001083e */
[----:B------:R-:W-:-:S01]  /*9a90*/  FFMA.FTZ R43, R2, R153, -R62 ;  /* 0x00000099022b7223 */ /* 0x000fc2000001083e */
[----:B------:R-:W-:-:S04]  /*9aa0*/  F2FP.SATFINITE.E4M3.F32.PACK_AB_MERGE_C R153, R11, R10, R21 ;  /* 0x0000000a0b99723e */ /* 0x000fc80004807015 */
[----:B------:R-:W2:Y:S01]  /*9ab0*/  MUFU.EX2 R91, R91 ;  /* 0x0000005b005b7308 */ /* 0x000ea20000000800 */
[----:B0-----:R-:W-:-:S01]  /*9ac0*/  FADD.FTZ R87, R64, R71 ;  /* 0x0000004740577221 */ /* 0x001fc20000010000 */
[----:B------:R-:W-:Y:S01]  /*9ad0*/  FFMA.FTZ R71, R2, R47, -R62 ;  /* 0x0000002f02477223 */ /* 0x000fe2000001083e */
[----:B------:R-:W-:-:S04]  /*9ae0*/  FADD.FTZ R47, R93, R88 ;  /* 0x000000585d2f7221 */ /* 0x000fc80000010000 */
[----:B------:R-:W-:Y:S01]  /*9af0*/  FADD.FTZ R50, R40, R47 ;  /* 0x0000002f28327221 */ /* 0x000fe20000010000 */
[----:B------:R-:W0:Y:S01]  /*9b00*/  MUFU.EX2 R70, R70 ;  /* 0x0000004600467308 */ /* 0x000e220000000800 */
[----:B-1----:R-:W-:-:S01]  /*9b10*/  FADD.FTZ R90, R68, R87 ;  /* 0x00000057445a7221 */ /* 0x002fc20000010000 */
[C-C-:B------:R-:W-:Y:S01]  /*9b20*/  FFMA.FTZ R87, R2.reuse, R51, -R62.reuse ;  /* 0x0000003302577223 */ /* 0x140fe2000001083e */
[----:B------:R-:W-:-:S05]  /*9b30*/  FFMA.FTZ R47, R2, R26, -R62 ;  /* 0x0000001a022f7223 */ /* 0x000fca000001083e */
[----:B------:R-:W1:Y:S01]  /*9b40*/  MUFU.EX2 R75, R75 ;  /* 0x0000004b004b7308 */ /* 0x000e620000000800 */
[----:B--2---:R-:W-:-:S01]  /*9b50*/  FADD.FTZ R51, R91, R90 ;  /* 0x0000005a5b337221 */ /* 0x004fc20000010000 */
[----:B------:R-:W-:-:S04]  /*9b60*/  F2FP.SATFINITE.E4M3.F32.PACK_AB_MERGE_C R68, R91, R68, RZ ;  /* 0x000000445b44723e */ /* 0x000fc800048070ff */
[----:B------:R-:W-:Y:S02]  /*9b70*/  F2FP.SATFINITE.E4M3.F32.PACK_AB_MERGE_C R155, R64, R37, R68 ;  /* 0x00000025409b723e */ /* 0x000fe40004807044 */
[----:B------:R-:W2:Y:S01]  /*9b80*/  MUFU.EX2 R72, R72 ;  /* 0x0000004800487308 */ /* 0x000ea20000000800 */
[----:B0-----:R-:W-:-:S01]  /*9b90*/  FADD.FTZ R88, R70, R51 ;  /* 0x0000003346587221 */ /* 0x001fc20000010000 */
[----:B------:R-:W-:-:S04]  /*9ba0*/  FADD.FTZ R51, R73, R50 ;  /* 0x0000003249337221 */ /* 0x000fc80000010000 */
[----:B------:R-:W-:Y:S01]  /*9bb0*/  FADD.FTZ R26, R42, R51 ;  /* 0x000000332a1a7221 */ /* 0x000fe20000010000 */
[----:B------:R-:W-:-:S01]  /*9bc0*/  FFMA.FTZ R51, R2, R27, -R62 ;  /* 0x0000001b02337223 */ /* 0x000fc2000001083e */
[----:B------:R-:W0:Y:S01]  /*9bd0*/  MUFU.EX2 R79, R79 ;  /* 0x0000004f004f7308 */ /* 0x000e220000000800 */
[----:B-1----:R-:W-:-:S01]  /*9be0*/  FADD.FTZ R95, R75, R88 ;  /* 0x000000584b5f7221 */ /* 0x002fc20000010000 */
[----:B------:R-:W-:-:S06]  /*9bf0*/  FADD.FTZ R27, R101, R26 ;  /* 0x0000001a651b7221 */ /* 0x000fcc0000010000 */
[----:B------:R-:W1:Y:S01]  /*9c00*/  MUFU.EX2 R74, R74 ;  /* 0x0000004a004a7308 */ /* 0x000e620000000800 */
[----:B--2---:R-:W-:-:S07]  /*9c10*/  FADD.FTZ R88, R72, R95 ;  /* 0x0000005f48587221 */ /* 0x004fce0000010000 */
[----:B------:R-:W2:Y:S01]  /*9c20*/  MUFU.EX2 R77, R77 ;  /* 0x0000004d004d7308 */ /* 0x000ea20000000800 */
[----:B0-----:R-:W-:-:S01]  /*9c30*/  FADD.FTZ R95, R79, R88 ;  /* 0x000000584f5f7221 */ /* 0x001fc20000010000 */
[----:B------:R-:W-:Y:S01]  /*9c40*/  FADD.FTZ R88, R44, R27 ;  /* 0x0000001b2c587221 */ /* 0x000fe20000010000 */
[----:B------:R-:W-:-:S05]  /*9c50*/  F2FP.SATFINITE.E4M3.F32.PACK_AB_MERGE_C R72, R79, R72, RZ ;  /* 0x000000484f48723e */ /* 0x000fca00048070ff */
[----:B------:R-:W0:Y:S01]  /*9c60*/  MUFU.EX2 R78, R78 ;  /* 0x0000004e004e7308 */ /* 0x000e220000000800 */
[----:B-1----:R-:W-:-:S07]  /*9c70*/  FADD.FTZ R90, R74, R95 ;  /* 0x0000005f4a5a7221 */ /* 0x002fce0000010000 */
[----:B------:R-:W1:Y:S01]  /*9c80*/  MUFU.EX2 R81, R81 ;  /* 0x0000005100517308 */ /* 0x000e620000000800 */
[----:B--2---:R-:W-:-:S07]  /*9c90*/  FADD.FTZ R95, R77, R90 ;  /* 0x0000005a4d5f7221 */ /* 0x004fce0000010000 */
[----:B------:R-:W2:Y:S01]  /*9ca0*/  MUFU.EX2 R76, R76 ;  /* 0x0000004c004c7308 */ /* 0x000ea20000000800 */
[----:B0-----:R-:W-:-:S07]  /*9cb0*/  FADD.FTZ R62, R78, R95 ;  /* 0x0000005f4e3e7221 */ /* 0x001fce0000010000 */
[----:B------:R0:W-:Y:S01]  /*9cc0*/  MUFU.EX2 R50, R71 ;  /* 0x0000004700327308 */ /* 0x0001e20000000800 */
[----:B-1----:R-:W-:-:S04]  /*9cd0*/  F2FP.SATFINITE.E4M3.F32.PACK_AB_MERGE_C R78, R81, R78, RZ ;  /* 0x0000004e514e723e */ /* 0x002fc800048070ff */
[----:B------:R-:W-:-:S03]  /*9ce0*/  F2FP.SATFINITE.E4M3.F32.PACK_AB_MERGE_C R151, R77, R74, R78 ;  /* 0x0000004a4d97723e */ /* 0x000fc6000480704e */
[----:B------:R-:W1:Y:S01]  /*9cf0*/  MUFU.EX2 R59, R59 ;  /* 0x0000003b003b7308 */ /* 0x000e620000000800 */
[----:B0-----:R-:W-:-:S04]  /*9d00*/  FADD.FTZ R71, R109, R88 ;  /* 0x000000586d477221 */ /* 0x001fc80000010000 */
[----:B------:R-:W-:Y:S01]  /*9d10*/  FADD.FTZ R88, R46, R71 ;  /* 0x000000472e587221 */ /* 0x000fe20000010000 */
[----:B------:R-:W-:-:S02]  /*9d20*/  FADD.FTZ R71, R81, R62 ;  /* 0x0000003e51477221 */ /* 0x000fc40000010000 */
[----:B------:R-:W0:Y:S01]  /*9d30*/  MUFU.EX2 R82, R82 ;  /* 0x0000005200527308 */ /* 0x000e220000000800 */
[----:B------:R-:W-:-:S01]  /*9d40*/  FADD.FTZ R15, R111, R88 ;  /* 0x000000586f0f7221 */ /* 0x000fc20000010000 */
[----:B--2---:R-:W-:-:S03]  /*9d50*/  FADD.FTZ R42, R76, R71 ;  /* 0x000000474c2a7221 */ /* 0x004fc60000010000 */
        /* <DEDUP_REMOVED lines=11> */
[----:B------:R-:W-:Y:S01]  /*9e10*/  FADD.FTZ R61, R65, R36 ;  /* 0x00000024413d7221 */ /* 0x000fe20000010000 */
[----:B------:R-:W-:-:S05]  /*9e20*/  F2FP.SATFINITE.E4M3.F32.PACK_AB_MERGE_C R82, R83, R82, RZ ;  /* 0x000000525352723e */ /* 0x000fca00048070ff */
[----:B------:R2:W3:Y:S01]  /*9e30*/  MUFU.EX2 R58, R137 ;  /* 0x00000089003a7308 */ /* 0x0004e20000000800 */
[----:B-1----:R-:W-:-:S07]  /*9e40*/  FADD.FTZ R15, R63, R42 ;  /* 0x0000002a3f0f7221 */ /* 0x002fce0000010000 */
[----:B------:R-:W1:Y:S01]  /*9e50*/  MUFU.EX2 R67, R67 ;  /* 0x0000004300437308 */ /* 0x000e620000000800 */
[----:B0-----:R-:W-:-:S01]  /*9e60*/  FADD.FTZ R36, R80, R15 ;  /* 0x0000000f50247221 */ /* 0x001fc20000010000 */
[----:B--2---:R-:W-:-:S06]  /*9e70*/  F2FP.SATFINITE.E4M3.F32.PACK_AB_MERGE_C R137, R59, R76, R82 ;  /* 0x0000004c3b89723e */ /* 0x004fcc0004807052 */
[----:B------:R-:W0:Y:S01]  /*9e80*/  MUFU.EX2 R69, R69 ;  /* 0x0000004500457308 */ /* 0x000e220000000800 */
[----:B---3--:R-:W-:-:S07]  /*9e90*/  FADD.FTZ R42, R58, R61 ;  /* 0x0000003d3a2a7221 */ /* 0x008fce0000010000 */
[----:B------:R-:W2:Y:S01]  /*9ea0*/  MUFU.EX2 R86, R86 ;  /* 0x0000005600567308 */ /* 0x000ea20000000800 */
[----:B-1----:R-:W-:-:S07]  /*9eb0*/  FADD.FTZ R13, R67, R36 ;  /* 0x00000024430d7221 */ /* 0x002fce0000010000 */
[----:B------:R-:W1:Y:S01]  /*9ec0*/  MUFU.EX2 R30, R30 ;  /* 0x0000001e001e7308 */ /* 0x000e620000000800 */
[C---:B0-----:R-:W-:Y:S01]  /*9ed0*/  F2FP.SATFINITE.E4M3.F32.PACK_AB_MERGE_C R138, R69.reuse, R58, RZ ;  /* 0x0000003a458a723e */ /* 0x041fe200048070ff */
[----:B------:R-:W-:-:S03]  /*9ee0*/  FADD.FTZ R69, R69, R42 ;  /* 0x0000002a45457221 */ /* 0x000fc60000010000 */
[----:B------:R-:W-:-:S03]  /*9ef0*/  F2FP.SATFINITE.E4M3.F32.PACK_AB_MERGE_C R138, R65, R56, R138 ;  /* 0x00000038418a723e */ /* 0x000fc6000480708a */
[----:B------:R0:W3:Y:S01]  /*9f00*/  MUFU.EX2 R3, R149 ;  /* 0x0000009500037308 */ /* 0x0000e20000000800 */
[C---:B--2---:R-:W-:Y:S01]  /*9f10*/  F2FP.SATFINITE.E4M3.F32.PACK_AB_MERGE_C R67, R86.reuse, R67, RZ ;  /* 0x000000435643723e */ /* 0x044fe200048070ff */
[----:B------:R-:W-:-:S03]  /*9f20*/  FADD.FTZ R86, R86, R13 ;  /* 0x0000000d56567221 */ /* 0x000fc60000010000 */
[----:B------:R-:W-:-:S03]  /*9f30*/  F2FP.SATFINITE.E4M3.F32.PACK_AB_MERGE_C R139, R80, R63, R67 ;  /* 0x0000003f508b723e */ /* 0x000fc60004807043 */
[----:B------:R-:W2:Y:S01]  /*9f40*/  MUFU.EX2 R84, R84 ;  /* 0x0000005400547308 */ /* 0x000ea20000000800 */
[----:B-1----:R-:W-:-:S01]  /*9f50*/  FADD.FTZ R20, R30, R69 ;  /* 0x000000451e147221 */ /* 0x002fc20000010000 */
[----:B0-----:R-:W-:-:S03]  /*9f60*/  F2FP.SATFINITE.E4M3.F32.PACK_AB_MERGE_C R149, R75, R70, R72 ;  /* 0x000000464b95723e */ /* 0x001fc60004807048 */
[----:B------:R-:W-:-:S03]  /*9f70*/  FADD.FTZ R15, R39, R20 ;  /* 0x00000014270f7221 */ /* 0x000fc60000010000 */
[----:B------:R-:W0:Y:S01]  /*9f80*/  MUFU.EX2 R34, R34 ;  /* 0x0000002200227308 */ /* 0x000e220000000800 */
[----:B---3--:R-:W-:-:S07]  /*9f90*/  FADD.FTZ R13, R3, R86 ;  /* 0x00000056030d7221 */ /* 0x008fce0000010000 */
[----:B------:R-:W1:Y:S01]  /*9fa0*/  MUFU.EX2 R43, R43 ;  /* 0x0000002b002b7308 */ /* 0x000e620000000800 */
[----:B--2---:R-:W-:-:S07]  /*9fb0*/  FADD.FTZ R36, R84, R13 ;  /* 0x0000000d54247221 */ /* 0x004fce0000010000 */
[----:B------:R-:W2:Y:S01]  /*9fc0*/  MUFU.EX2 R45, R45 ;  /* 0x0000002d002d7308 */ /* 0x000ea20000000800 */
[----:B0-----:R-:W-:-:S07]  /*9fd0*/  FADD.FTZ R40, R34, R15 ;  /* 0x0000000f22287221 */ /* 0x001fce0000010000 */
[----:B------:R-:W-:Y:S01]  /*9fe0*/  MUFU.EX2 R60, R60 ;  /* 0x0000003c003c7308 */ /* 0x000fe20000000800 */
[----:B-1----:R-:W-:-:S01]  /*9ff0*/  FADD.FTZ R13, R43, R36 ;  /* 0x000000242b0d7221 */ /* 0x002fc20000010000 */
[----:B------:R-:W-:-:S03]  /*a000*/  F2FP.SATFINITE.E4M3.F32.PACK_AB_MERGE_C R43, R50, R43, RZ ;  /* 0x0000002b322b723e */ /* 0x000fc600048070ff */
[----:B------:R-:W-:Y:S01]  /*a010*/  FADD.FTZ R13, R50, R13 ;  /* 0x0000000d320d7221 */ /* 0x000fe20000010000 */
[----:B------:R-:W-:Y:S02]  /*a020*/  F2FP.SATFINITE.E4M3.F32.PACK_AB_MERGE_C R141, R84, R3, R43 ;  /* 0x00000003548d723e */ /* 0x000fe4000480702b */
[----:B------:R-:W0:Y:S01]  /*a030*/  MUFU.EX2 R53, R53 ;  /* 0x0000003500357308 */ /* 0x000e220000000800 */
[C---:B--2---:R-:W-:Y:S01]  /*a040*/  F2FP.SATFINITE.E4M3.F32.PACK_AB_MERGE_C R140, R45.reuse, R34, RZ ;  /* 0x000000222d8c723e */ /* 0x044fe200048070ff */
        /* <DEDUP_REMOVED lines=20> */
[----:B------:R-:W-:Y:S01]  /*a190*/  F2FP.SATFINITE.E4M3.F32.PACK_AB_MERGE_C R15, R55, R14, RZ ;  /* 0x0000000e370f723e */ /* 0x000fe200048070ff */
[----:B------:R-:W-:-:S03]  /*a1a0*/  IMAD.MOV.U32 R55, RZ, RZ, RZ ;  /* 0x000000ffff377224 */ /* 0x000fc600078e00ff */
[----:B------:R-:W-:Y:S01]  /*a1b0*/  F2FP.SATFINITE.E4M3.F32.PACK_AB_MERGE_C R143, R27, R26, R15 ;  /* 0x0000001a1b8f723e */ /* 0x000fe2000480700f */
[----:B------:R-:W-:Y:S01]  /*a1c0*/  IMAD.MOV.U32 R54, RZ, RZ, R55 ;  /* 0x000000ffff367224 */ /* 0x000fe200078e0037 */
[----:B------:R-:W0:Y:S01]  /*a1d0*/  MUFU.EX2 R25, R25 ;  /* 0x0000001900197308 */ /* 0x000e220000000800 */
[----:B-1----:R-:W-:-:S01]  /*a1e0*/  FADD.FTZ R14, R24, R53 ;  /* 0x00000035180e7221 */ /* 0x002fc20000010000 */
[--C-:B------:R-:W-:Y:S01]  /*a1f0*/  IMAD.MOV.U32 R53, RZ, RZ, R55.reuse ;  /* 0x000000ffff357224 */ /* 0x100fe200078e0037 */
[----:B------:R-:W-:Y:S01]  /*a200*/  MOV R38, R55 ;  /* 0x0000003700267202 */ /* 0x000fe20000000f00 */
[--C-:B------:R-:W-:Y:S02]  /*a210*/  IMAD.MOV.U32 R52, RZ, RZ, R55.reuse ;  /* 0x000000ffff347224 */ /* 0x100fe400078e0037 */
[----:B------:R-:W-:Y:S02]  /*a220*/  IMAD.MOV.U32 R50, RZ, RZ, R55 ;  /* 0x000000ffff327224 */ /* 0x000fe400078e0037 */
[----:B------:R1:W3:Y:S01]  /*a230*/  MUFU.EX2 R12, R51 ;  /* 0x00000033000c7308 */ /* 0x0002e20000000800 */
[----:B--2---:R-:W-:-:S01]  /*a240*/  FADD.FTZ R11, R47, R30 ;  /* 0x0000001e2f0b7221 */ /* 0x004fc20000010000 */
[----:B------:R-:W-:-:S02]  /*a250*/  IMAD.MOV.U32 R49, RZ, RZ, R55 ;  /* 0x000000ffff317224 */ /* 0x000fc400078e0037 */
[--C-:B------:R-:W-:Y:S02]  /*a260*/  IMAD.MOV.U32 R48, RZ, RZ, R55.reuse ;  /* 0x000000ffff307224 */ /* 0x100fe400078e0037 */
[----:B------:R-:W-:Y:S02]  /*a270*/  IMAD.MOV.U32 R46, RZ, RZ, R55 ;  /* 0x000000ffff2e7224 */ /* 0x000fe400078e0037 */
[----:B------:R-:W2:Y:S01]  /*a280*/  MUFU.EX2 R28, R28 ;  /* 0x0000001c001c7308 */ /* 0x000ea20000000800 */
[----:B0-----:R-:W-:-:S01]  /*a290*/  FADD.FTZ R13, R25, R14 ;  /* 0x0000000e190d7221 */ /* 0x001fc20000010000 */
[--C-:B-1----:R-:W-:Y:S02]  /*a2a0*/  IMAD.MOV.U32 R51, RZ, RZ, R55.reuse ;  /* 0x000000ffff337224 */ /* 0x102fe400078e0037 */
[--C-:B------:R-:W-:Y:S02]  /*a2b0*/  IMAD.MOV.U32 R45, RZ, RZ, R55.reuse ;  /* 0x000000ffff2d7224 */ /* 0x100fe400078e0037 */
[----:B------:R-:W-:-:S02]  /*a2c0*/  IMAD.MOV.U32 R44, RZ, RZ, R55 ;  /* 0x000000ffff2c7224 */ /* 0x000fc400078e0037 */
[----:B------:R-:W0:Y:S01]  /*a2d0*/  MUFU.EX2 R113, R113 ;  /* 0x0000007100717308 */ /* 0x000e220000000800 */
[----:B---3--:R-:W-:-:S01]  /*a2e0*/  FADD.FTZ R30, R12, R11 ;  /* 0x0000000b0c1e7221 */ /* 0x008fc20000010000 */
[--C-:B------:R-:W-:Y:S02]  /*a2f0*/  IMAD.MOV.U32 R43, RZ, RZ, R55.reuse ;  /* 0x000000ffff2b7224 */ /* 0x100fe400078e0037 */
[--C-:B------:R-:W-:Y:S02]  /*a300*/  IMAD.MOV.U32 R42, RZ, RZ, R55.reuse ;  /* 0x000000ffff2a7224 */ /* 0x100fe400078e0037 */
[----:B------:R-:W-:Y:S02]  /*a310*/  IMAD.MOV.U32 R40, RZ, RZ, R55 ;  /* 0x000000ffff287224 */ /* 0x000fe400078e0037 */
[----:B------:R-:W1:Y:S01]  /*a320*/  MUFU.EX2 R29, R29 ;  /* 0x0000001d001d7308 */ /* 0x000e620000000800 */
[----:B--2---:R-:W-:-:S01]  /*a330*/  FADD.FTZ R34, R28, R13 ;  /* 0x0000000d1c227221 */ /* 0x004fc20000010000 */
[----:B------:R-:W-:-:S02]  /*a340*/  IMAD.MOV.U32 R39, RZ, RZ, R55 ;  /* 0x000000ffff277224 */ /* 0x000fc400078e0037 */
[--C-:B------:R-:W-:Y:S02]  /*a350*/  IMAD.MOV.U32 R37, RZ, RZ, R55.reuse ;  /* 0x000000ffff257224 */ /* 0x100fe400078e0037 */
[----:B------:R-:W-:Y:S02]  /*a360*/  IMAD.MOV.U32 R36, RZ, RZ, R55 ;  /* 0x000000ffff247224 */ /* 0x000fe400078e0037 */
[----:B------:R2:W3:Y:S01]  /*a370*/  MUFU.EX2 R20, R31 ;  /* 0x0000001f00147308 */ /* 0x0004e20000000800 */
[----:B0-----:R-:W-:-:S01]  /*a380*/  FADD.FTZ R3, R113, R30 ;  /* 0x0000001e71037221 */ /* 0x001fc20000010000 */
[--C-:B------:R-:W-:Y:S02]  /*a390*/  IMAD.MOV.U32 R30, RZ, RZ, R55.reuse ;  /* 0x000000ffff1e7224 */ /* 0x100fe400078e0037 */
[--C-:B------:R-:W-:Y:S02]  /*a3a0*/  IMAD.MOV.U32 R27, RZ, RZ, R55.reuse ;  /* 0x000000ffff1b7224 */ /* 0x100fe400078e0037 */
[----:B------:R-:W-:-:S02]  /*a3b0*/  IMAD.MOV.U32 R26, RZ, RZ, R55 ;  /* 0x000000ffff1a7224 */ /* 0x000fc400078e0037 */
[----:B------:R-:W0:Y:S01]  /*a3c0*/  MUFU.EX2 R32, R32 ;  /* 0x0000002000207308 */ /* 0x000e220000000800 */
[C---:B-1----:R-:W-:Y:S01]  /*a3d0*/  F2FP.SATFINITE.E4M3.F32.PACK_AB_MERGE_C R28, R29.reuse, R28, RZ ;  /* 0x0000001c1d1c723e */ /* 0x042fe200048070ff */
[----:B------:R-:W-:Y:S01]  /*a3e0*/  FADD.FTZ R29, R29, R34 ;  /* 0x000000221d1d7221 */ /* 0x000fe20000010000 */
[--C-:B------:R-:W-:Y:S02]  /*a3f0*/  IMAD.MOV.U32 R34, RZ, RZ, R55.reuse ;  /* 0x000000ffff227224 */ /* 0x100fe400078e0037 */
[----:B------:R-:W-:Y:S01]  /*a400*/  F2FP.SATFINITE.E4M3.F32.PACK_AB_MERGE_C R144, R25, R24, R28 ;  /* 0x000000181990723e */ /* 0x000fe2000480701c */
[----:B--2---:R-:W-:Y:S02]  /*a410*/  IMAD.MOV.U32 R31, RZ, RZ, R55 ;  /* 0x000000ffff1f7224 */ /* 0x004fe400078e0037 */
[----:B------:R-:W1:Y:S01]  /*a420*/  MUFU.EX2 R115, R115 ;  /* 0x0000007300737308 */ /* 0x000e620000000800 */
[C---:B---3--:R-:W-:Y:S01]  /*a430*/  F2FP.SATFINITE.E4M3.F32.PACK_AB_MERGE_C R113, R20.reuse, R113, RZ ;  /* 0x000000711471723e */ /* 0x048fe200048070ff */
[----:B------:R-:W-:Y:S01]  /*a440*/  FADD.FTZ R20, R20, R3 ;  /* 0x0000000314147221 */ /* 0x000fe20000010000 */
[----:B------:R-:W-:-:S02]  /*a450*/  IMAD.MOV.U32 R28, RZ, RZ, R55 ;  /* 0x000000ffff1c7224 */ /* 0x000fc400078e0037 */
[----:B------:R-:W-:Y:S01]  /*a460*/  F2FP.SATFINITE.E4M3.F32.PACK_AB_MERGE_C R145, R12, R47, R113 ;  /* 0x0000002f0c91723e */ /* 0x000fe20004807071 */
[----:B------:R-:W-:Y:S02]  /*a470*/  IMAD.MOV.U32 R47, RZ, RZ, R55 ;  /* 0x000000ffff2f7224 */ /* 0x000fe400078e0037 */
[----:B------:R-:W2:Y:S01]  /*a480*/  MUFU.EX2 R119, R119 ;  /* 0x0000007700777308 */ /* 0x000ea20000000800 */
[----:B0-----:R-:W-:-:S01]  /*a490*/  FADD.FTZ R24, R32, R29 ;  /* 0x0000001d20187221 */ /* 0x001fc20000010000 */
[--C-:B------:R-:W-:Y:S02]  /*a4a0*/  IMAD.MOV.U32 R29, RZ, RZ, R55.reuse ;  /* 0x000000ffff1d7224 */ /* 0x100fe400078e0037 */
[----:B------:R-:W-:-:S04]  /*a4b0*/  IMAD.MOV.U32 R25, RZ, RZ, R55 ;  /* 0x000000ffff197224 */ /* 0x000fc800078e0037 */
[----:B------:R0:W3:Y:S01]  /*a4c0*/  MUFU.EX2 R10, R35 ;  /* 0x00000023000a7308 */ /* 0x0000e20000000800 */
[----:B-1----:R-:W-:-:S07]  /*a4d0*/  FADD.FTZ R3, R115, R20 ;  /* 0x0000001473037221 */ /* 0x002fce0000010000 */
[----:B------:R-:W-:Y:S01]  /*a4e0*/  MUFU.EX2 R8, R8 ;  /* 0x0000000800087308 */ /* 0x000fe20000000800 */
[----:B--2---:R-:W-:-:S01]  /*a4f0*/  FADD.FTZ R11, R119, R24 ;  /* 0x00000018770b7221 */ /* 0x004fc20000010000 */
[--C-:B0-----:R-:W-:Y:S02]  /*a500*/  IMAD.MOV.U32 R35, RZ, RZ, R55.reuse ;  /* 0x000000ffff237224 */ /* 0x101fe400078e0037 */
[----:B------:R-:W-:-:S04]  /*a510*/  IMAD.MOV.U32 R24, RZ, RZ, R55 ;  /* 0x000000ffff187224 */ /* 0x000fc800078e0037 */
[----:B------:R-:W0:Y:S01]  /*a520*/  MUFU.EX2 R33, R33 ;  /* 0x0000002100217308 */ /* 0x000e220000000800 */
[----:B---3--:R-:W-:-:S07]  /*a530*/  FADD.FTZ R12, R10, R3 ;  /* 0x000000030a0c7221 */ /* 0x008fce0000010000 */
[----:B------:R-:W-:Y:S08]  /*a540*/  MUFU.EX2 R117, R117 ;  /* 0x0000007500757308 */ /* 0x000ff00000000800 */
[----:B------:R1:W2:Y:S01]  /*a550*/  MUFU.EX2 R14, R41 ;  /* 0x00000029000e7308 */ /* 0x0002a20000000800 */
[----:B0-----:R-:W-:Y:S01]  /*a560*/  F2FP.SATFINITE.E4M3.F32.PACK_AB_MERGE_C R13, R33, R8, RZ ;  /* 0x00000008210d723e */ /* 0x001fe200048070ff */
[----:B------:R-:W-:-:S03]  /*a570*/  FADD.FTZ R8, R8, R11 ;  /* 0x0000000b08087221 */ /* 0x000fc60000010000 */
[----:B------:R-:W-:Y:S01]  /*a580*/  F2FP.SATFINITE.E4M3.F32.PACK_AB_MERGE_C R146, R119, R32, R13 ;  /* 0x000000207792723e */ /* 0x000fe2000480700d */
[----:B------:R-:W-:-:S01]  /*a590*/  FADD.FTZ R21, R33, R8 ;  /* 0x0000000821157221 */ /* 0x000fc20000010000 */
[--C-:B------:R-:W-:Y:S02]  /*a5a0*/  IMAD.MOV.U32 R33, RZ, RZ, R55.reuse ;  /* 0x000000ffff217224 */ /* 0x100fe400078e0037 */
[--C-:B-1----:R-:W-:Y:S02]  /*a5b0*/  IMAD.MOV.U32 R41, RZ, RZ, R55.reuse ;  /* 0x000000ffff297224 */ /* 0x102fe400078e0037 */
[----:B------:R-:W-:Y:S01]  /*a5c0*/  IMAD.MOV.U32 R32, RZ, RZ, R55 ;  /* 0x000000ffff207224 */ /* 0x000fe200078e0037 */
[----:B--2---:R-:W-:Y:S01]  /*a5d0*/  F2FP.SATFINITE.E4M3.F32.PACK_AB_MERGE_C R3, R14, R117, RZ ;  /* 0x000000750e03723e */ /* 0x004fe200048070ff */
[----:B------:R-:W-:-:S03]  /*a5e0*/  FADD.FTZ R117, R117, R12 ;  /* 0x0000000c75757221 */ /* 0x000fc60000010000 */
[----:B------:R-:W-:Y:S01]  /*a5f0*/  F2FP.SATFINITE.E4M3.F32.PACK_AB_MERGE_C R147, R10, R115, R3 ;  /* 0x000000730a93723e */ /* 0x000fe20004807003 */
[----:B------:R-:W-:-:S01]  /*a600*/  FADD.FTZ R20, R14, R117 ;  /* 0x000000750e147221 */ /* 0x000fc20000010000 */
[----:B------:R-:W-:Y:S06]  /*a610*/  @!P1 BRA `(.L_x_10547) ;  /* 0x0000002400809947 */ /* 0x000fec0003800000 */
[----:B------:R0:W5:Y:S01]  /*a620*/  LDL.LU R12, [R1] ;  /* 0x00000000010c7983 */ /* 0x0001620000300800 */
        /* <DEDUP_REMOVED lines=19> */
[----:B0-----:R-:W-:-:S07]  /*a760*/  CS2R R24, SRZ ;  /* 0x0000000000187805 */ /* 0x001fce000001ff00 */
.L_x_10559:
[----:B------:R-:W-:-:S04]  /*a770*/  ISETP.NE.AND P1, PT, R8, 0x1, PT ;  /* 0x000000010800780c */ /* 0x000fc80003f25270 */
[----:B------:R-:W-:-:S04]  /*a780*/  SEL R9, RZ, 0x1, P1 ;  /* 0x00000001ff097807 */ /* 0x000fc80000800000 */
[----:B-----5:R-:W-:-:S05]  /*a790*/  LOP3.LUT R0, R12, R9, RZ, 0x3c, !PT ;  /* 0x000000090c007212 */ /* 0x020fca00078e3cff */
[----:B0-----:R0:W-:Y:S01]  /*a7a0*/  STL [R1], R0 ;  /* 0x0000000001007387 */ /* 0x0011e20000100800 */
[----:B------:R-:W-:Y:S05]  /*a7b0*/  @!P0 BRA `(.L_x_10548) ;  /* 0x0000000000048947 */ /* 0x000fea0003800000 */
[----:B------:R-:W-:Y:S01]  /*a7c0*/  BPT.TRAP 0x1 ;  /* 0x000000040000795c */ /* 0x000fe20000300000 */
.L_x_10548:
[----:B------:R-:W-:Y:S01]  /*a7d0*/  VIADD R157, R8, 0x1 ;  /* 0x00000001089d7836 */ /* 0x000fe20000000000 */
[----:B------:R-:W-:-:S04]  /*a7e0*/  SHF.L.U32 R9, R0, 0x1f, RZ ;  /* 0x0000001f00097819 */ /* 0x000fc800000006ff */
[----:B------:R-:W-:-:S04]  /*a7f0*/  ISETP.NE.AND P1, PT, R157, 0x2, PT ;  /* 0x000000029d00780c */ /* 0x000fc80003f25270 */
[----:B------:R-:W-:-:S05]  /*a800*/  SEL R157, R157, RZ, P1 ;  /* 0x000000ff9d9d7207 */ /* 0x000fca0000800000 */
[----:B------:R-:W-:-:S04]  /*a810*/  IMAD R14, R157, 0x8, R16 ;  /* 0x000000089d0e7824 */ /* 0x000fc800078e0210 */
[----:B------:R1:W2:Y:S01]  /*a820*/  SYNCS.PHASECHK.TRANS64.TRYWAIT P1, [R14+URZ+0x13230], R9 ;  /* 0x013230090e0075a7 */ /* 0x0002a2000802017f */
[----:B------:R-:W-:Y:S05]  /*a830*/  @!P0 BRA `(.L_x_10549) ;  /* 0x0000000000048947 */ /* 0x000fea0003800000 */
[----:B------:R-:W-:Y:S01]  /*a840*/  BPT.TRAP 0x1 ;  /* 0x000000040000795c */ /* 0x000fe20000300000 */
.L_x_10549:
[----:B0-----:R-:W3:Y:S01]  /*a850*/  LDL R0, [R1+0x10] ;  /* 0x0000100001007983 */ /* 0x001ee20000100800 */
[----:B------:R-:W-:Y:S01]  /*a860*/  BSSY B1, `(.L_x_10550) ;  /* 0x0000007000017945 */ /* 0x000fe20003800000 */
[----:B---3--:R-:W-:-:S04]  /*a870*/  IMAD R0, R157, 0x280, R0 ;  /* 0x000002809d007824 */ /* 0x008fc800078e0200 */
[C---:B------:R-:W-:Y:S02]  /*a880*/  VIADD R58, R0.reuse, 0x80 ;  /* 0x00000080003a7836 */ /* 0x040fe40000000000 */
[----:B------:R-:W-:Y:S01]  /*a890*/  VIADD R13, R0, 0x100 ;  /* 0x00000100000d7836 */ /* 0x000fe20000000000 */
[----:B--2---:R-:W-:Y:S06]  /*a8a0*/  @P1 BRA `(.L_x_10551) ;  /* 0x0000000000081947 */ /* 0x004fec0003800000 */
[----:B------:R-:W0:Y:S02]  /*a8b0*/  SYNCS.PHASECHK.TRANS64.TRYWAIT P1, [R14+URZ+0x13230], R9 ;  /* 0x013230090e0075a7 */ /* 0x000e24000802017f */
[----:B0-----:R-:W-:Y:S05]  /*a8c0*/  @!P1 BRA `(.L_x_10552) ;  /* 0x000000a000489947 */ /* 0x001fea0003800000 */
.L_x_10551:
[----:B------:R-:W-:Y:S05]  /*a8d0*/  BSYNC B1 ;  /* 0x0000000000017941 */ /* 0x000fea0003800000 */
.L_x_10550:
[----:B------:R-:W-:Y:S01]  /*a8e0*/  IMAD.MOV.U32 R56, RZ, RZ, R0 ;  /* 0x000000ffff387224 */ /* 0x000fe200078e0000 */
[----:B------:R-:W-:Y:S01]  /*a8f0*/  R2UR UR4, R4 ;  /* 0x00000000040472ca */ /* 0x000fe200000e0000 */
[----:B------:R-:W-:Y:S01]  /*a900*/  IMAD.MOV.U32 R57, RZ, RZ, -0x7fffffe0 ;  /* 0x80000020ff397424 */ /* 0x000fe200078e00ff */
[----:B------:R-:W-:Y:S01]  /*a910*/  R2UR UR5, R5 ;  /* 0x00000000050572ca */ /* 0x000fe200000e0000 */
[----:B------:R-:W-:Y:S01]  /*a920*/  WARPGROUP.ARRIVE ;  /* 0x00000000000079c5 */ /* 0x000fe20000000000 */
[----:B------:R-:W-:Y:S01]  /*a930*/  R2UR UR6, R56 ;  /* 0x00000000380672ca */ /* 0x000fe200000e0000 */
[----:B------:R-:W-:Y:S01]  /*a940*/  IMAD.MOV.U32 R59, RZ, RZ, -0x7fffffe0 ;  /* 0x80000020ff3b7424 */ /* 0x000fe200078e00ff */
[----:B------:R-:W-:Y:S01]  /*a950*/  R2UR UR7, R57 ;  /* 0x00000000390772ca */ /* 0x000fe200000e0000 */
[----:B------:R-:W-:Y:S01]  /*a960*/  VIADD R60, R0, 0x182 ;  /* 0x00000182003c7836 */ /* 0x000fe20000000000 */
[----:B------:R-:W-:Y:S01]  /*a970*/  R2UR UR10, R58 ;  /* 0x000000003a0a72ca */ /* 0x000fe200000e0000 */
[----:B------:R-:W-:Y:S01]  /*a980*/  VIADD R58, R0, 0x180 ;  /* 0x00000180003a7836 */ /* 0x000fe20000000000 */
[----:B------:R-:W-:Y:S01]  /*a990*/  R2UR UR11, R59 ;  /* 0x000000003b0b72ca */ /* 0x000fe200000e0000 */
[----:B------:R-:W-:Y:S01]  /*a9a0*/  IMAD.MOV.U32 R61, RZ, RZ, -0x7fffffe0 ;  /* 0x80000020ff3d7424 */ /* 0x000fe200078e00ff */
[----:B------:R-:W-:-:S02]  /*a9b0*/  R2UR UR8, R4 ;  /* 0x00000000040872ca */ /* 0x000fc400000e0000 */
[----:B------:R-:W-:Y:S02]  /*a9c0*/  R2UR UR9, R5 ;  /* 0x00000000050972ca */ /* 0x000fe400000e0000 */
[----:B------:R-:W-:Y:S02]  /*a9d0*/  MOV R56, R13 ;  /* 0x0000000d00387202 */ /* 0x000fe40000000f00 */
[----:B------:R-:W-:Y:S01]  /*a9e0*/  R2UR UR15, R57 ;  /* 0x00000000390f72ca */ /* 0x000fe200000e0000 */
[----:B------:R-:W-:Y:S01]  /*a9f0*/  QGMMA.64x32x32.F32.E4M3.E4M3 R120, gdesc[UR4], RZ, !UPT, gsb0 ;  /* 0x00600000047879f3 */ /* 0x000fe2000c0008ff */
[----:B------:R-:W-:Y:S01]  /*aa00*/  R2UR UR14, R56 ;  /* 0x00000000380e72ca */ /* 0x000fe200000e0000 */
[----:B------:R-:W-:Y:S01]  /*aa10*/  VIADD R56, R0, 0x200 ;  /* 0x0000020000387836 */ /* 0x000fe20000000000 */
[----:B------:R-:W-:Y:S02]  /*aa20*/  R2UR UR12, R4 ;  /* 0x00000000040c72ca */ /* 0x000fe400000e0000 */
[----:B------:R-:W-:-:S02]  /*aa30*/  R2UR UR13, R5 ;  /* 0x00000000050d72ca */ /* 0x000fc400000e0000 */
[----:B------:R-:W-:Y:S01]  /*aa40*/  R2UR UR18, R58 ;  /* 0x000000003a1272ca */ /* 0x000fe200000e0000 */
[----:B------:R-:W-:Y:S01]  /*aa50*/  VIADD R58, R0, 0x2 ;  /* 0x00000002003a7836 */ /* 0x000fe20000000000 */
[----:B------:R-:W-:Y:S02]  /*aa60*/  R2UR UR19, R59 ;  /* 0x000000003b1372ca */ /* 0x000fe400000e0000 */
[----:B------:R-:W-:Y:S02]  /*aa70*/  R2UR UR16, R4 ;  /* 0x00000000041072ca */ /* 0x000fe400000e0000 */
[----:B------:R-:W-:Y:S02]  /*aa80*/  R2UR UR17, R5 ;  /* 0x00000000051172ca */ /* 0x000fe400000e0000 */
[----:B------:R-:W-:Y:S01]  /*aa90*/  R2UR UR22, R56 ;  /* 0x00000000381672ca */ /* 0x000fe200000e0000 */
[----:B------:R-:W-:Y:S01]  /*aaa0*/  VIADD R56, R0, 0x82 ;  /* 0x0000008200387836 */ /* 0x000fe20000000000 */
        /* <DEDUP_REMOVED lines=8> */
[----:B------:R-:W-:Y:S01]  /*ab30*/  R2UR UR6, R56 ;  /* 0x00000000380672ca */ /* 0x000fe200000e0000 */
[----:B------:R-:W-:Y:S01]  /*ab40*/  VIADD R56, R0, 0x202 ;  /* 0x0000020200387836 */ /* 0x000fe20000000000 */
[----:B------:R-:W-:Y:S01]  /*ab50*/  R2UR UR7, R57 ;  /* 0x00000000390772ca */ /* 0x000fe200000e0000 */
[----:B------:R-:W-:Y:S01]  /*ab60*/  IMAD.MOV.U32 R57, RZ, RZ, -0x7fffffe0 ;  /* 0x80000020ff397424 */ /* 0x000fe200078e00ff */
[C---:B------:R-:W-:Y:S02]  /*ab70*/  R2UR UR24, R6.reuse ;  /* 0x00000000061872ca */ /* 0x040fe400000e0000 */
[----:B------:R-:W-:Y:S02]  /*ab80*/  R2UR UR25, R7 ;  /* 0x00000000071972ca */ /* 0x000fe400000e0000 */
[----:B------:R-:W-:-:S02]  /*ab90*/  R2UR UR4, R6 ;  /* 0x00000000060472ca */ /* 0x000fc400000e0000 */
        /* <DEDUP_REMOVED lines=24> */
[----:B------:R-:W-:Y:S03]  /*ad20*/  QGMMA.64x32x32.F32.E4M3.E4M3 R56, gdesc[UR20], RZ, !UPT, gsb0 ;  /* 0x00600000143879f3 */ /* 0x000fe6000c0008ff */
        /* <DEDUP_REMOVED lines=16> */
[----:B------:R-:W-:Y:S05]  /*ae30*/  @!P0 BRA `(.L_x_10553) ;  /* 0x0000000000048947 */ /* 0x000fea0003800000 */
[----:B------:R-:W-:Y:S01]  /*ae40*/  BPT.TRAP 0x1 ;  /* 0x000000040000795c */ /* 0x000fe20000300000 */
.L_x_10553:
[----:B------:R-:W-:Y:S01]  /*ae50*/  SHF.L.U32 R0, R12, 0x1f, RZ ;  /* 0x0000001f0c007819 */ /* 0x000fe200000006ff */
[----:B------:R-:W-:-:S04]  /*ae60*/  IMAD R15, R8, 0x8, R16 ;  /* 0x00000008080f7824 */ /* 0x000fc800078e0210 */
[----:B------:R2:W3:Y:S01]  /*ae70*/  SYNCS.PHASECHK.TRANS64.TRYWAIT P1, [R15+URZ+0x13250], R0 ;  /* 0x013250000f0075a7 */ /* 0x0004e2000802017f */
[----:B------:R-:W-:Y:S05]  /*ae80*/  @!P0 BRA `(.L_x_10554) ;  /* 0x0000000000048947 */ /* 0x000fea0003800000 */
[----:B------:R-:W-:Y:S01]  /*ae90*/  BPT.TRAP 0x1 ;  /* 0x000000040000795c */ /* 0x000fe20000300000 */
.L_x_10554:
[----:B------:R-:W-:Y:S04]  /*aea0*/  BSSY B1, `(.L_x_10555) ;  /* 0x0000004000017945 */ /* 0x000fe80003800000 */
[----:B---3--:R-:W-:Y:S05]  /*aeb0*/  @P1 BRA `(.L_x_10556) ;  /* 0x0000000000081947 */ /* 0x008fea0003800000 */
[----:B------:R-:W3:Y:S02]  /*aec0*/  SYNCS.PHASECHK.TRANS64.TRYWAIT P1, [R15+URZ+0x13250], R0 ;  /* 0x013250000f0075a7 */ /* 0x000ee4000802017f */
[----:B---3--:R-:W-:Y:S05]  /*aed0*/  @!P1 BRA `(.L_x_10557) ;  /* 0x0000009800d89947 */ /* 0x008fea0003800000 */
.L_x_10556:
[----:B------:R-:W-:Y:S05]  /*aee0*/  BSYNC B1 ;  /* 0x0000000000017941 */ /* 0x000fea0003800000 */
.L_x_10555:
[----:B--23--:R-:W-:Y:S01]  /*aef0*/  VIADD R0, R16, 0x1000 ;  /* 0x0000100010007836 */ /* 0x00cfe20000000000 */
[----:B------:R-:W-:Y:S01]  /*af00*/  WARPGROUP.ARRIVE ;  /* 0x00000000000079c5 */ /* 0x000fe20000000000 */
[----:B01----:R-:W-:Y:S02]  /*af10*/  IMAD.MOV.U32 R9, RZ, RZ, -0x3ffffff0 ;  /* 0xc0000010ff097424 */ /* 0x003fe400078e00ff */
[----:B------:R-:W-:Y:S01]  /*af20*/  IMAD.MOV.U32 R13, RZ, RZ, -0x3ffffff0 ;  /* 0xc0000010ff0d7424 */ /* 0x000fe200078e00ff */
[----:B------:R-:W-:Y:S02]  /*af30*/  SHF.R.U32.HI R0, RZ, 0x4, R0 ;  /* 0x00000004ff007819 */ /* 0x000fe40000011600 */
[----:B------:R-:W-:Y:S02]  /*af40*/  R2UR UR7, R9 ;  /* 0x00000000090772ca */ /* 0x000fe400000e0000 */
[----:B------:R-:W-:-:S04]  /*af50*/  LOP3.LUT R0, R0, 0x3fff, RZ, 0xc0, !PT ;  /* 0x00003fff00007812 */ /* 0x000fc800078ec0ff */
[----:B------:R-:W-:-:S05]  /*af60*/  LOP3.LUT R0, R0, 0x10000, RZ, 0xfc, !PT ;  /* 0x0001000000007812 */ /* 0x000fca00078efcff */
[----:B------:R-:W-:Y:S01]  /*af70*/  IMAD R8, R8, 0x280, R0 ;  /* 0x0000028008087824 */ /* 0x000fe200078e0200 */
[----:B------:R-:W-:-:S03]  /*af80*/  FMNMX.FTZ R0, R120, R11, !PT ;  /* 0x0000000b78007209 */ /* 0x000fc60007810000 */
[C---:B------:R-:W-:Y:S01]  /*af90*/  VIADD R12, R8.reuse, 0x80 ;  /* 0x00000080080c7836 */ /* 0x040fe20000000000 */
[----:B------:R-:W-:Y:S02]  /*afa0*/  R2UR UR6, R8 ;  /* 0x00000000080672ca */ /* 0x000fe400000e0000 */
[----:B------:R-:W-:-:S11]  /*afb0*/  FMNMX.FTZ R0, R121, R0, !PT ;  /* 0x0000000079007209 */ /* 0x000fd60007810000 */
[----:B------:R-:W-:Y:S01]  /*afc0*/  QGMMA.64x64x32.F32.E4M3.E4M3 R24, R152, gdesc[UR4], R24, gsb0 ;  /* 0x00e0000498187df3 */ /* 0x000fe20008000818 */
[----:B------:R-:W-:Y:S01]  /*afd0*/  R2UR UR6, R12 ;  /* 0x000000000c0672ca */ /* 0x000fe200000e0000 */
[----:B------:R-:W-:Y:S01]  /*afe0*/  VIADD R12, R8, 0x100 ;  /* 0x00000100080c7836 */ /* 0x000fe20000000000 */
[----:B------:R-:W-:Y:S01]  /*aff0*/  R2UR UR7, R13 ;  /* 0x000000000d0772ca */ /* 0x000fe200000e0000 */
[----:B------:R-:W-:Y:S01]  /*b000*/  IMAD.MOV.U32 R13, RZ, RZ, -0x3ffffff0 ;  /* 0xc0000010ff0d7424 */ /* 0x000fe200078e00ff */
[----:B------:R-:W-:Y:S02]  /*b010*/  WARPGROUP.DEPBAR.LE gsb0, 0x0 ;  /* 0x00008000000079c5 */ /* 0x000fe40000010000 */
[----:B------:R-:W-:-:S06]  /*b020*/  WARPGROUP.ARRIVE ;  /* 0x00000000000079c5 */ /* 0x000fcc0000000000 */
[----:B------:R-:W0:Y:S03]  /*b030*/  S2R R155, SR_TID.X ;  /* 0x00000000009b7919 */ /* 0x000e260000002100 */
[----:B------:R-:W-:Y:S01]  /*b040*/  QGMMA.64x64x32.F32.E4M3.E4M3 R24, R148, gdesc[UR4], R24, gsb0 ;  /* 0x00e0000494187df3 */ /* 0x000fe20008000818 */
[----:B------:R-:W-:Y:S02]  /*b050*/  R2UR UR6, R12 ;  /* 0x000000000c0672ca */ /* 0x000fe400000e0000 */
[----:B------:R-:W-:Y:S01]  /*b060*/  R2UR UR7, R13 ;  /* 0x000000000d0772ca */ /* 0x000fe200000e0000 */
[----:B------:R-:W-:Y:S01]  /*b070*/  IMAD.MOV.U32 R13, RZ, RZ, -0x3ffffff0 ;  /* 0xc0000010ff0d7424 */ /* 0x000fe200078e00ff */
[----:B0-----:R-:W-:-:S04]  /*b080*/  LOP3.LUT R155, R155, 0x7f, RZ, 0xc0, !PT ;  /* 0x0000007f9b9b7812 */ /* 0x001fc800078ec0ff */
[----:B------:R-:W-:-:S13]  /*b090*/  ISETP.NE.AND P1, PT, R155, RZ, PT ;  /* 0x000000ff9b00720c */ /* 0x000fda0003f25270 */
[----:B------:R-:W-:-:S05]  /*b0a0*/  @!P1 VIADD R14, R14, 0x13240 ;  /* 0x000132400e0e9836 */ /* 0x000fca0000000000 */
[----:B------:R-:W-:Y:S01]  /*b0b0*/  @!P1 PRMT R14, RZ, 0x654, R14 ;  /* 0x00000654ff0e9816 */ /* 0x000fe2000000000e */
[----:B------:R-:W-:Y:S02]  /*b0c0*/  WARPGROUP.DEPBAR.LE gsb0, 0x0 ;  /* 0x00008000000079c5 */ /* 0x000fe40000010000 */
[----:B------:R-:W-:-:S06]  /*b0d0*/  WARPGROUP.ARRIVE ;  /* 0x00000000000079c5 */ /* 0x000fcc0000000000 */
[----:B------:R-:W-:Y:S01]  /*b0e0*/  QGMMA.64x64x32.F32.E4M3.E4M3 R24, R136, gdesc[UR4], R24, gsb0 ;  /* 0x00e0000488187df3 */ /* 0x000fe20008000818 */
[----:B------:R-:W-:Y:S02]  /*b0f0*/  R2UR UR7, R13 ;  /* 0x000000000d0772ca */ /* 0x000fe400000e0000 */
[----:B------:R-:W-:Y:S02]  /*b100*/  WARPGROUP.DEPBAR.LE gsb0, 0x0 ;  /* 0x00008000000079c5 */ /* 0x000fe40000010000 */
[----:B------:R-:W-:Y:S01]  /*b110*/  FMNMX.FTZ R136, R124, R0, !PT ;  /* 0x000000007c887209 */ /* 0x000fe20007810000 */
[----:B------:R-:W-:Y:S01]  /*b120*/  WARPGROUP.ARRIVE ;  /* 0x00000000000079c5 */ /* 0x000fe20000000000 */
        /* <DEDUP_REMOVED lines=74> */
[----:B------:R-:W-:-:S03]  /*b5d0*/  FMNMX.FTZ R0, R67, R0, !PT ;  /* 0x0000000043007209 */ /* 0x000fc60007810000 */
[----:B------:R-:W0:Y:S01]  /*b5e0*/  SHFL.BFLY PT, R12, R136, 0x2, 0x1f ;  /* 0x0c401f00880c7f89 */ /* 0x000e2200000e0000 */
[----:B------:R-:W-:-:S04]  /*b5f0*/  FMNMX.FTZ R0, R70, R0, !PT ;  /* 0x0000000046007209 */ /* 0x000fc80007810000 */
[----:B------:R-:W-:-:S05]  /*b600*/  FMNMX.FTZ R0, R71, R0, !PT ;  /* 0x0000000047007209 */ /* 0x000fca0007810000 */
[----:B------:R-:W1:Y:S01]  /*b610*/  SHFL.BFLY PT, R9, R0, 0x2, 0x1f ;  /* 0x0c401f0000097f89 */ /* 0x000e6200000e0000 */
[----:B0-----:R-:W-:Y:S01]  /*b620*/  FMNMX.FTZ R136, R136, R12, !PT ;  /* 0x0000000c88887209 */ /* 0x001fe20007810000 */
[----:B------:R-:W-:-:S05]  /*b630*/  VIADD R12, R8, 0x180 ;  /* 0x00000180080c7836 */ /* 0x000fca0000000000 */
[----:B------:R-:W-:Y:S02]  /*b640*/  R2UR UR6, R12 ;  /* 0x000000000c0672ca */ /* 0x000fe400000e0000 */
[----:B-1----:R-:W-:Y:S02]  /*b650*/  FMNMX.FTZ R9, R0, R9, !PT ;  /* 0x0000000900097209 */ /* 0x002fe40007810000 */
[----:B------:R-:W0:Y:S04]  /*b660*/  SHFL.BFLY PT, R0, R136, 0x1, 0x1f ;  /* 0x0c201f0088007f89 */ /* 0x000e2800000e0000 */
[----:B------:R-:W1:Y:S05]  /*b670*/  SHFL.BFLY PT, R12, R9, 0x1, 0x1f ;  /* 0x0c201f00090c7f89 */ /* 0x000e6a00000e0000 */
[----:B------:R-:W-:Y:S01]  /*b680*/  QGMMA.64x64x32.F32.E4M3.E4M3 R24, R140, gdesc[UR4], R24, gsb0 ;  /* 0x00e000048c187df3 */ /* 0x000fe20008000818 */
[----:B0-----:R-:W-:-:S02]  /*b690*/  FMNMX.FTZ R0, R136, R0, !PT ;  /* 0x0000000088007209 */ /* 0x001fc40007810000 */
[----:B-1----:R-:W-:-:S03]  /*b6a0*/  FMNMX.FTZ R9, R9, R12, !PT ;  /* 0x0000000c09097209 */ /* 0x002fc60007810000 */
        /* <DEDUP_REMOVED lines=71> */
[----:B------:R-:W-:Y:S01]  /*bb20*/  FFMA.FTZ R98, R2, R98, -R69 ;  /* 0x0000006202627223 */ /* 0x000fe20000010845 */
[----:B------:R-:W-:-:S02]  /*bb30*/  VIADD R56, R8, 0x200 ;  /* 0x0000020008387836 */ /* 0x000fc40000000000 */
[C-C-:B------:R-:W-:Y:S01]  /*bb40*/  FFMA.FTZ R8, R2.reuse, R99, -R69.reuse ;  /* 0x0000006302087223 */ /* 0x140fe20000010845 */
[----:B------:R-:W-:Y:S02]  /*bb50*/  IMAD.MOV.U32 R57, RZ, RZ, -0x3ffffff0 ;  /* 0xc0000010ff397424 */ /* 0x000fe400078e00ff */
[C-C-:B------:R-:W-:Y:S01]  /*bb60*/  FFMA.FTZ R74, R2.reuse, R74, -R69.reuse ;  /* 0x0000004a024a7223 */ /* 0x140fe20000010845 */
[----:B------:R-:W-:-:S01]  /*bb70*/  FFMA.FTZ R75, R2, R75, -R69 ;  /* 0x0000004b024b7223 */ /* 0x000fc20000010845 */
[----:B------:R-:W0:Y:S01]  /*bb80*/  MUFU.EX2 R120, R120 ;  /* 0x0000007800787308 */ /* 0x000e220000000800 */
[----:B------:R-:W-:Y:S01]  /*bb90*/  R2UR UR6, R56 ;  /* 0x00000000380672ca */ /* 0x000fe200000e0000 */
[C-C-:B------:R-:W-:Y:S01]  /*bba0*/  FFMA.FTZ R56, R2.reuse, R102, -R69.reuse ;  /* 0x0000006602387223 */ /* 0x140fe20000010845 */
[----:B------:R-:W-:Y:S01]  /*bbb0*/  R2UR UR7, R57 ;  /* 0x00000000390772ca */ /* 0x000fe200000e0000 */
[----:B------:R-:W-:Y:S01]  /*bbc0*/  FFMA.FTZ R57, R2, R103, -R69 ;  /* 0x0000006702397223 */ /* 0x000fe20000010845 */
[----:B------:R-:W-:-:S02]  /*bbd0*/  WARPGROUP.DEPBAR.LE gsb0, 0x0 ;  /* 0x00008000000079c5 */ /* 0x000fc40000010000 */
[----:B------:R-:W-:Y:S01]  /*bbe0*/  WARPGROUP.ARRIVE ;  /* 0x00000000000079c5 */ /* 0x000fe20000000000 */
        /* <DEDUP_REMOVED lines=10> */
[----:B------:R-:W-:Y:S01]  /*bc90*/  QGMMA.64x64x32.F32.E4M3.E4M3 R24, R144, gdesc[UR4], R24, gsb0 ;  /* 0x00e0000490187df3 */ /* 0x000fe20008000818 */
        /* <DEDUP_REMOVED lines=29> */
[----:B------:R2:W-:Y:S04]  /*be70*/  @!P1 SYNCS.ARRIVE.TRANS64.RED.A1T0 RZ, [R14+URZ], RZ ;  /* 0x000000ff0eff99a7 */ /* 0x0005e8000810043f */
        /* <DEDUP_REMOVED lines=129> */
[----:B0-----:R-:W-:-:S01]  /*c690*/  FADD.FTZ R20, R70, R20 ;  /* 0x0000001446147221 */ /* 0x001fc20000010000 */
[----:B---3--:R-:W-:-:S03]  /*c6a0*/  FADD.FTZ R21, R13, R21 ;  /* 0x000000150d157221 */ /* 0x008fc60000010000 */
[----:B-1----:R-:W-:Y:S01]  /*c6b0*/  FADD.FTZ R20, R69, R20 ;  /* 0x0000001445147221 */ /* 0x002fe20000010000 */
[----:B--2---:R-:W-:Y:S06]  /*c6c0*/  @!P0 BRA `(.L_x_10558) ;  /* 0x0000000000048947 */ /* 0x004fec0003800000 */
[----:B------:R-:W-:Y:S01]  /*c6d0*/  BPT.TRAP 0x1 ;  /* 0x000000040000795c */ /* 0x000fe20000300000 */
.L_x_10558:
[----:B------:R-:W2:Y:S01]  /*c6e0*/  LDL R14, [R1+0x14] ;  /* 0x00001400010e7983 */ /* 0x000ea20000100800 */
[----:B------:R-:W-:Y:S01]  /*c6f0*/  F2FP.SATFINITE.E4M3.F32.PACK_AB_MERGE_C R121, R124, R121, RZ ;  /* 0x000000797c79723e */ /* 0x000fe200048070ff */
[----:B------:R-:W-:Y:S01]  /*c700*/  VIADD R15, R15, 0x13260 ;  /* 0x000132600f0f7836 */ /* 0x000fe20000000000 */
[----:B------:R-:W-:Y:S01]  /*c710*/  ISETP.GT.AND P1, PT, R3, RZ, PT ;  /* 0x000000ff0300720c */ /* 0x000fe20003f24270 */
[-C--:B------:R-:W-:Y:S01]  /*c720*/  FMUL.FTZ R24, R24, R11.reuse ;  /* 0x0000000b18187220 */ /* 0x080fe20000410000 */
[----:B------:R-:W-:Y:S01]  /*c730*/  F2FP.SATFINITE.E4M3.F32.PACK_AB_MERGE_C R152, R120, R12, R121 ;  /* 0x0000000c7898723e */ /* 0x000fe20004807079 */
[-C--:B------:R-:W-:Y:S01]  /*c740*/  FMUL.FTZ R25, R25, R11.reuse ;  /* 0x0000000b19197220 */ /* 0x080fe20000410000 */
[----:B------:R0:W5:Y:S01]  /*c750*/  LDL R12, [R1] ;  /* 0x00000000010c7983 */ /* 0x0001620000100800 */
        /* <DEDUP_REMOVED lines=72> */
[----:B------:R-:W-:-:S02]  /*cbe0*/  MOV R8, R157 ;  /* 0x0000009d00087202 */ /* 0x000fc40000000f00 */
[----:B--2---:R-:W-:-:S04]  /*cbf0*/  PRMT R15, R14, 0x654, R15 ;  /* 0x000006540e0f7816 */ /* 0x004fc8000000000f */
[----:B------:R0:W-:Y:S01]  /*cc00*/  SYNCS.ARRIVE.TRANS64.RED.A1T0 RZ, [R15+URZ], RZ ;  /* 0x000000ff0fff79a7 */ /* 0x0001e2000810043f */
[----:B------:R-:W-:Y:S05]  /*cc10*/  @P1 BRA `(.L_x_10559) ;  /* 0xffffffd800d41947 */ /* 0x000fea000383ffff */
.L_x_10547:
[----:B------:R-:W-:Y:S05]  /*cc20*/  BSYNC B0 ;  /* 0x0000000000007941 */ /* 0x000fea0003800000 */
.L_x_10546:
[----:B------:R-:W-:Y:S06]  /*cc30*/  BAR.ARV 0x8, 0x1a0 ;  /* 0x0206800000007b1d */ /* 0x000fec0000002000 */
[----:B------:R-:W-:Y:S05]  /*cc40*/  @!P0 BRA `(.L_x_10560) ;  /* 0x0000000000048947 */ /* 0x000fea0003800000 */
[----:B------:R-:W-:Y:S01]  /*cc50*/  BPT.TRAP 0x1 ;  /* 0x000000040000795c */ /* 0x000fe20000300000 */
.L_x_10560:
[----:B------:R-:W2:Y:S01]  /*cc60*/  LDL R3, [R1] ;  /* 0x0000000001037983 */ /* 0x000ea20000100800 */
[----:B------:R-:W-:Y:S01]  /*cc70*/  IMAD R14, R157, 0x8, R16 ;  /* 0x000000089d0e7824 */ /* 0x000fe200078e0210 */
[----:B--2---:R-:W-:-:S04]  /*cc80*/  SHF.L.U32 R3, R3, 0x1f, RZ ;  /* 0x0000001f03037819 */ /* 0x004fc800000006ff */
[----:B------:R1:W2:Y:S01]  /*cc90*/  SYNCS.PHASECHK.TRANS64.TRYWAIT P1, [R14+URZ+0x13250], R3 ;  /* 0x013250030e0075a7 */ /* 0x0002a2000802017f */
[----:B------:R-:W-:Y:S05]  /*cca0*/  @!P0 BRA `(.L_x_10561) ;  /* 0x0000000000048947 */ /* 0x000fea0003800000 */
[----:B------:R-:W-:Y:S01]  /*ccb0*/  BPT.TRAP 0x1 ;  /* 0x000000040000795c */ /* 0x000fe20000300000 */
.L_x_10561:
[----:B------:R-:W-:Y:S04]  /*ccc0*/  BSSY B0, `(.L_x_10562) ;  /* 0x0000004000007945 */ /* 0x000fe80003800000 */
[----:B--2---:R-:W-:Y:S05]  /*ccd0*/  @P1 BRA `(.L_x_10563) ;  /* 0x0000000000081947 */ /* 0x004fea0003800000 */
[----:B------:R-:W2:Y:S02]  /*cce0*/  SYNCS.PHASECHK.TRANS64.TRYWAIT P1, [R14+URZ+0x13250], R3 ;  /* 0x013250030e0075a7 */ /* 0x000ea4000802017f */
[----:B--2---:R-:W-:Y:S05]  /*ccf0*/  @!P1 BRA `(.L_x_10564) ;  /* 0x0000007c00649947 */ /* 0x004fea0003800000 */
.L_x_10563:
[----:B------:R-:W-:Y:S05]  /*cd00*/  BSYNC B0 ;  /* 0x0000000000007941 */ /* 0x000fea0003800000 */
.L_x_10562:
[----:B------:R-:W3:Y:S04]  /*cd10*/  LDL R6, [R1+0x3c] ;  /* 0x00003c0001067983 */ /* 0x000ee80000100800 */
[----:B------:R-:W4:Y:S01]  /*cd20*/  LDL R7, [R1+0x24] ;  /* 0x0000240001077983 */ /* 0x000f220000100800 */
[----:B------:R-:W-:-:S03]  /*cd30*/  ULDC.64 UR4, c[0x0][0x9a0] ;  /* 0x0002680000047ab9 */ /* 0x000fc60000000a00 */
[----:B0-----:R-:W1:Y:S01]  /*cd40*/  LDL.LU R15, [R1+0x44] ;  /* 0x00004400010f7983 */ /* 0x001e620000300800 */
[----:B------:R-:W-:Y:S01]  /*cd50*/  VIADD R16, R16, 0x1000 ;  /* 0x0000100010107836 */ /* 0x000fe20000000000 */
[----:B------:R-:W-:Y:S01]  /*cd60*/  ISETP.NE.U32.AND P1, PT, RZ, UR4, PT ;  /* 0x00000004ff007c0c */ /* 0x000fe2000bf25070 */
[----:B------:R-:W-:Y:S01]  /*cd70*/  IMAD.MOV.U32 R5, RZ, RZ, -0x3ffffff0 ;  /* 0xc0000010ff057424 */ /* 0x000fe200078e00ff */
[----:B------:R-:W-:Y:S02]  /*cd80*/  WARPGROUP.ARRIVE ;  /* 0x00000000000079c5 */ /* 0x000fe40000000000 */
[----:B------:R-:W-:Y:S02]  /*cd90*/  SHF.R.U32.HI R16, RZ, 0x4, R16 ;  /* 0x00000004ff107819 */ /* 0x000fe40000011610 */
[----:B------:R-:W-:Y:S02]  /*cda0*/  R2UR UR7, R5 ;  /* 0x00000000050772ca */ /* 0x000fe400000e0000 */
[----:B------:R-:W-:-:S02]  /*cdb0*/  LOP3.LUT R16, R16, 0x3fff, RZ, 0xc0, !PT ;  /* 0x00003fff10107812 */ /* 0x000fc400078ec0ff */
[----:B------:R-:W-:Y:S02]  /*cdc0*/  ISETP.NE.AND.EX P1, PT, RZ, UR5, PT, P1 ;  /* 0x00000005ff007c0c */ /* 0x000fe4000bf25310 */
[----:B------:R-:W-:-:S05]  /*cdd0*/  LOP3.LUT R16, R16, 0x10000, RZ, 0xfc, !PT ;  /* 0x0001000010107812 */ /* 0x000fca00078efcff */
[----:B------:R-:W-:-:S05]  /*cde0*/  IMAD R4, R157, 0x280, R16 ;  /* 0x000002809d047824 */ /* 0x000fca00078e0210 */
[----:B------:R-:W-:Y:S01]  /*cdf0*/  R2UR UR6, R4 ;  /* 0x00000000040672ca */ /* 0x000fe200000e0000 */
[----:B------:R-:W3:Y:S08]  /*ce00*/  @P1 LDC.64 R10, c[0x0][0x9c8] ;  /* 0x00027200ff0a1b82 */ /* 0x000ef00000000a00 */
[----:B-----5:R-:W0:Y:S04]  /*ce10*/  @P1 LDC.64 R12, c[0x0][0x9d0] ;  /* 0x00027400ff0c1b82 */ /* 0x020e280000000a00 */
[----:B------:R-:W-:Y:S03]  /*ce20*/  QGMMA.64x64x32.F32.E4M3.E4M3 R24, R152, gdesc[UR4], R24, gsb0 ;  /* 0x00e0000498187df3 */ /* 0x000fe60008000818 */
[----:B------:R-:W-:-:S02]  /*ce30*/  WARPGROUP.DEPBAR.LE gsb0, 0x0 ;  /* 0x00008000000079c5 */ /* 0x000fc40000010000 */
[----:B------:R-:W-:Y:S01]  /*ce40*/  WARPGROUP.ARRIVE ;  /* 0x00000000000079c5 */ /* 0x000fe20000000000 */
[----:B---3--:R-:W-:-:S04]  /*ce50*/  @P1 IMAD R6, R6, R10, RZ ;  /* 0x0000000a06061224 */ /* 0x008fc800078e02ff */
[C---:B----4-:R-:W-:Y:S02]  /*ce60*/  @P1 IMAD R5, R7.reuse, R11, R6 ;  /* 0x0000000b07051224 */ /* 0x050fe400078e0206 */
[----:B------:R-:W-:Y:S01]  /*ce70*/  @P1 IMAD.WIDE.U32 R6, R7, R10, RZ ;  /* 0x0000000a07061225 */ /* 0x000fe200078e00ff */
[----:B-12---:R-:W-:-:S03]  /*ce80*/  @P1 SHF.R.S32.HI R3, RZ, 0x1f, R15 ;  /* 0x0000001fff031819 */ /* 0x006fc6000001140f */
[----:B------:R-:W-:Y:S02]  /*ce90*/  @P1 IMAD.IADD R7, R7, 0x1, R5 ;  /* 0x0000000107071824 */ /* 0x000fe400078e0205 */
[-C--:B0-----:R-:W-:Y:S02]  /*cea0*/  @P1 IMAD R8, R3, R12.reuse, RZ ;  /* 0x0000000c03081224 */ /* 0x081fe400078e02ff */
[----:B------:R-:W-:-:S04]  /*ceb0*/  @P1 IMAD.WIDE.U32 R6, R15, R12, R6 ;  /* 0x0000000c0f061225 */ /* 0x000fc800078e0006 */
[----:B------:R-:W-:Y:S01]  /*cec0*/  @P1 IMAD R3, R15, R13, R8 ;  /* 0x0000000d0f031224 */ /* 0x000fe200078e0208 */
[----:B------:R-:W-:Y:S01]  /*ced0*/  @P1 LEA R10, P2, R6, UR4, 0x2 ;  /* 0x00000004060a1c11 */ /* 0x000fe2000f8410ff */
[----:B------:R-:W-:Y:S02]  /*cee0*/  IMAD.MOV.U32 R8, RZ, RZ, 0x3f800000 ;  /* 0x3f800000ff087424 */ /* 0x000fe400078e00ff */
[----:B------:R-:W-:Y:S02]  /*cef0*/  @P1 IMAD.IADD R3, R7, 0x1, R3 ;  /* 0x0000000107031824 */ /* 0x000fe400078e0203 */
[----:B------:R-:W-:-:S03]  /*cf00*/  IMAD.MOV.U32 R7, RZ, RZ, -0x3ffffff0 ;  /* 0xc0000010ff077424 */ /* 0x000fc600078e00ff */
[----:B------:R-:W-:Y:S01]  /*cf10*/  @P1 LEA.HI.X R11, R6, UR5, R3, 0x2, P2 ;  /* 0x00000005060b1c11 */ /* 0x000fe200090f1403 */
[----:B------:R-:W-:Y:S01]  /*cf20*/  VIADD R6, R4, 0x80 ;  /* 0x0000008004067836 */ /* 0x000fe20000000000 */
[----:B------:R-:W-:-:S03]  /*cf30*/  R2UR UR7, R7 ;  /* 0x00000000070772ca */ /* 0x000fc600000e0000 */
[----:B------:R0:W2:Y:S01]  /*cf40*/  @P1 LDG.E R8, desc[UR42][R10.64] ;  /* 0x0000002a0a081981 */ /* 0x0000a2000c1e1900 */
[----:B------:R-:W-:Y:S01]  /*cf50*/  R2UR UR6, R6 ;  /* 0x00000000060672ca */ /* 0x000fe200000e0000 */
[----:B------:R-:W-:Y:S02]  /*cf60*/  VIADD R6, R4, 0x100 ;  /* 0x0000010004067836 */ /* 0x000fe40000000000 */
[----:B------:R-:W-:Y:S01]  /*cf70*/  IMAD.MOV.U32 R7, RZ, RZ, -0x3ffffff0 ;  /* 0xc0000010ff077424 */ /* 0x000fe200078e00ff */
[----:B------:R-:W1:Y:S01]  /*cf80*/  SHFL.BFLY PT, R5, R20, 0x2, 0x1f ;  /* 0x0c401f0014057f89 */ /* 0x000e6200000e0000 */
[----:B0-----:R-:W-:-:S08]  /*cf90*/  IMAD.MOV.U32 R11, RZ, RZ, RZ ;  /* 0x000000ffff0b7224 */ /* 0x001fd000078e00ff */
[----:B------:R-:W-:Y:S01]  /*cfa0*/  QGMMA.64x64x32.F32.E4M3.E4M3 R24, R148, gdesc[UR4], R24, gsb0 ;  /* 0x00e0000494187df3 */ /* 0x000fe20008000818 */
[----:B------:R-:W-:Y:S01]  /*cfb0*/  R2UR UR6, R6 ;  /* 0x00000000060672ca */ /* 0x000fe200000e0000 */
[C---:B------:R-:W-:Y:S01]  /*cfc0*/  VIADD R6, R4.reuse, 0x180 ;  /* 0x0000018004067836 */ /* 0x040fe20000000000 */
[----:B------:R-:W-:Y:S01]  /*cfd0*/  R2UR UR7, R7 ;  /* 0x00000000070772ca */ /* 0x000fe200000e0000 */
[----:B------:R-:W-:Y:S02]  /*cfe0*/  IMAD.MOV.U32 R7, RZ, RZ, -0x3ffffff0 ;  /* 0xc0000010ff077424 */ /* 0x000fe400078e00ff */
[----:B------:R-:W-:Y:S01]  /*cff0*/  VIADD R4, R4, 0x200 ;  /* 0x0000020004047836 */ /* 0x000fe20000000000 */
[----:B------:R-:W-:Y:S02]  /*d000*/  WARPGROUP.DEPBAR.LE gsb0, 0x0 ;  /* 0x00008000000079c5 */ /* 0x000fe40000010000 */
[----:B------:R-:W-:-:S07]  /*d010*/  WARPGROUP.ARRIVE ;  /* 0x00000000000079c5 */ /* 0x000fce0000000000 */
[----:B------:R-:W-:Y:S01]  /*d020*/  QGMMA.64x64x32.F32.E4M3.E4M3 R24, R136, gdesc[UR4], R24, gsb0 ;  /* 0x00e0000488187df3 */ /* 0x000fe20008000818 */
[----:B------:R-:W-:Y:S02]  /*d030*/  R2UR UR6, R6 ;  /* 0x00000000060672ca */ /* 0x000fe400000e0000 */
[----:B------:R-:W-:Y:S01]  /*d040*/  R2UR UR7, R7 ;  /* 0x00000000070772ca */ /* 0x000fe200000e0000 */
[----:B------:R-:W0:Y:S01]  /*d050*/  SHFL.BFLY PT, R6, R21, 0x2, 0x1f ;  /* 0x0c401f0015067f89 */ /* 0x000e2200000e0000 */
[----:B-1----:R-:W-:-:S01]  /*d060*/  FADD.FTZ R7, R5, R20 ;  /* 0x0000001405077221 */ /* 0x002fc20000010000 */
[----:B------:R-:W-:Y:S02]  /*d070*/  IMAD.MOV.U32 R5, RZ, RZ, -0x3ffffff0 ;  /* 0xc0000010ff057424 */ /* 0x000fe400078e00ff */
[----:B------:R-:W-:Y:S02]  /*d080*/  IMAD.MOV.U32 R20, RZ, RZ, -0x800000 ;  /* 0xff800000ff147424 */ /* 0x000fe400078e00ff */
[----:B0-----:R-:W-:-:S05]  /*d090*/  FADD.FTZ R6, R6, R21 ;  /* 0x0000001506067221 */ /* 0x001fca0000010000 */
[----:B------:R-:W0:Y:S02]  /*d0a0*/  SHFL.BFLY PT, R3, R6, 0x1, 0x1f ;  /* 0x0c201f0006037f89 */ /* 0x000e2400000e0000 */
[----:B0-----:R-:W-:-:S01]  /*d0b0*/  FADD.FTZ R10, R6, R3 ;  /* 0x00000003060a7221 */ /* 0x001fc20000010000 */
[----:B------:R-:W-:-:S03]  /*d0c0*/  IMAD.MOV.U32 R3, RZ, RZ, -0x800000 ;  /* 0xff800000ff037424 */ /* 0x000fc600078e00ff */
[C---:B------:R-:W-:Y:S01]  /*d0d0*/  FMUL.FTZ R13, R10.reuse, 0.00390625 ;  /* 0x3b8000000a0d7820 */ /* 0x040fe20000410000 */
[----:B------:R-:W-:-:S04]  /*d0e0*/  FSETP.NE.FTZ.AND P1, PT, R10, RZ, PT ;  /* 0x000000ff0a00720b */ /* 0x000fc80003f35000 */
[----:B------:R-:W-:Y:S01]  /*d0f0*/  FSETP.NE.FTZ.AND P2, PT, R13, RZ, PT ;  /* 0x000000ff0d00720b */ /* 0x000fe20003f55000 */
[----:B------:R-:W-:Y:S02]  /*d100*/  WARPGROUP.DEPBAR.LE gsb0, 0x0 ;  /* 0x00008000000079c5 */ /* 0x000fe40000010000 */
[----:B------:R-:W-:-:S06]  /*d110*/  WARPGROUP.ARRIVE ;  /* 0x00000000000079c5 */ /* 0x000fcc0000000000 */
[----:B------:R-:W-:Y:S01]  /*d120*/  QGMMA.64x64x32.F32.E4M3.E4M3 R24, R140, gdesc[UR4], R24, gsb0 ;  /* 0x00e000048c187df3 */ /* 0x000fe20008000818 */
[----:B------:R-:W-:Y:S02]  /*d130*/  R2UR UR6, R4 ;  /* 0x00000000040672ca */ /* 0x000fe400000e0000 */
[----:B------:R-:W-:Y:S01]  /*d140*/  R2UR UR7, R5 ;  /* 0x00000000050772ca */ /* 0x000fe200000e0000 */
[----:B------:R-:W0:Y:S01]  /*d150*/  SHFL.BFLY PT, R4, R7, 0x1, 0x1f ;  /* 0x0c201f0007047f89 */ /* 0x000e2200000e0000 */
[----:B------:R-:W-:-:S06]  /*d160*/  IMAD.MOV.U32 R5, RZ, RZ, RZ ;  /* 0x000000ffff057224 */ /* 0x000fcc00078e00ff */
[----:B------:R-:W-:Y:S01]  /*d170*/  @P1 MUFU.RCP R5, R10 ;  /* 0x0000000a00051308 */ /* 0x000fe20000001000 */
[----:B0-----:R-:W-:-:S01]  /*d180*/  FADD.FTZ R12, R7, R4 ;  /* 0x00000004070c7221 */ /* 0x001fc20000010000 */
[----:B------:R-:W-:-:S06]  /*d190*/  @P2 FMUL.FTZ R7, R2, 0.69314718246459960938 ;  /* 0x3f31721802072820 */ /* 0x000fcc0000410000 */
[----:B------:R-:W0:Y:S01]  /*d1a0*/  @P2 MUFU.LG2 R4, R13 ;  /* 0x0000000d00042308 */ /* 0x000e220000000c00 */
[C---:B------:R-:W-:Y:S01]  /*d1b0*/  FMUL.FTZ R15, R12.reuse, 0.00390625 ;  /* 0x3b8000000c0f7820 */ /* 0x040fe20000410000 */
[----:B------:R-:W-:-:S04]  /*d1c0*/  FSETP.NE.FTZ.AND P1, PT, R12, RZ, PT ;  /* 0x000000ff0c00720b */ /* 0x000fc80003f35000 */
[----:B------:R-:W-:-:S09]  /*d1d0*/  FSETP.NE.FTZ.AND P3, PT, R15, RZ, PT ;  /* 0x000000ff0f00720b */ /* 0x000fd20003f75000 */
[----:B------:R-:W-:Y:S01]  /*d1e0*/  @P1 MUFU.RCP R11, R12 ;  /* 0x0000000c000b1308 */ /* 0x000fe20000001000 */
[----:B0-----:R-:W-:-:S03]  /*d1f0*/  @P2 FMUL.FTZ R4, R4, 0.69314718246459960938 ;  /* 0x3f31721804042820 */ /* 0x001fc60000410000 */
[----:B------:R-:W-:Y:S01]  /*d200*/  @P3 FMUL.FTZ R21, R2, 0.69314718246459960938 ;  /* 0x3f31721802153820 */ /* 0x000fe20000410000 */
[----:B------:R-:W-:-:S03]  /*d210*/  @P2 FFMA.FTZ R3, R7, R0, R4 ;  /* 0x0000000007032223 */ /* 0x000fc60000010004 */
[----:B------:R-:W0:Y:S02]  /*d220*/  @P3 MUFU.LG2 R6, R15 ;  /* 0x0000000f00063308 */ /* 0x000e240000000c00 */
[----:B0-----:R-:W-:-:S04]  /*d230*/  @P3 FMUL.FTZ R6, R6, 0.69314718246459960938 ;  /* 0x3f31721806063820 */ /* 0x001fc80000410000 */
[----:B------:R-:W-:Y:S01]  /*d240*/  @P3 FFMA.FTZ R20, R21, R9, R6 ;  /* 0x0000000915143223 */ /* 0x000fe20000010006 */
[----:B------:R-:W-:Y:S02]  /*d250*/  WARPGROUP.DEPBAR.LE gsb0, 0x0 ;  /* 0x00008000000079c5 */ /* 0x000fe40000010000 */
[----:B------:R-:W-:-:S06]  /*d260*/  WARPGROUP.ARRIVE ;  /* 0x00000000000079c5 */ /* 0x000fcc0000000000 */
[----:B------:R-:W-:Y:S01]  /*d270*/  QGMMA.64x64x32.F32.E4M3.E4M3 R24, R144, gdesc[UR4], R24, gsb0 ;  /* 0x00e0000490187df3 */ /* 0x000fe20008000818 */
[-C--:B--2---:R-:W-:Y:S01]  /*d280*/  FMUL.FTZ R5, R5, R8.reuse ;  /* 0x0000000805057220 */ /* 0x084fe20000410000 */
[----:B------:R-:W-:Y:S01]  /*d290*/  FMUL.FTZ R2, R11, R8 ;  /* 0x000000080b027220 */ /* 0x000fe20000410000 */
[----:B------:R-:W-:Y:S02]  /*d2a0*/  WARPGROUP.DEPBAR.LE gsb0, 0x0 ;  /* 0x00008000000079c5 */ /* 0x000fe40000010000 */
[----:B------:R-:W-:Y:S05]  /*d2b0*/  @!P0 BRA `(.L_x_10565) ;  /* 0x0000000000048947 */ /* 0x000fea0003800000 */
[----:B------:R-:W-:Y:S01]  /*d2c0*/  BPT.TRAP 0x1 ;  /* 0x000000040000795c */ /* 0x000fe20000300000 */
.L_x_10565:
[----:B------:R-:W2:Y:S01]  /*d2d0*/  LDL.LU R4, [R1+0x14] ;  /* 0x0000140001047983 */ /* 0x000ea20000300800 */
[----:B------:R-:W-:Y:S02]  /*d2e0*/  VIADD R0, R14, 0x13260 ;  /* 0x000132600e007836 */ /* 0x000fe40000000000 */
[-C--:B------:R-:W-:Y:S01]  /*d2f0*/  FMUL.FTZ R62, R24, R5.reuse ;  /* 0x00000005183e7220 */ /* 0x080fe20000410000 */
[----:B------:R-:W-:Y:S01]  /*d300*/  FMUL.FTZ R60, R25, R5 ;  /* 0x00000005193c7220 */ /* 0x000fe20000410000 */
[----:B------:R-:W3:Y:S01]  /*d310*/  LDL.LU R16, [R1] ;  /* 0x0000000001107983 */ /* 0x000ee20000300800 */
[----:B------:R-:W-:Y:S01]  /*d320*/  VIADD R157, R157, 0x1 ;  /* 0x000000019d9d7836 */ /* 0x000fe20000000000 */
[----:B--2---:R-:W-:Y:S02]  /*d330*/  PRMT R0, R4, 0x654, R0 ;  /* 0x0000065404007816 */ /* 0x004fe40000000000 */
[----:B------:R-:W2:Y:S02]  /*d340*/  LDL.LU R4, [R1+0x38] ;  /* 0x0000380001047983 */ /* 0x000ea40000300800 */
[----:B------:R-:W-:Y:S01]  /*d350*/  ISETP.NE.AND P1, PT, R157, 0x2, PT ;  /* 0x000000029d00780c */ /* 0x000fe20003f25270 */
[----:B------:R0:W-:Y:S03]  /*d360*/  SYNCS.ARRIVE.TRANS64.RED.A1T0 RZ, [R0+URZ], RZ ;  /* 0x000000ff00ff79a7 */ /* 0x0001e6000810043f */
[----:B0-----:R-:W-:-:S04]  /*d370*/  SEL R0, RZ, 0x1, P1 ;  /* 0x00000001ff007807 */ /* 0x001fc80000800000 */
[----:B---3--:R-:W-:Y:S01]  /*d380*/  LOP3.LUT R16, R16, R0, RZ, 0x3c, !PT ;  /* 0x0000000010107212 */ /* 0x008fe200078e3cff */
        /* <DEDUP_REMOVED lines=32> */
[----:B--2---:R-:W-:-:S05]  /*d590*/  VIADD R4, R4, 0x1 ;  /* 0x0000000104047836 */ /* 0x004fca0000000000 */
[----:B------:R0:W-:Y:S04]  /*d5a0*/  STL [R1+0x38], R4 ;  /* 0x0000380401007387 */ /* 0x0001e80000100800 */
[----:B------:R0:W-:Y:S02]  /*d5b0*/  STL [R1], R16 ;  /* 0x0000001001007387 */ /* 0x0001e40000100800 */
.L_x_10513:
[----:B------:R-:W1:Y:S08]  /*d5c0*/  S2UR UR4, SR_CgaCtaId ;  /* 0x00000000000479c3 */ /* 0x000e700000008800 */
[----:B------:R-:W-:Y:S01]  /*d5d0*/  BAR.SYNC.DEFER_BLOCKING 0x5, 0x200 ;  /* 0x0148000000007b1d */ /* 0x000fe20000010000 */
[----:B0-----:R-:W-:-:S05]  /*d5e0*/  MOV R16, 0x400 ;  /* 0x0000040000107802 */ /* 0x001fca0000000f00 */
[----:B------:R-:W-:Y:S01]  /*d5f0*/  BSSY B0, `(.L_x_10566) ;  /* 0x00001c6000007945 */ /* 0x000fe20003800000 */
[----:B-1----:R-:W-:-:S05]  /*d600*/  IMAD.U32 R0, RZ, RZ, UR4 ;  /* 0x00000004ff007e24 */ /* 0x002fca000f8e00ff */
[----:B------:R0:W-:Y:S01]  /*d610*/  STL [R1+0x14], R0 ;  /* 0x0000140001007387 */ /* 0x0001e20000100800 */
[----:B------:R-:W-:-:S05]  /*d620*/  LEA R16, R0, R16, 0x18 ;  /* 0x0000001000107211 */ /* 0x000fca00078ec0ff */
[----:B-----5:R0:W1:Y:S01]  /*d630*/  LDS.128 R24, [R16+0x132d0] ;  /* 0x0132d00010187984 */ /* 0x0200620000000c00 */
[----:B------:R-:W-:Y:S06]  /*d640*/  BAR.ARV 0x4, 0x200 ;  /* 0x0108000000007b1d */ /* 0x000fec0000002000 */
[----:B------:R-:W-:Y:S05]  /*d650*/  @P0 BRA `(.L_x_10567) ;  /* 0x0000001000a00947 */ /* 0x000fea0003800000 */
[----:B------:R-:W0:Y:S01]  /*d660*/  S2R R2, SR_TID.X ;  /* 0x0000000000027919 */ /* 0x000e220000002100 */
[----:B------:R-:W-:Y:S01]  /*d670*/  ULDC.64 UR4, c[0x4][0x38] ;  /* 0x01000e0000047ab9 */ /* 0x000fe20000000a00 */
[----:B------:R-:W2:Y:S04]  /*d680*/  LDL R38, [R1+0x58] ;  /* 0x0000580001267983 */ /* 0x000ea80000100800 */
[----:B------:R-:W3:Y:S04]  /*d690*/  LDL.LU R48, [R1+0x30] ;  /* 0x0000300001307983 */ /* 0x000ee80000300800 */
[----:B------:R-:W4:Y:S01]  /*d6a0*/  LDL.LU R46, [R1+0x34] ;  /* 0x00003400012e7983 */ /* 0x000f220000300800 */
        /* <DEDUP_REMOVED lines=8> */
[----:B------:R-:W-:Y:S02]  /*d730*/  LOP3.LUT P0, R2, R2, 0x3, RZ, 0xc0, !PT ;  /* 0x0000000302027812 */ /* 0x000fe4000780c0ff */
[----:B------:R-:W-:Y:S02]  /*d740*/  F2FP.BF16.F32.PACK_AB R29, R29, R32 ;  /* 0x000000201d1d723e */ /* 0x000fe400000010ff */
[----:B------:R-:W-:-:S02]  /*d750*/  F2FP.BF16.F32.PACK_AB R11, R11, R12 ;  /* 0x0000000c0b0b723e */ /* 0x000fc400000010ff */
[----:B------:R-:W-:Y:S02]  /*d760*/  ISETP.EQ.OR P0, PT, R2, 0x3, !P0 ;  /* 0x000000030200780c */ /* 0x000fe40004702670 */
[----:B------:R-:W-:Y:S02]  /*d770*/  F2FP.BF16.F32.PACK_AB R8, R7, R8 ;  /* 0x000000080708723e */ /* 0x000fe400000010ff */
[----:B------:R-:W-:Y:S02]  /*d780*/  F2FP.BF16.F32.PACK_AB R40, R37, R40 ;  /* 0x000000282528723e */ /* 0x000fe400000010ff */
[----:B------:R-:W-:Y:S02]  /*d790*/  F2FP.BF16.F32.PACK_AB R9, R9, R10 ;  /* 0x0000000a0909723e */ /* 0x000fe400000010ff */
[----:B------:R-:W-:Y:S02]  /*d7a0*/  SEL R37, R11, R8, P0 ;  /* 0x000000080b257207 */ /* 0x000fe40000000000 */
[----:B------:R-:W-:-:S02]  /*d7b0*/  SEL R39, R8, R11, P0 ;  /* 0x0000000b08277207 */ /* 0x000fc40000000000 */
[----:B------:R-:W-:Y:S02]  /*d7c0*/  F2FP.BF16.F32.PACK_AB R6, R55, R6 ;  /* 0x000000063706723e */ /* 0x000fe400000010ff */
[----:B------:R-:W-:Y:S02]  /*d7d0*/  F2FP.BF16.F32.PACK_AB R61, R61, R62 ;  /* 0x0000003e3d3d723e */ /* 0x000fe400000010ff */
[----:B------:R-:W-:Y:S02]  /*d7e0*/  F2FP.BF16.F32.PACK_AB R60, R59, R60 ;  /* 0x0000003c3b3c723e */ /* 0x000fe400000010ff */
[----:B------:R-:W-:Y:S02]  /*d7f0*/  F2FP.BF16.F32.PACK_AB R41, R41, R44 ;  /* 0x0000002c2929723e */ /* 0x000fe400000010ff */
[----:B------:R-:W-:Y:S01]  /*d800*/  F2FP.BF16.F32.PACK_AB R28, R15, R28 ;  /* 0x0000001c0f1c723e */ /* 0x000fe200000010ff */
[----:B------:R-:W4:Y:S01]  /*d810*/  LDL R44, [R1+0x28] ;  /* 0x00002800012c7983 */ /* 0x000f220000100800 */
[----:B------:R-:W-:-:S02]  /*d820*/  MOV R32, R16 ;  /* 0x0000001000207202 */ /* 0x000fc40000000f00 */
[----:B0-----:R-:W-:Y:S02]  /*d830*/  MOV R33, R43 ;  /* 0x0000002b00217202 */ /* 0x001fe40000000f00 */
[----:B------:R-:W-:Y:S02]  /*d840*/  F2FP.BF16.F32.PACK_AB R14, R13, R14 ;  /* 0x0000000e0d0e723e */ /* 0x000fe400000010ff */
[----:B------:R-:W-:Y:S02]  /*d850*/  F2FP.BF16.F32.PACK_AB R57, R57, R58 ;  /* 0x0000003a3939723e */ /* 0x000fe400000010ff */
[----:B------:R-:W-:Y:S02]  /*d860*/  F2FP.BF16.F32.PACK_AB R35, R35, R36 ;  /* 0x000000242323723e */ /* 0x000fe400000010ff */
[----:B------:R-:W-:Y:S02]  /*d870*/  F2FP.BF16.F32.PACK_AB R34, R31, R34 ;  /* 0x000000221f22723e */ /* 0x000fe400000010ff */
[----:B------:R-:W-:-:S02]  /*d880*/  SEL R13, R61, R60, P0 ;  /* 0x0000003c3d0d7207 */ /* 0x000fc40000000000 */
[----:B------:R-:W-:Y:S02]  /*d890*/  F2FP.BF16.F32.PACK_AB R21, R21, R30 ;  /* 0x0000001e1515723e */ /* 0x000fe400000010ff */
        /* <DEDUP_REMOVED lines=16> */
[----:B------:R-:W-:Y:S02]  /*d9a0*/  IADD3 R55, P3, R10, 0x20, RZ ;  /* 0x000000200a377810 */ /* 0x000fe40007f7e0ff */
[----:B------:R-:W-:Y:S02]  /*d9b0*/  SHF.R.U64 R53, R53, 0x3, RZ ;  /* 0x0000000335357819 */ /* 0x000fe400000012ff */
[----:B-1----:R-:W-:Y:S02]  /*d9c0*/  LOP3.LUT R4, R55, 0x380, RZ, 0xc0, !PT ;  /* 0x0000038037047812 */ /* 0x002fe400078ec0ff */
[----:B------:R-:W-:-:S02]  /*d9d0*/  LOP3.LUT R12, R63, 0x380, RZ, 0xc0, !PT ;  /* 0x000003803f0c7812 */ /* 0x000fc400078ec0ff */
[----:B------:R-:W-:Y:S02]  /*d9e0*/  IADD3 R59, P2, R10, 0x40, RZ ;  /* 0x000000400a3b7810 */ /* 0x000fe40007f5e0ff */
[----:B------:R-:W-:Y:S02]  /*d9f0*/  LOP3.LUT R10, R53, R10, RZ, 0x3c, !PT ;  /* 0x0000000a350a7212 */ /* 0x000fe400078e3cff */
[----:B------:R-:W-:Y:S02]  /*da00*/  SHF.R.U64 R4, R4, 0x3, RZ ;  /* 0x0000000304047819 */ /* 0x000fe400000012ff */
[----:B------:R-:W-:Y:S01]  /*da10*/  SHF.R.U64 R12, R12, 0x3, RZ ;  /* 0x000000030c0c7819 */ /* 0x000fe200000012ff */
[--C-:B------:R-:W-:Y:S01]  /*da20*/  IMAD.X R5, RZ, RZ, R11.reuse, P1 ;  /* 0x000000ffff057224 */ /* 0x100fe200008e060b */
[----:B------:R-:W-:Y:S01]  /*da30*/  IADD3.X R7, RZ, R11, RZ, P2, !PT ;  /* 0x0000000bff077210 */ /* 0x000fe200017fe4ff */
[----:B------:R-:W-:Y:S01]  /*da40*/  IMAD.X R9, RZ, RZ, R11, P3 ;  /* 0x000000ffff097224 */ /* 0x000fe200018e060b */
[----:B------:R-:W-:-:S02]  /*da50*/  LOP3.LUT R8, R4, R55, RZ, 0x3c, !PT ;  /* 0x0000003704087212 */ /* 0x000fc400078e3cff */
[----:B------:R-:W-:Y:S02]  /*da60*/  MOV R42, R10 ;  /* 0x0000000a002a7202 */ /* 0x000fe40000000f00 */
[----:B------:R-:W-:Y:S02]  /*da70*/  LOP3.LUT R4, R12, R63, RZ, 0x3c, !PT ;  /* 0x0000003f0c047212 */ /* 0x000fe400078e3cff */
[----:B---3--:R-:W-:Y:S01]  /*da80*/  LOP3.LUT R2, R0, 0x2, RZ, 0x3c, !PT ;  /* 0x0000000200027812 */ /* 0x008fe200078e3cff */
[----:B------:R-:W-:Y:S04]  /*da90*/  SHFL.IDX PT, R13, R13, R0, 0x1c1f ;  /* 0x001c1f000d0d7589 */ /* 0x000fe800000e0000 */
[----:B------:R-:W0:Y:S04]  /*daa0*/  SHFL.IDX PT, R30, R61, R2, 0x1c1f ;  /* 0x001c1f023d1e7589 */ /* 0x000e2800000e0000 */
[----:B------:R-:W-:Y:S04]  /*dab0*/  SHFL.IDX PT, R43, R43, R0, 0x1c1f ;  /* 0x001c1f002b2b7589 */ /* 0x000fe800000e0000 */
[----:B------:R-:W1:Y:S04]  /*dac0*/  SHFL.IDX PT, R24, R41, R2, 0x1c1f ;  /* 0x001c1f0229187589 */ /* 0x000e6800000e0000 */
[----:B------:R-:W-:Y:S04]  /*dad0*/  SHFL.IDX PT, R10, R31, R0, 0x1c1f ;  /* 0x001c1f001f0a7589 */ /* 0x000fe800000e0000 */
[----:B------:R1:W2:Y:S04]  /*dae0*/  SHFL.IDX PT, R11, R29, R2, 0x1c1f ;  /* 0x001c1f021d0b7589 */ /* 0x0002a800000e0000 */
[----:B------:R-:W-:Y:S04]  /*daf0*/  SHFL.IDX PT, R15, R15, R0, 0x1c1f ;  /* 0x001c1f000f0f7589 */ /* 0x000fe800000e0000 */
[----:B------:R-:W3:Y:S04]  /*db00*/  SHFL.IDX PT, R12, R57, R2, 0x1c1f ;  /* 0x001c1f02390c7589 */ /* 0x000ee800000e0000 */
[----:B------:R-:W-:Y:S04]  /*db10*/  SHFL.IDX PT, R45, R45, R0, 0x1c1f ;  /* 0x001c1f002d2d7589 */ /* 0x000fe800000e0000 */
[----:B------:R-:W4:Y:S04]  /*db20*/  SHFL.IDX PT, R34, R35, R2, 0x1c1f ;  /* 0x001c1f0223227589 */ /* 0x000f2800000e0000 */
[----:B------:R-:W-:Y:S04]  /*db30*/  SHFL.IDX PT, R37, R37, R0, 0x1c1f ;  /* 0x001c1f0025257589 */ /* 0x000fe800000e0000 */
[----:B------:R2:W4:Y:S04]  /*db40*/  SHFL.IDX PT, R14, R39, R2, 0x1c1f ;  /* 0x001c1f02270e7589 */ /* 0x00052800000e0000 */
[----:B------:R-:W-:Y:S04]  /*db50*/  SHFL.IDX PT, R47, R47, R0, 0x1c1f ;  /* 0x001c1f002f2f7589 */ /* 0x000fe800000e0000 */
[----:B------:R-:W4:Y:S04]  /*db60*/  SHFL.IDX PT, R36, R21, R2, 0x1c1f ;  /* 0x001c1f0215247589 */ /* 0x000f2800000e0000 */
[----:B------:R-:W-:Y:S04]  /*db70*/  SHFL.IDX PT, R49, R49, R0, 0x1c1f ;  /* 0x001c1f0031317589 */ /* 0x000fe800000e0000 */
[----:B------:R-:W4:Y:S01]  /*db80*/  SHFL.IDX PT, R38, R51, R2, 0x1c1f ;  /* 0x001c1f0233267589 */ /* 0x000f2200000e0000 */
[----:B------:R-:W-:-:S04]  /*db90*/  LOP3.LUT R6, R59, 0x380, RZ, 0xc0, !PT ;  /* 0x000003803b067812 */ /* 0x000fc800078ec0ff */
[----:B------:R-:W-:Y:S02]  /*dba0*/  SHF.R.U64 R6, R6, 0x3, RZ ;  /* 0x0000000306067819 */ /* 0x000fe400000012ff */
[----:B0-----:R-:W-:Y:S02]  /*dbb0*/  SEL R28, R13, R30, P0 ;  /* 0x0000001e0d1c7207 */ /* 0x001fe40000000000 */
[----:B------:R-:W-:Y:S02]  /*dbc0*/  LOP3.LUT R6, R6, R59, RZ, 0x3c, !PT ;  /* 0x0000003b06067212 */ /* 0x000fe400078e3cff */
[----:B------:R-:W-:Y:S02]  /*dbd0*/  SEL R30, R30, R13, P0 ;  /* 0x0000000d1e1e7207 */ /* 0x000fe40000000000 */
[----:B-1----:R-:W-:Y:S02]  /*dbe0*/  SEL R29, R43, R24, P0 ;  /* 0x000000182b1d7207 */ /* 0x002fe40000000000 */
[----:B------:R-:W-:Y:S01]  /*dbf0*/  SEL R31, R24, R43, P0 ;  /* 0x0000002b181f7207 */ /* 0x000fe20000000000 */
[----:B------:R-:W-:Y:S01]  /*dc00*/  BAR.SYNC.DEFER_BLOCKING 0x1, 0x180 ;  /* 0x0046000000007b1d */ /* 0x000fe20000010000 */
[----:B------:R-:W-:-:S02]  /*dc10*/  MOV R40, R8 ;  /* 0x0000000800287202 */ /* 0x000fc40000000f00 */
[----:B--2---:R-:W-:Y:S02]  /*dc20*/  MOV R39, R6 ;  /* 0x0000000600277202 */ /* 0x004fe40000000f00 */
[----:B------:R-:W-:Y:S02]  /*dc30*/  MOV R24, R4 ;  /* 0x0000000400187202 */ /* 0x000fe40000000f00 */
[----:B------:R-:W-:Y:S02]  /*dc40*/  SEL R8, R10, R11, P0 ;  /* 0x0000000b0a087207 */ /* 0x000fe40000000000 */
[----:B---3--:R-:W-:Y:S02]  /*dc50*/  SEL R4, R15, R12, P0 ;  /* 0x0000000c0f047207 */ /* 0x008fe40000000000 */
[----:B------:R-:W-:Y:S02]  /*dc60*/  SEL R6, R12, R15, P0 ;  /* 0x0000000f0c067207 */ /* 0x000fe40000000000 */
[----:B------:R-:W-:-:S02]  /*dc70*/  SEL R10, R11, R10, P0 ;  /* 0x0000000a0b0a7207 */ /* 0x000fc40000000000 */
[----:B----4-:R-:W-:Y:S02]  /*dc80*/  SEL R5, R45, R34, P0 ;  /* 0x000000222d057207 */ /* 0x010fe40000000000 */
[----:B------:R-:W-:Y:S02]  /*dc90*/  SEL R7, R34, R45, P0 ;  /* 0x0000002d22077207 */ /* 0x000fe40000000000 */
[----:B------:R-:W-:Y:S02]  /*dca0*/  SEL R12, R37, R14, P0 ;  /* 0x0000000e250c7207 */ /* 0x000fe40000000000 */
[----:B------:R-:W-:Y:S02]  /*dcb0*/  SEL R9, R47, R36, P0 ;  /* 0x000000242f097207 */ /* 0x000fe40000000000 */
[----:B------:R-:W-:Y:S01]  /*dcc0*/  SEL R11, R36, R47, P0 ;  /* 0x0000002f240b7207 */ /* 0x000fe20000000000 */
[----:B------:R0:W-:Y:S01]  /*dcd0*/  STSM.16.M88.4 [R42], R28 ;  /* 0x0000001c2a007844 */ /* 0x0001e20000000200 */
[----:B------:R-:W-:-:S02]  /*dce0*/  SEL R14, R14, R37, P0 ;  /* 0x000000250e0e7207 */ /* 0x000fc40000000000 */
[----:B------:R-:W-:Y:S02]  /*dcf0*/  SEL R13, R49, R38, P0 ;  /* 0x00000026310d7207 */ /* 0x000fe40000000000 */
[----:B------:R-:W-:Y:S02]  /*dd00*/  SEL R15, R38, R49, P0 ;  /* 0x00000031260f7207 */ /* 0x000fe40000000000 */
[----:B------:R-:W-:Y:S01]  /*dd10*/  ISETP.NE.U32.AND P1, PT, RZ, UR4, PT ;  /* 0x00000004ff007c0c */ /* 0x000fe2000bf25070 */
[----:B------:R1:W-:Y:S03]  /*dd20*/  STSM.16.M88.4 [R40], R4 ;  /* 0x0000000428007844 */ /* 0x0003e60000000200 */
[----:B------:R-:W-:Y:S01]  /*dd30*/  ISETP.NE.AND.EX P1, PT, RZ, UR5, PT, P1 ;  /* 0x00000005ff007c0c */ /* 0x000fe2000bf25310 */
[----:B------:R1:W-:Y:S01]  /*dd40*/  STSM.16.M88.4 [R39], R8 ;  /* 0x0000000827007844 */ /* 0x0003e20000000200 */
[----:B0-----:R-:W-:-:S03]  /*dd50*/  IADD3 R30, P2, R48, UR4, RZ ;  /* 0x00000004301e7c10 */ /* 0x001fc6000ff5e0ff */
[----:B------:R1:W-:Y:S01]  /*dd60*/  STSM.16.M88.4 [R24], R12 ;  /* 0x0000000c18007844 */ /* 0x0003e20000000200 */
[----:B------:R-:W-:Y:S01]  /*dd70*/  IADD3.X R31, R46, UR5, RZ, P2, !PT ;  /* 0x000000052e1f7c10 */ /* 0x000fe200097fe4ff */
[----:B------:R-:W-:Y:S01]  /*dd80*/  ULDC.64 UR4, c[0x0][0xbe0] ;  /* 0x0002f80000047ab9 */ /* 0x000fe20000000a00 */
[----:B------:R-:W-:Y:S01]  /*dd90*/  BAR.SYNC.DEFER_BLOCKING 0x1, 0x180 ;  /* 0x0046000000007b1d */ /* 0x000fe20000010000 */
[----:B------:R-:W-:-:S04]  /*dda0*/  ISETP.NE.U32.AND P0, PT, RZ, UR4, PT ;  /* 0x00000004ff007c0c */ /* 0x000fc8000bf05070 */
[----:B------:R-:W-:Y:S01]  /*ddb0*/  ISETP.NE.AND.EX P0, PT, RZ, UR5, PT, P0 ;  /* 0x00000005ff007c0c */ /* 0x000fe2000bf05300 */
[----:B------:R-:W-:-:S12]  /*ddc0*/  IMAD.MOV.U32 R21, RZ, RZ, RZ ;  /* 0x000000ffff157224 */ /* 0x000fd800078e00ff */
[----:B------:R-:W-:Y:S01]  /*ddd0*/  @P0 IADD3 R28, P2, R48, UR4, RZ ;  /* 0x00000004301c0c10 */ /* 0x000fe2000ff5e0ff */
[----:B------:R-:W-:Y:S02]  /*dde0*/  ULDC UR4, c[0x0][0xa88] ;  /* 0x0002a20000047ab9 */ /* 0x000fe40000000800 */
[----:B------:R-:W-:Y:S01]  /*ddf0*/  IMAD.U32 R0, RZ, RZ, UR4 ;  /* 0x00000004ff007e24 */ /* 0x000fe2000f8e00ff */
[----:B------:R-:W-:Y:S01]  /*de00*/  @P0 IADD3.X R29, R46, UR5, RZ, P2, !PT ;  /* 0x000000052e1d0c10 */ /* 0x000fe200097fe4ff */
[----:B------:R-:W2:Y:S04]  /*de10*/  @P1 LDG.E R21, desc[UR42][R30.64] ;  /* 0x0000002a1e151981 */ /* 0x000ea8000c1e1900 */
[----:B------:R1:W5:Y:S01]  /*de20*/  @P0 LDG.E R0, desc[UR42][R28.64] ;  /* 0x0000002a1c000981 */ /* 0x000362000c1e1900 */
[----:B------:R-:W-:-:S02]  /*de30*/  SHF.R.S32.HI R38, RZ, 0x1f, R44 ;  /* 0x0000001fff267819 */ /* 0x000fc4000001142c */
[----:B--2---:R-:W-:Y:S01]  /*de40*/  SHF.R.S32.HI R34, RZ, 0x1f, R21 ;  /* 0x0000001fff227819 */ /* 0x004fe20000011415 */
[----:B-1----:R-:W-:Y:S06]  /*de50*/  @P0 BRA `(.L_x_10568) ;  /* 0x0000000000100947 */ /* 0x002fec0003800000 */
[----:B------:R-:W-:Y:S05]  /*de60*/  @!P1 BRA `(.L_x_10568) ;  /* 0x00000000000c9947 */ /* 0x000fea0003800000 */
[----:B------:R-:W2:Y:S04]  /*de70*/  LDG.E R5, desc[UR42][R30.64] ;  /* 0x0000002a1e057981 */ /* 0x000ea8000c1e1900 */
[----:B-----5:R-:W2:Y:S02]  /*de80*/  LDG.E R0, desc[UR42][R30.64+0x4] ;  /* 0x0000042a1e007981 */ /* 0x020ea4000c1e1900 */
[----:B--2---:R-:W-:-:S07]  /*de90*/  IMAD.IADD R0, R0, 0x1, -R5 ;  /* 0x0000000100007824 */ /* 0x004fce00078e0a05 */
.L_x_10568:
[----:B------:R-:W2:Y:S01]  /*dea0*/  LDL.LU R9, [R1+0x3c] ;  /* 0x00003c0001097983 */ /* 0x000ea20000300800 */
[----:B------:R-:W-:Y:S01]  /*deb0*/  ULDC.64 UR4, c[0x0][0xb70] ;  /* 0x0002dc0000047ab9 */ /* 0x000fe20000000a00 */
[----:B------:R-:W-:Y:S01]  /*dec0*/  IMAD.MOV.U32 R4, RZ, RZ, R21 ;  /* 0x000000ffff047224 */ /* 0x000fe200078e0015 */
[----:B------:R-:W-:Y:S01]  /*ded0*/  ULDC.64 UR6, c[0x0][0xae0] ;  /* 0x0002b80000067ab9 */ /* 0x000fe20000000a00 */
[----:B------:R-:W3:Y:S04]  /*dee0*/  LDL.LU R6, [R1+0x24] ;  /* 0x0000240001067983 */ /* 0x000ee80000300800 */
[----:B------:R-:W4:Y:S04]  /*def0*/  LDL R8, [R1+0x54] ;  /* 0x0000540001087983 */ /* 0x000f280000100800 */
[----:B------:R-:W4:Y:S04]  /*df00*/  LDL.64 R12, [R1+0x8] ;  /* 0x00000800010c7983 */ /* 0x000f280000100a00 */
[----:B------:R-:W4:Y:S04]  /*df10*/  LDL R41, [R1+0x2c] ;  /* 0x00002c0001297983 */ /* 0x000f280000100800 */
[----:B------:R-:W4:Y:S04]  /*df20*/  LDL.64 R42, [R1+0x8] ;  /* 0x00000800012a7983 */ /* 0x000f280000100a00 */
[----:B------:R-:W4:Y:S01]  /*df30*/  LDL.LU R40, [R1+0x40] ;  /* 0x0000400001287983 */ /* 0x000f220000300800 */
[----:B------:R-:W-:-:S02]  /*df40*/  IMAD R2, R38, UR4, RZ ;  /* 0x0000000426027c24 */ /* 0x000fc4000f8e02ff */
[----:B------:R-:W-:Y:S02]  /*df50*/  IMAD.MOV.U32 R5, RZ, RZ, R34 ;  /* 0x000000ffff057224 */ /* 0x000fe400078e0022 */
[C---:B------:R-:W-:Y:S02]  /*df60*/  IMAD R7, R44.reuse, UR5, R2 ;  /* 0x000000052c077c24 */ /* 0x040fe4000f8e0202 */
[----:B------:R-:W-:Y:S01]  /*df70*/  IMAD.WIDE.U32 R4, R44, UR4, R4 ;  /* 0x000000042c047c25 */ /* 0x000fe2000f8e0004 */
[----:B------:R-:W-:-:S03]  /*df80*/  ULDC.64 UR4, c[0x0][0xb78] ;  /* 0x0002de0000047ab9 */ /* 0x000fc60000000a00 */
[----:B------:R-:W-:Y:S01]  /*df90*/  IMAD.IADD R5, R5, 0x1, R7 ;  /* 0x0000000105057824 */ /* 0x000fe200078e0207 */
[----:B------:R-:W-:Y:S01]  /*dfa0*/  BSSY B1, `(.L_x_10569) ;  /* 0x0000064000017945 */ /* 0x000fe20003800000 */
[----:B--2---:R-:W-:Y:S02]  /*dfb0*/  SEL R24, R9, RZ, !P1 ;  /* 0x000000ff09187207 */ /* 0x004fe40004800000 */
[----:B---3--:R-:W-:-:S03]  /*dfc0*/  SEL R39, R6, RZ, !P1 ;  /* 0x000000ff06277207 */ /* 0x008fc60004800000 */
[----:B------:R-:W-:Y:S01]  /*dfd0*/  IMAD R2, R24, UR4, RZ ;  /* 0x0000000418027c24 */ /* 0x000fe2000f8e02ff */
[----:B------:R-:W0:Y:S01]  /*dfe0*/  S2R R6, SR_TID.X ;  /* 0x0000000000067919 */ /* 0x000e220000002100 */
[----:B------:R-:W-:-:S04]  /*dff0*/  IMAD.WIDE.U32 R4, R39, UR4, R4 ;  /* 0x0000000427047c25 */ /* 0x000fc8000f8e0004 */
[----:B----4-:R-:W-:Y:S02]  /*e000*/  IMAD.MOV.U32 R42, RZ, RZ, R12 ;  /* 0x000000ffff2a7224 */ /* 0x010fe400078e000c */
[----:B------:R-:W-:Y:S02]  /*e010*/  IMAD R11, R40, 0xc0, R8 ;  /* 0x000000c0280b7824 */ /* 0x000fe400078e0208 */
[----:B------:R-:W-:-:S04]  /*e020*/  IMAD R7, R42, 0x40, R41 ;  /* 0x000000402a077824 */ /* 0x000fc800078e0229 */
[----:B------:R-:W-:-:S03]  /*e030*/  IMAD.WIDE R32, R7, 0x2, R32 ;  /* 0x0000000207207825 */ /* 0x000fc600078e0220 */
[C---:B------:R-:W-:Y:S02]  /*e040*/  IADD3 R7, P3, R32.reuse, 0x3000, RZ ;  /* 0x0000300020077810 */ /* 0x040fe40007f7e0ff */
[----:B------:R-:W-:Y:S01]  /*e050*/  LOP3.LUT R15, R32, 0x380, RZ, 0xc0, !PT ;  /* 0x00000380200f7812 */ /* 0x000fe200078ec0ff */
[----:B0-----:R-:W-:Y:S02]  /*e060*/  VIADD R9, R6, 0xffffff80 ;  /* 0xffffff8006097836 */ /* 0x001fe40000000000 */
[----:B------:R-:W-:Y:S01]  /*e070*/  IMAD R6, R39, UR5, R2 ;  /* 0x0000000527067c24 */ /* 0x000fe2000f8e0202 */
[----:B------:R-:W-:Y:S01]  /*e080*/  IADD3 R2, P1, R11, R4, RZ ;  /* 0x000000040b027210 */ /* 0x000fe20007f3e0ff */
[----:B------:R-:W-:Y:S01]  /*e090*/  ULDC.64 UR4, c[0x0][0xb40] ;  /* 0x0002d00000047ab9 */ /* 0x000fe20000000a00 */
[----:B------:R-:W-:Y:S01]  /*e0a0*/  SHF.R.S32.HI R8, RZ, 0x1f, R9 ;  /* 0x0000001fff087819 */ /* 0x000fe20000011409 */
[----:B------:R-:W-:Y:S01]  /*e0b0*/  IMAD.X R13, RZ, RZ, R33, P3 ;  /* 0x000000ffff0d7224 */ /* 0x000fe200018e0621 */
[----:B------:R-:W-:-:S02]  /*e0c0*/  LEA R36, P2, R2, UR4, 0x2 ;  /* 0x0000000402247c11 */ /* 0x000fc4000f8410ff */
[----:B------:R-:W-:Y:S02]  /*e0d0*/  LEA.HI R8, R8, R9, RZ, 0x7 ;  /* 0x0000000908087211 */ /* 0x000fe400078f38ff */
[----:B------:R-:W-:Y:S02]  /*e0e0*/  LOP3.LUT R4, R7, 0x380, RZ, 0xc0, !PT ;  /* 0x0000038007047812 */ /* 0x000fe400078ec0ff */
[----:B------:R-:W-:Y:S02]  /*e0f0*/  LOP3.LUT R8, R8, 0xffffff80, RZ, 0xc0, !PT ;  /* 0xffffff8008087812 */ /* 0x000fe400078ec0ff */
[----:B------:R-:W-:Y:S02]  /*e100*/  SHF.R.U64 R4, R4, 0x3, RZ ;  /* 0x0000000304047819 */ /* 0x000fe400000012ff */
[----:B------:R-:W-:Y:S01]  /*e110*/  SHF.R.U64 R15, R15, 0x3, RZ ;  /* 0x000000030f0f7819 */ /* 0x000fe200000012ff */
[----:B------:R-:W-:Y:S01]  /*e120*/  IMAD.IADD R8, R9, 0x1, -R8 ;  /* 0x0000000109087824 */ /* 0x000fe200078e0a08 */
[----:B------:R-:W-:-:S02]  /*e130*/  SHF.R.S32.HI R9, RZ, 0x1f, R11 ;  /* 0x0000001fff097819 */ /* 0x000fc4000001140b */
[----:B------:R-:W-:Y:S02]  /*e140*/  LOP3.LUT R12, R4, R7, RZ, 0x3c, !PT ;  /* 0x00000007040c7212 */ /* 0x000fe400078e3cff */
[----:B------:R-:W-:Y:S01]  /*e150*/  IADD3.X R9, R9, R5, R6, P1, !PT ;  /* 0x0000000509097210 */ /* 0x000fe20000ffe406 */
[C---:B------:R-:W-:Y:S01]  /*e160*/  VIADD R5, R11.reuse, 0x8 ;  /* 0x000000080b057836 */ /* 0x040fe20000000000 */
[----:B------:R-:W-:Y:S02]  /*e170*/  LOP3.LUT P0, RZ, R8, 0x3, RZ, 0xc0, !PT ;  /* 0x0000000308ff7812 */ /* 0x000fe4000780c0ff */
[----:B------:R-:W-:Y:S01]  /*e180*/  LEA.HI.X R37, R2, UR5, R9, 0x2, P2 ;  /* 0x0000000502257c11 */ /* 0x000fe200090f1409 */
[----:B------:R-:W-:Y:S01]  /*e190*/  ULDC.64 UR4, c[0x0][0xaa0] ;  /* 0x0002a80000047ab9 */ /* 0x000fe20000000a00 */
[-C--:B-----5:R-:W-:Y:S02]  /*e1a0*/  ISETP.GE.OR P1, PT, R11, R0.reuse, P0 ;  /* 0x000000000b00720c */ /* 0x0a0fe40000726670 */
[----:B------:R-:W-:-:S02]  /*e1b0*/  ISETP.GE.OR P0, PT, R5, R0, P0 ;  /* 0x000000000500720c */ /* 0x000fc40000706670 */
[C---:B------:R-:W-:Y:S02]  /*e1c0*/  IADD3 R11, P2, R32.reuse, 0x1800, RZ ;  /* 0x00001800200b7810 */ /* 0x040fe40007f5e0ff */
[----:B------:R-:W-:Y:S02]  /*e1d0*/  IADD3 R5, P4, R32, 0x4800, RZ ;  /* 0x0000480020057810 */ /* 0x000fe40007f9e0ff */
[----:B------:R-:W-:Y:S01]  /*e1e0*/  LOP3.LUT R6, R11, 0x380, RZ, 0xc0, !PT ;  /* 0x000003800b067812 */ /* 0x000fe200078ec0ff */
[--C-:B------:R-:W-:Y:S01]  /*e1f0*/  IMAD.X R9, RZ, RZ, R33.reuse, P2 ;  /* 0x000000ffff097224 */ /* 0x100fe200010e0621 */
[----:B------:R-:W-:Y:S01]  /*e200*/  LOP3.LUT R2, R5, 0x380, RZ, 0xc0, !PT ;  /* 0x0000038005027812 */ /* 0x000fe200078ec0ff */
[----:B------:R-:W-:Y:S01]  /*e210*/  IMAD.X R29, RZ, RZ, R33, P4 ;  /* 0x000000ffff1d7224 */ /* 0x000fe200020e0621 */
[----:B------:R-:W-:Y:S01]  /*e220*/  SHF.R.U64 R6, R6, 0x3, RZ ;  /* 0x0000000306067819 */ /* 0x000fe200000012ff */
[----:B------:R-:W-:Y:S01]  /*e230*/  @!P1 STG.E desc[UR42][R36.64], R3 ;  /* 0x0000000324009986 */ /* 0x000fe2000c10192a */
[----:B------:R-:W-:-:S02]  /*e240*/  SHF.R.U64 R2, R2, 0x3, RZ ;  /* 0x0000000302027819 */ /* 0x000fc400000012ff */
[----:B------:R-:W-:Y:S01]  /*e250*/  LOP3.LUT R8, R6, R11, RZ, 0x3c, !PT ;  /* 0x0000000b06087212 */ /* 0x000fe200078e3cff */
[----:B------:R0:W-:Y:S01]  /*e260*/  @!P0 STG.E desc[UR42][R36.64+0x20], R20 ;  /* 0x0000201424008986 */ /* 0x0001e2000c10192a */
[----:B------:R-:W-:Y:S01]  /*e270*/  LOP3.LUT R28, R2, R5, RZ, 0x3c, !PT ;  /* 0x00000005021c7212 */ /* 0x000fe200078e3cff */
[----:B------:R-:W-:Y:S01]  /*e280*/  IMAD R2, R34, UR4, RZ ;  /* 0x0000000422027c24 */ /* 0x000fe2000f8e02ff */
[----:B------:R-:W-:Y:S01]  /*e290*/  LOP3.LUT R32, R15, R32, RZ, 0x3c, !PT ;  /* 0x000000200f207212 */ /* 0x000fe200078e3cff */
[--C-:B------:R-:W-:Y:S01]  /*e2a0*/  IMAD.MOV.U32 R34, RZ, RZ, R41.reuse ;  /* 0x000000ffff227224 */ /* 0x100fe200078e0029 */
[----:B------:R-:W-:Y:S01]  /*e2b0*/  SHF.R.S32.HI R35, RZ, 0x1f, R41 ;  /* 0x0000001fff237819 */ /* 0x000fe20000011429 */
[----:B------:R-:W5:Y:S01]  /*e2c0*/  LD.E.128 R8, desc[UR42][R8.64] ;  /* 0x0000002a08087980 */ /* 0x000f62000c101d00 */
[----:B------:R-:W-:-:S03]  /*e2d0*/  SHF.R.S32.HI R43, RZ, 0x1f, R42 ;  /* 0x0000001fff2b7819 */ /* 0x000fc6000001142a */
[----:B------:R1:W5:Y:S01]  /*e2e0*/  LD.E.128 R4, desc[UR42][R32.64] ;  /* 0x0000002a20047980 */ /* 0x000362000c101d00 */
[C---:B------:R-:W-:Y:S01]  /*e2f0*/  IMAD.WIDE.U32 R34, R21.reuse, UR4, R34 ;  /* 0x0000000415227c25 */ /* 0x040fe2000f8e0022 */
[----:B------:R-:W-:Y:S02]  /*e300*/  ULDC UR4, c[0x0][0xa8c] ;  /* 0x0002a30000047ab9 */ /* 0x000fe40000000800 */
[----:B------:R-:W5:Y:S01]  /*e310*/  LD.E.128 R12, desc[UR42][R12.64] ;  /* 0x0000002a0c0c7980 */ /* 0x000f62000c101d00 */
[----:B------:R-:W-:-:S03]  /*e320*/  IMAD R21, R21, UR5, R2 ;  /* 0x0000000515157c24 */ /* 0x000fc6000f8e0202 */
[----:B------:R-:W5:Y:S01]  /*e330*/  LD.E.128 R28, desc[UR42][R28.64] ;  /* 0x0000002a1c1c7980 */ /* 0x000f62000c101d00 */
[----:B------:R-:W-:Y:S01]  /*e340*/  @!PT LDS RZ, [RZ] ;  /* 0x00000000fffff984 */ /* 0x000fe20000000800 */
[----:B------:R-:W-:Y:S01]  /*e350*/  @!PT LDS RZ, [RZ] ;  /* 0x00000000fffff984 */ /* 0x000fe20000000800 */
[----:B------:R-:W-:Y:S01]  /*e360*/  @!PT LDS RZ, [RZ] ;  /* 0x00000000fffff984 */ /* 0x000fe20000000800 */
[----:B------:R-:W-:Y:S01]  /*e370*/  @!PT LDS RZ, [RZ] ;  /* 0x00000000fffff984 */ /* 0x000fe20000000800 */
[----:B------:R2:W-:Y:S06]  /*e380*/  MEMBAR.ALL.CTA ;  /* 0x0000000000007992 */ /* 0x0005ec0000008000 */
[----:B--2---:R-:W2:Y:S01]  /*e390*/  FENCE.VIEW.ASYNC.S ;  /* 0x00000000000073c6 */ /* 0x004ea20000000000 */
[----:B------:R-:W-:Y:S02]  /*e3a0*/  IMAD.IADD R35, R35, 0x1, R21 ;  /* 0x0000000123237824 */ /* 0x000fe400078e0215 */
[----:B0-----:R-:W-:Y:S01]  /*e3b0*/  IMAD R37, R40, -0xc0, R0 ;  /* 0xffffff4028257824 */ /* 0x001fe200078e0200 */
[----:B------:R-:W-:Y:S01]  /*e3c0*/  ISETP.GE.AND P0, PT, R41, UR4, PT ;  /* 0x0000000429007c0c */ /* 0x000fe2000bf06270 */
[C---:B------:R-:W-:Y:S01]  /*e3d0*/  VIADD R20, R42.reuse, 0x30 ;  /* 0x000000302a147836 */ /* 0x040fe20000000000 */
[----:B------:R0:W-:Y:S01]  /*e3e0*/  STL [R1+0xc], R43 ;  /* 0x00000c2b01007387 */ /* 0x0001e20000100800 */
[C---:B------:R-:W-:Y:S01]  /*e3f0*/  VIADD R21, R42.reuse, 0x60 ;  /* 0x000000602a157836 */ /* 0x040fe20000000000 */
[----:B------:R-:W-:Y:S01]  /*e400*/  ULDC.64 UR4, c[0x0][0xae8] ;  /* 0x0002ba0000047ab9 */ /* 0x000fe20000000a00 */
[----:B------:R-:W-:Y:S01]  /*e410*/  VIADD R0, R42, 0x90 ;  /* 0x000000902a007836 */ /* 0x000fe20000000000 */
[-C--:B------:R-:W-:Y:S01]  /*e420*/  ISETP.GE.OR P3, PT, R20, R37.reuse, P0 ;  /* 0x000000251400720c */ /* 0x080fe20000766670 */
[----:B------:R-:W-:Y:S01]  /*e430*/  IMAD R2, R38, UR6, RZ ;  /* 0x0000000626027c24 */ /* 0x000fe2000f8e02ff */
[----:B------:R-:W-:-:S02]  /*e440*/  ISETP.GE.OR P1, PT, R21, R37, P0 ;  /* 0x000000251500720c */ /* 0x000fc40000726670 */
[-C--:B------:R-:W-:Y:S02]  /*e450*/  ISETP.GE.OR P2, PT, R0, R37.reuse, P0 ;  /* 0x000000250000720c */ /* 0x080fe40000746670 */
[----:B------:R-:W-:Y:S01]  /*e460*/  ISETP.GE.OR P0, PT, R42, R37, P0 ;  /* 0x000000252a00720c */ /* 0x000fe20000706670 */
[C---:B-1----:R-:W-:Y:S02]  /*e470*/  IMAD R33, R44.reuse, UR7, R2 ;  /* 0x000000072c217c24 */ /* 0x042fe4000f8e0202 */
[----:B------:R-:W-:-:S04]  /*e480*/  IMAD.WIDE.U32 R2, R44, UR6, R34 ;  /* 0x000000062c027c25 */ /* 0x000fc8000f8e0022 */
[----:B------:R-:W-:Y:S02]  /*e490*/  VIADD R0, R16, 0x13220 ;  /* 0x0001322010007836 */ /* 0x000fe40000000000 */
[----:B------:R-:W-:Y:S02]  /*e4a0*/  IMAD.IADD R3, R3, 0x1, R33 ;  /* 0x0000000103037824 */ /* 0x000fe400078e0221 */
[----:B------:R-:W-:Y:S01]  /*e4b0*/  IMAD R20, R24, UR4, RZ ;  /* 0x0000000418147c24 */ /* 0x000fe2000f8e02ff */
[----:B------:R-:W-:Y:S01]  /*e4c0*/  PRMT R0, RZ, 0x654, R0 ;  /* 0x00000654ff007816 */ /* 0x000fe20000000000 */
[----:B------:R-:W-:-:S03]  /*e4d0*/  IMAD.WIDE.U32 R34, R39, UR4, R2 ;  /* 0x0000000427227c25 */ /* 0x000fc6000f8e0002 */
[----:B--2---:R0:W-:Y:S01]  /*e4e0*/  SYNCS.ARRIVE.TRANS64.RED.A1T0 RZ, [R0+URZ], RZ ;  /* 0x000000ff00ff79a7 */ /* 0x0041e2000810043f */
[----:B------:R-:W-:Y:S02]  /*e4f0*/  IMAD R21, R39, UR5, R20 ;  /* 0x0000000527157c24 */ /* 0x000fe4000f8e0214 */
[----:B------:R-:W-:-:S04]  /*e500*/  IMAD.WIDE R32, R40, 0xc0, R42 ;  /* 0x000000c028207825 */ /* 0x000fc800078e022a */
[----:B------:R-:W-:Y:S01]  /*e510*/  IMAD.IADD R37, R35, 0x1, R21 ;  /* 0x0000000123257824 */ /* 0x000fe200078e0215 */
[----:B0-----:R-:W-:Y:S06]  /*e520*/  @P0 BRA `(.L_x_10570) ;  /* 0x00000000002c0947 */ /* 0x001fec0003800000 */
        /* <DEDUP_REMOVED lines=11> */
.L_x_10570:
[----:B------:R-:W-:Y:S05]  /*e5e0*/  BSYNC B1 ;  /* 0x0000000000017941 */ /* 0x000fea0003800000 */
.L_x_10569:
[----:B------:R-:W-:Y:S04]  /*e5f0*/  BSSY B1, `(.L_x_10571) ;  /* 0x000000f000017945 */ /* 0x000fe80003800000 */
[----:B------:R-:W-:Y:S05]  /*e600*/  @P3 BRA `(.L_x_10572) ;  /* 0x0000000000343947 */ /* 0x000fea0003800000 */
[----:B0----5:R-:W-:Y:S01]  /*e610*/  IADD3 R5, P0, R32, 0x30, RZ ;  /* 0x0000003020057810 */ /* 0x021fe20007f1e0ff */
[----:B------:R-:W-:Y:S01]  /*e620*/  ULDC.64 UR4, c[0x0][0xad8] ;  /* 0x0002b60000047ab9 */ /* 0x000fe20000000a00 */
[----:B------:R-:W-:Y:S02]  /*e630*/  IMAD.MOV.U32 R2, RZ, RZ, R34 ;  /* 0x000000ffff027224 */ /* 0x000fe400078e0022 */
[----:B------:R-:W-:Y:S01]  /*e640*/  IADD3.X R0, RZ, R33, RZ, P0, !PT ;  /* 0x00000021ff007210 */ /* 0x000fe200007fe4ff */
[----:B------:R-:W-:-:S04]  /*e650*/  IMAD.MOV.U32 R3, RZ, RZ, R37 ;  /* 0x000000ffff037224 */ /* 0x000fc800078e0025 */
[----:B------:R-:W-:Y:S02]  /*e660*/  IMAD R0, R0, UR4, RZ ;  /* 0x0000000400007c24 */ /* 0x000fe4000f8e02ff */
[----:B------:R-:W-:-:S04]  /*e670*/  IMAD.WIDE.U32 R2, R5, UR4, R2 ;  /* 0x0000000405027c25 */ /* 0x000fc8000f8e0002 */
[----:B------:R-:W-:Y:S01]  /*e680*/  IMAD R5, R5, UR5, R0 ;  /* 0x0000000505057c24 */ /* 0x000fe2000f8e0200 */
[----:B------:R-:W-:Y:S02]  /*e690*/  ULDC.64 UR4, c[0x0][0xa80] ;  /* 0x0002a00000047ab9 */ /* 0x000fe40000000a00 */
[----:B------:R-:W-:Y:S01]  /*e6a0*/  LEA R4, P0, R2, UR4, 0x1 ;  /* 0x0000000402047c11 */ /* 0x000fe2000f8008ff */
[----:B------:R-:W-:-:S05]  /*e6b0*/  IMAD.IADD R3, R3, 0x1, R5 ;  /* 0x0000000103037824 */ /* 0x000fca00078e0205 */
[----:B------:R-:W-:-:S05]  /*e6c0*/  LEA.HI.X R5, R2, UR5, R3, 0x1, P0 ;  /* 0x0000000502057c11 */ /* 0x000fca00080f0c03 */
[----:B------:R1:W-:Y:S02]  /*e6d0*/  STG.E.128 desc[UR42][R4.64], R8 ;  /* 0x0000000804007986 */ /* 0x0003e4000c101d2a */
.L_x_10572:
[----:B------:R-:W-:Y:S05]  /*e6e0*/  BSYNC B1 ;  /* 0x0000000000017941 */ /* 0x000fea0003800000 */
.L_x_10571:
[----:B------:R-:W-:Y:S04]  /*e6f0*/  BSSY B1, `(.L_x_10573) ;  /* 0x000000f000017945 */ /* 0x000fe80003800000 */
[----:B------:R-:W-:Y:S05]  /*e700*/  @P1 BRA `(.L_x_10574) ;  /* 0x0000000000341947 */ /* 0x000fea0003800000 */
[----:B01---5:R-:W-:Y:S01]  /*e710*/  IADD3 R5, P0, R32, 0x60, RZ ;  /* 0x0000006020057810 */ /* 0x023fe20007f1e0ff */
        /* <DEDUP_REMOVED lines=12> */
.L_x_10574:
[----:B------:R-:W-:Y:S05]  /*e7e0*/  BSYNC B1 ;  /* 0x0000000000017941 */ /* 0x000fea0003800000 */
.L_x_10573:
[----:B------:R-:W-:Y:S05]  /*e7f0*/  @P2 BRA `(.L_x_10575) ;  /* 0x0000000800942947 */ /* 0x000fea0003800000 */
[----:B012--5:R-:W-:Y:S01]  /*e800*/  IADD3 R5, P0, R32, 0x90, RZ ;  /* 0x0000009020057810 */ /* 0x027fe20007f1e0ff */
        /* <DEDUP_REMOVED lines=13> */
.L_x_10567:
        /* <DEDUP_REMOVED lines=25> */
.L_x_10576:
        /* <DEDUP_REMOVED lines=34> */
.L_x_10578:
[----:B------:R-:W-:Y:S05]  /*ec90*/  BSYNC B1 ;  /* 0x0000000000017941 */ /* 0x000fea0003800000 */
.L_x_10577:
[----:B------:R-:W2:Y:S01]  /*eca0*/  LDL.64 R14, [R1+0x8] ;  /* 0x00000800010e7983 */ /* 0x000ea20000100a00 */
[----:B------:R-:W-:Y:S01]  /*ecb0*/  ULDC.64 UR4, c[0x0][0xaa0] ;  /* 0x0002a80000047ab9 */ /* 0x000fe20000000a00 */
[----:B------:R-:W-:Y:S01]  /*ecc0*/  IMAD.MOV.U32 R2, RZ, RZ, R20 ;  /* 0x000000ffff027224 */ /* 0x000fe200078e0014 */
[----:B------:R-:W-:Y:S01]  /*ecd0*/  ULDC.64 UR6, c[0x0][0xae0] ;  /* 0x0002b80000067ab9 */ /* 0x000fe20000000a00 */
[----:B0-----:R-:W-:Y:S01]  /*ece0*/  IMAD.MOV.U32 R3, RZ, RZ, R10 ;  /* 0x000000ffff037224 */ /* 0x001fe200078e000a */
[----:B------:R-:W-:Y:S01]  /*ecf0*/  BSSY B1, `(.L_x_10579) ;  /* 0x0000027000017945 */ /* 0x000fe20003800000 */
[----:B------:R-:W-:Y:S02]  /*ed00*/  IMAD R4, R6, UR4, RZ ;  /* 0x0000000406047c24 */ /* 0x000fe4000f8e02ff */
[C---:B------:R-:W-:Y:S01]  /*ed10*/  IMAD.WIDE.U32 R2, R7.reuse, UR4, R2 ;  /* 0x0000000407027c25 */ /* 0x040fe2000f8e0002 */
[----:B------:R-:W-:Y:S02]  /*ed20*/  ULDC UR4, c[0x0][0xa8c] ;  /* 0x0002a30000047ab9 */ /* 0x000fe40000000800 */
[----:B------:R-:W-:Y:S01]  /*ed30*/  ISETP.GE.AND P0, PT, R20, UR4, PT ;  /* 0x0000000414007c0c */ /* 0x000fe2000bf06270 */
[----:B------:R-:W-:Y:S01]  /*ed40*/  IMAD R7, R7, UR5, R4 ;  /* 0x0000000507077c24 */ /* 0x000fe2000f8e0204 */
[----:B------:R-:W-:Y:S01]  /*ed50*/  ULDC.64 UR4, c[0x0][0xae8] ;  /* 0x0002ba0000047ab9 */ /* 0x000fe20000000a00 */
[----:B------:R-:W-:-:S02]  /*ed60*/  IMAD R6, R12, -0xc0, R0 ;  /* 0xffffff400c067824 */ /* 0x000fc400078e0200 */
[----:B------:R-:W-:Y:S02]  /*ed70*/  IMAD.IADD R3, R3, 0x1, R7 ;  /* 0x0000000103037824 */ /* 0x000fe400078e0207 */
[----:B------:R-:W-:Y:S02]  /*ed80*/  IMAD R4, R8, UR6, RZ ;  /* 0x0000000608047c24 */ /* 0x000fe4000f8e02ff */
[----:B------:R-:W-:-:S04]  /*ed90*/  IMAD.WIDE.U32 R2, R13, UR6, R2 ;  /* 0x000000060d027c25 */ /* 0x000fc8000f8e0002 */
[----:B------:R-:W-:Y:S02]  /*eda0*/  IMAD R5, R13, UR7, R4 ;  /* 0x000000070d057c24 */ /* 0x000fe4000f8e0204 */
[----:B------:R-:W-:Y:S02]  /*edb0*/  IMAD R0, R9, UR4, RZ ;  /* 0x0000000409007c24 */ /* 0x000fe4000f8e02ff */
[----:B------:R-:W-:Y:S02]  /*edc0*/  IMAD.IADD R3, R3, 0x1, R5 ;  /* 0x0000000103037824 */ /* 0x000fe400078e0205 */
[C---:B------:R-:W-:Y:S02]  /*edd0*/  IMAD R9, R11.reuse, UR5, R0 ;  /* 0x000000050b097c24 */ /* 0x040fe4000f8e0200 */
[----:B------:R-:W-:-:S04]  /*ede0*/  IMAD.WIDE.U32 R4, R11, UR4, R2 ;  /* 0x000000040b047c25 */ /* 0x000fc8000f8e0002 */
[----:B------:R-:W-:Y:S02]  /*edf0*/  IMAD.IADD R11, R5, 0x1, R9 ;  /* 0x00000001050b7824 */ /* 0x000fe400078e0209 */
[C---:B--2---:R-:W-:Y:S02]  /*ee00*/  VIADD R7, R14.reuse, 0x30 ;  /* 0x000000300e077836 */ /* 0x044fe40000000000 */
[----:B------:R-:W-:-:S03]  /*ee10*/  VIADD R13, R14, 0x60 ;  /* 0x000000600e0d7836 */ /* 0x000fc60000000000 */
[-C--:B------:R-:W-:Y:S01]  /*ee20*/  ISETP.GE.OR P3, PT, R7, R6.reuse, P0 ;  /* 0x000000060700720c */ /* 0x080fe20000766670 */
[----:B------:R-:W-:Y:S01]  /*ee30*/  VIADD R7, R14, 0x90 ;  /* 0x000000900e077836 */ /* 0x000fe20000000000 */
[----:B------:R-:W-:-:S04]  /*ee40*/  ISETP.GE.OR P1, PT, R13, R6, P0 ;  /* 0x000000060d00720c */ /* 0x000fc80000726670 */
[-C--:B------:R-:W-:Y:S02]  /*ee50*/  ISETP.GE.OR P2, PT, R7, R6.reuse, P0 ;  /* 0x000000060700720c */ /* 0x080fe40000746670 */
[----:B------:R-:W-:Y:S02]  /*ee60*/  ISETP.GE.OR P0, PT, R14, R6, P0 ;  /* 0x000000060e00720c */ /* 0x000fe40000706670 */
[----:B------:R-:W-:Y:S02]  /*ee70*/  SHF.R.S32.HI R7, RZ, 0x1f, R14 ;  /* 0x0000001fff077819 */ /* 0x000fe4000001140e */
[----:B------:R-:W-:-:S05]  /*ee80*/  MOV R6, R14 ;  /* 0x0000000e00067202 */ /* 0x000fca0000000f00 */
[----:B------:R-:W-:-:S04]  /*ee90*/  IMAD.WIDE R6, R12, 0xc0, R6 ;  /* 0x000000c00c067825 */ /* 0x000fc800078e0206 */
[----:B------:R-:W-:Y:S05]  /*eea0*/  @P0 BRA `(.L_x_10580) ;  /* 0x00000000002c0947 */ /* 0x000fea0003800000 */
        /* <DEDUP_REMOVED lines=11> */
.L_x_10580:
[----:B------:R-:W-:Y:S05]  /*ef60*/  BSYNC B1 ;  /* 0x0000000000017941 */ /* 0x000fea0003800000 */
.L_x_10579:
        /* <DEDUP_REMOVED lines=15> */
.L_x_10582:
[----:B------:R-:W-:Y:S05]  /*f060*/  BSYNC B1 ;  /* 0x0000000000017941 */ /* 0x000fea0003800000 */
.L_x_10581:
[----:B------:R-:W-:Y:S04]  /*f070*/  BSSY B1, `(.L_x_10583) ;  /* 0x000000f000017945 */ /* 0x000fe80003800000 */
[----:B------:R-:W-:Y:S05]  /*f080*/  @P1 BRA `(.L_x_10584) ;  /* 0x0000000000341947 */ /* 0x000fea0003800000 */
[----:B0-2---:R-:W-:Y:S01]  /*f090*/  IADD3 R9, P0, R6, 0x60, RZ ;  /* 0x0000006006097810 */ /* 0x005fe20007f1e0ff */
        /* <DEDUP_REMOVED lines=12> */
.L_x_10584:
[----:B------:R-:W-:Y:S05]  /*f160*/  BSYNC B1 ;  /* 0x0000000000017941 */ /* 0x000fea0003800000 */
.L_x_10583:
        /* <DEDUP_REMOVED lines=14> */
.L_x_10575:
[----:B------:R-:W-:Y:S05]  /*f250*/  BSYNC B0 ;  /* 0x0000000000007941 */ /* 0x000fea0003800000 */
.L_x_10566:
[----:B------:R-:W-:Y:S02]  /*f260*/  ULDC UR4, c[0x0][0xc14] ;  /* 0x0003050000047ab9 */ /* 0x000fe40000000800 */
[----:B-1----:R-:W-:-:S13]  /*f270*/  ISETP.GE.AND P0, PT, R27, UR4, PT ;  /* 0x000000041b007c0c */ /* 0x002fda000bf06270 */
[----:B------:R-:W-:Y:S05]  /*f280*/  @!P0 BRA `(.L_x_10585) ;  /* 0xffffff1c00708947 */ /* 0x000fea000383ffff */
[----:B------:R-:W-:Y:S05]  /*f290*/  BRA `(.L_x_10472) ;  /* 0x0000005000007947 */ /* 0x000fea0003800000 */
.L_x_10470:
[----:B------:R-:W-:-:S08]  /*f2a0*/  NOP ;  /* 0x0000000000007918 */ /* 0x000fd00000000000 */
[----:B------:R-:W0:-:S00]  /*f2b0*/  USETMAXREG.DEALLOC.CTAPOOL 0x20 ;  /* 0x00000020000079c8 */ /* 0x000e0000080e0500 */
[----:B0-----:R-:W-:Y:S02]  /*f2c0*/  LOP3.LUT R0, R0, 0x3, RZ, 0xc0, !PT ;  /* 0x0000000300007812 */ /* 0x001fe400078ec0ff */
[----:B------:R-:W-:-:S04]  /*f2d0*/  LOP3.LUT R22, R22, 0xfffffffd, RZ, 0xc0, !PT ;  /* 0xfffffffd16167812 */ /* 0x000fc800078ec0ff */
[----:B------:R-:W0:Y:S02]  /*f2e0*/  SHFL.IDX PT, R0, R0, RZ, 0x1f ;  /* 0x00001fff00007589 */ /* 0x000e2400000e0000 */
[----:B0-----:R-:W-:Y:S01]  /*f2f0*/  ISETP.NE.AND P0, PT, R0, RZ, PT ;  /* 0x000000ff0000720c */ /* 0x001fe20003f05270 */
[----:B------:R-:W-:-:S12]  /*f300*/  IMAD.MOV.U32 R0, RZ, RZ, RZ ;  /* 0x000000ffff007224 */ /* 0x000fd800078e00ff */
        /* <DEDUP_REMOVED lines=9> */
.L_x_10586:
        /* <DEDUP_REMOVED lines=42> */
.L_x_10592:
[----:B------:R-:W-:Y:S01]  /*f640*/  UIADD3 UR4, UR4, 0x1f, URZ ;  /* 0x0000001f04047890 */ /* 0x000fe2000fffe03f */
[----:B------:R-:W-:-:S05]  /*f650*/  IMAD.U32 R19, RZ, RZ, UR7 ;  /* 0x00000007ff137e24 */ /* 0x000fca000f8e00ff */
[----:B0-----:R-:W-:-:S13]  /*f660*/  ISETP.LE.AND P6, PT, R6, UR4, PT ;  /* 0x0000000406007c0c */ /* 0x001fda000bfc3270 */
[----:B------:R-:W-:Y:S05]  /*f670*/  @P6 BRA `(.L_x_10589) ;  /* 0x0000000400246947 */ /* 0x000fea0003800000 */
        /* <DEDUP_REMOVED lines=8> */
.L_x_10591:
[----:B------:R-:W-:Y:S05]  /*f700*/  BSYNC B0 ;  /* 0x0000000000007941 */ /* 0x000fea0003800000 */
.L_x_10590:
        /* <DEDUP_REMOVED lines=21> */
.L_x_10588:
        /* <DEDUP_REMOVED lines=11> */
[----:B------:R0:W1:Y:S01]  /*f910*/  F2I.FTZ.U32.TRUNC.NTZ R3, R2 ;  /* 0x0000000200037305 */ /* 0x000062000021f000 */
[----:B------:R-:W-:Y:S05]  /*f920*/  @!P0 BRA `(.L_x_10593) ;  /* 0x0000000000088947 */ /* 0x000fea0003800000 */
[----:B------:R-:W-:-:S06]  /*f930*/  VIADD R16, R19, 0xffffffff ;  /* 0xffffffff13107836 */ /* 0x000fcc0000000000 */
[----:B------:R2:W3:Y:S02]  /*f940*/  SHFL.IDX PT, R16, R7, R16, 0x1f ;  /* 0x00001f1007107589 */ /* 0x0004e400000e0000 */
.L_x_10593:
[----:B---3--:R-:W-:Y:S01]  /*f950*/  IMAD R16, R16, UR5, R9 ;  /* 0x0000000510107c24 */ /* 0x008fe2000f8e0209 */
[----:B0-----:R-:W-:Y:S01]  /*f960*/  IABS R2, R0 ;  /* 0x0000000000027213 */ /* 0x001fe20000000000 */
[----:B-12---:R-:W-:Y:S02]  /*f970*/  IMAD.MOV R7, RZ, RZ, -R3 ;  /* 0x000000ffff077224 */ /* 0x006fe400078e0a03 */
[----:B------:R-:W-:Y:S01]  /*f980*/  VIADD R19, R19, UR4 ;  /* 0x0000000413137c36 */ /* 0x000fe20008000000 */
[----:B------:R-:W-:Y:S01]  /*f990*/  IADD3 R9, -R16, UR6, RZ ;  /* 0x0000000610097c10 */ /* 0x000fe2000fffe1ff */
[----:B------:R-:W-:Y:S02]  /*f9a0*/  IMAD.MOV R8, RZ, RZ, -R2 ;  /* 0x000000ffff087224 */ /* 0x000fe400078e0a02 */
[----:B------:R-:W-:Y:S01]  /*f9b0*/  IMAD R7, R7, R4, RZ ;  /* 0x0000000407077224 */ /* 0x000fe200078e02ff */
[----:B------:R-:W-:Y:S01]  /*f9c0*/  IABS R6, R9 ;  /* 0x0000000900067213 */ /* 0x000fe20000000000 */
        /* <DEDUP_REMOVED lines=20> */
.L_x_10589:
[----:B------:R-:W-:Y:S02]  /*fb10*/  IMAD.MOV.U32 R17, RZ, RZ, RZ ;  /* 0x000000ffff117224 */ /* 0x000fe400078e00ff */
[----:B------:R-:W-:Y:S02]  /*fb20*/  IMAD.U32 R16, RZ, RZ, UR6 ;  /* 0x00000006ff107e24 */ /* 0x000fe4000f8e00ff */
[----:B------:R-:W-:-:S07]  /*fb30*/  IMAD.MOV.U32 R18, RZ, RZ, RZ ;  /* 0x000000ffff127224 */ /* 0x000fce00078e00ff */
.L_x_10594:
[----:B------:R-:W-:-:S13]  /*fb40*/  ISETP.NE.AND P0, PT, R5, RZ, PT ;  /* 0x000000ff0500720c */ /* 0x000fda0003f05270 */
[----:B------:R-:W0:Y:S01]  /*fb50*/  @!P0 S2R R3, SR_CgaCtaId ;  /* 0x0000000000038919 */ /* 0x000e220000008800 */
[----:B------:R-:W-:-:S04]  /*fb60*/  @!P0 MOV R0, 0x400 ;  /* 0x0000040000008802 */ /* 0x000fc80000000f00 */
[----:B0-----:R-:W-:-:S05]  /*fb70*/  @!P0 LEA R0, R3, R0, 0x18 ;  /* 0x0000000003008211 */ /* 0x001fca00078ec0ff */
[----:B------:R1:W-:Y:S01]  /*fb80*/  @!P0 STS.128 [R0+0x132d0], R16 ;  /* 0x0132d01000008388 */ /* 0x0003e20000000c00 */
[----:B------:R-:W-:Y:S06]  /*fb90*/  BAR.ARV 0x5, 0x200 ;  /* 0x0148000000007b1d */ /* 0x000fec0000002000 */
.L_x_10587:
[----:B------:R2:W-:Y:S01]  /*fba0*/  STL [R1+0x1c], RZ ;  /* 0x00001cff01007387 */ /* 0x0005e20000100800 */
[----:B------:R-:W-:Y:S01]  /*fbb0*/  ULDC UR4, c[0x0][0xc14] ;  /* 0x0003050000047ab9 */ /* 0x000fe20000000800 */
[----:B------:R-:W-:Y:S01]  /*fbc0*/  MOV R27, 0x1 ;  /* 0x00000001001b7802 */ /* 0x000fe20000000f00 */
[----:B------:R-:W-:Y:S01]  /*fbd0*/  IMAD.MOV.U32 R25, RZ, RZ, RZ ;  /* 0x000000ffff197224 */ /* 0x000fe200078e00ff */
[----:B0-----:R-:W-:-:S13]  /*fbe0*/  ISETP.GE.AND P0, PT, R19, UR4, PT ;  /* 0x0000000413007c0c */ /* 0x001fda000bf06270 */
[----:B--2---:R-:W-:Y:S05]  /*fbf0*/  @P0 BRA `(.L_x_10595) ;  /* 0x0000004000b00947 */ /* 0x004fea0003800000 */
[----:B-1----:R-:W0:Y:S01]  /*fc00*/  S2R R0, SR_TID.X ;  /* 0x0000000000007919 */ /* 0x002e220000002100 */
[----:B------:R-:W-:Y:S01]  /*fc10*/  BSSY B7, `(.L_x_10595) ;  /* 0x000042a000077945 */ /* 0x000fe20003800000 */
[----:B------:R-:W-:Y:S01]  /*fc20*/  IMAD.MOV.U32 R28, RZ, RZ, 0x1 ;  /* 0x00000001ff1c7424 */ /* 0x000fe200078e00ff */
[----:B------:R-:W-:Y:S01]  /*fc30*/  ULOP3.LUT UR36, UR37, 0x1, URZ, 0xfc, !UPT ;  /* 0x0000000125247892 */ /* 0x000fe2000f8efc3f */
[----:B------:R-:W1:Y:S01]  /*fc40*/  S2R R6, SR_TID.X ;  /* 0x0000000000067919 */ /* 0x000e620000002100 */
[----:B------:R-:W-:Y:S01]  /*fc50*/  IMAD.MOV.U32 R26, RZ, RZ, RZ ;  /* 0x000000ffff1a7224 */ /* 0x000fe200078e00ff */
[----:B------:R-:W-:Y:S01]  /*fc60*/  ULOP3.LUT UR39, UR37, 0x2, URZ, 0xfc, !UPT ;  /* 0x0000000225277892 */ /* 0x000fe2000f8efc3f */
[----:B------:R-:W-:Y:S01]  /*fc70*/  IMAD.MOV.U32 R25, RZ, RZ, RZ ;  /* 0x000000ffff197224 */ /* 0x000fe200078e00ff */
[----:B------:R2:W-:Y:S01]  /*fc80*/  STL [R1+0x1c], RZ ;  /* 0x00001cff01007387 */ /* 0x0005e20000100800 */
[----:B------:R-:W-:Y:S01]  /*fc90*/  IMAD.MOV.U32 R27, RZ, RZ, 0x1 ;  /* 0x00000001ff1b7424 */ /* 0x000fe200078e00ff */
[----:B------:R-:W-:Y:S01]  /*fca0*/  ULDC UR38, c[0x0][0xc] ;  /* 0x0000030000267ab9 */ /* 0x000fe20000000800 */
[----:B------:R-:W-:Y:S01]  /*fcb0*/  ULDC.64 UR40, c[0x0][0x198] ;  /* 0x0000660000287ab9 */ /* 0x000fe20000000a00 */
[----:B0-----:R-:W-:Y:S01]  /*fcc0*/  LOP3.LUT R2, R0, 0x7f, RZ, 0xc0, !PT ;  /* 0x0000007f00027812 */ /* 0x001fe200078ec0ff */
[----:B-1----:R-:W-:Y:S01]  /*fcd0*/  IMAD.SHL.U32 R24, R6, 0x40, RZ ;  /* 0x0000004006187824 */ /* 0x002fe200078e00ff */
[----:B------:R-:W-:-:S03]  /*fce0*/  SHF.R.U32.HI R0, RZ, 0x1, R6 ;  /* 0x00000001ff007819 */ /* 0x000fc60000011606 */
[----:B------:R-:W-:Y:S02]  /*fcf0*/  IMAD.SHL.U32 R4, R2, 0x10, RZ ;  /* 0x0000001002047824 */ /* 0x000fe400078e00ff */
[----:B------:R-:W-:Y:S01]  /*fd00*/  IMAD.SHL.U32 R2, R6, 0x20, RZ ;  /* 0x0000002006027824 */ /* 0x000fe200078e00ff */
        /* <DEDUP_REMOVED lines=12> */
[----:B--2---:R-:W-:-:S07]  /*fdd0*/  LOP3.LUT R23, R5, R4, RZ, 0xfc, !PT ;  /* 0x0000000405177212 */ /* 0x004fce00078efcff */
.L_x_10690:
[----:B------:R-:W0:Y:S02]  /*fde0*/  LDC.64 R2, c[0x0][0xc60] ;  /* 0x00031800ff027b82 */ /* 0x000e240000000a00 */
[----:B0-----:R-:W-:-:S05]  /*fdf0*/  IMAD.WIDE R2, R19, 0x4, R2 ;  /* 0x0000000413027825 */ /* 0x001fca00078e0202 */
[----:B------:R-:W2:Y:S01]  /*fe00*/  LDG.E R11, desc[UR42][R2.64] ;  /* 0x0000002a020b7981 */ /* 0x000ea2000c1e1900 */
        /* <DEDUP_REMOVED lines=8> */
[----:B-12---:R-:W-:Y:S01]  /*fe90*/  SHF.R.S32.HI R0, RZ, 0x1f, R11 ;  /* 0x0000001fff007819 */ /* 0x006fe2000001140b */
[----:B------:R-:W-:-:S10]  /*fea0*/  IMAD.SHL.U32 R12, R11, 0x4, RZ ;  /* 0x000000040b0c7824 */ /* 0x000fd400078e00ff */
[C---:B------:R-:W-:Y:S01]  /*feb0*/  @P0 LEA R4, P3, R11.reuse, UR6, 0x2 ;  /* 0x000000060b040c11 */ /* 0x040fe2000f8610ff */
[----:B------:R-:W-:Y:S01]  /*fec0*/  STL [R1+0x4], R11 ;  /* 0x0000040b01007387 */ /* 0x000fe20000100800 */
        /* <DEDUP_REMOVED lines=43> */
[----:B------:R-:W2:Y:S04]  /*10180*/  LDG.E R5, desc[UR42][R2.64] ;  /* 0x0000002a02057981 */ /* 0x000ea8000c1e1900 */
[----:B-----5:R-:W2:Y:S02]  /*10190*/  LDG.E R10, desc[UR42][R2.64+0x4] ;  /* 0x0000042a020a7981 */ /* 0x020ea4000c1e1900 */
[----:B--2---:R-:W-:-:S07]  /*101a0*/  IMAD.IADD R10, R10, 0x1, -R5 ;  /* 0x000000010a0a7824 */ /* 0x004fce00078e0a05 */
.L_x_10596:
[----:B-----5:R-:W-:Y:S01]  /*101b0*/  @P1 IMAD.IADD R4, R9, 0x1, -R8 ;  /* 0x0000000109041824 */ /* 0x020fe200078e0a08 */
[----:B------:R-:W-:Y:S01]  /*101c0*/  BSSY B0, `(.L_x_10597) ;  /* 0x00000e8000007945 */ /* 0x000fe20003800000 */
[----:B------:R-:W-:-:S04]  /*101d0*/  IMAD.IADD R3, R10, 0x1, -R6 ;  /* 0x000000010a037824 */ /* 0x000fc800078e0a06 */
[----:B------:R-:W-:-:S05]  /*101e0*/  IMAD.IADD R2, R3, 0x1, R4 ;  /* 0x0000000103027824 */ /* 0x000fca00078e0204 */
[----:B------:R0:W-:Y:S02]  /*101f0*/  STL [R1+0x14], R2 ;  /* 0x0000140201007387 */ /* 0x0001e40000100800 */
[----:B0-----:R-:W-:-:S04]  /*10200*/  VIADD R2, R2, 0x9f ;  /* 0x0000009f02027836 */ /* 0x001fc80000000000 */
[----:B------:R-:W-:-:S05]  /*10210*/  IMAD.HI R2, R2, 0x66666667, RZ ;  /* 0x6666666702027827 */ /* 0x000fca00078e02ff */
[----:B------:R-:W-:-:S04]  /*10220*/  SHF.R.U32.HI R5, RZ, 0x1f, R2 ;  /* 0x0000001fff057819 */ /* 0x000fc80000011602 */
[----:B------:R-:W-:Y:S01]  /*10230*/  LEA.HI.SX32 R8, R2, R5, 0x1a ;  /* 0x0000000502087211 */ /* 0x000fe200078fd2ff */
[----:B------:R-:W-:-:S04]  /*10240*/  IMAD.MOV R2, RZ, RZ, -R3 ;  /* 0x000000ffff027224 */ /* 0x000fc800078e0a03 */
[----:B------:R-:W-:Y:S01]  /*10250*/  IMAD R5, R8, 0xa0, -R3 ;  /* 0x000000a008057824 */ /* 0x000fe200078e0a03 */
[----:B------:R-:W-:Y:S01]  /*10260*/  VIMNMX R2, RZ, R2, !PT ;  /* 0x00000002ff027248 */ /* 0x000fe20007fe0100 */
[----:B------:R0:W-:Y:S03]  /*10270*/  STL [R1+0x18], R8 ;  /* 0x0000180801007387 */ /* 0x0001e60000100800 */
        /* <DEDUP_REMOVED lines=8> */
[----:B------:R-:W-:Y:S01]  /*10300*/  @P0 LEA.HI.SX32 R2, R4, R5, 0x1a ;  /* 0x0000000504020211 */ /* 0x000fe200078fd2ff */
[----:B------:R-:W-:Y:S01]  /*10310*/  IMAD.IADD R4, R7, 0x1, R6 ;  /* 0x0000000107047824 */ /* 0x000fe200078e0206 */
[----:B------:R-:W-:Y:S02]  /*10320*/  PLOP3.LUT P0, PT, PT, PT, PT, 0x80, 0x0 ;  /* 0x000000000000781c */ /* 0x000fe40003f0f070 */
[----:B------:R-:W-:Y:S02]  /*10330*/  ISETP.GT.AND P2, PT, R2, R3, PT ;  /* 0x000000030200720c */ /* 0x000fe40003f44270 */
[----:B------:R0:W-:Y:S11]  /*10340*/  STL [R1], R4 ;  /* 0x0000000401007387 */ /* 0x0001f60000100800 */
[----:B0-----:R-:W-:Y:S05]  /*10350*/  @!P2 BRA `(.L_x_10598) ;  /* 0x0000000c0038a947 */ /* 0x001fea0003800000 */
[----:B------:R-:W0:Y:S01]  /*10360*/  LDC R4, c[0x0][0x428] ;  /* 0x00010a00ff047b82 */ /* 0x000e220000000800 */
[----:B------:R-:W-:Y:S01]  /*10370*/  UMOV UR4, 0xffffffff ;  /* 0xffffffff00047882 */ /* 0x000fe20000000000 */
[----:B0-----:R-:W-:-:S13]  /*10380*/  ISETP.NE.AND P0, PT, R4, 0x1, PT ;  /* 0x000000010400780c */ /* 0x001fda0003f05270 */
[----:B------:R-:W0:Y:S08]  /*10390*/  @P0 LDC R5, c[0x0][0x42c] ;  /* 0x00010b00ff050b82 */ /* 0x000e300000000800 */
[----:B------:R-:W1:Y:S01]  /*103a0*/  @P0 LDC R7, c[0x0][0x430] ;  /* 0x00010c00ff070b82 */ /* 0x000e620000000800 */
[----:B0-----:R-:W-:-:S04]  /*103b0*/  @P0 IMAD.HI.U32 R4, R18, R5, RZ ;  /* 0x0000000512040227 */ /* 0x001fc800078e00ff */
[----:B------:R-:W-:Y:S01]  /*103c0*/  IMAD.MOV.U32 R5, RZ, RZ, R18 ;  /* 0x000000ffff057224 */ /* 0x000fe200078e0012 */
[----:B-1----:R-:W-:Y:S02]  /*103d0*/  @P0 SHF.R.U32.HI R5, RZ, R7, R4 ;  /* 0x00000007ff050219 */ /* 0x002fe40000011604 */
[----:B------:R-:W-:Y:S01]  /*103e0*/  SEL R4, R11, RZ, !P1 ;  /* 0x000000ff0b047207 */ /* 0x000fe20004800000 */
[----:B------:R-:W-:Y:S06]  /*103f0*/  BRA.DIV UR4, `(.L_x_10599) ;  /* 0x0000004604b87947 */ /* 0x000fec000b800000 */
[----:B------:R-:W0:Y:S02]  /*10400*/  S2R R6, SR_TID.X ;  /* 0x0000000000067919 */ /* 0x000e240000002100 */
[----:B0-----:R-:W-:-:S04]  /*10410*/  SHF.R.U32.HI R6, RZ, 0x5, R6 ;  /* 0x00000005ff067819 */ /* 0x001fc80000011606 */
[----:B------:R-:W-:-:S05]  /*10420*/  LOP3.LUT R6, R6, 0x3, RZ, 0xc0, !PT ;  /* 0x0000000306067812 */ /* 0x000fca00078ec0ff */
[----:B------:R0:W1:Y:S02]  /*10430*/  SHFL.IDX PT, R14, R6, RZ, 0x1f ;  /* 0x00001fff060e7589 */ /* 0x00006400000e0000 */
.L_x_10737:
[----:B-1----:R-:W-:Y:S02]  /*10440*/  ISETP.NE.AND P0, PT, R14, RZ, PT ;  /* 0x000000ff0e00720c */ /* 0x002fe40003f05270 */
[----:B------:R-:W-:-:S11]  /*10450*/  PLOP3.LUT P6, PT, PT, PT, PT, 0x8, 0x0 ;  /* 0x000000000000781c */ /* 0x000fd60003fce170 */
[----:B------:R-:W-:Y:S05]  /*10460*/  @P0 BRA `(.L_x_10600) ;  /* 0x00000000000c0947 */ /* 0x000fea0003800000 */
[----:B------:R-:W-:-:S03]  /*10470*/  UMOV UR4, 0xffffffff ;  /* 0xffffffff00047882 */ /* 0x000fc60000000000 */
[----:B------:R-:W-:Y:S05]  /*10480*/  BRA.DIV UR4, `(.L_x_10601) ;  /* 0x0000004604c87947 */ /* 0x000fea000b800000 */
[----:B------:R-:W-:-:S13]  /*10490*/  ELECT P6, URZ, PT ;  /* 0x00000000003f782f */ /* 0x000fda00038c0000 */
.L_x_10600:
[----:B0-----:R-:W2:Y:S01]  /*104a0*/  LDL R6, [R1+0x1c] ;  /* 0x00001c0001067983 */ /* 0x001ea20000100800 */
[----:B------:R-:W-:Y:S01]  /*104b0*/  MOV R8, 0x400 ;  /* 0x0000040000087802 */ /* 0x000fe20000000f00 */
[----:B------:R-:W-:Y:S01]  /*104c0*/  BSSY B1, `(.L_x_10602) ;  /* 0x000000a000017945 */ /* 0x000fe20003800000 */
[----:B--2---:R-:W-:-:S05]  /*104d0*/  VIADD R7, R6, 0x1 ;  /* 0x0000000106077836 */ /* 0x004fca0000000000 */
[----:B------:R-:W-:-:S04]  /*104e0*/  LEA.HI R6, R7, R7, RZ, 0x1 ;  /* 0x0000000707067211 */ /* 0x000fc800078f08ff */
[----:B------:R-:W-:-:S04]  /*104f0*/  LOP3.LUT R6, R6, 0xfffffffe, RZ, 0xc0, !PT ;  /* 0xfffffffe06067812 */ /* 0x000fc800078ec0ff */
[----:B------:R-:W-:Y:S02]  /*10500*/  IADD3 R7, R7, -R6, RZ ;  /* 0x8000000607077210 */ /* 0x000fe40007ffe0ff */
[----:B------:R-:W0:Y:S02]  /*10510*/  S2R R6, SR_CgaCtaId ;  /* 0x0000000000067919 */ /* 0x000e240000008800 */
[----:B------:R-:W-:Y:S02]  /*10520*/  SHF.L.U32 R7, R7, 0x1f, RZ ;  /* 0x0000001f07077819 */ /* 0x000fe400000006ff */
[----:B0-----:R-:W-:-:S04]  /*10530*/  LEA R6, R6, R8, 0x18 ;  /* 0x0000000806067211 */ /* 0x001fc800078ec0ff */
[----:B------:R-:W0:Y:S02]  /*10540*/  SYNCS.PHASECHK.TRANS64.TRYWAIT P0, [R6+URZ+0x13220], R7 ;  /* 0x01322007060075a7 */ /* 0x000e24000800017f */
[----:B0-----:R-:W-:Y:S05]  /*10550*/  @!P0 BRA `(.L_x_10603) ;  /* 0x0000004400b48947 */ /* 0x001fea0003800000 */
.L_x_10740:
[----:B------:R-:W-:Y:S05]  /*10560*/  BSYNC B1 ;  /* 0x0000000000017941 */ /* 0x000fea0003800000 */
.L_x_10602:
[----:B------:R-:W-:Y:S04]  /*10570*/  BSSY B1, `(.L_x_10604) ;  /* 0x000004d000017945 */ /* 0x000fe80003800000 */
[----:B------:R-:W-:Y:S05]  /*10580*/  @!P6 BRA `(.L_x_10605) ;  /* 0x00000004002ce947 */ /* 0x000fea0003800000 */
[----:B------:R-:W1:Y:S01]  /*10590*/  S2R R8, SR_TID.X ;  /* 0x0000000000087919 */ /* 0x000e620000002100 */
[----:B0-----:R-:W-:Y:S01]  /*105a0*/  IMAD R7, R26, 0x8, R6 ;  /* 0x000000081a077824 */ /* 0x001fe200078e0206 */
[----:B------:R-:W-:Y:S01]  /*105b0*/  BSSY B2, `(.L_x_10606) ;  /* 0x0000006000027945 */ /* 0x000fe20003800000 */
[----:B-1----:R-:W-:Y:S02]  /*105c0*/  LOP3.LUT R9, R8, 0x7f, RZ, 0xc0, !PT ;  /* 0x0000007f08097812 */ /* 0x002fe400078ec0ff */
[----:B------:R-:W-:Y:S02]  /*105d0*/  SHF.L.U32 R8, R28, 0x1f, RZ ;  /* 0x0000001f1c087819 */ /* 0x000fe400000006ff */
[----:B------:R-:W-:Y:S02]  /*105e0*/  ISETP.NE.AND P1, PT, R9, RZ, PT ;  /* 0x000000ff0900720c */ /* 0x000fe40003f25270 */
[----:B------:R-:W0:Y:S02]  /*105f0*/  SYNCS.PHASECHK.TRANS64.TRYWAIT P0, [R7+URZ+0x132a0], R8 ;  /* 0x0132a008070075a7 */ /* 0x000e24000800017f */
[----:B0-----:R-:W-:Y:S09]  /*10600*/  @!P0 BRA `(.L_x_10607) ;  /* 0x00000044009c8947 */ /* 0x001ff20003800000 */
.L_x_10741:
[----:B------:R-:W-:Y:S05]  /*10610*/  BSYNC B2 ;  /* 0x0000000000027941 */ /* 0x000fea0003800000 */
.L_x_10606:
        /* <DEDUP_REMOVED lines=9> */
.L_x_10609:
[----:B------:R-:W-:Y:S05]  /*106b0*/  BSYNC B2 ;  /* 0x0000000000027941 */ /* 0x000fea0003800000 */
.L_x_10608:
        /* <DEDUP_REMOVED lines=12> */
.L_x_10610:
        /* <DEDUP_REMOVED lines=13> */
.L_x_10742:
[----:B------:R-:W-:Y:S05]  /*10850*/  BSYNC B2 ;  /* 0x0000000000027941 */ /* 0x000fea0003800000 */
.L_x_10611:
        /* <DEDUP_REMOVED lines=11> */
.L_x_10614:
[----:B------:R-:W-:Y:S05]  /*10910*/  BSYNC B2 ;  /* 0x0000000000027941 */ /* 0x000fea0003800000 */
.L_x_10613:
        /* <DEDUP_REMOVED lines=8> */
.L_x_10615:
        /* <DEDUP_REMOVED lines=10> */
.L_x_10605:
[----:B------:R-:W-:Y:S05]  /*10a40*/  BSYNC B1 ;  /* 0x0000000000017941 */ /* 0x000fea0003800000 */
.L_x_10604:
[----:B------:R-:W-:Y:S01]  /*10a50*/  VIADD R2, R2, 0xfffffffe ;  /* 0xfffffffe02027836 */ /* 0x000fe20000000000 */
[----:B------:R-:W-:Y:S01]  /*10a60*/  PLOP3.LUT P0, PT, PT, PT, PT, 0x8, 0x0 ;  /* 0x000000000000781c */ /* 0x000fe20003f0e170 */
[----:B------:R-:W-:-:S03]  /*10a70*/  VIADD R26, R26, 0x1 ;  /* 0x000000011a1a7836 */ /* 0x000fc60000000000 */
[----:B------:R-:W-:Y:S02]  /*10a80*/  ISETP.GE.AND P2, PT, R2, R3, PT ;  /* 0x000000030200720c */ /* 0x000fe40003f46270 */
[----:B------:R-:W-:-:S04]  /*10a90*/  ISETP.NE.AND P1, PT, R26, 0x2, PT ;  /* 0x000000021a00780c */ /* 0x000fc80003f25270 */
[----:B0-----:R-:W-:Y:S02]  /*10aa0*/  SEL R7, RZ, 0x1, P1 ;  /* 0x00000001ff077807 */ /* 0x001fe40000800000 */
[----:B------:R-:W-:Y:S02]  /*10ab0*/  SEL R26, R26, RZ, P1 ;  /* 0x000000ff1a1a7207 */ /* 0x000fe40000800000 */
[----:B------:R-:W-:-:S03]  /*10ac0*/  LOP3.LUT R28, R28, R7, RZ, 0x3c, !PT ;  /* 0x000000071c1c7212 */ /* 0x000fc600078e3cff */
[----:B------:R-:W-:Y:S05]  /*10ad0*/  @!P2 BRA `(.L_x_10598) ;  /* 0x000000040058a947 */ /* 0x000fea0003800000 */
.L_x_10628:
[----:B------:R-:W-:Y:S05]  /*10ae0*/  YIELD ;  /* 0x0000000000007946 */ /* 0x000fea0003800000 */
[----:B------:R-:W-:Y:S04]  /*10af0*/  BSSY B1, `(.L_x_10616) ;  /* 0x000004c000017945 */ /* 0x000fe80003800000 */
[----:B------:R-:W-:Y:S05]  /*10b00*/  @!P6 BRA `(.L_x_10617) ;  /* 0x000000040028e947 */ /* 0x000fea0003800000 */
[----:B------:R-:W0:Y:S01]  /*10b10*/  S2R R7, SR_TID.X ;  /* 0x0000000000077919 */ /* 0x000e220000002100 */
[----:B------:R-:W-:Y:S01]  /*10b20*/  SHF.L.U32 R8, R28, 0x1f, RZ ;  /* 0x0000001f1c087819 */ /* 0x000fe200000006ff */
[----:B------:R-:W-:Y:S01]  /*10b30*/  BSSY B2, `(.L_x_10618) ;  /* 0x0000006000027945 */ /* 0x000fe20003800000 */
[----:B0-----:R-:W-:Y:S01]  /*10b40*/  LOP3.LUT R9, R7, 0x7f, RZ, 0xc0, !PT ;  /* 0x0000007f07097812 */ /* 0x001fe200078ec0ff */
[----:B------:R-:W-:-:S03]  /*10b50*/  IMAD R7, R26, 0x8, R6 ;  /* 0x000000081a077824 */ /* 0x000fc600078e0206 */
[----:B------:R-:W-:Y:S01]  /*10b60*/  ISETP.NE.AND P2, PT, R9, RZ, PT ;  /* 0x000000ff0900720c */ /* 0x000fe20003f45270 */
[----:B------:R-:W0:Y:S02]  /*10b70*/  SYNCS.PHASECHK.TRANS64.TRYWAIT P1, [R7+URZ+0x132a0], R8 ;  /* 0x0132a008070075a7 */ /* 0x000e24000802017f */
[----:B0-----:R-:W-:Y:S10]  /*10b80*/  @!P1 BRA `(.L_x_10619) ;  /* 0x0000004000649947 */ /* 0x001ff40003800000 */
.L_x_10743:
[----:B------:R-:W-:Y:S05]  /*10b90*/  BSYNC B2 ;  /* 0x0000000000027941 */ /* 0x000fea0003800000 */
.L_x_10618:
        /* <DEDUP_REMOVED lines=9> */
.L_x_10621:
[----:B------:R-:W-:Y:S05]  /*10c30*/  BSYNC B2 ;  /* 0x0000000000027941 */ /* 0x000fea0003800000 */
.L_x_10620:
        /* <DEDUP_REMOVED lines=11> */
.L_x_10622:
        /* <DEDUP_REMOVED lines=13> */
.L_x_10744:
[----:B------:R-:W-:Y:S05]  /*10dc0*/  BSYNC B2 ;  /* 0x0000000000027941 */ /* 0x000fea0003800000 */
.L_x_10623:
        /* <DEDUP_REMOVED lines=11> */
.L_x_10626:
[----:B------:R-:W-:Y:S05]  /*10e80*/  BSYNC B2 ;  /* 0x0000000000027941 */ /* 0x000fea0003800000 */
.L_x_10625:
        /* <DEDUP_REMOVED lines=8> */
.L_x_10627:
        /* <DEDUP_REMOVED lines=10> */
.L_x_10617:
[----:B------:R-:W-:Y:S05]  /*10fb0*/  BSYNC B1 ;  /* 0x0000000000017941 */ /* 0x000fea0003800000 */
.L_x_10616:
        /* <DEDUP_REMOVED lines=8> */
.L_x_10598:
[----:B------:R-:W-:Y:S05]  /*11040*/  BSYNC B0 ;  /* 0x0000000000007941 */ /* 0x000fea0003800000 */
.L_x_10597:
[----:B------:R-:W2:Y:S01]  /*11050*/  LDL R7, [R1+0x14] ;  /* 0x0000140001077983 */ /* 0x000ea20000100800 */
        /* <DEDUP_REMOVED lines=22> */
.L_x_10630:
[----:B------:R-:W0:Y:S01]  /*111c0*/  S2R R0, SR_CgaCtaId ;  /* 0x0000000000007919 */ /* 0x000e220000008800 */
[----:B------:R-:W-:-:S04]  /*111d0*/  MOV R29, 0x400 ;  /* 0x00000400001d7802 */ /* 0x000fc80000000f00 */
[----:B0-----:R-:W-:-:S05]  /*111e0*/  LEA R29, R0, R29, 0x18 ;  /* 0x0000001d001d7211 */ /* 0x001fca00078ec0ff */
[----:B------:R-:W-:-:S05]  /*111f0*/  VIADD R0, R29, 0xe000 ;  /* 0x0000e0001d007836 */ /* 0x000fca0000000000 */
[----:B------:R-:W-:-:S13]  /*11200*/  LOP3.LUT P0, RZ, R0, 0x1bf, RZ, 0xc0, !PT ;  /* 0x000001bf00ff7812 */ /* 0x000fda000780c0ff */
[----:B------:R-:W-:Y:S05]  /*11210*/  @!P0 BRA `(.L_x_10632) ;  /* 0x0000000000408947 */ /* 0x000fea0003800000 */
[----:B------:R-:W-:Y:S01]  /*11220*/  MOV R2, 0x0 ;  /* 0x0000000000027802 */ /* 0x000fe20000000f00 */
[----:B------:R-:W-:Y:S01]  /*11230*/  ULDC.64 UR6, c[0x4][0x198] ;  /* 0x0100660000067ab9 */ /* 0x000fe20000000a00 */
[----:B------:R-:W-:Y:S01]  /*11240*/  ULDC.64 UR8, c[0x4][0x1a0] ;  /* 0x0100680000087ab9 */ /* 0x000fe20000000a00 */
[----:B------:R-:W-:Y:S01]  /*11250*/  ULDC.64 UR4, c[0x4][0x8] ;  /* 0x0100020000047ab9 */ /* 0x000fe20000000a00 */
[----:B------:R-:W-:Y:S01]  /*11260*/  MOV R4, UR6 ;  /* 0x0000000600047c02 */ /* 0x000fe20008000f00 */
[----:B------:R-:W-:Y:S01]  /*11270*/  IMAD.U32 R5, RZ, RZ, UR7 ;  /* 0x00000007ff057e24 */ /* 0x000fe2000f8e00ff */
        /* <DEDUP_REMOVED lines=10> */
.L_x_10632:
        /* <DEDUP_REMOVED lines=21> */
.L_x_10633:
[----:B------:R-:W-:-:S05]  /*11470*/  VIADD R0, R29, 0x1000 ;  /* 0x000010001d007836 */ /* 0x000fca0000000000 */
[----:B------:R-:W-:-:S13]  /*11480*/  LOP3.LUT P0, RZ, R0, 0x9f, RZ, 0xc0, !PT ;  /* 0x0000009f00ff7812 */ /* 0x000fda000780c0ff */
[----:B------:R-:W-:Y:S05]  /*11490*/  @!P0 BRA `(.L_x_10634) ;  /* 0x0000000000408947 */ /* 0x000fea0003800000 */
        /* <DEDUP_REMOVED lines=16> */
.L_x_10634:
        /* <DEDUP_REMOVED lines=19> */
.L_x_10635:
[----:B------:R-:W2:Y:S01]  /*116d0*/  LDL.LU R2, [R1+0x8] ;  /* 0x0000080001027983 */ /* 0x000ea20000300800 */
[----:B------:R-:W-:Y:S01]  /*116e0*/  ULDC.64 UR4, c[0x0][0x9f8] ;  /* 0x00027e0000047ab9 */ /* 0x000fe20000000a00 */
[----:B------:R-:W0:Y:S02]  /*116f0*/  LDC R0, c[0x0][0x428] ;  /* 0x00010a00ff007b82 */ /* 0x000e240000000800 */
[----:B------:R-:W3:Y:S04]  /*11700*/  LDL.LU R20, [R1+0xc] ;  /* 0x00000c0001147983 */ /* 0x000ee80000300800 */
[----:B------:R-:W4:Y:S04]  /*11710*/  LDL.LU R6, [R1+0x20] ;  /* 0x0000200001067983 */ /* 0x000f280000300800 */
[----:B------:R-:W4:Y:S01]  /*11720*/  LDL.LU R21, [R1+0x4] ;  /* 0x0000040001157983 */ /* 0x000f220000300800 */
[----:B------:R-:W-:Y:S01]  /*11730*/  ISETP.NE.U32.AND P0, PT, RZ, UR4, PT ;  /* 0x00000004ff007c0c */ /* 0x000fe2000bf05070 */
[----:B------:R-:W1:Y:S03]  /*11740*/  S2R R4, SR_TID.X ;  /* 0x0000000000047919 */ /* 0x000e660000002100 */
[----:B------:R-:W-:-:S02]  /*11750*/  ISETP.NE.AND.EX P0, PT, RZ, UR5, PT, P0 ;  /* 0x00000005ff007c0c */ /* 0x000fc4000bf05300 */
[----:B-1----:R-:W-:-:S11]  /*11760*/  LOP3.LUT R7, R4, 0x7f, RZ, 0xc0, !PT ;  /* 0x0000007f04077812 */ /* 0x002fd600078ec0ff */
[----:B--2---:R-:W-:-:S04]  /*11770*/  @P0 IADD3 R2, P1, R2, UR4, RZ ;  /* 0x0000000402020c10 */ /* 0x004fc8000ff3e0ff */
[----:B---3--:R-:W-:Y:S01]  /*11780*/  @P0 IADD3.X R3, R20, UR5, RZ, P1, !PT ;  /* 0x0000000514030c10 */ /* 0x008fe20008ffe4ff */
[----:B------:R-:W-:Y:S01]  /*11790*/  ULDC.64 UR4, c[0x0][0xa00] ;  /* 0x0002800000047ab9 */ /* 0x000fe20000000a00 */
[----:B----4-:R-:W-:-:S06]  /*117a0*/  IMAD.MOV.U32 R20, RZ, RZ, R21 ;  /* 0x000000ffff147224 */ /* 0x010fcc00078e0015 */
[----:B------:R1:W5:Y:S01]  /*117b0*/  @P0 LDG.E R20, desc[UR42][R2.64] ;  /* 0x0000002a02140981 */ /* 0x000362000c1e1900 */
[----:B0-----:R-:W-:Y:S01]  /*117c0*/  ISETP.NE.AND P0, PT, R0, 0x1, PT ;  /* 0x000000010000780c */ /* 0x001fe20003f05270 */
[----:B------:R-:W-:Y:S01]  /*117d0*/  IMAD.MOV.U32 R0, RZ, RZ, R18 ;  /* 0x000000ffff007224 */ /* 0x000fe200078e0012 */
[----:B------:R-:W-:Y:S01]  /*117e0*/  ISETP.NE.AND P1, PT, R7, RZ, PT ;  /* 0x000000ff0700720c */ /* 0x000fe20003f25270 */
[----:B------:R-:W-:-:S03]  /*117f0*/  IMAD R6, R17, 0xc0, R6 ;  /* 0x000000c011067824 */ /* 0x000fc600078e0206 */
[----:B------:R-:W-:-:S07]  /*11800*/  PLOP3.LUT P3, PT, P1, PT, PT, 0x8, 0x0 ;  /* 0x000000000000781c */ /* 0x000fce0000f6e170 */
[----:B------:R-:W0:Y:S02]  /*11810*/  @P0 LDC R5, c[0x0][0x42c] ;  /* 0x00010b00ff050b82 */ /* 0x000e240000000800 */
[----:B------:R-:W-:-:S05]  /*11820*/  VOTEU.ALL UP1, P1 ;  /* 0x00000000003f7886 */ /* 0x000fca0000820000 */
[----:B------:R-:W-:Y:S01]  /*11830*/  @!UP1 UIADD3 UR8, UP0, UR40, 0x270, URZ ;  /* 0x0000027028089890 */ /* 0x000fe2000ff1e03f */
[----:B------:R-:W2:Y:S03]  /*11840*/  @P0 LDC R4, c[0x0][0x430] ;  /* 0x00010c00ff040b82 */ /* 0x000ea60000000800 */
[----:B------:R-:W-:-:S03]  /*11850*/  @!UP1 UIADD3.X UR9, URZ, UR41, URZ, UP0, !UPT ;  /* 0x000000293f099290 */ /* 0x000fc600087fe43f */
[----:B------:R-:W-:Y:S01]  /*11860*/  VOTEU.ALL UP0, P1 ;  /* 0x00000000003f7886 */ /* 0x000fe20000800000 */
[----:B0-----:R-:W-:-:S05]  /*11870*/  @P0 IMAD.HI.U32 R5, R18, R5, RZ ;  /* 0x0000000512050227 */ /* 0x001fca00078e00ff */
[----:B--2---:R-:W-:Y:S02]  /*11880*/  @P0 SHF.R.U32.HI R0, RZ, R4, R5 ;  /* 0x00000004ff000219 */ /* 0x004fe40000011605 */
[----:B------:R-:W-:-:S04]  /*11890*/  ISETP.NE.U32.AND P0, PT, RZ, UR4, PT ;  /* 0x00000004ff007c0c */ /* 0x000fc8000bf05070 */
[----:B------:R-:W-:-:S04]  /*118a0*/  ISETP.NE.AND.EX P2, PT, RZ, UR5, PT, P0 ;  /* 0x00000005ff007c0c */ /* 0x000fc8000bf45300 */
[----:B-1----:R-:W-:-:S09]  /*118b0*/  SEL R7, R21, RZ, !P2 ;  /* 0x000000ff15077207 */ /* 0x002fd20005000000 */
.L_x_10636:
        /* <DEDUP_REMOVED lines=22> */
.L_x_10747:
[----:B-1----:R-:W-:Y:S02]  /*11a20*/  ISETP.NE.AND P0, PT, R14, RZ, PT ;  /* 0x000000ff0e00720c */ /* 0x002fe40003f05270 */
[----:B------:R-:W-:-:S11]  /*11a30*/  PLOP3.LUT P6, PT, PT, PT, PT, 0x8, 0x0 ;  /* 0x000000000000781c */ /* 0x000fd60003fce170 */
[----:B------:R-:W-:Y:S05]  /*11a40*/  @P0 BRA `(.L_x_10638) ;  /* 0x00000004008c0947 */ /* 0x000fea0003800000 */
[----:B------:R-:W-:-:S03]  /*11a50*/  UMOV UR4, 0xffffffff ;  /* 0xffffffff00047882 */ /* 0x000fc60000000000 */
[----:B------:R-:W-:Y:S05]  /*11a60*/  BRA.DIV UR4, `(.L_x_10639) ;  /* 0x0000003604087947 */ /* 0x000fea000b800000 */
[----:B------:R-:W-:-:S13]  /*11a70*/  ELECT P6, URZ, PT ;  /* 0x00000000003f782f */ /* 0x000fda00038c0000 */
.L_x_10750:
        /* <DEDUP_REMOVED lines=23> */
.L_x_10641:
[----:B------:R-:W1:Y:S01]  /*11bf0*/  S2R R3, SR_TID.X ;  /* 0x0000000000037919 */ /* 0x000e620000002100 */
[----:B0-----:R-:W-:Y:S01]  /*11c00*/  IMAD R4, R25, 0x8, R29 ;  /* 0x0000000819047824 */ /* 0x001fe200078e021d */
[----:B-1----:R-:W-:Y:S02]  /*11c10*/  LOP3.LUT R5, R3, 0x7f, RZ, 0xc0, !PT ;  /* 0x0000007f03057812 */ /* 0x002fe400078ec0ff */
[----:B------:R-:W-:Y:S02]  /*11c20*/  SHF.L.U32 R3, R27, 0x1f, RZ ;  /* 0x0000001f1b037819 */ /* 0x000fe400000006ff */
[----:B------:R-:W-:Y:S02]  /*11c30*/  ISETP.NE.AND P0, PT, R5, RZ, PT ;  /* 0x000000ff0500720c */ /* 0x000fe40003f05270 */
[----:B------:R-:W0:Y:S02]  /*11c40*/  SYNCS.PHASECHK.TRANS64.TRYWAIT P2, [R4+URZ+0x13280], R3 ;  /* 0x01328003040075a7 */ /* 0x000e24000804017f */
[----:B0-----:R-:W-:Y:S09]  /*11c50*/  @!P2 BRA `(.L_x_10642) ;  /* 0x0000003000aca947 */ /* 0x001ff20003800000 */
.L_x_10751:
        /* <DEDUP_REMOVED lines=8> */
.L_x_10643:
[----:B------:R-:W2:Y:S01]  /*11ce0*/  LDL R9, [R1] ;  /* 0x0000000001097983 */ /* 0x000ea20000100800 */
[----:B------:R-:W-:Y:S01]  /*11cf0*/  IMAD R5, R25, 0x2800, R29 ;  /* 0x0000280019057824 */ /* 0x000fe200078e021d */
[----:B------:R-:W-:Y:S01]  /*11d00*/  R2UR UR9, R4 ;  /* 0x00000000040972ca */ /* 0x000fe200000e0000 */
[----:B------:R-:W-:Y:S01]  /*11d10*/  UIADD3 UR4, UP0, UR40, 0x470, URZ ;  /* 0x0000047028047890 */ /* 0x000fe2000ff1e03f */
[----:B------:R-:W-:Y:S01]  /*11d20*/  R2UR UR12, R0 ;  /* 0x00000000000c72ca */ /* 0x000fe200000e0000 */
[----:B------:R-:W-:Y:S01]  /*11d30*/  UMOV UR6, 0x0 ;  /* 0x0000000000067882 */ /* 0x000fe20000000000 */
[----:B------:R-:W-:Y:S01]  /*11d40*/  R2UR UR8, R5 ;  /* 0x00000000050872ca */ /* 0x000fe200000e0000 */
[----:B------:R-:W-:Y:S01]  /*11d50*/  UIADD3.X UR5, URZ, UR41, URZ, UP0, !UPT ;  /* 0x000000293f057290 */ /* 0x000fe200087fe43f */
[----:B-----5:R-:W-:Y:S01]  /*11d60*/  R2UR UR13, R2 ;  /* 0x00000000020d72ca */ /* 0x020fe200000e0000 */
[----:B------:R-:W-:Y:S01]  /*11d70*/  UMOV UR7, 0x14f00000 ;  /* 0x14f0000000077882 */ /* 0x000fe20000000000 */
[----:B------:R-:W-:-:S05]  /*11d80*/  UMOV UR10, URZ ;  /* 0x0000003f000a7c82 */ /* 0x000fca0008000000 */
[----:B------:R-:W-:-:S04]  /*11d90*/  UIADD3 UR9, UR9, 0x13270, URZ ;  /* 0x0001327009097890 */ /* 0x000fc8000fffe03f */
[----:B------:R-:W-:Y:S01]  /*11da0*/  UIADD3 UR8, UR8, 0x6000, URZ ;  /* 0x0000600008087890 */ /* 0x000fe2000fffe03f */
[----:B--2---:R-:W-:-:S05]  /*11db0*/  IMAD R8, R8, 0xa0, R9 ;  /* 0x000000a008087824 */ /* 0x004fca00078e0209 */
[----:B------:R-:W-:-:S13]  /*11dc0*/  R2UR UR11, R8 ;  /* 0x00000000080b72ca */ /* 0x000fda00000e0000 */
[----:B------:R1:W-:Y:S01]  /*11dd0*/  UTMALDG.4D [UR8], [UR4], desc[UR6] ;  /* 0x00000608040075b4 */ /* 0x0003e20008019000 */
[----:B------:R-:W2:Y:S02]  /*11de0*/  SYNCS.PHASECHK.TRANS64.TRYWAIT P2, [R4+URZ+0x13240], R3 ;  /* 0x01324003040075a7 */ /* 0x000ea4000804017f */
[----:B-12---:R-:W-:Y:S05]  /*11df0*/  @!P2 BRA `(.L_x_10644) ;  /* 0x000000300058a947 */ /* 0x006fea0003800000 */
.L_x_10752:
        /* <DEDUP_REMOVED lines=8> */
.L_x_10645:
        /* <DEDUP_REMOVED lines=14> */
.L_x_10640:
[----:B------:R-:W-:Y:S05]  /*11f60*/  WARPSYNC.ALL ;  /* 0x0000000000007948 */ /* 0x000fea0003800000 */
[----:B------:R-:W-:Y:S01]  /*11f70*/  BAR.SYNC.DEFER_BLOCKING 0x8, 0x1a0 ;  /* 0x0206800000007b1d */ /* 0x000fe20000010000 */
[----:B------:R-:W-:Y:S02]  /*11f80*/  R2UR UR9, R29 ;  /* 0x000000001d0972ca */ /* 0x000fe400000e0000 */
[----:B------:R-:W-:-:S13]  /*11f90*/  ELECT P0, URZ, PT ;  /* 0x00000000003f782f */ /* 0x000fda0003800000 */
[----:B------:R-:W-:Y:S01]  /*11fa0*/  @P0 R2UR UR13, R7 ;  /* 0x00000000070d02ca */ /* 0x000fe200000e0000 */
[----:B------:R-:W-:Y:S01]  /*11fb0*/  UIADD3 UR4, UP0, UR40, 0x270, URZ ;  /* 0x0000027028047890 */ /* 0x000fe2000ff1e03f */
[----:B------:R-:W-:Y:S01]  /*11fc0*/  @P0 R2UR UR12, R18 ;  /* 0x00000000120c02ca */ /* 0x000fe200000e0000 */
[----:B------:R-:W-:Y:S01]  /*11fd0*/  UMOV UR6, 0x0 ;  /* 0x0000000000067882 */ /* 0x000fe20000000000 */
[----:B------:R-:W-:Y:S01]  /*11fe0*/  @P0 R2UR UR11, R6 ;  /* 0x00000000060b02ca */ /* 0x000fe200000e0000 */
[----:B------:R-:W-:Y:S01]  /*11ff0*/  UIADD3.X UR5, URZ, UR41, URZ, UP0, !UPT ;  /* 0x000000293f057290 */ /* 0x000fe200087fe43f */
[----:B------:R-:W-:Y:S01]  /*12000*/  UMOV UR7, 0x12f00000 ;  /* 0x12f0000000077882 */ /* 0x000fe20000000000 */
[----:B------:R-:W-:Y:S01]  /*12010*/  UMOV UR10, URZ ;  /* 0x0000003f000a7c82 */ /* 0x000fe20008000000 */
[----:B------:R-:W-:Y:S01]  /*12020*/  UIADD3 UR8, UR9, 0xb000, URZ ;  /* 0x0000b00009087890 */ /* 0x000fe2000fffe03f */
[----:B01----:R-:W-:Y:S01]  /*12030*/  @P0 IMAD.MOV.U32 R4, RZ, RZ, 0x3000 ;  /* 0x00003000ff040424 */ /* 0x003fe200078e00ff */
[----:B------:R-:W-:-:S03]  /*12040*/  UIADD3 UR9, UR9, 0x13200, URZ ;  /* 0x0001320009097890 */ /* 0x000fc6000fffe03f */
[----:B------:R1:W-:Y:S06]  /*12050*/  @P0 SYNCS.ARRIVE.TRANS64 RZ, [R29+URZ+0x13200], R4 ;  /* 0x013200041dff09a7 */ /* 0x0003ec000800003f */
[----:B------:R1:W-:Y:S01]  /*12060*/  UTMALDG.4D [UR8], [UR4], desc[UR6] ;  /* 0x00000608040075b4 */ /* 0x0003e20008019000 */
[----:B------:R-:W-:Y:S02]  /*12070*/  NOP ;  /* 0x0000000000007918 */ /* 0x000fe40000000000 */
.L_x_10638:
[----:B-1----:R-:W2:Y:S04]  /*12080*/  LDL.LU R4, [R1+0x1c] ;  /* 0x00001c0001047983 */ /* 0x002ea80000300800 */
[----:B------:R-:W3:Y:S01]  /*12090*/  LDL.LU R5, [R1+0x14] ;  /* 0x0000140001057983 */ /* 0x000ee20000300800 */
[----:B------:R-:W-:Y:S01]  /*120a0*/  BSSY B0, `(.L_x_10646) ;  /* 0x000000a000007945 */ /* 0x000fe20003800000 */
[----:B--2---:R-:W-:Y:S01]  /*120b0*/  VIADD R4, R4, 0x1 ;  /* 0x0000000104047836 */ /* 0x004fe20000000000 */
[----:B---3--:R-:W-:-:S04]  /*120c0*/  ISETP.GE.AND P2, PT, R5, 0xa1, PT ;  /* 0x000000a10500780c */ /* 0x008fc80003f46270 */
[----:B------:R1:W-:Y:S01]  /*120d0*/  STL [R1+0x1c], R4 ;  /* 0x00001c0401007387 */ /* 0x0003e20000100800 */
[----:B0-----:R-:W-:-:S04]  /*120e0*/  LEA.HI R3, R4, R4, RZ, 0x1 ;  /* 0x0000000404037211 */ /* 0x001fc800078f08ff */
[----:B------:R-:W-:-:S05]  /*120f0*/  LOP3.LUT R3, R3, 0xfffffffe, RZ, 0xc0, !PT ;  /* 0xfffffffe03037812 */ /* 0x000fca00078ec0ff */
[----:B------:R-:W-:-:S05]  /*12100*/  IMAD.IADD R3, R4, 0x1, -R3 ;  /* 0x0000000104037824 */ /* 0x000fca00078e0a03 */
[----:B-1----:R-:W-:-:S04]  /*12110*/  SHF.L.U32 R4, R3, 0x1f, RZ ;  /* 0x0000001f03047819 */ /* 0x002fc800000006ff */
[----:B------:R-:W0:Y:S02]  /*12120*/  SYNCS.PHASECHK.TRANS64.TRYWAIT P0, [R29+URZ+0x13220], R4 ;  /* 0x013220041d0075a7 */ /* 0x000e24000800017f */
[----:B0-----:R-:W-:Y:S05]  /*12130*/  @!P0 BRA `(.L_x_10647) ;  /* 0x0000002c009c8947 */ /* 0x001fea0003800000 */
.L_x_10753:
[----:B------:R-:W-:Y:S05]  /*12140*/  BSYNC B0 ;  /* 0x0000000000007941 */ /* 0x000fea0003800000 */
.L_x_10646:
[----:B------:R-:W-:Y:S05]  /*12150*/  @!P2 BRA `(.L_x_10648) ;  /* 0x0000000c002ca947 */ /* 0x000fea0003800000 */
[----:B------:R-:W2:Y:S01]  /*12160*/  LDL.LU R3, [R1+0x18] ;  /* 0x0000180001037983 */ /* 0x000ea20000300800 */
[----:B------:R-:W-:Y:S02]  /*12170*/  IMAD.MOV.U32 R6, RZ, RZ, R25 ;  /* 0x000000ffff067224 */ /* 0x000fe400078e0019 */
[----:B------:R-:W-:Y:S02]  /*12180*/  IMAD.MOV.U32 R7, RZ, RZ, R27 ;  /* 0x000000ffff077224 */ /* 0x000fe400078e001b */
[----:B--2---:R-:W-:-:S07]  /*12190*/  VIADD R12, R3, 0xfffffffe ;  /* 0xfffffffe030c7836 */ /* 0x004fce0000000000 */
.L_x_10668:
[----:B------:R-:W-:Y:S01]  /*121a0*/  IADD3 R25, R6, 0x1, RZ ;  /* 0x0000000106197810 */ /* 0x000fe20007ffe0ff */
[----:B------:R-:W-:Y:S05]  /*121b0*/  YIELD ;  /* 0x0000000000007946 */ /* 0x000fea0003800000 */
[----:B------:R-:W-:Y:S01]  /*121c0*/  ISETP.NE.AND P0, PT, R25, 0x2, PT ;  /* 0x000000021900780c */ /* 0x000fe20003f05270 */
[----:B------:R-:W-:Y:S03]  /*121d0*/  BSSY B0, `(.L_x_10649) ;  /* 0x0000066000007945 */ /* 0x000fe60003800000 */
[----:B0-----:R-:W-:-:S02]  /*121e0*/  SEL R4, RZ, 0x1, P0 ;  /* 0x00000001ff047807 */ /* 0x001fc40000000000 */
[----:B------:R-:W-:Y:S02]  /*121f0*/  SEL R25, R25, RZ, P0 ;  /* 0x000000ff19197207 */ /* 0x000fe40000000000 */
[----:B------:R-:W-:Y:S01]  /*12200*/  LOP3.LUT R27, R7, R4, RZ, 0x3c, !PT ;  /* 0x00000004071b7212 */ /* 0x000fe200078e3cff */
[----:B-1----:R-:W-:Y:S06]  /*12210*/  @!P6 BRA `(.L_x_10650) ;  /* 0x000000040084e947 */ /* 0x002fec0003800000 */
[----:B------:R-:W-:Y:S01]  /*12220*/  ULDC.64 UR4, c[0x0][0x3f8] ;  /* 0x0000fe0000047ab9 */ /* 0x000fe20000000a00 */
[----:B------:R-:W-:Y:S01]  /*12230*/  IMAD.MOV.U32 R8, RZ, RZ, R12 ;  /* 0x000000ffff087224 */ /* 0x000fe200078e000c */
[----:B------:R-:W-:-:S04]  /*12240*/  ISETP.NE.U32.AND P0, PT, RZ, UR4, PT ;  /* 0x00000004ff007c0c */ /* 0x000fc8000bf05070 */
[----:B------:R-:W-:-:S13]  /*12250*/  ISETP.NE.AND.EX P0, PT, RZ, UR5, PT, P0 ;  /* 0x00000005ff007c0c */ /* 0x000fda000bf05300 */
        /* <DEDUP_REMOVED lines=9> */
[----:B------:R-:W-:-:S04]  /*122f0*/  @P0 SHF.R.U32.HI R2, RZ, R3, R4 ;  /* 0x00000003ff020219 */ /* 0x000fc80000011604 */
[--C-:B------:R-:W-:Y:S01]  /*12300*/  SHF.R.S32.HI R3, RZ, 0x1f, R2.reuse ;  /* 0x0000001fff037819 */ /* 0x100fe20000011402 */
[--C-:B------:R-:W-:Y:S02]  /*12310*/  IMAD.MOV R8, RZ, RZ, -R2.reuse ;  /* 0x000000ffff087224 */ /* 0x100fe400078e0a02 */
[----:B------:R-:W-:-:S04]  /*12320*/  IMAD.WIDE.U32 R2, R20, UR6, R2 ;  /* 0x0000000614027c25 */ /* 0x000fc8000f8e0002 */
[----:B------:R-:W-:Y:S01]  /*12330*/  IMAD.IADD R9, R9, 0x1, R3 ;  /* 0x0000000109097824 */ /* 0x000fe200078e0203 */
[----:B------:R-:W-:Y:S01]  /*12340*/  LEA R4, P0, R2, UR4, 0x2 ;  /* 0x0000000402047c11 */ /* 0x000fe2000f8010ff */
[----:B------:R-:W-:-:S03]  /*12350*/  IMAD R8, R5, R8, R12 ;  /* 0x0000000805087224 */ /* 0x000fc600078e020c */
[----:B------:R-:W-:-:S05]  /*12360*/  LEA.HI.X R5, R2, UR5, R9, 0x2, P0 ;  /* 0x0000000502057c11 */ /* 0x000fca00080f1409 */
[----:B------:R0:W5:Y:S04]  /*12370*/  LDG.E R2, desc[UR42][R4.64] ;  /* 0x0000002a04027981 */ /* 0x000168000c1e1900 */
.L_x_10651:
[----:B------:R-:W1:Y:S01]  /*12380*/  S2R R3, SR_TID.X ;  /* 0x0000000000037919 */ /* 0x000e620000002100 */
[----:B0-----:R-:W-:Y:S01]  /*12390*/  SHF.L.U32 R4, R27, 0x1f, RZ ;  /* 0x0000001f1b047819 */ /* 0x001fe200000006ff */
[----:B------:R-:W-:Y:S01]  /*123a0*/  BSSY B1, `(.L_x_10652) ;  /* 0x0000006000017945 */ /* 0x000fe20003800000 */
[----:B-1----:R-:W-:Y:S01]  /*123b0*/  LOP3.LUT R5, R3, 0x7f, RZ, 0xc0, !PT ;  /* 0x0000007f03057812 */ /* 0x002fe200078ec0ff */
[----:B------:R-:W-:-:S03]  /*123c0*/  IMAD R3, R25, 0x8, R29 ;  /* 0x0000000819037824 */ /* 0x000fc600078e021d */
[----:B------:R-:W-:Y:S01]  /*123d0*/  ISETP.NE.AND P2, PT, R5, RZ, PT ;  /* 0x000000ff0500720c */ /* 0x000fe20003f45270 */
[----:B------:R-:W0:Y:S02]  /*123e0*/  SYNCS.PHASECHK.TRANS64.TRYWAIT P0, [R3+URZ+0x13280], R4 ;  /* 0x01328004030075a7 */ /* 0x000e24000800017f */
[----:B0-----:R-:W-:Y:S10]  /*123f0*/  @!P0 BRA `(.L_x_10653) ;  /* 0x0000002c00008947 */ /* 0x001ff40003800000 */
.L_x_10754:
[----:B------:R-:W-:Y:S05]  /*12400*/  BSYNC B1 ;  /* 0x0000000000017941 */ /* 0x000fea0003800000 */
.L_x_10652:
        /* <DEDUP_REMOVED lines=9> */
.L_x_10655:
[----:B------:R-:W-:Y:S05]  /*124a0*/  BSYNC B1 ;  /* 0x0000000000017941 */ /* 0x000fea0003800000 */
.L_x_10654:
[----:B------:R-:W2:Y:S01]  /*124b0*/  LDL R5, [R1] ;  /* 0x0000000001057983 */ /* 0x000ea20000100800 */
        /* <DEDUP_REMOVED lines=11> */
.L_x_10656:
        /* <DEDUP_REMOVED lines=13> */
.L_x_10755:
[----:B------:R-:W-:Y:S05]  /*12640*/  BSYNC B1 ;  /* 0x0000000000017941 */ /* 0x000fea0003800000 */
.L_x_10657:
        /* <DEDUP_REMOVED lines=11> */
.L_x_10660:
[----:B------:R-:W-:Y:S05]  /*12700*/  BSYNC B1 ;  /* 0x0000000000017941 */ /* 0x000fea0003800000 */
.L_x_10659:
        /* <DEDUP_REMOVED lines=8> */
.L_x_10661:
        /* <DEDUP_REMOVED lines=10> */
.L_x_10650:
[----:B------:R-:W-:Y:S05]  /*12830*/  BSYNC B0 ;  /* 0x0000000000007941 */ /* 0x000fea0003800000 */
.L_x_10649:
[----:B------:R-:W-:-:S06]  /*12840*/  UISETP.NE.AND UP0, UPT, UR36, 0x3, UPT ;  /* 0x000000032400788c */ /* 0x000fcc000bf05270 */
[----:B------:R-:W-:-:S13]  /*12850*/  PLOP3.LUT P0, PT, PT, PT, UP0, 0x80, 0x0 ;  /* 0x000000000000781c */ /* 0x000fda0003f0f008 */
[----:B------:R-:W-:Y:S05]  /*12860*/  @!P0 BRA `(.L_x_10662) ;  /* 0x0000000000048947 */ /* 0x000fea0003800000 */
[----:B------:R-:W-:Y:S01]  /*12870*/  BPT.TRAP 0x1 ;  /* 0x000000040000795c */ /* 0x000fe20000300000 */
.L_x_10662:
[----:B------:R-:W-:Y:S01]  /*12880*/  LOP3.LUT R4, R7, 0x1, RZ, 0x3c, !PT ;  /* 0x0000000107047812 */ /* 0x000fe200078e3cff */
[----:B------:R-:W-:Y:S01]  /*12890*/  IMAD R13, R6, 0x8, R29 ;  /* 0x00000008060d7824 */ /* 0x000fe200078e021d */
[----:B------:R-:W-:Y:S01]  /*128a0*/  BSSY B0, `(.L_x_10663) ;  /* 0x0000006000007945 */ /* 0x000fe20003800000 */
[----:B------:R-:W-:Y:S01]  /*128b0*/  IMAD.U32 R3, RZ, RZ, UR39 ;  /* 0x00000027ff037e24 */ /* 0x000fe2000f8e00ff */
[----:B------:R-:W-:-:S04]  /*128c0*/  SHF.L.U32 R4, R4, 0x1f, RZ ;  /* 0x0000001f04047819 */ /* 0x000fc800000006ff */
[----:B------:R-:W0:Y:S01]  /*128d0*/  SYNCS.PHASECHK.TRANS64.TRYWAIT P2, [R13+URZ+0x13270], R4 ;  /* 0x013270040d0075a7 */ /* 0x000e22000804017f */
[----:B------:R-:W-:Y:S01]  /*128e0*/  ISETP.NE.AND P0, PT, R3, 0x3, PT ;  /* 0x000000030300780c */ /* 0x000fe20003f05270 */
[----:B0-----:R-:W-:-:S12]  /*128f0*/  @!P2 BRA `(.L_x_10664) ;  /* 0x0000002400e8a947 */ /* 0x001fd80003800000 */
.L_x_10756:
[----:B------:R-:W-:Y:S05]  /*12900*/  BSYNC B0 ;  /* 0x0000000000007941 */ /* 0x000fea0003800000 */
.L_x_10663:
[----:B------:R-:W-:Y:S05]  /*12910*/  @!P0 BRA `(.L_x_10665) ;  /* 0x0000000000048947 */ /* 0x000fea0003800000 */
[----:B------:R-:W-:Y:S01]  /*12920*/  BPT.TRAP 0x1 ;  /* 0x000000040000795c */ /* 0x000fe20000300000 */
.L_x_10665:
[----:B0-----:R-:W-:Y:S01]  /*12930*/  SHF.L.U32 R4, R7, 0x1f, RZ ;  /* 0x0000001f07047819 */ /* 0x001fe200000006ff */
[----:B------:R-:W-:-:S03]  /*12940*/  IMAD R3, R6, 0x2800, RZ ;  /* 0x0000280006037824 */ /* 0x000fc600078e02ff */
[----:B------:R-:W0:Y:S02]  /*12950*/  SYNCS.PHASECHK.TRANS64.TRYWAIT P2, [R13+URZ+0x13260], R4 ;  /* 0x013260040d0075a7 */ /* 0x000e24000804017f */
[----:B0-----:R-:W-:Y:S05]  /*12960*/  @!P2 BRA `(.L_x_10666) ;  /* 0x0000002400e0a947 */ /* 0x001fea0003800000 */
.L_x_10757:
[----:B0-----:R-:W-:Y:S01]  /*12970*/  LOP3.LUT R4, R3, R24, RZ, 0xfc, !PT ;  /* 0x0000001803047212 */ /* 0x001fe200078efcff */
[----:B------:R-:W-:Y:S05]  /*12980*/  WARPSYNC.ALL ;  /* 0x0000000000007948 */ /* 0x000fea0003800000 */
[C---:B------:R-:W-:Y:S02]  /*12990*/  IMAD.IADD R5, R29.reuse, 0x1, R4 ;  /* 0x000000011d057824 */ /* 0x040fe400078e0204 */
        /* <DEDUP_REMOVED lines=31> */
[C---:B0-----:R-:W-:Y:S02]  /*12b90*/  VIADD R10, R3.reuse, 0x1800 ;  /* 0x00001800030a7836 */ /* 0x041fe40000000000 */
[----:B------:R-:W-:-:S03]  /*12ba0*/  VIADD R3, R3, 0x2000 ;  /* 0x0000200003037836 */ /* 0x000fc60000000000 */
        /* <DEDUP_REMOVED lines=12> */
[----:B------:R-:W-:Y:S02]  /*12c70*/  IMAD.IADD R4, R29, 0x1, R4 ;  /* 0x000000011d047824 */ /* 0x000fe400078e0204 */
[----:B------:R-:W-:-:S04]  /*12c80*/  IMAD.IADD R3, R18, 0x1, R3 ;  /* 0x0000000112037824 */ /* 0x000fc800078e0203 */
[----:B------:R-:W0:Y:S02]  /*12c90*/  LDSM.16.MT88.4 R4, [R4+0x6000] ;  /* 0x006000000404783b */ /* 0x000e240000004200 */
        /* <DEDUP_REMOVED lines=13> */
.L_x_10667:
[----:B-1----:R1:W-:Y:S01]  /*12d70*/  SYNCS.ARRIVE.TRANS64.A1T0 RZ, [R13+URZ+0x13250], RZ ;  /* 0x013250ff0dff79a7 */ /* 0x0023e2000810003f */
[----:B------:R-:W-:Y:S01]  /*12d80*/  BAR.SYNC.DEFER_BLOCKING 0x2, 0x80 ;  /* 0x0082000000007b1d */ /* 0x000fe20000010000 */
[C---:B------:R-:W-:Y:S01]  /*12d90*/  ISETP.GT.AND P0, PT, R12.reuse, RZ, PT ;  /* 0x000000ff0c00720c */ /* 0x040fe20003f04270 */
[----:B0-----:R-:W-:Y:S02]  /*12da0*/  @!P1 VIADD R3, R13, 0x13280 ;  /* 0x000132800d039836 */ /* 0x001fe40000000000 */
[----:B------:R-:W-:Y:S02]  /*12db0*/  VIADD R12, R12, 0xffffffff ;  /* 0xffffffff0c0c7836 */ /* 0x000fe40000000000 */
[----:B------:R-:W-:Y:S01]  /*12dc0*/  IMAD.MOV.U32 R6, RZ, RZ, R25 ;  /* 0x000000ffff067224 */ /* 0x000fe200078e0019 */
[----:B------:R-:W-:Y:S01]  /*12dd0*/  @!P1 PRMT R3, RZ, 0x654, R3 ;  /* 0x00000654ff039816 */ /* 0x000fe20000000003 */
[----:B------:R-:W-:-:S03]  /*12de0*/  IMAD.MOV.U32 R7, RZ, RZ, R27 ;  /* 0x000000ffff077224 */ /* 0x000fc600078e001b */
[----:B------:R1:W-:Y:S03]  /*12df0*/  @!P1 SYNCS.ARRIVE.TRANS64.RED.A1T0 RZ, [R3+URZ], RZ ;  /* 0x000000ff03ff99a7 */ /* 0x0003e6000810043f */
[----:B------:R-:W-:Y:S05]  /*12e00*/  @P0 BRA `(.L_x_10668) ;  /* 0xfffffff000e40947 */ /* 0x000fea000383ffff */
.L_x_10648:
[----:B------:R-:W-:Y:S04]  /*12e10*/  BSSY B0, `(.L_x_10669) ;  /* 0x000000e000007945 */ /* 0x000fe80003800000 */
        /* <DEDUP_REMOVED lines=8> */
[----:B0-----:R-:W0:Y:S02]  /*12ea0*/  S2R R4, SR_LTMASK ;  /* 0x0000000000047919 */ /* 0x001e240000003900 */
[----:B0-----:R-:W-:-:S04]  /*12eb0*/  LOP3.LUT R4, R4, UR4, RZ, 0xc0, !PT ;  /* 0x0000000404047c12 */ /* 0x001fc8000f8ec0ff */
[----:B------:R-:W0:Y:S01]  /*12ec0*/  POPC R7, R4 ;  /* 0x0000000400077309 */ /* 0x000e220000000000 */
[----:B--2---:R-:W0:Y:S02]  /*12ed0*/  SHFL.IDX PT, R0, R3, R0, 0x1f ;  /* 0x00001f0003007589 */ /* 0x004e2400000e0000 */
[----:B0-----:R-:W-:-:S07]  /*12ee0*/  IADD3 R16, R0, UR38, R7 ;  /* 0x0000002600107c10 */ /* 0x001fce000fffe007 */
.L_x_10670:
[----:B------:R-:W-:Y:S05]  /*12ef0*/  BSYNC B0 ;  /* 0x0000000000007941 */ /* 0x000fea0003800000 */
.L_x_10669:
[----:B------:R-:W-:-:S06]  /*12f00*/  UISETP.NE.AND UP0, UPT, UR36, 0x3, UPT ;  /* 0x000000032400788c */ /* 0x000fcc000bf05270 */
[----:B------:R-:W-:-:S13]  /*12f10*/  PLOP3.LUT P0, PT, PT, PT, UP0, 0x80, 0x0 ;  /* 0x000000000000781c */ /* 0x000fda0003f0f008 */
[----:B------:R-:W-:Y:S05]  /*12f20*/  @!P0 BRA `(.L_x_10671) ;  /* 0x0000000000048947 */ /* 0x000fea0003800000 */
[----:B------:R-:W-:Y:S01]  /*12f30*/  BPT.TRAP 0x1 ;  /* 0x000000040000795c */ /* 0x000fe20000300000 */
.L_x_10671:
[----:B-1----:R-:W-:Y:S01]  /*12f40*/  LOP3.LUT R3, R27, 0x1, RZ, 0x3c, !PT ;  /* 0x000000011b037812 */ /* 0x002fe200078e3cff */
[----:B------:R-:W-:Y:S01]  /*12f50*/  IMAD R2, R25, 0x8, R29 ;  /* 0x0000000819027824 */ /* 0x000fe200078e021d */
[----:B------:R-:W-:Y:S01]  /*12f60*/  BSSY B0, `(.L_x_10672) ;  /* 0x0000006000007945 */ /* 0x000fe20003800000 */
[----:B------:R-:W-:Y:S01]  /*12f70*/  IMAD.U32 R0, RZ, RZ, UR39 ;  /* 0x00000027ff007e24 */ /* 0x000fe2000f8e00ff */
[----:B------:R-:W-:-:S04]  /*12f80*/  SHF.L.U32 R3, R3, 0x1f, RZ ;  /* 0x0000001f03037819 */ /* 0x000fc800000006ff */
[----:B------:R-:W1:Y:S01]  /*12f90*/  SYNCS.PHASECHK.TRANS64.TRYWAIT P0, [R2+URZ+0x13270], R3 ;  /* 0x01327003020075a7 */ /* 0x000e62000800017f */
[----:B------:R-:W-:Y:S01]  /*12fa0*/  ISETP.NE.AND P2, PT, R0, 0x3, PT ;  /* 0x000000030000780c */ /* 0x000fe20003f45270 */
[----:B-1----:R-:W-:-:S12]  /*12fb0*/  @!P0 BRA `(.L_x_10673) ;  /* 0x0000002000608947 */ /* 0x002fd80003800000 */
.L_x_10758:
[----:B------:R-:W-:Y:S05]  /*12fc0*/  BSYNC B0 ;  /* 0x0000000000007941 */ /* 0x000fea0003800000 */
.L_x_10672:
[----:B------:R-:W-:Y:S05]  /*12fd0*/  @!P2 BRA `(.L_x_10674) ;  /* 0x000000000004a947 */ /* 0x000fea0003800000 */
[----:B------:R-:W-:Y:S01]  /*12fe0*/  BPT.TRAP 0x1 ;  /* 0x000000040000795c */ /* 0x000fe20000300000 */
.L_x_10674:
[----:B-1----:R-:W-:Y:S01]  /*12ff0*/  SHF.L.U32 R3, R27, 0x1f, RZ ;  /* 0x0000001f1b037819 */ /* 0x002fe200000006ff */
[----:B------:R-:W-:-:S03]  /*13000*/  IMAD R0, R25, 0x2800, RZ ;  /* 0x0000280019007824 */ /* 0x000fc600078e02ff */
[----:B------:R-:W1:Y:S02]  /*13010*/  SYNCS.PHASECHK.TRANS64.TRYWAIT P0, [R2+URZ+0x13260], R3 ;  /* 0x01326003020075a7 */ /* 0x000e64000800017f */
[----:B-1----:R-:W-:Y:S05]  /*13020*/  @!P0 BRA `(.L_x_10675) ;  /* 0x0000002000588947 */ /* 0x002fea0003800000 */
.L_x_10759:
[C---:B0-----:R-:W-:Y:S01]  /*13030*/  LOP3.LUT R4, R0.reuse, R24, RZ, 0xfc, !PT ;  /* 0x0000001800047212 */ /* 0x041fe200078efcff */
[----:B------:R-:W-:Y:S05]  /*13040*/  WARPSYNC.ALL ;  /* 0x0000000000007948 */ /* 0x000fea0003800000 */
[C---:B------:R-:W-:Y:S01]  /*13050*/  IMAD.IADD R5, R29.reuse, 0x1, R4 ;  /* 0x000000011d057824 */ /* 0x040fe200078e0204 */
[C---:B-1----:R-:W-:Y:S01]  /*13060*/  LOP3.LUT R3, R0.reuse, R23, RZ, 0xfc, !PT ;  /* 0x0000001700037212 */ /* 0x042fe200078efcff */
[----:B------:R-:W-:Y:S02]  /*13070*/  VIADD R12, R0, 0x800 ;  /* 0x00000800000c7836 */ /* 0x000fe40000000000 */
[----:B------:R-:W-:-:S02]  /*13080*/  VIADD R13, R29, 0x1000 ;  /* 0x000010001d0d7836 */ /* 0x000fc40000000000 */
[----:B------:R-:W0:Y:S02]  /*13090*/  LDSM.16.MT88.4 R4, [R5+0x6000] ;  /* 0x006000000504783b */ /* 0x000e240000004200 */
[----:B------:R-:W-:Y:S01]  /*130a0*/  IMAD.IADD R3, R13, 0x1, R3 ;  /* 0x000000010d037824 */ /* 0x000fe200078e0203 */
[C-C-:B0-----:R-:W-:Y:S02]  /*130b0*/  PRMT R8, R4.reuse, 0x6420, R5.reuse ;  /* 0x0000642004087816 */ /* 0x141fe40000000005 */
[----:B------:R-:W-:Y:S02]  /*130c0*/  PRMT R9, R4, 0x7531, R5 ;  /* 0x0000753104097816 */ /* 0x000fe40000000005 */
[----:B------:R-:W-:Y:S02]  /*130d0*/  LOP3.LUT R4, R12, R24, RZ, 0xfc, !PT ;  /* 0x000000180c047212 */ /* 0x000fe400078efcff */
[C-C-:B------:R-:W-:Y:S02]  /*130e0*/  PRMT R10, R6.reuse, 0x6420, R7.reuse ;  /* 0x00006420060a7816 */ /* 0x140fe40000000007 */
[----:B------:R-:W-:Y:S01]  /*130f0*/  PRMT R11, R6, 0x7531, R7 ;  /* 0x00007531060b7816 */ /* 0x000fe20000000007 */
[----:B------:R-:W-:Y:S01]  /*13100*/  IMAD.IADD R6, R29, 0x1, R4 ;  /* 0x000000011d067824 */ /* 0x000fe200078e0204 */
[----:B------:R-:W-:-:S03]  /*13110*/  LOP3.LUT R12, R12, R23, RZ, 0xfc, !PT ;  /* 0x000000170c0c7212 */ /* 0x000fc600078efcff */
[----:B------:R0:W-:Y:S02]  /*13120*/  STSM.16.M88.4 [R3], R8 ;  /* 0x0000000803007844 */ /* 0x0001e40000000200 */
[----:B------:R-:W-:Y:S02]  /*13130*/  IMAD.IADD R12, R13, 0x1, R12 ;  /* 0x000000010d0c7824 */ /* 0x000fe400078e020c */
[----:B------:R-:W1:Y:S01]  /*13140*/  LDSM.16.MT88.4 R4, [R6+0x6000] ;  /* 0x006000000604783b */ /* 0x000e620000004200 */
[----:B0-----:R-:W-:Y:S01]  /*13150*/  VIADD R3, R0, 0x1000 ;  /* 0x0000100000037836 */ /* 0x001fe20000000000 */
[C-C-:B-1----:R-:W-:Y:S02]  /*13160*/  PRMT R8, R4.reuse, 0x6420, R5.reuse ;  /* 0x0000642004087816 */ /* 0x142fe40000000005 */
[----:B------:R-:W-:Y:S02]  /*13170*/  PRMT R9, R4, 0x7531, R5 ;  /* 0x0000753104097816 */ /* 0x000fe40000000005 */
[----:B------:R-:W-:-:S02]  /*13180*/  LOP3.LUT R4, R3, R24, RZ, 0xfc, !PT ;  /* 0x0000001803047212 */ /* 0x000fc400078efcff */
[C-C-:B------:R-:W-:Y:S02]  /*13190*/  PRMT R10, R6.reuse, 0x6420, R7.reuse ;  /* 0x00006420060a7816 */ /* 0x140fe40000000007 */
[----:B------:R-:W-:Y:S01]  /*131a0*/  PRMT R11, R6, 0x7531, R7 ;  /* 0x00007531060b7816 */ /* 0x000fe20000000007 */
[----:B------:R-:W-:Y:S01]  /*131b0*/  IMAD.IADD R5, R29, 0x1, R4 ;  /* 0x000000011d057824 */ /* 0x000fe200078e0204 */
[----:B------:R-:W-:-:S03]  /*131c0*/  LOP3.LUT R3, R3, R23, RZ, 0xfc, !PT ;  /* 0x0000001703037212 */ /* 0x000fc600078efcff */
[----:B------:R0:W-:Y:S02]  /*131d0*/  STSM.16.M88.4 [R12], R8 ;  /* 0x000000080c007844 */ /* 0x0001e40000000200 */
[----:B------:R-:W-:Y:S02]  /*131e0*/  IMAD.IADD R3, R13, 0x1, R3 ;  /* 0x000000010d037824 */ /* 0x000fe400078e0203 */
[----:B------:R-:W1:Y:S01]  /*131f0*/  LDSM.16.MT88.4 R4, [R5+0x6000] ;  /* 0x006000000504783b */ /* 0x000e620000004200 */
[C---:B0-----:R-:W-:Y:S02]  /*13200*/  VIADD R12, R0.reuse, 0x1800 ;  /* 0x00001800000c7836 */ /* 0x041fe40000000000 */
[----:B------:R-:W-:Y:S01]  /*13210*/  VIADD R0, R0, 0x2000 ;  /* 0x0000200000007836 */ /* 0x000fe20000000000 */
[C-C-:B-1----:R-:W-:Y:S02]  /*13220*/  PRMT R8, R4.reuse, 0x6420, R5.reuse ;  /* 0x0000642004087816 */ /* 0x142fe40000000005 */
[----:B------:R-:W-:-:S02]  /*13230*/  PRMT R9, R4, 0x7531, R5 ;  /* 0x0000753104097816 */ /* 0x000fc40000000005 */
[----:B------:R-:W-:Y:S02]  /*13240*/  LOP3.LUT R4, R12, R24, RZ, 0xfc, !PT ;  /* 0x000000180c047212 */ /* 0x000fe400078efcff */
[C-C-:B------:R-:W-:Y:S02]  /*13250*/  PRMT R10, R6.reuse, 0x6420, R7.reuse ;  /* 0x00006420060a7816 */ /* 0x140fe40000000007 */
[----:B------:R-:W-:Y:S01]  /*13260*/  PRMT R11, R6, 0x7531, R7 ;  /* 0x00007531060b7816 */ /* 0x000fe20000000007 */
[----:B------:R-:W-:Y:S01]  /*13270*/  IMAD.IADD R6, R29, 0x1, R4 ;  /* 0x000000011d067824 */ /* 0x000fe200078e0204 */
[----:B------:R-:W-:-:S03]  /*13280*/  LOP3.LUT R12, R12, R23, RZ, 0xfc, !PT ;  /* 0x000000170c0c7212 */ /* 0x000fc600078efcff */
[----:B------:R-:W-:Y:S02]  /*13290*/  STSM.16.M88.4 [R3], R8 ;  /* 0x0000000803007844 */ /* 0x000fe40000000200 */
[----:B------:R-:W-:Y:S02]  /*132a0*/  IMAD.IADD R12, R13, 0x1, R12 ;  /* 0x000000010d0c7824 */ /* 0x000fe400078e020c */
        /* <DEDUP_REMOVED lines=24> */
.L_x_10676:
[----:B-1----:R-:W-:Y:S01]  /*13430*/  SYNCS.ARRIVE.TRANS64.A1T0 RZ, [R2+URZ+0x13250], RZ ;  /* 0x013250ff02ff79a7 */ /* 0x002fe2000810003f */
[----:B0-----:R-:W-:Y:S01]  /*13440*/  @!P1 VIADD R0, R2, 0x13280 ;  /* 0x0001328002009836 */ /* 0x001fe20000000000 */
[----:B------:R-:W-:-:S04]  /*13450*/  IADD3 R25, R25, 0x1, RZ ;  /* 0x0000000119197810 */ /* 0x000fc80007ffe0ff */
[----:B------:R-:W-:Y:S01]  /*13460*/  @!P1 PRMT R0, RZ, 0x654, R0 ;  /* 0x00000654ff009816 */ /* 0x000fe20000000000 */
[----:B------:R-:W-:Y:S01]  /*13470*/  BAR.SYNC.DEFER_BLOCKING 0x2, 0x80 ;  /* 0x0082000000007b1d */ /* 0x000fe20000010000 */
[----:B------:R-:W-:-:S04]  /*13480*/  ISETP.NE.AND P0, PT, R25, 0x2, PT ;  /* 0x000000021900780c */ /* 0x000fc80003f05270 */
[----:B------:R-:W-:Y:S01]  /*13490*/  SEL R25, R25, RZ, P0 ;  /* 0x000000ff19197207 */ /* 0x000fe20000000000 */
[----:B------:R0:W-:Y:S02]  /*134a0*/  @!P1 SYNCS.ARRIVE.TRANS64.RED.A1T0 RZ, [R0+URZ], RZ ;  /* 0x000000ff00ff99a7 */ /* 0x0001e4000810043f */
[----:B0-----:R-:W-:-:S04]  /*134b0*/  SEL R0, RZ, 0x1, P0 ;  /* 0x00000001ff007807 */ /* 0x001fc80000000000 */
[----:B------:R-:W-:-:S07]  /*134c0*/  LOP3.LUT R27, R27, R0, RZ, 0x3c, !PT ;  /* 0x000000001b1b7212 */ /* 0x000fce00078e3cff */
.L_x_10631:
[----:B------:R-:W-:Y:S05]  /*134d0*/  BSYNC B6 ;  /* 0x0000000000067941 */ /* 0x000fea0003800000 */
.L_x_10629:
[----:B------:R-:W-:-:S13]  /*134e0*/  LOP3.LUT P0, RZ, R22, 0x2, RZ, 0xc0, !PT ;  /* 0x0000000216ff7812 */ /* 0x000fda000780c0ff */
        /* <DEDUP_REMOVED lines=9> */
.L_x_10677:
        /* <DEDUP_REMOVED lines=10> */
[----:B------:R-:W2:Y:S01]  /*13620*/  @!P1 LDG.E R2, desc[UR42][R2.64] ;  /* 0x0000002a02029981 */ /* 0x000ea2000c1e1900 */
[----:B------:R-:W-:Y:S01]  /*13630*/  IMAD.MOV.U32 R4, RZ, RZ, RZ ;  /* 0x000000ffff047224 */ /* 0x000fe200078e00ff */
[C---:B------:R-:W-:Y:S02]  /*13640*/  ISETP.GE.U32.AND P2, PT, R8.reuse, 0x2, PT ;  /* 0x000000020800780c */ /* 0x040fe40003f46070 */
[C---:B------:R-:W-:Y:S01]  /*13650*/  ISETP.GE.U32.AND P3, PT, R8.reuse, 0x4, PT ;  /* 0x000000040800780c */ /* 0x040fe20003f66070 */
[----:B------:R-:W-:Y:S01]  /*13660*/  SHFL.IDX PT, R0, R16, 0x1, 0x1f ;  /* 0x00201f0010007f89 */ /* 0x000fe200000e0000 */
[C---:B------:R-:W-:Y:S02]  /*13670*/  ISETP.GE.U32.AND P4, PT, R8.reuse, 0x8, PT ;  /* 0x000000080800780c */ /* 0x040fe40003f86070 */
[C---:B------:R-:W-:Y:S01]  /*13680*/  ISETP.GE.U32.AND P5, PT, R8.reuse, 0x10, PT ;  /* 0x000000100800780c */ /* 0x040fe20003fa6070 */
[----:B--2---:R-:W-:Y:S01]  /*13690*/  @!P1 IMAD.MOV.U32 R4, RZ, RZ, R2 ;  /* 0x000000ffff049224 */ /* 0x004fe200078e0002 */
[----:B------:R-:W-:-:S04]  /*136a0*/  ISETP.NE.AND P1, PT, R8, RZ, PT ;  /* 0x000000ff0800720c */ /* 0x000fc80003f25270 */
[----:B------:R-:W0:Y:S02]  /*136b0*/  SHFL.UP PT, R14, R4, 0x1, RZ ;  /* 0x04200000040e7989 */ /* 0x000e2400000e00ff */
[----:B0-----:R-:W-:-:S05]  /*136c0*/  SEL R5, R14, RZ, P1 ;  /* 0x000000ff0e057207 */ /* 0x001fca0000800000 */
[----:B------:R-:W-:Y:S02]  /*136d0*/  IMAD.IADD R6, R4, 0x1, R5 ;  /* 0x0000000104067824 */ /* 0x000fe400078e0205 */
[----:B------:R-:W-:Y:S04]  /*136e0*/  SHFL.IDX PT, R5, R16, RZ, 0x1f ;  /* 0x00001fff10057589 */ /* 0x000fe800000e0000 */
        /* <DEDUP_REMOVED lines=13> */
.L_x_10769:
[----:B------:R-:W-:Y:S02]  /*137c0*/  ULDC UR4, c[0x0][0xc10] ;  /* 0x0003040000047ab9 */ /* 0x000fe40000000800 */
[----:B------:R-:W-:-:S04]  /*137d0*/  IMAD.U32 R7, RZ, RZ, UR4 ;  /* 0x00000004ff077e24 */ /* 0x000fc8000f8e00ff */
[----:B-1----:R-:W-:-:S04]  /*137e0*/  IMAD R3, R14, R7, RZ ;  /* 0x000000070e037224 */ /* 0x002fc800078e02ff */
[----:B------:R-:W-:-:S05]  /*137f0*/  IMAD.IADD R0, R0, 0x1, R3 ;  /* 0x0000000100007824 */ /* 0x000fca00078e0203 */
[----:B------:R-:W-:-:S13]  /*13800*/  ISETP.GT.AND P6, PT, R0, R5, PT ;  /* 0x000000050000720c */ /* 0x000fda0003fc4270 */
[----:B------:R-:W-:Y:S05]  /*13810*/  @P6 BRA `(.L_x_10680) ;  /* 0x00000000009c6947 */ /* 0x000fea0003800000 */
.L_x_10685:
[----:B0-----:R-:W0:Y:S01]  /*13820*/  LDC R2, c[0x0][0xc14] ;  /* 0x00030500ff027b82 */ /* 0x001e220000000800 */
[----:B------:R-:W-:-:S05]  /*13830*/  VIADD R19, R19, 0x1f ;  /* 0x0000001f13137836 */ /* 0x000fca0000000000 */
[----:B0-----:R-:W-:-:S13]  /*13840*/  ISETP.GE.AND P6, PT, R19, R2, PT ;  /* 0x000000021300720c */ /* 0x001fda0003fc6270 */
[----:B------:R-:W-:Y:S05]  /*13850*/  @P6 BRA `(.L_x_10681) ;  /* 0x0000000400446947 */ /* 0x000fea0003800000 */
[----:B------:R-:W0:Y:S01]  /*13860*/  S2R R3, SR_TID.X ;  /* 0x0000000000037919 */ /* 0x000e220000002100 */
[----:B------:R-:W-:Y:S01]  /*13870*/  BSSY B0, `(.L_x_10682) ;  /* 0x0000009000007945 */ /* 0x000fe20003800000 */
[----:B------:R-:W-:Y:S01]  /*13880*/  IMAD.MOV.U32 R4, RZ, RZ, RZ ;  /* 0x000000ffff047224 */ /* 0x000fe200078e00ff */
[----:B0-----:R-:W-:-:S05]  /*13890*/  LOP3.LUT R3, R3, 0x1f, RZ, 0xc0, !PT ;  /* 0x0000001f03037812 */ /* 0x001fca00078ec0ff */
[----:B------:R-:W-:-:S05]  /*138a0*/  IMAD.IADD R7, R19, 0x1, R3 ;  /* 0x0000000113077824 */ /* 0x000fca00078e0203 */
[----:B------:R-:W-:-:S13]  /*138b0*/  ISETP.GE.OR P6, PT, R7, R2, !P0 ;  /* 0x000000020700720c */ /* 0x000fda00047c6670 */
[----:B------:R-:W-:Y:S05]  /*138c0*/  @P6 BRA `(.L_x_10683) ;  /* 0x00000000000c6947 */ /* 0x000fea0003800000 */
[----:B------:R-:W0:Y:S02]  /*138d0*/  LDC.64 R2, c[0x0][0xc58] ;  /* 0x00031600ff027b82 */ /* 0x000e240000000a00 */
[----:B0-----:R-:W-:-:S05]  /*138e0*/  IMAD.WIDE R2, R7, 0x4, R2 ;  /* 0x0000000407027825 */ /* 0x001fca00078e0202 */
[----:B------:R0:W5:Y:S02]  /*138f0*/  LDG.E R4, desc[UR42][R2.64] ;  /* 0x0000002a02047981 */ /* 0x000164000c1e1900 */
.L_x_10683:
[----:B------:R-:W-:Y:S05]  /*13900*/  BSYNC B0 ;  /* 0x0000000000007941 */ /* 0x000fea0003800000 */
.L_x_10682:
[----:B------:R-:W-:-:S03]  /*13910*/  UMOV UR4, 0xffffffff ;  /* 0xffffffff00047882 */ /* 0x000fc60000000000 */
[----:B------:R-:W-:Y:S05]  /*13920*/  BRA.DIV UR4, `(.L_x_10684) ;  /* 0x0000001e04507947 */ /* 0x000fea000b800000 */
[----:B-----5:R-:W1:Y:S02]  /*13930*/  SHFL.UP PT, R14, R4, 0x1, RZ ;  /* 0x04200000040e7989 */ /* 0x020e6400000e00ff */
[----:B-1----:R-:W-:-:S05]  /*13940*/  SEL R13, R14, RZ, P1 ;  /* 0x000000ff0e0d7207 */ /* 0x002fca0000800000 */
        /* <DEDUP_REMOVED lines=14> */
.L_x_10777:
[----:B------:R-:W-:Y:S02]  /*13a30*/  ULDC UR4, c[0x0][0xc10] ;  /* 0x0003040000047ab9 */ /* 0x000fe40000000800 */
[----:B------:R-:W-:-:S04]  /*13a40*/  IMAD.U32 R7, RZ, RZ, UR4 ;  /* 0x00000004ff077e24 */ /* 0x000fc8000f8e00ff */
[----:B-1----:R-:W-:-:S04]  /*13a50*/  IMAD R3, R14, R7, RZ ;  /* 0x000000070e037224 */ /* 0x002fc800078e02ff */
[----:B------:R-:W-:-:S05]  /*13a60*/  IMAD.IADD R0, R3, 0x1, R0 ;  /* 0x0000000103007824 */ /* 0x000fca00078e0200 */
[----:B------:R-:W-:-:S13]  /*13a70*/  ISETP.GT.AND P6, PT, R0, R5, PT ;  /* 0x000000050000720c */ /* 0x000fda0003fc4270 */
[----:B------:R-:W-:Y:S05]  /*13a80*/  @!P6 BRA `(.L_x_10685) ;  /* 0xfffffffc0064e947 */ /* 0x000fea000383ffff */
.L_x_10680:
        /* <DEDUP_REMOVED lines=8> */
.L_x_10781:
[----:B------:R-:W-:Y:S01]  /*13b10*/  ISETP.NE.AND P0, PT, R3, RZ, PT ;  /* 0x000000ff0300720c */ /* 0x000fe20003f05270 */
[----:B------:R-:W-:-:S12]  /*13b20*/  IMAD.MOV.U32 R14, RZ, RZ, RZ ;  /* 0x000000ffff0e7224 */ /* 0x000fd800078e00ff */
[----:B------:R-:W-:Y:S05]  /*13b30*/  @!P0 BRA `(.L_x_10687) ;  /* 0x0000000000108947 */ /* 0x000fea0003800000 */
[----:B------:R-:W-:Y:S01]  /*13b40*/  UMOV UR4, 0xffffffff ;  /* 0xffffffff00047882 */ /* 0x000fe20000000000 */
[----:B------:R-:W-:Y:S02]  /*13b50*/  VIADD R12, R0, 0xffffffff ;  /* 0xffffffff000c7836 */ /* 0x000fe40000000000 */
[----:B------:R-:W-:Y:S05]  /*13b60*/  BRA.DIV UR4, `(.L_x_10688) ;  /* 0x0000001e04c47947 */ /* 0x000fea000b800000 */
[----:B------:R3:W4:Y:S02]  /*13b70*/  SHFL.IDX PT, R14, R2, R12, 0x1f ;  /* 0x00001f0c020e7589 */ /* 0x00072400000e0000 */
.L_x_10687:
[----:B--2---:R-:W-:Y:S01]  /*13b80*/  IABS R6, R4 ;  /* 0x0000000400067213 */ /* 0x004fe20000000000 */
[----:B----4-:R-:W-:Y:S02]  /*13b90*/  IMAD R16, R14, R7, R16 ;  /* 0x000000070e107224 */ /* 0x010fe400078e0210 */
[----:B------:R-:W-:Y:S01]  /*13ba0*/  IMAD.IADD R19, R0, 0x1, R19 ;  /* 0x0000000100137824 */ /* 0x000fe200078e0213 */
[----:B------:R-:W2:Y:S08]  /*13bb0*/  I2F.RP R8, R6 ;  /* 0x0000000600087306 */ /* 0x000eb00000209400 */
[----:B--2---:R-:W0:Y:S02]  /*13bc0*/  MUFU.RCP R8, R8 ;  /* 0x0000000800087308 */ /* 0x004e240000001000 */
[----:B0--3--:R-:W-:-:S06]  /*13bd0*/  VIADD R2, R8, 0xffffffe ;  /* 0x0ffffffe08027836 */ /* 0x009fcc0000000000 */
[----:B------:R0:W2:Y:S02]  /*13be0*/  F2I.FTZ.U32.TRUNC.NTZ R3, R2 ;  /* 0x0000000200037305 */ /* 0x0000a4000021f000 */
[----:B0-----:R-:W-:Y:S02]  /*13bf0*/  IMAD.MOV.U32 R2, RZ, RZ, RZ ;  /* 0x000000ffff027224 */ /* 0x001fe400078e00ff */
[----:B--2---:R-:W-:-:S04]  /*13c00*/  IMAD.MOV R7, RZ, RZ, -R3 ;  /* 0x000000ffff077224 */ /* 0x004fc800078e0a03 */
[----:B------:R-:W-:-:S04]  /*13c10*/  IMAD R7, R7, R6, RZ ;  /* 0x0000000607077224 */ /* 0x000fc800078e02ff */
[----:B------:R-:W-:Y:S01]  /*13c20*/  IMAD.HI.U32 R3, R3, R7, R2 ;  /* 0x0000000703037227 */ /* 0x000fe200078e0002 */
[----:B------:R-:W-:Y:S02]  /*13c30*/  IADD3 R7, R5, -R16, RZ ;  /* 0x8000001005077210 */ /* 0x000fe40007ffe0ff */
        /* <DEDUP_REMOVED lines=15> */
[--C-:B------:R-:W-:Y:S02]  /*13d30*/  IMAD.MOV R17, RZ, RZ, -R3.reuse ;  /* 0x000000ffff117224 */ /* 0x100fe400078e0a03 */
[----:B------:R-:W-:Y:S02]  /*13d40*/  IMAD.MOV.U32 R18, RZ, RZ, R3 ;  /* 0x000000ffff127224 */ /* 0x000fe400078e0003 */
[----:B------:R-:W-:Y:S01]  /*13d50*/  IMAD R17, R4, R17, R7 ;  /* 0x0000001104117224 */ /* 0x000fe200078e0207 */
[----:B------:R-:W-:Y:S06]  /*13d60*/  BRA `(.L_x_10689) ;  /* 0x00000000001c7947 */ /* 0x000fec0003800000 */
.L_x_10681:
[----:B------:R-:W-:Y:S01]  /*13d70*/  UMOV UR4, URZ ;  /* 0x0000003f00047c82 */ /* 0x000fe20008000000 */
[----:B------:R-:W-:Y:S01]  /*13d80*/  UMOV UR5, URZ ;  /* 0x0000003f00057c82 */ /* 0x000fe20008000000 */
[----:B------:R-:W-:Y:S01]  /*13d90*/  ULDC UR6, c[0x0][0xc14] ;  /* 0x0003050000067ab9 */ /* 0x000fe20000000800 */
[----:B------:R-:W-:Y:S02]  /*13da0*/  IMAD.MOV.U32 R16, RZ, RZ, R5 ;  /* 0x000000ffff107224 */ /* 0x000fe400078e0005 */
[----:B------:R-:W-:Y:S02]  /*13db0*/  IMAD.U32 R17, RZ, RZ, UR4 ;  /* 0x00000004ff117e24 */ /* 0x000fe4000f8e00ff */
[----:B------:R-:W-:Y:S02]  /*13dc0*/  IMAD.U32 R18, RZ, RZ, UR5 ;  /* 0x00000005ff127e24 */ /* 0x000fe4000f8e00ff */
[----:B------:R-:W-:-:S07]  /*13dd0*/  IMAD.U32 R19, RZ, RZ, UR6 ;  /* 0x00000006ff137e24 */ /* 0x000fce000f8e00ff */
.L_x_10689:
[----:B-1----:R-:W0:Y:S01]  /*13de0*/  S2R R0, SR_TID.X ;  /* 0x0000000000007919 */ /* 0x002e220000002100 */
[----:B------:R-:W-:Y:S05]  /*13df0*/  WARPSYNC.ALL ;  /* 0x0000000000007948 */ /* 0x000fea0003800000 */
[----:B------:R-:W-:Y:S01]  /*13e00*/  BAR.SYNC.DEFER_BLOCKING 0x4, 0x200 ;  /* 0x0108000000007b1d */ /* 0x000fe20000010000 */
[----:B0-----:R-:W-:-:S04]  /*13e10*/  LOP3.LUT R0, R0, 0x1f, RZ, 0xc0, !PT ;  /* 0x0000001f00007812 */ /* 0x001fc800078ec0ff */
[----:B------:R-:W-:-:S13]  /*13e20*/  ISETP.NE.AND P0, PT, R0, RZ, PT ;  /* 0x000000ff0000720c */ /* 0x000fda0003f05270 */
[----:B------:R-:W0:Y:S01]  /*13e30*/  @!P0 S2R R3, SR_CgaCtaId ;  /* 0x0000000000038919 */ /* 0x000e220000008800 */
[----:B------:R-:W-:-:S04]  /*13e40*/  @!P0 MOV R0, 0x400 ;  /* 0x0000040000008802 */ /* 0x000fc80000000f00 */
[----:B0-----:R-:W-:-:S05]  /*13e50*/  @!P0 LEA R0, R3, R0, 0x18 ;  /* 0x0000000003008211 */ /* 0x001fca00078ec0ff */
[----:B------:R1:W-:Y:S01]  /*13e60*/  @!P0 STS.128 [R0+0x132d0], R16 ;  /* 0x0132d01000008388 */ /* 0x0003e20000000c00 */
[----:B------:R-:W-:Y:S06]  /*13e70*/  BAR.ARV 0x5, 0x200 ;  /* 0x0148000000007b1d */ /* 0x000fec0000002000 */
.L_x_10678:
[----:B------:R-:W-:Y:S02]  /*13e80*/  ULDC UR4, c[0x0][0xc14] ;  /* 0x0003050000047ab9 */ /* 0x000fe40000000800 */
[----:B0-----:R-:W-:-:S13]  /*13e90*/  ISETP.GE.AND P0, PT, R19, UR4, PT ;  /* 0x0000000413007c0c */ /* 0x001fda000bf06270 */
[----:B------:R-:W-:Y:S05]  /*13ea0*/  @!P0 BRA `(.L_x_10690) ;  /* 0xffffffbc00cc8947 */ /* 0x000fea000383ffff */
[----:B------:R-:W-:Y:S05]  /*13eb0*/  BSYNC B7 ;  /* 0x0000000000077941 */ /* 0x000fea0003800000 */
.L_x_10595:
[----:B-1----:R-:W2:Y:S01]  /*13ec0*/  LDL.LU R0, [R1+0x1c] ;  /* 0x00001c0001007983 */ /* 0x002ea20000300800 */
        /* <DEDUP_REMOVED lines=11> */
.L_x_10784:
[----:B------:R-:W-:Y:S05]  /*13f80*/  BSYNC B0 ;  /* 0x0000000000007941 */ /* 0x000fea0003800000 */
.L_x_10691:
[----:B------:R-:W-:-:S03]  /*13f90*/  UMOV UR4, 0xffffffff ;  /* 0xffffffff00047882 */ /* 0x000fc60000000000 */
[----:B------:R-:W-:Y:S05]  /*13fa0*/  BRA.DIV UR4, `(.L_x_10693) ;  /* 0x0000001a04ec7947 */ /* 0x000fea000b800000 */
[----:B0-----:R-:W0:Y:S02]  /*13fb0*/  S2R R0, SR_TID.X ;  /* 0x0000000000007919 */ /* 0x001e240000002100 */
[----:B0-----:R-:W-:-:S04]  /*13fc0*/  SHF.R.U32.HI R0, RZ, 0x5, R0 ;  /* 0x00000005ff007819 */ /* 0x001fc80000011600 */
[----:B------:R-:W-:-:S05]  /*13fd0*/  LOP3.LUT R0, R0, 0x3, RZ, 0xc0, !PT ;  /* 0x0000000300007812 */ /* 0x000fca00078ec0ff */
[----:B------:R0:W1:Y:S02]  /*13fe0*/  SHFL.IDX PT, R14, R0, RZ, 0x1f ;  /* 0x00001fff000e7589 */ /* 0x00006400000e0000 */
.L_x_10787:
[----:B-1----:R-:W-:-:S13]  /*13ff0*/  ISETP.NE.AND P0, PT, R14, RZ, PT ;  /* 0x000000ff0e00720c */ /* 0x002fda0003f05270 */
[----:B------:R-:W-:Y:S05]  /*14000*/  @P0 BRA `(.L_x_10472) ;  /* 0x0000000000a40947 */ /* 0x000fea0003800000 */
[----:B------:R-:W-:-:S03]  /*14010*/  UMOV UR4, 0xffffffff ;  /* 0xffffffff00047882 */ /* 0x000fc60000000000 */
[----:B------:R-:W-:Y:S05]  /*14020*/  BRA.DIV UR4, `(.L_x_10694) ;  /* 0x0000001e04007947 */ /* 0x000fea000b800000 */
[----:B------:R-:W-:-:S13]  /*14030*/  ELECT P6, URZ, PT ;  /* 0x00000000003f782f */ /* 0x000fda00038c0000 */
.L_x_10790:
[----:B------:R-:W-:Y:S05]  /*14040*/  @!P6 BRA `(.L_x_10472) ;  /* 0x000000000094e947 */ /* 0x000fea0003800000 */
[----:B------:R-:W-:-:S06]  /*14050*/  ULOP3.LUT UR4, UR37, 0x2, URZ, 0xfc, !UPT ;  /* 0x0000000225047892 */ /* 0x000fcc000f8efc3f */
[----:B0-----:R-:W-:-:S05]  /*14060*/  IMAD.U32 R0, RZ, RZ, UR4 ;  /* 0x00000004ff007e24 */ /* 0x001fca000f8e00ff */
[----:B------:R-:W-:-:S13]  /*14070*/  ISETP.NE.AND P0, PT, R0, 0x3, PT ;  /* 0x000000030000780c */ /* 0x000fda0003f05270 */
[----:B------:R-:W-:Y:S05]  /*14080*/  @!P0 BRA `(.L_x_10695) ;  /* 0x0000000000048947 */ /* 0x000fea0003800000 */
[----:B------:R-:W-:Y:S01]  /*14090*/  BPT.TRAP 0x1 ;  /* 0x000000040000795c */ /* 0x000fe20000300000 */
.L_x_10695:
        /* <DEDUP_REMOVED lines=12> */
.L_x_10791:
[----:B------:R-:W1:Y:S02]  /*14160*/  SYNCS.PHASECHK.TRANS64.TRYWAIT P1, [R7+URZ], R0 ;  /* 0x00000000070075a7 */ /* 0x000e64000802017f */
[----:B-1----:R-:W-:Y:S05]  /*14170*/  @!P1 BRA `(.L_x_10697) ;  /* 0x0000001800e09947 */ /* 0x002fea0003800000 */
.L_x_10792:
[----:B------:R-:W-:Y:S05]  /*14180*/  @!P0 BRA `(.L_x_10698) ;  /* 0x0000000000048947 */ /* 0x000fea0003800000 */
[----:B------:R-:W-:Y:S01]  /*14190*/  BPT.TRAP 0x1 ;  /* 0x000000040000795c */ /* 0x000fe20000300000 */
.L_x_10698:
[----:B------:R-:W-:-:S04]  /*141a0*/  IMAD R2, R25, 0x8, R8 ;  /* 0x0000000819027824 */ /* 0x000fc800078e0208 */
[----:B------:R-:W2:Y:S02]  /*141b0*/  SYNCS.PHASECHK.TRANS64.TRYWAIT P1, [R2+URZ+0x13260], R3 ;  /* 0x01326003020075a7 */ /* 0x000ea4000802017f */
[----:B--2---:R-:W-:Y:S05]  /*141c0*/  @!P1 BRA `(.L_x_10699) ;  /* 0x0000001800e09947 */ /* 0x004fea0003800000 */
.L_x_10793:
[----:B------:R-:W-:Y:S05]  /*141d0*/  @!P0 BRA `(.L_x_10700) ;  /* 0x0000000000048947 */ /* 0x000fea0003800000 */
[----:B------:R-:W-:Y:S01]  /*141e0*/  BPT.TRAP 0x1 ;  /* 0x000000040000795c */ /* 0x000fe20000300000 */
.L_x_10700:
[----:B------:R-:W-:-:S04]  /*141f0*/  IMAD R5, R5, 0x8, R8 ;  /* 0x0000000805057824 */ /* 0x000fc800078e0208 */
[----:B------:R-:W3:Y:S02]  /*14200*/  SYNCS.PHASECHK.TRANS64.TRYWAIT P1, [R5+URZ+0x13260], R0 ;  /* 0x01326000050075a7 */ /* 0x000ee4000802017f */
[----:B---3--:R-:W-:Y:S05]  /*14210*/  @!P1 BRA `(.L_x_10701) ;  /* 0x0000001800e09947 */ /* 0x008fea0003800000 */
.L_x_10794:
[----:B------:R-:W-:Y:S05]  /*14220*/  @!P0 BRA `(.L_x_10702) ;  /* 0x0000000000048947 */ /* 0x000fea0003800000 */
[----:B------:R-:W-:Y:S01]  /*14230*/  BPT.TRAP 0x1 ;  /* 0x000000040000795c */ /* 0x000fe20000300000 */
.L_x_10702:
[----:B------:R-:W4:Y:S02]  /*14240*/  SYNCS.PHASECHK.TRANS64.TRYWAIT P0, [R2+URZ+0x13280], R3 ;  /* 0x01328003020075a7 */ /* 0x000f24000800017f */
[----:B----4-:R-:W-:Y:S05]  /*14250*/  @!P0 BRA `(.L_x_10703) ;  /* 0x0000001800e48947 */ /* 0x010fea0003800000 */
.L_x_10704:
[----:B------:R0:W0:Y:S02]  /*14260*/  SYNCS.PHASECHK.TRANS64.TRYWAIT P0, [R5+URZ+0x13280], R0 ;  /* 0x01328000050075a7 */ /* 0x000024000800017f */
[----:B0-----:R-:W-:Y:S05]  /*14270*/  @!P0 NANOSLEEP.SYNCS 0x989680 ;  /* 0x009896800000895d */ /* 0x001fea0003900000 */
[----:B------:R-:W0:Y:S02]  /*14280*/  @!P0 SYNCS.PHASECHK.TRANS64 P0, [R5+URZ+0x13280], R0 ;  /* 0x01328000050085a7 */ /* 0x000e24000800007f */
[----:B0-----:R-:W-:Y:S05]  /*14290*/  @!P0 BRA `(.L_x_10704) ;  /* 0xfffffffc00f08947 */ /* 0x001fea000383ffff */
.L_x_10472:
[----:B------:R-:W-:Y:S05]  /*142a0*/  BSYNC B8 ;  /* 0x0000000000087941 */ /* 0x000fea0003800000 */
.L_x_10469:
[----:B------:R-:W-:Y:S05]  /*142b0*/  EXIT ;  /* 0x000000000000794d */ /* 0x000fea0003800000 */
.L_x_10488:
[----:B-1----:R1:W2:Y:S02]  /*142c0*/  SYNCS.PHASECHK.TRANS64.TRYWAIT P5, [R78+URZ+0x13290], R79 ;  /* 0x0132904f4e0075a7 */ /* 0x0022a400080a017f */
[----:B--2---:R-:W-:Y:S05]  /*142d0*/  @!P5 NANOSLEEP.SYNCS 0x989680 ;  /* 0x009896800000d95d */ /* 0x004fea0003900000 */
[----:B------:R-:W2:Y:S02]  /*142e0*/  @!P5 SYNCS.PHASECHK.TRANS64 P5, [R78+URZ+0x13290], R79 ;  /* 0x0132904f4e00d5a7 */ /* 0x000ea400080a007f */
[----:B--2---:R-:W-:Y:S05]  /*142f0*/  @!P5 BRA `(.L_x_10488) ;  /* 0xfffffffc00f0d947 */ /* 0x004fea000383ffff */
[----:B------:R-:W-:Y:S05]  /*14300*/  BRA `(.L_x_10705) ;  /* 0xfffffee000ac7947 */ /* 0x000fea000383ffff */
.L_x_10498:
[----:B-1----:R1:W2:Y:S02]  /*14310*/  SYNCS.PHASECHK.TRANS64.TRYWAIT P5, [R78+URZ+0x13290], R79 ;  /* 0x0132904f4e0075a7 */ /* 0x0022a400080a017f */
[----:B--2---:R-:W-:Y:S05]  /*14320*/  @!P5 NANOSLEEP.SYNCS 0x989680 ;  /* 0x009896800000d95d */ /* 0x004fea0003900000 */
[----:B------:R-:W2:Y:S02]  /*14330*/  @!P5 SYNCS.PHASECHK.TRANS64 P5, [R78+URZ+0x13290], R79 ;  /* 0x0132904f4e00d5a7 */ /* 0x000ea400080a007f */
[----:B--2---:R-:W-:Y:S05]  /*14340*/  @!P5 BRA `(.L_x_10498) ;  /* 0xfffffffc00f0d947 */ /* 0x004fea000383ffff */
[----:B------:R-:W-:Y:S05]  /*14350*/  BRA `(.L_x_10706) ;  /* 0xfffffef000e87947 */ /* 0x000fea000383ffff */
.L_x_10503:
[----:B0-----:R0:W1:Y:S02]  /*14360*/  SYNCS.PHASECHK.TRANS64.TRYWAIT P1, [R78+URZ+0x13290], R79 ;  /* 0x0132904f4e0075a7 */ /* 0x001064000802017f */
[----:B-1----:R-:W-:Y:S05]  /*14370*/  @!P1 NANOSLEEP.SYNCS 0x989680 ;  /* 0x009896800000995d */ /* 0x002fea0003900000 */
[----:B------:R-:W1:Y:S02]  /*14380*/  @!P1 SYNCS.PHASECHK.TRANS64 P1, [R78+URZ+0x13290], R79 ;  /* 0x0132904f4e0095a7 */ /* 0x000e64000802007f */
[----:B-1----:R-:W-:Y:S05]  /*14390*/  @!P1 BRA `(.L_x_10503) ;  /* 0xfffffffc00f09947 */ /* 0x002fea000383ffff */
[----:B------:R-:W-:Y:S05]  /*143a0*/  BRA `(.L_x_10707) ;  /* 0xffffff04000c7947 */ /* 0x000fea000383ffff */
.L_x_10507:
[----:B-1----:R1:W2:Y:S02]  /*143b0*/  SYNCS.PHASECHK.TRANS64.TRYWAIT P0, [R78+URZ+0x132b0], R79 ;  /* 0x0132b04f4e0075a7 */ /* 0x0022a4000800017f */
[----:B--2---:R-:W-:Y:S05]  /*143c0*/  @!P0 NANOSLEEP.SYNCS 0x989680 ;  /* 0x009896800000895d */ /* 0x004fea0003900000 */
[----:B------:R-:W2:Y:S02]  /*143d0*/  @!P0 SYNCS.PHASECHK.TRANS64 P0, [R78+URZ+0x132b0], R79 ;  /* 0x0132b04f4e0085a7 */ /* 0x000ea4000800007f */
[----:B--2---:R-:W-:Y:S05]  /*143e0*/  @!P0 BRA `(.L_x_10507) ;  /* 0xfffffffc00f08947 */ /* 0x004fea000383ffff */
[----:B------:R-:W-:Y:S05]  /*143f0*/  BRA `(.L_x_10708) ;  /* 0xffffff04006c7947 */ /* 0x000fea000383ffff */
.L_x_10527:
        /* <DEDUP_REMOVED lines=8> */
.L_x_10710:
[----:B------:R-:W-:Y:S05]  /*14480*/  BSYNC B1 ;  /* 0x0000000000017941 */ /* 0x000fea0003800000 */
.L_x_10709:
[----:B------:R-:W-:Y:S05]  /*14490*/  BRA `(.L_x_10711) ;  /* 0xffffff1400587947 */ /* 0x000fea000383ffff */
.L_x_10528:
        /* <DEDUP_REMOVED lines=8> */
.L_x_10713:
[----:B------:R-:W-:Y:S05]  /*14520*/  BSYNC B1 ;  /* 0x0000000000017941 */ /* 0x000fea0003800000 */
.L_x_10712:
[----:B------:R-:W-:Y:S05]  /*14530*/  BRA `(.L_x_10714) ;  /* 0xffffff1400387947 */ /* 0x000fea000383ffff */
.L_x_10529:
        /* <DEDUP_REMOVED lines=8> */
.L_x_10716:
[----:B------:R-:W-:Y:S05]  /*145c0*/  BSYNC B1 ;  /* 0x0000000000017941 */ /* 0x000fea0003800000 */
.L_x_10715:
[----:B------:R-:W-:Y:S05]  /*145d0*/  BRA `(.L_x_10717) ;  /* 0xffffff1400187947 */ /* 0x000fea000383ffff */
.L_x_10530:
        /* <DEDUP_REMOVED lines=8> */
.L_x_10719:
[----:B------:R-:W-:Y:S05]  /*14660*/  BSYNC B1 ;  /* 0x0000000000017941 */ /* 0x000fea0003800000 */
.L_x_10718:
[----:B------:R-:W-:Y:S05]  /*14670*/  BRA `(.L_x_10720) ;  /* 0xffffff1000f87947 */ /* 0x000fea000383ffff */
.L_x_10532:
[----:B-1----:R1:W2:Y:S02]  /*14680*/  SYNCS.PHASECHK.TRANS64.TRYWAIT P0, [R16+URZ+0x13200], R3 ;  /* 0x01320003100075a7 */ /* 0x0022a4000800017f */
[----:B--2---:R-:W-:Y:S05]  /*14690*/  @!P0 NANOSLEEP.SYNCS 0x989680 ;  /* 0x009896800000895d */ /* 0x004fea0003900000 */
[----:B------:R-:W2:Y:S02]  /*146a0*/  @!P0 SYNCS.PHASECHK.TRANS64 P0, [R16+URZ+0x13200], R3 ;  /* 0x01320003100085a7 */ /* 0x000ea4000800007f */
[----:B--2---:R-:W-:Y:S05]  /*146b0*/  @!P0 BRA `(.L_x_10532) ;  /* 0xfffffffc00f08947 */ /* 0x004fea000383ffff */
[----:B------:R-:W-:Y:S05]  /*146c0*/  BRA `(.L_x_10721) ;  /* 0xffffff1000f07947 */ /* 0x000fea000383ffff */
.L_x_10536:
        /* <DEDUP_REMOVED lines=8> */
.L_x_10723:
[----:B------:R-:W-:Y:S05]  /*14750*/  BSYNC B1 ;  /* 0x0000000000017941 */ /* 0x000fea0003800000 */
.L_x_10722:
[----:B------:R-:W-:Y:S05]  /*14760*/  BRA `(.L_x_10724) ;  /* 0xffffff2400047947 */ /* 0x000fea000383ffff */
.L_x_10537:
        /* <DEDUP_REMOVED lines=8> */
.L_x_10726:
[----:B------:R-:W-:Y:S05]  /*147f0*/  BSYNC B1 ;  /* 0x0000000000017941 */ /* 0x000fea0003800000 */
.L_x_10725:
[----:B------:R-:W-:Y:S05]  /*14800*/  BRA `(.L_x_10727) ;  /* 0xffffff2000e87947 */ /* 0x000fea000383ffff */
.L_x_10538:
        /* <DEDUP_REMOVED lines=8> */
.L_x_10729:
[----:B------:R-:W-:Y:S05]  /*14890*/  BSYNC B1 ;  /* 0x0000000000017941 */ /* 0x000fea0003800000 */
.L_x_10728:
[----:B------:R-:W-:Y:S05]  /*148a0*/  BRA `(.L_x_10730) ;  /* 0xffffff2000cc7947 */ /* 0x000fea000383ffff */
.L_x_10539:
        /* <DEDUP_REMOVED lines=8> */
.L_x_10732:
[----:B------:R-:W-:Y:S05]  /*14930*/  BSYNC B1 ;  /* 0x0000000000017941 */ /* 0x000fea0003800000 */
.L_x_10731:
[----:B------:R-:W-:Y:S05]  /*14940*/  BRA `(.L_x_10733) ;  /* 0xffffff2000b07947 */ /* 0x000fea000383ffff */
.L_x_10541:
[----:B0-----:R0:W1:Y:S02]  /*14950*/  SYNCS.PHASECHK.TRANS64.TRYWAIT P1, [R16+URZ+0x13200], R3 ;  /* 0x01320003100075a7 */ /* 0x001064000802017f */
[----:B-1----:R-:W-:Y:S05]  /*14960*/  @!P1 NANOSLEEP.SYNCS 0x989680 ;  /* 0x009896800000995d */ /* 0x002fea0003900000 */
[----:B------:R-:W1:Y:S02]  /*14970*/  @!P1 SYNCS.PHASECHK.TRANS64 P1, [R16+URZ+0x13200], R3 ;  /* 0x01320003100095a7 */ /* 0x000e64000802007f */
[----:B-1----:R-:W-:Y:S05]  /*14980*/  @!P1 BRA `(.L_x_10541) ;  /* 0xfffffffc00f09947 */ /* 0x002fea000383ffff */
[----:B------:R-:W-:Y:S05]  /*14990*/  BRA `(.L_x_10734) ;  /* 0xffffff2000b07947 */ /* 0x000fea000383ffff */
.L_x_10545:
[----:B-1----:R1:W3:Y:S02]  /*149a0*/  SYNCS.PHASECHK.TRANS64.TRYWAIT P1, [R3+URZ+0x13230], R6 ;  /* 0x01323006030075a7 */ /* 0x0022e4000802017f */
[----:B---3--:R-:W-:Y:S05]  /*149b0*/  @!P1 NANOSLEEP.SYNCS 0x989680 ;  /* 0x009896800000995d */ /* 0x008fea0003900000 */
[----:B------:R-:W3:Y:S02]  /*149c0*/  @!P1 SYNCS.PHASECHK.TRANS64 P1, [R3+URZ+0x13230], R6 ;  /* 0x01323006030095a7 */ /* 0x000ee4000802007f */
[----:B---3--:R-:W-:Y:S05]  /*149d0*/  @!P1 BRA `(.L_x_10545) ;  /* 0xfffffffc00f09947 */ /* 0x008fea000383ffff */
[----:B------:R-:W-:Y:S05]  /*149e0*/  BRA `(.L_x_10544) ;  /* 0xffffff3400087947 */ /* 0x000fea000383ffff */
.L_x_10552:
[----:B0-----:R0:W2:Y:S02]  /*149f0*/  SYNCS.PHASECHK.TRANS64.TRYWAIT P1, [R14+URZ+0x13230], R9 ;  /* 0x013230090e0075a7 */ /* 0x0010a4000802017f */
[----:B--2---:R-:W-:Y:S05]  /*14a00*/  @!P1 NANOSLEEP.SYNCS 0x989680 ;  /* 0x009896800000995d */ /* 0x004fea0003900000 */
[----:B------:R-:W2:Y:S02]  /*14a10*/  @!P1 SYNCS.PHASECHK.TRANS64 P1, [R14+URZ+0x13230], R9 ;  /* 0x013230090e0095a7 */ /* 0x000ea4000802007f */
[----:B--2---:R-:W-:Y:S05]  /*14a20*/  @!P1 BRA `(.L_x_10552) ;  /* 0xfffffffc00f09947 */ /* 0x004fea000383ffff */
[----:B------:R-:W-:Y:S05]  /*14a30*/  BRA `(.L_x_10551) ;  /* 0xffffff5c00a47947 */ /* 0x000fea000383ffff */
.L_x_10557:
[----:B---3--:R3:W4:Y:S02]  /*14a40*/  SYNCS.PHASECHK.TRANS64.TRYWAIT P1, [R15+URZ+0x13250], R0 ;  /* 0x013250000f0075a7 */ /* 0x008724000802017f */
[----:B----4-:R-:W-:Y:S05]  /*14a50*/  @!P1 NANOSLEEP.SYNCS 0x989680 ;  /* 0x009896800000995d */ /* 0x010fea0003900000 */
[----:B------:R-:W4:Y:S02]  /*14a60*/  @!P1 SYNCS.PHASECHK.TRANS64 P1, [R15+URZ+0x13250], R0 ;  /* 0x013250000f0095a7 */ /* 0x000f24000802007f */
[----:B----4-:R-:W-:Y:S05]  /*14a70*/  @!P1 BRA `(.L_x_10557) ;  /* 0xfffffffc00f09947 */ /* 0x010fea000383ffff */
[----:B------:R-:W-:Y:S05]  /*14a80*/  BRA `(.L_x_10556) ;  /* 0xffffff6400147947 */ /* 0x000fea000383ffff */
.L_x_10564:
[----:B--2---:R2:W3:Y:S02]  /*14a90*/  SYNCS.PHASECHK.TRANS64.TRYWAIT P1, [R14+URZ+0x13250], R3 ;  /* 0x013250030e0075a7 */ /* 0x0044e4000802017f */
[----:B---3--:R-:W-:Y:S05]  /*14aa0*/  @!P1 NANOSLEEP.SYNCS 0x989680 ;  /* 0x009896800000995d */ /* 0x008fea0003900000 */
[----:B------:R-:W3:Y:S02]  /*14ab0*/  @!P1 SYNCS.PHASECHK.TRANS64 P1, [R14+URZ+0x13250], R3 ;  /* 0x013250030e0095a7 */ /* 0x000ee4000802007f */
[----:B---3--:R-:W-:Y:S05]  /*14ac0*/  @!P1 BRA `(.L_x_10564) ;  /* 0xfffffffc00f09947 */ /* 0x008fea000383ffff */
[----:B------:R-:W-:Y:S05]  /*14ad0*/  BRA `(.L_x_10563) ;  /* 0xffffff8000887947 */ /* 0x000fea000383ffff */
.L_x_10599:
        /* <DEDUP_REMOVED lines=11> */
.L_x_10736:
[----:B------:R-:W-:Y:S05]  /*14b90*/  BSYNC B1 ;  /* 0x0000000000017941 */ /* 0x000fea0003800000 */
.L_x_10735:
[----:B------:R-:W-:Y:S05]  /*14ba0*/  BRA `(.L_x_10737) ;  /* 0xffffffb800247947 */ /* 0x000fea000383ffff */
.L_x_10601:
[----:B------:R-:W-:Y:S01]  /*14bb0*/  BSSY B1, `(.L_x_10738) ;  /* 0x0000006000017945 */ /* 0x000fe20003800000 */
[----:B------:R-:W-:-:S07]  /*14bc0*/  IMAD.MOV.U32 R15, RZ, RZ, -0x1 ;  /* 0xffffffffff0f7424 */ /* 0x000fce00078e00ff */
[----:B0-----:R-:W-:Y:S05]  /*14bd0*/  WARPSYNC.COLLECTIVE R15, `(.L_x_10739) ;  /* 0x000000000f0c7348 */ /* 0x001fea0003c00000 */
[----:B------:R-:W-:Y:S02]  /*14be0*/  ELECT P6, UR62, PT ;  /* 0x00000000003e782f */ /* 0x000fe400038c0000 */
[----:B------:R-:W-:Y:S01]  /*14bf0*/  MOV R14, UR62 ;  /* 0x0000003e000e7c02 */ /* 0x000fe20008000f00 */
[----:B0-----:R-:W-:Y:S10]  /*14c00*/  ENDCOLLECTIVE ;  /* 0x000000000000791b */ /* 0x001ff40003800000 */
.L_x_10739:
[----:B------:R-:W-:Y:S05]  /*14c10*/  BSYNC B1 ;  /* 0x0000000000017941 */ /* 0x000fea0003800000 */
.L_x_10738:
[----:B------:R-:W-:Y:S05]  /*14c20*/  BRA `(.L_x_10600) ;  /* 0xffffffb8001c7947 */ /* 0x000fea000383ffff */
.L_x_10603:
[----:B0-----:R0:W1:Y:S02]  /*14c30*/  SYNCS.PHASECHK.TRANS64.TRYWAIT P0, [R6+URZ+0x13220], R7 ;  /* 0x01322007060075a7 */ /* 0x001064000800017f */
[----:B-1----:R-:W-:Y:S05]  /*14c40*/  @!P0 NANOSLEEP.SYNCS 0x989680 ;  /* 0x009896800000895d */ /* 0x002fea0003900000 */
[----:B------:R-:W1:Y:S02]  /*14c50*/  @!P0 SYNCS.PHASECHK.TRANS64 P0, [R6+URZ+0x13220], R7 ;  /* 0x01322007060085a7 */ /* 0x000e64000800007f */
[----:B-1----:R-:W-:Y:S05]  /*14c60*/  @!P0 BRA `(.L_x_10603) ;  /* 0xfffffffc00f08947 */ /* 0x002fea000383ffff */
[----:B------:R-:W-:Y:S05]  /*14c70*/  BRA `(.L_x_10740) ;  /* 0xffffffb800387947 */ /* 0x000fea000383ffff */
.L_x_10607:
[----:B0-----:R0:W1:Y:S02]  /*14c80*/  SYNCS.PHASECHK.TRANS64.TRYWAIT P0, [R7+URZ+0x132a0], R8 ;  /* 0x0132a008070075a7 */ /* 0x001064000800017f */
[----:B-1----:R-:W-:Y:S05]  /*14c90*/  @!P0 NANOSLEEP.SYNCS 0x989680 ;  /* 0x009896800000895d */ /* 0x002fea0003900000 */
[----:B------:R-:W1:Y:S02]  /*14ca0*/  @!P0 SYNCS.PHASECHK.TRANS64 P0, [R7+URZ+0x132a0], R8 ;  /* 0x0132a008070085a7 */ /* 0x000e64000800007f */
[----:B-1----:R-:W-:Y:S05]  /*14cb0*/  @!P0 BRA `(.L_x_10607) ;  /* 0xfffffffc00f08947 */ /* 0x002fea000383ffff */
[----:B------:R-:W-:Y:S05]  /*14cc0*/  BRA `(.L_x_10741) ;  /* 0xffffffb800507947 */ /* 0x000fea000383ffff */
.L_x_10612:
[----:B-1----:R1:W2:Y:S02]  /*14cd0*/  SYNCS.PHASECHK.TRANS64.TRYWAIT P0, [R7+URZ+0x132c0], R8 ;  /* 0x0132c008070075a7 */ /* 0x0022a4000800017f */
[----:B--2---:R-:W-:Y:S05]  /*14ce0*/  @!P0 NANOSLEEP.SYNCS 0x989680 ;  /* 0x009896800000895d */ /* 0x004fea0003900000 */
[----:B------:R-:W2:Y:S02]  /*14cf0*/  @!P0 SYNCS.PHASECHK.TRANS64 P0, [R7+URZ+0x132c0], R8 ;  /* 0x0132c008070085a7 */ /* 0x000ea4000800007f */
[----:B--2---:R-:W-:Y:S05]  /*14d00*/  @!P0 BRA `(.L_x_10612) ;  /* 0xfffffffc00f08947 */ /* 0x004fea000383ffff */
[----:B------:R-:W-:Y:S05]  /*14d10*/  BRA `(.L_x_10742) ;  /* 0xffffffb800cc7947 */ /* 0x000fea000383ffff */
.L_x_10619:
[----:B0-----:R0:W1:Y:S02]  /*14d20*/  SYNCS.PHASECHK.TRANS64.TRYWAIT P1, [R7+URZ+0x132a0], R8 ;  /* 0x0132a008070075a7 */ /* 0x001064000802017f */
[----:B-1----:R-:W-:Y:S05]  /*14d30*/  @!P1 NANOSLEEP.SYNCS 0x989680 ;  /* 0x009896800000995d */ /* 0x002fea0003900000 */
[----:B------:R-:W1:Y:S02]  /*14d40*/  @!P1 SYNCS.PHASECHK.TRANS64 P1, [R7+URZ+0x132a0], R8 ;  /* 0x0132a008070095a7 */ /* 0x000e64000802007f */
[----:B-1----:R-:W-:Y:S05]  /*14d50*/  @!P1 BRA `(.L_x_10619) ;  /* 0xfffffffc00f09947 */ /* 0x002fea000383ffff */
[----:B------:R-:W-:Y:S05]  /*14d60*/  BRA `(.L_x_10743) ;  /* 0xffffffbc00887947 */ /* 0x000fea000383ffff */
.L_x_10624:
[----:B-1----:R1:W2:Y:S02]  /*14d70*/  SYNCS.PHASECHK.TRANS64.TRYWAIT P1, [R7+URZ+0x132c0], R8 ;  /* 0x0132c008070075a7 */ /* 0x0022a4000802017f */
[----:B--2---:R-:W-:Y:S05]  /*14d80*/  @!P1 NANOSLEEP.SYNCS 0x989680 ;  /* 0x009896800000995d */ /* 0x004fea0003900000 */
[----:B------:R-:W2:Y:S02]  /*14d90*/  @!P1 SYNCS.PHASECHK.TRANS64 P1, [R7+URZ+0x132c0], R8 ;  /* 0x0132c008070095a7 */ /* 0x000ea4000802007f */
[----:B--2---:R-:W-:Y:S05]  /*14da0*/  @!P1 BRA `(.L_x_10624) ;  /* 0xfffffffc00f09947 */ /* 0x004fea000383ffff */
[----:B------:R-:W-:Y:S05]  /*14db0*/  BRA `(.L_x_10744) ;  /* 0xffffffc000007947 */ /* 0x000fea000383ffff */
.L_x_10637:
        /* <DEDUP_REMOVED lines=11> */
.L_x_10746:
[----:B------:R-:W-:Y:S05]  /*14e70*/  BSYNC B0 ;  /* 0x0000000000007941 */ /* 0x000fea0003800000 */
.L_x_10745:
[----:B------:R-:W-:Y:S05]  /*14e80*/  BRA `(.L_x_10747) ;  /* 0xffffffc800e47947 */ /* 0x000fea000383ffff */
.L_x_10639:
[----:B------:R-:W-:Y:S01]  /*14e90*/  BSSY B0, `(.L_x_10748) ;  /* 0x0000006000007945 */ /* 0x000fe20003800000 */
[----:B------:R-:W-:-:S07]  /*14ea0*/  IMAD.MOV.U32 R15, RZ, RZ, -0x1 ;  /* 0xffffffffff0f7424 */ /* 0x000fce00078e00ff */
[----:B0-----:R-:W-:Y:S05]  /*14eb0*/  WARPSYNC.COLLECTIVE R15, `(.L_x_10749) ;  /* 0x000000000f0c7348 */ /* 0x001fea0003c00000 */
[----:B------:R-:W-:Y:S02]  /*14ec0*/  ELECT P6, UR62, PT ;  /* 0x00000000003e782f */ /* 0x000fe400038c0000 */
[----:B------:R-:W-:Y:S01]  /*14ed0*/  MOV R14, UR62 ;  /* 0x0000003e000e7c02 */ /* 0x000fe20008000f00 */
[----:B0-----:R-:W-:Y:S10]  /*14ee0*/  ENDCOLLECTIVE ;  /* 0x000000000000791b */ /* 0x001ff40003800000 */
.L_x_10749:
[----:B------:R-:W-:Y:S05]  /*14ef0*/  BSYNC B0 ;  /* 0x0000000000007941 */ /* 0x000fea0003800000 */
.L_x_10748:
[----:B------:R-:W-:Y:S05]  /*14f00*/  BRA `(.L_x_10750) ;  /* 0xffffffc800dc7947 */ /* 0x000fea000383ffff */
.L_x_10642:
[----:B0-----:R0:W1:Y:S02]  /*14f10*/  SYNCS.PHASECHK.TRANS64.TRYWAIT P2, [R4+URZ+0x13280], R3 ;  /* 0x01328003040075a7 */ /* 0x001064000804017f */
[----:B-1----:R-:W-:Y:S05]  /*14f20*/  @!P2 NANOSLEEP.SYNCS 0x989680 ;  /* 0x009896800000a95d */ /* 0x002fea0003900000 */
[----:B------:R-:W1:Y:S02]  /*14f30*/  @!P2 SYNCS.PHASECHK.TRANS64 P2, [R4+URZ+0x13280], R3 ;  /* 0x013280030400a5a7 */ /* 0x000e64000804007f */
[----:B-1----:R-:W-:Y:S05]  /*14f40*/  @!P2 BRA `(.L_x_10642) ;  /* 0xfffffffc00f0a947 */ /* 0x002fea000383ffff */
[----:B------:R-:W-:Y:S05]  /*14f50*/  BRA `(.L_x_10751) ;  /* 0xffffffcc00407947 */ /* 0x000fea000383ffff */
.L_x_10644:
[----:B-1----:R1:W2:Y:S02]  /*14f60*/  SYNCS.PHASECHK.TRANS64.TRYWAIT P2, [R4+URZ+0x13240], R3 ;  /* 0x01324003040075a7 */ /* 0x0022a4000804017f */
[----:B--2---:R-:W-:Y:S05]  /*14f70*/  @!P2 NANOSLEEP.SYNCS 0x989680 ;  /* 0x009896800000a95d */ /* 0x004fea0003900000 */
[----:B------:R-:W2:Y:S02]  /*14f80*/  @!P2 SYNCS.PHASECHK.TRANS64 P2, [R4+URZ+0x13240], R3 ;  /* 0x013240030400a5a7 */ /* 0x000ea4000804007f */
[----:B--2---:R-:W-:Y:S05]  /*14f90*/  @!P2 BRA `(.L_x_10644) ;  /* 0xfffffffc00f0a947 */ /* 0x004fea000383ffff */
[----:B------:R-:W-:Y:S05]  /*14fa0*/  BRA `(.L_x_10752) ;  /* 0xffffffcc00947947 */ /* 0x000fea000383ffff */
.L_x_10647:
[----:B0-----:R0:W1:Y:S02]  /*14fb0*/  SYNCS.PHASECHK.TRANS64.TRYWAIT P0, [R29+URZ+0x13220], R4 ;  /* 0x013220041d0075a7 */ /* 0x001064000800017f */
[----:B-1----:R-:W-:Y:S05]  /*14fc0*/  @!P0 NANOSLEEP.SYNCS 0x989680 ;  /* 0x009896800000895d */ /* 0x002fea0003900000 */
[----:B------:R-:W1:Y:S02]  /*14fd0*/  @!P0 SYNCS.PHASECHK.TRANS64 P0, [R29+URZ+0x13220], R4 ;  /* 0x013220041d0085a7 */ /* 0x000e64000800007f */
[----:B-1----:R-:W-:Y:S05]  /*14fe0*/  @!P0 BRA `(.L_x_10647) ;  /* 0xfffffffc00f08947 */ /* 0x002fea000383ffff */
[----:B------:R-:W-:Y:S05]  /*14ff0*/  BRA `(.L_x_10753) ;  /* 0xffffffd000507947 */ /* 0x000fea000383ffff */
.L_x_10653:
[----:B0-----:R0:W1:Y:S02]  /*15000*/  SYNCS.PHASECHK.TRANS64.TRYWAIT P0, [R3+URZ+0x13280], R4 ;  /* 0x01328004030075a7 */ /* 0x001064000800017f */
[----:B-1----:R-:W-:Y:S05]  /*15010*/  @!P0 NANOSLEEP.SYNCS 0x989680 ;  /* 0x009896800000895d */ /* 0x002fea0003900000 */
[----:B------:R-:W1:Y:S02]  /*15020*/  @!P0 SYNCS.PHASECHK.TRANS64 P0, [R3+URZ+0x13280], R4 ;  /* 0x01328004030085a7 */ /* 0x000e64000800007f */
[----:B-1----:R-:W-:Y:S05]  /*15030*/  @!P0 BRA `(.L_x_10653) ;  /* 0xfffffffc00f08947 */ /* 0x002fea000383ffff */
[----:B------:R-:W-:Y:S05]  /*15040*/  BRA `(.L_x_10754) ;  /* 0xffffffd000ec7947 */ /* 0x000fea000383ffff */
.L_x_10658:
[----:B-1----:R1:W2:Y:S02]  /*15050*/  SYNCS.PHASECHK.TRANS64.TRYWAIT P0, [R3+URZ+0x13240], R4 ;  /* 0x01324004030075a7 */ /* 0x0022a4000800017f */
[----:B--2---:R-:W-:Y:S05]  /*15060*/  @!P0 NANOSLEEP.SYNCS 0x989680 ;  /* 0x009896800000895d */ /* 0x004fea0003900000 */
[----:B------:R-:W2:Y:S02]  /*15070*/  @!P0 SYNCS.PHASECHK.TRANS64 P0, [R3+URZ+0x13240], R4 ;  /* 0x01324004030085a7 */ /* 0x000ea4000800007f */
[----:B--2---:R-:W-:Y:S05]  /*15080*/  @!P0 BRA `(.L_x_10658) ;  /* 0xfffffffc00f08947 */ /* 0x004fea000383ffff */
[----:B------:R-:W-:Y:S05]  /*15090*/  BRA `(.L_x_10755) ;  /* 0xffffffd400687947 */ /* 0x000fea000383ffff */
.L_x_10664:
[----:B0-----:R0:W1:Y:S02]  /*150a0*/  SYNCS.PHASECHK.TRANS64.TRYWAIT P2, [R13+URZ+0x13270], R4 ;  /* 0x013270040d0075a7 */ /* 0x001064000804017f */
[----:B-1----:R-:W-:Y:S05]  /*150b0*/  @!P2 NANOSLEEP.SYNCS 0x989680 ;  /* 0x009896800000a95d */ /* 0x002fea0003900000 */
[----:B------:R-:W1:Y:S02]  /*150c0*/  @!P2 SYNCS.PHASECHK.TRANS64 P2, [R13+URZ+0x13270], R4 ;  /* 0x013270040d00a5a7 */ /* 0x000e64000804007f */
[----:B-1----:R-:W-:Y:S05]  /*150d0*/  @!P2 BRA `(.L_x_10664) ;  /* 0xfffffffc00f0a947 */ /* 0x002fea000383ffff */
[----:B------:R-:W-:Y:S05]  /*150e0*/  BRA `(.L_x_10756) ;  /* 0xffffffd800047947 */ /* 0x000fea000383ffff */
.L_x_10666:
[----:B0-----:R0:W1:Y:S02]  /*150f0*/  SYNCS.PHASECHK.TRANS64.TRYWAIT P2, [R13+URZ+0x13260], R4 ;  /* 0x013260040d0075a7 */ /* 0x001064000804017f */
[----:B-1----:R-:W-:Y:S05]  /*15100*/  @!P2 NANOSLEEP.SYNCS 0x989680 ;  /* 0x009896800000a95d */ /* 0x002fea0003900000 */
[----:B------:R-:W1:Y:S02]  /*15110*/  @!P2 SYNCS.PHASECHK.TRANS64 P2, [R13+URZ+0x13260], R4 ;  /* 0x013260040d00a5a7 */ /* 0x000e64000804007f */
[----:B-1----:R-:W-:Y:S05]  /*15120*/  @!P2 BRA `(.L_x_10666) ;  /* 0xfffffffc00f0a947 */ /* 0x002fea000383ffff */
[----:B------:R-:W-:Y:S05]  /*15130*/  BRA `(.L_x_10757) ;  /* 0xffffffd8000c7947 */ /* 0x000fea000383ffff */
.L_x_10673:
[----:B-1----:R1:W2:Y:S02]  /*15140*/  SYNCS.PHASECHK.TRANS64.TRYWAIT P0, [R2+URZ+0x13270], R3 ;  /* 0x01327003020075a7 */ /* 0x0022a4000800017f */
[----:B--2---:R-:W-:Y:S05]  /*15150*/  @!P0 NANOSLEEP.SYNCS 0x989680 ;  /* 0x009896800000895d */ /* 0x004fea0003900000 */
[----:B------:R-:W2:Y:S02]  /*15160*/  @!P0 SYNCS.PHASECHK.TRANS64 P0, [R2+URZ+0x13270], R3 ;  /* 0x01327003020085a7 */ /* 0x000ea4000800007f */
[----:B--2---:R-:W-:Y:S05]  /*15170*/  @!P0 BRA `(.L_x_10673) ;  /* 0xfffffffc00f08947 */ /* 0x004fea000383ffff */
[----:B------:R-:W-:Y:S05]  /*15180*/  BRA `(.L_x_10758) ;  /* 0xffffffdc008c7947 */ /* 0x000fea000383ffff */
.L_x_10675:
[----:B-1----:R1:W2:Y:S02]  /*15190*/  SYNCS.PHASECHK.TRANS64.TRYWAIT P0, [R2+URZ+0x13260], R3 ;  /* 0x01326003020075a7 */ /* 0x0022a4000800017f */
[----:B--2---:R-:W-:Y:S05]  /*151a0*/  @!P0 NANOSLEEP.SYNCS 0x989680 ;  /* 0x009896800000895d */ /* 0x004fea0003900000 */
[----:B------:R-:W2:Y:S02]  /*151b0*/  @!P0 SYNCS.PHASECHK.TRANS64 P0, [R2+URZ+0x13260], R3 ;  /* 0x01326003020085a7 */ /* 0x000ea4000800007f */
[----:B--2---:R-:W-:Y:S05]  /*151c0*/  @!P0 BRA `(.L_x_10675) ;  /* 0xfffffffc00f08947 */ /* 0x004fea000383ffff */
[----:B------:R-:W-:Y:S05]  /*151d0*/  BRA `(.L_x_10759) ;  /* 0xffffffdc00947947 */ /* 0x000fea000383ffff */
.L_x_10679:
        /* <DEDUP_REMOVED lines=8> */
.L_x_10761:
[----:B------:R-:W-:Y:S05]  /*15260*/  BSYNC B0 ;  /* 0x0000000000007941 */ /* 0x000fea0003800000 */
.L_x_10760:
        /* <DEDUP_REMOVED lines=9> */
.L_x_10762:
[----:B------:R-:W-:Y:S02]  /*15300*/  ULDC UR4, c[0x0][0xc14] ;  /* 0x0003050000047ab9 */ /* 0x000fe40000000800 */
[----:B------:R-:W-:-:S13]  /*15310*/  ISETP.GE.OR P1, PT, R7, UR4, !P0 ;  /* 0x0000000407007c0c */ /* 0x000fda000c726670 */
[----:B------:R-:W0:Y:S01]  /*15320*/  @!P1 LDC.64 R2, c[0x0][0xc58] ;  /* 0x00031600ff029b82 */ /* 0x000e220000000a00 */
[----:B------:R-:W-:Y:S02]  /*15330*/  IMAD.MOV.U32 R4, RZ, RZ, RZ ;  /* 0x000000ffff047224 */ /* 0x000fe400078e00ff */
[----:B------:R-:W-:Y:S02]  /*15340*/  IMAD.MOV.U32 R11, RZ, RZ, RZ ;  /* 0x000000ffff0b7224 */ /* 0x000fe400078e00ff */
[----:B------:R-:W-:Y:S02]  /*15350*/  IMAD.MOV.U32 R0, RZ, RZ, R14 ;  /* 0x000000ffff007224 */ /* 0x000fe400078e000e */
[----:B0-----:R-:W-:-:S06]  /*15360*/  @!P1 IMAD.WIDE R2, R7, 0x4, R2 ;  /* 0x0000000407029825 */ /* 0x001fcc00078e0202 */
[----:B------:R-:W2:Y:S01]  /*15370*/  @!P1 LDG.E R2, desc[UR42][R2.64] ;  /* 0x0000002a02029981 */ /* 0x000ea2000c1e1900 */
[C---:B------:R-:W-:Y:S02]  /*15380*/  ISETP.GE.U32.AND P2, PT, R8.reuse, 0x2, PT ;  /* 0x000000020800780c */ /* 0x040fe40003f46070 */
[C---:B------:R-:W-:Y:S02]  /*15390*/  ISETP.GE.U32.AND P3, PT, R8.reuse, 0x4, PT ;  /* 0x000000040800780c */ /* 0x040fe40003f66070 */
[C---:B------:R-:W-:Y:S02]  /*153a0*/  ISETP.GE.U32.AND P4, PT, R8.reuse, 0x8, PT ;  /* 0x000000080800780c */ /* 0x040fe40003f86070 */
[C---:B------:R-:W-:Y:S01]  /*153b0*/  ISETP.GE.U32.AND P5, PT, R8.reuse, 0x10, PT ;  /* 0x000000100800780c */ /* 0x040fe20003fa6070 */
[----:B--2---:R-:W-:Y:S01]  /*153c0*/  @!P1 IMAD.MOV.U32 R4, RZ, RZ, R2 ;  /* 0x000000ffff049224 */ /* 0x004fe200078e0002 */
[----:B------:R-:W-:-:S03]  /*153d0*/  ISETP.NE.AND P1, PT, R8, RZ, PT ;  /* 0x000000ff0800720c */ /* 0x000fc60003f25270 */
[----:B------:R-:W-:-:S10]  /*153e0*/  IMAD.MOV.U32 R13, RZ, RZ, R4 ;  /* 0x000000ffff0d7224 */ /* 0x000fd400078e0004 */
[----:B------:R-:W-:Y:S05]  /*153f0*/  WARPSYNC.COLLECTIVE R15, `(.L_x_10763) ;  /* 0x000000000f087348 */ /* 0x000fea0003c00000 */
[----:B------:R0:W1:Y:S02]  /*15400*/  SHFL.UP P6, R14, R13, R12, R11 ;  /* 0x0400000c0d0e7389 */ /* 0x00006400000c000b */
[----:B01----:R-:W-:Y:S01]  /*15410*/  ENDCOLLECTIVE ;  /* 0x000000000000791b */ /* 0x003fe20003800000 */
.L_x_10763:
[----:B------:R-:W-:Y:S01]  /*15420*/  IMAD.MOV.U32 R12, RZ, RZ, 0x2 ;  /* 0x00000002ff0c7424 */ /* 0x000fe200078e00ff */
[----:B------:R-:W-:-:S05]  /*15430*/  SEL R7, R14, RZ, P1 ;  /* 0x000000ff0e077207 */ /* 0x000fca0000800000 */
[----:B------:R-:W-:-:S05]  /*15440*/  IMAD.IADD R6, R4, 0x1, R7 ;  /* 0x0000000104067824 */ /* 0x000fca00078e0207 */
[----:B------:R-:W-:-:S07]  /*15450*/  MOV R13, R6 ;  /* 0x00000006000d7202 */ /* 0x000fce0000000f00 */
[----:B------:R-:W-:Y:S05]  /*15460*/  WARPSYNC.COLLECTIVE R15, `(.L_x_10764) ;  /* 0x000000000f087348 */ /* 0x000fea0003c00000 */
[----:B------:R0:W1:Y:S02]  /*15470*/  SHFL.UP P6, R14, R13, R12, R11 ;  /* 0x0400000c0d0e7389 */ /* 0x00006400000c000b */
[----:B01----:R-:W-:Y:S01]  /*15480*/  ENDCOLLECTIVE ;  /* 0x000000000000791b */ /* 0x003fe20003800000 */
.L_x_10764:
[----:B------:R-:W-:Y:S01]  /*15490*/  IMAD.MOV.U32 R12, RZ, RZ, 0x4 ;  /* 0x00000004ff0c7424 */ /* 0x000fe200078e00ff */
[----:B------:R-:W-:-:S05]  /*154a0*/  SEL R7, R14, RZ, P2 ;  /* 0x000000ff0e077207 */ /* 0x000fca0001000000 */
[----:B------:R-:W-:-:S04]  /*154b0*/  IMAD.IADD R7, R6, 0x1, R7 ;  /* 0x0000000106077824 */ /* 0x000fc800078e0207 */
[----:B------:R-:W-:-:S07]  /*154c0*/  IMAD.MOV.U32 R13, RZ, RZ, R7 ;  /* 0x000000ffff0d7224 */ /* 0x000fce00078e0007 */
[----:B------:R-:W-:Y:S05]  /*154d0*/  WARPSYNC.COLLECTIVE R15, `(.L_x_10765) ;  /* 0x000000000f087348 */ /* 0x000fea0003c00000 */
[----:B------:R0:W1:Y:S02]  /*154e0*/  SHFL.UP P6, R14, R13, R12, R11 ;  /* 0x0400000c0d0e7389 */ /* 0x00006400000c000b */
[----:B01----:R-:W-:Y:S01]  /*154f0*/  ENDCOLLECTIVE ;  /* 0x000000000000791b */ /* 0x003fe20003800000 */
.L_x_10765:
[----:B------:R-:W-:Y:S01]  /*15500*/  IMAD.MOV.U32 R12, RZ, RZ, 0x8 ;  /* 0x00000008ff0c7424 */ /* 0x000fe200078e00ff */
[----:B------:R-:W-:-:S05]  /*15510*/  SEL R2, R14, RZ, P3 ;  /* 0x000000ff0e027207 */ /* 0x000fca0001800000 */
[----:B------:R-:W-:-:S04]  /*15520*/  IMAD.IADD R2, R7, 0x1, R2 ;  /* 0x0000000107027824 */ /* 0x000fc800078e0202 */
[----:B------:R-:W-:-:S07]  /*15530*/  IMAD.MOV.U32 R13, RZ, RZ, R2 ;  /* 0x000000ffff0d7224 */ /* 0x000fce00078e0002 */
[----:B------:R-:W-:Y:S05]  /*15540*/  WARPSYNC.COLLECTIVE R15, `(.L_x_10766) ;  /* 0x000000000f087348 */ /* 0x000fea0003c00000 */
[----:B------:R0:W1:Y:S02]  /*15550*/  SHFL.UP P6, R14, R13, R12, R11 ;  /* 0x0400000c0d0e7389 */ /* 0x00006400000c000b */
[----:B01----:R-:W-:Y:S01]  /*15560*/  ENDCOLLECTIVE ;  /* 0x000000000000791b */ /* 0x003fe20003800000 */
.L_x_10766:
[----:B------:R-:W-:Y:S01]  /*15570*/  IMAD.MOV.U32 R12, RZ, RZ, 0x10 ;  /* 0x00000010ff0c7424 */ /* 0x000fe200078e00ff */
[----:B------:R-:W-:-:S05]  /*15580*/  SEL R3, R14, RZ, P4 ;  /* 0x000000ff0e037207 */ /* 0x000fca0002000000 */
[----:B------:R-:W-:-:S04]  /*15590*/  IMAD.IADD R3, R2, 0x1, R3 ;  /* 0x0000000102037824 */ /* 0x000fc800078e0203 */
[----:B------:R-:W-:-:S07]  /*155a0*/  IMAD.MOV.U32 R13, RZ, RZ, R3 ;  /* 0x000000ffff0d7224 */ /* 0x000fce00078e0003 */
[----:B------:R-:W-:Y:S05]  /*155b0*/  WARPSYNC.COLLECTIVE R15, `(.L_x_10767) ;  /* 0x000000000f087348 */ /* 0x000fea0003c00000 */
[----:B------:R0:W1:Y:S02]  /*155c0*/  SHFL.UP P6, R14, R13, R12, R11 ;  /* 0x0400000c0d0e7389 */ /* 0x00006400000c000b */
[----:B01----:R-:W-:Y:S01]  /*155d0*/  ENDCOLLECTIVE ;  /* 0x000000000000791b */ /* 0x003fe20003800000 */
.L_x_10767:
        /* <DEDUP_REMOVED lines=8> */
.L_x_10768:
[----:B------:R-:W-:Y:S05]  /*15660*/  BRA `(.L_x_10769) ;  /* 0xffffffe000547947 */ /* 0x000fea000383ffff */
.L_x_10684:
        /* <DEDUP_REMOVED lines=8> */
.L_x_10771:
[----:B------:R-:W-:Y:S05]  /*156f0*/  BSYNC B0 ;  /* 0x0000000000007941 */ /* 0x000fea0003800000 */
.L_x_10770:
        /* <DEDUP_REMOVED lines=8> */
.L_x_10772:
[----:B------:R-:W-:Y:S01]  /*15780*/  IMAD.MOV.U32 R12, RZ, RZ, 0x4 ;  /* 0x00000004ff0c7424 */ /* 0x000fe200078e00ff */
[----:B------:R-:W-:-:S05]  /*15790*/  SEL R2, R14, RZ, P2 ;  /* 0x000000ff0e027207 */ /* 0x000fca0001000000 */
[----:B------:R-:W-:-:S04]  /*157a0*/  IMAD.IADD R2, R13, 0x1, R2 ;  /* 0x000000010d027824 */ /* 0x000fc800078e0202 */
[----:B------:R-:W-:-:S07]  /*157b0*/  IMAD.MOV.U32 R13, RZ, RZ, R2 ;  /* 0x000000ffff0d7224 */ /* 0x000fce00078e0002 */
[----:B------:R-:W-:Y:S05]  /*157c0*/  WARPSYNC.COLLECTIVE R15, `(.L_x_10773) ;  /* 0x000000000f087348 */ /* 0x000fea0003c00000 */
[----:B------:R0:W1:Y:S02]  /*157d0*/  SHFL.UP P6, R14, R13, R12, R11 ;  /* 0x0400000c0d0e7389 */ /* 0x00006400000c000b */
[----:B01----:R-:W-:Y:S01]  /*157e0*/  ENDCOLLECTIVE ;  /* 0x000000000000791b */ /* 0x003fe20003800000 */
.L_x_10773:
[----:B------:R-:W-:Y:S01]  /*157f0*/  IMAD.MOV.U32 R12, RZ, RZ, 0x8 ;  /* 0x00000008ff0c7424 */ /* 0x000fe200078e00ff */
[----:B------:R-:W-:-:S04]  /*15800*/  SEL R3, R14, RZ, P3 ;  /* 0x000000ff0e037207 */ /* 0x000fc80001800000 */
[----:B------:R-:W-:-:S05]  /*15810*/  IADD3 R3, R2, R3, RZ ;  /* 0x0000000302037210 */ /* 0x000fca0007ffe0ff */
[----:B------:R-:W-:-:S07]  /*15820*/  IMAD.MOV.U32 R13, RZ, RZ, R3 ;  /* 0x000000ffff0d7224 */ /* 0x000fce00078e0003 */
[----:B------:R-:W-:Y:S05]  /*15830*/  WARPSYNC.COLLECTIVE R15, `(.L_x_10774) ;  /* 0x000000000f087348 */ /* 0x000fea0003c00000 */
[----:B------:R0:W1:Y:S02]  /*15840*/  SHFL.UP P6, R14, R13, R12, R11 ;  /* 0x0400000c0d0e7389 */ /* 0x00006400000c000b */
[----:B01----:R-:W-:Y:S01]  /*15850*/  ENDCOLLECTIVE ;  /* 0x000000000000791b */ /* 0x003fe20003800000 */
.L_x_10774:
[----:B------:R-:W-:Y:S01]  /*15860*/  IMAD.MOV.U32 R12, RZ, RZ, 0x10 ;  /* 0x00000010ff0c7424 */ /* 0x000fe200078e00ff */
[----:B------:R-:W-:-:S05]  /*15870*/  SEL R6, R14, RZ, P4 ;  /* 0x000000ff0e067207 */ /* 0x000fca0002000000 */
[----:B------:R-:W-:-:S04]  /*15880*/  IMAD.IADD R6, R3, 0x1, R6 ;  /* 0x0000000103067824 */ /* 0x000fc800078e0206 */
[----:B------:R-:W-:-:S07]  /*15890*/  IMAD.MOV.U32 R13, RZ, RZ, R6 ;  /* 0x000000ffff0d7224 */ /* 0x000fce00078e0006 */
[----:B------:R-:W-:Y:S05]  /*158a0*/  WARPSYNC.COLLECTIVE R15, `(.L_x_10775) ;  /* 0x000000000f087348 */ /* 0x000fea0003c00000 */
[----:B------:R0:W1:Y:S02]  /*158b0*/  SHFL.UP P6, R14, R13, R12, R11 ;  /* 0x0400000c0d0e7389 */ /* 0x00006400000c000b */
[----:B01----:R-:W-:Y:S01]  /*158c0*/  ENDCOLLECTIVE ;  /* 0x000000000000791b */ /* 0x003fe20003800000 */
.L_x_10775:
        /* <DEDUP_REMOVED lines=8> */
.L_x_10776:
[----:B------:R-:W-:Y:S05]  /*15950*/  BRA `(.L_x_10777) ;  /* 0xffffffe000347947 */ /* 0x000fea000383ffff */
.L_x_10686:
[----:B------:R-:W-:Y:S01]  /*15960*/  BSSY B0, `(.L_x_10778) ;  /* 0x0000006000007945 */ /* 0x000fe20003800000 */
[----:B------:R-:W-:Y:S01]  /*15970*/  PLOP3.LUT P6, PT, P6, PT, PT, 0x8, 0x0 ;  /* 0x000000000000781c */ /* 0x000fe200037ce170 */
[----:B------:R-:W-:-:S12]  /*15980*/  IMAD.MOV.U32 R15, RZ, RZ, -0x1 ;  /* 0xffffffffff0f7424 */ /* 0x000fd800078e00ff */
[----:B0-----:R-:W-:Y:S05]  /*15990*/  WARPSYNC.COLLECTIVE R15, `(.L_x_10779) ;  /* 0x000000000f087348 */ /* 0x001fea0003c00000 */
[----:B------:R-:W-:Y:S01]  /*159a0*/  VOTE.ANY R14, PT, P6 ;  /* 0x00000000000e7806 */ /* 0x000fe200030e0100 */
[----:B0-----:R-:W-:Y:S06]  /*159b0*/  ENDCOLLECTIVE ;  /* 0x000000000000791b */ /* 0x001fec0003800000 */
.L_x_10779:
[----:B------:R-:W-:Y:S05]  /*159c0*/  BSYNC B0 ;  /* 0x0000000000007941 */ /* 0x000fea0003800000 */
.L_x_10778:
        /* <DEDUP_REMOVED lines=9> */
.L_x_10780:
[----:B------:R-:W-:Y:S01]  /*15a60*/  IMAD.MOV.U32 R4, RZ, RZ, R14 ;  /* 0x000000ffff047224 */ /* 0x000fe200078e000e */
[----:B------:R-:W-:Y:S06]  /*15a70*/  BRA `(.L_x_10781) ;  /* 0xffffffe000247947 */ /* 0x000fec000383ffff */
.L_x_10688:
[----:B------:R-:W-:Y:S01]  /*15a80*/  BSSY B0, `(.L_x_10782) ;  /* 0x0000007000007945 */ /* 0x000fe20003800000 */
[----:B------:R-:W-:Y:S02]  /*15a90*/  IMAD.MOV.U32 R13, RZ, RZ, R2 ;  /* 0x000000ffff0d7224 */ /* 0x000fe400078e0002 */
[----:B------:R-:W-:Y:S02]  /*15aa0*/  IMAD.MOV.U32 R11, RZ, RZ, 0x1f ;  /* 0x0000001fff0b7424 */ /* 0x000fe400078e00ff */
[----:B------:R-:W-:-:S07]  /*15ab0*/  IMAD.MOV.U32 R15, RZ, RZ, -0x1 ;  /* 0xffffffffff0f7424 */ /* 0x000fce00078e00ff */
[----:B012---:R-:W-:Y:S05]  /*15ac0*/  WARPSYNC.COLLECTIVE R15, `(.L_x_10783) ;  /* 0x000000000f087348 */ /* 0x007fea0003c00000 */
[----:B------:R3:W4:Y:S02]  /*15ad0*/  SHFL.IDX P6, R14, R13, R12, R11 ;  /* 0x0000000c0d0e7389 */ /* 0x00072400000c000b */
[----:B01234-:R-:W-:Y:S01]  /*15ae0*/  ENDCOLLECTIVE ;  /* 0x000000000000791b */ /* 0x01ffe20003800000 */
.L_x_10783:
[----:B------:R-:W-:Y:S05]  /*15af0*/  BSYNC B0 ;  /* 0x0000000000007941 */ /* 0x000fea0003800000 */
.L_x_10782:
[----:B------:R-:W-:Y:S05]  /*15b00*/  BRA `(.L_x_10687) ;  /* 0xffffffe0001c7947 */ /* 0x000fea000383ffff */
.L_x_10692:
[----:B0-----:R0:W1:Y:S02]  /*15b10*/  SYNCS.PHASECHK.TRANS64.TRYWAIT P0, [R8+URZ+0x13220], R0 ;  /* 0x01322000080075a7 */ /* 0x001064000800017f */
[----:B-1----:R-:W-:Y:S05]  /*15b20*/  @!P0 NANOSLEEP.SYNCS 0x989680 ;  /* 0x009896800000895d */ /* 0x002fea0003900000 */
[----:B------:R-:W1:Y:S02]  /*15b30*/  @!P0 SYNCS.PHASECHK.TRANS64 P0, [R8+URZ+0x13220], R0 ;  /* 0x01322000080085a7 */ /* 0x000e64000800007f */
[----:B-1----:R-:W-:Y:S05]  /*15b40*/  @!P0 BRA `(.L_x_10692) ;  /* 0xfffffffc00f08947 */ /* 0x002fea000383ffff */
[----:B------:R-:W-:Y:S05]  /*15b50*/  BRA `(.L_x_10784) ;  /* 0xffffffe400087947 */ /* 0x000fea000383ffff */
.L_x_10693:
        /* <DEDUP_REMOVED lines=11> */
.L_x_10786:
[----:B------:R-:W-:Y:S05]  /*15c10*/  BSYNC B0 ;  /* 0x0000000000007941 */ /* 0x000fea0003800000 */
.L_x_10785:
[----:B------:R-:W-:Y:S05]  /*15c20*/  BRA `(.L_x_10787) ;  /* 0xffffffe000f07947 */ /* 0x000fea000383ffff */
.L_x_10694:
[----:B------:R-:W-:Y:S01]  /*15c30*/  BSSY B0, `(.L_x_10788) ;  /* 0x0000006000007945 */ /* 0x000fe20003800000 */
[----:B------:R-:W-:-:S07]  /*15c40*/  IMAD.MOV.U32 R15, RZ, RZ, -0x1 ;  /* 0xffffffffff0f7424 */ /* 0x000fce00078e00ff */
[----:B0-----:R-:W-:Y:S05]  /*15c50*/  WARPSYNC.COLLECTIVE R15, `(.L_x_10789) ;  /* 0x000000000f0c7348 */ /* 0x001fea0003c00000 */
[----:B------:R-:W-:Y:S02]  /*15c60*/  ELECT P6, UR62, PT ;  /* 0x00000000003e782f */ /* 0x000fe400038c0000 */
[----:B------:R-:W-:Y:S01]  /*15c70*/  MOV R14, UR62 ;  /* 0x0000003e000e7c02 */ /* 0x000fe20008000f00 */
[----:B0-----:R-:W-:Y:S10]  /*15c80*/  ENDCOLLECTIVE ;  /* 0x000000000000791b */ /* 0x001ff40003800000 */
.L_x_10789:
[----:B------:R-:W-:Y:S05]  /*15c90*/  BSYNC B0 ;  /* 0x0000000000007941 */ /* 0x000fea0003800000 */
.L_x_10788:
[----:B------:R-:W-:Y:S05]  /*15ca0*/  BRA `(.L_x_10790) ;  /* 0xffffffe000e47947 */ /* 0x000fea000383ffff */
.L_x_10696:
[----:B0-----:R0:W1:Y:S02]  /*15cb0*/  SYNCS.PHASECHK.TRANS64.TRYWAIT P1, [R6+URZ], R3 ;  /* 0x00000003060075a7 */ /* 0x001064000802017f */
[----:B-1----:R-:W-:Y:S05]  /*15cc0*/  @!P1 NANOSLEEP.SYNCS 0x989680 ;  /* 0x009896800000995d */ /* 0x002fea0003900000 */
[----:B------:R-:W1:Y:S02]  /*15cd0*/  @!P1 SYNCS.PHASECHK.TRANS64 P1, [R6+URZ], R3 ;  /* 0x00000003060095a7 */ /* 0x000e64000802007f */
[----:B-1----:R-:W-:Y:S05]  /*15ce0*/  @!P1 BRA `(.L_x_10696) ;  /* 0xfffffffc00f09947 */ /* 0x002fea000383ffff */
[----:B------:R-:W-:Y:S05]  /*15cf0*/  BRA `(.L_x_10791) ;  /* 0xffffffe400187947 */ /* 0x000fea000383ffff */
.L_x_10697:
[----:B-1----:R1:W2:Y:S02]  /*15d00*/  SYNCS.PHASECHK.TRANS64.TRYWAIT P1, [R7+URZ], R0 ;  /* 0x00000000070075a7 */ /* 0x0022a4000802017f */
[----:B--2---:R-:W-:Y:S05]  /*15d10*/  @!P1 NANOSLEEP.SYNCS 0x989680 ;  /* 0x009896800000995d */ /* 0x004fea0003900000 */
[----:B------:R-:W2:Y:S02]  /*15d20*/  @!P1 SYNCS.PHASECHK.TRANS64 P1, [R7+URZ], R0 ;  /* 0x00000000070095a7 */ /* 0x000ea4000802007f */
[----:B--2---:R-:W-:Y:S05]  /*15d30*/  @!P1 BRA `(.L_x_10697) ;  /* 0xfffffffc00f09947 */ /* 0x004fea000383ffff */
[----:B------:R-:W-:Y:S05]  /*15d40*/  BRA `(.L_x_10792) ;  /* 0xffffffe4000c7947 */ /* 0x000fea000383ffff */
.L_x_10699:
[----:B--2---:R2:W3:Y:S02]  /*15d50*/  SYNCS.PHASECHK.TRANS64.TRYWAIT P1, [R2+URZ+0x13260], R3 ;  /* 0x01326003020075a7 */ /* 0x0044e4000802017f */
[----:B---3--:R-:W-:Y:S05]  /*15d60*/  @!P1 NANOSLEEP.SYNCS 0x989680 ;  /* 0x009896800000995d */ /* 0x008fea0003900000 */
[----:B------:R-:W3:Y:S02]  /*15d70*/  @!P1 SYNCS.PHASECHK.TRANS64 P1, [R2+URZ+0x13260], R3 ;  /* 0x01326003020095a7 */ /* 0x000ee4000802007f */
[----:B---3--:R-:W-:Y:S05]  /*15d80*/  @!P1 BRA `(.L_x_10699) ;  /* 0xfffffffc00f09947 */ /* 0x008fea000383ffff */
[----:B------:R-:W-:Y:S05]  /*15d90*/  BRA `(.L_x_10793) ;  /* 0xffffffe4000c7947 */ /* 0x000fea000383ffff */
.L_x_10701:
[----:B---3--:R3:W4:Y:S02]  /*15da0*/  SYNCS.PHASECHK.TRANS64.TRYWAIT P1, [R5+URZ+0x13260], R0 ;  /* 0x01326000050075a7 */ /* 0x008724000802017f */
[----:B----4-:R-:W-:Y:S05]  /*15db0*/  @!P1 NANOSLEEP.SYNCS 0x989680 ;  /* 0x009896800000995d */ /* 0x010fea0003900000 */
[----:B------:R-:W4:Y:S02]  /*15dc0*/  @!P1 SYNCS.PHASECHK.TRANS64 P1, [R5+URZ+0x13260], R0 ;  /* 0x01326000050095a7 */ /* 0x000f24000802007f */
[----:B----4-:R-:W-:Y:S05]  /*15dd0*/  @!P1 BRA `(.L_x_10701) ;  /* 0xfffffffc00f09947 */ /* 0x010fea000383ffff */
[----:B------:R-:W-:Y:S05]  /*15de0*/  BRA `(.L_x_10794) ;  /* 0xffffffe4000c7947 */ /* 0x000fea000383ffff */
.L_x_10703:
[----:B----4-:R4:W0:Y:S02]  /*15df0*/  SYNCS.PHASECHK.TRANS64.TRYWAIT P0, [R2+URZ+0x13280], R3 ;  /* 0x01328003020075a7 */ /* 0x010824000800017f */
[----:B0-----:R-:W-:Y:S05]  /*15e00*/  @!P0 NANOSLEEP.SYNCS 0x989680 ;  /* 0x009896800000895d */ /* 0x001fea0003900000 */
[----:B------:R-:W0:Y:S02]  /*15e10*/  @!P0 SYNCS.PHASECHK.TRANS64 P0, [R2+URZ+0x13280], R3 ;  /* 0x01328003020085a7 */ /* 0x000e24000800007f */
[----:B0-----:R-:W-:Y:S05]  /*15e20*/  @!P0 BRA `(.L_x_10703) ;  /* 0xfffffffc00f08947 */ /* 0x001fea000383ffff */
[----:B------:R-:W-:Y:S05]  /*15e30*/  BRA `(.L_x_10704) ;  /* 0xffffffe400087947 */ /* 0x000fea000383ffff */
.L_x_10795:
        /* <DEDUP_REMOVED lines=12> */
.L_x_12390:


//--------------------- .text._ZN7cutlass13device_kernelIN5flash11enable_sm90INS1_16FlashAttnFwdSm90INS1_25CollectiveMainloopFwdSm90ILi2EN4cute5tupleIJNS5_1CILi1EEES8_S8_EEENS6_IJNS7_ILi192EEENS7_ILi160EEENS7_ILi64EEEEEELi64ENS_12float_e4m3_tEfNS_4arch4Sm90ELb0ELb1ELb0ELb0ELb0ELb0ELb0ELb1ELb1ELb0ELb0ELb0EEENS1_21CollectiveEpilogueFwdINS6_IJSA_SC_SB_EEES9_NS_10bfloat16_tESG_Li384ELb0ELb0ELb0ELb1EEENS1_30DynamicPersistentTileSchedulerILi384ELi128ELb0ELb0ELb1EEEEEEEEEvNT_6ParamsE --------------------------
	.section	.text._ZN7cutlass13device_kernelIN5flash11enable_sm90INS1_16FlashAttnFwdSm90INS1_25CollectiveMainloopFwdSm90ILi2EN4cute5tupleIJNS5_1CILi1EEES8_S8_EEENS6_IJNS7_ILi192EEENS7_ILi160EEENS7_ILi64EEEEEELi64ENS_12float_e4m3_tEfNS_4arch4Sm90ELb0ELb1ELb0ELb0ELb0ELb0ELb0ELb1ELb1ELb0ELb0ELb0EEENS1_21CollectiveEpilogueFwdINS6_IJSA_SC_SB_EEES9_NS_10bfloat16_tESG_Li384ELb0ELb0ELb0ELb1EEENS1_30DynamicPersistentTileSchedulerILi384ELi128ELb0ELb0ELb1EEEEEEEEEvNT_6ParamsE,"ax",@progbits
	.align	128
.text._ZN7cutlass13device_kernelIN5flash11enable_sm90INS1_16FlashAttnFwdSm90INS1_25CollectiveMainloopFwdSm90ILi2EN4cute5tupleIJNS5_1CILi1EEES8_S8_EEENS6_IJNS7_ILi192EEENS7_ILi160EEENS7_ILi64EEEEEELi64ENS_12float_e4m3_tEfNS_4arch4Sm90ELb0ELb1ELb0ELb0ELb0ELb0ELb0ELb1ELb1ELb0ELb0ELb0EEENS1_21CollectiveEpilogueFwdINS6_IJSA_SC_SB_EEES9_NS_10bfloat16_tESG_Li384ELb0ELb0ELb0ELb1EEENS1_30DynamicPersistentTileSchedulerILi384ELi128ELb0ELb0ELb1EEEEEEEEEvNT_6ParamsE:
        .type           _ZN7cutlass13device_kernelIN5flash11enable_sm90INS1_16FlashAttnFwdSm90INS1_25CollectiveMainloopFwdSm90ILi2EN4cute5tupleIJNS5_1CILi1EEES8_S8_EEENS6_IJNS7_ILi192EEENS7_ILi160EEENS7_ILi64EEEEEELi64ENS_12float_e4m3_tEfNS_4arch4Sm90ELb0ELb1ELb0ELb0ELb0ELb0ELb0ELb1ELb1ELb0ELb0ELb0EEENS1_21CollectiveEpilogueFwdINS6_IJSA_SC_SB_EEES9_NS_10bfloat16_tESG_Li384ELb0ELb0ELb0ELb1EEENS1_30DynamicPersistentTileSchedulerILi384ELi128ELb0ELb0ELb1EEEEEEEEEvNT_6ParamsE,@function
        .size           _ZN7cutlass13device_kernelIN5flash11enable_sm90INS1_16FlashAttnFwdSm90INS1_25CollectiveMainloopFwdSm90ILi2EN4cute5tupleIJNS5_1CILi1EEES8_S8_EEENS6_IJNS7_ILi192EEENS7_ILi160EEENS7_ILi64EEEEEELi64ENS_12float_e4m3_tEfNS_4arch4Sm90ELb0ELb1ELb0ELb0ELb0ELb0ELb0ELb1ELb1ELb0ELb0ELb0EEENS1_21CollectiveEpilogueFwdINS6_IJSA_SC_SB_EEES9_NS_10bfloat16_tESG_Li384ELb0ELb0ELb0ELb1EEENS1_30DynamicPersistentTileSchedulerILi384ELi128ELb0ELb0ELb1EEEEEEEEEvNT_6ParamsE,(.L_x_12391 - _ZN7cutlass13device_kernelIN5flash11enable_sm90INS1_16FlashAttnFwdSm90INS1_25CollectiveMainloopFwdSm90ILi2EN4cute5tupleIJNS5_1CILi1EEES8_S8_EEENS6_IJNS7_ILi192EEENS7_ILi160EEENS7_ILi64EEEEEELi64ENS_12float_e4m3_tEfNS_4arch4Sm90ELb0ELb1ELb0ELb0ELb0ELb0ELb0ELb1ELb1ELb0ELb0ELb0EEENS1_21CollectiveEpilogueFwdINS6_IJSA_SC_SB_EEES9_NS_10bfloat16_tESG_Li384ELb0ELb0ELb0ELb1EEENS1_30DynamicPersistentTileSchedulerILi384ELi128ELb0ELb0ELb1EEEEEEEEEvNT_6ParamsE)
        .other          _ZN7cutlass13device_kernelIN5flash11enable_sm90INS1_16FlashAttnFwdSm90INS1_25CollectiveMainloopFwdSm90ILi2EN4cute5tupleIJNS5_1CILi1EEES8_S8_EEENS6_IJNS7_ILi192EEENS7_ILi160EEENS7_ILi64EEEEEELi64ENS_12float_e4m3_tEfNS_4arch4Sm90ELb0ELb1ELb0ELb0ELb0ELb0ELb0ELb1ELb1ELb0ELb0ELb0EEENS1_21CollectiveEpilogueFwdINS6_IJSA_SC_SB_EEES9_NS_10bfloat16_tESG_Li384ELb0ELb0ELb0ELb1EEENS1_30DynamicPersistentTileSchedulerILi384ELi128ELb0ELb0ELb1EEEEEEEEEvNT_6ParamsE,@"STO_CUDA_ENTRY STV_DEFAULT"
_ZN7cutlass13device_kernelIN5flash11enable_sm90INS1_16FlashAttnFwdSm90INS1_25CollectiveMainloopFwdSm90ILi2EN4cute5tupleIJNS5_1CILi1EEES8_S8_EEENS6_IJNS7_ILi192EEENS7_ILi160EEENS7_ILi64EEEEEELi64ENS_12float_e4m3_tEfNS_4arch4Sm90ELb0ELb1ELb0ELb0ELb0ELb0ELb0ELb1ELb1ELb0ELb0ELb0EEENS1_21CollectiveEpilogueFwdINS6_IJSA_SC_SB_EEES9_NS_10bfloat16_tESG_Li384ELb0ELb0ELb0ELb1EEENS1_30DynamicPersistentTileSchedulerILi384ELi128ELb0ELb0ELb1EEEEEEEEEvNT_6ParamsE:
        /* <DEDUP_REMOVED lines=23> */
.L_x_10797:
[----:B------:R-:W-:Y:S05]  /*0170*/  BSYNC B0 ;  /* 0x0000000000007941 */ /* 0x000fea0003800000 */
.L_x_10796:
        /* <DEDUP_REMOVED lines=37> */
.L_x_10798:
        /* <DEDUP_REMOVED lines=22> */
.L_x_10799:
        /* <DEDUP_REMOVED lines=18> */
.L_x_10800:
        /* <DEDUP_REMOVED lines=22> */
.L_x_10801:
        /* <DEDUP_REMOVED lines=22> */
.L_x_10802:
        /* <DEDUP_REMOVED lines=8> */
.L_x_10804:
        /* <DEDUP_REMOVED lines=14> */
[----:B------:R-:W-:Y:S01]  /*0a70*/  UMOV UR36, URZ ;  /* 0x0000003f00247c82 */ /* 0x000fe20008000000 */
[----:B------:R-:W-:Y:S01]  /*0a80*/  UMOV UR37, URZ ;  /* 0x0000003f00257c82 */ /* 0x000fe20008000000 */
[----:B------:R-:W-:-:S03]  /*0a90*/  UMOV UR38, URZ ;  /* 0x0000003f00267c82 */ /* 0x000fc60008000000 */
        /* <DEDUP_REMOVED lines=10> */
[CC--:B------:R-:W-:Y:S02]  /*0b40*/  LEA.HI R4, R3.reuse, R0.reuse, RZ, 0x4 ;  /* 0x0000000003047211 */ /* 0x0c0fe400078f20ff */
[----:B------:R-:W-:Y:S02]  /*0b50*/  LOP3.LUT R5, R2, 0xffffff80, RZ, 0xc0, !PT ;  /* 0xffffff8002057812 */ /* 0x000fe400078ec0ff */
[----:B------:R-:W-:Y:S02]  /*0b60*/  SHF.R.S32.HI R7, RZ, 0x4, R4 ;  /* 0x00000004ff077819 */ /* 0x000fe40000011404 */
[----:B------:R-:W-:Y:S01]  /*0b70*/  LEA.HI R3, R3, R0, RZ, 0x5 ;  /* 0x0000000003037211 */ /* 0x000fe200078f28ff */
[----:B------:R-:W-:Y:S01]  /*0b80*/  IMAD.IADD R17, R0, 0x1, -R5 ;  /* 0x0000000100117824 */ /* 0x000fe200078e0a05 */
[----:B------:R-:W-:-:S02]  /*0b90*/  LOP3.LUT R5, R4, 0x3fffff0, RZ, 0xc0, !PT ;  /* 0x03fffff004057812 */ /* 0x000fc400078ec0ff */
[----:B------:R-:W-:Y:S02]  /*0ba0*/  LEA.HI R4, R4, R7, RZ, 0x1 ;  /* 0x0000000704047211 */ /* 0x000fe400078f08ff */
[----:B------:R-:W-:Y:S01]  /*0bb0*/  SHF.R.S32.HI R6, RZ, 0x1f, R17 ;  /* 0x0000001fff067819 */ /* 0x000fe20000011411 */
[----:B------:R-:W-:Y:S01]  /*0bc0*/  IMAD.IADD R5, R0, 0x1, -R5 ;  /* 0x0000000100057824 */ /* 0x000fe200078e0a05 */
[----:B------:R-:W-:Y:S02]  /*0bd0*/  SHF.R.S32.HI R0, RZ, 0x5, R3 ;  /* 0x00000005ff007819 */ /* 0x000fe40000011403 */
[----:B------:R-:W-:Y:S02]  /*0be0*/  LEA.HI R8, R6, R17, RZ, 0x2 ;  /* 0x0000001106087211 */ /* 0x000fe400078f10ff */
[----:B------:R-:W-:Y:S01]  /*0bf0*/  LOP3.LUT R4, R4, 0x1ffffffe, RZ, 0xc0, !PT ;  /* 0x1ffffffe04047812 */ /* 0x000fe200078ec0ff */
[----:B------:R-:W-:Y:S01]  /*0c00*/  IMAD R5, R0, 0x10, R5 ;  /* 0x0000001000057824 */ /* 0x000fe200078e0205 */
[----:B------:R-:W-:-:S02]  /*0c10*/  SHF.R.S32.HI R3, RZ, 0x2, R8 ;  /* 0x00000002ff037819 */ /* 0x000fc40000011408 */
[----:B------:R-:W-:Y:S01]  /*0c20*/  SHF.R.S32.HI R10, RZ, 0x1f, R8 ;  /* 0x0000001fff0a7819 */ /* 0x000fe20000011408 */
[----:B------:R-:W-:Y:S01]  /*0c30*/  IMAD.IADD R4, R7, 0x1, -R4 ;  /* 0x0000000107047824 */ /* 0x000fe200078e0a04 */
[----:B------:R-:W-:Y:S02]  /*0c40*/  SHF.R.S32.HI R2, RZ, 0x7, R2 ;  /* 0x00000007ff027819 */ /* 0x000fe40000011402 */
[----:B------:R-:W-:Y:S01]  /*0c50*/  LEA.HI R10, R10, R3, RZ, 0x3 ;  /* 0x000000030a0a7211 */ /* 0x000fe200078f18ff */
[----:B------:R-:W-:Y:S01]  /*0c60*/  IMAD R4, R5, 0x8, R4 ;  /* 0x0000000805047824 */ /* 0x000fe200078e0204 */
[----:B------:R-:W-:Y:S01]  /*0c70*/  LEA.HI R6, R6, R17, RZ, 0x5 ;  /* 0x0000001106067211 */ /* 0x000fe200078f28ff */
[----:B------:R-:W-:Y:S01]  /*0c80*/  IMAD.HI R0, R2, 0x55555556, RZ ;  /* 0x5555555602007827 */ /* 0x000fe200078e02ff */
[----:B------:R-:W-:Y:S02]  /*0c90*/  LOP3.LUT R10, R10, 0xfffffff8, RZ, 0xc0, !PT ;  /* 0xfffffff80a0a7812 */ /* 0x000fe400078ec0ff */
[----:B------:R-:W-:-:S02]  /*0ca0*/  SHF.R.S32.HI R6, RZ, 0x5, R6 ;  /* 0x00000005ff067819 */ /* 0x000fc40000011406 */
[----:B------:R-:W-:Y:S01]  /*0cb0*/  LEA.HI R5, R0, R0, RZ, 0x1 ;  /* 0x0000000000057211 */ /* 0x000fe200078f08ff */
[----:B------:R-:W-:Y:S01]  /*0cc0*/  IMAD.IADD R7, R3, 0x1, -R10 ;  /* 0x0000000103077824 */ /* 0x000fe200078e0a0a */
[----:B------:R-:W-:Y:S01]  /*0cd0*/  LOP3.LUT R8, R8, 0x7ffffffc, RZ, 0xc0, !PT ;  /* 0x7ffffffc08087812 */ /* 0x000fe200078ec0ff */
[----:B------:R-:W-:Y:S02]  /*0ce0*/  IMAD.SHL.U32 R3, R4, 0x8, RZ ;  /* 0x0000000804037824 */ /* 0x000fe400078e00ff */
[----:B------:R-:W-:Y:S02]  /*0cf0*/  IMAD R5, R5, -0x3, R2 ;  /* 0xfffffffd05057824 */ /* 0x000fe400078e0202 */
[----:B------:R-:W-:Y:S02]  /*0d00*/  IMAD R6, R6, 0x10, R7 ;  /* 0x0000001006067824 */ /* 0x000fe400078e0207 */
[----:B------:R-:W-:Y:S02]  /*0d10*/  IMAD.IADD R17, R17, 0x1, -R8 ;  /* 0x0000000111117824 */ /* 0x000fe400078e0a08 */
[----:B------:R-:W-:-:S04]  /*0d20*/  IMAD.WIDE R22, R3, 0x2, R22 ;  /* 0x0000000203167825 */ /* 0x000fc800078e0216 */
[----:B------:R-:W-:-:S07]  /*0d30*/  IMAD R157, R5, 0x40, R6 ;  /* 0x00000040059d7824 */ /* 0x000fce00078e0206 */
.L_x_10901:
        /* <DEDUP_REMOVED lines=20> */
.L_x_10805:
[----:B------:R-:W-:Y:S01]  /*0e80*/  ULDC UR6, c[0x0][0xdc4] ;  /* 0x0003710000067ab9 */ /* 0x000fe20000000800 */
[----:B------:R-:W-:Y:S01]  /*0e90*/  UMOV UR49, UR7 ;  /* 0x0000000700317c82 */ /* 0x000fe20008000000 */
[----:B------:R-:W-:-:S11]  /*0ea0*/  UISETP.NE.AND UP0, UPT, UR6, 0x1, UPT ;  /* 0x000000010600788c */ /* 0x000fd6000bf05270 */
[----:B------:R-:W-:Y:S02]  /*0eb0*/  @UP0 ULDC.64 UR10, c[0x0][0xdc8] ;  /* 0x00037200000a0ab9 */ /* 0x000fe40000000a00 */
[----:B------:R-:W-:-:S04]  /*0ec0*/  UIMAD.WIDE.U32 UR4, UR7, UR10, URZ ;  /* 0x0000000a070472a5 */ /* 0x000fc8000f8e003f */
[----:B------:R-:W-:-:S04]  /*0ed0*/  @UP0 USHF.R.U32.HI UR49, URZ, UR11, UR5 ;  /* 0x0000000b3f310299 */ /* 0x000fc80008011605 */
[----:B------:R-:W-:-:S12]  /*0ee0*/  UIMAD UR4, UR49, UR6, URZ ;  /* 0x00000006310472a4 */ /* 0x000fd8000f8e023f */
.L_x_10806:
        /* <DEDUP_REMOVED lines=78> */
[----:B------:R-:W-:Y:S01]  /*13d0*/  UIMAD UR42, UR42, 0xc0, URZ ;  /* 0x000000c02a2a78a4 */ /* 0x000fe2000f8e023f */
        /* <DEDUP_REMOVED lines=22> */
.L_x_10808:
[----:B------:R-:W-:-:S13]  /*1540*/  ISETP.NE.AND P0, PT, R11, 0x1, PT ;  /* 0x000000010b00780c */ /* 0x000fda0003f05270 */
[----:B------:R-:W1:Y:S02]  /*1550*/  @P0 LDC.64 R4, c[0x0][0x9e8] ;  /* 0x00027a00ff040b82 */ /* 0x000e640000000a00 */
[----:B-1----:R-:W-:-:S05]  /*1560*/  @P0 IMAD.HI.U32 R4, R3, R4, RZ ;  /* 0x0000000403040227 */ /* 0x002fca00078e00ff */
[----:B------:R-:W-:-:S07]  /*1570*/  @P0 SHF.R.U32.HI R3, RZ, R5, R4 ;  /* 0x00000005ff030219 */ /* 0x000fce0000011604 */
.L_x_10809:
[----:B------:R-:W-:-:S05]  /*1580*/  IMAD R3, R3, R11, R11 ;  /* 0x0000000b03037224 */ /* 0x000fca00078e020b */
[----:B------:R-:W-:-:S07]  /*1590*/  VIMNMX R0, R0, R3, PT ;  /* 0x0000000300007248 */ /* 0x000fce0003fe0100 */
.L_x_10807:
        /* <DEDUP_REMOVED lines=24> */
.L_x_10811:
[----:B------:R-:W-:Y:S01]  /*1720*/  ISETP.NE.AND P0, PT, R11, 0x1, PT ;  /* 0x000000010b00780c */ /* 0x000fe20003f05270 */
[----:B------:R-:W-:-:S12]  /*1730*/  IMAD.MOV.U32 R0, RZ, RZ, R105 ;  /* 0x000000ffff007224 */ /* 0x000fd800078e0069 */
[----:B------:R-:W1:Y:S02]  /*1740*/  @P0 LDC.64 R4, c[0x0][0x9e8] ;  /* 0x00027a00ff040b82 */ /* 0x000e640000000a00 */
[----:B-1----:R-:W-:-:S05]  /*1750*/  @P0 IMAD.HI.U32 R4, R105, R4, RZ ;  /* 0x0000000469040227 */ /* 0x002fca00078e00ff */
[----:B------:R-:W-:-:S07]  /*1760*/  @P0 SHF.R.U32.HI R0, RZ, R5, R4 ;  /* 0x00000005ff000219 */ /* 0x000fce0000011604 */
.L_x_10812:
[----:B------:R-:W-:-:S05]  /*1770*/  IMAD R0, R0, R11, RZ ;  /* 0x0000000b00007224 */ /* 0x000fca00078e02ff */
[----:B------:R-:W-:-:S13]  /*1780*/  R2UR UR5, R0 ;  /* 0x00000000000572ca */ /* 0x000fda00000e0000 */
[----:B------:R-:W-:-:S04]  /*1790*/  UISETP.LT.AND UP0, UPT, UR4, UR5, UPT ;  /* 0x000000050400728c */ /* 0x000fc8000bf01270 */
[----:B------:R-:W-:-:S12]  /*17a0*/  USEL UR4, UR4, UR5, !UP0 ;  /* 0x0000000504047287 */ /* 0x000fd8000c000000 */
.L_x_10810:
[----:B------:R-:W-:Y:S01]  /*17b0*/  UIMAD.WIDE UR4, UR4, 0x66666667, URZ ;  /* 0x66666667040478a5 */ /* 0x000fe2000f8e023f */
[----:B------:R-:W-:Y:S02]  /*17c0*/  PLOP3.LUT P0, PT, PT, PT, PT, 0x80, 0x0 ;  /* 0x000000000000781c */ /* 0x000fe40003f0f070 */
[----:B------:R-:W-:Y:S02]  /*17d0*/  CS2R R4, SRZ ;  /* 0x0000000000047805 */ /* 0x000fe4000001ff00 */
[----:B------:R-:W-:Y:S01]  /*17e0*/  CS2R R54, SRZ ;  /* 0x0000000000367805 */ /* 0x000fe2000001ff00 */
[----:B------:R-:W-:Y:S01]  /*17f0*/  USHF.R.U32.HI UR4, URZ, 0x1f, UR5 ;  /* 0x0000001f3f047899 */ /* 0x000fe20008011605 */
[----:B------:R-:W-:Y:S01]  /*1800*/  IMAD.MOV.U32 R0, RZ, RZ, RZ ;  /* 0x000000ffff007224 */ /* 0x000fe200078e00ff */
        /* <DEDUP_REMOVED lines=18> */
[----:B------:R-:W-:-:S09]  /*1930*/  CS2R R56, SRZ ;  /* 0x0000000000387805 */ /* 0x000fd2000001ff00 */
[----:B------:R-:W-:Y:S05]  /*1940*/  @!P1 BRA `(.L_x_10813) ;  /* 0x000000e8009c9947 */ /* 0x000fea0003800000 */
        /* <DEDUP_REMOVED lines=33> */
.L_x_10814:
        /* <DEDUP_REMOVED lines=9> */
.L_x_10977:
[----:B------:R-:W-:Y:S05]  /*1bf0*/  @!P0 BRA `(.L_x_10816) ;  /* 0x0000000000048947 */ /* 0x000fea0003800000 */
[----:B------:R-:W-:Y:S01]  /*1c00*/  BPT.TRAP 0x1 ;  /* 0x000000040000795c */ /* 0x000fe20000300000 */
.L_x_10816:
[----:B------:R-:W-:Y:S02]  /*1c10*/  IMAD.U32 R5, RZ, RZ, UR38 ;  /* 0x00000026ff057e24 */ /* 0x000fe4000f8e00ff */
[----:B-1----:R-:W-:-:S03]  /*1c20*/  IMAD.U32 R0, RZ, RZ, UR37 ;  /* 0x00000025ff007e24 */ /* 0x002fc6000f8e00ff */
[----:B------:R-:W-:Y:S02]  /*1c30*/  LEA R5, R5, UR40, 0x3 ;  /* 0x0000002805057c11 */ /* 0x000fe4000f8e18ff */
[----:B------:R-:W-:-:S04]  /*1c40*/  SHF.L.U32 R0, R0, 0x1f, RZ ;  /* 0x0000001f00007819 */ /* 0x000fc800000006ff */
[----:B------:R1:W2:Y:S01]  /*1c50*/  SYNCS.PHASECHK.TRANS64.TRYWAIT P1, [R5+URZ+0x13230], R0 ;  /* 0x01323000050075a7 */ /* 0x0002a2000802017f */
[----:B------:R-:W-:Y:S05]  /*1c60*/  @!P0 BRA `(.L_x_10817) ;  /* 0x0000000000048947 */ /* 0x000fea0003800000 */
[----:B------:R-:W-:Y:S01]  /*1c70*/  BPT.TRAP 0x1 ;  /* 0x000000040000795c */ /* 0x000fe20000300000 */
.L_x_10817:
[----:B--2---:R-:W-:Y:S05]  /*1c80*/  @P1 BRA `(.L_x_10818) ;  /* 0x0000000000081947 */ /* 0x004fea0003800000 */
[----:B------:R-:W2:Y:S02]  /*1c90*/  SYNCS.PHASECHK.TRANS64.TRYWAIT P1, [R5+URZ+0x13230], R0 ;  /* 0x01323000050075a7 */ /* 0x000ea4000802017f */
[----:B--2---:R-:W-:Y:S05]  /*1ca0*/  @!P1 BRA `(.L_x_10819) ;  /* 0x0000012400f09947 */ /* 0x004fea0003800000 */
.L_x_10818:
        /* <DEDUP_REMOVED lines=15> */
[----:B------:R-:W-:Y:S01]  /*1da0*/  UMOV UR7, 0x80000020 ;  /* 0x8000002000077882 */ /* 0x000fe20000000000 */
[----:B------:R-:W3:Y:S01]  /*1db0*/  LDC R3, c[0x0][0x288] ;  /* 0x0000a200ff037b82 */ /* 0x000ee20000000800 */
[----:B-12---:R-:W-:Y:S01]  /*1dc0*/  @!P1 VIADD R0, R5, 0x13240 ;  /* 0x0001324005009836 */ /* 0x006fe20000000000 */
[----:B------:R-:W-:Y:S01]  /*1dd0*/  UMOV UR8, UR52 ;  /* 0x0000003400087c82 */ /* 0x000fe20008000000 */
[C---:B------:R-:W-:Y:S01]  /*1de0*/  IMAD R4, R104.reuse, -0xa0, R107 ;  /* 0xffffff6068047824 */ /* 0x040fe200078e026b */
[----:B------:R-:W-:Y:S01]  /*1df0*/  ULDC UR21, c[0x0][0x9dc] ;  /* 0x0002770000157ab9 */ /* 0x000fe20000000800 */
[----:B------:R-:W-:Y:S01]  /*1e00*/  IMAD.MOV.U32 R5, RZ, RZ, -0xa0 ;  /* 0xffffff60ff057424 */ /* 0x000fe200078e00ff */
[----:B------:R-:W-:Y:S01]  /*1e10*/  @!P1 PRMT R0, RZ, 0x654, R0 ;  /* 0x00000654ff009816 */ /* 0x000fe20000000000 */
[----:B------:R-:W-:Y:S01]  /*1e20*/  UIMAD UR12, UR38, 0x280, UR12 ;  /* 0x00000280260c78a4 */ /* 0x000fe2000f8e020c */
[----:B------:R-:W1:Y:S01]  /*1e30*/  LDC R11, c[0x0][0x2e0] ;  /* 0x0000b800ff0b7b82 */ /* 0x000e620000000800 */
[----:B------:R-:W-:-:S02]  /*1e40*/  IMAD R10, R104, R5, 0xa0 ;  /* 0x000000a0680a7424 */ /* 0x000fc400078e0205 */
[----:B------:R-:W-:Y:S01]  /*1e50*/  UIADD3 UR4, UR12, 0x80, URZ ;  /* 0x000000800c047890 */ /* 0x000fe2000fffe03f */
[----:B------:R-:W-:Y:S01]  /*1e60*/  VIADD R8, R157, UR42 ;  /* 0x0000002a9d087c36 */ /* 0x000fe20008000000 */
[----:B------:R-:W-:Y:S01]  /*1e70*/  UIADD3 UR5, UR12, 0x100, URZ ;  /* 0x000001000c057890 */ /* 0x000fe2000fffe03f */
[----:B------:R-:W-:Y:S01]  /*1e80*/  IMAD R15, R17, -0x2, R10 ;  /* 0xfffffffe110f7824 */ /* 0x000fe200078e020a */
[----:B------:R-:W-:Y:S01]  /*1e90*/  UMOV UR10, UR12 ;  /* 0x0000000c000a7c82 */ /* 0x000fe20008000000 */
[----:B------:R-:W-:Y:S01]  /*1ea0*/  UIADD3 UR6, UR12, 0x180, URZ ;  /* 0x000001800c067890 */ /* 0x000fe2000fffe03f */
[----:B------:R-:W-:Y:S01]  /*1eb0*/  QGMMA.64x32x32.F32.E4M3.E4M3 R88, gdesc[UR8], RZ, !UPT, gsb0 ;  /* 0x00600000085879f3 */ /* 0x000fe2000c0008ff */
[----:B------:R-:W-:Y:S01]  /*1ec0*/  UMOV UR10, UR4 ;  /* 0x00000004000a7c82 */ /* 0x000fe20008000000 */
[----:B------:R-:W-:Y:S01]  /*1ed0*/  UMOV UR11, 0x80000020 ;  /* 0x80000020000b7882 */ /* 0x000fe20000000000 */
[----:B------:R-:W-:Y:S02]  /*1ee0*/  UIADD3 UR4, UR12, 0x200, URZ ;  /* 0x000002000c047890 */ /* 0x000fe4000fffe03f */
[----:B------:R-:W-:Y:S01]  /*1ef0*/  UIADD3 UR13, UR12, 0x182, URZ ;  /* 0x000001820c0d7890 */ /* 0x000fe2000fffe03f */
[----:B---3--:R-:W-:-:S05]  /*1f00*/  IADD3 R4, -R3, 0xa1, R4 ;  /* 0x000000a103047810 */ /* 0x008fca0007ffe104 */
[----:B------:R-:W-:Y:S01]  /*1f10*/  IMAD R4, R17, -0x2, R4 ;  /* 0xfffffffe11047824 */ /* 0x000fe200078e0204 */
        /* <DEDUP_REMOVED lines=21> */
[----:B------:R-:W-:Y:S02]  /*2070*/  UIADD3 UR10, UR12, 0x82, URZ ;  /* 0x000000820c0a7890 */ /* 0x000fe4000fffe03f */
[----:B------:R-:W-:Y:S02]  /*2080*/  UIADD3 UR11, UR12, 0x102, URZ ;  /* 0x000001020c0b7890 */ /* 0x000fe4000fffe03f */
[----:B------:R-:W-:Y:S01]  /*2090*/  UIADD3 UR12, UR12, 0x202, URZ ;  /* 0x000002020c0c7890 */ /* 0x000fe2000fffe03f */
[----:B------:R-:W-:Y:S02]  /*20a0*/  WARPGROUP.DEPBAR.LE gsb0, 0x0 ;  /* 0x00008000000079c5 */ /* 0x000fe40000010000 */
[----:B------:R-:W-:-:S06]  /*20b0*/  WARPGROUP.ARRIVE ;  /* 0x00000000000079c5 */ /* 0x000fcc0000000000 */
[----:B------:R-:W-:Y:S01]  /*20c0*/  QGMMA.64x32x32.F32.E4M3.E4M3 R88, gdesc[UR4], R88, gsb0 ;  /* 0x00600000045879f3 */ /* 0x000fe20008000858 */
[----:B------:R-:W-:Y:S01]  /*20d0*/  UMOV UR6, UR10 ;  /* 0x0000000a00067c82 */ /* 0x000fe20008000000 */
[----:B------:R-:W-:Y:S01]  /*20e0*/  UMOV UR7, 0x80000020 ;  /* 0x8000002000077882 */ /* 0x000fe20000000000 */
[----:B------:R-:W-:-:S06]  /*20f0*/  ULOP3.LUT UR10, URZ, UR21, URZ, 0x33, !UPT ;  /* 0x000000153f0a7292 */ /* 0x000fcc000f8e333f */
[----:B------:R-:W-:Y:S01]  /*2100*/  VIADD R14, R4, UR10 ;  /* 0x0000000a040e7c36 */ /* 0x000fe20008000000 */
        /* <DEDUP_REMOVED lines=18> */
[----:B------:R-:W-:Y:S02]  /*2230*/  ULDC.64 UR6, c[0x0][0x9e0] ;  /* 0x0002780000067ab9 */ /* 0x000fe40000000a00 */
[----:B------:R-:W-:Y:S01]  /*2240*/  UISETP.GE.AND UP0, UPT, UR7, 0x1, UPT ;  /* 0x000000010700788c */ /* 0x000fe2000bf06270 */
[----:B------:R-:W-:Y:S02]  /*2250*/  VIADD R13, R4, UR6 ;  /* 0x00000006040d7c36 */ /* 0x000fe40008000000 */
[----:B------:R-:W-:Y:S01]  /*2260*/  IMAD.IADD R4, R14, 0x1, R8 ;  /* 0x000000010e047824 */ /* 0x000fe200078e0208 */
[----:B------:R-:W-:Y:S02]  /*2270*/  WARPGROUP.DEPBAR.LE gsb0, 0x0 ;  /* 0x00008000000079c5 */ /* 0x000fe40000010000 */
[----:B------:R1:W-:Y:S01]  /*2280*/  @!P1 SYNCS.ARRIVE.TRANS64.RED.A1T0 RZ, [R0+URZ], RZ ;  /* 0x000000ff00ff99a7 */ /* 0x0003e2000810043f */
[----:B------:R-:W-:Y:S01]  /*2290*/  PLOP3.LUT P1, PT, PT, PT, UP0, 0x40, 0x0 ;  /* 0x000000000000781c */ /* 0x000fe20003f2e808 */
[----:B-1----:R-:W-:-:S04]  /*22a0*/  IMAD R0, R18, R11, R10 ;  /* 0x0000000b12007224 */ /* 0x002fc800078e020a */
[----:B------:R-:W-:-:S05]  /*22b0*/  IMAD R12, R17, -0x2, R0 ;  /* 0xfffffffe110c7824 */ /* 0x000fca00078e0200 */
[----:B------:R-:W-:-:S03]  /*22c0*/  VIADDMNMX R0, R8, R13, R12, PT ;  /* 0x0000000d08007246 */ /* 0x000fc6000380010c */
        /* <DEDUP_REMOVED lines=14> */
.L_x_10822:
[----:B------:R-:W-:-:S06]  /*23b0*/  UISETP.NE.AND UP1, UPT, UR7, 0x1, UPT ;  /* 0x000000010700788c */ /* 0x000fcc000bf25270 */
[----:B------:R-:W-:-:S05]  /*23c0*/  PLOP3.LUT P1, PT, PT, PT, UP1, 0x80, 0x0 ;  /* 0x000000000000781c */ /* 0x000fca0003f2f018 */
[----:B------:R-:W-:-:S08]  /*23d0*/  @UP1 ULDC.64 UR10, c[0x0][0x9e8] ;  /* 0x00027a00000a1ab9 */ /* 0x000fd00000000a00 */
[----:B------:R-:W-:-:S05]  /*23e0*/  @P1 IMAD.HI.U32 R5, R6, UR10, RZ ;  /* 0x0000000a06051c27 */ /* 0x000fca000f8e00ff */
[----:B------:R-:W-:-:S07]  /*23f0*/  @P1 SHF.R.U32.HI R6, RZ, UR11, R5 ;  /* 0x0000000bff061c19 */ /* 0x000fce0008011605 */
.L_x_10823:
[----:B------:R-:W-:Y:S05]  /*2400*/  BSYNC B0 ;  /* 0x0000000000007941 */ /* 0x000fea0003800000 */
.L_x_10821:
[----:B------:R-:W-:-:S05]  /*2410*/  IMAD R5, R6, UR7, R15 ;  /* 0x0000000706057c24 */ /* 0x000fca000f8e020f */
[----:B------:R-:W-:Y:S02]  /*2420*/  VIMNMX R4, R4, R5, !PT ;  /* 0x0000000504047248 */ /* 0x000fe40007fe0100 */
[----:B------:R-:W-:-:S07]  /*2430*/  VIADDMNMX R0, R5, UR7, R0, PT ;  /* 0x0000000705007c46 */ /* 0x000fce000b800100 */
.L_x_10820:
[----:B------:R-:W-:Y:S01]  /*2440*/  ISETP.GE.AND P1, PT, R10, 0x2, PT ;  /* 0x000000020a00780c */ /* 0x000fe20003f26270 */
[----:B------:R-:W-:Y:S01]  /*2450*/  VIADD R7, R8, 0x8 ;  /* 0x0000000808077836 */ /* 0x000fe20000000000 */
[----:B------:R-:W-:Y:S02]  /*2460*/  ISETP.GE.AND P2, PT, R10, 0x9, PT ;  /* 0x000000090a00780c */ /* 0x000fe40003f46270 */
[----:B------:R-:W-:Y:S02]  /*2470*/  LOP3.LUT R16, R16, 0xefffffff, RZ, 0xc0, !PT ;  /* 0xefffffff10107812 */ /* 0x000fe400078ec0ff */
[----:B------:R-:W-:Y:S02]  /*2480*/  ISETP.GE.AND P3, PT, R10, 0xa, PT ;  /* 0x0000000a0a00780c */ /* 0x000fe40003f66270 */
[----:B------:R-:W-:Y:S02]  /*2490*/  LOP3.LUT R2, R2, 0xfffffffb, RZ, 0xc0, !PT ;  /* 0xfffffffb02027812 */ /* 0x000fe400078ec0ff */
[----:B------:R-:W-:-:S03]  /*24a0*/  ISETP.GE.AND P4, PT, R10, 0x31, PT ;  /* 0x000000310a00780c */ /* 0x000fc60003f86270 */
        /* <DEDUP_REMOVED lines=9> */
[----:B------:R-:W-:Y:S02]  /*2540*/  ISETP.LT.OR P2, PT, R0, 0x9, P2 ;  /* 0x000000090000780c */ /* 0x000fe40001741670 */
        /* <DEDUP_REMOVED lines=42> */
[----:B------:R-:W-:Y:S02]  /*27f0*/  FSEL R76, R76, -INF , !P2 ;  /* 0xff8000004c4c7808 */ /* 0x000fe40005000000 */
[----:B------:R-:W-:Y:S02]  /*2800*/  ISETP.GE.AND P2, PT, R10, 0x2a, PT ;  /* 0x0000002a0a00780c */ /* 0x000fe40003f46270 */
[----:B------:R-:W-:Y:S02]  /*2810*/  LOP3.LUT R16, R16, 0xffbfffff, RZ, 0xc0, !PT ;  /* 0xffbfffff10107812 */ /* 0x000fe400078ec0ff */
[----:B------:R-:W-:-:S02]  /*2820*/  ISETP.GT.AND P3, PT, R4, 0x29, !P2 ;  /* 0x000000290400780c */ /* 0x000fc40005764270 */
[----:B------:R-:W-:Y:S02]  /*2830*/  @P4 LOP3.LUT R16, R16, 0x400000, RZ, 0xfc, !PT ;  /* 0x0040000010104812 */ /* 0x000fe400078efcff */
[----:B------:R-:W-:Y:S02]  /*2840*/  ISETP.LT.OR P3, PT, R0, 0x2a, P3 ;  /* 0x0000002a0000780c */ /* 0x000fe40001f61670 */
[----:B------:R-:W-:Y:S02]  /*2850*/  LOP3.LUT R16, R16, 0xffdfffff, RZ, 0xc0, !PT ;  /* 0xffdfffff10107812 */ /* 0x000fe400078ec0ff */
[----:B------:R-:W-:Y:S02]  /*2860*/  FSEL R77, R77, -INF , !P3 ;  /* 0xff8000004d4d7808 */ /* 0x000fe40005800000 */
[----:B------:R-:W-:Y:S02]  /*2870*/  ISETP.GT.AND P3, PT, R4, 0x30, !P4 ;  /* 0x000000300400780c */ /* 0x000fe40006764270 */
[----:B------:R-:W-:-:S02]  /*2880*/  ISETP.GE.AND P4, PT, R10, 0x32, PT ;  /* 0x000000320a00780c */ /* 0x000fc40003f86270 */
        /* <DEDUP_REMOVED lines=156> */
[----:B------:R-:W-:Y:S01]  /*3250*/  FSEL R5, R88, -INF , !P6 ;  /* 0xff80000058057808 */ /* 0x000fe20007000000 */
[----:B------:R-:W-:Y:S01]  /*3260*/  IMAD.IADD R88, R14, 0x1, R7 ;  /* 0x000000010e587824 */ /* 0x000fe200078e0207 */
[----:B------:R-:W-:-:S13]  /*3270*/  ISETP.GE.AND P6, PT, R10, 0x9a, PT ;  /* 0x0000009a0a00780c */ /* 0x000fda0003fc6270 */
[----:B------:R-:W-:Y:S02]  /*3280*/  @P6 LOP3.LUT R16, R16, 0x8000000, RZ, 0xfc, !PT ;  /* 0x0800000010106812 */ /* 0x000fe400078efcff */
        /* <DEDUP_REMOVED lines=20> */
.L_x_10826:
[----:B------:R-:W-:-:S06]  /*33d0*/  UISETP.NE.AND UP1, UPT, UR7, 0x1, UPT ;  /* 0x000000010700788c */ /* 0x000fcc000bf25270 */
[----:B------:R-:W-:-:S05]  /*33e0*/  PLOP3.LUT P6, PT, PT, PT, UP1, 0x80, 0x0 ;  /* 0x000000000000781c */ /* 0x000fca0003fcf018 */
[----:B------:R-:W-:-:S08]  /*33f0*/  @UP1 ULDC.64 UR10, c[0x0][0x9e8] ;  /* 0x00027a00000a1ab9 */ /* 0x000fd00000000a00 */
[----:B------:R-:W-:Y:S01]  /*3400*/  @P6 IMAD.HI.U32 R4, R3, UR10, RZ ;  /* 0x0000000a03046c27 */ /* 0x000fe2000f8e00ff */
[----:B------:R-:W-:-:S13]  /*3410*/  PLOP3.LUT P6, PT, PT, PT, UP1, 0x80, 0x0 ;  /* 0x000000000000781c */ /* 0x000fda0003fcf018 */
[----:B------:R-:W-:-:S07]  /*3420*/  @P6 SHF.R.U32.HI R3, RZ, UR11, R4 ;  /* 0x0000000bff036c19 */ /* 0x000fce0008011604 */
.L_x_10827:
[----:B------:R-:W-:Y:S05]  /*3430*/  BSYNC B0 ;  /* 0x0000000000007941 */ /* 0x000fea0003800000 */
.L_x_10825:
[----:B------:R-:W-:-:S05]  /*3440*/  IMAD R3, R3, UR7, R15 ;  /* 0x0000000703037c24 */ /* 0x000fca000f8e020f */
[----:B------:R-:W-:Y:S02]  /*3450*/  VIMNMX R88, R88, R3, !PT ;  /* 0x0000000358587248 */ /* 0x000fe40007fe0100 */
[----:B------:R-:W-:-:S07]  /*3460*/  VIADDMNMX R0, R3, UR7, R0, PT ;  /* 0x0000000703007c46 */ /* 0x000fce000b800100 */
.L_x_10824:
[C---:B------:R-:W-:Y:S01]  /*3470*/  ISETP.GT.AND P1, PT, R88.reuse, 0x20, !P1 ;  /* 0x000000205800780c */ /* 0x040fe20004f24270 */
[----:B------:R-:W-:Y:S01]  /*3480*/  IMAD.U32 R106, RZ, RZ, UR41 ;  /* 0x00000029ff6a7e24 */ /* 0x000fe2000f8e00ff */
[----:B------:R-:W-:Y:S02]  /*3490*/  ISETP.GT.AND P2, PT, R88, 0x29, !P2 ;  /* 0x000000295800780c */ /* 0x000fe40005744270 */
[C---:B------:R-:W-:Y:S02]  /*34a0*/  ISETP.LT.OR P1, PT, R0.reuse, 0x21, P1 ;  /* 0x000000210000780c */ /* 0x040fe40000f21670 */
[----:B------:R-:W-:Y:S02]  /*34b0*/  ISETP.LT.OR P2, PT, R0, 0x2a, P2 ;  /* 0x0000002a0000780c */ /* 0x000fe40001741670 */
[----:B------:R-:W-:Y:S02]  /*34c0*/  FSEL R74, R74, -INF , !P1 ;  /* 0xff8000004a4a7808 */ /* 0x000fe40004800000 */
[----:B------:R-:W-:-:S02]  /*34d0*/  LOP3.LUT P1, RZ, R16, 0x2, RZ, 0xc0, !PT ;  /* 0x0000000210ff7812 */ /* 0x000fc4000782c0ff */
[----:B------:R-:W-:Y:S02]  /*34e0*/  FSEL R79, R79, -INF , !P2 ;  /* 0xff8000004f4f7808 */ /* 0x000fe40005000000 */
[----:B------:R-:W-:Y:S02]  /*34f0*/  ISETP.GT.AND P1, PT, R88, 0x21, !P1 ;  /* 0x000000215800780c */ /* 0x000fe40004f24270 */
[----:B------:R-:W-:Y:S02]  /*3500*/  LOP3.LUT P2, RZ, R16, 0x10000, RZ, 0xc0, !PT ;  /* 0x0001000010ff7812 */ /* 0x000fe4000784c0ff */
        /* <DEDUP_REMOVED lines=99> */
[C---:B------:R-:W-:Y:S02]  /*3b40*/  ISETP.GT.AND P1, PT, R88.reuse, 0x61, !P1 ;  /* 0x000000615800780c */ /* 0x040fe40004f24270 */
[----:B------:R-:W-:Y:S01]  /*3b50*/  ISETP.GT.AND P3, PT, R88, 0x90, !P3 ;  /* 0x000000905800780c */ /* 0x000fe20005f64270 */
[----:B------:R-:W1:Y:S01]  /*3b60*/  SHFL.BFLY PT, R3, R4, 0x2, 0x1f ;  /* 0x0c401f0004037f89 */ /* 0x000e6200000e0000 */
[----:B------:R-:W-:Y:S02]  /*3b70*/  ISETP.LT.OR P1, PT, R0, 0x62, P1 ;  /* 0x000000620000780c */ /* 0x000fe40000f21670 */
[----:B------:R-:W-:Y:S02]  /*3b80*/  ISETP.GT.AND P4, PT, R88, 0x91, !P4 ;  /* 0x000000915800780c */ /* 0x000fe40006784270 */
[----:B------:R-:W-:Y:S02]  /*3b90*/  FSEL R43, R43, -INF , !P1 ;  /* 0xff8000002b2b7808 */ /* 0x000fe40004800000 */
[----:B------:R-:W-:-:S02]  /*3ba0*/  LOP3.LUT P1, RZ, R16, 0x100, RZ, 0xc0, !PT ;  /* 0x0000010010ff7812 */ /* 0x000fc4000782c0ff */
[----:B------:R-:W-:Y:S02]  /*3bb0*/  ISETP.LT.OR P3, PT, R0, 0x91, P3 ;  /* 0x000000910000780c */ /* 0x000fe40001f61670 */
[C---:B------:R-:W-:Y:S02]  /*3bc0*/  ISETP.GT.AND P1, PT, R88.reuse, 0x68, !P1 ;  /* 0x000000685800780c */ /* 0x040fe40004f24270 */
[----:B------:R-:W-:Y:S02]  /*3bd0*/  ISETP.GT.AND P5, PT, R88, 0x98, !P5 ;  /* 0x000000985800780c */ /* 0x000fe40006fa4270 */
[C---:B------:R-:W-:Y:S02]  /*3be0*/  ISETP.LT.OR P1, PT, R0.reuse, 0x69, P1 ;  /* 0x000000690000780c */ /* 0x040fe40000f21670 */
[----:B------:R-:W-:Y:S02]  /*3bf0*/  ISETP.LT.OR P4, PT, R0, 0x92, P4 ;  /* 0x000000920000780c */ /* 0x000fe40002781670 */
[----:B------:R-:W-:-:S02]  /*3c00*/  FSEL R46, R46, -INF , !P1 ;  /* 0xff8000002e2e7808 */ /* 0x000fc40004800000 */
[----:B------:R-:W-:Y:S02]  /*3c10*/  LOP3.LUT P1, RZ, R16, 0x80, RZ, 0xc0, !PT ;  /* 0x0000008010ff7812 */ /* 0x000fe4000782c0ff */
[----:B------:R-:W-:Y:S02]  /*3c20*/  FSEL R34, R34, -INF , !P3 ;  /* 0xff80000022227808 */ /* 0x000fe40005800000 */
[----:B------:R-:W-:Y:S02]  /*3c30*/  ISETP.GT.AND P1, PT, R88, 0x69, !P1 ;  /* 0x000000695800780c */ /* 0x000fe40004f24270 */
[----:B-1----:R-:W-:Y:S02]  /*3c40*/  FMNMX.FTZ R6, R4, R3, !PT ;  /* 0x0000000304067209 */ /* 0x002fe40007810000 */
[C---:B------:R-:W-:Y:S02]  /*3c50*/  ISETP.LT.OR P1, PT, R0.reuse, 0x6a, P1 ;  /* 0x0000006a0000780c */ /* 0x040fe40000f21670 */
[----:B------:R-:W-:Y:S01]  /*3c60*/  ISETP.LT.OR P5, PT, R0, 0x99, P5 ;  /* 0x000000990000780c */ /* 0x000fe20002fa1670 */
[----:B------:R-:W1:Y:S01]  /*3c70*/  SHFL.BFLY PT, R3, R6, 0x1, 0x1f ;  /* 0x0c201f0006037f89 */ /* 0x000e6200000e0000 */
[----:B------:R-:W-:-:S02]  /*3c80*/  FSEL R47, R47, -INF , !P1 ;  /* 0xff8000002f2f7808 */ /* 0x000fc40004800000 */
[----:B------:R-:W-:Y:S02]  /*3c90*/  LOP3.LUT P1, RZ, R16, 0x40, RZ, 0xc0, !PT ;  /* 0x0000004010ff7812 */ /* 0x000fe4000782c0ff */
[----:B------:R-:W-:Y:S02]  /*3ca0*/  FSEL R35, R35, -INF , !P4 ;  /* 0xff80000023237808 */ /* 0x000fe40006000000 */
[----:B------:R-:W-:Y:S02]  /*3cb0*/  ISETP.GT.AND P1, PT, R88, 0x70, !P1 ;  /* 0x000000705800780c */ /* 0x000fe40004f24270 */
[----:B------:R-:W-:Y:S02]  /*3cc0*/  FSEL R38, R38, -INF , !P5 ;  /* 0xff80000026267808 */ /* 0x000fe40006800000 */
[----:B------:R-:W-:Y:S02]  /*3cd0*/  ISETP.LT.OR P1, PT, R0, 0x71, P1 ;  /* 0x000000710000780c */ /* 0x000fe40000f21670 */
[----:B------:R-:W-:-:S02]  /*3ce0*/  R2UR UR10, R105 ;  /* 0x00000000690a72ca */ /* 0x000fc400000e0000 */
[----:B------:R-:W-:Y:S02]  /*3cf0*/  FSEL R50, R50, -INF , !P1 ;  /* 0xff80000032327808 */ /* 0x000fe40004800000 */
[----:B------:R-:W-:Y:S02]  /*3d00*/  ISETP.GT.AND P1, PT, R88, 0x71, !P2 ;  /* 0x000000715800780c */ /* 0x000fe40005724270 */
[----:B------:R-:W-:Y:S02]  /*3d10*/  LOP3.LUT P2, RZ, R16, 0x2000000, RZ, 0xc0, !PT ;  /* 0x0200000010ff7812 */ /* 0x000fe4000784c0ff */
[----:B------:R-:W-:Y:S02]  /*3d20*/  ISETP.LT.OR P1, PT, R0, 0x72, P1 ;  /* 0x000000720000780c */ /* 0x000fe40000f21670 */
[----:B-1----:R-:W-:Y:S02]  /*3d30*/  FMNMX.FTZ R3, R6, R3, !PT ;  /* 0x0000000306037209 */ /* 0x002fe40007810000 */
[----:B------:R-:W-:Y:S01]  /*3d40*/  FSEL R51, R51, -INF , !P1 ;  /* 0xff80000033337808 */ /* 0x000fe20004800000 */
[----:B------:R-:W-:Y:S01]  /*3d50*/  UIADD3 UR6, UR10, UR6, URZ ;  /* 0x000000060a067290 */ /* 0x000fe2000fffe03f */
[----:B------:R-:W-:Y:S01]  /*3d60*/  ISETP.GT.AND P1, PT, R88, 0x78, !P6 ;  /* 0x000000785800780c */ /* 0x000fe20007724270 */
[----:B------:R-:W-:-:S01]  /*3d70*/  FFMA.FTZ R106, R3, R106, -8 ;  /* 0xc1000000036a7423 */ /* 0x000fc2000001006a */
[----:B------:R-:W-:-:S02]  /*3d80*/  LOP3.LUT P6, RZ, R16, 0x1000000, RZ, 0xc0, !PT ;  /* 0x0100000010ff7812 */ /* 0x000fc400078cc0ff */
        /* <DEDUP_REMOVED lines=49> */
[----:B------:R-:W-:Y:S02]  /*40a0*/  LOP3.LUT P6, RZ, R16, 0x4000000, RZ, 0xc0, !PT ;  /* 0x0400000010ff7812 */ /* 0x000fe400078cc0ff */
[----:B------:R-:W-:Y:S02]  /*40b0*/  FSEL R106, R106, RZ, P1 ;  /* 0x000000ff6a6a7208 */ /* 0x000fe40000800000 */
[----:B------:R-:W-:Y:S02]  /*40c0*/  ISETP.GT.AND P1, PT, R88, 0x88, !P6 ;  /* 0x000000885800780c */ /* 0x000fe40007724270 */
[----:B------:R-:W-:Y:S01]  /*40d0*/  LOP3.LUT P2, RZ, R16, 0x800000, RZ, 0xc0, !PT ;  /* 0x0080000010ff7812 */ /* 0x000fe2000784c0ff */
        /* <DEDUP_REMOVED lines=17> */
[----:B------:R-:W-:Y:S01]  /*41f0*/  MUFU.EX2 R4, R4 ;  /* 0x0000000400047308 */ /* 0x000fe20000000800 */
[----:B-1----:R-:W-:-:S01]  /*4200*/  FFMA.FTZ R89, R81, UR41, -R106 ;  /* 0x0000002951597c23 */ /* 0x002fc2000801086a */
[----:B------:R-:W-:Y:S01]  /*4210*/  ISETP.GT.AND P1, PT, R88, 0x89, !P2 ;  /* 0x000000895800780c */ /* 0x000fe20005724270 */
[----:B------:R-:W-:-:S01]  /*4220*/  FFMA.FTZ R12, R100, UR41, -R106 ;  /* 0x00000029640c7c23 */ /* 0x000fc2000801086a */
[----:B------:R-:W-:Y:S01]  /*4230*/  FMNMX.FTZ R77, R75, R72, !PT ;  /* 0x000000484b4d7209 */ /* 0x000fe20007810000 */
[----:B------:R-:W-:-:S01]  /*4240*/  FFMA.FTZ R72, R80, UR41, -R106 ;  /* 0x0000002950487c23 */ /* 0x000fc2000801086a */
[----:B------:R-:W-:Y:S01]  /*4250*/  ISETP.LT.OR P1, PT, R0, 0x8a, P1 ;  /* 0x0000008a0000780c */ /* 0x000fe20000f21670 */
[----:B------:R-:W-:-:S01]  /*4260*/  FFMA.FTZ R15, R101, UR41, -R106 ;  /* 0x00000029650f7c23 */ /* 0x000fc2000801086a */
[----:B------:R-:W-:Y:S01]  /*4270*/  FMNMX.FTZ R76, R78, R77, !PT ;  /* 0x0000004d4e4c7209 */ /* 0x000fe20007810000 */
[----:B------:R-:W-:Y:S01]  /*4280*/  MUFU.EX2 R5, R5 ;  /* 0x0000000500057308 */ /* 0x000fe20000000800 */
[----:B------:R-:W-:Y:S01]  /*4290*/  FSEL R31, R31, -INF , !P1 ;  /* 0xff8000001f1f7808 */ /* 0x000fe20004800000 */
[--C-:B------:R-:W-:Y:S01]  /*42a0*/  FFMA.FTZ R56, R56, UR41, -R106.reuse ;  /* 0x0000002938387c23 */ /* 0x100fe2000801086a */
[----:B------:R-:W-:Y:S01]  /*42b0*/  FMNMX.FTZ R77, R79, R76, !PT ;  /* 0x0000004c4f4d7209 */ /* 0x000fe20007810000 */
[--C-:B------:R-:W-:Y:S01]  /*42c0*/  FFMA.FTZ R57, R57, UR41, -R106.reuse ;  /* 0x0000002939397c23 */ /* 0x100fe2000801086a */
[----:B------:R-:W-:Y:S01]  /*42d0*/  LOP3.LUT P6, RZ, R16, 0x8000000, RZ, 0xc0, !PT ;  /* 0x0800000010ff7812 */ /* 0x000fe200078cc0ff */
[--C-:B------:R-:W-:Y:S01]  /*42e0*/  FFMA.FTZ R60, R60, UR41, -R106.reuse ;  /* 0x000000293c3c7c23 */ /* 0x100fe2000801086a */
[----:B------:R-:W-:Y:S01]  /*42f0*/  FMNMX.FTZ R76, R82, R77, !PT ;  /* 0x0000004d524c7209 */ /* 0x000fe20007810000 */
[----:B------:R-:W-:Y:S01]  /*4300*/  MUFU.EX2 R6, R6 ;  /* 0x0000000600067308 */ /* 0x000fe20000000800 */
[----:B------:R-:W-:Y:S01]  /*4310*/  ISETP.GT.AND P2, PT, R88, 0x99, !P6 ;  /* 0x000000995800780c */ /* 0x000fe20007744270 */
[--C-:B------:R-:W-:Y:S01]  /*4320*/  FFMA.FTZ R61, R61, UR41, -R106.reuse ;  /* 0x000000293d3d7c23 */ /* 0x100fe2000801086a */
[----:B------:R-:W-:Y:S01]  /*4330*/  FMNMX.FTZ R81, R83, R76, !PT ;  /* 0x0000004c53517209 */ /* 0x000fe20007810000 */
[--C-:B------:R-:W-:Y:S01]  /*4340*/  FFMA.FTZ R76, R84, UR41, -R106.reuse ;  /* 0x00000029544c7c23 */ /* 0x100fe2000801086a */
        /* <DEDUP_REMOVED lines=9> */
[----:B------:R-:W-:-:S01]  /*43e0*/  FFMA.FTZ R69, R69, UR41, -R106 ;  /* 0x0000002945457c23 */ /* 0x000fc2000801086a */
        /* <DEDUP_REMOVED lines=10> */
[----:B------:R-:W-:Y:S01]  /*4490*/  MUFU.EX2 R81, R84 ;  /* 0x0000005400517308 */ /* 0x000fe20000000800 */
        /* <DEDUP_REMOVED lines=8> */
[----:B-1----:R-:W-:Y:S01]  /*4520*/  F2FP.SATFINITE.E4M3.F32.PACK_AB_MERGE_C R152, R11, R6, RZ ;  /* 0x000000060b98723e */ /* 0x002fe200048070ff */
[--C-:B------:R-:W-:Y:S01]  /*4530*/  FFMA.FTZ R25, R25, UR41, -R106.reuse ;  /* 0x0000002919197c23 */ /* 0x100fe2000801086a */
[----:B------:R-:W-:Y:S01]  /*4540*/  FMNMX.FTZ R85, R67, R80, !PT ;  /* 0x0000005043557209 */ /* 0x000fe20007810000 */
[----:B------:R-:W-:Y:S01]  /*4550*/  FFMA.FTZ R36, R36, UR41, -R106 ;  /* 0x0000002924247c23 */ /* 0x000fe2000801086a */
[----:B------:R-:W-:Y:S01]  /*4560*/  F2FP.SATFINITE.E4M3.F32.PACK_AB_MERGE_C R152, R5, R4, R152 ;  /* 0x000000040598723e */ /* 0x000fe20004807098 */
[--C-:B------:R-:W-:Y:S01]  /*4570*/  FFMA.FTZ R32, R32, UR41, -R106.reuse ;  /* 0x0000002920207c23 */ /* 0x100fe2000801086a */
[----:B------:R-:W-:Y:S01]  /*4580*/  FMNMX.FTZ R80, R70, R85, !PT ;  /* 0x0000005546507209 */ /* 0x000fe20007810000 */
[----:B------:R-:W-:Y:S01]  /*4590*/  MUFU.EX2 R13, R13 ;  /* 0x0000000d000d7308 */ /* 0x000fe20000000800 */
[----:B------:R-:W-:-:S02]  /*45a0*/  FFMA.FTZ R33, R33, UR41, -R106 ;  /* 0x0000002921217c23 */ /* 0x000fc4000801086a */
[----:B------:R-:W-:-:S04]  /*45b0*/  FMNMX.FTZ R85, R71, R80, !PT ;  /* 0x0000005047557209 */ /* 0x000fc80007810000 */
        /* <DEDUP_REMOVED lines=15> */
[----:B------:R-:W1:Y:S03]  /*46b0*/  MUFU.EX2 R20, R20 ;  /* 0x0000001400147308 */ /* 0x000e660000000800 */
[----:B------:R-:W-:-:S04]  /*46c0*/  FMNMX.FTZ R85, R27, R80, !PT ;  /* 0x000000501b557209 */ /* 0x000fc80007810000 */
[----:B------:R-:W-:Y:S01]  /*46d0*/  FMNMX.FTZ R80, R30, R85, !PT ;  /* 0x000000551e507209 */ /* 0x000fe20007810000 */
[----:B------:R-:W-:Y:S03]  /*46e0*/  MUFU.EX2 R72, R72 ;  /* 0x0000004800487308 */ /* 0x000fe60000000800 */
[----:B------:R-:W-:-:S04]  /*46f0*/  FMNMX.FTZ R85, R31, R80, !PT ;  /* 0x000000501f557209 */ /* 0x000fc80007810000 */
[----:B------:R-:W-:Y:S01]  /*4700*/  FMNMX.FTZ R80, R34, R85, !PT ;  /* 0x0000005522507209 */ /* 0x000fe20007810000 */
[----:B------:R-:W2:Y:S01]  /*4710*/  MUFU.EX2 R76, R76 ;  /* 0x0000004c004c7308 */ /* 0x000ea20000000800 */
[----:B-1----:R-:W-:Y:S02]  /*4720*/  F2FP.SATFINITE.E4M3.F32.PACK_AB_MERGE_C R148, R73, R20, RZ ;  /* 0x000000144994723e */ /* 0x002fe400048070ff */
[----:B------:R-:W-:Y:S02]  /*4730*/  FMNMX.FTZ R85, R35, R80, !PT ;  /* 0x0000005023557209 */ /* 0x000fe40007810000 */
[----:B------:R-:W-:Y:S02]  /*4740*/  F2FP.SATFINITE.E4M3.F32.PACK_AB_MERGE_C R148, R21, R14, R148 ;  /* 0x0000000e1594723e */ /* 0x000fe40004807094 */
[----:B------:R-:W-:Y:S01]  /*4750*/  FMNMX.FTZ R0, R38, R85, !PT ;  /* 0x0000005526007209 */ /* 0x000fe20007810000 */
[----:B------:R-:W-:Y:S03]  /*4760*/  MUFU.EX2 R56, R56 ;  /* 0x0000003800387308 */ /* 0x000fe60000000800 */
[----:B------:R-:W-:-:S05]  /*4770*/  FMNMX.FTZ R0, R39, R0, !PT ;  /* 0x0000000027007209 */ /* 0x000fca0007810000 */
[----:B------:R-:W1:Y:S01]  /*4780*/  SHFL.BFLY PT, R85, R0, 0x2, 0x1f ;  /* 0x0c401f0000557f89 */ /* 0x000e6200000e0000 */
[----:B------:R-:W-:Y:S01]  /*4790*/  MUFU.EX2 R57, R57 ;  /* 0x0000003900397308 */ /* 0x000fe20000000800 */
[----:B--2---:R-:W-:-:S04]  /*47a0*/  F2FP.SATFINITE.E4M3.F32.PACK_AB_MERGE_C R150, R81, R76, RZ ;  /* 0x0000004c5196723e */ /* 0x004fc800048070ff */
[----:B------:R-:W-:-:S03]  /*47b0*/  F2FP.SATFINITE.E4M3.F32.PACK_AB_MERGE_C R150, R77, R72, R150 ;  /* 0x000000484d96723e */ /* 0x000fc60004807096 */
[----:B------:R-:W-:Y:S08]  /*47c0*/  MUFU.EX2 R60, R60 ;  /* 0x0000003c003c7308 */ /* 0x000ff00000000800 */
[----:B------:R-:W2:Y:S01]  /*47d0*/  MUFU.EX2 R61, R61 ;  /* 0x0000003d003d7308 */ /* 0x000ea20000000800 */
[----:B-1----:R-:W-:-:S07]  /*47e0*/  FMNMX.FTZ R85, R0, R85, !PT ;  /* 0x0000005500557209 */ /* 0x002fce0007810000 */
[----:B------:R-:W-:Y:S01]  /*47f0*/  MUFU.EX2 R64, R64 ;  /* 0x0000004000407308 */ /* 0x000fe20000000800 */
[----:B------:R-:W1:Y:S07]  /*4800*/  SHFL.BFLY PT, R0, R85, 0x1, 0x1f ;  /* 0x0c201f0055007f89 */ /* 0x000e6e00000e0000 */
[----:B------:R-:W-:Y:S01]  /*4810*/  MUFU.EX2 R65, R65 ;  /* 0x0000004100417308 */ /* 0x000fe20000000800 */
[----:B--2---:R-:W-:-:S04]  /*4820*/  F2FP.SATFINITE.E4M3.F32.PACK_AB_MERGE_C R144, R61, R60, RZ ;  /* 0x0000003c3d90723e */ /* 0x004fc800048070ff */
[----:B------:R-:W-:-:S03]  /*4830*/  F2FP.SATFINITE.E4M3.F32.PACK_AB_MERGE_C R144, R57, R56, R144 ;  /* 0x000000383990723e */ /* 0x000fc60004807090 */
[----:B------:R-:W-:Y:S08]  /*4840*/  MUFU.EX2 R68, R68 ;  /* 0x0000004400447308 */ /* 0x000ff00000000800 */
[----:B------:R-:W2:Y:S01]  /*4850*/  MUFU.EX2 R69, R69 ;  /* 0x0000004500457308 */ /* 0x000ea20000000800 */
[----:B-1----:R-:W-:Y:S01]  /*4860*/  FMNMX.FTZ R0, R85, R0, !PT ;  /* 0x0000000055007209 */ /* 0x002fe20007810000 */
[----:B------:R-:W-:-:S03]  /*4870*/  IMAD.U32 R85, RZ, RZ, UR41 ;  /* 0x00000029ff557e24 */ /* 0x000fc6000f8e00ff */
[C---:B------:R-:W-:Y:S01]  /*4880*/  FSETP.NEU.FTZ.AND P1, PT, R0.reuse, -INF , PT ;  /* 0xff8000000000780b */ /* 0x040fe20003f3d000 */
[----:B------:R-:W-:-:S01]  /*4890*/  FFMA.FTZ R80, R0, R85, -8 ;  /* 0xc100000000507423 */ /* 0x000fc20000010055 */
[----:B------:R-:W-:Y:S01]  /*48a0*/  FFMA.FTZ R85, R37, UR41, -R106 ;  /* 0x0000002925557c23 */ /* 0x000fe2000801086a */
[----:B------:R-:W-:Y:S03]  /*48b0*/  MUFU.EX2 R44, R44 ;  /* 0x0000002c002c7308 */ /* 0x000fe60000000800 */
[----:B------:R-:W-:Y:S02]  /*48c0*/  FSEL R37, R80, RZ, P1 ;  /* 0x000000ff50257208 */ /* 0x000fe40000800000 */
[----:B------:R-:W-:Y:S02]  /*48d0*/  PLOP3.LUT P1, PT, PT, PT, UP0, 0x40, 0x0 ;  /* 0x000000000000781c */ /* 0x000fe40003f2e808 */
[----:B--2---:R-:W-:Y:S01]  /*48e0*/  F2FP.SATFINITE.E4M3.F32.PACK_AB_MERGE_C R146, R69, R68, RZ ;  /* 0x000000444592723e */ /* 0x004fe200048070ff */
        /* <DEDUP_REMOVED lines=64> */
[----:B---3--:R-:W-:-:S01]  /*4cf0*/  FADD.FTZ R92, R90, R71 ;  /* 0x000000475a5c7221 */ /* 0x008fc20000010000 */
[----:B------:R-:W-:-:S06]  /*4d00*/  FADD.FTZ R71, R73, R94 ;  /* 0x0000005e49477221 */ /* 0x000fcc0000010000 */
[----:B------:R-:W3:Y:S01]  /*4d10*/  MUFU.EX2 R75, R75 ;  /* 0x0000004b004b7308 */ /* 0x000ee20000000800 */
[----:B-1----:R-:W-:-:S01]  /*4d20*/  FADD.FTZ R11, R95, R92 ;  /* 0x0000005c5f0b7221 */ /* 0x002fc20000010000 */
[----:B------:R-:W-:Y:S01]  /*4d30*/  FADD.FTZ R92, R72, R71 ;  /* 0x00000047485c7221 */ /* 0x000fe20000010000 */
[----:B------:R-:W-:-:S04]  /*4d40*/  F2FP.SATFINITE.E4M3.F32.PACK_AB_MERGE_C R90, R95, R90, RZ ;  /* 0x0000005a5f5a723e */ /* 0x000fc800048070ff */
[----:B------:R-:W-:Y:S01]  /*4d50*/  F2FP.SATFINITE.E4M3.F32.PACK_AB_MERGE_C R155, R93, R88, R90 ;  /* 0x000000585d9b723e */ /* 0x000fe2000480705a */
[----:B------:R-:W1:Y:S01]  /*4d60*/  MUFU.EX2 R78, R78 ;  /* 0x0000004e004e7308 */ /* 0x000e620000000800 */
[----:B--2---:R-:W-:-:S01]  /*4d70*/  FADD.FTZ R12, R74, R11 ;  /* 0x0000000b4a0c7221 */ /* 0x004fc20000010000 */
[----:B------:R-:W-:Y:S01]  /*4d80*/  FFMA.FTZ R11, R47, UR41, -R37 ;  /* 0x000000292f0b7c23 */ /* 0x000fe20008010825 */
[----:B------:R-:W-:-:S04]  /*4d90*/  FADD.FTZ R47, R77, R92 ;  /* 0x0000005c4d2f7221 */ /* 0x000fc80000010000 */
[----:B------:R-:W-:Y:S01]  /*4da0*/  FADD.FTZ R20, R76, R47 ;  /* 0x0000002f4c147221 */ /* 0x000fe20000010000 */
[----:B------:R-:W2:Y:S01]  /*4db0*/  MUFU.EX2 R97, R97 ;  /* 0x0000006100617308 */ /* 0x000ea20000000800 */
[----:B---3--:R-:W-:-:S02]  /*4dc0*/  FADD.FTZ R15, R75, R12 ;  /* 0x0000000c4b0f7221 */ /* 0x008fc40000010000 */
[----:B------:R-:W-:-:S05]  /*4dd0*/  FADD.FTZ R81, R81, R20 ;  /* 0x0000001451517221 */ /* 0x000fca0000010000 */
[----:B------:R-:W3:Y:S01]  /*4de0*/  MUFU.EX2 R79, R79 ;  /* 0x0000004f004f7308 */ /* 0x000ee20000000800 */
[----:B-1----:R-:W-:-:S07]  /*4df0*/  FADD.FTZ R12, R78, R15 ;  /* 0x0000000f4e0c7221 */ /* 0x002fce0000010000 */
[----:B------:R-:W1:Y:S01]  /*4e00*/  MUFU.EX2 R82, R82 ;  /* 0x0000005200527308 */ /* 0x000e620000000800 */
[----:B--2---:R-:W-:-:S01]  /*4e10*/  FADD.FTZ R12, R97, R12 ;  /* 0x0000000c610c7221 */ /* 0x004fc20000010000 */
[----:B------:R-:W-:-:S04]  /*4e20*/  F2FP.SATFINITE.E4M3.F32.PACK_AB_MERGE_C R78, R97, R78, RZ ;  /* 0x0000004e614e723e */ /* 0x000fc800048070ff */
[----:B------:R-:W-:Y:S02]  /*4e30*/  F2FP.SATFINITE.E4M3.F32.PACK_AB_MERGE_C R149, R75, R74, R78 ;  /* 0x0000004a4b95723e */ /* 0x000fe4000480704e */
[----:B------:R-:W2:Y:S01]  /*4e40*/  MUFU.EX2 R83, R83 ;  /* 0x0000005300537308 */ /* 0x000ea20000000800 */
[----:B---3--:R-:W-:-:S01]  /*4e50*/  FADD.FTZ R13, R79, R12 ;  /* 0x0000000c4f0d7221 */ /* 0x008fc20000010000 */
[----:B------:R-:W-:-:S04]  /*4e60*/  FADD.FTZ R12, R56, R81 ;  /* 0x00000051380c7221 */ /* 0x000fc80000010000 */
[----:B------:R-:W-:Y:S02]  /*4e70*/  FADD.FTZ R15, R57, R12 ;  /* 0x0000000c390f7221 */ /* 0x000fe40000010000 */
        /* <DEDUP_REMOVED lines=18> */
[--C-:B------:R-:W-:Y:S01]  /*4fa0*/  FFMA.FTZ R10, R26, UR41, -R37.reuse ;  /* 0x000000291a0a7c23 */ /* 0x100fe20008010825 */
[----:B------:R-:W-:-:S05]  /*4fb0*/  FFMA.FTZ R37, R39, UR41, -R37 ;  /* 0x0000002927257c23 */ /* 0x000fca0008010825 */
        /* <DEDUP_REMOVED lines=9> */
[----:B---3--:R-:W-:-:S07]  /*5050*/  FADD.FTZ R12, R66, R13 ;  /* 0x0000000d420c7221 */ /* 0x008fce0000010000 */
[----:B------:R-:W3:Y:S01]  /*5060*/  MUFU.EX2 R70, R70 ;  /* 0x0000004600467308 */ /* 0x000ee20000000800 */
[----:B-1----:R-:W-:-:S07]  /*5070*/  FADD.FTZ R13, R67, R12 ;  /* 0x0000000c430d7221 */ /* 0x002fce0000010000 */
[----:B------:R-:W-:Y:S01]  /*5080*/  MUFU.EX2 R40, R40 ;  /* 0x0000002800287308 */ /* 0x000fe20000000800 */
[----:B--2---:R-:W-:-:S07]  /*5090*/  F2FP.SATFINITE.E4M3.F32.PACK_AB_MERGE_C R140, R45, R44, RZ ;  /* 0x0000002c2d8c723e */ /* 0x004fce00048070ff */
[----:B------:R-:W1:Y:S01]  /*50a0*/  MUFU.EX2 R41, R41 ;  /* 0x0000002900297308 */ /* 0x000e620000000800 */
[----:B---3--:R-:W-:-:S01]  /*50b0*/  FADD.FTZ R13, R70, R13 ;  /* 0x0000000d460d7221 */ /* 0x008fc20000010000 */
        /* <DEDUP_REMOVED lines=30> */
[----:B---3--:R-:W-:-:S01]  /*52a0*/  FADD.FTZ R13, R5, R12 ;  /* 0x0000000c050d7221 */ /* 0x008fc20000010000 */
[----:B------:R-:W-:-:S04]  /*52b0*/  F2FP.SATFINITE.E4M3.F32.PACK_AB_MERGE_C R12, R11, R6, RZ ;  /* 0x000000060b0c723e */ /* 0x000fc800048070ff */
[----:B------:R-:W-:Y:S02]  /*52c0*/  F2FP.SATFINITE.E4M3.F32.PACK_AB_MERGE_C R141, R43, R42, R12 ;  /* 0x0000002a2b8d723e */ /* 0x000fe4000480700c */
        /* <DEDUP_REMOVED lines=34> */
[----:B------:R-:W-:Y:S01]  /*54f0*/  MUFU.EX2 R38, R38 ;  /* 0x0000002600267308 */ /* 0x000fe20000000800 */
[----:B-1----:R-:W-:-:S07]  /*5500*/  FADD.FTZ R6, R34, R31 ;  /* 0x0000001f22067221 */ /* 0x002fce0000010000 */
[----:B------:R-:W1:Y:S01]  /*5510*/  MUFU.EX2 R37, R37 ;  /* 0x0000002500257308 */ /* 0x000e620000000800 */
[----:B---3--:R-:W-:-:S01]  /*5520*/  FADD.FTZ R11, R35, R6 ;  /* 0x00000006230b7221 */ /* 0x008fc20000010000 */
[----:B------:R-:W-:-:S04]  /*5530*/  FADD.FTZ R6, R36, R33 ;  /* 0x0000002124067221 */ /* 0x000fc80000010000 */
[----:B------:R-:W-:Y:S01]  /*5540*/  FADD.FTZ R6, R85, R6 ;  /* 0x0000000655067221 */ /* 0x000fe20000010000 */
[----:B-1----:R-:W-:Y:S01]  /*5550*/  F2FP.SATFINITE.E4M3.F32.PACK_AB_MERGE_C R4, R37, R38, RZ ;  /* 0x000000262504723e */ /* 0x002fe200048070ff */
[----:B------:R-:W-:-:S03]  /*5560*/  FADD.FTZ R38, R38, R11 ;  /* 0x0000000b26267221 */ /* 0x000fc60000010000 */
[----:B------:R-:W-:Y:S01]  /*5570*/  F2FP.SATFINITE.E4M3.F32.PACK_AB_MERGE_C R139, R35, R34, R4 ;  /* 0x00000022238b723e */ /* 0x000fe20004807004 */
[----:B------:R-:W-:-:S01]  /*5580*/  FADD.FTZ R5, R37, R38 ;  /* 0x0000002625057221 */ /* 0x000fc20000010000 */
        /* <DEDUP_REMOVED lines=13> */
.L_x_10829:
[----:B------:R-:W-:-:S11]  /*5660*/  UISETP.NE.AND UP1, UPT, UR7, 0x1, UPT ;  /* 0x000000010700788c */ /* 0x000fd6000bf25270 */
[----:B------:R-:W-:Y:S02]  /*5670*/  @UP1 ULDC.64 UR14, c[0x0][0x9e8] ;  /* 0x00027a00000e1ab9 */ /* 0x000fe40000000a00 */
[----:B------:R-:W-:-:S04]  /*5680*/  UIMAD.WIDE.U32 UR10, UR12, UR14, URZ ;  /* 0x0000000e0c0a72a5 */ /* 0x000fc8000f8e003f */
[----:B------:R-:W-:-:S12]  /*5690*/  @UP1 USHF.R.U32.HI UR12, URZ, UR15, UR11 ;  /* 0x0000000f3f0c1299 */ /* 0x000fd8000801160b */
.L_x_10830:
[----:B------:R-:W-:-:S04]  /*56a0*/  UIMAD UR7, UR12, UR7, UR7 ;  /* 0x000000070c0772a4 */ /* 0x000fc8000f8e0207 */
[----:B------:R-:W-:-:S04]  /*56b0*/  UISETP.LT.AND UP1, UPT, UR6, UR7, UPT ;  /* 0x000000070600728c */ /* 0x000fc8000bf21270 */
[----:B------:R-:W-:-:S12]  /*56c0*/  USEL UR6, UR6, UR7, UP1 ;  /* 0x0000000706067287 */ /* 0x000fd80008800000 */
.L_x_10828:
        /* <DEDUP_REMOVED lines=21> */
[----:B------:R-:W-:-:S13]  /*5820*/  ISETP.GE.AND P1, PT, R4, UR27, PT ;  /* 0x0000001b04007c0c */ /* 0x000fda000bf26270 */
[----:B------:R-:W-:Y:S05]  /*5830*/  @!P1 BRA `(.L_x_10831) ;  /* 0x0000003c00c09947 */ /* 0x000fea0003800000 */
[----:B------:R-:W-:Y:S01]  /*5840*/  IMAD.IADD R10, R156, 0x1, R8 ;  /* 0x000000019c0a7824 */ /* 0x000fe200078e0208 */
[----:B------:R-:W-:Y:S01]  /*5850*/  ULDC UR20, c[0x0][0x9e4] ;  /* 0x0002790000147ab9 */ /* 0x000fe20000000800 */
[----:B------:R-:W-:Y:S01]  /*5860*/  IMAD.MOV.U32 R55, RZ, RZ, RZ ;  /* 0x000000ffff377224 */ /* 0x000fe200078e00ff */
[----:B------:R-:W-:Y:S01]  /*5870*/  ULDC UR21, c[0x0][0x9dc] ;  /* 0x0002770000157ab9 */ /* 0x000fe20000000800 */
[----:B------:R-:W-:Y:S01]  /*5880*/  ULDC UR23, c[0x0][0x2e0] ;  /* 0x0000b80000177ab9 */ /* 0x000fe20000000800 */
[----:B------:R-:W-:-:S05]  /*5890*/  ULDC UR22, c[0x0][0x9e0] ;  /* 0x0002780000167ab9 */ /* 0x000fca0000000800 */
.L_x_10849:
[----:B------:R-:W-:-:S04]  /*58a0*/  UIADD3 UR26, UR38, 0x1, URZ ;  /* 0x00000001261a7890 */ /* 0x000fc8000fffe03f */
[----:B------:R-:W-:-:S04]  /*58b0*/  UISETP.NE.AND UP1, UPT, UR26, 0x2, UPT ;  /* 0x000000021a00788c */ /* 0x000fc8000bf25270 */
[----:B------:R-:W-:Y:S02]  /*58c0*/  USEL UR25, URZ, 0x1, UP1 ;  /* 0x000000013f197887 */ /* 0x000fe40008800000 */
[----:B------:R-:W-:Y:S02]  /*58d0*/  USEL UR26, UR26, URZ, UP1 ;  /* 0x0000003f1a1a7287 */ /* 0x000fe40008800000 */
[----:B------:R-:W-:Y:S01]  /*58e0*/  ULOP3.LUT UR25, UR37, UR25, URZ, 0x3c, !UPT ;  /* 0x0000001925197292 */ /* 0x000fe2000f8e3c3f */
[----:B------:R-:W-:Y:S11]  /*58f0*/  @!P0 BRA `(.L_x_10832) ;  /* 0x0000000000048947 */ /* 0x000ff60003800000 */
[----:B------:R-:W-:Y:S01]  /*5900*/  BPT.TRAP 0x1 ;  /* 0x000000040000795c */ /* 0x000fe20000300000 */
.L_x_10832:
[----:B------:R-:W-:Y:S01]  /*5910*/  ULEA UR24, UR26, UR40, 0x3 ;  /* 0x000000281a187291 */ /* 0x000fe2000f8e183f */
[----:B------:R-:W-:-:S05]  /*5920*/  IMAD.U32 R11, RZ, RZ, UR25 ;  /* 0x00000019ff0b7e24 */ /* 0x000fca000f8e00ff */
[----:B------:R-:W-:-:S04]  /*5930*/  SHF.L.U32 R11, R11, 0x1f, RZ ;  /* 0x0000001f0b0b7819 */ /* 0x000fc800000006ff */
[----:B------:R1:W2:Y:S01]  /*5940*/  SYNCS.PHASECHK.TRANS64.TRYWAIT P1, [UR24+0x13230], R11 ;  /* 0x0132300bff0075a7 */ /* 0x0002a20008020158 */
[----:B------:R-:W-:Y:S05]  /*5950*/  @!P0 BRA `(.L_x_10833) ;  /* 0x0000000000048947 */ /* 0x000fea0003800000 */
[----:B------:R-:W-:Y:S01]  /*5960*/  BPT.TRAP 0x1 ;  /* 0x000000040000795c */ /* 0x000fe20000300000 */
.L_x_10833:
[----:B--2---:R-:W-:Y:S05]  /*5970*/  @P1 BRA `(.L_x_10834) ;  /* 0x0000000000081947 */ /* 0x004fea0003800000 */
[----:B------:R-:W2:Y:S02]  /*5980*/  SYNCS.PHASECHK.TRANS64.TRYWAIT P1, [UR24+0x13230], R11 ;  /* 0x0132300bff0075a7 */ /* 0x000ea40008020158 */
[----:B--2---:R-:W-:Y:S05]  /*5990*/  @!P1 BRA `(.L_x_10835) ;  /* 0x000000e800c89947 */ /* 0x004fea0003800000 */
.L_x_10834:
        /* <DEDUP_REMOVED lines=64> */
.L_x_10836:
[----:B------:R-:W-:Y:S01]  /*5da0*/  ULEA UR11, UR38, UR40, 0x3 ;  /* 0x00000028260b7291 */ /* 0x000fe2000f8e183f */
[----:B-12---:R-:W-:-:S05]  /*5db0*/  IMAD.U32 R11, RZ, RZ, UR37 ;  /* 0x00000025ff0b7e24 */ /* 0x006fca000f8e00ff */
[----:B------:R-:W-:-:S04]  /*5dc0*/  SHF.L.U32 R11, R11, 0x1f, RZ ;  /* 0x0000001f0b0b7819 */ /* 0x000fc800000006ff */
[----:B------:R1:W2:Y:S01]  /*5dd0*/  SYNCS.PHASECHK.TRANS64.TRYWAIT P1, [UR11+0x13250], R11 ;  /* 0x0132500bff0075a7 */ /* 0x0002a2000802014b */
[----:B------:R-:W-:Y:S05]  /*5de0*/  @!P0 BRA `(.L_x_10837) ;  /* 0x0000000000048947 */ /* 0x000fea0003800000 */
[----:B------:R-:W-:Y:S01]  /*5df0*/  BPT.TRAP 0x1 ;  /* 0x000000040000795c */ /* 0x000fe20000300000 */
.L_x_10837:
[----:B--2---:R-:W-:Y:S05]  /*5e00*/  @P1 BRA `(.L_x_10838) ;  /* 0x0000000000081947 */ /* 0x004fea0003800000 */
[----:B------:R-:W2:Y:S02]  /*5e10*/  SYNCS.PHASECHK.TRANS64.TRYWAIT P1, [UR11+0x13250], R11 ;  /* 0x0132500bff0075a7 */ /* 0x000ea4000802014b */
[----:B--2---:R-:W-:Y:S05]  /*5e20*/  @!P1 BRA `(.L_x_10839) ;  /* 0x000000e400bc9947 */ /* 0x004fea0003800000 */
.L_x_10838:
[----:B------:R-:W-:Y:S01]  /*5e30*/  UIADD3 UR6, UR40, 0x1000, URZ ;  /* 0x0000100028067890 */ /* 0x000fe2000fffe03f */
[----:B------:R-:W-:Y:S01]  /*5e40*/  WARPGROUP.ARRIVE ;  /* 0x00000000000079c5 */ /* 0x000fe20000000000 */
[----:B------:R-:W-:-:S05]  /*5e50*/  UMOV UR7, 0xc0000010 ;  /* 0xc000001000077882 */ /* 0x000fca0000000000 */
[----:B--2---:R-:W2:Y:S01]  /*5e60*/  S2R R12, SR_TID.X ;  /* 0x00000000000c7919 */ /* 0x004ea20000002100 */
[----:B------:R-:W-:Y:S01]  /*5e70*/  USHF.R.U32.HI UR6, URZ, 0x4, UR6 ;  /* 0x000000043f067899 */ /* 0x000fe20008011606 */
[----:B------:R-:W3:Y:S01]  /*5e80*/  LDC R13, c[0x0][0x288] ;  /* 0x0000a200ff0d7b82 */ /* 0x000ee20000000800 */
[----:B-1----:R-:W-:Y:S02]  /*5e90*/  IMAD.U32 R11, RZ, RZ, UR24 ;  /* 0x00000018ff0b7e24 */ /* 0x002fe4000f8e00ff */
[----:B------:R-:W-:-:S04]  /*5ea0*/  ULOP3.LUT UR6, UR6, 0x3fff, URZ, 0xc0, !UPT ;  /* 0x00003fff06067892 */ /* 0x000fc8000f8ec03f */
[----:B------:R-:W-:-:S04]  /*5eb0*/  ULOP3.LUT UR6, UR6, 0x10000, URZ, 0xfc, !UPT ;  /* 0x0001000006067892 */ /* 0x000fc8000f8efc3f */
[----:B------:R-:W-:-:S07]  /*5ec0*/  UIMAD UR10, UR38, 0x280, UR6 ;  /* 0x00000280260a78a4 */ /* 0x000fce000f8e0206 */
[----:B------:R-:W-:Y:S02]  /*5ed0*/  UMOV UR6, UR10 ;  /* 0x0000000a00067c82 */ /* 0x000fe40008000000 */
[----:B------:R-:W-:Y:S01]  /*5ee0*/  QGMMA.64x64x32.F32.E4M3.E4M3 R24, R152, gdesc[UR4], R24, gsb0 ;  /* 0x00e0000498187df3 */ /* 0x000fe20008000818 */
[----:B------:R-:W-:Y:S01]  /*5ef0*/  UIADD3 UR6, UR10, 0x80, URZ ;  /* 0x000000800a067890 */ /* 0x000fe2000fffe03f */
[----:B------:R-:W-:Y:S01]  /*5f00*/  UMOV UR7, 0xc0000010 ;  /* 0xc000001000077882 */ /* 0x000fe20000000000 */
[----:B--2---:R-:W-:-:S13]  /*5f10*/  LOP3.LUT P1, RZ, R12, 0x7f, RZ, 0xc0, !PT ;  /* 0x0000007f0cff7812 */ /* 0x004fda000782c0ff */
[----:B------:R-:W-:-:S05]  /*5f20*/  @!P1 VIADD R11, R11, 0x13240 ;  /* 0x000132400b0b9836 */ /* 0x000fca0000000000 */
[----:B------:R-:W-:Y:S01]  /*5f30*/  @!P1 PRMT R11, RZ, 0x654, R11 ;  /* 0x00000654ff0b9816 */ /* 0x000fe2000000000b */
        /* <DEDUP_REMOVED lines=18> */
[----:B------:R-:W-:Y:S02]  /*6060*/  ULOP3.LUT UR6, URZ, UR21, URZ, 0x33, !UPT ;  /* 0x000000153f067292 */ /* 0x000fe4000f8e333f */
[----:B------:R-:W-:Y:S02]  /*6070*/  WARPGROUP.DEPBAR.LE gsb0, 0x0 ;  /* 0x00008000000079c5 */ /* 0x000fe40000010000 */
[----:B------:R-:W-:Y:S01]  /*6080*/  IMAD R136, R4, -0xa0, RZ ;  /* 0xffffff6004887824 */ /* 0x000fe200078e02ff */
[----:B------:R1:W-:Y:S01]  /*6090*/  @!P1 SYNCS.ARRIVE.TRANS64.RED.A1T0 RZ, [R11+URZ], RZ ;  /* 0x000000ff0bff99a7 */ /* 0x0003e2000810043f */
[----:B------:R-:W-:Y:S02]  /*60a0*/  PLOP3.LUT P1, PT, PT, PT, UP0, 0x40, 0x0 ;  /* 0x000000000000781c */ /* 0x000fe40003f2e808 */
[----:B------:R-:W-:-:S05]  /*60b0*/  IMAD R12, R18, UR23, R136 ;  /* 0x00000017120c7c24 */ /* 0x000fca000f8e0288 */
[----:B---3--:R-:W-:Y:S01]  /*60c0*/  IADD3 R12, R12, 0x1, -R13 ;  /* 0x000000010c0c7810 */ /* 0x008fe20007ffe80d */
[----:B-1----:R-:W-:-:S04]  /*60d0*/  IMAD R11, R17, -0x2, R136 ;  /* 0xfffffffe110b7824 */ /* 0x002fc800078e0288 */
[----:B------:R-:W-:-:S04]  /*60e0*/  IMAD R12, R17, -0x2, R12 ;  /* 0xfffffffe110c7824 */ /* 0x000fc800078e020c */
[C---:B------:R-:W-:Y:S02]  /*60f0*/  VIADD R21, R12.reuse, UR22 ;  /* 0x000000160c157c36 */ /* 0x040fe40008000000 */
[----:B------:R-:W-:Y:S02]  /*6100*/  VIADD R20, R12, UR6 ;  /* 0x000000060c147c36 */ /* 0x000fe40008000000 */
[C---:B------:R-:W-:Y:S02]  /*6110*/  IMAD.IADD R15, R8.reuse, 0x1, R21 ;  /* 0x00000001080f7824 */ /* 0x040fe400078e0215 */
[----:B------:R-:W-:Y:S01]  /*6120*/  IMAD.IADD R14, R8, 0x1, R20 ;  /* 0x00000001080e7824 */ /* 0x000fe200078e0214 */
[----:B------:R-:W-:Y:S06]  /*6130*/  @P1 BRA `(.L_x_10840) ;  /* 0x0000000000581947 */ /* 0x000fec0003800000 */
        /* <DEDUP_REMOVED lines=11> */
.L_x_10842:
[----:B------:R-:W-:-:S05]  /*61f0*/  IMAD.U32 R139, RZ, RZ, UR20 ;  /* 0x00000014ff8b7e24 */ /* 0x000fca000f8e00ff */
[----:B------:R-:W-:-:S13]  /*6200*/  ISETP.NE.AND P1, PT, R139, 0x1, PT ;  /* 0x000000018b00780c */ /* 0x000fda0003f25270 */
[----:B------:R-:W1:Y:S01]  /*6210*/  @P1 LDC.64 R12, c[0x0][0x9e8] ;  /* 0x00027a00ff0c1b82 */ /* 0x000e620000000a00 */
[----:B------:R-:W-:-:S04]  /*6220*/  @P1 IMAD.IADD R137, R156, 0x1, R8 ;  /* 0x000000019c891824 */ /* 0x000fc800078e0208 */
[----:B-1----:R-:W-:-:S04]  /*6230*/  @P1 IMAD.HI.U32 R138, R137, R12, RZ ;  /* 0x0000000c898a1227 */ /* 0x002fc800078e00ff */
[----:B------:R-:W-:Y:S01]  /*6240*/  IMAD.MOV.U32 R12, RZ, RZ, R10 ;  /* 0x000000ffff0c7224 */ /* 0x000fe200078e000a */
[----:B------:R-:W-:-:S07]  /*6250*/  @P1 SHF.R.U32.HI R12, RZ, R13, R138 ;  /* 0x0000000dff0c1219 */ /* 0x000fce000001168a */
.L_x_10843:
[----:B------:R-:W-:Y:S05]  /*6260*/  BSYNC B0 ;  /* 0x0000000000007941 */ /* 0x000fea0003800000 */
.L_x_10841:
[----:B------:R-:W-:-:S05]  /*6270*/  IMAD R12, R12, R139, R11 ;  /* 0x0000008b0c0c7224 */ /* 0x000fca00078e020b */
[----:B------:R-:W-:Y:S02]  /*6280*/  VIADDMNMX R15, R12, R139, R15, PT ;  /* 0x0000008b0c0f7246 */ /* 0x000fe4000380010f */
[----:B------:R-:W-:-:S07]  /*6290*/  VIMNMX R14, R14, R12, !PT ;  /* 0x0000000c0e0e7248 */ /* 0x000fce0007fe0100 */
.L_x_10840:
[C---:B------:R-:W-:Y:S01]  /*62a0*/  ISETP.GE.AND P1, PT, R136.reuse, 0x2, PT ;  /* 0x000000028800780c */ /* 0x040fe20003f26270 */
[C---:B------:R-:W-:Y:S01]  /*62b0*/  IMAD.IADD R21, R7.reuse, 0x1, R21 ;  /* 0x0000000107157824 */ /* 0x040fe200078e0215 */
        /* <DEDUP_REMOVED lines=244> */
.L_x_10846:
[----:B------:R-:W-:-:S05]  /*7200*/  IMAD.U32 R14, RZ, RZ, UR20 ;  /* 0x00000014ff0e7e24 */ /* 0x000fca000f8e00ff */
[----:B------:R-:W-:-:S13]  /*7210*/  ISETP.NE.AND P6, PT, R14, 0x1, PT ;  /* 0x000000010e00780c */ /* 0x000fda0003fc5270 */
[----:B------:R-:W1:Y:S02]  /*7220*/  @P6 LDC.64 R12, c[0x0][0x9e8] ;  /* 0x00027a00ff0c6b82 */ /* 0x000e640000000a00 */
[----:B-1----:R-:W-:-:S05]  /*7230*/  @P6 IMAD.HI.U32 R12, R15, R12, RZ ;  /* 0x0000000c0f0c6227 */ /* 0x002fca00078e00ff */
[----:B------:R-:W-:-:S07]  /*7240*/  @P6 SHF.R.U32.HI R15, RZ, R13, R12 ;  /* 0x0000000dff0f6219 */ /* 0x000fce000001160c */
.L_x_10847:
[----:B------:R-:W-:Y:S05]  /*7250*/  BSYNC B0 ;  /* 0x0000000000007941 */ /* 0x000fea0003800000 */
.L_x_10845:
[----:B------:R-:W-:-:S05]  /*7260*/  IMAD R15, R15, R14, R11 ;  /* 0x0000000e0f0f7224 */ /* 0x000fca00078e020b */
[----:B------:R-:W-:Y:S02]  /*7270*/  VIADDMNMX R21, R15, R14, R21, PT ;  /* 0x0000000e0f157246 */ /* 0x000fe40003800115 */
[----:B------:R-:W-:-:S07]  /*7280*/  VIMNMX R20, R20, R15, !PT ;  /* 0x0000000f14147248 */ /* 0x000fce0007fe0100 */
.L_x_10844:
        /* <DEDUP_REMOVED lines=72> */
[C---:B------:R-:W-:Y:S02]  /*7710*/  ISETP.LT.OR P1, PT, R21.reuse, 0x49, P1 ;  /* 0x000000491500780c */ /* 0x040fe40000f21670 */
        /* <DEDUP_REMOVED lines=24> */
[----:B------:R-:W-:Y:S01]  /*78a0*/  FMNMX.FTZ R14, R69, R12, !PT ;  /* 0x0000000c450e7209 */ /* 0x000fe20007810000 */
[----:B------:R-:W-:Y:S01]  /*78b0*/  IMAD.U32 R12, RZ, RZ, UR41 ;  /* 0x00000029ff0c7e24 */ /* 0x000fe2000f8e00ff */
        /* <DEDUP_REMOVED lines=16> */
[----:B-1----:R-:W-:-:S02]  /*79c0*/  FMNMX.FTZ R136, R14, R11, !PT ;  /* 0x0000000b0e887209 */ /* 0x002fc40007810000 */
[----:B------:R-:W-:Y:S02]  /*79d0*/  FSEL R74, R74, -INF , !P1 ;  /* 0xff8000004a4a7808 */ /* 0x000fe40004800000 */
[----:B------:R-:W-:Y:S01]  /*79e0*/  LOP3.LUT P1, RZ, R16, 0x800, RZ, 0xc0, !PT ;  /* 0x0000080010ff7812 */ /* 0x000fe2000782c0ff */
[----:B------:R-:W1:Y:S01]  /*79f0*/  SHFL.BFLY PT, R11, R136, 0x1, 0x1f ;  /* 0x0c201f00880b7f89 */ /* 0x000e6200000e0000 */
[C---:B------:R-:W-:Y:S02]  /*7a00*/  ISETP.LT.OR P3, PT, R21.reuse, 0x91, P3 ;  /* 0x000000911500780c */ /* 0x040fe40001f61670 */
        /* <DEDUP_REMOVED lines=173> */
[----:B------:R-:W-:-:S01]  /*84e0*/  FFMA.FTZ R77, R81, UR41, -R12 ;  /* 0x00000029514d7c23 */ /* 0x000fc2000801080c */
[----:B------:R-:W-:Y:S01]  /*84f0*/  FFMA.FTZ R81, R85, UR41, -R12 ;  /* 0x0000002955517c23 */ /* 0x000fe2000801080c */
[----:B------:R-:W-:Y:S01]  /*8500*/  IMAD.U32 R85, RZ, RZ, UR41 ;  /* 0x00000029ff557e24 */ /* 0x000fe2000f8e00ff */
[----:B------:R-:W-:Y:S01]  /*8510*/  FMNMX.FTZ R128, R71, R76, !PT ;  /* 0x0000004c47807209 */ /* 0x000fe20007810000 */
[----:B------:R-:W-:Y:S04]  /*8520*/  MUFU.EX2 R112, R112 ;  /* 0x0000007000707308 */ /* 0x000fe80000000800 */
[----:B------:R-:W2:Y:S04]  /*8530*/  SHFL.BFLY PT, R133, R128, 0x2, 0x1f ;  /* 0x0c401f0080857f89 */ /* 0x000ea800000e0000 */
[----:B------:R-:W-:Y:S08]  /*8540*/  MUFU.EX2 R113, R113 ;  /* 0x0000007100717308 */ /* 0x000ff00000000800 */
[----:B------:R-:W-:Y:S08]  /*8550*/  MUFU.EX2 R116, R116 ;  /* 0x0000007400747308 */ /* 0x000ff00000000800 */
[----:B------:R-:W-:Y:S01]  /*8560*/  MUFU.EX2 R117, R117 ;  /* 0x0000007500757308 */ /* 0x000fe20000000800 */
[----:B--2---:R-:W-:-:S02]  /*8570*/  FMNMX.FTZ R133, R128, R133, !PT ;  /* 0x0000008580857209 */ /* 0x004fc40007810000 */
[----:B------:R-:W-:-:S05]  /*8580*/  FSEL R128, R11, RZ, P1 ;  /* 0x000000ff0b807208 */ /* 0x000fca0000800000 */
[----:B------:R-:W-:Y:S01]  /*8590*/  MUFU.EX2 R88, R88 ;  /* 0x0000005800587308 */ /* 0x000fe20000000800 */
[----:B------:R-:W2:Y:S01]  /*85a0*/  SHFL.BFLY PT, R84, R133, 0x1, 0x1f ;  /* 0x0c201f0085547f89 */ /* 0x000ea200000e0000 */
[----:B------:R-:W-:-:S06]  /*85b0*/  FADD.FTZ R128, -R128, R3 ;  /* 0x0000000380807221 */ /* 0x000fcc0000010100 */
[----:B------:R-:W-:Y:S08]  /*85c0*/  MUFU.EX2 R3, R69 ;  /* 0x0000004500037308 */ /* 0x000ff00000000800 */
[----:B------:R-:W-:Y:S08]  /*85d0*/  MUFU.EX2 R89, R89 ;  /* 0x0000005900597308 */ /* 0x000ff00000000800 */
[----:B------:R-:W-:Y:S01]  /*85e0*/  MUFU.EX2 R92, R92 ;  /* 0x0000005c005c7308 */ /* 0x000fe20000000800 */
[----:B--2---:R-:W-:Y:S01]  /*85f0*/  FMNMX.FTZ R12, R133, R84, !PT ;  /* 0x00000054850c7209 */ /* 0x004fe20007810000 */
[----:B------:R-:W-:-:S03]  /*8600*/  FMUL.FTZ R84, R128, UR41 ;  /* 0x0000002980547c20 */ /* 0x000fc60008410000 */
[C---:B------:R-:W-:Y:S01]  /*8610*/  FSETP.NEU.FTZ.AND P1, PT, R12.reuse, -INF , PT ;  /* 0xff8000000c00780b */ /* 0x040fe20003f3d000 */
[----:B------:R-:W-:-:S02]  /*8620*/  FFMA.FTZ R85, R12, R85, -8 ;  /* 0xc10000000c557423 */ /* 0x000fc40000010055 */
[----:B------:R-:W2:Y:S03]  /*8630*/  MUFU.EX2 R84, R84 ;  /* 0x0000005400547308 */ /* 0x000ea60000000800 */
[----:B------:R-:W-:-:S05]  /*8640*/  FSEL R128, R85, RZ, P1 ;  /* 0x000000ff55807208 */ /* 0x000fca0000800000 */
[--C-:B------:R-:W-:Y:S01]  /*8650*/  FFMA.FTZ R133, R126, UR41, -R128.reuse ;  /* 0x000000297e857c23 */ /* 0x100fe20008010880 */
[----:B------:R-:W-:-:S01]  /*8660*/  FFMA.FTZ R126, R127, UR41, -R128 ;  /* 0x000000297f7e7c23 */ /* 0x000fc20008010880 */
[----:B------:R-:W-:Y:S01]  /*8670*/  FSEL R127, R12, RZ, P1 ;  /* 0x000000ff0c7f7208 */ /* 0x000fe20000800000 */
[----:B-1----:R-:W-:-:S01]  /*8680*/  FFMA.FTZ R132, R13, UR41, -R128 ;  /* 0x000000290d847c23 */ /* 0x002fc20008010880 */
[--C-:B------:R-:W-:Y:S01]  /*8690*/  FFMA.FTZ R13, R123, UR41, -R128.reuse ;  /* 0x000000297b0d7c23 */ /* 0x100fe20008010880 */
[----:B------:R2:W-:Y:S01]  /*86a0*/  MUFU.EX2 R69, R133 ;  /* 0x0000008500457308 */ /* 0x0005e20000000800 */
[----:B------:R-:W-:-:S01]  /*86b0*/  FFMA.FTZ R85, R130, UR41, -R128 ;  /* 0x0000002982557c23 */ /* 0x000fc20008010880 */
[----:B------:R-:W-:Y:S01]  /*86c0*/  FADD.FTZ R127, -R127, R0 ;  /* 0x000000007f7f7221 */ /* 0x000fe20000010100 */
[----:B------:R-:W-:-:S01]  /*86d0*/  FFMA.FTZ R130, R131, UR41, -R128 ;  /* 0x0000002983827c23 */ /* 0x000fc20008010880 */
[--C-:B------:R-:W-:Y:S01]  /*86e0*/  FFMA.FTZ R123, R134, UR41, -R128.reuse ;  /* 0x00000029867b7c23 */ /* 0x100fe20008010880 */
[----:B------:R-:W-:-:S01]  /*86f0*/  FFMA.FTZ R134, R135, UR41, -R128 ;  /* 0x0000002987867c23 */ /* 0x000fc20008010880 */
[----:B------:R-:W-:Y:S01]  /*8700*/  FMUL.FTZ R127, R127, UR41 ;  /* 0x000000297f7f7c20 */ /* 0x000fe20008410000 */
[----:B------:R-:W-:-:S01]  /*8710*/  FFMA.FTZ R131, R94, UR41, -R128 ;  /* 0x000000295e837c23 */ /* 0x000fc20008010880 */
[----:B------:R-:W-:Y:S01]  /*8720*/  MUFU.EX2 R132, R132 ;  /* 0x0000008400847308 */ /* 0x000fe20000000800 */
[----:B--2---:R-:W-:-:S01]  /*8730*/  FFMA.FTZ R133, R84, R6, R15 ;  /* 0x0000000654857223 */ /* 0x004fc2000001000f */
        /* <DEDUP_REMOVED lines=34> */
[----:B------:R-:W-:Y:S01]  /*8960*/  FFMA.FTZ R63, R63, UR41, -R128 ;  /* 0x000000293f3f7c23 */ /* 0x000fe20008010880 */
[----:B------:R-:W-:-:S01]  /*8970*/  FADD.FTZ R5, R69, R6 ;  /* 0x0000000645057221 */ /* 0x000fc20000010000 */
[--C-:B------:R-:W-:Y:S01]  /*8980*/  FFMA.FTZ R66, R66, UR41, -R128.reuse ;  /* 0x0000002942427c23 */ /* 0x100fe20008010880 */
[----:B------:R-:W-:-:S01]  /*8990*/  FFMA.FTZ R67, R67, UR41, -R128 ;  /* 0x0000002943437c23 */ /* 0x000fc20008010880 */
[----:B------:R-:W2:Y:S01]  /*89a0*/  MUFU.EX2 R130, R130 ;  /* 0x0000008200827308 */ /* 0x000ea20000000800 */
[----:B---3--:R-:W-:-:S01]  /*89b0*/  FADD.FTZ R6, R126, R5 ;  /* 0x000000057e067221 */ /* 0x008fc20000010000 */
[--C-:B------:R-:W-:Y:S01]  /*89c0*/  FFMA.FTZ R70, R70, UR41, -R128.reuse ;  /* 0x0000002946467c23 */ /* 0x100fe20008010880 */
[----:B------:R-:W-:-:S05]  /*89d0*/  FFMA.FTZ R71, R71, UR41, -R128 ;  /* 0x0000002947477c23 */ /* 0x000fca0008010880 */
[----:B------:R-:W3:Y:S01]  /*89e0*/  MUFU.EX2 R123, R123 ;  /* 0x0000007b007b7308 */ /* 0x000ee20000000800 */
[----:B-1----:R-:W-:-:S07]  /*89f0*/  FADD.FTZ R5, R85, R6 ;  /* 0x0000000655057221 */ /* 0x002fce0000010000 */
[----:B------:R-:W1:Y:S01]  /*8a00*/  MUFU.EX2 R134, R134 ;  /* 0x0000008600867308 */ /* 0x000e620000000800 */
[----:B--2---:R-:W-:-:S07]  /*8a10*/  FADD.FTZ R6, R130, R5 ;  /* 0x0000000582067221 */ /* 0x004fce0000010000 */
[----:B------:R2:W-:Y:S01]  /*8a20*/  MUFU.EX2 R0, R131 ;  /* 0x0000008300007308 */ /* 0x0005e20000000800 */
[----:B---3--:R-:W-:-:S07]  /*8a30*/  FADD.FTZ R5, R123, R6 ;  /* 0x000000067b057221 */ /* 0x008fce0000010000 */
[----:B------:R-:W3:Y:S01]  /*8a40*/  MUFU.EX2 R106, R106 ;  /* 0x0000006a006a7308 */ /* 0x000ee20000000800 */
        /* <DEDUP_REMOVED lines=8> */
[----:B---3--:R-:W-:-:S03]  /*8ad0*/  FADD.FTZ R102, R106, R5 ;  /* 0x000000056a667221 */ /* 0x008fc60000010000 */
        /* <DEDUP_REMOVED lines=107> */
[----:B------:R-:W-:Y:S01]  /*9190*/  FADD.FTZ R6, R3, R6 ;  /* 0x0000000603067221 */ /* 0x000fe20000010000 */
[----:B---3--:R-:W-:-:S04]  /*91a0*/  FADD.FTZ R102, R70, R131 ;  /* 0x0000008346667221 */ /* 0x008fc80000010000 */
[----:B-1----:R-:W-:Y:S01]  /*91b0*/  FADD.FTZ R5, R71, R102 ;  /* 0x0000006647057221 */ /* 0x002fe20000010000 */
[----:B------:R-:W-:Y:S06]  /*91c0*/  @!P0 BRA `(.L_x_10848) ;  /* 0x0000000000048947 */ /* 0x000fec0003800000 */
[----:B------:R-:W-:Y:S01]  /*91d0*/  BPT.TRAP 0x1 ;  /* 0x000000040000795c */ /* 0x000fe20000300000 */
.L_x_10848:
        /* <DEDUP_REMOVED lines=42> */
[----:B------:R-:W-:Y:S01]  /*9480*/  VIADD R4, R4, 0xffffffff ;  /* 0xffffffff04047836 */ /* 0x000fe20000000000 */
        /* <DEDUP_REMOVED lines=33> */
[----:B------:R-:W-:Y:S01]  /*96a0*/  IMAD.MOV.U32 R0, RZ, RZ, R12 ;  /* 0x000000ffff007224 */ /* 0x000fe200078e000c */
[----:B------:R-:W-:Y:S01]  /*96b0*/  F2FP.SATFINITE.E4M3.F32.PACK_AB_MERGE_C R136, R57, R56, R60 ;  /* 0x000000383988723e */ /* 0x000fe2000480703c */
[----:B------:R-:W-:Y:S01]  /*96c0*/  IMAD.MOV.U32 R3, RZ, RZ, R11 ;  /* 0x000000ffff037224 */ /* 0x000fe200078e000b */
[----:B------:R-:W-:-:S02]  /*96d0*/  F2FP.SATFINITE.E4M3.F32.PACK_AB_MERGE_C R137, R59, R58, R62 ;  /* 0x0000003a3b89723e */ /* 0x000fc4000480703e */
[----:B------:R-:W-:Y:S01]  /*96e0*/  F2FP.SATFINITE.E4M3.F32.PACK_AB_MERGE_C R139, R67, R66, R70 ;  /* 0x00000042438b723e */ /* 0x000fe20004807046 */
[----:B------:R-:W-:Y:S06]  /*96f0*/  @P1 BRA `(.L_x_10849) ;  /* 0xffffffc000681947 */ /* 0x000fec000383ffff */
[----:B------:R-:W-:Y:S01]  /*9700*/  IMAD.MOV.U32 R0, RZ, RZ, R12 ;  /* 0x000000ffff007224 */ /* 0x000fe200078e000c */
[----:B------:R-:W-:Y:S01]  /*9710*/  UMOV UR38, UR26 ;  /* 0x0000001a00267c82 */ /* 0x000fe20008000000 */
[----:B------:R-:W-:Y:S01]  /*9720*/  IMAD.MOV.U32 R3, RZ, RZ, R11 ;  /* 0x000000ffff037224 */ /* 0x000fe200078e000b */
[----:B------:R-:W-:-:S06]  /*9730*/  UMOV UR37, UR25 ;  /* 0x0000001900257c82 */ /* 0x000fcc0008000000 */
.L_x_10831:
        /* <DEDUP_REMOVED lines=16> */
.L_x_10851:
[----:B------:R-:W-:-:S13]  /*9840*/  ISETP.NE.AND P1, PT, R10, 0x1, PT ;  /* 0x000000010a00780c */ /* 0x000fda0003f25270 */
[----:B------:R-:W1:Y:S02]  /*9850*/  @P1 LDC.64 R12, c[0x0][0x9e8] ;  /* 0x00027a00ff0c1b82 */ /* 0x000e640000000a00 */
[----:B-1----:R-:W-:-:S05]  /*9860*/  @P1 IMAD.HI.U32 R12, R19, R12, RZ ;  /* 0x0000000c130c1227 */ /* 0x002fca00078e00ff */
[----:B------:R-:W-:-:S07]  /*9870*/  @P1 SHF.R.U32.HI R19, RZ, R13, R12 ;  /* 0x0000000dff131219 */ /* 0x000fce000001160c */
.L_x_10852:
[----:B------:R-:W-:-:S05]  /*9880*/  IMAD R19, R19, R10, RZ ;  /* 0x0000000a13137224 */ /* 0x000fca00078e02ff */
[----:B------:R-:W-:-:S13]  /*9890*/  R2UR UR7, R19 ;  /* 0x00000000130772ca */ /* 0x000fda00000e0000 */
[----:B------:R-:W-:-:S04]  /*98a0*/  UISETP.LT.AND UP0, UPT, UR6, UR7, UPT ;  /* 0x000000070600728c */ /* 0x000fc8000bf01270 */
[----:B------:R-:W-:-:S12]  /*98b0*/  USEL UR6, UR6, UR7, !UP0 ;  /* 0x0000000706067287 */ /* 0x000fd8000c000000 */
.L_x_10850:
        /* <DEDUP_REMOVED lines=12> */
.L_x_10863:
[----:B------:R-:W-:-:S04]  /*9980*/  UIADD3 UR38, UR21, 0x1, URZ ;  /* 0x0000000115267890 */ /* 0x000fc8000fffe03f */
[----:B------:R-:W-:-:S04]  /*9990*/  UISETP.NE.AND UP0, UPT, UR38, 0x2, UPT ;  /* 0x000000022600788c */ /* 0x000fc8000bf05270 */
[----:B------:R-:W-:Y:S02]  /*99a0*/  USEL UR37, URZ, 0x1, UP0 ;  /* 0x000000013f257887 */ /* 0x000fe40008000000 */
[----:B------:R-:W-:Y:S02]  /*99b0*/  USEL UR38, UR38, URZ, UP0 ;  /* 0x0000003f26267287 */ /* 0x000fe40008000000 */
[----:B------:R-:W-:Y:S01]  /*99c0*/  ULOP3.LUT UR37, UR22, UR37, URZ, 0x3c, !UPT ;  /* 0x0000002516257292 */ /* 0x000fe2000f8e3c3f */
[----:B------:R-:W-:Y:S11]  /*99d0*/  @!P0 BRA `(.L_x_10854) ;  /* 0x0000000000048947 */ /* 0x000ff60003800000 */
[----:B------:R-:W-:Y:S01]  /*99e0*/  BPT.TRAP 0x1 ;  /* 0x000000040000795c */ /* 0x000fe20000300000 */
.L_x_10854:
[----:B------:R-:W-:Y:S01]  /*99f0*/  ULEA UR6, UR38, UR40, 0x3 ;  /* 0x0000002826067291 */ /* 0x000fe2000f8e183f */
[----:B------:R-:W-:-:S05]  /*9a00*/  IMAD.U32 R0, RZ, RZ, UR37 ;  /* 0x00000025ff007e24 */ /* 0x000fca000f8e00ff */
[----:B------:R-:W-:-:S04]  /*9a10*/  SHF.L.U32 R0, R0, 0x1f, RZ ;  /* 0x0000001f00007819 */ /* 0x000fc800000006ff */
[----:B------:R1:W2:Y:S01]  /*9a20*/  SYNCS.PHASECHK.TRANS64.TRYWAIT P1, [UR6+0x13230], R0 ;  /* 0x01323000ff0075a7 */ /* 0x0002a20008020146 */
[----:B------:R-:W-:Y:S05]  /*9a30*/  @!P0 BRA `(.L_x_10855) ;  /* 0x0000000000048947 */ /* 0x000fea0003800000 */
[----:B------:R-:W-:Y:S01]  /*9a40*/  BPT.TRAP 0x1 ;  /* 0x000000040000795c */ /* 0x000fe20000300000 */
.L_x_10855:
[----:B--2---:R-:W-:Y:S05]  /*9a50*/  @P1 BRA `(.L_x_10856) ;  /* 0x0000000000081947 */ /* 0x004fea0003800000 */
[----:B------:R-:W2:Y:S02]  /*9a60*/  SYNCS.PHASECHK.TRANS64.TRYWAIT P1, [UR6+0x13230], R0 ;  /* 0x01323000ff0075a7 */ /* 0x000ea40008020146 */
[----:B--2---:R-:W-:Y:S05]  /*9a70*/  @!P1 BRA `(.L_x_10857) ;  /* 0x000000a800c09947 */ /* 0x004fea0003800000 */
.L_x_10856:
        /* <DEDUP_REMOVED lines=64> */
.L_x_10858:
[----:B------:R-:W-:Y:S01]  /*9e80*/  ULEA UR11, UR21, UR40, 0x3 ;  /* 0x00000028150b7291 */ /* 0x000fe2000f8e183f */
[----:B-12---:R-:W-:-:S05]  /*9e90*/  IMAD.U32 R0, RZ, RZ, UR22 ;  /* 0x00000016ff007e24 */ /* 0x006fca000f8e00ff */
[----:B------:R-:W-:-:S04]  /*9ea0*/  SHF.L.U32 R0, R0, 0x1f, RZ ;  /* 0x0000001f00007819 */ /* 0x000fc800000006ff */
[----:B------:R1:W2:Y:S01]  /*9eb0*/  SYNCS.PHASECHK.TRANS64.TRYWAIT P1, [UR11+0x13250], R0 ;  /* 0x01325000ff0075a7 */ /* 0x0002a2000802014b */
[----:B------:R-:W-:Y:S05]  /*9ec0*/  @!P0 BRA `(.L_x_10859) ;  /* 0x0000000000048947 */ /* 0x000fea0003800000 */
[----:B------:R-:W-:Y:S01]  /*9ed0*/  BPT.TRAP 0x1 ;  /* 0x000000040000795c */ /* 0x000fe20000300000 */
.L_x_10859:
[----:B--2---:R-:W-:Y:S05]  /*9ee0*/  @P1 BRA `(.L_x_10860) ;  /* 0x0000000000081947 */ /* 0x004fea0003800000 */
[----:B------:R-:W2:Y:S02]  /*9ef0*/  SYNCS.PHASECHK.TRANS64.TRYWAIT P1, [UR11+0x13250], R0 ;  /* 0x01325000ff0075a7 */ /* 0x000ea4000802014b */
[----:B--2---:R-:W-:Y:S05]  /*9f00*/  @!P1 BRA `(.L_x_10861) ;  /* 0x000000a400b49947 */ /* 0x004fea0003800000 */
.L_x_10860:
[----:B-12---:R-:W-:Y:S01]  /*9f10*/  FMNMX.FTZ R0, R120, R11, !PT ;  /* 0x0000000b78007209 */ /* 0x006fe20007810000 */
[----:B------:R-:W-:Y:S01]  /*9f20*/  UIADD3 UR6, UR40, 0x1000, URZ ;  /* 0x0000100028067890 */ /* 0x000fe2000fffe03f */
[----:B------:R-:W-:Y:S01]  /*9f30*/  FMNMX.FTZ R12, R122, R13, !PT ;  /* 0x0000000d7a0c7209 */ /* 0x000fe20007810000 */
[----:B------:R-:W-:Y:S01]  /*9f40*/  WARPGROUP.ARRIVE ;  /* 0x00000000000079c5 */ /* 0x000fe20000000000 */
[----:B------:R-:W-:Y:S01]  /*9f50*/  FMNMX.FTZ R3, R121, R0, !PT ;  /* 0x0000000079037209 */ /* 0x000fe20007810000 */
[----:B------:R-:W-:Y:S01]  /*9f60*/  USHF.R.U32.HI UR6, URZ, 0x4, UR6 ;  /* 0x000000043f067899 */ /* 0x000fe20008011606 */
[----:B------:R-:W-:Y:S01]  /*9f70*/  FMNMX.FTZ R15, R123, R12, !PT ;  /* 0x0000000c7b0f7209 */ /* 0x000fe20007810000 */
[----:B------:R-:W-:Y:S01]  /*9f80*/  UMOV UR7, 0xc0000010 ;  /* 0xc000001000077882 */ /* 0x000fe20000000000 */
        /* <DEDUP_REMOVED lines=89> */
[----:B-1----:R-:W-:Y:S01]  /*a520*/  LOP3.LUT P1, RZ, R155, 0x7f, RZ, 0xc0, !PT ;  /* 0x0000007f9bff7812 */ /* 0x002fe2000782c0ff */
[----:B------:R-:W1:Y:S04]  /*a530*/  SHFL.BFLY PT, R3, R14, 0x2, 0x1f ;  /* 0x0c401f000e037f89 */ /* 0x000e6800000e0000 */
[----:B------:R-:W2:Y:S01]  /*a540*/  SHFL.BFLY PT, R19, R12, 0x2, 0x1f ;  /* 0x0c401f000c137f89 */ /* 0x000ea200000e0000 */
[----:B-1----:R-:W-:Y:S01]  /*a550*/  FMNMX.FTZ R15, R14, R3, !PT ;  /* 0x000000030e0f7209 */ /* 0x002fe20007810000 */
[----:B------:R-:W-:Y:S01]  /*a560*/  IMAD.U32 R14, RZ, RZ, UR41 ;  /* 0x00000029ff0e7e24 */ /* 0x000fe2000f8e00ff */
[----:B------:R-:W-:-:S02]  /*a570*/  WARPGROUP.DEPBAR.LE gsb0, 0x0 ;  /* 0x00008000000079c5 */ /* 0x000fc40000010000 */
[----:B------:R-:W-:Y:S01]  /*a580*/  WARPGROUP.ARRIVE ;  /* 0x00000000000079c5 */ /* 0x000fe20000000000 */
[----:B--2---:R-:W-:Y:S01]  /*a590*/  FMNMX.FTZ R19, R12, R19, !PT ;  /* 0x000000130c137209 */ /* 0x004fe20007810000 */
[----:B------:R-:W1:Y:S04]  /*a5a0*/  SHFL.BFLY PT, R0, R15, 0x1, 0x1f ;  /* 0x0c201f000f007f89 */ /* 0x000e6800000e0000 */
[----:B------:R-:W-:Y:S01]  /*a5b0*/  QGMMA.64x64x32.F32.E4M3.E4M3 R24, R144, gdesc[UR4], R24, gsb0 ;  /* 0x00e0000490187df3 */ /* 0x000fe20008000818 */
[----:B------:R-:W2:Y:S01]  /*a5c0*/  SHFL.BFLY PT, R20, R19, 0x1, 0x1f ;  /* 0x0c201f0013147f89 */ /* 0x000ea200000e0000 */
[----:B------:R-:W-:Y:S01]  /*a5d0*/  UIADD3 UR6, UR10, 0x180, URZ ;  /* 0x000001800a067890 */ /* 0x000fe2000fffe03f */
[----:B------:R-:W-:Y:S01]  /*a5e0*/  UMOV UR7, 0xc0000010 ;  /* 0xc000001000077882 */ /* 0x000fe20000000000 */
[----:B-1----:R-:W-:-:S02]  /*a5f0*/  FMNMX.FTZ R3, R15, R0, !PT ;  /* 0x000000000f037209 */ /* 0x002fc40007810000 */
[----:B--2---:R-:W-:-:S03]  /*a600*/  FMNMX.FTZ R0, R19, R20, !PT ;  /* 0x0000001413007209 */ /* 0x004fc60007810000 */
[----:B------:R-:W-:Y:S02]  /*a610*/  FADD.FTZ R11, -R3, R11 ;  /* 0x0000000b030b7221 */ /* 0x000fe40000010100 */
[----:B------:R-:W-:-:S01]  /*a620*/  FADD.FTZ R12, -R0, R13 ;  /* 0x0000000d000c7221 */ /* 0x000fc20000010100 */
[----:B------:R-:W-:Y:S01]  /*a630*/  FFMA.FTZ R13, R3, R14, -8 ;  /* 0xc1000000030d7423 */ /* 0x000fe2000001000e */
[----:B------:R-:W-:Y:S02]  /*a640*/  FMUL.FTZ R11, R11, UR41 ;  /* 0x000000290b0b7c20 */ /* 0x000fe40008410000 */
        /* <DEDUP_REMOVED lines=43> */
[----:B------:R-:W-:Y:S01]  /*a900*/  MUFU.EX2 R11, R11 ;  /* 0x0000000b000b7308 */ /* 0x000fe20000000800 */
[----:B------:R-:W-:-:S02]  /*a910*/  WARPGROUP.DEPBAR.LE gsb0, 0x0 ;  /* 0x00008000000079c5 */ /* 0x000fc40000010000 */
[--C-:B------:R-:W-:Y:S01]  /*a920*/  FFMA.FTZ R125, R122, UR41, -R69.reuse ;  /* 0x000000297a7d7c23 */ /* 0x100fe20008010845 */
[----:B------:R-:W-:-:S01]  /*a930*/  FFMA.FTZ R122, R123, UR41, -R69 ;  /* 0x000000297b7a7c23 */ /* 0x000fc20008010845 */
[--C-:B------:R-:W-:Y:S01]  /*a940*/  FFMA.FTZ R123, R126, UR41, -R69.reuse ;  /* 0x000000297e7b7c23 */ /* 0x100fe20008010845 */
[----:B------:R-:W-:-:S01]  /*a950*/  FFMA.FTZ R126, R127, UR41, -R69 ;  /* 0x000000297f7e7c23 */ /* 0x000fc20008010845 */
[--C-:B------:R-:W-:Y:S01]  /*a960*/  FFMA.FTZ R127, R130, UR41, -R69.reuse ;  /* 0x00000029827f7c23 */ /* 0x100fe20008010845 */
[----:B------:R-:W1:Y:S01]  /*a970*/  MUFU.EX2 R14, R14 ;  /* 0x0000000e000e7308 */ /* 0x000e620000000800 */
[----:B------:R-:W-:Y:S01]  /*a980*/  WARPGROUP.ARRIVE ;  /* 0x00000000000079c5 */ /* 0x000fe20000000000 */
[--C-:B------:R-:W-:Y:S01]  /*a990*/  FFMA.FTZ R128, R131, UR41, -R69.reuse ;  /* 0x0000002983807c23 */ /* 0x100fe20008010845 */
[----:B------:R-:W-:-:S01]  /*a9a0*/  FFMA.FTZ R129, R134, UR41, -R69 ;  /* 0x0000002986817c23 */ /* 0x000fc20008010845 */
[--C-:B------:R-:W-:Y:S01]  /*a9b0*/  FFMA.FTZ R130, R135, UR41, -R69.reuse ;  /* 0x0000002987827c23 */ /* 0x100fe20008010845 */
[----:B------:R-:W-:-:S01]  /*a9c0*/  FFMA.FTZ R106, R106, UR41, -R69 ;  /* 0x000000296a6a7c23 */ /* 0x000fc20008010845 */
[--C-:B------:R-:W-:Y:S01]  /*a9d0*/  FFMA.FTZ R107, R107, UR41, -R69.reuse ;  /* 0x000000296b6b7c23 */ /* 0x100fe20008010845 */
[----:B------:R-:W-:Y:S01]  /*a9e0*/  QGMMA.64x64x32.F32.E4M3.E4M3 R24, R140, gdesc[UR4], R24, gsb0 ;  /* 0x00e000048c187df3 */ /* 0x000fe20008000818 */
        /* <DEDUP_REMOVED lines=15> */
[----:B------:R-:W-:Y:S01]  /*aae0*/  UIADD3 UR6, UR10, 0x200, URZ ;  /* 0x000002000a067890 */ /* 0x000fe2000fffe03f */
[----:B------:R-:W1:Y:S01]  /*aaf0*/  MUFU.EX2 R15, R15 ;  /* 0x0000000f000f7308 */ /* 0x000e620000000800 */
[----:B------:R-:W-:-:S01]  /*ab00*/  FFMA.FTZ R102, R102, UR41, -R69 ;  /* 0x0000002966667c23 */ /* 0x000fc20008010845 */
[--C-:B------:R-:W-:Y:S01]  /*ab10*/  FFMA.FTZ R103, R103, UR41, -R69.reuse ;  /* 0x0000002967677c23 */ /* 0x100fe20008010845 */
[----:B------:R-:W-:Y:S01]  /*ab20*/  UMOV UR7, 0xc0000010 ;  /* 0xc000001000077882 */ /* 0x000fe20000000000 */
        /* <DEDUP_REMOVED lines=34> */
[----:B------:R-:W-:Y:S06]  /*ad50*/  QGMMA.64x64x32.F32.E4M3.E4M3 R24, R136, gdesc[UR4], R24, gsb0 ;  /* 0x00e0000488187df3 */ /* 0x000fec0008000818 */
        /* <DEDUP_REMOVED lines=20> */
[----:B------:R-:W-:-:S06]  /*aea0*/  WARPGROUP.DEPBAR.LE gsb0, 0x0 ;  /* 0x00008000000079c5 */ /* 0x000fcc0000010000 */
        /* <DEDUP_REMOVED lines=84> */
[----:B------:R-:W-:-:S05]  /*b3f0*/  IMAD.U32 R5, RZ, RZ, UR38 ;  /* 0x00000026ff057e24 */ /* 0x000fca000f8e00ff */
[----:B------:R-:W-:Y:S01]  /*b400*/  @!P1 LEA R5, R5, UR40, 0x3 ;  /* 0x0000002805059c11 */ /* 0x000fe2000f8e18ff */
[----:B------:R-:W3:Y:S01]  /*b410*/  MUFU.EX2 R87, R87 ;  /* 0x0000005700577308 */ /* 0x000ee20000000800 */
[----:B--2---:R-:W-:-:S03]  /*b420*/  FADD.FTZ R132, R86, R131 ;  /* 0x0000008356847221 */ /* 0x004fc60000010000 */
[----:B------:R-:W-:-:S04]  /*b430*/  @!P1 VIADD R5, R5, 0x13240 ;  /* 0x0001324005059836 */ /* 0x000fc80000000000 */
[----:B------:R-:W2:Y:S01]  /*b440*/  MUFU.EX2 R56, R56 ;  /* 0x0000003800387308 */ /* 0x000ea20000000800 */
[----:B-1----:R-:W-:-:S01]  /*b450*/  FADD.FTZ R131, R85, R6 ;  /* 0x0000000655837221 */ /* 0x002fc20000010000 */
[----:B------:R-:W-:-:S04]  /*b460*/  @!P1 PRMT R5, RZ, 0x654, R5 ;  /* 0x00000654ff059816 */ /* 0x000fc80000000005 */
[----:B------:R1:W-:Y:S02]  /*b470*/  @!P1 SYNCS.ARRIVE.TRANS64.RED.A1T0 RZ, [R5+URZ], RZ ;  /* 0x000000ff05ff99a7 */ /* 0x0003e4000810043f */
        /* <DEDUP_REMOVED lines=34> */
.L_x_10862:
        /* <DEDUP_REMOVED lines=42> */
[----:B------:R-:W-:Y:S01]  /*b940*/  VIADD R4, R4, 0xffffffff ;  /* 0xffffffff04047836 */ /* 0x000fe20000000000 */
        /* <DEDUP_REMOVED lines=39> */
.L_x_10853:
        /* <DEDUP_REMOVED lines=11> */
.L_x_10882:
[----:B------:R-:W-:-:S04]  /*bc70*/  UISETP.NE.AND UP0, UPT, UR25, 0x1, UPT ;  /* 0x000000011900788c */ /* 0x000fc8000bf05270 */
[----:B------:R-:W-:-:S04]  /*bc80*/  USEL UR37, URZ, 0x1, UP0 ;  /* 0x000000013f257887 */ /* 0x000fc80008000000 */
[----:B------:R-:W-:Y:S01]  /*bc90*/  ULOP3.LUT UR37, UR26, UR37, URZ, 0x3c, !UPT ;  /* 0x000000251a257292 */ /* 0x000fe2000f8e3c3f */
[----:B------:R-:W-:Y:S11]  /*bca0*/  @!P0 BRA `(.L_x_10865) ;  /* 0x0000000000048947 */ /* 0x000ff60003800000 */
[----:B------:R-:W-:Y:S01]  /*bcb0*/  BPT.TRAP 0x1 ;  /* 0x000000040000795c */ /* 0x000fe20000300000 */
.L_x_10865:
        /* <DEDUP_REMOVED lines=9> */
.L_x_10866:
[----:B--2---:R-:W-:Y:S05]  /*bd50*/  @P1 BRA `(.L_x_10867) ;  /* 0x0000000000081947 */ /* 0x004fea0003800000 */
[----:B------:R-:W2:Y:S02]  /*bd60*/  SYNCS.PHASECHK.TRANS64.TRYWAIT P1, [UR24+0x13230], R0 ;  /* 0x01323000ff0075a7 */ /* 0x000ea40008020158 */
[----:B--2---:R-:W-:Y:S05]  /*bd70*/  @!P1 BRA `(.L_x_10868) ;  /* 0x0000008800309947 */ /* 0x004fea0003800000 */
.L_x_10867:
        /* <DEDUP_REMOVED lines=64> */
.L_x_10869:
[----:B------:R-:W-:Y:S01]  /*c180*/  ULEA UR11, UR25, UR40, 0x3 ;  /* 0x00000028190b7291 */ /* 0x000fe2000f8e183f */
[----:B-12---:R-:W-:-:S05]  /*c190*/  IMAD.U32 R0, RZ, RZ, UR26 ;  /* 0x0000001aff007e24 */ /* 0x006fca000f8e00ff */
[----:B------:R-:W-:-:S04]  /*c1a0*/  SHF.L.U32 R0, R0, 0x1f, RZ ;  /* 0x0000001f00007819 */ /* 0x000fc800000006ff */
[----:B------:R1:W2:Y:S01]  /*c1b0*/  SYNCS.PHASECHK.TRANS64.TRYWAIT P1, [UR11+0x13250], R0 ;  /* 0x01325000ff0075a7 */ /* 0x0002a2000802014b */
[----:B------:R-:W-:Y:S05]  /*c1c0*/  @!P0 BRA `(.L_x_10870) ;  /* 0x0000000000048947 */ /* 0x000fea0003800000 */
[----:B------:R-:W-:Y:S01]  /*c1d0*/  BPT.TRAP 0x1 ;  /* 0x000000040000795c */ /* 0x000fe20000300000 */
.L_x_10870:
[----:B--2---:R-:W-:Y:S05]  /*c1e0*/  @P1 BRA `(.L_x_10871) ;  /* 0x0000000000081947 */ /* 0x004fea0003800000 */
[----:B------:R-:W2:Y:S02]  /*c1f0*/  SYNCS.PHASECHK.TRANS64.TRYWAIT P1, [UR11+0x13250], R0 ;  /* 0x01325000ff0075a7 */ /* 0x000ea4000802014b */
[----:B--2---:R-:W-:Y:S05]  /*c200*/  @!P1 BRA `(.L_x_10872) ;  /* 0x0000008400249947 */ /* 0x004fea0003800000 */
.L_x_10871:
        /* <DEDUP_REMOVED lines=39> */
[----:B------:R-:W-:Y:S02]  /*c480*/  ISETP.GE.AND P1, PT, R10, 0x1, PT ;  /* 0x000000010a00780c */ /* 0x000fe40003f26270 */
[----:B------:R-:W-:-:S05]  /*c490*/  IMAD R3, R18, UR22, R136 ;  /* 0x0000001612037c24 */ /* 0x000fca000f8e0288 */
[----:B---3--:R-:W-:-:S05]  /*c4a0*/  IADD3 R0, R3, 0x1, -R14 ;  /* 0x0000000103007810 */ /* 0x008fca0007ffe80e */
[----:B------:R-:W-:-:S04]  /*c4b0*/  IMAD R0, R17, -0x2, R0 ;  /* 0xfffffffe11007824 */ /* 0x000fc800078e0200 */
[C---:B------:R-:W-:Y:S02]  /*c4c0*/  VIADD R21, R0.reuse, UR21 ;  /* 0x0000001500157c36 */ /* 0x040fe40008000000 */
[----:B------:R-:W-:Y:S02]  /*c4d0*/  VIADD R20, R0, UR6 ;  /* 0x0000000600147c36 */ /* 0x000fe40008000000 */
[----:B------:R-:W-:Y:S02]  /*c4e0*/  IMAD R0, R17, -0x2, R136 ;  /* 0xfffffffe11007824 */ /* 0x000fe400078e0288 */
[C---:B------:R-:W-:Y:S02]  /*c4f0*/  IMAD.IADD R19, R8.reuse, 0x1, R21 ;  /* 0x0000000108137824 */ /* 0x040fe400078e0215 */
[----:B------:R-:W-:Y:S01]  /*c500*/  IMAD.IADD R3, R8, 0x1, R20 ;  /* 0x0000000108037824 */ /* 0x000fe200078e0214 */
        /* <DEDUP_REMOVED lines=12> */
.L_x_10875:
[----:B------:R-:W-:-:S05]  /*c5d0*/  IMAD.U32 R138, RZ, RZ, UR20 ;  /* 0x00000014ff8a7e24 */ /* 0x000fca000f8e00ff */
[----:B------:R-:W-:-:S13]  /*c5e0*/  ISETP.NE.AND P1, PT, R138, 0x1, PT ;  /* 0x000000018a00780c */ /* 0x000fda0003f25270 */
[----:B------:R-:W1:Y:S01]  /*c5f0*/  @P1 LDC.64 R14, c[0x0][0x9e8] ;  /* 0x00027a00ff0e1b82 */ /* 0x000e620000000a00 */
[----:B------:R-:W-:-:S04]  /*c600*/  @P1 IMAD.IADD R137, R156, 0x1, R8 ;  /* 0x000000019c891824 */ /* 0x000fc800078e0208 */
[----:B-1----:R-:W-:-:S04]  /*c610*/  @P1 IMAD.HI.U32 R14, R137, R14, RZ ;  /* 0x0000000e890e1227 */ /* 0x002fc800078e00ff */
[----:B------:R-:W-:Y:S01]  /*c620*/  IMAD.MOV.U32 R137, RZ, RZ, R11 ;  /* 0x000000ffff897224 */ /* 0x000fe200078e000b */
[----:B------:R-:W-:-:S07]  /*c630*/  @P1 SHF.R.U32.HI R137, RZ, R15, R14 ;  /* 0x0000000fff891219 */ /* 0x000fce000001160e */
.L_x_10876:
[----:B------:R-:W-:Y:S05]  /*c640*/  BSYNC B0 ;  /* 0x0000000000007941 */ /* 0x000fea0003800000 */
.L_x_10874:
[----:B------:R-:W-:-:S05]  /*c650*/  IMAD R14, R137, R138, R0 ;  /* 0x0000008a890e7224 */ /* 0x000fca00078e0200 */
[----:B------:R-:W-:Y:S02]  /*c660*/  VIADDMNMX R19, R14, R138, R19, PT ;  /* 0x0000008a0e137246 */ /* 0x000fe40003800113 */
[----:B------:R-:W-:-:S07]  /*c670*/  VIMNMX R3, R3, R14, !PT ;  /* 0x0000000e03037248 */ /* 0x000fce0007fe0100 */
.L_x_10873:
        /* <DEDUP_REMOVED lines=25> */
[C---:B------:R-:W-:Y:S02]  /*c810*/  ISETP.GE.AND P2, PT, R136.reuse, 0x12, PT ;  /* 0x000000128800780c */ /* 0x040fe40003f46270 */
        /* <DEDUP_REMOVED lines=220> */
.L_x_10879:
[----:B------:R-:W-:-:S05]  /*d5e0*/  IMAD.U32 R120, RZ, RZ, UR20 ;  /* 0x00000014ff787e24 */ /* 0x000fca000f8e00ff */
[----:B------:R-:W-:-:S13]  /*d5f0*/  ISETP.NE.AND P6, PT, R120, 0x1, PT ;  /* 0x000000017800780c */ /* 0x000fda0003fc5270 */
[----:B------:R-:W1:Y:S02]  /*d600*/  @P6 LDC.64 R14, c[0x0][0x9e8] ;  /* 0x00027a00ff0e6b82 */ /* 0x000e640000000a00 */
[----:B-1----:R-:W-:-:S05]  /*d610*/  @P6 IMAD.HI.U32 R14, R3, R14, RZ ;  /* 0x0000000e030e6227 */ /* 0x002fca00078e00ff */
[----:B------:R-:W-:-:S07]  /*d620*/  @P6 SHF.R.U32.HI R3, RZ, R15, R14 ;  /* 0x0000000fff036219 */ /* 0x000fce000001160e */
.L_x_10880:
[----:B------:R-:W-:Y:S05]  /*d630*/  BSYNC B0 ;  /* 0x0000000000007941 */ /* 0x000fea0003800000 */
.L_x_10878:
[----:B------:R-:W-:-:S05]  /*d640*/  IMAD R3, R3, R120, R0 ;  /* 0x0000007803037224 */ /* 0x000fca00078e0200 */
[----:B------:R-:W-:Y:S02]  /*d650*/  VIADDMNMX R21, R3, R120, R21, PT ;  /* 0x0000007803157246 */ /* 0x000fe40003800115 */
[----:B------:R-:W-:-:S07]  /*d660*/  VIMNMX R20, R20, R3, !PT ;  /* 0x0000000314147248 */ /* 0x000fce0007fe0100 */
.L_x_10877:
        /* <DEDUP_REMOVED lines=110> */
[C---:B------:R-:W-:Y:S02]  /*dd50*/  ISETP.LT.OR P3, PT, R21.reuse, 0x91, P3 ;  /* 0x000000911500780c */ /* 0x040fe40001f61670 */
        /* <DEDUP_REMOVED lines=21> */
[----:B-1----:R-:W-:Y:S01]  /*deb0*/  FMNMX.FTZ R3, R19, R0, !PT ;  /* 0x0000000013037209 */ /* 0x002fe20007810000 */
[----:B------:R-:W-:Y:S01]  /*dec0*/  IMAD.U32 R0, RZ, RZ, UR41 ;  /* 0x00000029ff007e24 */ /* 0x000fe2000f8e00ff */
        /* <DEDUP_REMOVED lines=162> */
[----:B------:R-:W-:Y:S02]  /*e8f0*/  MUFU.EX2 R76, R133 ;  /* 0x00000085004c7308 */ /* 0x000fe40000000800 */
[----:B------:R-:W1:Y:S06]  /*e900*/  SHFL.BFLY PT, R132, R129, 0x2, 0x1f ;  /* 0x0c401f0081847f89 */ /* 0x000e6c00000e0000 */
[----:B------:R-:W-:Y:S08]  /*e910*/  MUFU.EX2 R116, R116 ;  /* 0x0000007400747308 */ /* 0x000ff00000000800 */
[----:B------:R-:W-:Y:S08]  /*e920*/  MUFU.EX2 R117, R117 ;  /* 0x0000007500757308 */ /* 0x000ff00000000800 */
[----:B------:R-:W-:Y:S01]  /*e930*/  MUFU.EX2 R88, R88 ;  /* 0x0000005800587308 */ /* 0x000fe20000000800 */
[----:B-1----:R-:W-:Y:S01]  /*e940*/  FMNMX.FTZ R132, R129, R132, !PT ;  /* 0x0000008481847209 */ /* 0x002fe20007810000 */
[----:B------:R-:W-:Y:S01]  /*e950*/  FFMA.FTZ R129, R69, UR41, -R0 ;  /* 0x0000002945817c23 */ /* 0x000fe20008010800 */
[----:B------:R-:W-:-:S03]  /*e960*/  FSEL R69, R3, RZ, P1 ;  /* 0x000000ff03457208 */ /* 0x000fc60000800000 */
[----:B------:R-:W1:Y:S02]  /*e970*/  SHFL.BFLY PT, R85, R132, 0x1, 0x1f ;  /* 0x0c201f0084557f89 */ /* 0x000e6400000e0000 */
[----:B------:R-:W-:Y:S01]  /*e980*/  MUFU.EX2 R89, R89 ;  /* 0x0000005900597308 */ /* 0x000fe20000000800 */
[----:B------:R-:W-:-:S04]  /*e990*/  FADD.FTZ R12, -R69, R12 ;  /* 0x0000000c450c7221 */ /* 0x000fc80000010100 */
[----:B------:R-:W-:-:S03]  /*e9a0*/  FMUL.FTZ R12, R12, UR41 ;  /* 0x000000290c0c7c20 */ /* 0x000fc60008410000 */
[----:B------:R2:W-:Y:S08]  /*e9b0*/  MUFU.EX2 R69, R129 ;  /* 0x0000008100457308 */ /* 0x0005f00000000800 */
[----:B------:R-:W3:Y:S01]  /*e9c0*/  MUFU.EX2 R12, R12 ;  /* 0x0000000c000c7308 */ /* 0x000ee20000000800 */
[----:B-1----:R-:W-:Y:S01]  /*e9d0*/  FMNMX.FTZ R0, R132, R85, !PT ;  /* 0x0000005584007209 */ /* 0x002fe20007810000 */
[----:B------:R-:W-:-:S06]  /*e9e0*/  IMAD.U32 R85, RZ, RZ, UR41 ;  /* 0x00000029ff557e24 */ /* 0x000fcc000f8e00ff */
[----:B------:R-:W-:Y:S01]  /*e9f0*/  MUFU.EX2 R92, R92 ;  /* 0x0000005c005c7308 */ /* 0x000fe20000000800 */
[C---:B------:R-:W-:Y:S01]  /*ea00*/  FSETP.NEU.FTZ.AND P1, PT, R0.reuse, -INF , PT ;  /* 0xff8000000000780b */ /* 0x040fe20003f3d000 */
[----:B------:R-:W-:-:S05]  /*ea10*/  FFMA.FTZ R84, R0, R85, -8 ;  /* 0xc100000000547423 */ /* 0x000fca0000010055 */
[----:B------:R-:W-:Y:S01]  /*ea20*/  FSEL R84, R84, RZ, P1 ;  /* 0x000000ff54547208 */ /* 0x000fe20000800000 */
[----:B------:R-:W-:Y:S04]  /*ea30*/  MUFU.EX2 R93, R93 ;  /* 0x0000005d005d7308 */ /* 0x000fe80000000800 */
[----:B--2---:R-:W-:-:S01]  /*ea40*/  FFMA.FTZ R129, R134, UR41, -R84 ;  /* 0x0000002986817c23 */ /* 0x004fc20008010854 */
        /* <DEDUP_REMOVED lines=8> */
[----:B------:R-:W-:Y:S01]  /*ead0*/  MUFU.EX2 R85, R85 ;  /* 0x0000005500557308 */ /* 0x000fe20000000800 */
[----:B------:R-:W-:Y:S01]  /*eae0*/  FMUL.FTZ R131, R134, UR41 ;  /* 0x0000002986837c20 */ /* 0x000fe20008410000 */
[----:B------:R-:W-:Y:S01]  /*eaf0*/  FFMA.FTZ R132, R135, UR41, -R84 ;  /* 0x0000002987847c23 */ /* 0x000fe20008010854 */
[----:B---3--:R-:W-:-:S01]  /*eb00*/  FFMA.FTZ R135, R12, R6, R15 ;  /* 0x000000060c877223 */ /* 0x008fc2000001000f */
[--C-:B------:R-:W-:Y:S01]  /*eb10*/  FFMA.FTZ R133, R94, UR41, -R84.reuse ;  /* 0x000000295e857c23 */ /* 0x100fe20008010854 */
[----:B------:R-:W-:-:S01]  /*eb20*/  FFMA.FTZ R94, R95, UR41, -R84 ;  /* 0x000000295f5e7c23 */ /* 0x000fc20008010854 */
[----:B------:R-:W-:Y:S01]  /*eb30*/  FFMA.FTZ R95, R98, UR41, -R84 ;  /* 0x00000029625f7c23 */ /* 0x000fe20008010854 */
[----:B------:R-:W-:-:S01]  /*eb40*/  FADD.FTZ R134, R14, R135 ;  /* 0x000000870e867221 */ /* 0x000fc20000010000 */
        /* <DEDUP_REMOVED lines=167> */
.L_x_10881:
        /* <DEDUP_REMOVED lines=82> */
.L_x_10864:
[----:B------:R-:W-:Y:S06]  /*fae0*/  BAR.ARV 0x8, 0x1a0 ;  /* 0x0206800000007b1d */ /* 0x000fec0000002000 */
[----:B------:R-:W-:Y:S05]  /*faf0*/  @!P0 BRA `(.L_x_10883) ;  /* 0x0000000000048947 */ /* 0x000fea0003800000 */
[----:B------:R-:W-:Y:S01]  /*fb00*/  BPT.TRAP 0x1 ;  /* 0x000000040000795c */ /* 0x000fe20000300000 */
.L_x_10883:
[----:B------:R-:W-:Y:S01]  /*fb10*/  ULEA UR14, UR38, UR40, 0x3 ;  /* 0x00000028260e7291 */ /* 0x000fe2000f8e183f */
[----:B------:R-:W-:-:S05]  /*fb20*/  IMAD.U32 R4, RZ, RZ, UR37 ;  /* 0x00000025ff047e24 */ /* 0x000fca000f8e00ff */
[----:B------:R-:W-:-:S04]  /*fb30*/  SHF.L.U32 R4, R4, 0x1f, RZ ;  /* 0x0000001f04047819 */ /* 0x000fc800000006ff */
[----:B------:R1:W2:Y:S01]  /*fb40*/  SYNCS.PHASECHK.TRANS64.TRYWAIT P1, [UR14+0x13250], R4 ;  /* 0x01325004ff0075a7 */ /* 0x0002a2000802014e */
[----:B------:R-:W-:Y:S05]  /*fb50*/  @!P0 BRA `(.L_x_10884) ;  /* 0x0000000000048947 */ /* 0x000fea0003800000 */
[----:B------:R-:W-:Y:S01]  /*fb60*/  BPT.TRAP 0x1 ;  /* 0x000000040000795c */ /* 0x000fe20000300000 */
.L_x_10884:
[----:B--2---:R-:W-:Y:S05]  /*fb70*/  @P1 BRA `(.L_x_10885) ;  /* 0x0000000000081947 */ /* 0x004fea0003800000 */
[----:B------:R-:W2:Y:S02]  /*fb80*/  SYNCS.PHASECHK.TRANS64.TRYWAIT P1, [UR14+0x13250], R4 ;  /* 0x01325004ff0075a7 */ /* 0x000ea4000802014e */
[----:B--2---:R-:W-:Y:S05]  /*fb90*/  @!P1 BRA `(.L_x_10886) ;  /* 0x0000004800d89947 */ /* 0x004fea0003800000 */
.L_x_10885:
        /* <DEDUP_REMOVED lines=21> */
[----:B------:R-:W-:Y:S01]  /*fcf0*/  QGMMA.64x64x32.F32.E4M3.E4M3 R24, R152, gdesc[UR8], R24, gsb0 ;  /* 0x00e0000898187df3 */ /* 0x000fe20008000818 */
[----:B------:R-:W-:Y:S02]  /*fd00*/  @UP0 UIMAD UR8, UR48, UR13, UR8 ;  /* 0x0000000d300802a4 */ /* 0x000fe4000f8e0208 */
        /* <DEDUP_REMOVED lines=8> */
[----:B------:R-:W-:Y:S02]  /*fd90*/  UMOV UR7, 0xc0000010 ;  /* 0xc000001000077882 */ /* 0x000fe40000000000 */
[----:B------:R-:W-:Y:S01]  /*fda0*/  UMOV UR6, UR4 ;  /* 0x0000000400067c82 */ /* 0x000fe20008000000 */
[----:B------:R-:W-:Y:S02]  /*fdb0*/  WARPGROUP.DEPBAR.LE gsb0, 0x0 ;  /* 0x00008000000079c5 */ /* 0x000fe40000010000 */
[----:B------:R-:W-:-:S06]  /*fdc0*/  WARPGROUP.ARRIVE ;  /* 0x00000000000079c5 */ /* 0x000fcc0000000000 */
[----:B------:R-:W-:Y:S01]  /*fdd0*/  QGMMA.64x64x32.F32.E4M3.E4M3 R24, R148, gdesc[UR4], R24, gsb0 ;  /* 0x00e0000494187df3 */ /* 0x000fe20008000818 */
[----:B------:R-:W-:Y:S01]  /*fde0*/  UIADD3 UR4, UR10, 0x100, URZ ;  /* 0x000001000a047890 */ /* 0x000fe2000fffe03f */
[----:B------:R-:W-:-:S06]  /*fdf0*/  UMOV UR7, 0xc0000010 ;  /* 0xc000001000077882 */ /* 0x000fcc0000000000 */
[----:B------:R-:W-:Y:S01]  /*fe00*/  UMOV UR6, UR4 ;  /* 0x0000000400067c82 */ /* 0x000fe20008000000 */
[----:B------:R-:W-:Y:S02]  /*fe10*/  WARPGROUP.DEPBAR.LE gsb0, 0x0 ;  /* 0x00008000000079c5 */ /* 0x000fe40000010000 */
[----:B------:R-:W-:-:S06]  /*fe20*/  WARPGROUP.ARRIVE ;  /* 0x00000000000079c5 */ /* 0x000fcc0000000000 */
[----:B------:R-:W-:Y:S01]  /*fe30*/  QGMMA.64x64x32.F32.E4M3.E4M3 R24, R144, gdesc[UR4], R24, gsb0 ;  /* 0x00e0000490187df3 */ /* 0x000fe20008000818 */
[----:B------:R-:W-:Y:S01]  /*fe40*/  UIADD3 UR4, UR10, 0x180, URZ ;  /* 0x000001800a047890 */ /* 0x000fe2000fffe03f */
[----:B------:R-:W-:-:S06]  /*fe50*/  UMOV UR7, 0xc0000010 ;  /* 0xc000001000077882 */ /* 0x000fcc0000000000 */
[----:B------:R-:W-:Y:S01]  /*fe60*/  UMOV UR6, UR4 ;  /* 0x0000000400067c82 */ /* 0x000fe20008000000 */
[----:B------:R-:W4:Y:S04]  /*fe70*/  SHFL.BFLY PT, R11, R6, 0x2, 0x1f ;  /* 0x0c401f00060b7f89 */ /* 0x000f2800000e0000 */
[----:B--2---:R-:W2:Y:S01]  /*fe80*/  SHFL.BFLY PT, R8, R5, 0x2, 0x1f ;  /* 0x0c401f0005087f89 */ /* 0x004ea200000e0000 */
[----:B------:R-:W-:Y:S02]  /*fe90*/  WARPGROUP.DEPBAR.LE gsb0, 0x0 ;  /* 0x00008000000079c5 */ /* 0x000fe40000010000 */
[----:B------:R-:W-:-:S06]  /*fea0*/  WARPGROUP.ARRIVE ;  /* 0x00000000000079c5 */ /* 0x000fcc0000000000 */
[----:B------:R-:W-:Y:S01]  /*feb0*/  QGMMA.64x64x32.F32.E4M3.E4M3 R24, R140, gdesc[UR4], R24, gsb0 ;  /* 0x00e000048c187df3 */ /* 0x000fe20008000818 */
[----:B----4-:R-:W-:-:S01]  /*fec0*/  FADD.FTZ R11, R11, R6 ;  /* 0x000000060b0b7221 */ /* 0x010fc20000010000 */
[----:B------:R-:W-:Y:S01]  /*fed0*/  UIADD3 UR10, UR10, 0x200, URZ ;  /* 0x000002000a0a7890 */ /* 0x000fe2000fffe03f */
[----:B--2---:R-:W-:-:S01]  /*fee0*/  FADD.FTZ R8, R8, R5 ;  /* 0x0000000508087221 */ /* 0x004fc20000010000 */
[----:B------:R-:W-:Y:S02]  /*fef0*/  UMOV UR11, 0xc0000010 ;  /* 0xc0000010000b7882 */ /* 0x000fe40000000000 */
[----:B-1----:R-:W1:Y:S04]  /*ff00*/  SHFL.BFLY PT, R4, R11, 0x1, 0x1f ;  /* 0x0c201f000b047f89 */ /* 0x002e6800000e0000 */
[----:B------:R-:W2:Y:S01]  /*ff10*/  SHFL.BFLY PT, R9, R8, 0x1, 0x1f ;  /* 0x0c201f0008097f89 */ /* 0x000ea200000e0000 */
[----:B------:R-:W-:-:S02]  /*ff20*/  IMAD.MOV.U32 R6, RZ, RZ, RZ ;  /* 0x000000ffff067224 */ /* 0x000fc400078e00ff */
[----:B-1----:R-:W-:Y:S01]  /*ff30*/  FADD.FTZ R12, R11, R4 ;  /* 0x000000040b0c7221 */ /* 0x002fe20000010000 */
        /* <DEDUP_REMOVED lines=30> */
.L_x_10887:
        /* <DEDUP_REMOVED lines=42> */
.L_x_10813:
        /* <DEDUP_REMOVED lines=32> */
[----:B------:R-:W-:Y:S01]  /*105c0*/  UIMAD UR5, UR5, UR8, URZ ;  /* 0x00000008050572a4 */ /* 0x000fe2000f8e023f */
[----:B------:R-:W-:Y:S01]  /*105d0*/  F2FP.BF16.F32.PACK_AB R25, R30, R25 ;  /* 0x000000191e19723e */ /* 0x000fe200000010ff */
[----:B------:R-:W-:Y:S01]  /*105e0*/  UIMAD.WIDE.U32 UR6, UR43, UR8, URZ ;  /* 0x000000082b0672a5 */ /* 0x000fe2000f8e003f */
[----:B------:R-:W-:Y:S01]  /*105f0*/  F2FP.BF16.F32.PACK_AB R21, R36, R21 ;  /* 0x000000152415723e */ /* 0x000fe200000010ff */
[----:B------:R-:W-:Y:S01]  /*10600*/  UIMAD UR5, UR43, UR9, UR5 ;  /* 0x000000092b0572a4 */ /* 0x000fe2000f8e0205 */
[----:B------:R-:W-:Y:S02]  /*10610*/  F2FP.BF16.F32.PACK_AB R15, R38, R15 ;  /* 0x0000000f260f723e */ /* 0x000fe400000010ff */
[----:B------:R-:W-:Y:S01]  /*10620*/  F2FP.BF16.F32.PACK_AB R14, R39, R14 ;  /* 0x0000000e270e723e */ /* 0x000fe200000010ff */
[----:B------:R-:W-:Y:S01]  /*10630*/  UIADD3 UR5, UR7, UR5, URZ ;  /* 0x0000000507057290 */ /* 0x000fe2000fffe03f */
[----:B--2---:R-:W-:-:S02]  /*10640*/  LOP3.LUT P0, R6, R51, 0x3, RZ, 0xc0, !PT ;  /* 0x0000000333067812 */ /* 0x004fc4000780c0ff */
[----:B------:R-:W-:Y:S02]  /*10650*/  IADD3 R7, P1, R22, 0x20, RZ ;  /* 0x0000002016077810 */ /* 0x000fe40007f3e0ff */
[----:B------:R-:W-:Y:S02]  /*10660*/  ISETP.EQ.OR P0, PT, R6, 0x3, !P0 ;  /* 0x000000030600780c */ /* 0x000fe40004702670 */
[----:B------:R-:W-:Y:S02]  /*10670*/  LOP3.LUT R6, R7, 0x380, RZ, 0xc0, !PT ;  /* 0x0000038007067812 */ /* 0x000fe400078ec0ff */
[----:B------:R-:W-:Y:S02]  /*10680*/  SEL R35, R9, R8, P0 ;  /* 0x0000000809237207 */ /* 0x000fe40000000000 */
[----:B------:R-:W-:Y:S02]  /*10690*/  SEL R37, R8, R9, P0 ;  /* 0x0000000908257207 */ /* 0x000fe40000000000 */
[----:B------:R-:W-:-:S02]  /*106a0*/  SEL R43, R11, R10, P0 ;  /* 0x0000000a0b2b7207 */ /* 0x000fc40000000000 */
[----:B------:R-:W-:Y:S02]  /*106b0*/  SEL R45, R10, R11, P0 ;  /* 0x0000000b0a2d7207 */ /* 0x000fe40000000000 */
[----:B------:R-:W-:Y:S02]  /*106c0*/  IADD3 R9, P3, R22, 0x40, RZ ;  /* 0x0000004016097810 */ /* 0x000fe40007f7e0ff */
[----:B------:R-:W-:Y:S02]  /*106d0*/  SHF.R.U64 R10, R6, 0x3, RZ ;  /* 0x00000003060a7819 */ /* 0x000fe400000012ff */
[----:B------:R-:W-:Y:S02]  /*106e0*/  SEL R31, R13, R12, P0 ;  /* 0x0000000c0d1f7207 */ /* 0x000fe40000000000 */
[----:B------:R-:W-:Y:S02]  /*106f0*/  SEL R33, R12, R13, P0 ;  /* 0x0000000d0c217207 */ /* 0x000fe40000000000 */
[----:B------:R-:W-:-:S02]  /*10700*/  LOP3.LUT R8, R9, 0x380, RZ, 0xc0, !PT ;  /* 0x0000038009087812 */ /* 0x000fc400078ec0ff */
[----:B------:R-:W-:Y:S02]  /*10710*/  LOP3.LUT R10, R10, R7, RZ, 0x3c, !PT ;  /* 0x000000070a0a7212 */ /* 0x000fe400078e3cff */
[----:B------:R-:W-:Y:S02]  /*10720*/  LOP3.LUT R13, R22, 0x380, RZ, 0xc0, !PT ;  /* 0x00000380160d7812 */ /* 0x000fe400078ec0ff */
[----:B------:R-:W-:Y:S02]  /*10730*/  SHF.R.S32.HI R7, RZ, 0x1f, R26 ;  /* 0x0000001fff077819 */ /* 0x000fe4000001141a */
[----:B------:R-:W-:Y:S02]  /*10740*/  SEL R47, R3, R0, P0 ;  /* 0x00000000032f7207 */ /* 0x000fe40000000000 */
[----:B------:R-:W-:Y:S02]  /*10750*/  SEL R3, R0, R3, P0 ;  /* 0x0000000300037207 */ /* 0x000fe40000000000 */
[----:B------:R-:W-:-:S02]  /*10760*/  SHF.R.U64 R8, R8, 0x3, RZ ;  /* 0x0000000308087819 */ /* 0x000fc400000012ff */
[----:B------:R-:W-:Y:S02]  /*10770*/  SHF.R.U64 R13, R13, 0x3, RZ ;  /* 0x000000030d0d7819 */ /* 0x000fe400000012ff */
[----:B------:R-:W-:Y:S02]  /*10780*/  LEA.HI R0, R7, R26, RZ, 0x7 ;  /* 0x0000001a07007211 */ /* 0x000fe400078f38ff */
[----:B------:R-:W-:Y:S02]  /*10790*/  IADD3 R11, P2, R22, 0x60, RZ ;  /* 0x00000060160b7810 */ /* 0x000fe40007f5e0ff */
[----:B------:R-:W-:Y:S02]  /*107a0*/  LOP3.LUT R8, R8, R9, RZ, 0x3c, !PT ;  /* 0x0000000908087212 */ /* 0x000fe400078e3cff */
[----:B------:R-:W-:Y:S01]  /*107b0*/  LOP3.LUT R12, R13, R22, RZ, 0x3c, !PT ;  /* 0x000000160d0c7212 */ /* 0x000fe200078e3cff */
[----:B------:R-:W-:Y:S01]  /*107c0*/  IMAD.MOV.U32 R13, RZ, RZ, R23 ;  /* 0x000000ffff0d7224 */ /* 0x000fe200078e0017 */
[----:B------:R-:W-:-:S02]  /*107d0*/  SEL R19, R28, R29, P0 ;  /* 0x0000001d1c137207 */ /* 0x000fc40000000000 */
[----:B------:R-:W-:Y:S02]  /*107e0*/  LOP3.LUT R9, R0, 0xffffff80, RZ, 0xc0, !PT ;  /* 0xffffff8000097812 */ /* 0x000fe400078ec0ff */
[----:B------:R-:W-:Y:S02]  /*107f0*/  SEL R29, R29, R28, P0 ;  /* 0x0000001c1d1d7207 */ /* 0x000fe40000000000 */
[----:B------:R-:W-:Y:S01]  /*10800*/  LOP3.LUT R6, R11, 0x380, RZ, 0xc0, !PT ;  /* 0x000003800b067812 */ /* 0x000fe200078ec0ff */
[----:B------:R-:W-:Y:S01]  /*10810*/  IMAD.IADD R9, R26, 0x1, -R9 ;  /* 0x000000011a097824 */ /* 0x000fe200078e0a09 */
[----:B------:R-:W-:Y:S02]  /*10820*/  MOV R46, R12 ;  /* 0x0000000c002e7202 */ /* 0x000fe40000000f00 */
[----:B------:R-:W-:Y:S02]  /*10830*/  SHF.R.U64 R6, R6, 0x3, RZ ;  /* 0x0000000306067819 */ /* 0x000fe400000012ff */
        /* <DEDUP_REMOVED lines=8> */
[----:B------:R-:W-:Y:S01]  /*108c0*/  MOV R44, R10 ;  /* 0x0000000a002c7202 */ /* 0x000fe20000000f00 */
[----:B------:R-:W-:Y:S01]  /*108d0*/  IMAD.U32 R11, RZ, RZ, UR7 ;  /* 0x00000007ff0b7e24 */ /* 0x000fe2000f8e00ff */
[----:B------:R-:W-:Y:S01]  /*108e0*/  LEA.HI R50, R7, R26, RZ, 0x5 ;  /* 0x0000001a07327211 */ /* 0x000fe200078f28ff */
[----:B------:R-:W-:Y:S01]  /*108f0*/  IMAD.U32 R11, RZ, RZ, UR5 ;  /* 0x00000005ff0b7e24 */ /* 0x000fe2000f8e00ff */
[----:B------:R-:W-:Y:S01]  /*10900*/  USHF.R.S32.HI UR5, URZ, 0x1f, UR44 ;  /* 0x0000001f3f057899 */ /* 0x000fe2000801142c */
[--C-:B------:R-:W-:Y:S01]  /*10910*/  IMAD.X R7, RZ, RZ, R23.reuse, P2 ;  /* 0x000000ffff077224 */ /* 0x100fe200010e0617 */
[----:B------:R-:W-:Y:S01]  /*10920*/  LOP3.LUT P1, RZ, R9, 0x3, RZ, 0xc0, !PT ;  /* 0x0000000309ff7812 */ /* 0x000fe2000782c0ff */
[----:B------:R-:W-:Y:S01]  /*10930*/  IMAD.X R9, RZ, RZ, R23, P3 ;  /* 0x000000ffff097224 */ /* 0x000fe200018e0617 */
[----:B------:R-:W-:Y:S01]  /*10940*/  SHF.R.S32.HI R50, RZ, 0x5, R50 ;  /* 0x00000005ff327819 */ /* 0x000fe20000011432 */
[----:B------:R-:W-:Y:S01]  /*10950*/  IMAD.U32 R10, RZ, RZ, UR6 ;  /* 0x00000006ff0a7e24 */ /* 0x000fe2000f8e00ff */
[----:B------:R-:W-:Y:S01]  /*10960*/  MOV R40, R6 ;  /* 0x0000000600287202 */ /* 0x000fe20000000f00 */
[----:B-1----:R-:W-:Y:S01]  /*10970*/  IMAD R6, R48, UR5, RZ ;  /* 0x0000000530067c24 */ /* 0x002fe2000f8e02ff */
[----:B------:R-:W-:Y:S01]  /*10980*/  MOV R42, R8 ;  /* 0x00000008002a7202 */ /* 0x000fe20000000f00 */
[----:B------:R-:W-:Y:S01]  /*10990*/  ULDC UR5, c[0x0][0xa88] ;  /* 0x0002a20000057ab9 */ /* 0x000fe20000000800 */
[----:B------:R-:W-:Y:S01]  /*109a0*/  ULDC.64 UR6, c[0x0][0xb40] ;  /* 0x0002d00000067ab9 */ /* 0x000fe20000000a00 */
[----:B---3--:R-:W-:Y:S01]  /*109b0*/  LOP3.LUT R0, R18, 0x2, RZ, 0x3c, !PT ;  /* 0x0000000212007812 */ /* 0x008fe200078e3cff */
[----:B------:R-:W-:Y:S04]  /*109c0*/  SHFL.IDX PT, R19, R19, R18, 0x1c1f ;  /* 0x001c1f1213137589 */ /* 0x000fe800000e0000 */
[----:B------:R-:W1:Y:S04]  /*109d0*/  SHFL.IDX PT, R12, R29, R0, 0x1c1f ;  /* 0x001c1f001d0c7589 */ /* 0x000e6800000e0000 */
[----:B------:R-:W-:Y:S04]  /*109e0*/  SHFL.IDX PT, R39, R39, R18, 0x1c1f ;  /* 0x001c1f1227277589 */ /* 0x000fe800000e0000 */
[----:B------:R2:W3:Y:S04]  /*109f0*/  SHFL.IDX PT, R24, R25, R0, 0x1c1f ;  /* 0x001c1f0019187589 */ /* 0x0004e800000e0000 */
[----:B------:R-:W-:Y:S04]  /*10a00*/  SHFL.IDX PT, R27, R27, R18, 0x1c1f ;  /* 0x001c1f121b1b7589 */ /* 0x000fe800000e0000 */
[----:B------:R-:W4:Y:S01]  /*10a10*/  SHFL.IDX PT, R14, R21, R0, 0x1c1f ;  /* 0x001c1f00150e7589 */ /* 0x000f2200000e0000 */
[----:B--2---:R-:W-:-:S03]  /*10a20*/  IMAD R25, R49, UR44, R6 ;  /* 0x0000002c31197c24 */ /* 0x004fc6000f8e0206 */
[----:B------:R-:W-:Y:S01]  /*10a30*/  SHFL.IDX PT, R41, R41, R18, 0x1c1f ;  /* 0x001c1f1229297589 */ /* 0x000fe200000e0000 */
[----:B------:R-:W-:-:S03]  /*10a40*/  IMAD.WIDE.U32 R6, R48, UR44, R10 ;  /* 0x0000002c30067c25 */ /* 0x000fc6000f8e000a */
[----:B------:R-:W2:Y:S01]  /*10a50*/  SHFL.IDX PT, R30, R15, R0, 0x1c1f ;  /* 0x001c1f000f1e7589 */ /* 0x000ea200000e0000 */
[----:B-1----:R-:W-:Y:S02]  /*10a60*/  SEL R8, R19, R12, P0 ;  /* 0x0000000c13087207 */ /* 0x002fe40000000000 */
[----:B------:R-:W-:Y:S01]  /*10a70*/  SEL R10, R12, R19, P0 ;  /* 0x000000130c0a7207 */ /* 0x000fe20000000000 */
[----:B------:R-:W-:Y:S01]  /*10a80*/  SHFL.IDX PT, R31, R31, R18, 0x1c1f ;  /* 0x001c1f121f1f7589 */ /* 0x000fe200000e0000 */
[----:B------:R-:W-:-:S03]  /*10a90*/  VIADD R19, R157, UR42 ;  /* 0x0000002a9d137c36 */ /* 0x000fc60008000000 */
[----:B------:R-:W-:Y:S01]  /*10aa0*/  SHFL.IDX PT, R35, R35, R18, 0x1c1f ;  /* 0x001c1f1223237589 */ /* 0x000fe200000e0000 */
[C---:B------:R-:W-:Y:S01]  /*10ab0*/  VIADD R12, R19.reuse, 0x8 ;  /* 0x00000008130c7836 */ /* 0x040fe20000000000 */
[----:B------:R-:W-:Y:S02]  /*10ac0*/  SHF.R.S32.HI R13, RZ, 0x1f, R19 ;  /* 0x0000001fff0d7819 */ /* 0x000fe40000011413 */
[----:B------:R-:W-:Y:S01]  /*10ad0*/  SHFL.IDX PT, R43, R43, R18, 0x1c1f ;  /* 0x001c1f122b2b7589 */ /* 0x000fe200000e0000 */
[----:B------:R-:W-:Y:S02]  /*10ae0*/  ISETP.GE.OR P2, PT, R19, UR5, P1 ;  /* 0x0000000513007c0c */ /* 0x000fe40008f46670 */
[----:B------:R-:W-:Y:S01]  /*10af0*/  ISETP.GE.OR P1, PT, R12, UR5, P1 ;  /* 0x000000050c007c0c */ /* 0x000fe20008f26670 */
[----:B------:R-:W1:Y:S01]  /*10b00*/  SHFL.IDX PT, R20, R33, R0, 0x1c1f ;  /* 0x001c1f0021147589 */ /* 0x000e6200000e0000 */
[----:B---3--:R-:W-:Y:S02]  /*10b10*/  SEL R9, R39, R24, P0 ;  /* 0x0000001827097207 */ /* 0x008fe40000000000 */
[----:B------:R-:W-:Y:S01]  /*10b20*/  SEL R11, R24, R39, P0 ;  /* 0x00000027180b7207 */ /* 0x000fe20000000000 */
[----:B------:R-:W3:Y:S01]  /*10b30*/  SHFL.IDX PT, R28, R37, R0, 0x1c1f ;  /* 0x001c1f00251c7589 */ /* 0x000ee200000e0000 */
[----:B----4-:R-:W-:-:S02]  /*10b40*/  SEL R12, R27, R14, P0 ;  /* 0x0000000e1b0c7207 */ /* 0x010fc40000000000 */
[----:B------:R-:W-:Y:S01]  /*10b50*/  SEL R14, R14, R27, P0 ;  /* 0x0000001b0e0e7207 */ /* 0x000fe20000000000 */
[----:B------:R-:W4:Y:S01]  /*10b60*/  SHFL.IDX PT, R36, R45, R0, 0x1c1f ;  /* 0x001c1f002d247589 */ /* 0x000f2200000e0000 */
[----:B--2---:R-:W-:-:S03]  /*10b70*/  SEL R15, R30, R41, P0 ;  /* 0x000000291e0f7207 */ /* 0x004fc60000000000 */
[----:B------:R-:W-:Y:S04]  /*10b80*/  SHFL.IDX PT, R47, R47, R18, 0x1c1f ;  /* 0x001c1f122f2f7589 */ /* 0x000fe800000e0000 */
[----:B------:R2:W5:Y:S04]  /*10b90*/  SHFL.IDX PT, R38, R3, R0, 0x1c1f ;  /* 0x001c1f0003267589 */ /* 0x00056800000e0000 */
[----:B------:R-:W-:Y:S01]  /*10ba0*/  STSM.16.M88.4 [R46], R8 ;  /* 0x000000082e007844 */ /* 0x000fe20000000200 */
[----:B-1----:R-:W-:Y:S02]  /*10bb0*/  SEL R24, R31, R20, P0 ;  /* 0x000000141f187207 */ /* 0x002fe40000000000 */
[----:B--2---:R-:W-:-:S02]  /*10bc0*/  IADD3 R0, P3, R19, R6, RZ ;  /* 0x0000000613007210 */ /* 0x004fc40007f7e0ff */
[----:B------:R-:W-:Y:S02]  /*10bd0*/  SEL R26, R20, R31, P0 ;  /* 0x0000001f141a7207 */ /* 0x000fe40000000000 */
[----:B------:R-:W-:Y:S02]  /*10be0*/  IADD3.X R7, R13, R7, R25, P3, !PT ;  /* 0x000000070d077210 */ /* 0x000fe40001ffe419 */
[----:B------:R-:W-:Y:S02]  /*10bf0*/  SEL R13, R41, R30, P0 ;  /* 0x0000001e290d7207 */ /* 0x000fe40000000000 */
[----:B---3--:R-:W-:Y:S02]  /*10c00*/  SEL R32, R35, R28, P0 ;  /* 0x0000001c23207207 */ /* 0x008fe40000000000 */
[----:B------:R-:W-:Y:S01]  /*10c10*/  SEL R34, R28, R35, P0 ;  /* 0x000000231c227207 */ /* 0x000fe20000000000 */
[----:B------:R-:W-:Y:S01]  /*10c20*/  STSM.16.M88.4 [R44], R12 ;  /* 0x0000000c2c007844 */ /* 0x000fe20000000200 */
[----:B----4-:R-:W-:-:S02]  /*10c30*/  SEL R25, R43, R36, P0 ;  /* 0x000000242b197207 */ /* 0x010fc40000000000 */
[----:B------:R-:W-:Y:S02]  /*10c40*/  SEL R27, R36, R43, P0 ;  /* 0x0000002b241b7207 */ /* 0x000fe40000000000 */
[----:B-----5:R-:W-:Y:S02]  /*10c50*/  SEL R33, R47, R38, P0 ;  /* 0x000000262f217207 */ /* 0x020fe40000000000 */
[----:B------:R-:W-:Y:S01]  /*10c60*/  SEL R35, R38, R47, P0 ;  /* 0x0000002f26237207 */ /* 0x000fe20000000000 */
        /* <DEDUP_REMOVED lines=17> */
[----:B------:R-:W-:Y:S01]  /*10d80*/  UMOV UR41, URZ ;  /* 0x0000003f00297c82 */ /* 0x000fe20008000000 */
[----:B------:R-:W-:Y:S01]  /*10d90*/  UIADD3 UR6, UP0, UR6, 0x9f0, URZ ;  /* 0x000009f006067890 */ /* 0x000fe2000ff1e03f */
[----:B------:R-:W-:Y:S01]  /*10da0*/  UMOV UR45, URZ ;  /* 0x0000003f002d7c82 */ /* 0x000fe20008000000 */
[----:B------:R-:W-:Y:S02]  /*10db0*/  UIADD3 UR5, UR40, 0x13220, URZ ;  /* 0x0001322028057890 */ /* 0x000fe4000fffe03f */
[----:B------:R-:W-:Y:S02]  /*10dc0*/  UIADD3.X UR7, URZ, UR7, URZ, UP0, !UPT ;  /* 0x000000073f077290 */ /* 0x000fe400087fe43f */
[----:B------:R-:W-:-:S07]  /*10dd0*/  UPRMT UR5, URZ, 0x654, UR5 ;  /* 0x000006543f057896 */ /* 0x000fce0008000005 */
[----:B------:R2:W-:Y:S01]  /*10de0*/  UTMASTG.5D [UR40], [UR6] ;  /* 0x00000028060073b5 */ /* 0x0005e20008020000 */
[----:B------:R0:W-:Y:S01]  /*10df0*/  UTMACMDFLUSH ;  /* 0x00000000000079b7 */ /* 0x0001e20000000000 */
[----:B------:R-:W-:-:S04]  /*10e00*/  DEPBAR.LE SB0, 0x0 ;  /* 0x000080000000791a */ /* 0x000fc80000000000 */
[----:B--2---:R-:W-:Y:S01]  /*10e10*/  SYNCS.ARRIVE.TRANS64.RED.A1T0 RZ, [UR5], RZ ;  /* 0x000000ffffff79a7 */ /* 0x004fe20008100405 */
.L_x_10891:
[----:B------:R-:W-:Y:S05]  /*10e20*/  BSYNC B0 ;  /* 0x0000000000007941 */ /* 0x000fea0003800000 */
.L_x_10890:
[----:B------:R-:W-:Y:S05]  /*10e30*/  BRA `(.L_x_10889) ;  /* 0x0000000400e47947 */ /* 0x000fea0003800000 */
.L_x_10888:
        /* <DEDUP_REMOVED lines=9> */
[----:B------:R-:W-:Y:S02]  /*10ed0*/  IMAD.IADD R3, R26, 0x1, -R3 ;  /* 0x000000011a037824 */ /* 0x000fe400078e0a03 */
[----:B------:R-:W3:Y:S02]  /*10ee0*/  LDC.64 R20, c[0x0][0xa88] ;  /* 0x0002a200ff147b82 */ /* 0x000ee40000000a00 */
[----:B------:R-:W-:-:S05]  /*10ef0*/  IMAD.SHL.U32 R8, R3, 0x8, RZ ;  /* 0x0000000803087824 */ /* 0x000fca00078e00ff */
[----:B------:R-:W-:Y:S01]  /*10f00*/  SHF.R.S32.HI R9, RZ, 0x1f, R8 ;  /* 0x0000001fff097819 */ /* 0x000fe20000011408 */
[----:B------:R-:W4:Y:S01]  /*10f10*/  LDC.64 R14, c[0x0][0xae8] ;  /* 0x0002ba00ff0e7b82 */ /* 0x000f220000000a00 */
        /* <DEDUP_REMOVED lines=10> */
[----:B------:R-:W5:Y:S01]  /*10fc0*/  LDC.64 R18, c[0x0][0xb78] ;  /* 0x0002de00ff127b82 */ /* 0x000f620000000a00 */
[C---:B-1----:R-:W-:Y:S02]  /*10fd0*/  IMAD R0, R6.reuse, UR5, RZ ;  /* 0x0000000506007c24 */ /* 0x042fe4000f8e02ff */
        /* <DEDUP_REMOVED lines=11> */
.L_x_10893:
[----:B------:R-:W-:Y:S05]  /*11090*/  BSYNC B0 ;  /* 0x0000000000007941 */ /* 0x000fea0003800000 */
.L_x_10892:
[----:B------:R-:W-:Y:S01]  /*110a0*/  ULOP3.LUT UR49, URZ, UR49, URZ, 0x33, !UPT ;  /* 0x000000313f317292 */ /* 0x000fe2000f8e333f */
[----:B-1----:R-:W-:Y:S01]  /*110b0*/  IMAD R3, R13, UR43, R10 ;  /* 0x0000002b0d037c24 */ /* 0x002fe2000f8e020a */
[----:B------:R-:W-:Y:S01]  /*110c0*/  SHF.R.S32.HI R4, RZ, 0x3, R24 ;  /* 0x00000003ff047819 */ /* 0x000fe20000011418 */
[----:B------:R-:W-:Y:S01]  /*110d0*/  IMAD.WIDE.U32 R6, R12, UR43, R8 ;  /* 0x0000002b0c067c25 */ /* 0x000fe2000f8e0008 */
[----:B---3--:R-:W-:Y:S01]  /*110e0*/  ISETP.GE.AND P0, PT, R8, R21, PT ;  /* 0x000000150800720c */ /* 0x008fe20003f06270 */
[----:B------:R-:W-:Y:S02]  /*110f0*/  BSSY B0, `(.L_x_10894) ;  /* 0x000001d000007945 */ /* 0x000fe40003800000 */
[----:B--2---:R-:W-:Y:S02]  /*11100*/  VIADD R11, R11, UR49 ;  /* 0x000000310b0b7c36 */ /* 0x004fe40008000000 */
[----:B------:R-:W-:Y:S02]  /*11110*/  IMAD.IADD R7, R7, 0x1, R3 ;  /* 0x0000000107077824 */ /* 0x000fe400078e0203 */
[----:B------:R-:W-:-:S02]  /*11120*/  IMAD R8, R11, -0xc0, R20 ;  /* 0xffffff400b087824 */ /* 0x000fc400078e0214 */
[C---:B------:R-:W-:Y:S02]  /*11130*/  VIADD R0, R4.reuse, 0x30 ;  /* 0x0000003004007836 */ /* 0x040fe40000000000 */
[C---:B------:R-:W-:Y:S02]  /*11140*/  VIADD R3, R4.reuse, 0x60 ;  /* 0x0000006004037836 */ /* 0x040fe40000000000 */
[----:B------:R-:W-:Y:S01]  /*11150*/  VIADD R5, R4, 0x90 ;  /* 0x0000009004057836 */ /* 0x000fe20000000000 */
[-C--:B------:R-:W-:Y:S01]  /*11160*/  ISETP.GE.OR P3, PT, R0, R8.reuse, P0 ;  /* 0x000000080000720c */ /* 0x080fe20000766670 */
[----:B----4-:R-:W-:Y:S01]  /*11170*/  IMAD R0, R14, UR6, RZ ;  /* 0x000000060e007c24 */ /* 0x010fe2000f8e02ff */
[-C--:B------:R-:W-:Y:S02]  /*11180*/  ISETP.GE.OR P1, PT, R3, R8.reuse, P0 ;  /* 0x000000080300720c */ /* 0x080fe40000726670 */
[-C--:B------:R-:W-:Y:S01]  /*11190*/  ISETP.GE.OR P2, PT, R5, R8.reuse, P0 ;  /* 0x000000080500720c */ /* 0x080fe20000746670 */
[----:B------:R-:W-:Y:S01]  /*111a0*/  IMAD R3, R15, UR44, R0 ;  /* 0x0000002c0f037c24 */ /* 0x000fe2000f8e0200 */
[----:B------:R-:W-:Y:S01]  /*111b0*/  ISETP.GE.OR P0, PT, R4, R8, P0 ;  /* 0x000000080400720c */ /* 0x000fe20000706670 */
[----:B------:R-:W-:Y:S01]  /*111c0*/  IMAD.WIDE.U32 R8, R14, UR44, R6 ;  /* 0x0000002c0e087c25 */ /* 0x000fe2000f8e0006 */
[----:B------:R-:W-:-:S03]  /*111d0*/  SHF.R.S32.HI R5, RZ, 0x1f, R4 ;  /* 0x0000001fff057819 */ /* 0x000fc60000011404 */
[----:B------:R-:W-:-:S04]  /*111e0*/  IMAD.WIDE R6, R11, 0xc0, R4 ;  /* 0x000000c00b067825 */ /* 0x000fc800078e0204 */
[----:B------:R-:W-:-:S04]  /*111f0*/  IMAD.IADD R11, R9, 0x1, R3 ;  /* 0x00000001090b7824 */ /* 0x000fc800078e0203 */
        /* <DEDUP_REMOVED lines=12> */
.L_x_10895:
[----:B------:R-:W-:Y:S05]  /*112c0*/  BSYNC B0 ;  /* 0x0000000000007941 */ /* 0x000fea0003800000 */
.L_x_10894:
[----:B------:R-:W-:Y:S04]  /*112d0*/  BSSY B0, `(.L_x_10896) ;  /* 0x000000f000007945 */ /* 0x000fe80003800000 */
        /* <DEDUP_REMOVED lines=13> */
[----:B------:R2:W-:Y:S02]  /*113b0*/  STG.E.128 desc[UR50][R12.64], RZ ;  /* 0x000000ff0c007986 */ /* 0x0005e4000c101d32 */
.L_x_10897:
[----:B------:R-:W-:Y:S05]  /*113c0*/  BSYNC B0 ;  /* 0x0000000000007941 */ /* 0x000fea0003800000 */
.L_x_10896:
        /* <DEDUP_REMOVED lines=11> */
[----:B-12---:R-:W-:Y:S01]  /*11480*/  LEA R12, P0, R4, UR6, 0x1 ;  /* 0x00000006040c7c11 */ /* 0x006fe2000f8008ff */
[----:B------:R-:W-:-:S05]  /*11490*/  IMAD.IADD R3, R5, 0x1, R3 ;  /* 0x0000000105037824 */ /* 0x000fca00078e0203 */
[----:B------:R-:W-:-:S05]  /*114a0*/  LEA.HI.X R13, R4, UR7, R3, 0x1, P0 ;  /* 0x00000007040d7c11 */ /* 0x000fca00080f0c03 */
[----:B------:R3:W-:Y:S02]  /*114b0*/  STG.E.128 desc[UR50][R12.64], RZ ;  /* 0x000000ff0c007986 */ /* 0x0007e4000c101d32 */
.L_x_10899:
[----:B------:R-:W-:Y:S05]  /*114c0*/  BSYNC B0 ;  /* 0x0000000000007941 */ /* 0x000fea0003800000 */
.L_x_10898:
        /* <DEDUP_REMOVED lines=15> */
.L_x_10900:
[----:B------:R-:W-:Y:S05]  /*115c0*/  BSYNC B0 ;  /* 0x0000000000007941 */ /* 0x000fea0003800000 */
.L_x_10889:
[----:B------:R-:W5:Y:S02]  /*115d0*/  LDC R0, c[0x0][0xda8] ;  /* 0x00036a00ff007b82 */ /* 0x000f640000000800 */
[----:B-----5:R-:W-:-:S13]  /*115e0*/  ISETP.LE.AND P0, PT, R0, UR4, PT ;  /* 0x0000000400007c0c */ /* 0x020fda000bf03270 */
[----:B------:R-:W-:Y:S05]  /*115f0*/  @!P0 BRA `(.L_x_10901) ;  /* 0xfffffef400d08947 */ /* 0x000fea000383ffff */
[----:B------:R-:W-:Y:S05]  /*11600*/  EXIT ;  /* 0x000000000000794d */ /* 0x000fea0003800000 */
.L_x_10803:
[----:B------:R-:W-:-:S08]  /*11610*/  NOP ;  /* 0x0000000000007918 */ /* 0x000fd00000000000 */
[----:B------:R-:W1:-:S00]  /*11620*/  USETMAXREG.DEALLOC.CTAPOOL 0x20 ;  /* 0x00000020000079c8 */ /* 0x000e4000080e0500 */
[----:B-1----:R-:W-:-:S06]  /*11630*/  LOP3.LUT R28, R28, 0x3, RZ, 0xc0, !PT ;  /* 0x000000031c1c7812 */ /* 0x002fcc00078ec0ff */
[----:B------:R-:W1:Y:S01]  /*11640*/  S2UR UR4, SR_CTAID.X ;  /* 0x00000000000479c3 */ /* 0x000e620000002500 */
[----:B------:R-:W-:Y:S01]  /*11650*/  LOP3.LUT R16, R16, 0xfffffffd, RZ, 0xc0, !PT ;  /* 0xfffffffd10107812 */ /* 0x000fe200078ec0ff */
[----:B------:R-:W-:Y:S01]  /*11660*/  IMAD.MOV.U32 R17, RZ, RZ, RZ ;  /* 0x000000ffff117224 */ /* 0x000fe200078e00ff */
[----:B------:R-:W2:Y:S01]  /*11670*/  SHFL.IDX PT, R2, R28, RZ, 0x1f ;  /* 0x00001fff1c027589 */ /* 0x000ea200000e0000 */
[----:B------:R-:W-:Y:S02]  /*11680*/  IMAD.MOV.U32 R18, RZ, RZ, 0x1 ;  /* 0x00000001ff127424 */ /* 0x000fe400078e00ff */
[----:B------:R-:W-:Y:S02]  /*11690*/  IMAD.MOV.U32 R25, RZ, RZ, RZ ;  /* 0x000000ffff197224 */ /* 0x000fe400078e00ff */
[----:B------:R-:W1:Y:S01]  /*116a0*/  LDC R0, c[0x0][0xda8] ;  /* 0x00036a00ff007b82 */ /* 0x000e620000000800 */
[----:B--2---:R-:W-:-:S13]  /*116b0*/  ISETP.NE.AND P0, PT, R2, RZ, PT ;  /* 0x000000ff0200720c */ /* 0x004fda0003f05270 */
        /* <DEDUP_REMOVED lines=8> */
[----:B------:R-:W-:Y:S01]  /*11740*/  ULOP3.LUT UR45, UR46, 0x2, URZ, 0xfc, !UPT ;  /* 0x000000022e2d7892 */ /* 0x000fe2000f8efc3f */
[----:B------:R-:W-:Y:S01]  /*11750*/  IMAD.MOV.U32 R18, RZ, RZ, 0x1 ;  /* 0x00000001ff127424 */ /* 0x000fe200078e00ff */
[----:B------:R-:W-:Y:S01]  /*11760*/  LOP3.LUT R5, R5, 0x600, RZ, 0xc0, !PT ;  /* 0x0000060005057812 */ /* 0x000fe200078ec0ff */
[----:B------:R-:W-:Y:S01]  /*11770*/  IMAD.MOV.U32 R25, RZ, RZ, RZ ;  /* 0x000000ffff197224 */ /* 0x000fe200078e00ff */
[----:B------:R-:W-:Y:S01]  /*11780*/  ULDC UR44, c[0x0][0xc] ;  /* 0x00000300002c7ab9 */ /* 0x000fe20000000800 */
[----:B------:R-:W-:Y:S01]  /*11790*/  IMAD.MOV.U32 R17, RZ, RZ, RZ ;  /* 0x000000ffff117224 */ /* 0x000fe200078e00ff */
[----:B------:R-:W-:Y:S01]  /*117a0*/  ULDC.64 UR48, c[0x0][0x198] ;  /* 0x0000660000307ab9 */ /* 0x000fe20000000a00 */
[C---:B-1----:R-:W-:Y:S01]  /*117b0*/  IMAD.SHL.U32 R23, R6.reuse, 0x40, RZ ;  /* 0x0000004006177824 */ /* 0x042fe200078e00ff */
[----:B------:R-:W-:Y:S01]  /*117c0*/  SHF.R.U32.HI R0, RZ, 0x1, R6 ;  /* 0x00000001ff007819 */ /* 0x000fe20000011606 */
[C---:B------:R-:W-:Y:S01]  /*117d0*/  IMAD.SHL.U32 R2, R6.reuse, 0x20, RZ ;  /* 0x0000002006027824 */ /* 0x040fe200078e00ff */
[C---:B------:R-:W-:Y:S01]  /*117e0*/  LOP3.LUT R26, R6.reuse, 0x1f, RZ, 0xc0, !PT ;  /* 0x0000001f061a7812 */ /* 0x040fe200078ec0ff */
[----:B------:R-:W-:Y:S01]  /*117f0*/  IMAD.SHL.U32 R7, R6, 0x4, RZ ;  /* 0x0000000406077824 */ /* 0x000fe200078e00ff */
[----:B------:R-:W-:-:S02]  /*11800*/  LOP3.LUT R3, R23, 0x180, RZ, 0xc0, !PT ;  /* 0x0000018017037812 */ /* 0x000fc400078ec0ff */
[----:B------:R-:W-:Y:S02]  /*11810*/  LOP3.LUT R4, R2, 0x80, RZ, 0xc0, !PT ;  /* 0x0000008002047812 */ /* 0x000fe400078ec0ff */
[----:B------:R-:W-:Y:S01]  /*11820*/  LOP3.LUT R0, R3, 0x30, R0, 0xf8, !PT ;  /* 0x0000003003007812 */ /* 0x000fe200078ef800 */
[----:B------:R-:W-:Y:S01]  /*11830*/  IMAD.SHL.U32 R3, R6, 0x8, RZ ;  /* 0x0000000806037824 */ /* 0x000fe200078e00ff */
[----:B------:R-:W-:Y:S02]  /*11840*/  LOP3.LUT R4, R4, 0x10, R6, 0xf8, !PT ;  /* 0x0000001004047812 */ /* 0x000fe400078ef806 */
[--C-:B------:R-:W-:Y:S02]  /*11850*/  LOP3.LUT R5, R5, 0x60, R2.reuse, 0xf8, !PT ;  /* 0x0000006005057812 */ /* 0x100fe400078ef802 */
[----:B------:R-:W-:Y:S02]  /*11860*/  LOP3.LUT R4, R4, 0x10, R7, 0x78, !PT ;  /* 0x0000001004047812 */ /* 0x000fe400078e7807 */
[----:B------:R-:W-:-:S02]  /*11870*/  LOP3.LUT R5, R5, 0x100, R2, 0xf8, !PT ;  /* 0x0000010005057812 */ /* 0x000fc400078ef802 */
[----:B------:R-:W-:Y:S02]  /*11880*/  LOP3.LUT R0, R0, 0x30, R3, 0x78, !PT ;  /* 0x0000003000007812 */ /* 0x000fe400078e7803 */
[----:B------:R-:W-:Y:S02]  /*11890*/  LOP3.LUT R22, R5, R4, RZ, 0xfc, !PT ;  /* 0x0000000405167212 */ /* 0x000fe400078efcff */
[----:B------:R-:W-:-:S07]  /*118a0*/  LOP3.LUT R23, R0, 0x640, R23, 0xf8, !PT ;  /* 0x0000064000177812 */ /* 0x000fce00078ef817 */
.L_x_10960:
[----:B------:R-:W-:Y:S01]  /*118b0*/  ULDC UR8, c[0x0][0xdd0] ;  /* 0x0003740000087ab9 */ /* 0x000fe20000000800 */
[----:B-1-3--:R-:W1:Y:S01]  /*118c0*/  LDC R0, c[0x0][0xde8] ;  /* 0x00037a00ff007b82 */ /* 0x00ae620000000800 */
        /* <DEDUP_REMOVED lines=19> */
.L_x_10903:
[----:B------:R-:W-:Y:S01]  /*11a00*/  ULDC UR9, c[0x0][0xdc4] ;  /* 0x0003710000097ab9 */ /* 0x000fe20000000800 */
[----:B------:R-:W-:Y:S01]  /*11a10*/  UMOV UR6, UR8 ;  /* 0x0000000800067c82 */ /* 0x000fe20008000000 */
[----:B------:R-:W-:-:S11]  /*11a20*/  UISETP.NE.AND UP0, UPT, UR9, 0x1, UPT ;  /* 0x000000010900788c */ /* 0x000fd6000bf05270 */
[----:B------:R-:W-:Y:S02]  /*11a30*/  @UP0 ULDC.64 UR10, c[0x0][0xdc8] ;  /* 0x00037200000a0ab9 */ /* 0x000fe40000000a00 */
[----:B------:R-:W-:-:S04]  /*11a40*/  UIMAD.WIDE.U32 UR4, UR8, UR10, URZ ;  /* 0x0000000a080472a5 */ /* 0x000fc8000f8e003f */
[----:B------:R-:W-:-:S04]  /*11a50*/  @UP0 USHF.R.U32.HI UR6, URZ, UR11, UR5 ;  /* 0x0000000b3f060299 */ /* 0x000fc80008011605 */
[----:B------:R-:W-:-:S12]  /*11a60*/  UIMAD UR4, UR6, UR9, URZ ;  /* 0x00000009060472a4 */ /* 0x000fd8000f8e023f */
.L_x_10904:
[----:B------:R-:W-:Y:S01]  /*11a70*/  ULDC.64 UR10, c[0x0][0x3f8] ;  /* 0x0000fe00000a7ab9 */ /* 0x000fe20000000a00 */
[----:B------:R-:W-:Y:S02]  /*11a80*/  UIADD3 UR8, UR8, -UR4, URZ ;  /* 0x8000000408087290 */ /* 0x000fe4000fffe03f */
[----:B------:R-:W-:Y:S02]  /*11a90*/  UISETP.NE.U32.AND UP0, UPT, UR10, URZ, UPT ;  /* 0x0000003f0a00728c */ /* 0x000fe4000bf05070 */
[----:B------:R-:W-:Y:S02]  /*11aa0*/  ULOP3.LUT UR9, URZ, UR6, URZ, 0x33, !UPT ;  /* 0x000000063f097292 */ /* 0x000fe4000f8e333f */
[----:B------:R-:W-:Y:S01]  /*11ab0*/  UISETP.NE.AND.EX UP0, UPT, UR11, URZ, UPT, UP0 ;  /* 0x0000003f0b00728c */ /* 0x000fe2000bf05300 */
[----:B------:R-:W-:Y:S02]  /*11ac0*/  ULDC.64 UR4, c[0x0][0x9e0] ;  /* 0x0002780000047ab9 */ /* 0x000fe40000000a00 */
[----:B------:R-:W-:Y:S01]  /*11ad0*/  ULDC UR11, c[0x0][0xdb8] ;  /* 0x00036e00000b7ab9 */ /* 0x000fe20000000800 */
[----:B------:R-:W-:Y:S01]  /*11ae0*/  ULDC UR10, c[0x0][0xdc4] ;  /* 0x00037100000a7ab9 */ /* 0x000fe20000000800 */
[----:B------:R-:W-:Y:S01]  /*11af0*/  UISETP.NE.AND UP1, UPT, UR11, 0x1, UPT ;  /* 0x000000010b00788c */ /* 0x000fe2000bf25270 */
[----:B------:R-:W-:Y:S01]  /*11b00*/  ULDC UR37, c[0x0][0xdac] ;  /* 0x00036b0000257ab9 */ /* 0x000fe20000000800 */
[----:B------:R-:W-:-:S02]  /*11b10*/  UISETP.GE.AND UP2, UPT, UR5, 0x1, UPT ;  /* 0x000000010500788c */ /* 0x000fc4000bf46270 */
[----:B------:R-:W-:Y:S02]  /*11b20*/  UIMAD UR10, UR7, UR10, UR8 ;  /* 0x0000000a070a72a4 */ /* 0x000fe4000f8e0208 */
[----:B------:R-:W-:Y:S02]  /*11b30*/  UIADD3 UR37, UR9, UR37, URZ ;  /* 0x0000002509257290 */ /* 0x000fe4000fffe03f */
[----:B------:R-:W-:Y:S01]  /*11b40*/  PLOP3.LUT P1, PT, PT, PT, UP2, 0x80, 0x0 ;  /* 0x000000000000781c */ /* 0x000fe20003f2f028 */
[----:B------:R-:W-:Y:S02]  /*11b50*/  ULDC UR12, c[0x0][0x404] ;  /* 0x00010100000c7ab9 */ /* 0x000fe40000000800 */
[----:B------:R-:W-:Y:S01]  /*11b60*/  @UP1 ULDC UR8, c[0x0][0xdbc] ;  /* 0x00036f0000081ab9 */ /* 0x000fe20000000800 */
[----:B------:R-:W-:Y:S02]  /*11b70*/  UIMAD UR37, UR37, 0xc0, URZ ;  /* 0x000000c0252578a4 */ /* 0x000fe4000f8e023f */
[----:B------:R-:W-:Y:S01]  /*11b80*/  UIMAD.WIDE.U32 UR8, UR10, UR8, URZ ;  /* 0x000000080a0872a5 */ /* 0x000fe2000f8e003f */
        /* <DEDUP_REMOVED lines=22> */
.L_x_10906:
[----:B------:R-:W-:-:S11]  /*11cf0*/  UISETP.NE.AND UP0, UPT, UR5, 0x1, UPT ;  /* 0x000000010500788c */ /* 0x000fd6000bf05270 */
[----:B------:R-:W-:Y:S02]  /*11d00*/  @UP0 ULDC.64 UR10, c[0x0][0x9e8] ;  /* 0x00027a00000a0ab9 */ /* 0x000fe40000000a00 */
[----:B------:R-:W-:-:S04]  /*11d10*/  UIMAD.WIDE.U32 UR8, UR7, UR10, URZ ;  /* 0x0000000a070872a5 */ /* 0x000fc8000f8e003f */
[----:B------:R-:W-:-:S12]  /*11d20*/  @UP0 USHF.R.U32.HI UR7, URZ, UR11, UR9 ;  /* 0x0000000b3f070299 */ /* 0x000fd80008011609 */
.L_x_10907:
[----:B------:R-:W-:-:S04]  /*11d30*/  UIMAD UR7, UR7, UR5, UR5 ;  /* 0x00000005070772a4 */ /* 0x000fc8000f8e0205 */
[----:B------:R-:W-:-:S04]  /*11d40*/  UISETP.LT.AND UP0, UPT, UR4, UR7, UPT ;  /* 0x000000070400728c */ /* 0x000fc8000bf01270 */
[----:B------:R-:W-:-:S12]  /*11d50*/  USEL UR4, UR4, UR7, UP0 ;  /* 0x0000000704047287 */ /* 0x000fd80008000000 */
.L_x_10905:
[----:B------:R-:W-:Y:S02]  /*11d60*/  UIMAD UR8, UR12, UR6, 0x9f ;  /* 0x0000009f0c0874a4 */ /* 0x000fe4000f8e0206 */
[----:B------:R-:W-:Y:S02]  /*11d70*/  UIADD3 UR10, UR4, 0x9f, URZ ;  /* 0x0000009f040a7890 */ /* 0x000fe4000fffe03f */
[----:B------:R-:W-:Y:S02]  /*11d80*/  UIMAD.WIDE UR8, UR8, 0x66666667, URZ ;  /* 0x66666667080878a5 */ /* 0x000fe4000f8e023f */
[----:B------:R-:W-:Y:S02]  /*11d90*/  UIMAD.WIDE UR10, UR10, 0x66666667, URZ ;  /* 0x666666670a0a78a5 */ /* 0x000fe4000f8e023f */
[----:B------:R-:W-:Y:S02]  /*11da0*/  USHF.R.U32.HI UR8, URZ, 0x1f, UR9 ;  /* 0x0000001f3f087899 */ /* 0x000fe40008011609 */
[----:B------:R-:W-:-:S02]  /*11db0*/  USHF.R.U32.HI UR4, URZ, 0x1f, UR11 ;  /* 0x0000001f3f047899 */ /* 0x000fc4000801160b */
[----:B------:R-:W-:Y:S02]  /*11dc0*/  UIADD3 UR7, UR37, -UR13, URZ ;  /* 0x8000000d25077290 */ /* 0x000fe4000fffe03f */
[----:B------:R-:W-:Y:S02]  /*11dd0*/  ULEA.HI.SX32 UR9, UR9, UR8, 0x1a ;  /* 0x0000000809097291 */ /* 0x000fe4000f8fd23f */
[----:B------:R-:W-:Y:S02]  /*11de0*/  ULEA.HI.SX32 UR4, UR11, UR4, 0x1a ;  /* 0x000000040b047291 */ /* 0x000fe4000f8fd23f */
[----:B------:R-:W-:Y:S02]  /*11df0*/  UIMAD UR7, UR12, UR6, UR7 ;  /* 0x000000060c0772a4 */ /* 0x000fe4000f8e0207 */
[----:B------:R-:W-:Y:S01]  /*11e00*/  UISETP.LT.AND UP0, UPT, UR9, UR4, UPT ;  /* 0x000000040900728c */ /* 0x000fe2000bf01270 */
[----:B------:R-:W-:Y:S02]  /*11e10*/  ULDC UR8, c[0x0][0x9dc] ;  /* 0x0002770000087ab9 */ /* 0x000fe40000000800 */
[----:B------:R-:W-:-:S02]  /*11e20*/  UIADD3 UR8, UR7, -UR8, URZ ;  /* 0x8000000807087290 */ /* 0x000fc4000fffe03f */
[----:B------:R-:W-:Y:S01]  /*11e30*/  USEL UR43, UR9, UR4, UP0 ;  /* 0x00000004092b7287 */ /* 0x000fe20008000000 */
[----:B------:R-:W-:Y:S11]  /*11e40*/  @!P1 BRA `(.L_x_10908) ;  /* 0x0000000000489947 */ /* 0x000ff60003800000 */
        /* <DEDUP_REMOVED lines=11> */
.L_x_10909:
[----:B------:R-:W-:-:S11]  /*11f00*/  UISETP.NE.AND UP0, UPT, UR5, 0x1, UPT ;  /* 0x000000010500788c */ /* 0x000fd6000bf05270 */
[----:B------:R-:W-:Y:S02]  /*11f10*/  @UP0 ULDC.64 UR10, c[0x0][0x9e8] ;  /* 0x00027a00000a0ab9 */ /* 0x000fe40000000a00 */
[----:B------:R-:W-:-:S04]  /*11f20*/  UIMAD.WIDE.U32 UR6, UR4, UR10, URZ ;  /* 0x0000000a040672a5 */ /* 0x000fc8000f8e003f */
[----:B------:R-:W-:-:S12]  /*11f30*/  @UP0 USHF.R.U32.HI UR4, URZ, UR11, UR7 ;  /* 0x0000000b3f040299 */ /* 0x000fd80008011607 */
.L_x_10910:
[----:B------:R-:W-:-:S04]  /*11f40*/  UIMAD UR4, UR4, UR5, URZ ;  /* 0x00000005040472a4 */ /* 0x000fc8000f8e023f */
[----:B------:R-:W-:-:S04]  /*11f50*/  UISETP.LT.AND UP0, UPT, UR8, UR4, UPT ;  /* 0x000000040800728c */ /* 0x000fc8000bf01270 */
[----:B------:R-:W-:-:S12]  /*11f60*/  USEL UR8, UR8, UR4, !UP0 ;  /* 0x0000000408087287 */ /* 0x000fd8000c000000 */
.L_x_10908:
[----:B------:R-:W-:Y:S01]  /*11f70*/  UIMAD.WIDE UR4, UR8, 0x66666667, URZ ;  /* 0x66666667080478a5 */ /* 0x000fe2000f8e023f */
[----:B------:R-:W-:Y:S03]  /*11f80*/  BSSY B6, `(.L_x_10911) ;  /* 0x00001f6000067945 */ /* 0x000fe60003800000 */
[----:B------:R-:W-:-:S04]  /*11f90*/  USHF.R.U32.HI UR4, URZ, 0x1f, UR5 ;  /* 0x0000001f3f047899 */ /* 0x000fc80008011605 */
[----:B------:R-:W-:-:S04]  /*11fa0*/  ULEA.HI.SX32 UR4, UR5, UR4, 0x1a ;  /* 0x0000000405047291 */ /* 0x000fc8000f8fd23f */
[----:B------:R-:W-:-:S04]  /*11fb0*/  UISETP.LT.AND UP0, UPT, URZ, UR4, UPT ;  /* 0x000000043f00728c */ /* 0x000fc8000bf01270 */
[----:B------:R-:W-:-:S04]  /*11fc0*/  USEL UR42, URZ, UR4, !UP0 ;  /* 0x000000043f2a7287 */ /* 0x000fc8000c000000 */
[----:B------:R-:W-:-:S06]  /*11fd0*/  UISETP.GT.AND UP0, UPT, UR43, UR42, UPT ;  /* 0x0000002a2b00728c */ /* 0x000fcc000bf04270 */
[----:B------:R-:W-:-:S13]  /*11fe0*/  PLOP3.LUT P0, PT, PT, PT, UP0, 0x80, 0x0 ;  /* 0x000000000000781c */ /* 0x000fda0003f0f008 */
[----:B------:R-:W-:Y:S05]  /*11ff0*/  @P0 BRA `(.L_x_10912) ;  /* 0x00000000003c0947 */ /* 0x000fea0003800000 */
        /* <DEDUP_REMOVED lines=15> */
.L_x_10912:
        /* <DEDUP_REMOVED lines=23> */
.L_x_10914:
        /* <DEDUP_REMOVED lines=22> */
.L_x_10915:
        /* <DEDUP_REMOVED lines=20> */
.L_x_10916:
        /* <DEDUP_REMOVED lines=18> */
.L_x_10917:
[----:B------:R-:W-:Y:S01]  /*12620*/  ULDC.64 UR4, c[0x0][0x9f8] ;  /* 0x00027e0000047ab9 */ /* 0x000fe20000000a00 */
[----:B------:R-:W-:Y:S01]  /*12630*/  IMAD.U32 R5, RZ, RZ, UR39 ;  /* 0x00000027ff057e24 */ /* 0x000fe2000f8e00ff */
[----:B------:R-:W-:Y:S01]  /*12640*/  ISETP.NE.U32.AND P0, PT, RZ, UR4, PT ;  /* 0x00000004ff007c0c */ /* 0x000fe2000bf05070 */
[----:B------:R-:W-:Y:S01]  /*12650*/  IMAD.U32 R19, RZ, RZ, UR39 ;  /* 0x00000027ff137e24 */ /* 0x000fe2000f8e00ff */
[----:B------:R-:W1:Y:S02]  /*12660*/  LDC R0, c[0x0][0x428] ;  /* 0x00010a00ff007b82 */ /* 0x000e640000000800 */
[----:B------:R-:W-:-:S13]  /*12670*/  ISETP.NE.AND.EX P0, PT, RZ, UR5, PT, P0 ;  /* 0x00000005ff007c0c */ /* 0x000fda000bf05300 */
[----:B------:R-:W2:Y:S02]  /*12680*/  @P0 LDC.64 R2, c[0x0][0x9f8] ;  /* 0x00027e00ff020b82 */ /* 0x000ea40000000a00 */
[----:B--2---:R-:W-:-:S05]  /*12690*/  @P0 IMAD.WIDE R2, R5, 0x4, R2 ;  /* 0x0000000405020825 */ /* 0x004fca00078e0202 */
[----:B------:R2:W3:Y:S01]  /*126a0*/  @P0 LDG.E R19, desc[UR50][R2.64] ;  /* 0x0000003202130981 */ /* 0x0004e2000c1e1900 */
[----:B-1----:R-:W-:Y:S01]  /*126b0*/  ISETP.NE.AND P0, PT, R0, 0x1, PT ;  /* 0x000000010000780c */ /* 0x002fe20003f05270 */
[----:B------:R-:W-:Y:S01]  /*126c0*/  UMOV UR36, URZ ;  /* 0x0000003f00247c82 */ /* 0x000fe20008000000 */
[----:B------:R-:W-:Y:S01]  /*126d0*/  ISETP.NE.AND P2, PT, R27, RZ, PT ;  /* 0x000000ff1b00720c */ /* 0x000fe20003f45270 */
[----:B------:R-:W-:Y:S01]  /*126e0*/  UMOV UR6, 0xffffffff ;  /* 0xffffffff00067882 */ /* 0x000fe20000000000 */
[----:B------:R-:W-:Y:S01]  /*126f0*/  IMAD.U32 R20, RZ, RZ, UR38 ;  /* 0x00000026ff147e24 */ /* 0x000fe2000f8e00ff */
[----:B--2---:R-:W1:Y:S10]  /*12700*/  LDC.64 R2, c[0x0][0x3f8] ;  /* 0x0000fe00ff027b82 */ /* 0x004e740000000a00 */
[----:B------:R-:W-:Y:S01]  /*12710*/  VOTEU.ALL UP1, P2 ;  /* 0x00000000003f7886 */ /* 0x000fe20001020000 */
[----:B------:R-:W2:Y:S04]  /*12720*/  @P0 LDC R0, c[0x0][0x42c] ;  /* 0x00010b00ff000b82 */ /* 0x000ea80000000800 */
[----:B------:R-:W-:-:S04]  /*12730*/  @!UP1 UIADD3 UR4, UP0, UR48, 0x270, URZ ;  /* 0x0000027030049890 */ /* 0x000fc8000ff1e03f */
[----:B------:R-:W-:Y:S01]  /*12740*/  @!UP1 UIADD3.X UR5, URZ, UR49, URZ, UP0, !UPT ;  /* 0x000000313f059290 */ /* 0x000fe200087fe43f */
[----:B------:R-:W4:Y:S01]  /*12750*/  @P0 LDC R5, c[0x0][0x430] ;  /* 0x00010c00ff050b82 */ /* 0x000f220000000800 */
[----:B-1----:R-:W-:-:S07]  /*12760*/  ISETP.NE.U32.AND P1, PT, R2, RZ, PT ;  /* 0x000000ff0200720c */ /* 0x002fce0003f25070 */
[----:B------:R1:W-:Y:S01]  /*12770*/  @!UP1 UTMAPF.L2.4D [UR36], [UR4] ;  /* 0x00000024040095b8 */ /* 0x0003e20008018000 */
[----:B------:R-:W-:Y:S01]  /*12780*/  ISETP.NE.AND.EX P1, PT, R3, RZ, PT, P1 ;  /* 0x000000ff0300720c */ /* 0x000fe20003f25310 */
[----:B--2---:R-:W-:-:S05]  /*12790*/  @P0 IMAD.HI.U32 R0, R0, UR38, RZ ;  /* 0x0000002600000c27 */ /* 0x004fca000f8e00ff */
[----:B----4-:R-:W-:Y:S02]  /*127a0*/  @P0 SHF.R.U32.HI R20, RZ, R5, R0 ;  /* 0x00000005ff140219 */ /* 0x010fe40000011600 */
[----:B---3--:R-:W-:Y:S02]  /*127b0*/  SHF.R.S32.HI R21, RZ, 0x1f, R19 ;  /* 0x0000001fff157819 */ /* 0x008fe40000011413 */
[----:B------:R-:W-:Y:S01]  /*127c0*/  SEL R0, R19, RZ, !P1 ;  /* 0x000000ff13007207 */ /* 0x000fe20004800000 */
[----:B-1----:R-:W-:Y:S06]  /*127d0*/  BRA.DIV UR6, `(.L_x_10918) ;  /* 0x0000001e06e07947 */ /* 0x002fec000b800000 */
[----:B------:R1:W2:Y:S02]  /*127e0*/  SHFL.IDX PT, R14, R28, RZ, 0x1f ;  /* 0x00001fff1c0e7589 */ /* 0x0002a400000e0000 */
.L_x_10979:
        /* <DEDUP_REMOVED lines=8> */
.L_x_10982:
        /* <DEDUP_REMOVED lines=21> */
.L_x_10922:
[----:B------:R-:W-:Y:S02]  /*129c0*/  LEA R5, R17, UR40, 0x3 ;  /* 0x0000002811057c11 */ /* 0x000fe4000f8e18ff */
[----:B--2---:R-:W-:Y:S02]  /*129d0*/  SHF.L.U32 R2, R18, 0x1f, RZ ;  /* 0x0000001f12027819 */ /* 0x004fe400000006ff */
[----:B------:R-:W-:Y:S02]  /*129e0*/  ISETP.NE.AND P0, PT, R27, RZ, PT ;  /* 0x000000ff1b00720c */ /* 0x000fe40003f05270 */
[----:B------:R-:W2:Y:S02]  /*129f0*/  SYNCS.PHASECHK.TRANS64.TRYWAIT P3, [R5+URZ+0x13280], R2 ;  /* 0x01328002050075a7 */ /* 0x000ea4000806017f */
[----:B--2---:R-:W-:Y:S09]  /*12a00*/  @!P3 BRA `(.L_x_10923) ;  /* 0x0000001c0094b947 */ /* 0x004ff20003800000 */
.L_x_10983:
[----:B------:R-:W-:Y:S05]  /*12a10*/  @P0 BRA `(.L_x_10924) ;  /* 0x0000000000140947 */ /* 0x000fea0003800000 */
[----:B------:R-:W-:Y:S01]  /*12a20*/  ISETP.NE.AND P3, PT, R26, RZ, PT ;  /* 0x000000ff1a00720c */ /* 0x000fe20003f65270 */
[----:B------:R-:W-:-:S04]  /*12a30*/  IMAD.MOV.U32 R3, RZ, RZ, 0x2800 ;  /* 0x00002800ff037424 */ /* 0x000fc800078e00ff */
[----:B------:R3:W-:Y:S08]  /*12a40*/  SYNCS.ARRIVE.TRANS64 RZ, [R5+URZ+0x13270], R3 ;  /* 0x0132700305ff79a7 */ /* 0x0007f0000800003f */
[----:B------:R-:W-:Y:S05]  /*12a50*/  @!P3 BRA `(.L_x_10924) ;  /* 0x000000000004b947 */ /* 0x000fea0003800000 */
[----:B------:R-:W-:Y:S01]  /*12a60*/  BPT.TRAP 0x1 ;  /* 0x000000040000795c */ /* 0x000fe20000300000 */
.L_x_10924:
[----:B------:R-:W-:Y:S01]  /*12a70*/  IMAD.U32 R4, RZ, RZ, UR40 ;  /* 0x00000028ff047e24 */ /* 0x000fe2000f8e00ff */
[----:B------:R-:W-:Y:S01]  /*12a80*/  R2UR UR9, R5 ;  /* 0x00000000050972ca */ /* 0x000fe200000e0000 */
[----:B------:R-:W-:Y:S01]  /*12a90*/  IMAD R7, R7, 0xa0, RZ ;  /* 0x000000a007077824 */ /* 0x000fe200078e02ff */
[----:B------:R-:W-:Y:S01]  /*12aa0*/  R2UR UR12, R20 ;  /* 0x00000000140c72ca */ /* 0x000fe200000e0000 */
[----:B---3--:R-:W-:Y:S01]  /*12ab0*/  IMAD R3, R17, 0x2800, R4 ;  /* 0x0000280011037824 */ /* 0x008fe200078e0204 */
        /* <DEDUP_REMOVED lines=12> */
[----:B---34-:R-:W-:Y:S05]  /*12b80*/  @!P3 BRA `(.L_x_10925) ;  /* 0x0000001c0048b947 */ /* 0x018fea0003800000 */
.L_x_10984:
[----:B------:R-:W-:Y:S05]  /*12b90*/  @P0 BRA `(.L_x_10926) ;  /* 0x0000000000140947 */ /* 0x000fea0003800000 */
[----:B------:R-:W-:Y:S01]  /*12ba0*/  ISETP.NE.AND P0, PT, R26, RZ, PT ;  /* 0x000000ff1a00720c */ /* 0x000fe20003f05270 */
[----:B--23--:R-:W-:-:S04]  /*12bb0*/  IMAD.MOV.U32 R2, RZ, RZ, 0x2800 ;  /* 0x00002800ff027424 */ /* 0x00cfc800078e00ff */
[----:B------:R4:W-:Y:S08]  /*12bc0*/  SYNCS.ARRIVE.TRANS64 RZ, [R5+URZ+0x13230], R2 ;  /* 0x0132300205ff79a7 */ /* 0x0009f0000800003f */
[----:B------:R-:W-:Y:S05]  /*12bd0*/  @!P0 BRA `(.L_x_10926) ;  /* 0x0000000000048947 */ /* 0x000fea0003800000 */
[----:B------:R-:W-:Y:S01]  /*12be0*/  BPT.TRAP 0x1 ;  /* 0x000000040000795c */ /* 0x000fe20000300000 */
.L_x_10926:
        /* <DEDUP_REMOVED lines=14> */
.L_x_10921:
        /* <DEDUP_REMOVED lines=10> */
[----:B--234-:R-:W-:Y:S01]  /*12d70*/  @P0 IMAD.MOV.U32 R2, RZ, RZ, 0x3000 ;  /* 0x00003000ff020424 */ /* 0x01cfe200078e00ff */
[----:B------:R-:W-:Y:S01]  /*12d80*/  UMOV UR11, UR37 ;  /* 0x00000025000b7c82 */ /* 0x000fe20008000000 */
[----:B------:R-:W-:Y:S01]  /*12d90*/  UMOV UR12, UR38 ;  /* 0x00000026000c7c82 */ /* 0x000fe20008000000 */
[----:B------:R-:W-:Y:S01]  /*12da0*/  UMOV UR13, UR39 ;  /* 0x00000027000d7c82 */ /* 0x000fe20008000000 */
[----:B------:R2:W-:Y:S01]  /*12db0*/  @P0 SYNCS.ARRIVE.TRANS64 RZ, [UR40+0x13200], R2 ;  /* 0x01320002ffff09a7 */ /* 0x0005e20008000028 */
[----:B------:R2:W-:Y:S01]  /*12dc0*/  UTMALDG.4D [UR8], [UR4], desc[UR6] ;  /* 0x00000608040075b4 */ /* 0x0005e20008019000 */
[----:B------:R-:W-:Y:S02]  /*12dd0*/  NOP ;  /* 0x0000000000007918 */ /* 0x000fe40000000000 */
.L_x_10919:
[----:B------:R-:W-:Y:S01]  /*12de0*/  VIADD R25, R25, 0x1 ;  /* 0x0000000119197836 */ /* 0x000fe20000000000 */
[----:B------:R-:W-:Y:S04]  /*12df0*/  BSSY B0, `(.L_x_10927) ;  /* 0x0000007000007945 */ /* 0x000fe80003800000 */
[----:B--2---:R-:W-:-:S04]  /*12e00*/  LEA.HI R2, R25, R25, RZ, 0x1 ;  /* 0x0000001919027211 */ /* 0x004fc800078f08ff */
[----:B------:R-:W-:-:S05]  /*12e10*/  LOP3.LUT R2, R2, 0xfffffffe, RZ, 0xc0, !PT ;  /* 0xfffffffe02027812 */ /* 0x000fca00078ec0ff */
[----:B------:R-:W-:-:S05]  /*12e20*/  IMAD.IADD R2, R25, 0x1, -R2 ;  /* 0x0000000119027824 */ /* 0x000fca00078e0a02 */
[----:B------:R-:W-:-:S04]  /*12e30*/  SHF.L.U32 R2, R2, 0x1f, RZ ;  /* 0x0000001f02027819 */ /* 0x000fc800000006ff */
[----:B------:R-:W2:Y:S02]  /*12e40*/  SYNCS.PHASECHK.TRANS64.TRYWAIT P0, [UR40+0x13220], R2 ;  /* 0x01322002ff0075a7 */ /* 0x000ea40008000168 */
[----:B--2---:R-:W-:Y:S05]  /*12e50*/  @!P0 BRA `(.L_x_10928) ;  /* 0x0000001800a88947 */ /* 0x004fea0003800000 */
.L_x_10985:
[----:B------:R-:W-:Y:S05]  /*12e60*/  BSYNC B0 ;  /* 0x0000000000007941 */ /* 0x000fea0003800000 */
.L_x_10927:
[----:B------:R-:W-:-:S04]  /*12e70*/  UIADD3 UR4, UR43, -0x2, URZ ;  /* 0xfffffffe2b047890 */ /* 0x000fc8000fffe03f */
[----:B------:R-:W-:-:S06]  /*12e80*/  UISETP.GE.AND UP0, UPT, UR4, UR42, UPT ;  /* 0x0000002a0400728c */ /* 0x000fcc000bf06270 */
[----:B------:R-:W-:-:S13]  /*12e90*/  PLOP3.LUT P0, PT, PT, PT, UP0, 0x80, 0x0 ;  /* 0x000000000000781c */ /* 0x000fda0003f0f008 */
[----:B------:R-:W-:Y:S05]  /*12ea0*/  @!P0 BRA `(.L_x_10929) ;  /* 0x0000000800b48947 */ /* 0x000fea0003800000 */
[----:B------:R-:W-:Y:S02]  /*12eb0*/  IMAD.MOV.U32 R8, RZ, RZ, R17 ;  /* 0x000000ffff087224 */ /* 0x000fe400078e0011 */
[----:B--2---:R-:W-:Y:S02]  /*12ec0*/  IMAD.MOV.U32 R3, RZ, RZ, R18 ;  /* 0x000000ffff037224 */ /* 0x004fe400078e0012 */
[----:B------:R-:W-:-:S07]  /*12ed0*/  IMAD.U32 R2, RZ, RZ, UR4 ;  /* 0x00000004ff027e24 */ /* 0x000fce000f8e00ff */
.L_x_10949:
        /* <DEDUP_REMOVED lines=31> */
.L_x_10932:
[----:B------:R-:W3:Y:S01]  /*130d0*/  SYNCS.PHASECHK.TRANS64.TRYWAIT P0, [R9+URZ+0x13280], R10 ;  /* 0x0132800a090075a7 */ /* 0x000ee2000800017f */
[----:B------:R-:W-:Y:S01]  /*130e0*/  BSSY B1, `(.L_x_10933) ;  /* 0x0000003000017945 */ /* 0x000fe20003800000 */
[----:B------:R-:W-:-:S03]  /*130f0*/  ISETP.NE.AND P3, PT, R27, RZ, PT ;  /* 0x000000ff1b00720c */ /* 0x000fc60003f65270 */
[----:B---3--:R-:W-:Y:S10]  /*13100*/  @!P0 BRA `(.L_x_10934) ;  /* 0x0000001800148947 */ /* 0x008ff40003800000 */
.L_x_10986:
[----:B------:R-:W-:Y:S05]  /*13110*/  BSYNC B1 ;  /* 0x0000000000017941 */ /* 0x000fea0003800000 */
.L_x_10933:
[----:B------:R-:W-:Y:S04]  /*13120*/  BSSY B1, `(.L_x_10935) ;  /* 0x0000007000017945 */ /* 0x000fe80003800000 */
[----:B------:R-:W-:Y:S05]  /*13130*/  @P3 BRA `(.L_x_10936) ;  /* 0x0000000000143947 */ /* 0x000fea0003800000 */
[----:B------:R-:W-:Y:S01]  /*13140*/  ISETP.NE.AND P0, PT, R26, RZ, PT ;  /* 0x000000ff1a00720c */ /* 0x000fe20003f05270 */
[----:B------:R-:W-:-:S04]  /*13150*/  IMAD.MOV.U32 R4, RZ, RZ, 0x2800 ;  /* 0x00002800ff047424 */ /* 0x000fc800078e00ff */
[----:B------:R4:W-:Y:S08]  /*13160*/  SYNCS.ARRIVE.TRANS64 RZ, [R9+URZ+0x13270], R4 ;  /* 0x0132700409ff79a7 */ /* 0x0009f0000800003f */
[----:B------:R-:W-:Y:S05]  /*13170*/  @!P0 BRA `(.L_x_10936) ;  /* 0x0000000000048947 */ /* 0x000fea0003800000 */
[----:B------:R-:W-:Y:S01]  /*13180*/  BPT.TRAP 0x1 ;  /* 0x000000040000795c */ /* 0x000fe20000300000 */
.L_x_10936:
[----:B------:R-:W-:Y:S05]  /*13190*/  BSYNC B1 ;  /* 0x0000000000017941 */ /* 0x000fea0003800000 */
.L_x_10935:
[----:B------:R-:W-:Y:S01]  /*131a0*/  IMAD.MOV.U32 R12, RZ, RZ, RZ ;  /* 0x000000ffff0c7224 */ /* 0x000fe200078e00ff */
[----:B------:R-:W-:Y:S01]  /*131b0*/  R2UR UR12, R20 ;  /* 0x00000000140c72ca */ /* 0x000fe200000e0000 */
[----:B--2---:R-:W-:Y:S01]  /*131c0*/  IMAD.U32 R6, RZ, RZ, UR40 ;  /* 0x00000028ff067e24 */ /* 0x004fe2000f8e00ff */
        /* <DEDUP_REMOVED lines=8> */
[----:B----4-:R-:W-:Y:S01]  /*13250*/  VIADD R4, R6, 0x6000 ;  /* 0x0000600006047836 */ /* 0x010fe20000000000 */
[----:B------:R-:W-:-:S09]  /*13260*/  UMOV UR7, 0x14f00000 ;  /* 0x14f0000000077882 */ /* 0x000fd20000000000 */
.L_x_10937:
        /* <DEDUP_REMOVED lines=12> */
.L_x_10987:
[----:B------:R-:W-:Y:S05]  /*13330*/  BSYNC B1 ;  /* 0x0000000000017941 */ /* 0x000fea0003800000 */
.L_x_10938:
        /* <DEDUP_REMOVED lines=9> */
.L_x_10941:
[----:B------:R-:W-:Y:S05]  /*133d0*/  BSYNC B1 ;  /* 0x0000000000017941 */ /* 0x000fea0003800000 */
.L_x_10940:
        /* <DEDUP_REMOVED lines=9> */
.L_x_10942:
        /* <DEDUP_REMOVED lines=9> */
.L_x_10931:
[----:B------:R-:W-:Y:S05]  /*13500*/  BSYNC B0 ;  /* 0x0000000000007941 */ /* 0x000fea0003800000 */
.L_x_10930:
[----:B------:R-:W-:-:S06]  /*13510*/  UISETP.NE.AND UP0, UPT, UR41, 0x3, UPT ;  /* 0x000000032900788c */ /* 0x000fcc000bf05270 */
[----:B------:R-:W-:-:S13]  /*13520*/  PLOP3.LUT P0, PT, PT, PT, UP0, 0x80, 0x0 ;  /* 0x000000000000781c */ /* 0x000fda0003f0f008 */
[----:B------:R-:W-:Y:S05]  /*13530*/  @!P0 BRA `(.L_x_10943) ;  /* 0x0000000000048947 */ /* 0x000fea0003800000 */
[----:B------:R-:W-:Y:S01]  /*13540*/  BPT.TRAP 0x1 ;  /* 0x000000040000795c */ /* 0x000fe20000300000 */
.L_x_10943:
        /* <DEDUP_REMOVED lines=8> */
.L_x_10988:
[----:B------:R-:W-:Y:S05]  /*135d0*/  BSYNC B0 ;  /* 0x0000000000007941 */ /* 0x000fea0003800000 */
.L_x_10944:
[----:B------:R-:W-:Y:S05]  /*135e0*/  @!P0 BRA `(.L_x_10946) ;  /* 0x0000000000048947 */ /* 0x000fea0003800000 */
[----:B------:R-:W-:Y:S01]  /*135f0*/  BPT.TRAP 0x1 ;  /* 0x000000040000795c */ /* 0x000fe20000300000 */
.L_x_10946:
[----:B------:R-:W-:Y:S01]  /*13600*/  SHF.L.U32 R3, R3, 0x1f, RZ ;  /* 0x0000001f03037819 */ /* 0x000fe200000006ff */
[----:B------:R-:W-:-:S03]  /*13610*/  IMAD R10, R8, 0x2800, RZ ;  /* 0x00002800080a7824 */ /* 0x000fc600078e02ff */
[----:B------:R-:W3:Y:S02]  /*13620*/  SYNCS.PHASECHK.TRANS64.TRYWAIT P3, [R12+URZ+0x13260], R3 ;  /* 0x013260030c0075a7 */ /* 0x000ee4000806017f */
[----:B---3--:R-:W-:Y:S05]  /*13630*/  @!P3 BRA `(.L_x_10947) ;  /* 0x000000140004b947 */ /* 0x008fea0003800000 */
.L_x_10989:
[C---:B---3--:R-:W-:Y:S01]  /*13640*/  LOP3.LUT R3, R10.reuse, R23, RZ, 0xfc, !PT ;  /* 0x000000170a037212 */ /* 0x048fe200078efcff */
        /* <DEDUP_REMOVED lines=41> */
.L_x_10948:
[----:B---3--:R-:W-:Y:S01]  /*138e0*/  SYNCS.ARRIVE.TRANS64.A1T0 RZ, [R12+URZ+0x13250], RZ ;  /* 0x013250ff0cff79a7 */ /* 0x008fe2000810003f */
[----:B------:R-:W-:Y:S01]  /*138f0*/  BAR.SYNC.DEFER_BLOCKING 0x2, 0x80 ;  /* 0x0082000000007b1d */ /* 0x000fe20000010000 */
[----:B------:R-:W-:Y:S01]  /*13900*/  ISETP.GT.AND P0, PT, R2, UR42, PT ;  /* 0x0000002a02007c0c */ /* 0x000fe2000bf04270 */
[----:B------:R-:W-:Y:S02]  /*13910*/  @!P2 VIADD R3, R12, 0x13280 ;  /* 0x000132800c03a836 */ /* 0x000fe40000000000 */
[----:B------:R-:W-:Y:S02]  /*13920*/  VIADD R2, R2, 0xffffffff ;  /* 0xffffffff02027836 */ /* 0x000fe40000000000 */
[----:B--2---:R-:W-:Y:S01]  /*13930*/  IMAD.MOV.U32 R8, RZ, RZ, R17 ;  /* 0x000000ffff087224 */ /* 0x004fe200078e0011 */
[----:B------:R-:W-:-:S04]  /*13940*/  @!P2 PRMT R3, RZ, 0x654, R3 ;  /* 0x00000654ff03a816 */ /* 0x000fc80000000003 */
[----:B------:R2:W-:Y:S02]  /*13950*/  @!P2 SYNCS.ARRIVE.TRANS64.RED.A1T0 RZ, [R3+URZ], RZ ;  /* 0x000000ff03ffa9a7 */ /* 0x0005e4000810043f */
[----:B--2---:R-:W-:Y:S01]  /*13960*/  IMAD.MOV.U32 R3, RZ, RZ, R18 ;  /* 0x000000ffff037224 */ /* 0x004fe200078e0012 */
[----:B------:R-:W-:Y:S06]  /*13970*/  @P0 BRA `(.L_x_10949) ;  /* 0xfffffff400580947 */ /* 0x000fec000383ffff */
.L_x_10929:
        /* <DEDUP_REMOVED lines=9> */
[----:B------:R-:W3:Y:S02]  /*13a10*/  S2R R4, SR_LTMASK ;  /* 0x0000000000047919 */ /* 0x000ee40000003900 */
[----:B---3--:R-:W-:-:S04]  /*13a20*/  LOP3.LUT R4, R4, UR4, RZ, 0xc0, !PT ;  /* 0x0000000404047c12 */ /* 0x008fc8000f8ec0ff */
[----:B------:R-:W3:Y:S01]  /*13a30*/  POPC R7, R4 ;  /* 0x0000000400077309 */ /* 0x000ee20000000000 */
[----:B--2---:R-:W3:Y:S02]  /*13a40*/  SHFL.IDX PT, R0, R3, R0, 0x1f ;  /* 0x00001f0003007589 */ /* 0x004ee400000e0000 */
[----:B---3--:R-:W-:-:S07]  /*13a50*/  IADD3 R24, R0, UR44, R7 ;  /* 0x0000002c00187c10 */ /* 0x008fce000fffe007 */
.L_x_10951:
[----:B------:R-:W-:Y:S05]  /*13a60*/  BSYNC B0 ;  /* 0x0000000000007941 */ /* 0x000fea0003800000 */
.L_x_10950:
[----:B------:R-:W-:-:S06]  /*13a70*/  UISETP.NE.AND UP0, UPT, UR41, 0x3, UPT ;  /* 0x000000032900788c */ /* 0x000fcc000bf05270 */
[----:B------:R-:W-:-:S13]  /*13a80*/  PLOP3.LUT P0, PT, PT, PT, UP0, 0x80, 0x0 ;  /* 0x000000000000781c */ /* 0x000fda0003f0f008 */
[----:B------:R-:W-:Y:S05]  /*13a90*/  @!P0 BRA `(.L_x_10952) ;  /* 0x0000000000048947 */ /* 0x000fea0003800000 */
[----:B------:R-:W-:Y:S01]  /*13aa0*/  BPT.TRAP 0x1 ;  /* 0x000000040000795c */ /* 0x000fe20000300000 */
.L_x_10952:
        /* <DEDUP_REMOVED lines=8> */
.L_x_10990:
[----:B------:R-:W-:Y:S05]  /*13b30*/  BSYNC B0 ;  /* 0x0000000000007941 */ /* 0x000fea0003800000 */
.L_x_10953:
[----:B------:R-:W-:Y:S05]  /*13b40*/  @!P1 BRA `(.L_x_10955) ;  /* 0x0000000000049947 */ /* 0x000fea0003800000 */
[----:B------:R-:W-:Y:S01]  /*13b50*/  BPT.TRAP 0x1 ;  /* 0x000000040000795c */ /* 0x000fe20000300000 */
.L_x_10955:
[----:B------:R-:W-:Y:S01]  /*13b60*/  SHF.L.U32 R5, R18, 0x1f, RZ ;  /* 0x0000001f12057819 */ /* 0x000fe200000006ff */
[----:B--2---:R-:W-:-:S03]  /*13b70*/  IMAD R3, R17, 0x2800, RZ ;  /* 0x0000280011037824 */ /* 0x004fc600078e02ff */
[----:B------:R-:W2:Y:S02]  /*13b80*/  SYNCS.PHASECHK.TRANS64.TRYWAIT P0, [R2+URZ+0x13260], R5 ;  /* 0x01326005020075a7 */ /* 0x000ea4000800017f */
[----:B------:R-:W-:Y:S01]  /*13b90*/  LOP3.LUT R0, R3, R23, RZ, 0xfc, !PT ;  /* 0x0000001703007212 */ /* 0x000fe200078efcff */
[----:B--2---:R-:W-:Y:S06]  /*13ba0*/  @!P0 BRA `(.L_x_10956) ;  /* 0x0000000c00d08947 */ /* 0x004fec0003800000 */
.L_x_10991:
        /* <DEDUP_REMOVED lines=41> */
.L_x_10957:
[----:B---3--:R3:W-:Y:S01]  /*13e40*/  SYNCS.ARRIVE.TRANS64.A1T0 RZ, [R2+URZ+0x13250], RZ ;  /* 0x013250ff02ff79a7 */ /* 0x0087e2000810003f */
        /* <DEDUP_REMOVED lines=9> */
.L_x_10913:
[----:B------:R-:W-:Y:S05]  /*13ee0*/  BSYNC B6 ;  /* 0x0000000000067941 */ /* 0x000fea0003800000 */
.L_x_10911:
[----:B------:R-:W-:-:S13]  /*13ef0*/  LOP3.LUT P0, RZ, R16, 0x2, RZ, 0xc0, !PT ;  /* 0x0000000210ff7812 */ /* 0x000fda000780c0ff */
[----:B------:R-:W-:Y:S05]  /*13f00*/  @!P0 BRA `(.L_x_10958) ;  /* 0x00000000001c8947 */ /* 0x000fea0003800000 */
[----:B------:R-:W2:Y:S08]  /*13f10*/  S2UR UR5, SR_CgaCtaId ;  /* 0x00000000000579c3 */ /* 0x000eb00000008800 */
[----:B------:R-:W-:Y:S06]  /*13f20*/  BAR.SYNC.DEFER_BLOCKING 0x5, 0x200 ;  /* 0x0148000000007b1d */ /* 0x000fec0000010000 */
[----:B------:R-:W-:-:S02]  /*13f30*/  UMOV UR4, 0x400 ;  /* 0x0000040000047882 */ /* 0x000fc40000000000 */
[----:B--2---:R-:W-:-:S09]  /*13f40*/  ULEA UR4, UR5, UR4, 0x18 ;  /* 0x0000000405047291 */ /* 0x004fd2000f8ec03f */
[----:B------:R-:W2:Y:S01]  /*13f50*/  LDS R24, [UR4+0x132d0] ;  /* 0x0132d004ff187984 */ /* 0x000ea20008000800 */
[----:B------:R-:W-:Y:S06]  /*13f60*/  BAR.ARV 0x4, 0x200 ;  /* 0x0108000000007b1d */ /* 0x000fec0000002000 */
[----:B------:R-:W-:Y:S05]  /*13f70*/  BRA `(.L_x_10959) ;  /* 0x0000000000247947 */ /* 0x000fea0003800000 */
.L_x_10958:
[----:B------:R-:W-:Y:S01]  /*13f80*/  BAR.SYNC.DEFER_BLOCKING 0x4, 0x200 ;  /* 0x0108000000007b1d */ /* 0x000fe20000010000 */
[----:B------:R-:W-:-:S13]  /*13f90*/  ISETP.NE.AND P0, PT, R27, RZ, PT ;  /* 0x000000ff1b00720c */ /* 0x000fda0003f05270 */
[----:B------:R-:W2:Y:S01]  /*13fa0*/  @!P0 S2R R3, SR_CgaCtaId ;  /* 0x0000000000038919 */ /* 0x000ea20000008800 */
[----:B---3--:R-:W-:-:S04]  /*13fb0*/  @!P0 MOV R0, 0x400 ;  /* 0x0000040000008802 */ /* 0x008fc80000000f00 */
[----:B--2---:R-:W-:Y:S02]  /*13fc0*/  @!P0 LEA R3, R3, R0, 0x18 ;  /* 0x0000000003038211 */ /* 0x004fe400078ec0ff */
[----:B------:R-:W2:Y:S04]  /*13fd0*/  SHFL.IDX PT, R0, R24, RZ, 0x1f ;  /* 0x00001fff18007589 */ /* 0x000ea800000e0000 */
[----:B------:R2:W-:Y:S02]  /*13fe0*/  @!P0 STS [R3+0x132d0], R24 ;  /* 0x0132d01803008388 */ /* 0x0005e40000000800 */
[----:B--2---:R-:W-:Y:S01]  /*13ff0*/  IMAD.MOV.U32 R24, RZ, RZ, R0 ;  /* 0x000000ffff187224 */ /* 0x004fe200078e0000 */
[----:B------:R-:W-:Y:S06]  /*14000*/  BAR.ARV 0x5, 0x200 ;  /* 0x0148000000007b1d */ /* 0x000fec0000002000 */
.L_x_10959:
[----:B------:R-:W-:Y:S02]  /*14010*/  ULDC UR4, c[0x0][0xda8] ;  /* 0x00036a0000047ab9 */ /* 0x000fe40000000800 */
[----:B--2---:R-:W-:-:S13]  /*14020*/  ISETP.GE.AND P0, PT, R24, UR4, PT ;  /* 0x0000000418007c0c */ /* 0x004fda000bf06270 */
[----:B------:R-:W-:Y:S05]  /*14030*/  @!P0 BRA `(.L_x_10960) ;  /* 0xffffffd8001c8947 */ /* 0x000fea000383ffff */
.L_x_10902:
[----:B------:R-:W2:Y:S01]  /*14040*/  S2R R3, SR_CgaCtaId ;  /* 0x0000000000037919 */ /* 0x000ea20000008800 */
[----:B------:R-:W-:Y:S01]  /*14050*/  VIADD R25, R25, 0x1 ;  /* 0x0000000119197836 */ /* 0x000fe20000000000 */
[----:B---3--:R-:W-:Y:S01]  /*14060*/  MOV R2, 0x400 ;  /* 0x0000040000027802 */ /* 0x008fe20000000f00 */
[----:B------:R-:W-:Y:S03]  /*14070*/  BSSY B0, `(.L_x_10961) ;  /* 0x0000008000007945 */ /* 0x000fe60003800000 */
[----:B------:R-:W-:-:S04]  /*14080*/  LEA.HI R0, R25, R25, RZ, 0x1 ;  /* 0x0000001919007211 */ /* 0x000fc800078f08ff */
[----:B------:R-:W-:-:S05]  /*14090*/  LOP3.LUT R0, R0, 0xfffffffe, RZ, 0xc0, !PT ;  /* 0xfffffffe00007812 */ /* 0x000fca00078ec0ff */
[----:B------:R-:W-:-:S05]  /*140a0*/  IMAD.IADD R0, R25, 0x1, -R0 ;  /* 0x0000000119007824 */ /* 0x000fca00078e0a00 */
[----:B------:R-:W-:Y:S02]  /*140b0*/  SHF.L.U32 R0, R0, 0x1f, RZ ;  /* 0x0000001f00007819 */ /* 0x000fe400000006ff */
[----:B--2---:R-:W-:-:S04]  /*140c0*/  LEA R6, R3, R2, 0x18 ;  /* 0x0000000203067211 */ /* 0x004fc800078ec0ff */
[----:B------:R-:W2:Y:S02]  /*140d0*/  SYNCS.PHASECHK.TRANS64.TRYWAIT P0, [R6+URZ+0x13220], R0 ;  /* 0x01322000060075a7 */ /* 0x000ea4000800017f */
[----:B--2---:R-:W-:Y:S05]  /*140e0*/  @!P0 BRA `(.L_x_10962) ;  /* 0x0000000800948947 */ /* 0x004fea0003800000 */
.L_x_10992:
[----:B------:R-:W-:Y:S05]  /*140f0*/  BSYNC B0 ;  /* 0x0000000000007941 */ /* 0x000fea0003800000 */
.L_x_10961:
[----:B------:R-:W-:-:S03]  /*14100*/  UMOV UR4, 0xffffffff ;  /* 0xffffffff00047882 */ /* 0x000fc60000000000 */
[----:B------:R-:W-:Y:S05]  /*14110*/  BRA.DIV UR4, `(.L_x_10963) ;  /* 0x0000000a049c7947 */ /* 0x000fea000b800000 */
[----:B------:R3:W4:Y:S02]  /*14120*/  SHFL.IDX PT, R14, R28, RZ, 0x1f ;  /* 0x00001fff1c0e7589 */ /* 0x00072400000e0000 */
.L_x_10995:
[----:B----4-:R-:W-:Y:S01]  /*14130*/  ISETP.NE.AND P0, PT, R14, RZ, PT ;  /* 0x000000ff0e00720c */ /* 0x010fe20003f05270 */
[----:B------:R-:W-:-:S12]  /*14140*/  BSSY B0, `(.L_x_10964) ;  /* 0x000002b000007945 */ /* 0x000fd80003800000 */
[----:B------:R-:W-:Y:S05]  /*14150*/  @P0 BRA `(.L_x_10965) ;  /* 0x0000000000a40947 */ /* 0x000fea0003800000 */
[----:B------:R-:W-:-:S03]  /*14160*/  UMOV UR4, 0xffffffff ;  /* 0xffffffff00047882 */ /* 0x000fc60000000000 */
[----:B------:R-:W-:Y:S05]  /*14170*/  BRA.DIV UR4, `(.L_x_10966) ;  /* 0x0000000a04ac7947 */ /* 0x000fea000b800000 */
[----:B------:R-:W-:-:S13]  /*14180*/  ELECT P6, URZ, PT ;  /* 0x00000000003f782f */ /* 0x000fda00038c0000 */
.L_x_10998:
[----:B------:R-:W-:Y:S05]  /*14190*/  @!P6 BRA `(.L_x_10965) ;  /* 0x000000000094e947 */ /* 0x000fea0003800000 */
[----:B------:R-:W-:-:S06]  /*141a0*/  ULOP3.LUT UR4, UR46, 0x2, URZ, 0xfc, !UPT ;  /* 0x000000022e047892 */ /* 0x000fcc000f8efc3f */
[----:B--2---:R-:W-:-:S05]  /*141b0*/  IMAD.U32 R0, RZ, RZ, UR4 ;  /* 0x00000004ff007e24 */ /* 0x004fca000f8e00ff */
[----:B------:R-:W-:-:S13]  /*141c0*/  ISETP.NE.AND P0, PT, R0, 0x3, PT ;  /* 0x000000030000780c */ /* 0x000fda0003f05270 */
[----:B------:R-:W-:Y:S05]  /*141d0*/  @!P0 BRA `(.L_x_10967) ;  /* 0x0000000000048947 */ /* 0x000fea0003800000 */
[----:B------:R-:W-:Y:S01]  /*141e0*/  BPT.TRAP 0x1 ;  /* 0x000000040000795c */ /* 0x000fe20000300000 */
.L_x_10967:
        /* <DEDUP_REMOVED lines=9> */
[----:B------:R-:W-:Y:S01]  /*14280*/  IMAD R9, R7, 0x8, R0 ;  /* 0x0000000807097824 */ /* 0x000fe200078e0200 */
[----:B------:R-:W-:Y:S01]  /*14290*/  SHF.L.U32 R0, R3, 0x1f, RZ ;  /* 0x0000001f03007819 */ /* 0x000fe200000006ff */
[----:B--2---:R-:W-:Y:S06]  /*142a0*/  @!P1 BRA `(.L_x_10968) ;  /* 0x0000000800809947 */ /* 0x004fec0003800000 */
.L_x_10999:
[----:B------:R-:W4:Y:S02]  /*142b0*/  SYNCS.PHASECHK.TRANS64.TRYWAIT P1, [R9+URZ], R0 ;  /* 0x00000000090075a7 */ /* 0x000f24000802017f */
[----:B----4-:R-:W-:Y:S05]  /*142c0*/  @!P1 BRA `(.L_x_10969) ;  /* 0x00000008008c9947 */ /* 0x010fea0003800000 */
.L_x_11000:
[----:B------:R-:W-:Y:S05]  /*142d0*/  @!P0 BRA `(.L_x_10970) ;  /* 0x0000000000048947 */ /* 0x000fea0003800000 */
[----:B------:R-:W-:Y:S01]  /*142e0*/  BPT.TRAP 0x1 ;  /* 0x000000040000795c */ /* 0x000fe20000300000 */
.L_x_10970:
[----:B------:R-:W-:-:S04]  /*142f0*/  IMAD R17, R17, 0x8, R6 ;  /* 0x0000000811117824 */ /* 0x000fc800078e0206 */
[----:B------:R-:W5:Y:S02]  /*14300*/  SYNCS.PHASECHK.TRANS64.TRYWAIT P1, [R17+URZ+0x13260], R4 ;  /* 0x01326004110075a7 */ /* 0x000f64000802017f */
[----:B-----5:R-:W-:Y:S05]  /*14310*/  @!P1 BRA `(.L_x_10971) ;  /* 0x00000008008c9947 */ /* 0x020fea0003800000 */
.L_x_11001:
[----:B------:R-:W-:Y:S05]  /*14320*/  @!P0 BRA `(.L_x_10972) ;  /* 0x0000000000048947 */ /* 0x000fea0003800000 */
[----:B------:R-:W-:Y:S01]  /*14330*/  BPT.TRAP 0x1 ;  /* 0x000000040000795c */ /* 0x000fe20000300000 */
.L_x_10972:
[----:B------:R-:W-:-:S04]  /*14340*/  IMAD R7, R7, 0x8, R6 ;  /* 0x0000000807077824 */ /* 0x000fc800078e0206 */
[----:B------:R-:W5:Y:S02]  /*14350*/  SYNCS.PHASECHK.TRANS64.TRYWAIT P1, [R7+URZ+0x13260], R0 ;  /* 0x01326000070075a7 */ /* 0x000f64000802017f */
[----:B-----5:R-:W-:Y:S05]  /*14360*/  @!P1 BRA `(.L_x_10973) ;  /* 0x00000008008c9947 */ /* 0x020fea0003800000 */
.L_x_11002:
[----:B------:R-:W-:Y:S05]  /*14370*/  @!P0 BRA `(.L_x_10974) ;  /* 0x0000000000048947 */ /* 0x000fea0003800000 */
[----:B------:R-:W-:Y:S01]  /*14380*/  BPT.TRAP 0x1 ;  /* 0x000000040000795c */ /* 0x000fe20000300000 */
.L_x_10974:
[----:B------:R-:W5:Y:S02]  /*14390*/  SYNCS.PHASECHK.TRANS64.TRYWAIT P0, [R17+URZ+0x13280], R4 ;  /* 0x01328004110075a7 */ /* 0x000f64000800017f */
[----:B-----5:R-:W-:Y:S05]  /*143a0*/  @!P0 BRA `(.L_x_10975) ;  /* 0x0000000800908947 */ /* 0x020fea0003800000 */
.L_x_10976:
[----:B------:R1:W1:Y:S02]  /*143b0*/  SYNCS.PHASECHK.TRANS64.TRYWAIT P0, [R7+URZ+0x13280], R0 ;  /* 0x01328000070075a7 */ /* 0x000264000800017f */
[----:B-1----:R-:W-:Y:S05]  /*143c0*/  @!P0 NANOSLEEP.SYNCS 0x989680 ;  /* 0x009896800000895d */ /* 0x002fea0003900000 */
[----:B------:R-:W1:Y:S02]  /*143d0*/  @!P0 SYNCS.PHASECHK.TRANS64 P0, [R7+URZ+0x13280], R0 ;  /* 0x01328000070085a7 */ /* 0x000e64000800007f */
[----:B-1----:R-:W-:Y:S05]  /*143e0*/  @!P0 BRA `(.L_x_10976) ;  /* 0xfffffffc00f08947 */ /* 0x002fea000383ffff */
.L_x_10965:
[----:B------:R-:W-:Y:S05]  /*143f0*/  BSYNC B0 ;  /* 0x0000000000007941 */ /* 0x000fea0003800000 */
.L_x_10964:
[----:B------:R-:W-:Y:S05]  /*14400*/  EXIT ;  /* 0x000000000000794d */ /* 0x000fea0003800000 */
.L_x_10815:
[----:B-1----:R-:W-:-:S04]  /*14410*/  IMAD.U32 R3, RZ, RZ, UR40 ;  /* 0x00000028ff037e24 */ /* 0x002fc8000f8e00ff */
[----:B------:R1:W2:Y:S03]  /*14420*/  SYNCS.PHASECHK.TRANS64.TRYWAIT P1, [R3+URZ+0x13200], R0 ;  /* 0x01320000030075a7 */ /* 0x0002a6000802017f */
[----:B--2---:R-:W-:Y:S05]  /*14430*/  @!P1 NANOSLEEP.SYNCS 0x989680 ;  /* 0x009896800000995d */ /* 0x004fea0003900000 */
[----:B------:R-:W2:Y:S02]  /*14440*/  @!P1 SYNCS.PHASECHK.TRANS64 P1, [R3+URZ+0x13200], R0 ;  /* 0x01320000030095a7 */ /* 0x000ea4000802007f */
[----:B--2---:R-:W-:Y:S05]  /*14450*/  @!P1 BRA `(.L_x_10815) ;  /* 0xfffffffc00ec9947 */ /* 0x004fea000383ffff */
[----:B------:R-:W-:Y:S05]  /*14460*/  BRA `(.L_x_10977) ;  /* 0xfffffed400e07947 */ /* 0x000fea000383ffff */
.L_x_10819:
[----:B--2---:R2:W3:Y:S02]  /*14470*/  SYNCS.PHASECHK.TRANS64.TRYWAIT P1, [R5+URZ+0x13230], R0 ;  /* 0x01323000050075a7 */ /* 0x0044e4000802017f */
[----:B---3--:R-:W-:Y:S05]  /*14480*/  @!P1 NANOSLEEP.SYNCS 0x989680 ;  /* 0x009896800000995d */ /* 0x008fea0003900000 */
[----:B------:R-:W3:Y:S02]  /*14490*/  @!P1 SYNCS.PHASECHK.TRANS64 P1, [R5+URZ+0x13230], R0 ;  /* 0x01323000050095a7 */ /* 0x000ee4000802007f */
[----:B---3--:R-:W-:Y:S05]  /*144a0*/  @!P1 BRA `(.L_x_10819) ;  /* 0xfffffffc00f09947 */ /* 0x008fea000383ffff */
[----:B------:R-:W-:Y:S05]  /*144b0*/  BRA `(.L_x_10818) ;  /* 0xfffffed400fc7947 */ /* 0x000fea000383ffff */
.L_x_10835:
[----:B--2---:R-:W-:-:S04]  /*144c0*/  IMAD.U32 R12, RZ, RZ, UR24 ;  /* 0x00000018ff0c7e24 */ /* 0x004fc8000f8e00ff */
[----:B------:R2:W3:Y:S03]  /*144d0*/  SYNCS.PHASECHK.TRANS64.TRYWAIT P1, [R12+URZ+0x13230], R11 ;  /* 0x0132300b0c0075a7 */ /* 0x0004e6000802017f */
[----:B---3--:R-:W-:Y:S05]  /*144e0*/  @!P1 NANOSLEEP.SYNCS 0x989680 ;  /* 0x009896800000995d */ /* 0x008fea0003900000 */
[----:B------:R-:W3:Y:S02]  /*144f0*/  @!P1 SYNCS.PHASECHK.TRANS64 P1, [R12+URZ+0x13230], R11 ;  /* 0x0132300b0c0095a7 */ /* 0x000ee4000802007f */
[----:B---3--:R-:W-:Y:S05]  /*14500*/  @!P1 BRA `(.L_x_10835) ;  /* 0xfffffffc00ec9947 */ /* 0x008fea000383ffff */
[----:B------:R-:W-:Y:S05]  /*14510*/  BRA `(.L_x_10834) ;  /* 0xffffff1400207947 */ /* 0x000fea000383ffff */
.L_x_10839:
[----:B--2---:R-:W-:-:S04]  /*14520*/  IMAD.U32 R12, RZ, RZ, UR11 ;  /* 0x0000000bff0c7e24 */ /* 0x004fc8000f8e00ff */
[----:B------:R2:W3:Y:S03]  /*14530*/  SYNCS.PHASECHK.TRANS64.TRYWAIT P1, [R12+URZ+0x13250], R11 ;  /* 0x0132500b0c0075a7 */ /* 0x0004e6000802017f */
[----:B---3--:R-:W-:Y:S05]  /*14540*/  @!P1 NANOSLEEP.SYNCS 0x989680 ;  /* 0x009896800000995d */ /* 0x008fea0003900000 */
[----:B------:R-:W3:Y:S02]  /*14550*/  @!P1 SYNCS.PHASECHK.TRANS64 P1, [R12+URZ+0x13250], R11 ;  /* 0x0132500b0c0095a7 */ /* 0x000ee4000802007f */
[----:B---3--:R-:W-:Y:S05]  /*14560*/  @!P1 BRA `(.L_x_10839) ;  /* 0xfffffffc00ec9947 */ /* 0x008fea000383ffff */
[----:B------:R-:W-:Y:S05]  /*14570*/  BRA `(.L_x_10838) ;  /* 0xffffff18002c7947 */ /* 0x000fea000383ffff */
.L_x_10857:
[----:B--2---:R-:W-:-:S04]  /*14580*/  IMAD.U32 R3, RZ, RZ, UR6 ;  /* 0x00000006ff037e24 */ /* 0x004fc8000f8e00ff */
[----:B------:R2:W3:Y:S03]  /*14590*/  SYNCS.PHASECHK.TRANS64.TRYWAIT P1, [R3+URZ+0x13230], R0 ;  /* 0x01323000030075a7 */ /* 0x0004e6000802017f */
[----:B---3--:R-:W-:Y:S05]  /*145a0*/  @!P1 NANOSLEEP.SYNCS 0x989680 ;  /* 0x009896800000995d */ /* 0x008fea0003900000 */
[----:B------:R-:W3:Y:S02]  /*145b0*/  @!P1 SYNCS.PHASECHK.TRANS64 P1, [R3+URZ+0x13230], R0 ;  /* 0x01323000030095a7 */ /* 0x000ee4000802007f */
[----:B---3--:R-:W-:Y:S05]  /*145c0*/  @!P1 BRA `(.L_x_10857) ;  /* 0xfffffffc00ec9947 */ /* 0x008fea000383ffff */
[----:B------:R-:W-:Y:S05]  /*145d0*/  BRA `(.L_x_10856) ;  /* 0xffffff5400287947 */ /* 0x000fea000383ffff */
.L_x_10861:
[----:B--2---:R-:W-:-:S04]  /*145e0*/  IMAD.U32 R3, RZ, RZ, UR11 ;  /* 0x0000000bff037e24 */ /* 0x004fc8000f8e00ff */
[----:B------:R2:W3:Y:S03]  /*145f0*/  SYNCS.PHASECHK.TRANS64.TRYWAIT P1, [R3+URZ+0x13250], R0 ;  /* 0x01325000030075a7 */ /* 0x0004e6000802017f */
[----:B---3--:R-:W-:Y:S05]  /*14600*/  @!P1 NANOSLEEP.SYNCS 0x989680 ;  /* 0x009896800000995d */ /* 0x008fea0003900000 */
[----:B------:R-:W3:Y:S02]  /*14610*/  @!P1 SYNCS.PHASECHK.TRANS64 P1, [R3+URZ+0x13250], R0 ;  /* 0x01325000030095a7 */ /* 0x000ee4000802007f */
[----:B---3--:R-:W-:Y:S05]  /*14620*/  @!P1 BRA `(.L_x_10861) ;  /* 0xfffffffc00ec9947 */ /* 0x008fea000383ffff */
[----:B------:R-:W-:Y:S05]  /*14630*/  BRA `(.L_x_10860) ;  /* 0xffffff5800347947 */ /* 0x000fea000383ffff */
.L_x_10868:
[----:B--2---:R-:W-:-:S04]  /*14640*/  IMAD.U32 R3, RZ, RZ, UR24 ;  /* 0x00000018ff037e24 */ /* 0x004fc8000f8e00ff */
[----:B------:R2:W3:Y:S03]  /*14650*/  SYNCS.PHASECHK.TRANS64.TRYWAIT P1, [R3+URZ+0x13230], R0 ;  /* 0x01323000030075a7 */ /* 0x0004e6000802017f */
[----:B---3--:R-:W-:Y:S05]  /*14660*/  @!P1 NANOSLEEP.SYNCS 0x989680 ;  /* 0x009896800000995d */ /* 0x008fea0003900000 */
[----:B------:R-:W3:Y:S02]  /*14670*/  @!P1 SYNCS.PHASECHK.TRANS64 P1, [R3+URZ+0x13230], R0 ;  /* 0x01323000030095a7 */ /* 0x000ee4000802007f */
[----:B---3--:R-:W-:Y:S05]  /*14680*/  @!P1 BRA `(.L_x_10868) ;  /* 0xfffffffc00ec9947 */ /* 0x008fea000383ffff */
[----:B------:R-:W-:Y:S05]  /*14690*/  BRA `(.L_x_10867) ;  /* 0xffffff7400b87947 */ /* 0x000fea000383ffff */
.L_x_10872:
[----:B--2---:R-:W-:-:S04]  /*146a0*/  IMAD.U32 R3, RZ, RZ, UR11 ;  /* 0x0000000bff037e24 */ /* 0x004fc8000f8e00ff */
[----:B------:R2:W3:Y:S03]  /*146b0*/  SYNCS.PHASECHK.TRANS64.TRYWAIT P1, [R3+URZ+0x13250], R0 ;  /* 0x01325000030075a7 */ /* 0x0004e6000802017f */
[----:B---3--:R-:W-:Y:S05]  /*146c0*/  @!P1 NANOSLEEP.SYNCS 0x989680 ;  /* 0x009896800000995d */ /* 0x008fea0003900000 */
[----:B------:R-:W3:Y:S02]  /*146d0*/  @!P1 SYNCS.PHASECHK.TRANS64 P1, [R3+URZ+0x13250], R0 ;  /* 0x01325000030095a7 */ /* 0x000ee4000802007f */
[----:B---3--:R-:W-:Y:S05]  /*146e0*/  @!P1 BRA `(.L_x_10872) ;  /* 0xfffffffc00ec9947 */ /* 0x008fea000383ffff */
[----:B------:R-:W-:Y:S05]  /*146f0*/  BRA `(.L_x_10871) ;  /* 0xffffff7800c47947 */ /* 0x000fea000383ffff */
.L_x_10886:
[----:B--2---:R-:W-:-:S04]  /*14700*/  IMAD.U32 R7, RZ, RZ, UR14 ;  /* 0x0000000eff077e24 */ /* 0x004fc8000f8e00ff */
[----:B------:R2:W3:Y:S03]  /*14710*/  SYNCS.PHASECHK.TRANS64.TRYWAIT P1, [R7+URZ+0x13250], R4 ;  /* 0x01325004070075a7 */ /* 0x0004e6000802017f */
[----:B---3--:R-:W-:Y:S05]  /*14720*/  @!P1 NANOSLEEP.SYNCS 0x989680 ;  /* 0x009896800000995d */ /* 0x008fea0003900000 */
[----:B------:R-:W3:Y:S02]  /*14730*/  @!P1 SYNCS.PHASECHK.TRANS64 P1, [R7+URZ+0x13250], R4 ;  /* 0x01325004070095a7 */ /* 0x000ee4000802007f */
[----:B---3--:R-:W-:Y:S05]  /*14740*/  @!P1 BRA `(.L_x_10886) ;  /* 0xfffffffc00ec9947 */ /* 0x008fea000383ffff */
[----:B------:R-:W-:Y:S05]  /*14750*/  BRA `(.L_x_10885) ;  /* 0xffffffb400107947 */ /* 0x000fea000383ffff */
.L_x_10918:
[----:B------:R-:W-:Y:S02]  /*14760*/  IMAD.MOV.U32 R13, RZ, RZ, R28 ;  /* 0x000000ffff0d7224 */ /* 0x000fe400078e001c */
[----:B------:R-:W-:Y:S02]  /*14770*/  IMAD.MOV.U32 R12, RZ, RZ, RZ ;  /* 0x000000ffff0c7224 */ /* 0x000fe400078e00ff */
[----:B------:R-:W-:Y:S02]  /*14780*/  IMAD.MOV.U32 R11, RZ, RZ, 0x1f ;  /* 0x0000001fff0b7424 */ /* 0x000fe400078e00ff */
[----:B------:R-:W-:-:S07]  /*14790*/  IMAD.MOV.U32 R15, RZ, RZ, -0x1 ;  /* 0xffffffffff0f7424 */ /* 0x000fce00078e00ff */
[----:B------:R-:W-:Y:S05]  /*147a0*/  WARPSYNC.COLLECTIVE R15, `(.L_x_10978) ;  /* 0x000000000f087348 */ /* 0x000fea0003c00000 */
[----:B------:R1:W2:Y:S02]  /*147b0*/  SHFL.IDX P6, R14, R13, R12, R11 ;  /* 0x0000000c0d0e7389 */ /* 0x0002a400000c000b */
[----:B-12---:R-:W-:Y:S01]  /*147c0*/  ENDCOLLECTIVE ;  /* 0x000000000000791b */ /* 0x006fe20003800000 */
.L_x_10978:
[----:B------:R-:W-:Y:S05]  /*147d0*/  BRA `(.L_x_10979) ;  /* 0xffffffe000047947 */ /* 0x000fea000383ffff */
.L_x_10920:
[----:B------:R-:W-:Y:S01]  /*147e0*/  BSSY B0, `(.L_x_10980) ;  /* 0x0000006000007945 */ /* 0x000fe20003800000 */
[----:B------:R-:W-:-:S07]  /*147f0*/  IMAD.MOV.U32 R15, RZ, RZ, -0x1 ;  /* 0xffffffffff0f7424 */ /* 0x000fce00078e00ff */
[----:B-1----:R-:W-:Y:S05]  /*14800*/  WARPSYNC.COLLECTIVE R15, `(.L_x_10981) ;  /* 0x000000000f0c7348 */ /* 0x002fea0003c00000 */
[----:B------:R-:W-:Y:S02]  /*14810*/  ELECT P6, UR62, PT ;  /* 0x00000000003e782f */ /* 0x000fe400038c0000 */
[----:B------:R-:W-:Y:S01]  /*14820*/  MOV R14, UR62 ;  /* 0x0000003e000e7c02 */ /* 0x000fe20008000f00 */
[----:B-1----:R-:W-:Y:S10]  /*14830*/  ENDCOLLECTIVE ;  /* 0x000000000000791b */ /* 0x002ff40003800000 */
.L_x_10981:
[----:B------:R-:W-:Y:S05]  /*14840*/  BSYNC B0 ;  /* 0x0000000000007941 */ /* 0x000fea0003800000 */
.L_x_10980:
[----:B------:R-:W-:Y:S05]  /*14850*/  BRA `(.L_x_10982) ;  /* 0xffffffe000047947 */ /* 0x000fea000383ffff */
.L_x_10923:
[----:B--2---:R2:W3:Y:S02]  /*14860*/  SYNCS.PHASECHK.TRANS64.TRYWAIT P3, [R5+URZ+0x13280], R2 ;  /* 0x01328002050075a7 */ /* 0x0044e4000806017f */
[----:B---3--:R-:W-:Y:S05]  /*14870*/  @!P3 NANOSLEEP.SYNCS 0x989680 ;  /* 0x009896800000b95d */ /* 0x008fea0003900000 */
[----:B------:R-:W3:Y:S02]  /*14880*/  @!P3 SYNCS.PHASECHK.TRANS64 P3, [R5+URZ+0x13280], R2 ;  /* 0x013280020500b5a7 */ /* 0x000ee4000806007f */
[----:B---3--:R-:W-:Y:S05]  /*14890*/  @!P3 BRA `(.L_x_10923) ;  /* 0xfffffffc00f0b947 */ /* 0x008fea000383ffff */
[----:B------:R-:W-:Y:S05]  /*148a0*/  BRA `(.L_x_10983) ;  /* 0xffffffe000587947 */ /* 0x000fea000383ffff */
.L_x_10925:
[----:B---3--:R3:W4:Y:S02]  /*148b0*/  SYNCS.PHASECHK.TRANS64.TRYWAIT P3, [R5+URZ+0x13240], R2 ;  /* 0x01324002050075a7 */ /* 0x008724000806017f */
[----:B----4-:R-:W-:Y:S05]  /*148c0*/  @!P3 NANOSLEEP.SYNCS 0x989680 ;  /* 0x009896800000b95d */ /* 0x010fea0003900000 */
[----:B------:R-:W4:Y:S02]  /*148d0*/  @!P3 SYNCS.PHASECHK.TRANS64 P3, [R5+URZ+0x13240], R2 ;  /* 0x013240020500b5a7 */ /* 0x000f24000806007f */
[----:B----4-:R-:W-:Y:S05]  /*148e0*/  @!P3 BRA `(.L_x_10925) ;  /* 0xfffffffc00f0b947 */ /* 0x010fea000383ffff */
[----:B------:R-:W-:Y:S05]  /*148f0*/  BRA `(.L_x_10984) ;  /* 0xffffffe000a47947 */ /* 0x000fea000383ffff */
.L_x_10928:
[----:B--2---:R-:W-:-:S04]  /*14900*/  IMAD.U32 R3, RZ, RZ, UR40 ;  /* 0x00000028ff037e24 */ /* 0x004fc8000f8e00ff */
[----:B------:R2:W3:Y:S03]  /*14910*/  SYNCS.PHASECHK.TRANS64.TRYWAIT P0, [R3+URZ+0x13220], R2 ;  /* 0x01322002030075a7 */ /* 0x0004e6000800017f */
[----:B---3--:R-:W-:Y:S05]  /*14920*/  @!P0 NANOSLEEP.SYNCS 0x989680 ;  /* 0x009896800000895d */ /* 0x008fea0003900000 */
[----:B------:R-:W3:Y:S02]  /*14930*/  @!P0 SYNCS.PHASECHK.TRANS64 P0, [R3+URZ+0x13220], R2 ;  /* 0x01322002030085a7 */ /* 0x000ee4000800007f */
[----:B---3--:R-:W-:Y:S05]  /*14940*/  @!P0 BRA `(.L_x_10928) ;  /* 0xfffffffc00ec8947 */ /* 0x008fea000383ffff */
[----:B------:R-:W-:Y:S05]  /*14950*/  BRA `(.L_x_10985) ;  /* 0xffffffe400407947 */ /* 0x000fea000383ffff */
.L_x_10934:
[----:B---3--:R3:W4:Y:S02]  /*14960*/  SYNCS.PHASECHK.TRANS64.TRYWAIT P0, [R9+URZ+0x13280], R10 ;  /* 0x0132800a090075a7 */ /* 0x008724000800017f */
[----:B----4-:R-:W-:Y:S05]  /*14970*/  @!P0 NANOSLEEP.SYNCS 0x989680 ;  /* 0x009896800000895d */ /* 0x010fea0003900000 */
[----:B------:R-:W4:Y:S02]  /*14980*/  @!P0 SYNCS.PHASECHK.TRANS64 P0, [R9+URZ+0x13280], R10 ;  /* 0x0132800a090085a7 */ /* 0x000f24000800007f */
[----:B----4-:R-:W-:Y:S05]  /*14990*/  @!P0 BRA `(.L_x_10934) ;  /* 0xfffffffc00f08947 */ /* 0x010fea000383ffff */
[----:B------:R-:W-:Y:S05]  /*149a0*/  BRA `(.L_x_10986) ;  /* 0xffffffe400d87947 */ /* 0x000fea000383ffff */
.L_x_10939:
[----:B--2---:R2:W4:Y:S02]  /*149b0*/  SYNCS.PHASECHK.TRANS64.TRYWAIT P0, [R9+URZ+0x13240], R10 ;  /* 0x0132400a090075a7 */ /* 0x004524000800017f */
[----:B----4-:R-:W-:Y:S05]  /*149c0*/  @!P0 NANOSLEEP.SYNCS 0x989680 ;  /* 0x009896800000895d */ /* 0x010fea0003900000 */
[----:B------:R-:W4:Y:S02]  /*149d0*/  @!P0 SYNCS.PHASECHK.TRANS64 P0, [R9+URZ+0x13240], R10 ;  /* 0x0132400a090085a7 */ /* 0x000f24000800007f */
[----:B----4-:R-:W-:Y:S05]  /*149e0*/  @!P0 BRA `(.L_x_10939) ;  /* 0xfffffffc00f08947 */ /* 0x010fea000383ffff */
[----:B------:R-:W-:Y:S05]  /*149f0*/  BRA `(.L_x_10987) ;  /* 0xffffffe8004c7947 */ /* 0x000fea000383ffff */
.L_x_10945:
[----:B--2---:R2:W3:Y:S02]  /*14a00*/  SYNCS.PHASECHK.TRANS64.TRYWAIT P3, [R12+URZ+0x13270], R5 ;  /* 0x013270050c0075a7 */ /* 0x0044e4000806017f */
[----:B---3--:R-:W-:Y:S05]  /*14a10*/  @!P3 NANOSLEEP.SYNCS 0x989680 ;  /* 0x009896800000b95d */ /* 0x008fea0003900000 */
[----:B------:R-:W3:Y:S02]  /*14a20*/  @!P3 SYNCS.PHASECHK.TRANS64 P3, [R12+URZ+0x13270], R5 ;  /* 0x013270050c00b5a7 */ /* 0x000ee4000806007f */
[----:B---3--:R-:W-:Y:S05]  /*14a30*/  @!P3 BRA `(.L_x_10945) ;  /* 0xfffffffc00f0b947 */ /* 0x008fea000383ffff */
[----:B------:R-:W-:Y:S05]  /*14a40*/  BRA `(.L_x_10988) ;  /* 0xffffffe800e07947 */ /* 0x000fea000383ffff */
.L_x_10947:
[----:B---3--:R3:W4:Y:S02]  /*14a50*/  SYNCS.PHASECHK.TRANS64.TRYWAIT P3, [R12+URZ+0x13260], R3 ;  /* 0x013260030c0075a7 */ /* 0x008724000806017f */
[----:B----4-:R-:W-:Y:S05]  /*14a60*/  @!P3 NANOSLEEP.SYNCS 0x989680 ;  /* 0x009896800000b95d */ /* 0x010fea0003900000 */
[----:B------:R-:W4:Y:S02]  /*14a70*/  @!P3 SYNCS.PHASECHK.TRANS64 P3, [R12+URZ+0x13260], R3 ;  /* 0x013260030c00b5a7 */ /* 0x000f24000806007f */
[----:B----4-:R-:W-:Y:S05]  /*14a80*/  @!P3 BRA `(.L_x_10947) ;  /* 0xfffffffc00f0b947 */ /* 0x010fea000383ffff */
[----:B------:R-:W-:Y:S05]  /*14a90*/  BRA `(.L_x_10989) ;  /* 0xffffffe800e87947 */ /* 0x000fea000383ffff */
.L_x_10954:
[----:B--2---:R2:W3:Y:S02]  /*14aa0*/  SYNCS.PHASECHK.TRANS64.TRYWAIT P0, [R2+URZ+0x13270], R3 ;  /* 0x01327003020075a7 */ /* 0x0044e4000800017f */
[----:B---3--:R-:W-:Y:S05]  /*14ab0*/  @!P0 NANOSLEEP.SYNCS 0x989680 ;  /* 0x009896800000895d */ /* 0x008fea0003900000 */
[----:B------:R-:W3:Y:S02]  /*14ac0*/  @!P0 SYNCS.PHASECHK.TRANS64 P0, [R2+URZ+0x13270], R3 ;  /* 0x01327003020085a7 */ /* 0x000ee4000800007f */
[----:B---3--:R-:W-:Y:S05]  /*14ad0*/  @!P0 BRA `(.L_x_10954) ;  /* 0xfffffffc00f08947 */ /* 0x008fea000383ffff */
[----:B------:R-:W-:Y:S05]  /*14ae0*/  BRA `(.L_x_10990) ;  /* 0xfffffff000107947 */ /* 0x000fea000383ffff */
.L_x_10956:
[----:B--2---:R2:W3:Y:S02]  /*14af0*/  SYNCS.PHASECHK.TRANS64.TRYWAIT P0, [R2+URZ+0x13260], R5 ;  /* 0x01326005020075a7 */ /* 0x0044e4000800017f */
[----:B---3--:R-:W-:Y:S05]  /*14b00*/  @!P0 NANOSLEEP.SYNCS 0x989680 ;  /* 0x009896800000895d */ /* 0x008fea0003900000 */
[----:B------:R-:W3:Y:S02]  /*14b10*/  @!P0 SYNCS.PHASECHK.TRANS64 P0, [R2+URZ+0x13260], R5 ;  /* 0x01326005020085a7 */ /* 0x000ee4000800007f */
[----:B---3--:R-:W-:Y:S05]  /*14b20*/  @!P0 BRA `(.L_x_10956) ;  /* 0xfffffffc00f08947 */ /* 0x008fea000383ffff */
[----:B------:R-:W-:Y:S05]  /*14b30*/  BRA `(.L_x_10991) ;  /* 0xfffffff0001c7947 */ /* 0x000fea000383ffff */
.L_x_10962:
[----:B--2---:R2:W3:Y:S02]  /*14b40*/  SYNCS.PHASECHK.TRANS64.TRYWAIT P0, [R6+URZ+0x13220], R0 ;  /* 0x01322000060075a7 */ /* 0x0044e4000800017f */
[----:B---3--:R-:W-:Y:S05]  /*14b50*/  @!P0 NANOSLEEP.SYNCS 0x989680 ;  /* 0x009896800000895d */ /* 0x008fea0003900000 */
[----:B------:R-:W3:Y:S02]  /*14b60*/  @!P0 SYNCS.PHASECHK.TRANS64 P0, [R6+URZ+0x13220], R0 ;  /* 0x01322000060085a7 */ /* 0x000ee4000800007f */
[----:B---3--:R-:W-:Y:S05]  /*14b70*/  @!P0 BRA `(.L_x_10962) ;  /* 0xfffffffc00f08947 */ /* 0x008fea000383ffff */
[----:B------:R-:W-:Y:S05]  /*14b80*/  BRA `(.L_x_10992) ;  /* 0xfffffff400587947 */ /* 0x000fea000383ffff */
.L_x_10963:
[----:B------:R-:W-:Y:S01]  /*14b90*/  BSSY B0, `(.L_x_10993) ;  /* 0x0000008000007945 */ /* 0x000fe20003800000 */
[----:B------:R-:W-:Y:S02]  /*14ba0*/  IMAD.MOV.U32 R13, RZ, RZ, R28 ;  /* 0x000000ffff0d7224 */ /* 0x000fe400078e001c */
[----:B------:R-:W-:Y:S02]  /*14bb0*/  IMAD.MOV.U32 R12, RZ, RZ, RZ ;  /* 0x000000ffff0c7224 */ /* 0x000fe400078e00ff */
[----:B------:R-:W-:Y:S02]  /*14bc0*/  IMAD.MOV.U32 R11, RZ, RZ, 0x1f ;  /* 0x0000001fff0b7424 */ /* 0x000fe400078e00ff */
[----:B------:R-:W-:-:S07]  /*14bd0*/  IMAD.MOV.U32 R15, RZ, RZ, -0x1 ;  /* 0xffffffffff0f7424 */ /* 0x000fce00078e00ff */
[----:B-12---:R-:W-:Y:S05]  /*14be0*/  WARPSYNC.COLLECTIVE R15, `(.L_x_10994) ;  /* 0x000000000f087348 */ /* 0x006fea0003c00000 */
[----:B------:R3:W4:Y:S02]  /*14bf0*/  SHFL.IDX P6, R14, R13, R12, R11 ;  /* 0x0000000c0d0e7389 */ /* 0x00072400000c000b */
[----:B-1234-:R-:W-:Y:S01]  /*14c00*/  ENDCOLLECTIVE ;  /* 0x000000000000791b */ /* 0x01efe20003800000 */
.L_x_10994:
[----:B------:R-:W-:Y:S05]  /*14c10*/  BSYNC B0 ;  /* 0x0000000000007941 */ /* 0x000fea0003800000 */
.L_x_10993:
[----:B------:R-:W-:Y:S05]  /*14c20*/  BRA `(.L_x_10995) ;  /* 0xfffffff400407947 */ /* 0x000fea000383ffff */
.L_x_10966:
[----:B------:R-:W-:Y:S01]  /*14c30*/  BSSY B1, `(.L_x_10996) ;  /* 0x0000006000017945 */ /* 0x000fe20003800000 */
[----:B------:R-:W-:-:S07]  /*14c40*/  IMAD.MOV.U32 R15, RZ, RZ, -0x1 ;  /* 0xffffffffff0f7424 */ /* 0x000fce00078e00ff */
[----:B-123--:R-:W-:Y:S05]  /*14c50*/  WARPSYNC.COLLECTIVE R15, `(.L_x_10997) ;  /* 0x000000000f0c7348 */ /* 0x00efea0003c00000 */
[----:B------:R-:W-:Y:S02]  /*14c60*/  ELECT P6, UR62, PT ;  /* 0x00000000003e782f */ /* 0x000fe400038c0000 */
[----:B------:R-:W-:Y:S01]  /*14c70*/  MOV R14, UR62 ;  /* 0x0000003e000e7c02 */ /* 0x000fe20008000f00 */
[----:B-123--:R-:W-:Y:S10]  /*14c80*/  ENDCOLLECTIVE ;  /* 0x000000000000791b */ /* 0x00eff40003800000 */
.L_x_10997:
[----:B------:R-:W-:Y:S05]  /*14c90*/  BSYNC B1 ;  /* 0x0000000000017941 */ /* 0x000fea0003800000 */
.L_x_10996:
[----:B------:R-:W-:Y:S05]  /*14ca0*/  BRA `(.L_x_10998) ;  /* 0xfffffff400387947 */ /* 0x000fea000383ffff */
.L_x_10968:
[----:B--2---:R2:W4:Y:S02]  /*14cb0*/  SYNCS.PHASECHK.TRANS64.TRYWAIT P1, [R5+URZ], R4 ;  /* 0x00000004050075a7 */ /* 0x004524000802017f */
[----:B----4-:R-:W-:Y:S05]  /*14cc0*/  @!P1 NANOSLEEP.SYNCS 0x989680 ;  /* 0x009896800000995d */ /* 0x010fea0003900000 */
[----:B------:R-:W4:Y:S02]  /*14cd0*/  @!P1 SYNCS.PHASECHK.TRANS64 P1, [R5+URZ], R4 ;  /* 0x00000004050095a7 */ /* 0x000f24000802007f */
[----:B----4-:R-:W-:Y:S05]  /*14ce0*/  @!P1 BRA `(.L_x_10968) ;  /* 0xfffffffc00f09947 */ /* 0x010fea000383ffff */
[----:B------:R-:W-:Y:S05]  /*14cf0*/  BRA `(.L_x_10999) ;  /* 0xfffffff4006c7947 */ /* 0x000fea000383ffff */
.L_x_10969:
[----:B----4-:R4:W1:Y:S02]  /*14d00*/  SYNCS.PHASECHK.TRANS64.TRYWAIT P1, [R9+URZ], R0 ;  /* 0x00000000090075a7 */ /* 0x010864000802017f */
[----:B-1----:R-:W-:Y:S05]  /*14d10*/  @!P1 NANOSLEEP.SYNCS 0x989680 ;  /* 0x009896800000995d */ /* 0x002fea0003900000 */
[----:B------:R-:W1:Y:S02]  /*14d20*/  @!P1 SYNCS.PHASECHK.TRANS64 P1, [R9+URZ], R0 ;  /* 0x00000000090095a7 */ /* 0x000e64000802007f */
[----:B-1----:R-:W-:Y:S05]  /*14d30*/  @!P1 BRA `(.L_x_10969) ;  /* 0xfffffffc00f09947 */ /* 0x002fea000383ffff */
[----:B------:R-:W-:Y:S05]  /*14d40*/  BRA `(.L_x_11000) ;  /* 0xfffffff400607947 */ /* 0x000fea000383ffff */
.L_x_10971:
[----:B------:R1:W1:Y:S02]  /*14d50*/  SYNCS.PHASECHK.TRANS64.TRYWAIT P1, [R17+URZ+0x13260], R4 ;  /* 0x01326004110075a7 */ /* 0x000264000802017f */
[----:B-1----:R-:W-:Y:S05]  /*14d60*/  @!P1 NANOSLEEP.SYNCS 0x989680 ;  /* 0x009896800000995d */ /* 0x002fea0003900000 */
[----:B------:R-:W1:Y:S02]  /*14d70*/  @!P1 SYNCS.PHASECHK.TRANS64 P1, [R17+URZ+0x13260], R4 ;  /* 0x01326004110095a7 */ /* 0x000e64000802007f */
[----:B-1----:R-:W-:Y:S05]  /*14d80*/  @!P1 BRA `(.L_x_10971) ;  /* 0xfffffffc00f09947 */ /* 0x002fea000383ffff */
[----:B------:R-:W-:Y:S05]  /*14d90*/  BRA `(.L_x_11001) ;  /* 0xfffffff400607947 */ /* 0x000fea000383ffff */
.L_x_10973:
[----:B------:R1:W1:Y:S02]  /*14da0*/  SYNCS.PHASECHK.TRANS64.TRYWAIT P1, [R7+URZ+0x13260], R0 ;  /* 0x01326000070075a7 */ /* 0x000264000802017f */
[----:B-1----:R-:W-:Y:S05]  /*14db0*/  @!P1 NANOSLEEP.SYNCS 0x989680 ;  /* 0x009896800000995d */ /* 0x002fea0003900000 */
[----:B------:R-:W1:Y:S02]  /*14dc0*/  @!P1 SYNCS.PHASECHK.TRANS64 P1, [R7+URZ+0x13260], R0 ;  /* 0x01326000070095a7 */ /* 0x000e64000802007f */
[----:B-1----:R-:W-:Y:S05]  /*14dd0*/  @!P1 BRA `(.L_x_10973) ;  /* 0xfffffffc00f09947 */ /* 0x002fea000383ffff */
[----:B------:R-:W-:Y:S05]  /*14de0*/  BRA `(.L_x_11002) ;  /* 0xfffffff400607947 */ /* 0x000fea000383ffff */
.L_x_10975:
[----:B------:R1:W1:Y:S02]  /*14df0*/  SYNCS.PHASECHK.TRANS64.TRYWAIT P0, [R17+URZ+0x13280], R4 ;  /* 0x01328004110075a7 */ /* 0x000264000800017f */
[----:B-1----:R-:W-:Y:S05]  /*14e00*/  @!P0 NANOSLEEP.SYNCS 0x989680 ;  /* 0x009896800000895d */ /* 0x002fea0003900000 */
[----:B------:R-:W1:Y:S02]  /*14e10*/  @!P0 SYNCS.PHASECHK.TRANS64 P0, [R17+URZ+0x13280], R4 ;  /* 0x01328004110085a7 */ /* 0x000e64000800007f */
[----:B-1----:R-:W-:Y:S05]  /*14e20*/  @!P0 BRA `(.L_x_10975) ;  /* 0xfffffffc00f08947 */ /* 0x002fea000383ffff */
[----:B------:R-:W-:Y:S05]  /*14e30*/  BRA `(.L_x_10976) ;  /* 0xfffffff4005c7947 */ /* 0x000fea000383ffff */
.L_x_11003:
        /* <DEDUP_REMOVED lines=12> */
.L_x_12391:


//--------------------- .text._ZN7cutlass13device_kernelIN5flash11enable_sm90INS1_16FlashAttnFwdSm90INS1_25CollectiveMainloopFwdSm90ILi2EN4cute5tupleIJNS5_1CILi1EEES8_S8_EEENS6_IJNS7_ILi192EEENS7_ILi160EEENS7_ILi64EEEEEELi64ENS_12float_e4m3_tEfNS_4arch4Sm90ELb0ELb1ELb0ELb1ELb0ELb0ELb0ELb1ELb1ELb0ELb0ELb0EEENS1_21CollectiveEpilogueFwdINS6_IJSA_SC_SB_EEES9_NS_10bfloat16_tESG_Li384ELb1ELb0ELb0ELb1EEENS1_36VarlenDynamicPersistentTileSchedulerILi192ELi160ELi384ELi128ELb0ELb0ELb1ELb1ELb0ELb1EEEEEEEEEvNT_6ParamsE --------------------------
	.section	.text._ZN7cutlass13device_kernelIN5flash11enable_sm90INS1_16FlashAttnFwdSm90INS1_25CollectiveMainloopFwdSm90ILi2EN4cute5tupleIJNS5_1CILi1EEES8_S8_EEENS6_IJNS7_ILi192EEENS7_ILi160EEENS7_ILi64EEEEEELi64ENS_12float_e4m3_tEfNS_4arch4Sm90ELb0ELb1ELb0ELb1ELb0ELb0ELb0ELb1ELb1ELb0ELb0ELb0EEENS1_21CollectiveEpilogueFwdINS6_IJSA_SC_SB_EEES9_NS_10bfloat16_tESG_Li384ELb1ELb0ELb0ELb1EEENS1_36VarlenDynamicPersistentTileSchedulerILi192ELi160ELi384ELi128ELb0ELb0ELb1ELb1ELb0ELb1EEEEEEEEEvNT_6ParamsE,"ax",@progbits
	.align	128
.text._ZN7cutlass13device_kernelIN5flash11enable_sm90INS1_16FlashAttnFwdSm90INS1_25CollectiveMainloopFwdSm90ILi2EN4cute5tupleIJNS5_1CILi1EEES8_S8_EEENS6_IJNS7_ILi192EEENS7_ILi160EEENS7_ILi64EEEEEELi64ENS_12float_e4m3_tEfNS_4arch4Sm90ELb0ELb1ELb0ELb1ELb0ELb0ELb0ELb1ELb1ELb0ELb0ELb0EEENS1_21CollectiveEpilogueFwdINS6_IJSA_SC_SB_EEES9_NS_10bfloat16_tESG_Li384ELb1ELb0ELb0ELb1EEENS1_36VarlenDynamicPersistentTileSchedulerILi192ELi160ELi384ELi128ELb0ELb0ELb1ELb1ELb0ELb1EEEEEEEEEvNT_6ParamsE:
        .type           _ZN7cutlass13device_kernelIN5flash11enable_sm90INS1_16FlashAttnFwdSm90INS1_25CollectiveMainloopFwdSm90ILi2EN4cute5tupleIJNS5_1CILi1EEES8_S8_EEENS6_IJNS7_ILi192EEENS7_ILi160EEENS7_ILi64EEEEEELi64ENS_12float_e4m3_tEfNS_4arch4Sm90ELb0ELb1ELb0ELb1ELb0ELb0ELb0ELb1ELb1ELb0ELb0ELb0EEENS1_21CollectiveEpilogueFwdINS6_IJSA_SC_SB_EEES9_NS_10bfloat16_tESG_Li384ELb1ELb0ELb0ELb1EEENS1_36VarlenDynamicPersistentTileSchedulerILi192ELi160ELi384ELi128ELb0ELb0ELb1ELb1ELb0ELb1EEEEEEEEEvNT_6ParamsE,@function
        .size           _ZN7cutlass13device_kernelIN5flash11enable_sm90INS1_16FlashAttnFwdSm90INS1_25CollectiveMainloopFwdSm90ILi2EN4cute5tupleIJNS5_1CILi1EEES8_S8_EEENS6_IJNS7_ILi192EEENS7_ILi160EEENS7_ILi64EEEEEELi64ENS_12float_e4m3_tEfNS_4arch4Sm90ELb0ELb1ELb0ELb1ELb0ELb0ELb0ELb1ELb1ELb0ELb0ELb0EEENS1_21CollectiveEpilogueFwdINS6_IJSA_SC_SB_EEES9_NS_10bfloat16_tESG_Li384ELb1ELb0ELb0ELb1EEENS1_36VarlenDynamicPersistentTileSchedulerILi192ELi160ELi384ELi128ELb0ELb0ELb1ELb1ELb0ELb1EEEEEEEEEvNT_6ParamsE,(.L_x_12392 - _ZN7cutlass13device_kernelIN5flash11enable_sm90INS1_16FlashAttnFwdSm90INS1_25CollectiveMainloopFwdSm90ILi2EN4cute5tupleIJNS5_1CILi1EEES8_S8_EEENS6_IJNS7_ILi192EEENS7_ILi160EEENS7_ILi64EEEEEELi64ENS_12float_e4m3_tEfNS_4arch4Sm90ELb0ELb1ELb0ELb1ELb0ELb0ELb0ELb1ELb1ELb0ELb0ELb0EEENS1_21CollectiveEpilogueFwdINS6_IJSA_SC_SB_EEES9_NS_10bfloat16_tESG_Li384ELb1ELb0ELb0ELb1EEENS1_36VarlenDynamicPersistentTileSchedulerILi192ELi160ELi384ELi128ELb0ELb0ELb1ELb1ELb0ELb1EEEEEEEEEvNT_6ParamsE)
        .other          _ZN7cutlass13device_kernelIN5flash11enable_sm90INS1_16FlashAttnFwdSm90INS1_25CollectiveMainloopFwdSm90ILi2EN4cute5tupleIJNS5_1CILi1EEES8_S8_EEENS6_IJNS7_ILi192EEENS7_ILi160EEENS7_ILi64EEEEEELi64ENS_12float_e4m3_tEfNS_4arch4Sm90ELb0ELb1ELb0ELb1ELb0ELb0ELb0ELb1ELb1ELb0ELb0ELb0EEENS1_21CollectiveEpilogueFwdINS6_IJSA_SC_SB_EEES9_NS_10bfloat16_tESG_Li384ELb1ELb0ELb0ELb1EEENS1_36VarlenDynamicPersistentTileSchedulerILi192ELi160ELi384ELi128ELb0ELb0ELb1ELb1ELb0ELb1EEEEEEEEEvNT_6ParamsE,@"STO_CUDA_ENTRY STV_DEFAULT"
_ZN7cutlass13device_kernelIN5flash11enable_sm90INS1_16FlashAttnFwdSm90INS1_25CollectiveMainloopFwdSm90ILi2EN4cute5tupleIJNS5_1CILi1EEES8_S8_EEENS6_IJNS7_ILi192EEENS7_ILi160EEENS7_ILi64EEEEEELi64ENS_12float_e4m3_tEfNS_4arch4Sm90ELb0ELb1ELb0ELb1ELb0ELb0ELb0ELb1ELb1ELb0ELb0ELb0EEENS1_21CollectiveEpilogueFwdINS6_IJSA_SC_SB_EEES9_NS_10bfloat16_tESG_Li384ELb1ELb0ELb0ELb1EEENS1_36VarlenDynamicPersistentTileSchedulerILi192ELi160ELi384ELi128ELb0ELb0ELb1ELb1ELb0ELb1EEEEEEEEEvNT_6ParamsE:
        /* <DEDUP_REMOVED lines=21> */
.L_x_11005:
[----:B------:R-:W-:Y:S05]  /*0150*/  BSYNC B0 ;  /* 0x0000000000007941 */ /* 0x000fea0003800000 */
.L_x_11004:
        /* <DEDUP_REMOVED lines=41> */
.L_x_11006:
        /* <DEDUP_REMOVED lines=22> */
.L_x_11007:
        /* <DEDUP_REMOVED lines=18> */
.L_x_11008:
        /* <DEDUP_REMOVED lines=22> */
.L_x_11009:
        /* <DEDUP_REMOVED lines=22> */
.L_x_11010:
[----:B------:R-:W-:Y:S01]  /*0930*/  PLOP3.LUT P0, PT, PT, PT, UP0, 0x80, 0x0 ;  /* 0x000000000000781c */ /* 0x000fe20003f0f008 */
[----:B------:R-:W-:Y:S01]  /*0940*/  UMOV UR40, 0x1 ;  /* 0x0000000100287882 */ /* 0x000fe20000000000 */
[----:B------:R-:W-:Y:S01]  /*0950*/  NOP ;  /* 0x0000000000007918 */ /* 0x000fe20000000000 */
[----:B------:R-:W-:Y:S01]  /*0960*/  USEL UR40, UR40, 0x2, !UP0 ;  /* 0x0000000228287887 */ /* 0x000fe2000c000000 */
[----:B------:R-:W-:Y:S01]  /*0970*/  ULDC.64 UR50, c[0x0][0x208] ;  /* 0x0000820000327ab9 */ /* 0x000fe20000000a00 */
[----:B012-4-:R-:W-:Y:S08]  /*0980*/  BAR.SYNC.DEFER_BLOCKING 0x0 ;  /* 0x0000000000007b1d */ /* 0x017ff00000010000 */
[----:B------:R-:W-:Y:S05]  /*0990*/  @!P0 BRA `(.L_x_11011) ;  /* 0x0000011400e88947 */ /* 0x000fea0003800000 */
.L_x_11012:
        /* <DEDUP_REMOVED lines=26> */
[----:B------:R-:W-:Y:S02]  /*0b40*/  SHF.R.S32.HI R2, RZ, 0x7, R2 ;  /* 0x00000007ff027819 */ /* 0x000fe40000011402 */
[----:B------:R-:W-:Y:S01]  /*0b50*/  SHF.R.S32.HI R7, RZ, 0x4, R4 ;  /* 0x00000004ff077819 */ /* 0x000fe20000011404 */
[----:B------:R-:W-:Y:S01]  /*0b60*/  IMAD.IADD R17, R0, 0x1, -R5 ;  /* 0x0000000100117824 */ /* 0x000fe200078e0a05 */
[----:B------:R-:W-:Y:S01]  /*0b70*/  LEA.HI R5, R3, R0, RZ, 0x5 ;  /* 0x0000000003057211 */ /* 0x000fe200078f28ff */
[----:B------:R-:W-:Y:S01]  /*0b80*/  IMAD.HI R6, R2, 0x55555556, RZ ;  /* 0x5555555602067827 */ /* 0x000fe200078e02ff */
[----:B------:R-:W-:-:S02]  /*0b90*/  LOP3.LUT R3, R4, 0x3fffff0, RZ, 0xc0, !PT ;  /* 0x03fffff004037812 */ /* 0x000fc400078ec0ff */
[----:B------:R-:W-:Y:S01]  /*0ba0*/  SHF.R.S32.HI R8, RZ, 0x1f, R17 ;  /* 0x0000001fff087819 */ /* 0x000fe20000011411 */
[----:B------:R-:W-:Y:S01]  /*0bb0*/  IMAD.SHL.U32 R5, R5, 0x20, RZ ;  /* 0x0000002005057824 */ /* 0x000fe200078e00ff */
[----:B------:R-:W-:Y:S01]  /*0bc0*/  LEA.HI R4, R4, R7, RZ, 0x1 ;  /* 0x0000000704047211 */ /* 0x000fe200078f08ff */
[----:B------:R-:W-:Y:S01]  /*0bd0*/  IMAD.IADD R3, R0, 0x1, -R3 ;  /* 0x0000000100037824 */ /* 0x000fe200078e0a03 */
[CC--:B------:R-:W-:Y:S02]  /*0be0*/  LEA.HI R9, R8.reuse, R17.reuse, RZ, 0x2 ;  /* 0x0000001108097211 */ /* 0x0c0fe400078f10ff */
[----:B------:R-:W-:Y:S02]  /*0bf0*/  LEA.HI R8, R8, R17, RZ, 0x5 ;  /* 0x0000001108087211 */ /* 0x000fe400078f28ff */
[--C-:B------:R-:W-:Y:S02]  /*0c00*/  SHF.R.S32.HI R10, RZ, 0x2, R9.reuse ;  /* 0x00000002ff0a7819 */ /* 0x100fe40000011409 */
[----:B------:R-:W-:-:S02]  /*0c10*/  SHF.R.S32.HI R11, RZ, 0x1f, R9 ;  /* 0x0000001fff0b7819 */ /* 0x000fc40000011409 */
[----:B------:R-:W-:Y:S02]  /*0c20*/  LOP3.LUT R0, R5, 0xfffffc00, RZ, 0xc0, !PT ;  /* 0xfffffc0005007812 */ /* 0x000fe400078ec0ff */
[----:B------:R-:W-:Y:S02]  /*0c30*/  LEA.HI R11, R11, R10, RZ, 0x3 ;  /* 0x0000000a0b0b7211 */ /* 0x000fe400078f18ff */
[----:B------:R-:W-:Y:S01]  /*0c40*/  LOP3.LUT R4, R4, 0x1ffffffe, RZ, 0xc0, !PT ;  /* 0x1ffffffe04047812 */ /* 0x000fe200078ec0ff */
[----:B------:R-:W-:Y:S01]  /*0c50*/  IMAD R3, R3, 0x40, R0 ;  /* 0x0000004003037824 */ /* 0x000fe200078e0200 */
[----:B------:R-:W-:Y:S02]  /*0c60*/  LOP3.LUT R11, R11, 0xfffffff8, RZ, 0xc0, !PT ;  /* 0xfffffff80b0b7812 */ /* 0x000fe400078ec0ff */
[----:B------:R-:W-:Y:S01]  /*0c70*/  LEA.HI R5, R6, R6, RZ, 0x1 ;  /* 0x0000000606057211 */ /* 0x000fe200078f08ff */
[----:B------:R-:W-:Y:S01]  /*0c80*/  IMAD.IADD R4, R7, 0x1, -R4 ;  /* 0x0000000107047824 */ /* 0x000fe200078e0a04 */
[----:B------:R-:W-:Y:S01]  /*0c90*/  SHF.R.S32.HI R8, RZ, 0x5, R8 ;  /* 0x00000005ff087819 */ /* 0x000fe20000011408 */
[----:B------:R-:W-:Y:S01]  /*0ca0*/  IMAD.IADD R11, R10, 0x1, -R11 ;  /* 0x000000010a0b7824 */ /* 0x000fe200078e0a0b */
[----:B------:R-:W-:Y:S01]  /*0cb0*/  LOP3.LUT R0, R9, 0x7ffffffc, RZ, 0xc0, !PT ;  /* 0x7ffffffc09007812 */ /* 0x000fe200078ec0ff */
[----:B------:R-:W-:-:S02]  /*0cc0*/  IMAD R5, R5, -0x3, R2 ;  /* 0xfffffffd05057824 */ /* 0x000fc400078e0202 */
[----:B------:R-:W-:Y:S02]  /*0cd0*/  IMAD R8, R8, 0x10, R11 ;  /* 0x0000001008087824 */ /* 0x000fe400078e020b */
[----:B------:R-:W-:Y:S02]  /*0ce0*/  IMAD R157, R4, 0x8, R3 ;  /* 0x00000008049d7824 */ /* 0x000fe400078e0203 */
[----:B------:R-:W-:Y:S02]  /*0cf0*/  IMAD.IADD R17, R17, 0x1, -R0 ;  /* 0x0000000111117824 */ /* 0x000fe400078e0a00 */
[----:B------:R-:W-:-:S07]  /*0d00*/  IMAD R156, R5, 0x40, R8 ;  /* 0x00000040059c7824 */ /* 0x000fce00078e0208 */
.L_x_11116:
        /* <DEDUP_REMOVED lines=41> */
.L_x_11013:
        /* <DEDUP_REMOVED lines=11> */
.L_x_11014:
        /* <DEDUP_REMOVED lines=11> */
.L_x_11015:
        /* <DEDUP_REMOVED lines=76> */
.L_x_11017:
[----:B------:R-:W-:-:S13]  /*15c0*/  ISETP.NE.AND P0, PT, R11, 0x1, PT ;  /* 0x000000010b00780c */ /* 0x000fda0003f05270 */
[----:B------:R-:W0:Y:S02]  /*15d0*/  @P0 LDC.64 R4, c[0x0][0x9e8] ;  /* 0x00027a00ff040b82 */ /* 0x000e240000000a00 */
[----:B0-----:R-:W-:-:S05]  /*15e0*/  @P0 IMAD.HI.U32 R4, R3, R4, RZ ;  /* 0x0000000403040227 */ /* 0x001fca00078e00ff */
[----:B------:R-:W-:-:S07]  /*15f0*/  @P0 SHF.R.U32.HI R3, RZ, R5, R4 ;  /* 0x00000005ff030219 */ /* 0x000fce0000011604 */
.L_x_11018:
[----:B------:R-:W-:-:S05]  /*1600*/  IMAD R3, R3, R11, R11 ;  /* 0x0000000b03037224 */ /* 0x000fca00078e020b */
[----:B------:R-:W-:-:S07]  /*1610*/  VIMNMX R0, R0, R3, PT ;  /* 0x0000000300007248 */ /* 0x000fce0003fe0100 */
.L_x_11016:
[----:B------:R-:W-:Y:S01]  /*1620*/  IMAD.IADD R4, R18, 0x1, -R19 ;  /* 0x0000000112047824 */ /* 0x000fe200078e0a13 */
[----:B------:R-:W-:Y:S01]  /*1630*/  ULDC UR4, c[0x0][0x9dc] ;  /* 0x0002770000047ab9 */ /* 0x000fe20000000800 */
[----:B------:R-:W-:Y:S02]  /*1640*/  VIADD R3, R0, 0x9f ;  /* 0x0000009f00037836 */ /* 0x000fe40000000000 */
        /* <DEDUP_REMOVED lines=21> */
.L_x_11020:
[----:B------:R-:W-:Y:S01]  /*17a0*/  ISETP.NE.AND P0, PT, R11, 0x1, PT ;  /* 0x000000010b00780c */ /* 0x000fe20003f05270 */
[----:B------:R-:W-:-:S12]  /*17b0*/  IMAD.MOV.U32 R0, RZ, RZ, R107 ;  /* 0x000000ffff007224 */ /* 0x000fd800078e006b */
[----:B------:R-:W0:Y:S02]  /*17c0*/  @P0 LDC.64 R4, c[0x0][0x9e8] ;  /* 0x00027a00ff040b82 */ /* 0x000e240000000a00 */
[----:B0-----:R-:W-:-:S05]  /*17d0*/  @P0 IMAD.HI.U32 R4, R107, R4, RZ ;  /* 0x000000046b040227 */ /* 0x001fca00078e00ff */
[----:B------:R-:W-:-:S07]  /*17e0*/  @P0 SHF.R.U32.HI R0, RZ, R5, R4 ;  /* 0x00000005ff000219 */ /* 0x000fce0000011604 */
.L_x_11021:
[----:B------:R-:W-:-:S05]  /*17f0*/  IMAD R0, R0, R11, RZ ;  /* 0x0000000b00007224 */ /* 0x000fca00078e02ff */
[----:B------:R-:W-:-:S13]  /*1800*/  R2UR UR5, R0 ;  /* 0x00000000000572ca */ /* 0x000fda00000e0000 */
[----:B------:R-:W-:-:S04]  /*1810*/  UISETP.LT.AND UP0, UPT, UR4, UR5, UPT ;  /* 0x000000050400728c */ /* 0x000fc8000bf01270 */
[----:B------:R-:W-:-:S12]  /*1820*/  USEL UR4, UR4, UR5, !UP0 ;  /* 0x0000000504047287 */ /* 0x000fd8000c000000 */
.L_x_11019:
        /* <DEDUP_REMOVED lines=17> */
[----:B------:R-:W-:Y:S01]  /*1940*/  CS2R R38, SRZ ;  /* 0x0000000000267805 */ /* 0x000fe2000001ff00 */
[----:B------:R-:W-:Y:S01]  /*1950*/  IMAD.MOV.U32 R26, RZ, RZ, RZ ;  /* 0x000000ffff1a7224 */ /* 0x000fe200078e00ff */
[----:B------:R-:W-:Y:S02]  /*1960*/  CS2R R36, SRZ ;  /* 0x0000000000247805 */ /* 0x000fe4000001ff00 */
[----:B------:R-:W-:Y:S02]  /*1970*/  CS2R R28, SRZ ;  /* 0x00000000001c7805 */ /* 0x000fe4000001ff00 */
[----:B------:R-:W-:-:S02]  /*1980*/  CS2R R30, SRZ ;  /* 0x00000000001e7805 */ /* 0x000fc4000001ff00 */
[----:B------:R-:W-:Y:S02]  /*1990*/  ISETP.GT.AND P1, PT, R104, UR43, PT ;  /* 0x0000002b68007c0c */ /* 0x000fe4000bf24270 */
[----:B------:R-:W-:Y:S02]  /*19a0*/  CS2R R32, SRZ ;  /* 0x0000000000207805 */ /* 0x000fe4000001ff00 */
[----:B------:R-:W-:Y:S02]  /*19b0*/  CS2R R56, SRZ ;  /* 0x0000000000387805 */ /* 0x000fe4000001ff00 */
[----:B------:R-:W-:-:S07]  /*19c0*/  CS2R R58, SRZ ;  /* 0x00000000003a7805 */ /* 0x000fce000001ff00 */
[----:B------:R-:W-:Y:S05]  /*19d0*/  @!P1 BRA `(.L_x_11022) ;  /* 0x000000e800a09947 */ /* 0x000fea0003800000 */
[----:B------:R-:W0:Y:S01]  /*19e0*/  S2R R0, SR_TID.X ;  /* 0x0000000000007919 */ /* 0x000e220000002100 */
[----:B------:R-:W1:Y:S01]  /*19f0*/  S2UR UR44, SR_CgaCtaId ;  /* 0x00000000002c79c3 */ /* 0x000e620000008800 */
[----:B------:R-:W-:Y:S02]  /*1a00*/  UMOV UR45, 0x400 ;  /* 0x00000400002d7882 */ /* 0x000fe40000000000 */
[----:B-1----:R-:W-:Y:S01]  /*1a10*/  ULEA UR45, UR44, UR45, 0x18 ;  /* 0x0000002d2c2d7291 */ /* 0x002fe2000f8ec03f */
[----:B0-----:R-:W-:-:S05]  /*1a20*/  VIADD R0, R0, 0xffffff80 ;  /* 0xffffff8000007836 */ /* 0x001fca0000000000 */
[----:B------:R-:W-:-:S04]  /*1a30*/  SHF.R.S32.HI R3, RZ, 0x1f, R0 ;  /* 0x0000001fff037819 */ /* 0x000fc80000011400 */
[----:B------:R-:W-:-:S04]  /*1a40*/  LEA.HI R3, R3, R0, RZ, 0x7 ;  /* 0x0000000003037211 */ /* 0x000fc800078f38ff */
[----:B------:R-:W-:-:S06]  /*1a50*/  SHF.R.S32.HI R3, RZ, 0x7, R3 ;  /* 0x00000007ff037819 */ /* 0x000fcc0000011403 */
[----:B------:R-:W0:Y:S02]  /*1a60*/  SHFL.IDX PT, R3, R3, RZ, 0x1f ;  /* 0x00001fff03037589 */ /* 0x000e2400000e0000 */
[----:B0-----:R-:W-:-:S13]  /*1a70*/  R2UR UR6, R3 ;  /* 0x00000000030672ca */ /* 0x001fda00000e0000 */
        /* <DEDUP_REMOVED lines=26> */
.L_x_11023:
        /* <DEDUP_REMOVED lines=9> */
.L_x_11209:
[----:B------:R-:W-:Y:S05]  /*1cb0*/  @!P0 BRA `(.L_x_11025) ;  /* 0x0000000000048947 */ /* 0x000fea0003800000 */
[----:B------:R-:W-:Y:S01]  /*1cc0*/  BPT.TRAP 0x1 ;  /* 0x000000040000795c */ /* 0x000fe20000300000 */
.L_x_11025:
[----:B0-----:R-:W-:Y:S02]  /*1cd0*/  IMAD.U32 R3, RZ, RZ, UR37 ;  /* 0x00000025ff037e24 */ /* 0x001fe4000f8e00ff */
[----:B------:R-:W-:-:S03]  /*1ce0*/  IMAD.U32 R0, RZ, RZ, UR36 ;  /* 0x00000024ff007e24 */ /* 0x000fc6000f8e00ff */
[----:B------:R-:W-:Y:S02]  /*1cf0*/  LEA R3, R3, UR45, 0x3 ;  /* 0x0000002d03037c11 */ /* 0x000fe4000f8e18ff */
[----:B------:R-:W-:-:S04]  /*1d00*/  SHF.L.U32 R0, R0, 0x1f, RZ ;  /* 0x0000001f00007819 */ /* 0x000fc800000006ff */
[----:B------:R0:W1:Y:S01]  /*1d10*/  SYNCS.PHASECHK.TRANS64.TRYWAIT P1, [R3+URZ+0x13230], R0 ;  /* 0x01323000030075a7 */ /* 0x000062000802017f */
[----:B------:R-:W-:Y:S05]  /*1d20*/  @!P0 BRA `(.L_x_11026) ;  /* 0x0000000000048947 */ /* 0x000fea0003800000 */
[----:B------:R-:W-:Y:S01]  /*1d30*/  BPT.TRAP 0x1 ;  /* 0x000000040000795c */ /* 0x000fe20000300000 */
.L_x_11026:
[----:B-1----:R-:W-:Y:S05]  /*1d40*/  @P1 BRA `(.L_x_11027) ;  /* 0x0000000000081947 */ /* 0x002fea0003800000 */
[----:B------:R-:W1:Y:S02]  /*1d50*/  SYNCS.PHASECHK.TRANS64.TRYWAIT P1, [R3+URZ+0x13230], R0 ;  /* 0x01323000030075a7 */ /* 0x000e64000802017f */
[----:B-1----:R-:W-:Y:S05]  /*1d60*/  @!P1 BRA `(.L_x_11028) ;  /* 0x0000014800d89947 */ /* 0x002fea0003800000 */
.L_x_11027:
        /* <DEDUP_REMOVED lines=16> */
[----:B------:R-:W-:Y:S01]  /*1e70*/  IMAD.MOV.U32 R5, RZ, RZ, -0xa0 ;  /* 0xffffff60ff057424 */ /* 0x000fe200078e00ff */
[----:B------:R-:W-:Y:S01]  /*1e80*/  ULDC UR21, c[0x0][0x9dc] ;  /* 0x0002770000157ab9 */ /* 0x000fe20000000800 */
[----:B------:R-:W-:Y:S01]  /*1e90*/  UMOV UR8, UR49 ;  /* 0x0000003100087c82 */ /* 0x000fe20008000000 */
[----:B01----:R-:W-:-:S02]  /*1ea0*/  @!P1 VIADD R0, R3, 0x13240 ;  /* 0x0001324003009836 */ /* 0x003fc40000000000 */
[----:B------:R-:W-:Y:S02]  /*1eb0*/  IMAD R6, R104, R5, 0xa0 ;  /* 0x000000a068067424 */ /* 0x000fe400078e0205 */
[----:B------:R-:W-:Y:S01]  /*1ec0*/  UIMAD UR12, UR37, 0x280, UR12 ;  /* 0x00000280250c78a4 */ /* 0x000fe2000f8e020c */
[----:B------:R-:W-:Y:S01]  /*1ed0*/  @!P1 PRMT R0, RZ, 0x654, R0 ;  /* 0x00000654ff009816 */ /* 0x000fe20000000000 */
[----:B------:R-:W-:Y:S02]  /*1ee0*/  IMAD.IADD R4, R18, 0x1, R6 ;  /* 0x0000000112047824 */ /* 0x000fe400078e0206 */
[----:B------:R-:W-:Y:S01]  /*1ef0*/  UIADD3 UR4, UR12, 0x80, URZ ;  /* 0x000000800c047890 */ /* 0x000fe2000fffe03f */
[----:B------:R-:W-:Y:S01]  /*1f00*/  IMAD R8, R105, 0xc0, R156 ;  /* 0x000000c069087824 */ /* 0x000fe200078e029c */
[----:B------:R-:W-:Y:S01]  /*1f10*/  UIADD3 UR5, UR12, 0x100, URZ ;  /* 0x000001000c057890 */ /* 0x000fe2000fffe03f */
[C---:B------:R-:W-:Y:S01]  /*1f20*/  IMAD R10, R17.reuse, -0x2, R4 ;  /* 0xfffffffe110a7824 */ /* 0x040fe200078e0204 */
[----:B------:R-:W-:Y:S01]  /*1f30*/  UMOV UR10, UR12 ;  /* 0x0000000c000a7c82 */ /* 0x000fe20008000000 */
[----:B------:R-:W-:Y:S01]  /*1f40*/  UIADD3 UR6, UR12, 0x180, URZ ;  /* 0x000001800c067890 */ /* 0x000fe2000fffe03f */
[----:B------:R-:W-:Y:S01]  /*1f50*/  QGMMA.64x32x32.F32.E4M3.E4M3 R88, gdesc[UR8], RZ, !UPT, gsb0 ;  /* 0x00600000085879f3 */ /* 0x000fe2000c0008ff */
[----:B------:R-:W-:Y:S01]  /*1f60*/  UMOV UR10, UR4 ;  /* 0x00000004000a7c82 */ /* 0x000fe20008000000 */
[----:B------:R-:W-:Y:S01]  /*1f70*/  UMOV UR11, 0x80000020 ;  /* 0x80000020000b7882 */ /* 0x000fe20000000000 */
[----:B------:R-:W-:Y:S01]  /*1f80*/  UIADD3 UR4, UR12, 0x200, URZ ;  /* 0x000002000c047890 */ /* 0x000fe2000fffe03f */
[----:B------:R-:W-:Y:S01]  /*1f90*/  IMAD R13, R17, -0x2, R6 ;  /* 0xfffffffe110d7824 */ /* 0x000fe200078e0206 */
[----:B------:R-:W-:Y:S01]  /*1fa0*/  UIADD3 UR13, UR12, 0x182, URZ ;  /* 0x000001820c0d7890 */ /* 0x000fe2000fffe03f */
[----:B------:R-:W-:-:S02]  /*1fb0*/  WARPGROUP.DEPBAR.LE gsb0, 0x0 ;  /* 0x00008000000079c5 */ /* 0x000fc40000010000 */
        /* <DEDUP_REMOVED lines=49> */
[----:B------:R-:W-:Y:S02]  /*22d0*/  WARPGROUP.DEPBAR.LE gsb0, 0x0 ;  /* 0x00008000000079c5 */ /* 0x000fe40000010000 */
[----:B------:R0:W-:Y:S03]  /*22e0*/  @!P1 SYNCS.ARRIVE.TRANS64.RED.A1T0 RZ, [R0+URZ], RZ ;  /* 0x000000ff00ff99a7 */ /* 0x0001e6000810043f */
        /* <DEDUP_REMOVED lines=20> */
.L_x_11031:
[----:B------:R-:W-:-:S06]  /*2430*/  UISETP.NE.AND UP1, UPT, UR7, 0x1, UPT ;  /* 0x000000010700788c */ /* 0x000fcc000bf25270 */
[----:B------:R-:W-:-:S05]  /*2440*/  PLOP3.LUT P1, PT, PT, PT, UP1, 0x80, 0x0 ;  /* 0x000000000000781c */ /* 0x000fca0003f2f018 */
[----:B------:R-:W-:-:S08]  /*2450*/  @UP1 ULDC.64 UR10, c[0x0][0x9e8] ;  /* 0x00027a00000a1ab9 */ /* 0x000fd00000000a00 */
[----:B------:R-:W-:-:S05]  /*2460*/  @P1 IMAD.HI.U32 R5, R4, UR10, RZ ;  /* 0x0000000a04051c27 */ /* 0x000fca000f8e00ff */
[----:B------:R-:W-:-:S07]  /*2470*/  @P1 SHF.R.U32.HI R4, RZ, UR11, R5 ;  /* 0x0000000bff041c19 */ /* 0x000fce0008011605 */
.L_x_11032:
[----:B------:R-:W-:Y:S05]  /*2480*/  BSYNC B0 ;  /* 0x0000000000007941 */ /* 0x000fea0003800000 */
.L_x_11030:
[----:B------:R-:W-:-:S05]  /*2490*/  IMAD R4, R4, UR7, R13 ;  /* 0x0000000704047c24 */ /* 0x000fca000f8e020d */
[----:B------:R-:W-:Y:S02]  /*24a0*/  VIMNMX R3, R3, R4, !PT ;  /* 0x0000000403037248 */ /* 0x000fe40007fe0100 */
[----:B------:R-:W-:-:S07]  /*24b0*/  VIADDMNMX R0, R4, UR7, R0, PT ;  /* 0x0000000704007c46 */ /* 0x000fce000b800100 */
.L_x_11029:
        /* <DEDUP_REMOVED lines=8> */
[C---:B------:R-:W-:Y:S02]  /*2540*/  ISETP.GT.AND P1, PT, R3.reuse, 0x1, !P1 ;  /* 0x000000010300780c */ /* 0x040fe40004f24270 */
        /* <DEDUP_REMOVED lines=240> */
.L_x_11035:
[----:B------:R-:W-:-:S06]  /*3450*/  UISETP.NE.AND UP1, UPT, UR7, 0x1, UPT ;  /* 0x000000010700788c */ /* 0x000fcc000bf25270 */
[----:B------:R-:W-:-:S05]  /*3460*/  PLOP3.LUT P6, PT, PT, PT, UP1, 0x80, 0x0 ;  /* 0x000000000000781c */ /* 0x000fca0003fcf018 */
[----:B------:R-:W-:-:S08]  /*3470*/  @UP1 ULDC.64 UR10, c[0x0][0x9e8] ;  /* 0x00027a00000a1ab9 */ /* 0x000fd00000000a00 */
[----:B------:R-:W-:Y:S01]  /*3480*/  @P6 IMAD.HI.U32 R3, R4, UR10, RZ ;  /* 0x0000000a04036c27 */ /* 0x000fe2000f8e00ff */
[----:B------:R-:W-:-:S13]  /*3490*/  PLOP3.LUT P6, PT, PT, PT, UP1, 0x80, 0x0 ;  /* 0x000000000000781c */ /* 0x000fda0003fcf018 */
[----:B------:R-:W-:-:S07]  /*34a0*/  @P6 SHF.R.U32.HI R4, RZ, UR11, R3 ;  /* 0x0000000bff046c19 */ /* 0x000fce0008011603 */
.L_x_11036:
[----:B------:R-:W-:Y:S05]  /*34b0*/  BSYNC B0 ;  /* 0x0000000000007941 */ /* 0x000fea0003800000 */
.L_x_11034:
[----:B------:R-:W-:-:S05]  /*34c0*/  IMAD R3, R4, UR7, R13 ;  /* 0x0000000704037c24 */ /* 0x000fca000f8e020d */
[----:B------:R-:W-:Y:S02]  /*34d0*/  VIMNMX R88, R88, R3, !PT ;  /* 0x0000000358587248 */ /* 0x000fe40007fe0100 */
[----:B------:R-:W-:-:S07]  /*34e0*/  VIADDMNMX R0, R3, UR7, R0, PT ;  /* 0x0000000703007c46 */ /* 0x000fce000b800100 */
.L_x_11033:
        /* <DEDUP_REMOVED lines=111> */
[----:B------:R-:W0:Y:S01]  /*3be0*/  SHFL.BFLY PT, R3, R4, 0x2, 0x1f ;  /* 0x0c401f0004037f89 */ /* 0x000e2200000e0000 */
        /* <DEDUP_REMOVED lines=28> */
[----:B0-----:R-:W-:Y:S02]  /*3db0*/  FMNMX.FTZ R3, R6, R3, !PT ;  /* 0x0000000306037209 */ /* 0x001fe40007810000 */
        /* <DEDUP_REMOVED lines=76> */
[----:B0-----:R-:W-:-:S01]  /*4280*/  FFMA.FTZ R89, R81, UR41, -R106 ;  /* 0x0000002951597c23 */ /* 0x001fc2000801086a */
        /* <DEDUP_REMOVED lines=32> */
[----:B------:R-:W0:Y:S01]  /*4490*/  MUFU.EX2 R11, R11 ;  /* 0x0000000b000b7308 */ /* 0x000e220000000800 */
        /* <DEDUP_REMOVED lines=16> */
[----:B0-----:R-:W-:Y:S01]  /*45a0*/  F2FP.SATFINITE.E4M3.F32.PACK_AB_MERGE_C R152, R11, R6, RZ ;  /* 0x000000060b98723e */ /* 0x001fe200048070ff */
        /* <DEDUP_REMOVED lines=35> */
[----:B------:R-:W-:Y:S03]  /*47e0*/  MUFU.EX2 R56, R56 ;  /* 0x0000003800387308 */ /* 0x000fe60000000800 */
[----:B------:R-:W-:-:S05]  /*47f0*/  FMNMX.FTZ R0, R39, R0, !PT ;  /* 0x0000000027007209 */ /* 0x000fca0007810000 */
[----:B------:R-:W0:Y:S01]  /*4800*/  SHFL.BFLY PT, R85, R0, 0x2, 0x1f ;  /* 0x0c401f0000557f89 */ /* 0x000e2200000e0000 */
[----:B------:R-:W-:Y:S01]  /*4810*/  MUFU.EX2 R57, R57 ;  /* 0x0000003900397308 */ /* 0x000fe20000000800 */
[----:B-1----:R-:W-:-:S04]  /*4820*/  F2FP.SATFINITE.E4M3.F32.PACK_AB_MERGE_C R150, R81, R76, RZ ;  /* 0x0000004c5196723e */ /* 0x002fc800048070ff */
[----:B------:R-:W-:-:S03]  /*4830*/  F2FP.SATFINITE.E4M3.F32.PACK_AB_MERGE_C R150, R77, R72, R150 ;  /* 0x000000484d96723e */ /* 0x000fc60004807096 */
[----:B------:R-:W-:Y:S08]  /*4840*/  MUFU.EX2 R60, R60 ;  /* 0x0000003c003c7308 */ /* 0x000ff00000000800 */
[----:B------:R-:W1:Y:S01]  /*4850*/  MUFU.EX2 R61, R61 ;  /* 0x0000003d003d7308 */ /* 0x000e620000000800 */
[----:B0-----:R-:W-:-:S07]  /*4860*/  FMNMX.FTZ R85, R0, R85, !PT ;  /* 0x0000005500557209 */ /* 0x001fce0007810000 */
[----:B------:R-:W-:Y:S01]  /*4870*/  MUFU.EX2 R64, R64 ;  /* 0x0000004000407308 */ /* 0x000fe20000000800 */
[----:B------:R-:W0:Y:S07]  /*4880*/  SHFL.BFLY PT, R0, R85, 0x1, 0x1f ;  /* 0x0c201f0055007f89 */ /* 0x000e2e00000e0000 */
[----:B------:R-:W-:Y:S01]  /*4890*/  MUFU.EX2 R65, R65 ;  /* 0x0000004100417308 */ /* 0x000fe20000000800 */
[----:B-1----:R-:W-:-:S04]  /*48a0*/  F2FP.SATFINITE.E4M3.F32.PACK_AB_MERGE_C R144, R61, R60, RZ ;  /* 0x0000003c3d90723e */ /* 0x002fc800048070ff */
[----:B------:R-:W-:-:S03]  /*48b0*/  F2FP.SATFINITE.E4M3.F32.PACK_AB_MERGE_C R144, R57, R56, R144 ;  /* 0x000000383990723e */ /* 0x000fc60004807090 */
[----:B------:R-:W-:Y:S08]  /*48c0*/  MUFU.EX2 R68, R68 ;  /* 0x0000004400447308 */ /* 0x000ff00000000800 */
[----:B------:R-:W1:Y:S01]  /*48d0*/  MUFU.EX2 R69, R69 ;  /* 0x0000004500457308 */ /* 0x000e620000000800 */
[----:B0-----:R-:W-:Y:S01]  /*48e0*/  FMNMX.FTZ R0, R85, R0, !PT ;  /* 0x0000000055007209 */ /* 0x001fe20007810000 */
[----:B------:R-:W-:-:S03]  /*48f0*/  IMAD.U32 R85, RZ, RZ, UR41 ;  /* 0x00000029ff557e24 */ /* 0x000fc6000f8e00ff */
[C---:B------:R-:W-:Y:S01]  /*4900*/  FSETP.NEU.FTZ.AND P1, PT, R0.reuse, -INF , PT ;  /* 0xff8000000000780b */ /* 0x040fe20003f3d000 */
[----:B------:R-:W-:-:S01]  /*4910*/  FFMA.FTZ R80, R0, R85, -8 ;  /* 0xc100000000507423 */ /* 0x000fc20000010055 */
[----:B------:R-:W-:Y:S01]  /*4920*/  FFMA.FTZ R85, R37, UR41, -R106 ;  /* 0x0000002925557c23 */ /* 0x000fe2000801086a */
[----:B------:R-:W-:Y:S03]  /*4930*/  MUFU.EX2 R44, R44 ;  /* 0x0000002c002c7308 */ /* 0x000fe60000000800 */
[----:B------:R-:W-:Y:S02]  /*4940*/  FSEL R37, R80, RZ, P1 ;  /* 0x000000ff50257208 */ /* 0x000fe40000800000 */
[----:B------:R-:W-:Y:S02]  /*4950*/  PLOP3.LUT P1, PT, PT, PT, UP0, 0x40, 0x0 ;  /* 0x000000000000781c */ /* 0x000fe40003f2e808 */
[----:B-1----:R-:W-:Y:S01]  /*4960*/  F2FP.SATFINITE.E4M3.F32.PACK_AB_MERGE_C R146, R69, R68, RZ ;  /* 0x000000444592723e */ /* 0x002fe200048070ff */
        /* <DEDUP_REMOVED lines=56> */
[--C-:B------:R-:W-:Y:S01]  /*4cf0*/  FFMA.FTZ R35, R35, UR41, -R37.reuse ;  /* 0x0000002923237c23 */ /* 0x100fe20008010825 */
[----:B------:R-:W-:-:S01]  /*4d00*/  FFMA.FTZ R38, R38, UR41, -R37 ;  /* 0x0000002926267c23 */ /* 0x000fc20008010825 */
[----:B------:R-:W-:-:S02]  /*4d10*/  F2FP.SATFINITE.E4M3.F32.PACK_AB_MERGE_C R84, R91, R84, RZ ;  /* 0x000000545b54723e */ /* 0x000fc400048070ff */
[----:B------:R-:W-:Y:S02]  /*4d20*/  F2FP.SATFINITE.E4M3.F32.PACK_AB_MERGE_C R146, R65, R64, R146 ;  /* 0x000000404192723e */ /* 0x000fe40004807092 */
[----:B------:R-:W0:Y:S01]  /*4d30*/  MUFU.EX2 R95, R95 ;  /* 0x0000005f005f7308 */ /* 0x000e220000000800 */
[----:B-1----:R-:W-:-:S01]  /*4d40*/  FADD.FTZ R71, R93, R92 ;  /* 0x0000005c5d477221 */ /* 0x002fc20000010000 */
[----:B------:R-:W-:-:S06]  /*4d50*/  F2FP.SATFINITE.E4M3.F32.PACK_AB_MERGE_C R153, R89, R80, R84 ;  /* 0x000000505999723e */ /* 0x000fcc0004807054 */
[----:B------:R-:W1:Y:S01]  /*4d60*/  MUFU.EX2 R74, R74 ;  /* 0x0000004a004a7308 */ /* 0x000e620000000800 */
[----:B--2---:R-:W-:-:S01]  /*4d70*/  FADD.FTZ R92, R90, R71 ;  /* 0x000000475a5c7221 */ /* 0x004fc20000010000 */
[----:B------:R-:W-:-:S06]  /*4d80*/  FADD.FTZ R71, R73, R94 ;  /* 0x0000005e49477221 */ /* 0x000fcc0000010000 */
[----:B------:R-:W2:Y:S01]  /*4d90*/  MUFU.EX2 R75, R75 ;  /* 0x0000004b004b7308 */ /* 0x000ea20000000800 */
[----:B0-----:R-:W-:-:S01]  /*4da0*/  FADD.FTZ R11, R95, R92 ;  /* 0x0000005c5f0b7221 */ /* 0x001fc20000010000 */
[----:B------:R-:W-:Y:S01]  /*4db0*/  FADD.FTZ R92, R72, R71 ;  /* 0x00000047485c7221 */ /* 0x000fe20000010000 */
[----:B------:R-:W-:-:S04]  /*4dc0*/  F2FP.SATFINITE.E4M3.F32.PACK_AB_MERGE_C R90, R95, R90, RZ ;  /* 0x0000005a5f5a723e */ /* 0x000fc800048070ff */
[----:B------:R-:W-:Y:S01]  /*4dd0*/  F2FP.SATFINITE.E4M3.F32.PACK_AB_MERGE_C R155, R93, R88, R90 ;  /* 0x000000585d9b723e */ /* 0x000fe2000480705a */
[----:B------:R-:W0:Y:S01]  /*4de0*/  MUFU.EX2 R78, R78 ;  /* 0x0000004e004e7308 */ /* 0x000e220000000800 */
[----:B-1----:R-:W-:-:S01]  /*4df0*/  FADD.FTZ R12, R74, R11 ;  /* 0x0000000b4a0c7221 */ /* 0x002fc20000010000 */
[----:B------:R-:W-:Y:S01]  /*4e00*/  FFMA.FTZ R11, R47, UR41, -R37 ;  /* 0x000000292f0b7c23 */ /* 0x000fe20008010825 */
[----:B------:R-:W-:-:S04]  /*4e10*/  FADD.FTZ R47, R77, R92 ;  /* 0x0000005c4d2f7221 */ /* 0x000fc80000010000 */
[----:B------:R-:W-:Y:S01]  /*4e20*/  FADD.FTZ R20, R76, R47 ;  /* 0x0000002f4c147221 */ /* 0x000fe20000010000 */
[----:B------:R-:W1:Y:S01]  /*4e30*/  MUFU.EX2 R97, R97 ;  /* 0x0000006100617308 */ /* 0x000e620000000800 */
[----:B--2---:R-:W-:-:S02]  /*4e40*/  FADD.FTZ R15, R75, R12 ;  /* 0x0000000c4b0f7221 */ /* 0x004fc40000010000 */
[----:B------:R-:W-:-:S05]  /*4e50*/  FADD.FTZ R81, R81, R20 ;  /* 0x0000001451517221 */ /* 0x000fca0000010000 */
[----:B------:R-:W2:Y:S01]  /*4e60*/  MUFU.EX2 R79, R79 ;  /* 0x0000004f004f7308 */ /* 0x000ea20000000800 */
[----:B0-----:R-:W-:-:S07]  /*4e70*/  FADD.FTZ R12, R78, R15 ;  /* 0x0000000f4e0c7221 */ /* 0x001fce0000010000 */
[----:B------:R-:W0:Y:S01]  /*4e80*/  MUFU.EX2 R82, R82 ;  /* 0x0000005200527308 */ /* 0x000e220000000800 */
        /* <DEDUP_REMOVED lines=25> */
[--C-:B------:R-:W-:Y:S01]  /*5020*/  FFMA.FTZ R10, R26, UR41, -R37.reuse ;  /* 0x000000291a0a7c23 */ /* 0x100fe20008010825 */
[----:B------:R-:W-:-:S05]  /*5030*/  FFMA.FTZ R37, R39, UR41, -R37 ;  /* 0x0000002927257c23 */ /* 0x000fca0008010825 */
        /* <DEDUP_REMOVED lines=12> */
[----:B------:R-:W-:Y:S01]  /*5100*/  MUFU.EX2 R40, R40 ;  /* 0x0000002800287308 */ /* 0x000fe20000000800 */
[----:B-1----:R-:W-:-:S07]  /*5110*/  F2FP.SATFINITE.E4M3.F32.PACK_AB_MERGE_C R140, R45, R44, RZ ;  /* 0x0000002c2d8c723e */ /* 0x002fce00048070ff */
[----:B------:R-:W0:Y:S01]  /*5120*/  MUFU.EX2 R41, R41 ;  /* 0x0000002900297308 */ /* 0x000e220000000800 */
[----:B--2---:R-:W-:-:S01]  /*5130*/  FADD.FTZ R13, R70, R13 ;  /* 0x0000000d460d7221 */ /* 0x004fc20000010000 */
        /* <DEDUP_REMOVED lines=30> */
[----:B--2---:R-:W-:-:S01]  /*5320*/  FADD.FTZ R13, R5, R12 ;  /* 0x0000000c050d7221 */ /* 0x004fc20000010000 */
[----:B------:R-:W-:-:S04]  /*5330*/  F2FP.SATFINITE.E4M3.F32.PACK_AB_MERGE_C R12, R11, R6, RZ ;  /* 0x000000060b0c723e */ /* 0x000fc800048070ff */
[----:B------:R-:W-:Y:S02]  /*5340*/  F2FP.SATFINITE.E4M3.F32.PACK_AB_MERGE_C R141, R43, R42, R12 ;  /* 0x0000002a2b8d723e */ /* 0x000fe4000480700c */
        /* <DEDUP_REMOVED lines=35> */
[----:B0-----:R-:W-:-:S07]  /*5580*/  FADD.FTZ R6, R34, R31 ;  /* 0x0000001f22067221 */ /* 0x001fce0000010000 */
[----:B------:R-:W0:Y:S01]  /*5590*/  MUFU.EX2 R37, R37 ;  /* 0x0000002500257308 */ /* 0x000e220000000800 */
[----:B--2---:R-:W-:-:S01]  /*55a0*/  FADD.FTZ R11, R35, R6 ;  /* 0x00000006230b7221 */ /* 0x004fc20000010000 */
[----:B------:R-:W-:-:S04]  /*55b0*/  FADD.FTZ R6, R36, R33 ;  /* 0x0000002124067221 */ /* 0x000fc80000010000 */
[----:B------:R-:W-:Y:S01]  /*55c0*/  FADD.FTZ R6, R85, R6 ;  /* 0x0000000655067221 */ /* 0x000fe20000010000 */
[----:B0-----:R-:W-:Y:S01]  /*55d0*/  F2FP.SATFINITE.E4M3.F32.PACK_AB_MERGE_C R4, R37, R38, RZ ;  /* 0x000000262504723e */ /* 0x001fe200048070ff */
        /* <DEDUP_REMOVED lines=16> */
.L_x_11038:
[----:B------:R-:W-:-:S11]  /*56e0*/  UISETP.NE.AND UP1, UPT, UR7, 0x1, UPT ;  /* 0x000000010700788c */ /* 0x000fd6000bf25270 */
[----:B------:R-:W-:Y:S02]  /*56f0*/  @UP1 ULDC.64 UR14, c[0x0][0x9e8] ;  /* 0x00027a00000e1ab9 */ /* 0x000fe40000000a00 */
[----:B------:R-:W-:-:S04]  /*5700*/  UIMAD.WIDE.U32 UR10, UR12, UR14, URZ ;  /* 0x0000000e0c0a72a5 */ /* 0x000fc8000f8e003f */
[----:B------:R-:W-:-:S12]  /*5710*/  @UP1 USHF.R.U32.HI UR12, URZ, UR15, UR11 ;  /* 0x0000000f3f0c1299 */ /* 0x000fd8000801160b */
.L_x_11039:
[----:B------:R-:W-:-:S04]  /*5720*/  UIMAD UR7, UR12, UR7, UR7 ;  /* 0x000000070c0772a4 */ /* 0x000fc8000f8e0207 */
[----:B------:R-:W-:-:S04]  /*5730*/  UISETP.LT.AND UP1, UPT, UR6, UR7, UPT ;  /* 0x000000070600728c */ /* 0x000fc8000bf21270 */
[----:B------:R-:W-:-:S12]  /*5740*/  USEL UR6, UR6, UR7, UP1 ;  /* 0x0000000706067287 */ /* 0x000fd80008800000 */
.L_x_11037:
        /* <DEDUP_REMOVED lines=31> */
.L_x_11058:
[----:B------:R-:W-:-:S04]  /*5940*/  UIADD3 UR25, UR37, 0x1, URZ ;  /* 0x0000000125197890 */ /* 0x000fc8000fffe03f */
[----:B------:R-:W-:-:S04]  /*5950*/  UISETP.NE.AND UP1, UPT, UR25, 0x2, UPT ;  /* 0x000000021900788c */ /* 0x000fc8000bf25270 */
[----:B------:R-:W-:Y:S02]  /*5960*/  USEL UR24, URZ, 0x1, UP1 ;  /* 0x000000013f187887 */ /* 0x000fe40008800000 */
[----:B------:R-:W-:Y:S02]  /*5970*/  USEL UR25, UR25, URZ, UP1 ;  /* 0x0000003f19197287 */ /* 0x000fe40008800000 */
[----:B------:R-:W-:Y:S01]  /*5980*/  ULOP3.LUT UR24, UR36, UR24, URZ, 0x3c, !UPT ;  /* 0x0000001824187292 */ /* 0x000fe2000f8e3c3f */
[----:B------:R-:W-:Y:S11]  /*5990*/  @!P0 BRA `(.L_x_11041) ;  /* 0x0000000000048947 */ /* 0x000ff60003800000 */
[----:B------:R-:W-:Y:S01]  /*59a0*/  BPT.TRAP 0x1 ;  /* 0x000000040000795c */ /* 0x000fe20000300000 */
.L_x_11041:
[----:B------:R-:W-:Y:S01]  /*59b0*/  ULEA UR23, UR25, UR45, 0x3 ;  /* 0x0000002d19177291 */ /* 0x000fe2000f8e183f */
[----:B------:R-:W-:-:S05]  /*59c0*/  IMAD.U32 R14, RZ, RZ, UR24 ;  /* 0x00000018ff0e7e24 */ /* 0x000fca000f8e00ff */
[----:B------:R-:W-:-:S04]  /*59d0*/  SHF.L.U32 R14, R14, 0x1f, RZ ;  /* 0x0000001f0e0e7819 */ /* 0x000fc800000006ff */
[----:B------:R0:W1:Y:S01]  /*59e0*/  SYNCS.PHASECHK.TRANS64.TRYWAIT P1, [UR23+0x13230], R14 ;  /* 0x0132300eff0075a7 */ /* 0x0000620008020157 */
[----:B------:R-:W-:Y:S05]  /*59f0*/  @!P0 BRA `(.L_x_11042) ;  /* 0x0000000000048947 */ /* 0x000fea0003800000 */
[----:B------:R-:W-:Y:S01]  /*5a00*/  BPT.TRAP 0x1 ;  /* 0x000000040000795c */ /* 0x000fe20000300000 */
.L_x_11042:
[----:B-1----:R-:W-:Y:S05]  /*5a10*/  @P1 BRA `(.L_x_11043) ;  /* 0x0000000000081947 */ /* 0x002fea0003800000 */
[----:B------:R-:W1:Y:S02]  /*5a20*/  SYNCS.PHASECHK.TRANS64.TRYWAIT P1, [UR23+0x13230], R14 ;  /* 0x0132300eff0075a7 */ /* 0x000e640008020157 */
[----:B-1----:R-:W-:Y:S05]  /*5a30*/  @!P1 BRA `(.L_x_11044) ;  /* 0x0000010c00b89947 */ /* 0x002fea0003800000 */
.L_x_11043:
        /* <DEDUP_REMOVED lines=64> */
.L_x_11045:
[----:B------:R-:W-:Y:S01]  /*5e40*/  ULEA UR11, UR37, UR45, 0x3 ;  /* 0x0000002d250b7291 */ /* 0x000fe2000f8e183f */
[----:B01----:R-:W-:-:S05]  /*5e50*/  IMAD.U32 R14, RZ, RZ, UR36 ;  /* 0x00000024ff0e7e24 */ /* 0x003fca000f8e00ff */
[----:B------:R-:W-:-:S04]  /*5e60*/  SHF.L.U32 R14, R14, 0x1f, RZ ;  /* 0x0000001f0e0e7819 */ /* 0x000fc800000006ff */
[----:B------:R0:W1:Y:S01]  /*5e70*/  SYNCS.PHASECHK.TRANS64.TRYWAIT P1, [UR11+0x13250], R14 ;  /* 0x0132500eff0075a7 */ /* 0x000062000802014b */
[----:B------:R-:W-:Y:S05]  /*5e80*/  @!P0 BRA `(.L_x_11046) ;  /* 0x0000000000048947 */ /* 0x000fea0003800000 */
[----:B------:R-:W-:Y:S01]  /*5e90*/  BPT.TRAP 0x1 ;  /* 0x000000040000795c */ /* 0x000fe20000300000 */
.L_x_11046:
[----:B-1----:R-:W-:Y:S05]  /*5ea0*/  @P1 BRA `(.L_x_11047) ;  /* 0x0000000000081947 */ /* 0x002fea0003800000 */
[----:B------:R-:W1:Y:S02]  /*5eb0*/  SYNCS.PHASECHK.TRANS64.TRYWAIT P1, [UR11+0x13250], R14 ;  /* 0x0132500eff0075a7 */ /* 0x000e64000802014b */
[----:B-1----:R-:W-:Y:S05]  /*5ec0*/  @!P1 BRA `(.L_x_11048) ;  /* 0x0000010800ac9947 */ /* 0x002fea0003800000 */
.L_x_11047:
[----:B------:R-:W-:Y:S01]  /*5ed0*/  UIADD3 UR6, UR45, 0x1000, URZ ;  /* 0x000010002d067890 */ /* 0x000fe2000fffe03f */
[----:B------:R-:W-:Y:S01]  /*5ee0*/  WARPGROUP.ARRIVE ;  /* 0x00000000000079c5 */ /* 0x000fe20000000000 */
[----:B------:R-:W-:-:S05]  /*5ef0*/  UMOV UR7, 0xc0000010 ;  /* 0xc000001000077882 */ /* 0x000fca0000000000 */
[----:B-1----:R-:W1:Y:S01]  /*5f00*/  S2R R15, SR_TID.X ;  /* 0x00000000000f7919 */ /* 0x002e620000002100 */
[----:B------:R-:W-:Y:S01]  /*5f10*/  USHF.R.U32.HI UR6, URZ, 0x4, UR6 ;  /* 0x000000043f067899 */ /* 0x000fe20008011606 */
[----:B0-----:R-:W-:-:S03]  /*5f20*/  IMAD.U32 R14, RZ, RZ, UR23 ;  /* 0x00000017ff0e7e24 */ /* 0x001fc6000f8e00ff */
[----:B------:R-:W-:-:S04]  /*5f30*/  ULOP3.LUT UR6, UR6, 0x3fff, URZ, 0xc0, !UPT ;  /* 0x00003fff06067892 */ /* 0x000fc8000f8ec03f */
[----:B------:R-:W-:-:S04]  /*5f40*/  ULOP3.LUT UR6, UR6, 0x10000, URZ, 0xfc, !UPT ;  /* 0x0001000006067892 */ /* 0x000fc8000f8efc3f */
[----:B------:R-:W-:-:S07]  /*5f50*/  UIMAD UR10, UR37, 0x280, UR6 ;  /* 0x00000280250a78a4 */ /* 0x000fce000f8e0206 */
[----:B------:R-:W-:Y:S02]  /*5f60*/  UMOV UR6, UR10 ;  /* 0x0000000a00067c82 */ /* 0x000fe40008000000 */
[----:B------:R-:W-:Y:S01]  /*5f70*/  QGMMA.64x64x32.F32.E4M3.E4M3 R24, R152, gdesc[UR4], R24, gsb0 ;  /* 0x00e0000498187df3 */ /* 0x000fe20008000818 */
[----:B------:R-:W-:Y:S01]  /*5f80*/  UIADD3 UR6, UR10, 0x80, URZ ;  /* 0x000000800a067890 */ /* 0x000fe2000fffe03f */
[----:B------:R-:W-:Y:S01]  /*5f90*/  UMOV UR7, 0xc0000010 ;  /* 0xc000001000077882 */ /* 0x000fe20000000000 */
[----:B-1----:R-:W-:-:S13]  /*5fa0*/  LOP3.LUT P1, RZ, R15, 0x7f, RZ, 0xc0, !PT ;  /* 0x0000007f0fff7812 */ /* 0x002fda000782c0ff */
        /* <DEDUP_REMOVED lines=24> */
[----:B------:R-:W-:-:S03]  /*6130*/  PLOP3.LUT P1, PT, PT, PT, UP0, 0x40, 0x0 ;  /* 0x000000000000781c */ /* 0x000fc60003f2e808 */
[----:B------:R-:W-:-:S05]  /*6140*/  IADD3 R20, R139, 0x1, R18 ;  /* 0x000000018b147810 */ /* 0x000fca0007ffe012 */
[----:B------:R-:W-:-:S04]  /*6150*/  IMAD.IADD R20, R20, 0x1, -R19 ;  /* 0x0000000114147824 */ /* 0x000fc800078e0a13 */
[----:B------:R-:W-:-:S04]  /*6160*/  IMAD R20, R17, -0x2, R20 ;  /* 0xfffffffe11147824 */ /* 0x000fc800078e0214 */
[C---:B------:R-:W-:Y:S02]  /*6170*/  VIADD R138, R20.reuse, UR22 ;  /* 0x00000016148a7c36 */ /* 0x040fe40008000000 */
[----:B------:R-:W-:Y:S02]  /*6180*/  VIADD R137, R20, UR6 ;  /* 0x0000000614897c36 */ /* 0x000fe40008000000 */
[----:B------:R-:W-:Y:S02]  /*6190*/  IMAD R20, R17, -0x2, R139 ;  /* 0xfffffffe11147824 */ /* 0x000fe400078e028b */
[C---:B------:R-:W-:Y:S02]  /*61a0*/  IMAD.IADD R136, R8.reuse, 0x1, R138 ;  /* 0x0000000108887824 */ /* 0x040fe400078e028a */
[----:B------:R-:W-:Y:S01]  /*61b0*/  IMAD.IADD R21, R8, 0x1, R137 ;  /* 0x0000000108157824 */ /* 0x000fe200078e0289 */
[----:B0-----:R-:W-:Y:S06]  /*61c0*/  @P1 BRA `(.L_x_11049) ;  /* 0x0000000000541947 */ /* 0x001fec0003800000 */
        /* <DEDUP_REMOVED lines=11> */
.L_x_11051:
[----:B------:R-:W-:Y:S02]  /*6280*/  IMAD.U32 R143, RZ, RZ, UR20 ;  /* 0x00000014ff8f7e24 */ /* 0x000fe4000f8e00ff */
[----:B------:R-:W-:-:S03]  /*6290*/  IMAD.MOV.U32 R141, RZ, RZ, R10 ;  /* 0x000000ffff8d7224 */ /* 0x000fc600078e000a */
[----:B------:R-:W-:-:S13]  /*62a0*/  ISETP.NE.AND P1, PT, R143, 0x1, PT ;  /* 0x000000018f00780c */ /* 0x000fda0003f25270 */
[----:B------:R-:W0:Y:S02]  /*62b0*/  @P1 LDC.64 R14, c[0x0][0x9e8] ;  /* 0x00027a00ff0e1b82 */ /* 0x000e240000000a00 */
[----:B0-----:R-:W-:-:S05]  /*62c0*/  @P1 IMAD.HI.U32 R14, R10, R14, RZ ;  /* 0x0000000e0a0e1227 */ /* 0x001fca00078e00ff */
[----:B------:R-:W-:-:S07]  /*62d0*/  @P1 SHF.R.U32.HI R141, RZ, R15, R14 ;  /* 0x0000000fff8d1219 */ /* 0x000fce000001160e */
.L_x_11052:
[----:B------:R-:W-:Y:S05]  /*62e0*/  BSYNC B0 ;  /* 0x0000000000007941 */ /* 0x000fea0003800000 */
.L_x_11050:
[----:B------:R-:W-:-:S05]  /*62f0*/  IMAD R14, R141, R143, R20 ;  /* 0x0000008f8d0e7224 */ /* 0x000fca00078e0214 */
[----:B------:R-:W-:Y:S02]  /*6300*/  VIADDMNMX R136, R14, R143, R136, PT ;  /* 0x0000008f0e887246 */ /* 0x000fe40003800188 */
[----:B------:R-:W-:-:S07]  /*6310*/  VIMNMX R21, R21, R14, !PT ;  /* 0x0000000e15157248 */ /* 0x000fce0007fe0100 */
.L_x_11049:
        /* <DEDUP_REMOVED lines=245> */
.L_x_11055:
[----:B------:R-:W-:Y:S02]  /*7270*/  IMAD.U32 R139, RZ, RZ, UR20 ;  /* 0x00000014ff8b7e24 */ /* 0x000fe4000f8e00ff */
[----:B------:R-:W-:-:S03]  /*7280*/  IMAD.MOV.U32 R21, RZ, RZ, R11 ;  /* 0x000000ffff157224 */ /* 0x000fc600078e000b */
[----:B------:R-:W-:-:S13]  /*7290*/  ISETP.NE.AND P6, PT, R139, 0x1, PT ;  /* 0x000000018b00780c */ /* 0x000fda0003fc5270 */
[----:B------:R-:W0:Y:S02]  /*72a0*/  @P6 LDC.64 R14, c[0x0][0x9e8] ;  /* 0x00027a00ff0e6b82 */ /* 0x000e240000000a00 */
[----:B0-----:R-:W-:-:S05]  /*72b0*/  @P6 IMAD.HI.U32 R14, R11, R14, RZ ;  /* 0x0000000e0b0e6227 */ /* 0x001fca00078e00ff */
[----:B------:R-:W-:-:S07]  /*72c0*/  @P6 SHF.R.U32.HI R21, RZ, R15, R14 ;  /* 0x0000000fff156219 */ /* 0x000fce000001160e */
.L_x_11056:
[----:B------:R-:W-:Y:S05]  /*72d0*/  BSYNC B0 ;  /* 0x0000000000007941 */ /* 0x000fea0003800000 */
.L_x_11054:
[----:B------:R-:W-:-:S05]  /*72e0*/  IMAD R20, R21, R139, R20 ;  /* 0x0000008b15147224 */ /* 0x000fca00078e0214 */
[----:B------:R-:W-:Y:S02]  /*72f0*/  VIADDMNMX R138, R20, R139, R138, PT ;  /* 0x0000008b148a7246 */ /* 0x000fe4000380018a */
[----:B------:R-:W-:-:S07]  /*7300*/  VIMNMX R137, R137, R20, !PT ;  /* 0x0000001489897248 */ /* 0x000fce0007fe0100 */
.L_x_11053:
        /* <DEDUP_REMOVED lines=115> */
[----:B0-----:R-:W-:-:S02]  /*7a40*/  FMNMX.FTZ R136, R21, R14, !PT ;  /* 0x0000000e15887209 */ /* 0x001fc40007810000 */
[----:B------:R-:W-:Y:S02]  /*7a50*/  FSEL R74, R74, -INF , !P1 ;  /* 0xff8000004a4a7808 */ /* 0x000fe40004800000 */
[----:B------:R-:W-:Y:S01]  /*7a60*/  LOP3.LUT P1, RZ, R16, 0x800, RZ, 0xc0, !PT ;  /* 0x0000080010ff7812 */ /* 0x000fe2000782c0ff */
[----:B------:R-:W0:Y:S01]  /*7a70*/  SHFL.BFLY PT, R15, R136, 0x1, 0x1f ;  /* 0x0c201f00880f7f89 */ /* 0x000e2200000e0000 */
        /* <DEDUP_REMOVED lines=11> */
[----:B0-----:R-:W-:Y:S02]  /*7b30*/  FMNMX.FTZ R14, R136, R15, !PT ;  /* 0x0000000f880e7209 */ /* 0x001fe40007810000 */
        /* <DEDUP_REMOVED lines=70> */
[----:B------:R-:W-:Y:S02]  /*7fa0*/  FSEL R71, R71, -INF , !P2 ;  /* 0xff80000047477808 */ /* 0x000fe40005000000 */
[----:B------:R-:W-:Y:S01]  /*7fb0*/  FSEL R138, R14, RZ, P1 ;  /* 0x000000ff0e8a7208 */ /* 0x000fe20000800000 */
[----:B------:R-:W-:-:S01]  /*7fc0*/  FFMA.FTZ R21, R120, UR41, -R20 ;  /* 0x0000002978157c23 */ /* 0x000fc20008010814 */
[--C-:B------:R-:W-:Y:S01]  /*7fd0*/  FFMA.FTZ R120, R121, UR41, -R20.reuse ;  /* 0x0000002979787c23 */ /* 0x100fe20008010814 */
        /* <DEDUP_REMOVED lines=44> */
[----:B------:R-:W-:-:S01]  /*82a0*/  FADD.FTZ R138, -R138, R3 ;  /* 0x000000038a8a7221 */ /* 0x000fc20000010100 */
        /* <DEDUP_REMOVED lines=47> */
[----:B------:R-:W-:Y:S02]  /*85a0*/  MUFU.EX2 R113, R113 ;  /* 0x0000007100717308 */ /* 0x000fe40000000800 */
[----:B------:R-:W-:-:S04]  /*85b0*/  FMNMX.FTZ R136, R70, R133, !PT ;  /* 0x0000008546887209 */ /* 0x000fc80007810000 */
[----:B------:R-:W-:Y:S02]  /*85c0*/  FMNMX.FTZ R136, R71, R136, !PT ;  /* 0x0000008847887209 */ /* 0x000fe40007810000 */
        /* <DEDUP_REMOVED lines=10> */
[----:B0-----:R-:W-:Y:S01]  /*8670*/  FMNMX.FTZ R20, R133, R136, !PT ;  /* 0x0000008885147209 */ /* 0x001fe20007810000 */
[----:B------:R-:W-:-:S06]  /*8680*/  FMUL.FTZ R136, R138, UR41 ;  /* 0x000000298a887c20 */ /* 0x000fcc0008410000 */
[----:B------:R-:W-:Y:S01]  /*8690*/  MUFU.EX2 R96, R96 ;  /* 0x0000006000607308 */ /* 0x000fe20000000800 */
[C---:B------:R-:W-:Y:S01]  /*86a0*/  FSETP.NEU.FTZ.AND P1, PT, R20.reuse, -INF , PT ;  /* 0xff8000001400780b */ /* 0x040fe20003f3d000 */
[----:B------:R-:W-:-:S05]  /*86b0*/  FFMA.FTZ R69, R20, R69, -8 ;  /* 0xc100000014457423 */ /* 0x000fca0000010045 */
[----:B------:R-:W-:Y:S01]  /*86c0*/  FSEL R69, R69, RZ, P1 ;  /* 0x000000ff45457208 */ /* 0x000fe20000800000 */
[----:B------:R-:W0:Y:S04]  /*86d0*/  MUFU.EX2 R136, R136 ;  /* 0x0000008800887308 */ /* 0x000e280000000800 */
[----:B------:R-:W-:-:S01]  /*86e0*/  FFMA.FTZ R138, R15, UR41, -R69 ;  /* 0x000000290f8a7c23 */ /* 0x000fc20008010845 */
[--C-:B------:R-:W-:Y:S01]  /*86f0*/  FFMA.FTZ R15, R123, UR41, -R69.reuse ;  /* 0x000000297b0f7c23 */ /* 0x100fe20008010845 */
[----:B------:R-:W-:-:S01]  /*8700*/  FFMA.FTZ R123, R130, UR41, -R69 ;  /* 0x00000029827b7c23 */ /* 0x000fc20008010845 */
[--C-:B------:R-:W-:Y:S01]  /*8710*/  FFMA.FTZ R130, R131, UR41, -R69.reuse ;  /* 0x0000002983827c23 */ /* 0x100fe20008010845 */
[----:B------:R-:W-:Y:S01]  /*8720*/  FSEL R131, R20, RZ, P1 ;  /* 0x000000ff14837208 */ /* 0x000fe20000800000 */
[--C-:B------:R-:W-:Y:S01]  /*8730*/  FFMA.FTZ R133, R126, UR41, -R69.reuse ;  /* 0x000000297e857c23 */ /* 0x100fe20008010845 */
        /* <DEDUP_REMOVED lines=24> */
[----:B------:R1:W2:Y:S01]  /*88c0*/  MUFU.EX2 R85, R133 ;  /* 0x0000008500557308 */ /* 0x0002a20000000800 */
        /* <DEDUP_REMOVED lines=8> */
[----:B-1----:R-:W-:-:S01]  /*8950*/  FFMA.FTZ R133, R94, UR41, -R69 ;  /* 0x000000295e857c23 */ /* 0x002fc20008010845 */
[----:B0-----:R-:W-:Y:S01]  /*8960*/  FFMA.FTZ R6, R131, R5, R138 ;  /* 0x0000000583067223 */ /* 0x001fe2000001008a */
[----:B------:R-:W-:-:S01]  /*8970*/  FFMA.FTZ R94, R98, UR41, -R69 ;  /* 0x00000029625e7c23 */ /* 0x000fc20008010845 */
[----:B------:R-:W-:Y:S01]  /*8980*/  FFMA.FTZ R98, R102, UR41, -R69 ;  /* 0x0000002966627c23 */ /* 0x000fe20008010845 */
[----:B------:R-:W-:-:S01]  /*8990*/  FADD.FTZ R102, R120, R135 ;  /* 0x0000008778667221 */ /* 0x000fc20000010000 */
[----:B------:R-:W-:Y:S01]  /*89a0*/  FADD.FTZ R6, R15, R6 ;  /* 0x000000060f067221 */ /* 0x000fe20000010000 */
[----:B------:R-:W-:-:S01]  /*89b0*/  FFMA.FTZ R59, R59, UR41, -R69 ;  /* 0x000000293b3b7c23 */ /* 0x000fc20008010845 */
[----:B------:R-:W0:Y:S01]  /*89c0*/  MUFU.EX2 R123, R123 ;  /* 0x0000007b007b7308 */ /* 0x000e220000000800 */
[----:B------:R-:W-:-:S01]  /*89d0*/  FADD.FTZ R5, R121, R102 ;  /* 0x0000006679057221 */ /* 0x000fc20000010000 */
[--C-:B------:R-:W-:Y:S01]  /*89e0*/  FFMA.FTZ R62, R62, UR41, -R69.reuse ;  /* 0x000000293e3e7c23 */ /* 0x100fe20008010845 */
[----:B------:R-:W-:-:S01]  /*89f0*/  FFMA.FTZ R63, R63, UR41, -R69 ;  /* 0x000000293f3f7c23 */ /* 0x000fc20008010845 */
[----:B------:R-:W-:Y:S01]  /*8a00*/  FFMA.FTZ R66, R66, UR41, -R69 ;  /* 0x0000002942427c23 */ /* 0x000fe20008010845 */
[----:B------:R-:W-:-:S01]  /*8a10*/  FADD.FTZ R5, R122, R5 ;  /* 0x000000057a057221 */ /* 0x000fc20000010000 */
[----:B------:R-:W-:-:S02]  /*8a20*/  FFMA.FTZ R70, R70, UR41, -R69 ;  /* 0x0000002946467c23 */ /* 0x000fc40008010845 */
[----:B------:R-:W1:Y:S01]  /*8a30*/  MUFU.EX2 R130, R130 ;  /* 0x0000008200827308 */ /* 0x000e620000000800 */
[----:B------:R-:W-:-:S07]  /*8a40*/  FADD.FTZ R102, R124, R5 ;  /* 0x000000057c667221 */ /* 0x000fce0000010000 */
[----:B------:R-:W4:Y:S08]  /*8a50*/  MUFU.EX2 R127, R127 ;  /* 0x0000007f007f7308 */ /* 0x000f300000000800 */
[----:B------:R2:W-:Y:S08]  /*8a60*/  MUFU.EX2 R0, R133 ;  /* 0x0000008500007308 */ /* 0x0005f00000000800 */
[----:B------:R-:W5:Y:S01]  /*8a70*/  MUFU.EX2 R134, R134 ;  /* 0x0000008600867308 */ /* 0x000f620000000800 */
[----:B--2---:R-:W-:-:S04]  /*8a80*/  FADD.FTZ R133, R85, R6 ;  /* 0x0000000655857221 */ /* 0x004fc80000010000 */
[----:B---3--:R-:W-:Y:S01]  /*8a90*/  FADD.FTZ R6, R126, R133 ;  /* 0x000000857e067221 */ /* 0x008fe20000010000 */
[----:B------:R-:W-:-:S02]  /*8aa0*/  FADD.FTZ R133, R125, R102 ;  /* 0x000000667d857221 */ /* 0x000fc40000010000 */
[----:B------:R-:W2:Y:S01]  /*8ab0*/  MUFU.EX2 R106, R106 ;  /* 0x0000006a006a7308 */ /* 0x000ea20000000800 */
[----:B0-----:R-:W-:-:S01]  /*8ac0*/  FADD.FTZ R5, R123, R6 ;  /* 0x000000067b057221 */ /* 0x001fc20000010000 */
[----:B------:R-:W-:-:S03]  /*8ad0*/  FADD.FTZ R102, R128, R133 ;  /* 0x0000008580667221 */ /* 0x000fc60000010000 */
[----:B-1----:R-:W-:Y:S01]  /*8ae0*/  FADD.FTZ R6, R130, R5 ;  /* 0x0000000582067221 */ /* 0x002fe20000010000 */
[----:B------:R-:W-:-:S02]  /*8af0*/  FADD.FTZ R133, R129, R102 ;  /* 0x0000006681857221 */ /* 0x000fc40000010000 */
[----:B------:R-:W0:Y:S01]  /*8b00*/  MUFU.EX2 R107, R107 ;  /* 0x0000006b006b7308 */ /* 0x000e220000000800 */
[----:B----4-:R-:W-:-:S01]  /*8b10*/  FADD.FTZ R5, R127, R6 ;  /* 0x000000067f057221 */ /* 0x010fc20000010000 */
[----:B------:R-:W-:-:S03]  /*8b20*/  FADD.FTZ R6, R104, R133 ;  /* 0x0000008568067221 */ /* 0x000fc60000010000 */
[----:B-----5:R-:W-:-:S03]  /*8b30*/  FADD.FTZ R5, R134, R5 ;  /* 0x0000000586057221 */ /* 0x020fc60000010000 */
        /* <DEDUP_REMOVED lines=109> */
[----:B------:R-:W-:Y:S01]  /*9210*/  FADD.FTZ R6, R3, R6 ;  /* 0x0000000603067221 */ /* 0x000fe20000010000 */
[----:B-1----:R-:W-:-:S04]  /*9220*/  FADD.FTZ R76, R70, R71 ;  /* 0x00000047464c7221 */ /* 0x002fc80000010000 */
[----:B--2---:R-:W-:Y:S01]  /*9230*/  FADD.FTZ R5, R69, R76 ;  /* 0x0000004c45057221 */ /* 0x004fe20000010000 */
[----:B------:R-:W-:Y:S06]  /*9240*/  @!P0 BRA `(.L_x_11057) ;  /* 0x0000000000048947 */ /* 0x000fec0003800000 */
[----:B------:R-:W-:Y:S01]  /*9250*/  BPT.TRAP 0x1 ;  /* 0x000000040000795c */ /* 0x000fe20000300000 */
.L_x_11057:
        /* <DEDUP_REMOVED lines=11> */
[----:B------:R-:W-:Y:S01]  /*9310*/  F2FP.SATFINITE.E4M3.F32.PACK_AB_MERGE_C R60, R57, R56, R60 ;  /* 0x00000038393c723e */ /* 0x000fe2000480703c */
        /* <DEDUP_REMOVED lines=30> */
[----:B------:R-:W-:Y:S01]  /*9500*/  VIADD R4, R4, 0xffffffff ;  /* 0xffffffff04047836 */ /* 0x000fe20000000000 */
[----:B------:R-:W-:Y:S01]  /*9510*/  F2FP.SATFINITE.E4M3.F32.PACK_AB_MERGE_C R69, R69, R70, RZ ;  /* 0x000000464545723e */ /* 0x000fe200048070ff */
        /* <DEDUP_REMOVED lines=38> */
[----:B------:R-:W-:Y:S06]  /*9780*/  @P1 BRA `(.L_x_11058) ;  /* 0xffffffc0006c1947 */ /* 0x000fec000383ffff */
[----:B------:R-:W-:Y:S01]  /*9790*/  IMAD.MOV.U32 R0, RZ, RZ, R20 ;  /* 0x000000ffff007224 */ /* 0x000fe200078e0014 */
[----:B------:R-:W-:Y:S01]  /*97a0*/  UMOV UR37, UR25 ;  /* 0x0000001900257c82 */ /* 0x000fe20008000000 */
[----:B------:R-:W-:Y:S01]  /*97b0*/  IMAD.MOV.U32 R3, RZ, RZ, R14 ;  /* 0x000000ffff037224 */ /* 0x000fe200078e000e */
[----:B------:R-:W-:-:S06]  /*97c0*/  UMOV UR36, UR24 ;  /* 0x0000001800247c82 */ /* 0x000fcc0008000000 */
.L_x_11040:
        /* <DEDUP_REMOVED lines=16> */
.L_x_11060:
[----:B------:R-:W-:-:S13]  /*98d0*/  ISETP.NE.AND P1, PT, R10, 0x1, PT ;  /* 0x000000010a00780c */ /* 0x000fda0003f25270 */
[----:B------:R-:W0:Y:S02]  /*98e0*/  @P1 LDC.64 R12, c[0x0][0x9e8] ;  /* 0x00027a00ff0c1b82 */ /* 0x000e240000000a00 */
[----:B0-----:R-:W-:-:S05]  /*98f0*/  @P1 IMAD.HI.U32 R12, R22, R12, RZ ;  /* 0x0000000c160c1227 */ /* 0x001fca00078e00ff */
[----:B------:R-:W-:-:S07]  /*9900*/  @P1 SHF.R.U32.HI R22, RZ, R13, R12 ;  /* 0x0000000dff161219 */ /* 0x000fce000001160c */
.L_x_11061:
[----:B------:R-:W-:-:S05]  /*9910*/  IMAD R22, R22, R10, RZ ;  /* 0x0000000a16167224 */ /* 0x000fca00078e02ff */
[----:B------:R-:W-:-:S13]  /*9920*/  R2UR UR7, R22 ;  /* 0x00000000160772ca */ /* 0x000fda00000e0000 */
[----:B------:R-:W-:-:S04]  /*9930*/  UISETP.LT.AND UP0, UPT, UR6, UR7, UPT ;  /* 0x000000070600728c */ /* 0x000fc8000bf01270 */
[----:B------:R-:W-:-:S12]  /*9940*/  USEL UR6, UR6, UR7, !UP0 ;  /* 0x0000000706067287 */ /* 0x000fd8000c000000 */
.L_x_11059:
        /* <DEDUP_REMOVED lines=12> */
.L_x_11072:
[----:B------:R-:W-:-:S04]  /*9a10*/  UIADD3 UR37, UR21, 0x1, URZ ;  /* 0x0000000115257890 */ /* 0x000fc8000fffe03f */
[----:B------:R-:W-:-:S04]  /*9a20*/  UISETP.NE.AND UP0, UPT, UR37, 0x2, UPT ;  /* 0x000000022500788c */ /* 0x000fc8000bf05270 */
[----:B------:R-:W-:Y:S02]  /*9a30*/  USEL UR36, URZ, 0x1, UP0 ;  /* 0x000000013f247887 */ /* 0x000fe40008000000 */
[----:B------:R-:W-:Y:S02]  /*9a40*/  USEL UR37, UR37, URZ, UP0 ;  /* 0x0000003f25257287 */ /* 0x000fe40008000000 */
[----:B------:R-:W-:Y:S01]  /*9a50*/  ULOP3.LUT UR36, UR22, UR36, URZ, 0x3c, !UPT ;  /* 0x0000002416247292 */ /* 0x000fe2000f8e3c3f */
[----:B------:R-:W-:Y:S11]  /*9a60*/  @!P0 BRA `(.L_x_11063) ;  /* 0x0000000000048947 */ /* 0x000ff60003800000 */
[----:B------:R-:W-:Y:S01]  /*9a70*/  BPT.TRAP 0x1 ;  /* 0x000000040000795c */ /* 0x000fe20000300000 */
.L_x_11063:
[----:B------:R-:W-:Y:S01]  /*9a80*/  ULEA UR6, UR37, UR45, 0x3 ;  /* 0x0000002d25067291 */ /* 0x000fe2000f8e183f */
[----:B------:R-:W-:-:S05]  /*9a90*/  IMAD.U32 R0, RZ, RZ, UR36 ;  /* 0x00000024ff007e24 */ /* 0x000fca000f8e00ff */
[----:B------:R-:W-:-:S04]  /*9aa0*/  SHF.L.U32 R0, R0, 0x1f, RZ ;  /* 0x0000001f00007819 */ /* 0x000fc800000006ff */
[----:B------:R0:W1:Y:S01]  /*9ab0*/  SYNCS.PHASECHK.TRANS64.TRYWAIT P1, [UR6+0x13230], R0 ;  /* 0x01323000ff0075a7 */ /* 0x0000620008020146 */
[----:B------:R-:W-:Y:S05]  /*9ac0*/  @!P0 BRA `(.L_x_11064) ;  /* 0x0000000000048947 */ /* 0x000fea0003800000 */
[----:B------:R-:W-:Y:S01]  /*9ad0*/  BPT.TRAP 0x1 ;  /* 0x000000040000795c */ /* 0x000fe20000300000 */
.L_x_11064:
[----:B-1----:R-:W-:Y:S05]  /*9ae0*/  @P1 BRA `(.L_x_11065) ;  /* 0x0000000000081947 */ /* 0x002fea0003800000 */
[----:B------:R-:W1:Y:S02]  /*9af0*/  SYNCS.PHASECHK.TRANS64.TRYWAIT P1, [UR6+0x13230], R0 ;  /* 0x01323000ff0075a7 */ /* 0x000e640008020146 */
[----:B-1----:R-:W-:Y:S05]  /*9b00*/  @!P1 BRA `(.L_x_11066) ;  /* 0x000000cc00b49947 */ /* 0x002fea0003800000 */
.L_x_11065:
        /* <DEDUP_REMOVED lines=64> */
.L_x_11067:
[----:B------:R-:W-:Y:S01]  /*9f10*/  ULEA UR11, UR21, UR45, 0x3 ;  /* 0x0000002d150b7291 */ /* 0x000fe2000f8e183f */
[----:B01----:R-:W-:-:S05]  /*9f20*/  IMAD.U32 R0, RZ, RZ, UR22 ;  /* 0x00000016ff007e24 */ /* 0x003fca000f8e00ff */
[----:B------:R-:W-:-:S04]  /*9f30*/  SHF.L.U32 R0, R0, 0x1f, RZ ;  /* 0x0000001f00007819 */ /* 0x000fc800000006ff */
[----:B------:R0:W1:Y:S01]  /*9f40*/  SYNCS.PHASECHK.TRANS64.TRYWAIT P1, [UR11+0x13250], R0 ;  /* 0x01325000ff0075a7 */ /* 0x000062000802014b */
[----:B------:R-:W-:Y:S05]  /*9f50*/  @!P0 BRA `(.L_x_11068) ;  /* 0x0000000000048947 */ /* 0x000fea0003800000 */
[----:B------:R-:W-:Y:S01]  /*9f60*/  BPT.TRAP 0x1 ;  /* 0x000000040000795c */ /* 0x000fe20000300000 */
.L_x_11068:
[----:B-1----:R-:W-:Y:S05]  /*9f70*/  @P1 BRA `(.L_x_11069) ;  /* 0x0000000000081947 */ /* 0x002fea0003800000 */
[----:B------:R-:W1:Y:S02]  /*9f80*/  SYNCS.PHASECHK.TRANS64.TRYWAIT P1, [UR11+0x13250], R0 ;  /* 0x01325000ff0075a7 */ /* 0x000e64000802014b */
[----:B-1----:R-:W-:Y:S05]  /*9f90*/  @!P1 BRA `(.L_x_11070) ;  /* 0x000000c800a89947 */ /* 0x002fea0003800000 */
.L_x_11069:
[----:B01----:R-:W-:Y:S01]  /*9fa0*/  FMNMX.FTZ R0, R120, R11, !PT ;  /* 0x0000000b78007209 */ /* 0x003fe20007810000 */
        /* <DEDUP_REMOVED lines=66> */
[----:B------:R-:W-:-:S05]  /*a3d0*/  FMNMX.FTZ R3, R77, R0, !PT ;  /* 0x000000004d037209 */ /* 0x000fca0007810000 */
[----:B------:R-:W0:Y:S01]  /*a3e0*/  S2R R155, SR_TID.X ;  /* 0x00000000009b7919 */ /* 0x000e220000002100 */
        /* <DEDUP_REMOVED lines=28> */
[----:B0-----:R-:W-:Y:S01]  /*a5b0*/  LOP3.LUT P1, RZ, R155, 0x7f, RZ, 0xc0, !PT ;  /* 0x0000007f9bff7812 */ /* 0x001fe2000782c0ff */
[----:B------:R-:W0:Y:S04]  /*a5c0*/  SHFL.BFLY PT, R3, R14, 0x2, 0x1f ;  /* 0x0c401f000e037f89 */ /* 0x000e2800000e0000 */
[----:B------:R-:W1:Y:S01]  /*a5d0*/  SHFL.BFLY PT, R21, R12, 0x2, 0x1f ;  /* 0x0c401f000c157f89 */ /* 0x000e6200000e0000 */
[----:B0-----:R-:W-:Y:S01]  /*a5e0*/  FMNMX.FTZ R15, R14, R3, !PT ;  /* 0x000000030e0f7209 */ /* 0x001fe20007810000 */
[----:B------:R-:W-:Y:S01]  /*a5f0*/  IMAD.U32 R14, RZ, RZ, UR41 ;  /* 0x00000029ff0e7e24 */ /* 0x000fe2000f8e00ff */
[----:B-1----:R-:W-:-:S03]  /*a600*/  FMNMX.FTZ R21, R12, R21, !PT ;  /* 0x000000150c157209 */ /* 0x002fc60007810000 */
[----:B------:R-:W0:Y:S01]  /*a610*/  SHFL.BFLY PT, R0, R15, 0x1, 0x1f ;  /* 0x0c201f000f007f89 */ /* 0x000e2200000e0000 */
[----:B------:R-:W-:Y:S02]  /*a620*/  WARPGROUP.DEPBAR.LE gsb0, 0x0 ;  /* 0x00008000000079c5 */ /* 0x000fe40000010000 */
[----:B------:R-:W-:Y:S01]  /*a630*/  WARPGROUP.ARRIVE ;  /* 0x00000000000079c5 */ /* 0x000fe20000000000 */
[----:B------:R-:W1:Y:S05]  /*a640*/  SHFL.BFLY PT, R20, R21, 0x1, 0x1f ;  /* 0x0c201f0015147f89 */ /* 0x000e6a00000e0000 */
[----:B------:R-:W-:Y:S01]  /*a650*/  QGMMA.64x64x32.F32.E4M3.E4M3 R24, R144, gdesc[UR4], R24, gsb0 ;  /* 0x00e0000490187df3 */ /* 0x000fe20008000818 */
[----:B------:R-:W-:Y:S01]  /*a660*/  UIADD3 UR6, UR10, 0x180, URZ ;  /* 0x000001800a067890 */ /* 0x000fe2000fffe03f */
[----:B------:R-:W-:Y:S01]  /*a670*/  UMOV UR7, 0xc0000010 ;  /* 0xc000001000077882 */ /* 0x000fe20000000000 */
[----:B0-----:R-:W-:-:S02]  /*a680*/  FMNMX.FTZ R3, R15, R0, !PT ;  /* 0x000000000f037209 */ /* 0x001fc40007810000 */
[----:B-1----:R-:W-:-:S03]  /*a690*/  FMNMX.FTZ R0, R21, R20, !PT ;  /* 0x0000001415007209 */ /* 0x002fc60007810000 */
[----:B------:R-:W-:Y:S02]  /*a6a0*/  FADD.FTZ R11, -R3, R11 ;  /* 0x0000000b030b7221 */ /* 0x000fe40000010100 */
[----:B------:R-:W-:-:S01]  /*a6b0*/  FADD.FTZ R12, -R0, R13 ;  /* 0x0000000d000c7221 */ /* 0x000fc20000010100 */
[----:B------:R-:W-:Y:S01]  /*a6c0*/  FFMA.FTZ R13, R3, R14, -8 ;  /* 0xc1000000030d7423 */ /* 0x000fe2000001000e */
[----:B------:R-:W-:Y:S02]  /*a6d0*/  FMUL.FTZ R11, R11, UR41 ;  /* 0x000000290b0b7c20 */ /* 0x000fe40008410000 */
[----:B------:R-:W-:Y:S01]  /*a6e0*/  FMUL.FTZ R12, R12, UR41 ;  /* 0x000000290c0c7c20 */ /* 0x000fe20008410000 */
        /* <DEDUP_REMOVED lines=46> */
[----:B------:R-:W-:Y:S01]  /*a9d0*/  FFMA.FTZ R124, R127, UR41, -R69 ;  /* 0x000000297f7c7c23 */ /* 0x000fe20008010845 */
[----:B------:R-:W-:-:S02]  /*a9e0*/  WARPGROUP.DEPBAR.LE gsb0, 0x0 ;  /* 0x00008000000079c5 */ /* 0x000fc40000010000 */
[----:B------:R-:W0:Y:S01]  /*a9f0*/  MUFU.EX2 R14, R14 ;  /* 0x0000000e000e7308 */ /* 0x000e220000000800 */
[----:B------:R-:W-:-:S01]  /*aa00*/  FFMA.FTZ R126, R130, UR41, -R69 ;  /* 0x00000029827e7c23 */ /* 0x000fc20008010845 */
[----:B------:R-:W-:Y:S01]  /*aa10*/  WARPGROUP.ARRIVE ;  /* 0x00000000000079c5 */ /* 0x000fe20000000000 */
[----:B------:R-:W-:-:S01]  /*aa20*/  FFMA.FTZ R127, R131, UR41, -R69 ;  /* 0x00000029837f7c23 */ /* 0x000fc20008010845 */
[--C-:B------:R-:W-:Y:S01]  /*aa30*/  FFMA.FTZ R128, R134, UR41, -R69.reuse ;  /* 0x0000002986807c23 */ /* 0x100fe20008010845 */
[----:B------:R-:W-:-:S01]  /*aa40*/  FFMA.FTZ R131, R135, UR41, -R69 ;  /* 0x0000002987837c23 */ /* 0x000fc20008010845 */
[--C-:B------:R-:W-:Y:S01]  /*aa50*/  FFMA.FTZ R106, R106, UR41, -R69.reuse ;  /* 0x000000296a6a7c23 */ /* 0x100fe20008010845 */
[----:B------:R-:W-:-:S01]  /*aa60*/  FFMA.FTZ R107, R107, UR41, -R69 ;  /* 0x000000296b6b7c23 */ /* 0x000fc20008010845 */
        /* <DEDUP_REMOVED lines=17> */
[----:B------:R-:W-:Y:S01]  /*ab80*/  UIADD3 UR6, UR10, 0x200, URZ ;  /* 0x000002000a067890 */ /* 0x000fe2000fffe03f */
[--C-:B------:R-:W-:Y:S01]  /*ab90*/  FFMA.FTZ R102, R102, UR41, -R69.reuse ;  /* 0x0000002966667c23 */ /* 0x100fe20008010845 */
[----:B------:R-:W-:-:S01]  /*aba0*/  FFMA.FTZ R103, R103, UR41, -R69 ;  /* 0x0000002967677c23 */ /* 0x000fc20008010845 */
[----:B------:R-:W-:Y:S01]  /*abb0*/  UMOV UR7, 0xc0000010 ;  /* 0xc000001000077882 */ /* 0x000fe20000000000 */
        /* <DEDUP_REMOVED lines=32> */
[----:B0-----:R-:W-:-:S01]  /*adc0*/  FADD.FTZ R6, R22, R133 ;  /* 0x0000008516067221 */ /* 0x001fc20000010000 */
[----:B------:R-:W-:-:S06]  /*add0*/  WARPGROUP.ARRIVE ;  /* 0x00000000000079c5 */ /* 0x000fcc0000000000 */
[----:B------:R-:W0:Y:S01]  /*ade0*/  MUFU.EX2 R127, R127 ;  /* 0x0000007f007f7308 */ /* 0x000e220000000800 */
[----:B--2---:R-:W-:-:S01]  /*adf0*/  FADD.FTZ R130, R126, R5 ;  /* 0x000000057e827221 */ /* 0x004fc20000010000 */
[----:B------:R-:W-:Y:S06]  /*ae00*/  QGMMA.64x64x32.F32.E4M3.E4M3 R24, R136, gdesc[UR4], R24, gsb0 ;  /* 0x00e0000488187df3 */ /* 0x000fec0008000818 */
        /* <DEDUP_REMOVED lines=103> */
[----:B------:R-:W-:-:S05]  /*b480*/  IMAD.U32 R5, RZ, RZ, UR37 ;  /* 0x00000025ff057e24 */ /* 0x000fca000f8e00ff */
[----:B------:R-:W-:Y:S01]  /*b490*/  @!P1 LEA R5, R5, UR45, 0x3 ;  /* 0x0000002d05059c11 */ /* 0x000fe2000f8e18ff */
[----:B------:R-:W2:Y:S01]  /*b4a0*/  MUFU.EX2 R87, R87 ;  /* 0x0000005700577308 */ /* 0x000ea20000000800 */
[----:B-1----:R-:W-:-:S03]  /*b4b0*/  FADD.FTZ R130, R86, R133 ;  /* 0x0000008556827221 */ /* 0x002fc60000010000 */
[----:B------:R-:W-:-:S04]  /*b4c0*/  @!P1 VIADD R5, R5, 0x13240 ;  /* 0x0001324005059836 */ /* 0x000fc80000000000 */
[----:B------:R-:W1:Y:S01]  /*b4d0*/  MUFU.EX2 R56, R56 ;  /* 0x0000003800387308 */ /* 0x000e620000000800 */
[----:B0-----:R-:W-:-:S01]  /*b4e0*/  FADD.FTZ R133, R85, R6 ;  /* 0x0000000655857221 */ /* 0x001fc20000010000 */
[----:B------:R-:W-:-:S04]  /*b4f0*/  @!P1 PRMT R5, RZ, 0x654, R5 ;  /* 0x00000654ff059816 */ /* 0x000fc80000000005 */
[----:B------:R0:W-:Y:S02]  /*b500*/  @!P1 SYNCS.ARRIVE.TRANS64.RED.A1T0 RZ, [R5+URZ], RZ ;  /* 0x000000ff05ff99a7 */ /* 0x0001e4000810043f */
        /* <DEDUP_REMOVED lines=34> */
.L_x_11071:
        /* <DEDUP_REMOVED lines=82> */
.L_x_11062:
        /* <DEDUP_REMOVED lines=14> */
.L_x_11091:
[----:B------:R-:W-:-:S04]  /*bd30*/  UISETP.NE.AND UP0, UPT, UR24, 0x1, UPT ;  /* 0x000000011800788c */ /* 0x000fc8000bf05270 */
[----:B------:R-:W-:-:S04]  /*bd40*/  USEL UR36, URZ, 0x1, UP0 ;  /* 0x000000013f247887 */ /* 0x000fc80008000000 */
[----:B------:R-:W-:Y:S01]  /*bd50*/  ULOP3.LUT UR36, UR25, UR36, URZ, 0x3c, !UPT ;  /* 0x0000002419247292 */ /* 0x000fe2000f8e3c3f */
[----:B------:R-:W-:Y:S11]  /*bd60*/  @!P0 BRA `(.L_x_11074) ;  /* 0x0000000000048947 */ /* 0x000ff60003800000 */
[----:B------:R-:W-:Y:S01]  /*bd70*/  BPT.TRAP 0x1 ;  /* 0x000000040000795c */ /* 0x000fe20000300000 */
.L_x_11074:
        /* <DEDUP_REMOVED lines=9> */
.L_x_11075:
[----:B-1----:R-:W-:Y:S05]  /*be10*/  @P1 BRA `(.L_x_11076) ;  /* 0x0000000000081947 */ /* 0x002fea0003800000 */
[----:B------:R-:W1:Y:S02]  /*be20*/  SYNCS.PHASECHK.TRANS64.TRYWAIT P1, [UR23+0x13230], R0 ;  /* 0x01323000ff0075a7 */ /* 0x000e640008020157 */
[----:B-1----:R-:W-:Y:S05]  /*be30*/  @!P1 BRA `(.L_x_11077) ;  /* 0x000000ac00189947 */ /* 0x002fea0003800000 */
.L_x_11076:
        /* <DEDUP_REMOVED lines=64> */
.L_x_11078:
[----:B------:R-:W-:Y:S01]  /*c240*/  ULEA UR11, UR24, UR45, 0x3 ;  /* 0x0000002d180b7291 */ /* 0x000fe2000f8e183f */
[----:B01----:R-:W-:-:S05]  /*c250*/  IMAD.U32 R0, RZ, RZ, UR25 ;  /* 0x00000019ff007e24 */ /* 0x003fca000f8e00ff */
[----:B------:R-:W-:-:S04]  /*c260*/  SHF.L.U32 R0, R0, 0x1f, RZ ;  /* 0x0000001f00007819 */ /* 0x000fc800000006ff */
[----:B------:R0:W1:Y:S01]  /*c270*/  SYNCS.PHASECHK.TRANS64.TRYWAIT P1, [UR11+0x13250], R0 ;  /* 0x01325000ff0075a7 */ /* 0x000062000802014b */
[----:B------:R-:W-:Y:S05]  /*c280*/  @!P0 BRA `(.L_x_11079) ;  /* 0x0000000000048947 */ /* 0x000fea0003800000 */
[----:B------:R-:W-:Y:S01]  /*c290*/  BPT.TRAP 0x1 ;  /* 0x000000040000795c */ /* 0x000fe20000300000 */
.L_x_11079:
[----:B-1----:R-:W-:Y:S05]  /*c2a0*/  @P1 BRA `(.L_x_11080) ;  /* 0x0000000000081947 */ /* 0x002fea0003800000 */
[----:B------:R-:W1:Y:S02]  /*c2b0*/  SYNCS.PHASECHK.TRANS64.TRYWAIT P1, [UR11+0x13250], R0 ;  /* 0x01325000ff0075a7 */ /* 0x000e64000802014b */
[----:B-1----:R-:W-:Y:S05]  /*c2c0*/  @!P1 BRA `(.L_x_11081) ;  /* 0x000000a8000c9947 */ /* 0x002fea0003800000 */
.L_x_11080:
        /* <DEDUP_REMOVED lines=38> */
[----:B------:R-:W-:-:S03]  /*c530*/  ISETP.GE.AND P1, PT, R10, 0x1, PT ;  /* 0x000000010a00780c */ /* 0x000fc60003f26270 */
[----:B------:R-:W-:Y:S01]  /*c540*/  IADD3 R22, R139, 0x1, R18 ;  /* 0x000000018b167810 */ /* 0x000fe20007ffe012 */
[----:B0-----:R-:W-:-:S04]  /*c550*/  IMAD R0, R17, -0x2, R139 ;  /* 0xfffffffe11007824 */ /* 0x001fc800078e028b */
[----:B------:R-:W-:-:S04]  /*c560*/  IMAD.IADD R22, R22, 0x1, -R19 ;  /* 0x0000000116167824 */ /* 0x000fc800078e0a13 */
[----:B------:R-:W-:-:S04]  /*c570*/  IMAD R22, R17, -0x2, R22 ;  /* 0xfffffffe11167824 */ /* 0x000fc800078e0216 */
[C---:B------:R-:W-:Y:S02]  /*c580*/  VIADD R138, R22.reuse, UR21 ;  /* 0x00000015168a7c36 */ /* 0x040fe40008000000 */
[----:B------:R-:W-:Y:S02]  /*c590*/  VIADD R22, R22, UR6 ;  /* 0x0000000616167c36 */ /* 0x000fe40008000000 */
[C---:B------:R-:W-:Y:S02]  /*c5a0*/  IMAD.IADD R21, R8.reuse, 0x1, R138 ;  /* 0x0000000108157824 */ /* 0x040fe400078e028a */
[----:B------:R-:W-:Y:S01]  /*c5b0*/  IMAD.IADD R3, R8, 0x1, R22 ;  /* 0x0000000108037824 */ /* 0x000fe200078e0216 */
        /* <DEDUP_REMOVED lines=12> */
.L_x_11084:
[----:B------:R-:W-:Y:S02]  /*c680*/  IMAD.U32 R142, RZ, RZ, UR20 ;  /* 0x00000014ff8e7e24 */ /* 0x000fe4000f8e00ff */
[----:B------:R-:W-:-:S03]  /*c690*/  IMAD.MOV.U32 R141, RZ, RZ, R13 ;  /* 0x000000ffff8d7224 */ /* 0x000fc600078e000d */
[----:B------:R-:W-:-:S13]  /*c6a0*/  ISETP.NE.AND P1, PT, R142, 0x1, PT ;  /* 0x000000018e00780c */ /* 0x000fda0003f25270 */
[----:B------:R-:W0:Y:S02]  /*c6b0*/  @P1 LDC.64 R136, c[0x0][0x9e8] ;  /* 0x00027a00ff881b82 */ /* 0x000e240000000a00 */
[----:B0-----:R-:W-:-:S05]  /*c6c0*/  @P1 IMAD.HI.U32 R136, R13, R136, RZ ;  /* 0x000000880d881227 */ /* 0x001fca00078e00ff */
[----:B------:R-:W-:-:S07]  /*c6d0*/  @P1 SHF.R.U32.HI R141, RZ, R137, R136 ;  /* 0x00000089ff8d1219 */ /* 0x000fce0000011688 */
.L_x_11085:
[----:B------:R-:W-:Y:S05]  /*c6e0*/  BSYNC B0 ;  /* 0x0000000000007941 */ /* 0x000fea0003800000 */
.L_x_11083:
[----:B------:R-:W-:-:S05]  /*c6f0*/  IMAD R136, R141, R142, R0 ;  /* 0x0000008e8d887224 */ /* 0x000fca00078e0200 */
[----:B------:R-:W-:Y:S02]  /*c700*/  VIADDMNMX R21, R136, R142, R21, PT ;  /* 0x0000008e88157246 */ /* 0x000fe40003800115 */
[----:B------:R-:W-:-:S07]  /*c710*/  VIMNMX R3, R3, R136, !PT ;  /* 0x0000008803037248 */ /* 0x000fce0007fe0100 */
.L_x_11082:
        /* <DEDUP_REMOVED lines=245> */
.L_x_11088:
[----:B------:R-:W-:Y:S02]  /*d670*/  IMAD.U32 R21, RZ, RZ, UR20 ;  /* 0x00000014ff157e24 */ /* 0x000fe4000f8e00ff */
[----:B------:R-:W-:-:S03]  /*d680*/  IMAD.MOV.U32 R3, RZ, RZ, R14 ;  /* 0x000000ffff037224 */ /* 0x000fc600078e000e */
[----:B------:R-:W-:-:S13]  /*d690*/  ISETP.NE.AND P6, PT, R21, 0x1, PT ;  /* 0x000000011500780c */ /* 0x000fda0003fc5270 */
[----:B------:R-:W0:Y:S02]  /*d6a0*/  @P6 LDC.64 R56, c[0x0][0x9e8] ;  /* 0x00027a00ff386b82 */ /* 0x000e240000000a00 */
[----:B0-----:R-:W-:-:S05]  /*d6b0*/  @P6 IMAD.HI.U32 R56, R14, R56, RZ ;  /* 0x000000380e386227 */ /* 0x001fca00078e00ff */
[----:B------:R-:W-:-:S07]  /*d6c0*/  @P6 SHF.R.U32.HI R3, RZ, R57, R56 ;  /* 0x00000039ff036219 */ /* 0x000fce0000011638 */
.L_x_11089:
[----:B------:R-:W-:Y:S05]  /*d6d0*/  BSYNC B0 ;  /* 0x0000000000007941 */ /* 0x000fea0003800000 */
.L_x_11087:
[----:B------:R-:W-:-:S05]  /*d6e0*/  IMAD R3, R3, R21, R0 ;  /* 0x0000001503037224 */ /* 0x000fca00078e0200 */
[----:B------:R-:W-:Y:S02]  /*d6f0*/  VIADDMNMX R138, R3, R21, R138, PT ;  /* 0x00000015038a7246 */ /* 0x000fe4000380018a */
[----:B------:R-:W-:-:S07]  /*d700*/  VIMNMX R22, R22, R3, !PT ;  /* 0x0000000316167248 */ /* 0x000fce0007fe0100 */
.L_x_11086:
        /* <DEDUP_REMOVED lines=114> */
[----:B0-----:R-:W-:Y:S01]  /*de30*/  FMNMX.FTZ R56, R21, R0, !PT ;  /* 0x0000000015387209 */ /* 0x001fe20007810000 */
[----:B------:R-:W-:Y:S01]  /*de40*/  IMAD.U32 R0, RZ, RZ, UR41 ;  /* 0x00000029ff007e24 */ /* 0x000fe2000f8e00ff */
[----:B------:R-:W-:-:S02]  /*de50*/  FSEL R74, R74, -INF , !P1 ;  /* 0xff8000004a4a7808 */ /* 0x000fc40004800000 */
[----:B------:R-:W-:Y:S01]  /*de60*/  LOP3.LUT P1, RZ, R16, 0x800, RZ, 0xc0, !PT ;  /* 0x0000080010ff7812 */ /* 0x000fe2000782c0ff */
[----:B------:R-:W0:Y:S01]  /*de70*/  SHFL.BFLY PT, R3, R56, 0x1, 0x1f ;  /* 0x0c201f0038037f89 */ /* 0x000e2200000e0000 */
[----:B------:R-:W-:Y:S02]  /*de80*/  FSEL R66, R66, -INF , !P3 ;  /* 0xff80000042427808 */ /* 0x000fe40005800000 */
        /* <DEDUP_REMOVED lines=9> */
[----:B------:R-:W-:-:S02]  /*df20*/  ISETP.LT.OR P1, PT, R138, 0x69, P1 ;  /* 0x000000698a00780c */ /* 0x000fc40000f21670 */
        /* <DEDUP_REMOVED lines=160> */
[----:B------:R-:W-:Y:S02]  /*e930*/  FMNMX.FTZ R77, R67, R76, !PT ;  /* 0x0000004c434d7209 */ /* 0x000fe40007810000 */
[----:B------:R-:W-:Y:S01]  /*e940*/  FSEL R76, R71, -INF , !P2 ;  /* 0xff800000474c7808 */ /* 0x000fe20005000000 */
[----:B------:R-:W-:Y:S01]  /*e950*/  MUFU.EX2 R113, R113 ;  /* 0x0000007100717308 */ /* 0x000fe20000000800 */
[----:B------:R-:W-:-:S04]  /*e960*/  FMNMX.FTZ R77, R70, R77, !PT ;  /* 0x0000004d464d7209 */ /* 0x000fc80007810000 */
[----:B------:R-:W-:-:S03]  /*e970*/  FMNMX.FTZ R129, R76, R77, !PT ;  /* 0x0000004d4c817209 */ /* 0x000fc60007810000 */
[----:B------:R0:W-:Y:S02]  /*e980*/  MUFU.EX2 R71, R132 ;  /* 0x0000008400477308 */ /* 0x0001e40000000800 */
[----:B------:R-:W1:Y:S06]  /*e990*/  SHFL.BFLY PT, R138, R129, 0x2, 0x1f ;  /* 0x0c401f00818a7f89 */ /* 0x000e6c00000e0000 */
[----:B------:R2:W-:Y:S01]  /*e9a0*/  MUFU.EX2 R77, R133 ;  /* 0x00000085004d7308 */ /* 0x0005e20000000800 */
[----:B0-----:R-:W-:-:S07]  /*e9b0*/  FFMA.FTZ R132, R137, UR41, -R0 ;  /* 0x0000002989847c23 */ /* 0x001fce0008010800 */
[----:B------:R-:W-:Y:S01]  /*e9c0*/  MUFU.EX2 R116, R116 ;  /* 0x0000007400747308 */ /* 0x000fe20000000800 */
[----:B--2---:R-:W-:-:S01]  /*e9d0*/  FFMA.FTZ R133, R69, UR41, -R0 ;  /* 0x0000002945857c23 */ /* 0x004fc20008010800 */
[----:B------:R-:W-:-:S05]  /*e9e0*/  FSEL R69, R3, RZ, P1 ;  /* 0x000000ff03457208 */ /* 0x000fca0000800000 */
[----:B------:R-:W-:Y:S01]  /*e9f0*/  FADD.FTZ R12, -R69, R12 ;  /* 0x0000000c450c7221 */ /* 0x000fe20000010100 */
[----:B------:R-:W-:Y:S01]  /*ea00*/  MUFU.EX2 R117, R117 ;  /* 0x0000007500757308 */ /* 0x000fe20000000800 */
[----:B-1----:R-:W-:Y:S02]  /*ea10*/  FMNMX.FTZ R138, R129, R138, !PT ;  /* 0x0000008a818a7209 */ /* 0x002fe40007810000 */
[----:B------:R-:W-:-:S03]  /*ea20*/  FMUL.FTZ R12, R12, UR41 ;  /* 0x000000290c0c7c20 */ /* 0x000fc60008410000 */
[----:B------:R-:W0:Y:S02]  /*ea30*/  SHFL.BFLY PT, R129, R138, 0x1, 0x1f ;  /* 0x0c201f008a817f89 */ /* 0x000e2400000e0000 */
[----:B------:R1:W-:Y:S08]  /*ea40*/  MUFU.EX2 R69, R133 ;  /* 0x0000008500457308 */ /* 0x0003f00000000800 */
[----:B------:R-:W2:Y:S08]  /*ea50*/  MUFU.EX2 R12, R12 ;  /* 0x0000000c000c7308 */ /* 0x000eb00000000800 */
[----:B------:R-:W-:Y:S01]  /*ea60*/  MUFU.EX2 R88, R88 ;  /* 0x0000005800587308 */ /* 0x000fe20000000800 */
[----:B0-----:R-:W-:Y:S01]  /*ea70*/  FMNMX.FTZ R0, R138, R129, !PT ;  /* 0x000000818a007209 */ /* 0x001fe20007810000 */
[----:B------:R-:W-:-:S06]  /*ea80*/  IMAD.U32 R129, RZ, RZ, UR41 ;  /* 0x00000029ff817e24 */ /* 0x000fcc000f8e00ff */
[----:B------:R-:W-:Y:S01]  /*ea90*/  MUFU.EX2 R89, R89 ;  /* 0x0000005900597308 */ /* 0x000fe20000000800 */
[C---:B------:R-:W-:Y:S01]  /*eaa0*/  FSETP.NEU.FTZ.AND P1, PT, R0.reuse, -INF , PT ;  /* 0xff8000000000780b */ /* 0x040fe20003f3d000 */
[----:B------:R-:W-:-:S03]  /*eab0*/  FFMA.FTZ R129, R0, R129, -8 ;  /* 0xc100000000817423 */ /* 0x000fc60000010081 */
[----:B------:R-:W-:Y:S02]  /*eac0*/  FSEL R136, R0, RZ, P1 ;  /* 0x000000ff00887208 */ /* 0x000fe40000800000 */
[----:B------:R-:W-:Y:S01]  /*ead0*/  FSEL R129, R129, RZ, P1 ;  /* 0x000000ff81817208 */ /* 0x000fe20000800000 */
[----:B------:R-:W-:Y:S02]  /*eae0*/  MUFU.EX2 R92, R92 ;  /* 0x0000005c005c7308 */ /* 0x000fe40000000800 */
[----:B------:R-:W-:-:S02]  /*eaf0*/  FADD.FTZ R136, -R136, R11 ;  /* 0x0000000b88887221 */ /* 0x000fc40000010100 */
[--C-:B------:R-:W-:Y:S01]  /*eb00*/  FFMA.FTZ R122, R122, UR41, -R129.reuse ;  /* 0x000000297a7a7c23 */ /* 0x100fe20008010881 */
[----:B------:R-:W-:-:S01]  /*eb10*/  FFMA.FTZ R123, R123, UR41, -R129 ;  /* 0x000000297b7b7c23 */ /* 0x000fc20008010881 */
[----:B------:R-:W-:Y:S01]  /*eb20*/  FMUL.FTZ R11, R136, UR41 ;  /* 0x00000029880b7c20 */ /* 0x000fe20008410000 */
[----:B------:R-:W-:-:S01]  /*eb30*/  FFMA.FTZ R126, R126, UR41, -R129 ;  /* 0x000000297e7e7c23 */ /* 0x000fc20008010881 */
[--C-:B------:R-:W-:Y:S01]  /*eb40*/  FFMA.FTZ R127, R127, UR41, -R129.reuse ;  /* 0x000000297f7f7c23 */ /* 0x100fe20008010881 */
[----:B------:R-:W-:-:S01]  /*eb50*/  FFMA.FTZ R130, R130, UR41, -R129 ;  /* 0x0000002982827c23 */ /* 0x000fc20008010881 */
[----:B------:R-:W-:Y:S01]  /*eb60*/  MUFU.EX2 R122, R122 ;  /* 0x0000007a007a7308 */ /* 0x000fe20000000800 */
[----:B------:R-:W-:-:S01]  /*eb70*/  FFMA.FTZ R131, R131, UR41, -R129 ;  /* 0x0000002983837c23 */ /* 0x000fc20008010881 */
[--C-:B-1----:R-:W-:Y:S01]  /*eb80*/  FFMA.FTZ R133, R134, UR41, -R129.reuse ;  /* 0x0000002986857c23 */ /* 0x102fe20008010881 */
[----:B------:R-:W-:-:S01]  /*eb90*/  FFMA.FTZ R134, R135, UR41, -R129 ;  /* 0x0000002987867c23 */ /* 0x000fc20008010881 */
[----:B--2---:R-:W-:Y:S01]  /*eba0*/  FFMA.FTZ R135, R12, R6, R21 ;  /* 0x000000060c877223 */ /* 0x004fe20000010015 */
[----:B------:R-:W-:-:S01]  /*ebb0*/  FFMA.FTZ R106, R106, UR41, -R129 ;  /* 0x000000296a6a7c23 */ /* 0x000fc20008010881 */
        /* <DEDUP_REMOVED lines=19> */
[----:B0-----:R-:W-:-:S01]  /*ecf0*/  FFMA.FTZ R6, R11, R5, R122 ;  /* 0x000000050b067223 */ /* 0x001fc2000001007a */
        /* <DEDUP_REMOVED lines=25> */
[----:B------:R-:W-:-:S05]  /*ee90*/  FFMA.FTZ R129, R76, UR41, -R129 ;  /* 0x000000294c817c23 */ /* 0x000fca0008010881 */
[----:B------:R-:W0:Y:S01]  /*eea0*/  MUFU.EX2 R133, R133 ;  /* 0x0000008500857308 */ /* 0x000e220000000800 */
[----:B-1----:R-:W-:-:S01]  /*eeb0*/  FADD.FTZ R6, R130, R5 ;  /* 0x0000000582067221 */ /* 0x002fc20000010000 */
[----:B------:R-:W-:-:S04]  /*eec0*/  FADD.FTZ R5, R125, R136 ;  /* 0x000000887d057221 */ /* 0x000fc80000010000 */
[----:B------:R-:W-:Y:S02]  /*eed0*/  FADD.FTZ R5, R128, R5 ;  /* 0x0000000580057221 */ /* 0x000fe40000010000 */
        /* <DEDUP_REMOVED lines=120> */
.L_x_11090:
        /* <DEDUP_REMOVED lines=82> */
.L_x_11073:
[----:B------:R-:W-:Y:S06]  /*fb80*/  BAR.ARV 0x8, 0x1a0 ;  /* 0x0206800000007b1d */ /* 0x000fec0000002000 */
[----:B------:R-:W-:Y:S05]  /*fb90*/  @!P0 BRA `(.L_x_11092) ;  /* 0x0000000000048947 */ /* 0x000fea0003800000 */
[----:B------:R-:W-:Y:S01]  /*fba0*/  BPT.TRAP 0x1 ;  /* 0x000000040000795c */ /* 0x000fe20000300000 */
.L_x_11092:
[----:B------:R-:W-:Y:S01]  /*fbb0*/  ULEA UR14, UR37, UR45, 0x3 ;  /* 0x0000002d250e7291 */ /* 0x000fe2000f8e183f */
[----:B------:R-:W-:-:S05]  /*fbc0*/  IMAD.U32 R4, RZ, RZ, UR36 ;  /* 0x00000024ff047e24 */ /* 0x000fca000f8e00ff */
[----:B------:R-:W-:-:S04]  /*fbd0*/  SHF.L.U32 R4, R4, 0x1f, RZ ;  /* 0x0000001f04047819 */ /* 0x000fc800000006ff */
[----:B------:R0:W1:Y:S01]  /*fbe0*/  SYNCS.PHASECHK.TRANS64.TRYWAIT P1, [UR14+0x13250], R4 ;  /* 0x01325004ff0075a7 */ /* 0x000062000802014e */
[----:B------:R-:W-:Y:S05]  /*fbf0*/  @!P0 BRA `(.L_x_11093) ;  /* 0x0000000000048947 */ /* 0x000fea0003800000 */
[----:B------:R-:W-:Y:S01]  /*fc00*/  BPT.TRAP 0x1 ;  /* 0x000000040000795c */ /* 0x000fe20000300000 */
.L_x_11093:
[----:B-1----:R-:W-:Y:S05]  /*fc10*/  @P1 BRA `(.L_x_11094) ;  /* 0x0000000000081947 */ /* 0x002fea0003800000 */
[----:B------:R-:W1:Y:S02]  /*fc20*/  SYNCS.PHASECHK.TRANS64.TRYWAIT P1, [UR14+0x13250], R4 ;  /* 0x01325004ff0075a7 */ /* 0x000e64000802014e */
[----:B-1----:R-:W-:Y:S05]  /*fc30*/  @!P1 BRA `(.L_x_11095) ;  /* 0x0000006c00c89947 */ /* 0x002fea0003800000 */
.L_x_11094:
        /* <DEDUP_REMOVED lines=30> */
[----:B------:R0:W2:Y:S01]  /*fe20*/  @P1 LDG.E R4, desc[UR50][R8.64] ;  /* 0x0000003208041981 */ /* 0x0000a2000c1e1900 */
        /* <DEDUP_REMOVED lines=14> */
[----:B------:R-:W1:Y:S04]  /*ff10*/  SHFL.BFLY PT, R7, R6, 0x2, 0x1f ;  /* 0x0c401f0006077f89 */ /* 0x000e6800000e0000 */
[----:B------:R-:W3:Y:S01]  /*ff20*/  SHFL.BFLY PT, R10, R5, 0x2, 0x1f ;  /* 0x0c401f00050a7f89 */ /* 0x000ee200000e0000 */
[----:B------:R-:W-:Y:S02]  /*ff30*/  WARPGROUP.DEPBAR.LE gsb0, 0x0 ;  /* 0x00008000000079c5 */ /* 0x000fe40000010000 */
[----:B------:R-:W-:-:S06]  /*ff40*/  WARPGROUP.ARRIVE ;  /* 0x00000000000079c5 */ /* 0x000fcc0000000000 */
[----:B------:R-:W-:Y:S01]  /*ff50*/  QGMMA.64x64x32.F32.E4M3.E4M3 R24, R140, gdesc[UR4], R24, gsb0 ;  /* 0x00e000048c187df3 */ /* 0x000fe20008000818 */
[----:B-1----:R-:W-:-:S01]  /*ff60*/  FADD.FTZ R7, R7, R6 ;  /* 0x0000000607077221 */ /* 0x002fc20000010000 */
[----:B------:R-:W-:Y:S01]  /*ff70*/  UIADD3 UR10, UR10, 0x200, URZ ;  /* 0x000002000a0a7890 */ /* 0x000fe2000fffe03f */
[----:B---3--:R-:W-:-:S01]  /*ff80*/  FADD.FTZ R10, R10, R5 ;  /* 0x000000050a0a7221 */ /* 0x008fc20000010000 */
[----:B------:R-:W-:Y:S02]  /*ff90*/  UMOV UR11, 0xc0000010 ;  /* 0xc0000010000b7882 */ /* 0x000fe40000000000 */
[----:B0-----:R-:W0:Y:S04]  /*ffa0*/  SHFL.BFLY PT, R8, R7, 0x1, 0x1f ;  /* 0x0c201f0007087f89 */ /* 0x001e2800000e0000 */
[----:B------:R-:W1:Y:S01]  /*ffb0*/  SHFL.BFLY PT, R9, R10, 0x1, 0x1f ;  /* 0x0c201f000a097f89 */ /* 0x000e6200000e0000 */
[----:B0-----:R-:W-:-:S01]  /*ffc0*/  FADD.FTZ R8, R7, R8 ;  /* 0x0000000807087221 */ /* 0x001fc20000010000 */
[----:B-1----:R-:W-:-:S04]  /*ffd0*/  FADD.FTZ R12, R10, R9 ;  /* 0x000000090a0c7221 */ /* 0x002fc80000010000 */
        /* <DEDUP_REMOVED lines=30> */
.L_x_11096:
        /* <DEDUP_REMOVED lines=42> */
.L_x_11022:
        /* <DEDUP_REMOVED lines=52> */
[C---:B------:R-:W-:Y:S02]  /*107a0*/  LOP3.LUT R11, R12.reuse, 0x380, RZ, 0xc0, !PT ;  /* 0x000003800c0b7812 */ /* 0x040fe400078ec0ff */
[----:B------:R-:W-:-:S02]  /*107b0*/  IADD3 R18, P3, R12, 0x20, RZ ;  /* 0x000000200c127810 */ /* 0x000fc40007f7e0ff */
[----:B------:R-:W-:Y:S02]  /*107c0*/  IADD3 R41, P2, R12, 0x40, RZ ;  /* 0x000000400c297810 */ /* 0x000fe40007f5e0ff */
[----:B------:R-:W-:Y:S02]  /*107d0*/  SHF.R.U64 R11, R11, 0x3, RZ ;  /* 0x000000030b0b7819 */ /* 0x000fe400000012ff */
[----:B------:R-:W-:Y:S01]  /*107e0*/  SEL R31, R25, R26, P0 ;  /* 0x0000001a191f7207 */ /* 0x000fe20000000000 */
[----:B------:R-:W-:Y:S01]  /*107f0*/  IMAD.X R19, RZ, RZ, R13, P2 ;  /* 0x000000ffff137224 */ /* 0x000fe200010e060d */
[----:B------:R-:W-:Y:S02]  /*10800*/  LOP3.LUT R14, R18, 0x380, RZ, 0xc0, !PT ;  /* 0x00000380120e7812 */ /* 0x000fe400078ec0ff */
[----:B------:R-:W-:Y:S02]  /*10810*/  F2FP.BF16.F32.PACK_AB R29, R36, R29 ;  /* 0x0000001d241d723e */ /* 0x000fe400000010ff */
[----:B------:R-:W-:-:S02]  /*10820*/  SEL R26, R26, R25, P0 ;  /* 0x000000191a1a7207 */ /* 0x000fc40000000000 */
[----:B------:R-:W-:Y:S02]  /*10830*/  IADD3 R43, P1, R12, 0x60, RZ ;  /* 0x000000600c2b7810 */ /* 0x000fe40007f3e0ff */
[----:B------:R-:W-:Y:S02]  /*10840*/  SEL R25, R15, R20, P0 ;  /* 0x000000140f197207 */ /* 0x000fe40000000000 */
[----:B------:R-:W-:Y:S01]  /*10850*/  SEL R36, R20, R15, P0 ;  /* 0x0000000f14247207 */ /* 0x000fe20000000000 */
[----:B------:R-:W-:Y:S01]  /*10860*/  IMAD.X R15, RZ, RZ, R13, P1 ;  /* 0x000000ffff0f7224 */ /* 0x000fe200008e060d */
[----:B------:R-:W-:Y:S02]  /*10870*/  LOP3.LUT R12, R11, R12, RZ, 0x3c, !PT ;  /* 0x0000000c0b0c7212 */ /* 0x000fe400078e3cff */
[----:B------:R-:W-:Y:S02]  /*10880*/  LOP3.LUT R20, R41, 0x380, RZ, 0xc0, !PT ;  /* 0x0000038029147812 */ /* 0x000fe400078ec0ff */
[----:B------:R-:W-:-:S02]  /*10890*/  F2FP.BF16.F32.PACK_AB R58, R58, R59 ;  /* 0x0000003b3a3a723e */ /* 0x000fc400000010ff */
[----:B------:R-:W-:Y:S02]  /*108a0*/  F2FP.BF16.F32.PACK_AB R57, R56, R57 ;  /* 0x000000393839723e */ /* 0x000fe400000010ff */
[----:B------:R-:W-:Y:S02]  /*108b0*/  SHF.R.U64 R11, R14, 0x3, RZ ;  /* 0x000000030e0b7819 */ /* 0x000fe400000012ff */
[----:B------:R-:W-:Y:S02]  /*108c0*/  F2FP.BF16.F32.PACK_AB R21, R44, R21 ;  /* 0x000000152c15723e */ /* 0x000fe400000010ff */
[----:B------:R-:W-:Y:S02]  /*108d0*/  F2FP.BF16.F32.PACK_AB R24, R45, R24 ;  /* 0x000000182d18723e */ /* 0x000fe400000010ff */
[----:B------:R-:W-:Y:S02]  /*108e0*/  LOP3.LUT R30, R43, 0x380, RZ, 0xc0, !PT ;  /* 0x000003802b1e7812 */ /* 0x000fe400078ec0ff */
[----:B------:R-:W-:-:S02]  /*108f0*/  SEL R33, R29, R28, P0 ;  /* 0x0000001c1d217207 */ /* 0x000fc40000000000 */
[----:B------:R-:W-:Y:S02]  /*10900*/  SHF.R.U64 R14, R20, 0x3, RZ ;  /* 0x00000003140e7819 */ /* 0x000fe400000012ff */
[----:B------:R-:W-:Y:S02]  /*10910*/  SEL R27, R58, R57, P0 ;  /* 0x000000393a1b7207 */ /* 0x000fe40000000000 */
[----:B------:R-:W-:Y:S02]  /*10920*/  SEL R28, R28, R29, P0 ;  /* 0x0000001d1c1c7207 */ /* 0x000fe40000000000 */
[----:B------:R-:W-:Y:S02]  /*10930*/  LOP3.LUT R20, R11, R18, RZ, 0x3c, !PT ;  /* 0x000000120b147212 */ /* 0x000fe400078e3cff */
[----:B------:R-:W-:Y:S02]  /*10940*/  SEL R58, R57, R58, P0 ;  /* 0x0000003a393a7207 */ /* 0x000fe40000000000 */
[----:B------:R-:W-:-:S02]  /*10950*/  SEL R29, R21, R24, P0 ;  /* 0x00000018151d7207 */ /* 0x000fc40000000000 */
[----:B------:R-:W-:Y:S02]  /*10960*/  SHF.R.U64 R30, R30, 0x3, RZ ;  /* 0x000000031e1e7819 */ /* 0x000fe400000012ff */
[----:B------:R-:W-:Y:S01]  /*10970*/  SEL R24, R24, R21, P0 ;  /* 0x0000001518187207 */ /* 0x000fe20000000000 */
[----:B------:R-:W-:Y:S01]  /*10980*/  IMAD.X R21, RZ, RZ, R13, P3 ;  /* 0x000000ffff157224 */ /* 0x000fe200018e060d */
[----:B------:R-:W-:Y:S02]  /*10990*/  LOP3.LUT R18, R14, R41, RZ, 0x3c, !PT ;  /* 0x000000290e127212 */ /* 0x000fe400078e3cff */
[----:B------:R-:W-:Y:S02]  /*109a0*/  LOP3.LUT R14, R30, R43, RZ, 0x3c, !PT ;  /* 0x0000002b1e0e7212 */ /* 0x000fe400078e3cff */
[----:B------:R-:W-:Y:S02]  /*109b0*/  MOV R44, R20 ;  /* 0x00000014002c7202 */ /* 0x000fe40000000f00 */
[----:B------:R-:W-:-:S02]  /*109c0*/  MOV R45, R12 ;  /* 0x0000000c002d7202 */ /* 0x000fc40000000f00 */
[----:B------:R-:W-:Y:S02]  /*109d0*/  MOV R41, R14 ;  /* 0x0000000e00297202 */ /* 0x000fe40000000f00 */
[----:B------:R-:W-:Y:S01]  /*109e0*/  MOV R43, R18 ;  /* 0x00000012002b7202 */ /* 0x000fe20000000f00 */
[----:B------:R-:W-:Y:S01]  /*109f0*/  IMAD.U32 R18, RZ, RZ, UR4 ;  /* 0x00000004ff127e24 */ /* 0x000fe2000f8e00ff */
[----:B------:R-:W-:Y:S01]  /*10a00*/  PLOP3.LUT P1, PT, PT, PT, UP0, 0x80, 0x0 ;  /* 0x000000000000781c */ /* 0x000fe20003f2f008 */
[----:B------:R-:W-:Y:S01]  /*10a10*/  IMAD.U32 R19, RZ, RZ, UR5 ;  /* 0x00000005ff137e24 */ /* 0x000fe2000f8e00ff */
[----:B------:R-:W-:Y:S02]  /*10a20*/  ULDC.64 UR4, c[0x0][0xbe0] ;  /* 0x0002f80000047ab9 */ /* 0x000fe40000000a00 */
[----:B------:R-:W-:-:S04]  /*10a30*/  UISETP.NE.U32.AND UP1, UPT, UR4, URZ, UPT ;  /* 0x0000003f0400728c */ /* 0x000fc8000bf25070 */
[----:B------:R-:W-:-:S11]  /*10a40*/  UISETP.NE.AND.EX UP1, UPT, UR5, URZ, UPT, UP1 ;  /* 0x0000003f0500728c */ /* 0x000fd6000bf25310 */
[----:B------:R-:W-:Y:S02]  /*10a50*/  @UP1 ULDC.64 UR6, c[0x0][0xbe0] ;  /* 0x0002f80000061ab9 */ /* 0x000fe40000000a00 */
[----:B------:R-:W-:Y:S01]  /*10a60*/  @UP1 UIMAD.WIDE UR6, UR39, 0x4, UR6 ;  /* 0x00000004270618a5 */ /* 0x000fe2000f8e0206 */
[----:B--2---:R-:W-:Y:S01]  /*10a70*/  LOP3.LUT R11, R22, 0x2, RZ, 0x3c, !PT ;  /* 0x00000002160b7812 */ /* 0x004fe200078e3cff */
[----:B------:R-:W-:Y:S04]  /*10a80*/  SHFL.IDX PT, R33, R33, R22, 0x1c1f ;  /* 0x001c1f1621217589 */ /* 0x000fe800000e0000 */
[----:B------:R-:W0:Y:S04]  /*10a90*/  SHFL.IDX PT, R28, R28, R11, 0x1c1f ;  /* 0x001c1f0b1c1c7589 */ /* 0x000e2800000e0000 */
[----:B------:R-:W-:Y:S04]  /*10aa0*/  SHFL.IDX PT, R27, R27, R22, 0x1c1f ;  /* 0x001c1f161b1b7589 */ /* 0x000fe800000e0000 */
[----:B------:R-:W1:Y:S04]  /*10ab0*/  SHFL.IDX PT, R58, R58, R11, 0x1c1f ;  /* 0x001c1f0b3a3a7589 */ /* 0x000e6800000e0000 */
[----:B------:R-:W-:Y:S04]  /*10ac0*/  SHFL.IDX PT, R29, R29, R22, 0x1c1f ;  /* 0x001c1f161d1d7589 */ /* 0x000fe800000e0000 */
[----:B------:R0:W2:Y:S04]  /*10ad0*/  SHFL.IDX PT, R30, R24, R11, 0x1c1f ;  /* 0x001c1f0b181e7589 */ /* 0x0000a800000e0000 */
[----:B------:R-:W-:Y:S04]  /*10ae0*/  SHFL.IDX PT, R37, R37, R22, 0x1c1f ;  /* 0x001c1f1625257589 */ /* 0x000fe800000e0000 */
[----:B------:R-:W3:Y:S01]  /*10af0*/  SHFL.IDX PT, R34, R34, R11, 0x1c1f ;  /* 0x001c1f0b22227589 */ /* 0x000ee200000e0000 */
[----:B0-----:R-:W-:-:S03]  /*10b00*/  SEL R24, R33, R28, P0 ;  /* 0x0000001c21187207 */ /* 0x001fc60000000000 */
[----:B------:R-:W-:Y:S04]  /*10b10*/  SHFL.IDX PT, R31, R31, R22, 0x1c1f ;  /* 0x001c1f161f1f7589 */ /* 0x000fe800000e0000 */
[----:B------:R0:W4:Y:S01]  /*10b20*/  SHFL.IDX PT, R40, R26, R11, 0x1c1f ;  /* 0x001c1f0b1a287589 */ /* 0x00012200000e0000 */
[----:B-1----:R-:W-:Y:S02]  /*10b30*/  SEL R12, R27, R58, P0 ;  /* 0x0000003a1b0c7207 */ /* 0x002fe40000000000 */
[----:B------:R-:W-:Y:S01]  /*10b40*/  SEL R14, R58, R27, P0 ;  /* 0x0000001b3a0e7207 */ /* 0x000fe20000000000 */
[----:B------:R4:W-:Y:S04]  /*10b50*/  SHFL.IDX PT, R20, R25, R22, 0x1c1f ;  /* 0x001c1f1619147589 */ /* 0x0009e800000e0000 */
        /* <DEDUP_REMOVED lines=9> */
[----:B------:R-:W2:Y:S01]  /*10bf0*/  SHFL.IDX PT, R32, R32, R11, 0x1c1f ;  /* 0x001c1f0b20207589 */ /* 0x000ea200000e0000 */
[----:B----4-:R-:W-:-:S02]  /*10c00*/  SEL R25, R31, R40, P0 ;  /* 0x000000281f197207 */ /* 0x010fc40000000000 */
[----:B------:R-:W-:Y:S01]  /*10c10*/  SEL R27, R40, R31, P0 ;  /* 0x0000001f281b7207 */ /* 0x000fe20000000000 */
[----:B------:R-:W-:Y:S01]  /*10c20*/  BAR.SYNC.DEFER_BLOCKING 0x1, 0x180 ;  /* 0x0046000000007b1d */ /* 0x000fe20000010000 */
[----:B0-----:R-:W-:Y:S02]  /*10c30*/  SEL R29, R20, R21, P0 ;  /* 0x00000015141d7207 */ /* 0x001fe40000000000 */
[----:B------:R-:W-:Y:S02]  /*10c40*/  SEL R31, R21, R20, P0 ;  /* 0x00000014151f7207 */ /* 0x000fe40000000000 */
[----:B-1----:R-:W-:Y:S02]  /*10c50*/  SEL R37, R39, R42, P0 ;  /* 0x0000002a27257207 */ /* 0x002fe40000000000 */
[----:B------:R-:W-:Y:S02]  /*10c60*/  SEL R39, R42, R39, P0 ;  /* 0x000000272a277207 */ /* 0x000fe40000000000 */
[----:B--2---:R-:W-:-:S02]  /*10c70*/  SEL R36, R35, R32, P0 ;  /* 0x0000002023247207 */ /* 0x004fc40000000000 */
[----:B------:R-:W-:Y:S01]  /*10c80*/  SEL R38, R32, R35, P0 ;  /* 0x0000002320267207 */ /* 0x000fe20000000000 */
[----:B------:R0:W-:Y:S04]  /*10c90*/  STSM.16.M88.4 [R45], R12 ;  /* 0x0000000c2d007844 */ /* 0x0001e80000000200 */
[----:B------:R1:W-:Y:S04]  /*10ca0*/  STSM.16.M88.4 [R44], R24 ;  /* 0x000000182c007844 */ /* 0x0003e80000000200 */
[----:B------:R1:W-:Y:S04]  /*10cb0*/  STSM.16.M88.4 [R43], R28 ;  /* 0x0000001c2b007844 */ /* 0x0003e80000000200 */
[----:B------:R1:W-:Y:S01]  /*10cc0*/  STSM.16.M88.4 [R41], R36 ;  /* 0x0000002429007844 */ /* 0x0003e20000000200 */
[----:B------:R-:W-:Y:S08]  /*10cd0*/  BAR.SYNC.DEFER_BLOCKING 0x1, 0x180 ;  /* 0x0046000000007b1d */ /* 0x000ff00000010000 */
[----:B------:R-:W2:Y:S01]  /*10ce0*/  LDC R22, c[0x0][0xa88] ;  /* 0x0002a200ff167b82 */ /* 0x000ea20000000800 */
[----:B------:R-:W-:Y:S01]  /*10cf0*/  PLOP3.LUT P0, PT, PT, PT, UP1, 0x80, 0x0 ;  /* 0x000000000000781c */ /* 0x000fe20003f0f018 */
[----:B0-----:R-:W-:-:S02]  /*10d00*/  IMAD.U32 R12, RZ, RZ, UR6 ;  /* 0x00000006ff0c7e24 */ /* 0x001fc4000f8e00ff */
[----:B------:R-:W-:Y:S01]  /*10d10*/  IMAD.U32 R13, RZ, RZ, UR7 ;  /* 0x00000007ff0d7e24 */ /* 0x000fe2000f8e00ff */
[----:B------:R-:W3:Y:S01]  /*10d20*/  @P1 LDG.E R11, desc[UR50][R18.64] ;  /* 0x00000032120b1981 */ /* 0x000ee2000c1e1900 */
[----:B------:R-:W-:-:S08]  /*10d30*/  UMOV UR4, URZ ;  /* 0x0000003f00047c82 */ /* 0x000fd00008000000 */
[----:B--2---:R1:W5:Y:S01]  /*10d40*/  @P0 LDG.E R22, desc[UR50][R12.64] ;  /* 0x000000320c160981 */ /* 0x004362000c1e1900 */
[----:B---3--:R-:W-:Y:S01]  /*10d50*/  @P1 R2UR UR4, R11 ;  /* 0x000000000b0412ca */ /* 0x008fe200000e0000 */
[----:B-1----:R-:W-:-:S14]  /*10d60*/  @P0 BRA `(.L_x_11099) ;  /* 0x0000000000100947 */ /* 0x002fdc0003800000 */
[----:B------:R-:W-:Y:S05]  /*10d70*/  @!P1 BRA `(.L_x_11099) ;  /* 0x00000000000c9947 */ /* 0x000fea0003800000 */
[----:B------:R-:W2:Y:S04]  /*10d80*/  LDG.E R11, desc[UR50][R18.64] ;  /* 0x00000032120b7981 */ /* 0x000ea8000c1e1900 */
[----:B-----5:R-:W2:Y:S02]  /*10d90*/  LDG.E R22, desc[UR50][R18.64+0x4] ;  /* 0x0000043212167981 */ /* 0x020ea4000c1e1900 */
[----:B--2---:R-:W-:-:S07]  /*10da0*/  IMAD.IADD R22, R22, 0x1, -R11 ;  /* 0x0000000116167824 */ /* 0x004fce00078e0a0b */
.L_x_11099:
[----:B------:R-:W-:Y:S01]  /*10db0*/  USHF.R.S32.HI UR9, URZ, 0x1f, UR38 ;  /* 0x0000001f3f097899 */ /* 0x000fe20008011426 */
[----:B------:R-:W-:Y:S01]  /*10dc0*/  LEA.HI R10, R10, R7, RZ, 0x7 ;  /* 0x000000070a0a7211 */ /* 0x000fe200078f38ff */
[----:B------:R-:W-:Y:S01]  /*10dd0*/  ULDC.64 UR10, c[0x0][0xb70] ;  /* 0x0002dc00000a7ab9 */ /* 0x000fe20000000a00 */
[----:B------:R-:W-:Y:S01]  /*10de0*/  USHF.R.S32.HI UR5, URZ, 0x1f, UR4 ;  /* 0x0000001f3f057899 */ /* 0x000fe20008011404 */
[----:B------:R-:W-:Y:S01]  /*10df0*/  IMAD R13, R23, 0xc0, R156 ;  /* 0x000000c0170d7824 */ /* 0x000fe200078e029c */
[----:B------:R-:W-:Y:S01]  /*10e00*/  UIMAD UR8, UR9, UR10, URZ ;  /* 0x0000000a090872a4 */ /* 0x000fe2000f8e023f */
[----:B------:R-:W-:Y:S01]  /*10e10*/  LOP3.LUT R10, R10, 0xffffff80, RZ, 0xc0, !PT ;  /* 0xffffff800a0a7812 */ /* 0x000fe200078ec0ff */
[----:B------:R-:W-:Y:S02]  /*10e20*/  USHF.R.S32.HI UR13, URZ, 0x1f, UR39 ;  /* 0x0000001f3f0d7899 */ /* 0x000fe40008011427 */
[----:B------:R-:W-:Y:S02]  /*10e30*/  UIMAD.WIDE.U32 UR6, UR38, UR10, UR4 ;  /* 0x0000000a260672a5 */ /* 0x000fe4000f8e0004 */
[----:B------:R-:W-:Y:S01]  /*10e40*/  UIMAD UR8, UR38, UR11, UR8 ;  /* 0x0000000b260872a4 */ /* 0x000fe2000f8e0208 */
[----:B------:R-:W-:Y:S01]  /*10e50*/  IMAD.IADD R12, R7, 0x1, -R10 ;  /* 0x00000001070c7824 */ /* 0x000fe200078e0a0a */
[----:B------:R-:W-:Y:S01]  /*10e60*/  USEL UR13, UR13, URZ, !UP0 ;  /* 0x0000003f0d0d7287 */ /* 0x000fe2000c000000 */
[----:B------:R-:W-:Y:S01]  /*10e70*/  SHF.R.S32.HI R10, RZ, 0x1f, R13 ;  /* 0x0000001fff0a7819 */ /* 0x000fe2000001140d */
[----:B------:R-:W-:Y:S01]  /*10e80*/  ULDC.64 UR10, c[0x0][0xb78] ;  /* 0x0002de00000a7ab9 */ /* 0x000fe20000000a00 */
[----:B------:R-:W-:Y:S01]  /*10e90*/  UIADD3 UR7, UR7, UR8, URZ ;  /* 0x0000000807077290 */ /* 0x000fe2000fffe03f */
[----:B------:R-:W-:Y:S01]  /*10ea0*/  IMAD R7, R4, 0x40, R0 ;  /* 0x0000004004077824 */ /* 0x000fe200078e0200 */
[----:B------:R-:W-:Y:S01]  /*10eb0*/  USEL UR12, UR39, URZ, !UP0 ;  /* 0x0000003f270c7287 */ /* 0x000fe2000c000000 */
[----:B------:R-:W-:Y:S01]  /*10ec0*/  LOP3.LUT P0, RZ, R12, 0x3, RZ, 0xc0, !PT ;  /* 0x000000030cff7812 */ /* 0x000fe2000780c0ff */
[----:B------:R-:W-:Y:S01]  /*10ed0*/  UIMAD UR8, UR13, UR10, URZ ;  /* 0x0000000a0d0872a4 */ /* 0x000fe2000f8e023f */
[----:B------:R-:W-:Y:S01]  /*10ee0*/  IMAD.WIDE R8, R7, 0x2, R8 ;  /* 0x0000000207087825 */ /* 0x000fe200078e0208 */
[----:B------:R-:W-:-:S02]  /*10ef0*/  UIMAD.WIDE.U32 UR6, UR12, UR10, UR6 ;  /* 0x0000000a0c0672a5 */ /* 0x000fc4000f8e0006 */
[----:B------:R-:W-:Y:S01]  /*10f00*/  UIMAD UR8, UR12, UR11, UR8 ;  /* 0x0000000b0c0872a4 */ /* 0x000fe2000f8e0208 */
[C---:B------:R-:W-:Y:S01]  /*10f10*/  VIADD R7, R13.reuse, 0x8 ;  /* 0x000000080d077836 */ /* 0x040fe20000000000 */
[----:B------:R-:W-:Y:S02]  /*10f20*/  LOP3.LUT R29, R8, 0x380, RZ, 0xc0, !PT ;  /* 0x00000380081d7812 */ /* 0x000fe400078ec0ff */
[----:B------:R-:W-:Y:S02]  /*10f30*/  IADD3 R11, P1, R13, UR6, RZ ;  /* 0x000000060d0b7c10 */ /* 0x000fe4000ff3e0ff */
[----:B------:R-:W-:Y:S01]  /*10f40*/  IMAD.U32 R15, RZ, RZ, UR8 ;  /* 0x00000008ff0f7e24 */ /* 0x000fe2000f8e00ff */
[----:B------:R-:W-:-:S04]  /*10f50*/  SHF.R.U64 R29, R29, 0x3, RZ ;  /* 0x000000031d1d7819 */ /* 0x000fc800000012ff */
[----:B------:R-:W-:Y:S01]  /*10f60*/  IADD3.X R10, R10, UR7, R15, P1, !PT ;  /* 0x000000070a0a7c10 */ /* 0x000fe20008ffe40f */
[----:B------:R-:W-:Y:S01]  /*10f70*/  ULDC.64 UR6, c[0x0][0xb40] ;  /* 0x0002d00000067ab9 */ /* 0x000fe20000000a00 */
[C---:B------:R-:W-:Y:S02]  /*10f80*/  IADD3 R15, P3, R8.reuse, 0x3000, RZ ;  /* 0x00003000080f7810 */ /* 0x040fe40007f7e0ff */
[----:B------:R-:W-:Y:S02]  /*10f90*/  LEA R20, P2, R11, UR6, 0x2 ;  /* 0x000000060b147c11 */ /* 0x000fe4000f8410ff */
[----:B-----5:R-:W-:Y:S01]  /*10fa0*/  ISETP.GE.OR P1, PT, R13, R22, P0 ;  /* 0x000000160d00720c */ /* 0x020fe20000726670 */
[----:B------:R-:W-:Y:S01]  /*10fb0*/  IMAD.X R13, RZ, RZ, R9, P3 ;  /* 0x000000ffff0d7224 */ /* 0x000fe200018e0609 */
[----:B------:R-:W-:Y:S01]  /*10fc0*/  LEA.HI.X R21, R11, UR7, R10, 0x2, P2 ;  /* 0x000000070b157c11 */ /* 0x000fe200090f140a */
[----:B------:R-:W-:Y:S01]  /*10fd0*/  ULDC.64 UR6, c[0x0][0xaa0] ;  /* 0x0002a80000067ab9 */ /* 0x000fe20000000a00 */
[----:B------:R-:W-:-:S02]  /*10fe0*/  IADD3 R19, P2, R8, 0x1800, RZ ;  /* 0x0000180008137810 */ /* 0x000fc40007f5e0ff */
[----:B------:R-:W-:Y:S02]  /*10ff0*/  IADD3 R10, P4, R8, 0x4800, RZ ;  /* 0x00004800080a7810 */ /* 0x000fe40007f9e0ff */
[----:B------:R-:W-:Y:S01]  /*11000*/  ISETP.GE.OR P0, PT, R7, R22, P0 ;  /* 0x000000160700720c */ /* 0x000fe20000706670 */
[--C-:B------:R-:W-:Y:S01]  /*11010*/  IMAD.X R25, RZ, RZ, R9.reuse, P2 ;  /* 0x000000ffff197224 */ /* 0x100fe200010e0609 */
[----:B------:R-:W-:Y:S01]  /*11020*/  LOP3.LUT R14, R19, 0x380, RZ, 0xc0, !PT ;  /* 0x00000380130e7812 */ /* 0x000fe200078ec0ff */
[--C-:B------:R-:W-:Y:S01]  /*11030*/  IMAD.X R11, RZ, RZ, R9.reuse, P4 ;  /* 0x000000ffff0b7224 */ /* 0x100fe200020e0609 */
[----:B------:R-:W-:Y:S01]  /*11040*/  LOP3.LUT R12, R15, 0x380, RZ, 0xc0, !PT ;  /* 0x000003800f0c7812 */ /* 0x000fe200078ec0ff */
[----:B------:R-:W-:Y:S01]  /*11050*/  IMAD.MOV.U32 R18, RZ, RZ, R0 ;  /* 0x000000ffff127224 */ /* 0x000fe200078e0000 */
[----:B------:R-:W-:Y:S01]  /*11060*/  LOP3.LUT R7, R10, 0x380, RZ, 0xc0, !PT ;  /* 0x000003800a077812 */ /* 0x000fe200078ec0ff */
[----:B------:R0:W-:Y:S01]  /*11070*/  @!P1 STG.E desc[UR50][R20.64], R6 ;  /* 0x0000000614009986 */ /* 0x0001e2000c101932 */
[----:B------:R-:W-:Y:S01]  /*11080*/  LOP3.LUT R28, R29, R8, RZ, 0x3c, !PT ;  /* 0x000000081d1c7212 */ /* 0x000fe200078e3cff */
[----:B------:R-:W-:Y:S01]  /*11090*/  IMAD.MOV.U32 R29, RZ, RZ, R9 ;  /* 0x000000ffff1d7224 */ /* 0x000fe200078e0009 */
[----:B------:R-:W-:-:S02]  /*110a0*/  SHF.R.U64 R14, R14, 0x3, RZ ;  /* 0x000000030e0e7819 */ /* 0x000fc400000012ff */
[----:B------:R-:W-:Y:S01]  /*110b0*/  SHF.R.U64 R8, R12, 0x3, RZ ;  /* 0x000000030c087819 */ /* 0x000fe200000012ff */
[----:B------:R-:W-:Y:S01]  /*110c0*/  UIMAD UR5, UR5, UR6, URZ ;  /* 0x00000006050572a4 */ /* 0x000fe2000f8e023f */
[----:B------:R-:W-:Y:S01]  /*110d0*/  SHF.R.U64 R7, R7, 0x3, RZ ;  /* 0x0000000307077819 */ /* 0x000fe200000012ff */
[----:B------:R1:W-:Y:S01]  /*110e0*/  @!P0 STG.E desc[UR50][R20.64+0x20], R5 ;  /* 0x0000200514008986 */ /* 0x0003e2000c101932 */
[----:B------:R-:W-:Y:S02]  /*110f0*/  LOP3.LUT R24, R14, R19, RZ, 0x3c, !PT ;  /* 0x000000130e187212 */ /* 0x000fe400078e3cff */
[----:B------:R-:W-:Y:S01]  /*11100*/  LOP3.LUT R12, R8, R15, RZ, 0x3c, !PT ;  /* 0x0000000f080c7212 */ /* 0x000fe200078e3cff */
[----:B------:R-:W5:Y:S01]  /*11110*/  LD.E.128 R28, desc[UR50][R28.64] ;  /* 0x000000321c1c7980 */ /* 0x000f62000c101d00 */
[----:B------:R-:W-:Y:S01]  /*11120*/  LOP3.LUT R10, R7, R10, RZ, 0x3c, !PT ;  /* 0x0000000a070a7212 */ /* 0x000fe200078e3cff */
[----:B------:R-:W-:Y:S01]  /*11130*/  IMAD.U32 R7, RZ, RZ, UR6 ;  /* 0x00000006ff077e24 */ /* 0x000fe2000f8e00ff */
[----:B------:R-:W-:Y:S01]  /*11140*/  SHF.R.S32.HI R19, RZ, 0x1f, R0 ;  /* 0x0000001fff137819 */ /* 0x000fe20000011400 */
[----:B------:R-:W-:Y:S01]  /*11150*/  ULDC UR6, c[0x0][0xa8c] ;  /* 0x0002a30000067ab9 */ /* 0x000fe20000000800 */
[----:B------:R-:W5:Y:S01]  /*11160*/  LD.E.128 R24, desc[UR50][R24.64] ;  /* 0x0000003218187980 */ /* 0x000f62000c101d00 */
[----:B------:R-:W-:Y:S01]  /*11170*/  UIMAD UR5, UR4, UR7, UR5 ;  /* 0x00000007040572a4 */ /* 0x000fe2000f8e0205 */
[----:B------:R-:W-:Y:S01]  /*11180*/  ISETP.GE.AND P0, PT, R0, UR6, PT ;  /* 0x0000000600007c0c */ /* 0x000fe2000bf06270 */
[----:B0-----:R-:W-:Y:S01]  /*11190*/  IMAD.WIDE.U32 R6, R7, UR4, R18 ;  /* 0x0000000407067c25 */ /* 0x001fe2000f8e0012 */
[----:B------:R-:W5:Y:S01]  /*111a0*/  LD.E.128 R12, desc[UR50][R12.64] ;  /* 0x000000320c0c7980 */ /* 0x000f62000c101d00 */
[----:B------:R-:W-:-:S02]  /*111b0*/  ULDC.64 UR6, c[0x0][0xae0] ;  /* 0x0002b80000067ab9 */ /* 0x000fc40000000a00 */
[----:B------:R-:W-:Y:S01]  /*111c0*/  IMAD R19, R23, -0xc0, R22 ;  /* 0xffffff4017137824 */ /* 0x000fe200078e0216 */
[----:B------:R-:W5:Y:S01]  /*111d0*/  LD.E.128 R8, desc[UR50][R10.64] ;  /* 0x000000320a087980 */ /* 0x000f62000c101d00 */
[----:B------:R-:W-:Y:S01]  /*111e0*/  VIADD R0, R4, 0x30 ;  /* 0x0000003004007836 */ /* 0x000fe20000000000 */
[----:B------:R-:W-:Y:S01]  /*111f0*/  @!PT LDS RZ, [RZ] ;  /* 0x00000000fffff984 */ /* 0x000fe20000000800 */
[----:B------:R-:W-:Y:S01]  /*11200*/  @!PT LDS RZ, [RZ] ;  /* 0x00000000fffff984 */ /* 0x000fe20000000800 */
[----:B------:R-:W-:Y:S01]  /*11210*/  @!PT LDS RZ, [RZ] ;  /* 0x00000000fffff984 */ /* 0x000fe20000000800 */
[----:B------:R-:W-:Y:S01]  /*11220*/  @!PT LDS RZ, [RZ] ;  /* 0x00000000fffff984 */ /* 0x000fe20000000800 */
[----:B------:R0:W-:Y:S06]  /*11230*/  MEMBAR.ALL.CTA ;  /* 0x0000000000007992 */ /* 0x0001ec0000008000 */
[----:B0-----:R-:W0:Y:S01]  /*11240*/  FENCE.VIEW.ASYNC.S ;  /* 0x00000000000073c6 */ /* 0x001e220000000000 */
[----:B------:R-:W-:Y:S01]  /*11250*/  UIMAD UR4, UR9, UR6, URZ ;  /* 0x00000006090472a4 */ /* 0x000fe2000f8e023f */
[----:B------:R-:W-:Y:S01]  /*11260*/  VIADD R7, R7, UR5 ;  /* 0x0000000507077c36 */ /* 0x000fe20008000000 */
[----:B------:R-:W-:Y:S01]  /*11270*/  ISETP.GE.OR P3, PT, R0, R19, P0 ;  /* 0x000000130000720c */ /* 0x000fe20000766670 */
[----:B-1----:R-:W-:Y:S01]  /*11280*/  IMAD.U32 R21, RZ, RZ, UR6 ;  /* 0x00000006ff157e24 */ /* 0x002fe2000f8e00ff */
[----:B------:R-:W-:Y:S01]  /*11290*/  UIMAD UR4, UR38, UR7, UR4 ;  /* 0x00000007260472a4 */ /* 0x000fe2000f8e0204 */
[----:B------:R-:W-:-:S02]  /*112a0*/  VIADD R0, R4, 0x60 ;  /* 0x0000006004007836 */ /* 0x000fc40000000000 */
[----:B------:R-:W-:Y:S01]  /*112b0*/  VIADD R5, R4, 0x90 ;  /* 0x0000009004057836 */ /* 0x000fe20000000000 */
[----:B------:R-:W-:Y:S01]  /*112c0*/  ULDC.64 UR6, c[0x0][0xae8] ;  /* 0x0002ba0000067ab9 */ /* 0x000fe20000000a00 */
[----:B------:R-:W-:Y:S01]  /*112d0*/  IMAD.WIDE.U32 R6, R21, UR38, R6 ;  /* 0x0000002615067c25 */ /* 0x000fe2000f8e0006 */
[-C--:B------:R-:W-:Y:S02]  /*112e0*/  ISETP.GE.OR P1, PT, R0, R19.reuse, P0 ;  /* 0x000000130000720c */ /* 0x080fe40000726670 */
[-C--:B------:R-:W-:Y:S01]  /*112f0*/  ISETP.GE.OR P2, PT, R5, R19.reuse, P0 ;  /* 0x000000130500720c */ /* 0x080fe20000746670 */
[----:B------:R-:W-:Y:S01]  /*11300*/  VIADD R7, R7, UR4 ;  /* 0x0000000407077c36 */ /* 0x000fe20008000000 */
[----:B------:R-:W-:Y:S01]  /*11310*/  ISETP.GE.OR P0, PT, R4, R19, P0 ;  /* 0x000000130400720c */ /* 0x000fe20000706670 */
[----:B------:R-:W-:Y:S01]  /*11320*/  UIMAD UR4, UR13, UR6, URZ ;  /* 0x000000060d0472a4 */ /* 0x000fe2000f8e023f */
[----:B------:R-:W-:Y:S02]  /*11330*/  VIADD R3, R3, 0x13220 ;  /* 0x0001322003037836 */ /* 0x000fe40000000000 */
[----:B------:R-:W-:Y:S01]  /*11340*/  IMAD.U32 R21, RZ, RZ, UR6 ;  /* 0x00000006ff157e24 */ /* 0x000fe2000f8e00ff */
[----:B------:R-:W-:Y:S01]  /*11350*/  SHF.R.S32.HI R5, RZ, 0x1f, R4 ;  /* 0x0000001fff057819 */ /* 0x000fe20000011404 */
[----:B------:R-:W-:Y:S01]  /*11360*/  UIMAD UR4, UR12, UR7, UR4 ;  /* 0x000000070c0472a4 */ /* 0x000fe2000f8e0204 */
[----:B------:R-:W-:Y:S01]  /*11370*/  PRMT R3, RZ, 0x654, R3 ;  /* 0x00000654ff037816 */ /* 0x000fe20000000003 */
[----:B------:R-:W-:Y:S01]  /*11380*/  IMAD.WIDE.U32 R20, R21, UR12, R6 ;  /* 0x0000000c15147c25 */ /* 0x000fe2000f8e0006 */
[----:B------:R-:W-:Y:S02]  /*11390*/  BSSY B1, `(.L_x_11100) ;  /* 0x0000010000017945 */ /* 0x000fe40003800000 */
[----:B0-----:R0:W-:Y:S01]  /*113a0*/  SYNCS.ARRIVE.TRANS64.RED.A1T0 RZ, [R3+URZ], RZ ;  /* 0x000000ff03ff79a7 */ /* 0x0011e2000810043f */
[----:B------:R-:W-:-:S04]  /*113b0*/  IMAD.WIDE R18, R23, 0xc0, R4 ;  /* 0x000000c017127825 */ /* 0x000fc800078e0204 */
[----:B------:R-:W-:Y:S01]  /*113c0*/  VIADD R23, R21, UR4 ;  /* 0x0000000415177c36 */ /* 0x000fe20008000000 */
[----:B------:R-:W-:Y:S06]  /*113d0*/  @P0 BRA `(.L_x_11101) ;  /* 0x00000000002c0947 */ /* 0x000fec0003800000 */
[----:B------:R-:W-:Y:S01]  /*113e0*/  ULDC.64 UR4, c[0x0][0xad8] ;  /* 0x0002b60000047ab9 */ /* 0x000fe20000000a00 */
[----:B------:R-:W-:Y:S02]  /*113f0*/  IMAD.MOV.U32 R4, RZ, RZ, R20 ;  /* 0x000000ffff047224 */ /* 0x000fe400078e0014 */
[----:B0-----:R-:W-:Y:S02]  /*11400*/  IMAD R3, R19, UR4, RZ ;  /* 0x0000000413037c24 */ /* 0x001fe4000f8e02ff */
        /* <DEDUP_REMOVED lines=8> */
.L_x_11101:
[----:B------:R-:W-:Y:S05]  /*11490*/  BSYNC B1 ;  /* 0x0000000000017941 */ /* 0x000fea0003800000 */
.L_x_11100:
        /* <DEDUP_REMOVED lines=15> */
.L_x_11103:
[----:B------:R-:W-:Y:S05]  /*11590*/  BSYNC B1 ;  /* 0x0000000000017941 */ /* 0x000fea0003800000 */
.L_x_11102:
        /* <DEDUP_REMOVED lines=14> */
[----:B-----5:R3:W-:Y:S02]  /*11680*/  STG.E.128 desc[UR50][R6.64], R12 ;  /* 0x0000000c06007986 */ /* 0x0207e4000c101d32 */
.L_x_11105:
[----:B------:R-:W-:Y:S05]  /*11690*/  BSYNC B1 ;  /* 0x0000000000017941 */ /* 0x000fea0003800000 */
.L_x_11104:
        /* <DEDUP_REMOVED lines=10> */
[----:B-123--:R-:W-:Y:S01]  /*11740*/  LEA R6, P0, R4, UR4, 0x1 ;  /* 0x0000000404067c11 */ /* 0x00efe2000f8008ff */
[----:B------:R-:W-:-:S05]  /*11750*/  IMAD.IADD R3, R5, 0x1, R3 ;  /* 0x0000000105037824 */ /* 0x000fca00078e0203 */
[----:B------:R-:W-:-:S05]  /*11760*/  LEA.HI.X R7, R4, UR5, R3, 0x1, P0 ;  /* 0x0000000504077c11 */ /* 0x000fca00080f0c03 */
[----:B-----5:R4:W-:Y:S01]  /*11770*/  STG.E.128 desc[UR50][R6.64], R8 ;  /* 0x0000000806007986 */ /* 0x0209e2000c101d32 */
[----:B------:R-:W-:Y:S05]  /*11780*/  BRA `(.L_x_11106) ;  /* 0x0000000800547947 */ /* 0x000fea0003800000 */
.L_x_11098:
        /* <DEDUP_REMOVED lines=27> */
.L_x_11107:
        /* <DEDUP_REMOVED lines=30> */
.L_x_11109:
[----:B------:R-:W-:Y:S05]  /*11b20*/  BSYNC B1 ;  /* 0x0000000000017941 */ /* 0x000fea0003800000 */
.L_x_11108:
        /* <DEDUP_REMOVED lines=10> */
[----:B------:R-:W-:Y:S01]  /*11bd0*/  UIMAD UR4, UR6, UR10, URZ ;  /* 0x0000000a060472a4 */ /* 0x000fe2000f8e023f */
[----:B------:R-:W-:-:S02]  /*11be0*/  VIADD R0, R4, 0x30 ;  /* 0x0000003004007836 */ /* 0x000fc40000000000 */
[----:B------:R-:W-:Y:S01]  /*11bf0*/  IMAD.IADD R7, R7, 0x1, R3 ;  /* 0x0000000107077824 */ /* 0x000fe200078e0203 */
[----:B------:R-:W-:Y:S01]  /*11c00*/  UIMAD UR4, UR38, UR11, UR4 ;  /* 0x0000000b260472a4 */ /* 0x000fe2000f8e0204 */
[----:B------:R-:W-:Y:S02]  /*11c10*/  IMAD R3, R23, -0xc0, R12 ;  /* 0xffffff4017037824 */ /* 0x000fe400078e020c */
[----:B------:R-:W-:Y:S01]  /*11c20*/  IMAD.U32 R5, RZ, RZ, UR10 ;  /* 0x0000000aff057e24 */ /* 0x000fe2000f8e00ff */
[----:B------:R-:W-:Y:S01]  /*11c30*/  ULDC.64 UR10, c[0x0][0xae8] ;  /* 0x0002ba00000a7ab9 */ /* 0x000fe20000000a00 */
[----:B------:R-:W-:Y:S01]  /*11c40*/  VIADD R8, R4, 0x60 ;  /* 0x0000006004087836 */ /* 0x000fe20000000000 */
[-C--:B------:R-:W-:Y:S01]  /*11c50*/  ISETP.GE.OR P3, PT, R0, R3.reuse, P0 ;  /* 0x000000030000720c */ /* 0x080fe20000766670 */
[----:B------:R-:W-:Y:S02]  /*11c60*/  VIADD R0, R4, 0x90 ;  /* 0x0000009004007836 */ /* 0x000fe40000000000 */
[----:B------:R-:W-:Y:S01]  /*11c70*/  IMAD.WIDE.U32 R6, R5, UR38, R6 ;  /* 0x0000002605067c25 */ /* 0x000fe2000f8e0006 */
[----:B------:R-:W-:-:S02]  /*11c80*/  ISETP.GE.OR P1, PT, R8, R3, P0 ;  /* 0x000000030800720c */ /* 0x000fc40000726670 */
[-C--:B------:R-:W-:Y:S01]  /*11c90*/  ISETP.GE.OR P2, PT, R0, R3.reuse, P0 ;  /* 0x000000030000720c */ /* 0x080fe20000746670 */
[----:B------:R-:W-:Y:S01]  /*11ca0*/  VIADD R7, R7, UR4 ;  /* 0x0000000407077c36 */ /* 0x000fe20008000000 */
[----:B------:R-:W-:Y:S01]  /*11cb0*/  ISETP.GE.OR P0, PT, R4, R3, P0 ;  /* 0x000000030400720c */ /* 0x000fe20000706670 */
[----:B------:R-:W-:Y:S02]  /*11cc0*/  UIMAD UR4, UR7, UR10, URZ ;  /* 0x0000000a070472a4 */ /* 0x000fe4000f8e023f */
[----:B------:R-:W-:Y:S01]  /*11cd0*/  IMAD.U32 R9, RZ, RZ, UR10 ;  /* 0x0000000aff097e24 */ /* 0x000fe2000f8e00ff */
[----:B------:R-:W-:Y:S01]  /*11ce0*/  SHF.R.S32.HI R5, RZ, 0x1f, R4 ;  /* 0x0000001fff057819 */ /* 0x000fe20000011404 */
[----:B------:R-:W-:Y:S02]  /*11cf0*/  UIMAD UR4, UR8, UR11, UR4 ;  /* 0x0000000b080472a4 */ /* 0x000fe4000f8e0204 */
        /* <DEDUP_REMOVED lines=15> */
.L_x_11111:
[----:B------:R-:W-:Y:S05]  /*11df0*/  BSYNC B1 ;  /* 0x0000000000017941 */ /* 0x000fea0003800000 */
.L_x_11110:
        /* <DEDUP_REMOVED lines=11> */
[----:B0-----:R-:W-:Y:S01]  /*11eb0*/  LEA R12, P0, R4, UR4, 0x1 ;  /* 0x00000004040c7c11 */ /* 0x001fe2000f8008ff */
[----:B------:R-:W-:-:S05]  /*11ec0*/  IMAD.IADD R3, R5, 0x1, R3 ;  /* 0x0000000105037824 */ /* 0x000fca00078e0203 */
[----:B------:R-:W-:-:S05]  /*11ed0*/  LEA.HI.X R13, R4, UR5, R3, 0x1, P0 ;  /* 0x00000005040d7c11 */ /* 0x000fca00080f0c03 */
[----:B------:R1:W-:Y:S02]  /*11ee0*/  STG.E.128 desc[UR50][R12.64], RZ ;  /* 0x000000ff0c007986 */ /* 0x0003e4000c101d32 */
.L_x_11113:
[----:B------:R-:W-:Y:S05]  /*11ef0*/  BSYNC B1 ;  /* 0x0000000000017941 */ /* 0x000fea0003800000 */
.L_x_11112:
        /* <DEDUP_REMOVED lines=11> */
[----:B01----:R-:W-:Y:S01]  /*11fb0*/  LEA R12, P0, R4, UR4, 0x1 ;  /* 0x00000004040c7c11 */ /* 0x003fe2000f8008ff */
[----:B------:R-:W-:-:S05]  /*11fc0*/  IMAD.IADD R3, R5, 0x1, R3 ;  /* 0x0000000105037824 */ /* 0x000fca00078e0203 */
[----:B------:R-:W-:-:S05]  /*11fd0*/  LEA.HI.X R13, R4, UR5, R3, 0x1, P0 ;  /* 0x00000005040d7c11 */ /* 0x000fca00080f0c03 */
[----:B------:R2:W-:Y:S02]  /*11fe0*/  STG.E.128 desc[UR50][R12.64], RZ ;  /* 0x000000ff0c007986 */ /* 0x0005e4000c101d32 */
.L_x_11115:
[----:B------:R-:W-:Y:S05]  /*11ff0*/  BSYNC B1 ;  /* 0x0000000000017941 */ /* 0x000fea0003800000 */
.L_x_11114:
        /* <DEDUP_REMOVED lines=14> */
.L_x_11106:
[----:B------:R-:W-:Y:S05]  /*120e0*/  BSYNC B0 ;  /* 0x0000000000007941 */ /* 0x000fea0003800000 */
.L_x_11097:
[----:B------:R-:W-:Y:S02]  /*120f0*/  ULDC UR4, c[0x0][0xc14] ;  /* 0x0003050000047ab9 */ /* 0x000fe40000000800 */
[----:B------:R-:W-:-:S06]  /*12100*/  UISETP.GE.AND UP0, UPT, UR48, UR4, UPT ;  /* 0x000000043000728c */ /* 0x000fcc000bf06270 */
[----:B------:R-:W-:-:S13]  /*12110*/  PLOP3.LUT P0, PT, PT, PT, UP0, 0x80, 0x0 ;  /* 0x000000000000781c */ /* 0x000fda0003f0f008 */
[----:B------:R-:W-:Y:S05]  /*12120*/  @!P0 BRA `(.L_x_11116) ;  /* 0xfffffee800f88947 */ /* 0x000fea000383ffff */
[----:B------:R-:W-:Y:S05]  /*12130*/  EXIT ;  /* 0x000000000000794d */ /* 0x000fea0003800000 */
.L_x_11011:
        /* <DEDUP_REMOVED lines=18> */
.L_x_11117:
        /* <DEDUP_REMOVED lines=41> */
.L_x_11123:
        /* <DEDUP_REMOVED lines=14> */
.L_x_11122:
[----:B------:R-:W-:Y:S05]  /*125d0*/  BSYNC B0 ;  /* 0x0000000000007941 */ /* 0x000fea0003800000 */
.L_x_11121:
        /* <DEDUP_REMOVED lines=21> */
.L_x_11119:
        /* <DEDUP_REMOVED lines=25> */
.L_x_11124:
[----:B-1----:R-:W-:Y:S01]  /*128c0*/  IMAD R24, R24, R9, R13 ;  /* 0x0000000918187224 */ /* 0x002fe200078e020d */
[----:B------:R-:W-:Y:S01]  /*128d0*/  IABS R12, R4 ;  /* 0x00000004000c7213 */ /* 0x000fe20000000000 */
[----:B0-----:R-:W-:Y:S02]  /*128e0*/  IMAD.MOV.U32 R11, RZ, RZ, R14 ;  /* 0x000000ffff0b7224 */ /* 0x001fe400078e000e */
[----:B------:R-:W-:Y:S02]  /*128f0*/  IMAD.IADD R7, R7, 0x1, -R24 ;  /* 0x0000000107077824 */ /* 0x000fe400078e0a18 */
[----:B------:R-:W-:Y:S02]  /*12900*/  IMAD R11, R11, R10, RZ ;  /* 0x0000000a0b0b7224 */ /* 0x000fe400078e02ff */
[----:B------:R-:W-:Y:S01]  /*12910*/  IMAD.MOV.U32 R2, RZ, RZ, RZ ;  /* 0x000000ffff027224 */ /* 0x000fe200078e00ff */
[----:B------:R-:W-:Y:S01]  /*12920*/  IABS R8, R7 ;  /* 0x0000000700087213 */ /* 0x000fe20000000000 */
[----:B------:R-:W-:-:S02]  /*12930*/  IMAD.MOV R12, RZ, RZ, -R12 ;  /* 0x000000ffff0c7224 */ /* 0x000fc400078e0a0c */
        /* <DEDUP_REMOVED lines=28> */
[----:B------:R-:W-:Y:S01]  /*12b00*/  IMAD.MOV.U32 R2, RZ, RZ, R11 ;  /* 0x000000ffff027224 */ /* 0x000fe200078e000b */
[----:B------:R-:W-:-:S03]  /*12b10*/  IABS R11, R13 ;  /* 0x0000000d000b7213 */ /* 0x000fc60000000000 */
[----:B------:R-:W-:Y:S02]  /*12b20*/  IMAD R7, R2, R9, RZ ;  /* 0x0000000902077224 */ /* 0x000fe400078e02ff */
[----:B------:R-:W-:-:S04]  /*12b30*/  IMAD.MOV.U32 R2, RZ, RZ, RZ ;  /* 0x000000ffff027224 */ /* 0x000fc800078e00ff */
[----:B------:R-:W-:Y:S01]  /*12b40*/  IMAD.HI.U32 R2, R3, R7, R2 ;  /* 0x0000000703027227 */ /* 0x000fe200078e0002 */
[----:B------:R-:W-:-:S04]  /*12b50*/  LOP3.LUT R3, R13, R6, RZ, 0x3c, !PT ;  /* 0x000000060d037212 */ /* 0x000fc800078e3cff */
[----:B------:R-:W-:Y:S01]  /*12b60*/  ISETP.GE.AND P2, PT, R3, RZ, PT ;  /* 0x000000ff0300720c */ /* 0x000fe20003f46270 */
        /* <DEDUP_REMOVED lines=17> */
.L_x_11120:
[----:B------:R-:W-:Y:S01]  /*12c80*/  IMAD.MOV.U32 R24, RZ, RZ, R7 ;  /* 0x000000ffff187224 */ /* 0x000fe200078e0007 */
[----:B------:R-:W-:Y:S01]  /*12c90*/  UMOV UR38, URZ ;  /* 0x0000003f00267c82 */ /* 0x000fe20008000000 */
[----:B------:R-:W-:-:S07]  /*12ca0*/  IMAD.MOV.U32 R25, RZ, RZ, RZ ;  /* 0x000000ffff197224 */ /* 0x000fce00078e00ff */
.L_x_11125:
        /* <DEDUP_REMOVED lines=8> */
.L_x_11118:
[----:B------:R-:W-:Y:S01]  /*12d30*/  ULDC UR4, c[0x0][0xc14] ;  /* 0x0003050000047ab9 */ /* 0x000fe20000000800 */
[----:B------:R1:W-:Y:S01]  /*12d40*/  STL [R1], RZ ;  /* 0x000000ff01007387 */ /* 0x0003e20000100800 */
[----:B------:R-:W-:Y:S01]  /*12d50*/  UISETP.GE.AND UP0, UPT, UR45, UR4, UPT ;  /* 0x000000042d00728c */ /* 0x000fe2000bf06270 */
[----:B------:R-:W-:Y:S02]  /*12d60*/  IMAD.MOV.U32 R18, RZ, RZ, 0x1 ;  /* 0x00000001ff127424 */ /* 0x000fe400078e00ff */
[----:B------:R-:W-:-:S03]  /*12d70*/  IMAD.MOV.U32 R17, RZ, RZ, RZ ;  /* 0x000000ffff117224 */ /* 0x000fc600078e00ff */
[----:B------:R-:W-:-:S13]  /*12d80*/  PLOP3.LUT P0, PT, PT, PT, UP0, 0x80, 0x0 ;  /* 0x000000000000781c */ /* 0x000fda0003f0f008 */
[----:B-1----:R-:W-:Y:S05]  /*12d90*/  @P0 BRA `(.L_x_11126) ;  /* 0x0000003400b00947 */ /* 0x002fea0003800000 */
[----:B0-----:R-:W0:Y:S01]  /*12da0*/  S2R R0, SR_TID.X ;  /* 0x0000000000007919 */ /* 0x001e220000002100 */
[----:B------:R-:W-:Y:S01]  /*12db0*/  IMAD.MOV.U32 R18, RZ, RZ, 0x1 ;  /* 0x00000001ff127424 */ /* 0x000fe200078e00ff */
[----:B------:R-:W-:Y:S01]  /*12dc0*/  ULOP3.LUT UR42, UR40, 0x1, URZ, 0xfc, !UPT ;  /* 0x00000001282a7892 */ /* 0x000fe2000f8efc3f */
[----:B------:R-:W-:Y:S01]  /*12dd0*/  IMAD.MOV.U32 R17, RZ, RZ, RZ ;  /* 0x000000ffff117224 */ /* 0x000fe200078e00ff */
[----:B------:R-:W1:Y:S01]  /*12de0*/  S2R R6, SR_TID.X ;  /* 0x0000000000067919 */ /* 0x000e620000002100 */
[----:B------:R-:W-:Y:S01]  /*12df0*/  ULOP3.LUT UR44, UR40, 0x2, URZ, 0xfc, !UPT ;  /* 0x00000002282c7892 */ /* 0x000fe2000f8efc3f */
[----:B------:R-:W-:Y:S01]  /*12e00*/  ULDC UR43, c[0x0][0xc] ;  /* 0x00000300002b7ab9 */ /* 0x000fe20000000800 */
[----:B------:R2:W-:Y:S01]  /*12e10*/  STL [R1], RZ ;  /* 0x000000ff01007387 */ /* 0x0005e20000100800 */
[----:B------:R-:W-:Y:S01]  /*12e20*/  ULDC.64 UR46, c[0x0][0x198] ;  /* 0x00006600002e7ab9 */ /* 0x000fe20000000a00 */
[----:B0-----:R-:W-:Y:S01]  /*12e30*/  LOP3.LUT R2, R0, 0x7f, RZ, 0xc0, !PT ;  /* 0x0000007f00027812 */ /* 0x001fe200078ec0ff */
[----:B-1----:R-:W-:Y:S01]  /*12e40*/  IMAD.SHL.U32 R29, R6, 0x40, RZ ;  /* 0x00000040061d7824 */ /* 0x002fe200078e00ff */
[----:B------:R-:W-:-:S03]  /*12e50*/  SHF.R.U32.HI R0, RZ, 0x1, R6 ;  /* 0x00000001ff007819 */ /* 0x000fc60000011606 */
[----:B------:R-:W-:Y:S02]  /*12e60*/  IMAD.SHL.U32 R4, R2, 0x10, RZ ;  /* 0x0000001002047824 */ /* 0x000fe400078e00ff */
        /* <DEDUP_REMOVED lines=14> */
.L_x_11192:
[----:B------:R-:W-:Y:S01]  /*12f50*/  ULDC.64 UR4, c[0x0][0xa28] ;  /* 0x00028a0000047ab9 */ /* 0x000fe20000000a00 */
[----:B------:R-:W-:Y:S01]  /*12f60*/  ULDC.64 UR8, c[0x0][0xa08] ;  /* 0x0002820000087ab9 */ /* 0x000fe20000000a00 */
[----:B------:R-:W-:Y:S01]  /*12f70*/  UISETP.NE.U32.AND UP0, UPT, UR4, URZ, UPT ;  /* 0x0000003f0400728c */ /* 0x000fe2000bf05070 */
[----:B------:R-:W-:Y:S01]  /*12f80*/  ISETP.NE.U32.AND P1, PT, RZ, UR8, PT ;  /* 0x00000008ff007c0c */ /* 0x000fe2000bf25070 */
[----:B------:R-:W-:Y:S01]  /*12f90*/  ULDC.64 UR10, c[0x0][0xa18] ;  /* 0x00028600000a7ab9 */ /* 0x000fe20000000a00 */
[----:B01----:R-:W0:Y:S01]  /*12fa0*/  LDC R0, c[0x0][0x288] ;  /* 0x0000a200ff007b82 */ /* 0x003e220000000800 */
[----:B------:R-:W-:Y:S01]  /*12fb0*/  UISETP.NE.AND.EX UP0, UPT, UR5, URZ, UPT, UP0 ;  /* 0x0000003f0500728c */ /* 0x000fe2000bf05300 */
[----:B------:R-:W-:Y:S01]  /*12fc0*/  ISETP.NE.AND.EX P1, PT, RZ, UR9, PT, P1 ;  /* 0x00000009ff007c0c */ /* 0x000fe2000bf25310 */
[----:B------:R-:W-:Y:S01]  /*12fd0*/  UISETP.NE.U32.AND UP1, UPT, UR10, URZ, UPT ;  /* 0x0000003f0a00728c */ /* 0x000fe2000bf25070 */
[----:B------:R-:W-:Y:S01]  /*12fe0*/  IMAD.MOV.U32 R23, RZ, RZ, RZ ;  /* 0x000000ffff177224 */ /* 0x000fe200078e00ff */
[----:B------:R-:W-:Y:S01]  /*12ff0*/  ULDC.64 UR8, c[0x0][0xa08] ;  /* 0x0002820000087ab9 */ /* 0x000fe20000000a00 */
[----:B------:R-:W-:Y:S01]  /*13000*/  ULDC.64 UR6, c[0x0][0xa00] ;  /* 0x0002800000067ab9 */ /* 0x000fe20000000a00 */
[----:B------:R-:W-:Y:S01]  /*13010*/  UISETP.NE.AND.EX UP1, UPT, UR11, URZ, UPT, UP1 ;  /* 0x0000003f0b00728c */ /* 0x000fe2000bf25310 */
[----:B------:R-:W-:Y:S01]  /*13020*/  PLOP3.LUT P2, PT, PT, PT, UP0, 0x80, 0x0 ;  /* 0x000000000000781c */ /* 0x000fe20003f4f008 */
[----:B------:R-:W-:Y:S01]  /*13030*/  UIMAD.WIDE UR8, UR45, 0x4, UR8 ;  /* 0x000000042d0878a5 */ /* 0x000fe2000f8e0208 */
[----:B------:R-:W-:Y:S01]  /*13040*/  ISETP.NE.U32.AND P0, PT, RZ, UR6, PT ;  /* 0x00000006ff007c0c */ /* 0x000fe2000bf05070 */
[----:B------:R-:W-:Y:S01]  /*13050*/  IMAD.MOV.U32 R27, RZ, RZ, RZ ;  /* 0x000000ffff1b7224 */ /* 0x000fe200078e00ff */
[----:B------:R-:W-:-:S02]  /*13060*/  @UP0 ULDC.64 UR4, c[0x0][0xa28] ;  /* 0x00028a0000040ab9 */ /* 0x000fc40000000a00 */
[----:B------:R-:W-:Y:S01]  /*13070*/  @UP0 UIMAD.WIDE UR4, UR45, 0x4, UR4 ;  /* 0x000000042d0408a5 */ /* 0x000fe2000f8e0204 */
[----:B------:R-:W-:Y:S01]  /*13080*/  IMAD.U32 R2, RZ, RZ, UR8 ;  /* 0x00000008ff027e24 */ /* 0x000fe2000f8e00ff */
[----:B------:R-:W-:Y:S01]  /*13090*/  ISETP.NE.AND.EX P0, PT, RZ, UR7, PT, P0 ;  /* 0x00000007ff007c0c */ /* 0x000fe2000bf05300 */
[----:B------:R-:W-:Y:S01]  /*130a0*/  IMAD.U32 R3, RZ, RZ, UR9 ;  /* 0x00000009ff037e24 */ /* 0x000fe2000f8e00ff */
[----:B------:R-:W-:Y:S01]  /*130b0*/  ULDC.64 UR6, c[0x0][0xa00] ;  /* 0x0002800000067ab9 */ /* 0x000fe20000000a00 */
[----:B------:R-:W-:Y:S01]  /*130c0*/  @UP1 ULDC.64 UR10, c[0x0][0xa18] ;  /* 0x00028600000a1ab9 */ /* 0x000fe20000000a00 */
[----:B------:R-:W-:Y:S01]  /*130d0*/  PLOP3.LUT P3, PT, PT, PT, UP1, 0x80, 0x0 ;  /* 0x000000000000781c */ /* 0x000fe20003f6f018 */
[----:B------:R-:W-:Y:S01]  /*130e0*/  IMAD.MOV.U32 R6, RZ, RZ, RZ ;  /* 0x000000ffff067224 */ /* 0x000fe200078e00ff */
[----:B------:R1:W5:Y:S01]  /*130f0*/  @P1 LDG.E R23, desc[UR50][R2.64] ;  /* 0x0000003202171981 */ /* 0x000362000c1e1900 */
[----:B------:R-:W-:-:S06]  /*13100*/  UIMAD.WIDE UR6, UR45, 0x4, UR6 ;  /* 0x000000042d0678a5 */ /* 0x000fcc000f8e0206 */
[----:B------:R-:W-:Y:S02]  /*13110*/  IMAD.U32 R4, RZ, RZ, UR6 ;  /* 0x00000006ff047e24 */ /* 0x000fe4000f8e00ff */
[----:B------:R-:W-:Y:S02]  /*13120*/  IMAD.U32 R5, RZ, RZ, UR7 ;  /* 0x00000007ff057e24 */ /* 0x000fe4000f8e00ff */
[----:B-1----:R-:W-:Y:S02]  /*13130*/  IMAD.U32 R2, RZ, RZ, UR4 ;  /* 0x00000004ff027e24 */ /* 0x002fe4000f8e00ff */
[----:B------:R-:W-:Y:S01]  /*13140*/  IMAD.U32 R3, RZ, RZ, UR5 ;  /* 0x00000005ff037e24 */ /* 0x000fe2000f8e00ff */
[----:B------:R-:W-:Y:S01]  /*13150*/  @UP1 UIMAD.WIDE UR4, UR45, 0x4, UR10 ;  /* 0x000000042d0418a5 */ /* 0x000fe2000f8e020a */
[----:B------:R-:W5:Y:S02]  /*13160*/  @P0 LDG.E R27, desc[UR50][R4.64] ;  /* 0x00000032041b0981 */ /* 0x000f64000c1e1900 */
[----:B------:R-:W-:-:S02]  /*13170*/  ULDC.64 UR10, c[0x0][0xa20] ;  /* 0x00028800000a7ab9 */ /* 0x000fc40000000a00 */
[----:B------:R1:W5:Y:S02]  /*13180*/  @P2 LDG.E R6, desc[UR50][R2.64] ;  /* 0x0000003202062981 */ /* 0x000364000c1e1900 */
[----:B-1----:R-:W-:Y:S02]  /*13190*/  IMAD.U32 R2, RZ, RZ, UR4 ;  /* 0x00000004ff027e24 */ /* 0x002fe4000f8e00ff */
[----:B------:R-:W-:Y:S01]  /*131a0*/  IMAD.U32 R3, RZ, RZ, UR5 ;  /* 0x00000005ff037e24 */ /* 0x000fe2000f8e00ff */
[----:B------:R-:W-:-:S04]  /*131b0*/  ULDC.64 UR4, c[0x0][0x3f8] ;  /* 0x0000fe0000047ab9 */ /* 0x000fc80000000a00 */
[----:B0-----:R0:W5:Y:S01]  /*131c0*/  @P3 LDG.E R0, desc[UR50][R2.64] ;  /* 0x0000003202003981 */ /* 0x001162000c1e1900 */
[----:B------:R-:W-:Y:S01]  /*131d0*/  UISETP.NE.U32.AND UP0, UPT, UR4, URZ, UPT ;  /* 0x0000003f0400728c */ /* 0x000fe2000bf05070 */
[----:B------:R-:W-:Y:S02]  /*131e0*/  ISETP.NE.U32.AND P2, PT, RZ, UR10, PT ;  /* 0x0000000aff007c0c */ /* 0x000fe4000bf45070 */
[----:B------:R-:W-:Y:S01]  /*131f0*/  ULDC UR4, c[0x0][0x404] ;  /* 0x0001010000047ab9 */ /* 0x000fe20000000800 */
[----:B------:R-:W-:Y:S01]  /*13200*/  UISETP.NE.AND.EX UP0, UPT, UR5, URZ, UPT, UP0 ;  /* 0x0000003f0500728c */ /* 0x000fe2000bf05300 */
[----:B------:R-:W-:Y:S02]  /*13210*/  ISETP.NE.AND.EX P2, PT, RZ, UR11, PT, P2 ;  /* 0x0000000bff007c0c */ /* 0x000fe4000bf45320 */
[----:B------:R-:W-:Y:S01]  /*13220*/  ULDC UR5, c[0x0][0x2e0] ;  /* 0x0000b80000057ab9 */ /* 0x000fe20000000800 */
[----:B------:R-:W-:-:S04]  /*13230*/  USEL UR4, UR4, 0x1, UP0 ;  /* 0x0000000104047887 */ /* 0x000fc80008000000 */
[----:B------:R-:W-:Y:S01]  /*13240*/  UIMAD UR4, UR4, UR5, URZ ;  /* 0x00000005040472a4 */ /* 0x000fe2000f8e023f */
[----:B0-----:R-:W-:Y:S11]  /*13250*/  @P3 BRA `(.L_x_11127) ;  /* 0x0000000000203947 */ /* 0x001ff60003800000 */
[----:B------:R-:W-:Y:S05]  /*13260*/  @!P0 BRA `(.L_x_11127) ;  /* 0x00000000001c8947 */ /* 0x000fea0003800000 */
[----:B------:R-:W-:Y:S02]  /*13270*/  IMAD.U32 R5, RZ, RZ, UR7 ;  /* 0x00000007ff057e24 */ /* 0x000fe4000f8e00ff */
[----:B------:R-:W-:Y:S02]  /*13280*/  IMAD.U32 R2, RZ, RZ, UR6 ;  /* 0x00000006ff027e24 */ /* 0x000fe4000f8e00ff */
[----:B------:R-:W-:Y:S02]  /*13290*/  IMAD.U32 R4, RZ, RZ, UR6 ;  /* 0x00000006ff047e24 */ /* 0x000fe4000f8e00ff */
[----:B------:R-:W-:-:S03]  /*132a0*/  IMAD.U32 R3, RZ, RZ, UR7 ;  /* 0x00000007ff037e24 */ /* 0x000fc6000f8e00ff */
[----:B------:R-:W2:Y:S04]  /*132b0*/  LDG.E R5, desc[UR50][R4.64] ;  /* 0x0000003204057981 */ /* 0x000ea8000c1e1900 */
[----:B------:R-:W2:Y:S02]  /*132c0*/  LDG.E R2, desc[UR50][R2.64+0x4] ;  /* 0x0000043202027981 */ /* 0x000ea4000c1e1900 */
[----:B--2--5:R-:W-:-:S07]  /*132d0*/  IMAD.IADD R0, R2, 0x1, -R5 ;  /* 0x0000000102007824 */ /* 0x024fce00078e0a05 */
.L_x_11127:
[----:B------:R-:W-:Y:S02]  /*132e0*/  IMAD.U32 R7, RZ, RZ, UR4 ;  /* 0x00000004ff077e24 */ /* 0x000fe4000f8e00ff */
[----:B-----5:R-:W-:Y:S01]  /*132f0*/  IMAD.IADD R23, R23, 0x1, R6 ;  /* 0x0000000117177824 */ /* 0x020fe200078e0206 */
[----:B------:R-:W-:Y:S06]  /*13300*/  @!P2 BRA `(.L_x_11128) ;  /* 0x000000000018a947 */ /* 0x000fec0003800000 */
[----:B------:R-:W-:Y:S02]  /*13310*/  ULDC.64 UR4, c[0x0][0xa20] ;  /* 0x0002880000047ab9 */ /* 0x000fe40000000a00 */
[----:B------:R-:W-:-:S06]  /*13320*/  UIMAD.WIDE UR4, UR45, 0x4, UR4 ;  /* 0x000000042d0478a5 */ /* 0x000fcc000f8e0204 */
[----:B------:R-:W-:Y:S02]  /*13330*/  IMAD.U32 R2, RZ, RZ, UR4 ;  /* 0x00000004ff027e24 */ /* 0x000fe4000f8e00ff */
[----:B------:R-:W-:-:S05]  /*13340*/  IMAD.U32 R3, RZ, RZ, UR5 ;  /* 0x00000005ff037e24 */ /* 0x000fca000f8e00ff */
[----:B------:R0:W5:Y:S01]  /*13350*/  LDG.E R7, desc[UR50][R2.64] ;  /* 0x0000003202077981 */ /* 0x000162000c1e1900 */
[----:B------:R-:W-:Y:S05]  /*13360*/  BRA `(.L_x_11129) ;  /* 0x0000000000207947 */ /* 0x000fea0003800000 */
.L_x_11128:
[----:B------:R-:W-:Y:S05]  /*13370*/  @!P1 BRA `(.L_x_11129) ;  /* 0x00000000001c9947 */ /* 0x000fea0003800000 */
[----:B------:R-:W-:Y:S02]  /*13380*/  IMAD.U32 R5, RZ, RZ, UR9 ;  /* 0x00000009ff057e24 */ /* 0x000fe4000f8e00ff */
[----:B------:R-:W-:Y:S02]  /*13390*/  IMAD.U32 R2, RZ, RZ, UR8 ;  /* 0x00000008ff027e24 */ /* 0x000fe4000f8e00ff */
[----:B------:R-:W-:Y:S02]  /*133a0*/  IMAD.U32 R4, RZ, RZ, UR8 ;  /* 0x00000008ff047e24 */ /* 0x000fe4000f8e00ff */
[----:B------:R-:W-:-:S03]  /*133b0*/  IMAD.U32 R3, RZ, RZ, UR9 ;  /* 0x00000009ff037e24 */ /* 0x000fc6000f8e00ff */
[----:B------:R-:W2:Y:S04]  /*133c0*/  LDG.E R5, desc[UR50][R4.64] ;  /* 0x0000003204057981 */ /* 0x000ea8000c1e1900 */
[----:B------:R-:W2:Y:S02]  /*133d0*/  LDG.E R2, desc[UR50][R2.64+0x4] ;  /* 0x0000043202027981 */ /* 0x000ea4000c1e1900 */
[----:B--2---:R-:W-:-:S07]  /*133e0*/  IMAD.IADD R7, R2, 0x1, -R5 ;  /* 0x0000000102077824 */ /* 0x004fce00078e0a05 */
.L_x_11129:
[----:B0-----:R-:W0:Y:S01]  /*133f0*/  LDC.64 R2, c[0x0][0x9e0] ;  /* 0x00027800ff027b82 */ /* 0x001e220000000a00 */
[----:B------:R-:W-:Y:S02]  /*13400*/  IMAD R5, R25, 0xc0, RZ ;  /* 0x000000c019057824 */ /* 0x000fe400078e02ff */
[----:B-----5:R-:W-:-:S03]  /*13410*/  IMAD.IADD R6, R7, 0x1, -R6 ;  /* 0x0000000107067824 */ /* 0x020fc600078e0a06 */
[----:B------:R-:W-:-:S05]  /*13420*/  IADD3 R5, -R0, 0xc0, R5 ;  /* 0x000000c000057810 */ /* 0x000fca0007ffe105 */
[----:B------:R-:W-:Y:S01]  /*13430*/  IMAD.IADD R9, R6, 0x1, R5 ;  /* 0x0000000106097824 */ /* 0x000fe200078e0205 */
[----:B0-----:R-:W-:-:S03]  /*13440*/  ISETP.GE.AND P1, PT, R3, 0x1, PT ;  /* 0x000000010300780c */ /* 0x001fc60003f26270 */
[----:B------:R-:W-:-:S10]  /*13450*/  IMAD.IADD R2, R9, 0x1, R2 ;  /* 0x0000000109027824 */ /* 0x000fd400078e0202 */
        /* <DEDUP_REMOVED lines=11> */
.L_x_11131:
[----:B------:R-:W-:-:S13]  /*13510*/  ISETP.NE.AND P0, PT, R3, 0x1, PT ;  /* 0x000000010300780c */ /* 0x000fda0003f05270 */
[----:B------:R-:W0:Y:S02]  /*13520*/  @P0 LDC.64 R4, c[0x0][0x9e8] ;  /* 0x00027a00ff040b82 */ /* 0x000e240000000a00 */
[----:B0-----:R-:W-:-:S05]  /*13530*/  @P0 IMAD.HI.U32 R4, R7, R4, RZ ;  /* 0x0000000407040227 */ /* 0x001fca00078e00ff */
[----:B------:R-:W-:-:S07]  /*13540*/  @P0 SHF.R.U32.HI R7, RZ, R5, R4 ;  /* 0x00000005ff070219 */ /* 0x000fce0000011604 */
.L_x_11132:
[----:B------:R-:W-:-:S05]  /*13550*/  IMAD R7, R7, R3, R3 ;  /* 0x0000000307077224 */ /* 0x000fca00078e0203 */
[----:B------:R-:W-:-:S07]  /*13560*/  VIMNMX R2, R2, R7, PT ;  /* 0x0000000702027248 */ /* 0x000fce0003fe0100 */
.L_x_11130:
[----:B------:R-:W-:Y:S01]  /*13570*/  VIADD R4, R2, 0x9f ;  /* 0x0000009f02047836 */ /* 0x000fe20000000000 */
[----:B------:R-:W-:Y:S01]  /*13580*/  ULDC UR4, c[0x0][0x9dc] ;  /* 0x0002770000047ab9 */ /* 0x000fe20000000800 */
[----:B------:R-:W-:Y:S02]  /*13590*/  VIADD R2, R6, 0x9f ;  /* 0x0000009f06027836 */ /* 0x000fe40000000000 */
[----:B------:R-:W-:-:S04]  /*135a0*/  IMAD.HI R4, R4, 0x66666667, RZ ;  /* 0x6666666704047827 */ /* 0x000fc800078e02ff */
[----:B------:R-:W-:Y:S01]  /*135b0*/  IMAD.HI R2, R2, 0x66666667, RZ ;  /* 0x6666666702027827 */ /* 0x000fe200078e02ff */
[----:B------:R-:W-:-:S03]  /*135c0*/  SHF.R.U32.HI R5, RZ, 0x1f, R4 ;  /* 0x0000001fff057819 */ /* 0x000fc60000011604 */
[----:B------:R-:W-:Y:S01]  /*135d0*/  IMAD R7, R25, 0xc0, -R0 ;  /* 0x000000c019077824 */ /* 0x000fe200078e0a00 */
[----:B------:R-:W-:Y:S02]  /*135e0*/  LEA.HI.SX32 R26, R4, R5, 0x1a ;  /* 0x00000005041a7211 */ /* 0x000fe400078fd2ff */
[----:B------:R-:W-:Y:S01]  /*135f0*/  SHF.R.U32.HI R5, RZ, 0x1f, R2 ;  /* 0x0000001fff057819 */ /* 0x000fe20000011602 */
[----:B------:R-:W-:-:S03]  /*13600*/  IMAD.IADD R7, R6, 0x1, R7 ;  /* 0x0000000106077824 */ /* 0x000fc600078e0207 */
[----:B------:R-:W-:Y:S01]  /*13610*/  LEA.HI.SX32 R5, R2, R5, 0x1a ;  /* 0x0000000502057211 */ /* 0x000fe200078fd2ff */
[----:B------:R-:W-:-:S03]  /*13620*/  VIADD R0, R7, -UR4 ;  /* 0x8000000407007c36 */ /* 0x000fc60008000000 */
        /* <DEDUP_REMOVED lines=11> */
.L_x_11134:
[----:B------:R-:W-:-:S13]  /*136e0*/  ISETP.NE.AND P0, PT, R3, 0x1, PT ;  /* 0x000000010300780c */ /* 0x000fda0003f05270 */
[----:B------:R-:W0:Y:S02]  /*136f0*/  @P0 LDC.64 R4, c[0x0][0x9e8] ;  /* 0x00027a00ff040b82 */ /* 0x000e240000000a00 */
[----:B0-----:R-:W-:-:S05]  /*13700*/  @P0 IMAD.HI.U32 R4, R7, R4, RZ ;  /* 0x0000000407040227 */ /* 0x001fca00078e00ff */
[----:B------:R-:W-:-:S07]  /*13710*/  @P0 SHF.R.U32.HI R7, RZ, R5, R4 ;  /* 0x00000005ff070219 */ /* 0x000fce0000011604 */
.L_x_11135:
[----:B------:R-:W-:-:S05]  /*13720*/  IMAD R3, R7, R3, RZ ;  /* 0x0000000307037224 */ /* 0x000fca00078e02ff */
[----:B------:R-:W-:-:S07]  /*13730*/  VIMNMX R0, R0, R3, !PT ;  /* 0x0000000300007248 */ /* 0x000fce0007fe0100 */
.L_x_11133:
[----:B------:R-:W-:Y:S01]  /*13740*/  IMAD.HI R0, R0, 0x66666667, RZ ;  /* 0x6666666700007827 */ /* 0x000fe200078e02ff */
[----:B------:R-:W-:Y:S04]  /*13750*/  BSSY B6, `(.L_x_11136) ;  /* 0x0000210000067945 */ /* 0x000fe80003800000 */
[----:B------:R-:W-:-:S04]  /*13760*/  SHF.R.U32.HI R3, RZ, 0x1f, R0 ;  /* 0x0000001fff037819 */ /* 0x000fc80000011600 */
[----:B------:R-:W-:-:S04]  /*13770*/  LEA.HI.SX32 R3, R0, R3, 0x1a ;  /* 0x0000000300037211 */ /* 0x000fc800078fd2ff */
[----:B------:R-:W-:-:S04]  /*13780*/  VIMNMX R22, RZ, R3, !PT ;  /* 0x00000003ff167248 */ /* 0x000fc80007fe0100 */
[----:B------:R-:W-:-:S13]  /*13790*/  ISETP.GT.AND P0, PT, R26, R22, PT ;  /* 0x000000161a00720c */ /* 0x000fda0003f04270 */
        /* <DEDUP_REMOVED lines=18> */
.L_x_11137:
        /* <DEDUP_REMOVED lines=23> */
.L_x_11139:
        /* <DEDUP_REMOVED lines=22> */
.L_x_11140:
        /* <DEDUP_REMOVED lines=20> */
.L_x_11141:
        /* <DEDUP_REMOVED lines=18> */
.L_x_11142:
[----:B------:R-:W-:Y:S01]  /*13df0*/  ULDC.64 UR4, c[0x0][0x9f8] ;  /* 0x00027e0000047ab9 */ /* 0x000fe20000000a00 */
[----:B------:R-:W-:Y:S01]  /*13e00*/  IMAD.U32 R19, RZ, RZ, UR45 ;  /* 0x0000002dff137e24 */ /* 0x000fe2000f8e00ff */
[----:B------:R-:W-:Y:S01]  /*13e10*/  UISETP.NE.U32.AND UP0, UPT, UR4, URZ, UPT ;  /* 0x0000003f0400728c */ /* 0x000fe2000bf05070 */
[----:B------:R-:W0:Y:S01]  /*13e20*/  LDC R0, c[0x0][0x428] ;  /* 0x00010a00ff007b82 */ /* 0x000e220000000800 */
[----:B------:R-:W1:Y:S01]  /*13e30*/  S2R R4, SR_TID.X ;  /* 0x0000000000047919 */ /* 0x000e620000002100 */
[----:B------:R-:W-:Y:S01]  /*13e40*/  IMAD.U32 R20, RZ, RZ, UR38 ;  /* 0x00000026ff147e24 */ /* 0x000fe2000f8e00ff */
[----:B------:R-:W-:Y:S01]  /*13e50*/  UISETP.NE.AND.EX UP0, UPT, UR5, URZ, UPT, UP0 ;  /* 0x0000003f0500728c */ /* 0x000fe2000bf05300 */
[----:B------:R-:W-:Y:S01]  /*13e60*/  IMAD R25, R25, 0xc0, R27 ;  /* 0x000000c019197824 */ /* 0x000fe200078e021b */
[----:B------:R-:W-:-:S04]  /*13e70*/  ULDC.64 UR6, c[0x0][0xa08] ;  /* 0x0002820000067ab9 */ /* 0x000fc80000000a00 */
[----:B------:R-:W-:-:S05]  /*13e80*/  PLOP3.LUT P0, PT, PT, PT, UP0, 0x80, 0x0 ;  /* 0x000000000000781c */ /* 0x000fca0003f0f008 */
[----:B------:R-:W-:Y:S02]  /*13e90*/  @UP0 ULDC.64 UR4, c[0x0][0x9f8] ;  /* 0x00027e0000040ab9 */ /* 0x000fe40000000a00 */
[----:B------:R-:W-:-:S06]  /*13ea0*/  @UP0 UIMAD.WIDE UR4, UR45, 0x4, UR4 ;  /* 0x000000042d0408a5 */ /* 0x000fcc000f8e0204 */
[----:B------:R-:W-:Y:S02]  /*13eb0*/  IMAD.U32 R2, RZ, RZ, UR4 ;  /* 0x00000004ff027e24 */ /* 0x000fe4000f8e00ff */
[----:B------:R-:W-:Y:S01]  /*13ec0*/  IMAD.U32 R3, RZ, RZ, UR5 ;  /* 0x00000005ff037e24 */ /* 0x000fe2000f8e00ff */
[----:B------:R-:W-:-:S04]  /*13ed0*/  ULDC.64 UR4, c[0x0][0xa00] ;  /* 0x0002800000047ab9 */ /* 0x000fc80000000a00 */
[----:B------:R2:W3:Y:S01]  /*13ee0*/  @P0 LDG.E R19, desc[UR50][R2.64] ;  /* 0x0000003202130981 */ /* 0x0004e2000c1e1900 */
[----:B0-----:R-:W-:Y:S01]  /*13ef0*/  ISETP.NE.AND P0, PT, R0, 0x1, PT ;  /* 0x000000010000780c */ /* 0x001fe20003f05270 */
[----:B------:R-:W-:Y:S01]  /*13f00*/  UMOV UR36, URZ ;  /* 0x0000003f00247c82 */ /* 0x000fe20008000000 */
[----:B------:R-:W-:Y:S02]  /*13f10*/  R2UR UR37, R25 ;  /* 0x00000000192572ca */ /* 0x000fe400000e0000 */
[----:B-1----:R-:W-:Y:S02]  /*13f20*/  LOP3.LUT R10, R4, 0x7f, RZ, 0xc0, !PT ;  /* 0x0000007f040a7812 */ /* 0x002fe400078ec0ff */
[----:B------:R-:W-:Y:S02]  /*13f30*/  SHF.R.U32.HI R4, RZ, 0x5, R4 ;  /* 0x00000005ff047819 */ /* 0x000fe40000011604 */
[----:B------:R-:W-:Y:S01]  /*13f40*/  ISETP.NE.AND P1, PT, R10, RZ, PT ;  /* 0x000000ff0a00720c */ /* 0x000fe20003f25270 */
[----:B--2---:R-:W0:Y:S01]  /*13f50*/  LDC.64 R2, c[0x0][0x3f8] ;  /* 0x0000fe00ff027b82 */ /* 0x004e220000000a00 */
[----:B------:R-:W-:-:S07]  /*13f60*/  LOP3.LUT R4, R4, 0x3, RZ, 0xc0, !PT ;  /* 0x0000000304047812 */ /* 0x000fce00078ec0ff */
[----:B------:R-:W1:Y:S04]  /*13f70*/  @P0 LDC R0, c[0x0][0x42c] ;  /* 0x00010b00ff000b82 */ /* 0x000e680000000800 */
[----:B------:R-:W-:-:S04]  /*13f80*/  VOTEU.ALL UP1, P1 ;  /* 0x00000000003f7886 */ /* 0x000fc80000820000 */
[----:B------:R-:W2:Y:S01]  /*13f90*/  @P0 LDC R5, c[0x0][0x430] ;  /* 0x00010c00ff050b82 */ /* 0x000ea20000000800 */
[----:B-1----:R-:W-:-:S05]  /*13fa0*/  @P0 IMAD.HI.U32 R0, R0, UR38, RZ ;  /* 0x0000002600000c27 */ /* 0x002fca000f8e00ff */
[----:B--2---:R-:W-:Y:S02]  /*13fb0*/  @P0 SHF.R.U32.HI R20, RZ, R5, R0 ;  /* 0x00000005ff140219 */ /* 0x004fe40000011600 */
        /* <DEDUP_REMOVED lines=9> */
[----:B------:R0:W-:Y:S01]  /*14050*/  @!UP1 UTMAPF.L2.4D [UR36], [UR4] ;  /* 0x00000024040095b8 */ /* 0x0001e20008018000 */
[----:B---3--:R-:W-:Y:S02]  /*14060*/  SHF.R.S32.HI R21, RZ, 0x1f, R19 ;  /* 0x0000001fff157819 */ /* 0x008fe40000011413 */
[----:B------:R-:W-:Y:S01]  /*14070*/  SEL R0, R19, RZ, !P0 ;  /* 0x000000ff13007207 */ /* 0x000fe20004000000 */
[----:B0-----:R-:W-:Y:S06]  /*14080*/  BRA.DIV UR6, `(.L_x_11143) ;  /* 0x0000002a06cc7947 */ /* 0x001fec000b800000 */
[----:B------:R0:W1:Y:S02]  /*14090*/  SHFL.IDX PT, R14, R4, RZ, 0x1f ;  /* 0x00001fff040e7589 */ /* 0x00006400000e0000 */
.L_x_11211:
[----:B-1----:R-:W-:Y:S02]  /*140a0*/  ISETP.NE.AND P0, PT, R14, RZ, PT ;  /* 0x000000ff0e00720c */ /* 0x002fe40003f05270 */
[----:B------:R-:W-:-:S11]  /*140b0*/  PLOP3.LUT P6, PT, PT, PT, PT, 0x8, 0x0 ;  /* 0x000000000000781c */ /* 0x000fd60003fce170 */
[----:B------:R-:W-:Y:S05]  /*140c0*/  @P0 BRA `(.L_x_11144) ;  /* 0x0000000400800947 */ /* 0x000fea0003800000 */
[----:B------:R-:W-:Y:S01]  /*140d0*/  UMOV UR4, 0xffffffff ;  /* 0xffffffff00047882 */ /* 0x000fe20000000000 */
[----:B------:R-:W-:Y:S02]  /*140e0*/  VIADD R7, R26, 0xffffffff ;  /* 0xffffffff1a077836 */ /* 0x000fe40000000000 */
[----:B------:R-:W-:Y:S05]  /*140f0*/  BRA.DIV UR4, `(.L_x_11145) ;  /* 0x0000002a04d07947 */ /* 0x000fea000b800000 */
[----:B------:R-:W-:-:S13]  /*14100*/  ELECT P6, URZ, PT ;  /* 0x00000000003f782f */ /* 0x000fda00038c0000 */
.L_x_11214:
[----:B------:R-:W-:Y:S05]  /*14110*/  @!P6 BRA `(.L_x_11146) ;  /* 0x000000040028e947 */ /* 0x000fea0003800000 */
[----:B------:R-:W-:-:S04]  /*14120*/  ISETP.NE.U32.AND P0, PT, R2, RZ, PT ;  /* 0x000000ff0200720c */ /* 0x000fc80003f05070 */
[----:B------:R-:W-:-:S13]  /*14130*/  ISETP.NE.AND.EX P0, PT, R3, RZ, PT, P0 ;  /* 0x000000ff0300720c */ /* 0x000fda0003f05300 */
[----:B------:R-:W-:Y:S05]  /*14140*/  @!P0 BRA `(.L_x_11147) ;  /* 0x0000000000488947 */ /* 0x000fea0003800000 */
[----:B------:R-:W1:Y:S01]  /*14150*/  LDC R9, c[0x0][0x41c] ;  /* 0x00010700ff097b82 */ /* 0x000e620000000800 */
[----:B------:R-:W-:Y:S01]  /*14160*/  IMAD.MOV.U32 R8, RZ, RZ, R7 ;  /* 0x000000ffff087224 */ /* 0x000fe200078e0007 */
[----:B------:R-:W-:Y:S02]  /*14170*/  ULDC.64 UR4, c[0x0][0x408] ;  /* 0x0001020000047ab9 */ /* 0x000fe40000000a00 */
[----:B------:R-:W-:-:S04]  /*14180*/  IMAD R0, R21, UR4, RZ ;  /* 0x0000000415007c24 */ /* 0x000fc8000f8e02ff */
[----:B------:R-:W-:Y:S01]  /*14190*/  IMAD R11, R19, UR5, R0 ;  /* 0x00000005130b7c24 */ /* 0x000fe2000f8e0200 */
[----:B-1----:R-:W-:-:S13]  /*141a0*/  ISETP.NE.AND P0, PT, R9, 0x1, PT ;  /* 0x000000010900780c */ /* 0x002fda0003f05270 */
[----:B0-----:R-:W0:Y:S02]  /*141b0*/  @P0 LDC.64 R4, c[0x0][0x420] ;  /* 0x00010800ff040b82 */ /* 0x001e240000000a00 */
        /* <DEDUP_REMOVED lines=11> */
.L_x_11147:
[----:B------:R-:W-:Y:S02]  /*14270*/  LEA R5, R17, UR41, 0x3 ;  /* 0x0000002911057c11 */ /* 0x000fe4000f8e18ff */
[----:B-1----:R-:W-:Y:S02]  /*14280*/  SHF.L.U32 R2, R18, 0x1f, RZ ;  /* 0x0000001f12027819 */ /* 0x002fe400000006ff */
[----:B------:R-:W-:Y:S02]  /*14290*/  ISETP.NE.AND P0, PT, R10, RZ, PT ;  /* 0x000000ff0a00720c */ /* 0x000fe40003f05270 */
[----:B------:R-:W1:Y:S02]  /*142a0*/  SYNCS.PHASECHK.TRANS64.TRYWAIT P2, [R5+URZ+0x13280], R2 ;  /* 0x01328002050075a7 */ /* 0x000e64000804017f */
[----:B-1----:R-:W-:Y:S09]  /*142b0*/  @!P2 BRA `(.L_x_11148) ;  /* 0x000000280080a947 */ /* 0x002ff20003800000 */
.L_x_11215:
        /* <DEDUP_REMOVED lines=8> */
.L_x_11149:
[----:B0-----:R-:W-:Y:S01]  /*14340*/  IMAD.U32 R4, RZ, RZ, UR41 ;  /* 0x00000029ff047e24 */ /* 0x001fe2000f8e00ff */
[----:B------:R-:W-:Y:S01]  /*14350*/  R2UR UR9, R5 ;  /* 0x00000000050972ca */ /* 0x000fe200000e0000 */
[----:B------:R-:W-:Y:S01]  /*14360*/  IMAD R7, R7, 0xa0, R23 ;  /* 0x000000a007077824 */ /* 0x000fe200078e0217 */
        /* <DEDUP_REMOVED lines=13> */
[----:B------:R-:W2:Y:S02]  /*14440*/  SYNCS.PHASECHK.TRANS64.TRYWAIT P2, [R5+URZ+0x13240], R2 ;  /* 0x01324002050075a7 */ /* 0x000ea4000804017f */
[----:B0-2---:R-:W-:Y:S05]  /*14450*/  @!P2 BRA `(.L_x_11150) ;  /* 0x00000028002ca947 */ /* 0x005fea0003800000 */
.L_x_11216:
        /* <DEDUP_REMOVED lines=8> */
.L_x_11151:
        /* <DEDUP_REMOVED lines=14> */
.L_x_11146:
        /* <DEDUP_REMOVED lines=11> */
[----:B01----:R-:W-:Y:S01]  /*14670*/  @P0 IMAD.MOV.U32 R2, RZ, RZ, 0x3000 ;  /* 0x00003000ff020424 */ /* 0x003fe200078e00ff */
[----:B------:R-:W-:Y:S01]  /*14680*/  @P0 R2UR UR13, R6 ;  /* 0x00000000060d02ca */ /* 0x000fe200000e0000 */
[----:B------:R-:W-:Y:S02]  /*14690*/  UMOV UR12, UR38 ;  /* 0x00000026000c7c82 */ /* 0x000fe40008000000 */
[----:B------:R1:W-:Y:S10]  /*146a0*/  @P0 SYNCS.ARRIVE.TRANS64 RZ, [UR41+0x13200], R2 ;  /* 0x01320002ffff09a7 */ /* 0x0003f40008000029 */
[----:B------:R1:W-:Y:S02]  /*146b0*/  UTMALDG.4D [UR8], [UR4], desc[UR6] ;  /* 0x00000608040075b4 */ /* 0x0003e40008019000 */
[----:B-1----:R-:W-:Y:S01]  /*146c0*/  NOP ;  /* 0x0000000000007918 */ /* 0x002fe20000000000 */
.L_x_11144:
[----:B------:R-:W2:Y:S01]  /*146d0*/  LDL.LU R3, [R1] ;  /* 0x0000000001037983 */ /* 0x000ea20000300800 */
[----:B------:R-:W-:Y:S01]  /*146e0*/  BSSY B0, `(.L_x_11152) ;  /* 0x000000b000007945 */ /* 0x000fe20003800000 */
[----:B--2---:R-:W-:-:S05]  /*146f0*/  VIADD R3, R3, 0x1 ;  /* 0x0000000103037836 */ /* 0x004fca0000000000 */
[----:B------:R-:W-:Y:S01]  /*14700*/  LEA.HI R2, R3, R3, RZ, 0x1 ;  /* 0x0000000303027211 */ /* 0x000fe200078f08ff */
[----:B------:R1:W-:Y:S03]  /*14710*/  STL [R1], R3 ;  /* 0x0000000301007387 */ /* 0x0003e60000100800 */
[----:B------:R-:W-:-:S05]  /*14720*/  LOP3.LUT R2, R2, 0xfffffffe, RZ, 0xc0, !PT ;  /* 0xfffffffe02027812 */ /* 0x000fca00078ec0ff */
[----:B------:R-:W-:-:S05]  /*14730*/  IMAD.IADD R2, R3, 0x1, -R2 ;  /* 0x0000000103027824 */ /* 0x000fca00078e0a02 */
[----:B-1----:R-:W-:Y:S01]  /*14740*/  SHF.L.U32 R3, R2, 0x1f, RZ ;  /* 0x0000001f02037819 */ /* 0x002fe200000006ff */
[----:B------:R-:W-:-:S03]  /*14750*/  VIADD R2, R26, 0xfffffffe ;  /* 0xfffffffe1a027836 */ /* 0x000fc60000000000 */
[----:B------:R-:W1:Y:S02]  /*14760*/  SYNCS.PHASECHK.TRANS64.TRYWAIT P0, [UR41+0x13220], R3 ;  /* 0x01322003ff0075a7 */ /* 0x000e640008000169 */
[----:B------:R-:W-:Y:S01]  /*14770*/  ISETP.GE.AND P2, PT, R2, R22, PT ;  /* 0x000000160200720c */ /* 0x000fe20003f46270 */
[----:B-1----:R-:W-:-:S12]  /*14780*/  @!P0 BRA `(.L_x_11153) ;  /* 0x0000002400748947 */ /* 0x002fd80003800000 */
.L_x_11217:
[----:B------:R-:W-:Y:S05]  /*14790*/  BSYNC B0 ;  /* 0x0000000000007941 */ /* 0x000fea0003800000 */
.L_x_11152:
[----:B------:R-:W-:Y:S05]  /*147a0*/  @!P2 BRA `(.L_x_11154) ;  /* 0x0000000800d0a947 */ /* 0x000fea0003800000 */
[----:B0-----:R-:W-:Y:S02]  /*147b0*/  IMAD.MOV.U32 R3, RZ, RZ, R17 ;  /* 0x000000ffff037224 */ /* 0x001fe400078e0011 */
[----:B------:R-:W-:-:S07]  /*147c0*/  IMAD.MOV.U32 R8, RZ, RZ, R18 ;  /* 0x000000ffff087224 */ /* 0x000fce00078e0012 */
.L_x_11174:
        /* <DEDUP_REMOVED lines=31> */
.L_x_11157:
[----:B------:R-:W1:Y:S01]  /*149c0*/  S2R R5, SR_TID.X ;  /* 0x0000000000057919 */ /* 0x000e620000002100 */
[----:B0-----:R-:W-:Y:S01]  /*149d0*/  LEA R6, R17, UR41, 0x3 ;  /* 0x0000002911067c11 */ /* 0x001fe2000f8e18ff */
[----:B------:R-:W-:Y:S01]  /*149e0*/  BSSY B1, `(.L_x_11158) ;  /* 0x0000006000017945 */ /* 0x000fe20003800000 */
[----:B-1----:R-:W-:Y:S02]  /*149f0*/  LOP3.LUT R7, R5, 0x7f, RZ, 0xc0, !PT ;  /* 0x0000007f05077812 */ /* 0x002fe400078ec0ff */
[----:B------:R-:W-:Y:S02]  /*14a00*/  SHF.L.U32 R5, R18, 0x1f, RZ ;  /* 0x0000001f12057819 */ /* 0x000fe400000006ff */
[----:B------:R-:W-:Y:S02]  /*14a10*/  ISETP.NE.AND P2, PT, R7, RZ, PT ;  /* 0x000000ff0700720c */ /* 0x000fe40003f45270 */
[----:B------:R-:W0:Y:S02]  /*14a20*/  SYNCS.PHASECHK.TRANS64.TRYWAIT P0, [R6+URZ+0x13280], R5 ;  /* 0x01328005060075a7 */ /* 0x000e24000800017f */
[----:B0-----:R-:W-:Y:S09]  /*14a30*/  @!P0 BRA `(.L_x_11159) ;  /* 0x0000002000e08947 */ /* 0x001ff20003800000 */
.L_x_11218:
[----:B------:R-:W-:Y:S05]  /*14a40*/  BSYNC B1 ;  /* 0x0000000000017941 */ /* 0x000fea0003800000 */
.L_x_11158:
        /* <DEDUP_REMOVED lines=9> */
.L_x_11161:
[----:B------:R-:W-:Y:S05]  /*14ae0*/  BSYNC B1 ;  /* 0x0000000000017941 */ /* 0x000fea0003800000 */
.L_x_11160:
[----:B------:R-:W-:Y:S01]  /*14af0*/  IMAD.MOV.U32 R11, RZ, RZ, RZ ;  /* 0x000000ffff0b7224 */ /* 0x000fe200078e00ff */
[----:B------:R-:W-:Y:S01]  /*14b00*/  R2UR UR12, R20 ;  /* 0x00000000140c72ca */ /* 0x000fe200000e0000 */
[----:B------:R-:W-:Y:S01]  /*14b10*/  IMAD.U32 R10, RZ, RZ, UR41 ;  /* 0x00000029ff0a7e24 */ /* 0x000fe2000f8e00ff */
[----:B------:R-:W-:Y:S01]  /*14b20*/  UIADD3 UR4, UP0, UR46, 0x470, URZ ;  /* 0x000004702e047890 */ /* 0x000fe2000ff1e03f */
[----:B------:R-:W-:Y:S01]  /*14b30*/  PLOP3.LUT P0, PT, PT, PT, PT, 0x80, 0x0 ;  /* 0x000000000000781c */ /* 0x000fe20003f0f070 */
[----:B------:R-:W-:Y:S01]  /*14b40*/  VIADD R9, R6, 0x13270 ;  /* 0x0001327006097836 */ /* 0x000fe20000000000 */
[----:B------:R-:W-:Y:S01]  /*14b50*/  R2UR UR10, R11 ;  /* 0x000000000b0a72ca */ /* 0x000fe200000e0000 */
[----:B------:R-:W-:Y:S01]  /*14b60*/  IMAD R7, R17, 0x2800, R10 ;  /* 0x0000280011077824 */ /* 0x000fe200078e020a */
[----:B------:R-:W-:Y:S01]  /*14b70*/  UIADD3.X UR5, URZ, UR47, URZ, UP0, !UPT ;  /* 0x0000002f3f057290 */ /* 0x000fe200087fe43f */
[----:B------:R-:W-:Y:S01]  /*14b80*/  IMAD R10, R4, 0xa0, R23 ;  /* 0x000000a0040a7824 */ /* 0x000fe200078e0217 */
[----:B------:R-:W-:Y:S01]  /*14b90*/  UMOV UR6, 0x0 ;  /* 0x0000000000067882 */ /* 0x000fe20000000000 */
[----:B------:R-:W-:Y:S01]  /*14ba0*/  VIADD R4, R7, 0x6000 ;  /* 0x0000600007047836 */ /* 0x000fe20000000000 */
[----:B------:R-:W-:-:S09]  /*14bb0*/  UMOV UR7, 0x14f00000 ;  /* 0x14f0000000077882 */ /* 0x000fd20000000000 */
.L_x_11162:
        /* <DEDUP_REMOVED lines=12> */
.L_x_11219:
[----:B------:R-:W-:Y:S05]  /*14c80*/  BSYNC B1 ;  /* 0x0000000000017941 */ /* 0x000fea0003800000 */
.L_x_11163:
        /* <DEDUP_REMOVED lines=11> */
.L_x_11166:
[----:B------:R-:W-:Y:S05]  /*14d40*/  BSYNC B1 ;  /* 0x0000000000017941 */ /* 0x000fea0003800000 */
.L_x_11165:
        /* <DEDUP_REMOVED lines=9> */
.L_x_11167:
        /* <DEDUP_REMOVED lines=9> */
.L_x_11156:
[----:B------:R-:W-:Y:S05]  /*14e70*/  BSYNC B0 ;  /* 0x0000000000007941 */ /* 0x000fea0003800000 */
.L_x_11155:
[----:B------:R-:W-:-:S06]  /*14e80*/  UISETP.NE.AND UP0, UPT, UR42, 0x3, UPT ;  /* 0x000000032a00788c */ /* 0x000fcc000bf05270 */
[----:B------:R-:W-:-:S13]  /*14e90*/  PLOP3.LUT P0, PT, PT, PT, UP0, 0x80, 0x0 ;  /* 0x000000000000781c */ /* 0x000fda0003f0f008 */
[----:B------:R-:W-:Y:S05]  /*14ea0*/  @!P0 BRA `(.L_x_11168) ;  /* 0x0000000000048947 */ /* 0x000fea0003800000 */
[----:B------:R-:W-:Y:S01]  /*14eb0*/  BPT.TRAP 0x1 ;  /* 0x000000040000795c */ /* 0x000fe20000300000 */
.L_x_11168:
        /* <DEDUP_REMOVED lines=8> */
.L_x_11220:
[----:B------:R-:W-:Y:S05]  /*14f40*/  BSYNC B0 ;  /* 0x0000000000007941 */ /* 0x000fea0003800000 */
.L_x_11169:
[----:B------:R-:W-:Y:S05]  /*14f50*/  @!P0 BRA `(.L_x_11171) ;  /* 0x0000000000048947 */ /* 0x000fea0003800000 */
[----:B------:R-:W-:Y:S01]  /*14f60*/  BPT.TRAP 0x1 ;  /* 0x000000040000795c */ /* 0x000fe20000300000 */
.L_x_11171:
[----:B0-----:R-:W-:Y:S01]  /*14f70*/  SHF.L.U32 R5, R8, 0x1f, RZ ;  /* 0x0000001f08057819 */ /* 0x001fe200000006ff */
[----:B------:R-:W-:-:S03]  /*14f80*/  IMAD R10, R3, 0x2800, RZ ;  /* 0x00002800030a7824 */ /* 0x000fc600078e02ff */
[----:B------:R-:W0:Y:S02]  /*14f90*/  SYNCS.PHASECHK.TRANS64.TRYWAIT P2, [R12+URZ+0x13260], R5 ;  /* 0x013260050c0075a7 */ /* 0x000e24000804017f */
[----:B0-----:R-:W-:Y:S05]  /*14fa0*/  @!P2 BRA `(.L_x_11172) ;  /* 0x0000001c00c0a947 */ /* 0x001fea0003800000 */
.L_x_11221:
[C---:B------:R-:W-:Y:S01]  /*14fb0*/  LOP3.LUT R3, R10.reuse, R29, RZ, 0xfc, !PT ;  /* 0x0000001d0a037212 */ /* 0x040fe200078efcff */
[----:B------:R-:W-:Y:S05]  /*14fc0*/  WARPSYNC.ALL ;  /* 0x0000000000007948 */ /* 0x000fea0003800000 */
[----:B0-----:R-:W0:Y:S01]  /*14fd0*/  LDSM.16.MT88.4 R4, [R3+UR41+0x6000] ;  /* 0x006000290304783b */ /* 0x001e220008004200 */
        /* <DEDUP_REMOVED lines=39> */
.L_x_11173:
        /* <DEDUP_REMOVED lines=10> */
.L_x_11154:
        /* <DEDUP_REMOVED lines=14> */
.L_x_11176:
[----:B------:R-:W-:Y:S05]  /*153d0*/  BSYNC B0 ;  /* 0x0000000000007941 */ /* 0x000fea0003800000 */
.L_x_11175:
[----:B------:R-:W-:-:S06]  /*153e0*/  UISETP.NE.AND UP0, UPT, UR42, 0x3, UPT ;  /* 0x000000032a00788c */ /* 0x000fcc000bf05270 */
[----:B------:R-:W-:-:S13]  /*153f0*/  PLOP3.LUT P0, PT, PT, PT, UP0, 0x80, 0x0 ;  /* 0x000000000000781c */ /* 0x000fda0003f0f008 */
[----:B------:R-:W-:Y:S05]  /*15400*/  @!P0 BRA `(.L_x_11177) ;  /* 0x0000000000048947 */ /* 0x000fea0003800000 */
[----:B------:R-:W-:Y:S01]  /*15410*/  BPT.TRAP 0x1 ;  /* 0x000000040000795c */ /* 0x000fe20000300000 */
.L_x_11177:
        /* <DEDUP_REMOVED lines=8> */
.L_x_11222:
[----:B------:R-:W-:Y:S05]  /*154a0*/  BSYNC B0 ;  /* 0x0000000000007941 */ /* 0x000fea0003800000 */
.L_x_11178:
[----:B------:R-:W-:Y:S05]  /*154b0*/  @!P2 BRA `(.L_x_11180) ;  /* 0x000000000004a947 */ /* 0x000fea0003800000 */
[----:B------:R-:W-:Y:S01]  /*154c0*/  BPT.TRAP 0x1 ;  /* 0x000000040000795c */ /* 0x000fe20000300000 */
.L_x_11180:
[----:B------:R-:W-:Y:S01]  /*154d0*/  SHF.L.U32 R5, R18, 0x1f, RZ ;  /* 0x0000001f12057819 */ /* 0x000fe200000006ff */
[----:B0-----:R-:W-:-:S03]  /*154e0*/  IMAD R3, R17, 0x2800, RZ ;  /* 0x0000280011037824 */ /* 0x001fc600078e02ff */
[----:B------:R-:W0:Y:S02]  /*154f0*/  SYNCS.PHASECHK.TRANS64.TRYWAIT P0, [R2+URZ+0x13260], R5 ;  /* 0x01326005020075a7 */ /* 0x000e24000800017f */
[----:B------:R-:W-:Y:S01]  /*15500*/  LOP3.LUT R0, R3, R29, RZ, 0xfc, !PT ;  /* 0x0000001d03007212 */ /* 0x000fe200078efcff */
[----:B0-----:R-:W-:Y:S06]  /*15510*/  @!P0 BRA `(.L_x_11181) ;  /* 0x00000018008c8947 */ /* 0x001fec0003800000 */
.L_x_11223:
        /* <DEDUP_REMOVED lines=41> */
.L_x_11182:
        /* <DEDUP_REMOVED lines=10> */
.L_x_11138:
[----:B------:R-:W-:Y:S05]  /*15850*/  BSYNC B6 ;  /* 0x0000000000067941 */ /* 0x000fea0003800000 */
.L_x_11136:
        /* <DEDUP_REMOVED lines=11> */
.L_x_11183:
[----:B-1----:R-:W0:Y:S01]  /*15910*/  S2R R0, SR_TID.X ;  /* 0x0000000000007919 */ /* 0x002e220000002100 */
        /* <DEDUP_REMOVED lines=24> */
[----:B------:R-:W-:Y:S02]  /*15aa0*/  IMAD.IADD R3, R4, 0x1, R3 ;  /* 0x0000000104037824 */ /* 0x000fe400078e0203 */
[----:B------:R-:W-:Y:S04]  /*15ab0*/  SHFL.IDX PT, R4, R24, 0x1, 0x1f ;  /* 0x00201f0018047f89 */ /* 0x000fe800000e0000 */
[----:B------:R-:W1:Y:S02]  /*15ac0*/  SHFL.UP PT, R2, R3, 0x8, RZ ;  /* 0x0500000003027989 */ /* 0x000e6400000e00ff */
[----:B-1----:R-:W-:-:S05]  /*15ad0*/  SEL R2, R2, RZ, P4 ;  /* 0x000000ff02027207 */ /* 0x002fca0002000000 */
[----:B------:R-:W-:-:S05]  /*15ae0*/  IMAD.IADD R2, R3, 0x1, R2 ;  /* 0x0000000103027824 */ /* 0x000fca00078e0202 */
[----:B------:R-:W1:Y:S02]  /*15af0*/  SHFL.UP PT, R5, R2, 0x10, RZ ;  /* 0x0600000002057989 */ /* 0x000e6400000e00ff */
[----:B-1----:R-:W-:-:S05]  /*15b00*/  SEL R5, R5, RZ, P5 ;  /* 0x000000ff05057207 */ /* 0x002fca0002800000 */
[----:B------:R-:W-:Y:S02]  /*15b10*/  IMAD.IADD R7, R2, 0x1, R5 ;  /* 0x0000000102077824 */ /* 0x000fe400078e0205 */
[----:B------:R-:W-:Y:S04]  /*15b20*/  SHFL.IDX PT, R5, R24, RZ, 0x1f ;  /* 0x00001fff18057589 */ /* 0x000fe800000e0000 */
[----:B------:R-:W0:Y:S02]  /*15b30*/  SHFL.IDX PT, R9, R7, 0x1f, 0x1f ;  /* 0x03e01f0007097f89 */ /* 0x000e2400000e0000 */
[----:B0-----:R-:W-:-:S04]  /*15b40*/  IMAD R9, R9, R6, RZ ;  /* 0x0000000609097224 */ /* 0x001fc800078e02ff */
[----:B------:R-:W-:-:S05]  /*15b50*/  IMAD.IADD R4, R4, 0x1, R9 ;  /* 0x0000000104047824 */ /* 0x000fca00078e0209 */
[----:B------:R-:W-:-:S13]  /*15b60*/  ISETP.GT.AND P6, PT, R4, R5, PT ;  /* 0x000000050400720c */ /* 0x000fda0003fc4270 */
[----:B------:R-:W-:Y:S05]  /*15b70*/  @P6 BRA `(.L_x_11185) ;  /* 0x0000000000986947 */ /* 0x000fea0003800000 */
.L_x_11189:
        /* <DEDUP_REMOVED lines=14> */
.L_x_11188:
[----:B------:R-:W-:Y:S05]  /*15c60*/  BSYNC B0 ;  /* 0x0000000000007941 */ /* 0x000fea0003800000 */
.L_x_11187:
        /* <DEDUP_REMOVED lines=21> */
[----:B------:R-:W-:Y:S02]  /*15dc0*/  IMAD.MOV.U32 R7, RZ, RZ, R9 ;  /* 0x000000ffff077224 */ /* 0x000fe400078e0009 */
[----:B------:R-:W-:-:S07]  /*15dd0*/  IMAD.MOV.U32 R9, RZ, RZ, R3 ;  /* 0x000000ffff097224 */ /* 0x000fce00078e0003 */
.L_x_11185:
        /* <DEDUP_REMOVED lines=26> */
.L_x_11190:
[----:B-1----:R-:W-:Y:S02]  /*15f80*/  IMAD R24, R24, R6, R11 ;  /* 0x0000000618187224 */ /* 0x002fe400078e020b */
[----:B0-----:R-:W-:Y:S02]  /*15f90*/  IMAD R7, R15, R8, RZ ;  /* 0x000000080f077224 */ /* 0x001fe400078e02ff */
[----:B------:R-:W-:Y:S02]  /*15fa0*/  IMAD.MOV.U32 R2, RZ, RZ, RZ ;  /* 0x000000ffff027224 */ /* 0x000fe400078e00ff */
[----:B------:R-:W-:Y:S02]  /*15fb0*/  IMAD.IADD R5, R5, 0x1, -R24 ;  /* 0x0000000105057824 */ /* 0x000fe400078e0a18 */
        /* <DEDUP_REMOVED lines=20> */
[----:B------:R-:W-:Y:S02]  /*16100*/  IMAD R4, R4, R2, R5 ;  /* 0x0000000204047224 */ /* 0x000fe400078e0205 */
[----:B------:R-:W-:Y:S01]  /*16110*/  IMAD.MOV.U32 R2, RZ, RZ, RZ ;  /* 0x000000ffff027224 */ /* 0x000fe200078e00ff */
[----:B------:R-:W-:Y:S01]  /*16120*/  VIADDMNMX R6, R3, R6, R9, PT ;  /* 0x0000000603067246 */ /* 0x000fe20003800109 */
[----:B------:R-:W-:-:S03]  /*16130*/  IMAD.IADD R7, R4, 0x1, R7 ;  /* 0x0000000104077824 */ /* 0x000fc600078e0207 */
        /* <DEDUP_REMOVED lines=20> */
[----:B------:R-:W-:-:S06]  /*16280*/  IMAD.MOV R3, RZ, RZ, -R6 ;  /* 0x000000ffff037224 */ /* 0x000fcc00078e0a06 */
[----:B------:R-:W-:-:S06]  /*16290*/  @P0 VIADD R2, R2, 0x1 ;  /* 0x0000000102020836 */ /* 0x000fcc0000000000 */
[----:B------:R-:W-:Y:S01]  /*162a0*/  @!P2 IMAD.MOV R2, RZ, RZ, -R2 ;  /* 0x000000ffff02a224 */ /* 0x000fe200078e0a02 */
[----:B------:R-:W-:-:S04]  /*162b0*/  @!P1 LOP3.LUT R2, RZ, R6, RZ, 0x33, !PT ;  /* 0x00000006ff029212 */ /* 0x000fc800078e33ff */
[----:B------:R-:W-:Y:S01]  /*162c0*/  LOP3.LUT R25, RZ, R2, RZ, 0x33, !PT ;  /* 0x00000002ff197212 */ /* 0x000fe200078e33ff */
[----:B------:R-:W-:-:S04]  /*162d0*/  IMAD R3, R2, R3, R7 ;  /* 0x0000000302037224 */ /* 0x000fc800078e0207 */
[----:B------:R-:W-:Y:S01]  /*162e0*/  IMAD.IADD R25, R0, 0x1, R25 ;  /* 0x0000000100197824 */ /* 0x000fe200078e0219 */
[----:B------:R-:W-:Y:S01]  /*162f0*/  R2UR UR38, R3 ;  /* 0x00000000032672ca */ /* 0x000fe200000e0000 */
[----:B------:R-:W-:-:S14]  /*16300*/  BRA `(.L_x_11191) ;  /* 0x0000000000107947 */ /* 0x000fdc0003800000 */
.L_x_11186:
[----:B------:R-:W-:Y:S01]  /*16310*/  IMAD.MOV.U32 R24, RZ, RZ, R5 ;  /* 0x000000ffff187224 */ /* 0x000fe200078e0005 */
[----:B------:R-:W-:Y:S01]  /*16320*/  ULDC UR45, c[0x0][0xc14] ;  /* 0x00030500002d7ab9 */ /* 0x000fe20000000800 */
[----:B------:R-:W-:Y:S01]  /*16330*/  IMAD.MOV.U32 R25, RZ, RZ, RZ ;  /* 0x000000ffff197224 */ /* 0x000fe200078e00ff */
[----:B------:R-:W-:-:S06]  /*16340*/  UMOV UR38, URZ ;  /* 0x0000003f00267c82 */ /* 0x000fcc0008000000 */
.L_x_11191:
        /* <DEDUP_REMOVED lines=13> */
.L_x_11184:
[----:B------:R-:W-:Y:S02]  /*16420*/  ULDC UR4, c[0x0][0xc14] ;  /* 0x0003050000047ab9 */ /* 0x000fe40000000800 */
[----:B------:R-:W-:-:S06]  /*16430*/  UISETP.GE.AND UP0, UPT, UR45, UR4, UPT ;  /* 0x000000042d00728c */ /* 0x000fcc000bf06270 */
[----:B------:R-:W-:-:S13]  /*16440*/  PLOP3.LUT P0, PT, PT, PT, UP0, 0x80, 0x0 ;  /* 0x000000000000781c */ /* 0x000fda0003f0f008 */
[----:B------:R-:W-:Y:S05]  /*16450*/  @!P0 BRA `(.L_x_11192) ;  /* 0xffffffc800bc8947 */ /* 0x000fea000383ffff */
.L_x_11126:
[----:B01----:R-:W2:Y:S01]  /*16460*/  LDL.LU R0, [R1] ;  /* 0x0000000001007983 */ /* 0x003ea20000300800 */
        /* <DEDUP_REMOVED lines=11> */
.L_x_11224:
[----:B------:R-:W-:Y:S05]  /*16520*/  BSYNC B0 ;  /* 0x0000000000007941 */ /* 0x000fea0003800000 */
.L_x_11193:
[----:B------:R-:W-:-:S03]  /*16530*/  UMOV UR4, 0xffffffff ;  /* 0xffffffff00047882 */ /* 0x000fc60000000000 */
[----:B------:R-:W-:Y:S05]  /*16540*/  BRA.DIV UR4, `(.L_x_11195) ;  /* 0x0000000a04a87947 */ /* 0x000fea000b800000 */
[----:B0-----:R-:W0:Y:S02]  /*16550*/  S2R R0, SR_TID.X ;  /* 0x0000000000007919 */ /* 0x001e240000002100 */
[----:B0-----:R-:W-:-:S04]  /*16560*/  SHF.R.U32.HI R0, RZ, 0x5, R0 ;  /* 0x00000005ff007819 */ /* 0x001fc80000011600 */
[----:B------:R-:W-:-:S05]  /*16570*/  LOP3.LUT R0, R0, 0x3, RZ, 0xc0, !PT ;  /* 0x0000000300007812 */ /* 0x000fca00078ec0ff */
[----:B------:R0:W1:Y:S02]  /*16580*/  SHFL.IDX PT, R14, R0, RZ, 0x1f ;  /* 0x00001fff000e7589 */ /* 0x00006400000e0000 */
.L_x_11227:
[----:B-1----:R-:W-:Y:S01]  /*16590*/  ISETP.NE.AND P0, PT, R14, RZ, PT ;  /* 0x000000ff0e00720c */ /* 0x002fe20003f05270 */
[----:B------:R-:W-:-:S12]  /*165a0*/  BSSY B0, `(.L_x_11196) ;  /* 0x000002b000007945 */ /* 0x000fd80003800000 */
[----:B------:R-:W-:Y:S05]  /*165b0*/  @P0 BRA `(.L_x_11197) ;  /* 0x0000000000a40947 */ /* 0x000fea0003800000 */
[----:B------:R-:W-:-:S03]  /*165c0*/  UMOV UR4, 0xffffffff ;  /* 0xffffffff00047882 */ /* 0x000fc60000000000 */
[----:B------:R-:W-:Y:S05]  /*165d0*/  BRA.DIV UR4, `(.L_x_11198) ;  /* 0x0000000a04b87947 */ /* 0x000fea000b800000 */
[----:B------:R-:W-:-:S13]  /*165e0*/  ELECT P6, URZ, PT ;  /* 0x00000000003f782f */ /* 0x000fda00038c0000 */
.L_x_11230:
[----:B------:R-:W-:Y:S05]  /*165f0*/  @!P6 BRA `(.L_x_11197) ;  /* 0x000000000094e947 */ /* 0x000fea0003800000 */
[----:B------:R-:W-:-:S06]  /*16600*/  ULOP3.LUT UR4, UR40, 0x2, URZ, 0xfc, !UPT ;  /* 0x0000000228047892 */ /* 0x000fcc000f8efc3f */
[----:B0-----:R-:W-:-:S05]  /*16610*/  IMAD.U32 R0, RZ, RZ, UR4 ;  /* 0x00000004ff007e24 */ /* 0x001fca000f8e00ff */
[----:B------:R-:W-:-:S13]  /*16620*/  ISETP.NE.AND P0, PT, R0, 0x3, PT ;  /* 0x000000030000780c */ /* 0x000fda0003f05270 */
[----:B------:R-:W-:Y:S05]  /*16630*/  @!P0 BRA `(.L_x_11199) ;  /* 0x0000000000048947 */ /* 0x000fea0003800000 */
[----:B------:R-:W-:Y:S01]  /*16640*/  BPT.TRAP 0x1 ;  /* 0x000000040000795c */ /* 0x000fe20000300000 */
.L_x_11199:
        /* <DEDUP_REMOVED lines=12> */
.L_x_11231:
[----:B------:R-:W1:Y:S02]  /*16710*/  SYNCS.PHASECHK.TRANS64.TRYWAIT P1, [R9+URZ], R0 ;  /* 0x00000000090075a7 */ /* 0x000e64000802017f */
[----:B-1----:R-:W-:Y:S05]  /*16720*/  @!P1 BRA `(.L_x_11201) ;  /* 0x0000000800989947 */ /* 0x002fea0003800000 */
.L_x_11232:
[----:B------:R-:W-:Y:S05]  /*16730*/  @!P0 BRA `(.L_x_11202) ;  /* 0x0000000000048947 */ /* 0x000fea0003800000 */
[----:B------:R-:W-:Y:S01]  /*16740*/  BPT.TRAP 0x1 ;  /* 0x000000040000795c */ /* 0x000fe20000300000 */
.L_x_11202:
[----:B------:R-:W-:-:S04]  /*16750*/  IMAD R17, R17, 0x8, R6 ;  /* 0x0000000811117824 */ /* 0x000fc800078e0206 */
[----:B------:R-:W2:Y:S02]  /*16760*/  SYNCS.PHASECHK.TRANS64.TRYWAIT P1, [R17+URZ+0x13260], R4 ;  /* 0x01326004110075a7 */ /* 0x000ea4000802017f */
[----:B--2---:R-:W-:Y:S05]  /*16770*/  @!P1 BRA `(.L_x_11203) ;  /* 0x0000000800989947 */ /* 0x004fea0003800000 */
.L_x_11233:
[----:B------:R-:W-:Y:S05]  /*16780*/  @!P0 BRA `(.L_x_11204) ;  /* 0x0000000000048947 */ /* 0x000fea0003800000 */
[----:B------:R-:W-:Y:S01]  /*16790*/  BPT.TRAP 0x1 ;  /* 0x000000040000795c */ /* 0x000fe20000300000 */
.L_x_11204:
[----:B------:R-:W-:-:S04]  /*167a0*/  IMAD R7, R7, 0x8, R6 ;  /* 0x0000000807077824 */ /* 0x000fc800078e0206 */
[----:B------:R-:W3:Y:S02]  /*167b0*/  SYNCS.PHASECHK.TRANS64.TRYWAIT P1, [R7+URZ+0x13260], R0 ;  /* 0x01326000070075a7 */ /* 0x000ee4000802017f */
[----:B---3--:R-:W-:Y:S05]  /*167c0*/  @!P1 BRA `(.L_x_11205) ;  /* 0x0000000800989947 */ /* 0x008fea0003800000 */
.L_x_11234:
[----:B------:R-:W-:Y:S05]  /*167d0*/  @!P0 BRA `(.L_x_11206) ;  /* 0x0000000000048947 */ /* 0x000fea0003800000 */
[----:B------:R-:W-:Y:S01]  /*167e0*/  BPT.TRAP 0x1 ;  /* 0x000000040000795c */ /* 0x000fe20000300000 */
.L_x_11206:
[----:B------:R-:W4:Y:S02]  /*167f0*/  SYNCS.PHASECHK.TRANS64.TRYWAIT P0, [R17+URZ+0x13280], R4 ;  /* 0x01328004110075a7 */ /* 0x000f24000800017f */
[----:B----4-:R-:W-:Y:S05]  /*16800*/  @!P0 BRA `(.L_x_11207) ;  /* 0x00000008009c8947 */ /* 0x010fea0003800000 */
.L_x_11208:
[----:B------:R0:W0:Y:S02]  /*16810*/  SYNCS.PHASECHK.TRANS64.TRYWAIT P0, [R7+URZ+0x13280], R0 ;  /* 0x01328000070075a7 */ /* 0x000024000800017f */
[----:B0-----:R-:W-:Y:S05]  /*16820*/  @!P0 NANOSLEEP.SYNCS 0x989680 ;  /* 0x009896800000895d */ /* 0x001fea0003900000 */
[----:B------:R-:W0:Y:S02]  /*16830*/  @!P0 SYNCS.PHASECHK.TRANS64 P0, [R7+URZ+0x13280], R0 ;  /* 0x01328000070085a7 */ /* 0x000e24000800007f */
[----:B0-----:R-:W-:Y:S05]  /*16840*/  @!P0 BRA `(.L_x_11208) ;  /* 0xfffffffc00f08947 */ /* 0x001fea000383ffff */
.L_x_11197:
[----:B------:R-:W-:Y:S05]  /*16850*/  BSYNC B0 ;  /* 0x0000000000007941 */ /* 0x000fea0003800000 */
.L_x_11196:
[----:B------:R-:W-:Y:S05]  /*16860*/  EXIT ;  /* 0x000000000000794d */ /* 0x000fea0003800000 */
.L_x_11024:
[----:B0-----:R-:W-:-:S04]  /*16870*/  IMAD.U32 R3, RZ, RZ, UR45 ;  /* 0x0000002dff037e24 */ /* 0x001fc8000f8e00ff */
[----:B------:R0:W1:Y:S03]  /*16880*/  SYNCS.PHASECHK.TRANS64.TRYWAIT P1, [R3+URZ+0x13200], R0 ;  /* 0x01320000030075a7 */ /* 0x000066000802017f */
[----:B-1----:R-:W-:Y:S05]  /*16890*/  @!P1 NANOSLEEP.SYNCS 0x989680 ;  /* 0x009896800000995d */ /* 0x002fea0003900000 */
[----:B------:R-:W1:Y:S02]  /*168a0*/  @!P1 SYNCS.PHASECHK.TRANS64 P1, [R3+URZ+0x13200], R0 ;  /* 0x01320000030095a7 */ /* 0x000e64000802007f */
[----:B-1----:R-:W-:Y:S05]  /*168b0*/  @!P1 BRA `(.L_x_11024) ;  /* 0xfffffffc00ec9947 */ /* 0x002fea000383ffff */
[----:B------:R-:W-:Y:S05]  /*168c0*/  BRA `(.L_x_11209) ;  /* 0xfffffeb000f87947 */ /* 0x000fea000383ffff */
.L_x_11028:
[----:B-1----:R1:W2:Y:S02]  /*168d0*/  SYNCS.PHASECHK.TRANS64.TRYWAIT P1, [R3+URZ+0x13230], R0 ;  /* 0x01323000030075a7 */ /* 0x0022a4000802017f */
[----:B--2---:R-:W-:Y:S05]  /*168e0*/  @!P1 NANOSLEEP.SYNCS 0x989680 ;  /* 0x009896800000995d */ /* 0x004fea0003900000 */
[----:B------:R-:W2:Y:S02]  /*168f0*/  @!P1 SYNCS.PHASECHK.TRANS64 P1, [R3+URZ+0x13230], R0 ;  /* 0x01323000030095a7 */ /* 0x000ea4000802007f */
[----:B--2---:R-:W-:Y:S05]  /*16900*/  @!P1 BRA `(.L_x_11028) ;  /* 0xfffffffc00f09947 */ /* 0x004fea000383ffff */
[----:B------:R-:W-:Y:S05]  /*16910*/  BRA `(.L_x_11027) ;  /* 0xfffffeb400147947 */ /* 0x000fea000383ffff */
.L_x_11044:
[----:B-1----:R-:W-:-:S04]  /*16920*/  IMAD.U32 R15, RZ, RZ, UR23 ;  /* 0x00000017ff0f7e24 */ /* 0x002fc8000f8e00ff */
[----:B------:R1:W2:Y:S03]  /*16930*/  SYNCS.PHASECHK.TRANS64.TRYWAIT P1, [R15+URZ+0x13230], R14 ;  /* 0x0132300e0f0075a7 */ /* 0x0002a6000802017f */
[----:B--2---:R-:W-:Y:S05]  /*16940*/  @!P1 NANOSLEEP.SYNCS 0x989680 ;  /* 0x009896800000995d */ /* 0x004fea0003900000 */
[----:B------:R-:W2:Y:S02]  /*16950*/  @!P1 SYNCS.PHASECHK.TRANS64 P1, [R15+URZ+0x13230], R14 ;  /* 0x0132300e0f0095a7 */ /* 0x000ea4000802007f */
[----:B--2---:R-:W-:Y:S05]  /*16960*/  @!P1 BRA `(.L_x_11044) ;  /* 0xfffffffc00ec9947 */ /* 0x004fea000383ffff */
[----:B------:R-:W-:Y:S05]  /*16970*/  BRA `(.L_x_11043) ;  /* 0xfffffef000307947 */ /* 0x000fea000383ffff */
.L_x_11048:
[----:B-1----:R-:W-:-:S04]  /*16980*/  IMAD.U32 R15, RZ, RZ, UR11 ;  /* 0x0000000bff0f7e24 */ /* 0x002fc8000f8e00ff */
[----:B------:R1:W2:Y:S03]  /*16990*/  SYNCS.PHASECHK.TRANS64.TRYWAIT P1, [R15+URZ+0x13250], R14 ;  /* 0x0132500e0f0075a7 */ /* 0x0002a6000802017f */
[----:B--2---:R-:W-:Y:S05]  /*169a0*/  @!P1 NANOSLEEP.SYNCS 0x989680 ;  /* 0x009896800000995d */ /* 0x004fea0003900000 */
[----:B------:R-:W2:Y:S02]  /*169b0*/  @!P1 SYNCS.PHASECHK.TRANS64 P1, [R15+URZ+0x13250], R14 ;  /* 0x0132500e0f0095a7 */ /* 0x000ea4000802007f */
[----:B--2---:R-:W-:Y:S05]  /*169c0*/  @!P1 BRA `(.L_x_11048) ;  /* 0xfffffffc00ec9947 */ /* 0x004fea000383ffff */
[----:B------:R-:W-:Y:S05]  /*169d0*/  BRA `(.L_x_11047) ;  /* 0xfffffef4003c7947 */ /* 0x000fea000383ffff */
.L_x_11066:
[----:B-1----:R-:W-:-:S04]  /*169e0*/  IMAD.U32 R3, RZ, RZ, UR6 ;  /* 0x00000006ff037e24 */ /* 0x002fc8000f8e00ff */
[----:B------:R1:W2:Y:S03]  /*169f0*/  SYNCS.PHASECHK.TRANS64.TRYWAIT P1, [R3+URZ+0x13230], R0 ;  /* 0x01323000030075a7 */ /* 0x0002a6000802017f */
[----:B--2---:R-:W-:Y:S05]  /*16a00*/  @!P1 NANOSLEEP.SYNCS 0x989680 ;  /* 0x009896800000995d */ /* 0x004fea0003900000 */
[----:B------:R-:W2:Y:S02]  /*16a10*/  @!P1 SYNCS.PHASECHK.TRANS64 P1, [R3+URZ+0x13230], R0 ;  /* 0x01323000030095a7 */ /* 0x000ea4000802007f */
[----:B--2---:R-:W-:Y:S05]  /*16a20*/  @!P1 BRA `(.L_x_11066) ;  /* 0xfffffffc00ec9947 */ /* 0x004fea000383ffff */
[----:B------:R-:W-:Y:S05]  /*16a30*/  BRA `(.L_x_11065) ;  /* 0xffffff3000347947 */ /* 0x000fea000383ffff */
.L_x_11070:
[----:B-1----:R-:W-:-:S04]  /*16a40*/  IMAD.U32 R3, RZ, RZ, UR11 ;  /* 0x0000000bff037e24 */ /* 0x002fc8000f8e00ff */
[----:B------:R1:W2:Y:S03]  /*16a50*/  SYNCS.PHASECHK.TRANS64.TRYWAIT P1, [R3+URZ+0x13250], R0 ;  /* 0x01325000030075a7 */ /* 0x0002a6000802017f */
[----:B--2---:R-:W-:Y:S05]  /*16a60*/  @!P1 NANOSLEEP.SYNCS 0x989680 ;  /* 0x009896800000995d */ /* 0x004fea0003900000 */
[----:B------:R-:W2:Y:S02]  /*16a70*/  @!P1 SYNCS.PHASECHK.TRANS64 P1, [R3+URZ+0x13250], R0 ;  /* 0x01325000030095a7 */ /* 0x000ea4000802007f */
[----:B--2---:R-:W-:Y:S05]  /*16a80*/  @!P1 BRA `(.L_x_11070) ;  /* 0xfffffffc00ec9947 */ /* 0x004fea000383ffff */
[----:B------:R-:W-:Y:S05]  /*16a90*/  BRA `(.L_x_11069) ;  /* 0xffffff3400407947 */ /* 0x000fea000383ffff */
.L_x_11077:
[----:B-1----:R-:W-:-:S04]  /*16aa0*/  IMAD.U32 R3, RZ, RZ, UR23 ;  /* 0x00000017ff037e24 */ /* 0x002fc8000f8e00ff */
[----:B------:R1:W2:Y:S03]  /*16ab0*/  SYNCS.PHASECHK.TRANS64.TRYWAIT P1, [R3+URZ+0x13230], R0 ;  /* 0x01323000030075a7 */ /* 0x0002a6000802017f */
[----:B--2---:R-:W-:Y:S05]  /*16ac0*/  @!P1 NANOSLEEP.SYNCS 0x989680 ;  /* 0x009896800000995d */ /* 0x004fea0003900000 */
[----:B------:R-:W2:Y:S02]  /*16ad0*/  @!P1 SYNCS.PHASECHK.TRANS64 P1, [R3+URZ+0x13230], R0 ;  /* 0x01323000030095a7 */ /* 0x000ea4000802007f */
[----:B--2---:R-:W-:Y:S05]  /*16ae0*/  @!P1 BRA `(.L_x_11077) ;  /* 0xfffffffc00ec9947 */ /* 0x004fea000383ffff */
[----:B------:R-:W-:Y:S05]  /*16af0*/  BRA `(.L_x_11076) ;  /* 0xffffff5000d07947 */ /* 0x000fea000383ffff */
.L_x_11081:
[----:B-1----:R-:W-:-:S04]  /*16b00*/  IMAD.U32 R3, RZ, RZ, UR11 ;  /* 0x0000000bff037e24 */ /* 0x002fc8000f8e00ff */
[----:B------:R1:W2:Y:S03]  /*16b10*/  SYNCS.PHASECHK.TRANS64.TRYWAIT P1, [R3+URZ+0x13250], R0 ;  /* 0x01325000030075a7 */ /* 0x0002a6000802017f */
[----:B--2---:R-:W-:Y:S05]  /*16b20*/  @!P1 NANOSLEEP.SYNCS 0x989680 ;  /* 0x009896800000995d */ /* 0x004fea0003900000 */
[----:B------:R-:W2:Y:S02]  /*16b30*/  @!P1 SYNCS.PHASECHK.TRANS64 P1, [R3+URZ+0x13250], R0 ;  /* 0x01325000030095a7 */ /* 0x000ea4000802007f */
[----:B--2---:R-:W-:Y:S05]  /*16b40*/  @!P1 BRA `(.L_x_11081) ;  /* 0xfffffffc00ec9947 */ /* 0x004fea000383ffff */
[----:B------:R-:W-:Y:S05]  /*16b50*/  BRA `(.L_x_11080) ;  /* 0xffffff5400dc7947 */ /* 0x000fea000383ffff */
.L_x_11095:
[----:B-1----:R-:W-:-:S04]  /*16b60*/  IMAD.U32 R7, RZ, RZ, UR14 ;  /* 0x0000000eff077e24 */ /* 0x002fc8000f8e00ff */
[----:B------:R1:W2:Y:S03]  /*16b70*/  SYNCS.PHASECHK.TRANS64.TRYWAIT P1, [R7+URZ+0x13250], R4 ;  /* 0x01325004070075a7 */ /* 0x0002a6000802017f */
[----:B--2---:R-:W-:Y:S05]  /*16b80*/  @!P1 NANOSLEEP.SYNCS 0x989680 ;  /* 0x009896800000995d */ /* 0x004fea0003900000 */
[----:B------:R-:W2:Y:S02]  /*16b90*/  @!P1 SYNCS.PHASECHK.TRANS64 P1, [R7+URZ+0x13250], R4 ;  /* 0x01325004070095a7 */ /* 0x000ea4000802007f */
[----:B--2---:R-:W-:Y:S05]  /*16ba0*/  @!P1 BRA `(.L_x_11095) ;  /* 0xfffffffc00ec9947 */ /* 0x004fea000383ffff */
[----:B------:R-:W-:Y:S05]  /*16bb0*/  BRA `(.L_x_11094) ;  /* 0xffffff9000207947 */ /* 0x000fea000383ffff */
.L_x_11143:
[----:B------:R-:W-:Y:S02]  /*16bc0*/  IMAD.MOV.U32 R13, RZ, RZ, R4 ;  /* 0x000000ffff0d7224 */ /* 0x000fe400078e0004 */
[----:B------:R-:W-:Y:S02]  /*16bd0*/  IMAD.MOV.U32 R12, RZ, RZ, RZ ;  /* 0x000000ffff0c7224 */ /* 0x000fe400078e00ff */
[----:B------:R-:W-:Y:S02]  /*16be0*/  IMAD.MOV.U32 R11, RZ, RZ, 0x1f ;  /* 0x0000001fff0b7424 */ /* 0x000fe400078e00ff */
[----:B------:R-:W-:-:S07]  /*16bf0*/  IMAD.MOV.U32 R15, RZ, RZ, -0x1 ;  /* 0xffffffffff0f7424 */ /* 0x000fce00078e00ff */
[----:B------:R-:W-:Y:S05]  /*16c00*/  WARPSYNC.COLLECTIVE R15, `(.L_x_11210) ;  /* 0x000000000f087348 */ /* 0x000fea0003c00000 */
[----:B------:R0:W1:Y:S02]  /*16c10*/  SHFL.IDX P6, R14, R13, R12, R11 ;  /* 0x0000000c0d0e7389 */ /* 0x00006400000c000b */
[----:B01----:R-:W-:Y:S01]  /*16c20*/  ENDCOLLECTIVE ;  /* 0x000000000000791b */ /* 0x003fe20003800000 */
.L_x_11210:
[----:B------:R-:W-:Y:S05]  /*16c30*/  BRA `(.L_x_11211) ;  /* 0xffffffd400187947 */ /* 0x000fea000383ffff */
.L_x_11145:
[----:B------:R-:W-:Y:S01]  /*16c40*/  BSSY B0, `(.L_x_11212) ;  /* 0x0000006000007945 */ /* 0x000fe20003800000 */
[----:B------:R-:W-:-:S07]  /*16c50*/  IMAD.MOV.U32 R15, RZ, RZ, -0x1 ;  /* 0xffffffffff0f7424 */ /* 0x000fce00078e00ff */
[----:B0-----:R-:W-:Y:S05]  /*16c60*/  WARPSYNC.COLLECTIVE R15, `(.L_x_11213) ;  /* 0x000000000f0c7348 */ /* 0x001fea0003c00000 */
[----:B------:R-:W-:Y:S02]  /*16c70*/  ELECT P6, UR62, PT ;  /* 0x00000000003e782f */ /* 0x000fe400038c0000 */
[----:B------:R-:W-:Y:S01]  /*16c80*/  MOV R14, UR62 ;  /* 0x0000003e000e7c02 */ /* 0x000fe20008000f00 */
[----:B0-----:R-:W-:Y:S10]  /*16c90*/  ENDCOLLECTIVE ;  /* 0x000000000000791b */ /* 0x001ff40003800000 */
.L_x_11213:
[----:B------:R-:W-:Y:S05]  /*16ca0*/  BSYNC B0 ;  /* 0x0000000000007941 */ /* 0x000fea0003800000 */
.L_x_11212:
[----:B------:R-:W-:Y:S05]  /*16cb0*/  BRA `(.L_x_11214) ;  /* 0xffffffd400147947 */ /* 0x000fea000383ffff */
.L_x_11148:
[----:B-1----:R1:W2:Y:S02]  /*16cc0*/  SYNCS.PHASECHK.TRANS64.TRYWAIT P2, [R5+URZ+0x13280], R2 ;  /* 0x01328002050075a7 */ /* 0x0022a4000804017f */
[----:B--2---:R-:W-:Y:S05]  /*16cd0*/  @!P2 NANOSLEEP.SYNCS 0x989680 ;  /* 0x009896800000a95d */ /* 0x004fea0003900000 */
[----:B------:R-:W2:Y:S02]  /*16ce0*/  @!P2 SYNCS.PHASECHK.TRANS64 P2, [R5+URZ+0x13280], R2 ;  /* 0x013280020500a5a7 */ /* 0x000ea4000804007f */
[----:B--2---:R-:W-:Y:S05]  /*16cf0*/  @!P2 BRA `(.L_x_11148) ;  /* 0xfffffffc00f0a947 */ /* 0x004fea000383ffff */
[----:B------:R-:W-:Y:S05]  /*16d00*/  BRA `(.L_x_11215) ;  /* 0xffffffd4006c7947 */ /* 0x000fea000383ffff */
.L_x_11150:
[----:B0-----:R0:W2:Y:S02]  /*16d10*/  SYNCS.PHASECHK.TRANS64.TRYWAIT P2, [R5+URZ+0x13240], R2 ;  /* 0x01324002050075a7 */ /* 0x0010a4000804017f */
[----:B--2---:R-:W-:Y:S05]  /*16d20*/  @!P2 NANOSLEEP.SYNCS 0x989680 ;  /* 0x009896800000a95d */ /* 0x004fea0003900000 */
[----:B------:R-:W2:Y:S02]  /*16d30*/  @!P2 SYNCS.PHASECHK.TRANS64 P2, [R5+URZ+0x13240], R2 ;  /* 0x013240020500a5a7 */ /* 0x000ea4000804007f */
[----:B--2---:R-:W-:Y:S05]  /*16d40*/  @!P2 BRA `(.L_x_11150) ;  /* 0xfffffffc00f0a947 */ /* 0x004fea000383ffff */
[----:B------:R-:W-:Y:S05]  /*16d50*/  BRA `(.L_x_11216) ;  /* 0xffffffd400c07947 */ /* 0x000fea000383ffff */
.L_x_11153:
[----:B0-----:R-:W-:-:S04]  /*16d60*/  IMAD.U32 R4, RZ, RZ, UR41 ;  /* 0x00000029ff047e24 */ /* 0x001fc8000f8e00ff */
[----:B------:R0:W1:Y:S03]  /*16d70*/  SYNCS.PHASECHK.TRANS64.TRYWAIT P0, [R4+URZ+0x13220], R3 ;  /* 0x01322003040075a7 */ /* 0x000066000800017f */
[----:B-1----:R-:W-:Y:S05]  /*16d80*/  @!P0 NANOSLEEP.SYNCS 0x989680 ;  /* 0x009896800000895d */ /* 0x002fea0003900000 */
[----:B------:R-:W1:Y:S02]  /*16d90*/  @!P0 SYNCS.PHASECHK.TRANS64 P0, [R4+URZ+0x13220], R3 ;  /* 0x01322003040085a7 */ /* 0x000e64000800007f */
[----:B-1----:R-:W-:Y:S05]  /*16da0*/  @!P0 BRA `(.L_x_11153) ;  /* 0xfffffffc00ec8947 */ /* 0x002fea000383ffff */
[----:B------:R-:W-:Y:S05]  /*16db0*/  BRA `(.L_x_11217) ;  /* 0xffffffd800747947 */ /* 0x000fea000383ffff */
.L_x_11159:
[----:B0-----:R0:W1:Y:S02]  /*16dc0*/  SYNCS.PHASECHK.TRANS64.TRYWAIT P0, [R6+URZ+0x13280], R5 ;  /* 0x01328005060075a7 */ /* 0x001064000800017f */
[----:B-1----:R-:W-:Y:S05]  /*16dd0*/  @!P0 NANOSLEEP.SYNCS 0x989680 ;  /* 0x009896800000895d */ /* 0x002fea0003900000 */
[----:B------:R-:W1:Y:S02]  /*16de0*/  @!P0 SYNCS.PHASECHK.TRANS64 P0, [R6+URZ+0x13280], R5 ;  /* 0x01328005060085a7 */ /* 0x000e64000800007f */
[----:B-1----:R-:W-:Y:S05]  /*16df0*/  @!P0 BRA `(.L_x_11159) ;  /* 0xfffffffc00f08947 */ /* 0x002fea000383ffff */
[----:B------:R-:W-:Y:S05]  /*16e00*/  BRA `(.L_x_11218) ;  /* 0xffffffdc000c7947 */ /* 0x000fea000383ffff */
.L_x_11164:
[----:B-1----:R1:W2:Y:S02]  /*16e10*/  SYNCS.PHASECHK.TRANS64.TRYWAIT P0, [R6+URZ+0x13240], R5 ;  /* 0x01324005060075a7 */ /* 0x0022a4000800017f */
[----:B--2---:R-:W-:Y:S05]  /*16e20*/  @!P0 NANOSLEEP.SYNCS 0x989680 ;  /* 0x009896800000895d */ /* 0x004fea0003900000 */
[----:B------:R-:W2:Y:S02]  /*16e30*/  @!P0 SYNCS.PHASECHK.TRANS64 P0, [R6+URZ+0x13240], R5 ;  /* 0x01324005060085a7 */ /* 0x000ea4000800007f */
[----:B--2---:R-:W-:Y:S05]  /*16e40*/  @!P0 BRA `(.L_x_11164) ;  /* 0xfffffffc00f08947 */ /* 0x004fea000383ffff */
[----:B------:R-:W-:Y:S05]  /*16e50*/  BRA `(.L_x_11219) ;  /* 0xffffffdc00887947 */ /* 0x000fea000383ffff */
.L_x_11170:
[----:B0-----:R0:W1:Y:S02]  /*16e60*/  SYNCS.PHASECHK.TRANS64.TRYWAIT P2, [R12+URZ+0x13270], R5 ;  /* 0x013270050c0075a7 */ /* 0x001064000804017f */
[----:B-1----:R-:W-:Y:S05]  /*16e70*/  @!P2 NANOSLEEP.SYNCS 0x989680 ;  /* 0x009896800000a95d */ /* 0x002fea0003900000 */
[----:B------:R-:W1:Y:S02]  /*16e80*/  @!P2 SYNCS.PHASECHK.TRANS64 P2, [R12+URZ+0x13270], R5 ;  /* 0x013270050c00a5a7 */ /* 0x000e64000804007f */
[----:B-1----:R-:W-:Y:S05]  /*16e90*/  @!P2 BRA `(.L_x_11170) ;  /* 0xfffffffc00f0a947 */ /* 0x002fea000383ffff */
[----:B------:R-:W-:Y:S05]  /*16ea0*/  BRA `(.L_x_11220) ;  /* 0xffffffe000247947 */ /* 0x000fea000383ffff */
.L_x_11172:
[----:B0-----:R0:W1:Y:S02]  /*16eb0*/  SYNCS.PHASECHK.TRANS64.TRYWAIT P2, [R12+URZ+0x13260], R5 ;  /* 0x013260050c0075a7 */ /* 0x001064000804017f */
[----:B-1----:R-:W-:Y:S05]  /*16ec0*/  @!P2 NANOSLEEP.SYNCS 0x989680 ;  /* 0x009896800000a95d */ /* 0x002fea0003900000 */
[----:B------:R-:W1:Y:S02]  /*16ed0*/  @!P2 SYNCS.PHASECHK.TRANS64 P2, [R12+URZ+0x13260], R5 ;  /* 0x013260050c00a5a7 */ /* 0x000e64000804007f */
[----:B-1----:R-:W-:Y:S05]  /*16ee0*/  @!P2 BRA `(.L_x_11172) ;  /* 0xfffffffc00f0a947 */ /* 0x002fea000383ffff */
[----:B------:R-:W-:Y:S05]  /*16ef0*/  BRA `(.L_x_11221) ;  /* 0xffffffe0002c7947 */ /* 0x000fea000383ffff */
.L_x_11179:
[----:B0-----:R0:W1:Y:S02]  /*16f00*/  SYNCS.PHASECHK.TRANS64.TRYWAIT P0, [R2+URZ+0x13270], R3 ;  /* 0x01327003020075a7 */ /* 0x001064000800017f */
[----:B-1----:R-:W-:Y:S05]  /*16f10*/  @!P0 NANOSLEEP.SYNCS 0x989680 ;  /* 0x009896800000895d */ /* 0x002fea0003900000 */
[----:B------:R-:W1:Y:S02]  /*16f20*/  @!P0 SYNCS.PHASECHK.TRANS64 P0, [R2+URZ+0x13270], R3 ;  /* 0x01327003020085a7 */ /* 0x000e64000800007f */
[----:B-1----:R-:W-:Y:S05]  /*16f30*/  @!P0 BRA `(.L_x_11179) ;  /* 0xfffffffc00f08947 */ /* 0x002fea000383ffff */
[----:B------:R-:W-:Y:S05]  /*16f40*/  BRA `(.L_x_11222) ;  /* 0xffffffe400547947 */ /* 0x000fea000383ffff */
.L_x_11181:
[----:B0-----:R0:W1:Y:S02]  /*16f50*/  SYNCS.PHASECHK.TRANS64.TRYWAIT P0, [R2+URZ+0x13260], R5 ;  /* 0x01326005020075a7 */ /* 0x001064000800017f */
[----:B-1----:R-:W-:Y:S05]  /*16f60*/  @!P0 NANOSLEEP.SYNCS 0x989680 ;  /* 0x009896800000895d */ /* 0x002fea0003900000 */
[----:B------:R-:W1:Y:S02]  /*16f70*/  @!P0 SYNCS.PHASECHK.TRANS64 P0, [R2+URZ+0x13260], R5 ;  /* 0x01326005020085a7 */ /* 0x000e64000800007f */
[----:B-1----:R-:W-:Y:S05]  /*16f80*/  @!P0 BRA `(.L_x_11181) ;  /* 0xfffffffc00f08947 */ /* 0x002fea000383ffff */
[----:B------:R-:W-:Y:S05]  /*16f90*/  BRA `(.L_x_11223) ;  /* 0xffffffe400607947 */ /* 0x000fea000383ffff */
.L_x_11194:
[----:B0-----:R0:W1:Y:S02]  /*16fa0*/  SYNCS.PHASECHK.TRANS64.TRYWAIT P0, [R6+URZ+0x13220], R0 ;  /* 0x01322000060075a7 */ /* 0x001064000800017f */
[----:B-1----:R-:W-:Y:S05]  /*16fb0*/  @!P0 NANOSLEEP.SYNCS 0x989680 ;  /* 0x009896800000895d */ /* 0x002fea0003900000 */
[----:B------:R-:W1:Y:S02]  /*16fc0*/  @!P0 SYNCS.PHASECHK.TRANS64 P0, [R6+URZ+0x13220], R0 ;  /* 0x01322000060085a7 */ /* 0x000e64000800007f */
[----:B-1----:R-:W-:Y:S05]  /*16fd0*/  @!P0 BRA `(.L_x_11194) ;  /* 0xfffffffc00f08947 */ /* 0x002fea000383ffff */
[----:B------:R-:W-:Y:S05]  /*16fe0*/  BRA `(.L_x_11224) ;  /* 0xfffffff4004c7947 */ /* 0x000fea000383ffff */
.L_x_11195:
        /* <DEDUP_REMOVED lines=11> */
.L_x_11226:
[----:B------:R-:W-:Y:S05]  /*170a0*/  BSYNC B0 ;  /* 0x0000000000007941 */ /* 0x000fea0003800000 */
.L_x_11225:
[----:B------:R-:W-:Y:S05]  /*170b0*/  BRA `(.L_x_11227) ;  /* 0xfffffff400347947 */ /* 0x000fea000383ffff */
.L_x_11198:
[----:B------:R-:W-:Y:S01]  /*170c0*/  BSSY B1, `(.L_x_11228) ;  /* 0x0000006000017945 */ /* 0x000fe20003800000 */
[----:B------:R-:W-:-:S07]  /*170d0*/  IMAD.MOV.U32 R15, RZ, RZ, -0x1 ;  /* 0xffffffffff0f7424 */ /* 0x000fce00078e00ff */
[----:B0-----:R-:W-:Y:S05]  /*170e0*/  WARPSYNC.COLLECTIVE R15, `(.L_x_11229) ;  /* 0x000000000f0c7348 */ /* 0x001fea0003c00000 */
[----:B------:R-:W-:Y:S02]  /*170f0*/  ELECT P6, UR62, PT ;  /* 0x00000000003e782f */ /* 0x000fe400038c0000 */
[----:B------:R-:W-:Y:S01]  /*17100*/  MOV R14, UR62 ;  /* 0x0000003e000e7c02 */ /* 0x000fe20008000f00 */
[----:B0-----:R-:W-:Y:S10]  /*17110*/  ENDCOLLECTIVE ;  /* 0x000000000000791b */ /* 0x001ff40003800000 */
.L_x_11229:
[----:B------:R-:W-:Y:S05]  /*17120*/  BSYNC B1 ;  /* 0x0000000000017941 */ /* 0x000fea0003800000 */
.L_x_11228:
[----:B------:R-:W-:Y:S05]  /*17130*/  BRA `(.L_x_11230) ;  /* 0xfffffff4002c7947 */ /* 0x000fea000383ffff */
.L_x_11200:
[----:B0-----:R0:W1:Y:S02]  /*17140*/  SYNCS.PHASECHK.TRANS64.TRYWAIT P1, [R5+URZ], R4 ;  /* 0x00000004050075a7 */ /* 0x001064000802017f */
[----:B-1----:R-:W-:Y:S05]  /*17150*/  @!P1 NANOSLEEP.SYNCS 0x989680 ;  /* 0x009896800000995d */ /* 0x002fea0003900000 */
[----:B------:R-:W1:Y:S02]  /*17160*/  @!P1 SYNCS.PHASECHK.TRANS64 P1, [R5+URZ], R4 ;  /* 0x00000004050095a7 */ /* 0x000e64000802007f */
[----:B-1----:R-:W-:Y:S05]  /*17170*/  @!P1 BRA `(.L_x_11200) ;  /* 0xfffffffc00f09947 */ /* 0x002fea000383ffff */
[----:B------:R-:W-:Y:S05]  /*17180*/  BRA `(.L_x_11231) ;  /* 0xfffffff400607947 */ /* 0x000fea000383ffff */
.L_x_11201:
[----:B-1----:R1:W2:Y:S02]  /*17190*/  SYNCS.PHASECHK.TRANS64.TRYWAIT P1, [R9+URZ], R0 ;  /* 0x00000000090075a7 */ /* 0x0022a4000802017f */
[----:B--2---:R-:W-:Y:S05]  /*171a0*/  @!P1 NANOSLEEP.SYNCS 0x989680 ;  /* 0x009896800000995d */ /* 0x004fea0003900000 */
[----:B------:R-:W2:Y:S02]  /*171b0*/  @!P1 SYNCS.PHASECHK.TRANS64 P1, [R9+URZ], R0 ;  /* 0x00000000090095a7 */ /* 0x000ea4000802007f */
[----:B--2---:R-:W-:Y:S05]  /*171c0*/  @!P1 BRA `(.L_x_11201) ;  /* 0xfffffffc00f09947 */ /* 0x004fea000383ffff */
[----:B------:R-:W-:Y:S05]  /*171d0*/  BRA `(.L_x_11232) ;  /* 0xfffffff400547947 */ /* 0x000fea000383ffff */
.L_x_11203:
[----:B--2---:R2:W3:Y:S02]  /*171e0*/  SYNCS.PHASECHK.TRANS64.TRYWAIT P1, [R17+URZ+0x13260], R4 ;  /* 0x01326004110075a7 */ /* 0x0044e4000802017f */
[----:B---3--:R-:W-:Y:S05]  /*171f0*/  @!P1 NANOSLEEP.SYNCS 0x989680 ;  /* 0x009896800000995d */ /* 0x008fea0003900000 */
[----:B------:R-:W3:Y:S02]  /*17200*/  @!P1 SYNCS.PHASECHK.TRANS64 P1, [R17+URZ+0x13260], R4 ;  /* 0x01326004110095a7 */ /* 0x000ee4000802007f */
[----:B---3--:R-:W-:Y:S05]  /*17210*/  @!P1 BRA `(.L_x_11203) ;  /* 0xfffffffc00f09947 */ /* 0x008fea000383ffff */
[----:B------:R-:W-:Y:S05]  /*17220*/  BRA `(.L_x_11233) ;  /* 0xfffffff400547947 */ /* 0x000fea000383ffff */
.L_x_11205:
[----:B---3--:R3:W4:Y:S02]  /*17230*/  SYNCS.PHASECHK.TRANS64.TRYWAIT P1, [R7+URZ+0x13260], R0 ;  /* 0x01326000070075a7 */ /* 0x008724000802017f */
[----:B----4-:R-:W-:Y:S05]  /*17240*/  @!P1 NANOSLEEP.SYNCS 0x989680 ;  /* 0x009896800000995d */ /* 0x010fea0003900000 */
[----:B------:R-:W4:Y:S02]  /*17250*/  @!P1 SYNCS.PHASECHK.TRANS64 P1, [R7+URZ+0x13260], R0 ;  /* 0x01326000070095a7 */ /* 0x000f24000802007f */
[----:B----4-:R-:W-:Y:S05]  /*17260*/  @!P1 BRA `(.L_x_11205) ;  /* 0xfffffffc00f09947 */ /* 0x010fea000383ffff */
[----:B------:R-:W-:Y:S05]  /*17270*/  BRA `(.L_x_11234) ;  /* 0xfffffff400547947 */ /* 0x000fea000383ffff */
.L_x_11207:
[----:B----4-:R4:W0:Y:S02]  /*17280*/  SYNCS.PHASECHK.TRANS64.TRYWAIT P0, [R17+URZ+0x13280], R4 ;  /* 0x01328004110075a7 */ /* 0x010824000800017f */
[----:B0-----:R-:W-:Y:S05]  /*17290*/  @!P0 NANOSLEEP.SYNCS 0x989680 ;  /* 0x009896800000895d */ /* 0x001fea0003900000 */
[----:B------:R-:W0:Y:S02]  /*172a0*/  @!P0 SYNCS.PHASECHK.TRANS64 P0, [R17+URZ+0x13280], R4 ;  /* 0x01328004110085a7 */ /* 0x000e24000800007f */
[----:B0-----:R-:W-:Y:S05]  /*172b0*/  @!P0 BRA `(.L_x_11207) ;  /* 0xfffffffc00f08947 */ /* 0x001fea000383ffff */
[----:B------:R-:W-:Y:S05]  /*172c0*/  BRA `(.L_x_11208) ;  /* 0xfffffff400507947 */ /* 0x000fea000383ffff */
.L_x_11235:
        /* <DEDUP_REMOVED lines=11> */
.L_x_12392:


//--------------------- .text._ZN7cutlass13device_kernelIN5flash11enable_sm90INS1_16FlashAttnFwdSm90INS1_25CollectiveMainloopFwdSm90ILi2EN4cute5tupleIJNS5_1CILi1EEES8_S8_EEENS6_IJNS7_ILi192EEENS7_ILi160EEENS7_ILi64EEEEEELi64ENS_12float_e4m3_tEfNS_4arch4Sm90ELb0ELb1ELb0ELb1ELb0ELb1ELb0ELb1ELb1ELb0ELb0ELb0EEENS1_21CollectiveEpilogueFwdINS6_IJSA_SC_SB_EEES9_NS_10bfloat16_tESG_Li384ELb1ELb0ELb0ELb1EEENS1_36VarlenDynamicPersistentTileSchedulerILi192ELi160ELi384ELi128ELb0ELb0ELb1ELb1ELb0ELb1EEEEEEEEEvNT_6ParamsE --------------------------
	.section	.text._ZN7cutlass13device_kernelIN5flash11enable_sm90INS1_16FlashAttnFwdSm90INS1_25CollectiveMainloopFwdSm90ILi2EN4cute5tupleIJNS5_1CILi1EEES8_S8_EEENS6_IJNS7_ILi192EEENS7_ILi160EEENS7_ILi64EEEEEELi64ENS_12float_e4m3_tEfNS_4arch4Sm90ELb0ELb1ELb0ELb1ELb0ELb1ELb0ELb1ELb1ELb0ELb0ELb0EEENS1_21CollectiveEpilogueFwdINS6_IJSA_SC_SB_EEES9_NS_10bfloat16_tESG_Li384ELb1ELb0ELb0ELb1EEENS1_36VarlenDynamicPersistentTileSchedulerILi192ELi160ELi384ELi128ELb0ELb0ELb1ELb1ELb0ELb1EEEEEEEEEvNT_6ParamsE,"ax",@progbits
	.align	128
.text._ZN7cutlass13device_kernelIN5flash11enable_sm90INS1_16FlashAttnFwdSm90INS1_25CollectiveMainloopFwdSm90ILi2EN4cute5tupleIJNS5_1CILi1EEES8_S8_EEENS6_IJNS7_ILi192EEENS7_ILi160EEENS7_ILi64EEEEEELi64ENS_12float_e4m3_tEfNS_4arch4Sm90ELb0ELb1ELb0ELb1ELb0ELb1ELb0ELb1ELb1ELb0ELb0ELb0EEENS1_21CollectiveEpilogueFwdINS6_IJSA_SC_SB_EEES9_NS_10bfloat16_tESG_Li384ELb1ELb0ELb0ELb1EEENS1_36VarlenDynamicPersistentTileSchedulerILi192ELi160ELi384ELi128ELb0ELb0ELb1ELb1ELb0ELb1EEEEEEEEEvNT_6ParamsE:
        .type           _ZN7cutlass13device_kernelIN5flash11enable_sm90INS1_16FlashAttnFwdSm90INS1_25CollectiveMainloopFwdSm90ILi2EN4cute5tupleIJNS5_1CILi1EEES8_S8_EEENS6_IJNS7_ILi192EEENS7_ILi160EEENS7_ILi64EEEEEELi64ENS_12float_e4m3_tEfNS_4arch4Sm90ELb0ELb1ELb0ELb1ELb0ELb1ELb0ELb1ELb1ELb0ELb0ELb0EEENS1_21CollectiveEpilogueFwdINS6_IJSA_SC_SB_EEES9_NS_10bfloat16_tESG_Li384ELb1ELb0ELb0ELb1EEENS1_36VarlenDynamicPersistentTileSchedulerILi192ELi160ELi384ELi128ELb0ELb0ELb1ELb1ELb0ELb1EEEEEEEEEvNT_6ParamsE,@function
        .size           _ZN7cutlass13device_kernelIN5flash11enable_sm90INS1_16FlashAttnFwdSm90INS1_25CollectiveMainloopFwdSm90ILi2EN4cute5tupleIJNS5_1CILi1EEES8_S8_EEENS6_IJNS7_ILi192EEENS7_ILi160EEENS7_ILi64EEEEEELi64ENS_12float_e4m3_tEfNS_4arch4Sm90ELb0ELb1ELb0ELb1ELb0ELb1ELb0ELb1ELb1ELb0ELb0ELb0EEENS1_21CollectiveEpilogueFwdINS6_IJSA_SC_SB_EEES9_NS_10bfloat16_tESG_Li384ELb1ELb0ELb0ELb1EEENS1_36VarlenDynamicPersistentTileSchedulerILi192ELi160ELi384ELi128ELb0ELb0ELb1ELb1ELb0ELb1EEEEEEEEEvNT_6ParamsE,(.L_x_12393 - _ZN7cutlass13device_kernelIN5flash11enable_sm90INS1_16FlashAttnFwdSm90INS1_25CollectiveMainloopFwdSm90ILi2EN4cute5tupleIJNS5_1CILi1EEES8_S8_EEENS6_IJNS7_ILi192EEENS7_ILi160EEENS7_ILi64EEEEEELi64ENS_12float_e4m3_tEfNS_4arch4Sm90ELb0ELb1ELb0ELb1ELb0ELb1ELb0ELb1ELb1ELb0ELb0ELb0EEENS1_21CollectiveEpilogueFwdINS6_IJSA_SC_SB_EEES9_NS_10bfloat16_tESG_Li384ELb1ELb0ELb0ELb1EEENS1_36VarlenDynamicPersistentTileSchedulerILi192ELi160ELi384ELi128ELb0ELb0ELb1ELb1ELb0ELb1EEEEEEEEEvNT_6ParamsE)
        .other          _ZN7cutlass13device_kernelIN5flash11enable_sm90INS1_16FlashAttnFwdSm90INS1_25CollectiveMainloopFwdSm90ILi2EN4cute5tupleIJNS5_1CILi1EEES8_S8_EEENS6_IJNS7_ILi192EEENS7_ILi160EEENS7_ILi64EEEEEELi64ENS_12float_e4m3_tEfNS_4arch4Sm90ELb0ELb1ELb0ELb1ELb0ELb1ELb0ELb1ELb1ELb0ELb0ELb0EEENS1_21CollectiveEpilogueFwdINS6_IJSA_SC_SB_EEES9_NS_10bfloat16_tESG_Li384ELb1ELb0ELb0ELb1EEENS1_36VarlenDynamicPersistentTileSchedulerILi192ELi160ELi384ELi128ELb0ELb0ELb1ELb1ELb0ELb1EEEEEEEEEvNT_6ParamsE,@"STO_CUDA_ENTRY STV_DEFAULT"
_ZN7cutlass13device_kernelIN5flash11enable_sm90INS1_16FlashAttnFwdSm90INS1_25CollectiveMainloopFwdSm90ILi2EN4cute5tupleIJNS5_1CILi1EEES8_S8_EEENS6_IJNS7_ILi192EEENS7_ILi160EEENS7_ILi64EEEEEELi64ENS_12float_e4m3_tEfNS_4arch4Sm90ELb0ELb1ELb0ELb1ELb0ELb1ELb0ELb1ELb1ELb0ELb0ELb0EEENS1_21CollectiveEpilogueFwdINS6_IJSA_SC_SB_EEES9_NS_10bfloat16_tESG_Li384ELb1ELb0ELb0ELb1EEENS1_36VarlenDynamicPersistentTileSchedulerILi192ELi160ELi384ELi128ELb0ELb0ELb1ELb1ELb0ELb1EEEEEEEEEvNT_6ParamsE:
        /* <DEDUP_REMOVED lines=26> */
.L_x_11237:
[----:B------:R-:W-:Y:S05]  /*01a0*/  BSYNC B0 ;  /* 0x0000000000007941 */ /* 0x000fea0003800000 */
.L_x_11236:
[----:B------:R-:W-:Y:S01]  /*01b0*/  VOTEU.ANY UP0, P0 ;  /* 0x00000000003f7886 */ /* 0x000fe20000000100 */
[----:B------:R-:W0:Y:S01]  /*01c0*/  SHFL.IDX PT, R2, R0, RZ, 0x1f ;  /* 0x00001fff00027589 */ /* 0x000e2200000e0000 */
[----:B------:R-:W-:Y:S01]  /*01d0*/  UMOV UR4, 0x1 ;  /* 0x0000000100047882 */ /* 0x000fe20000000000 */
[----:B------:R-:W-:Y:S01]  /*01e0*/  UMOV UR7, 0x180 ;  /* 0x0000018000077882 */ /* 0x000fe20000000000 */
[----:B------:R-:W-:Y:S01]  /*01f0*/  VOTEU.ANY UP1, P0 ;  /* 0x00000000003f7886 */ /* 0x000fe20000020100 */
[----:B------:R-:W1:Y:S01]  /*0200*/  @UP0 S2UR UR8, SR_CgaCtaId ;  /* 0x00000000000809c3 */ /* 0x000e620000008800 */
[----:B------:R-:W-:Y:S01]  /*0210*/  @UP0 UMOV UR6, 0x400 ;  /* 0x0000040000060882 */ /* 0x000fe20000000000 */
[----:B------:R-:W-:-:S04]  /*0220*/  @UP0 UIADD3 UR4, -UR4, 0x100000, URZ ;  /* 0x0010000004040890 */ /* 0x000fc8000fffe13f */
[----:B------:R-:W-:Y:S02]  /*0230*/  @UP0 USHF.L.U32 UR5, UR4, 0xb, URZ ;  /* 0x0000000b04050899 */ /* 0x000fe4000800063f */
[----:B------:R-:W-:Y:S01]  /*0240*/  @UP0 USHF.L.U32 UR4, UR4, 0x1, URZ ;  /* 0x0000000104040899 */ /* 0x000fe2000800063f */
[----:B0-----:R-:W-:Y:S02]  /*0250*/  ISETP.NE.AND P1, PT, R2, RZ, PT ;  /* 0x000000ff0200720c */ /* 0x001fe40003f25270 */
[----:B------:R-:W-:Y:S01]  /*0260*/  SHF.R.U32.HI R2, RZ, 0x7, R3 ;  /* 0x00000007ff027819 */ /* 0x000fe20000011603 */
[----:B-1----:R-:W-:Y:S02]  /*0270*/  @UP0 ULEA UR8, UR8, UR6, 0x18 ;  /* 0x0000000608080291 */ /* 0x002fe4000f8ec03f */
[----:B------:R-:W-:-:S04]  /*0280*/  @UP0 UIADD3 UR6, -UR7, 0x100000, URZ ;  /* 0x0010000007060890 */ /* 0x000fc8000fffe13f */
[----:B------:R-:W-:Y:S02]  /*0290*/  @UP0 USHF.L.U32 UR7, UR6, 0xb, URZ ;  /* 0x0000000b06070899 */ /* 0x000fe4000800063f */
[----:B------:R-:W-:Y:S01]  /*02a0*/  @UP0 USHF.L.U32 UR6, UR6, 0x1, URZ ;  /* 0x0000000106060899 */ /* 0x000fe2000800063f */
[----:B------:R-:W-:Y:S01]  /*02b0*/  VOTEU.ANY UP0, P0 ;  /* 0x00000000003f7886 */ /* 0x000fe20000000100 */
[----:B------:R-:W0:Y:S04]  /*02c0*/  SHFL.IDX PT, R2, R2, RZ, 0x1f ;  /* 0x00001fff02027589 */ /* 0x000e2800000e0000 */
[----:B------:R-:W1:Y:S02]  /*02d0*/  FENCE.VIEW.ASYNC.S ;  /* 0x00000000000073c6 */ /* 0x000e640000000000 */
[----:B-1----:R1:W2:Y:S04]  /*02e0*/  @UP0 SYNCS.EXCH.64 URZ, [UR8+0x13200], UR4 ;  /* 0x01320004083f05b2 */ /* 0x0022a80008000100 */
        /* <DEDUP_REMOVED lines=16> */
[----:B------:R4:W0:Y:S01]  /*03f0*/  SYNCS.EXCH.64 URZ, [UR8+0x13240], UR4 ;  /* 0x01324004083f75b2 */ /* 0x0008220008000100 */
[----:B------:R4:W0:Y:S01]  /*0400*/  SYNCS.EXCH.64 URZ, [UR8+0x13238], UR6 ;  /* 0x01323806083f75b2 */ /* 0x0008220008000100 */
[----:B------:R4:W0:Y:S02]  /*0410*/  SYNCS.EXCH.64 URZ, [UR8+0x13248], UR4 ;  /* 0x01324804083f75b2 */ /* 0x0008240008000100 */
[----:B----4-:R-:W-:Y:S01]  /*0420*/  NOP ;  /* 0x0000000000007918 */ /* 0x010fe20000000000 */
.L_x_11238:
        /* <DEDUP_REMOVED lines=22> */
.L_x_11239:
        /* <DEDUP_REMOVED lines=14> */
[----:B------:R4:W0:Y:S01]  /*0670*/  SYNCS.EXCH.64 URZ, [UR6+0x13280], UR4 ;  /* 0x01328004063f75b2 */ /* 0x0008220008000100 */
[----:B------:R4:W0:Y:S01]  /*0680*/  SYNCS.EXCH.64 URZ, [UR6+0x13278], UR4 ;  /* 0x01327804063f75b2 */ /* 0x0008220008000100 */
[----:B------:R4:W0:Y:S02]  /*0690*/  SYNCS.EXCH.64 URZ, [UR6+0x13288], UR4 ;  /* 0x01328804063f75b2 */ /* 0x0008240008000100 */
[----:B----4-:R-:W-:Y:S01]  /*06a0*/  NOP ;  /* 0x0000000000007918 */ /* 0x010fe20000000000 */
.L_x_11240:
        /* <DEDUP_REMOVED lines=22> */
.L_x_11241:
        /* <DEDUP_REMOVED lines=22> */
.L_x_11242:
[----:B0-----:R-:W-:Y:S01]  /*0970*/  ISETP.NE.AND P0, PT, R2, RZ, PT ;  /* 0x000000ff0200720c */ /* 0x001fe20003f05270 */
[----:B------:R-:W-:Y:S01]  /*0980*/  IMAD.MOV.U32 R2, RZ, RZ, 0x1 ;  /* 0x00000001ff027424 */ /* 0x000fe200078e00ff */
[----:B------:R-:W-:Y:S01]  /*0990*/  NOP ;  /* 0x0000000000007918 */ /* 0x000fe20000000000 */
[----:B------:R-:W-:Y:S01]  /*09a0*/  ULDC.64 UR40, c[0x0][0x208] ;  /* 0x0000820000287ab9 */ /* 0x000fe20000000a00 */
[----:B------:R-:W-:Y:S02]  /*09b0*/  BSSY B8, `(.L_x_11243) ;  /* 0x0001f16000087945 */ /* 0x000fe40003800000 */
[----:B------:R-:W-:-:S05]  /*09c0*/  SEL R2, R2, 0x2, !P0 ;  /* 0x0000000202027807 */ /* 0x000fca0004000000 */
[----:B------:R0:W-:Y:S01]  /*09d0*/  STL [R1+0x14], R2 ;  /* 0x0000140201007387 */ /* 0x0001e20000100800 */
[----:B-123--:R-:W-:Y:S06]  /*09e0*/  BAR.SYNC.DEFER_BLOCKING 0x0 ;  /* 0x0000000000007b1d */ /* 0x00efec0000010000 */
[----:B------:R-:W-:Y:S05]  /*09f0*/  @!P0 BRA `(.L_x_11244) ;  /* 0x00000194006c8947 */ /* 0x000fea0003800000 */
.L_x_11245:
[----:B------:R-:W-:-:S08]  /*0a00*/  NOP ;  /* 0x0000000000007918 */ /* 0x000fd00000000000 */
[----:B------:R-:W1:Y:S02]  /*0a10*/  USETMAXREG.TRY_ALLOC.CTAPOOL UP0, 0xa0 ;  /* 0x000000a0000079c8 */ /* 0x000e640008000600 */
[----:B-1----:R-:W-:-:S13]  /*0a20*/  PLOP3.LUT P0, PT, PT, PT, UP0, 0x80, 0x0 ;  /* 0x000000000000781c */ /* 0x002fda0003f0f008 */
[----:B------:R-:W-:Y:S05]  /*0a30*/  @!P0 BRA `(.L_x_11245) ;  /* 0xfffffffc00f08947 */ /* 0x000fea000383ffff */
[----:B------:R-:W1:Y:S08]  /*0a40*/  S2UR UR4, SR_CgaCtaId ;  /* 0x00000000000479c3 */ /* 0x000e700000008800 */
[----:B------:R-:W-:Y:S06]  /*0a50*/  BAR.ARV 0x8, 0x1a0 ;  /* 0x0206800000007b1d */ /* 0x000fec0000002000 */
[----:B------:R-:W-:-:S02]  /*0a60*/  MOV R18, 0x400 ;  /* 0x0000040000127802 */ /* 0x000fc40000000f00 */
[----:B------:R-:W-:Y:S01]  /*0a70*/  BAR.SYNC.DEFER_BLOCKING 0x5, 0x200 ;  /* 0x0148000000007b1d */ /* 0x000fe20000010000 */
[----:B-1----:R-:W-:-:S05]  /*0a80*/  IMAD.U32 R0, RZ, RZ, UR4 ;  /* 0x00000004ff007e24 */ /* 0x002fca000f8e00ff */
[----:B------:R-:W-:Y:S01]  /*0a90*/  ULDC UR4, c[0x0][0xc14] ;  /* 0x0003050000047ab9 */ /* 0x000fe20000000800 */
[----:B------:R-:W-:Y:S01]  /*0aa0*/  LEA R18, R0, R18, 0x18 ;  /* 0x0000001200127211 */ /* 0x000fe200078ec0ff */
[----:B------:R-:W-:Y:S04]  /*0ab0*/  STL [R1+0x40], R0 ;  /* 0x0000400001007387 */ /* 0x000fe80000100800 */
[----:B------:R-:W1:Y:S01]  /*0ac0*/  LDS.128 R12, [R18+0x132d0] ;  /* 0x0132d000120c7984 */ /* 0x000e620000000c00 */
[----:B------:R-:W-:Y:S06]  /*0ad0*/  BAR.ARV 0x4, 0x200 ;  /* 0x0108000000007b1d */ /* 0x000fec0000002000 */
[----:B-1----:R-:W-:-:S13]  /*0ae0*/  ISETP.GE.AND P0, PT, R15, UR4, PT ;  /* 0x000000040f007c0c */ /* 0x002fda000bf06270 */
[----:B------:R-:W-:Y:S05]  /*0af0*/  @P0 BRA `(.L_x_11246) ;  /* 0x000001f000040947 */ /* 0x000fea0003800000 */
[----:B------:R-:W2:Y:S01]  /*0b00*/  LDL.LU R12, [R1+0x14] ;  /* 0x00001400010c7983 */ /* 0x000ea20000300800 */
[----:B------:R-:W1:Y:S02]  /*0b10*/  S2R R0, SR_TID.X ;  /* 0x0000000000007919 */ /* 0x000e640000002100 */
[----:B-1----:R-:W-:-:S05]  /*0b20*/  VIADD R0, R0, 0xffffff80 ;  /* 0xffffff8000007836 */ /* 0x002fca0000000000 */
[----:B------:R-:W-:-:S04]  /*0b30*/  SHF.R.S32.HI R3, RZ, 0x1f, R0 ;  /* 0x0000001fff037819 */ /* 0x000fc80000011400 */
[CC--:B0-----:R-:W-:Y:S02]  /*0b40*/  LEA.HI R2, R3.reuse, R0.reuse, RZ, 0x7 ;  /* 0x0000000003027211 */ /* 0x0c1fe400078f38ff */
[-C--:B------:R-:W-:Y:S02]  /*0b50*/  LEA.HI R4, R0, R0.reuse, RZ, 0x1 ;  /* 0x0000000000047211 */ /* 0x080fe400078f08ff */
[----:B------:R-:W-:Y:S02]  /*0b60*/  LOP3.LUT R9, R2, 0xffffff80, RZ, 0xc0, !PT ;  /* 0xffffff8002097812 */ /* 0x000fe400078ec0ff */
[----:B------:R-:W-:Y:S02]  /*0b70*/  SHF.R.S32.HI R16, RZ, 0x1, R4 ;  /* 0x00000001ff107819 */ /* 0x000fe40000011404 */
[CC--:B------:R-:W-:Y:S01]  /*0b80*/  LEA.HI R5, R3.reuse, R0.reuse, RZ, 0x2 ;  /* 0x0000000003057211 */ /* 0x0c0fe200078f10ff */
[----:B------:R-:W-:Y:S01]  /*0b90*/  IMAD.IADD R9, R0, 0x1, -R9 ;  /* 0x0000000100097824 */ /* 0x000fe200078e0a09 */
[----:B------:R-:W-:-:S02]  /*0ba0*/  LEA.HI R7, R3, R0, RZ, 0x4 ;  /* 0x0000000003077211 */ /* 0x000fc400078f20ff */
[----:B------:R-:W-:Y:S02]  /*0bb0*/  SHF.R.S32.HI R2, RZ, 0x7, R2 ;  /* 0x00000007ff027819 */ /* 0x000fe40000011402 */
[C---:B------:R-:W-:Y:S02]  /*0bc0*/  LOP3.LUT R3, R4.reuse, 0xfffffffe, RZ, 0xc0, !PT ;  /* 0xfffffffe04037812 */ /* 0x040fe400078ec0ff */
[----:B------:R-:W-:Y:S02]  /*0bd0*/  LEA.HI R6, R4, R16, RZ, 0x1 ;  /* 0x0000001004067211 */ /* 0x000fe400078f08ff */
[--C-:B------:R-:W-:Y:S02]  /*0be0*/  SHF.R.S32.HI R4, RZ, 0x2, R5.reuse ;  /* 0x00000002ff047819 */ /* 0x100fe40000011405 */
[----:B------:R-:W-:Y:S02]  /*0bf0*/  SHF.R.S32.HI R5, RZ, 0x1f, R5 ;  /* 0x0000001fff057819 */ /* 0x000fe40000011405 */
[----:B------:R-:W-:Y:S01]  /*0c00*/  SHF.R.S32.HI R10, RZ, 0x1f, R9 ;  /* 0x0000001fff0a7819 */ /* 0x000fe20000011409 */
[----:B------:R-:W-:Y:S01]  /*0c10*/  IMAD.HI R8, R2, 0x55555556, RZ ;  /* 0x5555555602087827 */ /* 0x000fe200078e02ff */
[----:B------:R-:W-:-:S03]  /*0c20*/  LEA.HI R5, R5, R4, RZ, 0x2 ;  /* 0x0000000405057211 */ /* 0x000fc600078f10ff */
[----:B------:R-:W-:Y:S01]  /*0c30*/  IMAD.IADD R3, R0, 0x1, -R3 ;  /* 0x0000000100037824 */ /* 0x000fe200078e0a03 */
[----:B------:R-:W-:Y:S02]  /*0c40*/  LEA.HI R0, R10, R9, RZ, 0x2 ;  /* 0x000000090a007211 */ /* 0x000fe400078f10ff */
[----:B------:R-:W-:Y:S02]  /*0c50*/  LEA.HI R11, R8, R8, RZ, 0x1 ;  /* 0x00000008080b7211 */ /* 0x000fe400078f08ff */
[----:B------:R-:W-:Y:S02]  /*0c60*/  LOP3.LUT R5, R5, 0xfffffffc, RZ, 0xc0, !PT ;  /* 0xfffffffc05057812 */ /* 0x000fe400078ec0ff */
[--C-:B------:R-:W-:Y:S02]  /*0c70*/  SHF.R.S32.HI R8, RZ, 0x2, R0.reuse ;  /* 0x00000002ff087819 */ /* 0x100fe40000011400 */
[----:B------:R-:W-:Y:S01]  /*0c80*/  SHF.R.S32.HI R17, RZ, 0x1f, R0 ;  /* 0x0000001fff117819 */ /* 0x000fe20000011400 */
[----:B------:R-:W-:-:S03]  /*0c90*/  IMAD.IADD R5, R4, 0x1, -R5 ;  /* 0x0000000104057824 */ /* 0x000fc600078e0a05 */
[----:B------:R-:W-:Y:S01]  /*0ca0*/  LEA.HI R17, R17, R8, RZ, 0x3 ;  /* 0x0000000811117211 */ /* 0x000fe200078f18ff */
[----:B------:R-:W-:Y:S01]  /*0cb0*/  IMAD R11, R11, -0x3, R2 ;  /* 0xfffffffd0b0b7824 */ /* 0x000fe200078e0202 */
[----:B------:R-:W-:Y:S01]  /*0cc0*/  LOP3.LUT R6, R6, 0x3fffffe, RZ, 0xc0, !PT ;  /* 0x03fffffe06067812 */ /* 0x000fe200078ec0ff */
[----:B------:R-:W-:Y:S01]  /*0cd0*/  IMAD.SHL.U32 R5, R5, 0x80, RZ ;  /* 0x0000008005057824 */ /* 0x000fe200078e00ff */
[----:B------:R-:W-:Y:S02]  /*0ce0*/  LOP3.LUT R17, R17, 0xfffffff8, RZ, 0xc0, !PT ;  /* 0xfffffff811117812 */ /* 0x000fe400078ec0ff */
[----:B------:R-:W-:Y:S02]  /*0cf0*/  LEA.HI R10, R10, R9, RZ, 0x5 ;  /* 0x000000090a0a7211 */ /* 0x000fe400078f28ff */
[----:B------:R-:W-:Y:S01]  /*0d00*/  LOP3.LUT R2, R0, 0x7ffffffc, RZ, 0xc0, !PT ;  /* 0x7ffffffc00027812 */ /* 0x000fe200078ec0ff */
[----:B------:R-:W-:Y:S01]  /*0d10*/  IMAD.IADD R6, R16, 0x1, -R6 ;  /* 0x0000000110067824 */ /* 0x000fe200078e0a06 */
[----:B------:R-:W-:Y:S01]  /*0d20*/  SHF.R.S32.HI R10, RZ, 0x5, R10 ;  /* 0x00000005ff0a7819 */ /* 0x000fe2000001140a */
[----:B------:R-:W-:Y:S01]  /*0d30*/  IMAD.IADD R17, R8, 0x1, -R17 ;  /* 0x0000000108117824 */ /* 0x000fe200078e0a11 */
[----:B------:R-:W-:Y:S01]  /*0d40*/  LOP3.LUT R16, R5, 0x180, RZ, 0xc0, !PT ;  /* 0x0000018005107812 */ /* 0x000fe200078ec0ff */
[----:B------:R-:W-:-:S02]  /*0d50*/  IMAD.IADD R2, R9, 0x1, -R2 ;  /* 0x0000000109027824 */ /* 0x000fc400078e0a02 */
[----:B------:R-:W-:Y:S02]  /*0d60*/  IMAD R10, R10, 0x10, R17 ;  /* 0x000000100a0a7824 */ /* 0x000fe400078e0211 */
[----:B------:R-:W-:Y:S01]  /*0d70*/  STL [R1+0x50], R16 ;  /* 0x0000501001007387 */ /* 0x000fe20000100800 */
[----:B------:R-:W-:-:S03]  /*0d80*/  IMAD.SHL.U32 R22, R3, 0x10, RZ ;  /* 0x0000001003167824 */ /* 0x000fc600078e00ff */
[----:B------:R0:W-:Y:S01]  /*0d90*/  STL [R1+0x28], R2 ;  /* 0x0000280201007387 */ /* 0x0001e20000100800 */
[----:B------:R-:W-:-:S03]  /*0da0*/  SHF.R.S32.HI R7, RZ, 0x4, R7 ;  /* 0x00000004ff077819 */ /* 0x000fc60000011407 */
[----:B------:R-:W-:Y:S01]  /*0db0*/  STL [R1+0x34], R13 ;  /* 0x0000340d01007387 */ /* 0x000fe20000100800 */
[----:B0-----:R-:W-:Y:S01]  /*0dc0*/  IMAD R2, R11, 0x40, R10 ;  /* 0x000000400b027824 */ /* 0x001fe200078e020a */
[C---:B------:R-:W-:Y:S01]  /*0dd0*/  LOP3.LUT R0, R16.reuse, 0x10, R22, 0xf8, !PT ;  /* 0x0000001010007812 */ /* 0x040fe200078ef816 */
[----:B------:R-:W-:Y:S01]  /*0de0*/  IMAD R6, R7, 0x8, R6 ;  /* 0x0000000807067824 */ /* 0x000fe200078e0206 */
[----:B------:R-:W-:Y:S02]  /*0df0*/  SHF.R.U32.HI R3, RZ, 0x3, R16 ;  /* 0x00000003ff037819 */ /* 0x000fe40000011610 */
[----:B------:R2:W-:Y:S01]  /*0e00*/  STL [R1+0x70], R2 ;  /* 0x0000700201007387 */ /* 0x0005e20000100800 */
[----:B------:R-:W-:-:S03]  /*0e10*/  LOP3.LUT R4, R16, 0x30, R22, 0xf8, !PT ;  /* 0x0000003010047812 */ /* 0x000fc600078ef816 */
[----:B------:R-:W-:Y:S01]  /*0e20*/  STL [R1+0x38], R14 ;  /* 0x0000380e01007387 */ /* 0x000fe20000100800 */
[----:B------:R-:W-:-:S03]  /*0e30*/  LOP3.LUT R0, R0, R3, RZ, 0x3c, !PT ;  /* 0x0000000300007212 */ /* 0x000fc600078e3cff */
[----:B------:R-:W-:Y:S01]  /*0e40*/  STL [R1+0x3c], R15 ;  /* 0x00003c0f01007387 */ /* 0x000fe20000100800 */
[----:B------:R-:W-:-:S03]  /*0e50*/  LOP3.LUT R3, R4, R3, RZ, 0x3c, !PT ;  /* 0x0000000304037212 */ /* 0x000fc600078e3cff */
[----:B------:R-:W-:Y:S01]  /*0e60*/  STL [R1+0x60], RZ ;  /* 0x000060ff01007387 */ /* 0x000fe20000100800 */
[----:B------:R-:W-:Y:S01]  /*0e70*/  CS2R R156, SRZ ;  /* 0x00000000009c7805 */ /* 0x000fe2000001ff00 */
[----:B------:R-:W-:Y:S01]  /*0e80*/  IMAD.MOV.U32 R19, RZ, RZ, RZ ;  /* 0x000000ffff137224 */ /* 0x000fe200078e00ff */
[----:B--2---:R-:W-:-:S05]  /*0e90*/  LOP3.LUT R2, R12, 0x1, RZ, 0xfc, !PT ;  /* 0x000000010c027812 */ /* 0x004fca00078efcff */
[----:B------:R0:W-:Y:S02]  /*0ea0*/  STL [R1+0x10], R2 ;  /* 0x0000100201007387 */ /* 0x0001e40000100800 */
[----:B0-----:R-:W-:-:S04]  /*0eb0*/  IMAD.SHL.U32 R2, R6, 0x40, RZ ;  /* 0x0000004006027824 */ /* 0x001fc800078e00ff */
[----:B------:R-:W-:Y:S01]  /*0ec0*/  IMAD.IADD R4, R2, 0x1, R0 ;  /* 0x0000000102047824 */ /* 0x000fe200078e0200 */
[----:B------:R-:W-:Y:S01]  /*0ed0*/  IADD3 R0, R18, R2, R3 ;  /* 0x0000000212007210 */ /* 0x000fe20007ffe003 */
[----:B------:R0:W-:Y:S04]  /*0ee0*/  STL [R1+0x1c], RZ ;  /* 0x00001cff01007387 */ /* 0x0001e80000100800 */
[----:B------:R0:W-:Y:S04]  /*0ef0*/  STL [R1+0x54], R2 ;  /* 0x0000540201007387 */ /* 0x0001e80000100800 */
[----:B------:R0:W-:Y:S04]  /*0f00*/  STL [R1+0x6c], R0 ;  /* 0x00006c0001007387 */ /* 0x0001e80000100800 */
[----:B------:R0:W-:Y:S02]  /*0f10*/  STL [R1+0x48], R4 ;  /* 0x0000480401007387 */ /* 0x0001e40000100800 */
.L_x_11437:
[----:B0-2--5:R-:W2:Y:S01]  /*0f20*/  LDL R27, [R1+0x3c] ;  /* 0x00003c00011b7983 */ /* 0x025ea20000100800 */
[----:B------:R-:W-:Y:S01]  /*0f30*/  ULDC.64 UR4, c[0x0][0xa28] ;  /* 0x00028a0000047ab9 */ /* 0x000fe20000000a00 */
[----:B01--4-:R-:W2:Y:S01]  /*0f40*/  LDC.64 R4, c[0x0][0xa08] ;  /* 0x00028200ff047b82 */ /* 0x013ea20000000a00 */
        /* <DEDUP_REMOVED lines=49> */
.L_x_11247:
[----:B------:R-:W-:Y:S02]  /*1260*/  IMAD.U32 R50, RZ, RZ, UR5 ;  /* 0x00000005ff327e24 */ /* 0x000fe4000f8e00ff */
[----:B------:R-:W-:Y:S01]  /*1270*/  IMAD.U32 R25, RZ, RZ, UR4 ;  /* 0x00000004ff197e24 */ /* 0x000fe2000f8e00ff */
[----:B------:R-:W-:Y:S06]  /*1280*/  @!P2 BRA `(.L_x_11248) ;  /* 0x000000000010a947 */ /* 0x000fec0003800000 */
[----:B-1----:R-:W1:Y:S02]  /*1290*/  LDC.64 R2, c[0x0][0xa20] ;  /* 0x00028800ff027b82 */ /* 0x002e640000000a00 */
[----:B-1----:R-:W-:-:S05]  /*12a0*/  IMAD.WIDE R2, R27, 0x4, R2 ;  /* 0x000000041b027825 */ /* 0x002fca00078e0202 */
[----:B------:R2:W5:Y:S01]  /*12b0*/  LDG.E R25, desc[UR40][R2.64] ;  /* 0x0000002802197981 */ /* 0x000562000c1e1900 */
[----:B------:R-:W-:Y:S05]  /*12c0*/  BRA `(.L_x_11249) ;  /* 0x0000000000107947 */ /* 0x000fea0003800000 */
.L_x_11248:
[----:B------:R-:W-:Y:S05]  /*12d0*/  @!P3 BRA `(.L_x_11249) ;  /* 0x00000000000cb947 */ /* 0x000fea0003800000 */
[----:B-1----:R-:W2:Y:S04]  /*12e0*/  LDG.E R2, desc[UR40][R8.64] ;  /* 0x0000002808027981 */ /* 0x002ea8000c1e1900 */
[----:B------:R-:W2:Y:S02]  /*12f0*/  LDG.E R25, desc[UR40][R8.64+0x4] ;  /* 0x0000042808197981 */ /* 0x000ea4000c1e1900 */
[----:B--2---:R-:W-:-:S07]  /*1300*/  IMAD.IADD R25, R25, 0x1, -R2 ;  /* 0x0000000119197824 */ /* 0x004fce00078e0a02 */
.L_x_11249:
        /* <DEDUP_REMOVED lines=12> */
[----:B-----5:R-:W-:Y:S02]  /*13d0*/  IMAD.IADD R10, R25, 0x1, -R0 ;  /* 0x00000001190a7824 */ /* 0x020fe400078e0a00 */
[----:B------:R-:W-:Y:S02]  /*13e0*/  IMAD.MOV.U32 R47, RZ, RZ, R25 ;  /* 0x000000ffff2f7224 */ /* 0x000fe400078e0019 */
[----:B---3--:R-:W-:-:S05]  /*13f0*/  @P1 IMAD.WIDE R4, R27, 0x4, R4 ;  /* 0x000000041b041825 */ /* 0x008fca00078e0204 */
[----:B------:R3:W5:Y:S01]  /*1400*/  @P1 LDG.E R47, desc[UR40][R4.64] ;  /* 0x00000028042f1981 */ /* 0x000762000c1e1900 */
[----:B-1----:R-:W-:Y:S01]  /*1410*/  ISETP.GE.AND P1, PT, R9, 0x1, PT ;  /* 0x000000010900780c */ /* 0x002fe20003f26270 */
[----:B--2---:R-:W-:Y:S02]  /*1420*/  @P0 IMAD.IADD R50, R7, 0x1, -R6 ;  /* 0x0000000107320824 */ /* 0x004fe400078e0a06 */
[----:B------:R-:W-:Y:S02]  /*1430*/  IMAD.MOV.U32 R6, RZ, RZ, 0xc0 ;  /* 0x000000c0ff067424 */ /* 0x000fe400078e00ff */
[----:B------:R-:W-:Y:S02]  /*1440*/  IMAD.IADD R11, R10, 0x1, R50 ;  /* 0x000000010a0b7824 */ /* 0x000fe400078e0232 */
[----:B------:R-:W-:Y:S02]  /*1450*/  IMAD R2, R12, R6, 0xc0 ;  /* 0x000000c00c027424 */ /* 0x000fe400078e0206 */
[C---:B------:R-:W-:Y:S01]  /*1460*/  VIADD R0, R11.reuse, 0x9f ;  /* 0x0000009f0b007836 */ /* 0x040fe20000000000 */
[----:B------:R3:W-:Y:S02]  /*1470*/  STL [R1+0x44], R11 ;  /* 0x0000440b01007387 */ /* 0x0007e40000100800 */
[----:B------:R-:W-:Y:S01]  /*1480*/  IADD3 R7, R11, R2, -R13 ;  /* 0x000000020b077210 */ /* 0x000fe20007ffe80d */
[----:B------:R-:W-:-:S05]  /*1490*/  IMAD.HI R0, R0, 0x66666667, RZ ;  /* 0x6666666700007827 */ /* 0x000fca00078e02ff */
[----:B------:R-:W-:-:S04]  /*14a0*/  SHF.R.U32.HI R3, RZ, 0x1f, R0 ;  /* 0x0000001fff037819 */ /* 0x000fc80000011600 */
[----:B------:R-:W-:Y:S01]  /*14b0*/  LEA.HI.SX32 R106, R0, R3, 0x1a ;  /* 0x00000003006a7211 */ /* 0x000fe200078fd2ff */
[----:B------:R-:W-:Y:S01]  /*14c0*/  IMAD.IADD R0, R7, 0x1, R8 ;  /* 0x0000000107007824 */ /* 0x000fe200078e0208 */
        /* <DEDUP_REMOVED lines=12> */
.L_x_11252:
[----:B------:R-:W-:-:S13]  /*1590*/  ISETP.NE.AND P0, PT, R9, 0x1, PT ;  /* 0x000000010900780c */ /* 0x000fda0003f05270 */
[----:B------:R-:W1:Y:S02]  /*15a0*/  @P0 LDC.64 R4, c[0x0][0x9e8] ;  /* 0x00027a00ff040b82 */ /* 0x000e640000000a00 */
[----:B-1----:R-:W-:-:S05]  /*15b0*/  @P0 IMAD.HI.U32 R4, R2, R4, RZ ;  /* 0x0000000402040227 */ /* 0x002fca00078e00ff */
[----:B------:R-:W-:-:S07]  /*15c0*/  @P0 SHF.R.U32.HI R2, RZ, R5, R4 ;  /* 0x00000005ff020219 */ /* 0x000fce0000011604 */
.L_x_11253:
[----:B------:R-:W-:Y:S05]  /*15d0*/  BSYNC B0 ;  /* 0x0000000000007941 */ /* 0x000fea0003800000 */
.L_x_11251:
[----:B------:R-:W-:-:S05]  /*15e0*/  IMAD R3, R2, R9, R9 ;  /* 0x0000000902037224 */ /* 0x000fca00078e0209 */
[----:B------:R-:W-:-:S07]  /*15f0*/  VIMNMX R0, R0, R3, PT ;  /* 0x0000000300007248 */ /* 0x000fce0003fe0100 */
.L_x_11250:
        /* <DEDUP_REMOVED lines=15> */
.L_x_11256:
[----:B------:R-:W-:-:S13]  /*16f0*/  ISETP.NE.AND P0, PT, R9, 0x1, PT ;  /* 0x000000010900780c */ /* 0x000fda0003f05270 */
[----:B------:R-:W1:Y:S02]  /*1700*/  @P0 LDC.64 R4, c[0x0][0x9e8] ;  /* 0x00027a00ff040b82 */ /* 0x000e640000000a00 */
[----:B-1----:R-:W-:-:S05]  /*1710*/  @P0 IMAD.HI.U32 R4, R2, R4, RZ ;  /* 0x0000000402040227 */ /* 0x002fca00078e00ff */
[----:B------:R-:W-:-:S07]  /*1720*/  @P0 SHF.R.U32.HI R2, RZ, R5, R4 ;  /* 0x00000005ff020219 */ /* 0x000fce0000011604 */
.L_x_11257:
[----:B------:R-:W-:Y:S05]  /*1730*/  BSYNC B0 ;  /* 0x0000000000007941 */ /* 0x000fea0003800000 */
.L_x_11255:
[----:B------:R-:W-:-:S05]  /*1740*/  IMAD R2, R2, R9, RZ ;  /* 0x0000000902027224 */ /* 0x000fca00078e02ff */
[----:B------:R-:W-:-:S07]  /*1750*/  VIMNMX R3, R3, R2, !PT ;  /* 0x0000000203037248 */ /* 0x000fce0007fe0100 */
.L_x_11254:
        /* <DEDUP_REMOVED lines=44> */
.L_x_11260:
[----:B------:R-:W-:Y:S05]  /*1a20*/  BSYNC B6 ;  /* 0x0000000000067941 */ /* 0x000fea0003800000 */
.L_x_11259:
        /* <DEDUP_REMOVED lines=20> */
.L_x_11262:
[----:B------:R-:W-:Y:S05]  /*1b70*/  BSYNC B6 ;  /* 0x0000000000067941 */ /* 0x000fea0003800000 */
.L_x_11261:
[----:B------:R-:W-:Y:S01]  /*1b80*/  ULDC.64 UR4, c[0x0][0x9f8] ;  /* 0x00027e0000047ab9 */ /* 0x000fe20000000a00 */
[----:B------:R-:W1:Y:S01]  /*1b90*/  LDC R0, c[0x0][0x428] ;  /* 0x00010a00ff007b82 */ /* 0x000e620000000800 */
[----:B------:R-:W-:Y:S01]  /*1ba0*/  ISETP.NE.U32.AND P0, PT, RZ, UR4, PT ;  /* 0x00000004ff007c0c */ /* 0x000fe2000bf05070 */
[----:B------:R-:W2:Y:S01]  /*1bb0*/  S2R R49, SR_TID.X ;  /* 0x0000000000317919 */ /* 0x000ea20000002100 */
[----:B------:R-:W-:Y:S01]  /*1bc0*/  IMAD.MOV.U32 R6, RZ, RZ, R27 ;  /* 0x000000ffff067224 */ /* 0x000fe200078e001b */
[----:B------:R-:W-:Y:S01]  /*1bd0*/  ULDC.64 UR6, c[0x0][0x320] ;  /* 0x0000c80000067ab9 */ /* 0x000fe20000000a00 */
[----:B------:R-:W-:-:S03]  /*1be0*/  ISETP.NE.AND.EX P0, PT, RZ, UR5, PT, P0 ;  /* 0x00000005ff007c0c */ /* 0x000fc6000bf05300 */
[----:B------:R-:W3:Y:S01]  /*1bf0*/  LDC.64 R38, c[0x0][0x2f0] ;  /* 0x0000bc00ff267b82 */ /* 0x000ee20000000a00 */
[----:B------:R-:W-:Y:S01]  /*1c00*/  IMAD.IADD R24, R24, 0x1, R25 ;  /* 0x0000000118187824 */ /* 0x000fe200078e0219 */
[----:B------:R-:W4:Y:S01]  /*1c10*/  LDL R14, [R1+0x54] ;  /* 0x00005400010e7983 */ /* 0x000f220000100800 */
[----:B------:R-:W-:-:S05]  /*1c20*/  ULDC.64 UR4, c[0x0][0xa08] ;  /* 0x0002820000047ab9 */ /* 0x000fca0000000a00 */
[----:B------:R-:W3:Y:S08]  /*1c30*/  LDC.64 R32, c[0x0][0x3d8] ;  /* 0x0000f600ff207b82 */ /* 0x000ef00000000a00 */
[----:B------:R-:W0:Y:S01]  /*1c40*/  @P0 LDC.64 R2, c[0x0][0x9f8] ;  /* 0x00027e00ff020b82 */ /* 0x000e220000000a00 */
[----:B-1----:R-:W-:-:S07]  /*1c50*/  ISETP.NE.AND P1, PT, R0, 0x1, PT ;  /* 0x000000010000780c */ /* 0x002fce0003f25270 */
[----:B------:R-:W1:Y:S01]  /*1c60*/  LDC R25, c[0x0][0x3d4] ;  /* 0x0000f500ff197b82 */ /* 0x000e620000000800 */
[----:B--2---:R-:W-:-:S07]  /*1c70*/  VIADD R8, R49, 0xffffff80 ;  /* 0xffffff8031087836 */ /* 0x004fce0000000000 */
[----:B------:R-:W2:Y:S01]  /*1c80*/  @P1 LDC R4, c[0x0][0x42c] ;  /* 0x00010b00ff041b82 */ /* 0x000ea20000000800 */
[----:B0-----:R-:W-:Y:S01]  /*1c90*/  @P0 IMAD.WIDE R2, R27, 0x4, R2 ;  /* 0x000000041b020825 */ /* 0x001fe200078e0202 */
[----:B------:R-:W-:-:S06]  /*1ca0*/  SHF.R.S32.HI R10, RZ, 0x1f, R24 ;  /* 0x0000001fff0a7819 */ /* 0x000fcc0000011418 */
[----:B------:R-:W0:Y:S01]  /*1cb0*/  @P1 LDC R9, c[0x0][0x430] ;  /* 0x00010c00ff091b82 */ /* 0x000e220000000800 */
[----:B------:R3:W4:Y:S01]  /*1cc0*/  @P0 LDG.E R6, desc[UR40][R2.64] ;  /* 0x0000002802060981 */ /* 0x000722000c1e1900 */
[----:B------:R-:W-:Y:S02]  /*1cd0*/  SHF.R.S32.HI R5, RZ, 0x1f, R8 ;  /* 0x0000001fff057819 */ /* 0x000fe40000011408 */
[-C--:B------:R-:W-:Y:S02]  /*1ce0*/  LEA.HI R12, R8, R8.reuse, RZ, 0x1 ;  /* 0x00000008080c7211 */ /* 0x080fe400078f08ff */
[----:B------:R-:W-:Y:S02]  /*1cf0*/  LEA.HI R5, R5, R8, RZ, 0x2 ;  /* 0x0000000805057211 */ /* 0x000fe400078f10ff */
[----:B------:R-:W1:Y:S01]  /*1d00*/  LDC.64 R20, c[0x0][0x3e8] ;  /* 0x0000fa00ff147b82 */ /* 0x000e620000000a00 */
[----:B------:R-:W-:Y:S02]  /*1d10*/  ISETP.NE.U32.AND P0, PT, RZ, UR4, PT ;  /* 0x00000004ff007c0c */ /* 0x000fe4000bf05070 */
[----:B------:R-:W-:-:S02]  /*1d20*/  SHF.R.S32.HI R7, RZ, 0x2, R5 ;  /* 0x00000002ff077819 */ /* 0x000fc40000011405 */
[----:B------:R-:W-:Y:S02]  /*1d30*/  SHF.R.S32.HI R0, RZ, 0x1f, R5 ;  /* 0x0000001fff007819 */ /* 0x000fe40000011405 */
[----:B------:R-:W-:Y:S02]  /*1d40*/  LOP3.LUT R13, R12, 0xfffffffe, RZ, 0xc0, !PT ;  /* 0xfffffffe0c0d7812 */ /* 0x000fe400078ec0ff */
[----:B------:R-:W-:-:S04]  /*1d50*/  LEA.HI R0, R0, R7, RZ, 0x2 ;  /* 0x0000000700007211 */ /* 0x000fc800078f10ff */
[----:B---3--:R-:W-:Y:S01]  /*1d60*/  LOP3.LUT R2, R0, 0xfffffffc, RZ, 0xc0, !PT ;  /* 0xfffffffc00027812 */ /* 0x008fe200078ec0ff */
[----:B------:R-:W-:-:S04]  /*1d70*/  IMAD R0, R10, R38, RZ ;  /* 0x000000260a007224 */ /* 0x000fc800078e02ff */
[----:B------:R-:W-:Y:S02]  /*1d80*/  IMAD.IADD R11, R7, 0x1, -R2 ;  /* 0x00000001070b7824 */ /* 0x000fe400078e0a02 */
[----:B------:R-:W-:Y:S02]  /*1d90*/  IMAD R5, R24, R39, R0 ;  /* 0x0000002718057224 */ /* 0x000fe400078e0200 */
[----:B------:R-:W-:Y:S02]  /*1da0*/  IMAD.MOV.U32 R7, RZ, RZ, R26 ;  /* 0x000000ffff077224 */ /* 0x000fe400078e001a */
[----:B--2---:R-:W-:Y:S02]  /*1db0*/  @P1 IMAD.HI.U32 R0, R26, R4, RZ ;  /* 0x000000041a001227 */ /* 0x004fe400078e00ff */
[----:B------:R-:W2:Y:S01]  /*1dc0*/  LDL R26, [R1+0x50] ;  /* 0x00005000011a7983 */ /* 0x000ea20000100800 */
[----:B------:R-:W-:Y:S01]  /*1dd0*/  ISETP.NE.AND.EX P0, PT, RZ, UR5, PT, P0 ;  /* 0x00000005ff007c0c */ /* 0x000fe2000bf05300 */
[C---:B------:R-:W-:Y:S01]  /*1de0*/  VIADD R48, R49.reuse, 0xffffff80 ;  /* 0xffffff8031307836 */ /* 0x040fe20000000000 */
[----:B0-----:R-:W-:Y:S01]  /*1df0*/  @P1 SHF.R.U32.HI R7, RZ, R9, R0 ;  /* 0x00000009ff071219 */ /* 0x001fe20000011600 */
[----:B------:R-:W-:Y:S01]  /*1e00*/  VIADD R27, R49, 0xffffff80 ;  /* 0xffffff80311b7836 */ /* 0x000fe20000000000 */
[----:B------:R-:W-:Y:S01]  /*1e10*/  ULDC.64 UR4, c[0x0][0x2f8] ;  /* 0x0000be0000047ab9 */ /* 0x000fe20000000a00 */
[----:B------:R-:W-:Y:S01]  /*1e20*/  IMAD.WIDE.U32 R2, R24, R38, RZ ;  /* 0x0000002618027225 */ /* 0x000fe200078e00ff */
[----:B------:R-:W-:-:S03]  /*1e30*/  SHF.R.S32.HI R0, RZ, 0x1f, R7 ;  /* 0x0000001fff007819 */ /* 0x000fc60000011407 */
[----:B------:R-:W-:Y:S01]  /*1e40*/  IMAD.IADD R13, R8, 0x1, -R13 ;  /* 0x00000001080d7824 */ /* 0x000fe200078e0a0d */
[----:B------:R-:W-:Y:S01]  /*1e50*/  LEA.HI R27, R27, R48, RZ, 0x1 ;  /* 0x000000301b1b7211 */ /* 0x000fe200078f08ff */
[C---:B------:R-:W-:Y:S02]  /*1e60*/  IMAD R12, R0.reuse, UR6, RZ ;  /* 0x00000006000c7c24 */ /* 0x040fe4000f8e02ff */
[----:B------:R-:W-:Y:S02]  /*1e70*/  IMAD R8, R0, UR4, RZ ;  /* 0x0000000400087c24 */ /* 0x000fe4000f8e02ff */
[----:B------:R-:W-:Y:S01]  /*1e80*/  IMAD.IADD R3, R3, 0x1, R5 ;  /* 0x0000000103037824 */ /* 0x000fe200078e0205 */
[----:B------:R-:W-:Y:S01]  /*1e90*/  SHF.R.S32.HI R27, RZ, 0x1, R27 ;  /* 0x00000001ff1b7819 */ /* 0x000fe2000001141b */
[C---:B------:R-:W-:Y:S02]  /*1ea0*/  IMAD R9, R7.reuse, UR5, R8 ;  /* 0x0000000507097c24 */ /* 0x040fe4000f8e0208 */
[----:B------:R-:W-:Y:S01]  /*1eb0*/  IMAD.WIDE.U32 R2, R7, UR4, R2 ;  /* 0x0000000407027c25 */ /* 0x000fe2000f8e0002 */
[--C-:B------:R-:W-:Y:S01]  /*1ec0*/  SHF.R.S32.HI R23, RZ, 0x1f, R22.reuse ;  /* 0x0000001fff177819 */ /* 0x100fe20000011416 */
[----:B------:R-:W-:Y:S01]  /*1ed0*/  ULDC.64 UR4, c[0x0][0x300] ;  /* 0x0000c00000047ab9 */ /* 0x000fe20000000a00 */
[----:B------:R-:W-:Y:S01]  /*1ee0*/  SHF.R.S32.HI R57, RZ, 0x1f, R27 ;  /* 0x0000001fff397819 */ /* 0x000fe2000001141b */
[----:B------:R-:W-:Y:S01]  /*1ef0*/  IMAD.IADD R3, R3, 0x1, R9 ;  /* 0x0000000103037824 */ /* 0x000fe200078e0209 */
[----:B------:R-:W-:Y:S01]  /*1f00*/  LOP3.LUT P4, RZ, R11, 0x2, RZ, 0xc0, !PT ;  /* 0x000000020bff7812 */ /* 0x000fe2000788c0ff */
[----:B------:R-:W-:-:S04]  /*1f10*/  IMAD.WIDE.U32 R4, R7, UR6, R22 ;  /* 0x0000000607047c25 */ /* 0x000fc8000f8e0016 */
[----:B------:R-:W-:Y:S02]  /*1f20*/  IMAD R11, R7, UR7, R12 ;  /* 0x00000007070b7c24 */ /* 0x000fe4000f8e020c */
[----:B------:R-:W-:Y:S02]  /*1f30*/  IMAD R8, R57, R38, RZ ;  /* 0x0000002639087224 */ /* 0x000fe400078e02ff */
[----:B------:R-:W-:Y:S01]  /*1f40*/  IMAD.SHL.U32 R40, R13, 0x8, RZ ;  /* 0x000000080d287824 */ /* 0x000fe200078e00ff */
[----:B-1----:R-:W-:Y:S01]  /*1f50*/  ISETP.GE.AND P2, PT, R22, R25, PT ;  /* 0x000000191600720c */ /* 0x002fe20003f46270 */
[----:B------:R-:W-:Y:S02]  /*1f60*/  IMAD R9, R27, R39, R8 ;  /* 0x000000271b097224 */ /* 0x000fe400078e0208 */
[----:B------:R-:W-:Y:S01]  /*1f70*/  IMAD.IADD R5, R5, 0x1, R11 ;  /* 0x0000000105057824 */ /* 0x000fe200078e020b */
[----:B------:R-:W-:Y:S02]  /*1f80*/  SHF.R.S32.HI R41, RZ, 0x1f, R40 ;  /* 0x0000001fff297819 */ /* 0x000fe40000011428 */
[----:B------:R-:W-:-:S05]  /*1f90*/  SEL R11, R25, RZ, P2 ;  /* 0x000000ff190b7207 */ /* 0x000fca0001000000 */
[----:B------:R-:W-:-:S05]  /*1fa0*/  IMAD.IADD R11, R22, 0x1, R11 ;  /* 0x00000001160b7824 */ /* 0x000fca00078e020b */
[----:B------:R-:W-:-:S04]  /*1fb0*/  SHF.R.S32.HI R58, RZ, 0x1f, R11 ;  /* 0x0000001fff3a7819 */ /* 0x000fc8000001140b */
[----:B------:R-:W-:Y:S01]  /*1fc0*/  LEA.HI R58, R58, R11, RZ, 0x4 ;  /* 0x0000000b3a3a7211 */ /* 0x000fe200078f20ff */
[----:B------:R-:W-:Y:S01]  /*1fd0*/  IMAD R63, R39, 0xa0, RZ ;  /* 0x000000a0273f7824 */ /* 0x000fe200078e02ff */
[----:B------:R-:W-:Y:S01]  /*1fe0*/  LOP3.LUT R16, R16, 0xfffffffb, RZ, 0xc0, !PT ;  /* 0xfffffffb10107812 */ /* 0x000fe200078ec0ff */
[----:B------:R-:W-:Y:S01]  /*1ff0*/  IMAD R11, R33, 0xa0, RZ ;  /* 0x000000a0210b7824 */ /* 0x000fe200078e02ff */
[----:B------:R-:W-:Y:S01]  /*2000*/  SHF.R.U32.HI R61, RZ, 0x7, R49 ;  /* 0x00000007ff3d7819 */ /* 0x000fe20000011631 */
[----:B------:R-:W-:Y:S01]  /*2010*/  IMAD R65, R21, 0xa0, RZ ;  /* 0x000000a015417824 */ /* 0x000fe200078e02ff */
[----:B------:R-:W-:Y:S01]  /*2020*/  LOP3.LUT R67, R58, 0xfffffff0, RZ, 0xc0, !PT ;  /* 0xfffffff03a437812 */ /* 0x000fe200078ec0ff */
[----:B------:R-:W-:Y:S01]  /*2030*/  VIADD R82, R22, 0x20 ;  /* 0x0000002016527836 */ /* 0x000fe20000000000 */
[----:B------:R-:W-:Y:S01]  /*2040*/  @P2 LOP3.LUT R16, R16, 0x4, RZ, 0xfc, !PT ;  /* 0x0000000410102812 */ /* 0x000fe200078efcff */
[----:B------:R-:W-:Y:S01]  /*2050*/  VIADD R61, R61, 0x8 ;  /* 0x000000083d3d7836 */ /* 0x000fe20000000000 */
[----:B------:R-:W-:Y:S01]  /*2060*/  SHF.R.S32.HI R71, RZ, 0x1f, R67 ;  /* 0x0000001fff477819 */ /* 0x000fe20000011443 */
[----:B------:R-:W-:Y:S01]  /*2070*/  IMAD.SHL.U32 R62, R25, 0x2, RZ ;  /* 0x00000002193e7824 */ /* 0x000fe200078e00ff */
[----:B----4-:R-:W-:-:S04]  /*2080*/  SHF.R.S32.HI R0, RZ, 0x1f, R6 ;  /* 0x0000001fff007819 */ /* 0x010fc80000011406 */
[----:B------:R-:W-:Y:S02]  /*2090*/  SEL R0, R0, RZ, !P0 ;  /* 0x000000ff00007207 */ /* 0x000fe40004000000 */
[----:B------:R-:W-:-:S03]  /*20a0*/  SEL R43, R6, RZ, !P0 ;  /* 0x000000ff062b7207 */ /* 0x000fc60004000000 */
[----:B------:R-:W-:Y:S02]  /*20b0*/  IMAD R6, R0, UR4, RZ ;  /* 0x0000000400067c24 */ /* 0x000fe4000f8e02ff */
[----:B------:R-:W-:-:S04]  /*20c0*/  IMAD.WIDE.U32 R44, R43, UR4, R2 ;  /* 0x000000042b2c7c25 */ /* 0x000fc8000f8e0002 */
[----:B------:R-:W-:Y:S01]  /*20d0*/  IMAD R7, R43, UR5, R6 ;  /* 0x000000052b077c24 */ /* 0x000fe2000f8e0206 */
[----:B------:R-:W-:Y:S01]  /*20e0*/  ULDC.64 UR4, c[0x0][0x328] ;  /* 0x0000ca0000047ab9 */ /* 0x000fe20000000a00 */
[----:B------:R-:W-:-:S04]  /*20f0*/  IMAD.WIDE.U32 R2, R27, R38, R22 ;  /* 0x000000261b027225 */ /* 0x000fc800078e0016 */
[----:B------:R-:W-:Y:S01]  /*2100*/  IMAD R12, R0, UR4, RZ ;  /* 0x00000004000c7c24 */ /* 0x000fe2000f8e02ff */
[----:B------:R-:W-:Y:S01]  /*2110*/  IADD3 R59, P0, R44, R2, RZ ;  /* 0x000000022c3b7210 */ /* 0x000fe20007f1e0ff */
[----:B------:R-:W-:Y:S02]  /*2120*/  IMAD.IADD R0, R45, 0x1, R7 ;  /* 0x000000012d007824 */ /* 0x000fe400078e0207 */
[----:B------:R-:W-:Y:S02]  /*2130*/  IMAD R6, R57, R32, RZ ;  /* 0x0000002039067224 */ /* 0x000fe400078e02ff */
[----:B------:R-:W-:Y:S01]  /*2140*/  IMAD R73, R43, UR5, R12 ;  /* 0x000000052b497c24 */ /* 0x000fe2000f8e020c */
[----:B------:R-:W-:Y:S01]  /*2150*/  IADD3.X R56, R0, R3, R9, P0, !PT ;  /* 0x0000000300387210 */ /* 0x000fe200007fe409 */
[----:B------:R-:W-:Y:S02]  /*2160*/  IMAD R13, R27, R33, R6 ;  /* 0x000000211b0d7224 */ /* 0x000fe400078e0206 */
[----:B------:R-:W-:Y:S01]  /*2170*/  IMAD.WIDE.U32 R42, R43, UR4, R4 ;  /* 0x000000042b2a7c25 */ /* 0x000fe2000f8e0004 */
[----:B--2---:R-:W-:Y:S01]  /*2180*/  SHF.R.U32.HI R60, RZ, 0x3, R26 ;  /* 0x00000003ff3c7819 */ /* 0x004fe2000001161a */
[----:B------:R-:W-:-:S02]  /*2190*/  ULDC UR4, c[0x0][0x2e4] ;  /* 0x0000b90000047ab9 */ /* 0x000fc40000000800 */
[----:B------:R-:W-:-:S04]  /*21a0*/  IMAD.WIDE.U32 R6, R27, R32, R22 ;  /* 0x000000201b067225 */ /* 0x000fc800078e0016 */
[----:B------:R-:W-:-:S04]  /*21b0*/  IMAD.WIDE.U32 R2, R27, R32, R40 ;  /* 0x000000201b027225 */ /* 0x000fc800078e0028 */
[-C--:B------:R-:W-:Y:S02]  /*21c0*/  IMAD R4, R57, R20.reuse, RZ ;  /* 0x0000001439047224 */ /* 0x080fe400078e02ff */
[----:B------:R-:W-:Y:S02]  /*21d0*/  IMAD.IADD R7, R13, 0x1, R7 ;  /* 0x000000010d077824 */ /* 0x000fe400078e0207 */
[----:B------:R-:W-:Y:S01]  /*21e0*/  IMAD.IADD R3, R3, 0x1, R13 ;  /* 0x0000000103037824 */ /* 0x000fe200078e020d */
[----:B-----5:R-:W-:Y:S01]  /*21f0*/  SHF.R.S32.HI R13, RZ, 0x1f, R47 ;  /* 0x0000001fff0d7819 */ /* 0x020fe2000001142f */
[C---:B------:R-:W-:Y:S02]  /*2200*/  IMAD R15, R27.reuse, R21, R4 ;  /* 0x000000151b0f7224 */ /* 0x040fe400078e0204 */
[----:B------:R-:W-:-:S04]  /*2210*/  IMAD.WIDE.U32 R4, R27, R20, R40 ;  /* 0x000000141b047225 */ /* 0x000fc800078e0028 */
[----:B------:R-:W-:-:S04]  /*2220*/  IMAD.WIDE.U32 R8, R27, R20, R22 ;  /* 0x000000141b087225 */ /* 0x000fc800078e0016 */
[----:B------:R-:W-:Y:S02]  /*2230*/  IMAD.IADD R5, R5, 0x1, R15 ;  /* 0x0000000105057824 */ /* 0x000fe400078e020f */
[----:B------:R-:W-:Y:S02]  /*2240*/  IMAD R12, R13, R32, RZ ;  /* 0x000000200d0c7224 */ /* 0x000fe400078e02ff */
[----:B------:R-:W-:Y:S02]  /*2250*/  IMAD.IADD R9, R15, 0x1, R9 ;  /* 0x000000010f097824 */ /* 0x000fe400078e0209 */
[C---:B------:R-:W-:Y:S02]  /*2260*/  IMAD R15, R47.reuse, R33, R12 ;  /* 0x000000212f0f7224 */ /* 0x040fe400078e020c */
[----:B------:R-:W-:Y:S01]  /*2270*/  IMAD.WIDE.U32 R28, R47, R20, R4 ;  /* 0x000000142f1c7225 */ /* 0x000fe200078e0004 */
[----:B------:R-:W-:-:S03]  /*2280*/  LOP3.LUT R5, R26, 0x30, R58, 0xf8, !PT ;  /* 0x000000301a057812 */ /* 0x000fc600078ef83a */
[----:B------:R-:W-:Y:S01]  /*2290*/  IMAD R12, R13, R20, RZ ;  /* 0x000000140d0c7224 */ /* 0x000fe200078e02ff */
[----:B------:R-:W-:Y:S01]  /*22a0*/  LOP3.LUT R5, R5, R60, RZ, 0x3c, !PT ;  /* 0x0000003c05057212 */ /* 0x000fe200078e3cff */
[----:B------:R-:W-:Y:S01]  /*22b0*/  IMAD.WIDE.U32 R34, R47, R32, R2 ;  /* 0x000000202f227225 */ /* 0x000fe200078e0002 */
[----:B------:R-:W-:-:S03]  /*22c0*/  IADD3 R2, P0, R27, R24, RZ ;  /* 0x000000181b027210 */ /* 0x000fc60007f1e0ff */
[----:B------:R-:W-:-:S04]  /*22d0*/  IMAD.WIDE.U32 R36, R47, R32, R6 ;  /* 0x000000202f247225 */ /* 0x000fc800078e0006 */
[C---:B------:R-:W-:Y:S02]  /*22e0*/  IMAD R75, R47.reuse, R21, R12 ;  /* 0x000000152f4b7224 */ /* 0x040fe400078e020c */
[----:B------:R-:W-:-:S04]  /*22f0*/  IMAD.WIDE.U32 R30, R47, R20, R8 ;  /* 0x000000142f1e7225 */ /* 0x000fc800078e0008 */
[----:B------:R-:W-:-:S04]  /*2300*/  IMAD.WIDE.U32 R38, R38, 0xa0, RZ ;  /* 0x000000a026267825 */ /* 0x000fc800078e00ff */
[----:B------:R-:W-:-:S04]  /*2310*/  IMAD.WIDE.U32 R32, R32, 0xa0, RZ ;  /* 0x000000a020207825 */ /* 0x000fc800078e00ff */
[----:B------:R-:W-:Y:S01]  /*2320*/  IMAD.WIDE.U32 R20, R20, 0xa0, RZ ;  /* 0x000000a014147825 */ /* 0x000fe200078e00ff */
[----:B------:R-:W-:Y:S02]  /*2330*/  ISETP.GE.AND P3, PT, R22, UR4, PT ;  /* 0x0000000416007c0c */ /* 0x000fe4000bf66270 */
[----:B------:R-:W-:Y:S01]  /*2340*/  ISETP.GE.AND P2, PT, R82, UR4, PT ;  /* 0x0000000452007c0c */ /* 0x000fe2000bf46270 */
[----:B------:R-:W-:Y:S02]  /*2350*/  IMAD.IADD R69, R75, 0x1, R31 ;  /* 0x000000014b457824 */ /* 0x000fe400078e021f */
[----:B------:R-:W-:Y:S02]  /*2360*/  IMAD.X R3, R57, 0x1, R10, P0 ;  /* 0x0000000139037824 */ /* 0x000fe400000e060a */
[----:B------:R-:W-:Y:S02]  /*2370*/  IMAD.IADD R63, R39, 0x1, R63 ;  /* 0x00000001273f7824 */ /* 0x000fe400078e023f */
[----:B------:R-:W-:-:S02]  /*2380*/  IMAD.IADD R64, R33, 0x1, R11 ;  /* 0x0000000121407824 */ /* 0x000fc400078e020b */
[----:B------:R-:W-:Y:S02]  /*2390*/  IMAD.IADD R65, R21, 0x1, R65 ;  /* 0x0000000115417824 */ /* 0x000fe400078e0241 */
[----:B------:R-:W-:Y:S02]  /*23a0*/  IMAD.IADD R66, R15, 0x1, R37 ;  /* 0x000000010f427824 */ /* 0x000fe400078e0225 */
[----:B------:R-:W-:Y:S02]  /*23b0*/  IMAD.IADD R68, R14, 0x1, R5 ;  /* 0x000000010e447824 */ /* 0x000fe400078e0205 */
[----:B------:R-:W-:Y:S02]  /*23c0*/  IMAD.IADD R73, R43, 0x1, R73 ;  /* 0x000000012b497824 */ /* 0x000fe400078e0249 */
[----:B------:R-:W-:Y:S02]  /*23d0*/  IMAD.IADD R70, R35, 0x1, R15 ;  /* 0x0000000123467824 */ /* 0x000fe400078e020f */
[----:B------:R-:W-:-:S07]  /*23e0*/  IMAD.IADD R75, R29, 0x1, R75 ;  /* 0x000000011d4b7824 */ /* 0x000fce00078e024b */
.L_x_11292:
[----:B--2---:R-:W2:Y:S01]  /*23f0*/  LDL R4, [R1+0x48] ;  /* 0x0000480001047983 */ /* 0x004ea20000100800 */
[----:B----4-:R-:W0:Y:S01]  /*2400*/  LDC.64 R48, c[0x0][0x2d8] ;  /* 0x0000b600ff307b82 */ /* 0x010e220000000a00 */
[----:B------:R-:W-:Y:S01]  /*2410*/  VIADD R51, R51, 0xffffffff ;  /* 0xffffffff33337836 */ /* 0x000fe20000000000 */
[----:B------:R-:W-:Y:S01]  /*2420*/  LOP3.LUT R16, R16, 0xfffffffd, RZ, 0xc0, !PT ;  /* 0xfffffffd10107812 */ /* 0x000fe200078ec0ff */
[----:B------:R-:W-:Y:S05]  /*2430*/  YIELD ;  /* 0x0000000000007946 */ /* 0x000fea0003800000 */
[----:B------:R-:W1:Y:S01]  /*2440*/  LDC R27, c[0x0][0x3d4] ;  /* 0x0000f500ff1b7b82 */ /* 0x000e620000000800 */
[----:B------:R-:W-:Y:S01]  /*2450*/  SHF.R.S32.HI R53, RZ, 0x1f, R51 ;  /* 0x0000001fff357819 */ /* 0x000fe20000011433 */
[-C--:B------:R-:W-:Y:S01]  /*2460*/  IMAD R7, R63, R51.reuse, RZ ;  /* 0x000000333f077224 */ /* 0x080fe200078e02ff */
        /* <DEDUP_REMOVED lines=22> */
[----:B------:R-:W0:Y:S01]  /*25d0*/  S2R R6, SR_TID.X ;  /* 0x0000000000067919 */ /* 0x000e220000002100 */
[----:B------:R-:W-:Y:S01]  /*25e0*/  BSSY B1, `(.L_x_11266) ;  /* 0x0000021000017945 */ /* 0x000fe20003800000 */
[----:B------:R-:W-:Y:S02]  /*25f0*/  CS2R R24, SRZ ;  /* 0x0000000000187805 */ /* 0x000fe4000001ff00 */
[----:B------:R-:W-:Y:S01]  /*2600*/  CS2R R14, SRZ ;  /* 0x00000000000e7805 */ /* 0x000fe2000001ff00 */
[C---:B0-----:R-:W-:Y:S02]  /*2610*/  VIADD R10, R6.reuse, 0xffffff80 ;  /* 0xffffff80060a7836 */ /* 0x041fe40000000000 */
[----:B------:R-:W-:Y:S02]  /*2620*/  VIADD R8, R6, 0xffffff80 ;  /* 0xffffff8006087836 */ /* 0x000fe40000000000 */
[----:B------:R-:W-:-:S03]  /*2630*/  IMAD R6, R51, -0xa0, R50 ;  /* 0xffffff6033067824 */ /* 0x000fc600078e0232 */
[----:B------:R-:W-:Y:S02]  /*2640*/  LEA.HI R8, R8, R10, RZ, 0x1 ;  /* 0x0000000a08087211 */ /* 0x000fe400078f08ff */
[----:B------:R-:W-:Y:S02]  /*2650*/  CS2R R10, SRZ ;  /* 0x00000000000a7805 */ /* 0x000fe4000001ff00 */
[----:B------:R-:W-:Y:S02]  /*2660*/  VIMNMX R6, R6, 0xa0, PT ;  /* 0x000000a006067848 */ /* 0x000fe40003fe0100 */
[----:B------:R-:W-:-:S04]  /*2670*/  SHF.R.S32.HI R8, RZ, 0x1, R8 ;  /* 0x00000001ff087819 */ /* 0x000fc80000011408 */
[----:B------:R-:W-:Y:S02]  /*2680*/  ISETP.GE.AND P1, PT, R8, R6, PT ;  /* 0x000000060800720c */ /* 0x000fe40003f26270 */
[----:B------:R-:W-:-:S11]  /*2690*/  CS2R R8, SRZ ;  /* 0x0000000000087805 */ /* 0x000fd6000001ff00 */
[----:B------:R-:W-:Y:S05]  /*26a0*/  @P1 BRA `(.L_x_11267) ;  /* 0x0000000000501947 */ /* 0x000fea0003800000 */
[----:B------:R-:W-:Y:S01]  /*26b0*/  ULDC.64 UR4, c[0x0][0x3c8] ;  /* 0x0000f20000047ab9 */ /* 0x000fe20000000a00 */
[----:B------:R-:W-:Y:S01]  /*26c0*/  IMAD.MOV.U32 R6, RZ, RZ, R28 ;  /* 0x000000ffff067224 */ /* 0x000fe200078e001c */
[----:B------:R-:W-:Y:S01]  /*26d0*/  IADD3 R4, P0, P5, R34, UR4, R4 ;  /* 0x0000000422047c10 */ /* 0x000fe2000fd1e004 */
[----:B------:R-:W-:Y:S02]  /*26e0*/  IMAD R9, R65, R51, RZ ;  /* 0x0000003341097224 */ /* 0x000fe400078e02ff */
[----:B------:R-:W-:Y:S01]  /*26f0*/  VIADD R8, R40, 0x10 ;  /* 0x0000001028087836 */ /* 0x000fe20000000000 */
[----:B------:R-:W-:Y:S01]  /*2700*/  IADD3.X R5, R70, UR5, R7, P0, P5 ;  /* 0x0000000546057c10 */ /* 0x000fe200087ea407 */
[----:B------:R-:W-:Y:S01]  /*2710*/  IMAD.MOV.U32 R7, RZ, RZ, R75 ;  /* 0x000000ffff077224 */ /* 0x000fe200078e004b */
[----:B------:R-:W-:Y:S01]  /*2720*/  ULDC.64 UR4, c[0x0][0x3e0] ;  /* 0x0000f80000047ab9 */ /* 0x000fe20000000a00 */
[-C--:B------:R-:W-:Y:S02]  /*2730*/  IMAD R9, R53, R20.reuse, R9 ;  /* 0x0000001435097224 */ /* 0x080fe400078e0209 */
[----:B------:R-:W-:-:S03]  /*2740*/  IMAD.WIDE.U32 R6, R51, R20, R6 ;  /* 0x0000001433067225 */ /* 0x000fc600078e0006 */
[----:B------:R-:W-:-:S04]  /*2750*/  IADD3 R6, P0, R6, UR4, RZ ;  /* 0x0000000406067c10 */ /* 0x000fc8000ff1e0ff */
        /* <DEDUP_REMOVED lines=9> */
.L_x_11267:
[----:B------:R-:W-:Y:S05]  /*27f0*/  BSYNC B1 ;  /* 0x0000000000017941 */ /* 0x000fea0003800000 */
.L_x_11266:
[----:B0-----:R-:W2:Y:S01]  /*2800*/  LDL R4, [R1+0x10] ;  /* 0x0000100001047983 */ /* 0x001ea20000100800 */
[----:B-----5:R-:W-:Y:S02]  /*2810*/  IMAD.MOV.U32 R26, RZ, RZ, R8 ;  /* 0x000000ffff1a7224 */ /* 0x020fe400078e0008 */
[----:B------:R-:W-:Y:S02]  /*2820*/  IMAD.MOV.U32 R81, RZ, RZ, R24 ;  /* 0x000000ffff517224 */ /* 0x000fe400078e0018 */
[----:B------:R-:W-:Y:S02]  /*2830*/  IMAD.MOV.U32 R48, RZ, RZ, R10 ;  /* 0x000000ffff307224 */ /* 0x000fe400078e000a */
[----:B------:R-:W-:Y:S01]  /*2840*/  IMAD.MOV.U32 R83, RZ, RZ, R14 ;  /* 0x000000ffff537224 */ /* 0x000fe200078e000e */
[----:B--2---:R-:W-:-:S13]  /*2850*/  ISETP.NE.AND P0, PT, R4, 0x3, PT ;  /* 0x000000030400780c */ /* 0x004fda0003f05270 */
[----:B------:R-:W-:Y:S05]  /*2860*/  @!P0 BRA `(.L_x_11268) ;  /* 0x0000000000048947 */ /* 0x000fea0003800000 */
[----:B------:R-:W-:Y:S01]  /*2870*/  BPT.TRAP 0x1 ;  /* 0x000000040000795c */ /* 0x000fe20000300000 */
.L_x_11268:
[----:B------:R-:W2:Y:S01]  /*2880*/  LDL R4, [R1+0x1c] ;  /* 0x00001c0001047983 */ /* 0x000ea20000100800 */
[----:B------:R-:W-:Y:S01]  /*2890*/  IMAD R72, R157, 0x8, R18 ;  /* 0x000000089d487824 */ /* 0x000fe200078e0212 */
[----:B------:R-:W-:Y:S01]  /*28a0*/  BSSY B1, `(.L_x_11269) ;  /* 0x0000004000017945 */ /* 0x000fe20003800000 */
[----:B--2---:R-:W-:-:S04]  /*28b0*/  SHF.L.U32 R77, R4, 0x1f, RZ ;  /* 0x0000001f044d7819 */ /* 0x004fc800000006ff */
[----:B------:R-:W0:Y:S02]  /*28c0*/  SYNCS.PHASECHK.TRANS64.TRYWAIT P5, [R72+URZ+0x13290], R77 ;  /* 0x0132904d480075a7 */ /* 0x000e2400080a017f */
[----:B0-----:R-:W-:Y:S05]  /*28d0*/  @!P5 BRA `(.L_x_11270) ;  /* 0x000001d00094d947 */ /* 0x001fea0003800000 */
.L_x_11575:
[----:B------:R-:W-:Y:S05]  /*28e0*/  BSYNC B1 ;  /* 0x0000000000017941 */ /* 0x000fea0003800000 */
.L_x_11269:
[----:B------:R-:W-:Y:S05]  /*28f0*/  @P1 BRA `(.L_x_11271) ;  /* 0x0000002000dc1947 */ /* 0x000fea0003800000 */
[----:B------:R-:W-:Y:S04]  /*2900*/  BSSY B1, `(.L_x_11272) ;  /* 0x0000073000017945 */ /* 0x000fe80003800000 */
[----:B------:R-:W-:Y:S05]  /*2910*/  @P3 BRA `(.L_x_11273) ;  /* 0x0000000400c43947 */ /* 0x000fea0003800000 */
        /* <DEDUP_REMOVED lines=14> */
[----:B--2---:R-:W-:Y:S01]  /*2a00*/  IMAD.MOV.U32 R14, RZ, RZ, R4 ;  /* 0x000000ffff0e7224 */ /* 0x004fe200078e0004 */
[----:B------:R-:W-:Y:S01]  /*2a10*/  PRMT R52, R52, 0x654, R25 ;  /* 0x0000065434347816 */ /* 0x000fe20000000019 */
[----:B------:R-:W-:Y:S01]  /*2a20*/  IMAD.SHL.U32 R25, R49, 0x100, RZ ;  /* 0x0000010031197824 */ /* 0x000fe200078e00ff */
[----:B------:R-:W-:Y:S01]  /*2a30*/  LOP3.LUT R24, R24, 0xff00, R15, 0xf8, !PT ;  /* 0x0000ff0018187812 */ /* 0x000fe200078ef80f */
[----:B------:R-:W-:Y:S01]  /*2a40*/  IMAD.U32 R15, R78, 0x10000, RZ ;  /* 0x000100004e0f7824 */ /* 0x000fe200078e00ff */
[----:B------:R-:W-:Y:S01]  /*2a50*/  F2FP.F16.E4M3.UNPACK_B R4, R5 ;  /* 0x00000005ff04723e */ /* 0x000fe200020006ff */
        /* <DEDUP_REMOVED lines=41> */
[----:B------:R-:W-:Y:S01]  /*2cf0*/  F2FP.F16.E4M3.UNPACK_B R54, R78.H1 ;  /* 0x0000004eff36723e */ /* 0x000fe200030006ff */
        /* <DEDUP_REMOVED lines=49> */
.L_x_11275:
[----:B------:R-:W-:Y:S05]  /*3010*/  BSYNC B2 ;  /* 0x0000000000027941 */ /* 0x000fea0003800000 */
.L_x_11274:
[----:B--2---:R1:W-:Y:S02]  /*3020*/  STG.E.128 desc[UR40][R12.64], R4 ;  /* 0x000000040c007986 */ /* 0x0043e4000c101d28 */
.L_x_11273:
[----:B------:R-:W-:Y:S05]  /*3030*/  BSYNC B1 ;  /* 0x0000000000017941 */ /* 0x000fea0003800000 */
.L_x_11272:
[----:B------:R-:W-:Y:S05]  /*3040*/  @P2 BRA `(.L_x_11271) ;  /* 0x0000001c00082947 */ /* 0x000fea0003800000 */
[----:B-1----:R-:W2:Y:S01]  /*3050*/  LDL R6, [R1+0x48] ;  /* 0x0000480001067983 */ /* 0x002ea20000100800 */
        /* <DEDUP_REMOVED lines=8> */
[----:B------:R-:W1:Y:S01]  /*30e0*/  LDS.128 R4, [R4+0xe000] ;  /* 0x00e0000004047984 */ /* 0x000e620000000c00 */
        /* <DEDUP_REMOVED lines=106> */
.L_x_11277:
[----:B------:R-:W-:Y:S05]  /*3790*/  BSYNC B1 ;  /* 0x0000000000017941 */ /* 0x000fea0003800000 */
.L_x_11276:
[----:B-1----:R2:W-:Y:S01]  /*37a0*/  STG.E.128 desc[UR40][R12.64+0x20], R4 ;  /* 0x000020040c007986 */ /* 0x0025e2000c101d28 */
[----:B------:R-:W-:Y:S05]  /*37b0*/  BRA `(.L_x_11271) ;  /* 0x00000014002c7947 */ /* 0x000fea0003800000 */
.L_x_11265:
[----:B------:R-:W0:Y:S01]  /*37c0*/  S2R R5, SR_TID.X ;  /* 0x0000000000057919 */ /* 0x000e220000002100 */
[----:B------:R-:W2:Y:S01]  /*37d0*/  LDL R26, [R1+0x10] ;  /* 0x00001000011a7983 */ /* 0x000ea20000100800 */
[C---:B0-----:R-:W-:Y:S02]  /*37e0*/  VIADD R8, R5.reuse, 0xffffff80 ;  /* 0xffffff8005087836 */ /* 0x041fe40000000000 */
[----:B------:R-:W-:Y:S02]  /*37f0*/  VIADD R6, R5, 0xffffff80 ;  /* 0xffffff8005067836 */ /* 0x000fe40000000000 */
[----:B------:R-:W-:-:S03]  /*3800*/  IMAD R5, R51, -0xa0, R50 ;  /* 0xffffff6033057824 */ /* 0x000fc600078e0232 */
[----:B------:R-:W-:Y:S02]  /*3810*/  LEA.HI R6, R6, R8, RZ, 0x1 ;  /* 0x0000000806067211 */ /* 0x000fe400078f08ff */
[----:B------:R-:W-:Y:S02]  /*3820*/  VIMNMX R5, R5, 0xa0, PT ;  /* 0x000000a005057848 */ /* 0x000fe40003fe0100 */
[----:B------:R-:W-:-:S04]  /*3830*/  SHF.R.S32.HI R6, RZ, 0x1, R6 ;  /* 0x00000001ff067819 */ /* 0x000fc80000011406 */
[----:B------:R-:W-:-:S04]  /*3840*/  ISETP.GE.AND P1, PT, R6, R5, PT ;  /* 0x000000050600720c */ /* 0x000fc80003f26270 */
[----:B------:R-:W-:-:S13]  /*3850*/  ISETP.GE.OR P0, PT, R22, R27, P1 ;  /* 0x0000001b1600720c */ /* 0x000fda0000f06670 */
[----:B------:R-:W0:Y:S08]  /*3860*/  @!P0 LDC.64 R12, c[0x0][0x3c8] ;  /* 0x0000f200ff0c8b82 */ /* 0x000e300000000a00 */
[----:B------:R-:W1:Y:S01]  /*3870*/  @!P0 LDC.64 R24, c[0x0][0x3e0] ;  /* 0x0000f800ff188b82 */ /* 0x000e620000000a00 */
[----:B------:R-:W-:Y:S02]  /*3880*/  @!P0 IMAD.MOV.U32 R5, RZ, RZ, R69 ;  /* 0x000000ffff058224 */ /* 0x000fe400078e0045 */
[----:B------:R-:W-:-:S04]  /*3890*/  @!P0 IMAD R6, R65, R51, RZ ;  /* 0x0000003341068224 */ /* 0x000fc800078e02ff */
[----:B------:R-:W-:Y:S01]  /*38a0*/  @!P0 IMAD R6, R53, R20, R6 ;  /* 0x0000001435068224 */ /* 0x000fe200078e0206 */
[----:B0-----:R-:W-:Y:S01]  /*38b0*/  @!P0 IADD3 R12, P5, P6, R36, R12, R4 ;  /* 0x0000000c240c8210 */ /* 0x001fe20007ebe004 */
[----:B------:R-:W-:-:S04]  /*38c0*/  @!P0 IMAD.MOV.U32 R4, RZ, RZ, R30 ;  /* 0x000000ffff048224 */ /* 0x000fc800078e001e */
[----:B------:R-:W-:Y:S01]  /*38d0*/  @!P0 IMAD.WIDE.U32 R4, R51, R20, R4 ;  /* 0x0000001433048225 */ /* 0x000fe200078e0004 */
[----:B------:R-:W-:Y:S02]  /*38e0*/  @!P0 IADD3.X R13, R66, R13, R7, P5, P6 ;  /* 0x0000000d420d8210 */ /* 0x000fe40002fec407 */
[----:B-1----:R-:W-:Y:S02]  /*38f0*/  @!P0 IADD3 R24, P5, R4, R24, RZ ;  /* 0x0000001804188210 */ /* 0x002fe40007fbe0ff */
[----:B------:R-:W-:Y:S02]  /*3900*/  CS2R R8, SRZ ;  /* 0x0000000000087805 */ /* 0x000fe4000001ff00 */
[----:B------:R-:W-:Y:S02]  /*3910*/  CS2R R10, SRZ ;  /* 0x00000000000a7805 */ /* 0x000fe4000001ff00 */
[----:B------:R-:W-:Y:S02]  /*3920*/  @!P0 IADD3.X R25, R25, R6, R5, P5, !PT ;  /* 0x0000000619198210 */ /* 0x000fe40002ffe405 */
[----:B------:R-:W-:-:S02]  /*3930*/  CS2R R4, SRZ ;  /* 0x0000000000047805 */ /* 0x000fc4000001ff00 */
[----:B------:R-:W-:Y:S01]  /*3940*/  CS2R R6, SRZ ;  /* 0x0000000000067805 */ /* 0x000fe2000001ff00 */
[----:B------:R-:W3:Y:S05]  /*3950*/  @!P0 LDG.E.128 R8, desc[UR40][R24.64] ;  /* 0x0000002818088981 */ /* 0x000eea000c1e1d00 */
[----:B------:R-:W4:Y:S01]  /*3960*/  @!P0 LDG.E.128 R4, desc[UR40][R12.64] ;  /* 0x000000280c048981 */ /* 0x000f22000c1e1d00 */
[----:B------:R-:W-:Y:S02]  /*3970*/  ISETP.GE.AND P0, PT, R22, R27, PT ;  /* 0x0000001b1600720c */ /* 0x000fe40003f06270 */
[----:B------:R-:W-:-:S11]  /*3980*/  LOP3.LUT R16, R16, 0xfffffffe, RZ, 0xc0, !PT ;  /* 0xfffffffe10107812 */ /* 0x000fd600078ec0ff */
[----:B------:R-:W-:Y:S02]  /*3990*/  @P0 LOP3.LUT R16, R16, 0x1, RZ, 0xfc, !PT ;  /* 0x0000000110100812 */ /* 0x000fe400078efcff */
[----:B--2---:R-:W-:Y:S01]  /*39a0*/  ISETP.NE.AND P0, PT, R26, 0x3, PT ;  /* 0x000000031a00780c */ /* 0x004fe20003f05270 */
[----:B---3--:R-:W-:Y:S02]  /*39b0*/  IMAD.MOV.U32 R85, RZ, RZ, R8 ;  /* 0x000000ffff557224 */ /* 0x008fe400078e0008 */
[----:B------:R-:W-:Y:S02]  /*39c0*/  IMAD.MOV.U32 R80, RZ, RZ, R10 ;  /* 0x000000ffff507224 */ /* 0x000fe400078e000a */
[----:B----4-:R-:W-:Y:S02]  /*39d0*/  IMAD.MOV.U32 R84, RZ, RZ, R4 ;  /* 0x000000ffff547224 */ /* 0x010fe400078e0004 */
[----:B------:R-:W-:-:S06]  /*39e0*/  IMAD.MOV.U32 R78, RZ, RZ, R6 ;  /* 0x000000ffff4e7224 */ /* 0x000fcc00078e0006 */
[----:B------:R-:W-:Y:S05]  /*39f0*/  @!P0 BRA `(.L_x_11278) ;  /* 0x0000000000048947 */ /* 0x000fea0003800000 */
[----:B------:R-:W-:Y:S01]  /*3a00*/  BPT.TRAP 0x1 ;  /* 0x000000040000795c */ /* 0x000fe20000300000 */
.L_x_11278:
[----:B------:R-:W2:Y:S01]  /*3a10*/  LDL R12, [R1+0x1c] ;  /* 0x00001c00010c7983 */ /* 0x000ea20000100800 */
[----:B------:R-:W-:Y:S01]  /*3a20*/  IMAD R72, R157, 0x8, R18 ;  /* 0x000000089d487824 */ /* 0x000fe200078e0212 */
[----:B------:R-:W0:Y:S01]  /*3a30*/  LDC R79, c[0x0][0x2e4] ;  /* 0x0000b900ff4f7b82 */ /* 0x000e220000000800 */
[----:B------:R-:W-:Y:S01]  /*3a40*/  BSSY B1, `(.L_x_11279) ;  /* 0x0000004000017945 */ /* 0x000fe20003800000 */
[----:B--2---:R-:W-:-:S04]  /*3a50*/  SHF.L.U32 R77, R12, 0x1f, RZ ;  /* 0x0000001f0c4d7819 */ /* 0x004fc800000006ff */
[----:B------:R-:W1:Y:S02]  /*3a60*/  SYNCS.PHASECHK.TRANS64.TRYWAIT P5, [R72+URZ+0x13290], R77 ;  /* 0x0132904d480075a7 */ /* 0x000e6400080a017f */
[----:B01----:R-:W-:Y:S05]  /*3a70*/  @!P5 BRA `(.L_x_11280) ;  /* 0x000001c00040d947 */ /* 0x003fea0003800000 */
.L_x_11576:
[----:B------:R-:W-:Y:S05]  /*3a80*/  BSYNC B1 ;  /* 0x0000000000017941 */ /* 0x000fea0003800000 */
.L_x_11279:
[----:B------:R-:W1:Y:S01]  /*3a90*/  S2R R12, SR_TID.X ;  /* 0x00000000000c7919 */ /* 0x000e620000002100 */
[----:B------:R-:W-:Y:S01]  /*3aa0*/  ISETP.GE.OR P5, PT, R22, R79, P1 ;  /* 0x0000004f1600720c */ /* 0x000fe20000fa6670 */
[----:B------:R-:W-:Y:S01]  /*3ab0*/  ULDC.64 UR4, c[0x0][0x2f0] ;  /* 0x0000bc0000047ab9 */ /* 0x000fe20000000a00 */
[----:B------:R-:W-:Y:S02]  /*3ac0*/  IMAD.MOV.U32 R52, RZ, RZ, R14 ;  /* 0x000000ffff347224 */ /* 0x000fe400078e000e */
[----:B------:R-:W-:Y:S02]  /*3ad0*/  IMAD.MOV.U32 R53, RZ, RZ, R55 ;  /* 0x000000ffff357224 */ /* 0x000fe400078e0037 */
[C---:B-1----:R-:W-:Y:S02]  /*3ae0*/  VIADD R24, R12.reuse, 0xffffff80 ;  /* 0xffffff800c187836 */ /* 0x042fe40000000000 */
[----:B------:R-:W-:Y:S02]  /*3af0*/  VIADD R13, R12, 0xffffff80 ;  /* 0xffffff800c0d7836 */ /* 0x000fe40000000000 */
[----:B------:R-:W-:-:S03]  /*3b00*/  IMAD R12, R57, UR4, RZ ;  /* 0x00000004390c7c24 */ /* 0x000fc6000f8e02ff */
[----:B------:R-:W-:-:S04]  /*3b10*/  LEA.HI R13, R13, R24, RZ, 0x1 ;  /* 0x000000180d0d7211 */ /* 0x000fc800078f08ff */
[----:B------:R-:W-:-:S05]  /*3b20*/  SHF.R.S32.HI R13, RZ, 0x1, R13 ;  /* 0x00000001ff0d7819 */ /* 0x000fca000001140d */
[----:B------:R-:W-:-:S04]  /*3b30*/  IMAD.WIDE.U32 R52, R13, UR4, R52 ;  /* 0x000000040d347c25 */ /* 0x000fc8000f8e0034 */
[----:B------:R-:W-:Y:S01]  /*3b40*/  IMAD R81, R13, UR5, R12 ;  /* 0x000000050d517c24 */ /* 0x000fe2000f8e020c */
[----:B------:R-:W-:Y:S06]  /*3b50*/  @P5 BRA `(.L_x_11271) ;  /* 0x0000001000445947 */ /* 0x000fec0003800000 */
[----:B------:R-:W2:Y:S04]  /*3b60*/  LDL R25, [R1+0x50] ;  /* 0x0000500001197983 */ /* 0x000ea80000100800 */
[----:B------:R-:W3:Y:S01]  /*3b70*/  LDL R24, [R1+0x54] ;  /* 0x0000540001187983 */ /* 0x000ee20000100800 */
        /* <DEDUP_REMOVED lines=11> */
[----:B------:R-:W-:-:S04]  /*3c30*/  LEA.HI R12, R12, R13, RZ, 0x5 ;  /* 0x0000000d0c0c7211 */ /* 0x000fc800078f28ff */
[----:B------:R-:W-:-:S04]  /*3c40*/  SHF.R.S32.HI R13, RZ, 0x5, R12 ;  /* 0x00000005ff0d7819 */ /* 0x000fc8000001140c */
[----:B------:R-:W-:-:S05]  /*3c50*/  LEA.HI.SX32 R13, R58, R13, 0x1c ;  /* 0x0000000d3a0d7211 */ /* 0x000fca00078fe2ff */
[----:B------:R-:W-:-:S05]  /*3c60*/  IMAD.SHL.U32 R83, R13, 0x10, RZ ;  /* 0x000000100d537824 */ /* 0x000fca00078e00ff */
[----:B--2---:R-:W-:-:S04]  /*3c70*/  LOP3.LUT R13, R25, 0x30, R83, 0xf8, !PT ;  /* 0x00000030190d7812 */ /* 0x004fc800078ef853 */
        /* <DEDUP_REMOVED lines=22> */
[----:B------:R-:W-:Y:S01]  /*3de0*/  PRMT R8, R8, 0x654, R7 ;  /* 0x0000065408087816 */ /* 0x000fe20000000007 */
[----:B------:R-:W-:Y:S01]  /*3df0*/  IMAD.SHL.U32 R7, R89, 0x100, RZ ;  /* 0x0000010059077824 */ /* 0x000fe200078e00ff */
[----:B------:R-:W-:Y:S01]  /*3e00*/  LOP3.LUT R4, R4, 0xff00, R5, 0xf8, !PT ;  /* 0x0000ff0004047812 */ /* 0x000fe200078ef805 */
[----:B------:R-:W-:Y:S01]  /*3e10*/  IMAD.U32 R5, R93, 0x10000, RZ ;  /* 0x000100005d057824 */ /* 0x000fe200078e00ff */
[----:B------:R-:W-:Y:S02]  /*3e20*/  LOP3.LUT R10, R11, 0xff0000ff, RZ, 0xc0, !PT ;  /* 0xff0000ff0b0a7812 */ /* 0x000fe400078ec0ff */
[----:B------:R-:W-:Y:S01]  /*3e30*/  SHF.R.U32.HI R92, RZ, 0x10, R11 ;  /* 0x00000010ff5c7819 */ /* 0x000fe2000001160b */
[----:B------:R-:W-:Y:S01]  /*3e40*/  IMAD.SHL.U32 R11, R86, 0x100, RZ ;  /* 0x00000100560b7824 */ /* 0x000fe200078e00ff */
[----:B------:R-:W-:Y:S02]  /*3e50*/  PRMT R6, R91, 0x654, R6 ;  /* 0x000006545b067816 */ /* 0x000fe40000000006 */
[----:B------:R-:W-:Y:S01]  /*3e60*/  SHF.R.U32.HI R87, RZ, 0x8, R9 ;  /* 0x00000008ff577819 */ /* 0x000fe20000011609 */
[----:B------:R-:W-:Y:S01]  /*3e70*/  IMAD.U32 R92, R92, 0x10000, RZ ;  /* 0x000100005c5c7824 */ /* 0x000fe200078e00ff */
[----:B------:R-:W-:-:S02]  /*3e80*/  LOP3.LUT R7, R6, 0xff00, R7, 0xf8, !PT ;  /* 0x0000ff0006077812 */ /* 0x000fc400078ef807 */
[----:B------:R-:W-:Y:S01]  /*3e90*/  SHF.R.U32.HI R90, RZ, 0x10, R9 ;  /* 0x00000010ff5a7819 */ /* 0x000fe20000011609 */
[----:B------:R-:W-:Y:S01]  /*3ea0*/  IMAD.SHL.U32 R9, R87, 0x100, RZ ;  /* 0x0000010057097824 */ /* 0x000fe200078e00ff */
[----:B------:R-:W-:Y:S01]  /*3eb0*/  LOP3.LUT R6, R4, 0xff0000, R5, 0xf8, !PT ;  /* 0x00ff000004067812 */ /* 0x000fe200078ef805 */
[----:B------:R-:W-:Y:S01]  /*3ec0*/  IMAD.U32 R4, R88, 0x10000, RZ ;  /* 0x0001000058047824 */ /* 0x000fe200078e00ff */
[----:B------:R-:W-:Y:S01]  /*3ed0*/  LOP3.LUT R91, R10, 0xff00, R11, 0xf8, !PT ;  /* 0x0000ff000a5b7812 */ /* 0x000fe200078ef80b */
[----:B------:R-:W-:Y:S01]  /*3ee0*/  IMAD.U32 R90, R90, 0x10000, RZ ;  /* 0x000100005a5a7824 */ /* 0x000fe200078e00ff */
[----:B------:R-:W-:Y:S02]  /*3ef0*/  F2FP.F16.E4M3.UNPACK_B R88, R85.H1 ;  /* 0x00000055ff58723e */ /* 0x000fe400030006ff */
[----:B--2---:R-:W-:Y:S02]  /*3f00*/  F2FP.F16.E4M3.UNPACK_B R11, R24.H1 ;  /* 0x00000018ff0b723e */ /* 0x004fe400030006ff */
[----:B-1----:R-:W-:Y:S01]  /*3f10*/  F2FP.F16.E4M3.UNPACK_B R10, R12.H1 ;  /* 0x0000000cff0a723e */ /* 0x002fe200030006ff */
        /* <DEDUP_REMOVED lines=33> */
[----:B------:R-:W-:Y:S01]  /*4130*/  FFMA.FTZ R24, R85, R88, R92 ;  /* 0x0000005855187223 */ /* 0x000fe2000001005c */
[----:B------:R-:W-:Y:S01]  /*4140*/  HADD2.F32 R84, -RZ, R84.H1_H1 ;  /* 0x30000054ff547230 */ /* 0x000fe20000004100 */
[----:B------:R-:W-:Y:S01]  /*4150*/  F2FP.F16.E4M3.UNPACK_B R90, R80.H1 ;  /* 0x00000050ff5a723e */ /* 0x000fe200030006ff */
[----:B------:R-:W-:Y:S02]  /*4160*/  HADD2.F32 R85, -RZ, R87.H1_H1 ;  /* 0x30000057ff557230 */ /* 0x000fe40000004100 */
[-C--:B------:R-:W-:Y:S01]  /*4170*/  FMUL.FTZ R91, R86, R89.reuse ;  /* 0x00000059565b7220 */ /* 0x080fe20000410000 */
[----:B------:R-:W-:Y:S01]  /*4180*/  F2FP.F16.E4M3.UNPACK_B R87, R26.H1 ;  /* 0x0000001aff57723e */ /* 0x000fe200030006ff */
[----:B------:R-:W-:Y:S01]  /*4190*/  FFMA.FTZ R12, R12, R88, -R93 ;  /* 0x000000580c0c7223 */ /* 0x000fe2000001085d */
[C---:B------:R-:W-:Y:S01]  /*41a0*/  FMUL.FTZ R95, R84.reuse, R89 ;  /* 0x00000059545f7220 */ /* 0x040fe20000410000 */
        /* <DEDUP_REMOVED lines=21> */
[-C--:B------:R-:W-:Y:S01]  /*4300*/  FFMA.FTZ R101, R84, R89.reuse, -R97 ;  /* 0x0000005954657223 */ /* 0x080fe20000010861 */
        /* <DEDUP_REMOVED lines=41> */
[----:B------:R-:W-:Y:S01]  /*45a0*/  F2FP.SATFINITE.E4M3.F32.PACK_AB_MERGE_C R86, R103, R86, RZ ;  /* 0x000000566756723e */ /* 0x000fe200048070ff */
[C---:B------:R-:W-:Y:S01]  /*45b0*/  FMUL.FTZ R85, R11.reuse, R84 ;  /* 0x000000540b557220 */ /* 0x040fe20000410000 */
[----:B------:R-:W-:Y:S01]  /*45c0*/  F2FP.F16.E4M3.UNPACK_B R84, R7.H1 ;  /* 0x00000007ff54723e */ /* 0x000fe200030006ff */
[-C--:B------:R-:W-:Y:S01]  /*45d0*/  FFMA.FTZ R11, R11, R80.reuse, -R78 ;  /* 0x000000500b0b7223 */ /* 0x080fe2000001084e */
[----:B------:R-:W-:Y:S02]  /*45e0*/  HADD2.F32 R78, -RZ, R25.H0_H0 ;  /* 0x20000019ff4e7230 */ /* 0x000fe40000004100 */
[----:B------:R-:W-:Y:S01]  /*45f0*/  FFMA.FTZ R10, R10, R80, R85 ;  /* 0x000000500a0a7223 */ /* 0x000fe20000010055 */
[----:B------:R-:W-:Y:S01]  /*4600*/  F2FP.F16.E4M3.UNPACK_B R6, R6.H1 ;  /* 0x00000006ff06723e */ /* 0x000fe200030006ff */
[----:B------:R-:W-:Y:S01]  /*4610*/  HADD2.F32 R85, -RZ, R84.H0_H0 ;  /* 0x20000054ff557230 */ /* 0x000fe20000004100 */
[----:B------:R-:W-:Y:S01]  /*4620*/  F2FP.SATFINITE.E4M3.F32.PACK_AB_MERGE_C R26, R91, R26, R86 ;  /* 0x0000001a5b1a723e */ /* 0x000fe20004807056 */
[----:B------:R-:W-:Y:S01]  /*4630*/  HADD2.F32 R7, -RZ, R13.H0_H0 ;  /* 0x2000000dff077230 */ /* 0x000fe20000004100 */
[----:B------:R-:W-:Y:S01]  /*4640*/  F2FP.SATFINITE.E4M3.F32.PACK_AB_MERGE_C R92, R101, R92, RZ ;  /* 0x0000005c655c723e */ /* 0x000fe200048070ff */
[----:B------:R-:W-:-:S02]  /*4650*/  HADD2.F32 R25, -RZ, R25.H1_H1 ;  /* 0x30000019ff197230 */ /* 0x000fc40000004100 */
[-C--:B------:R-:W-:Y:S01]  /*4660*/  FMUL.FTZ R88, R78, R85.reuse ;  /* 0x000000554e587220 */ /* 0x080fe20000410000 */
[----:B------:R-:W-:Y:S02]  /*4670*/  HADD2.F32 R86, -RZ, R84.H1_H1 ;  /* 0x30000054ff567230 */ /* 0x000fe40000004100 */
[----:B------:R-:W-:Y:S01]  /*4680*/  FMUL.FTZ R85, R7, R85 ;  /* 0x0000005507557220 */ /* 0x000fe20000410000 */
[----:B------:R-:W-:Y:S01]  /*4690*/  HADD2.F32 R13, -RZ, R13.H1_H1 ;  /* 0x3000000dff0d7230 */ /* 0x000fe20000004100 */
[----:B------:R-:W-:Y:S01]  /*46a0*/  F2FP.F16.E4M3.UNPACK_B R87, R5.H1 ;  /* 0x00000005ff57723e */ /* 0x000fe200030006ff */
[--C-:B------:R-:W-:Y:S01]  /*46b0*/  HADD2.F32 R80, -RZ, R6.reuse.H0_H0 ;  /* 0x20000006ff507230 */ /* 0x100fe20000004100 */
[----:B------:R-:W-:Y:S01]  /*46c0*/  F2FP.SATFINITE.E4M3.F32.PACK_AB_MERGE_C R14, R14, R97, R92 ;  /* 0x000000610e0e723e */ /* 0x000fe2000480705c */
[----:B------:R-:W-:Y:S02]  /*46d0*/  HADD2.F32 R84, -RZ, R6.H1_H1 ;  /* 0x30000006ff547230 */ /* 0x000fe40000004100 */
[-C--:B------:R-:W-:Y:S01]  /*46e0*/  FMUL.FTZ R6, R25, R86.reuse ;  /* 0x0000005619067220 */ /* 0x080fe20000410000 */
[C---:B------:R-:W-:Y:S01]  /*46f0*/  FMUL.FTZ R86, R13.reuse, R86 ;  /* 0x000000560d567220 */ /* 0x040fe20000410000 */
[----:B------:R-:W-:Y:S01]  /*4700*/  FFMA.FTZ R91, R78, R80, R85 ;  /* 0x000000504e5b7223 */ /* 0x000fe20000010055 */
[----:B------:R-:W-:Y:S01]  /*4710*/  F2FP.F16.E4M3.UNPACK_B R78, R27 ;  /* 0x0000001bff4e723e */ /* 0x000fe200020006ff */
        /* <DEDUP_REMOVED lines=18> */
[----:B------:R-:W-:Y:S02]  /*4840*/  HADD2.F32 R7, -RZ, R6.H0_H0 ;  /* 0x20000006ff077230 */ /* 0x000fe40000004100 */
[----:B------:R-:W-:Y:S01]  /*4850*/  FMUL.FTZ R89, R13, R89 ;  /* 0x000000590d597220 */ /* 0x000fe20000410000 */
[----:B------:R-:W-:Y:S02]  /*4860*/  HADD2.F32 R84, -RZ, R5.H0_H0 ;  /* 0x20000005ff547230 */ /* 0x000fe40000004100 */
[-C--:B------:R-:W-:Y:S01]  /*4870*/  FMUL.FTZ R94, R25, R88.reuse ;  /* 0x00000058195e7220 */ /* 0x080fe20000410000 */
[----:B------:R-:W-:Y:S02]  /*4880*/  HADD2.F32 R27, -RZ, R27.H1_H1 ;  /* 0x3000001bff1b7230 */ /* 0x000fe40000004100 */
[----:B------:R-:W-:Y:S01]  /*4890*/  FFMA.FTZ R89, R4, R85, R89 ;  /* 0x0000005504597223 */ /* 0x000fe20000010059 */
        /* <DEDUP_REMOVED lines=17> */
[----:B------:R-:W-:Y:S01]  /*49b0*/  F2FP.SATFINITE.E4M3.F32.PACK_AB_MERGE_C R11, R11, R8, R90 ;  /* 0x000000080b0b723e */ /* 0x000fe2000480705a */
[-C--:B------:R-:W-:Y:S01]  /*49c0*/  FFMA.FTZ R13, R6, R5.reuse, -R13 ;  /* 0x00000005060d7223 */ /* 0x080fe2000001080d */
[----:B------:R-:W-:Y:S01]  /*49d0*/  F2FP.SATFINITE.E4M3.F32.PACK_AB_MERGE_C R15, R15, R96, RZ ;  /* 0x000000600f0f723e */ /* 0x000fe200048070ff */
[----:B------:R-:W-:Y:S01]  /*49e0*/  FFMA.FTZ R7, R78, R5, R7 ;  /* 0x000000054e077223 */ /* 0x000fe20000010007 */
[----:B------:R-:W-:-:S02]  /*49f0*/  F2FP.SATFINITE.E4M3.F32.PACK_AB_MERGE_C R4, R4, R89, RZ ;  /* 0x000000590404723e */ /* 0x000fc400048070ff */
[----:B------:R-:W-:Y:S01]  /*4a00*/  F2FP.SATFINITE.E4M3.F32.PACK_AB_MERGE_C R15, R13, R94, R15 ;  /* 0x0000005e0d0f723e */ /* 0x000fe2000480700f */
[----:B------:R-:W-:Y:S01]  /*4a10*/  IMAD.MOV.U32 R13, RZ, RZ, R11 ;  /* 0x000000ffff0d7224 */ /* 0x000fe200078e000b */
[----:B------:R-:W-:Y:S02]  /*4a20*/  F2FP.SATFINITE.E4M3.F32.PACK_AB_MERGE_C R25, R10, R9, R91 ;  /* 0x000000090a19723e */ /* 0x000fe4000480705b */
[----:B------:R-:W-:-:S07]  /*4a30*/  F2FP.SATFINITE.E4M3.F32.PACK_AB_MERGE_C R27, R7, R88, R4 ;  /* 0x00000058071b723e */ /* 0x000fce0004807004 */
.L_x_11282:
[----:B------:R-:W-:Y:S05]  /*4a40*/  BSYNC B1 ;  /* 0x0000000000017941 */ /* 0x000fea0003800000 */
.L_x_11281:
        /* <DEDUP_REMOVED lines=10> */
.L_x_11264:
[----:B------:R-:W2:Y:S02]  /*4af0*/  LDL R4, [R1+0x10] ;  /* 0x0000100001047983 */ /* 0x000ea40000100800 */
[----:B--2---:R-:W-:-:S13]  /*4b00*/  ISETP.NE.AND P0, PT, R4, 0x3, PT ;  /* 0x000000030400780c */ /* 0x004fda0003f05270 */
[----:B------:R-:W-:Y:S05]  /*4b10*/  @!P0 BRA `(.L_x_11283) ;  /* 0x0000000000048947 */ /* 0x000fea0003800000 */
[----:B------:R-:W-:Y:S01]  /*4b20*/  BPT.TRAP 0x1 ;  /* 0x000000040000795c */ /* 0x000fe20000300000 */
.L_x_11283:
[----:B------:R-:W2:Y:S01]  /*4b30*/  LDL R4, [R1+0x1c] ;  /* 0x00001c0001047983 */ /* 0x000ea20000100800 */
[----:B------:R-:W-:Y:S01]  /*4b40*/  IMAD R72, R157, 0x8, R18 ;  /* 0x000000089d487824 */ /* 0x000fe200078e0212 */
[----:B------:R-:W-:Y:S01]  /*4b50*/  BSSY B1, `(.L_x_11284) ;  /* 0x0000006000017945 */ /* 0x000fe20003800000 */
[----:B--2---:R-:W-:Y:S01]  /*4b60*/  SHF.L.U32 R77, R4, 0x1f, RZ ;  /* 0x0000001f044d7819 */ /* 0x004fe200000006ff */
[----:B------:R-:W-:-:S03]  /*4b70*/  IMAD R4, R51, -0xa0, R50 ;  /* 0xffffff6033047824 */ /* 0x000fc600078e0232 */
[----:B------:R-:W0:Y:S02]  /*4b80*/  SYNCS.PHASECHK.TRANS64.TRYWAIT P1, [R72+URZ+0x13290], R77 ;  /* 0x0132904d480075a7 */ /* 0x000e24000802017f */
[----:B------:R-:W-:Y:S01]  /*4b90*/  VIMNMX R4, R4, 0xa0, PT ;  /* 0x000000a004047848 */ /* 0x000fe20003fe0100 */
[----:B0-----:R-:W-:Y:S06]  /*4ba0*/  @!P1 BRA `(.L_x_11285) ;  /* 0x000001b000089947 */ /* 0x001fec0003800000 */
.L_x_11577:
[----:B------:R-:W-:Y:S05]  /*4bb0*/  BSYNC B1 ;  /* 0x0000000000017941 */ /* 0x000fea0003800000 */
.L_x_11284:
[----:B------:R-:W1:Y:S02]  /*4bc0*/  S2R R5, SR_TID.X ;  /* 0x0000000000057919 */ /* 0x000e640000002100 */
[C---:B-1----:R-:W-:Y:S02]  /*4bd0*/  VIADD R6, R5.reuse, 0xffffff80 ;  /* 0xffffff8005067836 */ /* 0x042fe40000000000 */
[----:B------:R-:W-:-:S05]  /*4be0*/  VIADD R5, R5, 0xffffff80 ;  /* 0xffffff8005057836 */ /* 0x000fca0000000000 */
[----:B------:R-:W-:-:S04]  /*4bf0*/  LEA.HI R5, R5, R6, RZ, 0x1 ;  /* 0x0000000605057211 */ /* 0x000fc800078f08ff */
[----:B------:R-:W-:-:S04]  /*4c00*/  SHF.R.S32.HI R5, RZ, 0x1, R5 ;  /* 0x00000001ff057819 */ /* 0x000fc80000011405 */
[----:B------:R-:W-:-:S13]  /*4c10*/  ISETP.GE.AND P1, PT, R5, R4, PT ;  /* 0x000000040500720c */ /* 0x000fda0003f26270 */
[----:B------:R-:W-:Y:S05]  /*4c20*/  @P1 BRA `(.L_x_11271) ;  /* 0x0000000000101947 */ /* 0x000fea0003800000 */
[----:B------:R-:W1:Y:S04]  /*4c30*/  @!P3 LDS.128 R4, [R76+0xe000] ;  /* 0x00e000004c04b984 */ /* 0x000e680000000c00 */
[----:B------:R-:W2:Y:S04]  /*4c40*/  @!P2 LDS.128 R8, [R74+0xe000] ;  /* 0x00e000004a08a984 */ /* 0x000ea80000000c00 */
[----:B-1----:R1:W-:Y:S04]  /*4c50*/  @!P3 STG.E.128 desc[UR40][R12.64], R4 ;  /* 0x000000040c00b986 */ /* 0x0023e8000c101d28 */
[----:B--2---:R1:W-:Y:S02]  /*4c60*/  @!P2 STG.E.128 desc[UR40][R12.64+0x20], R8 ;  /* 0x000020080c00a986 */ /* 0x0043e4000c101d28 */
.L_x_11271:
[----:B------:R-:W-:Y:S05]  /*4c70*/  BSYNC B0 ;  /* 0x0000000000007941 */ /* 0x000fea0003800000 */
.L_x_11263:
[----:B-12---:R-:W1:Y:S01]  /*4c80*/  S2R R4, SR_TID.X ;  /* 0x0000000000047919 */ /* 0x006e620000002100 */
        /* <DEDUP_REMOVED lines=16> */
.L_x_11287:
[----:B------:R-:W-:Y:S05]  /*4d90*/  BSYNC B0 ;  /* 0x0000000000007941 */ /* 0x000fea0003800000 */
.L_x_11286:
[----:B------:R-:W2:Y:S01]  /*4da0*/  SYNCS.PHASECHK.TRANS64.TRYWAIT P0, [R72+URZ+0x132b0], R77 ;  /* 0x0132b04d480075a7 */ /* 0x000ea2000800017f */
[----:B------:R-:W-:Y:S04]  /*4db0*/  BSSY B0, `(.L_x_11288) ;  /* 0x0000002000007945 */ /* 0x000fe80003800000 */
[----:B--2---:R-:W-:Y:S05]  /*4dc0*/  @!P0 BRA `(.L_x_11289) ;  /* 0x000001ac00948947 */ /* 0x004fea0003800000 */
.L_x_11578:
[----:B------:R-:W-:Y:S05]  /*4dd0*/  BSYNC B0 ;  /* 0x0000000000007941 */ /* 0x000fea0003800000 */
.L_x_11288:
[----:B------:R-:W-:Y:S04]  /*4de0*/  BSSY B0, `(.L_x_11290) ;  /* 0x0000013000007945 */ /* 0x000fe80003800000 */
[----:B------:R-:W-:Y:S05]  /*4df0*/  @P1 BRA `(.L_x_11291) ;  /* 0x0000000000441947 */ /* 0x000fea0003800000 */
[----:B-1----:R-:W-:Y:S01]  /*4e00*/  IMAD.WIDE R4, R51, 0xa0, R2 ;  /* 0x000000a033047825 */ /* 0x002fe200078e0202 */
        /* <DEDUP_REMOVED lines=8> */
[----:B---3--:R-:W-:-:S04]  /*4e90*/  IADD3 R12, P0, R6, UR6, RZ ;  /* 0x00000006060c7c10 */ /* 0x008fc8000ff1e0ff */
[----:B------:R-:W-:Y:S02]  /*4ea0*/  IADD3.X R13, R7, UR7, R5, P0, !PT ;  /* 0x00000007070d7c10 */ /* 0x000fe400087fe405 */
[----:B------:R-:W-:-:S13]  /*4eb0*/  ISETP.GE.AND P0, PT, R22, UR4, PT ;  /* 0x0000000416007c0c */ /* 0x000fda000bf06270 */
[----:B------:R-:W1:Y:S04]  /*4ec0*/  @!P0 LDS.128 R4, [R76+0x6000] ;  /* 0x006000004c048984 */ /* 0x000e680000000c00 */
[----:B-1----:R-:W-:Y:S01]  /*4ed0*/  @!P0 STG.E.128 desc[UR40][R12.64], R4 ;  /* 0x000000040c008986 */ /* 0x002fe2000c101d28 */
[----:B------:R-:W-:-:S13]  /*4ee0*/  ISETP.GE.AND P0, PT, R82, UR4, PT ;  /* 0x0000000452007c0c */ /* 0x000fda000bf06270 */
[----:B------:R-:W1:Y:S04]  /*4ef0*/  @!P0 LDS.128 R8, [R74+0x6000] ;  /* 0x006000004a088984 */ /* 0x000e680000000c00 */
[----:B-1----:R1:W-:Y:S02]  /*4f00*/  @!P0 STG.E.128 desc[UR40][R12.64+0x20], R8 ;  /* 0x000020080c008986 */ /* 0x0023e4000c101d28 */
.L_x_11291:
[----:B------:R-:W-:Y:S05]  /*4f10*/  BSYNC B0 ;  /* 0x0000000000007941 */ /* 0x000fea0003800000 */
.L_x_11290:
[----:B------:R-:W5:Y:S01]  /*4f20*/  LDL.LU R5, [R1+0x1c] ;  /* 0x00001c0001057983 */ /* 0x000f620000300800 */
[----:B------:R-:W-:Y:S01]  /*4f30*/  VIADD R157, R157, 0x1 ;  /* 0x000000019d9d7836 */ /* 0x000fe20000000000 */
[----:B------:R-:W-:Y:S01]  /*4f40*/  LOP3.LUT P6, RZ, R16, 0x2, RZ, 0xc0, !PT ;  /* 0x0000000210ff7812 */ /* 0x000fe200078cc0ff */
[----:B0-2---:R-:W-:Y:S01]  /*4f50*/  @!P5 VIADD R72, R72, 0x132c0 ;  /* 0x000132c04848d836 */ /* 0x005fe20000000000 */
[----:B------:R-:W-:Y:S01]  /*4f60*/  @!PT LDS RZ, [RZ] ;  /* 0x00000000fffff984 */ /* 0x000fe20000000800 */
[----:B------:R-:W-:Y:S01]  /*4f70*/  @!PT LDS RZ, [RZ] ;  /* 0x00000000fffff984 */ /* 0x000fe20000000800 */
[----:B------:R-:W-:Y:S01]  /*4f80*/  @!PT LDS RZ, [RZ] ;  /* 0x00000000fffff984 */ /* 0x000fe20000000800 */
[----:B------:R-:W-:Y:S01]  /*4f90*/  @!PT LDS RZ, [RZ] ;  /* 0x00000000fffff984 */ /* 0x000fe20000000800 */
[----:B------:R0:W-:Y:S06]  /*4fa0*/  MEMBAR.ALL.CTA ;  /* 0x0000000000007992 */ /* 0x0001ec0000008000 */
[----:B0-----:R-:W0:Y:S02]  /*4fb0*/  FENCE.VIEW.ASYNC.S ;  /* 0x00000000000073c6 */ /* 0x001e240000000000 */
[----:B0-----:R2:W-:Y:S01]  /*4fc0*/  BAR.SYNC.DEFER_BLOCKING R61, 0x80 ;  /* 0x0002003d0000751d */ /* 0x0015e20000010000 */
[----:B------:R-:W-:-:S02]  /*4fd0*/  ISETP.NE.AND P1, PT, R157, 0x2, PT ;  /* 0x000000029d00780c */ /* 0x000fc40003f25270 */
[----:B------:R-:W-:Y:S02]  /*4fe0*/  @!P5 PRMT R72, RZ, 0x654, R72 ;  /* 0x00000654ff48d816 */ /* 0x000fe40000000048 */
[----:B-1----:R-:W-:Y:S02]  /*4ff0*/  SEL R4, RZ, 0x1, P1 ;  /* 0x00000001ff047807 */ /* 0x002fe40000800000 */
[----:B------:R-:W-:Y:S02]  /*5000*/  PLOP3.LUT P0, PT, PT, PT, PT, 0x8, 0x0 ;  /* 0x000000000000781c */ /* 0x000fe40003f0e170 */
[----:B------:R-:W-:Y:S01]  /*5010*/  SEL R157, R157, RZ, P1 ;  /* 0x000000ff9d9d7207 */ /* 0x000fe20000800000 */
[----:B------:R2:W-:Y:S01]  /*5020*/  @!P5 SYNCS.ARRIVE.TRANS64.RED.A1T0 RZ, [R72+URZ], RZ ;  /* 0x000000ff48ffd9a7 */ /* 0x0005e2000810043f */
[----:B-----5:R-:W-:-:S05]  /*5030*/  LOP3.LUT R5, R5, R4, RZ, 0x3c, !PT ;  /* 0x0000000405057212 */ /* 0x020fca00078e3cff */
[----:B------:R2:W-:Y:S01]  /*5040*/  STL [R1+0x1c], R5 ;  /* 0x00001c0501007387 */ /* 0x0005e20000100800 */
[----:B------:R-:W-:Y:S05]  /*5050*/  @P6 BRA `(.L_x_11292) ;  /* 0xffffffd000e46947 */ /* 0x000fea000383ffff */
.L_x_11258:
[----:B------:R-:W1:Y:S01]  /*5060*/  LDC R0, c[0x0][0x428] ;  /* 0x00010a00ff007b82 */ /* 0x000e620000000800 */
[----:B------:R-:W-:Y:S04]  /*5070*/  BSSY B0, `(.L_x_11293) ;  /* 0x0000004000007945 */ /* 0x000fe80003800000 */
[----:B------:R-:W-:Y:S05]  /*5080*/  @P0 BRA `(.L_x_11294) ;  /* 0x0000000000080947 */ /* 0x000fea0003800000 */
[----:B------:R-:W0:Y:S02]  /*5090*/  FENCE.VIEW.ASYNC.G ;  /* 0x00000000000073c6 */ /* 0x000e240000000100 */
[----:B0-----:R-:W-:Y:S06]  /*50a0*/  BAR.ARV 0xc, 0x200 ;  /* 0x0308000000007b1d */ /* 0x001fec0000002000 */
.L_x_11294:
[----:B------:R-:W-:Y:S05]  /*50b0*/  BSYNC B0 ;  /* 0x0000000000007941 */ /* 0x000fea0003800000 */
.L_x_11293:
[----:B------:R-:W3:Y:S01]  /*50c0*/  LDL R6, [R1+0x3c] ;  /* 0x00003c0001067983 */ /* 0x000ee20000100800 */
[----:B------:R-:W-:Y:S01]  /*50d0*/  ULDC.64 UR4, c[0x0][0x990] ;  /* 0x0002640000047ab9 */ /* 0x000fe20000000a00 */
[----:B-1----:R-:W-:Y:S01]  /*50e0*/  ISETP.NE.AND P2, PT, R0, 0x1, PT ;  /* 0x000000010000780c */ /* 0x002fe20003f45270 */
[----:B------:R-:W-:Y:S01]  /*50f0*/  ULDC.64 UR6, c[0x0][0x998] ;  /* 0x0002660000067ab9 */ /* 0x000fe20000000a00 */
[----:B----4-:R-:W4:Y:S01]  /*5100*/  LDL.LU R27, [R1+0x38] ;  /* 0x00003800011b7983 */ /* 0x010f220000300800 */
[----:B------:R-:W-:Y:S02]  /*5110*/  ISETP.NE.U32.AND P0, PT, RZ, UR4, PT ;  /* 0x00000004ff007c0c */ /* 0x000fe4000bf05070 */
[----:B------:R-:W-:Y:S01]  /*5120*/  ISETP.NE.U32.AND P1, PT, RZ, UR6, PT ;  /* 0x00000006ff007c0c */ /* 0x000fe2000bf25070 */
[----:B------:R-:W4:Y:S01]  /*5130*/  LDL R26, [R1+0x30] ;  /* 0x00003000011a7983 */ /* 0x000f220000100800 */
[----:B------:R-:W-:Y:S02]  /*5140*/  ISETP.NE.AND.EX P0, PT, RZ, UR5, PT, P0 ;  /* 0x00000005ff007c0c */ /* 0x000fe4000bf05300 */
[----:B------:R-:W-:Y:S01]  /*5150*/  ISETP.NE.AND.EX P1, PT, RZ, UR7, PT, P1 ;  /* 0x00000007ff007c0c */ /* 0x000fe2000bf25310 */
[----:B------:R-:W4:Y:S03]  /*5160*/  LDL R25, [R1+0x44] ;  /* 0x0000440001197983 */ /* 0x000f260000100800 */
[----:B------:R-:W4:Y:S01]  /*5170*/  @P2 LDC R0, c[0x0][0x42c] ;  /* 0x00010b00ff002b82 */ /* 0x000f220000000800 */
[----:B------:R-:W4:Y:S07]  /*5180*/  LDL R24, [R1+0x34] ;  /* 0x0000340001187983 */ /* 0x000f2e0000100800 */
[----:B------:R-:W1:Y:S08]  /*5190*/  @P0 LDC.64 R10, c[0x0][0x9a8] ;  /* 0x00026a00ff0a0b82 */ /* 0x000e700000000a00 */
[----:B--2---:R-:W2:Y:S08]  /*51a0*/  @P2 LDC R5, c[0x0][0x430] ;  /* 0x00010c00ff052b82 */ /* 0x004eb00000000800 */
[----:B0--3--:R-:W0:Y:S08]  /*51b0*/  @P1 LDC.64 R12, c[0x0][0x9b8] ;  /* 0x00026e00ff0c1b82 */ /* 0x009e300000000a00 */
[----:B------:R-:W3:Y:S08]  /*51c0*/  @P0 LDC.64 R14, c[0x0][0x9b0] ;  /* 0x00026c00ff0e0b82 */ /* 0x000ef00000000a00 */
[----:B------:R-:W3:Y:S01]  /*51d0*/  @P1 LDC.64 R20, c[0x0][0x9c0] ;  /* 0x00027000ff141b82 */ /* 0x000ee20000000a00 */
[----:B------:R-:W-:-:S02]  /*51e0*/  @P0 SHF.R.S32.HI R3, RZ, 0x1f, R6 ;  /* 0x0000001fff030819 */ /* 0x000fc40000011406 */
[----:B------:R-:W-:Y:S01]  /*51f0*/  @P1 SHF.R.S32.HI R9, RZ, 0x1f, R6 ;  /* 0x0000001fff091819 */ /* 0x000fe20000011406 */
[----:B----4-:R-:W-:-:S04]  /*5200*/  @P2 IMAD.HI.U32 R2, R27, R0, RZ ;  /* 0x000000001b022227 */ /* 0x010fc800078e00ff */
[-C--:B-1----:R-:W-:Y:S02]  /*5210*/  @P0 IMAD R0, R3, R10.reuse, RZ ;  /* 0x0000000a03000224 */ /* 0x082fe400078e02ff */
[----:B------:R-:W-:Y:S01]  /*5220*/  IMAD.MOV.U32 R7, RZ, RZ, R27 ;  /* 0x000000ffff077224 */ /* 0x000fe200078e001b */
[----:B--2---:R-:W-:Y:S01]  /*5230*/  @P2 SHF.R.U32.HI R7, RZ, R5, R2 ;  /* 0x00000005ff072219 */ /* 0x004fe20000011602 */
        /* <DEDUP_REMOVED lines=52> */
.L_x_11297:
[----:B------:R-:W-:-:S13]  /*5580*/  ISETP.NE.AND P0, PT, R11, 0x1, PT ;  /* 0x000000010b00780c */ /* 0x000fda0003f05270 */
[----:B------:R-:W0:Y:S02]  /*5590*/  @P0 LDC.64 R4, c[0x0][0x9e8] ;  /* 0x00027a00ff040b82 */ /* 0x000e240000000a00 */
[----:B0-----:R-:W-:-:S05]  /*55a0*/  @P0 IMAD.HI.U32 R4, R0, R4, RZ ;  /* 0x0000000400040227 */ /* 0x001fca00078e00ff */
[----:B------:R-:W-:-:S07]  /*55b0*/  @P0 SHF.R.U32.HI R0, RZ, R5, R4 ;  /* 0x00000005ff000219 */ /* 0x000fce0000011604 */
.L_x_11298:
[----:B------:R-:W-:Y:S05]  /*55c0*/  BSYNC B0 ;  /* 0x0000000000007941 */ /* 0x000fea0003800000 */
.L_x_11296:
[----:B------:R-:W-:-:S05]  /*55d0*/  IMAD R0, R0, R11, R11 ;  /* 0x0000000b00007224 */ /* 0x000fca00078e020b */
[----:B------:R-:W-:-:S07]  /*55e0*/  VIMNMX R3, R3, R0, PT ;  /* 0x0000000003037248 */ /* 0x000fce0003fe0100 */
.L_x_11295:
[----:B------:R-:W-:Y:S01]  /*55f0*/  VIADD R3, R3, 0x9f ;  /* 0x0000009f03037836 */ /* 0x000fe20000000000 */
[----:B------:R-:W-:Y:S01]  /*5600*/  ULDC UR4, c[0x0][0x9dc] ;  /* 0x0002770000047ab9 */ /* 0x000fe20000000800 */
[----:B------:R-:W-:Y:S02]  /*5610*/  IMAD.IADD R105, R25, 0x1, -R26 ;  /* 0x0000000119697824 */ /* 0x000fe400078e0a1a */
[----:B------:R-:W-:-:S04]  /*5620*/  IMAD.HI R3, R3, 0x66666667, RZ ;  /* 0x6666666703037827 */ /* 0x000fc800078e02ff */
[----:B------:R-:W-:Y:S01]  /*5630*/  IMAD R104, R24, 0xc0, R105 ;  /* 0x000000c018687824 */ /* 0x000fe200078e0269 */
[----:B------:R-:W-:-:S04]  /*5640*/  SHF.R.U32.HI R0, RZ, 0x1f, R3 ;  /* 0x0000001fff007819 */ /* 0x000fc80000011603 */
[----:B------:R-:W-:Y:S01]  /*5650*/  LEA.HI.SX32 R3, R3, R0, 0x1a ;  /* 0x0000000003037211 */ /* 0x000fe200078fd2ff */
[----:B------:R-:W-:-:S03]  /*5660*/  VIADD R0, R104, -UR4 ;  /* 0x8000000468007c36 */ /* 0x000fc60008000000 */
        /* <DEDUP_REMOVED lines=12> */
.L_x_11301:
[----:B------:R-:W-:Y:S01]  /*5730*/  ISETP.NE.AND P0, PT, R11, 0x1, PT ;  /* 0x000000010b00780c */ /* 0x000fe20003f05270 */
[----:B------:R-:W-:-:S12]  /*5740*/  IMAD.MOV.U32 R4, RZ, RZ, R104 ;  /* 0x000000ffff047224 */ /* 0x000fd800078e0068 */
[----:B------:R-:W0:Y:S02]  /*5750*/  @P0 LDC.64 R6, c[0x0][0x9e8] ;  /* 0x00027a00ff060b82 */ /* 0x000e240000000a00 */
[----:B0-----:R-:W-:-:S05]  /*5760*/  @P0 IMAD.HI.U32 R6, R104, R6, RZ ;  /* 0x0000000668060227 */ /* 0x001fca00078e00ff */
[----:B------:R-:W-:-:S07]  /*5770*/  @P0 SHF.R.U32.HI R4, RZ, R7, R6 ;  /* 0x00000007ff040219 */ /* 0x000fce0000011606 */
.L_x_11302:
[----:B------:R-:W-:Y:S05]  /*5780*/  BSYNC B0 ;  /* 0x0000000000007941 */ /* 0x000fea0003800000 */
.L_x_11300:
[----:B------:R-:W-:-:S05]  /*5790*/  IMAD R3, R4, R11, RZ ;  /* 0x0000000b04037224 */ /* 0x000fca00078e02ff */
[----:B------:R-:W-:-:S07]  /*57a0*/  VIMNMX R0, R0, R3, !PT ;  /* 0x0000000300007248 */ /* 0x000fce0007fe0100 */
.L_x_11299:
[----:B------:R-:W-:Y:S01]  /*57b0*/  IMAD.HI R0, R0, 0x66666667, RZ ;  /* 0x6666666700007827 */ /* 0x000fe200078e02ff */
[----:B------:R-:W-:Y:S02]  /*57c0*/  PLOP3.LUT P0, PT, PT, PT, PT, 0x80, 0x0 ;  /* 0x000000000000781c */ /* 0x000fe40003f0f070 */
[----:B------:R-:W-:Y:S02]  /*57d0*/  CS2R R20, SRZ ;  /* 0x0000000000147805 */ /* 0x000fe4000001ff00 */
[----:B------:R-:W-:Y:S02]  /*57e0*/  CS2R R54, SRZ ;  /* 0x0000000000367805 */ /* 0x000fe4000001ff00 */
[----:B------:R-:W-:Y:S02]  /*57f0*/  CS2R R6, SRZ ;  /* 0x0000000000067805 */ /* 0x000fe4000001ff00 */
[----:B------:R-:W-:Y:S02]  /*5800*/  SHF.R.U32.HI R3, RZ, 0x1f, R0 ;  /* 0x0000001fff037819 */ /* 0x000fe40000011600 */
[----:B------:R-:W-:-:S02]  /*5810*/  CS2R R52, SRZ ;  /* 0x0000000000347805 */ /* 0x000fc4000001ff00 */
[----:B------:R-:W-:Y:S02]  /*5820*/  CS2R R8, SRZ ;  /* 0x0000000000087805 */ /* 0x000fe4000001ff00 */
[----:B------:R-:W-:Y:S02]  /*5830*/  CS2R R10, SRZ ;  /* 0x00000000000a7805 */ /* 0x000fe4000001ff00 */
[----:B------:R-:W-:Y:S01]  /*5840*/  LEA.HI.SX32 R3, R0, R3, 0x1a ;  /* 0x0000000300037211 */ /* 0x000fe200078fd2ff */
[----:B------:R-:W-:Y:S01]  /*5850*/  IMAD.MOV.U32 R43, RZ, RZ, RZ ;  /* 0x000000ffff2b7224 */ /* 0x000fe200078e00ff */
[----:B------:R-:W-:Y:S02]  /*5860*/  CS2R R44, SRZ ;  /* 0x00000000002c7805 */ /* 0x000fe4000001ff00 */
[----:B------:R-:W-:Y:S02]  /*5870*/  CS2R R12, SRZ ;  /* 0x00000000000c7805 */ /* 0x000fe4000001ff00 */
[----:B------:R-:W-:Y:S01]  /*5880*/  VIMNMX R4, RZ, R3, !PT ;  /* 0x00000003ff047248 */ /* 0x000fe20007fe0100 */
[----:B------:R-:W-:Y:S01]  /*5890*/  IMAD.MOV.U32 R46, RZ, RZ, RZ ;  /* 0x000000ffff2e7224 */ /* 0x000fe200078e00ff */
[----:B------:R-:W-:-:S02]  /*58a0*/  CS2R R38, SRZ ;  /* 0x0000000000267805 */ /* 0x000fc4000001ff00 */
[----:B------:R-:W-:Y:S02]  /*58b0*/  CS2R R14, SRZ ;  /* 0x00000000000e7805 */ /* 0x000fe4000001ff00 */
[----:B------:R-:W-:Y:S01]  /*58c0*/  ISETP.GT.AND P1, PT, R106, R4, PT ;  /* 0x000000046a00720c */ /* 0x000fe20003f24270 */
[----:B------:R0:W-:Y:S01]  /*58d0*/  STL [R1+0x4c], R4 ;  /* 0x00004c0401007387 */ /* 0x0001e20000100800 */
[----:B------:R-:W-:Y:S02]  /*58e0*/  CS2R R36, SRZ ;  /* 0x0000000000247805 */ /* 0x000fe4000001ff00 */
[----:B------:R-:W-:Y:S02]  /*58f0*/  CS2R R24, SRZ ;  /* 0x0000000000187805 */ /* 0x000fe4000001ff00 */
[----:B------:R-:W-:Y:S02]  /*5900*/  CS2R R30, SRZ ;  /* 0x00000000001e7805 */ /* 0x000fe4000001ff00 */
[----:B------:R-:W-:-:S02]  /*5910*/  CS2R R28, SRZ ;  /* 0x00000000001c7805 */ /* 0x000fc4000001ff00 */
[----:B------:R-:W-:Y:S01]  /*5920*/  CS2R R56, SRZ ;  /* 0x0000000000387805 */ /* 0x000fe2000001ff00 */
[----:B------:R-:W-:Y:S02]  /*5930*/  IMAD.MOV.U32 R33, RZ, RZ, RZ ;  /* 0x000000ffff217224 */ /* 0x000fe400078e00ff */
        /* <DEDUP_REMOVED lines=9> */
[----:B------:R-:W-:-:S06]  /*59d0*/  SHF.R.S32.HI R0, RZ, 0x7, R0 ;  /* 0x00000007ff007819 */ /* 0x000fcc0000011400 */
        /* <DEDUP_REMOVED lines=24> */
.L_x_11305:
[----:B------:R-:W-:Y:S05]  /*5b60*/  BSYNC B6 ;  /* 0x0000000000067941 */ /* 0x000fea0003800000 */
.L_x_11304:
        /* <DEDUP_REMOVED lines=13> */
.L_x_11309:
[----:B-1----:R1:W2:Y:S02]  /*5c40*/  SYNCS.PHASECHK.TRANS64.TRYWAIT P0, [R18+URZ+0x13200], R3 ;  /* 0x01320003120075a7 */ /* 0x0022a4000800017f */
[----:B--2---:R-:W-:Y:S05]  /*5c50*/  @!P0 NANOSLEEP.SYNCS 0x989680 ;  /* 0x009896800000895d */ /* 0x004fea0003900000 */
[----:B------:R-:W2:Y:S02]  /*5c60*/  @!P0 SYNCS.PHASECHK.TRANS64 P0, [R18+URZ+0x13200], R3 ;  /* 0x01320003120085a7 */ /* 0x000ea4000800007f */
[----:B--2---:R-:W-:Y:S05]  /*5c70*/  @!P0 BRA `(.L_x_11309) ;  /* 0xfffffffc00f08947 */ /* 0x004fea000383ffff */
.L_x_11308:
[----:B------:R-:W-:Y:S05]  /*5c80*/  BSYNC B0 ;  /* 0x0000000000007941 */ /* 0x000fea0003800000 */
.L_x_11307:
[----:B------:R-:W-:Y:S05]  /*5c90*/  BRA `(.L_x_11310) ;  /* 0x0000002c00a87947 */ /* 0x000fea0003800000 */
.L_x_11306:
[----:B------:R-:W-:Y:S01]  /*5ca0*/  LEA.HI R3, R29, R29, RZ, 0x1 ;  /* 0x0000001d1d037211 */ /* 0x000fe200078f08ff */
[----:B------:R-:W-:Y:S01]  /*5cb0*/  ULDC.64 UR4, c[0x0][0x3d8] ;  /* 0x0000f60000047ab9 */ /* 0x000fe20000000a00 */
[----:B------:R-:W-:Y:S01]  /*5cc0*/  LOP3.LUT P0, RZ, R24, 0x1bf, RZ, 0xc0, !PT ;  /* 0x000001bf18ff7812 */ /* 0x000fe2000780c0ff */
[----:B------:R-:W-:Y:S01]  /*5cd0*/  ULDC.64 UR6, c[0x0][0x3e8] ;  /* 0x0000fa0000067ab9 */ /* 0x000fe20000000a00 */
[----:B-----5:R-:W-:Y:S01]  /*5ce0*/  SHF.R.S32.HI R0, RZ, 0x1f, R47 ;  /* 0x0000001fff007819 */ /* 0x020fe2000001142f */
[----:B------:R-:W-:Y:S01]  /*5cf0*/  IMAD.WIDE.U32 R32, R47, UR4, RZ ;  /* 0x000000042f207c25 */ /* 0x000fe2000f8e00ff */
[----:B------:R-:W-:Y:S01]  /*5d00*/  LOP3.LUT R6, R3, 0xfffffffe, RZ, 0xc0, !PT ;  /* 0xfffffffe03067812 */ /* 0x000fe200078ec0ff */
[----:B------:R-:W-:Y:S02]  /*5d10*/  BSSY B6, `(.L_x_11311) ;  /* 0x000001c000067945 */ /* 0x000fe40003800000 */
[----:B------:R-:W-:Y:S02]  /*5d20*/  IMAD R4, R0, UR4, RZ ;  /* 0x0000000400047c24 */ /* 0x000fe4000f8e02ff */
[----:B------:R-:W-:-:S02]  /*5d30*/  IMAD.IADD R6, R29, 0x1, -R6 ;  /* 0x000000011d067824 */ /* 0x000fc400078e0a06 */
[----:B------:R-:W-:Y:S02]  /*5d40*/  IMAD R0, R0, UR6, RZ ;  /* 0x0000000600007c24 */ /* 0x000fe4000f8e02ff */
[----:B------:R-:W-:Y:S02]  /*5d50*/  IMAD.SHL.U32 R24, R6, 0x8, RZ ;  /* 0x0000000806187824 */ /* 0x000fe400078e00ff */
[C---:B------:R-:W-:Y:S02]  /*5d60*/  IMAD R43, R47.reuse, UR5, R4 ;  /* 0x000000052f2b7c24 */ /* 0x040fe4000f8e0204 */
[C---:B------:R-:W-:Y:S01]  /*5d70*/  IMAD R35, R47.reuse, UR7, R0 ;  /* 0x000000072f237c24 */ /* 0x040fe2000f8e0200 */
[----:B------:R-:W-:Y:S01]  /*5d80*/  SHF.R.S32.HI R25, RZ, 0x1f, R24 ;  /* 0x0000001fff197819 */ /* 0x000fe20000011418 */
        /* <DEDUP_REMOVED lines=20> */
.L_x_11312:
[----:B------:R-:W-:Y:S05]  /*5ed0*/  BSYNC B6 ;  /* 0x0000000000067941 */ /* 0x000fea0003800000 */
.L_x_11311:
[----:B------:R-:W2:Y:S01]  /*5ee0*/  LDL R20, [R1+0x34] ;  /* 0x0000340001147983 */ /* 0x000ea20000100800 */
[----:B------:R-:W0:Y:S01]  /*5ef0*/  LDC.64 R8, c[0x0][0x3d8] ;  /* 0x0000f600ff087b82 */ /* 0x000e220000000a00 */
[----:B------:R-:W-:Y:S01]  /*5f00*/  ULDC.U8 UR4, c[0x0][0x3f0] ;  /* 0x0000fc0000047ab9 */ /* 0x000fe20000000000 */
[----:B------:R-:W-:Y:S01]  /*5f10*/  BSSY B0, `(.L_x_11313) ;  /* 0x00002ba000007945 */ /* 0x000fe20003800000 */
[----:B------:R-:W1:Y:S01]  /*5f20*/  S2R R21, SR_TID.X ;  /* 0x0000000000157919 */ /* 0x000e620000002100 */
[----:B------:R-:W-:-:S04]  /*5f30*/  ISETP.NE.AND P0, PT, RZ, UR4, PT ;  /* 0x00000004ff007c0c */ /* 0x000fc8000bf05270 */
[----:B------:R-:W3:Y:S01]  /*5f40*/  LDC.64 R10, c[0x0][0x3e8] ;  /* 0x0000fa00ff0a7b82 */ /* 0x000ee20000000a00 */
[C---:B-1----:R-:W-:Y:S02]  /*5f50*/  VIADD R46, R21.reuse, 0xffffff80 ;  /* 0xffffff80152e7836 */ /* 0x042fe40000000000 */
[----:B------:R-:W-:-:S05]  /*5f60*/  VIADD R44, R21, 0xffffff80 ;  /* 0xffffff80152c7836 */ /* 0x000fca0000000000 */
[----:B------:R-:W-:-:S04]  /*5f70*/  LEA.HI R44, R44, R46, RZ, 0x1 ;  /* 0x0000002e2c2c7211 */ /* 0x000fc800078f08ff */
[----:B------:R-:W-:-:S04]  /*5f80*/  SHF.R.S32.HI R44, RZ, 0x1, R44 ;  /* 0x00000001ff2c7819 */ /* 0x000fc8000001142c */
[----:B------:R-:W-:Y:S02]  /*5f90*/  SHF.R.S32.HI R45, RZ, 0x1f, R44 ;  /* 0x0000001fff2d7819 */ /* 0x000fe4000001142c */
[----:B--2---:R-:W-:Y:S01]  /*5fa0*/  SHF.R.S32.HI R3, RZ, 0x1f, R20 ;  /* 0x0000001fff037819 */ /* 0x004fe20000011414 */
[----:B0-----:R-:W-:-:S04]  /*5fb0*/  IMAD.WIDE.U32 R6, R20, R8, RZ ;  /* 0x0000000814067225 */ /* 0x001fc800078e00ff */
[C---:B------:R-:W-:Y:S02]  /*5fc0*/  IMAD R0, R3.reuse, R8, RZ ;  /* 0x0000000803007224 */ /* 0x040fe400078e02ff */
[-C--:B---3--:R-:W-:Y:S02]  /*5fd0*/  IMAD R12, R3, R10.reuse, RZ ;  /* 0x0000000a030c7224 */ /* 0x088fe400078e02ff */
[----:B------:R-:W-:-:S04]  /*5fe0*/  IMAD.WIDE.U32 R4, R20, R10, RZ ;  /* 0x0000000a14047225 */ /* 0x000fc800078e00ff */
[C---:B------:R-:W-:Y:S02]  /*5ff0*/  IMAD R3, R20.reuse, R9, R0 ;  /* 0x0000000914037224 */ /* 0x040fe400078e0200 */
[----:B------:R-:W-:Y:S02]  /*6000*/  IMAD R13, R20, R11, R12 ;  /* 0x0000000b140d7224 */ /* 0x000fe400078e020c */
[----:B------:R-:W-:Y:S02]  /*6010*/  IMAD.IADD R40, R7, 0x1, R3 ;  /* 0x0000000107287824 */ /* 0x000fe400078e0203 */
[----:B------:R-:W-:Y:S01]  /*6020*/  IMAD.IADD R42, R5, 0x1, R13 ;  /* 0x00000001052a7824 */ /* 0x000fe200078e020d */
[----:B------:R-:W-:Y:S06]  /*6030*/  @!P0 BRA `(.L_x_11314) ;  /* 0x0000001400688947 */ /* 0x000fec0003800000 */
[----:B------:R-:W2:Y:S01]  /*6040*/  LDL R21, [R1+0x30] ;  /* 0x0000300001157983 */ /* 0x000ea20000100800 */
[----:B------:R-:W0:Y:S01]  /*6050*/  LDC R0, c[0x0][0x428] ;  /* 0x00010a00ff007b82 */ /* 0x000e220000000800 */
[----:B------:R-:W-:Y:S01]  /*6060*/  IMAD R3, R20, 0xc0, R44 ;  /* 0x000000c014037824 */ /* 0x000fe200078e022c */
[----:B------:R-:W-:Y:S01]  /*6070*/  BSSY B1, `(.L_x_11315) ;  /* 0x0000033000017945 */ /* 0x000fe20003800000 */
[----:B------:R-:W-:Y:S02]  /*6080*/  CS2R R36, SRZ ;  /* 0x0000000000247805 */ /* 0x000fe4000001ff00 */
[----:B------:R-:W-:Y:S02]  /*6090*/  CS2R R38, SRZ ;  /* 0x0000000000267805 */ /* 0x000fe4000001ff00 */
[----:B------:R-:W-:Y:S01]  /*60a0*/  CS2R R26, SRZ ;  /* 0x00000000001a7805 */ /* 0x000fe2000001ff00 */
[----:B------:R-:W-:Y:S02]  /*60b0*/  IMAD.MOV.U32 R14, RZ, RZ, R30 ;  /* 0x000000ffff0e7224 */ /* 0x000fe400078e001e */
[----:B------:R-:W-:Y:S01]  /*60c0*/  IMAD.MOV.U32 R15, RZ, RZ, R35 ;  /* 0x000000ffff0f7224 */ /* 0x000fe200078e0023 */
[----:B0-----:R-:W-:-:S13]  /*60d0*/  ISETP.NE.AND P1, PT, R0, 0x1, PT ;  /* 0x000000010000780c */ /* 0x001fda0003f25270 */
[----:B------:R-:W0:Y:S08]  /*60e0*/  @P1 LDC R12, c[0x0][0x42c] ;  /* 0x00010b00ff0c1b82 */ /* 0x000e300000000800 */
[----:B------:R-:W1:Y:S01]  /*60f0*/  @P1 LDC R13, c[0x0][0x430] ;  /* 0x00010c00ff0d1b82 */ /* 0x000e620000000800 */
[----:B0-----:R-:W-:-:S05]  /*6100*/  @P1 IMAD.HI.U32 R12, R3, R12, RZ ;  /* 0x0000000c030c1227 */ /* 0x001fca00078e00ff */
[----:B-1----:R-:W-:Y:S01]  /*6110*/  @P1 SHF.R.U32.HI R3, RZ, R13, R12 ;  /* 0x0000000dff031219 */ /* 0x002fe2000001160c */
[----:B------:R-:W-:Y:S02]  /*6120*/  IMAD.MOV.U32 R12, RZ, RZ, R32 ;  /* 0x000000ffff0c7224 */ /* 0x000fe400078e0020 */
[----:B------:R-:W-:Y:S01]  /*6130*/  IMAD.MOV.U32 R13, RZ, RZ, R43 ;  /* 0x000000ffff0d7224 */ /* 0x000fe200078e002b */
[----:B------:R-:W-:Y:S01]  /*6140*/  SHF.R.S32.HI R41, RZ, 0x1f, R3 ;  /* 0x0000001fff297819 */ /* 0x000fe20000011403 */
[----:B--2---:R-:W-:Y:S01]  /*6150*/  IMAD R0, R20, -0xc0, R21 ;  /* 0xffffff4014007824 */ /* 0x004fe200078e0215 */
[----:B------:R-:W-:-:S04]  /*6160*/  CS2R R20, SRZ ;  /* 0x0000000000147805 */ /* 0x000fc8000001ff00 */
[----:B------:R-:W-:-:S04]  /*6170*/  VIMNMX R0, R0, 0xc0, PT ;  /* 0x000000c000007848 */ /* 0x000fc80003fe0100 */
[----:B------:R-:W-:-:S13]  /*6180*/  ISETP.GE.AND P0, PT, R44, R0, PT ;  /* 0x000000002c00720c */ /* 0x000fda0003f06270 */
[----:B------:R-:W-:Y:S05]  /*6190*/  @P0 BRA `(.L_x_11316) ;  /* 0x0000000000800947 */ /* 0x000fea0003800000 */
[CC--:B------:R-:W-:Y:S01]  /*61a0*/  IMAD R0, R45.reuse, R8.reuse, RZ ;  /* 0x000000082d007224 */ /* 0x0c0fe200078e02ff */
[----:B------:R-:W-:Y:S01]  /*61b0*/  ULDC UR4, c[0x0][0x3d4] ;  /* 0x0000f50000047ab9 */ /* 0x000fe20000000800 */
[--C-:B------:R-:W-:Y:S01]  /*61c0*/  IMAD.WIDE.U32 R20, R44, R8, R24.reuse ;  /* 0x000000082c147225 */ /* 0x100fe200078e0018 */
[----:B------:R-:W-:Y:S01]  /*61d0*/  ISETP.GE.AND P3, PT, R24, UR4, PT ;  /* 0x0000000418007c0c */ /* 0x000fe2000bf66270 */
[----:B------:R-:W-:Y:S01]  /*61e0*/  ULDC.64 UR6, c[0x0][0x3c8] ;  /* 0x0000f20000067ab9 */ /* 0x000fe20000000a00 */
[----:B------:R-:W-:Y:S01]  /*61f0*/  CS2R R38, SRZ ;  /* 0x0000000000267805 */ /* 0x000fe2000001ff00 */
[----:B------:R-:W-:Y:S01]  /*6200*/  IMAD R36, R45, R10, RZ ;  /* 0x0000000a2d247224 */ /* 0x000fe200078e02ff */
[----:B------:R-:W-:Y:S01]  /*6210*/  IADD3 R32, P1, R20, R32, RZ ;  /* 0x0000002014207210 */ /* 0x000fe20007f3e0ff */
[----:B------:R-:W-:-:S04]  /*6220*/  IMAD.WIDE.U32 R26, R44, R10, R24 ;  /* 0x0000000a2c1a7225 */ /* 0x000fc800078e0018 */
[----:B------:R-:W-:Y:S01]  /*6230*/  IMAD R0, R44, R9, R0 ;  /* 0x000000092c007224 */ /* 0x000fe200078e0200 */
        /* <DEDUP_REMOVED lines=8> */
[----:B------:R-:W-:Y:S01]  /*62c0*/  ISETP.GE.AND P4, PT, R0, UR4, PT ;  /* 0x0000000400007c0c */ /* 0x000fe2000bf86270 */
[----:B------:R-:W-:Y:S02]  /*62d0*/  ULDC.64 UR4, c[0x0][0x3e0] ;  /* 0x0000f80000047ab9 */ /* 0x000fe40000000a00 */
[----:B------:R-:W-:Y:S01]  /*62e0*/  IMAD.WIDE.U32 R4, R4, 0xc0, R30 ;  /* 0x000000c004047825 */ /* 0x000fe200078e001e */
[----:B------:R-:W-:-:S03]  /*62f0*/  IADD3 R6, P1, R6, UR6, RZ ;  /* 0x0000000606067c10 */ /* 0x000fc6000ff3e0ff */
[----:B------:R-:W-:Y:S01]  /*6300*/  IMAD R27, R42, 0xc0, RZ ;  /* 0x000000c02a1b7824 */ /* 0x000fe200078e02ff */
[----:B------:R-:W-:Y:S02]  /*6310*/  IADD3 R4, P2, R4, UR4, RZ ;  /* 0x0000000404047c10 */ /* 0x000fe4000ff5e0ff */
[----:B------:R-:W-:Y:S02]  /*6320*/  IADD3.X R7, R7, UR7, R21, P1, !PT ;  /* 0x0000000707077c10 */ /* 0x000fe40008ffe415 */
[----:B------:R-:W-:Y:S02]  /*6330*/  CS2R R20, SRZ ;  /* 0x0000000000147805 */ /* 0x000fe4000001ff00 */
[----:B------:R-:W-:Y:S02]  /*6340*/  IADD3.X R5, R5, UR5, R27, P2, !PT ;  /* 0x0000000505057c10 */ /* 0x000fe400097fe41b */
[----:B------:R-:W-:Y:S01]  /*6350*/  CS2R R26, SRZ ;  /* 0x00000000001a7805 */ /* 0x000fe2000001ff00 */
[----:B------:R0:W5:Y:S05]  /*6360*/  @!P3 LDG.E.64 R38, desc[UR40][R6.64] ;  /* 0x000000280626b981 */ /* 0x00016a000c1e1b00 */
[----:B------:R0:W5:Y:S04]  /*6370*/  @!P4 LDG.E.64 R26, desc[UR40][R6.64+0x10] ;  /* 0x00001028061ac981 */ /* 0x000168000c1e1b00 */
[----:B------:R0:W5:Y:S04]  /*6380*/  @!P3 LDG.E.64 R36, desc[UR40][R4.64] ;  /* 0x000000280424b981 */ /* 0x000168000c1e1b00 */
[----:B------:R0:W5:Y:S02]  /*6390*/  @!P4 LDG.E.64 R20, desc[UR40][R4.64+0x10] ;  /* 0x000010280414c981 */ /* 0x000164000c1e1b00 */
.L_x_11316:
[----:B------:R-:W-:Y:S05]  /*63a0*/  BSYNC B1 ;  /* 0x0000000000017941 */ /* 0x000fea0003800000 */
.L_x_11315:
[----:B------:R-:W2:Y:S01]  /*63b0*/  LDL R30, [R1+0x60] ;  /* 0x00006000011e7983 */ /* 0x000ea20000100800 */
[-C--:B0-----:R-:W-:Y:S01]  /*63c0*/  IMAD.WIDE.U32 R4, R3, R8.reuse, R12 ;  /* 0x0000000803047225 */ /* 0x081fe200078e000c */
[----:B------:R-:W-:Y:S01]  /*63d0*/  ULDC.64 UR4, c[0x0][0x3c8] ;  /* 0x0000f20000047ab9 */ /* 0x000fe20000000a00 */
[----:B------:R-:W-:Y:S02]  /*63e0*/  ULDC.64 UR6, c[0x0][0x3e0] ;  /* 0x0000f80000067ab9 */ /* 0x000fe40000000a00 */
[C---:B------:R-:W-:Y:S01]  /*63f0*/  IMAD R8, R41.reuse, R8, RZ ;  /* 0x0000000829087224 */ /* 0x040fe200078e02ff */
[----:B------:R-:W-:Y:S01]  /*6400*/  IADD3 R4, P1, R4, UR4, RZ ;  /* 0x0000000404047c10 */ /* 0x000fe2000ff3e0ff */
[-C--:B------:R-:W-:Y:S01]  /*6410*/  IMAD R0, R41, R10.reuse, RZ ;  /* 0x0000000a29007224 */ /* 0x080fe200078e02ff */
[----:B------:R-:W-:Y:S01]  /*6420*/  UMOV UR4, 0xffffffff ;  /* 0xffffffff00047882 */ /* 0x000fe20000000000 */
[----:B------:R-:W-:-:S04]  /*6430*/  IMAD.WIDE.U32 R6, R3, R10, R14 ;  /* 0x0000000a03067225 */ /* 0x000fc800078e000e */
        /* <DEDUP_REMOVED lines=10> */
.L_x_11581:
[----:B------:R-:W-:-:S03]  /*64e0*/  UMOV UR4, 0xffffffff ;  /* 0xffffffff00047882 */ /* 0x000fc60000000000 */
[----:B------:R-:W-:Y:S05]  /*64f0*/  BRA.DIV UR4, `(.L_x_11318) ;  /* 0x0000019a04007947 */ /* 0x000fea000b800000 */
.L_x_11584:
[----:B------:R-:W-:-:S03]  /*6500*/  UMOV UR4, 0xffffffff ;  /* 0xffffffff00047882 */ /* 0x000fc60000000000 */
[----:B------:R-:W-:Y:S05]  /*6510*/  BRA.DIV UR4, `(.L_x_11319) ;  /* 0x0000019a04207947 */ /* 0x000fea000b800000 */
.L_x_11587:
[----:B------:R-:W-:-:S03]  /*6520*/  UMOV UR4, 0xffffffff ;  /* 0xffffffff00047882 */ /* 0x000fc60000000000 */
[----:B------:R-:W-:Y:S05]  /*6530*/  BRA.DIV UR4, `(.L_x_11320) ;  /* 0x0000019a04407947 */ /* 0x000fea000b800000 */
.L_x_11590:
[----:B------:R-:W0:Y:S01]  /*6540*/  SYNCS.PHASECHK.TRANS64.TRYWAIT P1, [R18+URZ+0x13200], R5 ;  /* 0x01320005120075a7 */ /* 0x000e22000802017f */
[----:B------:R-:W-:Y:S04]  /*6550*/  BSSY B1, `(.L_x_11321) ;  /* 0x0000002000017945 */ /* 0x000fe80003800000 */
[----:B0-----:R-:W-:Y:S05]  /*6560*/  @!P1 BRA `(.L_x_11322) ;  /* 0x00000198005c9947 */ /* 0x001fea0003800000 */
.L_x_11591:
[----:B------:R-:W-:Y:S05]  /*6570*/  BSYNC B1 ;  /* 0x0000000000017941 */ /* 0x000fea0003800000 */
.L_x_11321:
[----:B------:R-:W-:Y:S05]  /*6580*/  @P0 BRA `(.L_x_11323) ;  /* 0x0000002400480947 */ /* 0x000fea0003800000 */
[----:B------:R1:W5:Y:S01]  /*6590*/  LDL R41, [R1+0x48] ;  /* 0x0000480001297983 */ /* 0x0003620000100800 */
[----:B------:R-:W2:Y:S01]  /*65a0*/  LDC R3, c[0x0][0x3d4] ;  /* 0x0000f500ff037b82 */ /* 0x000ea20000000800 */
[C---:B------:R-:W-:Y:S01]  /*65b0*/  VIADD R0, R24.reuse, 0x10 ;  /* 0x0000001018007836 */ /* 0x040fe20000000000 */
[----:B------:R-:W-:Y:S01]  /*65c0*/  BSSY B1, `(.L_x_11324) ;  /* 0x000007b000017945 */ /* 0x000fe20003800000 */
[----:B--2---:R-:W-:-:S03]  /*65d0*/  ISETP.GE.AND P0, PT, R24, R3, PT ;  /* 0x000000031800720c */ /* 0x004fc60003f06270 */
[----:B------:R-:W-:-:S10]  /*65e0*/  ISETP.GE.AND P1, PT, R0, R3, PT ;  /* 0x000000030000720c */ /* 0x000fd40003f26270 */
[----:B-1----:R-:W-:Y:S05]  /*65f0*/  @P0 BRA `(.L_x_11325) ;  /* 0x0000000400dc0947 */ /* 0x002fea0003800000 */
[----:B-----5:R-:W-:Y:S01]  /*6600*/  IMAD.IADD R0, R18, 0x1, R41 ;  /* 0x0000000112007824 */ /* 0x020fe200078e0229 */
[----:B------:R-:W-:Y:S02]  /*6610*/  SHF.R.U32.HI R3, RZ, 0x8, R38 ;  /* 0x00000008ff037819 */ /* 0x000fe40000011626 */
[----:B------:R-:W-:Y:S02]  /*6620*/  SHF.R.U32.HI R9, RZ, 0x8, R39 ;  /* 0x00000008ff097819 */ /* 0x000fe40000011627 */
[----:B0-----:R-:W0:Y:S01]  /*6630*/  LDS.128 R4, [R0+0xb000] ;  /* 0x00b0000000047984 */ /* 0x001e220000000c00 */
[----:B------:R-:W-:Y:S02]  /*6640*/  LOP3.LUT R8, R38, 0xff, RZ, 0xc0, !PT ;  /* 0x000000ff26087812 */ /* 0x000fe400078ec0ff */
[----:B------:R-:W-:Y:S02]  /*6650*/  LOP3.LUT R3, R3, 0xff, RZ, 0xc0, !PT ;  /* 0x000000ff03037812 */ /* 0x000fe400078ec0ff */
[----:B------:R-:W-:-:S02]  /*6660*/  LOP3.LUT R10, R39, 0xff, RZ, 0xc0, !PT ;  /* 0x000000ff270a7812 */ /* 0x000fc400078ec0ff */
[----:B------:R-:W-:Y:S02]  /*6670*/  LOP3.LUT R9, R9, 0xff, RZ, 0xc0, !PT ;  /* 0x000000ff09097812 */ /* 0x000fe400078ec0ff */
[----:B------:R-:W-:Y:S02]  /*6680*/  PRMT R3, R3, 0x7604, R8 ;  /* 0x0000760403037816 */ /* 0x000fe40000000008 */
        /* <DEDUP_REMOVED lines=110> */
.L_x_11325:
[----:B------:R-:W-:Y:S05]  /*6d70*/  BSYNC B1 ;  /* 0x0000000000017941 */ /* 0x000fea0003800000 */
.L_x_11324:
[----:B------:R-:W-:Y:S05]  /*6d80*/  @P1 BRA `(.L_x_11323) ;  /* 0x0000001c00481947 */ /* 0x000fea0003800000 */
[----:B------:R-:W-:Y:S01]  /*6d90*/  LEA.HI R29, R34, R29, RZ, 0x2 ;  /* 0x0000001d221d7211 */ /* 0x000fe200078f10ff */
[----:B-----5:R-:W-:Y:S01]  /*6da0*/  IMAD.IADD R3, R18, 0x1, R41 ;  /* 0x0000000112037824 */ /* 0x020fe200078e0229 */
[----:B------:R-:W-:Y:S02]  /*6db0*/  SHF.R.U32.HI R10, RZ, 0x8, R27 ;  /* 0x00000008ff0a7819 */ /* 0x000fe4000001161b */
[--C-:B-1----:R-:W-:Y:S02]  /*6dc0*/  SHF.R.S32.HI R0, RZ, 0x2, R29.reuse ;  /* 0x00000002ff007819 */ /* 0x102fe4000001141d */
[----:B------:R-:W-:Y:S02]  /*6dd0*/  SHF.R.S32.HI R29, RZ, 0x1f, R29 ;  /* 0x0000001fff1d7819 */ /* 0x000fe4000001141d */
[----:B------:R-:W-:Y:S02]  /*6de0*/  SHF.R.U32.HI R15, RZ, 0x8, R21 ;  /* 0x00000008ff0f7819 */ /* 0x000fe40000011615 */
[----:B------:R-:W-:-:S02]  /*6df0*/  LEA.HI R29, R29, R0, RZ, 0x2 ;  /* 0x000000001d1d7211 */ /* 0x000fc400078f10ff */
[----:B------:R-:W-:Y:S02]  /*6e00*/  SHF.R.U32.HI R12, RZ, 0x8, R20 ;  /* 0x00000008ff0c7819 */ /* 0x000fe40000011614 */
[----:B------:R-:W-:Y:S02]  /*6e10*/  LOP3.LUT R29, R29, 0xfffffffc, RZ, 0xc0, !PT ;  /* 0xfffffffc1d1d7812 */ /* 0x000fe400078ec0ff */
[----:B------:R-:W-:Y:S02]  /*6e20*/  LOP3.LUT R9, R27, 0xff, RZ, 0xc0, !PT ;  /* 0x000000ff1b097812 */ /* 0x000fe400078ec0ff */
[----:B------:R-:W-:Y:S01]  /*6e30*/  LOP3.LUT R14, R21, 0xff, RZ, 0xc0, !PT ;  /* 0x000000ff150e7812 */ /* 0x000fe200078ec0ff */
[----:B------:R-:W-:Y:S01]  /*6e40*/  IMAD.IADD R29, R0, 0x1, -R29 ;  /* 0x00000001001d7824 */ /* 0x000fe200078e0a1d */
[----:B------:R-:W-:Y:S01]  /*6e50*/  LOP3.LUT R10, R10, 0xff, RZ, 0xc0, !PT ;  /* 0x000000ff0a0a7812 */ /* 0x000fe200078ec0ff */
[----:B------:R-:W-:Y:S01]  /*6e60*/  VIADD R0, R3, 0x20 ;  /* 0x0000002003007836 */ /* 0x000fe20000000000 */
[----:B------:R-:W-:-:S02]  /*6e70*/  LOP3.LUT R15, R15, 0xff, RZ, 0xc0, !PT ;  /* 0x000000ff0f0f7812 */ /* 0x000fc400078ec0ff */
[----:B------:R-:W-:Y:S02]  /*6e80*/  LOP3.LUT P0, RZ, R29, 0x2, RZ, 0xc0, !PT ;  /* 0x000000021dff7812 */ /* 0x000fe4000780c0ff */
[----:B------:R-:W-:Y:S02]  /*6e90*/  SHF.R.U32.HI R8, RZ, 0x8, R26 ;  /* 0x00000008ff087819 */ /* 0x000fe4000001161a */
[----:B------:R-:W-:Y:S02]  /*6ea0*/  LOP3.LUT R11, R20, 0xff, RZ, 0xc0, !PT ;  /* 0x000000ff140b7812 */ /* 0x000fe400078ec0ff */
[----:B------:R-:W-:Y:S02]  /*6eb0*/  LOP3.LUT R12, R12, 0xff, RZ, 0xc0, !PT ;  /* 0x000000ff0c0c7812 */ /* 0x000fe400078ec0ff */
[----:B------:R-:W-:Y:S02]  /*6ec0*/  PRMT R10, R10, 0x7604, R9 ;  /* 0x000076040a0a7816 */ /* 0x000fe40000000009 */
[----:B------:R-:W-:-:S02]  /*6ed0*/  PRMT R15, R15, 0x7604, R14 ;  /* 0x000076040f0f7816 */ /* 0x000fc4000000000e */
[----:B------:R-:W-:Y:S01]  /*6ee0*/  SHF.R.U32.HI R9, RZ, 0x10, R27 ;  /* 0x00000010ff097819 */ /* 0x000fe2000001161b */
[----:B------:R-:W-:Y:S01]  /*6ef0*/  @P0 VIADD R0, R3, 0xffffffe0 ;  /* 0xffffffe003000836 */ /* 0x000fe20000000000 */
[----:B------:R-:W-:Y:S02]  /*6f00*/  SHF.R.U32.HI R14, RZ, 0x10, R21 ;  /* 0x00000010ff0e7819 */ /* 0x000fe40000011615 */
[----:B------:R-:W-:Y:S02]  /*6f10*/  LOP3.LUT R3, R26, 0xff, RZ, 0xc0, !PT ;  /* 0x000000ff1a037812 */ /* 0x000fe400078ec0ff */
[----:B0-----:R-:W0:Y:S01]  /*6f20*/  LDS.128 R4, [R0+0xb000] ;  /* 0x00b0000000047984 */ /* 0x001e220000000c00 */
        /* <DEDUP_REMOVED lines=12> */
[----:B------:R-:W-:Y:S02]  /*6ff0*/  LOP3.LUT R12, R11, 0xff000000, R27, 0xf8, !PT ;  /* 0xff0000000b0c7812 */ /* 0x000fe400078ef81b */
[----:B------:R-:W-:Y:S02]  /*7000*/  LOP3.LUT R25, R25, 0xff000000, R21, 0xf8, !PT ;  /* 0xff00000019197812 */ /* 0x000fe400078ef815 */
[----:B------:R-:W-:-:S02]  /*7010*/  PRMT R9, R3, 0x7054, R8 ;  /* 0x0000705403097816 */ /* 0x000fc40000000008 */
[----:B------:R-:W-:Y:S02]  /*7020*/  F2FP.F16.E4M3.UNPACK_B R13, R12 ;  /* 0x0000000cff0d723e */ /* 0x000fe400020006ff */
[-C--:B------:R-:W-:Y:S02]  /*7030*/  F2FP.F16.E4M3.UNPACK_B R21, R25.reuse ;  /* 0x00000019ff15723e */ /* 0x080fe400020006ff */
[----:B------:R-:W-:Y:S01]  /*7040*/  LOP3.LUT R15, R15, 0xff000000, R20, 0xf8, !PT ;  /* 0xff0000000f0f7812 */ /* 0x000fe200078ef814 */
[----:B------:R-:W-:Y:S01]  /*7050*/  HADD2.F32 R14, -RZ, R13.H1_H1 ;  /* 0x3000000dff0e7230 */ /* 0x000fe20000004100 */
[----:B------:R-:W-:Y:S01]  /*7060*/  LOP3.LUT R26, R9, 0xff000000, R26, 0xf8, !PT ;  /* 0xff000000091a7812 */ /* 0x000fe200078ef81a */
[--C-:B------:R-:W-:Y:S01]  /*7070*/  HADD2.F32 R20, -RZ, R21.reuse.H1_H1 ;  /* 0x30000015ff147230 */ /* 0x100fe20000004100 */
[----:B------:R-:W-:Y:S01]  /*7080*/  F2FP.F16.E4M3.UNPACK_B R25, R25.H1 ;  /* 0x00000019ff19723e */ /* 0x000fe200030006ff */
[----:B------:R-:W-:Y:S01]  /*7090*/  HADD2.F32 R21, -RZ, R21.H0_H0 ;  /* 0x20000015ff157230 */ /* 0x000fe20000004100 */
[-C--:B0-----:R-:W-:Y:S01]  /*70a0*/  F2FP.F16.E4M3.UNPACK_B R3, R6.reuse.H1 ;  /* 0x00000006ff03723e */ /* 0x081fe200030006ff */
[----:B------:R-:W-:Y:S01]  /*70b0*/  HADD2.F32 R13, -RZ, R13.H0_H0 ;  /* 0x2000000dff0d7230 */ /* 0x000fe20000004100 */
[----:B------:R-:W-:-:S02]  /*70c0*/  F2FP.F16.E4M3.UNPACK_B R6, R6 ;  /* 0x00000006ff06723e */ /* 0x000fc400020006ff */
[-C--:B------:R-:W-:Y:S01]  /*70d0*/  F2FP.F16.E4M3.UNPACK_B R10, R7.reuse ;  /* 0x00000007ff0a723e */ /* 0x080fe200020006ff */
[--C-:B------:R-:W-:Y:S01]  /*70e0*/  HADD2.F32 R8, -RZ, R3.reuse.H1_H1 ;  /* 0x30000003ff087230 */ /* 0x100fe20000004100 */
[----:B------:R-:W-:Y:S01]  /*70f0*/  F2FP.F16.E4M3.UNPACK_B R11, R7.H1 ;  /* 0x00000007ff0b723e */ /* 0x000fe200030006ff */
[----:B------:R-:W-:Y:S01]  /*7100*/  HADD2.F32 R9, -RZ, R3.H0_H0 ;  /* 0x20000003ff097230 */ /* 0x000fe20000004100 */
[-C--:B------:R-:W-:Y:S02]  /*7110*/  F2FP.F16.E4M3.UNPACK_B R7, R5.reuse ;  /* 0x00000005ff07723e */ /* 0x080fe400020006ff */
[C---:B------:R-:W-:Y:S01]  /*7120*/  FMUL.FTZ R24, R8.reuse, R20 ;  /* 0x0000001408187220 */ /* 0x040fe20000410000 */
[-C--:B------:R-:W-:Y:S01]  /*7130*/  FMUL.FTZ R29, R8, R14.reuse ;  /* 0x0000000e081d7220 */ /* 0x080fe20000410000 */
[----:B------:R-:W-:Y:S01]  /*7140*/  F2FP.F16.E4M3.UNPACK_B R8, R5.H1 ;  /* 0x00000005ff08723e */ /* 0x000fe200030006ff */
[--C-:B------:R-:W-:Y:S02]  /*7150*/  HADD2.F32 R5, -RZ, R6.reuse.H1_H1 ;  /* 0x30000006ff057230 */ /* 0x100fe40000004100 */
[C---:B------:R-:W-:Y:S01]  /*7160*/  FFMA.FTZ R27, R9.reuse, R14, -R24 ;  /* 0x0000000e091b7223 */ /* 0x040fe20000010818 */
[----:B------:R-:W-:Y:S01]  /*7170*/  FFMA.FTZ R30, R9, R20, R29 ;  /* 0x00000014091e7223 */ /* 0x000fe2000001001d */
[----:B------:R-:W-:Y:S01]  /*7180*/  HADD2.F32 R6, -RZ, R6.H0_H0 ;  /* 0x20000006ff067230 */ /* 0x000fe20000004100 */
[----:B------:R-:W-:Y:S01]  /*7190*/  F2FP.F16.E4M3.UNPACK_B R12, R12.H1 ;  /* 0x0000000cff0c723e */ /* 0x000fe200030006ff */
[C---:B------:R-:W-:Y:S01]  /*71a0*/  FMUL.FTZ R9, R5.reuse, R21 ;  /* 0x0000001505097220 */ /* 0x040fe20000410000 */
[----:B------:R-:W-:Y:S01]  /*71b0*/  FMUL.FTZ R20, R5, R13 ;  /* 0x0000000d05147220 */ /* 0x000fe20000410000 */
[----:B------:R-:W-:Y:S01]  /*71c0*/  HADD2.F32 R14, -RZ, R25.H0_H0 ;  /* 0x20000019ff0e7230 */ /* 0x000fe20000004100 */
[----:B------:R-:W-:Y:S01]  /*71d0*/  F2FP.F16.E4M3.UNPACK_B R3, R4 ;  /* 0x00000004ff03723e */ /* 0x000fe200020006ff */
[----:B------:R-:W-:-:S02]  /*71e0*/  HADD2.F32 R5, -RZ, R10.H1_H1 ;  /* 0x3000000aff057230 */ /* 0x000fc40000004100 */
        /* <DEDUP_REMOVED lines=11> */
[----:B------:R-:W-:Y:S01]  /*72a0*/  HADD2.F32 R11, -RZ, R11.H0_H0 ;  /* 0x2000000bff0b7230 */ /* 0x000fe20000004100 */
[----:B------:R-:W-:Y:S01]  /*72b0*/  F2FP.F16.E4M3.UNPACK_B R5, R26 ;  /* 0x0000001aff05723e */ /* 0x000fe200020006ff */
[C---:B------:R-:W-:Y:S01]  /*72c0*/  FMUL.FTZ R10, R6.reuse, R12 ;  /* 0x0000000c060a7220 */ /* 0x040fe20000410000 */
[----:B------:R-:W-:Y:S01]  /*72d0*/  F2FP.F16.E4M3.UNPACK_B R4, R4.H1 ;  /* 0x00000004ff04723e */ /* 0x000fe200030006ff */
[----:B------:R-:W-:Y:S01]  /*72e0*/  FMUL.FTZ R20, R6, R25 ;  /* 0x0000001906147220 */ /* 0x000fe20000410000 */
[----:B------:R-:W-:Y:S01]  /*72f0*/  F2FP.F16.E4M3.UNPACK_B R13, R15 ;  /* 0x0000000fff0d723e */ /* 0x000fe200020006ff */
[----:B------:R-:W-:Y:S01]  /*7300*/  FFMA.FTZ R34, R11, R25, R10 ;  /* 0x000000190b227223 */ /* 0x000fe2000001000a */
[----:B------:R-:W-:-:S02]  /*7310*/  HADD2.F32 R10, -RZ, R5.H1_H1 ;  /* 0x30000005ff0a7230 */ /* 0x000fc40000004100 */
[----:B------:R-:W-:Y:S01]  /*7320*/  FFMA.FTZ R31, R11, R12, -R20 ;  /* 0x0000000c0b1f7223 */ /* 0x000fe20000010814 */
[----:B------:R-:W-:Y:S01]  /*7330*/  HADD2.F32 R9, -RZ, R5.H0_H0 ;  /* 0x20000005ff097230 */ /* 0x000fe20000004100 */
[----:B------:R-:W-:Y:S01]  /*7340*/  F2FP.F16.E4M3.UNPACK_B R26, R26.H1 ;  /* 0x0000001aff1a723e */ /* 0x000fe200030006ff */
[--C-:B------:R-:W-:Y:S01]  /*7350*/  HADD2.F32 R12, -RZ, R13.reuse.H1_H1 ;  /* 0x3000000dff0c7230 */ /* 0x100fe20000004100 */
[----:B------:R-:W-:Y:S01]  /*7360*/  F2FP.F16.E4M3.UNPACK_B R15, R15.H1 ;  /* 0x0000000fff0f723e */ /* 0x000fe200030006ff */
[--C-:B------:R-:W-:Y:S02]  /*7370*/  HADD2.F32 R6, -RZ, R4.reuse.H1_H1 ;  /* 0x30000004ff067230 */ /* 0x100fe40000004100 */
[----:B------:R-:W-:Y:S02]  /*7380*/  HADD2.F32 R5, -RZ, R4.H0_H0 ;  /* 0x20000004ff057230 */ /* 0x000fe40000004100 */
[----:B------:R-:W-:Y:S02]  /*7390*/  HADD2.F32 R13, -RZ, R13.H0_H0 ;  /* 0x2000000dff0d7230 */ /* 0x000fe40000004100 */
[----:B------:R-:W-:Y:S01]  /*73a0*/  FMUL.FTZ R14, R6, R12 ;  /* 0x0000000c060e7220 */ /* 0x000fe20000410000 */
[----:B------:R-:W-:-:S02]  /*73b0*/  HADD2.F32 R4, -RZ, R3.H1_H1 ;  /* 0x30000003ff047230 */ /* 0x000fc40000004100 */
[-C--:B------:R-:W-:Y:S01]  /*73c0*/  FMUL.FTZ R20, R6, R10.reuse ;  /* 0x0000000a06147220 */ /* 0x080fe20000410000 */
[----:B------:R-:W-:Y:S02]  /*73d0*/  HADD2.F32 R3, -RZ, R3.H0_H0 ;  /* 0x20000003ff037230 */ /* 0x000fe40000004100 */
[C---:B------:R-:W-:Y:S01]  /*73e0*/  FFMA.FTZ R14, R5.reuse, R10, -R14 ;  /* 0x0000000a050e7223 */ /* 0x040fe2000001080e */
[C---:B------:R-:W-:Y:S01]  /*73f0*/  FMUL.FTZ R6, R4.reuse, R13 ;  /* 0x0000000d04067220 */ /* 0x040fe20000410000 */
[-C--:B------:R-:W-:Y:S01]  /*7400*/  FMUL.FTZ R4, R4, R9.reuse ;  /* 0x0000000904047220 */ /* 0x080fe20000410000 */
[----:B------:R-:W-:Y:S01]  /*7410*/  FFMA.FTZ R11, R5, R12, R20 ;  /* 0x0000000c050b7223 */ /* 0x000fe20000010014 */
[----:B------:R-:W-:Y:S02]  /*7420*/  HADD2.F32 R5, -RZ, R26.H1_H1 ;  /* 0x3000001aff057230 */ /* 0x000fe40000004100 */
[C---:B------:R-:W-:Y:S01]  /*7430*/  FFMA.FTZ R10, R3.reuse, R9, -R6 ;  /* 0x00000009030a7223 */ /* 0x040fe20000010806 */
        /* <DEDUP_REMOVED lines=26> */
.L_x_11314:
[----:B------:R-:W2:Y:S04]  /*75e0*/  LDL R3, [R1+0x30] ;  /* 0x0000300001037983 */ /* 0x000ea80000100800 */
[----:B------:R-:W2:Y:S01]  /*75f0*/  LDL R34, [R1+0x34] ;  /* 0x0000340001227983 */ /* 0x000ea20000100800 */
[----:B------:R-:W0:Y:S01]  /*7600*/  S2R R0, SR_TID.X ;  /* 0x0000000000007919 */ /* 0x000e220000002100 */
[--C-:B------:R-:W-:Y:S01]  /*7610*/  SHF.R.S32.HI R13, RZ, 0x1f, R22.reuse ;  /* 0x0000001fff0d7819 */ /* 0x100fe20000011416 */
[----:B------:R-:W1:Y:S01]  /*7620*/  LDC R29, c[0x0][0x3d4] ;  /* 0x0000f500ff1d7b82 */ /* 0x000e620000000800 */
[----:B------:R-:W-:Y:S01]  /*7630*/  IMAD.MOV.U32 R12, RZ, RZ, R22 ;  /* 0x000000ffff0c7224 */ /* 0x000fe200078e0016 */
[----:B------:R-:W-:Y:S01]  /*7640*/  ULDC.64 UR4, c[0x0][0x3c8] ;  /* 0x0000f20000047ab9 */ /* 0x000fe20000000a00 */
[----:B------:R-:W-:Y:S01]  /*7650*/  IMAD R24, R45, R10, RZ ;  /* 0x0000000a2d187224 */ /* 0x000fe200078e02ff */
[----:B------:R-:W-:Y:S01]  /*7660*/  ULDC.64 UR6, c[0x0][0x3e0] ;  /* 0x0000f80000067ab9 */ /* 0x000fe20000000a00 */
[----:B0-----:R-:W-:-:S02]  /*7670*/  VIADD R37, R0, 0xffffff80 ;  /* 0xffffff8000257836 */ /* 0x001fc40000000000 */
[----:B------:R-:W-:-:S05]  /*7680*/  VIADD R36, R0, 0xffffff80 ;  /* 0xffffff8000247836 */ /* 0x000fca0000000000 */
[----:B------:R-:W-:Y:S02]  /*7690*/  LEA.HI R36, R36, R37, RZ, 0x1 ;  /* 0x0000002524247211 */ /* 0x000fe400078f08ff */
[----:B------:R-:W3:Y:S02]  /*76a0*/  LDL R37, [R1+0x60] ;  /* 0x0000600001257983 */ /* 0x000ee40000100800 */
[----:B------:R-:W-:Y:S01]  /*76b0*/  SHF.R.S32.HI R36, RZ, 0x1, R36 ;  /* 0x00000001ff247819 */ /* 0x000fe20000011424 */
[----:B------:R-:W-:-:S04]  /*76c0*/  IMAD R0, R45, R8, RZ ;  /* 0x000000082d007224 */ /* 0x000fc800078e02ff */
[----:B------:R-:W-:-:S04]  /*76d0*/  IMAD.WIDE.U32 R14, R36, R8, R12 ;  /* 0x00000008240e7225 */ /* 0x000fc800078e000c */
[----:B------:R-:W-:Y:S01]  /*76e0*/  IMAD.WIDE.U32 R20, R36, R10, R12 ;  /* 0x0000000a24147225 */ /* 0x000fe200078e000c */
[----:B------:R-:W-:-:S03]  /*76f0*/  IADD3 R12, P0, R14, R32, RZ ;  /* 0x000000200e0c7210 */ /* 0x000fc60007f1e0ff */
[----:B------:R-:W-:Y:S01]  /*7700*/  IMAD R0, R36, R9, R0 ;  /* 0x0000000924007224 */ /* 0x000fe200078e0200 */
[----:B------:R-:W-:Y:S01]  /*7710*/  IADD3 R14, P1, R20, R30, RZ ;  /* 0x0000001e140e7210 */ /* 0x000fe20007f3e0ff */
[----:B------:R-:W-:-:S03]  /*7720*/  IMAD R24, R36, R11, R24 ;  /* 0x0000000b24187224 */ /* 0x000fc600078e0218 */
[----:B------:R-:W-:Y:S02]  /*7730*/  IADD3.X R13, R43, R0, R15, P0, !PT ;  /* 0x000000002b0d7210 */ /* 0x000fe400007fe40f */
[----:B------:R-:W0:Y:S01]  /*7740*/  LDC R0, c[0x0][0x428] ;  /* 0x00010a00ff007b82 */ /* 0x000e220000000800 */
[----:B------:R-:W-:Y:S01]  /*7750*/  IADD3.X R15, R35, R24, R21, P1, !PT ;  /* 0x00000018230f7210 */ /* 0x000fe20000ffe415 */
[----:B------:R-:W-:-:S04]  /*7760*/  IMAD.WIDE.U32 R6, R6, 0xc0, R12 ;  /* 0x000000c006067825 */ /* 0x000fc800078e000c */
[----:B------:R-:W-:Y:S01]  /*7770*/  IMAD.WIDE.U32 R4, R4, 0xc0, R14 ;  /* 0x000000c004047825 */ /* 0x000fe200078e000e */
[----:B------:R-:W-:-:S03]  /*7780*/  IADD3 R12, P1, R6, UR4, RZ ;  /* 0x00000004060c7c10 */ /* 0x000fc6000ff3e0ff */
[----:B------:R-:W-:Y:S01]  /*7790*/  IMAD R15, R42, 0xc0, RZ ;  /* 0x000000c02a0f7824 */ /* 0x000fe200078e02ff */
[----:B------:R-:W-:Y:S02]  /*77a0*/  IADD3 R14, P2, R4, UR6, RZ ;  /* 0x00000006040e7c10 */ /* 0x000fe4000ff5e0ff */
[----:B------:R-:W-:Y:S02]  /*77b0*/  CS2R R24, SRZ ;  /* 0x0000000000187805 */ /* 0x000fe4000001ff00 */
[----:B------:R-:W-:Y:S02]  /*77c0*/  CS2R R26, SRZ ;  /* 0x00000000001a7805 */ /* 0x000fe4000001ff00 */
[----:B------:R-:W-:Y:S02]  /*77d0*/  IADD3.X R15, R15, UR7, R5, P2, !PT ;  /* 0x000000070f0f7c10 */ /* 0x000fe400097fe405 */
[----:B------:R-:W-:Y:S01]  /*77e0*/  CS2R R4, SRZ ;  /* 0x0000000000047805 */ /* 0x000fe2000001ff00 */
[----:B--2---:R-:W-:-:S05]  /*77f0*/  IMAD R3, R34, -0xc0, R3 ;  /* 0xffffff4022037824 */ /* 0x004fca00078e0203 */
[----:B------:R-:W-:-:S04]  /*7800*/  VIMNMX R20, R3, 0xc0, PT ;  /* 0x000000c003147848 */ /* 0x000fc80003fe0100 */
[----:B------:R-:W-:Y:S01]  /*7810*/  ISETP.GE.AND P0, PT, R36, R20, PT ;  /* 0x000000142400720c */ /* 0x000fe20003f06270 */
[----:B------:R-:W-:-:S03]  /*7820*/  IMAD R3, R40, 0xc0, RZ ;  /* 0x000000c028037824 */ /* 0x000fc600078e02ff */
[----:B-1----:R-:W-:Y:S02]  /*7830*/  ISETP.GE.OR P0, PT, R22, R29, P0 ;  /* 0x0000001d1600720c */ /* 0x002fe40000706670 */
[----:B------:R-:W-:Y:S02]  /*7840*/  IADD3.X R13, R3, UR5, R7, P1, !PT ;  /* 0x00000005030d7c10 */ /* 0x000fe40008ffe407 */
[----:B------:R-:W-:-:S09]  /*7850*/  CS2R R6, SRZ ;  /* 0x0000000000067805 */ /* 0x000fd2000001ff00 */
[----:B------:R1:W5:Y:S04]  /*7860*/  @!P0 LDG.E.128 R24, desc[UR40][R12.64] ;  /* 0x000000280c188981 */ /* 0x000368000c1e1d00 */
[----:B------:R2:W5:Y:S01]  /*7870*/  @!P0 LDG.E.128 R4, desc[UR40][R14.64] ;  /* 0x000000280e048981 */ /* 0x000562000c1e1d00 */
[----:B0-----:R-:W-:-:S13]  /*7880*/  ISETP.NE.AND P0, PT, R0, 0x1, PT ;  /* 0x000000010000780c */ /* 0x001fda0003f05270 */
[----:B------:R-:W0:Y:S08]  /*7890*/  @P0 LDC R0, c[0x0][0x42c] ;  /* 0x00010b00ff000b82 */ /* 0x000e300000000800 */
[----:B------:R-:W4:Y:S01]  /*78a0*/  @P0 LDC R21, c[0x0][0x430] ;  /* 0x00010c00ff150b82 */ /* 0x000f220000000800 */
[----:B------:R-:W-:Y:S02]  /*78b0*/  IMAD R3, R34, 0xc0, R36 ;  /* 0x000000c022037824 */ /* 0x000fe400078e0224 */
[----:B-1----:R-:W-:-:S02]  /*78c0*/  IMAD.MOV.U32 R12, RZ, RZ, R32 ;  /* 0x000000ffff0c7224 */ /* 0x002fc400078e0020 */
[----:B------:R-:W-:Y:S02]  /*78d0*/  IMAD.MOV.U32 R13, RZ, RZ, R43 ;  /* 0x000000ffff0d7224 */ /* 0x000fe400078e002b */
[----:B0-----:R-:W-:-:S05]  /*78e0*/  @P0 IMAD.HI.U32 R0, R3, R0, RZ ;  /* 0x0000000003000227 */ /* 0x001fca00078e00ff */
[----:B----4-:R-:W-:Y:S01]  /*78f0*/  @P0 SHF.R.U32.HI R3, RZ, R21, R0 ;  /* 0x00000015ff030219 */ /* 0x010fe20000011600 */
[----:B------:R-:W-:-:S03]  /*7900*/  IMAD.MOV.U32 R34, RZ, RZ, R30 ;  /* 0x000000ffff227224 */ /* 0x000fc600078e001e */
[----:B------:R-:W-:Y:S01]  /*7910*/  SHF.R.S32.HI R21, RZ, 0x1f, R3 ;  /* 0x0000001fff157819 */ /* 0x000fe20000011403 */
[----:B------:R-:W-:-:S04]  /*7920*/  IMAD.WIDE.U32 R12, R3, R8, R12 ;  /* 0x00000008030c7225 */ /* 0x000fc800078e000c */
[C---:B------:R-:W-:Y:S02]  /*7930*/  IMAD R8, R21.reuse, R8, RZ ;  /* 0x0000000815087224 */ /* 0x040fe400078e02ff */
[-C--:B------:R-:W-:Y:S02]  /*7940*/  IMAD R0, R21, R10.reuse, RZ ;  /* 0x0000000a15007224 */ /* 0x080fe400078e02ff */
[----:B--2---:R-:W-:-:S04]  /*7950*/  IMAD.WIDE.U32 R14, R3, R10, R34 ;  /* 0x0000000a030e7225 */ /* 0x004fc800078e0022 */
[C---:B------:R-:W-:Y:S01]  /*7960*/  IMAD R9, R3.reuse, R9, R8 ;  /* 0x0000000903097224 */ /* 0x040fe200078e0208 */
[----:B------:R-:W-:Y:S01]  /*7970*/  IADD3 R8, P0, R12, UR4, RZ ;  /* 0x000000040c087c10 */ /* 0x000fe2000ff1e0ff */
[----:B------:R-:W-:Y:S01]  /*7980*/  IMAD R3, R3, R11, R0 ;  /* 0x0000000b03037224 */ /* 0x000fe200078e0200 */
[----:B------:R-:W-:Y:S01]  /*7990*/  IADD3 R0, P1, R14, UR6, RZ ;  /* 0x000000060e007c10 */ /* 0x000fe2000ff3e0ff */
[----:B------:R-:W-:Y:S01]  /*79a0*/  UMOV UR4, 0xffffffff ;  /* 0xffffffff00047882 */ /* 0x000fe20000000000 */
[----:B------:R-:W-:Y:S02]  /*79b0*/  IADD3.X R13, R13, UR5, R9, P0, !PT ;  /* 0x000000050d0d7c10 */ /* 0x000fe400087fe409 */
[----:B------:R-:W-:Y:S02]  /*79c0*/  IADD3.X R3, R15, UR7, R3, P1, !PT ;  /* 0x000000070f037c10 */ /* 0x000fe40008ffe403 */
[----:B---3--:R-:W-:Y:S01]  /*79d0*/  LEA.HI R9, R37, R37, RZ, 0x1 ;  /* 0x0000002525097211 */ /* 0x008fe200078f08ff */
[----:B------:R-:W-:Y:S06]  /*79e0*/  BRA.DIV UR4, `(.L_x_11326) ;  /* 0x0000018604507947 */ /* 0x000fec000b800000 */
.L_x_11594:
[----:B------:R-:W-:Y:S01]  /*79f0*/  UMOV UR4, 0xffffffff ;  /* 0xffffffff00047882 */ /* 0x000fe20000000000 */
[----:B------:R-:W-:Y:S02]  /*7a00*/  LOP3.LUT R9, R9, 0xfffffffe, RZ, 0xc0, !PT ;  /* 0xfffffffe09097812 */ /* 0x000fe400078ec0ff */
[----:B------:R-:W-:Y:S05]  /*7a10*/  BRA.DIV UR4, `(.L_x_11327) ;  /* 0x0000018604687947 */ /* 0x000fea000b800000 */
.L_x_11597:
[----:B------:R-:W-:Y:S01]  /*7a20*/  UMOV UR4, 0xffffffff ;  /* 0xffffffff00047882 */ /* 0x000fe20000000000 */
[----:B------:R-:W-:Y:S02]  /*7a30*/  IMAD.IADD R9, R37, 0x1, -R9 ;  /* 0x0000000125097824 */ /* 0x000fe400078e0a09 */
[----:B------:R-:W-:Y:S05]  /*7a40*/  BRA.DIV UR4, `(.L_x_11328) ;  /* 0x0000018604847947 */ /* 0x000fea000b800000 */
.L_x_11600:
[----:B------:R-:W-:Y:S01]  /*7a50*/  UMOV UR4, 0xffffffff ;  /* 0xffffffff00047882 */ /* 0x000fe20000000000 */
[----:B------:R-:W-:Y:S02]  /*7a60*/  SHF.L.U32 R3, R9, 0x1f, RZ ;  /* 0x0000001f09037819 */ /* 0x000fe400000006ff */
[----:B------:R-:W-:Y:S05]  /*7a70*/  BRA.DIV UR4, `(.L_x_11329) ;  /* 0x0000018604a07947 */ /* 0x000fea000b800000 */
.L_x_11603:
[----:B------:R-:W0:Y:S01]  /*7a80*/  SYNCS.PHASECHK.TRANS64.TRYWAIT P1, [R18+URZ+0x13200], R3 ;  /* 0x01320003120075a7 */ /* 0x000e22000802017f */
[----:B------:R-:W-:Y:S01]  /*7a90*/  ISETP.GE.AND P0, PT, R22, R29, PT ;  /* 0x0000001d1600720c */ /* 0x000fe20003f06270 */
[----:B------:R-:W-:Y:S03]  /*7aa0*/  BSSY B1, `(.L_x_11330) ;  /* 0x0000003000017945 */ /* 0x000fe60003800000 */
[----:B------:R-:W-:Y:S01]  /*7ab0*/  ISETP.GE.OR P0, PT, R36, R20, P0 ;  /* 0x000000142400720c */ /* 0x000fe20000706670 */
[----:B0-----:R-:W-:-:S12]  /*7ac0*/  @!P1 BRA `(.L_x_11331) ;  /* 0x0000018400b49947 */ /* 0x001fd80003800000 */
.L_x_11604:
[----:B------:R-:W-:Y:S05]  /*7ad0*/  BSYNC B1 ;  /* 0x0000000000017941 */ /* 0x000fea0003800000 */
.L_x_11330:
[----:B------:R-:W-:Y:S05]  /*7ae0*/  @P0 BRA `(.L_x_11323) ;  /* 0x0000000c00f00947 */ /* 0x000fea0003800000 */
[----:B------:R-:W2:Y:S04]  /*7af0*/  LDL R14, [R1+0x50] ;  /* 0x00005000010e7983 */ /* 0x000ea80000100800 */
[----:B------:R-:W3:Y:S04]  /*7b00*/  LDL R31, [R1+0x54] ;  /* 0x00005400011f7983 */ /* 0x000ee80000100800 */
[----:B------:R-:W4:Y:S01]  /*7b10*/  LDL R51, [R1+0x6c] ;  /* 0x00006c0001337983 */ /* 0x000f220000100800 */
[----:B0----5:R-:W-:Y:S02]  /*7b20*/  SHF.R.U32.HI R3, RZ, 0x8, R24 ;  /* 0x00000008ff037819 */ /* 0x021fe40000011618 */
[----:B------:R-:W-:-:S02]  /*7b30*/  SHF.R.U32.HI R9, RZ, 0x8, R25 ;  /* 0x00000008ff097819 */ /* 0x000fc40000011619 */
[----:B------:R-:W-:Y:S02]  /*7b40*/  LOP3.LUT R0, R24, 0xff, RZ, 0xc0, !PT ;  /* 0x000000ff18007812 */ /* 0x000fe400078ec0ff */
[----:B------:R-:W-:Y:S02]  /*7b50*/  LOP3.LUT R3, R3, 0xff, RZ, 0xc0, !PT ;  /* 0x000000ff03037812 */ /* 0x000fe400078ec0ff */
[----:B------:R-:W-:Y:S02]  /*7b60*/  LOP3.LUT R8, R25, 0xff, RZ, 0xc0, !PT ;  /* 0x000000ff19087812 */ /* 0x000fe400078ec0ff */
[----:B------:R-:W-:Y:S02]  /*7b70*/  LOP3.LUT R9, R9, 0xff, RZ, 0xc0, !PT ;  /* 0x000000ff09097812 */ /* 0x000fe400078ec0ff */
[----:B------:R-:W-:Y:S01]  /*7b80*/  PRMT R20, R3, 0x7604, R0 ;  /* 0x0000760403147816 */ /* 0x000fe20000000000 */
[----:B------:R-:W-:Y:S01]  /*7b90*/  IMAD.IADD R0, R22, 0x1, R29 ;  /* 0x0000000116007824 */ /* 0x000fe200078e021d */
[----:B------:R-:W-:-:S02]  /*7ba0*/  PRMT R30, R9, 0x7604, R8 ;  /* 0x00007604091e7816 */ /* 0x000fc40000000008 */
        /* <DEDUP_REMOVED lines=8> */
[----:B------:R-:W-:Y:S02]  /*7c30*/  SHF.R.U32.HI R21, RZ, 0x8, R7 ;  /* 0x00000008ff157819 */ /* 0x000fe40000011607 */
[----:B------:R-:W-:Y:S02]  /*7c40*/  LOP3.LUT R9, R27, 0xff, RZ, 0xc0, !PT ;  /* 0x000000ff1b097812 */ /* 0x000fe400078ec0ff */
[----:B------:R-:W-:Y:S02]  /*7c50*/  LOP3.LUT R10, R10, 0xff, RZ, 0xc0, !PT ;  /* 0x000000ff0a0a7812 */ /* 0x000fe400078ec0ff */
[----:B------:R-:W-:-:S02]  /*7c60*/  PRMT R33, R12, 0x7604, R11 ;  /* 0x000076040c217816 */ /* 0x000fc4000000000b */
[----:B------:R-:W-:Y:S02]  /*7c70*/  LOP3.LUT R12, R6, 0xff, RZ, 0xc0, !PT ;  /* 0x000000ff060c7812 */ /* 0x000fe400078ec0ff */
[----:B------:R-:W-:Y:S02]  /*7c80*/  LOP3.LUT R21, R21, 0xff, RZ, 0xc0, !PT ;  /* 0x000000ff15157812 */ /* 0x000fe400078ec0ff */
[----:B------:R-:W-:Y:S02]  /*7c90*/  PRMT R34, R10, 0x7604, R9 ;  /* 0x000076040a227816 */ /* 0x000fe40000000009 */
[----:B------:R-:W-:-:S04]  /*7ca0*/  SHF.R.U32.HI R29, RZ, 0x10, R26 ;  /* 0x00000010ff1d7819 */ /* 0x000fc8000001161a */
[----:B------:R-:W-:-:S04]  /*7cb0*/  LOP3.LUT R29, R29, 0xff, RZ, 0xc0, !PT ;  /* 0x000000ff1d1d7812 */ /* 0x000fc800078ec0ff */
[----:B------:R-:W-:Y:S02]  /*7cc0*/  PRMT R29, R29, 0x7054, R32 ;  /* 0x000070541d1d7816 */ /* 0x000fe40000000020 */
[----:B------:R-:W-:-:S04]  /*7cd0*/  SHF.R.U32.HI R32, RZ, 0x10, R6 ;  /* 0x00000010ff207819 */ /* 0x000fc80000011606 */
[----:B------:R-:W-:Y:S02]  /*7ce0*/  LOP3.LUT R32, R32, 0xff, RZ, 0xc0, !PT ;  /* 0x000000ff20207812 */ /* 0x000fe400078ec0ff */
[----:B--2---:R-:W-:Y:S02]  /*7cf0*/  SHF.R.U32.HI R13, RZ, 0x3, R14 ;  /* 0x00000003ff0d7819 */ /* 0x004fe4000001160e */
[----:B------:R-:W-:Y:S02]  /*7d00*/  LOP3.LUT R0, R14, 0x30, R0, 0xf8, !PT ;  /* 0x000000300e007812 */ /* 0x000fe400078ef800 */
[----:B------:R-:W-:Y:S02]  /*7d10*/  SHF.R.U32.HI R14, RZ, 0x8, R6 ;  /* 0x00000008ff0e7819 */ /* 0x000fe40000011606 */
[----:B------:R-:W-:Y:S02]  /*7d20*/  LOP3.LUT R3, R0, R13, RZ, 0x3c, !PT ;  /* 0x0000000d00037212 */ /* 0x000fe400078e3cff */
[----:B------:R-:W-:Y:S01]  /*7d30*/  SHF.R.U32.HI R13, RZ, 0x8, R5 ;  /* 0x00000008ff0d7819 */ /* 0x000fe20000011605 */
[----:B----4-:R-:W0:Y:S01]  /*7d40*/  LDS.128 R8, [R51+0xb000] ;  /* 0x00b0000033087984 */ /* 0x010e220000000c00 */
[----:B------:R-:W-:-:S02]  /*7d50*/  LOP3.LUT R0, R5, 0xff, RZ, 0xc0, !PT ;  /* 0x000000ff05007812 */ /* 0x000fc400078ec0ff */
[----:B------:R-:W-:Y:S02]  /*7d60*/  LOP3.LUT R13, R13, 0xff, RZ, 0xc0, !PT ;  /* 0x000000ff0d0d7812 */ /* 0x000fe400078ec0ff */
[----:B------:R-:W-:Y:S02]  /*7d70*/  LOP3.LUT R15, R14, 0xff, RZ, 0xc0, !PT ;  /* 0x000000ff0e0f7812 */ /* 0x000fe400078ec0ff */
[----:B------:R-:W-:Y:S02]  /*7d80*/  LOP3.LUT R14, R7, 0xff, RZ, 0xc0, !PT ;  /* 0x000000ff070e7812 */ /* 0x000fe400078ec0ff */
[----:B------:R-:W-:Y:S02]  /*7d90*/  PRMT R35, R13, 0x7604, R0 ;  /* 0x000076040d237816 */ /* 0x000fe40000000000 */
[----:B---3--:R-:W-:Y:S02]  /*7da0*/  IADD3 R0, R18, R31, R3 ;  /* 0x0000001f12007210 */ /* 0x008fe40007ffe003 */
[----:B------:R-:W-:-:S02]  /*7db0*/  PRMT R37, R15, 0x7604, R12 ;  /* 0x000076040f257816 */ /* 0x000fc4000000000c */
[----:B------:R-:W-:Y:S02]  /*7dc0*/  PRMT R39, R21, 0x7604, R14 ;  /* 0x0000760415277816 */ /* 0x000fe4000000000e */
[----:B------:R-:W1:Y:S01]  /*7dd0*/  LDS.128 R12, [R0+0xb000] ;  /* 0x00b00000000c7984 */ /* 0x000e620000000c00 */
[----:B------:R-:W-:Y:S02]  /*7de0*/  SHF.R.U32.HI R21, RZ, 0x10, R25 ;  /* 0x00000010ff157819 */ /* 0x000fe40000011619 */
[----:B------:R-:W-:Y:S02]  /*7df0*/  SHF.R.U32.HI R3, RZ, 0x10, R24 ;  /* 0x00000010ff037819 */ /* 0x000fe40000011618 */
[----:B------:R-:W-:Y:S02]  /*7e00*/  SHF.R.U32.HI R31, RZ, 0x10, R27 ;  /* 0x00000010ff1f7819 */ /* 0x000fe4000001161b */
[----:B------:R-:W-:Y:S02]  /*7e10*/  LOP3.LUT R21, R21, 0xff, RZ, 0xc0, !PT ;  /* 0x000000ff15157812 */ /* 0x000fe400078ec0ff */
        /* <DEDUP_REMOVED lines=13> */
[----:B------:R-:W-:Y:S02]  /*7ef0*/  PRMT R41, R32, 0x7054, R37 ;  /* 0x0000705420297816 */ /* 0x000fe40000000025 */
[----:B------:R-:W-:Y:S02]  /*7f00*/  PRMT R43, R34, 0x7054, R39 ;  /* 0x00007054222b7816 */ /* 0x000fe40000000027 */
[----:B------:R-:W-:Y:S02]  /*7f10*/  LOP3.LUT R37, R35, 0xff000000, R5, 0xf8, !PT ;  /* 0xff00000023257812 */ /* 0x000fe400078ef805 */
[----:B------:R-:W-:Y:S02]  /*7f20*/  LOP3.LUT R20, R3, 0xff000000, R24, 0xf8, !PT ;  /* 0xff00000003147812 */ /* 0x000fe400078ef818 */
[----:B------:R-:W-:Y:S02]  /*7f30*/  LOP3.LUT R34, R21, 0xff000000, R25, 0xf8, !PT ;  /* 0xff00000015227812 */ /* 0x000fe400078ef819 */
[----:B------:R-:W-:-:S02]  /*7f40*/  LOP3.LUT R3, R29, 0xff000000, R26, 0xf8, !PT ;  /* 0xff0000001d037812 */ /* 0x000fc400078ef81a */
[----:B------:R-:W-:Y:S02]  /*7f50*/  LOP3.LUT R29, R33, 0xff000000, R4, 0xf8, !PT ;  /* 0xff000000211d7812 */ /* 0x000fe400078ef804 */
[-C--:B0-----:R-:W-:Y:S02]  /*7f60*/  F2FP.F16.E4M3.UNPACK_B R25, R8.reuse ;  /* 0x00000008ff19723e */ /* 0x081fe400020006ff */
[----:B------:R-:W-:Y:S02]  /*7f70*/  F2FP.F16.E4M3.UNPACK_B R32, R8.H1 ;  /* 0x00000008ff20723e */ /* 0x000fe400030006ff */
[-C--:B------:R-:W-:Y:S02]  /*7f80*/  F2FP.F16.E4M3.UNPACK_B R30, R11.reuse ;  /* 0x0000000bff1e723e */ /* 0x080fe400020006ff */
[----:B------:R-:W-:Y:S02]  /*7f90*/  F2FP.F16.E4M3.UNPACK_B R33, R11.H1 ;  /* 0x0000000bff21723e */ /* 0x000fe400030006ff */
[----:B------:R-:W-:-:S02]  /*7fa0*/  F2FP.F16.E4M3.UNPACK_B R38, R37 ;  /* 0x00000025ff26723e */ /* 0x000fc400020006ff */
[----:B-1----:R-:W-:Y:S02]  /*7fb0*/  F2FP.F16.E4M3.UNPACK_B R8, R13 ;  /* 0x0000000dff08723e */ /* 0x002fe400020006ff */
[----:B------:R-:W-:Y:S01]  /*7fc0*/  F2FP.F16.E4M3.UNPACK_B R11, R34 ;  /* 0x00000022ff0b723e */ /* 0x000fe200020006ff */
[----:B------:R-:W-:Y:S01]  /*7fd0*/  HADD2.F32 R40, -RZ, R38.H0_H0 ;  /* 0x20000026ff287230 */ /* 0x000fe20000004100 */
[----:B------:R-:W-:Y:S01]  /*7fe0*/  LOP3.LUT R5, R41, 0xff000000, R6, 0xf8, !PT ;  /* 0xff00000029057812 */ /* 0x000fe200078ef806 */
[--C-:B------:R-:W-:Y:S01]  /*7ff0*/  HADD2.F32 R6, -RZ, R8.reuse.H0_H0 ;  /* 0x20000008ff067230 */ /* 0x100fe20000004100 */
[----:B------:R-:W-:Y:S01]  /*8000*/  F2FP.F16.E4M3.UNPACK_B R21, R9 ;  /* 0x00000009ff15723e */ /* 0x000fe200020006ff */
[----:B------:R-:W-:Y:S01]  /*8010*/  HADD2.F32 R8, -RZ, R8.H1_H1 ;  /* 0x30000008ff087230 */ /* 0x000fe20000004100 */
[----:B------:R-:W-:Y:S01]  /*8020*/  F2FP.F16.E4M3.UNPACK_B R26, R13.H1 ;  /* 0x0000000dff1a723e */ /* 0x000fe200030006ff */
[----:B------:R-:W-:Y:S01]  /*8030*/  HADD2.F32 R13, -RZ, R11.H0_H0 ;  /* 0x2000000bff0d7230 */ /* 0x000fe20000004100 */
[----:B------:R-:W-:-:S02]  /*8040*/  LOP3.LUT R39, R31, 0xff000000, R27, 0xf8, !PT ;  /* 0xff0000001f277812 */ /* 0x000fc400078ef81b */
[----:B------:R-:W-:Y:S01]  /*8050*/  F2FP.F16.E4M3.UNPACK_B R24, R9.H1 ;  /* 0x00000009ff18723e */ /* 0x000fe200030006ff */
[--C-:B------:R-:W-:Y:S01]  /*8060*/  HADD2.F32 R9, -RZ, R21.reuse.H0_H0 ;  /* 0x20000015ff097230 */ /* 0x100fe20000004100 */
[-C--:B------:R-:W-:Y:S01]  /*8070*/  F2FP.F16.E4M3.UNPACK_B R27, R12.reuse ;  /* 0x0000000cff1b723e */ /* 0x080fe200020006ff */
[----:B------:R-:W-:Y:S01]  /*8080*/  HADD2.F32 R21, -RZ, R21.H1_H1 ;  /* 0x30000015ff157230 */ /* 0x000fe20000004100 */
[----:B------:R-:W-:Y:S01]  /*8090*/  F2FP.F16.E4M3.UNPACK_B R35, R12.H1 ;  /* 0x0000000cff23723e */ /* 0x000fe200030006ff */
[C---:B------:R-:W-:Y:S01]  /*80a0*/  FMUL.FTZ R12, R6.reuse, R40 ;  /* 0x00000028060c7220 */ /* 0x040fe20000410000 */
[-C--:B------:R-:W-:Y:S02]  /*80b0*/  F2FP.F16.E4M3.UNPACK_B R31, R15.reuse ;  /* 0x0000000fff1f723e */ /* 0x080fe400020006ff */
[----:B------:R-:W-:Y:S01]  /*80c0*/  F2FP.F16.E4M3.UNPACK_B R36, R15.H1 ;  /* 0x0000000fff24723e */ /* 0x000fe200030006ff */
[-C--:B------:R-:W-:Y:S01]  /*80d0*/  FMUL.FTZ R15, R6, R13.reuse ;  /* 0x0000000d060f7220 */ /* 0x080fe20000410000 */
[----:B------:R-:W-:Y:S01]  /*80e0*/  FFMA.FTZ R6, R9, R13, -R12 ;  /* 0x0000000d09067223 */ /* 0x000fe2000001080c */
[----:B------:R-:W-:Y:S01]  /*80f0*/  F2FP.F16.E4M3.UNPACK_B R34, R34.H1 ;  /* 0x00000022ff22723e */ /* 0x000fe200030006ff */
[----:B------:R-:W-:-:S02]  /*8100*/  HADD2.F32 R12, -RZ, R11.H1_H1 ;  /* 0x3000000bff0c7230 */ /* 0x000fc40000004100 */
[----:B------:R-:W-:Y:S01]  /*8110*/  FFMA.FTZ R9, R9, R40, R15 ;  /* 0x0000002809097223 */ /* 0x000fe2000001000f */
[----:B------:R-:W-:Y:S01]  /*8120*/  F2FP.F16.E4M3.UNPACK_B R15, R37.H1 ;  /* 0x00000025ff0f723e */ /* 0x000fe200030006ff */
[----:B------:R-:W-:Y:S01]  /*8130*/  HADD2.F32 R37, -RZ, R38.H1_H1 ;  /* 0x30000026ff257230 */ /* 0x000fe20000004100 */
[----:B------:R-:W-:Y:S01]  /*8140*/  LOP3.LUT R43, R43, 0xff000000, R7, 0xf8, !PT ;  /* 0xff0000002b2b7812 */ /* 0x000fe200078ef807 */
        /* <DEDUP_REMOVED lines=9> */
[----:B------:R-:W-:Y:S01]  /*81e0*/  FMUL.FTZ R41, R11, R38 ;  /* 0x000000260b297220 */ /* 0x000fe20000410000 */
[----:B------:R-:W-:Y:S01]  /*81f0*/  FFMA.FTZ R11, R21, R12, -R42 ;  /* 0x0000000c150b7223 */ /* 0x000fe2000001082a */
[----:B------:R-:W-:Y:S01]  /*8200*/  FFMA.FTZ R12, R13, R38, -R44 ;  /* 0x000000260d0c7223 */ /* 0x000fe2000001082c */
[----:B------:R-:W-:Y:S01]  /*8210*/  FFMA.FTZ R8, R21, R37, R8 ;  /* 0x0000002515087223 */ /* 0x000fe20000010008 */
[----:B------:R-:W-:Y:S01]  /*8220*/  FFMA.FTZ R13, R13, R40, R41 ;  /* 0x000000280d0d7223 */ /* 0x000fe20000010029 */
[----:B------:R-:W-:Y:S01]  /*8230*/  HADD2.F32 R37, -RZ, R34.H1_H1 ;  /* 0x30000022ff257230 */ /* 0x000fe20000004100 */
[----:B------:R-:W-:Y:S01]  /*8240*/  F2FP.F16.E4M3.UNPACK_B R40, R43 ;  /* 0x0000002bff28723e */ /* 0x000fe200020006ff */
[----:B------:R-:W-:Y:S01]  /*8250*/  HADD2.F32 R41, -RZ, R15.H1_H1 ;  /* 0x3000000fff297230 */ /* 0x000fe20000004100 */
[----:B------:R-:W-:Y:S01]  /*8260*/  F2FP.F16.E4M3.UNPACK_B R34, R39 ;  /* 0x00000027ff22723e */ /* 0x000fe200020006ff */
        /* <DEDUP_REMOVED lines=9> */
[-C--:B------:R-:W-:Y:S01]  /*8300*/  FMUL.FTZ R47, R15, R38.reuse ;  /* 0x000000260f2f7220 */ /* 0x080fe20000410000 */
[----:B------:R-:W-:Y:S01]  /*8310*/  F2FP.F16.E4M3.UNPACK_B R39, R39.H1 ;  /* 0x00000027ff27723e */ /* 0x000fe200030006ff */
[C---:B------:R-:W-:Y:S01]  /*8320*/  FFMA.FTZ R15, R24.reuse, R37, -R45 ;  /* 0x00000025180f7223 */ /* 0x040fe2000001082d */
[----:B------:R-:W-:Y:S01]  /*8330*/  FFMA.FTZ R26, R24, R41, R26 ;  /* 0x00000029181a7223 */ /* 0x000fe2000001001a */
[----:B------:R-:W-:Y:S01]  /*8340*/  FFMA.FTZ R24, R21, R38, -R44 ;  /* 0x0000002615187223 */ /* 0x000fe2000001082c */
[----:B------:R-:W-:-:S02]  /*8350*/  HADD2.F32 R41, -RZ, R40.H1_H1 ;  /* 0x30000028ff297230 */ /* 0x000fc40000004100 */
[----:B------:R-:W-:Y:S01]  /*8360*/  FFMA.FTZ R21, R21, R42, R47 ;  /* 0x0000002a15157223 */ /* 0x000fe2000001002f */
[----:B------:R-:W-:Y:S01]  /*8370*/  HADD2.F32 R31, -RZ, R31.H1_H1 ;  /* 0x3000001fff1f7230 */ /* 0x000fe20000004100 */
[----:B------:R-:W-:Y:S01]  /*8380*/  F2FP.F16.E4M3.UNPACK_B R14, R14.H1 ;  /* 0x0000000eff0e723e */ /* 0x000fe200030006ff */
        /* <DEDUP_REMOVED lines=11> */
[----:B------:R-:W-:Y:S01]  /*8440*/  FMUL.FTZ R37, R37, R40 ;  /* 0x0000002825257220 */ /* 0x000fe20000410000 */
[----:B------:R-:W-:Y:S02]  /*8450*/  HADD2.F32 R43, -RZ, R43.H1_H1 ;  /* 0x3000002bff2b7230 */ /* 0x000fe40000004100 */
[C---:B------:R-:W-:Y:S01]  /*8460*/  FFMA.FTZ R31, R30.reuse, R38, -R45 ;  /* 0x000000261e1f7223 */ /* 0x040fe2000001082d */
[----:B------:R-:W-:Y:S01]  /*8470*/  FFMA.FTZ R30, R30, R41, R44 ;  /* 0x000000291e1e7223 */ /* 0x000fe2000001002c */
[----:B------:R-:W-:Y:S01]  /*8480*/  F2FP.F16.E4M3.UNPACK_B R41, R29.H1 ;  /* 0x0000001dff29723e */ /* 0x000fe200030006ff */
[C---:B------:R-:W-:Y:S01]  /*8490*/  FFMA.FTZ R47, R34.reuse, R40, -R47 ;  /* 0x00000028222f7223 */ /* 0x040fe2000001082f */
[----:B------:R-:W-:Y:S01]  /*84a0*/  F2FP.F16.E4M3.UNPACK_B R38, R20.H1 ;  /* 0x00000014ff26723e */ /* 0x000fe200030006ff */
[----:B------:R-:W-:Y:S01]  /*84b0*/  FFMA.FTZ R45, R34, R42, R37 ;  /* 0x0000002a222d7223 */ /* 0x000fe20000010025 */
[----:B------:R-:W-:Y:S01]  /*84c0*/  HADD2.F32 R40, -RZ, R39.H1_H1 ;  /* 0x30000027ff287230 */ /* 0x000fe20000004100 */
[----:B------:R-:W-:Y:S01]  /*84d0*/  F2FP.SATFINITE.E4M3.F32.PACK_AB_MERGE_C R13, R26, R13, RZ ;  /* 0x0000000d1a0d723e */ /* 0x000fe200048070ff */
[----:B------:R-:W-:-:S02]  /*84e0*/  HADD2.F32 R37, -RZ, R36.H1_H1 ;  /* 0x30000024ff257230 */ /* 0x000fc40000004100 */
[----:B------:R-:W-:Y:S01]  /*84f0*/  HADD2.F32 R42, -RZ, R41.H0_H0 ;  /* 0x20000029ff2a7230 */ /* 0x000fe20000004100 */
[----:B------:R-:W-:Y:S01]  /*8500*/  F2FP.SATFINITE.E4M3.F32.PACK_AB_MERGE_C R9, R8, R9, R13 ;  /* 0x000000090809723e */ /* 0x000fe2000480700d */
        /* <DEDUP_REMOVED lines=10> */
[----:B------:R-:W-:Y:S01]  /*85b0*/  FFMA.FTZ R50, R34, R43, R46 ;  /* 0x0000002b22327223 */ /* 0x000fe2000001002e */
[----:B------:R-:W-:Y:S01]  /*85c0*/  HADD2.F32 R35, -RZ, R35.H1_H1 ;  /* 0x30000023ff237230 */ /* 0x000fe20000004100 */
[----:B------:R-:W-:Y:S01]  /*85d0*/  F2FP.F16.E4M3.UNPACK_B R34, R29 ;  /* 0x0000001dff22723e */ /* 0x000fe200020006ff */
[----:B------:R-:W-:Y:S02]  /*85e0*/  HADD2.F32 R38, -RZ, R38.H1_H1 ;  /* 0x30000026ff267230 */ /* 0x000fe40000004100 */
[C---:B------:R-:W-:Y:S01]  /*85f0*/  FFMA.FTZ R44, R33.reuse, R39, -R44 ;  /* 0x00000027212c7223 */ /* 0x040fe2000001082c */
[----:B------:R-:W-:Y:S01]  /*8600*/  FFMA.FTZ R42, R33, R42, R37 ;  /* 0x0000002a212a7223 */ /* 0x000fe20000010025 */
[----:B------:R-:W-:Y:S01]  /*8610*/  HADD2.F32 R32, -RZ, R32.H1_H1 ;  /* 0x30000020ff207230 */ /* 0x000fe20000004100 */
[----:B------:R-:W-:Y:S01]  /*8620*/  F2FP.F16.E4M3.UNPACK_B R33, R20 ;  /* 0x00000014ff21723e */ /* 0x000fe200020006ff */
[C---:B------:R-:W-:Y:S01]  /*8630*/  FMUL.FTZ R37, R35.reuse, R41 ;  /* 0x0000002923257220 */ /* 0x040fe20000410000 */
[----:B------:R-:W-:Y:S01]  /*8640*/  FMUL.FTZ R20, R35, R38 ;  /* 0x0000002623147220 */ /* 0x000fe20000410000 */
[----:B------:R-:W-:Y:S01]  /*8650*/  HADD2.F32 R35, -RZ, R34.H0_H0 ;  /* 0x20000022ff237230 */ /* 0x000fe20000004100 */
[----:B------:R-:W-:Y:S01]  /*8660*/  F2FP.SATFINITE.E4M3.F32.PACK_AB_MERGE_C R45, R50, R45, RZ ;  /* 0x0000002d322d723e */ /* 0x000fe200048070ff */
[----:B------:R-:W-:-:S02]  /*8670*/  HADD2.F32 R29, -RZ, R27.H0_H0 ;  /* 0x2000001bff1d7230 */ /* 0x000fc40000004100 */
        /* <DEDUP_REMOVED lines=67> */
.L_x_11323:
[----:B------:R-:W-:Y:S05]  /*8ab0*/  BSYNC B0 ;  /* 0x0000000000007941 */ /* 0x000fea0003800000 */
.L_x_11313:
        /* <DEDUP_REMOVED lines=8> */
.L_x_11310:
[----:B-12---:R-:W2:Y:S02]  /*8b40*/  LDL R0, [R1+0x10] ;  /* 0x0000100001007983 */ /* 0x006ea40000100800 */
[----:B--2---:R-:W-:-:S13]  /*8b50*/  ISETP.NE.AND P0, PT, R0, 0x3, PT ;  /* 0x000000030000780c */ /* 0x004fda0003f05270 */
[----:B------:R-:W-:Y:S05]  /*8b60*/  @!P0 BRA `(.L_x_11332) ;  /* 0x0000000000048947 */ /* 0x000fea0003800000 */
[----:B------:R-:W-:Y:S01]  /*8b70*/  BPT.TRAP 0x1 ;  /* 0x000000040000795c */ /* 0x000fe20000300000 */
.L_x_11332:
[----:B------:R-:W-:Y:S01]  /*8b80*/  IMAD R12, R19, 0x8, R18 ;  /* 0x00000008130c7824 */ /* 0x000fe200078e0212 */
[----:B0-----:R-:W-:-:S04]  /*8b90*/  SHF.L.U32 R3, R156, 0x1f, RZ ;  /* 0x0000001f9c037819 */ /* 0x001fc800000006ff */
[----:B------:R0:W1:Y:S01]  /*8ba0*/  SYNCS.PHASECHK.TRANS64.TRYWAIT P1, [R12+URZ+0x13230], R3 ;  /* 0x013230030c0075a7 */ /* 0x000062000802017f */
[----:B------:R-:W-:Y:S05]  /*8bb0*/  @!P0 BRA `(.L_x_11333) ;  /* 0x0000000000048947 */ /* 0x000fea0003800000 */
[----:B------:R-:W-:Y:S01]  /*8bc0*/  BPT.TRAP 0x1 ;  /* 0x000000040000795c */ /* 0x000fe20000300000 */
.L_x_11333:
[----:B------:R-:W2:Y:S01]  /*8bd0*/  S2R R0, SR_TID.X ;  /* 0x0000000000007919 */ /* 0x000ea20000002100 */
[----:B------:R-:W-:Y:S02]  /*8be0*/  LOP3.LUT R16, R16, 0xff7fffff, RZ, 0xc0, !PT ;  /* 0xff7fffff10107812 */ /* 0x000fe400078ec0ff */
[----:B--2--5:R-:W-:Y:S01]  /*8bf0*/  LOP3.LUT R4, R0, 0x7f, RZ, 0xc0, !PT ;  /* 0x0000007f00047812 */ /* 0x024fe200078ec0ff */
[----:B------:R-:W-:-:S03]  /*8c00*/  VIADD R0, R18, 0xe000 ;  /* 0x0000e00012007836 */ /* 0x000fc60000000000 */
[----:B------:R-:W-:Y:S02]  /*8c10*/  ISETP.NE.AND P2, PT, R4, RZ, PT ;  /* 0x000000ff0400720c */ /* 0x000fe40003f45270 */
[----:B------:R-:W-:-:S04]  /*8c20*/  SHF.R.U32.HI R0, RZ, 0x4, R0 ;  /* 0x00000004ff007819 */ /* 0x000fc80000011600 */
[----:B------:R-:W-:-:S07]  /*8c30*/  LOP3.LUT R0, R0, 0x3fff, RZ, 0xc0, !PT ;  /* 0x00003fff00007812 */ /* 0x000fce00078ec0ff */
[----:B------:R-:W-:Y:S01]  /*8c40*/  @P2 LOP3.LUT R16, R16, 0x800000, RZ, 0xfc, !PT ;  /* 0x0080000010102812 */ /* 0x000fe200078efcff */
[----:B-1----:R-:W-:Y:S06]  /*8c50*/  @P1 BRA `(.L_x_11334) ;  /* 0x0000000000081947 */ /* 0x002fec0003800000 */
[----:B------:R-:W1:Y:S02]  /*8c60*/  SYNCS.PHASECHK.TRANS64.TRYWAIT P1, [R12+URZ+0x13230], R3 ;  /* 0x013230030c0075a7 */ /* 0x000e64000802017f */
[----:B-1----:R-:W-:Y:S05]  /*8c70*/  @!P1 BRA `(.L_x_11335) ;  /* 0x00000174005c9947 */ /* 0x002fea0003800000 */
.L_x_11334:
[----:B------:R-:W-:Y:S01]  /*8c80*/  LOP3.LUT R0, R0, 0x10000, RZ, 0xfc, !PT ;  /* 0x0001000000007812 */ /* 0x000fe200078efcff */
[----:B------:R-:W-:Y:S05]  /*8c90*/  WARPSYNC.ALL ;  /* 0x0000000000007948 */ /* 0x000fea0003800000 */
[----:B------:R2:W-:Y:S01]  /*8ca0*/  STL [R1+0x2c], R0 ;  /* 0x00002c0001007387 */ /* 0x0005e20000100800 */
[----:B------:R-:W-:-:S03]  /*8cb0*/  IMAD R10, R19, 0x280, R0 ;  /* 0x00000280130a7824 */ /* 0x000fc600078e0200 */
[----:B------:R-:W3:Y:S01]  /*8cc0*/  LDL R21, [R1+0x70] ;  /* 0x0000700001157983 */ /* 0x000ee20000100800 */
[----:B------:R-:W-:Y:S02]  /*8cd0*/  VIADD R4, R10, 0x80 ;  /* 0x000000800a047836 */ /* 0x000fe40000000000 */
[----:B------:R-:W-:Y:S02]  /*8ce0*/  IMAD.MOV.U32 R11, RZ, RZ, -0x7fffffe0 ;  /* 0x80000020ff0b7424 */ /* 0x000fe400078e00ff */
[----:B------:R-:W-:Y:S01]  /*8cf0*/  IMAD.MOV.U32 R5, RZ, RZ, -0x7fffffe0 ;  /* 0x80000020ff057424 */ /* 0x000fe200078e00ff */
[----:B------:R-:W-:Y:S02]  /*8d00*/  R2UR UR10, R4 ;  /* 0x00000000040a72ca */ /* 0x000fe400000e0000 */
[----:B------:R-:W-:Y:S01]  /*8d10*/  R2UR UR6, R10 ;  /* 0x000000000a0672ca */ /* 0x000fe200000e0000 */
[----:B------:R-:W-:Y:S01]  /*8d20*/  WARPGROUP.ARRIVE ;  /* 0x00000000000079c5 */ /* 0x000fe20000000000 */
[----:B------:R-:W-:Y:S01]  /*8d30*/  LOP3.LUT R4, R28, 0x10000, RZ, 0xfc, !PT ;  /* 0x000100001c047812 */ /* 0x000fe200078efcff */
[----:B------:R-:W-:Y:S01]  /*8d40*/  VIADD R6, R10, 0x100 ;  /* 0x000001000a067836 */ /* 0x000fe20000000000 */
[----:B------:R-:W-:Y:S01]  /*8d50*/  R2UR UR7, R11 ;  /* 0x000000000b0772ca */ /* 0x000fe200000e0000 */
[----:B------:R-:W-:Y:S01]  /*8d60*/  IMAD.MOV.U32 R7, RZ, RZ, -0x7fffffe0 ;  /* 0x80000020ff077424 */ /* 0x000fe200078e00ff */
[----:B------:R-:W-:Y:S01]  /*8d70*/  R2UR UR4, R4 ;  /* 0x00000000040472ca */ /* 0x000fe200000e0000 */
[C---:B------:R-:W-:Y:S01]  /*8d80*/  VIADD R8, R10.reuse, 0x180 ;  /* 0x000001800a087836 */ /* 0x040fe20000000000 */
[C---:B------:R-:W-:Y:S01]  /*8d90*/  R2UR UR5, R5.reuse ;  /* 0x00000000050572ca */ /* 0x040fe200000e0000 */
[----:B------:R-:W-:Y:S01]  /*8da0*/  IMAD.MOV.U32 R9, RZ, RZ, -0x7fffffe0 ;  /* 0x80000020ff097424 */ /* 0x000fe200078e00ff */
[----:B------:R-:W3:Y:S11]  /*8db0*/  LDL.LU R20, [R1+0x34] ;  /* 0x0000340001147983 */ /* 0x000ef60000300800 */
[----:B------:R-:W-:Y:S01]  /*8dc0*/  QGMMA.64x32x32.F32.E4M3.E4M3 R88, gdesc[UR4], RZ, !UPT, gsb0 ;  /* 0x00600000045879f3 */ /* 0x000fe2000c0008ff */
[C---:B------:R-:W-:Y:S01]  /*8dd0*/  R2UR UR11, R5.reuse ;  /* 0x00000000050b72ca */ /* 0x040fe200000e0000 */
[----:B------:R-:W-:Y:S01]  /*8de0*/  VIADD R14, R10, 0x200 ;  /* 0x000002000a0e7836 */ /* 0x000fe20000000000 */
[----:B------:R-:W-:Y:S01]  /*8df0*/  R2UR UR8, R4 ;  /* 0x00000000040872ca */ /* 0x000fe200000e0000 */
[----:B------:R-:W-:Y:S01]  /*8e00*/  IMAD.MOV.U32 R15, RZ, RZ, -0x7fffffe0 ;  /* 0x80000020ff0f7424 */ /* 0x000fe200078e00ff */
[----:B------:R-:W-:Y:S01]  /*8e10*/  R2UR UR9, R5 ;  /* 0x00000000050972ca */ /* 0x000fe200000e0000 */
[----:B------:R-:W4:Y:S01]  /*8e20*/  LDL R112, [R1+0x44] ;  /* 0x0000440001707983 */ /* 0x000f220000100800 */
[----:B------:R-:W-:-:S02]  /*8e30*/  R2UR UR14, R6 ;  /* 0x00000000060e72ca */ /* 0x000fc400000e0000 */
[----:B------:R-:W-:Y:S01]  /*8e40*/  R2UR UR15, R7 ;  /* 0x00000000070f72ca */ /* 0x000fe200000e0000 */
[----:B------:R-:W5:Y:S01]  /*8e50*/  LDL R110, [R1+0x30] ;  /* 0x00003000016e7983 */ /* 0x000f620000100800 */
[----:B------:R-:W-:Y:S02]  /*8e60*/  R2UR UR12, R4 ;  /* 0x00000000040c72ca */ /* 0x000fe400000e0000 */
[----:B------:R-:W-:Y:S01]  /*8e70*/  R2UR UR13, R5 ;  /* 0x00000000050d72ca */ /* 0x000fe200000e0000 */
[----:B------:R-:W0:Y:S01]  /*8e80*/  LDL R13, [R1+0x28] ;  /* 0x00002800010d7983 */ /* 0x000e220000100800 */
[----:B------:R-:W-:Y:S02]  /*8e90*/  WARPGROUP.DEPBAR.LE gsb0, 0x0 ;  /* 0x00008000000079c5 */ /* 0x000fe40000010000 */
[----:B------:R-:W-:-:S06]  /*8ea0*/  WARPGROUP.ARRIVE ;  /* 0x00000000000079c5 */ /* 0x000fcc0000000000 */
[----:B------:R-:W-:Y:S03]  /*8eb0*/  QGMMA.64x32x32.F32.E4M3.E4M3 R72, gdesc[UR8], RZ, !UPT, gsb0 ;  /* 0x00600000084879f3 */ /* 0x000fe6000c0008ff */
        /* <DEDUP_REMOVED lines=15> */
[----:B------:R-:W-:Y:S01]  /*8fb0*/  IMAD.MOV.U32 R7, RZ, RZ, -0x7fffffe0 ;  /* 0x80000020ff077424 */ /* 0x000fe200078e00ff */
[----:B------:R-:W-:-:S02]  /*8fc0*/  WARPGROUP.DEPBAR.LE gsb0, 0x0 ;  /* 0x00008000000079c5 */ /* 0x000fc40000010000 */
[----:B------:R-:W-:-:S07]  /*8fd0*/  WARPGROUP.ARRIVE ;  /* 0x00000000000079c5 */ /* 0x000fce0000000000 */
[----:B------:R-:W-:Y:S01]  /*8fe0*/  QGMMA.64x32x32.F32.E4M3.E4M3 R24, gdesc[UR20], RZ, !UPT, gsb0 ;  /* 0x00600000141879f3 */ /* 0x000fe2000c0008ff */
[----:B------:R-:W-:Y:S01]  /*8ff0*/  R2UR UR6, R6 ;  /* 0x00000000060672ca */ /* 0x000fe200000e0000 */
[----:B------:R-:W-:Y:S01]  /*9000*/  VIADD R6, R10, 0x102 ;  /* 0x000001020a067836 */ /* 0x000fe20000000000 */
[----:B------:R-:W-:Y:S01]  /*9010*/  R2UR UR7, R7 ;  /* 0x00000000070772ca */ /* 0x000fe200000e0000 */
[----:B------:R-:W-:-:S03]  /*9020*/  IMAD.MOV.U32 R7, RZ, RZ, -0x7fffffe0 ;  /* 0x80000020ff077424 */ /* 0x000fc600078e00ff */
[----:B------:R-:W-:Y:S01]  /*9030*/  R2UR UR14, R6 ;  /* 0x00000000060e72ca */ /* 0x000fe200000e0000 */
[----:B------:R-:W-:Y:S01]  /*9040*/  VIADD R6, R4, 0x2 ;  /* 0x0000000204067836 */ /* 0x000fe20000000000 */
[----:B------:R-:W-:Y:S01]  /*9050*/  R2UR UR15, R7 ;  /* 0x00000000070f72ca */ /* 0x000fe200000e0000 */
[----:B------:R-:W-:-:S03]  /*9060*/  IMAD.MOV.U32 R7, RZ, RZ, -0x7fffffe0 ;  /* 0x80000020ff077424 */ /* 0x000fc600078e00ff */
[----:B------:R-:W-:Y:S02]  /*9070*/  R2UR UR4, R6 ;  /* 0x00000000060472ca */ /* 0x000fe400000e0000 */
[----:B------:R-:W-:Y:S01]  /*9080*/  R2UR UR5, R7 ;  /* 0x00000000070572ca */ /* 0x000fe200000e0000 */
[----:B------:R-:W-:Y:S02]  /*9090*/  WARPGROUP.DEPBAR.LE gsb0, 0x0 ;  /* 0x00008000000079c5 */ /* 0x000fe40000010000 */
[----:B------:R-:W-:-:S10]  /*90a0*/  WARPGROUP.ARRIVE ;  /* 0x00000000000079c5 */ /* 0x000fd40000000000 */
[----:B------:R-:W-:Y:S01]  /*90b0*/  QGMMA.64x32x32.F32.E4M3.E4M3 R88, gdesc[UR4], R88, gsb0 ;  /* 0x00600000045879f3 */ /* 0x000fe20008000858 */
[----:B------:R-:W-:Y:S02]  /*90c0*/  VIADD R8, R10, 0x82 ;  /* 0x000000820a087836 */ /* 0x000fe40000000000 */
[----:B------:R-:W-:Y:S01]  /*90d0*/  IMAD.MOV.U32 R9, RZ, RZ, -0x7fffffe0 ;  /* 0x80000020ff097424 */ /* 0x000fe200078e00ff */
[----:B------:R-:W-:Y:S01]  /*90e0*/  R2UR UR8, R6 ;  /* 0x00000000060872ca */ /* 0x000fe200000e0000 */
[----:B------:R-:W-:Y:S01]  /*90f0*/  IMAD.MOV.U32 R11, RZ, RZ, -0x7fffffe0 ;  /* 0x80000020ff0b7424 */ /* 0x000fe200078e00ff */
[----:B------:R-:W-:Y:S01]  /*9100*/  R2UR UR10, R8 ;  /* 0x00000000080a72ca */ /* 0x000fe200000e0000 */
[----:B------:R-:W2:Y:S01]  /*9110*/  S2R R107, SR_TID.X ;  /* 0x00000000006b7919 */ /* 0x000ea20000002100 */
[----:B------:R-:W-:Y:S01]  /*9120*/  R2UR UR11, R9 ;  /* 0x00000000090b72ca */ /* 0x000fe200000e0000 */
[----:B------:R-:W-:Y:S01]  /*9130*/  IMAD.MOV.U32 R15, RZ, RZ, -0xa0 ;  /* 0xffffff60ff0f7424 */ /* 0x000fe200078e00ff */
[----:B------:R-:W-:Y:S01]  /*9140*/  R2UR UR9, R7 ;  /* 0x00000000070972ca */ /* 0x000fe200000e0000 */
[----:B---3--:R-:W-:Y:S01]  /*9150*/  IMAD R108, R20, 0xc0, R21 ;  /* 0x000000c0146c7824 */ /* 0x008fe200078e0215 */
[----:B------:R-:W-:Y:S01]  /*9160*/  R2UR UR12, R6 ;  /* 0x00000000060c72ca */ /* 0x000fe200000e0000 */
[----:B------:R-:W-:Y:S01]  /*9170*/  ULDC UR4, c[0x0][0x9dc] ;  /* 0x0002770000047ab9 */ /* 0x000fe20000000800 */
[----:B------:R-:W-:-:S02]  /*9180*/  WARPGROUP.DEPBAR.LE gsb0, 0x0 ;  /* 0x00008000000079c5 */ /* 0x000fc40000010000 */
[----:B------:R-:W-:-:S07]  /*9190*/  WARPGROUP.ARRIVE ;  /* 0x00000000000079c5 */ /* 0x000fce0000000000 */
[----:B------:R-:W-:Y:S01]  /*91a0*/  QGMMA.64x32x32.F32.E4M3.E4M3 R72, gdesc[UR8], R72, gsb0 ;  /* 0x00600000084879f3 */ /* 0x000fe20008000848 */
[----:B------:R-:W-:Y:S01]  /*91b0*/  R2UR UR13, R7 ;  /* 0x00000000070d72ca */ /* 0x000fe200000e0000 */
[----:B------:R-:W-:Y:S02]  /*91c0*/  VIADD R8, R10, 0x182 ;  /* 0x000001820a087836 */ /* 0x000fe40000000000 */
[----:B------:R-:W-:Y:S01]  /*91d0*/  IMAD.MOV.U32 R9, RZ, RZ, -0x7fffffe0 ;  /* 0x80000020ff097424 */ /* 0x000fe200078e00ff */
[----:B------:R-:W-:Y:S02]  /*91e0*/  WARPGROUP.DEPBAR.LE gsb0, 0x0 ;  /* 0x00008000000079c5 */ /* 0x000fe40000010000 */
[----:B------:R-:W-:-:S07]  /*91f0*/  WARPGROUP.ARRIVE ;  /* 0x00000000000079c5 */ /* 0x000fce0000000000 */
        /* <DEDUP_REMOVED lines=8> */
[----:B------:R-:W-:Y:S01]  /*9280*/  VIADD R10, R10, 0x202 ;  /* 0x000002020a0a7836 */ /* 0x000fe20000000000 */
[----:B------:R-:W-:Y:S02]  /*9290*/  R2UR UR23, R11 ;  /* 0x000000000b1772ca */ /* 0x000fe400000e0000 */
[----:B------:R-:W-:Y:S02]  /*92a0*/  R2UR UR20, R6 ;  /* 0x00000000061472ca */ /* 0x000fe400000e0000 */
[----:B------:R-:W-:Y:S02]  /*92b0*/  R2UR UR22, R10 ;  /* 0x000000000a1672ca */ /* 0x000fe400000e0000 */
[----:B------:R-:W-:Y:S01]  /*92c0*/  R2UR UR21, R7 ;  /* 0x00000000071572ca */ /* 0x000fe200000e0000 */
[----:B------:R-:W3:Y:S01]  /*92d0*/  LDC.64 R10, c[0x0][0x9e0] ;  /* 0x00027800ff0a7b82 */ /* 0x000ee20000000a00 */
[----:B--2---:R-:W-:-:S04]  /*92e0*/  LOP3.LUT R0, R107, 0x7f, RZ, 0xc0, !PT ;  /* 0x0000007f6b007812 */ /* 0x004fc800078ec0ff */
[----:B------:R-:W-:Y:S01]  /*92f0*/  ISETP.NE.AND P1, PT, R0, RZ, PT ;  /* 0x000000ff0000720c */ /* 0x000fe20003f25270 */
[----:B------:R-:W-:Y:S02]  /*9300*/  WARPGROUP.DEPBAR.LE gsb0, 0x0 ;  /* 0x00008000000079c5 */ /* 0x000fe40000010000 */
[----:B------:R-:W-:-:S06]  /*9310*/  WARPGROUP.ARRIVE ;  /* 0x00000000000079c5 */ /* 0x000fcc0000000000 */
[----:B------:R-:W-:Y:S04]  /*9320*/  QGMMA.64x32x32.F32.E4M3.E4M3 R24, gdesc[UR20], R24, gsb0 ;  /* 0x00600000141879f3 */ /* 0x000fe80008000818 */
[----:B------:R-:W-:Y:S02]  /*9330*/  @!P1 VIADD R0, R12, 0x13240 ;  /* 0x000132400c009836 */ /* 0x000fe40000000000 */
[----:B------:R-:W-:Y:S01]  /*9340*/  IMAD R15, R106, R15, 0xa0 ;  /* 0x000000a06a0f7424 */ /* 0x000fe200078e020f */
[----:B------:R2:W-:Y:S02]  /*9350*/  STL [R1+0x24], R108 ;  /* 0x0000246c01007387 */ /* 0x0005e40000100800 */
[----:B------:R-:W-:Y:S01]  /*9360*/  @!P1 PRMT R0, RZ, 0x654, R0 ;  /* 0x00000654ff009816 */ /* 0x000fe20000000000 */
[----:B----4-:R-:W-:-:S02]  /*9370*/  IMAD.IADD R14, R112, 0x1, R15 ;  /* 0x00000001700e7824 */ /* 0x010fc400078e020f */
[----:B------:R-:W-:-:S05]  /*9380*/  IMAD.U32 R9, RZ, RZ, UR4 ;  /* 0x00000004ff097e24 */ /* 0x000fca000f8e00ff */
[----:B------:R-:W-:Y:S02]  /*9390*/  LOP3.LUT R8, RZ, R9, RZ, 0x33, !PT ;  /* 0x00000009ff087212 */ /* 0x000fe400078e33ff */
[----:B------:R-:W-:Y:S01]  /*93a0*/  LOP3.LUT R17, R17, 0xffffffef, RZ, 0xc0, !PT ;  /* 0xffffffef11117812 */ /* 0x000fe200078ec0ff */
[----:B------:R-:W-:Y:S02]  /*93b0*/  WARPGROUP.DEPBAR.LE gsb0, 0x0 ;  /* 0x00008000000079c5 */ /* 0x000fe40000010000 */
[----:B------:R5:W-:Y:S01]  /*93c0*/  @!P1 SYNCS.ARRIVE.TRANS64.RED.A1T0 RZ, [R0+URZ], RZ ;  /* 0x000000ff00ff99a7 */ /* 0x000be2000810043f */
[----:B---3--:R-:W-:Y:S02]  /*93d0*/  ISETP.GE.AND P1, PT, R11, 0x1, PT ;  /* 0x000000010b00780c */ /* 0x008fe40003f26270 */
[----:B-----5:R-:W-:-:S05]  /*93e0*/  IADD3 R0, -R110, 0x1, R14 ;  /* 0x000000016e007810 */ /* 0x020fca0007ffe10e */
[C---:B01----:R-:W-:Y:S02]  /*93f0*/  IMAD R3, R13.reuse, -0x2, R0 ;  /* 0xfffffffe0d037824 */ /* 0x043fe400078e0200 */
[----:B------:R-:W-:Y:S02]  /*9400*/  IMAD R14, R13, -0x2, R14 ;  /* 0xfffffffe0d0e7824 */ /* 0x000fe400078e020e */
[C---:B------:R-:W-:Y:S02]  /*9410*/  IMAD.IADD R8, R3.reuse, 0x1, R8 ;  /* 0x0000000103087824 */ /* 0x040fe400078e0208 */
[----:B------:R-:W-:Y:S01]  /*9420*/  IMAD.IADD R3, R3, 0x1, R10 ;  /* 0x0000000103037824 */ /* 0x000fe200078e020a */
[----:B------:R-:W-:Y:S01]  /*9430*/  @P1 LOP3.LUT R17, R17, 0x10, RZ, 0xfc, !PT ;  /* 0x0000001011111812 */ /* 0x000fe200078efcff */
[----:B------:R-:W-:Y:S02]  /*9440*/  IMAD R0, R13, -0x2, R15 ;  /* 0xfffffffe0d007824 */ /* 0x000fe400078e020f */
[----:B------:R-:W-:Y:S01]  /*9450*/  IMAD.IADD R107, R8, 0x1, R108 ;  /* 0x00000001086b7824 */ /* 0x000fe200078e026c */
[----:B------:R-:W-:Y:S01]  /*9460*/  VIADDMNMX R20, R108, R3, R14, PT ;  /* 0x000000036c147246 */ /* 0x000fe2000380010e */
[----:B--2---:R-:W-:Y:S06]  /*9470*/  @!P1 BRA `(.L_x_11336) ;  /* 0x00000000004c9947 */ /* 0x004fec0003800000 */
        /* <DEDUP_REMOVED lines=11> */
.L_x_11338:
[----:B------:R-:W-:-:S13]  /*9530*/  ISETP.NE.AND P1, PT, R11, 0x1, PT ;  /* 0x000000010b00780c */ /* 0x000fda0003f25270 */
[----:B------:R-:W0:Y:S02]  /*9540*/  @P1 LDC.64 R12, c[0x0][0x9e8] ;  /* 0x00027a00ff0c1b82 */ /* 0x000e240000000a00 */
[----:B0-----:R-:W-:-:S05]  /*9550*/  @P1 IMAD.HI.U32 R12, R21, R12, RZ ;  /* 0x0000000c150c1227 */ /* 0x001fca00078e00ff */
[----:B------:R-:W-:-:S07]  /*9560*/  @P1 SHF.R.U32.HI R21, RZ, R13, R12 ;  /* 0x0000000dff151219 */ /* 0x000fce000001160c */
.L_x_11339:
[----:B------:R-:W-:Y:S05]  /*9570*/  BSYNC B0 ;  /* 0x0000000000007941 */ /* 0x000fea0003800000 */
.L_x_11337:
[----:B------:R-:W-:-:S05]  /*9580*/  IMAD R12, R21, R11, R0 ;  /* 0x0000000b150c7224 */ /* 0x000fca00078e0200 */
[----:B------:R-:W-:Y:S02]  /*9590*/  VIMNMX R107, R107, R12, !PT ;  /* 0x0000000c6b6b7248 */ /* 0x000fe40007fe0100 */
[----:B------:R-:W-:-:S07]  /*95a0*/  VIADDMNMX R20, R12, R11, R20, PT ;  /* 0x0000000b0c147246 */ /* 0x000fce0003800114 */
.L_x_11336:
[C---:B------:R-:W-:Y:S01]  /*95b0*/  ISETP.GE.AND P2, PT, R15.reuse, 0x2, PT ;  /* 0x000000020f00780c */ /* 0x040fe20003f46270 */
[----:B------:R-:W-:Y:S01]  /*95c0*/  VIADD R12, R108, 0x8 ;  /* 0x000000086c0c7836 */ /* 0x000fe20000000000 */
[C---:B------:R-:W-:Y:S02]  /*95d0*/  ISETP.GE.AND P1, PT, R15.reuse, 0x9, PT ;  /* 0x000000090f00780c */ /* 0x040fe40003f26270 */
[----:B------:R-:W-:Y:S01]  /*95e0*/  LOP3.LUT R16, R16, 0xdfffffff, RZ, 0xc0, !PT ;  /* 0xdfffffff10107812 */ /* 0x000fe200078ec0ff */
[----:B------:R-:W-:Y:S01]  /*95f0*/  IMAD.IADD R8, R8, 0x1, R12 ;  /* 0x0000000108087824 */ /* 0x000fe200078e020c */
[----:B------:R-:W-:Y:S01]  /*9600*/  ISETP.GE.AND P3, PT, R15, 0xa, PT ;  /* 0x0000000a0f00780c */ /* 0x000fe20003f66270 */
[----:B------:R0:W-:Y:S01]  /*9610*/  STL [R1+0x20], R12 ;  /* 0x0000200c01007387 */ /* 0x0001e20000100800 */
[----:B------:R-:W-:Y:S02]  /*9620*/  LOP3.LUT R17, R17, 0xfffffff7, RZ, 0xc0, !PT ;  /* 0xfffffff711117812 */ /* 0x000fe400078ec0ff */
[----:B------:R-:W-:-:S02]  /*9630*/  ISETP.GE.AND P4, PT, R15, 0x29, PT ;  /* 0x000000290f00780c */ /* 0x000fc40003f86270 */
[----:B------:R-:W-:Y:S02]  /*9640*/  ISETP.GE.AND P6, PT, R15, 0x1, PT ;  /* 0x000000010f00780c */ /* 0x000fe40003fc6270 */
        /* <DEDUP_REMOVED lines=37> */
[----:B------:R-:W-:Y:S02]  /*98a0*/  ISETP.LT.OR P1, PT, R20, 0x1a, P1 ;  /* 0x0000001a1400780c */ /* 0x000fe40000f21670 */
[----:B------:R-:W-:Y:S02]  /*98b0*/  VIADDMNMX R14, R12, R3, R14, PT ;  /* 0x000000030c0e7246 */ /* 0x000fe4000380010e */
[----:B------:R-:W-:Y:S02]  /*98c0*/  FSEL R101, R101, -INF , !P1 ;  /* 0xff80000065657808 */ /* 0x000fe40004800000 */
[----:B------:R-:W-:-:S02]  /*98d0*/  ISETP.GE.AND P1, PT, R15, 0x21, PT ;  /* 0x000000210f00780c */ /* 0x000fc40003f26270 */
[----:B------:R-:W-:Y:S02]  /*98e0*/  @P2 LOP3.LUT R17, R17, 0x1, RZ, 0xfc, !PT ;  /* 0x0000000111112812 */ /* 0x000fe400078efcff */
        /* <DEDUP_REMOVED lines=196> */
.L_x_11342:
[----:B------:R-:W-:-:S13]  /*a530*/  ISETP.NE.AND P5, PT, R11, 0x1, PT ;  /* 0x000000010b00780c */ /* 0x000fda0003fa5270 */
[----:B------:R-:W0:Y:S02]  /*a540*/  @P5 LDC.64 R12, c[0x0][0x9e8] ;  /* 0x00027a00ff0c5b82 */ /* 0x000e240000000a00 */
[----:B0-----:R-:W-:-:S05]  /*a550*/  @P5 IMAD.HI.U32 R12, R3, R12, RZ ;  /* 0x0000000c030c5227 */ /* 0x001fca00078e00ff */
[----:B------:R-:W-:-:S07]  /*a560*/  @P5 SHF.R.U32.HI R3, RZ, R13, R12 ;  /* 0x0000000dff035219 */ /* 0x000fce000001160c */
.L_x_11343:
[----:B------:R-:W-:Y:S05]  /*a570*/  BSYNC B0 ;  /* 0x0000000000007941 */ /* 0x000fea0003800000 */
.L_x_11341:
[----:B------:R-:W-:-:S05]  /*a580*/  IMAD R3, R3, R11, R0 ;  /* 0x0000000b03037224 */ /* 0x000fca00078e0200 */
[----:B------:R-:W-:Y:S02]  /*a590*/  VIMNMX R8, R8, R3, !PT ;  /* 0x0000000308087248 */ /* 0x000fe40007fe0100 */
[----:B------:R-:W-:-:S07]  /*a5a0*/  VIADDMNMX R14, R3, R11, R14, PT ;  /* 0x0000000b030e7246 */ /* 0x000fce000380010e */
.L_x_11340:
[----:B------:R-:W-:Y:S01]  /*a5b0*/  ISETP.GT.AND P1, PT, R8, 0x20, !P1 ;  /* 0x000000200800780c */ /* 0x000fe20004f24270 */
[----:B------:R-:W-:Y:S01]  /*a5c0*/  IMAD.IADD R10, R104, 0x1, R10 ;  /* 0x00000001680a7824 */ /* 0x000fe200078e020a */
        /* <DEDUP_REMOVED lines=108> */
[----:B------:R-:W-:Y:S01]  /*ac90*/  ISETP.GT.AND P6, PT, R8, RZ, !P6 ;  /* 0x000000ff0800720c */ /* 0x000fe200077c4270 */
[----:B------:R-:W0:Y:S01]  /*aca0*/  SHFL.BFLY PT, R3, R0, 0x2, 0x1f ;  /* 0x0c401f0000037f89 */ /* 0x000e2200000e0000 */
[C---:B------:R-:W-:Y:S02]  /*acb0*/  ISETP.LT.OR P1, PT, R14.reuse, 0x62, P1 ;  /* 0x000000620e00780c */ /* 0x040fe40000f21670 */
[----:B------:R-:W-:Y:S02]  /*acc0*/  ISETP.LT.OR P6, PT, R14, 0x1, P6 ;  /* 0x000000010e00780c */ /* 0x000fe400037c1670 */
[----:B------:R-:W-:Y:S02]  /*acd0*/  FSEL R43, R43, -INF , !P1 ;  /* 0xff8000002b2b7808 */ /* 0x000fe40004800000 */
[----:B------:R-:W-:-:S02]  /*ace0*/  LOP3.LUT P1, RZ, R16, 0x40, RZ, 0xc0, !PT ;  /* 0x0000004010ff7812 */ /* 0x000fc4000782c0ff */
[----:B------:R-:W-:Y:S02]  /*acf0*/  FSEL R90, R90, -INF , !P6 ;  /* 0xff8000005a5a7808 */ /* 0x000fe40007000000 */
[C---:B------:R-:W-:Y:S02]  /*ad00*/  ISETP.GT.AND P1, PT, R8.reuse, 0x68, !P1 ;  /* 0x000000680800780c */ /* 0x040fe40004f24270 */
[----:B------:R-:W-:Y:S02]  /*ad10*/  ISETP.GT.AND P3, PT, R8, 0x91, !P3 ;  /* 0x000000910800780c */ /* 0x000fe40005f64270 */
[----:B------:R-:W-:Y:S02]  /*ad20*/  ISETP.LT.OR P1, PT, R14, 0x69, P1 ;  /* 0x000000690e00780c */ /* 0x000fe40000f21670 */
[----:B------:R-:W-:Y:S02]  /*ad30*/  ISETP.GT.AND P4, PT, R8, 0x98, !P4 ;  /* 0x000000980800780c */ /* 0x000fe40006784270 */
[----:B------:R-:W-:-:S02]  /*ad40*/  FSEL R46, R46, -INF , !P1 ;  /* 0xff8000002e2e7808 */ /* 0x000fc40004800000 */
[----:B------:R-:W-:Y:S02]  /*ad50*/  LOP3.LUT P1, RZ, R16, 0x20, RZ, 0xc0, !PT ;  /* 0x0000002010ff7812 */ /* 0x000fe4000782c0ff */
        /* <DEDUP_REMOVED lines=9> */
[----:B------:R-:W-:-:S04]  /*adf0*/  ISETP.GT.AND P1, PT, R8, 0x70, !P1 ;  /* 0x000000700800780c */ /* 0x000fc80004f24270 */
        /* <DEDUP_REMOVED lines=8> */
[----:B------:R-:W-:Y:S02]  /*ae80*/  ISETP.GT.AND P1, PT, R8, 0x78, !P2 ;  /* 0x000000780800780c */ /* 0x000fe40005724270 */
[----:B------:R-:W-:Y:S02]  /*ae90*/  LOP3.LUT P2, RZ, R16, 0x2000000, RZ, 0xc0, !PT ;  /* 0x0200000010ff7812 */ /* 0x000fe4000784c0ff */
        /* <DEDUP_REMOVED lines=48> */
[----:B------:R-:W-:Y:S02]  /*b1a0*/  ISETP.GT.AND P1, PT, R8, 0x89, !P5 ;  /* 0x000000890800780c */ /* 0x000fe40006f24270 */
[----:B------:R-:W-:Y:S01]  /*b1b0*/  LOP3.LUT P5, RZ, R16, 0x10000000, RZ, 0xc0, !PT ;  /* 0x1000000010ff7812 */ /* 0x000fe200078ac0ff */
        /* <DEDUP_REMOVED lines=18> */
[----:B------:R-:W-:Y:S01]  /*b2e0*/  MUFU.EX2 R20, R20 ;  /* 0x0000001400147308 */ /* 0x000fe20000000800 */
[----:B------:R-:W-:Y:S01]  /*b2f0*/  FMNMX.FTZ R101, R99, R0, !PT ;  /* 0x0000000063657209 */ /* 0x000fe20007810000 */
[--C-:B------:R-:W-:Y:S01]  /*b300*/  FFMA.FTZ R73, R2, R73, -R12.reuse ;  /* 0x0000004902497223 */ /* 0x100fe2000001080c */
[----:B------:R-:W-:Y:S01]  /*b310*/  ISETP.GT.AND P2, PT, R8, 0x99, !P5 ;  /* 0x000000990800780c */ /* 0x000fe20006f44270 */
[--C-:B------:R-:W-:Y:S01]  /*b320*/  FFMA.FTZ R40, R2, R115, -R12.reuse ;  /* 0x0000007302287223 */ /* 0x100fe2000001080c */
[----:B------:R-:W-:Y:S01]  /*b330*/  FMNMX.FTZ R0, R102, R101, !PT ;  /* 0x0000006566007209 */ /* 0x000fe20007810000 */
[--C-:B------:R-:W-:Y:S01]  /*b340*/  FFMA.FTZ R77, R2, R77, -R12.reuse ;  /* 0x0000004d024d7223 */ /* 0x100fe2000001080c */
[----:B------:R-:W-:Y:S01]  /*b350*/  ISETP.LT.OR P2, PT, R14, 0x9a, P2 ;  /* 0x0000009a0e00780c */ /* 0x000fe20001741670 */
[----:B------:R-:W0:Y:S01]  /*b360*/  MUFU.EX2 R89, R89 ;  /* 0x0000005900597308 */ /* 0x000e220000000800 */
[----:B------:R-:W-:Y:S01]  /*b370*/  FMNMX.FTZ R0, R103, R0, !PT ;  /* 0x0000000067007209 */ /* 0x000fe20007810000 */
[--C-:B------:R-:W-:Y:S01]  /*b380*/  FFMA.FTZ R42, R2, R117, -R12.reuse ;  /* 0x00000075022a7223 */ /* 0x100fe2000001080c */
[----:B------:R-:W-:Y:S01]  /*b390*/  FSEL R41, R38, -INF , !P4 ;  /* 0xff80000026297808 */ /* 0x000fe20006000000 */
[C-C-:B------:R-:W-:Y:S01]  /*b3a0*/  FFMA.FTZ R81, R2.reuse, R81, -R12.reuse ;  /* 0x0000005102517223 */ /* 0x140fe2000001080c */
[----:B------:R-:W-:Y:S01]  /*b3b0*/  FMNMX.FTZ R0, R13, R0, !PT ;  /* 0x000000000d007209 */ /* 0x000fe20007810000 */
[C-C-:B------:R-:W-:Y:S01]  /*b3c0*/  FFMA.FTZ R44, R2.reuse, R119, -R12.reuse ;  /* 0x00000077022c7223 */ /* 0x140fe2000001080c */
[----:B------:R-:W-:Y:S01]  /*b3d0*/  FSEL R39, R39, -INF , !P2 ;  /* 0xff80000027277808 */ /* 0x000fe20005000000 */
        /* <DEDUP_REMOVED lines=30> */
[----:B0-----:R-:W-:Y:S01]  /*b5c0*/  FADD.FTZ R88, R20, R89 ;  /* 0x0000005914587221 */ /* 0x001fe20000010000 */
[----:B------:R-:W-:-:S02]  /*b5d0*/  ISETP.GE.AND P5, PT, R11, 0x1, PT ;  /* 0x000000010b00780c */ /* 0x000fc40003fa6270 */
        /* <DEDUP_REMOVED lines=30> */
[----:B------:R-:W-:Y:S02]  /*b7c0*/  FMNMX.FTZ R0, R30, R101, !PT ;  /* 0x000000651e007209 */ /* 0x000fe40007810000 */
[----:B------:R-:W-:Y:S01]  /*b7d0*/  FSEL R101, R34, -INF , !P1 ;  /* 0xff80000022657808 */ /* 0x000fe20004800000 */
[----:B------:R-:W-:-:S01]  /*b7e0*/  FFMA.FTZ R34, R2, R133, -R12 ;  /* 0x0000008502227223 */ /* 0x000fc2000001080c */
        /* <DEDUP_REMOVED lines=9> */
[----:B------:R-:W-:Y:S02]  /*b880*/  MUFU.EX2 R44, R44 ;  /* 0x0000002c002c7308 */ /* 0x000fe40000000800 */
[----:B------:R-:W0:Y:S06]  /*b890*/  SHFL.BFLY PT, R111, R0, 0x2, 0x1f ;  /* 0x0c401f00006f7f89 */ /* 0x000e2c00000e0000 */
[----:B------:R-:W1:Y:S08]  /*b8a0*/  MUFU.EX2 R85, R85 ;  /* 0x0000005500557308 */ /* 0x000e700000000800 */
[----:B------:R-:W-:Y:S08]  /*b8b0*/  MUFU.EX2 R48, R48 ;  /* 0x0000003000307308 */ /* 0x000ff00000000800 */
[----:B------:R-:W-:Y:S01]  /*b8c0*/  MUFU.EX2 R57, R57 ;  /* 0x0000003900397308 */ /* 0x000fe20000000800 */
[----:B-1----:R-:W-:-:S02]  /*b8d0*/  F2FP.SATFINITE.E4M3.F32.PACK_AB_MERGE_C R150, R85, R44, RZ ;  /* 0x0000002c5596723e */ /* 0x002fc400048070ff */
[----:B0-----:R-:W-:Y:S01]  /*b8e0*/  FMNMX.FTZ R66, R0, R111, !PT ;  /* 0x0000006f00427209 */ /* 0x001fe20007810000 */
[----:B------:R-:W-:-:S01]  /*b8f0*/  FFMA.FTZ R111, R2, R143, -R12 ;  /* 0x0000008f026f7223 */ /* 0x000fc2000001080c */
[----:B------:R-:W-:Y:S01]  /*b900*/  FFMA.FTZ R12, R2, R37, -R12 ;  /* 0x00000025020c7223 */ /* 0x000fe2000001080c */
[----:B------:R-:W-:Y:S02]  /*b910*/  F2FP.SATFINITE.E4M3.F32.PACK_AB_MERGE_C R150, R81, R42, R150 ;  /* 0x0000002a5196723e */ /* 0x000fe40004807096 */
[----:B------:R-:W0:Y:S01]  /*b920*/  SHFL.BFLY PT, R113, R66, 0x1, 0x1f ;  /* 0x0c201f0042717f89 */ /* 0x000e2200000e0000 */
[----:B------:R-:W-:Y:S08]  /*b930*/  MUFU.EX2 R52, R52 ;  /* 0x0000003400347308 */ /* 0x000ff00000000800 */
[----:B------:R-:W1:Y:S08]  /*b940*/  MUFU.EX2 R61, R61 ;  /* 0x0000003d003d7308 */ /* 0x000e700000000800 */
[----:B------:R-:W-:Y:S01]  /*b950*/  MUFU.EX2 R56, R56 ;  /* 0x0000003800387308 */ /* 0x000fe20000000800 */
[----:B0-----:R-:W-:-:S07]  /*b960*/  FMNMX.FTZ R0, R66, R113, !PT ;  /* 0x0000007142007209 */ /* 0x001fce0007810000 */
[----:B------:R-:W-:Y:S01]  /*b970*/  MUFU.EX2 R65, R65 ;  /* 0x0000004100417308 */ /* 0x000fe20000000800 */
[----:B-1----:R-:W-:Y:S02]  /*b980*/  F2FP.SATFINITE.E4M3.F32.PACK_AB_MERGE_C R144, R61, R52, RZ ;  /* 0x000000343d90723e */ /* 0x002fe400048070ff */
[----:B------:R-:W-:Y:S01]  /*b990*/  FSETP.NEU.FTZ.AND P1, PT, R0, -INF , PT ;  /* 0xff8000000000780b */ /* 0x000fe20003f3d000 */
[----:B------:R-:W-:-:S01]  /*b9a0*/  FFMA.FTZ R66, R2, R0, -8 ;  /* 0xc100000002427423 */ /* 0x000fc20000010000 */
[----:B------:R-:W-:-:S03]  /*b9b0*/  F2FP.SATFINITE.E4M3.F32.PACK_AB_MERGE_C R144, R57, R48, R144 ;  /* 0x000000303990723e */ /* 0x000fc60004807090 */
[----:B------:R-:W-:Y:S01]  /*b9c0*/  MUFU.EX2 R58, R58 ;  /* 0x0000003a003a7308 */ /* 0x000fe20000000800 */
        /* <DEDUP_REMOVED lines=52> */
[----:B------:R-:W-:-:S03]  /*bd10*/  F2FP.SATFINITE.E4M3.F32.PACK_AB_MERGE_C R68, R95, R68, RZ ;  /* 0x000000445f44723e */ /* 0x000fc600048070ff */
[----:B------:R-:W2:Y:S01]  /*bd20*/  MUFU.EX2 R72, R72 ;  /* 0x0000004800487308 */ /* 0x000ea20000000800 */
[----:B0-----:R-:W-:-:S01]  /*bd30*/  FADD.FTZ R92, R70, R87 ;  /* 0x00000057465c7221 */ /* 0x001fc20000010000 */
[----:B------:R-:W-:Y:S01]  /*bd40*/  FADD.FTZ R87, R73, R94 ;  /* 0x0000005e49577221 */ /* 0x000fe20000010000 */
[----:B------:R-:W-:-:S05]  /*bd50*/  F2FP.SATFINITE.E4M3.F32.PACK_AB_MERGE_C R153, R91, R66, R68 ;  /* 0x000000425b99723e */ /* 0x000fca0004807044 */
[----:B------:R-:W0:Y:S01]  /*bd60*/  MUFU.EX2 R103, R103 ;  /* 0x0000006700677308 */ /* 0x000e220000000800 */
[----:B-1----:R-:W-:-:S07]  /*bd70*/  FADD.FTZ R43, R99, R92 ;  /* 0x0000005c632b7221 */ /* 0x002fce0000010000 */
[----:B------:R-:W1:Y:S01]  /*bd80*/  MUFU.EX2 R13, R13 ;  /* 0x0000000d000d7308 */ /* 0x000e620000000800 */
[----:B--2---:R-:W-:-:S01]  /*bd90*/  FADD.FTZ R92, R72, R43 ;  /* 0x0000002b485c7221 */ /* 0x004fc20000010000 */
[----:B------:R-:W-:Y:S01]  /*bda0*/  FFMA.FTZ R43, R2, R46, -R37 ;  /* 0x0000002e022b7223 */ /* 0x000fe20000010825 */
[----:B------:R-:W-:-:S04]  /*bdb0*/  FADD.FTZ R46, R40, R87 ;  /* 0x00000057282e7221 */ /* 0x000fc80000010000 */
[----:B------:R-:W-:Y:S01]  /*bdc0*/  FADD.FTZ R87, R77, R46 ;  /* 0x0000002e4d577221 */ /* 0x000fe20000010000 */
[----:B------:R-:W2:Y:S01]  /*bdd0*/  MUFU.EX2 R74, R74 ;  /* 0x0000004a004a7308 */ /* 0x000ea20000000800 */
[----:B0-----:R-:W-:-:S01]  /*bde0*/  FADD.FTZ R92, R103, R92 ;  /* 0x0000005c675c7221 */ /* 0x001fc20000010000 */
[----:B------:R-:W-:Y:S01]  /*bdf0*/  F2FP.SATFINITE.E4M3.F32.PACK_AB_MERGE_C R72, R103, R72, RZ ;  /* 0x000000486748723e */ /* 0x000fe200048070ff */
[----:B------:R-:W-:-:S03]  /*be00*/  FADD.FTZ R46, R42, R87 ;  /* 0x000000572a2e7221 */ /* 0x000fc60000010000 */
[----:B------:R-:W-:Y:S01]  /*be10*/  F2FP.SATFINITE.E4M3.F32.PACK_AB_MERGE_C R155, R99, R70, R72 ;  /* 0x00000046639b723e */ /* 0x000fe20004807048 */
[----:B------:R-:W-:-:S01]  /*be20*/  FADD.FTZ R47, R81, R46 ;  /* 0x0000002e512f7221 */ /* 0x000fc20000010000 */
[----:B------:R-:W0:Y:S01]  /*be30*/  MUFU.EX2 R15, R15 ;  /* 0x0000000f000f7308 */ /* 0x000e220000000800 */
[----:B-1----:R-:W-:-:S02]  /*be40*/  FADD.FTZ R21, R13, R92 ;  /* 0x0000005c0d157221 */ /* 0x002fc40000010000 */
[----:B------:R-:W-:-:S04]  /*be50*/  FADD.FTZ R40, R44, R47 ;  /* 0x0000002f2c287221 */ /* 0x000fc80000010000 */
[----:B------:R-:W-:Y:S01]  /*be60*/  FADD.FTZ R85, R85, R40 ;  /* 0x0000002855557221 */ /* 0x000fe20000010000 */
[----:B------:R-:W1:Y:S01]  /*be70*/  MUFU.EX2 R76, R76 ;  /* 0x0000004c004c7308 */ /* 0x000e620000000800 */
[----:B--2---:R-:W-:-:S07]  /*be80*/  FADD.FTZ R32, R74, R21 ;  /* 0x000000154a207221 */ /* 0x004fce0000010000 */
[----:B------:R-:W2:Y:S01]  /*be90*/  MUFU.EX2 R75, R75 ;  /* 0x0000004b004b7308 */ /* 0x000ea20000000800 */
[----:B0-----:R-:W-:-:S07]  /*bea0*/  FADD.FTZ R21, R15, R32 ;  /* 0x000000200f157221 */ /* 0x001fce0000010000 */
[----:B------:R-:W0:Y:S01]  /*beb0*/  MUFU.EX2 R78, R78 ;  /* 0x0000004e004e7308 */ /* 0x000e220000000800 */
[----:B-1----:R-:W-:-:S01]  /*bec0*/  FADD.FTZ R32, R76, R21 ;  /* 0x000000154c207221 */ /* 0x002fc20000010000 */
[----:B------:R-:W-:Y:S01]  /*bed0*/  FFMA.FTZ R21, R2, R51, -R37 ;  /* 0x0000003302157223 */ /* 0x000fe20000010825 */
[----:B------:R-:W-:-:S04]  /*bee0*/  F2FP.SATFINITE.E4M3.F32.PACK_AB_MERGE_C R76, R76, R15, RZ ;  /* 0x0000000f4c4c723e */ /* 0x000fc800048070ff */
[----:B------:R-:W-:Y:S01]  /*bef0*/  F2FP.SATFINITE.E4M3.F32.PACK_AB_MERGE_C R149, R74, R13, R76 ;  /* 0x0000000d4a95723e */ /* 0x000fe2000480704c */
        /* <DEDUP_REMOVED lines=10> */
[----:B------:R-:W-:Y:S01]  /*bfa0*/  FADD.FTZ R36, R56, R61 ;  /* 0x0000003d38247221 */ /* 0x000fe20000010000 */
[----:B------:R-:W-:-:S05]  /*bfb0*/  FFMA.FTZ R28, R2, R54, -R37 ;  /* 0x00000036021c7223 */ /* 0x000fca0000010825 */
[----:B------:R-:W1:Y:S01]  /*bfc0*/  MUFU.EX2 R59, R59 ;  /* 0x0000003b003b7308 */ /* 0x000e620000000800 */
[----:B--2---:R-:W-:-:S01]  /*bfd0*/  FADD.FTZ R47, R80, R47 ;  /* 0x0000002f502f7221 */ /* 0x004fc20000010000 */
[----:B------:R-:W-:-:S04]  /*bfe0*/  F2FP.SATFINITE.E4M3.F32.PACK_AB_MERGE_C R79, R80, R79, RZ ;  /* 0x0000004f504f723e */ /* 0x000fc800048070ff */
[----:B------:R-:W-:Y:S02]  /*bff0*/  F2FP.SATFINITE.E4M3.F32.PACK_AB_MERGE_C R151, R78, R75, R79 ;  /* 0x0000004b4e97723e */ /* 0x000fe4000480704f */
[----:B------:R-:W2:Y:S01]  /*c000*/  MUFU.EX2 R83, R83 ;  /* 0x0000005300537308 */ /* 0x000ea20000000800 */
[----:B0-----:R-:W-:-:S01]  /*c010*/  FADD.FTZ R32, R82, R47 ;  /* 0x0000002f52207221 */ /* 0x001fc20000010000 */
[----:B------:R-:W-:Y:S01]  /*c020*/  FFMA.FTZ R47, R2, R55, -R37 ;  /* 0x00000037022f7223 */ /* 0x000fe20000010825 */
[----:B------:R-:W-:-:S01]  /*c030*/  FADD.FTZ R55, R65, R36 ;  /* 0x0000002441377221 */ /* 0x000fc20000010000 */
[----:B------:R-:W-:-:S04]  /*c040*/  FFMA.FTZ R37, R2, R39, -R37 ;  /* 0x0000002702257223 */ /* 0x000fc80000010825 */
[----:B------:R-:W0:Y:S01]  /*c050*/  MUFU.EX2 R69, R69 ;  /* 0x0000004500457308 */ /* 0x000e220000000800 */
[----:B-1----:R-:W-:-:S07]  /*c060*/  FADD.FTZ R32, R59, R32 ;  /* 0x000000203b207221 */ /* 0x002fce0000010000 */
[----:B------:R-:W1:Y:S01]  /*c070*/  MUFU.EX2 R84, R84 ;  /* 0x0000005400547308 */ /* 0x000e620000000800 */
[----:B--2---:R-:W-:-:S07]  /*c080*/  FADD.FTZ R51, R83, R32 ;  /* 0x0000002053337221 */ /* 0x004fce0000010000 */
        /* <DEDUP_REMOVED lines=100> */
[----:B------:R-:W-:Y:S05]  /*c6d0*/  @!P5 BRA `(.L_x_11344) ;  /* 0x000000000048d947 */ /* 0x000fea0003800000 */
[C---:B------:R-:W-:Y:S01]  /*c6e0*/  ISETP.GT.AND P1, PT, R104.reuse, RZ, PT ;  /* 0x000000ff6800720c */ /* 0x040fe20003f24270 */
[----:B------:R-:W-:Y:S01]  /*c6f0*/  BSSY B0, `(.L_x_11345) ;  /* 0x000000e000007945 */ /* 0x000fe20003800000 */
[----:B0-----:R-:W-:-:S11]  /*c700*/  VIADD R12, R104, 0xffffffff ;  /* 0xffffffff680c7836 */ /* 0x001fd60000000000 */
        /* <DEDUP_REMOVED lines=8> */
.L_x_11346:
[----:B------:R-:W-:-:S13]  /*c790*/  ISETP.NE.AND P1, PT, R11, 0x1, PT ;  /* 0x000000010b00780c */ /* 0x000fda0003f25270 */
[----:B------:R-:W0:Y:S02]  /*c7a0*/  @P1 LDC.64 R14, c[0x0][0x9e8] ;  /* 0x00027a00ff0e1b82 */ /* 0x000e240000000a00 */
[----:B0-----:R-:W-:-:S05]  /*c7b0*/  @P1 IMAD.HI.U32 R14, R12, R14, RZ ;  /* 0x0000000e0c0e1227 */ /* 0x001fca00078e00ff */
[----:B------:R-:W-:-:S07]  /*c7c0*/  @P1 SHF.R.U32.HI R12, RZ, R15, R14 ;  /* 0x0000000fff0c1219 */ /* 0x000fce000001160e */
.L_x_11347:
[----:B------:R-:W-:Y:S05]  /*c7d0*/  BSYNC B0 ;  /* 0x0000000000007941 */ /* 0x000fea0003800000 */
.L_x_11345:
[----:B------:R-:W-:-:S05]  /*c7e0*/  IMAD R11, R12, R11, R11 ;  /* 0x0000000b0c0b7224 */ /* 0x000fca00078e020b */
[----:B------:R-:W-:-:S07]  /*c7f0*/  VIMNMX R10, R10, R11, PT ;  /* 0x0000000b0a0a7248 */ /* 0x000fce0003fe0100 */
.L_x_11344:
[----:B0-----:R-:W2:Y:S01]  /*c800*/  LDL R12, [R1+0x4c] ;  /* 0x00004c00010c7983 */ /* 0x001ea20000100800 */
[----:B------:R-:W-:Y:S01]  /*c810*/  IMAD.HI R10, R10, 0x66666667, RZ ;  /* 0x666666670a0a7827 */ /* 0x000fe200078e02ff */
[----:B------:R-:W-:Y:S01]  /*c820*/  ULDC UR37, c[0x0][0x9e4] ;  /* 0x0002790000257ab9 */ /* 0x000fe20000000800 */
[----:B------:R-:W-:Y:S01]  /*c830*/  ULDC UR36, c[0x0][0x9e4] ;  /* 0x0002790000247ab9 */ /* 0x000fe20000000800 */
[----:B------:R-:W-:Y:S01]  /*c840*/  ULDC UR38, c[0x0][0x9dc] ;  /* 0x0002770000267ab9 */ /* 0x000fe20000000800 */
[----:B------:R-:W-:Y:S01]  /*c850*/  ULDC UR42, c[0x0][0x9dc] ;  /* 0x00027700002a7ab9 */ /* 0x000fe20000000800 */
[----:B------:R-:W-:Y:S01]  /*c860*/  SHF.R.U32.HI R11, RZ, 0x1f, R10 ;  /* 0x0000001fff0b7819 */ /* 0x000fe2000001160a */
[----:B------:R-:W-:Y:S01]  /*c870*/  ULDC UR43, c[0x0][0x9e0] ;  /* 0x00027800002b7ab9 */ /* 0x000fe20000000800 */
[----:B------:R-:W-:Y:S01]  /*c880*/  ULDC UR39, c[0x0][0x9e0] ;  /* 0x0002780000277ab9 */ /* 0x000fe20000000800 */
[----:B------:R-:W-:Y:S01]  /*c890*/  BSSY B1, `(.L_x_11348) ;  /* 0x000044d000017945 */ /* 0x000fe20003800000 */
[----:B------:R-:W-:-:S02]  /*c8a0*/  LEA.HI.SX32 R11, R10, R11, 0x1a ;  /* 0x0000000b0a0b7211 */ /* 0x000fc400078fd2ff */
        /* <DEDUP_REMOVED lines=26> */
[----:B------:R0:W-:Y:S04]  /*ca50*/  STL [R1+0x14], R9 ;  /* 0x0000140901007387 */ /* 0x0001e80000100800 */
[----:B------:R0:W-:Y:S02]  /*ca60*/  STL [R1+0x18], R10 ;  /* 0x0000180a01007387 */ /* 0x0001e40000100800 */
.L_x_11370:
[----:B------:R-:W-:-:S05]  /*ca70*/  VIADD R14, R19, 0x1 ;  /* 0x00000001130e7836 */ /* 0x000fca0000000000 */
[----:B------:R-:W-:-:S04]  /*ca80*/  ISETP.NE.AND P1, PT, R14, 0x2, PT ;  /* 0x000000020e00780c */ /* 0x000fc80003f25270 */
[----:B0-----:R-:W-:Y:S02]  /*ca90*/  SEL R9, RZ, 0x1, P1 ;  /* 0x00000001ff097807 */ /* 0x001fe40000800000 */
[----:B------:R-:W-:Y:S02]  /*caa0*/  SEL R14, R14, RZ, P1 ;  /* 0x000000ff0e0e7207 */ /* 0x000fe40000800000 */
[----:B------:R-:W-:-:S05]  /*cab0*/  LOP3.LUT R10, R156, R9, RZ, 0x3c, !PT ;  /* 0x000000099c0a7212 */ /* 0x000fca00078e3cff */
[----:B------:R0:W-:Y:S01]  /*cac0*/  STL [R1], R10 ;  /* 0x0000000a01007387 */ /* 0x0001e20000100800 */
[----:B------:R-:W-:Y:S05]  /*cad0*/  @!P0 BRA `(.L_x_11351) ;  /* 0x0000000000048947 */ /* 0x000fea0003800000 */
[----:B------:R-:W-:Y:S01]  /*cae0*/  BPT.TRAP 0x1 ;  /* 0x000000040000795c */ /* 0x000fe20000300000 */
.L_x_11351:
[----:B------:R-:W-:Y:S01]  /*caf0*/  IMAD R9, R14, 0x8, R18 ;  /* 0x000000080e097824 */ /* 0x000fe200078e0212 */
[----:B0-----:R-:W-:-:S04]  /*cb00*/  SHF.L.U32 R10, R10, 0x1f, RZ ;  /* 0x0000001f0a0a7819 */ /* 0x001fc800000006ff */
[----:B------:R0:W1:Y:S01]  /*cb10*/  SYNCS.PHASECHK.TRANS64.TRYWAIT P1, [R9+URZ+0x13230], R10 ;  /* 0x0132300a090075a7 */ /* 0x000062000802017f */
[----:B------:R-:W-:Y:S05]  /*cb20*/  @!P0 BRA `(.L_x_11352) ;  /* 0x0000000000048947 */ /* 0x000fea0003800000 */
[----:B------:R-:W-:Y:S01]  /*cb30*/  BPT.TRAP 0x1 ;  /* 0x000000040000795c */ /* 0x000fe20000300000 */
.L_x_11352:
[----:B------:R-:W2:Y:S01]  /*cb40*/  LDL R11, [R1+0x2c] ;  /* 0x00002c00010b7983 */ /* 0x000ea20000100800 */
[----:B------:R-:W-:Y:S01]  /*cb50*/  BSSY B2, `(.L_x_11353) ;  /* 0x0000007000027945 */ /* 0x000fe20003800000 */
[----:B--2---:R-:W-:-:S04]  /*cb60*/  IMAD R20, R14, 0x280, R11 ;  /* 0x000002800e147824 */ /* 0x004fc800078e020b */
[C---:B------:R-:W-:Y:S02]  /*cb70*/  VIADD R12, R20.reuse, 0x80 ;  /* 0x00000080140c7836 */ /* 0x040fe40000000000 */
[----:B------:R-:W-:Y:S01]  /*cb80*/  VIADD R56, R20, 0x100 ;  /* 0x0000010014387836 */ /* 0x000fe20000000000 */
[----:B-1----:R-:W-:Y:S06]  /*cb90*/  @P1 BRA `(.L_x_11354) ;  /* 0x0000000000081947 */ /* 0x002fec0003800000 */
[----:B------:R-:W1:Y:S02]  /*cba0*/  SYNCS.PHASECHK.TRANS64.TRYWAIT P1, [R9+URZ+0x13230], R10 ;  /* 0x0132300a090075a7 */ /* 0x000e64000802017f */
[----:B-1----:R-:W-:Y:S05]  /*cbb0*/  @!P1 BRA `(.L_x_11355) ;  /* 0x0000013400a09947 */ /* 0x002fea0003800000 */
.L_x_11354:
[----:B------:R-:W-:Y:S05]  /*cbc0*/  BSYNC B2 ;  /* 0x0000000000027941 */ /* 0x000fea0003800000 */
.L_x_11353:
[----:B01----:R-:W-:Y:S01]  /*cbd0*/  IMAD.MOV.U32 R10, RZ, RZ, R20 ;  /* 0x000000ffff0a7224 */ /* 0x003fe200078e0014 */
[----:B------:R-:W-:Y:S01]  /*cbe0*/  R2UR UR16, R4 ;  /* 0x00000000041072ca */ /* 0x000fe200000e0000 */
[----:B------:R-:W-:Y:S01]  /*cbf0*/  IMAD.MOV.U32 R11, RZ, RZ, -0x7fffffe0 ;  /* 0x80000020ff0b7424 */ /* 0x000fe200078e00ff */
[----:B------:R-:W-:Y:S01]  /*cc00*/  R2UR UR17, R5 ;  /* 0x00000000051172ca */ /* 0x000fe200000e0000 */
[----:B------:R-:W-:Y:S01]  /*cc10*/  WARPGROUP.ARRIVE ;  /* 0x00000000000079c5 */ /* 0x000fe20000000000 */
[----:B------:R-:W-:Y:S01]  /*cc20*/  R2UR UR18, R10 ;  /* 0x000000000a1272ca */ /* 0x000fe200000e0000 */
[----:B------:R-:W-:Y:S01]  /*cc30*/  IMAD.MOV.U32 R13, RZ, RZ, -0x7fffffe0 ;  /* 0x80000020ff0d7424 */ /* 0x000fe200078e00ff */
[----:B------:R-:W-:Y:S01]  /*cc40*/  R2UR UR19, R11 ;  /* 0x000000000b1372ca */ /* 0x000fe200000e0000 */
[----:B------:R-:W-:Y:S01]  /*cc50*/  IMAD.MOV.U32 R10, RZ, RZ, R56 ;  /* 0x000000ffff0a7224 */ /* 0x000fe200078e0038 */
[----:B------:R-:W-:Y:S01]  /*cc60*/  R2UR UR22, R12 ;  /* 0x000000000c1672ca */ /* 0x000fe200000e0000 */
[C---:B------:R-:W-:Y:S01]  /*cc70*/  VIADD R12, R20.reuse, 0x180 ;  /* 0x00000180140c7836 */ /* 0x040fe20000000000 */
[----:B------:R-:W-:Y:S01]  /*cc80*/  R2UR UR23, R13 ;  /* 0x000000000d1772ca */ /* 0x000fe200000e0000 */
[----:B------:R-:W-:Y:S01]  /*cc90*/  VIADD R56, R20, 0x182 ;  /* 0x0000018214387836 */ /* 0x000fe20000000000 */
[----:B------:R-:W-:Y:S01]  /*cca0*/  R2UR UR20, R4 ;  /* 0x00000000041472ca */ /* 0x000fe200000e0000 */
[----:B------:R-:W-:Y:S01]  /*ccb0*/  IMAD.MOV.U32 R57, RZ, RZ, -0x7fffffe0 ;  /* 0x80000020ff397424 */ /* 0x000fe200078e00ff */
[----:B------:R-:W-:-:S02]  /*ccc0*/  R2UR UR21, R5 ;  /* 0x00000000051572ca */ /* 0x000fc400000e0000 */
[----:B------:R-:W-:Y:S01]  /*ccd0*/  R2UR UR26, R10 ;  /* 0x000000000a1a72ca */ /* 0x000fe200000e0000 */
[----:B------:R-:W-:Y:S01]  /*cce0*/  VIADD R10, R20, 0x200 ;  /* 0x00000200140a7836 */ /* 0x000fe20000000000 */
[----:B------:R-:W-:Y:S01]  /*ccf0*/  R2UR UR27, R11 ;  /* 0x000000000b1b72ca */ /* 0x000fe200000e0000 */
[----:B------:R-:W-:Y:S01]  /*cd00*/  QGMMA.64x32x32.F32.E4M3.E4M3 R120, gdesc[UR16], RZ, !UPT, gsb0 ;  /* 0x00600000107879f3 */ /* 0x000fe2000c0008ff */
[----:B------:R-:W-:Y:S02]  /*cd10*/  R2UR UR24, R4 ;  /* 0x00000000041872ca */ /* 0x000fe400000e0000 */
[----:B------:R-:W-:Y:S02]  /*cd20*/  R2UR UR25, R5 ;  /* 0x00000000051972ca */ /* 0x000fe400000e0000 */
[----:B------:R-:W-:Y:S01]  /*cd30*/  R2UR UR10, R12 ;  /* 0x000000000c0a72ca */ /* 0x000fe200000e0000 */
[----:B------:R-:W-:Y:S01]  /*cd40*/  VIADD R12, R20, 0x2 ;  /* 0x00000002140c7836 */ /* 0x000fe20000000000 */
[----:B------:R-:W-:-:S02]  /*cd50*/  R2UR UR11, R13 ;  /* 0x000000000d0b72ca */ /* 0x000fc400000e0000 */
[----:B------:R-:W-:Y:S02]  /*cd60*/  R2UR UR8, R4 ;  /* 0x00000000040872ca */ /* 0x000fe400000e0000 */
[----:B------:R-:W-:Y:S02]  /*cd70*/  R2UR UR9, R5 ;  /* 0x00000000050972ca */ /* 0x000fe400000e0000 */
[----:B------:R-:W-:Y:S01]  /*cd80*/  R2UR UR6, R10 ;  /* 0x000000000a0672ca */ /* 0x000fe200000e0000 */
[----:B------:R-:W-:Y:S01]  /*cd90*/  VIADD R10, R20, 0x82 ;  /* 0x00000082140a7836 */ /* 0x000fe20000000000 */
[----:B------:R-:W-:Y:S01]  /*cda0*/  R2UR UR7, R11 ;  /* 0x000000000b0772ca */ /* 0x000fe200000e0000 */
[----:B------:R-:W-:Y:S01]  /*cdb0*/  IMAD.MOV.U32 R11, RZ, RZ, -0x7fffffe0 ;  /* 0x80000020ff0b7424 */ /* 0x000fe200078e00ff */
[----:B------:R-:W-:Y:S02]  /*cdc0*/  R2UR UR4, R4 ;  /* 0x00000000040472ca */ /* 0x000fe400000e0000 */
[----:B------:R-:W-:-:S02]  /*cdd0*/  R2UR UR5, R5 ;  /* 0x00000000050572ca */ /* 0x000fc400000e0000 */
[----:B------:R-:W-:Y:S01]  /*cde0*/  R2UR UR14, R12 ;  /* 0x000000000c0e72ca */ /* 0x000fe200000e0000 */
[----:B------:R-:W-:Y:S01]  /*cdf0*/  VIADD R12, R20, 0x102 ;  /* 0x00000102140c7836 */ /* 0x000fe20000000000 */
[----:B------:R-:W-:Y:S01]  /*ce00*/  R2UR UR15, R13 ;  /* 0x000000000d0f72ca */ /* 0x000fe200000e0000 */
[----:B------:R-:W-:Y:S01]  /*ce10*/  IMAD.MOV.U32 R13, RZ, RZ, -0x7fffffe0 ;  /* 0x80000020ff0d7424 */ /* 0x000fe200078e00ff */
[----:B------:R-:W-:Y:S02]  /*ce20*/  R2UR UR12, R6 ;  /* 0x00000000060c72ca */ /* 0x000fe400000e0000 */
[----:B------:R-:W-:Y:S02]  /*ce30*/  R2UR UR13, R7 ;  /* 0x00000000070d72ca */ /* 0x000fe400000e0000 */
[----:B------:R-:W-:Y:S01]  /*ce40*/  R2UR UR18, R10 ;  /* 0x000000000a1272ca */ /* 0x000fe200000e0000 */
[----:B------:R-:W-:Y:S01]  /*ce50*/  VIADD R10, R20, 0x202 ;  /* 0x00000202140a7836 */ /* 0x000fe20000000000 */
[----:B------:R-:W-:Y:S01]  /*ce60*/  R2UR UR19, R11 ;  /* 0x000000000b1372ca */ /* 0x000fe200000e0000 */
[----:B------:R-:W-:Y:S01]  /*ce70*/  IMAD.MOV.U32 R11, RZ, RZ, -0x7fffffe0 ;  /* 0x80000020ff0b7424 */ /* 0x000fe200078e00ff */
        /* <DEDUP_REMOVED lines=44> */
.L_x_11356:
[----:B------:R-:W-:Y:S01]  /*d140*/  SHF.L.U32 R10, R156, 0x1f, RZ ;  /* 0x0000001f9c0a7819 */ /* 0x000fe200000006ff */
[----:B------:R-:W-:-:S04]  /*d150*/  IMAD R20, R19, 0x8, R18 ;  /* 0x0000000813147824 */ /* 0x000fc800078e0212 */
[----:B------:R0:W1:Y:S01]  /*d160*/  SYNCS.PHASECHK.TRANS64.TRYWAIT P1, [R20+URZ+0x13250], R10 ;  /* 0x0132500a140075a7 */ /* 0x000062000802017f */
[----:B------:R-:W-:Y:S05]  /*d170*/  @!P0 BRA `(.L_x_11357) ;  /* 0x0000000000048947 */ /* 0x000fea0003800000 */
[----:B------:R-:W-:Y:S01]  /*d180*/  BPT.TRAP 0x1 ;  /* 0x000000040000795c */ /* 0x000fe20000300000 */
.L_x_11357:
[----:B------:R-:W-:Y:S04]  /*d190*/  BSSY B2, `(.L_x_11358) ;  /* 0x0000004000027945 */ /* 0x000fe80003800000 */
[----:B-1----:R-:W-:Y:S05]  /*d1a0*/  @P1 BRA `(.L_x_11359) ;  /* 0x0000000000081947 */ /* 0x002fea0003800000 */
[----:B------:R-:W1:Y:S02]  /*d1b0*/  SYNCS.PHASECHK.TRANS64.TRYWAIT P1, [R20+URZ+0x13250], R10 ;  /* 0x0132500a140075a7 */ /* 0x000e64000802017f */
[----:B-1----:R-:W-:Y:S05]  /*d1c0*/  @!P1 BRA `(.L_x_11360) ;  /* 0x0000013000309947 */ /* 0x002fea0003800000 */
.L_x_11359:
[----:B------:R-:W-:Y:S05]  /*d1d0*/  BSYNC B2 ;  /* 0x0000000000027941 */ /* 0x000fea0003800000 */
.L_x_11358:
[----:B01----:R-:W-:Y:S01]  /*d1e0*/  VIADD R10, R18, 0x1000 ;  /* 0x00001000120a7836 */ /* 0x003fe20000000000 */
[----:B------:R-:W-:-:S04]  /*d1f0*/  LOP3.LUT P1, RZ, R17, 0x10, RZ, 0xc0, !PT ;  /* 0x0000001011ff7812 */ /* 0x000fc8000782c0ff */
[----:B------:R-:W-:-:S04]  /*d200*/  SHF.R.U32.HI R10, RZ, 0x4, R10 ;  /* 0x00000004ff0a7819 */ /* 0x000fc8000001160a */
[----:B------:R-:W-:-:S04]  /*d210*/  LOP3.LUT R10, R10, 0x3fff, RZ, 0xc0, !PT ;  /* 0x00003fff0a0a7812 */ /* 0x000fc800078ec0ff */
[----:B------:R-:W-:Y:S01]  /*d220*/  LOP3.LUT R10, R10, 0x10000, RZ, 0xfc, !PT ;  /* 0x000100000a0a7812 */ /* 0x000fe200078efcff */
[----:B------:R-:W-:-:S04]  /*d230*/  IMAD.MOV.U32 R11, RZ, RZ, -0x3ffffff0 ;  /* 0xc0000010ff0b7424 */ /* 0x000fc800078e00ff */
[----:B------:R-:W-:Y:S01]  /*d240*/  IMAD R10, R19, 0x280, R10 ;  /* 0x00000280130a7824 */ /* 0x000fe200078e020a */
[----:B------:R-:W-:Y:S01]  /*d250*/  R2UR UR7, R11 ;  /* 0x000000000b0772ca */ /* 0x000fe200000e0000 */
[----:B------:R-:W-:Y:S01]  /*d260*/  WARPGROUP.ARRIVE ;  /* 0x00000000000079c5 */ /* 0x000fe20000000000 */
[----:B------:R-:W-:Y:S01]  /*d270*/  IMAD.MOV.U32 R13, RZ, RZ, -0x3ffffff0 ;  /* 0xc0000010ff0d7424 */ /* 0x000fe200078e00ff */
[----:B------:R-:W2:Y:S01]  /*d280*/  LDL R19, [R1+0x30] ;  /* 0x0000300001137983 */ /* 0x000ea20000100800 */
[----:B------:R-:W-:-:S13]  /*d290*/  R2UR UR6, R10 ;  /* 0x000000000a0672ca */ /* 0x000fda00000e0000 */
[----:B------:R-:W-:Y:S01]  /*d2a0*/  QGMMA.64x64x32.F32.E4M3.E4M3 R24, R152, gdesc[UR4], R24, gsb0 ;  /* 0x00e0000498187df3 */ /* 0x000fe20008000818 */
[----:B------:R-:W-:Y:S01]  /*d2b0*/  VIADD R12, R10, 0x80 ;  /* 0x000000800a0c7836 */ /* 0x000fe20000000000 */
[----:B------:R-:W-:-:S04]  /*d2c0*/  R2UR UR7, R13 ;  /* 0x000000000d0772ca */ /* 0x000fc800000e0000 */
[----:B------:R-:W-:Y:S01]  /*d2d0*/  R2UR UR6, R12 ;  /* 0x000000000c0672ca */ /* 0x000fe200000e0000 */
[----:B------:R-:W-:Y:S02]  /*d2e0*/  WARPGROUP.DEPBAR.LE gsb0, 0x0 ;  /* 0x00008000000079c5 */ /* 0x000fe40000010000 */
[----:B------:R-:W3:Y:S01]  /*d2f0*/  LDL R153, [R1+0x44] ;  /* 0x0000440001997983 */ /* 0x000ee20000100800 */
[----:B------:R-:W-:-:S03]  /*d300*/  WARPGROUP.ARRIVE ;  /* 0x00000000000079c5 */ /* 0x000fc60000000000 */
[----:B------:R-:W4:Y:S06]  /*d310*/  LDL R154, [R1+0x28] ;  /* 0x00002800019a7983 */ /* 0x000f2c0000100800 */
[----:B------:R-:W-:Y:S01]  /*d320*/  QGMMA.64x64x32.F32.E4M3.E4M3 R24, R148, gdesc[UR4], R24, gsb0 ;  /* 0x00e0000494187df3 */ /* 0x000fe20008000818 */
[----:B------:R-:W5:Y:S01]  /*d330*/  LDL R155, [R1+0x24] ;  /* 0x00002400019b7983 */ /* 0x000f620000100800 */
[----:B------:R-:W-:Y:S02]  /*d340*/  VIADD R12, R10, 0x100 ;  /* 0x000001000a0c7836 */ /* 0x000fe40000000000 */
[----:B------:R-:W-:Y:S01]  /*d350*/  IMAD.MOV.U32 R13, RZ, RZ, -0x3ffffff0 ;  /* 0xc0000010ff0d7424 */ /* 0x000fe200078e00ff */
[----:B------:R-:W0:Y:S01]  /*d360*/  S2R R152, SR_TID.X ;  /* 0x0000000000987919 */ /* 0x000e220000002100 */
[----:B------:R-:W-:Y:S01]  /*d370*/  IMAD.MOV.U32 R11, RZ, RZ, -0x3ffffff0 ;  /* 0xc0000010ff0b7424 */ /* 0x000fe200078e00ff */
[----:B------:R-:W-:Y:S01]  /*d380*/  R2UR UR6, R12 ;  /* 0x000000000c0672ca */ /* 0x000fe200000e0000 */
[----:B------:R-:W-:Y:S01]  /*d390*/  VIADD R12, R10, 0x180 ;  /* 0x000001800a0c7836 */ /* 0x000fe20000000000 */
[----:B------:R-:W-:Y:S01]  /*d3a0*/  R2UR UR7, R13 ;  /* 0x000000000d0772ca */ /* 0x000fe200000e0000 */
[----:B------:R-:W-:-:S02]  /*d3b0*/  IMAD.MOV.U32 R13, RZ, RZ, -0x3ffffff0 ;  /* 0xc0000010ff0d7424 */ /* 0x000fc400078e00ff */
[----:B------:R-:W-:Y:S01]  /*d3c0*/  VIADD R10, R10, 0x200 ;  /* 0x000002000a0a7836 */ /* 0x000fe20000000000 */
[----:B0-----:R-:W-:-:S04]  /*d3d0*/  LOP3.LUT R152, R152, 0x7f, RZ, 0xc0, !PT ;  /* 0x0000007f98987812 */ /* 0x001fc800078ec0ff */
[----:B------:R-:W-:-:S13]  /*d3e0*/  ISETP.NE.AND P2, PT, R152, RZ, PT ;  /* 0x000000ff9800720c */ /* 0x000fda0003f45270 */
[----:B------:R-:W-:-:S05]  /*d3f0*/  @!P2 VIADD R9, R9, 0x13240 ;  /* 0x000132400909a836 */ /* 0x000fca0000000000 */
[----:B------:R-:W-:Y:S01]  /*d400*/  @!P2 PRMT R9, RZ, 0x654, R9 ;  /* 0x00000654ff09a816 */ /* 0x000fe20000000009 */
[----:B------:R-:W-:Y:S02]  /*d410*/  WARPGROUP.DEPBAR.LE gsb0, 0x0 ;  /* 0x00008000000079c5 */ /* 0x000fe40000010000 */
[----:B------:R-:W-:-:S06]  /*d420*/  WARPGROUP.ARRIVE ;  /* 0x00000000000079c5 */ /* 0x000fcc0000000000 */
[----:B------:R-:W-:Y:S01]  /*d430*/  QGMMA.64x64x32.F32.E4M3.E4M3 R24, R144, gdesc[UR4], R24, gsb0 ;  /* 0x00e0000490187df3 */ /* 0x000fe20008000818 */
[----:B------:R-:W-:Y:S01]  /*d440*/  R2UR UR6, R12 ;  /* 0x000000000c0672ca */ /* 0x000fe200000e0000 */
[----:B------:R-:W-:Y:S01]  /*d450*/  IMAD R12, R8, -0xa0, RZ ;  /* 0xffffff60080c7824 */ /* 0x000fe200078e02ff */
[----:B------:R-:W-:Y:S01]  /*d460*/  R2UR UR7, R13 ;  /* 0x000000000d0772ca */ /* 0x000fe200000e0000 */
[----:B------:R-:W-:Y:S02]  /*d470*/  WARPGROUP.DEPBAR.LE gsb0, 0x0 ;  /* 0x00008000000079c5 */ /* 0x000fe40000010000 */
[----:B------:R-:W-:-:S10]  /*d480*/  WARPGROUP.ARRIVE ;  /* 0x00000000000079c5 */ /* 0x000fd40000000000 */
[----:B------:R-:W-:Y:S01]  /*d490*/  QGMMA.64x64x32.F32.E4M3.E4M3 R24, R140, gdesc[UR4], R24, gsb0 ;  /* 0x00e000048c187df3 */ /* 0x000fe20008000818 */
[----:B------:R-:W-:Y:S02]  /*d4a0*/  R2UR UR6, R10 ;  /* 0x000000000a0672ca */ /* 0x000fe400000e0000 */
[----:B------:R-:W-:Y:S01]  /*d4b0*/  R2UR UR7, R11 ;  /* 0x000000000b0772ca */ /* 0x000fe200000e0000 */
[----:B------:R-:W-:Y:S02]  /*d4c0*/  WARPGROUP.DEPBAR.LE gsb0, 0x0 ;  /* 0x00008000000079c5 */ /* 0x000fe40000010000 */
[----:B------:R-:W-:-:S10]  /*d4d0*/  WARPGROUP.ARRIVE ;  /* 0x00000000000079c5 */ /* 0x000fd40000000000 */
[----:B------:R-:W-:Y:S01]  /*d4e0*/  QGMMA.64x64x32.F32.E4M3.E4M3 R24, R136, gdesc[UR4], R24, gsb0 ;  /* 0x00e0000488187df3 */ /* 0x000fe20008000818 */
[----:B---3--:R-:W-:-:S05]  /*d4f0*/  IADD3 R10, R12, 0x1, R153 ;  /* 0x000000010c0a7810 */ /* 0x008fca0007ffe099 */
[----:B--2---:R-:W-:-:S04]  /*d500*/  IMAD.IADD R10, R10, 0x1, -R19 ;  /* 0x000000010a0a7824 */ /* 0x004fc800078e0a13 */
[----:B----4-:R-:W-:-:S04]  /*d510*/  IMAD R19, R154, -0x2, R10 ;  /* 0xfffffffe9a137824 */ /* 0x010fc800078e020a */
[----:B------:R-:W-:Y:S01]  /*d520*/  VIADD R13, R19, UR43 ;  /* 0x0000002b130d7c36 */ /* 0x000fe20008000000 */
[----:B------:R-:W-:Y:S02]  /*d530*/  WARPGROUP.DEPBAR.LE gsb0, 0x0 ;  /* 0x00008000000079c5 */ /* 0x000fe40000010000 */
[----:B------:R0:W-:Y:S01]  /*d540*/  @!P2 SYNCS.ARRIVE.TRANS64.RED.A1T0 RZ, [R9+URZ], RZ ;  /* 0x000000ff09ffa9a7 */ /* 0x0001e2000810043f */
[----:B------:R-:W-:Y:S02]  /*d550*/  IMAD R136, R154, -0x2, R12 ;  /* 0xfffffffe9a887824 */ /* 0x000fe400078e020c */
[----:B-----5:R-:W-:Y:S02]  /*d560*/  IMAD.IADD R137, R155, 0x1, R13 ;  /* 0x000000019b897824 */ /* 0x020fe400078e020d */
        /* <DEDUP_REMOVED lines=17> */
.L_x_11363:
[----:B------:R-:W-:-:S05]  /*d680*/  IMAD.U32 R139, RZ, RZ, UR37 ;  /* 0x00000025ff8b7e24 */ /* 0x000fca000f8e00ff */
[----:B------:R-:W-:-:S13]  /*d690*/  ISETP.NE.AND P1, PT, R139, 0x1, PT ;  /* 0x000000018b00780c */ /* 0x000fda0003f25270 */
[----:B------:R-:W0:Y:S02]  /*d6a0*/  @P1 LDC.64 R10, c[0x0][0x9e8] ;  /* 0x00027a00ff0a1b82 */ /* 0x000e240000000a00 */
[----:B0-----:R-:W-:-:S04]  /*d6b0*/  @P1 IMAD.HI.U32 R140, R15, R10, RZ ;  /* 0x0000000a0f8c1227 */ /* 0x001fc800078e00ff */
[----:B------:R-:W-:Y:S01]  /*d6c0*/  IMAD.MOV.U32 R10, RZ, RZ, R15 ;  /* 0x000000ffff0a7224 */ /* 0x000fe200078e000f */
[----:B------:R-:W-:-:S07]  /*d6d0*/  @P1 SHF.R.U32.HI R10, RZ, R11, R140 ;  /* 0x0000000bff0a1219 */ /* 0x000fce000001168c */
.L_x_11364:
[----:B------:R-:W-:Y:S05]  /*d6e0*/  BSYNC B2 ;  /* 0x0000000000027941 */ /* 0x000fea0003800000 */
.L_x_11362:
[----:B------:R-:W-:-:S05]  /*d6f0*/  IMAD R10, R10, R139, R136 ;  /* 0x0000008b0a0a7224 */ /* 0x000fca00078e0288 */
[----:B------:R-:W-:Y:S02]  /*d700*/  VIMNMX R138, R138, R10, !PT ;  /* 0x0000000a8a8a7248 */ /* 0x000fe40007fe0100 */
[----:B------:R-:W-:-:S07]  /*d710*/  VIADDMNMX R137, R10, R139, R137, PT ;  /* 0x0000008b0a897246 */ /* 0x000fce0003800189 */
.L_x_11361:
[C---:B------:R-:W-:Y:S01]  /*d720*/  ISETP.GE.AND P2, PT, R12.reuse, 0x2, PT ;  /* 0x000000020c00780c */ /* 0x040fe20003f46270 */
[----:B------:R-:W2:Y:S01]  /*d730*/  LDL R10, [R1+0x20] ;  /* 0x00002000010a7983 */ /* 0x000ea20000100800 */
[----:B------:R-:W-:Y:S02]  /*d740*/  ISETP.GE.AND P1, PT, R12, 0x9, PT ;  /* 0x000000090c00780c */ /* 0x000fe40003f26270 */
[----:B------:R-:W-:Y:S02]  /*d750*/  LOP3.LUT R16, R16, 0xdfffffff, RZ, 0xc0, !PT ;  /* 0xdfffffff10107812 */ /* 0x000fe400078ec0ff */
[C---:B------:R-:W-:Y:S02]  /*d760*/  ISETP.GE.AND P3, PT, R12.reuse, 0xa, PT ;  /* 0x0000000a0c00780c */ /* 0x040fe40003f66270 */
        /* <DEDUP_REMOVED lines=18> */
[----:B------:R-:W-:Y:S02]  /*d890*/  ISETP.GT.AND P1, PT, R138, 0x10, !P2 ;  /* 0x000000108a00780c */ /* 0x000fe40005724270 */
[----:B------:R-:W-:-:S02]  /*d8a0*/  ISETP.GE.AND P2, PT, R12, 0x12, PT ;  /* 0x000000120c00780c */ /* 0x000fc40003f46270 */
[----:B------:R-:W-:Y:S02]  /*d8b0*/  ISETP.LT.OR P1, PT, R137, 0x11, P1 ;  /* 0x000000118900780c */ /* 0x000fe40000f21670 */
[----:B------:R-:W-:Y:S02]  /*d8c0*/  LOP3.LUT R17, R17, 0xfffffff7, RZ, 0xc0, !PT ;  /* 0xfffffff711117812 */ /* 0x000fe400078ec0ff */
[----:B------:R-:W-:Y:S02]  /*d8d0*/  FSEL R128, R128, -INF , !P1 ;  /* 0xff80000080807808 */ /* 0x000fe40004800000 */
[----:B------:R-:W-:Y:S02]  /*d8e0*/  ISETP.GT.AND P1, PT, R138, 0x11, !P2 ;  /* 0x000000118a00780c */ /* 0x000fe40005724270 */
[----:B------:R-:W-:Y:S02]  /*d8f0*/  LOP3.LUT R16, R16, 0xffffffef, RZ, 0xc0, !PT ;  /* 0xffffffef10107812 */ /* 0x000fe400078ec0ff */
[----:B------:R-:W-:-:S02]  /*d900*/  ISETP.LT.OR P1, PT, R137, 0x12, P1 ;  /* 0x000000128900780c */ /* 0x000fc40000f21670 */
[----:B------:R-:W-:Y:S02]  /*d910*/  @P2 LOP3.LUT R17, R17, 0x8, RZ, 0xfc, !PT ;  /* 0x0000000811112812 */ /* 0x000fe400078efcff */
[----:B------:R-:W-:Y:S02]  /*d920*/  ISETP.GE.AND P2, PT, R12, 0x19, PT ;  /* 0x000000190c00780c */ /* 0x000fe40003f46270 */
[----:B------:R-:W-:Y:S02]  /*d930*/  FSEL R129, R129, -INF , !P1 ;  /* 0xff80000081817808 */ /* 0x000fe40004800000 */
[----:B------:R-:W-:Y:S02]  /*d940*/  LOP3.LUT R17, R17, 0xfffffffb, RZ, 0xc0, !PT ;  /* 0xfffffffb11117812 */ /* 0x000fe400078ec0ff */
[----:B------:R-:W-:Y:S02]  /*d950*/  ISETP.GT.AND P1, PT, R138, 0x18, !P2 ;  /* 0x000000188a00780c */ /* 0x000fe40005724270 */
[----:B------:R-:W-:-:S02]  /*d960*/  @P6 LOP3.LUT R16, R16, 0x10, RZ, 0xfc, !PT ;  /* 0x0000001010106812 */ /* 0x000fc400078efcff */
[----:B------:R-:W-:Y:S02]  /*d970*/  ISETP.LT.OR P1, PT, R137, 0x19, P1 ;  /* 0x000000198900780c */ /* 0x000fe40000f21670 */
[----:B------:R-:W-:Y:S02]  /*d980*/  LOP3.LUT R16, R16, 0xffbfffff, RZ, 0xc0, !PT ;  /* 0xffbfffff10107812 */ /* 0x000fe400078ec0ff */
[----:B------:R-:W-:Y:S02]  /*d990*/  @P2 LOP3.LUT R17, R17, 0x4, RZ, 0xfc, !PT ;  /* 0x0000000411112812 */ /* 0x000fe400078efcff */
[----:B------:R-:W-:Y:S02]  /*d9a0*/  ISETP.GE.AND P2, PT, R12, 0x1a, PT ;  /* 0x0000001a0c00780c */ /* 0x000fe40003f46270 */
[----:B------:R-:W-:Y:S02]  /*d9b0*/  FSEL R132, R132, -INF , !P1 ;  /* 0xff80000084847808 */ /* 0x000fe40004800000 */
[----:B------:R-:W-:-:S02]  /*d9c0*/  ISETP.GT.AND P1, PT, R138, 0x19, !P2 ;  /* 0x000000198a00780c */ /* 0x000fc40005724270 */
        /* <DEDUP_REMOVED lines=80> */
[----:B------:R-:W-:Y:S01]  /*ded0*/  @P6 LOP3.LUT R16, R16, 0x2000, RZ, 0xfc, !PT ;  /* 0x0000200010106812 */ /* 0x000fe200078efcff */
[----:B--2---:R-:W-:Y:S01]  /*dee0*/  IMAD.IADD R13, R10, 0x1, R13 ;  /* 0x000000010a0d7824 */ /* 0x004fe200078e020d */
[----:B------:R-:W-:Y:S01]  /*def0*/  ISETP.GE.AND P6, PT, R12, 0x5a, PT ;  /* 0x0000005a0c00780c */ /* 0x000fe20003fc6270 */
[----:B------:R-:W-:Y:S01]  /*df00*/  IMAD.IADD R19, R10, 0x1, R19 ;  /* 0x000000010a137824 */ /* 0x000fe200078e0213 */
        /* <DEDUP_REMOVED lines=53> */
[----:B------:R-:W-:-:S13]  /*e260*/  ISETP.GE.AND P6, PT, R12, 0x81, PT ;  /* 0x000000810c00780c */ /* 0x000fda0003fc6270 */
        /* <DEDUP_REMOVED lines=66> */
.L_x_11367:
[----:B------:R-:W-:-:S05]  /*e690*/  IMAD.U32 R12, RZ, RZ, UR37 ;  /* 0x00000025ff0c7e24 */ /* 0x000fca000f8e00ff */
[----:B------:R-:W-:-:S13]  /*e6a0*/  ISETP.NE.AND P6, PT, R12, 0x1, PT ;  /* 0x000000010c00780c */ /* 0x000fda0003fc5270 */
[----:B------:R-:W0:Y:S02]  /*e6b0*/  @P6 LDC.64 R10, c[0x0][0x9e8] ;  /* 0x00027a00ff0a6b82 */ /* 0x000e240000000a00 */
[----:B0-----:R-:W-:-:S04]  /*e6c0*/  @P6 IMAD.HI.U32 R137, R21, R10, RZ ;  /* 0x0000000a15896227 */ /* 0x001fc800078e00ff */
[----:B------:R-:W-:Y:S01]  /*e6d0*/  IMAD.MOV.U32 R10, RZ, RZ, R21 ;  /* 0x000000ffff0a7224 */ /* 0x000fe200078e0015 */
[----:B------:R-:W-:-:S07]  /*e6e0*/  @P6 SHF.R.U32.HI R10, RZ, R11, R137 ;  /* 0x0000000bff0a6219 */ /* 0x000fce0000011689 */
.L_x_11368:
[----:B------:R-:W-:Y:S05]  /*e6f0*/  BSYNC B2 ;  /* 0x0000000000027941 */ /* 0x000fea0003800000 */
.L_x_11366:
[----:B------:R-:W-:-:S05]  /*e700*/  IMAD R136, R10, R12, R136 ;  /* 0x0000000c0a887224 */ /* 0x000fca00078e0288 */
[----:B------:R-:W-:Y:S02]  /*e710*/  VIMNMX R19, R19, R136, !PT ;  /* 0x0000008813137248 */ /* 0x000fe40007fe0100 */
[----:B------:R-:W-:-:S07]  /*e720*/  VIADDMNMX R13, R136, R12, R13, PT ;  /* 0x0000000c880d7246 */ /* 0x000fce000380010d */
.L_x_11365:
[----:B------:R-:W-:Y:S01]  /*e730*/  ISETP.GT.AND P1, PT, R19, 0x20, !P1 ;  /* 0x000000201300780c */ /* 0x000fe20004f24270 */
[----:B------:R-:W2:Y:S03]  /*e740*/  LDL.LU R137, [R1+0x8] ;  /* 0x0000080001897983 */ /* 0x000ea60000300800 */
        /* <DEDUP_REMOVED lines=11> */
[C---:B------:R-:W-:Y:S02]  /*e800*/  ISETP.GT.AND P1, PT, R19.reuse, 0x31, !P6 ;  /* 0x000000311300780c */ /* 0x040fe40007724270 */
[----:B------:R-:W-:Y:S02]  /*e810*/  ISETP.GT.AND P3, PT, R19, 0x28, !P3 ;  /* 0x000000281300780c */ /* 0x000fe40005f64270 */
[----:B------:R-:W-:Y:S02]  /*e820*/  ISETP.LT.OR P1, PT, R13, 0x32, P1 ;  /* 0x000000320d00780c */ /* 0x000fe40000f21670 */
[C---:B------:R-:W-:Y:S02]  /*e830*/  LOP3.LUT P4, RZ, R16.reuse, 0x40000, RZ, 0xc0, !PT ;  /* 0x0004000010ff7812 */ /* 0x040fe4000788c0ff */
[----:B------:R-:W-:Y:S02]  /*e840*/  FSEL R115, R115, -INF , !P1 ;  /* 0xff80000073737808 */ /* 0x000fe40004800000 */
[----:B------:R-:W-:-:S02]  /*e850*/  LOP3.LUT P1, RZ, R16, 0x200000, RZ, 0xc0, !PT ;  /* 0x0020000010ff7812 */ /* 0x000fc4000782c0ff */
[----:B------:R-:W-:Y:S02]  /*e860*/  ISETP.LT.OR P3, PT, R13, 0x29, P3 ;  /* 0x000000290d00780c */ /* 0x000fe40001f61670 */
[----:B------:R-:W-:Y:S02]  /*e870*/  ISETP.GT.AND P1, PT, R19, 0x38, !P1 ;  /* 0x000000381300780c */ /* 0x000fe40004f24270 */
[----:B------:R-:W-:Y:S02]  /*e880*/  FSEL R110, R110, -INF , !P3 ;  /* 0xff8000006e6e7808 */ /* 0x000fe40005800000 */
[----:B------:R-:W-:Y:S02]  /*e890*/  ISETP.LT.OR P1, PT, R13, 0x39, P1 ;  /* 0x000000390d00780c */ /* 0x000fe40000f21670 */
[----:B------:R-:W-:Y:S02]  /*e8a0*/  ISETP.GT.AND P2, PT, R19, 0x21, !P2 ;  /* 0x000000211300780c */ /* 0x000fe40005744270 */
[----:B------:R-:W-:-:S02]  /*e8b0*/  FSEL R118, R118, -INF , !P1 ;  /* 0xff80000076767808 */ /* 0x000fc40004800000 */
[C---:B------:R-:W-:Y:S02]  /*e8c0*/  LOP3.LUT P1, RZ, R16.reuse, 0x100000, RZ, 0xc0, !PT ;  /* 0x0010000010ff7812 */ /* 0x040fe4000782c0ff */
[----:B------:R-:W-:Y:S02]  /*e8d0*/  LOP3.LUT P3, RZ, R16, 0x20000, RZ, 0xc0, !PT ;  /* 0x0002000010ff7812 */ /* 0x000fe4000786c0ff */
[----:B------:R-:W-:Y:S02]  /*e8e0*/  ISETP.GT.AND P1, PT, R19, 0x39, !P1 ;  /* 0x000000391300780c */ /* 0x000fe40004f24270 */
[C---:B------:R-:W-:Y:S02]  /*e8f0*/  ISETP.LT.OR P2, PT, R13.reuse, 0x22, P2 ;  /* 0x000000220d00780c */ /* 0x040fe40001741670 */
[----:B------:R-:W-:Y:S02]  /*e900*/  ISETP.LT.OR P1, PT, R13, 0x3a, P1 ;  /* 0x0000003a0d00780c */ /* 0x000fe40000f21670 */
[----:B------:R-:W-:-:S02]  /*e910*/  FSEL R107, R107, -INF , !P2 ;  /* 0xff8000006b6b7808 */ /* 0x000fc40005000000 */
[----:B------:R-:W-:Y:S02]  /*e920*/  FSEL R119, R119, -INF , !P1 ;  /* 0xff80000077777808 */ /* 0x000fe40004800000 */
[C---:B------:R-:W-:Y:S02]  /*e930*/  LOP3.LUT P1, RZ, R16.reuse, 0x80000, RZ, 0xc0, !PT ;  /* 0x0008000010ff7812 */ /* 0x040fe4000782c0ff */
[----:B------:R-:W-:Y:S02]  /*e940*/  LOP3.LUT P2, RZ, R16, 0x10000, RZ, 0xc0, !PT ;  /* 0x0001000010ff7812 */ /* 0x000fe4000784c0ff */
[----:B------:R-:W-:Y:S02]  /*e950*/  ISETP.GT.AND P1, PT, R19, 0x40, !P1 ;  /* 0x000000401300780c */ /* 0x000fe40004f24270 */
[----:B------:R-:W-:Y:S02]  /*e960*/  LOP3.LUT R17, R17, 0xffffffdf, RZ, 0xc0, !PT ;  /* 0xffffffdf11117812 */ /* 0x000fe400078ec0ff */
[----:B------:R-:W-:-:S02]  /*e970*/  ISETP.LT.OR P1, PT, R13, 0x41, P1 ;  /* 0x000000410d00780c */ /* 0x000fc40000f21670 */
[----:B------:R-:W-:Y:S02]  /*e980*/  @P0 LOP3.LUT R17, R17, 0x20, RZ, 0xfc, !PT ;  /* 0x0000002011110812 */ /* 0x000fe400078efcff */
[----:B------:R-:W-:Y:S02]  /*e990*/  FSEL R90, R90, -INF , !P1 ;  /* 0xff8000005a5a7808 */ /* 0x000fe40004800000 */
[----:B------:R-:W-:Y:S02]  /*e9a0*/  ISETP.GT.AND P1, PT, R19, 0x41, !P4 ;  /* 0x000000411300780c */ /* 0x000fe40006724270 */
[C---:B------:R-:W-:Y:S02]  /*e9b0*/  LOP3.LUT P0, RZ, R16.reuse, 0x8000, RZ, 0xc0, !PT ;  /* 0x0000800010ff7812 */ /* 0x040fe4000780c0ff */
[----:B------:R-:W-:Y:S02]  /*e9c0*/  ISETP.LT.OR P1, PT, R13, 0x42, P1 ;  /* 0x000000420d00780c */ /* 0x000fe40000f21670 */
[----:B------:R-:W-:-:S02]  /*e9d0*/  LOP3.LUT P6, RZ, R16, 0x2000, RZ, 0xc0, !PT ;  /* 0x0000200010ff7812 */ /* 0x000fc400078cc0ff */
[----:B------:R-:W-:Y:S02]  /*e9e0*/  FSEL R91, R91, -INF , !P1 ;  /* 0xff8000005b5b7808 */ /* 0x000fe40004800000 */
[----:B------:R-:W-:Y:S02]  /*e9f0*/  ISETP.GT.AND P1, PT, R19, 0x48, !P3 ;  /* 0x000000481300780c */ /* 0x000fe40005f24270 */
[C---:B------:R-:W-:Y:S02]  /*ea00*/  LOP3.LUT P4, RZ, R16.reuse, 0x100, RZ, 0xc0, !PT ;  /* 0x0000010010ff7812 */ /* 0x040fe4000788c0ff */
[----:B------:R-:W-:Y:S02]  /*ea10*/  ISETP.LT.OR P1, PT, R13, 0x49, P1 ;  /* 0x000000490d00780c */ /* 0x000fe40000f21670 */
[----:B------:R-:W-:Y:S02]  /*ea20*/  LOP3.LUT P3, RZ, R16, 0x80, RZ, 0xc0, !PT ;  /* 0x0000008010ff7812 */ /* 0x000fe4000786c0ff */
[----:B------:R-:W-:-:S02]  /*ea30*/  FSEL R94, R94, -INF , !P1 ;  /* 0xff8000005e5e7808 */ /* 0x000fc40004800000 */
        /* <DEDUP_REMOVED lines=97> */
[----:B------:R-:W-:Y:S02]  /*f050*/  LOP3.LUT P0, RZ, R16, 0x8000000, RZ, 0xc0, !PT ;  /* 0x0800000010ff7812 */ /* 0x000fe4000780c0ff */
[----:B------:R-:W-:Y:S02]  /*f060*/  ISETP.GT.AND P1, PT, R19, 0x11, !P1 ;  /* 0x000000111300780c */ /* 0x000fe40004f24270 */
[----:B------:R-:W-:Y:S02]  /*f070*/  FMNMX.FTZ R10, R65, R10, !PT ;  /* 0x0000000a410a7209 */ /* 0x000fe40007810000 */
[----:B------:R-:W-:Y:S02]  /*f080*/  ISETP.LT.OR P1, PT, R13, 0x12, P1 ;  /* 0x000000120d00780c */ /* 0x000fe40000f21670 */
[----:B------:R-:W-:-:S02]  /*f090*/  ISETP.GT.AND P0, PT, R19, 0x80, !P0 ;  /* 0x000000801300780c */ /* 0x000fc40004704270 */
        /* <DEDUP_REMOVED lines=9> */
[C---:B------:R-:W-:Y:S02]  /*f130*/  LOP3.LUT P1, RZ, R17.reuse, 0x2, RZ, 0xc0, !PT ;  /* 0x0000000211ff7812 */ /* 0x040fe4000782c0ff */
[----:B------:R-:W-:Y:S02]  /*f140*/  LOP3.LUT R17, R17, 0xffffff7f, RZ, 0xc0, !PT ;  /* 0xffffff7f11117812 */ /* 0x000fe400078ec0ff */
[----:B------:R-:W-:Y:S02]  /*f150*/  ISETP.GT.AND P1, PT, R19, 0x19, !P1 ;  /* 0x000000191300780c */ /* 0x000fe40004f24270 */
[----:B------:R-:W-:-:S02]  /*f160*/  @P0 LOP3.LUT R17, R17, 0x80, RZ, 0xfc, !PT ;  /* 0x0000008011110812 */ /* 0x000fc400078efcff */
[----:B------:R-:W-:Y:S02]  /*f170*/  ISETP.LT.OR P1, PT, R13, 0x1a, P1 ;  /* 0x0000001a0d00780c */ /* 0x000fe40000f21670 */
[C---:B------:R-:W-:Y:S02]  /*f180*/  LOP3.LUT P0, RZ, R16.reuse, 0x10000000, RZ, 0xc0, !PT ;  /* 0x1000000010ff7812 */ /* 0x040fe4000780c0ff */
[----:B------:R-:W-:Y:S02]  /*f190*/  FSEL R135, R135, -INF , !P1 ;  /* 0xff80000087877808 */ /* 0x000fe40004800000 */
[----:B------:R-:W-:Y:S02]  /*f1a0*/  LOP3.LUT P1, RZ, R16, 0x1, RZ, 0xc0, !PT ;  /* 0x0000000110ff7812 */ /* 0x000fe4000782c0ff */
[C---:B------:R-:W-:Y:S02]  /*f1b0*/  ISETP.GT.AND P0, PT, R19.reuse, 0x99, !P0 ;  /* 0x000000991300780c */ /* 0x040fe40004704270 */
[----:B------:R-:W-:-:S02]  /*f1c0*/  ISETP.GT.AND P1, PT, R19, RZ, !P1 ;  /* 0x000000ff1300720c */ /* 0x000fc40004f24270 */
[C---:B------:R-:W-:Y:S02]  /*f1d0*/  ISETP.LT.OR P5, PT, R13.reuse, 0x7a, P5 ;  /* 0x0000007a0d00780c */ /* 0x040fe40002fa1670 */
[----:B------:R-:W-:Y:S02]  /*f1e0*/  ISETP.LT.OR P1, PT, R13, 0x1, P1 ;  /* 0x000000010d00780c */ /* 0x000fe40000f21670 */
[----:B------:R-:W-:Y:S02]  /*f1f0*/  FSEL R87, R87, -INF , !P5 ;  /* 0xff80000057577808 */ /* 0x000fe40006800000 */
[----:B------:R-:W-:Y:S02]  /*f200*/  FSEL R122, R122, -INF , !P1 ;  /* 0xff8000007a7a7808 */ /* 0x000fe40004800000 */
[----:B------:R-:W-:Y:S02]  /*f210*/  LOP3.LUT P2, RZ, R16, 0x2000000, RZ, 0xc0, !PT ;  /* 0x0200000010ff7812 */ /* 0x000fe4000784c0ff */
[----:B------:R-:W-:-:S02]  /*f220*/  FMNMX.FTZ R12, R122, R0, !PT ;  /* 0x000000007a0c7209 */ /* 0x000fc40007810000 */
[C---:B------:R-:W-:Y:S02]  /*f230*/  LOP3.LUT P3, RZ, R16.reuse, 0x1000000, RZ, 0xc0, !PT ;  /* 0x0100000010ff7812 */ /* 0x040fe4000786c0ff */
[----:B------:R-:W-:Y:S02]  /*f240*/  FMNMX.FTZ R12, R123, R12, !PT ;  /* 0x0000000c7b0c7209 */ /* 0x000fe40007810000 */
[----:B------:R-:W-:Y:S02]  /*f250*/  LOP3.LUT P4, RZ, R16, 0x8, RZ, 0xc0, !PT ;  /* 0x0000000810ff7812 */ /* 0x000fe4000788c0ff */
[----:B------:R-:W-:Y:S02]  /*f260*/  FMNMX.FTZ R12, R126, R12, !PT ;  /* 0x0000000c7e0c7209 */ /* 0x000fe40007810000 */
[----:B------:R-:W-:Y:S02]  /*f270*/  LOP3.LUT P5, RZ, R16, 0x4, RZ, 0xc0, !PT ;  /* 0x0000000410ff7812 */ /* 0x000fe400078ac0ff */
[----:B------:R-:W-:-:S02]  /*f280*/  FMNMX.FTZ R12, R127, R12, !PT ;  /* 0x0000000c7f0c7209 */ /* 0x000fc40007810000 */
[----:B------:R-:W-:Y:S02]  /*f290*/  LOP3.LUT P6, RZ, R16, 0x2, RZ, 0xc0, !PT ;  /* 0x0000000210ff7812 */ /* 0x000fe400078cc0ff */
        /* <DEDUP_REMOVED lines=9> */
[----:B0-----:R-:W-:Y:S02]  /*f330*/  FMNMX.FTZ R10, R10, R11, !PT ;  /* 0x0000000b0a0a7209 */ /* 0x001fe40007810000 */
[----:B------:R-:W-:-:S02]  /*f340*/  FMNMX.FTZ R12, R107, R12, !PT ;  /* 0x0000000c6b0c7209 */ /* 0x000fc40007810000 */
[----:B------:R-:W-:Y:S01]  /*f350*/  ISETP.LT.OR P0, PT, R13, 0x81, P0 ;  /* 0x000000810d00780c */ /* 0x000fe20000701670 */
[----:B------:R-:W0:Y:S01]  /*f360*/  SHFL.BFLY PT, R11, R10, 0x1, 0x1f ;  /* 0x0c201f000a0b7f89 */ /* 0x000e2200000e0000 */
[----:B------:R-:W-:Y:S02]  /*f370*/  FMNMX.FTZ R12, R110, R12, !PT ;  /* 0x0000000c6e0c7209 */ /* 0x000fe40007810000 */
[----:B------:R-:W-:Y:S02]  /*f380*/  LOP3.LUT R16, R16, 0xfffffff7, RZ, 0xc0, !PT ;  /* 0xfffffff710107812 */ /* 0x000fe400078ec0ff */
[----:B------:R-:W-:Y:S02]  /*f390*/  FMNMX.FTZ R12, R111, R12, !PT ;  /* 0x0000000c6f0c7209 */ /* 0x000fe40007810000 */
[----:B------:R-:W-:Y:S02]  /*f3a0*/  ISETP.GT.AND P1, PT, R19, 0x81, !P1 ;  /* 0x000000811300780c */ /* 0x000fe40004f24270 */
[----:B------:R-:W-:-:S02]  /*f3b0*/  FMNMX.FTZ R12, R114, R12, !PT ;  /* 0x0000000c720c7209 */ /* 0x000fc40007810000 */
[----:B------:R-:W-:Y:S02]  /*f3c0*/  ISETP.GT.AND P2, PT, R19, 0x88, !P2 ;  /* 0x000000881300780c */ /* 0x000fe40005744270 */
[----:B------:R-:W-:Y:S02]  /*f3d0*/  FMNMX.FTZ R12, R115, R12, !PT ;  /* 0x0000000c730c7209 */ /* 0x000fe40007810000 */
[----:B------:R-:W-:Y:S02]  /*f3e0*/  @P0 LOP3.LUT R16, R16, 0x8, RZ, 0xfc, !PT ;  /* 0x0000000810100812 */ /* 0x000fe400078efcff */
[----:B------:R-:W-:Y:S02]  /*f3f0*/  FMNMX.FTZ R12, R118, R12, !PT ;  /* 0x0000000c760c7209 */ /* 0x000fe40007810000 */
[----:B------:R-:W-:Y:S02]  /*f400*/  ISETP.LT.OR P0, PT, R13, 0x82, P1 ;  /* 0x000000820d00780c */ /* 0x000fe40000f01670 */
[----:B------:R-:W-:-:S02]  /*f410*/  FMNMX.FTZ R12, R119, R12, !PT ;  /* 0x0000000c770c7209 */ /* 0x000fc40007810000 */
[----:B------:R-:W-:Y:S02]  /*f420*/  LOP3.LUT P1, RZ, R16, 0x2, RZ, 0xc0, !PT ;  /* 0x0000000210ff7812 */ /* 0x000fe4000782c0ff */
[----:B------:R-:W-:Y:S02]  /*f430*/  FMNMX.FTZ R12, R90, R12, !PT ;  /* 0x0000000c5a0c7209 */ /* 0x000fe40007810000 */
[----:B------:R-:W-:Y:S02]  /*f440*/  LOP3.LUT R16, R16, 0xfffffffb, RZ, 0xc0, !PT ;  /* 0xfffffffb10107812 */ /* 0x000fe400078ec0ff */
[----:B------:R-:W-:Y:S02]  /*f450*/  FMNMX.FTZ R12, R91, R12, !PT ;  /* 0x0000000c5b0c7209 */ /* 0x000fe40007810000 */
[----:B0-----:R-:W-:Y:S02]  /*f460*/  FMNMX.FTZ R10, R10, R11, !PT ;  /* 0x0000000b0a0a7209 */ /* 0x001fe40007810000 */
[----:B------:R-:W-:-:S02]  /*f470*/  FMNMX.FTZ R12, R94, R12, !PT ;  /* 0x0000000c5e0c7209 */ /* 0x000fc40007810000 */
[----:B------:R-:W-:Y:S02]  /*f480*/  @P0 LOP3.LUT R16, R16, 0x4, RZ, 0xfc, !PT ;  /* 0x0000000410100812 */ /* 0x000fe400078efcff */
[----:B------:R-:W-:Y:S02]  /*f490*/  FMNMX.FTZ R12, R95, R12, !PT ;  /* 0x0000000c5f0c7209 */ /* 0x000fe40007810000 */
[----:B------:R-:W-:Y:S02]  /*f4a0*/  ISETP.LT.OR P0, PT, R13, 0x89, P2 ;  /* 0x000000890d00780c */ /* 0x000fe40001701670 */
[----:B------:R-:W-:Y:S02]  /*f4b0*/  FMNMX.FTZ R12, R98, R12, !PT ;  /* 0x0000000c620c7209 */ /* 0x000fe40007810000 */
[----:B------:R-:W-:Y:S02]  /*f4c0*/  FSETP.NEU.FTZ.AND P2, PT, R10, -INF , PT ;  /* 0xff8000000a00780b */ /* 0x000fe40003f5d000 */
[----:B------:R-:W-:-:S02]  /*f4d0*/  FMNMX.FTZ R12, R99, R12, !PT ;  /* 0x0000000c630c7209 */ /* 0x000fc40007810000 */
[----:B------:R-:W-:Y:S02]  /*f4e0*/  FSEL R11, R10, RZ, P2 ;  /* 0x000000ff0a0b7208 */ /* 0x000fe40001000000 */
[----:B------:R-:W-:Y:S02]  /*f4f0*/  FMNMX.FTZ R12, R102, R12, !PT ;  /* 0x0000000c660c7209 */ /* 0x000fe40007810000 */
[----:B------:R-:W-:Y:S01]  /*f500*/  LOP3.LUT R17, R17, 0xffffffbf, RZ, 0xc0, !PT ;  /* 0xffffffbf11117812 */ /* 0x000fe200078ec0ff */
[----:B------:R-:W-:-:S01]  /*f510*/  FADD.FTZ R3, -R11, R3 ;  /* 0x000000030b037221 */ /* 0x000fc20000010100 */
[----:B------:R-:W-:Y:S01]  /*f520*/  FMNMX.FTZ R12, R103, R12, !PT ;  /* 0x0000000c670c7209 */ /* 0x000fe20007810000 */
[----:B------:R-:W-:-:S01]  /*f530*/  FFMA.FTZ R11, R2, R10, -8 ;  /* 0xc1000000020b7423 */ /* 0x000fc2000001000a */
[----:B------:R-:W-:Y:S01]  /*f540*/  @P0 LOP3.LUT R17, R17, 0x40, RZ, 0xfc, !PT ;  /* 0x0000004011110812 */ /* 0x000fe200078efcff */
[----:B------:R-:W-:Y:S01]  /*f550*/  FMUL.FTZ R3, R2, R3 ;  /* 0x0000000302037220 */ /* 0x000fe20000410000 */
[----:B------:R-:W-:-:S02]  /*f560*/  FMNMX.FTZ R12, R74, R12, !PT ;  /* 0x0000000c4a0c7209 */ /* 0x000fc40007810000 */
[----:B------:R-:W-:Y:S02]  /*f570*/  LOP3.LUT P0, RZ, R16, 0x8, RZ, 0xc0, !PT ;  /* 0x0000000810ff7812 */ /* 0x000fe4000780c0ff */
[----:B------:R-:W-:Y:S01]  /*f580*/  FMNMX.FTZ R12, R75, R12, !PT ;  /* 0x0000000c4b0c7209 */ /* 0x000fe20007810000 */
[----:B------:R-:W-:Y:S01]  /*f590*/  MUFU.EX2 R3, R3 ;  /* 0x0000000300037308 */ /* 0x000fe20000000800 */
[----:B------:R-:W-:Y:S02]  /*f5a0*/  FSEL R11, R11, RZ, P2 ;  /* 0x000000ff0b0b7208 */ /* 0x000fe40001000000 */
[----:B------:R-:W-:Y:S02]  /*f5b0*/  FMNMX.FTZ R12, R78, R12, !PT ;  /* 0x0000000c4e0c7209 */ /* 0x000fe40007810000 */
[----:B------:R-:W-:Y:S01]  /*f5c0*/  LOP3.LUT P2, RZ, R16, 0x4, RZ, 0xc0, !PT ;  /* 0x0000000410ff7812 */ /* 0x000fe2000784c0ff */
[C-C-:B------:R-:W-:Y:S01]  /*f5d0*/  FFMA.FTZ R120, R2.reuse, R120, -R11.reuse ;  /* 0x0000007802787223 */ /* 0x140fe2000001080b */
[----:B------:R-:W-:Y:S01]  /*f5e0*/  FMNMX.FTZ R12, R79, R12, !PT ;  /* 0x0000000c4f0c7209 */ /* 0x000fe20007810000 */
[--C-:B------:R-:W-:Y:S01]  /*f5f0*/  FFMA.FTZ R121, R2, R121, -R11.reuse ;  /* 0x0000007902797223 */ /* 0x100fe2000001080b */
[----:B------:R-:W-:Y:S01]  /*f600*/  FSEL R58, R58, -INF , !P0 ;  /* 0xff8000003a3a7808 */ /* 0x000fe20004000000 */
[--C-:B------:R-:W-:Y:S01]  /*f610*/  FFMA.FTZ R124, R2, R124, -R11.reuse ;  /* 0x0000007c027c7223 */ /* 0x100fe2000001080b */
[----:B------:R-:W-:Y:S01]  /*f620*/  FMNMX.FTZ R12, R82, R12, !PT ;  /* 0x0000000c520c7209 */ /* 0x000fe20007810000 */
[----:B------:R-:W2:Y:S01]  /*f630*/  MUFU.EX2 R120, R120 ;  /* 0x0000007800787308 */ /* 0x000ea20000000800 */
[----:B------:R-:W-:Y:S01]  /*f640*/  ISETP.GT.AND P3, PT, R19, 0x89, !P3 ;  /* 0x000000891300780c */ /* 0x000fe20005f64270 */
[C-C-:B------:R-:W-:Y:S01]  /*f650*/  FFMA.FTZ R125, R2.reuse, R125, -R11.reuse ;  /* 0x0000007d027d7223 */ /* 0x140fe2000001080b */
[----:B------:R-:W-:Y:S01]  /*f660*/  FMNMX.FTZ R12, R83, R12, !PT ;  /* 0x0000000c530c7209 */ /* 0x000fe20007810000 */
[C-C-:B------:R-:W-:Y:S01]  /*f670*/  FFMA.FTZ R128, R2.reuse, R128, -R11.reuse ;  /* 0x0000008002807223 */ /* 0x140fe2000001080b */
[----:B------:R-:W-:Y:S01]  /*f680*/  LOP3.LUT P0, RZ, R17, 0x40, RZ, 0xc0, !PT ;  /* 0x0000004011ff7812 */ /* 0x000fe2000780c0ff */
[--C-:B------:R-:W-:Y:S01]  /*f690*/  FFMA.FTZ R129, R2, R129, -R11.reuse ;  /* 0x0000008102817223 */ /* 0x100fe2000001080b */
[----:B------:R-:W-:Y:S01]  /*f6a0*/  FMNMX.FTZ R12, R86, R12, !PT ;  /* 0x0000000c560c7209 */ /* 0x000fe20007810000 */
[----:B------:R-:W0:Y:S01]  /*f6b0*/  MUFU.EX2 R121, R121 ;  /* 0x0000007900797308 */ /* 0x000e220000000800 */
[----:B------:R-:W-:Y:S01]  /*f6c0*/  FSEL R59, R59, -INF , !P2 ;  /* 0xff8000003b3b7808 */ /* 0x000fe20005000000 */
[C-C-:B------:R-:W-:Y:S01]  /*f6d0*/  FFMA.FTZ R132, R2.reuse, R132, -R11.reuse ;  /* 0x0000008402847223 */ /* 0x140fe2000001080b */
[----:B------:R-:W-:Y:S01]  /*f6e0*/  FMNMX.FTZ R12, R87, R12, !PT ;  /* 0x0000000c570c7209 */ /* 0x000fe20007810000 */
[C-C-:B------:R-:W-:Y:S01]  /*f6f0*/  FFMA.FTZ R133, R2.reuse, R133, -R11.reuse ;  /* 0x0000008502857223 */ /* 0x140fe2000001080b */
[----:B------:R-:W-:Y:S01]  /*f700*/  ISETP.GT.AND P4, PT, R19, 0x90, !P4 ;  /* 0x000000901300780c */ /* 0x000fe20006784270 */
[--C-:B------:R-:W-:Y:S01]  /*f710*/  FFMA.FTZ R104, R2, R104, -R11.reuse ;  /* 0x0000006802687223 */ /* 0x100fe2000001080b */
[----:B------:R-:W-:Y:S01]  /*f720*/  FMNMX.FTZ R12, R58, R12, !PT ;  /* 0x0000000c3a0c7209 */ /* 0x000fe20007810000 */
[----:B------:R-:W1:Y:S01]  /*f730*/  MUFU.EX2 R124, R124 ;  /* 0x0000007c007c7308 */ /* 0x000e620000000800 */
[----:B------:R-:W-:Y:S01]  /*f740*/  ISETP.LT.OR P3, PT, R13, 0x8a, P3 ;  /* 0x0000008a0d00780c */ /* 0x000fe20001f61670 */
[--C-:B------:R-:W-:Y:S01]  /*f750*/  FFMA.FTZ R105, R2, R105, -R11.reuse ;  /* 0x0000006902697223 */ /* 0x100fe2000001080b */
[----:B------:R-:W-:Y:S01]  /*f760*/  FSEL R62, R62, -INF , !P0 ;  /* 0xff8000003e3e7808 */ /* 0x000fe20004000000 */
[C-C-:B------:R-:W-:Y:S01]  /*f770*/  FFMA.FTZ R108, R2.reuse, R108, -R11.reuse ;  /* 0x0000006c026c7223 */ /* 0x140fe2000001080b */
[----:B------:R-:W-:Y:S01]  /*f780*/  FMNMX.FTZ R12, R59, R12, !PT ;  /* 0x0000000c3b0c7209 */ /* 0x000fe20007810000 */
[C-C-:B------:R-:W-:Y:S01]  /*f790*/  FFMA.FTZ R109, R2.reuse, R109, -R11.reuse ;  /* 0x0000006d026d7223 */ /* 0x140fe2000001080b */
[----:B------:R-:W-:Y:S01]  /*f7a0*/  ISETP.GT.AND P5, PT, R19, 0x91, !P5 ;  /* 0x000000911300780c */ /* 0x000fe20006fa4270 */
[----:B------:R-:W4:Y:S01]  /*f7b0*/  MUFU.EX2 R125, R125 ;  /* 0x0000007d007d7308 */ /* 0x000f220000000800 */
[----:B------:R-:W-:Y:S01]  /*f7c0*/  ISETP.LT.OR P4, PT, R13, 0x91, P4 ;  /* 0x000000910d00780c */ /* 0x000fe20002781670 */
[C-C-:B------:R-:W-:Y:S01]  /*f7d0*/  FFMA.FTZ R112, R2.reuse, R112, -R11.reuse ;  /* 0x0000007002707223 */ /* 0x140fe2000001080b */
[----:B------:R-:W-:Y:S01]  /*f7e0*/  FSEL R63, R63, -INF , !P3 ;  /* 0xff8000003f3f7808 */ /* 0x000fe20005800000 */
[--C-:B------:R-:W-:Y:S01]  /*f7f0*/  FFMA.FTZ R113, R2, R113, -R11.reuse ;  /* 0x0000007102717223 */ /* 0x100fe2000001080b */
[----:B------:R-:W-:Y:S01]  /*f800*/  FMNMX.FTZ R12, R62, R12, !PT ;  /* 0x0000000c3e0c7209 */ /* 0x000fe20007810000 */
[C-C-:B------:R-:W-:Y:S01]  /*f810*/  FFMA.FTZ R116, R2.reuse, R116, -R11.reuse ;  /* 0x0000007402747223 */ /* 0x140fe2000001080b */
[----:B------:R-:W-:Y:S01]  /*f820*/  ISETP.GT.AND P6, PT, R19, 0x98, !P6 ;  /* 0x000000981300780c */ /* 0x000fe200077c4270 */
[C-C-:B------:R-:W-:Y:S01]  /*f830*/  FFMA.FTZ R117, R2.reuse, R117, -R11.reuse ;  /* 0x0000007502757223 */ /* 0x140fe2000001080b */
[----:B------:R-:W-:Y:S01]  /*f840*/  ISETP.LT.OR P5, PT, R13, 0x92, P5 ;  /* 0x000000920d00780c */ /* 0x000fe20002fa1670 */
[--C-:B------:R-:W-:Y:S01]  /*f850*/  FFMA.FTZ R88, R2, R88, -R11.reuse ;  /* 0x0000005802587223 */ /* 0x100fe2000001080b */
[----:B------:R-:W-:Y:S01]  /*f860*/  FSEL R66, R66, -INF , !P4 ;  /* 0xff80000042427808 */ /* 0x000fe20006000000 */
[C-C-:B------:R-:W-:Y:S01]  /*f870*/  FFMA.FTZ R89, R2.reuse, R89, -R11.reuse ;  /* 0x0000005902597223 */ /* 0x140fe2000001080b */
[----:B------:R-:W-:Y:S01]  /*f880*/  FMNMX.FTZ R12, R63, R12, !PT ;  /* 0x0000000c3f0c7209 */ /* 0x000fe20007810000 */
[C-C-:B------:R-:W-:Y:S01]  /*f890*/  FFMA.FTZ R92, R2.reuse, R92, -R11.reuse ;  /* 0x0000005c025c7223 */ /* 0x140fe2000001080b */
[----:B------:R-:W-:Y:S01]  /*f8a0*/  ISETP.LT.OR P6, PT, R13, 0x99, P6 ;  /* 0x000000990d00780c */ /* 0x000fe200037c1670 */
[C-C-:B------:R-:W-:Y:S01]  /*f8b0*/  FFMA.FTZ R93, R2.reuse, R93, -R11.reuse ;  /* 0x0000005d025d7223 */ /* 0x140fe2000001080b */
[----:B------:R-:W-:Y:S01]  /*f8c0*/  FSEL R67, R67, -INF , !P5 ;  /* 0xff80000043437808 */ /* 0x000fe20006800000 */
[--C-:B------:R-:W-:Y:S01]  /*f8d0*/  FFMA.FTZ R96, R2, R96, -R11.reuse ;  /* 0x0000006002607223 */ /* 0x100fe2000001080b */
[----:B------:R-:W-:Y:S01]  /*f8e0*/  FMNMX.FTZ R12, R66, R12, !PT ;  /* 0x0000000c420c7209 */ /* 0x000fe20007810000 */
[C-C-:B------:R-:W-:Y:S01]  /*f8f0*/  FFMA.FTZ R97, R2.reuse, R97, -R11.reuse ;  /* 0x0000006102617223 */ /* 0x140fe2000001080b */
[----:B------:R-:W-:Y:S01]  /*f900*/  ISETP.LT.OR P1, PT, R13, 0x9a, P1 ;  /* 0x0000009a0d00780c */ /* 0x000fe20000f21670 */
[--C-:B------:R-:W-:Y:S01]  /*f910*/  FFMA.FTZ R100, R2, R100, -R11.reuse ;  /* 0x0000006402647223 */ /* 0x100fe2000001080b */
[----:B------:R-:W-:Y:S01]  /*f920*/  FSEL R70, R70, -INF , !P6 ;  /* 0xff80000046467808 */ /* 0x000fe20007000000 */
[C-C-:B------:R-:W-:Y:S01]  /*f930*/  FFMA.FTZ R101, R2.reuse, R101, -R11.reuse ;  /* 0x0000006502657223 */ /* 0x140fe2000001080b */
[----:B------:R-:W-:Y:S01]  /*f940*/  FMNMX.FTZ R12, R67, R12, !PT ;  /* 0x0000000c430c7209 */ /* 0x000fe20007810000 */
[C-C-:B------:R-:W-:Y:S01]  /*f950*/  FFMA.FTZ R72, R2.reuse, R72, -R11.reuse ;  /* 0x0000004802487223 */ /* 0x140fe2000001080b */
[----:B------:R-:W-:Y:S01]  /*f960*/  FSEL R71, R71, -INF , !P1 ;  /* 0xff80000047477808 */ /* 0x000fe20004800000 */
        /* <DEDUP_REMOVED lines=9> */
[----:B------:R-:W-:-:S01]  /*fa00*/  FFMA.FTZ R56, R2, R56, -R11 ;  /* 0x0000003802387223 */ /* 0x000fc2000001080b */
[----:B------:R-:W5:Y:S01]  /*fa10*/  SHFL.BFLY PT, R13, R12, 0x2, 0x1f ;  /* 0x0c401f000c0d7f89 */ /* 0x000f6200000e0000 */
[----:B------:R-:W-:-:S01]  /*fa20*/  FFMA.FTZ R57, R2, R57, -R11 ;  /* 0x0000003902397223 */ /* 0x000fc2000001080b */
[C-C-:B------:R-:W-:Y:S01]  /*fa30*/  FFMA.FTZ R60, R2.reuse, R60, -R11.reuse ;  /* 0x0000003c023c7223 */ /* 0x140fe2000001080b */
[----:B------:R-:W-:-:S01]  /*fa40*/  FFMA.FTZ R61, R2, R61, -R11 ;  /* 0x0000003d023d7223 */ /* 0x000fc2000001080b */
[C-C-:B------:R-:W-:Y:S01]  /*fa50*/  FFMA.FTZ R64, R2.reuse, R64, -R11.reuse ;  /* 0x0000004002407223 */ /* 0x140fe2000001080b */
[----:B------:R-:W-:-:S01]  /*fa60*/  FFMA.FTZ R65, R2, R65, -R11 ;  /* 0x0000004102417223 */ /* 0x000fc2000001080b */
[C-C-:B------:R-:W-:Y:S01]  /*fa70*/  FFMA.FTZ R68, R2.reuse, R68, -R11.reuse ;  /* 0x0000004402447223 */ /* 0x140fe2000001080b */
[----:B------:R-:W3:Y:S01]  /*fa80*/  MUFU.EX2 R128, R128 ;  /* 0x0000008000807308 */ /* 0x000ee20000000800 */
[----:B------:R-:W-:-:S01]  /*fa90*/  FFMA.FTZ R11, R2, R69, -R11 ;  /* 0x00000045020b7223 */ /* 0x000fc2000001080b */
[----:B--2---:R-:W-:Y:S01]  /*faa0*/  FFMA.FTZ R19, R3, R137, R120 ;  /* 0x0000008903137223 */ /* 0x004fe20000010078 */
[----:B------:R-:W-:-:S03]  /*fab0*/  LOP3.LUT P0, RZ, R17, 0x20, RZ, 0xc0, !PT ;  /* 0x0000002011ff7812 */ /* 0x000fc6000780c0ff */
[----:B0-----:R-:W-:Y:S02]  /*fac0*/  FADD.FTZ R19, R121, R19 ;  /* 0x0000001379137221 */ /* 0x001fe40000010000 */
[----:B------:R-:W0:Y:S02]  /*fad0*/  MUFU.EX2 R129, R129 ;  /* 0x0000008100817308 */ /* 0x000e240000000800 */
[----:B-1----:R-:W-:-:S04]  /*fae0*/  FADD.FTZ R19, R124, R19 ;  /* 0x000000137c137221 */ /* 0x002fc80000010000 */
[----:B----4-:R-:W-:Y:S02]  /*faf0*/  FADD.FTZ R19, R125, R19 ;  /* 0x000000137d137221 */ /* 0x010fe40000010000 */
[----:B------:R-:W1:Y:S01]  /*fb00*/  MUFU.EX2 R132, R132 ;  /* 0x0000008400847308 */ /* 0x000e620000000800 */
[----:B-----5:R-:W-:Y:S01]  /*fb10*/  FMNMX.FTZ R12, R12, R13, !PT ;  /* 0x0000000d0c0c7209 */ /* 0x020fe20007810000 */
[----:B---3--:R-:W-:-:S04]  /*fb20*/  FADD.FTZ R19, R128, R19 ;  /* 0x0000001380137221 */ /* 0x008fc80000010000 */
[----:B------:R-:W2:Y:S02]  /*fb30*/  SHFL.BFLY PT, R13, R12, 0x1, 0x1f ;  /* 0x0c201f000c0d7f89 */ /* 0x000ea400000e0000 */
[----:B------:R-:W3:Y:S01]  /*fb40*/  MUFU.EX2 R133, R133 ;  /* 0x0000008500857308 */ /* 0x000ee20000000800 */
[----:B0-----:R-:W-:-:S07]  /*fb50*/  FADD.FTZ R19, R129, R19 ;  /* 0x0000001381137221 */ /* 0x001fce0000010000 */
[----:B------:R-:W0:Y:S01]  /*fb60*/  MUFU.EX2 R104, R104 ;  /* 0x0000006800687308 */ /* 0x000e220000000800 */
[----:B-1----:R-:W-:-:S07]  /*fb70*/  FADD.FTZ R19, R132, R19 ;  /* 0x0000001384137221 */ /* 0x002fce0000010000 */
[----:B------:R-:W1:Y:S01]  /*fb80*/  MUFU.EX2 R105, R105 ;  /* 0x0000006900697308 */ /* 0x000e620000000800 */
[----:B---3--:R-:W-:-:S01]  /*fb90*/  FADD.FTZ R19, R133, R19 ;  /* 0x0000001385137221 */ /* 0x008fc20000010000 */
[----:B--2---:R-:W-:-:S06]  /*fba0*/  FMNMX.FTZ R12, R12, R13, !PT ;  /* 0x0000000d0c0c7209 */ /* 0x004fcc0007810000 */
[----:B------:R-:W2:Y:S01]  /*fbb0*/  MUFU.EX2 R108, R108 ;  /* 0x0000006c006c7308 */ /* 0x000ea20000000800 */
[----:B0-----:R-:W-:-:S01]  /*fbc0*/  FADD.FTZ R19, R104, R19 ;  /* 0x0000001368137221 */ /* 0x001fc20000010000 */
[----:B------:R-:W-:-:S04]  /*fbd0*/  FSETP.NEU.FTZ.AND P1, PT, R12, -INF , PT ;  /* 0xff8000000c00780b */ /* 0x000fc80003f3d000 */
[----:B------:R-:W-:Y:S02]  /*fbe0*/  FSEL R13, R12, RZ, P1 ;  /* 0x000000ff0c0d7208 */ /* 0x000fe40000800000 */
[----:B------:R-:W0:Y:S01]  /*fbf0*/  MUFU.EX2 R109, R109 ;  /* 0x0000006d006d7308 */ /* 0x000e220000000800 */
[----:B-1----:R-:W-:-:S02]  /*fc00*/  FADD.FTZ R19, R105, R19 ;  /* 0x0000001369137221 */ /* 0x002fc40000010000 */
[----:B------:R-:W-:Y:S01]  /*fc10*/  FADD.FTZ R0, -R13, R0 ;  /* 0x000000000d007221 */ /* 0x000fe20000010100 */
[----:B------:R-:W-:-:S03]  /*fc20*/  FFMA.FTZ R13, R2, R12, -8 ;  /* 0xc1000000020d7423 */ /* 0x000fc6000001000c */
[----:B------:R-:W-:Y:S01]  /*fc30*/  FMUL.FTZ R0, R2, R0 ;  /* 0x0000000002007220 */ /* 0x000fe20000410000 */
[----:B------:R-:W1:Y:S01]  /*fc40*/  MUFU.EX2 R112, R112 ;  /* 0x0000007000707308 */ /* 0x000e620000000800 */
[----:B------:R-:W-:Y:S01]  /*fc50*/  FSEL R13, R13, RZ, P1 ;  /* 0x000000ff0d0d7208 */ /* 0x000fe20000800000 */
[----:B--2---:R-:W-:-:S04]  /*fc60*/  FADD.FTZ R19, R108, R19 ;  /* 0x000000136c137221 */ /* 0x004fc80000010000 */
        /* <DEDUP_REMOVED lines=20> */
[----:B0-----:R-:W-:Y:S01]  /*fdb0*/  FADD.FTZ R19, R109, R19 ;  /* 0x000000136d137221 */ /* 0x001fe20000010000 */
[----:B------:R-:W-:-:S01]  /*fdc0*/  FFMA.FTZ R91, R2, R91, -R13 ;  /* 0x0000005b025b7223 */ /* 0x000fc2000001080d */
[C-C-:B------:R-:W-:Y:S01]  /*fdd0*/  FFMA.FTZ R94, R2.reuse, R94, -R13.reuse ;  /* 0x0000005e025e7223 */ /* 0x140fe2000001080d */
[----:B------:R-:W-:-:S01]  /*fde0*/  FFMA.FTZ R95, R2, R95, -R13 ;  /* 0x0000005f025f7223 */ /* 0x000fc2000001080d */
[----:B-1----:R-:W-:Y:S01]  /*fdf0*/  FADD.FTZ R19, R112, R19 ;  /* 0x0000001370137221 */ /* 0x002fe20000010000 */
[----:B------:R-:W-:-:S01]  /*fe00*/  FFMA.FTZ R98, R2, R98, -R13 ;  /* 0x0000006202627223 */ /* 0x000fc2000001080d */
[----:B------:R-:W0:Y:S01]  /*fe10*/  MUFU.EX2 R126, R126 ;  /* 0x0000007e007e7308 */ /* 0x000e220000000800 */
[----:B--2---:R-:W-:-:S01]  /*fe20*/  FFMA.FTZ R69, R0, R136, R122 ;  /* 0x0000008800457223 */ /* 0x004fc2000001007a */
        /* <DEDUP_REMOVED lines=148> */
[----:B-1----:R-:W-:-:S05]  /*10770*/  FADD.FTZ R19, R13, R69 ;  /* 0x000000450d137221 */ /* 0x002fca0000010000 */
[----:B------:R0:W-:Y:S04]  /*10780*/  STL [R1+0x4], R19 ;  /* 0x0000041301007387 */ /* 0x0001e80000100800 */
[----:B------:R0:W-:Y:S01]  /*10790*/  STL [R1+0x8], R71 ;  /* 0x0000084701007387 */ /* 0x0001e20000100800 */
[----:B------:R-:W-:Y:S05]  /*107a0*/  @!P0 BRA `(.L_x_11369) ;  /* 0x0000000000048947 */ /* 0x000fea0003800000 */
[----:B------:R-:W-:Y:S01]  /*107b0*/  BPT.TRAP 0x1 ;  /* 0x000000040000795c */ /* 0x000fe20000300000 */
.L_x_11369:
[----:B0-----:R-:W2:Y:S01]  /*107c0*/  LDL R19, [R1+0x40] ;  /* 0x0000400001137983 */ /* 0x001ea20000100800 */
[----:B------:R-:W-:-:S03]  /*107d0*/  VIADD R20, R20, 0x13260 ;  /* 0x0001326014147836 */ /* 0x000fc60000000000 */
[----:B------:R-:W3:Y:S02]  /*107e0*/  LDL R69, [R1] ;  /* 0x0000000001457983 */ /* 0x000ee40000100800 */
[----:B--2---:R-:W-:Y:S02]  /*107f0*/  PRMT R20, R19, 0x654, R20 ;  /* 0x0000065413147816 */ /* 0x004fe40000000014 */
[----:B------:R-:W2:Y:S01]  /*10800*/  LDL R19, [R1+0x34] ;  /* 0x0000340001137983 */ /* 0x000ea20000100800 */
[----:B------:R-:W-:Y:S01]  /*10810*/  F2FP.SATFINITE.E4M3.F32.PACK_AB_MERGE_C R124, R125, R124, RZ ;  /* 0x0000007c7d7c723e */ /* 0x000fe200048070ff */
[----:B------:R1:W-:Y:S01]  /*10820*/  SYNCS.ARRIVE.TRANS64.RED.A1T0 RZ, [R20+URZ], RZ ;  /* 0x000000ff14ff79a7 */ /* 0x0003e2000810043f */
        /* <DEDUP_REMOVED lines=56> */
[----:B---3--:R-:W-:Y:S01]  /*10bb0*/  IMAD.MOV.U32 R156, RZ, RZ, R69 ;  /* 0x000000ffff9c7224 */ /* 0x008fe200078e0045 */
        /* <DEDUP_REMOVED lines=17> */
[C---:B--2---:R-:W-:Y:S01]  /*10cd0*/  ISETP.GT.AND P1, PT, R8.reuse, R19, PT ;  /* 0x000000130800720c */ /* 0x044fe20003f24270 */
[----:B------:R-:W-:Y:S02]  /*10ce0*/  VIADD R8, R8, 0xffffffff ;  /* 0xffffffff08087836 */ /* 0x000fe40000000000 */
[----:B------:R-:W-:-:S10]  /*10cf0*/  IMAD.MOV.U32 R19, RZ, RZ, R14 ;  /* 0x000000ffff137224 */ /* 0x000fd400078e000e */
[----:B-1----:R-:W-:Y:S05]  /*10d00*/  @P1 BRA `(.L_x_11370) ;  /* 0xffffffbc00581947 */ /* 0x002fea000383ffff */
[----:B------:R-:W-:Y:S05]  /*10d10*/  BSYNC B0 ;  /* 0x0000000000007941 */ /* 0x000fea0003800000 */
.L_x_11350:
[----:B------:R-:W-:Y:S02]  /*10d20*/  IMAD.MOV.U32 R0, RZ, RZ, R12 ;  /* 0x000000ffff007224 */ /* 0x000fe400078e000c */
[----:B------:R-:W-:Y:S02]  /*10d30*/  IMAD.MOV.U32 R3, RZ, RZ, R10 ;  /* 0x000000ffff037224 */ /* 0x000fe400078e000a */
[----:B------:R-:W-:Y:S02]  /*10d40*/  IMAD.MOV.U32 R19, RZ, RZ, R14 ;  /* 0x000000ffff137224 */ /* 0x000fe400078e000e */
[----:B------:R-:W-:-:S07]  /*10d50*/  IMAD.MOV.U32 R156, RZ, RZ, R69 ;  /* 0x000000ffff9c7224 */ /* 0x000fce00078e0045 */
.L_x_11349:
[----:B------:R-:W-:Y:S05]  /*10d60*/  BSYNC B1 ;  /* 0x0000000000017941 */ /* 0x000fea0003800000 */
.L_x_11348:
        /* <DEDUP_REMOVED lines=18> */
.L_x_11373:
[----:B------:R-:W-:Y:S01]  /*10e90*/  ISETP.NE.AND P1, PT, R14, 0x1, PT ;  /* 0x000000010e00780c */ /* 0x000fe20003f25270 */
[----:B------:R-:W-:-:S12]  /*10ea0*/  IMAD.MOV.U32 R12, RZ, RZ, R15 ;  /* 0x000000ffff0c7224 */ /* 0x000fd800078e000f */
[----:B------:R-:W0:Y:S02]  /*10eb0*/  @P1 LDC.64 R10, c[0x0][0x9e8] ;  /* 0x00027a00ff0a1b82 */ /* 0x000e240000000a00 */
[----:B0-----:R-:W-:-:S05]  /*10ec0*/  @P1 IMAD.HI.U32 R10, R12, R10, RZ ;  /* 0x0000000a0c0a1227 */ /* 0x001fca00078e00ff */
[----:B------:R-:W-:-:S05]  /*10ed0*/  @P1 SHF.R.U32.HI R12, RZ, R11, R10 ;  /* 0x0000000bff0c1219 */ /* 0x000fca000001160a */
[----:B------:R1:W-:Y:S02]  /*10ee0*/  @P1 STL [R1+0x38], R12 ;  /* 0x0000380c01001387 */ /* 0x0003e40000100800 */
.L_x_11374:
[----:B------:R-:W-:Y:S05]  /*10ef0*/  BSYNC B0 ;  /* 0x0000000000007941 */ /* 0x000fea0003800000 */
.L_x_11372:
[----:B------:R-:W2:Y:S02]  /*10f00*/  LDL.LU R10, [R1+0x38] ;  /* 0x00003800010a7983 */ /* 0x000ea40000300800 */
[----:B--2---:R-:W-:-:S05]  /*10f10*/  IMAD R10, R10, R14, RZ ;  /* 0x0000000e0a0a7224 */ /* 0x004fca00078e02ff */
[----:B------:R-:W-:-:S07]  /*10f20*/  VIMNMX R9, R9, R10, !PT ;  /* 0x0000000a09097248 */ /* 0x000fce0007fe0100 */
.L_x_11371:
[----:B------:R-:W2:Y:S01]  /*10f30*/  LDL R11, [R1+0x4c] ;  /* 0x00004c00010b7983 */ /* 0x000ea20000100800 */
[----:B------:R-:W-:Y:S01]  /*10f40*/  VIADD R9, R9, 0x9f ;  /* 0x0000009f09097836 */ /* 0x000fe20000000000 */
[----:B------:R-:W-:Y:S03]  /*10f50*/  BSSY B0, `(.L_x_11375) ;  /* 0x000025e000007945 */ /* 0x000fe60003800000 */
[----:B------:R-:W-:-:S05]  /*10f60*/  IMAD.HI R9, R9, 0x66666667, RZ ;  /* 0x6666666709097827 */ /* 0x000fca00078e02ff */
[----:B------:R-:W-:-:S04]  /*10f70*/  SHF.R.U32.HI R10, RZ, 0x1f, R9 ;  /* 0x0000001fff0a7819 */ /* 0x000fc80000011609 */
[----:B------:R-:W-:-:S04]  /*10f80*/  LEA.HI.SX32 R10, R9, R10, 0x1a ;  /* 0x0000000a090a7211 */ /* 0x000fc800078fd2ff */
[----:B--2---:R-:W-:-:S04]  /*10f90*/  VIMNMX R11, R11, R10, !PT ;  /* 0x0000000a0b0b7248 */ /* 0x004fc80007fe0100 */
[----:B------:R-:W-:Y:S01]  /*10fa0*/  ISETP.GE.AND P1, PT, R8, R11, PT ;  /* 0x0000000b0800720c */ /* 0x000fe20003f26270 */
[----:B------:R2:W-:-:S12]  /*10fb0*/  STL [R1], R11 ;  /* 0x0000000b01007387 */ /* 0x0005d80000100800 */
[----:B--2---:R-:W-:Y:S05]  /*10fc0*/  @!P1 BRA `(.L_x_11376) ;  /* 0x0000002400589947 */ /* 0x004fea0003800000 */
[----:B------:R-:W-:Y:S01]  /*10fd0*/  BSSY B1, `(.L_x_11377) ;  /* 0x0000254000017945 */ /* 0x000fe20003800000 */
[----:B------:R-:W-:Y:S02]  /*10fe0*/  IMAD.MOV.U32 R14, RZ, RZ, R8 ;  /* 0x000000ffff0e7224 */ /* 0x000fe400078e0008 */
[----:B------:R-:W-:Y:S02]  /*10ff0*/  IMAD.MOV.U32 R11, RZ, RZ, R0 ;  /* 0x000000ffff0b7224 */ /* 0x000fe400078e0000 */
[----:B------:R-:W-:Y:S02]  /*11000*/  IMAD.MOV.U32 R10, RZ, RZ, R3 ;  /* 0x000000ffff0a7224 */ /* 0x000fe400078e0003 */
[----:B------:R-:W-:Y:S02]  /*11010*/  IMAD.MOV.U32 R9, RZ, RZ, R156 ;  /* 0x000000ffff097224 */ /* 0x000fe400078e009c */
[----:B------:R-:W-:-:S07]  /*11020*/  IMAD.MOV.U32 R8, RZ, RZ, R19 ;  /* 0x000000ffff087224 */ /* 0x000fce00078e0013 */
.L_x_11389:
[----:B------:R-:W-:-:S05]  /*11030*/  VIADD R19, R8, 0x1 ;  /* 0x0000000108137836 */ /* 0x000fca0000000000 */
[----:B------:R-:W-:-:S04]  /*11040*/  ISETP.NE.AND P1, PT, R19, 0x2, PT ;  /* 0x000000021300780c */ /* 0x000fc80003f25270 */
[----:B------:R-:W-:Y:S02]  /*11050*/  SEL R156, RZ, 0x1, P1 ;  /* 0x00000001ff9c7807 */ /* 0x000fe40000800000 */
[----:B------:R-:W-:Y:S02]  /*11060*/  SEL R19, R19, RZ, P1 ;  /* 0x000000ff13137207 */ /* 0x000fe40000800000 */
[----:B------:R-:W-:Y:S01]  /*11070*/  LOP3.LUT R156, R9, R156, RZ, 0x3c, !PT ;  /* 0x0000009c099c7212 */ /* 0x000fe200078e3cff */
[----:B------:R-:W-:Y:S06]  /*11080*/  @!P0 BRA `(.L_x_11378) ;  /* 0x0000000000048947 */ /* 0x000fec0003800000 */
[----:B------:R-:W-:Y:S01]  /*11090*/  BPT.TRAP 0x1 ;  /* 0x000000040000795c */ /* 0x000fe20000300000 */
.L_x_11378:
[----:B------:R-:W-:Y:S01]  /*110a0*/  IMAD R0, R19, 0x8, R18 ;  /* 0x0000000813007824 */ /* 0x000fe200078e0212 */
[----:B------:R-:W-:-:S04]  /*110b0*/  SHF.L.U32 R3, R156, 0x1f, RZ ;  /* 0x0000001f9c037819 */ /* 0x000fc800000006ff */
[----:B------:R2:W3:Y:S01]  /*110c0*/  SYNCS.PHASECHK.TRANS64.TRYWAIT P1, [R0+URZ+0x13230], R3 ;  /* 0x01323003000075a7 */ /* 0x0004e2000802017f */
[----:B------:R-:W-:Y:S05]  /*110d0*/  @!P0 BRA `(.L_x_11379) ;  /* 0x0000000000048947 */ /* 0x000fea0003800000 */
[----:B------:R-:W-:Y:S01]  /*110e0*/  BPT.TRAP 0x1 ;  /* 0x000000040000795c */ /* 0x000fe20000300000 */
.L_x_11379:
[----:B-1----:R-:W0:Y:S01]  /*110f0*/  LDL R12, [R1+0x2c] ;  /* 0x00002c00010c7983 */ /* 0x002e220000100800 */
[----:B------:R-:W-:Y:S01]  /*11100*/  BSSY B2, `(.L_x_11380) ;  /* 0x0000007000027945 */ /* 0x000fe20003800000 */
[----:B0-----:R-:W-:-:S04]  /*11110*/  IMAD R15, R19, 0x280, R12 ;  /* 0x00000280130f7824 */ /* 0x001fc800078e020c */
[C---:B------:R-:W-:Y:S02]  /*11120*/  VIADD R20, R15.reuse, 0x80 ;  /* 0x000000800f147836 */ /* 0x040fe40000000000 */
[----:B------:R-:W-:Y:S01]  /*11130*/  VIADD R56, R15, 0x100 ;  /* 0x000001000f387836 */ /* 0x000fe20000000000 */
[----:B---3--:R-:W-:Y:S06]  /*11140*/  @P1 BRA `(.L_x_11381) ;  /* 0x0000000000081947 */ /* 0x008fec0003800000 */
[----:B------:R-:W0:Y:S02]  /*11150*/  SYNCS.PHASECHK.TRANS64.TRYWAIT P1, [R0+URZ+0x13230], R3 ;  /* 0x01323003000075a7 */ /* 0x000e24000802017f */
[----:B0-----:R-:W-:Y:S05]  /*11160*/  @!P1 BRA `(.L_x_11382) ;  /* 0x000000f0005c9947 */ /* 0x001fea0003800000 */
.L_x_11381:
[----:B------:R-:W-:Y:S05]  /*11170*/  BSYNC B2 ;  /* 0x0000000000027941 */ /* 0x000fea0003800000 */
.L_x_11380:
        /* <DEDUP_REMOVED lines=10> */
[----:B------:R-:W-:Y:S01]  /*11220*/  VIADD R20, R15, 0x180 ;  /* 0x000001800f147836 */ /* 0x000fe20000000000 */
        /* <DEDUP_REMOVED lines=76> */
.L_x_11383:
[----:B0-2---:R-:W-:Y:S01]  /*116f0*/  SHF.L.U32 R0, R9, 0x1f, RZ ;  /* 0x0000001f09007819 */ /* 0x005fe200000006ff */
[----:B------:R-:W-:-:S04]  /*11700*/  IMAD R15, R8, 0x8, R18 ;  /* 0x00000008080f7824 */ /* 0x000fc800078e0212 */
[----:B------:R0:W1:Y:S01]  /*11710*/  SYNCS.PHASECHK.TRANS64.TRYWAIT P1, [R15+URZ+0x13250], R0 ;  /* 0x013250000f0075a7 */ /* 0x000062000802017f */
[----:B------:R-:W-:Y:S05]  /*11720*/  @!P0 BRA `(.L_x_11384) ;  /* 0x0000000000048947 */ /* 0x000fea0003800000 */
[----:B------:R-:W-:Y:S01]  /*11730*/  BPT.TRAP 0x1 ;  /* 0x000000040000795c */ /* 0x000fe20000300000 */
.L_x_11384:
[----:B------:R-:W-:Y:S04]  /*11740*/  BSSY B2, `(.L_x_11385) ;  /* 0x0000004000027945 */ /* 0x000fe80003800000 */
[----:B-1----:R-:W-:Y:S05]  /*11750*/  @P1 BRA `(.L_x_11386) ;  /* 0x0000000000081947 */ /* 0x002fea0003800000 */
[----:B------:R-:W1:Y:S02]  /*11760*/  SYNCS.PHASECHK.TRANS64.TRYWAIT P1, [R15+URZ+0x13250], R0 ;  /* 0x013250000f0075a7 */ /* 0x000e64000802017f */
[----:B-1----:R-:W-:Y:S05]  /*11770*/  @!P1 BRA `(.L_x_11387) ;  /* 0x000000e800ec9947 */ /* 0x002fea0003800000 */
.L_x_11386:
[----:B------:R-:W-:Y:S05]  /*11780*/  BSYNC B2 ;  /* 0x0000000000027941 */ /* 0x000fea0003800000 */
.L_x_11385:
[----:B01----:R-:W-:Y:S01]  /*11790*/  VIADD R0, R18, 0x1000 ;  /* 0x0000100012007836 */ /* 0x003fe20000000000 */
[----:B------:R-:W-:Y:S01]  /*117a0*/  WARPGROUP.ARRIVE ;  /* 0x00000000000079c5 */ /* 0x000fe20000000000 */
[----:B------:R-:W-:-:S03]  /*117b0*/  IMAD.MOV.U32 R9, RZ, RZ, -0x3ffffff0 ;  /* 0xc0000010ff097424 */ /* 0x000fc600078e00ff */
[----:B------:R-:W-:Y:S02]  /*117c0*/  SHF.R.U32.HI R0, RZ, 0x4, R0 ;  /* 0x00000004ff007819 */ /* 0x000fe40000011600 */
[----:B------:R-:W-:Y:S02]  /*117d0*/  R2UR UR7, R9 ;  /* 0x00000000090772ca */ /* 0x000fe400000e0000 */
[----:B------:R-:W-:-:S04]  /*117e0*/  LOP3.LUT R0, R0, 0x3fff, RZ, 0xc0, !PT ;  /* 0x00003fff00007812 */ /* 0x000fc800078ec0ff */
[----:B------:R-:W-:-:S05]  /*117f0*/  LOP3.LUT R0, R0, 0x10000, RZ, 0xfc, !PT ;  /* 0x0001000000007812 */ /* 0x000fca00078efcff */
[----:B------:R-:W-:-:S05]  /*11800*/  IMAD R8, R8, 0x280, R0 ;  /* 0x0000028008087824 */ /* 0x000fca00078e0200 */
[----:B------:R-:W-:-:S13]  /*11810*/  R2UR UR6, R8 ;  /* 0x00000000080672ca */ /* 0x000fda00000e0000 */
[----:B------:R-:W-:Y:S01]  /*11820*/  QGMMA.64x64x32.F32.E4M3.E4M3 R24, R152, gdesc[UR4], R24, gsb0 ;  /* 0x00e0000498187df3 */ /* 0x000fe20008000818 */
[----:B------:R-:W-:-:S04]  /*11830*/  FMNMX.FTZ R0, R120, R10, !PT ;  /* 0x0000000a78007209 */ /* 0x000fc80007810000 */
[----:B------:R-:W-:-:S04]  /*11840*/  FMNMX.FTZ R0, R121, R0, !PT ;  /* 0x0000000079007209 */ /* 0x000fc80007810000 */
[----:B------:R-:W-:Y:S02]  /*11850*/  FMNMX.FTZ R9, R124, R0, !PT ;  /* 0x000000007c097209 */ /* 0x000fe40007810000 */
[----:B------:R-:W-:-:S04]  /*11860*/  FMNMX.FTZ R0, R122, R11, !PT ;  /* 0x0000000b7a007209 */ /* 0x000fc80007810000 */
[----:B------:R-:W-:Y:S02]  /*11870*/  FMNMX.FTZ R0, R123, R0, !PT ;  /* 0x000000007b007209 */ /* 0x000fe40007810000 */
[----:B------:R-:W-:Y:S02]  /*11880*/  FMNMX.FTZ R9, R125, R9, !PT ;  /* 0x000000097d097209 */ /* 0x000fe40007810000 */
[----:B------:R-:W-:Y:S01]  /*11890*/  FMNMX.FTZ R0, R126, R0, !PT ;  /* 0x000000007e007209 */ /* 0x000fe20007810000 */
[----:B------:R-:W-:Y:S02]  /*118a0*/  WARPGROUP.DEPBAR.LE gsb0, 0x0 ;  /* 0x00008000000079c5 */ /* 0x000fe40000010000 */
[----:B------:R-:W2:Y:S04]  /*118b0*/  LDL.LU R154, [R1+0x8] ;  /* 0x00000800019a7983 */ /* 0x000ea80000300800 */
[----:B------:R-:W3:Y:S01]  /*118c0*/  LDL.LU R155, [R1+0x4] ;  /* 0x00000400019b7983 */ /* 0x000ee20000300800 */
[----:B------:R-:W-:Y:S01]  /*118d0*/  FMNMX.FTZ R0, R127, R0, !PT ;  /* 0x000000007f007209 */ /* 0x000fe20007810000 */
[----:B------:R-:W-:Y:S01]  /*118e0*/  VIADD R12, R8, 0x80 ;  /* 0x00000080080c7836 */ /* 0x000fe20000000000 */
[----:B------:R-:W-:Y:S01]  /*118f0*/  FMNMX.FTZ R9, R128, R9, !PT ;  /* 0x0000000980097209 */ /* 0x000fe20007810000 */
[----:B------:R-:W-:Y:S01]  /*11900*/  IMAD.MOV.U32 R13, RZ, RZ, -0x3ffffff0 ;  /* 0xc0000010ff0d7424 */ /* 0x000fe200078e00ff */
[----:B------:R-:W-:Y:S01]  /*11910*/  FMNMX.FTZ R0, R130, R0, !PT ;  /* 0x0000000082007209 */ /* 0x000fe20007810000 */
[----:B------:R-:W-:Y:S01]  /*11920*/  WARPGROUP.ARRIVE ;  /* 0x00000000000079c5 */ /* 0x000fe20000000000 */
        /* <DEDUP_REMOVED lines=48> */
[----:B------:R-:W-:Y:S01]  /*11c30*/  FMNMX.FTZ R9, R77, R9, !PT ;  /* 0x000000094d097209 */ /* 0x000fe20007810000 */
[----:B------:R-:W-:Y:S01]  /*11c40*/  QGMMA.64x64x32.F32.E4M3.E4M3 R24, R148, gdesc[UR4], R24, gsb0 ;  /* 0x00e0000494187df3 */ /* 0x000fe20008000818 */
        /* <DEDUP_REMOVED lines=25> */
[----:B------:R-:W-:-:S02]  /*11de0*/  R2UR UR6, R12 ;  /* 0x000000000c0672ca */ /* 0x000fc400000e0000 */
[----:B------:R-:W0:Y:S01]  /*11df0*/  SHFL.BFLY PT, R12, R9, 0x2, 0x1f ;  /* 0x0c401f00090c7f89 */ /* 0x000e2200000e0000 */
[----:B------:R-:W-:Y:S01]  /*11e00*/  R2UR UR7, R13 ;  /* 0x000000000d0772ca */ /* 0x000fe200000e0000 */
[----:B------:R-:W-:Y:S02]  /*11e10*/  IMAD.MOV.U32 R13, RZ, RZ, -0x3ffffff0 ;  /* 0xc0000010ff0d7424 */ /* 0x000fe400078e00ff */
[----:B------:R-:W1:Y:S01]  /*11e20*/  SHFL.BFLY PT, R3, R0, 0x2, 0x1f ;  /* 0x0c401f0000037f89 */ /* 0x000e6200000e0000 */
[----:B0-----:R-:W-:Y:S01]  /*11e30*/  FMNMX.FTZ R9, R9, R12, !PT ;  /* 0x0000000c09097209 */ /* 0x001fe20007810000 */
[----:B------:R-:W-:Y:S02]  /*11e40*/  WARPGROUP.DEPBAR.LE gsb0, 0x0 ;  /* 0x00008000000079c5 */ /* 0x000fe40000010000 */
[----:B------:R-:W-:Y:S01]  /*11e50*/  WARPGROUP.ARRIVE ;  /* 0x00000000000079c5 */ /* 0x000fe20000000000 */
[----:B------:R-:W-:Y:S01]  /*11e60*/  VIADD R12, R8, 0x180 ;  /* 0x00000180080c7836 */ /* 0x000fe20000000000 */
[----:B-1----:R-:W-:-:S02]  /*11e70*/  FMNMX.FTZ R0, R0, R3, !PT ;  /* 0x0000000300007209 */ /* 0x002fc40007810000 */
[----:B------:R-:W0:Y:S02]  /*11e80*/  SHFL.BFLY PT, R3, R9, 0x1, 0x1f ;  /* 0x0c201f0009037f89 */ /* 0x000e2400000e0000 */
[----:B------:R-:W-:Y:S01]  /*11e90*/  QGMMA.64x64x32.F32.E4M3.E4M3 R24, R144, gdesc[UR4], R24, gsb0 ;  /* 0x00e0000490187df3 */ /* 0x000fe20008000818 */
[----:B------:R-:W-:Y:S02]  /*11ea0*/  R2UR UR6, R12 ;  /* 0x000000000c0672ca */ /* 0x000fe400000e0000 */
[----:B------:R-:W1:Y:S01]  /*11eb0*/  SHFL.BFLY PT, R12, R0, 0x1, 0x1f ;  /* 0x0c201f00000c7f89 */ /* 0x000e6200000e0000 */
[----:B------:R-:W-:Y:S02]  /*11ec0*/  R2UR UR7, R13 ;  /* 0x000000000d0772ca */ /* 0x000fe400000e0000 */
        /* <DEDUP_REMOVED lines=49> */
[----:B------:R-:W-:-:S02]  /*121e0*/  WARPGROUP.DEPBAR.LE gsb0, 0x0 ;  /* 0x00008000000079c5 */ /* 0x000fc40000010000 */
[C-C-:B------:R-:W-:Y:S01]  /*121f0*/  FFMA.FTZ R122, R2.reuse, R122, -R69.reuse ;  /* 0x0000007a027a7223 */ /* 0x140fe20000010845 */
[----:B------:R-:W-:-:S01]  /*12200*/  FFMA.FTZ R123, R2, R123, -R69 ;  /* 0x0000007b027b7223 */ /* 0x000fc20000010845 */
[C-C-:B------:R-:W-:Y:S01]  /*12210*/  FFMA.FTZ R126, R2.reuse, R126, -R69.reuse ;  /* 0x0000007e027e7223 */ /* 0x140fe20000010845 */
[----:B------:R-:W-:-:S01]  /*12220*/  FFMA.FTZ R127, R2, R127, -R69 ;  /* 0x0000007f027f7223 */ /* 0x000fc20000010845 */
[----:B------:R-:W-:Y:S01]  /*12230*/  WARPGROUP.ARRIVE ;  /* 0x00000000000079c5 */ /* 0x000fe20000000000 */
[----:B------:R-:W-:Y:S01]  /*12240*/  MUFU.EX2 R10, R10 ;  /* 0x0000000a000a7308 */ /* 0x000fe20000000800 */
[----:B------:R-:W-:-:S01]  /*12250*/  FFMA.FTZ R130, R2, R130, -R69 ;  /* 0x0000008202827223 */ /* 0x000fc20000010845 */
[----:B------:R-:W-:Y:S02]  /*12260*/  IMAD.MOV.U32 R57, RZ, RZ, -0x3ffffff0 ;  /* 0xc0000010ff397424 */ /* 0x000fe400078e00ff */
[----:B------:R-:W-:-:S01]  /*12270*/  FFMA.FTZ R131, R2, R131, -R69 ;  /* 0x0000008302837223 */ /* 0x000fc20000010845 */
[----:B------:R-:W-:Y:S01]  /*12280*/  VIADD R56, R8, 0x200 ;  /* 0x0000020008387836 */ /* 0x000fe20000000000 */
[----:B------:R-:W-:Y:S01]  /*12290*/  QGMMA.64x64x32.F32.E4M3.E4M3 R24, R140, gdesc[UR4], R24, gsb0 ;  /* 0x00e000048c187df3 */ /* 0x000fe20008000818 */
[----:B------:R-:W-:-:S01]  /*122a0*/  FFMA.FTZ R8, R2, R99, -R69 ;  /* 0x0000006302087223 */ /* 0x000fc20000010845 */
[----:B------:R-:W-:Y:S01]  /*122b0*/  R2UR UR7, R57 ;  /* 0x00000000390772ca */ /* 0x000fe200000e0000 */
[----:B------:R-:W3:Y:S01]  /*122c0*/  MUFU.EX2 R122, R122 ;  /* 0x0000007a007a7308 */ /* 0x000ee20000000800 */
[----:B------:R-:W-:-:S01]  /*122d0*/  FFMA.FTZ R132, R2, R134, -R69 ;  /* 0x0000008602847223 */ /* 0x000fc20000010845 */
[--C-:B------:R-:W-:Y:S01]  /*122e0*/  FFMA.FTZ R133, R2, R135, -R69.reuse ;  /* 0x0000008702857223 */ /* 0x100fe20000010845 */
[----:B------:R-:W-:Y:S01]  /*122f0*/  R2UR UR6, R56 ;  /* 0x00000000380672ca */ /* 0x000fe200000e0000 */
        /* <DEDUP_REMOVED lines=16> */
[----:B---3--:R-:W-:Y:S01]  /*12400*/  FFMA.FTZ R99, R9, R155, R122 ;  /* 0x0000009b09637223 */ /* 0x008fe2000001007a */
[----:B------:R-:W-:-:S01]  /*12410*/  FFMA.FTZ R103, R2, R103, -R69 ;  /* 0x0000006702677223 */ /* 0x000fc20000010845 */
[C-C-:B------:R-:W-:Y:S01]  /*12420*/  FFMA.FTZ R74, R2.reuse, R74, -R69.reuse ;  /* 0x0000004a024a7223 */ /* 0x140fe20000010845 */
[----:B------:R-:W-:-:S01]  /*12430*/  FFMA.FTZ R75, R2, R75, -R69 ;  /* 0x0000004b024b7223 */ /* 0x000fc20000010845 */
[----:B------:R-:W1:Y:S01]  /*12440*/  MUFU.EX2 R13, R13 ;  /* 0x0000000d000d7308 */ /* 0x000e620000000800 */
        /* <DEDUP_REMOVED lines=13> */
[----:B------:R-:W0:Y:S01]  /*12520*/  S2R R155, SR_TID.X ;  /* 0x00000000009b7919 */ /* 0x000e220000002100 */
[----:B------:R-:W-:-:S01]  /*12530*/  FFMA.FTZ R66, R2, R66, -R69 ;  /* 0x0000004202427223 */ /* 0x000fc20000010845 */
[----:B------:R-:W3:Y:S01]  /*12540*/  MUFU.EX2 R20, R20 ;  /* 0x0000001400147308 */ /* 0x000ee20000000800 */
[----:B-1----:R-:W-:-:S01]  /*12550*/  FADD.FTZ R57, R13, R57 ;  /* 0x000000390d397221 */ /* 0x002fc20000010000 */
[C-C-:B------:R-:W-:Y:S01]  /*12560*/  FFMA.FTZ R67, R2.reuse, R67, -R69.reuse ;  /* 0x0000004302437223 */ /* 0x140fe20000010845 */
[----:B------:R-:W-:-:S01]  /*12570*/  FFMA.FTZ R70, R2, R70, -R69 ;  /* 0x0000004602467223 */ /* 0x000fc20000010845 */
[----:B------:R-:W-:-:S04]  /*12580*/  FFMA.FTZ R69, R2, R71, -R69 ;  /* 0x0000004702457223 */ /* 0x000fc80000010845 */
[----:B------:R-:W1:Y:S01]  /*12590*/  MUFU.EX2 R127, R127 ;  /* 0x0000007f007f7308 */ /* 0x000e620000000800 */
[----:B--2---:R-:W-:-:S07]  /*125a0*/  FADD.FTZ R99, R126, R99 ;  /* 0x000000637e637221 */ /* 0x004fce0000010000 */
[----:B------:R-:W2:Y:S01]  /*125b0*/  MUFU.EX2 R21, R21 ;  /* 0x0000001500157308 */ /* 0x000ea20000000800 */
[----:B---3--:R-:W-:-:S07]  /*125c0*/  FADD.FTZ R102, R20, R57 ;  /* 0x0000003914667221 */ /* 0x008fce0000010000 */
[----:B------:R-:W3:Y:S01]  /*125d0*/  MUFU.EX2 R130, R130 ;  /* 0x0000008200827308 */ /* 0x000ee20000000800 */
[----:B-1----:R-:W-:-:S01]  /*125e0*/  FADD.FTZ R99, R127, R99 ;  /* 0x000000637f637221 */ /* 0x002fc20000010000 */
[----:B0-----:R-:W-:-:S06]  /*125f0*/  LOP3.LUT R134, R155, 0x7f, RZ, 0xc0, !PT ;  /* 0x0000007f9b867812 */ /* 0x001fcc00078ec0ff */
[----:B------:R-:W0:Y:S01]  /*12600*/  MUFU.EX2 R120, R120 ;  /* 0x0000007800787308 */ /* 0x000e220000000800 */
[----:B--2---:R-:W-:-:S01]  /*12610*/  FADD.FTZ R102, R21, R102 ;  /* 0x0000006615667221 */ /* 0x004fc20000010000 */
[----:B------:R-:W-:Y:S01]  /*12620*/  ISETP.NE.AND P1, PT, R134, RZ, PT ;  /* 0x000000ff8600720c */ /* 0x000fe20003f25270 */
[----:B------:R-:W-:Y:S02]  /*12630*/  WARPGROUP.DEPBAR.LE gsb0, 0x0 ;  /* 0x00008000000079c5 */ /* 0x000fe40000010000 */
[----:B------:R-:W-:-:S03]  /*12640*/  WARPGROUP.ARRIVE ;  /* 0x00000000000079c5 */ /* 0x000fc60000000000 */
[----:B------:R-:W1:Y:S01]  /*12650*/  MUFU.EX2 R131, R131 ;  /* 0x0000008300837308 */ /* 0x000e620000000800 */
[----:B---3--:R-:W-:-:S02]  /*12660*/  FADD.FTZ R99, R130, R99 ;  /* 0x0000006382637221 */ /* 0x008fc40000010000 */
[----:B------:R-:W-:Y:S05]  /*12670*/  QGMMA.64x64x32.F32.E4M3.E4M3 R24, R136, gdesc[UR4], R24, gsb0 ;  /* 0x00e0000488187df3 */ /* 0x000fea0008000818 */
        /* <DEDUP_REMOVED lines=71> */
[----:B------:R1:W3:Y:S01]  /*12af0*/  MUFU.EX2 R57, R103 ;  /* 0x0000006700397308 */ /* 0x0002e20000000800 */
[----:B--2---:R-:W-:-:S07]  /*12b00*/  FADD.FTZ R99, R56, R99 ;  /* 0x0000006338637221 */ /* 0x004fce0000010000 */
[----:B------:R-:W2:Y:S01]  /*12b10*/  MUFU.EX2 R101, R101 ;  /* 0x0000006500657308 */ /* 0x000ea20000000800 */
[----:B0-----:R-:W-:-:S01]  /*12b20*/  FADD.FTZ R102, R100, R102 ;  /* 0x0000006664667221 */ /* 0x001fc20000010000 */
[----:B-1----:R-:W-:-:S04]  /*12b30*/  @!P1 IMAD R103, R19, 0x8, R18 ;  /* 0x0000000813679824 */ /* 0x002fc800078e0212 */
[----:B------:R-:W-:Y:S02]  /*12b40*/  @!P1 VIADD R103, R103, 0x13240 ;  /* 0x0001324067679836 */ /* 0x000fe40000000000 */
[----:B------:R-:W0:Y:S01]  /*12b50*/  MUFU.EX2 R74, R74 ;  /* 0x0000004a004a7308 */ /* 0x000e220000000800 */
[----:B---3--:R-:W-:-:S02]  /*12b60*/  FADD.FTZ R99, R57, R99 ;  /* 0x0000006339637221 */ /* 0x008fc40000010000 */
[----:B------:R-:W-:-:S04]  /*12b70*/  @!P1 PRMT R103, RZ, 0x654, R103 ;  /* 0x00000654ff679816 */ /* 0x000fc80000000067 */
[----:B------:R1:W-:Y:S01]  /*12b80*/  @!P1 SYNCS.ARRIVE.TRANS64.RED.A1T0 RZ, [R103+URZ], RZ ;  /* 0x000000ff67ff99a7 */ /* 0x0003e2000810043f */
        /* <DEDUP_REMOVED lines=61> */
[----:B--2---:R-:W-:-:S01]  /*12f60*/  FADD.FTZ R102, R68, R102 ;  /* 0x0000006644667221 */ /* 0x004fc20000010000 */
[----:B0-----:R-:W-:-:S05]  /*12f70*/  FADD.FTZ R71, R69, R99 ;  /* 0x0000006345477221 */ /* 0x001fca0000010000 */
[----:B------:R1:W-:Y:S01]  /*12f80*/  STL [R1+0x4], R71 ;  /* 0x0000044701007387 */ /* 0x0003e20000100800 */
[----:B---3--:R-:W-:-:S05]  /*12f90*/  FADD.FTZ R102, R11, R102 ;  /* 0x000000660b667221 */ /* 0x008fca0000010000 */
[----:B------:R1:W-:Y:S01]  /*12fa0*/  STL [R1+0x8], R102 ;  /* 0x0000086601007387 */ /* 0x0003e20000100800 */
[----:B------:R-:W-:Y:S05]  /*12fb0*/  @!P0 BRA `(.L_x_11388) ;  /* 0x0000000000048947 */ /* 0x000fea0003800000 */
[----:B------:R-:W-:Y:S01]  /*12fc0*/  BPT.TRAP 0x1 ;  /* 0x000000040000795c */ /* 0x000fe20000300000 */
.L_x_11388:
[----:B------:R-:W-:Y:S01]  /*12fd0*/  F2FP.SATFINITE.E4M3.F32.PACK_AB_MERGE_C R57, R57, R56, RZ ;  /* 0x000000383939723e */ /* 0x000fe200048070ff */
[----:B-1----:R-:W2:Y:S01]  /*12fe0*/  LDL R71, [R1+0x40] ;  /* 0x0000400001477983 */ /* 0x002ea20000100800 */
[----:B------:R-:W-:Y:S01]  /*12ff0*/  VIADD R15, R15, 0x13260 ;  /* 0x000132600f0f7836 */ /* 0x000fe20000000000 */
[----:B------:R-:W-:Y:S02]  /*13000*/  F2FP.SATFINITE.E4M3.F32.PACK_AB_MERGE_C R11, R11, R68, RZ ;  /* 0x000000440b0b723e */ /* 0x000fe400048070ff */
[----:B------:R-:W-:Y:S02]  /*13010*/  F2FP.SATFINITE.E4M3.F32.PACK_AB_MERGE_C R147, R8, R98, R57 ;  /* 0x000000620893723e */ /* 0x000fe40004807039 */
[----:B------:R-:W3:Y:S01]  /*13020*/  LDL R8, [R1] ;  /* 0x0000000001087983 */ /* 0x000ee20000100800 */
        /* <DEDUP_REMOVED lines=74> */
[C---:B---3--:R-:W-:Y:S01]  /*134d0*/  ISETP.GT.AND P1, PT, R14.reuse, R8, PT ;  /* 0x000000080e00720c */ /* 0x048fe20003f24270 */
[----:B------:R-:W-:Y:S02]  /*134e0*/  VIADD R14, R14, 0xffffffff ;  /* 0xffffffff0e0e7836 */ /* 0x000fe40000000000 */
[----:B------:R-:W-:-:S10]  /*134f0*/  IMAD.MOV.U32 R8, RZ, RZ, R19 ;  /* 0x000000ffff087224 */ /* 0x000fd400078e0013 */
[----:B--2---:R-:W-:Y:S05]  /*13500*/  @P1 BRA `(.L_x_11389) ;  /* 0xffffffd800c81947 */ /* 0x004fea000383ffff */
[----:B------:R-:W-:Y:S05]  /*13510*/  BSYNC B1 ;  /* 0x0000000000017941 */ /* 0x000fea0003800000 */
.L_x_11377:
[----:B------:R-:W-:-:S07]  /*13520*/  IMAD.MOV.U32 R8, RZ, RZ, R14 ;  /* 0x000000ffff087224 */ /* 0x000fce00078e000e */
.L_x_11376:
[----:B------:R-:W-:Y:S05]  /*13530*/  BSYNC B0 ;  /* 0x0000000000007941 */ /* 0x000fea0003800000 */
.L_x_11375:
[----:B------:R-:W2:Y:S01]  /*13540*/  LDL R9, [R1+0x4c] ;  /* 0x00004c0001097983 */ /* 0x000ea20000100800 */
[----:B------:R-:W-:Y:S01]  /*13550*/  BSSY B0, `(.L_x_11390) ;  /* 0x000043b000007945 */ /* 0x000fe20003800000 */
[----:B--2---:R-:W-:-:S13]  /*13560*/  ISETP.GE.AND P1, PT, R8, R9, PT ;  /* 0x000000090800720c */ /* 0x004fda0003f26270 */
[----:B------:R-:W-:Y:S05]  /*13570*/  @!P1 BRA `(.L_x_11391) ;  /* 0x0000004000e09947 */ /* 0x000fea0003800000 */
[----:B-1----:R-:W2:Y:S04]  /*13580*/  LDL R12, [R1+0x30] ;  /* 0x00003000010c7983 */ /* 0x002ea80000100800 */
[----:B------:R-:W2:Y:S04]  /*13590*/  LDL R11, [R1+0x44] ;  /* 0x00004400010b7983 */ /* 0x000ea80000100800 */
[----:B------:R-:W3:Y:S04]  /*135a0*/  LDL R9, [R1+0x24] ;  /* 0x0000240001097983 */ /* 0x000ee80000100800 */
[----:B------:R-:W4:Y:S01]  /*135b0*/  LDL R10, [R1+0x20] ;  /* 0x00002000010a7983 */ /* 0x000f220000100800 */
[----:B------:R-:W-:-:S02]  /*135c0*/  IMAD.MOV.U32 R21, RZ, RZ, R0 ;  /* 0x000000ffff157224 */ /* 0x000fc400078e0000 */
[----:B------:R-:W-:Y:S02]  /*135d0*/  IMAD.MOV.U32 R20, RZ, RZ, R3 ;  /* 0x000000ffff147224 */ /* 0x000fe400078e0003 */
[----:B--2---:R-:W-:Y:S02]  /*135e0*/  IMAD.IADD R14, R11, 0x1, -R12 ;  /* 0x000000010b0e7824 */ /* 0x004fe400078e0a0c */
[----:B------:R-:W-:Y:S02]  /*135f0*/  IMAD.MOV.U32 R11, RZ, RZ, R156 ;  /* 0x000000ffff0b7224 */ /* 0x000fe400078e009c */
[--C-:B---3--:R-:W-:Y:S02]  /*13600*/  IMAD.IADD R9, R9, 0x1, R14.reuse ;  /* 0x0000000109097824 */ /* 0x108fe400078e020e */
[----:B----4-:R-:W-:-:S03]  /*13610*/  IMAD.IADD R14, R10, 0x1, R14 ;  /* 0x000000010a0e7824 */ /* 0x010fc600078e020e */
[----:B------:R-:W-:Y:S01]  /*13620*/  LOP3.LUT R3, RZ, R9, RZ, 0x33, !PT ;  /* 0x00000009ff037212 */ /* 0x000fe200078e33ff */
[----:B------:R-:W-:Y:S01]  /*13630*/  IMAD.MOV.U32 R10, RZ, RZ, R19 ;  /* 0x000000ffff0a7224 */ /* 0x000fe200078e0013 */
[----:B------:R-:W-:-:S05]  /*13640*/  LOP3.LUT R0, RZ, R14, RZ, 0x33, !PT ;  /* 0x0000000eff007212 */ /* 0x000fca00078e33ff */
[----:B------:R1:W-:Y:S04]  /*13650*/  STL [R1], R0 ;  /* 0x0000000001007387 */ /* 0x0003e80000100800 */
[----:B------:R1:W-:Y:S02]  /*13660*/  STL [R1+0x14], R3 ;  /* 0x0000140301007387 */ /* 0x0003e40000100800 */
.L_x_11411:
[----:B------:R-:W-:-:S04]  /*13670*/  ISETP.NE.AND P1, PT, R10, 0x1, PT ;  /* 0x000000010a00780c */ /* 0x000fc80003f25270 */
[----:B------:R-:W-:-:S04]  /*13680*/  SEL R156, RZ, 0x1, P1 ;  /* 0x00000001ff9c7807 */ /* 0x000fc80000800000 */
[----:B------:R-:W-:Y:S01]  /*13690*/  LOP3.LUT R156, R11, R156, RZ, 0x3c, !PT ;  /* 0x0000009c0b9c7212 */ /* 0x000fe200078e3cff */
[----:B------:R-:W-:Y:S06]  /*136a0*/  @!P0 BRA `(.L_x_11392) ;  /* 0x0000000000048947 */ /* 0x000fec0003800000 */
[----:B------:R-:W-:Y:S01]  /*136b0*/  BPT.TRAP 0x1 ;  /* 0x000000040000795c */ /* 0x000fe20000300000 */
.L_x_11392:
[----:B------:R-:W-:Y:S01]  /*136c0*/  VIADD R19, R10, 0x1 ;  /* 0x000000010a137836 */ /* 0x000fe20000000000 */
[----:B-1----:R-:W-:-:S04]  /*136d0*/  SHF.L.U32 R3, R156, 0x1f, RZ ;  /* 0x0000001f9c037819 */ /* 0x002fc800000006ff */
[----:B------:R-:W-:-:S04]  /*136e0*/  ISETP.NE.AND P1, PT, R19, 0x2, PT ;  /* 0x000000021300780c */ /* 0x000fc80003f25270 */
[----:B------:R-:W-:-:S05]  /*136f0*/  SEL R19, R19, RZ, P1 ;  /* 0x000000ff13137207 */ /* 0x000fca0000800000 */
[----:B------:R-:W-:-:S04]  /*13700*/  IMAD R0, R19, 0x8, R18 ;  /* 0x0000000813007824 */ /* 0x000fc800078e0212 */
[----:B------:R1:W2:Y:S01]  /*13710*/  SYNCS.PHASECHK.TRANS64.TRYWAIT P1, [R0+URZ+0x13230], R3 ;  /* 0x01323003000075a7 */ /* 0x0002a2000802017f */
[----:B------:R-:W-:Y:S05]  /*13720*/  @!P0 BRA `(.L_x_11393) ;  /* 0x0000000000048947 */ /* 0x000fea0003800000 */
[----:B------:R-:W-:Y:S01]  /*13730*/  BPT.TRAP 0x1 ;  /* 0x000000040000795c */ /* 0x000fe20000300000 */
.L_x_11393:
[----:B------:R-:W0:Y:S01]  /*13740*/  LDL R12, [R1+0x2c] ;  /* 0x00002c00010c7983 */ /* 0x000e220000100800 */
[----:B------:R-:W-:Y:S01]  /*13750*/  BSSY B1, `(.L_x_11394) ;  /* 0x0000007000017945 */ /* 0x000fe20003800000 */
[----:B0-----:R-:W-:-:S04]  /*13760*/  IMAD R15, R19, 0x280, R12 ;  /* 0x00000280130f7824 */ /* 0x001fc800078e020c */
[C---:B------:R-:W-:Y:S02]  /*13770*/  VIADD R56, R15.reuse, 0x80 ;  /* 0x000000800f387836 */ /* 0x040fe40000000000 */
[----:B------:R-:W-:Y:S01]  /*13780*/  VIADD R58, R15, 0x100 ;  /* 0x000001000f3a7836 */ /* 0x000fe20000000000 */
[----:B--2---:R-:W-:Y:S06]  /*13790*/  @P1 BRA `(.L_x_11395) ;  /* 0x0000000000081947 */ /* 0x004fec0003800000 */
[----:B------:R-:W0:Y:S02]  /*137a0*/  SYNCS.PHASECHK.TRANS64.TRYWAIT P1, [R0+URZ+0x13230], R3 ;  /* 0x01323003000075a7 */ /* 0x000e24000802017f */
[----:B0-----:R-:W-:Y:S05]  /*137b0*/  @!P1 BRA `(.L_x_11396) ;  /* 0x000000c800f09947 */ /* 0x001fea0003800000 */
.L_x_11395:
[----:B------:R-:W-:Y:S05]  /*137c0*/  BSYNC B1 ;  /* 0x0000000000017941 */ /* 0x000fea0003800000 */
.L_x_11394:
        /* <DEDUP_REMOVED lines=87> */
.L_x_11397:
[----:B01----:R-:W-:Y:S01]  /*13d40*/  SHF.L.U32 R3, R11, 0x1f, RZ ;  /* 0x0000001f0b037819 */ /* 0x003fe200000006ff */
[----:B------:R-:W-:-:S04]  /*13d50*/  IMAD R15, R10, 0x8, R18 ;  /* 0x000000080a0f7824 */ /* 0x000fc800078e0212 */
[----:B------:R0:W1:Y:S01]  /*13d60*/  SYNCS.PHASECHK.TRANS64.TRYWAIT P1, [R15+URZ+0x13250], R3 ;  /* 0x013250030f0075a7 */ /* 0x000062000802017f */
[----:B------:R-:W-:Y:S05]  /*13d70*/  @!P0 BRA `(.L_x_11398) ;  /* 0x0000000000048947 */ /* 0x000fea0003800000 */
[----:B------:R-:W-:Y:S01]  /*13d80*/  BPT.TRAP 0x1 ;  /* 0x000000040000795c */ /* 0x000fe20000300000 */
.L_x_11398:
[----:B------:R-:W-:Y:S04]  /*13d90*/  BSSY B1, `(.L_x_11399) ;  /* 0x0000004000017945 */ /* 0x000fe80003800000 */
[----:B-1----:R-:W-:Y:S05]  /*13da0*/  @P1 BRA `(.L_x_11400) ;  /* 0x0000000000081947 */ /* 0x002fea0003800000 */
[----:B------:R-:W1:Y:S02]  /*13db0*/  SYNCS.PHASECHK.TRANS64.TRYWAIT P1, [R15+URZ+0x13250], R3 ;  /* 0x013250030f0075a7 */ /* 0x000e64000802017f */
[----:B-1----:R-:W-:Y:S05]  /*13dc0*/  @!P1 BRA `(.L_x_11401) ;  /* 0x000000c400809947 */ /* 0x002fea0003800000 */
.L_x_11400:
[----:B------:R-:W-:Y:S05]  /*13dd0*/  BSYNC B1 ;  /* 0x0000000000017941 */ /* 0x000fea0003800000 */
.L_x_11399:
[----:B------:R-:W-:Y:S01]  /*13de0*/  VIADD R11, R18, 0x1000 ;  /* 0x00001000120b7836 */ /* 0x000fe20000000000 */
[----:B01----:R-:W2:Y:S01]  /*13df0*/  LDL R3, [R1+0x44] ;  /* 0x0000440001037983 */ /* 0x003ea20000100800 */
[----:B------:R-:W-:-:S03]  /*13e00*/  WARPGROUP.ARRIVE ;  /* 0x00000000000079c5 */ /* 0x000fc60000000000 */
[----:B------:R-:W-:-:S04]  /*13e10*/  SHF.R.U32.HI R11, RZ, 0x4, R11 ;  /* 0x00000004ff0b7819 */ /* 0x000fc8000001160b */
[----:B------:R-:W-:-:S04]  /*13e20*/  LOP3.LUT R11, R11, 0x3fff, RZ, 0xc0, !PT ;  /* 0x00003fff0b0b7812 */ /* 0x000fc800078ec0ff */
[----:B------:R-:W-:-:S05]  /*13e30*/  LOP3.LUT R11, R11, 0x10000, RZ, 0xfc, !PT ;  /* 0x000100000b0b7812 */ /* 0x000fca00078efcff */
[----:B------:R-:W-:Y:S02]  /*13e40*/  IMAD R10, R10, 0x280, R11 ;  /* 0x000002800a0a7824 */ /* 0x000fe400078e020b */
[----:B------:R-:W-:-:S03]  /*13e50*/  IMAD.MOV.U32 R11, RZ, RZ, -0x3ffffff0 ;  /* 0xc0000010ff0b7424 */ /* 0x000fc600078e00ff */
[----:B------:R-:W-:Y:S02]  /*13e60*/  R2UR UR6, R10 ;  /* 0x000000000a0672ca */ /* 0x000fe400000e0000 */
[----:B------:R-:W-:-:S13]  /*13e70*/  R2UR UR7, R11 ;  /* 0x000000000b0772ca */ /* 0x000fda00000e0000 */
        /* <DEDUP_REMOVED lines=8> */
[----:B------:R-:W-:Y:S01]  /*13f00*/  WARPGROUP.ARRIVE ;  /* 0x00000000000079c5 */ /* 0x000fe20000000000 */
[----:B------:R-:W3:Y:S04]  /*13f10*/  LDL R155, [R1+0x30] ;  /* 0x00003000019b7983 */ /* 0x000ee80000100800 */
[----:B------:R-:W4:Y:S02]  /*13f20*/  LDL R153, [R1+0x28] ;  /* 0x0000280001997983 */ /* 0x000f240000100800 */
[----:B------:R-:W-:Y:S02]  /*13f30*/  QGMMA.64x64x32.F32.E4M3.E4M3 R24, R148, gdesc[UR4], R24, gsb0 ;  /* 0x00e0000494187df3 */ /* 0x000fe40008000818 */
[----:B------:R-:W5:Y:S01]  /*13f40*/  LDL R154, [R1+0x24] ;  /* 0x00002400019a7983 */ /* 0x000f620000100800 */
[----:B------:R-:W-:Y:S01]  /*13f50*/  R2UR UR6, R12 ;  /* 0x000000000c0672ca */ /* 0x000fe200000e0000 */
[C---:B------:R-:W-:Y:S01]  /*13f60*/  VIADD R12, R10.reuse, 0x180 ;  /* 0x000001800a0c7836 */ /* 0x040fe20000000000 */
[----:B------:R-:W-:Y:S01]  /*13f70*/  R2UR UR7, R13 ;  /* 0x000000000d0772ca */ /* 0x000fe200000e0000 */
[----:B------:R-:W-:Y:S01]  /*13f80*/  IMAD.MOV.U32 R13, RZ, RZ, -0x3ffffff0 ;  /* 0xc0000010ff0d7424 */ /* 0x000fe200078e00ff */
[----:B------:R-:W0:Y:S01]  /*13f90*/  S2R R152, SR_TID.X ;  /* 0x0000000000987919 */ /* 0x000e220000002100 */
[----:B------:R-:W-:Y:S01]  /*13fa0*/  VIADD R10, R10, 0x200 ;  /* 0x000002000a0a7836 */ /* 0x000fe20000000000 */
[----:B------:R-:W-:Y:S01]  /*13fb0*/  ULOP3.LUT UR4, URZ, UR42, URZ, 0x33, !UPT ;  /* 0x0000002a3f047292 */ /* 0x000fe2000f8e333f */
        /* <DEDUP_REMOVED lines=17> */
[----:B------:R-:W-:Y:S03]  /*140d0*/  QGMMA.64x64x32.F32.E4M3.E4M3 R24, R136, gdesc[UR4], R24, gsb0 ;  /* 0x00e0000488187df3 */ /* 0x000fe60008000818 */
[----:B------:R-:W-:Y:S02]  /*140e0*/  WARPGROUP.DEPBAR.LE gsb0, 0x0 ;  /* 0x00008000000079c5 */ /* 0x000fe40000010000 */
[----:B------:R-:W-:Y:S01]  /*140f0*/  IMAD R137, R8, -0xa0, RZ ;  /* 0xffffff6008897824 */ /* 0x000fe200078e02ff */
[----:B------:R0:W-:Y:S03]  /*14100*/  @!P1 SYNCS.ARRIVE.TRANS64.RED.A1T0 RZ, [R0+URZ], RZ ;  /* 0x000000ff00ff99a7 */ /* 0x0001e6000810043f */
[----:B----4-:R-:W-:Y:S01]  /*14110*/  IMAD R12, R153, -0x2, R137 ;  /* 0xfffffffe990c7824 */ /* 0x010fe200078e0289 */
[----:B--2---:R-:W-:-:S05]  /*14120*/  IADD3 R3, R137, 0x1, R3 ;  /* 0x0000000189037810 */ /* 0x004fca0007ffe003 */
[----:B---3--:R-:W-:Y:S02]  /*14130*/  IMAD.IADD R3, R3, 0x1, -R155 ;  /* 0x0000000103037824 */ /* 0x008fe400078e0a9b */
[----:B------:R-:W1:Y:S02]  /*14140*/  LDC R155, c[0x0][0x9e4] ;  /* 0x00027900ff9b7b82 */ /* 0x000e640000000800 */
[----:B------:R-:W-:-:S04]  /*14150*/  IMAD R13, R153, -0x2, R3 ;  /* 0xfffffffe990d7824 */ /* 0x000fc800078e0203 */
[C---:B------:R-:W-:Y:S02]  /*14160*/  VIADD R136, R13.reuse, UR39 ;  /* 0x000000270d887c36 */ /* 0x040fe40008000000 */
[----:B------:R-:W-:Y:S02]  /*14170*/  VIADD R13, R13, UR4 ;  /* 0x000000040d0d7c36 */ /* 0x000fe40008000000 */
[C---:B-----5:R-:W-:Y:S02]  /*14180*/  IMAD.IADD R3, R154.reuse, 0x1, R136 ;  /* 0x000000019a037824 */ /* 0x060fe400078e0288 */
        /* <DEDUP_REMOVED lines=15> */
.L_x_11404:
[----:B------:R-:W-:-:S05]  /*14280*/  IMAD.U32 R138, RZ, RZ, UR36 ;  /* 0x00000024ff8a7e24 */ /* 0x000fca000f8e00ff */
[----:B------:R-:W-:-:S13]  /*14290*/  ISETP.NE.AND P1, PT, R138, 0x1, PT ;  /* 0x000000018a00780c */ /* 0x000fda0003f25270 */
[----:B------:R-:W0:Y:S02]  /*142a0*/  @P1 LDC.64 R10, c[0x0][0x9e8] ;  /* 0x00027a00ff0a1b82 */ /* 0x000e240000000a00 */
[----:B0-----:R-:W-:-:S04]  /*142b0*/  @P1 IMAD.HI.U32 R139, R9, R10, RZ ;  /* 0x0000000a098b1227 */ /* 0x001fc800078e00ff */
[----:B------:R-:W-:Y:S01]  /*142c0*/  IMAD.MOV.U32 R10, RZ, RZ, R9 ;  /* 0x000000ffff0a7224 */ /* 0x000fe200078e0009 */
[----:B------:R-:W-:-:S07]  /*142d0*/  @P1 SHF.R.U32.HI R10, RZ, R11, R139 ;  /* 0x0000000bff0a1219 */ /* 0x000fce000001168b */
.L_x_11405:
[----:B------:R-:W-:Y:S05]  /*142e0*/  BSYNC B1 ;  /* 0x0000000000017941 */ /* 0x000fea0003800000 */
.L_x_11403:
[----:B------:R-:W-:-:S05]  /*142f0*/  IMAD R10, R10, R138, R12 ;  /* 0x0000008a0a0a7224 */ /* 0x000fca00078e020c */
[----:B------:R-:W-:Y:S02]  /*14300*/  VIMNMX R0, R0, R10, !PT ;  /* 0x0000000a00007248 */ /* 0x000fe40007fe0100 */
[----:B------:R-:W-:-:S07]  /*14310*/  VIADDMNMX R3, R10, R138, R3, PT ;  /* 0x0000008a0a037246 */ /* 0x000fce0003800103 */
.L_x_11402:
[C---:B------:R-:W-:Y:S01]  /*14320*/  ISETP.GE.AND P2, PT, R137.reuse, 0x2, PT ;  /* 0x000000028900780c */ /* 0x040fe20003f46270 */
[----:B------:R-:W2:Y:S01]  /*14330*/  LDL R10, [R1+0x20] ;  /* 0x00002000010a7983 */ /* 0x000ea20000100800 */
[C---:B------:R-:W-:Y:S02]  /*14340*/  ISETP.GE.AND P1, PT, R137.reuse, 0x9, PT ;  /* 0x000000098900780c */ /* 0x040fe40003f26270 */
        /* <DEDUP_REMOVED lines=121> */
[C---:B--2---:R-:W-:Y:S01]  /*14ae0*/  IMAD.IADD R136, R10.reuse, 0x1, R136 ;  /* 0x000000010a887824 */ /* 0x044fe200078e0288 */
        /* <DEDUP_REMOVED lines=122> */
.L_x_11408:
[----:B------:R-:W-:Y:S02]  /*15290*/  IMAD.U32 R0, RZ, RZ, UR36 ;  /* 0x00000024ff007e24 */ /* 0x000fe4000f8e00ff */
[----:B------:R-:W-:-:S03]  /*152a0*/  IMAD.MOV.U32 R3, RZ, RZ, R14 ;  /* 0x000000ffff037224 */ /* 0x000fc600078e000e */
[----:B------:R-:W-:-:S13]  /*152b0*/  ISETP.NE.AND P6, PT, R0, 0x1, PT ;  /* 0x000000010000780c */ /* 0x000fda0003fc5270 */
[----:B------:R-:W0:Y:S02]  /*152c0*/  @P6 LDC.64 R10, c[0x0][0x9e8] ;  /* 0x00027a00ff0a6b82 */ /* 0x000e240000000a00 */
[----:B0-----:R-:W-:-:S05]  /*152d0*/  @P6 IMAD.HI.U32 R10, R14, R10, RZ ;  /* 0x0000000a0e0a6227 */ /* 0x001fca00078e00ff */
[----:B------:R-:W-:-:S07]  /*152e0*/  @P6 SHF.R.U32.HI R3, RZ, R11, R10 ;  /* 0x0000000bff036219 */ /* 0x000fce000001160a */
.L_x_11409:
[----:B------:R-:W-:Y:S05]  /*152f0*/  BSYNC B1 ;  /* 0x0000000000017941 */ /* 0x000fea0003800000 */
.L_x_11407:
[----:B------:R-:W-:-:S05]  /*15300*/  IMAD R12, R3, R0, R12 ;  /* 0x00000000030c7224 */ /* 0x000fca00078e020c */
[----:B------:R-:W-:Y:S02]  /*15310*/  VIMNMX R13, R13, R12, !PT ;  /* 0x0000000c0d0d7248 */ /* 0x000fe40007fe0100 */
[----:B------:R-:W-:-:S07]  /*15320*/  VIADDMNMX R136, R12, R0, R136, PT ;  /* 0x000000000c887246 */ /* 0x000fce0003800188 */
.L_x_11406:
        /* <DEDUP_REMOVED lines=20> */
[C---:B------:R-:W-:Y:S02]  /*15470*/  ISETP.GT.AND P1, PT, R13.reuse, 0x38, !P1 ;  /* 0x000000380d00780c */ /* 0x040fe40004f24270 */
        /* <DEDUP_REMOVED lines=19> */
[----:B------:R-:W-:Y:S02]  /*155b0*/  LOP3.LUT P0, RZ, R16, 0x8000, RZ, 0xc0, !PT ;  /* 0x0000800010ff7812 */ /* 0x000fe4000780c0ff */
        /* <DEDUP_REMOVED lines=44> */
[C---:B------:R-:W-:Y:S02]  /*15880*/  LOP3.LUT P1, RZ, R16.reuse, 0x400, RZ, 0xc0, !PT ;  /* 0x0000040010ff7812 */ /* 0x040fe4000782c0ff */
[----:B------:R-:W-:Y:S02]  /*15890*/  FMNMX.FTZ R0, R89, R0, !PT ;  /* 0x0000000059007209 */ /* 0x000fe40007810000 */
        /* <DEDUP_REMOVED lines=10> */
[----:B------:R-:W-:Y:S02]  /*15940*/  LOP3.LUT P3, RZ, R16, 0x80, RZ, 0xc0, !PT ;  /* 0x0000008010ff7812 */ /* 0x000fe4000786c0ff */
[----:B------:R-:W-:Y:S02]  /*15950*/  FSEL R78, R78, -INF , !P1 ;  /* 0xff8000004e4e7808 */ /* 0x000fe40004800000 */
        /* <DEDUP_REMOVED lines=11> */
[----:B------:R-:W-:Y:S02]  /*15a10*/  FMNMX.FTZ R0, R72, R0, !PT ;  /* 0x0000000048007209 */ /* 0x000fe40007810000 */
[----:B------:R-:W-:Y:S02]  /*15a20*/  ISETP.LT.OR P1, PT, R136, 0x72, P1 ;  /* 0x000000728800780c */ /* 0x000fe40000f21670 */
[----:B------:R-:W-:Y:S02]  /*15a30*/  LOP3.LUT P0, RZ, R16, 0x20, RZ, 0xc0, !PT ;  /* 0x0000002010ff7812 */ /* 0x000fe4000780c0ff */
        /* <DEDUP_REMOVED lines=11> */
[----:B------:R-:W-:Y:S02]  /*15af0*/  FMNMX.FTZ R0, R81, R0, !PT ;  /* 0x0000000051007209 */ /* 0x000fe40007810000 */
[----:B------:R-:W-:Y:S02]  /*15b00*/  FSEL R123, R123, -INF , !P1 ;  /* 0xff8000007b7b7808 */ /* 0x000fe40004800000 */
[----:B------:R-:W-:-:S02]  /*15b10*/  FMNMX.FTZ R0, R84, R0, !PT ;  /* 0x0000000054007209 */ /* 0x000fc40007810000 */
        /* <DEDUP_REMOVED lines=23> */
[----:B------:R-:W-:Y:S02]  /*15c90*/  LOP3.LUT P0, RZ, R16, 0x8000000, RZ, 0xc0, !PT ;  /* 0x0800000010ff7812 */ /* 0x000fe4000780c0ff */
[----:B------:R-:W-:-:S02]  /*15ca0*/  ISETP.GT.AND P1, PT, R13, 0x11, !P1 ;  /* 0x000000110d00780c */ /* 0x000fc40004f24270 */
[C---:B------:R-:W-:Y:S02]  /*15cb0*/  ISETP.GT.AND P0, PT, R13.reuse, 0x80, !P0 ;  /* 0x000000800d00780c */ /* 0x040fe40004704270 */
[C---:B------:R-:W-:Y:S02]  /*15cc0*/  ISETP.LT.OR P1, PT, R136.reuse, 0x12, P1 ;  /* 0x000000128800780c */ /* 0x040fe40000f21670 */
[----:B------:R-:W-:Y:S02]  /*15cd0*/  ISETP.GT.AND P5, PT, R13, 0x79, !P5 ;  /* 0x000000790d00780c */ /* 0x000fe40006fa4270 */
[----:B------:R-:W-:Y:S02]  /*15ce0*/  FSEL R131, R131, -INF , !P1 ;  /* 0xff80000083837808 */ /* 0x000fe40004800000 */
[----:B------:R-:W-:Y:S02]  /*15cf0*/  LOP3.LUT P1, RZ, R17, 0x4, RZ, 0xc0, !PT ;  /* 0x0000000411ff7812 */ /* 0x000fe4000782c0ff */
[----:B------:R-:W-:-:S02]  /*15d00*/  ISETP.LT.OR P5, PT, R136, 0x7a, P5 ;  /* 0x0000007a8800780c */ /* 0x000fc40002fa1670 */
[----:B------:R-:W-:Y:S02]  /*15d10*/  ISETP.GT.AND P1, PT, R13, 0x18, !P1 ;  /* 0x000000180d00780c */ /* 0x000fe40004f24270 */
[----:B------:R-:W-:Y:S02]  /*15d20*/  FSEL R87, R87, -INF , !P5 ;  /* 0xff80000057577808 */ /* 0x000fe40006800000 */
[----:B------:R-:W-:Y:S02]  /*15d30*/  ISETP.LT.OR P1, PT, R136, 0x19, P1 ;  /* 0x000000198800780c */ /* 0x000fe40000f21670 */
[----:B------:R-:W-:Y:S02]  /*15d40*/  LOP3.LUT P2, RZ, R16, 0x2000000, RZ, 0xc0, !PT ;  /* 0x0200000010ff7812 */ /* 0x000fe4000784c0ff */
[----:B------:R-:W-:Y:S02]  /*15d50*/  FSEL R134, R134, -INF , !P1 ;  /* 0xff80000086867808 */ /* 0x000fe40004800000 */
[----:B0-----:R-:W-:-:S02]  /*15d60*/  FMNMX.FTZ R3, R0, R3, !PT ;  /* 0x0000000300037209 */ /* 0x001fc40007810000 */
[C---:B------:R-:W-:Y:S02]  /*15d70*/  LOP3.LUT P1, RZ, R17.reuse, 0x2, RZ, 0xc0, !PT ;  /* 0x0000000211ff7812 */ /* 0x040fe4000782c0ff */
[----:B------:R-:W-:Y:S01]  /*15d80*/  LOP3.LUT R17, R17, 0xffffff7f, RZ, 0xc0, !PT ;  /* 0xffffff7f11117812 */ /* 0x000fe200078ec0ff */
[----:B------:R-:W0:Y:S01]  /*15d90*/  SHFL.BFLY PT, R0, R3, 0x1, 0x1f ;  /* 0x0c201f0003007f89 */ /* 0x000e2200000e0000 */
[----:B------:R-:W-:Y:S02]  /*15da0*/  ISETP.GT.AND P1, PT, R13, 0x19, !P1 ;  /* 0x000000190d00780c */ /* 0x000fe40004f24270 */
[----:B------:R-:W-:Y:S02]  /*15db0*/  @P0 LOP3.LUT R17, R17, 0x80, RZ, 0xfc, !PT ;  /* 0x0000008011110812 */ /* 0x000fe400078efcff */
[----:B------:R-:W-:Y:S02]  /*15dc0*/  ISETP.LT.OR P1, PT, R136, 0x1a, P1 ;  /* 0x0000001a8800780c */ /* 0x000fe40000f21670 */
[----:B------:R-:W-:-:S02]  /*15dd0*/  LOP3.LUT P0, RZ, R16, 0x10000000, RZ, 0xc0, !PT ;  /* 0x1000000010ff7812 */ /* 0x000fc4000780c0ff */
[----:B------:R-:W-:Y:S02]  /*15de0*/  FSEL R135, R135, -INF , !P1 ;  /* 0xff80000087877808 */ /* 0x000fe40004800000 */
[C---:B------:R-:W-:Y:S02]  /*15df0*/  LOP3.LUT P1, RZ, R16.reuse, 0x1, RZ, 0xc0, !PT ;  /* 0x0000000110ff7812 */ /* 0x040fe4000782c0ff */
[C---:B------:R-:W-:Y:S02]  /*15e00*/  ISETP.GT.AND P0, PT, R13.reuse, 0x99, !P0 ;  /* 0x000000990d00780c */ /* 0x040fe40004704270 */
[----:B------:R-:W-:Y:S02]  /*15e10*/  ISETP.GT.AND P1, PT, R13, RZ, !P1 ;  /* 0x000000ff0d00720c */ /* 0x000fe40004f24270 */
[----:B------:R-:W-:Y:S02]  /*15e20*/  LOP3.LUT P3, RZ, R16, 0x1000000, RZ, 0xc0, !PT ;  /* 0x0100000010ff7812 */ /* 0x000fe4000786c0ff */
[----:B------:R-:W-:-:S02]  /*15e30*/  ISETP.LT.OR P1, PT, R136, 0x1, P1 ;  /* 0x000000018800780c */ /* 0x000fc40000f21670 */
[----:B------:R-:W-:Y:S02]  /*15e40*/  LOP3.LUT P4, RZ, R16, 0x8, RZ, 0xc0, !PT ;  /* 0x0000000810ff7812 */ /* 0x000fe4000788c0ff */
[----:B------:R-:W-:Y:S02]  /*15e50*/  FSEL R122, R122, -INF , !P1 ;  /* 0xff8000007a7a7808 */ /* 0x000fe40004800000 */
[----:B0-----:R-:W-:Y:S02]  /*15e60*/  FMNMX.FTZ R3, R3, R0, !PT ;  /* 0x0000000003037209 */ /* 0x001fe40007810000 */
[----:B------:R-:W-:Y:S02]  /*15e70*/  FMNMX.FTZ R0, R122, R21, !PT ;  /* 0x000000157a007209 */ /* 0x000fe40007810000 */
[----:B------:R-:W-:Y:S01]  /*15e80*/  LOP3.LUT P5, RZ, R16, 0x4, RZ, 0xc0, !PT ;  /* 0x0000000410ff7812 */ /* 0x000fe200078ac0ff */
[----:B------:R-:W-:-:S01]  /*15e90*/  FFMA.FTZ R11, R2, R3, -8 ;  /* 0xc1000000020b7423 */ /* 0x000fc20000010003 */
        /* <DEDUP_REMOVED lines=11> */
[----:B------:R-:W-:Y:S02]  /*15f50*/  ISETP.LT.OR P0, PT, R136, 0x81, P0 ;  /* 0x000000818800780c */ /* 0x000fe40000701670 */
[----:B------:R-:W-:-:S02]  /*15f60*/  FMNMX.FTZ R0, R135, R0, !PT ;  /* 0x0000000087007209 */ /* 0x000fc40007810000 */
[----:B------:R-:W-:Y:S02]  /*15f70*/  LOP3.LUT R16, R16, 0xfffffff7, RZ, 0xc0, !PT ;  /* 0xfffffff710107812 */ /* 0x000fe400078ec0ff */
[----:B------:R-:W-:Y:S02]  /*15f80*/  FMNMX.FTZ R0, R106, R0, !PT ;  /* 0x000000006a007209 */ /* 0x000fe40007810000 */
[----:B------:R-:W-:Y:S02]  /*15f90*/  ISETP.GT.AND P1, PT, R13, 0x81, !P1 ;  /* 0x000000810d00780c */ /* 0x000fe40004f24270 */
[----:B------:R-:W-:Y:S02]  /*15fa0*/  FMNMX.FTZ R0, R107, R0, !PT ;  /* 0x000000006b007209 */ /* 0x000fe40007810000 */
[----:B------:R-:W-:Y:S02]  /*15fb0*/  ISETP.GT.AND P2, PT, R13, 0x88, !P2 ;  /* 0x000000880d00780c */ /* 0x000fe40005744270 */
[----:B------:R-:W-:-:S02]  /*15fc0*/  FMNMX.FTZ R0, R110, R0, !PT ;  /* 0x000000006e007209 */ /* 0x000fc40007810000 */
[----:B------:R-:W-:Y:S02]  /*15fd0*/  @P0 LOP3.LUT R16, R16, 0x8, RZ, 0xfc, !PT ;  /* 0x0000000810100812 */ /* 0x000fe400078efcff */
[----:B------:R-:W-:Y:S02]  /*15fe0*/  FMNMX.FTZ R0, R111, R0, !PT ;  /* 0x000000006f007209 */ /* 0x000fe40007810000 */
[----:B------:R-:W-:Y:S02]  /*15ff0*/  ISETP.LT.OR P0, PT, R136, 0x82, P1 ;  /* 0x000000828800780c */ /* 0x000fe40000f01670 */
[----:B------:R-:W-:Y:S02]  /*16000*/  FMNMX.FTZ R0, R114, R0, !PT ;  /* 0x0000000072007209 */ /* 0x000fe40007810000 */
[----:B------:R-:W-:Y:S02]  /*16010*/  LOP3.LUT P1, RZ, R16, 0x2, RZ, 0xc0, !PT ;  /* 0x0000000210ff7812 */ /* 0x000fe4000782c0ff */
[----:B------:R-:W-:-:S02]  /*16020*/  FMNMX.FTZ R0, R115, R0, !PT ;  /* 0x0000000073007209 */ /* 0x000fc40007810000 */
[----:B------:R-:W-:Y:S02]  /*16030*/  LOP3.LUT R16, R16, 0xfffffffb, RZ, 0xc0, !PT ;  /* 0xfffffffb10107812 */ /* 0x000fe400078ec0ff */
[----:B------:R-:W-:Y:S02]  /*16040*/  FMNMX.FTZ R0, R118, R0, !PT ;  /* 0x0000000076007209 */ /* 0x000fe40007810000 */
[----:B------:R-:W-:Y:S02]  /*16050*/  LOP3.LUT R17, R17, 0xffffffbf, RZ, 0xc0, !PT ;  /* 0xffffffbf11117812 */ /* 0x000fe400078ec0ff */
[----:B------:R-:W-:Y:S02]  /*16060*/  FMNMX.FTZ R0, R119, R0, !PT ;  /* 0x0000000077007209 */ /* 0x000fe40007810000 */
[----:B------:R-:W-:Y:S02]  /*16070*/  @P0 LOP3.LUT R16, R16, 0x4, RZ, 0xfc, !PT ;  /* 0x0000000410100812 */ /* 0x000fe400078efcff */
[----:B------:R-:W-:-:S02]  /*16080*/  FMNMX.FTZ R0, R90, R0, !PT ;  /* 0x000000005a007209 */ /* 0x000fc40007810000 */
[----:B------:R-:W-:Y:S02]  /*16090*/  ISETP.LT.OR P0, PT, R136, 0x89, P2 ;  /* 0x000000898800780c */ /* 0x000fe40001701670 */
[----:B------:R-:W-:Y:S02]  /*160a0*/  FMNMX.FTZ R0, R91, R0, !PT ;  /* 0x000000005b007209 */ /* 0x000fe40007810000 */
[C---:B------:R-:W-:Y:S02]  /*160b0*/  FSETP.NEU.FTZ.AND P2, PT, R3.reuse, -INF , PT ;  /* 0xff8000000300780b */ /* 0x040fe40003f5d000 */
[----:B------:R-:W-:Y:S02]  /*160c0*/  FMNMX.FTZ R0, R94, R0, !PT ;  /* 0x000000005e007209 */ /* 0x000fe40007810000 */
[----:B------:R-:W-:Y:S02]  /*160d0*/  FSEL R10, R3, RZ, P2 ;  /* 0x000000ff030a7208 */ /* 0x000fe40001000000 */
[----:B------:R-:W-:-:S02]  /*160e0*/  FMNMX.FTZ R0, R95, R0, !PT ;  /* 0x000000005f007209 */ /* 0x000fc40007810000 */
[----:B------:R-:W-:Y:S01]  /*160f0*/  FSEL R11, R11, RZ, P2 ;  /* 0x000000ff0b0b7208 */ /* 0x000fe20001000000 */
[----:B------:R-:W-:Y:S01]  /*16100*/  FADD.FTZ R10, -R10, R20 ;  /* 0x000000140a0a7221 */ /* 0x000fe20000010100 */
[----:B------:R-:W-:Y:S02]  /*16110*/  FMNMX.FTZ R0, R98, R0, !PT ;  /* 0x0000000062007209 */ /* 0x000fe40007810000 */
[----:B------:R-:W-:Y:S01]  /*16120*/  @P0 LOP3.LUT R17, R17, 0x40, RZ, 0xfc, !PT ;  /* 0x0000004011110812 */ /* 0x000fe200078efcff */
[----:B------:R-:W-:-:S01]  /*16130*/  FFMA.FTZ R120, R2, R120, -R11 ;  /* 0x0000007802787223 */ /* 0x000fc2000001080b */
[----:B------:R-:W-:Y:S01]  /*16140*/  FMNMX.FTZ R0, R99, R0, !PT ;  /* 0x0000000063007209 */ /* 0x000fe20007810000 */
[----:B------:R-:W-:Y:S01]  /*16150*/  FMUL.FTZ R10, R2, R10 ;  /* 0x0000000a020a7220 */ /* 0x000fe20000410000 */
[----:B------:R-:W-:Y:S01]  /*16160*/  LOP3.LUT P0, RZ, R16, 0x8, RZ, 0xc0, !PT ;  /* 0x0000000810ff7812 */ /* 0x000fe2000780c0ff */
[----:B------:R-:W-:-:S01]  /*16170*/  FFMA.FTZ R121, R2, R121, -R11 ;  /* 0x0000007902797223 */ /* 0x000fc2000001080b */
[----:B------:R-:W-:Y:S01]  /*16180*/  FMNMX.FTZ R0, R102, R0, !PT ;  /* 0x0000000066007209 */ /* 0x000fe20007810000 */
[----:B------:R-:W-:Y:S01]  /*16190*/  MUFU.EX2 R120, R120 ;  /* 0x0000007800787308 */ /* 0x000fe20000000800 */
        /* <DEDUP_REMOVED lines=25> */
[----:B--2---:R-:W-:Y:S01]  /*16330*/  FFMA.FTZ R20, R10, R138, R120 ;  /* 0x0000008a0a147223 */ /* 0x004fe20000010078 */
[----:B------:R-:W-:Y:S01]  /*16340*/  FMNMX.FTZ R0, R83, R0, !PT ;  /* 0x0000000053007209 */ /* 0x000fe20007810000 */
[--C-:B------:R-:W-:Y:S01]  /*16350*/  FFMA.FTZ R109, R2, R109, -R11.reuse ;  /* 0x0000006d026d7223 */ /* 0x100fe2000001080b */
[----:B------:R-:W-:Y:S01]  /*16360*/  FSEL R62, R62, -INF , !P0 ;  /* 0xff8000003e3e7808 */ /* 0x000fe20004000000 */
[--C-:B------:R-:W-:Y:S01]  /*16370*/  FFMA.FTZ R112, R2, R112, -R11.reuse ;  /* 0x0000007002707223 */ /* 0x100fe2000001080b */
[----:B------:R-:W-:Y:S01]  /*16380*/  FMNMX.FTZ R0, R86, R0, !PT ;  /* 0x0000000056007209 */ /* 0x000fe20007810000 */
[----:B------:R-:W2:Y:S01]  /*16390*/  MUFU.EX2 R125, R125 ;  /* 0x0000007d007d7308 */ /* 0x000ea20000000800 */
[----:B------:R-:W-:Y:S01]  /*163a0*/  ISETP.GT.AND P5, PT, R13, 0x91, !P5 ;  /* 0x000000910d00780c */ /* 0x000fe20006fa4270 */
[----:B0-----:R-:W-:Y:S01]  /*163b0*/  FADD.FTZ R20, R121, R20 ;  /* 0x0000001479147221 */ /* 0x001fe20000010000 */
[----:B------:R-:W-:Y:S01]  /*163c0*/  FMNMX.FTZ R0, R87, R0, !PT ;  /* 0x0000000057007209 */ /* 0x000fe20007810000 */
[--C-:B------:R-:W-:Y:S01]  /*163d0*/  FFMA.FTZ R113, R2, R113, -R11.reuse ;  /* 0x0000007102717223 */ /* 0x100fe2000001080b */
[----:B------:R-:W-:Y:S01]  /*163e0*/  ISETP.LT.OR P4, PT, R136, 0x91, P4 ;  /* 0x000000918800780c */ /* 0x000fe20002781670 */
[--C-:B------:R-:W-:Y:S01]  /*163f0*/  FFMA.FTZ R116, R2, R116, -R11.reuse ;  /* 0x0000007402747223 */ /* 0x100fe2000001080b */
[----:B------:R-:W-:Y:S01]  /*16400*/  FMNMX.FTZ R0, R58, R0, !PT ;  /* 0x000000003a007209 */ /* 0x000fe20007810000 */
[----:B------:R-:W0:Y:S01]  /*16410*/  MUFU.EX2 R128, R128 ;  /* 0x0000008000807308 */ /* 0x000e220000000800 */
[----:B------:R-:W-:Y:S01]  /*16420*/  FSEL R63, R63, -INF , !P3 ;  /* 0xff8000003f3f7808 */ /* 0x000fe20005800000 */
[----:B-1----:R-:W-:Y:S01]  /*16430*/  FADD.FTZ R20, R124, R20 ;  /* 0x000000147c147221 */ /* 0x002fe20000010000 */
[----:B------:R-:W-:Y:S01]  /*16440*/  FMNMX.FTZ R0, R59, R0, !PT ;  /* 0x000000003b007209 */ /* 0x000fe20007810000 */
[C-C-:B------:R-:W-:Y:S01]  /*16450*/  FFMA.FTZ R117, R2.reuse, R117, -R11.reuse ;  /* 0x0000007502757223 */ /* 0x140fe2000001080b */
[----:B------:R-:W-:Y:S01]  /*16460*/  ISETP.GT.AND P6, PT, R13, 0x98, !P6 ;  /* 0x000000980d00780c */ /* 0x000fe200077c4270 */
[--C-:B------:R-:W-:Y:S01]  /*16470*/  FFMA.FTZ R88, R2, R88, -R11.reuse ;  /* 0x0000005802587223 */ /* 0x100fe2000001080b */
[----:B------:R-:W-:Y:S01]  /*16480*/  FMNMX.FTZ R0, R62, R0, !PT ;  /* 0x000000003e007209 */ /* 0x000fe20007810000 */
[----:B------:R-:W1:Y:S01]  /*16490*/  MUFU.EX2 R129, R129 ;  /* 0x0000008100817308 */ /* 0x000e620000000800 */
[----:B------:R-:W-:Y:S01]  /*164a0*/  ISETP.LT.OR P5, PT, R136, 0x92, P5 ;  /* 0x000000928800780c */ /* 0x000fe20002fa1670 */
[----:B--2---:R-:W-:Y:S01]  /*164b0*/  FADD.FTZ R20, R125, R20 ;  /* 0x000000147d147221 */ /* 0x004fe20000010000 */
[----:B------:R-:W-:Y:S01]  /*164c0*/  FSEL R66, R66, -INF , !P4 ;  /* 0xff80000042427808 */ /* 0x000fe20006000000 */
[C-C-:B------:R-:W-:Y:S01]  /*164d0*/  FFMA.FTZ R89, R2.reuse, R89, -R11.reuse ;  /* 0x0000005902597223 */ /* 0x140fe2000001080b */
[----:B------:R-:W-:Y:S01]  /*164e0*/  FMNMX.FTZ R0, R63, R0, !PT ;  /* 0x000000003f007209 */ /* 0x000fe20007810000 */
[--C-:B------:R-:W-:Y:S01]  /*164f0*/  FFMA.FTZ R92, R2, R92, -R11.reuse ;  /* 0x0000005c025c7223 */ /* 0x100fe2000001080b */
[----:B------:R-:W-:Y:S01]  /*16500*/  ISETP.LT.OR P6, PT, R136, 0x99, P6 ;  /* 0x000000998800780c */ /* 0x000fe200037c1670 */
[----:B------:R-:W2:Y:S01]  /*16510*/  MUFU.EX2 R132, R132 ;  /* 0x0000008400847308 */ /* 0x000ea20000000800 */
[----:B------:R-:W-:Y:S01]  /*16520*/  FSEL R67, R67, -INF , !P5 ;  /* 0xff80000043437808 */ /* 0x000fe20006800000 */
[----:B0-----:R-:W-:Y:S01]  /*16530*/  FADD.FTZ R20, R128, R20 ;  /* 0x0000001480147221 */ /* 0x001fe20000010000 */
[----:B------:R-:W-:Y:S01]  /*16540*/  FMNMX.FTZ R0, R66, R0, !PT ;  /* 0x0000000042007209 */ /* 0x000fe20007810000 */
[--C-:B------:R-:W-:Y:S01]  /*16550*/  FFMA.FTZ R93, R2, R93, -R11.reuse ;  /* 0x0000005d025d7223 */ /* 0x100fe2000001080b */
[----:B------:R-:W-:Y:S01]  /*16560*/  ISETP.LT.OR P1, PT, R136, 0x9a, P1 ;  /* 0x0000009a8800780c */ /* 0x000fe20000f21670 */
[--C-:B------:R-:W-:Y:S01]  /*16570*/  FFMA.FTZ R96, R2, R96, -R11.reuse ;  /* 0x0000006002607223 */ /* 0x100fe2000001080b */
[----:B------:R-:W-:Y:S01]  /*16580*/  FSEL R70, R70, -INF , !P6 ;  /* 0xff80000046467808 */ /* 0x000fe20007000000 */
[----:B------:R-:W0:Y:S01]  /*16590*/  MUFU.EX2 R133, R133 ;  /* 0x0000008500857308 */ /* 0x000e220000000800 */
[----:B------:R-:W-:Y:S01]  /*165a0*/  FMNMX.FTZ R0, R67, R0, !PT ;  /* 0x0000000043007209 */ /* 0x000fe20007810000 */
[----:B-1----:R-:W-:Y:S01]  /*165b0*/  FADD.FTZ R20, R129, R20 ;  /* 0x0000001481147221 */ /* 0x002fe20000010000 */
[----:B------:R-:W-:Y:S01]  /*165c0*/  FSEL R71, R71, -INF , !P1 ;  /* 0xff80000047477808 */ /* 0x000fe20004800000 */
[--C-:B------:R-:W-:Y:S01]  /*165d0*/  FFMA.FTZ R97, R2, R97, -R11.reuse ;  /* 0x0000006102617223 */ /* 0x100fe2000001080b */
[----:B------:R-:W-:Y:S01]  /*165e0*/  FMNMX.FTZ R0, R70, R0, !PT ;  /* 0x0000000046007209 */ /* 0x000fe20007810000 */
[C-C-:B------:R-:W-:Y:S01]  /*165f0*/  FFMA.FTZ R100, R2.reuse, R100, -R11.reuse ;  /* 0x0000006402647223 */ /* 0x140fe2000001080b */
[----:B------:R-:W-:-:S01]  /*16600*/  FFMA.FTZ R101, R2, R101, -R11 ;  /* 0x0000006502657223 */ /* 0x000fc2000001080b */
[----:B------:R-:W1:Y:S01]  /*16610*/  MUFU.EX2 R104, R104 ;  /* 0x0000006800687308 */ /* 0x000e620000000800 */
[----:B------:R-:W-:Y:S01]  /*16620*/  FMNMX.FTZ R0, R71, R0, !PT ;  /* 0x0000000047007209 */ /* 0x000fe20007810000 */
[----:B--2---:R-:W-:Y:S01]  /*16630*/  FADD.FTZ R20, R132, R20 ;  /* 0x0000001484147221 */ /* 0x004fe20000010000 */
[----:B------:R-:W-:-:S01]  /*16640*/  FFMA.FTZ R72, R2, R72, -R11 ;  /* 0x0000004802487223 */ /* 0x000fc2000001080b */
[C-C-:B------:R-:W-:Y:S01]  /*16650*/  FFMA.FTZ R73, R2.reuse, R73, -R11.reuse ;  /* 0x0000004902497223 */ /* 0x140fe2000001080b */
[----:B------:R-:W-:-:S01]  /*16660*/  FFMA.FTZ R76, R2, R76, -R11 ;  /* 0x0000004c024c7223 */ /* 0x000fc2000001080b */
[----:B------:R-:W2:Y:S01]  /*16670*/  SHFL.BFLY PT, R12, R0, 0x2, 0x1f ;  /* 0x0c401f00000c7f89 */ /* 0x000ea200000e0000 */
[----:B------:R-:W-:-:S01]  /*16680*/  FFMA.FTZ R77, R2, R77, -R11 ;  /* 0x0000004d024d7223 */ /* 0x000fc2000001080b */
[----:B------:R-:W4:Y:S01]  /*16690*/  MUFU.EX2 R105, R105 ;  /* 0x0000006900697308 */ /* 0x000f220000000800 */
        /* <DEDUP_REMOVED lines=16> */
[----:B----4-:R-:W-:-:S01]  /*167a0*/  FADD.FTZ R20, R105, R20 ;  /* 0x0000001469147221 */ /* 0x010fc20000010000 */
[----:B------:R-:W-:-:S02]  /*167b0*/  LOP3.LUT P0, RZ, R17, 0x20, RZ, 0xc0, !PT ;  /* 0x0000002011ff7812 */ /* 0x000fc4000780c0ff */
[----:B--2---:R-:W-:-:S04]  /*167c0*/  FMNMX.FTZ R0, R0, R12, !PT ;  /* 0x0000000c00007209 */ /* 0x004fc80007810000 */
[----:B------:R-:W2:Y:S01]  /*167d0*/  MUFU.EX2 R112, R112 ;  /* 0x0000007000707308 */ /* 0x000ea20000000800 */
[----:B0-----:R-:W-:-:S01]  /*167e0*/  FADD.FTZ R20, R108, R20 ;  /* 0x000000146c147221 */ /* 0x001fc20000010000 */
[----:B------:R-:W0:Y:S06]  /*167f0*/  SHFL.BFLY PT, R12, R0, 0x1, 0x1f ;  /* 0x0c201f00000c7f89 */ /* 0x000e2c00000e0000 */
[----:B------:R-:W4:Y:S01]  /*16800*/  MUFU.EX2 R113, R113 ;  /* 0x0000007100717308 */ /* 0x000f220000000800 */
[----:B-1----:R-:W-:-:S07]  /*16810*/  FADD.FTZ R20, R109, R20 ;  /* 0x000000146d147221 */ /* 0x002fce0000010000 */
[----:B------:R-:W1:Y:S01]  /*16820*/  MUFU.EX2 R116, R116 ;  /* 0x0000007400747308 */ /* 0x000e620000000800 */
[----:B--2---:R-:W-:-:S07]  /*16830*/  FADD.FTZ R20, R112, R20 ;  /* 0x0000001470147221 */ /* 0x004fce0000010000 */
[----:B------:R-:W2:Y:S01]  /*16840*/  MUFU.EX2 R117, R117 ;  /* 0x0000007500757308 */ /* 0x000ea20000000800 */
[----:B----4-:R-:W-:-:S01]  /*16850*/  FADD.FTZ R20, R113, R20 ;  /* 0x0000001471147221 */ /* 0x010fc20000010000 */
[----:B0-----:R-:W-:-:S04]  /*16860*/  FMNMX.FTZ R0, R0, R12, !PT ;  /* 0x0000000c00007209 */ /* 0x001fc80007810000 */
[----:B------:R-:W-:Y:S01]  /*16870*/  FSETP.NEU.FTZ.AND P1, PT, R0, -INF , PT ;  /* 0xff8000000000780b */ /* 0x000fe20003f3d000 */
[----:B------:R-:W-:-:S01]  /*16880*/  FFMA.FTZ R13, R2, R0, -8 ;  /* 0xc1000000020d7423 */ /* 0x000fc20000010000 */
[----:B------:R-:W0:Y:S01]  /*16890*/  MUFU.EX2 R88, R88 ;  /* 0x0000005800587308 */ /* 0x000e220000000800 */
[----:B-1----:R-:W-:-:S01]  /*168a0*/  FADD.FTZ R20, R116, R20 ;  /* 0x0000001474147221 */ /* 0x002fc20000010000 */
[----:B------:R-:W-:Y:S02]  /*168b0*/  FSEL R12, R0, RZ, P1 ;  /* 0x000000ff000c7208 */ /* 0x000fe40000800000 */
[----:B------:R-:W-:-:S03]  /*168c0*/  FSEL R13, R13, RZ, P1 ;  /* 0x000000ff0d0d7208 */ /* 0x000fc60000800000 */
        /* <DEDUP_REMOVED lines=27> */
[----:B--2---:R-:W-:Y:S01]  /*16a80*/  FADD.FTZ R20, R117, R20 ;  /* 0x0000001475147221 */ /* 0x004fe20000010000 */
[----:B------:R-:W-:-:S01]  /*16a90*/  FFMA.FTZ R99, R2, R99, -R13 ;  /* 0x0000006302637223 */ /* 0x000fc2000001080d */
[C-C-:B------:R-:W-:Y:S01]  /*16aa0*/  FFMA.FTZ R102, R2.reuse, R102, -R13.reuse ;  /* 0x0000006602667223 */ /* 0x140fe2000001080d */
[----:B------:R-:W-:-:S01]  /*16ab0*/  FFMA.FTZ R103, R2, R103, -R13 ;  /* 0x0000006702677223 */ /* 0x000fc2000001080d */
[----:B0-----:R-:W-:Y:S01]  /*16ac0*/  FADD.FTZ R20, R88, R20 ;  /* 0x0000001458147221 */ /* 0x001fe20000010000 */
[----:B------:R-:W-:-:S01]  /*16ad0*/  FFMA.FTZ R74, R2, R74, -R13 ;  /* 0x0000004a024a7223 */ /* 0x000fc2000001080d */
[----:B------:R-:W0:Y:S01]  /*16ae0*/  MUFU.EX2 R126, R126 ;  /* 0x0000007e007e7308 */ /* 0x000e220000000800 */
[----:B---3--:R-:W-:-:S01]  /*16af0*/  FFMA.FTZ R21, R12, R137, R122 ;  /* 0x000000890c157223 */ /* 0x008fc2000001007a */
[----:B------:R-:W-:Y:S01]  /*16b00*/  FADD.FTZ R20, R89, R20 ;  /* 0x0000001459147221 */ /* 0x000fe20000010000 */
        /* <DEDUP_REMOVED lines=18> */
[----:B------:R-:W-:-:S03]  /*16c30*/  FFMA.FTZ R13, R2, R71, -R13 ;  /* 0x00000047020d7223 */ /* 0x000fc6000001080d */
        /* <DEDUP_REMOVED lines=115> */
[----:B-1----:R-:W-:-:S05]  /*17370*/  FADD.FTZ R20, R13, R21 ;  /* 0x000000150d147221 */ /* 0x002fca0000010000 */
[----:B------:R0:W-:Y:S04]  /*17380*/  STL [R1+0x4], R20 ;  /* 0x0000041401007387 */ /* 0x0001e80000100800 */
[----:B------:R0:W-:Y:S01]  /*17390*/  STL [R1+0x8], R69 ;  /* 0x0000084501007387 */ /* 0x0001e20000100800 */
[----:B------:R-:W-:Y:S05]  /*173a0*/  @!P0 BRA `(.L_x_11410) ;  /* 0x0000000000048947 */ /* 0x000fea0003800000 */
[----:B------:R-:W-:Y:S01]  /*173b0*/  BPT.TRAP 0x1 ;  /* 0x000000040000795c */ /* 0x000fe20000300000 */
.L_x_11410:
[----:B0-----:R-:W2:Y:S01]  /*173c0*/  LDL R20, [R1+0x40] ;  /* 0x0000400001147983 */ /* 0x001ea20000100800 */
        /* <DEDUP_REMOVED lines=79> */
[C---:B--2---:R-:W-:Y:S01]  /*178c0*/  ISETP.GT.AND P1, PT, R8.reuse, R20, PT ;  /* 0x000000140800720c */ /* 0x044fe20003f24270 */
[----:B------:R-:W-:Y:S02]  /*178d0*/  VIADD R8, R8, 0xffffffff ;  /* 0xffffffff08087836 */ /* 0x000fe40000000000 */
[----:B------:R-:W-:-:S10]  /*178e0*/  IMAD.MOV.U32 R20, RZ, RZ, R3 ;  /* 0x000000ffff147224 */ /* 0x000fd400078e0003 */
[----:B---3--:R-:W-:Y:S05]  /*178f0*/  @P1 BRA `(.L_x_11411) ;  /* 0xffffffbc005c1947 */ /* 0x008fea000383ffff */
.L_x_11391:
[----:B------:R-:W-:Y:S05]  /*17900*/  BSYNC B0 ;  /* 0x0000000000007941 */ /* 0x000fea0003800000 */
.L_x_11390:
[----:B------:R-:W-:Y:S06]  /*17910*/  BAR.ARV 0x8, 0x1a0 ;  /* 0x0206800000007b1d */ /* 0x000fec0000002000 */
[----:B------:R-:W-:Y:S05]  /*17920*/  @!P0 BRA `(.L_x_11412) ;  /* 0x0000000000048947 */ /* 0x000fea0003800000 */
[----:B------:R-:W-:Y:S01]  /*17930*/  BPT.TRAP 0x1 ;  /* 0x000000040000795c */ /* 0x000fe20000300000 */
.L_x_11412:
[----:B------:R-:W-:Y:S01]  /*17940*/  IMAD R13, R19, 0x8, R18 ;  /* 0x00000008130d7824 */ /* 0x000fe200078e0212 */
[----:B------:R-:W-:-:S04]  /*17950*/  SHF.L.U32 R4, R156, 0x1f, RZ ;  /* 0x0000001f9c047819 */ /* 0x000fc800000006ff */
[----:B------:R2:W3:Y:S01]  /*17960*/  SYNCS.PHASECHK.TRANS64.TRYWAIT P1, [R13+URZ+0x13250], R4 ;  /* 0x013250040d0075a7 */ /* 0x0004e2000802017f */
[----:B------:R-:W-:Y:S05]  /*17970*/  @!P0 BRA `(.L_x_11413) ;  /* 0x0000000000048947 */ /* 0x000fea0003800000 */
[----:B------:R-:W-:Y:S01]  /*17980*/  BPT.TRAP 0x1 ;  /* 0x000000040000795c */ /* 0x000fe20000300000 */
.L_x_11413:
[----:B------:R-:W-:Y:S04]  /*17990*/  BSSY B0, `(.L_x_11414) ;  /* 0x0000004000007945 */ /* 0x000fe80003800000 */
[----:B---3--:R-:W-:Y:S05]  /*179a0*/  @P1 BRA `(.L_x_11415) ;  /* 0x0000000000081947 */ /* 0x008fea0003800000 */
[----:B------:R-:W3:Y:S02]  /*179b0*/  SYNCS.PHASECHK.TRANS64.TRYWAIT P1, [R13+URZ+0x13250], R4 ;  /* 0x013250040d0075a7 */ /* 0x000ee4000802017f */
[----:B---3--:R-:W-:Y:S05]  /*179c0*/  @!P1 BRA `(.L_x_11416) ;  /* 0x0000008800949947 */ /* 0x008fea0003800000 */
.L_x_11415:
[----:B------:R-:W-:Y:S05]  /*179d0*/  BSYNC B0 ;  /* 0x0000000000007941 */ /* 0x000fea0003800000 */
.L_x_11414:
[----:B------:R-:W4:Y:S01]  /*179e0*/  LDL.LU R20, [R1+0x3c] ;  /* 0x00003c0001147983 */ /* 0x000f220000300800 */
[----:B------:R-:W-:-:S03]  /*179f0*/  ULDC.64 UR4, c[0x0][0x9a0] ;  /* 0x0002680000047ab9 */ /* 0x000fc60000000a00 */
[----:B0-----:R-:W5:Y:S04]  /*17a00*/  LDL.LU R15, [R1+0x68] ;  /* 0x00006800010f7983 */ /* 0x001f680000300800 */
[----:B------:R-:W5:Y:S01]  /*17a10*/  LDL.LU R14, [R1+0x8] ;  /* 0x00000800010e7983 */ /* 0x000f620000300800 */
[----:B------:R-:W-:-:S03]  /*17a20*/  VIADD R18, R18, 0x1000 ;  /* 0x0000100012127836 */ /* 0x000fc60000000000 */
[----:B-1----:R-:W5:Y:S01]  /*17a30*/  LDL.LU R12, [R1+0x4] ;  /* 0x00000400010c7983 */ /* 0x002f620000300800 */
[----:B------:R-:W-:Y:S01]  /*17a40*/  IMAD.MOV.U32 R5, RZ, RZ, -0x3ffffff0 ;  /* 0xc0000010ff057424 */ /* 0x000fe200078e00ff */
[----:B------:R-:W-:Y:S01]  /*17a50*/  SHF.R.U32.HI R18, RZ, 0x4, R18 ;  /* 0x00000004ff127819 */ /* 0x000fe20000011612 */
[----:B------:R-:W-:Y:S01]  /*17a60*/  WARPGROUP.ARRIVE ;  /* 0x00000000000079c5 */ /* 0x000fe20000000000 */
[----:B------:R-:W-:Y:S02]  /*17a70*/  ISETP.NE.U32.AND P1, PT, RZ, UR4, PT ;  /* 0x00000004ff007c0c */ /* 0x000fe4000bf25070 */
[----:B------:R-:W-:Y:S02]  /*17a80*/  LOP3.LUT R18, R18, 0x3fff, RZ, 0xc0, !PT ;  /* 0x00003fff12127812 */ /* 0x000fe400078ec0ff */
[----:B------:R-:W-:Y:S02]  /*17a90*/  R2UR UR7, R5 ;  /* 0x00000000050772ca */ /* 0x000fe400000e0000 */
[----:B------:R-:W-:-:S02]  /*17aa0*/  LOP3.LUT R18, R18, 0x10000, RZ, 0xfc, !PT ;  /* 0x0001000012127812 */ /* 0x000fc400078efcff */
[----:B------:R-:W-:-:S03]  /*17ab0*/  ISETP.NE.AND.EX P1, PT, RZ, UR5, PT, P1 ;  /* 0x00000005ff007c0c */ /* 0x000fc6000bf25310 */
[----:B--23--:R-:W-:-:S05]  /*17ac0*/  IMAD R4, R19, 0x280, R18 ;  /* 0x0000028013047824 */ /* 0x00cfca00078e0212 */
[----:B------:R-:W-:-:S05]  /*17ad0*/  R2UR UR6, R4 ;  /* 0x00000000040672ca */ /* 0x000fca00000e0000 */
[----:B------:R-:W0:Y:S08]  /*17ae0*/  @P1 LDC.64 R8, c[0x0][0x9c8] ;  /* 0x00027200ff081b82 */ /* 0x000e300000000a00 */
[----:B------:R-:W-:Y:S01]  /*17af0*/  QGMMA.64x64x32.F32.E4M3.E4M3 R24, R152, gdesc[UR4], R24, gsb0 ;  /* 0x00e0000498187df3 */ /* 0x000fe20008000818 */
[----:B------:R-:W1:Y:S02]  /*17b00*/  @P1 LDC.64 R10, c[0x0][0x9d0] ;  /* 0x00027400ff0a1b82 */ /* 0x000e640000000a00 */
[----:B------:R-:W-:-:S02]  /*17b10*/  WARPGROUP.DEPBAR.LE gsb0, 0x0 ;  /* 0x00008000000079c5 */ /* 0x000fc40000010000 */
[----:B------:R-:W-:Y:S01]  /*17b20*/  WARPGROUP.ARRIVE ;  /* 0x00000000000079c5 */ /* 0x000fe20000000000 */
[----:B----4-:R-:W-:Y:S02]  /*17b30*/  @P1 SHF.R.S32.HI R7, RZ, 0x1f, R20 ;  /* 0x0000001fff071819 */ /* 0x010fe40000011414 */
[----:B-----5:R-:W-:-:S03]  /*17b40*/  @P1 SHF.R.S32.HI R5, RZ, 0x1f, R15 ;  /* 0x0000001fff051819 */ /* 0x020fc6000001140f */
[----:B0-----:R-:W-:-:S04]  /*17b50*/  @P1 IMAD R6, R7, R8, RZ ;  /* 0x0000000807061224 */ /* 0x001fc800078e02ff */
[C---:B------:R-:W-:Y:S02]  /*17b60*/  @P1 IMAD R9, R20.reuse, R9, R6 ;  /* 0x0000000914091224 */ /* 0x040fe400078e0206 */
[----:B------:R-:W-:-:S04]  /*17b70*/  @P1 IMAD.WIDE.U32 R6, R20, R8, RZ ;  /* 0x0000000814061225 */ /* 0x000fc800078e00ff */
[-C--:B-1----:R-:W-:Y:S02]  /*17b80*/  @P1 IMAD R8, R5, R10.reuse, RZ ;  /* 0x0000000a05081224 */ /* 0x082fe400078e02ff */
[----:B------:R-:W-:Y:S02]  /*17b90*/  @P1 IMAD.IADD R7, R7, 0x1, R9 ;  /* 0x0000000107071824 */ /* 0x000fe400078e0209 */
[C---:B------:R-:W-:Y:S02]  /*17ba0*/  @P1 IMAD R5, R15.reuse, R11, R8 ;  /* 0x0000000b0f051224 */ /* 0x040fe400078e0208 */
[----:B------:R-:W-:-:S04]  /*17bb0*/  @P1 IMAD.WIDE.U32 R6, R15, R10, R6 ;  /* 0x0000000a0f061225 */ /* 0x000fc800078e0006 */
[----:B------:R-:W-:Y:S01]  /*17bc0*/  @P1 IMAD.IADD R5, R7, 0x1, R5 ;  /* 0x0000000107051824 */ /* 0x000fe200078e0205 */
[C---:B------:R-:W-:Y:S01]  /*17bd0*/  @P1 LEA R8, P2, R6.reuse, UR4, 0x2 ;  /* 0x0000000406081c11 */ /* 0x040fe2000f8410ff */
[----:B------:R-:W-:Y:S02]  /*17be0*/  IMAD.MOV.U32 R10, RZ, RZ, 0x3f800000 ;  /* 0x3f800000ff0a7424 */ /* 0x000fe400078e00ff */
[----:B------:R-:W-:Y:S01]  /*17bf0*/  IMAD.MOV.U32 R7, RZ, RZ, -0x3ffffff0 ;  /* 0xc0000010ff077424 */ /* 0x000fe200078e00ff */
[----:B------:R-:W-:Y:S01]  /*17c00*/  @P1 LEA.HI.X R9, R6, UR5, R5, 0x2, P2 ;  /* 0x0000000506091c11 */ /* 0x000fe200090f1405 */
[----:B------:R-:W-:-:S03]  /*17c10*/  VIADD R6, R4, 0x80 ;  /* 0x0000008004067836 */ /* 0x000fc60000000000 */
[----:B------:R-:W-:Y:S01]  /*17c20*/  R2UR UR7, R7 ;  /* 0x00000000070772ca */ /* 0x000fe200000e0000 */
[----:B------:R0:W2:Y:S01]  /*17c30*/  @P1 LDG.E R10, desc[UR40][R8.64] ;  /* 0x00000028080a1981 */ /* 0x0000a2000c1e1900 */
[----:B------:R-:W-:Y:S01]  /*17c40*/  R2UR UR6, R6 ;  /* 0x00000000060672ca */ /* 0x000fe200000e0000 */
[----:B------:R-:W-:Y:S02]  /*17c50*/  VIADD R6, R4, 0x100 ;  /* 0x0000010004067836 */ /* 0x000fe40000000000 */
[----:B------:R-:W-:Y:S01]  /*17c60*/  IMAD.MOV.U32 R7, RZ, RZ, -0x3ffffff0 ;  /* 0xc0000010ff077424 */ /* 0x000fe200078e00ff */
[----:B------:R-:W-:Y:S01]  /*17c70*/  SHFL.BFLY PT, R5, R14, 0x2, 0x1f ;  /* 0x0c401f000e057f89 */ /* 0x000fe200000e0000 */
[----:B------:R-:W-:Y:S02]  /*17c80*/  IMAD.MOV.U32 R20, RZ, RZ, -0x800000 ;  /* 0xff800000ff147424 */ /* 0x000fe400078e00ff */
[----:B------:R-:W-:Y:S01]  /*17c90*/  IMAD.MOV.U32 R21, RZ, RZ, -0x800000 ;  /* 0xff800000ff157424 */ /* 0x000fe200078e00ff */
[----:B0-----:R-:W0:Y:S01]  /*17ca0*/  SHFL.BFLY PT, R8, R12, 0x2, 0x1f ;  /* 0x0c401f000c087f89 */ /* 0x001e2200000e0000 */
[----:B------:R-:W-:-:S04]  /*17cb0*/  IMAD.MOV.U32 R9, RZ, RZ, RZ ;  /* 0x000000ffff097224 */ /* 0x000fc800078e00ff */
[----:B------:R-:W-:Y:S01]  /*17cc0*/  QGMMA.64x64x32.F32.E4M3.E4M3 R24, R148, gdesc[UR4], R24, gsb0 ;  /* 0x00e0000494187df3 */ /* 0x000fe20008000818 */
[----:B------:R-:W-:Y:S01]  /*17cd0*/  R2UR UR6, R6 ;  /* 0x00000000060672ca */ /* 0x000fe200000e0000 */
[C---:B------:R-:W-:Y:S01]  /*17ce0*/  VIADD R6, R4.reuse, 0x180 ;  /* 0x0000018004067836 */ /* 0x040fe20000000000 */
[----:B------:R-:W-:Y:S01]  /*17cf0*/  R2UR UR7, R7 ;  /* 0x00000000070772ca */ /* 0x000fe200000e0000 */
[----:B------:R-:W-:Y:S02]  /*17d00*/  IMAD.MOV.U32 R7, RZ, RZ, -0x3ffffff0 ;  /* 0xc0000010ff077424 */ /* 0x000fe400078e00ff */
[----:B------:R-:W-:Y:S02]  /*17d10*/  VIADD R4, R4, 0x200 ;  /* 0x0000020004047836 */ /* 0x000fe40000000000 */
[----:B0-----:R-:W-:-:S01]  /*17d20*/  FADD.FTZ R8, R8, R12 ;  /* 0x0000000c08087221 */ /* 0x001fc20000010000 */
[----:B------:R-:W-:Y:S02]  /*17d30*/  WARPGROUP.DEPBAR.LE gsb0, 0x0 ;  /* 0x00008000000079c5 */ /* 0x000fe40000010000 */
[----:B------:R-:W-:-:S06]  /*17d40*/  WARPGROUP.ARRIVE ;  /* 0x00000000000079c5 */ /* 0x000fcc0000000000 */
[----:B------:R-:W-:Y:S01]  /*17d50*/  QGMMA.64x64x32.F32.E4M3.E4M3 R24, R144, gdesc[UR4], R24, gsb0 ;  /* 0x00e0000490187df3 */ /* 0x000fe20008000818 */
[----:B------:R-:W-:Y:S01]  /*17d60*/  R2UR UR6, R6 ;  /* 0x00000000060672ca */ /* 0x000fe200000e0000 */
[----:B------:R-:W-:Y:S01]  /*17d70*/  FADD.FTZ R6, R5, R14 ;  /* 0x0000000e05067221 */ /* 0x000fe20000010000 */
[----:B------:R-:W-:Y:S01]  /*17d80*/  R2UR UR7, R7 ;  /* 0x00000000070772ca */ /* 0x000fe200000e0000 */
[----:B------:R-:W-:-:S03]  /*17d90*/  IMAD.MOV.U32 R5, RZ, RZ, -0x3ffffff0 ;  /* 0xc0000010ff057424 */ /* 0x000fc600078e00ff */
[----:B------:R-:W0:Y:S02]  /*17da0*/  SHFL.BFLY PT, R7, R6, 0x1, 0x1f ;  /* 0x0c201f0006077f89 */ /* 0x000e2400000e0000 */
[----:B0-----:R-:W-:-:S04]  /*17db0*/  FADD.FTZ R7, R6, R7 ;  /* 0x0000000706077221 */ /* 0x001fc80000010000 */
[C---:B------:R-:W-:Y:S01]  /*17dc0*/  FMUL.FTZ R14, R7.reuse, 0.00390625 ;  /* 0x3b800000070e7820 */ /* 0x040fe20000410000 */
[----:B------:R-:W-:-:S04]  /*17dd0*/  FSETP.NE.FTZ.AND P1, PT, R7, RZ, PT ;  /* 0x000000ff0700720b */ /* 0x000fc80003f35000 */
[----:B------:R-:W-:-:S13]  /*17de0*/  FSETP.NE.FTZ.AND P2, PT, R14, RZ, PT ;  /* 0x000000ff0e00720b */ /* 0x000fda0003f55000 */
[----:B------:R-:W0:Y:S01]  /*17df0*/  @P2 MUFU.LG2 R6, R14 ;  /* 0x0000000e00062308 */ /* 0x000e220000000c00 */
[----:B------:R-:W-:Y:S02]  /*17e00*/  WARPGROUP.DEPBAR.LE gsb0, 0x0 ;  /* 0x00008000000079c5 */ /* 0x000fe40000010000 */
[----:B------:R-:W-:-:S06]  /*17e10*/  WARPGROUP.ARRIVE ;  /* 0x00000000000079c5 */ /* 0x000fcc0000000000 */
[----:B------:R-:W-:Y:S01]  /*17e20*/  QGMMA.64x64x32.F32.E4M3.E4M3 R24, R140, gdesc[UR4], R24, gsb0 ;  /* 0x00e000048c187df3 */ /* 0x000fe20008000818 */
[----:B------:R-:W-:Y:S01]  /*17e30*/  R2UR UR6, R4 ;  /* 0x00000000040672ca */ /* 0x000fe200000e0000 */
[----:B------:R-:W-:Y:S01]  /*17e40*/  @P2 FMUL.FTZ R4, R2, 0.69314718246459960938 ;  /* 0x3f31721802042820 */ /* 0x000fe20000410000 */
[----:B------:R-:W-:Y:S02]  /*17e50*/  R2UR UR7, R5 ;  /* 0x00000000050772ca */ /* 0x000fe400000e0000 */
[----:B------:R-:W1:Y:S02]  /*17e60*/  SHFL.BFLY PT, R5, R8, 0x1, 0x1f ;  /* 0x0c201f0008057f89 */ /* 0x000e6400000e0000 */
[----:B-1----:R-:W-:-:S01]  /*17e70*/  FADD.FTZ R12, R8, R5 ;  /* 0x00000005080c7221 */ /* 0x002fc20000010000 */
[----:B------:R-:W-:-:S03]  /*17e80*/  IMAD.MOV.U32 R5, RZ, RZ, RZ ;  /* 0x000000ffff057224 */ /* 0x000fc600078e00ff */
[----:B------:R-:W-:-:S03]  /*17e90*/  FMUL.FTZ R15, R12, 0.00390625 ;  /* 0x3b8000000c0f7820 */ /* 0x000fc60000410000 */
[----:B------:R0:W-:Y:S01]  /*17ea0*/  @P1 MUFU.RCP R5, R7 ;  /* 0x0000000700051308 */ /* 0x0001e20000001000 */
[----:B------:R-:W-:Y:S02]  /*17eb0*/  FSETP.NE.FTZ.AND P1, PT, R12, RZ, PT ;  /* 0x000000ff0c00720b */ /* 0x000fe40003f35000 */
[----:B------:R-:W-:Y:S01]  /*17ec0*/  FSETP.NE.FTZ.AND P3, PT, R15, RZ, PT ;  /* 0x000000ff0f00720b */ /* 0x000fe20003f75000 */
[----:B0-----:R-:W-:-:S04]  /*17ed0*/  @P2 FMUL.FTZ R7, R6, 0.69314718246459960938 ;  /* 0x3f31721806072820 */ /* 0x001fc80000410000 */
[----:B------:R-:W-:-:S06]  /*17ee0*/  @P2 FFMA.FTZ R21, R4, R3, R7 ;  /* 0x0000000304152223 */ /* 0x000fcc0000010007 */
[----:B------:R-:W-:Y:S02]  /*17ef0*/  @P1 MUFU.RCP R9, R12 ;  /* 0x0000000c00091308 */ /* 0x000fe40000001000 */
[----:B------:R-:W-:-:S06]  /*17f00*/  @P3 FMUL.FTZ R2, R2, 0.69314718246459960938 ;  /* 0x3f31721802023820 */ /* 0x000fcc0000410000 */
[----:B------:R-:W0:Y:S02]  /*17f10*/  @P3 MUFU.LG2 R8, R15 ;  /* 0x0000000f00083308 */ /* 0x000e240000000c00 */
[----:B0-----:R-:W-:Y:S01]  /*17f20*/  @P3 FMUL.FTZ R11, R8, 0.69314718246459960938 ;  /* 0x3f317218080b3820 */ /* 0x001fe20000410000 */
[----:B------:R-:W-:Y:S02]  /*17f30*/  WARPGROUP.DEPBAR.LE gsb0, 0x0 ;  /* 0x00008000000079c5 */ /* 0x000fe40000010000 */
[----:B------:R-:W-:Y:S01]  /*17f40*/  WARPGROUP.ARRIVE ;  /* 0x00000000000079c5 */ /* 0x000fe20000000000 */
[----:B------:R-:W-:-:S05]  /*17f50*/  @P3 FFMA.FTZ R20, R2, R0, R11 ;  /* 0x0000000002143223 */ /* 0x000fca000001000b */
[----:B------:R-:W-:Y:S01]  /*17f60*/  QGMMA.64x64x32.F32.E4M3.E4M3 R24, R136, gdesc[UR4], R24, gsb0 ;  /* 0x00e0000488187df3 */ /* 0x000fe20008000818 */
[-C--:B--2---:R-:W-:Y:S01]  /*17f70*/  FMUL.FTZ R5, R5, R10.reuse ;  /* 0x0000000a05057220 */ /* 0x084fe20000410000 */
[----:B------:R-:W-:Y:S01]  /*17f80*/  FMUL.FTZ R2, R9, R10 ;  /* 0x0000000a09027220 */ /* 0x000fe20000410000 */
[----:B------:R-:W-:Y:S02]  /*17f90*/  WARPGROUP.DEPBAR.LE gsb0, 0x0 ;  /* 0x00008000000079c5 */ /* 0x000fe40000010000 */
[----:B------:R-:W-:Y:S05]  /*17fa0*/  @!P0 BRA `(.L_x_11417) ;  /* 0x0000000000048947 */ /* 0x000fea0003800000 */
[----:B------:R-:W-:Y:S01]  /*17fb0*/  BPT.TRAP 0x1 ;  /* 0x000000040000795c */ /* 0x000fe20000300000 */
.L_x_11417:
[----:B------:R-:W2:Y:S01]  /*17fc0*/  LDL.LU R3, [R1+0x40] ;  /* 0x0000400001037983 */ /* 0x000ea20000300800 */
[----:B------:R-:W-:Y:S02]  /*17fd0*/  VIADD R0, R13, 0x13260 ;  /* 0x000132600d007836 */ /* 0x000fe40000000000 */
[-C--:B------:R-:W-:Y:S01]  /*17fe0*/  FMUL.FTZ R58, R24, R5.reuse ;  /* 0x00000005183a7220 */ /* 0x080fe20000410000 */
[----:B------:R-:W-:Y:S01]  /*17ff0*/  FMUL.FTZ R56, R25, R5 ;  /* 0x0000000519387220 */ /* 0x000fe20000410000 */
[----:B------:R-:W3:Y:S01]  /*18000*/  LDL.LU R4, [R1+0x60] ;  /* 0x0000600001047983 */ /* 0x000ee20000300800 */
        /* <DEDUP_REMOVED lines=34> */
[----:B--2---:R-:W-:Y:S01]  /*18230*/  PRMT R0, R3, 0x654, R0 ;  /* 0x0000065403007816 */ /* 0x004fe20000000000 */
[----:B---3--:R-:W-:-:S03]  /*18240*/  VIADD R4, R4, 0x1 ;  /* 0x0000000104047836 */ /* 0x008fc60000000000 */
[----:B------:R0:W-:Y:S02]  /*18250*/  SYNCS.ARRIVE.TRANS64.RED.A1T0 RZ, [R0+URZ], RZ ;  /* 0x000000ff00ff79a7 */ /* 0x0001e4000810043f */
[----:B------:R0:W-:Y:S01]  /*18260*/  STL [R1+0x60], R4 ;  /* 0x0000600401007387 */ /* 0x0001e20000100800 */
[----:B------:R-:W-:-:S04]  /*18270*/  SEL R3, RZ, 0x1, P1 ;  /* 0x00000001ff037807 */ /* 0x000fc80000800000 */
[----:B------:R-:W-:-:S07]  /*18280*/  LOP3.LUT R156, R156, R3, RZ, 0x3c, !PT ;  /* 0x000000039c9c7212 */ /* 0x000fce00078e3cff */
.L_x_11303:
[----:B------:R-:W0:Y:S08]  /*18290*/  S2UR UR4, SR_CgaCtaId ;  /* 0x00000000000479c3 */ /* 0x000e300000008800 */
[----:B------:R-:W-:Y:S01]  /*182a0*/  BAR.SYNC.DEFER_BLOCKING 0x5, 0x200 ;  /* 0x0148000000007b1d */ /* 0x000fe20000010000 */
[----:B------:R-:W-:-:S05]  /*182b0*/  MOV R18, 0x400 ;  /* 0x0000040000127802 */ /* 0x000fca0000000f00 */
[----:B------:R-:W-:Y:S01]  /*182c0*/  BSSY B0, `(.L_x_11418) ;  /* 0x00001c9000007945 */ /* 0x000fe20003800000 */
[----:B------:R-:W1:Y:S01]  /*182d0*/  S2R R48, SR_TID.X ;  /* 0x0000000000307919 */ /* 0x000e620000002100 */
[----:B0-----:R-:W-:-:S05]  /*182e0*/  IMAD.U32 R0, RZ, RZ, UR4 ;  /* 0x00000004ff007e24 */ /* 0x001fca000f8e00ff */
[----:B------:R-:W-:Y:S01]  /*182f0*/  LEA R18, R0, R18, 0x18 ;  /* 0x0000001200127211 */ /* 0x000fe200078ec0ff */
[----:B------:R0:W-:Y:S04]  /*18300*/  STL [R1+0x40], R0 ;  /* 0x0000400001007387 */ /* 0x0001e80000100800 */
[----:B------:R-:W2:Y:S01]  /*18310*/  LDS.128 R60, [R18+0x132d0] ;  /* 0x0132d000123c7984 */ /* 0x000ea20000000c00 */
[----:B-1----:R-:W-:-:S05]  /*18320*/  VIADD R3, R48, 0xffffff80 ;  /* 0xffffff8030037836 */ /* 0x002fca0000000000 */
[----:B------:R-:W-:-:S04]  /*18330*/  SHF.R.S32.HI R26, RZ, 0x1f, R3 ;  /* 0x0000001fff1a7819 */ /* 0x000fc80000011403 */
[----:B------:R-:W-:-:S04]  /*18340*/  LEA.HI R2, R26, R3, RZ, 0x3 ;  /* 0x000000031a027211 */ /* 0x000fc800078f18ff */
[----:B0-----:R-:W-:Y:S02]  /*18350*/  LOP3.LUT R0, R2, 0x1ffffff8, RZ, 0xc0, !PT ;  /* 0x1ffffff802007812 */ /* 0x001fe400078ec0ff */
[----:B------:R-:W-:-:S03]  /*18360*/  SHF.R.S32.HI R2, RZ, 0x3, R2 ;  /* 0x00000003ff027819 */ /* 0x000fc60000011402 */
[----:B------:R-:W-:-:S04]  /*18370*/  IMAD.IADD R0, R3, 0x1, -R0 ;  /* 0x0000000103007824 */ /* 0x000fc800078e0a00 */
[----:B------:R-:W-:Y:S01]  /*18380*/  IMAD.SHL.U32 R0, R0, 0x8, RZ ;  /* 0x0000000800007824 */ /* 0x000fe200078e00ff */
[----:B--2---:R0:W-:Y:S04]  /*18390*/  STL.64 [R1+0x30], R60 ;  /* 0x0000303c01007387 */ /* 0x0041e80000100a00 */
[----:B------:R0:W-:Y:S01]  /*183a0*/  STL.64 [R1+0x38], R62 ;  /* 0x0000383e01007387 */ /* 0x0001e20000100a00 */
[----:B------:R-:W-:Y:S06]  /*183b0*/  BAR.ARV 0x4, 0x200 ;  /* 0x0108000000007b1d */ /* 0x000fec0000002000 */
[----:B------:R-:W-:Y:S05]  /*183c0*/  @P0 BRA `(.L_x_11419) ;  /* 0x0000001000a40947 */ /* 0x000fea0003800000 */
[----:B------:R-:W-:Y:S01]  /*183d0*/  IMAD.SHL.U32 R4, R48, 0x4, RZ ;  /* 0x0000000430047824 */ /* 0x000fe200078e00ff */
[----:B------:R-:W-:Y:S01]  /*183e0*/  ULDC.64 UR4, c[0x4][0x38] ;  /* 0x01000e0000047ab9 */ /* 0x000fe20000000a00 */
[----:B------:R-:W2:Y:S03]  /*183f0*/  LDL R50, [R1+0x5c] ;  /* 0x00005c0001327983 */ /* 0x000ea60000100800 */
[----:B------:R-:W-:Y:S01]  /*18400*/  LOP3.LUT R4, R4, 0xc, RZ, 0xc0, !PT ;  /* 0x0000000c04047812 */ /* 0x000fe200078ec0ff */
[----:B------:R-:W3:Y:S03]  /*18410*/  LDL R49, [R1+0x58] ;  /* 0x0000580001317983 */ /* 0x000ee60000100800 */
[----:B------:R-:W-:-:S05]  /*18420*/  IADD3 R4, P0, R4, UR4, RZ ;  /* 0x0000000404047c10 */ /* 0x000fca000ff1e0ff */
[----:B------:R-:W-:Y:S01]  /*18430*/  IMAD.X R5, RZ, RZ, UR5, P0 ;  /* 0x00000005ff057e24 */ /* 0x000fe200080e06ff */
[----:B------:R-:W-:Y:S01]  /*18440*/  F2FP.BF16.F32.PACK_AB R30, R30, R33 ;  /* 0x000000211e1e723e */ /* 0x000fe200000010ff */
[----:B------:R-:W-:-:S03]  /*18450*/  ULDC.64 UR4, c[0x0][0xbd8] ;  /* 0x0002f60000047ab9 */ /* 0x000fc60000000a00 */
[----:B------:R1:W4:Y:S01]  /*18460*/  LDG.E.CONSTANT R27, desc[UR40][R4.64] ;  /* 0x00000028041b7981 */ /* 0x000322000c1e9900 */
[----:B------:R-:W-:Y:S02]  /*18470*/  F2FP.BF16.F32.PACK_AB R31, R31, R28 ;  /* 0x0000001c1f1f723e */ /* 0x000fe400000010ff */
[----:B------:R-:W-:Y:S01]  /*18480*/  LEA.HI R28, R26, R3, RZ, 0x5 ;  /* 0x000000031a1c7211 */ /* 0x000fe200078f28ff */
[----:B------:R-:W0:Y:S01]  /*18490*/  S2R R33, SR_SWINHI ;  /* 0x0000000000217919 */ /* 0x000e220000002f00 */
[----:B------:R-:W-:Y:S02]  /*184a0*/  F2FP.BF16.F32.PACK_AB R56, R29, R56 ;  /* 0x000000381d38723e */ /* 0x000fe400000010ff */
[----:B------:R-:W-:Y:S01]  /*184b0*/  LOP3.LUT P0, R34, R48, 0x3, RZ, 0xc0, !PT ;  /* 0x0000000330227812 */ /* 0x000fe2000780c0ff */
[----:B------:R-:W-:Y:S01]  /*184c0*/  IMAD.SHL.U32 R32, R28, 0x20, RZ ;  /* 0x000000201c207824 */ /* 0x000fe200078e00ff */
[----:B------:R-:W-:Y:S02]  /*184d0*/  F2FP.BF16.F32.PACK_AB R25, R36, R25 ;  /* 0x000000192419723e */ /* 0x000fe400000010ff */
[----:B-1----:R-:W-:-:S02]  /*184e0*/  LEA.HI R4, R26, R3, RZ, 0x4 ;  /* 0x000000031a047211 */ /* 0x002fc400078f20ff */
[----:B------:R-:W-:Y:S02]  /*184f0*/  LOP3.LUT R35, R32, 0xfffffc00, RZ, 0xc0, !PT ;  /* 0xfffffc0020237812 */ /* 0x000fe400078ec0ff */
[----:B------:R-:W-:Y:S02]  /*18500*/  SHF.R.S32.HI R5, RZ, 0x4, R4 ;  /* 0x00000004ff057819 */ /* 0x000fe40000011404 */
[C---:B------:R-:W-:Y:S02]  /*18510*/  LOP3.LUT R28, R4.reuse, 0x3fffff0, RZ, 0xc0, !PT ;  /* 0x03fffff0041c7812 */ /* 0x040fe400078ec0ff */
[----:B------:R-:W-:Y:S02]  /*18520*/  LEA.HI R29, R4, R5, RZ, 0x1 ;  /* 0x00000005041d7211 */ /* 0x000fe400078f08ff */
[----:B------:R-:W-:Y:S01]  /*18530*/  F2FP.BF16.F32.PACK_AB R24, R37, R24 ;  /* 0x000000182518723e */ /* 0x000fe200000010ff */
[----:B------:R-:W-:Y:S01]  /*18540*/  IMAD.IADD R4, R3, 0x1, -R28 ;  /* 0x0000000103047824 */ /* 0x000fe200078e0a1c */
[----:B------:R-:W-:-:S02]  /*18550*/  LOP3.LUT R32, R29, 0x1ffffffe, RZ, 0xc0, !PT ;  /* 0x1ffffffe1d207812 */ /* 0x000fc400078ec0ff */
[----:B------:R-:W-:Y:S01]  /*18560*/  ISETP.EQ.OR P0, PT, R34, 0x3, !P0 ;  /* 0x000000032200780c */ /* 0x000fe20004702670 */
[----:B------:R-:W-:Y:S01]  /*18570*/  IMAD R4, R4, 0x40, R35 ;  /* 0x0000004004047824 */ /* 0x000fe200078e0223 */
[----:B------:R-:W-:Y:S01]  /*18580*/  F2FP.BF16.F32.PACK_AB R9, R52, R9 ;  /* 0x000000093409723e */ /* 0x000fe200000010ff */
[----:B------:R-:W-:Y:S01]  /*18590*/  IMAD.IADD R5, R5, 0x1, -R32 ;  /* 0x0000000105057824 */ /* 0x000fe200078e0a20 */
[----:B------:R-:W-:Y:S02]  /*185a0*/  SEL R32, R25, R24, P0 ;  /* 0x0000001819207207 */ /* 0x000fe40000000000 */
[----:B------:R-:W-:Y:S01]  /*185b0*/  SEL R29, R24, R25, P0 ;  /* 0x00000019181d7207 */ /* 0x000fe20000000000 */
[----:B------:R-:W-:Y:S01]  /*185c0*/  IMAD R5, R5, 0x8, R4 ;  /* 0x0000000805057824 */ /* 0x000fe200078e0204 */
[----:B------:R-:W-:Y:S02]  /*185d0*/  F2FP.BF16.F32.PACK_AB R8, R53, R8 ;  /* 0x000000083508723e */ /* 0x000fe400000010ff */
[----:B------:R-:W-:-:S02]  /*185e0*/  F2FP.BF16.F32.PACK_AB R13, R44, R13 ;  /* 0x0000000d2c0d723e */ /* 0x000fc400000010ff */
[----:B------:R-:W-:Y:S02]  /*185f0*/  MOV R24, R18 ;  /* 0x0000001200187202 */ /* 0x000fe40000000f00 */
[----:B0-----:R-:W-:Y:S02]  /*18600*/  MOV R25, R33 ;  /* 0x0000002100197202 */ /* 0x001fe40000000f00 */
[----:B------:R-:W-:Y:S02]  /*18610*/  SEL R36, R9, R8, P0 ;  /* 0x0000000809247207 */ /* 0x000fe40000000000 */
[----:B------:R-:W-:Y:S01]  /*18620*/  SEL R37, R8, R9, P0 ;  /* 0x0000000908257207 */ /* 0x000fe20000000000 */
[----:B------:R-:W-:Y:S01]  /*18630*/  IMAD.WIDE R8, R5, 0x2, R24 ;  /* 0x0000000205087825 */ /* 0x000fe200078e0218 */
[----:B------:R-:W-:Y:S02]  /*18640*/  F2FP.BF16.F32.PACK_AB R12, R45, R12 ;  /* 0x0000000c2d0c723e */ /* 0x000fe400000010ff */
[----:B------:R-:W-:-:S02]  /*18650*/  F2FP.BF16.F32.PACK_AB R15, R38, R15 ;  /* 0x0000000f260f723e */ /* 0x000fc400000010ff */
[----:B------:R-:W-:Y:S02]  /*18660*/  SEL R34, R13, R12, P0 ;  /* 0x0000000c0d227207 */ /* 0x000fe40000000000 */
[----:B------:R-:W-:Y:S02]  /*18670*/  SEL R35, R12, R13, P0 ;  /* 0x0000000d0c237207 */ /* 0x000fe40000000000 */
[----:B------:R-:W-:Y:S02]  /*18680*/  IADD3 R13, P3, R8, 0x20, RZ ;  /* 0x00000020080d7810 */ /* 0x000fe40007f7e0ff */
[----:B------:R-:W-:Y:S02]  /*18690*/  F2FP.BF16.F32.PACK_AB R14, R39, R14 ;  /* 0x0000000e270e723e */ /* 0x000fe400000010ff */
[----:B------:R-:W-:Y:S02]  /*186a0*/  LOP3.LUT R4, R13, 0x380, RZ, 0xc0, !PT ;  /* 0x000003800d047812 */ /* 0x000fe400078ec0ff */
[----:B------:R-:W-:-:S02]  /*186b0*/  SEL R38, R30, R31, P0 ;  /* 0x0000001f1e267207 */ /* 0x000fc40000000000 */
[----:B------:R-:W-:Y:S02]  /*186c0*/  SEL R31, R31, R30, P0 ;  /* 0x0000001e1f1f7207 */ /* 0x000fe40000000000 */
[----:B------:R-:W-:Y:S02]  /*186d0*/  F2FP.BF16.F32.PACK_AB R11, R46, R11 ;  /* 0x0000000b2e0b723e */ /* 0x000fe400000010ff */
[----:B------:R-:W-:Y:S02]  /*186e0*/  F2FP.BF16.F32.PACK_AB R10, R10, R43 ;  /* 0x0000002b0a0a723e */ /* 0x000fe400000010ff */
[----:B------:R-:W-:Y:S02]  /*186f0*/  SEL R30, R15, R14, P0 ;  /* 0x0000000e0f1e7207 */ /* 0x000fe40000000000 */
[----:B------:R-:W-:Y:S02]  /*18700*/  SEL R15, R14, R15, P0 ;  /* 0x0000000f0e0f7207 */ /* 0x000fe40000000000 */
[----:B------:R-:W-:-:S02]  /*18710*/  SHF.R.U64 R4, R4, 0x3, RZ ;  /* 0x0000000304047819 */ /* 0x000fc400000012ff */
[C---:B------:R-:W-:Y:S02]  /*18720*/  IADD3 R14, P1, R8.reuse, 0x60, RZ ;  /* 0x00000060080e7810 */ /* 0x040fe40007f3e0ff */
[----:B------:R-:W-:Y:S02]  /*18730*/  IADD3 R33, P2, R8, 0x40, RZ ;  /* 0x0000004008217810 */ /* 0x000fe40007f5e0ff */
[----:B------:R-:W-:Y:S02]  /*18740*/  SEL R42, R11, R10, P0 ;  /* 0x0000000a0b2a7207 */ /* 0x000fe40000000000 */
[----:B------:R-:W-:Y:S01]  /*18750*/  SEL R41, R10, R11, P0 ;  /* 0x0000000b0a297207 */ /* 0x000fe20000000000 */
[----:B------:R-:W-:Y:S01]  /*18760*/  IMAD.X R11, RZ, RZ, R9, P3 ;  /* 0x000000ffff0b7224 */ /* 0x000fe200018e0609 */
[----:B------:R-:W-:Y:S02]  /*18770*/  F2FP.BF16.F32.PACK_AB R57, R57, R58 ;  /* 0x0000003a3939723e */ /* 0x000fe400000010ff */
[----:B------:R-:W-:-:S02]  /*18780*/  LOP3.LUT R10, R4, R13, RZ, 0x3c, !PT ;  /* 0x0000000d040a7212 */ /* 0x000fc400078e3cff */
[----:B------:R-:W-:Y:S02]  /*18790*/  LOP3.LUT R4, R33, 0x380, RZ, 0xc0, !PT ;  /* 0x0000038021047812 */ /* 0x000fe400078ec0ff */
[----:B------:R-:W-:Y:S02]  /*187a0*/  LOP3.LUT R13, R14, 0x380, RZ, 0xc0, !PT ;  /* 0x000003800e0d7812 */ /* 0x000fe400078ec0ff */
[----:B------:R-:W-:Y:S02]  /*187b0*/  F2FP.BF16.F32.PACK_AB R7, R54, R7 ;  /* 0x000000073607723e */ /* 0x000fe400000010ff */
[----:B------:R-:W-:Y:S02]  /*187c0*/  F2FP.BF16.F32.PACK_AB R6, R55, R6 ;  /* 0x000000063706723e */ /* 0x000fe400000010ff */
[----:B------:R-:W-:Y:S02]  /*187d0*/  SEL R28, R57, R56, P0 ;  /* 0x00000038391c7207 */ /* 0x000fe40000000000 */
[----:B------:R-:W-:-:S02]  /*187e0*/  SEL R57, R56, R57, P0 ;  /* 0x0000003938397207 */ /* 0x000fc40000000000 */
[----:B------:R-:W-:Y:S02]  /*187f0*/  SHF.R.U64 R4, R4, 0x3, RZ ;  /* 0x0000000304047819 */ /* 0x000fe400000012ff */
[----:B------:R-:W-:Y:S02]  /*18800*/  SHF.R.U64 R13, R13, 0x3, RZ ;  /* 0x000000030d0d7819 */ /* 0x000fe400000012ff */
[----:B------:R-:W-:Y:S02]  /*18810*/  SEL R44, R7, R6, P0 ;  /* 0x00000006072c7207 */ /* 0x000fe40000000000 */
[----:B------:R-:W-:Y:S01]  /*18820*/  SEL R43, R6, R7, P0 ;  /* 0x00000007062b7207 */ /* 0x000fe20000000000 */
[----:B------:R-:W-:Y:S01]  /*18830*/  IMAD.X R7, RZ, RZ, R9, P2 ;  /* 0x000000ffff077224 */ /* 0x000fe200010e0609 */
[----:B------:R-:W-:Y:S02]  /*18840*/  LOP3.LUT R6, R4, R33, RZ, 0x3c, !PT ;  /* 0x0000002104067212 */ /* 0x000fe400078e3cff */
[----:B------:R-:W-:-:S02]  /*18850*/  LOP3.LUT R4, R13, R14, RZ, 0x3c, !PT ;  /* 0x0000000e0d047212 */ /* 0x000fc400078e3cff */
[----:B------:R-:W-:Y:S02]  /*18860*/  LOP3.LUT R5, R8, 0x380, RZ, 0xc0, !PT ;  /* 0x0000038008057812 */ /* 0x000fe400078ec0ff */
[----:B------:R-:W-:Y:S02]  /*18870*/  MOV R46, R10 ;  /* 0x0000000a002e7202 */ /* 0x000fe40000000f00 */
[----:B------:R-:W-:Y:S02]  /*18880*/  SHF.R.U64 R5, R5, 0x3, RZ ;  /* 0x0000000305057819 */ /* 0x000fe400000012ff */
[----:B------:R-:W-:Y:S02]  /*18890*/  MOV R45, R6 ;  /* 0x00000006002d7202 */ /* 0x000fe40000000f00 */
[----:B------:R-:W-:Y:S01]  /*188a0*/  LOP3.LUT R8, R5, R8, RZ, 0x3c, !PT ;  /* 0x0000000805087212 */ /* 0x000fe200078e3cff */
[----:B------:R-:W-:Y:S01]  /*188b0*/  IMAD.X R5, RZ, RZ, R9, P1 ;  /* 0x000000ffff057224 */ /* 0x000fe200008e0609 */
[----:B------:R-:W-:-:S02]  /*188c0*/  ISETP.NE.U32.AND P1, PT, RZ, UR4, PT ;  /* 0x00000004ff007c0c */ /* 0x000fc4000bf25070 */
[----:B-----5:R-:W-:Y:S02]  /*188d0*/  MOV R47, R8 ;  /* 0x00000008002f7202 */ /* 0x020fe40000000f00 */
[----:B------:R-:W-:Y:S01]  /*188e0*/  ISETP.NE.AND.EX P1, PT, RZ, UR5, PT, P1 ;  /* 0x00000005ff007c0c */ /* 0x000fe2000bf25310 */
[----:B------:R-:W-:Y:S01]  /*188f0*/  ULDC.64 UR4, c[0x0][0xbe0] ;  /* 0x0002f80000047ab9 */ /* 0x000fe20000000a00 */
[----:B----4-:R-:W-:Y:S01]  /*18900*/  LOP3.LUT R12, R27, 0x2, RZ, 0x3c, !PT ;  /* 0x000000021b0c7812 */ /* 0x010fe200078e3cff */
[----:B------:R-:W-:Y:S04]  /*18910*/  SHFL.IDX PT, R28, R28, R27, 0x1c1f ;  /* 0x001c1f1b1c1c7589 */ /* 0x000fe800000e0000 */
[----:B------:R-:W0:Y:S04]  /*18920*/  SHFL.IDX PT, R57, R57, R12, 0x1c1f ;  /* 0x001c1f0c39397589 */ /* 0x000e2800000e0000 */
[----:B------:R-:W-:Y:S04]  /*18930*/  SHFL.IDX PT, R38, R38, R27, 0x1c1f ;  /* 0x001c1f1b26267589 */ /* 0x000fe800000e0000 */
[----:B------:R-:W1:Y:S04]  /*18940*/  SHFL.IDX PT, R31, R31, R12, 0x1c1f ;  /* 0x001c1f0c1f1f7589 */ /* 0x000e6800000e0000 */
[----:B------:R4:W-:Y:S04]  /*18950*/  SHFL.IDX PT, R13, R32, R27, 0x1c1f ;  /* 0x001c1f1b200d7589 */ /* 0x0009e800000e0000 */
[----:B------:R-:W2:Y:S04]  /*18960*/  SHFL.IDX PT, R14, R29, R12, 0x1c1f ;  /* 0x001c1f0c1d0e7589 */ /* 0x000ea800000e0000 */
[----:B------:R-:W-:Y:S01]  /*18970*/  SHFL.IDX PT, R34, R34, R27, 0x1c1f ;  /* 0x001c1f1b22227589 */ /* 0x000fe200000e0000 */
[----:B----4-:R-:W4:Y:S03]  /*18980*/  LDC.64 R32, c[0x0][0xbd8] ;  /* 0x0002f600ff207b82 */ /* 0x010f260000000a00 */
[----:B------:R-:W-:Y:S01]  /*18990*/  SHFL.IDX PT, R36, R36, R27, 0x1c1f ;  /* 0x001c1f1b24247589 */ /* 0x000fe200000e0000 */
[----:B0-----:R-:W-:-:S02]  /*189a0*/  SEL R8, R28, R57, P0 ;  /* 0x000000391c087207 */ /* 0x001fc40000000000 */
[----:B------:R-:W-:Y:S01]  /*189b0*/  SEL R10, R57, R28, P0 ;  /* 0x0000001c390a7207 */ /* 0x000fe20000000000 */
[----:B------:R-:W0:Y:S04]  /*189c0*/  SHFL.IDX PT, R35, R35, R12, 0x1c1f ;  /* 0x001c1f0c23237589 */ /* 0x000e2800000e0000 */
[----:B------:R-:W-:Y:S01]  /*189d0*/  SHFL.IDX PT, R39, R30, R27, 0x1c1f ;  /* 0x001c1f1b1e277589 */ /* 0x000fe200000e0000 */
[----:B-1----:R-:W-:Y:S02]  /*189e0*/  SEL R9, R38, R31, P0 ;  /* 0x0000001f26097207 */ /* 0x002fe40000000000 */
[----:B------:R-:W-:Y:S01]  /*189f0*/  SEL R11, R31, R38, P0 ;  /* 0x000000261f0b7207 */ /* 0x000fe20000000000 */
[----:B------:R-:W1:Y:S04]  /*18a00*/  SHFL.IDX PT, R37, R37, R12, 0x1c1f ;  /* 0x001c1f0c25257589 */ /* 0x000e6800000e0000 */
[----:B------:R-:W-:Y:S01]  /*18a10*/  SHFL.IDX PT, R42, R42, R27, 0x1c1f ;  /* 0x001c1f1b2a2a7589 */ /* 0x000fe200000e0000 */
[----:B--2---:R-:W-:-:S03]  /*18a20*/  SEL R6, R14, R13, P0 ;  /* 0x0000000d0e067207 */ /* 0x004fc60000000000 */
[----:B------:R-:W2:Y:S01]  /*18a30*/  SHFL.IDX PT, R40, R15, R12, 0x1c1f ;  /* 0x001c1f0c0f287589 */ /* 0x000ea200000e0000 */
[----:B----4-:R-:W-:-:S03]  /*18a40*/  IMAD.WIDE R32, R50, 0x4, R32 ;  /* 0x0000000432207825 */ /* 0x010fc600078e0220 */
[----:B------:R4:W-:Y:S04]  /*18a50*/  SHFL.IDX PT, R44, R44, R27, 0x1c1f ;  /* 0x001c1f1b2c2c7589 */ /* 0x0009e800000e0000 */
[----:B------:R-:W3:Y:S04]  /*18a60*/  SHFL.IDX PT, R41, R41, R12, 0x1c1f ;  /* 0x001c1f0c29297589 */ /* 0x000ee800000e0000 */
[----:B------:R2:W3:Y:S01]  /*18a70*/  SHFL.IDX PT, R43, R43, R12, 0x1c1f ;  /* 0x001c1f0c2b2b7589 */ /* 0x0004e200000e0000 */
[----:B----4-:R-:W-:Y:S01]  /*18a80*/  MOV R27, R4 ;  /* 0x00000004001b7202 */ /* 0x010fe20000000f00 */
[----:B------:R-:W-:Y:S01]  /*18a90*/  BAR.SYNC.DEFER_BLOCKING 0x1, 0x180 ;  /* 0x0046000000007b1d */ /* 0x000fe20000010000 */
[----:B------:R-:W-:-:S02]  /*18aa0*/  SEL R4, R13, R14, P0 ;  /* 0x0000000e0d047207 */ /* 0x000fc40000000000 */
[----:B0-----:R-:W-:Y:S02]  /*18ab0*/  SEL R14, R35, R34, P0 ;  /* 0x00000022230e7207 */ /* 0x001fe40000000000 */
[----:B-1----:R-:W-:Y:S02]  /*18ac0*/  SEL R28, R36, R37, P0 ;  /* 0x00000025241c7207 */ /* 0x002fe40000000000 */
[----:B--2---:R-:W-:Y:S01]  /*18ad0*/  SEL R12, R34, R35, P0 ;  /* 0x00000023220c7207 */ /* 0x004fe20000000000 */
[----:B------:R-:W-:Y:S01]  /*18ae0*/  IMAD.MOV.U32 R35, RZ, RZ, RZ ;  /* 0x000000ffff237224 */ /* 0x000fe200078e00ff */
[----:B------:R-:W-:Y:S02]  /*18af0*/  SEL R30, R37, R36, P0 ;  /* 0x00000024251e7207 */ /* 0x000fe40000000000 */
[----:B------:R-:W-:Y:S02]  /*18b00*/  SEL R5, R39, R40, P0 ;  /* 0x0000002827057207 */ /* 0x000fe40000000000 */
[----:B------:R-:W-:-:S02]  /*18b10*/  SEL R7, R40, R39, P0 ;  /* 0x0000002728077207 */ /* 0x000fc40000000000 */
[----:B---3--:R-:W-:Y:S02]  /*18b20*/  SEL R13, R42, R41, P0 ;  /* 0x000000292a0d7207 */ /* 0x008fe40000000000 */
[----:B------:R-:W-:Y:S02]  /*18b30*/  SEL R15, R41, R42, P0 ;  /* 0x0000002a290f7207 */ /* 0x000fe40000000000 */
[----:B------:R-:W-:Y:S02]  /*18b40*/  SEL R29, R44, R43, P0 ;  /* 0x0000002b2c1d7207 */ /* 0x000fe40000000000 */
[----:B------:R-:W-:Y:S02]  /*18b50*/  SEL R31, R43, R44, P0 ;  /* 0x0000002c2b1f7207 */ /* 0x000fe40000000000 */
[----:B------:R-:W-:Y:S01]  /*18b60*/  ISETP.NE.U32.AND P0, PT, RZ, UR4, PT ;  /* 0x00000004ff007c0c */ /* 0x000fe2000bf05070 */
[----:B------:R0:W-:Y:S03]  /*18b70*/  STSM.16.M88.4 [R47], R8 ;  /* 0x000000082f007844 */ /* 0x0001e60000000200 */
[----:B------:R-:W-:Y:S01]  /*18b80*/  ISETP.NE.AND.EX P0, PT, RZ, UR5, PT, P0 ;  /* 0x00000005ff007c0c */ /* 0x000fe2000bf05300 */
[----:B------:R1:W-:Y:S04]  /*18b90*/  STSM.16.M88.4 [R46], R4 ;  /* 0x000000042e007844 */ /* 0x0003e80000000200 */
[----:B------:R-:W-:Y:S04]  /*18ba0*/  STSM.16.M88.4 [R45], R12 ;  /* 0x0000000c2d007844 */ /* 0x000fe80000000200 */
[----:B------:R2:W-:Y:S04]  /*18bb0*/  STSM.16.M88.4 [R27], R28 ;  /* 0x0000001c1b007844 */ /* 0x0005e80000000200 */
[----:B0-----:R-:W1:Y:S08]  /*18bc0*/  @P0 LDC.64 R8, c[0x0][0xbe0] ;  /* 0x0002f800ff080b82 */ /* 0x001e700000000a00 */
[----:B------:R-:W-:Y:S06]  /*18bd0*/  BAR.SYNC.DEFER_BLOCKING 0x1, 0x180 ;  /* 0x0046000000007b1d */ /* 0x000fec0000010000 */
[----:B------:R-:W-:-:S02]  /*18be0*/  ULDC UR4, c[0x0][0xa88] ;  /* 0x0002a20000047ab9 */ /* 0x000fc40000000800 */
[----:B------:R-:W-:Y:S02]  /*18bf0*/  IMAD.U32 R34, RZ, RZ, UR4 ;  /* 0x00000004ff227e24 */ /* 0x000fe4000f8e00ff */
[----:B-1----:R-:W-:Y:S01]  /*18c00*/  @P0 IMAD.WIDE R4, R50, 0x4, R8 ;  /* 0x0000000432040825 */ /* 0x002fe200078e0208 */
[----:B------:R-:W2:Y:S01]  /*18c10*/  @P1 LDG.E R35, desc[UR40][R32.64] ;  /* 0x0000002820231981 */ /* 0x000ea2000c1e1900 */
[----:B------:R-:W-:-:S03]  /*18c20*/  SHF.R.S32.HI R36, RZ, 0x1f, R49 ;  /* 0x0000001fff247819 */ /* 0x000fc60000011431 */
[----:B------:R0:W5:Y:S01]  /*18c30*/  @P0 LDG.E R34, desc[UR40][R4.64] ;  /* 0x0000002804220981 */ /* 0x000162000c1e1900 */
[----:B--2---:R-:W-:Y:S01]  /*18c40*/  SHF.R.S32.HI R28, RZ, 0x1f, R35 ;  /* 0x0000001fff1c7819 */ /* 0x004fe20000011423 */
[----:B0-----:R-:W-:Y:S06]  /*18c50*/  @P0 BRA `(.L_x_11420) ;  /* 0x0000000000100947 */ /* 0x001fec0003800000 */
[----:B------:R-:W-:Y:S05]  /*18c60*/  @!P1 BRA `(.L_x_11420) ;  /* 0x00000000000c9947 */ /* 0x000fea0003800000 */
[----:B------:R-:W2:Y:S04]  /*18c70*/  LDG.E R5, desc[UR40][R32.64] ;  /* 0x0000002820057981 */ /* 0x000ea8000c1e1900 */
[----:B-----5:R-:W2:Y:S02]  /*18c80*/  LDG.E R34, desc[UR40][R32.64+0x4] ;  /* 0x0000042820227981 */ /* 0x020ea4000c1e1900 */
[----:B--2---:R-:W-:-:S07]  /*18c90*/  IMAD.IADD R34, R34, 0x1, -R5 ;  /* 0x0000000122227824 */ /* 0x004fce00078e0a05 */
.L_x_11420:
[----:B------:R-:W2:Y:S01]  /*18ca0*/  LDL R8, [R1+0x70] ;  /* 0x0000700001087983 */ /* 0x000ea20000100800 */
[----:B------:R-:W-:-:S03]  /*18cb0*/  ULDC.64 UR4, c[0x0][0xb70] ;  /* 0x0002dc0000047ab9 */ /* 0x000fc60000000a00 */
[----:B------:R-:W2:Y:S01]  /*18cc0*/  LDL.LU R38, [R1+0x64] ;  /* 0x0000640001267983 */ /* 0x000ea20000300800 */
[----:B------:R-:W-:Y:S01]  /*18cd0*/  IMAD R6, R36, UR4, RZ ;  /* 0x0000000424067c24 */ /* 0x000fe2000f8e02ff */
[----:B------:R-:W-:Y:S01]  /*18ce0*/  SHF.R.S32.HI R33, RZ, 0x1f, R50 ;  /* 0x0000001fff217819 */ /* 0x000fe20000011432 */
[----:B------:R-:W-:Y:S01]  /*18cf0*/  IMAD.MOV.U32 R4, RZ, RZ, R35 ;  /* 0x000000ffff047224 */ /* 0x000fe200078e0023 */
[----:B------:R-:W-:Y:S01]  /*18d00*/  LEA.HI R26, R26, R3, RZ, 0x7 ;  /* 0x000000031a1a7211 */ /* 0x000fe200078f38ff */
[----:B------:R-:W-:Y:S01]  /*18d10*/  IMAD.MOV.U32 R5, RZ, RZ, R28 ;  /* 0x000000ffff057224 */ /* 0x000fe200078e001c */
[----:B------:R-:W-:Y:S01]  /*18d20*/  SEL R33, R33, RZ, !P1 ;  /* 0x000000ff21217207 */ /* 0x000fe20004800000 */
[C---:B------:R-:W-:Y:S01]  /*18d30*/  IMAD R7, R49.reuse, UR5, R6 ;  /* 0x0000000531077c24 */ /* 0x040fe2000f8e0206 */
[----:B------:R-:W-:Y:S01]  /*18d40*/  SEL R37, R50, RZ, !P1 ;  /* 0x000000ff32257207 */ /* 0x000fe20004800000 */
[----:B------:R-:W-:Y:S01]  /*18d50*/  IMAD.WIDE.U32 R4, R49, UR4, R4 ;  /* 0x0000000431047c25 */ /* 0x000fe2000f8e0004 */
[----:B------:R-:W-:Y:S01]  /*18d60*/  ULDC.64 UR4, c[0x0][0xb78] ;  /* 0x0002de0000047ab9 */ /* 0x000fe20000000a00 */
[----:B------:R-:W-:-:S02]  /*18d70*/  LOP3.LUT R26, R26, 0xffffff80, RZ, 0xc0, !PT ;  /* 0xffffff801a1a7812 */ /* 0x000fc400078ec0ff */
[----:B------:R-:W-:Y:S02]  /*18d80*/  IMAD.IADD R5, R5, 0x1, R7 ;  /* 0x0000000105057824 */ /* 0x000fe400078e0207 */
[----:B------:R-:W-:Y:S02]  /*18d90*/  IMAD R6, R33, UR4, RZ ;  /* 0x0000000421067c24 */ /* 0x000fe4000f8e02ff */
[----:B------:R-:W-:-:S04]  /*18da0*/  IMAD.WIDE.U32 R4, R37, UR4, R4 ;  /* 0x0000000425047c25 */ /* 0x000fc8000f8e0004 */
[----:B------:R-:W-:Y:S02]  /*18db0*/  IMAD.IADD R26, R3, 0x1, -R26 ;  /* 0x00000001031a7824 */ /* 0x000fe400078e0a1a */
[----:B------:R-:W-:Y:S01]  /*18dc0*/  IMAD R6, R37, UR5, R6 ;  /* 0x0000000525067c24 */ /* 0x000fe2000f8e0206 */
[----:B------:R-:W-:Y:S01]  /*18dd0*/  ULDC.64 UR4, c[0x0][0xb40] ;  /* 0x0002d00000047ab9 */ /* 0x000fe20000000a00 */
[----:B------:R-:W-:Y:S01]  /*18de0*/  IMAD R3, R2, 0x40, R0 ;  /* 0x0000004002037824 */ /* 0x000fe200078e0200 */
[----:B------:R-:W-:-:S03]  /*18df0*/  LOP3.LUT P0, RZ, R26, 0x3, RZ, 0xc0, !PT ;  /* 0x000000031aff7812 */ /* 0x000fc6000780c0ff */
[----:B------:R-:W-:-:S03]  /*18e00*/  IMAD.WIDE R24, R3, 0x2, R24 ;  /* 0x0000000203187825 */ /* 0x000fc600078e0218 */
[----:B------:R-:W-:Y:S02]  /*18e10*/  IADD3 R10, P3, R24, 0x3000, RZ ;  /* 0x00003000180a7810 */ /* 0x000fe40007f7e0ff */
[----:B------:R-:W-:-:S03]  /*18e20*/  SHF.R.S32.HI R29, RZ, 0x1f, R0 ;  /* 0x0000001fff1d7819 */ /* 0x000fc60000011400 */
[----:B------:R-:W-:Y:S01]  /*18e30*/  IMAD.X R13, RZ, RZ, R25, P3 ;  /* 0x000000ffff0d7224 */ /* 0x000fe200018e0619 */
[----:B------:R-:W-:Y:S01]  /*18e40*/  BSSY B1, `(.L_x_11421) ;  /* 0x0000052000017945 */ /* 0x000fe20003800000 */
[----:B--2---:R-:W-:-:S04]  /*18e50*/  IMAD R9, R38, 0xc0, R8 ;  /* 0x000000c026097824 */ /* 0x004fc800078e0208 */
[C---:B------:R-:W-:Y:S01]  /*18e60*/  VIADD R3, R9.reuse, 0x8 ;  /* 0x0000000809037836 */ /* 0x040fe20000000000 */
[----:B------:R-:W-:Y:S02]  /*18e70*/  SHF.R.S32.HI R7, RZ, 0x1f, R9 ;  /* 0x0000001fff077819 */ /* 0x000fe40000011409 */
[----:B------:R-:W-:-:S04]  /*18e80*/  IADD3 R4, P1, R9, R4, RZ ;  /* 0x0000000409047210 */ /* 0x000fc80007f3e0ff */
[----:B------:R-:W-:Y:S02]  /*18e90*/  IADD3.X R7, R7, R5, R6, P1, !PT ;  /* 0x0000000507077210 */ /* 0x000fe40000ffe406 */
[----:B------:R-:W-:Y:S02]  /*18ea0*/  LEA R30, P2, R4, UR4, 0x2 ;  /* 0x00000004041e7c11 */ /* 0x000fe4000f8410ff */
[----:B------:R-:W-:Y:S02]  /*18eb0*/  IADD3 R6, P4, R24, 0x4800, RZ ;  /* 0x0000480018067810 */ /* 0x000fe40007f9e0ff */
[----:B------:R-:W-:Y:S01]  /*18ec0*/  LEA.HI.X R31, R4, UR5, R7, 0x2, P2 ;  /* 0x00000005041f7c11 */ /* 0x000fe200090f1407 */
[----:B------:R-:W-:Y:S01]  /*18ed0*/  ULDC.64 UR4, c[0x0][0xaa0] ;  /* 0x0002a80000047ab9 */ /* 0x000fe20000000a00 */
[----:B------:R-:W-:Y:S01]  /*18ee0*/  IADD3 R11, P2, R24, 0x1800, RZ ;  /* 0x00001800180b7810 */ /* 0x000fe20007f5e0ff */
[----:B------:R-:W-:Y:S01]  /*18ef0*/  IMAD.X R27, RZ, RZ, R25, P4 ;  /* 0x000000ffff1b7224 */ /* 0x000fe200020e0619 */
[----:B-----5:R-:W-:-:S02]  /*18f00*/  ISETP.GE.OR P1, PT, R9, R34, P0 ;  /* 0x000000220900720c */ /* 0x020fc40000726670 */
[----:B------:R-:W-:Y:S01]  /*18f10*/  ISETP.GE.OR P0, PT, R3, R34, P0 ;  /* 0x000000220300720c */ /* 0x000fe20000706670 */
[----:B------:R-:W-:Y:S01]  /*18f20*/  IMAD.X R9, RZ, RZ, R25, P2 ;  /* 0x000000ffff097224 */ /* 0x000fe200010e0619 */
[----:B------:R-:W-:Y:S02]  /*18f30*/  LOP3.LUT R5, R24, 0x380, RZ, 0xc0, !PT ;  /* 0x0000038018057812 */ /* 0x000fe400078ec0ff */
[----:B------:R-:W-:Y:S02]  /*18f40*/  LOP3.LUT R8, R11, 0x380, RZ, 0xc0, !PT ;  /* 0x000003800b087812 */ /* 0x000fe400078ec0ff */
[----:B------:R-:W-:Y:S02]  /*18f50*/  LOP3.LUT R7, R10, 0x380, RZ, 0xc0, !PT ;  /* 0x000003800a077812 */ /* 0x000fe400078ec0ff */
[----:B------:R-:W-:Y:S02]  /*18f60*/  LOP3.LUT R3, R6, 0x380, RZ, 0xc0, !PT ;  /* 0x0000038006037812 */ /* 0x000fe400078ec0ff */
[----:B------:R-:W-:Y:S01]  /*18f70*/  SHF.R.U64 R5, R5, 0x3, RZ ;  /* 0x0000000305057819 */ /* 0x000fe200000012ff */
[----:B------:R-:W-:Y:S01]  /*18f80*/  IMAD R32, R28, UR4, RZ ;  /* 0x000000041c207c24 */ /* 0x000fe2000f8e02ff */
[----:B------:R-:W-:Y:S01]  /*18f90*/  SHF.R.U64 R8, R8, 0x3, RZ ;  /* 0x0000000308087819 */ /* 0x000fe200000012ff */
[----:B------:R-:W-:Y:S01]  /*18fa0*/  @!P1 STG.E desc[UR40][R30.64], R21 ;  /* 0x000000151e009986 */ /* 0x000fe2000c101928 */
[----:B------:R-:W-:-:S02]  /*18fb0*/  SHF.R.U64 R7, R7, 0x3, RZ ;  /* 0x0000000307077819 */ /* 0x000fc400000012ff */
[----:B------:R-:W-:Y:S01]  /*18fc0*/  SHF.R.U64 R3, R3, 0x3, RZ ;  /* 0x0000000303037819 */ /* 0x000fe200000012ff */
[----:B------:R0:W-:Y:S01]  /*18fd0*/  @!P0 STG.E desc[UR40][R30.64+0x20], R20 ;  /* 0x000020141e008986 */ /* 0x0001e2000c101928 */
[----:B------:R-:W-:Y:S01]  /*18fe0*/  LOP3.LUT R4, R5, R24, RZ, 0x3c, !PT ;  /* 0x0000001805047212 */ /* 0x000fe200078e3cff */
[----:B------:R-:W-:Y:S01]  /*18ff0*/  IMAD.MOV.U32 R5, RZ, RZ, R25 ;  /* 0x000000ffff057224 */ /* 0x000fe200078e0019 */
[----:B------:R-:W-:Y:S02]  /*19000*/  LOP3.LUT R8, R8, R11, RZ, 0x3c, !PT ;  /* 0x0000000b08087212 */ /* 0x000fe400078e3cff */
[----:B------:R-:W-:Y:S02]  /*19010*/  LOP3.LUT R12, R7, R10, RZ, 0x3c, !PT ;  /* 0x0000000a070c7212 */ /* 0x000fe400078e3cff */
[----:B------:R-:W-:Y:S01]  /*19020*/  LOP3.LUT R26, R3, R6, RZ, 0x3c, !PT ;  /* 0x00000006031a7212 */ /* 0x000fe200078e3cff */
[----:B------:R-:W-:Y:S01]  /*19030*/  IMAD.MOV.U32 R28, RZ, RZ, R0 ;  /* 0x000000ffff1c7224 */ /* 0x000fe200078e0000 */
[----:B------:R-:W5:Y:S03]  /*19040*/  LD.E.128 R4, desc[UR40][R4.64] ;  /* 0x0000002804047980 */ /* 0x000f66000c101d00 */
[----:B------:R-:W-:Y:S01]  /*19050*/  IMAD.WIDE.U32 R28, R35, UR4, R28 ;  /* 0x00000004231c7c25 */ /* 0x000fe2000f8e001c */
[----:B------:R-:W5:Y:S01]  /*19060*/  LD.E.128 R8, desc[UR40][R8.64] ;  /* 0x0000002808087980 */ /* 0x000f62000c101d00 */
[----:B------:R-:W-:-:S03]  /*19070*/  ULDC UR4, c[0x0][0xa8c] ;  /* 0x0002a30000047ab9 */ /* 0x000fc60000000800 */
[----:B------:R-:W5:Y:S01]  /*19080*/  LD.E.128 R12, desc[UR40][R12.64] ;  /* 0x000000280c0c7980 */ /* 0x000f62000c101d00 */
[----:B------:R-:W-:-:S03]  /*19090*/  IMAD R35, R35, UR5, R32 ;  /* 0x0000000523237c24 */ /* 0x000fc6000f8e0220 */
[----:B------:R-:W5:Y:S01]  /*190a0*/  LD.E.128 R24, desc[UR40][R26.64] ;  /* 0x000000281a187980 */ /* 0x000f62000c101d00 */
[----:B------:R-:W-:Y:S01]  /*190b0*/  IMAD.IADD R29, R29, 0x1, R35 ;  /* 0x000000011d1d7824 */ /* 0x000fe200078e0223 */
[----:B------:R-:W-:Y:S01]  /*190c0*/  ISETP.GE.AND P0, PT, R0, UR4, PT ;  /* 0x0000000400007c0c */ /* 0x000fe2000bf06270 */
[----:B------:R-:W-:Y:S01]  /*190d0*/  VIADD R0, R2, 0x30 ;  /* 0x0000003002007836 */ /* 0x000fe20000000000 */
[----:B------:R-:W-:Y:S01]  /*190e0*/  @!PT LDS RZ, [RZ] ;  /* 0x00000000fffff984 */ /* 0x000fe20000000800 */
[----:B------:R-:W-:Y:S01]  /*190f0*/  @!PT LDS RZ, [RZ] ;  /* 0x00000000fffff984 */ /* 0x000fe20000000800 */
[----:B------:R-:W-:Y:S01]  /*19100*/  @!PT LDS RZ, [RZ] ;  /* 0x00000000fffff984 */ /* 0x000fe20000000800 */
[----:B------:R-:W-:Y:S01]  /*19110*/  @!PT LDS RZ, [RZ] ;  /* 0x00000000fffff984 */ /* 0x000fe20000000800 */
[----:B------:R1:W-:Y:S06]  /*19120*/  MEMBAR.ALL.CTA ;  /* 0x0000000000007992 */ /* 0x0003ec0000008000 */
[----:B-1----:R-:W1:Y:S01]  /*19130*/  FENCE.VIEW.ASYNC.S ;  /* 0x00000000000073c6 */ /* 0x002e620000000000 */
[----:B------:R-:W-:Y:S01]  /*19140*/  IMAD R35, R38, -0xc0, R34 ;  /* 0xffffff4026237824 */ /* 0x000fe200078e0222 */
[----:B------:R-:W-:Y:S01]  /*19150*/  ULDC.64 UR4, c[0x0][0xae0] ;  /* 0x0002b80000047ab9 */ /* 0x000fe20000000a00 */
[----:B------:R-:W-:-:S02]  /*19160*/  VIADD R3, R2, 0x60 ;  /* 0x0000006002037836 */ /* 0x000fc40000000000 */
[----:B0-----:R-:W-:Y:S01]  /*19170*/  VIADD R30, R2, 0x90 ;  /* 0x00000090021e7836 */ /* 0x001fe20000000000 */
[-C--:B------:R-:W-:Y:S01]  /*19180*/  ISETP.GE.OR P3, PT, R0, R35.reuse, P0 ;  /* 0x000000230000720c */ /* 0x080fe20000766670 */
[----:B------:R-:W-:Y:S01]  /*19190*/  IMAD R20, R36, UR4, RZ ;  /* 0x0000000424147c24 */ /* 0x000fe2000f8e02ff */
[-C--:B------:R-:W-:Y:S01]  /*191a0*/  ISETP.GE.OR P1, PT, R3, R35.reuse, P0 ;  /* 0x000000230300720c */ /* 0x080fe20000726670 */
[----:B------:R-:W-:Y:S01]  /*191b0*/  VIADD R0, R18, 0x13220 ;  /* 0x0001322012007836 */ /* 0x000fe20000000000 */
[-C--:B------:R-:W-:Y:S01]  /*191c0*/  ISETP.GE.OR P2, PT, R30, R35.reuse, P0 ;  /* 0x000000231e00720c */ /* 0x080fe20000746670 */
[C---:B------:R-:W-:Y:S01]  /*191d0*/  IMAD R31, R49.reuse, UR5, R20 ;  /* 0x00000005311f7c24 */ /* 0x040fe2000f8e0214 */
[----:B------:R-:W-:Y:S01]  /*191e0*/  ISETP.GE.OR P0, PT, R2, R35, P0 ;  /* 0x000000230200720c */ /* 0x000fe20000706670 */
[----:B------:R-:W-:Y:S01]  /*191f0*/  IMAD.WIDE.U32 R20, R49, UR4, R28 ;  /* 0x0000000431147c25 */ /* 0x000fe2000f8e001c */
[----:B------:R-:W-:Y:S01]  /*19200*/  ULDC.64 UR4, c[0x0][0xae8] ;  /* 0x0002ba0000047ab9 */ /* 0x000fe20000000a00 */
[----:B------:R-:W-:-:S02]  /*19210*/  PRMT R0, RZ, 0x654, R0 ;  /* 0x00000654ff007816 */ /* 0x000fc40000000000 */
[----:B------:R-:W-:Y:S01]  /*19220*/  IMAD.IADD R21, R21, 0x1, R31 ;  /* 0x0000000115157824 */ /* 0x000fe200078e021f */
[----:B------:R-:W-:Y:S01]  /*19230*/  SHF.R.S32.HI R3, RZ, 0x1f, R2 ;  /* 0x0000001fff037819 */ /* 0x000fe20000011402 */
[----:B------:R-:W-:Y:S02]  /*19240*/  IMAD R28, R33, UR4, RZ ;  /* 0x00000004211c7c24 */ /* 0x000fe4000f8e02ff */
[C---:B------:R-:W-:Y:S01]  /*19250*/  IMAD.WIDE.U32 R30, R37.reuse, UR4, R20 ;  /* 0x00000004251e7c25 */ /* 0x040fe2000f8e0014 */
[----:B-1----:R0:W-:Y:S03]  /*19260*/  SYNCS.ARRIVE.TRANS64.RED.A1T0 RZ, [R0+URZ], RZ ;  /* 0x000000ff00ff79a7 */ /* 0x0021e6000810043f */
        /* <DEDUP_REMOVED lines=15> */
.L_x_11422:
[----:B------:R-:W-:Y:S05]  /*19360*/  BSYNC B1 ;  /* 0x0000000000017941 */ /* 0x000fea0003800000 */
.L_x_11421:
[----:B------:R-:W-:Y:S04]  /*19370*/  BSSY B1, `(.L_x_11423) ;  /* 0x000000f000017945 */ /* 0x000fe80003800000 */
[----:B------:R-:W-:Y:S05]  /*19380*/  @P3 BRA `(.L_x_11424) ;  /* 0x0000000000343947 */ /* 0x000fea0003800000 */
[----:B0----5:R-:W-:Y:S01]  /*19390*/  IADD3 R5, P0, R28, 0x30, RZ ;  /* 0x000000301c057810 */ /* 0x021fe20007f1e0ff */
        /* <DEDUP_REMOVED lines=12> */
.L_x_11424:
[----:B------:R-:W-:Y:S05]  /*19460*/  BSYNC B1 ;  /* 0x0000000000017941 */ /* 0x000fea0003800000 */
.L_x_11423:
        /* <DEDUP_REMOVED lines=15> */
.L_x_11426:
[----:B------:R-:W-:Y:S05]  /*19560*/  BSYNC B1 ;  /* 0x0000000000017941 */ /* 0x000fea0003800000 */
.L_x_11425:
        /* <DEDUP_REMOVED lines=15> */
.L_x_11419:
[----:B------:R-:W2:Y:S01]  /*19660*/  LDL R10, [R1+0x5c] ;  /* 0x00005c00010a7983 */ /* 0x000ea20000100800 */
[----:B------:R-:W-:Y:S01]  /*19670*/  ULDC.64 UR4, c[0x0][0xbd8] ;  /* 0x0002f60000047ab9 */ /* 0x000fe20000000a00 */
[----:B------:R-:W2:Y:S01]  /*19680*/  LDC.64 R4, c[0x0][0xbd8] ;  /* 0x0002f600ff047b82 */ /* 0x000ea20000000a00 */
        /* <DEDUP_REMOVED lines=9> */
[----:B--2---:R-:W-:-:S04]  /*19720*/  IMAD.WIDE R4, R10, 0x4, R4 ;  /* 0x000000040a047825 */ /* 0x004fc800078e0204 */
[----:B-1----:R-:W-:Y:S01]  /*19730*/  @P1 IMAD.WIDE R6, R10, 0x4, R6 ;  /* 0x000000040a061825 */ /* 0x002fe200078e0206 */
[----:B------:R1:W5:Y:S04]  /*19740*/  @P0 LDG.E R9, desc[UR40][R4.64] ;  /* 0x0000002804090981 */ /* 0x000368000c1e1900 */
[----:B------:R1:W5:Y:S01]  /*19750*/  @P1 LDG.E R8, desc[UR40][R6.64] ;  /* 0x0000002806081981 */ /* 0x000362000c1e1900 */
[----:B------:R-:W-:Y:S01]  /*19760*/  ISETP.GT.AND P2, PT, R3, 0xbf, PT ;  /* 0x000000bf0300780c */ /* 0x000fe20003f44270 */
[----:B------:R-:W-:-:S12]  /*19770*/  @P1 BRA `(.L_x_11428) ;  /* 0x0000000000101947 */ /* 0x000fd80003800000 */
[----:B------:R-:W-:Y:S05]  /*19780*/  @!P0 BRA `(.L_x_11428) ;  /* 0x00000000000c8947 */ /* 0x000fea0003800000 */
[----:B-1----:R-:W2:Y:S04]  /*19790*/  LDG.E R7, desc[UR40][R4.64] ;  /* 0x0000002804077981 */ /* 0x002ea8000c1e1900 */
[----:B-----5:R-:W2:Y:S02]  /*197a0*/  LDG.E R8, desc[UR40][R4.64+0x4] ;  /* 0x0000042804087981 */ /* 0x020ea4000c1e1900 */
[----:B--2---:R-:W-:-:S07]  /*197b0*/  IMAD.IADD R8, R8, 0x1, -R7 ;  /* 0x0000000108087824 */ /* 0x004fce00078e0a07 */
.L_x_11428:
        /* <DEDUP_REMOVED lines=31> */
.L_x_11430:
[----:B------:R-:W-:Y:S05]  /*199b0*/  BSYNC B1 ;  /* 0x0000000000017941 */ /* 0x000fea0003800000 */
.L_x_11429:
[----:B------:R-:W-:Y:S01]  /*199c0*/  ULDC.64 UR4, c[0x0][0xaa0] ;  /* 0x0002a80000047ab9 */ /* 0x000fe20000000a00 */
[----:B------:R-:W-:Y:S01]  /*199d0*/  IMAD.MOV.U32 R4, RZ, RZ, R0 ;  /* 0x000000ffff047224 */ /* 0x000fe200078e0000 */
[----:B------:R-:W-:Y:S01]  /*199e0*/  ULDC.64 UR6, c[0x0][0xae0] ;  /* 0x0002b80000067ab9 */ /* 0x000fe20000000a00 */
[----:B-1----:R-:W-:Y:S01]  /*199f0*/  IMAD.MOV.U32 R5, RZ, RZ, R15 ;  /* 0x000000ffff057224 */ /* 0x002fe200078e000f */
[----:B------:R-:W-:Y:S01]  /*19a00*/  BSSY B1, `(.L_x_11431) ;  /* 0x0000026000017945 */ /* 0x000fe20003800000 */
[----:B------:R-:W-:Y:S02]  /*19a10*/  IMAD R6, R10, UR4, RZ ;  /* 0x000000040a067c24 */ /* 0x000fe4000f8e02ff */
[C---:B------:R-:W-:Y:S01]  /*19a20*/  IMAD.WIDE.U32 R4, R9.reuse, UR4, R4 ;  /* 0x0000000409047c25 */ /* 0x040fe2000f8e0004 */
[----:B------:R-:W-:Y:S02]  /*19a30*/  ULDC UR4, c[0x0][0xa8c] ;  /* 0x0002a30000047ab9 */ /* 0x000fe40000000800 */
[----:B------:R-:W-:Y:S01]  /*19a40*/  ISETP.GE.AND P0, PT, R0, UR4, PT ;  /* 0x0000000400007c0c */ /* 0x000fe2000bf06270 */
[----:B------:R-:W-:Y:S01]  /*19a50*/  IMAD R9, R9, UR5, R6 ;  /* 0x0000000509097c24 */ /* 0x000fe2000f8e0206 */
[----:B------:R-:W-:Y:S01]  /*19a60*/  ULDC.64 UR4, c[0x0][0xae8] ;  /* 0x0002ba0000047ab9 */ /* 0x000fe20000000a00 */
[----:B------:R-:W-:-:S02]  /*19a70*/  VIADD R6, R2, 0x30 ;  /* 0x0000003002067836 */ /* 0x000fc40000000000 */
[----:B------:R-:W-:Y:S02]  /*19a80*/  IMAD R7, R14, -0xc0, R8 ;  /* 0xffffff400e077824 */ /* 0x000fe400078e0208 */
[----:B------:R-:W-:Y:S02]  /*19a90*/  IMAD R0, R11, UR6, RZ ;  /* 0x000000060b007c24 */ /* 0x000fe4000f8e02ff */
[----:B------:R-:W-:Y:S01]  /*19aa0*/  IMAD.IADD R5, R5, 0x1, R9 ;  /* 0x0000000105057824 */ /* 0x000fe200078e0209 */
[----:B------:R-:W-:Y:S01]  /*19ab0*/  ISETP.GE.OR P3, PT, R6, R7, P0 ;  /* 0x000000070600720c */ /* 0x000fe20000766670 */
[----:B------:R-:W-:Y:S02]  /*19ac0*/  IMAD R3, R20, UR7, R0 ;  /* 0x0000000714037c24 */ /* 0x000fe4000f8e0200 */
[C---:B------:R-:W-:Y:S02]  /*19ad0*/  VIADD R0, R2.reuse, 0x60 ;  /* 0x0000006002007836 */ /* 0x040fe40000000000 */
[----:B------:R-:W-:-:S02]  /*19ae0*/  VIADD R6, R2, 0x90 ;  /* 0x0000009002067836 */ /* 0x000fc40000000000 */
[----:B------:R-:W-:Y:S01]  /*19af0*/  IMAD.WIDE.U32 R4, R20, UR6, R4 ;  /* 0x0000000614047c25 */ /* 0x000fe2000f8e0004 */
[-C--:B------:R-:W-:Y:S02]  /*19b00*/  ISETP.GE.OR P1, PT, R0, R7.reuse, P0 ;  /* 0x000000070000720c */ /* 0x080fe40000726670 */
[-C--:B------:R-:W-:Y:S01]  /*19b10*/  ISETP.GE.OR P2, PT, R6, R7.reuse, P0 ;  /* 0x000000070600720c */ /* 0x080fe20000746670 */
[----:B------:R-:W-:Y:S01]  /*19b20*/  IMAD.IADD R5, R5, 0x1, R3 ;  /* 0x0000000105057824 */ /* 0x000fe200078e0203 */
[----:B------:R-:W-:Y:S01]  /*19b30*/  ISETP.GE.OR P0, PT, R2, R7, P0 ;  /* 0x000000070200720c */ /* 0x000fe20000706670 */
[----:B------:R-:W-:Y:S01]  /*19b40*/  IMAD R0, R12, UR4, RZ ;  /* 0x000000040c007c24 */ /* 0x000fe2000f8e02ff */
[----:B------:R-:W-:Y:S01]  /*19b50*/  SHF.R.S32.HI R3, RZ, 0x1f, R2 ;  /* 0x0000001fff037819 */ /* 0x000fe20000011402 */
[----:B------:R-:W-:-:S04]  /*19b60*/  IMAD.WIDE.U32 R4, R13, UR4, R4 ;  /* 0x000000040d047c25 */ /* 0x000fc8000f8e0004 */
[----:B------:R-:W-:Y:S02]  /*19b70*/  IMAD R9, R13, UR5, R0 ;  /* 0x000000050d097c24 */ /* 0x000fe4000f8e0200 */
[----:B------:R-:W-:-:S04]  /*19b80*/  IMAD.WIDE R6, R14, 0xc0, R2 ;  /* 0x000000c00e067825 */ /* 0x000fc800078e0202 */
[----:B------:R-:W-:Y:S01]  /*19b90*/  IMAD.IADD R11, R5, 0x1, R9 ;  /* 0x00000001050b7824 */ /* 0x000fe200078e0209 */
        /* <DEDUP_REMOVED lines=12> */
.L_x_11432:
[----:B------:R-:W-:Y:S05]  /*19c60*/  BSYNC B1 ;  /* 0x0000000000017941 */ /* 0x000fea0003800000 */
.L_x_11431:
[----:B------:R-:W-:Y:S04]  /*19c70*/  BSSY B1, `(.L_x_11433) ;  /* 0x000000f000017945 */ /* 0x000fe80003800000 */
[----:B------:R-:W-:Y:S05]  /*19c80*/  @P3 BRA `(.L_x_11434) ;  /* 0x0000000000343947 */ /* 0x000fea0003800000 */
[----:B-1----:R-:W-:Y:S01]  /*19c90*/  IADD3 R9, P0, R6, 0x30, RZ ;  /* 0x0000003006097810 */ /* 0x002fe20007f1e0ff */
        /* <DEDUP_REMOVED lines=12> */
.L_x_11434:
[----:B------:R-:W-:Y:S05]  /*19d60*/  BSYNC B1 ;  /* 0x0000000000017941 */ /* 0x000fea0003800000 */
.L_x_11433:
[----:B------:R-:W-:Y:S04]  /*19d70*/  BSSY B1, `(.L_x_11435) ;  /* 0x000000f000017945 */ /* 0x000fe80003800000 */
[----:B------:R-:W-:Y:S05]  /*19d80*/  @P1 BRA `(.L_x_11436) ;  /* 0x0000000000341947 */ /* 0x000fea0003800000 */
[----:B-12---:R-:W-:Y:S01]  /*19d90*/  IADD3 R9, P0, R6, 0x60, RZ ;  /* 0x0000006006097810 */ /* 0x006fe20007f1e0ff */
        /* <DEDUP_REMOVED lines=12> */
.L_x_11436:
[----:B------:R-:W-:Y:S05]  /*19e60*/  BSYNC B1 ;  /* 0x0000000000017941 */ /* 0x000fea0003800000 */
.L_x_11435:
        /* <DEDUP_REMOVED lines=14> */
.L_x_11427:
[----:B------:R-:W-:Y:S05]  /*19f50*/  BSYNC B0 ;  /* 0x0000000000007941 */ /* 0x000fea0003800000 */
.L_x_11418:
[----:B------:R-:W3:Y:S01]  /*19f60*/  LDL R0, [R1+0x3c] ;  /* 0x00003c0001007983 */ /* 0x000ee20000100800 */
[----:B------:R-:W-:Y:S02]  /*19f70*/  ULDC UR4, c[0x0][0xc14] ;  /* 0x0003050000047ab9 */ /* 0x000fe40000000800 */
[----:B---3--:R-:W-:-:S13]  /*19f80*/  ISETP.GE.AND P0, PT, R0, UR4, PT ;  /* 0x0000000400007c0c */ /* 0x008fda000bf06270 */
[----:B------:R-:W-:Y:S05]  /*19f90*/  @!P0 BRA `(.L_x_11437) ;  /* 0xfffffe6c00e08947 */ /* 0x000fea000383ffff */
[----:B------:R-:W-:Y:S05]  /*19fa0*/  BRA `(.L_x_11246) ;  /* 0x0000005800d87947 */ /* 0x000fea0003800000 */
.L_x_11244:
[----:B------:R-:W-:-:S08]  /*19fb0*/  NOP ;  /* 0x0000000000007918 */ /* 0x000fd00000000000 */
[----:B0-----:R-:W0:-:S00]  /*19fc0*/  USETMAXREG.DEALLOC.CTAPOOL 0x20 ;  /* 0x00000020000079c8 */ /* 0x001e0000080e0500 */
        /* <DEDUP_REMOVED lines=14> */
.L_x_11438:
        /* <DEDUP_REMOVED lines=42> */
.L_x_11444:
        /* <DEDUP_REMOVED lines=12> */
.L_x_11443:
[----:B------:R-:W-:Y:S05]  /*1a410*/  BSYNC B0 ;  /* 0x0000000000007941 */ /* 0x000fea0003800000 */
.L_x_11442:
        /* <DEDUP_REMOVED lines=20> */
[----:B------:R-:W-:Y:S02]  /*1a560*/  IMAD.MOV.U32 R6, RZ, RZ, R9 ;  /* 0x000000ffff067224 */ /* 0x000fe400078e0009 */
[----:B------:R-:W-:-:S07]  /*1a570*/  IMAD.MOV.U32 R9, RZ, RZ, R3 ;  /* 0x000000ffff097224 */ /* 0x000fce00078e0003 */
.L_x_11440:
        /* <DEDUP_REMOVED lines=21> */
.L_x_11445:
[----:B-1----:R-:W-:Y:S01]  /*1a6d0*/  IMAD R24, R24, UR5, R9 ;  /* 0x0000000518187c24 */ /* 0x002fe2000f8e0209 */
[----:B0-----:R-:W-:Y:S01]  /*1a6e0*/  IABS R6, R4 ;  /* 0x0000000400067213 */ /* 0x001fe20000000000 */
[----:B------:R-:W-:Y:S02]  /*1a6f0*/  IMAD R11, R15, R8, RZ ;  /* 0x000000080f0b7224 */ /* 0x000fe400078e02ff */
[----:B------:R-:W-:Y:S01]  /*1a700*/  IMAD.MOV.U32 R2, RZ, RZ, RZ ;  /* 0x000000ffff027224 */ /* 0x000fe200078e00ff */
[----:B------:R-:W-:Y:S01]  /*1a710*/  IADD3 R9, -R24, UR6, RZ ;  /* 0x0000000618097c10 */ /* 0x000fe2000fffe1ff */
        /* <DEDUP_REMOVED lines=50> */
.L_x_11441:
[----:B------:R-:W-:Y:S02]  /*1aa40*/  IMAD.MOV.U32 R25, RZ, RZ, RZ ;  /* 0x000000ffff197224 */ /* 0x000fe400078e00ff */
[----:B------:R-:W-:Y:S02]  /*1aa50*/  IMAD.U32 R24, RZ, RZ, UR6 ;  /* 0x00000006ff187e24 */ /* 0x000fe4000f8e00ff */
[----:B------:R-:W-:-:S07]  /*1aa60*/  IMAD.MOV.U32 R26, RZ, RZ, RZ ;  /* 0x000000ffff1a7224 */ /* 0x000fce00078e00ff */
.L_x_11446:
[----:B------:R-:W-:-:S13]  /*1aa70*/  ISETP.NE.AND P0, PT, R5, RZ, PT ;  /* 0x000000ff0500720c */ /* 0x000fda0003f05270 */
[----:B------:R-:W0:Y:S01]  /*1aa80*/  @!P0 S2R R3, SR_CgaCtaId ;  /* 0x0000000000038919 */ /* 0x000e220000008800 */
[----:B------:R-:W-:-:S04]  /*1aa90*/  @!P0 MOV R0, 0x400 ;  /* 0x0000040000008802 */ /* 0x000fc80000000f00 */
[----:B0-----:R-:W-:-:S05]  /*1aaa0*/  @!P0 LEA R0, R3, R0, 0x18 ;  /* 0x0000000003008211 */ /* 0x001fca00078ec0ff */
[----:B------:R1:W-:Y:S01]  /*1aab0*/  @!P0 STS.128 [R0+0x132d0], R24 ;  /* 0x0132d01800008388 */ /* 0x0003e20000000c00 */
[----:B------:R-:W-:Y:S06]  /*1aac0*/  BAR.ARV 0x5, 0x200 ;  /* 0x0148000000007b1d */ /* 0x000fec0000002000 */
.L_x_11439:
[----:B------:R2:W-:Y:S01]  /*1aad0*/  STL [R1+0x18], RZ ;  /* 0x000018ff01007387 */ /* 0x0005e20000100800 */
[----:B------:R-:W-:Y:S01]  /*1aae0*/  ULDC UR4, c[0x0][0xc14] ;  /* 0x0003050000047ab9 */ /* 0x000fe20000000800 */
[----:B------:R-:W-:Y:S01]  /*1aaf0*/  IMAD.MOV.U32 R23, RZ, RZ, 0x1 ;  /* 0x00000001ff177424 */ /* 0x000fe200078e00ff */
[----:B0-----:R-:W-:Y:S01]  /*1ab00*/  ISETP.GE.AND P0, PT, R27, UR4, PT ;  /* 0x000000041b007c0c */ /* 0x001fe2000bf06270 */
[----:B------:R-:W-:-:S12]  /*1ab10*/  IMAD.MOV.U32 R19, RZ, RZ, RZ ;  /* 0x000000ffff137224 */ /* 0x000fd800078e00ff */
[----:B--2---:R-:W-:Y:S05]  /*1ab20*/  @P0 BRA `(.L_x_11447) ;  /* 0x0000004c00000947 */ /* 0x004fea0003800000 */
[----:B------:R-:W2:Y:S01]  /*1ab30*/  LDL R6, [R1+0x14] ;  /* 0x0000140001067983 */ /* 0x000ea20000100800 */
[----:B-1----:R-:W0:Y:S01]  /*1ab40*/  S2R R0, SR_TID.X ;  /* 0x0000000000007919 */ /* 0x002e220000002100 */
[----:B------:R-:W1:Y:S01]  /*1ab50*/  S2R R8, SR_TID.X ;  /* 0x0000000000087919 */ /* 0x000e620000002100 */
[----:B0-----:R-:W-:Y:S01]  /*1ab60*/  LOP3.LUT R2, R0, 0x7f, RZ, 0xc0, !PT ;  /* 0x0000007f00027812 */ /* 0x001fe200078ec0ff */
[----:B-1----:R-:W-:-:S04]  /*1ab70*/  IMAD.SHL.U32 R18, R8, 0x40, RZ ;  /* 0x0000004008127824 */ /* 0x002fc800078e00ff */
[----:B------:R-:W-:Y:S01]  /*1ab80*/  IMAD.SHL.U32 R4, R2, 0x10, RZ ;  /* 0x0000001002047824 */ /* 0x000fe200078e00ff */
[----:B------:R-:W-:Y:S01]  /*1ab90*/  SHF.R.U32.HI R0, RZ, 0x1, R8 ;  /* 0x00000001ff007819 */ /* 0x000fe20000011608 */
[----:B------:R-:W-:Y:S01]  /*1aba0*/  IMAD.SHL.U32 R2, R8, 0x20, RZ ;  /* 0x0000002008027824 */ /* 0x000fe200078e00ff */
[----:B------:R-:W-:Y:S02]  /*1abb0*/  LOP3.LUT R3, R18, 0x180, RZ, 0xc0, !PT ;  /* 0x0000018012037812 */ /* 0x000fe400078ec0ff */
[----:B------:R-:W-:Y:S02]  /*1abc0*/  LOP3.LUT R5, R4, 0x600, RZ, 0xc0, !PT ;  /* 0x0000060004057812 */ /* 0x000fe400078ec0ff */
[----:B------:R-:W-:Y:S01]  /*1abd0*/  LOP3.LUT R0, R3, 0x30, R0, 0xf8, !PT ;  /* 0x0000003003007812 */ /* 0x000fe200078ef800 */
[----:B------:R-:W-:Y:S01]  /*1abe0*/  IMAD.SHL.U32 R3, R8, 0x8, RZ ;  /* 0x0000000808037824 */ /* 0x000fe200078e00ff */
[----:B------:R-:W-:Y:S02]  /*1abf0*/  LOP3.LUT R5, R5, 0x60, R2, 0xf8, !PT ;  /* 0x0000006005057812 */ /* 0x000fe400078ef802 */
[----:B------:R-:W-:-:S02]  /*1ac00*/  LOP3.LUT R4, R2, 0x80, RZ, 0xc0, !PT ;  /* 0x0000008002047812 */ /* 0x000fc400078ec0ff */
[----:B------:R-:W-:Y:S02]  /*1ac10*/  LOP3.LUT R5, R5, 0x100, R2, 0xf8, !PT ;  /* 0x0000010005057812 */ /* 0x000fe400078ef802 */
[----:B------:R-:W-:Y:S01]  /*1ac20*/  LOP3.LUT R3, R0, 0x30, R3, 0x78, !PT ;  /* 0x0000003000037812 */ /* 0x000fe200078e7803 */
[----:B------:R-:W-:Y:S01]  /*1ac30*/  IMAD.SHL.U32 R7, R8, 0x4, RZ ;  /* 0x0000000408077824 */ /* 0x000fe200078e00ff */
[----:B------:R-:W-:Y:S01]  /*1ac40*/  LOP3.LUT R4, R4, 0x10, R8, 0xf8, !PT ;  /* 0x0000001004047812 */ /* 0x000fe200078ef808 */
[----:B------:R-:W-:Y:S03]  /*1ac50*/  BSSY B7, `(.L_x_11447) ;  /* 0x00004ad000077945 */ /* 0x000fe60003800000 */
[----:B------:R-:W-:Y:S01]  /*1ac60*/  LOP3.LUT R4, R4, 0x10, R7, 0x78, !PT ;  /* 0x0000001004047812 */ /* 0x000fe200078e7807 */
[----:B------:R-:W-:Y:S01]  /*1ac70*/  IMAD.MOV.U32 R28, RZ, RZ, 0x1 ;  /* 0x00000001ff1c7424 */ /* 0x000fe200078e00ff */
[----:B------:R-:W-:Y:S01]  /*1ac80*/  LOP3.LUT R18, R3, 0x640, R18, 0xf8, !PT ;  /* 0x0000064003127812 */ /* 0x000fe200078ef812 */
[----:B------:R-:W-:Y:S01]  /*1ac90*/  IMAD.MOV.U32 R22, RZ, RZ, RZ ;  /* 0x000000ffff167224 */ /* 0x000fe200078e00ff */
[----:B------:R-:W-:Y:S01]  /*1aca0*/  LOP3.LUT R17, R5, R4, RZ, 0xfc, !PT ;  /* 0x0000000405117212 */ /* 0x000fe200078efcff */
[----:B------:R-:W-:-:S02]  /*1acb0*/  IMAD.MOV.U32 R19, RZ, RZ, RZ ;  /* 0x000000ffff137224 */ /* 0x000fc400078e00ff */
[----:B------:R-:W-:Y:S01]  /*1acc0*/  IMAD.MOV.U32 R23, RZ, RZ, 0x1 ;  /* 0x00000001ff177424 */ /* 0x000fe200078e00ff */
[----:B------:R-:W-:Y:S01]  /*1acd0*/  ULDC.64 UR38, c[0x0][0x198] ;  /* 0x0000660000267ab9 */ /* 0x000fe20000000a00 */
[----:B------:R-:W-:Y:S01]  /*1ace0*/  ULDC UR36, c[0x0][0xc] ;  /* 0x0000030000247ab9 */ /* 0x000fe20000000800 */
[C---:B--2---:R-:W-:Y:S02]  /*1acf0*/  LOP3.LUT R2, R6.reuse, 0x1, RZ, 0xfc, !PT ;  /* 0x0000000106027812 */ /* 0x044fe400078efcff */
[----:B------:R-:W-:-:S03]  /*1ad00*/  LOP3.LUT R0, R6, 0x2, RZ, 0xfc, !PT ;  /* 0x0000000206007812 */ /* 0x000fc600078efcff */
[----:B------:R0:W-:Y:S04]  /*1ad10*/  STL [R1+0x24], R2 ;  /* 0x0000240201007387 */ /* 0x0001e80000100800 */
[----:B------:R0:W-:Y:S04]  /*1ad20*/  STL [R1+0x8], R0 ;  /* 0x0000080001007387 */ /* 0x0001e80000100800 */
[----:B------:R0:W-:Y:S02]  /*1ad30*/  STL [R1+0x18], RZ ;  /* 0x000018ff01007387 */ /* 0x0001e40000100800 */
.L_x_11560:
[----:B------:R-:W-:Y:S05]  /*1ad40*/  YIELD ;  /* 0x0000000000007946 */ /* 0x000fea0003800000 */
[----:B------:R-:W-:Y:S01]  /*1ad50*/  ULDC.64 UR4, c[0x0][0xa28] ;  /* 0x00028a0000047ab9 */ /* 0x000fe20000000a00 */
[----:B------:R-:W-:Y:S02]  /*1ad60*/  CS2R R8, SRZ ;  /* 0x0000000000087805 */ /* 0x000fe4000001ff00 */
[----:B------:R-:W-:Y:S01]  /*1ad70*/  ISETP.NE.U32.AND P0, PT, RZ, UR4, PT ;  /* 0x00000004ff007c0c */ /* 0x000fe2000bf05070 */
[----:B------:R-:W1:Y:S01]  /*1ad80*/  LDC.64 R6, c[0x0][0xa00] ;  /* 0x00028000ff067b82 */ /* 0x000e620000000a00 */
[----:B------:R-:W-:Y:S01]  /*1ad90*/  ULDC.64 UR6, c[0x0][0xa08] ;  /* 0x0002820000067ab9 */ /* 0x000fe20000000a00 */
[----:B------:R-:W-:Y:S01]  /*1ada0*/  ULDC.64 UR8, c[0x0][0xa10] ;  /* 0x0002840000087ab9 */ /* 0x000fe20000000a00 */
[----:B------:R-:W-:Y:S01]  /*1adb0*/  ISETP.NE.AND.EX P0, PT, RZ, UR5, PT, P0 ;  /* 0x00000005ff007c0c */ /* 0x000fe2000bf05300 */
[----:B------:R-:W-:-:S04]  /*1adc0*/  ULDC.64 UR4, c[0x0][0xa18] ;  /* 0x0002860000047ab9 */ /* 0x000fc80000000a00 */
[----:B--2---:R-:W2:Y:S08]  /*1add0*/  LDC.64 R4, c[0x0][0xa08] ;  /* 0x00028200ff047b82 */ /* 0x004eb00000000a00 */
[----:B0-----:R-:W0:Y:S01]  /*1ade0*/  @P0 LDC.64 R2, c[0x0][0xa28] ;  /* 0x00028a00ff020b82 */ /* 0x001e220000000a00 */
[----:B------:R-:W-:Y:S02]  /*1adf0*/  ISETP.NE.U32.AND P2, PT, RZ, UR6, PT ;  /* 0x00000006ff007c0c */ /* 0x000fe4000bf45070 */
[----:B------:R-:W-:Y:S01]  /*1ae00*/  ISETP.NE.U32.AND P4, PT, RZ, UR8, PT ;  /* 0x00000008ff007c0c */ /* 0x000fe2000bf85070 */
[----:B0-----:R-:W-:-:S05]  /*1ae10*/  @P0 IMAD.WIDE R2, R27, 0x4, R2 ;  /* 0x000000041b020825 */ /* 0x001fca00078e0202 */
[----:B------:R0:W5:Y:S01]  /*1ae20*/  @P0 LDG.E R9, desc[UR40][R2.64] ;  /* 0x0000002802090981 */ /* 0x000162000c1e1900 */
[----:B------:R-:W-:Y:S01]  /*1ae30*/  ISETP.NE.U32.AND P0, PT, RZ, UR4, PT ;  /* 0x00000004ff007c0c */ /* 0x000fe2000bf05070 */
[----:B-1----:R-:W-:-:S03]  /*1ae40*/  IMAD.WIDE R6, R27, 0x4, R6 ;  /* 0x000000041b067825 */ /* 0x002fc600078e0206 */
[----:B------:R-:W-:Y:S01]  /*1ae50*/  ISETP.NE.AND.EX P0, PT, RZ, UR5, PT, P0 ;  /* 0x00000005ff007c0c */ /* 0x000fe2000bf05300 */
[----:B------:R-:W-:Y:S01]  /*1ae60*/  ULDC.64 UR4, c[0x0][0xa00] ;  /* 0x0002800000047ab9 */ /* 0x000fe20000000a00 */
[----:B------:R-:W-:Y:S01]  /*1ae70*/  IMAD.MOV.U32 R11, RZ, RZ, RZ ;  /* 0x000000ffff0b7224 */ /* 0x000fe200078e00ff */
[----:B------:R-:W-:Y:S01]  /*1ae80*/  ISETP.NE.U32.AND P1, PT, RZ, UR4, PT ;  /* 0x00000004ff007c0c */ /* 0x000fe2000bf25070 */
[----:B------:R-:W-:Y:S01]  /*1ae90*/  IMAD.MOV.U32 R0, RZ, RZ, RZ ;  /* 0x000000ffff007224 */ /* 0x000fe200078e00ff */
[----:B0-----:R-:W0:Y:S01]  /*1aea0*/  LDC.64 R2, c[0x0][0xa10] ;  /* 0x00028400ff027b82 */ /* 0x001e220000000a00 */
[----:B--2---:R-:W-:Y:S01]  /*1aeb0*/  IMAD.WIDE R4, R27, 0x4, R4 ;  /* 0x000000041b047825 */ /* 0x004fe200078e0204 */
[----:B------:R-:W-:Y:S02]  /*1aec0*/  ISETP.NE.AND.EX P3, PT, RZ, UR5, PT, P1 ;  /* 0x00000005ff007c0c */ /* 0x000fe4000bf65310 */
[----:B------:R-:W-:Y:S02]  /*1aed0*/  ISETP.NE.AND.EX P1, PT, RZ, UR7, PT, P2 ;  /* 0x00000007ff007c0c */ /* 0x000fe4000bf25320 */
[----:B------:R-:W-:-:S02]  /*1aee0*/  ISETP.NE.AND.EX P2, PT, RZ, UR9, PT, P4 ;  /* 0x00000009ff007c0c */ /* 0x000fc4000bf45340 */
[----:B------:R-:W1:Y:S07]  /*1aef0*/  @P0 LDC.64 R12, c[0x0][0xa18] ;  /* 0x00028600ff0c0b82 */ /* 0x000e6e0000000a00 */
[----:B------:R-:W2:Y:S04]  /*1af00*/  @P3 LDG.E R8, desc[UR40][R6.64] ;  /* 0x0000002806083981 */ /* 0x000ea8000c1e1900 */
        /* <DEDUP_REMOVED lines=15> */
[----:B0-----:R-:W-:Y:S01]  /*1b000*/  IMAD.U32 R12, RZ, RZ, UR4 ;  /* 0x00000004ff0c7e24 */ /* 0x001fe2000f8e00ff */
[----:B--2---:R0:W-:Y:S02]  /*1b010*/  STL [R1+0x20], R8 ;  /* 0x0000200801007387 */ /* 0x0041e40000100800 */
[----:B0-----:R-:W-:Y:S01]  /*1b020*/  IMAD.U32 R8, RZ, RZ, UR5 ;  /* 0x00000005ff087e24 */ /* 0x001fe2000f8e00ff */
[----:B------:R-:W-:Y:S06]  /*1b030*/  @P0 BRA `(.L_x_11448) ;  /* 0x0000000000100947 */ /* 0x000fec0003800000 */
[----:B------:R-:W-:Y:S05]  /*1b040*/  @!P3 BRA `(.L_x_11448) ;  /* 0x00000000000cb947 */ /* 0x000fea0003800000 */
[----:B-----5:R-:W2:Y:S04]  /*1b050*/  LDG.E R10, desc[UR40][R6.64] ;  /* 0x00000028060a7981 */ /* 0x020ea8000c1e1900 */
[----:B------:R-:W2:Y:S02]  /*1b060*/  LDG.E R6, desc[UR40][R6.64+0x4] ;  /* 0x0000042806067981 */ /* 0x000ea4000c1e1900 */
[----:B--2---:R-:W-:-:S07]  /*1b070*/  IMAD.IADD R10, R6, 0x1, -R10 ;  /* 0x00000001060a7824 */ /* 0x004fce00078e0a0a */
.L_x_11448:
        /* <DEDUP_REMOVED lines=10> */
.L_x_11449:
[----:B------:R-:W-:Y:S05]  /*1b120*/  @!P1 BRA `(.L_x_11450) ;  /* 0x00000000000c9947 */ /* 0x000fea0003800000 */
[----:B------:R-:W2:Y:S04]  /*1b130*/  LDG.E R12, desc[UR40][R4.64] ;  /* 0x00000028040c7981 */ /* 0x000ea8000c1e1900 */
[----:B------:R-:W2:Y:S02]  /*1b140*/  LDG.E R7, desc[UR40][R4.64+0x4] ;  /* 0x0000042804077981 */ /* 0x000ea4000c1e1900 */
[----:B--2---:R-:W-:-:S07]  /*1b150*/  IMAD.IADD R12, R7, 0x1, -R12 ;  /* 0x00000001070c7824 */ /* 0x004fce00078e0a0c */
.L_x_11450:
[----:B0-----:R-:W2:Y:S04]  /*1b160*/  @P2 LDG.E R5, desc[UR40][R2.64] ;  /* 0x0000002802052981 */ /* 0x001ea8000c1e1900 */
[----:B------:R-:W2:Y:S01]  /*1b170*/  @P2 LDG.E R4, desc[UR40][R2.64+0x4] ;  /* 0x0000042802042981 */ /* 0x000ea2000c1e1900 */
[----:B-----5:R-:W-:Y:S02]  /*1b180*/  IMAD.IADD R9, R12, 0x1, -R9 ;  /* 0x000000010c097824 */ /* 0x020fe400078e0a09 */
[----:B------:R-:W-:-:S05]  /*1b190*/  IMAD R7, R25, 0xc0, RZ ;  /* 0x000000c019077824 */ /* 0x000fca00078e02ff */
[----:B------:R-:W-:Y:S01]  /*1b1a0*/  IADD3 R6, -R10, 0xc0, R7 ;  /* 0x000000c00a067810 */ /* 0x000fe20007ffe107 */
[----:B--2---:R-:W-:-:S04]  /*1b1b0*/  @P2 IMAD.IADD R8, R4, 0x1, -R5 ;  /* 0x0000000104082824 */ /* 0x004fc800078e0a05 */
[----:B------:R-:W-:-:S04]  /*1b1c0*/  IMAD.IADD R3, R9, 0x1, R8 ;  /* 0x0000000109037824 */ /* 0x000fc800078e0208 */
[C---:B------:R-:W-:Y:S02]  /*1b1d0*/  VIADD R4, R3.reuse, 0x9f ;  /* 0x0000009f03047836 */ /* 0x040fe40000000000 */
[----:B------:R-:W-:Y:S02]  /*1b1e0*/  IMAD.IADD R2, R3, 0x1, R6 ;  /* 0x0000000103027824 */ /* 0x000fe400078e0206 */
[----:B------:R-:W-:-:S05]  /*1b1f0*/  IMAD.HI R4, R4, 0x66666667, RZ ;  /* 0x6666666704047827 */ /* 0x000fca00078e02ff */
[----:B------:R-:W-:-:S04]  /*1b200*/  SHF.R.U32.HI R5, RZ, 0x1f, R4 ;  /* 0x0000001fff057819 */ /* 0x000fc80000011604 */
[----:B------:R-:W-:Y:S02]  /*1b210*/  LEA.HI.SX32 R20, R4, R5, 0x1a ;  /* 0x0000000504147211 */ /* 0x000fe400078fd2ff */
[----:B------:R-:W0:Y:S02]  /*1b220*/  LDC.64 R4, c[0x0][0x9e0] ;  /* 0x00027800ff047b82 */ /* 0x000e240000000a00 */
        /* <DEDUP_REMOVED lines=14> */
.L_x_11453:
[----:B------:R-:W-:-:S13]  /*1b310*/  ISETP.NE.AND P0, PT, R5, 0x1, PT ;  /* 0x000000010500780c */ /* 0x000fda0003f05270 */
[----:B------:R-:W0:Y:S02]  /*1b320*/  @P0 LDC.64 R6, c[0x0][0x9e8] ;  /* 0x00027a00ff060b82 */ /* 0x000e240000000a00 */
[----:B0-----:R-:W-:-:S05]  /*1b330*/  @P0 IMAD.HI.U32 R6, R11, R6, RZ ;  /* 0x000000060b060227 */ /* 0x001fca00078e00ff */
[----:B------:R-:W-:-:S07]  /*1b340*/  @P0 SHF.R.U32.HI R11, RZ, R7, R6 ;  /* 0x00000007ff0b0219 */ /* 0x000fce0000011606 */
.L_x_11454:
[----:B------:R-:W-:Y:S05]  /*1b350*/  BSYNC B0 ;  /* 0x0000000000007941 */ /* 0x000fea0003800000 */
.L_x_11452:
[----:B------:R-:W-:-:S05]  /*1b360*/  IMAD R11, R11, R5, R5 ;  /* 0x000000050b0b7224 */ /* 0x000fca00078e0205 */
[----:B------:R-:W-:-:S07]  /*1b370*/  VIMNMX R4, R4, R11, PT ;  /* 0x0000000b04047248 */ /* 0x000fce0003fe0100 */
.L_x_11451:
        /* <DEDUP_REMOVED lines=15> */
.L_x_11457:
[----:B------:R-:W-:Y:S01]  /*1b470*/  ISETP.NE.AND P0, PT, R5, 0x1, PT ;  /* 0x000000010500780c */ /* 0x000fe20003f05270 */
[----:B------:R-:W-:-:S12]  /*1b480*/  IMAD.MOV.U32 R11, RZ, RZ, R3 ;  /* 0x000000ffff0b7224 */ /* 0x000fd800078e0003 */
[----:B------:R-:W0:Y:S02]  /*1b490*/  @P0 LDC.64 R6, c[0x0][0x9e8] ;  /* 0x00027a00ff060b82 */ /* 0x000e240000000a00 */
[----:B0-----:R-:W-:-:S05]  /*1b4a0*/  @P0 IMAD.HI.U32 R6, R3, R6, RZ ;  /* 0x0000000603060227 */ /* 0x001fca00078e00ff */
[----:B------:R-:W-:-:S07]  /*1b4b0*/  @P0 SHF.R.U32.HI R11, RZ, R7, R6 ;  /* 0x00000007ff0b0219 */ /* 0x000fce0000011606 */
.L_x_11458:
[----:B------:R-:W-:Y:S05]  /*1b4c0*/  BSYNC B0 ;  /* 0x0000000000007941 */ /* 0x000fea0003800000 */
.L_x_11456:
[----:B------:R-:W-:-:S05]  /*1b4d0*/  IMAD R5, R11, R5, RZ ;  /* 0x000000050b057224 */ /* 0x000fca00078e02ff */
[----:B------:R-:W-:-:S07]  /*1b4e0*/  VIMNMX R10, R10, R5, !PT ;  /* 0x000000050a0a7248 */ /* 0x000fce0007fe0100 */
.L_x_11455:
[----:B------:R-:W-:Y:S01]  /*1b4f0*/  VIADD R4, R4, 0x9f ;  /* 0x0000009f04047836 */ /* 0x000fe20000000000 */
[----:B------:R-:W-:Y:S01]  /*1b500*/  BSSY B0, `(.L_x_11459) ;  /* 0x00000e6000007945 */ /* 0x000fe20003800000 */
        /* <DEDUP_REMOVED lines=11> */
[----:B------:R-:W-:-:S04]  /*1b5c0*/  VIMNMX R9, R9, R8, PT ;  /* 0x0000000809097248 */ /* 0x000fc80003fe0100 */
[----:B------:R-:W-:Y:S01]  /*1b5d0*/  ISETP.GT.AND P0, PT, R9, R4, PT ;  /* 0x000000040900720c */ /* 0x000fe20003f04270 */
[----:B------:R-:W-:-:S05]  /*1b5e0*/  IMAD.WIDE.U32 R4, R4, -0x33333333, RZ ;  /* 0xcccccccd04047825 */ /* 0x000fca00078e00ff */
[----:B------:R-:W-:-:S07]  /*1b5f0*/  SHF.R.U32.HI R7, RZ, 0x7, R5 ;  /* 0x00000007ff077819 */ /* 0x000fce0000011605 */
[----:B------:R-:W-:-:S04]  /*1b600*/  @P0 VIADD R6, R9, 0x9f ;  /* 0x0000009f09060836 */ /* 0x000fc80000000000 */
[----:B------:R-:W-:-:S04]  /*1b610*/  @P0 IMAD.HI R4, R6, 0x66666667, RZ ;  /* 0x6666666706040827 */ /* 0x000fc800078e02ff */
[----:B------:R-:W-:Y:S01]  /*1b620*/  IMAD.MOV.U32 R6, RZ, RZ, R7 ;  /* 0x000000ffff067224 */ /* 0x000fe200078e0007 */
[----:B------:R-:W-:-:S04]  /*1b630*/  @P0 SHF.R.U32.HI R5, RZ, 0x1f, R4 ;  /* 0x0000001fff050819 */ /* 0x000fc80000011604 */
[----:B------:R-:W-:Y:S02]  /*1b640*/  @P0 LEA.HI.SX32 R6, R4, R5, 0x1a ;  /* 0x0000000504060211 */ /* 0x000fe400078fd2ff */
        /* <DEDUP_REMOVED lines=17> */
.L_x_11607:
[----:B-1----:R-:W-:Y:S02]  /*1b760*/  ISETP.NE.AND P0, PT, R14, RZ, PT ;  /* 0x000000ff0e00720c */ /* 0x002fe40003f05270 */
[----:B------:R-:W-:-:S11]  /*1b770*/  PLOP3.LUT P6, PT, PT, PT, PT, 0x8, 0x0 ;  /* 0x000000000000781c */ /* 0x000fd60003fce170 */
[----:B------:R-:W-:Y:S05]  /*1b780*/  @P0 BRA `(.L_x_11462) ;  /* 0x00000000000c0947 */ /* 0x000fea0003800000 */
[----:B------:R-:W-:-:S03]  /*1b790*/  UMOV UR4, 0xffffffff ;  /* 0xffffffff00047882 */ /* 0x000fc60000000000 */
[----:B------:R-:W-:Y:S05]  /*1b7a0*/  BRA.DIV UR4, `(.L_x_11463) ;  /* 0x0000004e04647947 */ /* 0x000fea000b800000 */
[----:B------:R-:W-:-:S13]  /*1b7b0*/  ELECT P6, URZ, PT ;  /* 0x00000000003f782f */ /* 0x000fda00038c0000 */
.L_x_11462:
[----:B0-----:R-:W2:Y:S01]  /*1b7c0*/  LDL R8, [R1+0x18] ;  /* 0x0000180001087983 */ /* 0x001ea20000100800 */
[----:B------:R-:W-:Y:S01]  /*1b7d0*/  MOV R10, 0x400 ;  /* 0x00000400000a7802 */ /* 0x000fe20000000f00 */
[----:B------:R-:W-:Y:S01]  /*1b7e0*/  BSSY B1, `(.L_x_11464) ;  /* 0x000000a000017945 */ /* 0x000fe20003800000 */
[----:B--2---:R-:W-:-:S05]  /*1b7f0*/  VIADD R8, R8, 0x1 ;  /* 0x0000000108087836 */ /* 0x004fca0000000000 */
[----:B------:R-:W-:-:S04]  /*1b800*/  LEA.HI R9, R8, R8, RZ, 0x1 ;  /* 0x0000000808097211 */ /* 0x000fc800078f08ff */
[----:B------:R-:W-:-:S05]  /*1b810*/  LOP3.LUT R9, R9, 0xfffffffe, RZ, 0xc0, !PT ;  /* 0xfffffffe09097812 */ /* 0x000fca00078ec0ff */
[----:B------:R-:W-:Y:S02]  /*1b820*/  IMAD.IADD R9, R8, 0x1, -R9 ;  /* 0x0000000108097824 */ /* 0x000fe400078e0a09 */
[----:B------:R-:W0:Y:S03]  /*1b830*/  S2R R8, SR_CgaCtaId ;  /* 0x0000000000087919 */ /* 0x000e260000008800 */
[----:B------:R-:W-:Y:S02]  /*1b840*/  SHF.L.U32 R9, R9, 0x1f, RZ ;  /* 0x0000001f09097819 */ /* 0x000fe400000006ff */
[----:B0-----:R-:W-:-:S04]  /*1b850*/  LEA R8, R8, R10, 0x18 ;  /* 0x0000000a08087211 */ /* 0x001fc800078ec0ff */
[----:B------:R-:W0:Y:S02]  /*1b860*/  SYNCS.PHASECHK.TRANS64.TRYWAIT P0, [R8+URZ+0x13220], R9 ;  /* 0x01322009080075a7 */ /* 0x000e24000800017f */
[----:B0-----:R-:W-:Y:S05]  /*1b870*/  @!P0 BRA `(.L_x_11465) ;  /* 0x0000004c00508947 */ /* 0x001fea0003800000 */
.L_x_11610:
[----:B------:R-:W-:Y:S05]  /*1b880*/  BSYNC B1 ;  /* 0x0000000000017941 */ /* 0x000fea0003800000 */
.L_x_11464:
        /* <DEDUP_REMOVED lines=10> */
.L_x_11611:
[----:B------:R-:W-:Y:S05]  /*1b930*/  BSYNC B2 ;  /* 0x0000000000027941 */ /* 0x000fea0003800000 */
.L_x_11468:
        /* <DEDUP_REMOVED lines=9> */
.L_x_11471:
[----:B------:R-:W-:Y:S05]  /*1b9d0*/  BSYNC B2 ;  /* 0x0000000000027941 */ /* 0x000fea0003800000 */
.L_x_11470:
        /* <DEDUP_REMOVED lines=12> */
.L_x_11472:
        /* <DEDUP_REMOVED lines=13> */
.L_x_11612:
[----:B------:R-:W-:Y:S05]  /*1bb70*/  BSYNC B2 ;  /* 0x0000000000027941 */ /* 0x000fea0003800000 */
.L_x_11473:
[----:B------:R-:W-:Y:S04]  /*1bb80*/  BSSY B2, `(.L_x_11475) ;  /* 0x0000009000027945 */ /* 0x000fe80003800000 */
        /* <DEDUP_REMOVED lines=8> */
.L_x_11476:
[----:B------:R-:W-:Y:S05]  /*1bc10*/  BSYNC B2 ;  /* 0x0000000000027941 */ /* 0x000fea0003800000 */
.L_x_11475:
[----:B------:R-:W-:Y:S01]  /*1bc20*/  R2UR UR10, R15 ;  /* 0x000000000f0a72ca */ /* 0x000fe200000e0000 */
[----:B------:R-:W-:Y:S01]  /*1bc30*/  IMAD.MOV.U32 R14, RZ, RZ, 0x0 ;  /* 0x00000000ff0e7424 */ /* 0x000fe200078e00ff */
[----:B------:R-:W-:Y:S01]  /*1bc40*/  UIADD3 UR4, UP0, UR38, 0x670, URZ ;  /* 0x0000067026047890 */ /* 0x000fe2000ff1e03f */
[----:B------:R-:W-:Y:S01]  /*1bc50*/  IMAD.MOV.U32 R15, RZ, RZ, 0x12f00000 ;  /* 0x12f00000ff0f7424 */ /* 0x000fe200078e00ff */
[----:B------:R-:W-:Y:S01]  /*1bc60*/  PLOP3.LUT P0, PT, PT, PT, PT, 0x80, 0x0 ;  /* 0x000000000000781c */ /* 0x000fe20003f0f070 */
[----:B------:R-:W-:Y:S01]  /*1bc70*/  VIADD R11, R11, 0x6000 ;  /* 0x000060000b0b7836 */ /* 0x000fe20000000000 */
[----:B------:R-:W-:Y:S01]  /*1bc80*/  R2UR UR6, R14 ;  /* 0x000000000e0672ca */ /* 0x000fe200000e0000 */
[----:B01----:R-:W-:Y:S01]  /*1bc90*/  VIADD R9, R9, 0x132b0 ;  /* 0x000132b009097836 */ /* 0x003fe20000000000 */
[----:B------:R-:W-:Y:S01]  /*1bca0*/  R2UR UR7, R15 ;  /* 0x000000000f0772ca */ /* 0x000fe200000e0000 */
[----:B------:R-:W-:-:S14]  /*1bcb0*/  UIADD3.X UR5, URZ, UR39, URZ, UP0, !UPT ;  /* 0x000000273f057290 */ /* 0x000fdc00087fe43f */
.L_x_11477:
        /* <DEDUP_REMOVED lines=10> */
.L_x_11467:
[----:B------:R-:W-:Y:S05]  /*1bd60*/  BSYNC B1 ;  /* 0x0000000000017941 */ /* 0x000fea0003800000 */
.L_x_11466:
        /* <DEDUP_REMOVED lines=9> */
.L_x_11490:
        /* <DEDUP_REMOVED lines=11> */
.L_x_11613:
[----:B------:R-:W-:Y:S05]  /*1beb0*/  BSYNC B2 ;  /* 0x0000000000027941 */ /* 0x000fea0003800000 */
.L_x_11480:
        /* <DEDUP_REMOVED lines=9> */
.L_x_11483:
[----:B------:R-:W-:Y:S05]  /*1bf50*/  BSYNC B2 ;  /* 0x0000000000027941 */ /* 0x000fea0003800000 */
.L_x_11482:
        /* <DEDUP_REMOVED lines=11> */
.L_x_11484:
        /* <DEDUP_REMOVED lines=13> */
.L_x_11614:
[----:B------:R-:W-:Y:S05]  /*1c0e0*/  BSYNC B2 ;  /* 0x0000000000027941 */ /* 0x000fea0003800000 */
.L_x_11485:
        /* <DEDUP_REMOVED lines=9> */
.L_x_11488:
[----:B------:R-:W-:Y:S05]  /*1c180*/  BSYNC B2 ;  /* 0x0000000000027941 */ /* 0x000fea0003800000 */
.L_x_11487:
        /* <DEDUP_REMOVED lines=10> */
.L_x_11489:
        /* <DEDUP_REMOVED lines=10> */
.L_x_11479:
[----:B------:R-:W-:Y:S05]  /*1c2d0*/  BSYNC B1 ;  /* 0x0000000000017941 */ /* 0x000fea0003800000 */
.L_x_11478:
        /* <DEDUP_REMOVED lines=8> */
.L_x_11460:
[----:B------:R-:W-:Y:S05]  /*1c360*/  BSYNC B0 ;  /* 0x0000000000007941 */ /* 0x000fea0003800000 */
.L_x_11459:
[----:B------:R-:W0:Y:S01]  /*1c370*/  LDC.64 R4, c[0x0][0x9e0] ;  /* 0x00027800ff047b82 */ /* 0x000e220000000a00 */
[----:B------:R-:W-:Y:S07]  /*1c380*/  @!P0 WARPSYNC.ALL ;  /* 0x0000000000008948 */ /* 0x000fee0003800000 */
[----:B------:R-:W-:Y:S01]  /*1c390*/  @!P0 BAR.SYNC.DEFER_BLOCKING 0xc, 0x200 ;  /* 0x0308000000008b1d */ /* 0x000fe20000010000 */
        /* <DEDUP_REMOVED lines=14> */
.L_x_11493:
[----:B------:R-:W-:-:S13]  /*1c480*/  ISETP.NE.AND P1, PT, R5, 0x1, PT ;  /* 0x000000010500780c */ /* 0x000fda0003f25270 */
[----:B------:R-:W0:Y:S02]  /*1c490*/  @P1 LDC.64 R6, c[0x0][0x9e8] ;  /* 0x00027a00ff061b82 */ /* 0x000e240000000a00 */
[----:B0-----:R-:W-:-:S05]  /*1c4a0*/  @P1 IMAD.HI.U32 R6, R0, R6, RZ ;  /* 0x0000000600061227 */ /* 0x001fca00078e00ff */
[----:B------:R-:W-:-:S07]  /*1c4b0*/  @P1 SHF.R.U32.HI R0, RZ, R7, R6 ;  /* 0x00000007ff001219 */ /* 0x000fce0000011606 */
.L_x_11494:
[----:B------:R-:W-:Y:S05]  /*1c4c0*/  BSYNC B0 ;  /* 0x0000000000007941 */ /* 0x000fea0003800000 */
.L_x_11492:
[----:B------:R-:W-:-:S05]  /*1c4d0*/  IMAD R7, R0, R5, R5 ;  /* 0x0000000500077224 */ /* 0x000fca00078e0205 */
[----:B------:R-:W-:-:S07]  /*1c4e0*/  VIMNMX R4, R4, R7, PT ;  /* 0x0000000704047248 */ /* 0x000fce0003fe0100 */
.L_x_11491:
[----:B------:R-:W-:Y:S01]  /*1c4f0*/  VIADD R4, R4, 0x9f ;  /* 0x0000009f04047836 */ /* 0x000fe20000000000 */
[----:B------:R-:W-:Y:S02]  /*1c500*/  ULDC UR4, c[0x0][0x9dc] ;  /* 0x0002770000047ab9 */ /* 0x000fe40000000800 */
[----:B------:R-:W-:Y:S02]  /*1c510*/  VIADD R0, R3, -UR4 ;  /* 0x8000000403007c36 */ /* 0x000fe40008000000 */
[----:B------:R-:W-:-:S05]  /*1c520*/  IMAD.HI R4, R4, 0x66666667, RZ ;  /* 0x6666666704047827 */ /* 0x000fca00078e02ff */
[----:B------:R-:W-:-:S04]  /*1c530*/  SHF.R.U32.HI R7, RZ, 0x1f, R4 ;  /* 0x0000001fff077819 */ /* 0x000fc80000011604 */
[----:B------:R-:W-:-:S04]  /*1c540*/  LEA.HI.SX32 R7, R4, R7, 0x1a ;  /* 0x0000000704077211 */ /* 0x000fc800078fd2ff */
        /* <DEDUP_REMOVED lines=13> */
.L_x_11497:
[----:B------:R-:W-:-:S13]  /*1c620*/  ISETP.NE.AND P0, PT, R5, 0x1, PT ;  /* 0x000000010500780c */ /* 0x000fda0003f05270 */
[----:B------:R-:W1:Y:S02]  /*1c630*/  @P0 LDC.64 R6, c[0x0][0x9e8] ;  /* 0x00027a00ff060b82 */ /* 0x000e640000000a00 */
[----:B-1----:R-:W-:-:S05]  /*1c640*/  @P0 IMAD.HI.U32 R6, R3, R6, RZ ;  /* 0x0000000603060227 */ /* 0x002fca00078e00ff */
[----:B------:R-:W-:-:S07]  /*1c650*/  @P0 SHF.R.U32.HI R3, RZ, R7, R6 ;  /* 0x00000007ff030219 */ /* 0x000fce0000011606 */
.L_x_11498:
[----:B------:R-:W-:Y:S05]  /*1c660*/  BSYNC B0 ;  /* 0x0000000000007941 */ /* 0x000fea0003800000 */
.L_x_11496:
[----:B------:R-:W-:-:S05]  /*1c670*/  IMAD R3, R3, R5, RZ ;  /* 0x0000000503037224 */ /* 0x000fca00078e02ff */
[----:B------:R-:W-:-:S07]  /*1c680*/  VIMNMX R0, R0, R3, !PT ;  /* 0x0000000300007248 */ /* 0x000fce0007fe0100 */
.L_x_11495:
[----:B------:R-:W-:Y:S01]  /*1c690*/  IMAD.HI R0, R0, 0x66666667, RZ ;  /* 0x6666666700007827 */ /* 0x000fe200078e02ff */
[----:B------:R-:W-:Y:S04]  /*1c6a0*/  BSSY B6, `(.L_x_11499) ;  /* 0x0000247000067945 */ /* 0x000fe80003800000 */
[----:B------:R-:W-:-:S04]  /*1c6b0*/  SHF.R.U32.HI R3, RZ, 0x1f, R0 ;  /* 0x0000001fff037819 */ /* 0x000fc80000011600 */
[----:B------:R-:W-:-:S04]  /*1c6c0*/  LEA.HI.SX32 R3, R0, R3, 0x1a ;  /* 0x0000000300037211 */ /* 0x000fc800078fd2ff */
[----:B------:R-:W-:-:S04]  /*1c6d0*/  VIMNMX R4, RZ, R3, !PT ;  /* 0x00000003ff047248 */ /* 0x000fc80007fe0100 */
[----:B------:R-:W-:Y:S01]  /*1c6e0*/  ISETP.GT.AND P0, PT, R2, R4, PT ;  /* 0x000000040200720c */ /* 0x000fe20003f04270 */
[----:B------:R1:W-:-:S12]  /*1c6f0*/  STL [R1], R4 ;  /* 0x0000000401007387 */ /* 0x0003d80000100800 */
[----:B-1----:R-:W-:Y:S05]  /*1c700*/  @P0 BRA `(.L_x_11500) ;  /* 0x0000000000440947 */ /* 0x002fea0003800000 */
[----:B0-----:R-:W0:Y:S02]  /*1c710*/  S2R R2, SR_TID.X ;  /* 0x0000000000027919 */ /* 0x001e240000002100 */
        /* <DEDUP_REMOVED lines=16> */
.L_x_11500:
[----:B------:R-:W1:Y:S01]  /*1c820*/  S2R R0, SR_CgaCtaId ;  /* 0x0000000000007919 */ /* 0x000e620000008800 */
[----:B------:R-:W-:-:S04]  /*1c830*/  MOV R29, 0x400 ;  /* 0x00000400001d7802 */ /* 0x000fc80000000f00 */
[----:B-1----:R-:W-:-:S05]  /*1c840*/  LEA R29, R0, R29, 0x18 ;  /* 0x0000001d001d7211 */ /* 0x002fca00078ec0ff */
        /* <DEDUP_REMOVED lines=19> */
.L_x_11502:
[----:B------:R-:W-:Y:S01]  /*1c980*/  VIADD R0, R29, 0x6000 ;  /* 0x000060001d007836 */ /* 0x000fe20000000000 */
[----:B------:R-:W-:-:S04]  /*1c990*/  LOP3.LUT R16, R16, 0xfffffffe, RZ, 0xc0, !PT ;  /* 0xfffffffe10107812 */ /* 0x000fc800078ec0ff */
[----:B------:R-:W-:-:S13]  /*1c9a0*/  LOP3.LUT P0, RZ, R0, 0x1bf, RZ, 0xc0, !PT ;  /* 0x000001bf00ff7812 */ /* 0x000fda000780c0ff */
[----:B------:R-:W-:Y:S01]  /*1c9b0*/  @P0 LOP3.LUT R16, R16, 0x1, RZ, 0xfc, !PT ;  /* 0x0000000110100812 */ /* 0x000fe200078efcff */
[----:B------:R-:W-:Y:S06]  /*1c9c0*/  @!P0 BRA `(.L_x_11503) ;  /* 0x0000000000408947 */ /* 0x000fec0003800000 */
        /* <DEDUP_REMOVED lines=16> */
.L_x_11503:
        /* <DEDUP_REMOVED lines=19> */
.L_x_11504:
[----:B0-----:R-:W-:-:S05]  /*1cc00*/  VIADD R2, R29, 0x6000 ;  /* 0x000060001d027836 */ /* 0x001fca0000000000 */
        /* <DEDUP_REMOVED lines=18> */
.L_x_11505:
[----:B------:R-:W2:Y:S01]  /*1cd30*/  LDL.LU R21, [R1+0x20] ;  /* 0x0000200001157983 */ /* 0x000ea20000300800 */
[----:B------:R-:W0:Y:S01]  /*1cd40*/  LDC R0, c[0x0][0x428] ;  /* 0x00010a00ff007b82 */ /* 0x000e220000000800 */
[----:B------:R-:W-:Y:S01]  /*1cd50*/  ULDC.64 UR4, c[0x0][0x9f8] ;  /* 0x00027e0000047ab9 */ /* 0x000fe20000000a00 */
[----:B------:R-:W1:Y:S01]  /*1cd60*/  S2R R20, SR_TID.X ;  /* 0x0000000000147919 */ /* 0x000e620000002100 */
[----:B------:R-:W-:-:S04]  /*1cd70*/  ISETP.NE.U32.AND P0, PT, RZ, UR4, PT ;  /* 0x00000004ff007c0c */ /* 0x000fc8000bf05070 */
[----:B------:R-:W-:Y:S01]  /*1cd80*/  ISETP.NE.AND.EX P0, PT, RZ, UR5, PT, P0 ;  /* 0x00000005ff007c0c */ /* 0x000fe2000bf05300 */
[----:B------:R-:W-:Y:S01]  /*1cd90*/  ULDC.64 UR4, c[0x0][0xa00] ;  /* 0x0002800000047ab9 */ /* 0x000fe20000000a00 */
[----:B0-----:R-:W-:Y:S01]  /*1cda0*/  ISETP.NE.AND P1, PT, R0, 0x1, PT ;  /* 0x000000010000780c */ /* 0x001fe20003f25270 */
[----:B------:R-:W-:-:S12]  /*1cdb0*/  IMAD.MOV.U32 R0, RZ, RZ, R26 ;  /* 0x000000ffff007224 */ /* 0x000fd800078e001a */
[----:B------:R-:W0:Y:S08]  /*1cdc0*/  @P1 LDC R3, c[0x0][0x42c] ;  /* 0x00010b00ff031b82 */ /* 0x000e300000000800 */
[----:B------:R-:W3:Y:S01]  /*1cdd0*/  @P1 LDC R2, c[0x0][0x430] ;  /* 0x00010c00ff021b82 */ /* 0x000ee20000000800 */
[----:B0-----:R-:W-:-:S05]  /*1cde0*/  @P1 IMAD.HI.U32 R3, R26, R3, RZ ;  /* 0x000000031a031227 */ /* 0x001fca00078e00ff */
[----:B---3--:R-:W-:Y:S02]  /*1cdf0*/  @P1 SHF.R.U32.HI R0, RZ, R2, R3 ;  /* 0x00000002ff001219 */ /* 0x008fe40000011603 */
[----:B------:R-:W0:Y:S02]  /*1ce00*/  @P0 LDC.64 R2, c[0x0][0x9f8] ;  /* 0x00027e00ff020b82 */ /* 0x000e240000000a00 */
[----:B0-----:R-:W-:-:S04]  /*1ce10*/  @P0 IMAD.WIDE R2, R27, 0x4, R2 ;  /* 0x000000041b020825 */ /* 0x001fc800078e0202 */
[----:B--2---:R-:W-:Y:S01]  /*1ce20*/  IMAD R25, R25, 0xc0, R21 ;  /* 0x000000c019197824 */ /* 0x004fe200078e0215 */
[----:B-1----:R-:W-:Y:S01]  /*1ce30*/  LOP3.LUT R21, R20, 0x7f, RZ, 0xc0, !PT ;  /* 0x0000007f14157812 */ /* 0x002fe200078ec0ff */
[----:B------:R-:W-:-:S03]  /*1ce40*/  IMAD.MOV.U32 R20, RZ, RZ, R27 ;  /* 0x000000ffff147224 */ /* 0x000fc600078e001b */
[----:B------:R-:W-:-:S03]  /*1ce50*/  ISETP.NE.AND P1, PT, R21, RZ, PT ;  /* 0x000000ff1500720c */ /* 0x000fc60003f25270 */
[----:B------:R0:W5:Y:S01]  /*1ce60*/  @P0 LDG.E R20, desc[UR40][R2.64] ;  /* 0x0000002802140981 */ /* 0x000162000c1e1900 */
[----:B------:R-:W-:Y:S02]  /*1ce70*/  ISETP.NE.U32.AND P0, PT, RZ, UR4, PT ;  /* 0x00000004ff007c0c */ /* 0x000fe4000bf05070 */
[----:B------:R-:W-:Y:S02]  /*1ce80*/  PLOP3.LUT P3, PT, P1, PT, PT, 0x8, 0x0 ;  /* 0x000000000000781c */ /* 0x000fe40000f6e170 */
[----:B------:R-:W-:-:S04]  /*1ce90*/  ISETP.NE.AND.EX P2, PT, RZ, UR5, PT, P0 ;  /* 0x00000005ff007c0c */ /* 0x000fc8000bf45300 */
[----:B------:R-:W-:Y:S01]  /*1cea0*/  SEL R6, R27, RZ, !P2 ;  /* 0x000000ff1b067207 */ /* 0x000fe20005000000 */
[----:B------:R-:W-:-:S05]  /*1ceb0*/  VOTEU.ALL UP1, P1 ;  /* 0x00000000003f7886 */ /* 0x000fca0000820000 */
[----:B------:R-:W-:-:S04]  /*1cec0*/  @!UP1 UIADD3 UR8, UP0, UR38, 0x270, URZ ;  /* 0x0000027026089890 */ /* 0x000fc8000ff1e03f */
[----:B------:R-:W-:-:S03]  /*1ced0*/  @!UP1 UIADD3.X UR9, URZ, UR39, URZ, UP0, !UPT ;  /* 0x000000273f099290 */ /* 0x000fc600087fe43f */
[----:B0-----:R-:W-:-:S09]  /*1cee0*/  VOTEU.ALL UP0, P1 ;  /* 0x00000000003f7886 */ /* 0x001fd20000800000 */
.L_x_11506:
        /* <DEDUP_REMOVED lines=22> */
.L_x_11617:
[----:B-1----:R-:W-:Y:S02]  /*1d050*/  ISETP.NE.AND P0, PT, R14, RZ, PT ;  /* 0x000000ff0e00720c */ /* 0x002fe40003f05270 */
[----:B------:R-:W-:-:S11]  /*1d060*/  PLOP3.LUT P6, PT, PT, PT, PT, 0x8, 0x0 ;  /* 0x000000000000781c */ /* 0x000fd60003fce170 */
[----:B------:R-:W-:Y:S05]  /*1d070*/  @P0 BRA `(.L_x_11508) ;  /* 0x00000004008c0947 */ /* 0x000fea0003800000 */
[----:B------:R-:W-:-:S03]  /*1d080*/  UMOV UR4, 0xffffffff ;  /* 0xffffffff00047882 */ /* 0x000fc60000000000 */
[----:B------:R-:W-:Y:S05]  /*1d090*/  BRA.DIV UR4, `(.L_x_11509) ;  /* 0x0000003604e07947 */ /* 0x000fea000b800000 */
[----:B------:R-:W-:-:S13]  /*1d0a0*/  ELECT P6, URZ, PT ;  /* 0x00000000003f782f */ /* 0x000fda00038c0000 */
.L_x_11620:
        /* <DEDUP_REMOVED lines=23> */
.L_x_11511:
[----:B0-----:R-:W-:Y:S01]  /*1d220*/  IMAD R5, R19, 0x8, R29 ;  /* 0x0000000813057824 */ /* 0x001fe200078e021d */
[----:B------:R-:W-:Y:S01]  /*1d230*/  SHF.L.U32 R4, R23, 0x1f, RZ ;  /* 0x0000001f17047819 */ /* 0x000fe200000006ff */
[----:B------:R-:W0:Y:S03]  /*1d240*/  S2R R3, SR_TID.X ;  /* 0x0000000000037919 */ /* 0x000e260000002100 */
[----:B------:R-:W1:Y:S01]  /*1d250*/  SYNCS.PHASECHK.TRANS64.TRYWAIT P2, [R5+URZ+0x13280], R4 ;  /* 0x01328004050075a7 */ /* 0x000e62000804017f */
[----:B0-----:R-:W-:-:S04]  /*1d260*/  LOP3.LUT R3, R3, 0x7f, RZ, 0xc0, !PT ;  /* 0x0000007f03037812 */ /* 0x001fc800078ec0ff */
[----:B------:R-:W-:Y:S01]  /*1d270*/  ISETP.NE.AND P0, PT, R3, RZ, PT ;  /* 0x000000ff0300720c */ /* 0x000fe20003f05270 */
[----:B-1----:R-:W-:-:S12]  /*1d280*/  @!P2 BRA `(.L_x_11512) ;  /* 0x000000340084a947 */ /* 0x002fd80003800000 */
.L_x_11621:
        /* <DEDUP_REMOVED lines=8> */
.L_x_11513:
[----:B------:R-:W2:Y:S01]  /*1d310*/  LDL R8, [R1+0x4] ;  /* 0x0000040001087983 */ /* 0x000ea20000100800 */
        /* <DEDUP_REMOVED lines=17> */
.L_x_11622:
        /* <DEDUP_REMOVED lines=8> */
.L_x_11515:
        /* <DEDUP_REMOVED lines=14> */
.L_x_11510:
        /* <DEDUP_REMOVED lines=18> */
.L_x_11508:
[----:B-1----:R-:W2:Y:S04]  /*1d6b0*/  LDL.LU R4, [R1+0x18] ;  /* 0x0000180001047983 */ /* 0x002ea80000300800 */
[----:B------:R-:W3:Y:S04]  /*1d6c0*/  LDL.LU R6, [R1+0xc] ;  /* 0x00000c0001067983 */ /* 0x000ee80000300800 */
[----:B------:R-:W4:Y:S01]  /*1d6d0*/  LDL R5, [R1] ;  /* 0x0000000001057983 */ /* 0x000f220000100800 */
[----:B------:R-:W-:Y:S01]  /*1d6e0*/  BSSY B0, `(.L_x_11516) ;  /* 0x000000b000007945 */ /* 0x000fe20003800000 */
[----:B--2---:R-:W-:-:S02]  /*1d6f0*/  VIADD R4, R4, 0x1 ;  /* 0x0000000104047836 */ /* 0x004fc40000000000 */
[----:B---3--:R-:W-:-:S03]  /*1d700*/  VIADD R12, R6, 0xfffffffe ;  /* 0xfffffffe060c7836 */ /* 0x008fc60000000000 */
[----:B0-----:R-:W-:Y:S01]  /*1d710*/  LEA.HI R3, R4, R4, RZ, 0x1 ;  /* 0x0000000404037211 */ /* 0x001fe200078f08ff */
[----:B------:R0:W-:Y:S03]  /*1d720*/  STL [R1+0x18], R4 ;  /* 0x0000180401007387 */ /* 0x0001e60000100800 */
[----:B------:R-:W-:Y:S02]  /*1d730*/  LOP3.LUT R3, R3, 0xfffffffe, RZ, 0xc0, !PT ;  /* 0xfffffffe03037812 */ /* 0x000fe400078ec0ff */
[----:B----4-:R-:W-:-:S03]  /*1d740*/  ISETP.GE.AND P2, PT, R12, R5, PT ;  /* 0x000000050c00720c */ /* 0x010fc60003f46270 */
[----:B------:R-:W-:-:S05]  /*1d750*/  IMAD.IADD R3, R4, 0x1, -R3 ;  /* 0x0000000104037824 */ /* 0x000fca00078e0a03 */
[----:B0-----:R-:W-:-:S04]  /*1d760*/  SHF.L.U32 R4, R3, 0x1f, RZ ;  /* 0x0000001f03047819 */ /* 0x001fc800000006ff */
[----:B------:R-:W0:Y:S02]  /*1d770*/  SYNCS.PHASECHK.TRANS64.TRYWAIT P0, [R29+URZ+0x13220], R4 ;  /* 0x013220041d0075a7 */ /* 0x000e24000800017f */
[----:B0-----:R-:W-:Y:S05]  /*1d780*/  @!P0 BRA `(.L_x_11517) ;  /* 0x00000030006c8947 */ /* 0x001fea0003800000 */
.L_x_11623:
[----:B------:R-:W-:Y:S05]  /*1d790*/  BSYNC B0 ;  /* 0x0000000000007941 */ /* 0x000fea0003800000 */
.L_x_11516:
[----:B------:R-:W-:Y:S05]  /*1d7a0*/  @!P2 BRA `(.L_x_11518) ;  /* 0x0000000c0028a947 */ /* 0x000fea0003800000 */
[----:B------:R-:W-:Y:S02]  /*1d7b0*/  IMAD.MOV.U32 R6, RZ, RZ, R19 ;  /* 0x000000ffff067224 */ /* 0x000fe400078e0013 */
[----:B------:R-:W-:-:S07]  /*1d7c0*/  IMAD.MOV.U32 R7, RZ, RZ, R23 ;  /* 0x000000ffff077224 */ /* 0x000fce00078e0017 */
.L_x_11538:
[----:B------:R-:W-:Y:S01]  /*1d7d0*/  VIADD R19, R6, 0x1 ;  /* 0x0000000106137836 */ /* 0x000fe20000000000 */
[----:B------:R-:W-:Y:S05]  /*1d7e0*/  YIELD ;  /* 0x0000000000007946 */ /* 0x000fea0003800000 */
[----:B------:R-:W-:Y:S01]  /*1d7f0*/  ISETP.NE.AND P0, PT, R19, 0x2, PT ;  /* 0x000000021300780c */ /* 0x000fe20003f05270 */
[----:B------:R-:W-:Y:S03]  /*1d800*/  BSSY B0, `(.L_x_11519) ;  /* 0x0000066000007945 */ /* 0x000fe60003800000 */
[----:B0-----:R-:W-:-:S02]  /*1d810*/  SEL R4, RZ, 0x1, P0 ;  /* 0x00000001ff047807 */ /* 0x001fc40000000000 */
        /* <DEDUP_REMOVED lines=25> */
.L_x_11521:
[----:B0-----:R-:W-:Y:S01]  /*1d9b0*/  IMAD R5, R19, 0x8, R29 ;  /* 0x0000000813057824 */ /* 0x001fe200078e021d */
[----:B------:R-:W-:Y:S01]  /*1d9c0*/  SHF.L.U32 R4, R23, 0x1f, RZ ;  /* 0x0000001f17047819 */ /* 0x000fe200000006ff */
[----:B------:R-:W0:Y:S01]  /*1d9d0*/  S2R R3, SR_TID.X ;  /* 0x0000000000037919 */ /* 0x000e220000002100 */
[----:B------:R-:W-:Y:S02]  /*1d9e0*/  BSSY B1, `(.L_x_11522) ;  /* 0x0000005000017945 */ /* 0x000fe40003800000 */
[----:B------:R-:W1:Y:S01]  /*1d9f0*/  SYNCS.PHASECHK.TRANS64.TRYWAIT P0, [R5+URZ+0x13280], R4 ;  /* 0x01328004050075a7 */ /* 0x000e62000800017f */
[----:B0-----:R-:W-:-:S04]  /*1da00*/  LOP3.LUT R3, R3, 0x7f, RZ, 0xc0, !PT ;  /* 0x0000007f03037812 */ /* 0x001fc800078ec0ff */
[----:B------:R-:W-:Y:S01]  /*1da10*/  ISETP.NE.AND P2, PT, R3, RZ, PT ;  /* 0x000000ff0300720c */ /* 0x000fe20003f45270 */
[----:B-1----:R-:W-:-:S12]  /*1da20*/  @!P0 BRA `(.L_x_11523) ;  /* 0x0000002c00d88947 */ /* 0x002fd80003800000 */
.L_x_11624:
[----:B------:R-:W-:Y:S05]  /*1da30*/  BSYNC B1 ;  /* 0x0000000000017941 */ /* 0x000fea0003800000 */
.L_x_11522:
        /* <DEDUP_REMOVED lines=9> */
.L_x_11525:
[----:B------:R-:W-:Y:S05]  /*1dad0*/  BSYNC B1 ;  /* 0x0000000000017941 */ /* 0x000fea0003800000 */
.L_x_11524:
        /* <DEDUP_REMOVED lines=12> */
.L_x_11526:
        /* <DEDUP_REMOVED lines=13> */
.L_x_11625:
[----:B------:R-:W-:Y:S05]  /*1dc70*/  BSYNC B1 ;  /* 0x0000000000017941 */ /* 0x000fea0003800000 */
.L_x_11527:
        /* <DEDUP_REMOVED lines=11> */
.L_x_11530:
[----:B------:R-:W-:Y:S05]  /*1dd30*/  BSYNC B1 ;  /* 0x0000000000017941 */ /* 0x000fea0003800000 */
.L_x_11529:
        /* <DEDUP_REMOVED lines=8> */
.L_x_11531:
        /* <DEDUP_REMOVED lines=10> */
.L_x_11520:
[----:B------:R-:W-:Y:S05]  /*1de60*/  BSYNC B0 ;  /* 0x0000000000007941 */ /* 0x000fea0003800000 */
.L_x_11519:
[----:B------:R-:W2:Y:S02]  /*1de70*/  LDL R4, [R1+0x24] ;  /* 0x0000240001047983 */ /* 0x000ea40000100800 */
[----:B--2---:R-:W-:-:S13]  /*1de80*/  ISETP.NE.AND P0, PT, R4, 0x3, PT ;  /* 0x000000030400780c */ /* 0x004fda0003f05270 */
[----:B------:R-:W-:Y:S05]  /*1de90*/  @!P0 BRA `(.L_x_11532) ;  /* 0x0000000000048947 */ /* 0x000fea0003800000 */
[----:B------:R-:W-:Y:S01]  /*1dea0*/  BPT.TRAP 0x1 ;  /* 0x000000040000795c */ /* 0x000fe20000300000 */
.L_x_11532:
        /* <DEDUP_REMOVED lines=8> */
.L_x_11626:
[----:B------:R-:W-:Y:S05]  /*1df30*/  BSYNC B0 ;  /* 0x0000000000007941 */ /* 0x000fea0003800000 */
.L_x_11533:
[----:B------:R-:W-:Y:S05]  /*1df40*/  @!P0 BRA `(.L_x_11535) ;  /* 0x0000000000048947 */ /* 0x000fea0003800000 */
[----:B------:R-:W-:Y:S01]  /*1df50*/  BPT.TRAP 0x1 ;  /* 0x000000040000795c */ /* 0x000fe20000300000 */
.L_x_11535:
[----:B0-----:R-:W-:Y:S01]  /*1df60*/  SHF.L.U32 R4, R7, 0x1f, RZ ;  /* 0x0000001f07047819 */ /* 0x001fe200000006ff */
[----:B------:R-:W-:-:S03]  /*1df70*/  IMAD R3, R6, 0x2800, RZ ;  /* 0x0000280006037824 */ /* 0x000fc600078e02ff */
[----:B------:R-:W0:Y:S02]  /*1df80*/  SYNCS.PHASECHK.TRANS64.TRYWAIT P2, [R13+URZ+0x13260], R4 ;  /* 0x013260040d0075a7 */ /* 0x000e24000804017f */
[----:B0-----:R-:W-:Y:S05]  /*1df90*/  @!P2 BRA `(.L_x_11536) ;  /* 0x0000002800b8a947 */ /* 0x001fea0003800000 */
.L_x_11627:
        /* <DEDUP_REMOVED lines=64> */
.L_x_11537:
[----:B------:R-:W2:Y:S01]  /*1e3a0*/  LDL R4, [R1] ;  /* 0x0000000001047983 */ /* 0x000ea20000100800 */
[----:B-1----:R1:W-:Y:S01]  /*1e3b0*/  SYNCS.ARRIVE.TRANS64.A1T0 RZ, [R13+URZ+0x13250], RZ ;  /* 0x013250ff0dff79a7 */ /* 0x0023e2000810003f */
[----:B0-----:R-:W-:Y:S02]  /*1e3c0*/  @!P1 VIADD R3, R13, 0x13280 ;  /* 0x000132800d039836 */ /* 0x001fe40000000000 */
[----:B------:R-:W-:Y:S02]  /*1e3d0*/  IMAD.MOV.U32 R6, RZ, RZ, R19 ;  /* 0x000000ffff067224 */ /* 0x000fe400078e0013 */
[----:B------:R-:W-:Y:S01]  /*1e3e0*/  IMAD.MOV.U32 R7, RZ, RZ, R23 ;  /* 0x000000ffff077224 */ /* 0x000fe200078e0017 */
[----:B------:R-:W-:Y:S01]  /*1e3f0*/  @!P1 PRMT R3, RZ, 0x654, R3 ;  /* 0x00000654ff039816 */ /* 0x000fe20000000003 */
[----:B------:R-:W-:Y:S06]  /*1e400*/  BAR.SYNC.DEFER_BLOCKING 0x2, 0x80 ;  /* 0x0082000000007b1d */ /* 0x000fec0000010000 */
[----:B------:R1:W-:Y:S01]  /*1e410*/  @!P1 SYNCS.ARRIVE.TRANS64.RED.A1T0 RZ, [R3+URZ], RZ ;  /* 0x000000ff03ff99a7 */ /* 0x0003e2000810043f */
[C---:B--2---:R-:W-:Y:S01]  /*1e420*/  ISETP.GT.AND P0, PT, R12.reuse, R4, PT ;  /* 0x000000040c00720c */ /* 0x044fe20003f04270 */
[----:B------:R-:W-:-:S12]  /*1e430*/  VIADD R12, R12, 0xffffffff ;  /* 0xffffffff0c0c7836 */ /* 0x000fd80000000000 */
[----:B-1----:R-:W-:Y:S05]  /*1e440*/  @P0 BRA `(.L_x_11538) ;  /* 0xfffffff000e00947 */ /* 0x002fea000383ffff */
.L_x_11518:
[----:B------:R-:W2:Y:S01]  /*1e450*/  LDL R3, [R1+0x24] ;  /* 0x0000240001037983 */ /* 0x000ea20000100800 */
[----:B------:R-:W-:Y:S01]  /*1e460*/  BSSY B0, `(.L_x_11539) ;  /* 0x000000f000007945 */ /* 0x000fe20003800000 */
[----:B--2---:R-:W-:-:S03]  /*1e470*/  ISETP.NE.AND P2, PT, R3, 0x3, PT ;  /* 0x000000030300780c */ /* 0x004fc60003f45270 */
[----:B------:R-:W-:Y:S10]  /*1e480*/  @P1 BRA `(.L_x_11540) ;  /* 0x0000000000301947 */ /* 0x000ff40003800000 */
[----:B------:R-:W1:Y:S01]  /*1e490*/  S2R R5, SR_LANEID ;  /* 0x0000000000057919 */ /* 0x000e620000000000 */
[----:B------:R-:W-:Y:S01]  /*1e4a0*/  VOTEU.ANY UR4, UPT, PT ;  /* 0x0000000000047886 */ /* 0x000fe200038e0100 */
[----:B------:R-:W2:Y:S01]  /*1e4b0*/  LDC.64 R2, c[0x0][0xc38] ;  /* 0x00030e00ff027b82 */ /* 0x000ea20000000a00 */
[----:B------:R-:W1:Y:S02]  /*1e4c0*/  FLO.U32 R0, UR4 ;  /* 0x0000000400007d00 */ /* 0x000e6400080e0000 */
[----:B-1----:R-:W-:-:S06]  /*1e4d0*/  ISETP.EQ.U32.AND P0, PT, R0, R5, PT ;  /* 0x000000050000720c */ /* 0x002fcc0003f02070 */
[----:B------:R-:W2:Y:S07]  /*1e4e0*/  POPC R5, UR4 ;  /* 0x0000000400057d09 */ /* 0x000eae0008000000 */
[----:B--2---:R-:W2:Y:S01]  /*1e4f0*/  @P0 ATOMG.E.ADD.STRONG.GPU PT, R3, desc[UR40][R2.64], R5 ;  /* 0x00000005020309a8 */ /* 0x004ea200081ee1e8 */
[----:B0-----:R-:W0:Y:S02]  /*1e500*/  S2R R4, SR_LTMASK ;  /* 0x0000000000047919 */ /* 0x001e240000003900 */
[----:B0-----:R-:W-:-:S04]  /*1e510*/  LOP3.LUT R4, R4, UR4, RZ, 0xc0, !PT ;  /* 0x0000000404047c12 */ /* 0x001fc8000f8ec0ff */
[----:B------:R-:W0:Y:S01]  /*1e520*/  POPC R7, R4 ;  /* 0x0000000400077309 */ /* 0x000e220000000000 */
[----:B--2---:R-:W0:Y:S02]  /*1e530*/  SHFL.IDX PT, R0, R3, R0, 0x1f ;  /* 0x00001f0003007589 */ /* 0x004e2400000e0000 */
[----:B0-----:R-:W-:-:S07]  /*1e540*/  IADD3 R24, R0, UR36, R7 ;  /* 0x0000002400187c10 */ /* 0x001fce000fffe007 */
.L_x_11540:
[----:B------:R-:W-:Y:S05]  /*1e550*/  BSYNC B0 ;  /* 0x0000000000007941 */ /* 0x000fea0003800000 */
.L_x_11539:
[----:B------:R-:W-:Y:S05]  /*1e560*/  @!P2 BRA `(.L_x_11541) ;  /* 0x000000000004a947 */ /* 0x000fea0003800000 */
[----:B------:R-:W-:Y:S01]  /*1e570*/  BPT.TRAP 0x1 ;  /* 0x000000040000795c */ /* 0x000fe20000300000 */
.L_x_11541:
[----:B------:R-:W2:Y:S01]  /*1e580*/  LDL R2, [R1+0x8] ;  /* 0x0000080001027983 */ /* 0x000ea20000100800 */
[----:B------:R-:W-:Y:S01]  /*1e590*/  LOP3.LUT R3, R23, 0x1, RZ, 0x3c, !PT ;  /* 0x0000000117037812 */ /* 0x000fe200078e3cff */
[----:B------:R-:W-:Y:S01]  /*1e5a0*/  IMAD R0, R19, 0x8, R29 ;  /* 0x0000000813007824 */ /* 0x000fe200078e021d */
[----:B------:R-:W-:Y:S02]  /*1e5b0*/  BSSY B0, `(.L_x_11542) ;  /* 0x0000005000007945 */ /* 0x000fe40003800000 */
[----:B------:R-:W-:-:S04]  /*1e5c0*/  SHF.L.U32 R3, R3, 0x1f, RZ ;  /* 0x0000001f03037819 */ /* 0x000fc800000006ff */
[----:B------:R-:W1:Y:S01]  /*1e5d0*/  SYNCS.PHASECHK.TRANS64.TRYWAIT P0, [R0+URZ+0x13270], R3 ;  /* 0x01327003000075a7 */ /* 0x000e62000800017f */
[----:B--2---:R-:W-:Y:S01]  /*1e5e0*/  ISETP.NE.AND P2, PT, R2, 0x3, PT ;  /* 0x000000030200780c */ /* 0x004fe20003f45270 */
[----:B-1----:R-:W-:-:S12]  /*1e5f0*/  @!P0 BRA `(.L_x_11543) ;  /* 0x0000002400348947 */ /* 0x002fd80003800000 */
.L_x_11628:
[----:B------:R-:W-:Y:S05]  /*1e600*/  BSYNC B0 ;  /* 0x0000000000007941 */ /* 0x000fea0003800000 */
.L_x_11542:
[----:B------:R-:W-:Y:S05]  /*1e610*/  @!P2 BRA `(.L_x_11544) ;  /* 0x000000000004a947 */ /* 0x000fea0003800000 */
[----:B------:R-:W-:Y:S01]  /*1e620*/  BPT.TRAP 0x1 ;  /* 0x000000040000795c */ /* 0x000fe20000300000 */
.L_x_11544:
[----:B-1----:R-:W-:-:S04]  /*1e630*/  SHF.L.U32 R3, R23, 0x1f, RZ ;  /* 0x0000001f17037819 */ /* 0x002fc800000006ff */
[----:B------:R-:W1:Y:S02]  /*1e640*/  SYNCS.PHASECHK.TRANS64.TRYWAIT P0, [R0+URZ+0x13260], R3 ;  /* 0x01326003000075a7 */ /* 0x000e64000800017f */
[----:B-1----:R-:W-:Y:S05]  /*1e650*/  @!P0 BRA `(.L_x_11545) ;  /* 0x0000002400308947 */ /* 0x002fea0003800000 */
.L_x_11629:
[----:B------:R-:W-:Y:S01]  /*1e660*/  IMAD R2, R19, 0x2800, RZ ;  /* 0x0000280013027824 */ /* 0x000fe200078e02ff */
[----:B------:R-:W-:Y:S05]  /*1e670*/  WARPSYNC.ALL ;  /* 0x0000000000007948 */ /* 0x000fea0003800000 */
[C---:B0-----:R-:W-:Y:S01]  /*1e680*/  LOP3.LUT R4, R2.reuse, R18, RZ, 0xfc, !PT ;  /* 0x0000001202047212 */ /* 0x041fe200078efcff */
[C---:B------:R-:W-:Y:S01]  /*1e690*/  VIADD R12, R2.reuse, 0x800 ;  /* 0x00000800020c7836 */ /* 0x040fe20000000000 */
[----:B-1----:R-:W-:Y:S01]  /*1e6a0*/  LOP3.LUT R3, R2, R17, RZ, 0xfc, !PT ;  /* 0x0000001102037212 */ /* 0x002fe200078efcff */
[C---:B------:R-:W-:Y:S02]  /*1e6b0*/  VIADD R13, R29.reuse, 0x1000 ;  /* 0x000010001d0d7836 */ /* 0x040fe40000000000 */
[----:B------:R-:W-:-:S02]  /*1e6c0*/  IMAD.IADD R5, R29, 0x1, R4 ;  /* 0x000000011d057824 */ /* 0x000fc400078e0204 */
[----:B------:R-:W-:-:S04]  /*1e6d0*/  IMAD.IADD R3, R13, 0x1, R3 ;  /* 0x000000010d037824 */ /* 0x000fc800078e0203 */
[----:B------:R-:W0:Y:S02]  /*1e6e0*/  LDSM.16.MT88.4 R4, [R5+0x6000] ;  /* 0x006000000504783b */ /* 0x000e240000004200 */
        /* <DEDUP_REMOVED lines=56> */
.L_x_11546:
        /* <DEDUP_REMOVED lines=10> */
.L_x_11501:
[----:B------:R-:W-:Y:S05]  /*1eb10*/  BSYNC B6 ;  /* 0x0000000000067941 */ /* 0x000fea0003800000 */
.L_x_11499:
[----:B------:R-:W-:-:S13]  /*1eb20*/  LOP3.LUT P0, RZ, R16, 0x2, RZ, 0xc0, !PT ;  /* 0x0000000210ff7812 */ /* 0x000fda000780c0ff */
        /* <DEDUP_REMOVED lines=9> */
.L_x_11547:
        /* <DEDUP_REMOVED lines=10> */
[----:B------:R-:W2:Y:S01]  /*1ec60*/  @!P1 LDG.E R2, desc[UR40][R2.64] ;  /* 0x0000002802029981 */ /* 0x000ea2000c1e1900 */
[----:B------:R-:W-:Y:S01]  /*1ec70*/  IMAD.MOV.U32 R25, RZ, RZ, RZ ;  /* 0x000000ffff197224 */ /* 0x000fe200078e00ff */
[C---:B------:R-:W-:Y:S02]  /*1ec80*/  ISETP.GE.U32.AND P2, PT, R8.reuse, 0x2, PT ;  /* 0x000000020800780c */ /* 0x040fe40003f46070 */
[C---:B------:R-:W-:Y:S01]  /*1ec90*/  ISETP.GE.U32.AND P3, PT, R8.reuse, 0x4, PT ;  /* 0x000000040800780c */ /* 0x040fe20003f66070 */
[----:B------:R-:W-:Y:S01]  /*1eca0*/  SHFL.IDX PT, R0, R24, RZ, 0x1f ;  /* 0x00001fff18007589 */ /* 0x000fe200000e0000 */
[C---:B------:R-:W-:Y:S02]  /*1ecb0*/  ISETP.GE.U32.AND P4, PT, R8.reuse, 0x8, PT ;  /* 0x000000080800780c */ /* 0x040fe40003f86070 */
[C---:B------:R-:W-:Y:S01]  /*1ecc0*/  ISETP.GE.U32.AND P5, PT, R8.reuse, 0x10, PT ;  /* 0x000000100800780c */ /* 0x040fe20003fa6070 */
[----:B--2---:R-:W-:Y:S01]  /*1ecd0*/  @!P1 IMAD.MOV.U32 R25, RZ, RZ, R2 ;  /* 0x000000ffff199224 */ /* 0x004fe200078e0002 */
[----:B------:R-:W-:-:S04]  /*1ece0*/  ISETP.NE.AND P1, PT, R8, RZ, PT ;  /* 0x000000ff0800720c */ /* 0x000fc80003f25270 */
[----:B------:R-:W0:Y:S02]  /*1ecf0*/  SHFL.UP PT, R14, R25, 0x1, RZ ;  /* 0x04200000190e7989 */ /* 0x000e2400000e00ff */
[----:B0-----:R-:W-:-:S05]  /*1ed00*/  SEL R4, R14, RZ, P1 ;  /* 0x000000ff0e047207 */ /* 0x001fca0000800000 */
[----:B------:R-:W-:-:S05]  /*1ed10*/  IMAD.IADD R4, R25, 0x1, R4 ;  /* 0x0000000119047824 */ /* 0x000fca00078e0204 */
        /* <DEDUP_REMOVED lines=14> */
.L_x_11639:
[----:B------:R-:W-:Y:S02]  /*1ee00*/  ULDC UR4, c[0x0][0xc10] ;  /* 0x0003040000047ab9 */ /* 0x000fe40000000800 */
[----:B------:R-:W-:-:S04]  /*1ee10*/  IMAD.U32 R4, RZ, RZ, UR4 ;  /* 0x00000004ff047e24 */ /* 0x000fc8000f8e00ff */
[----:B-1----:R-:W-:-:S04]  /*1ee20*/  IMAD R14, R14, R4, RZ ;  /* 0x000000040e0e7224 */ /* 0x002fc800078e02ff */
[----:B------:R-:W-:-:S05]  /*1ee30*/  IMAD.IADD R5, R5, 0x1, R14 ;  /* 0x0000000105057824 */ /* 0x000fca00078e020e */
[----:B------:R-:W-:-:S13]  /*1ee40*/  ISETP.GT.AND P6, PT, R5, R0, PT ;  /* 0x000000000500720c */ /* 0x000fda0003fc4270 */
[----:B------:R-:W-:Y:S05]  /*1ee50*/  @P6 BRA `(.L_x_11550) ;  /* 0x00000000009c6947 */ /* 0x000fea0003800000 */
.L_x_11555:
[----:B------:R-:W1:Y:S01]  /*1ee60*/  LDC R2, c[0x0][0xc14] ;  /* 0x00030500ff027b82 */ /* 0x000e620000000800 */
[----:B------:R-:W-:-:S05]  /*1ee70*/  VIADD R27, R27, 0x1f ;  /* 0x0000001f1b1b7836 */ /* 0x000fca0000000000 */
[----:B-1----:R-:W-:-:S13]  /*1ee80*/  ISETP.GE.AND P6, PT, R27, R2, PT ;  /* 0x000000021b00720c */ /* 0x002fda0003fc6270 */
[----:B------:R-:W-:Y:S05]  /*1ee90*/  @P6 BRA `(.L_x_11551) ;  /* 0x0000000400d06947 */ /* 0x000fea0003800000 */
[----:B0-----:R-:W0:Y:S01]  /*1eea0*/  S2R R3, SR_TID.X ;  /* 0x0000000000037919 */ /* 0x001e220000002100 */
        /* <DEDUP_REMOVED lines=9> */
.L_x_11553:
[----:B------:R-:W-:Y:S05]  /*1ef40*/  BSYNC B0 ;  /* 0x0000000000007941 */ /* 0x000fea0003800000 */
.L_x_11552:
        /* <DEDUP_REMOVED lines=18> */
.L_x_11647:
[----:B------:R-:W-:Y:S02]  /*1f070*/  ULDC UR4, c[0x0][0xc10] ;  /* 0x0003040000047ab9 */ /* 0x000fe40000000800 */
[----:B------:R-:W-:-:S04]  /*1f080*/  IMAD.U32 R4, RZ, RZ, UR4 ;  /* 0x00000004ff047e24 */ /* 0x000fc8000f8e00ff */
[----:B-1----:R-:W-:-:S04]  /*1f090*/  IMAD R14, R14, R4, RZ ;  /* 0x000000040e0e7224 */ /* 0x002fc800078e02ff */
[----:B------:R-:W-:-:S05]  /*1f0a0*/  IMAD.IADD R5, R14, 0x1, R5 ;  /* 0x000000010e057824 */ /* 0x000fca00078e0205 */
[----:B------:R-:W-:-:S13]  /*1f0b0*/  ISETP.GT.AND P6, PT, R5, R0, PT ;  /* 0x000000000500720c */ /* 0x000fda0003fc4270 */
[----:B------:R-:W-:Y:S05]  /*1f0c0*/  @!P6 BRA `(.L_x_11555) ;  /* 0xfffffffc0064e947 */ /* 0x000fea000383ffff */
.L_x_11550:
        /* <DEDUP_REMOVED lines=8> */
.L_x_11651:
[----:B------:R-:W-:Y:S01]  /*1f150*/  ISETP.NE.AND P0, PT, R2, RZ, PT ;  /* 0x000000ff0200720c */ /* 0x000fe20003f05270 */
[----:B------:R-:W-:-:S12]  /*1f160*/  IMAD.MOV.U32 R14, RZ, RZ, RZ ;  /* 0x000000ffff0e7224 */ /* 0x000fd800078e00ff */
[----:B------:R-:W-:Y:S05]  /*1f170*/  @!P0 BRA `(.L_x_11557) ;  /* 0x0000000000108947 */ /* 0x000fea0003800000 */
[----:B------:R-:W-:Y:S01]  /*1f180*/  UMOV UR4, 0xffffffff ;  /* 0xffffffff00047882 */ /* 0x000fe20000000000 */
[----:B------:R-:W-:Y:S02]  /*1f190*/  VIADD R12, R6, 0xffffffff ;  /* 0xffffffff060c7836 */ /* 0x000fe40000000000 */
[----:B------:R-:W-:Y:S05]  /*1f1a0*/  BRA.DIV UR4, `(.L_x_11558) ;  /* 0x0000002204987947 */ /* 0x000fea000b800000 */
[----:B------:R3:W4:Y:S02]  /*1f1b0*/  SHFL.IDX PT, R14, R3, R12, 0x1f ;  /* 0x00001f0c030e7589 */ /* 0x00072400000e0000 */
.L_x_11557:
[----:B0--3--:R-:W0:Y:S01]  /*1f1c0*/  LDC.64 R2, c[0x0][0xc68] ;  /* 0x00031a00ff027b82 */ /* 0x009e220000000a00 */
[----:B------:R-:W-:-:S04]  /*1f1d0*/  IMAD.IADD R27, R6, 0x1, R27 ;  /* 0x00000001061b7824 */ /* 0x000fc800078e021b */
[----:B0-----:R-:W-:-:S05]  /*1f1e0*/  IMAD.WIDE R2, R27, 0x4, R2 ;  /* 0x000000041b027825 */ /* 0x001fca00078e0202 */
[----:B-1----:R0:W2:Y:S01]  /*1f1f0*/  LDG.E R6, desc[UR40][R2.64] ;  /* 0x0000002802067981 */ /* 0x0020a2000c1e1900 */
[----:B----4-:R-:W-:-:S04]  /*1f200*/  IMAD R24, R14, R4, R24 ;  /* 0x000000040e187224 */ /* 0x010fc800078e0218 */
[----:B------:R-:W-:Y:S02]  /*1f210*/  IMAD.IADD R0, R0, 0x1, -R24 ;  /* 0x0000000100007824 */ /* 0x000fe400078e0a18 */
[----:B0-----:R-:W-:Y:S02]  /*1f220*/  IMAD.MOV.U32 R2, RZ, RZ, RZ ;  /* 0x000000ffff027224 */ /* 0x001fe400078e00ff */
[----:B--2---:R-:W-:-:S05]  /*1f230*/  IMAD R5, R25, R6, RZ ;  /* 0x0000000619057224 */ /* 0x004fca00078e02ff */
[----:B------:R-:W-:-:S04]  /*1f240*/  IABS R7, R5 ;  /* 0x0000000500077213 */ /* 0x000fc80000000000 */
[----:B------:R-:W0:Y:S08]  /*1f250*/  I2F.RP R8, R7 ;  /* 0x0000000700087306 */ /* 0x000e300000209400 */
[----:B0-----:R-:W0:Y:S02]  /*1f260*/  MUFU.RCP R8, R8 ;  /* 0x0000000800087308 */ /* 0x001e240000001000 */
[----:B0-----:R-:W-:Y:S01]  /*1f270*/  VIADD R9, R8, 0xffffffe ;  /* 0x0ffffffe08097836 */ /* 0x001fe20000000000 */
[----:B------:R-:W-:-:S05]  /*1f280*/  IABS R8, R5 ;  /* 0x0000000500087213 */ /* 0x000fca0000000000 */
[----:B------:R-:W0:Y:S01]  /*1f290*/  F2I.FTZ.U32.TRUNC.NTZ R3, R9 ;  /* 0x0000000900037305 */ /* 0x000e22000021f000 */
[----:B------:R-:W-:Y:S02]  /*1f2a0*/  IMAD.MOV R8, RZ, RZ, -R8 ;  /* 0x000000ffff087224 */ /* 0x000fe400078e0a08 */
        /* <DEDUP_REMOVED lines=47> */
[----:B------:R-:W-:Y:S01]  /*1f5a0*/  IMAD R26, R3, R4, R0 ;  /* 0x00000004031a7224 */ /* 0x000fe200078e0200 */
[----:B------:R-:W-:-:S05]  /*1f5b0*/  LOP3.LUT R0, RZ, R3, RZ, 0x33, !PT ;  /* 0x00000003ff007212 */ /* 0x000fca00078e33ff */
[----:B------:R-:W-:Y:S01]  /*1f5c0*/  IMAD.IADD R25, R25, 0x1, R0 ;  /* 0x0000000119197824 */ /* 0x000fe200078e0200 */
[----:B------:R-:W-:Y:S06]  /*1f5d0*/  BRA `(.L_x_11559) ;  /* 0x00000000001c7947 */ /* 0x000fec0003800000 */
.L_x_11551:
[----:B------:R-:W-:Y:S01]  /*1f5e0*/  UMOV UR4, URZ ;  /* 0x0000003f00047c82 */ /* 0x000fe20008000000 */
[----:B------:R-:W-:Y:S01]  /*1f5f0*/  UMOV UR5, URZ ;  /* 0x0000003f00057c82 */ /* 0x000fe20008000000 */
[----:B------:R-:W-:Y:S01]  /*1f600*/  ULDC UR6, c[0x0][0xc14] ;  /* 0x0003050000067ab9 */ /* 0x000fe20000000800 */
[----:B------:R-:W-:Y:S02]  /*1f610*/  IMAD.MOV.U32 R24, RZ, RZ, R0 ;  /* 0x000000ffff187224 */ /* 0x000fe400078e0000 */
[----:B------:R-:W-:Y:S02]  /*1f620*/  IMAD.U32 R25, RZ, RZ, UR4 ;  /* 0x00000004ff197e24 */ /* 0x000fe4000f8e00ff */
[----:B------:R-:W-:Y:S02]  /*1f630*/  IMAD.U32 R26, RZ, RZ, UR5 ;  /* 0x00000005ff1a7e24 */ /* 0x000fe4000f8e00ff */
[----:B------:R-:W-:-:S07]  /*1f640*/  IMAD.U32 R27, RZ, RZ, UR6 ;  /* 0x00000006ff1b7e24 */ /* 0x000fce000f8e00ff */
.L_x_11559:
        /* <DEDUP_REMOVED lines=10> */
.L_x_11548:
[----:B------:R-:W-:Y:S02]  /*1f6f0*/  ULDC UR4, c[0x0][0xc14] ;  /* 0x0003050000047ab9 */ /* 0x000fe40000000800 */
[----:B-1----:R-:W-:-:S13]  /*1f700*/  ISETP.GE.AND P0, PT, R27, UR4, PT ;  /* 0x000000041b007c0c */ /* 0x002fda000bf06270 */
[----:B------:R-:W-:Y:S05]  /*1f710*/  @!P0 BRA `(.L_x_11560) ;  /* 0xffffffb400888947 */ /* 0x000fea000383ffff */
[----:B------:R-:W-:Y:S05]  /*1f720*/  BSYNC B7 ;  /* 0x0000000000077941 */ /* 0x000fea0003800000 */
.L_x_11447:
[----:B-12---:R-:W2:Y:S01]  /*1f730*/  LDL.LU R0, [R1+0x18] ;  /* 0x0000180001007983 */ /* 0x006ea20000300800 */
        /* <DEDUP_REMOVED lines=11> */
.L_x_11654:
[----:B------:R-:W-:Y:S05]  /*1f7f0*/  BSYNC B0 ;  /* 0x0000000000007941 */ /* 0x000fea0003800000 */
.L_x_11561:
[----:B------:R-:W-:-:S03]  /*1f800*/  UMOV UR4, 0xffffffff ;  /* 0xffffffff00047882 */ /* 0x000fc60000000000 */
[----:B------:R-:W-:Y:S05]  /*1f810*/  BRA.DIV UR4, `(.L_x_11563) ;  /* 0x0000001e04347947 */ /* 0x000fea000b800000 */
[----:B0-----:R-:W0:Y:S02]  /*1f820*/  S2R R0, SR_TID.X ;  /* 0x0000000000007919 */ /* 0x001e240000002100 */
[----:B0-----:R-:W-:-:S04]  /*1f830*/  SHF.R.U32.HI R0, RZ, 0x5, R0 ;  /* 0x00000005ff007819 */ /* 0x001fc80000011600 */
[----:B------:R-:W-:-:S05]  /*1f840*/  LOP3.LUT R0, R0, 0x3, RZ, 0xc0, !PT ;  /* 0x0000000300007812 */ /* 0x000fca00078ec0ff */
[----:B------:R0:W1:Y:S02]  /*1f850*/  SHFL.IDX PT, R14, R0, RZ, 0x1f ;  /* 0x00001fff000e7589 */ /* 0x00006400000e0000 */
.L_x_11657:
[----:B-1----:R-:W-:-:S13]  /*1f860*/  ISETP.NE.AND P0, PT, R14, RZ, PT ;  /* 0x000000ff0e00720c */ /* 0x002fda0003f05270 */
[----:B------:R-:W-:Y:S05]  /*1f870*/  @P0 BRA `(.L_x_11246) ;  /* 0x0000000000a40947 */ /* 0x000fea0003800000 */
[----:B------:R-:W-:-:S03]  /*1f880*/  UMOV UR4, 0xffffffff ;  /* 0xffffffff00047882 */ /* 0x000fc60000000000 */
[----:B------:R-:W-:Y:S05]  /*1f890*/  BRA.DIV UR4, `(.L_x_11564) ;  /* 0x0000001e04487947 */ /* 0x000fea000b800000 */
[----:B------:R-:W-:-:S13]  /*1f8a0*/  ELECT P6, URZ, PT ;  /* 0x00000000003f782f */ /* 0x000fda00038c0000 */
.L_x_11660:
[----:B------:R-:W-:Y:S05]  /*1f8b0*/  @!P6 BRA `(.L_x_11246) ;  /* 0x000000000094e947 */ /* 0x000fea0003800000 */
[----:B0-----:R-:W2:Y:S02]  /*1f8c0*/  LDL.LU R0, [R1+0x14] ;  /* 0x0000140001007983 */ /* 0x001ea40000300800 */
[----:B--2---:R-:W-:-:S04]  /*1f8d0*/  LOP3.LUT R0, R0, 0x2, RZ, 0xfc, !PT ;  /* 0x0000000200007812 */ /* 0x004fc800078efcff */
[----:B------:R-:W-:-:S13]  /*1f8e0*/  ISETP.NE.AND P0, PT, R0, 0x3, PT ;  /* 0x000000030000780c */ /* 0x000fda0003f05270 */
[----:B------:R-:W-:Y:S05]  /*1f8f0*/  @!P0 BRA `(.L_x_11565) ;  /* 0x0000000000048947 */ /* 0x000fea0003800000 */
[----:B------:R-:W-:Y:S01]  /*1f900*/  BPT.TRAP 0x1 ;  /* 0x000000040000795c */ /* 0x000fe20000300000 */
.L_x_11565:
        /* <DEDUP_REMOVED lines=12> */
.L_x_11661:
[----:B------:R-:W1:Y:S02]  /*1f9d0*/  SYNCS.PHASECHK.TRANS64.TRYWAIT P1, [R7+URZ], R0 ;  /* 0x00000000070075a7 */ /* 0x000e64000802017f */
[----:B-1----:R-:W-:Y:S05]  /*1f9e0*/  @!P1 BRA `(.L_x_11567) ;  /* 0x0000001c00289947 */ /* 0x002fea0003800000 */
.L_x_11662:
[----:B------:R-:W-:Y:S05]  /*1f9f0*/  @!P0 BRA `(.L_x_11568) ;  /* 0x0000000000048947 */ /* 0x000fea0003800000 */
[----:B------:R-:W-:Y:S01]  /*1fa00*/  BPT.TRAP 0x1 ;  /* 0x000000040000795c */ /* 0x000fe20000300000 */
.L_x_11568:
[----:B------:R-:W-:-:S04]  /*1fa10*/  IMAD R2, R19, 0x8, R8 ;  /* 0x0000000813027824 */ /* 0x000fc800078e0208 */
[----:B------:R-:W2:Y:S02]  /*1fa20*/  SYNCS.PHASECHK.TRANS64.TRYWAIT P1, [R2+URZ+0x13260], R3 ;  /* 0x01326003020075a7 */ /* 0x000ea4000802017f */
[----:B--2---:R-:W-:Y:S05]  /*1fa30*/  @!P1 BRA `(.L_x_11569) ;  /* 0x0000001c00289947 */ /* 0x004fea0003800000 */
.L_x_11663:
[----:B------:R-:W-:Y:S05]  /*1fa40*/  @!P0 BRA `(.L_x_11570) ;  /* 0x0000000000048947 */ /* 0x000fea0003800000 */
[----:B------:R-:W-:Y:S01]  /*1fa50*/  BPT.TRAP 0x1 ;  /* 0x000000040000795c */ /* 0x000fe20000300000 */
.L_x_11570:
[----:B------:R-:W-:-:S04]  /*1fa60*/  IMAD R5, R5, 0x8, R8 ;  /* 0x0000000805057824 */ /* 0x000fc800078e0208 */
[----:B------:R-:W3:Y:S02]  /*1fa70*/  SYNCS.PHASECHK.TRANS64.TRYWAIT P1, [R5+URZ+0x13260], R0 ;  /* 0x01326000050075a7 */ /* 0x000ee4000802017f */
[----:B---3--:R-:W-:Y:S05]  /*1fa80*/  @!P1 BRA `(.L_x_11571) ;  /* 0x0000001c00289947 */ /* 0x008fea0003800000 */
.L_x_11664:
[----:B------:R-:W-:Y:S05]  /*1fa90*/  @!P0 BRA `(.L_x_11572) ;  /* 0x0000000000048947 */ /* 0x000fea0003800000 */
[----:B------:R-:W-:Y:S01]  /*1faa0*/  BPT.TRAP 0x1 ;  /* 0x000000040000795c */ /* 0x000fe20000300000 */
.L_x_11572:
[----:B------:R-:W4:Y:S02]  /*1fab0*/  SYNCS.PHASECHK.TRANS64.TRYWAIT P0, [R2+URZ+0x13280], R3 ;  /* 0x01328003020075a7 */ /* 0x000f24000800017f */
[----:B----4-:R-:W-:Y:S05]  /*1fac0*/  @!P0 BRA `(.L_x_11573) ;  /* 0x0000001c002c8947 */ /* 0x010fea0003800000 */
.L_x_11574:
[----:B------:R0:W0:Y:S02]  /*1fad0*/  SYNCS.PHASECHK.TRANS64.TRYWAIT P0, [R5+URZ+0x13280], R0 ;  /* 0x01328000050075a7 */ /* 0x000024000800017f */
[----:B0-----:R-:W-:Y:S05]  /*1fae0*/  @!P0 NANOSLEEP.SYNCS 0x989680 ;  /* 0x009896800000895d */ /* 0x001fea0003900000 */
[----:B------:R-:W0:Y:S02]  /*1faf0*/  @!P0 SYNCS.PHASECHK.TRANS64 P0, [R5+URZ+0x13280], R0 ;  /* 0x01328000050085a7 */ /* 0x000e24000800007f */
[----:B0-----:R-:W-:Y:S05]  /*1fb00*/  @!P0 BRA `(.L_x_11574) ;  /* 0xfffffffc00f08947 */ /* 0x001fea000383ffff */
.L_x_11246:
[----:B------:R-:W-:Y:S05]  /*1fb10*/  BSYNC B8 ;  /* 0x0000000000087941 */ /* 0x000fea0003800000 */
.L_x_11243:
[----:B------:R-:W-:Y:S05]  /*1fb20*/  EXIT ;  /* 0x000000000000794d */ /* 0x000fea0003800000 */
.L_x_11270:
[----:B0-----:R0:W1:Y:S02]  /*1fb30*/  SYNCS.PHASECHK.TRANS64.TRYWAIT P5, [R72+URZ+0x13290], R77 ;  /* 0x0132904d480075a7 */ /* 0x00106400080a017f */
[----:B-1----:R-:W-:Y:S05]  /*1fb40*/  @!P5 NANOSLEEP.SYNCS 0x989680 ;  /* 0x009896800000d95d */ /* 0x002fea0003900000 */
[----:B------:R-:W1:Y:S02]  /*1fb50*/  @!P5 SYNCS.PHASECHK.TRANS64 P5, [R72+URZ+0x13290], R77 ;  /* 0x0132904d4800d5a7 */ /* 0x000e6400080a007f */
[----:B-1----:R-:W-:Y:S05]  /*1fb60*/  @!P5 BRA `(.L_x_11270) ;  /* 0xfffffffc00f0d947 */ /* 0x002fea000383ffff */
[----:B------:R-:W-:Y:S05]  /*1fb70*/  BRA `(.L_x_11575) ;  /* 0xfffffe2c00587947 */ /* 0x000fea000383ffff */
.L_x_11280:
[----:B0-----:R0:W1:Y:S02]  /*1fb80*/  SYNCS.PHASECHK.TRANS64.TRYWAIT P5, [R72+URZ+0x13290], R77 ;  /* 0x0132904d480075a7 */ /* 0x00106400080a017f */
[----:B-1----:R-:W-:Y:S05]  /*1fb90*/  @!P5 NANOSLEEP.SYNCS 0x989680 ;  /* 0x009896800000d95d */ /* 0x002fea0003900000 */
[----:B------:R-:W1:Y:S02]  /*1fba0*/  @!P5 SYNCS.PHASECHK.TRANS64 P5, [R72+URZ+0x13290], R77 ;  /* 0x0132904d4800d5a7 */ /* 0x000e6400080a007f */
[----:B-1----:R-:W-:Y:S05]  /*1fbb0*/  @!P5 BRA `(.L_x_11280) ;  /* 0xfffffffc00f0d947 */ /* 0x002fea000383ffff */
[----:B------:R-:W-:Y:S05]  /*1fbc0*/  BRA `(.L_x_11576) ;  /* 0xfffffe3c00ac7947 */ /* 0x000fea000383ffff */
.L_x_11285:
[----:B0-----:R0:W1:Y:S02]  /*1fbd0*/  SYNCS.PHASECHK.TRANS64.TRYWAIT P1, [R72+URZ+0x13290], R77 ;  /* 0x0132904d480075a7 */ /* 0x001064000802017f */
[----:B-1----:R-:W-:Y:S05]  /*1fbe0*/  @!P1 NANOSLEEP.SYNCS 0x989680 ;  /* 0x009896800000995d */ /* 0x002fea0003900000 */
[----:B------:R-:W1:Y:S02]  /*1fbf0*/  @!P1 SYNCS.PHASECHK.TRANS64 P1, [R72+URZ+0x13290], R77 ;  /* 0x0132904d480095a7 */ /* 0x000e64000802007f */
[----:B-1----:R-:W-:Y:S05]  /*1fc00*/  @!P1 BRA `(.L_x_11285) ;  /* 0xfffffffc00f09947 */ /* 0x002fea000383ffff */
[----:B------:R-:W-:Y:S05]  /*1fc10*/  BRA `(.L_x_11577) ;  /* 0xfffffe4c00e47947 */ /* 0x000fea000383ffff */
.L_x_11289:
[----:B--2---:R2:W0:Y:S02]  /*1fc20*/  SYNCS.PHASECHK.TRANS64.TRYWAIT P0, [R72+URZ+0x132b0], R77 ;  /* 0x0132b04d480075a7 */ /* 0x004424000800017f */
[----:B0-----:R-:W-:Y:S05]  /*1fc30*/  @!P0 NANOSLEEP.SYNCS 0x989680 ;  /* 0x009896800000895d */ /* 0x001fea0003900000 */
[----:B------:R-:W0:Y:S02]  /*1fc40*/  @!P0 SYNCS.PHASECHK.TRANS64 P0, [R72+URZ+0x132b0], R77 ;  /* 0x0132b04d480085a7 */ /* 0x000e24000800007f */
[----:B0-----:R-:W-:Y:S05]  /*1fc50*/  @!P0 BRA `(.L_x_11289) ;  /* 0xfffffffc00f08947 */ /* 0x001fea000383ffff */
[----:B------:R-:W-:Y:S05]  /*1fc60*/  BRA `(.L_x_11578) ;  /* 0xfffffe5000587947 */ /* 0x000fea000383ffff */
.L_x_11317:
[----:B------:R-:W-:Y:S01]  /*1fc70*/  BSSY B1, `(.L_x_11579) ;  /* 0x0000007000017945 */ /* 0x000fe20003800000 */
[----:B------:R-:W-:Y:S02]  /*1fc80*/  IMAD.MOV.U32 R12, RZ, RZ, RZ ;  /* 0x000000ffff0c7224 */ /* 0x000fe400078e00ff */
[----:B------:R-:W-:Y:S02]  /*1fc90*/  IMAD.MOV.U32 R11, RZ, RZ, 0x1e1f ;  /* 0x00001e1fff0b7424 */ /* 0x000fe400078e00ff */
[----:B------:R-:W-:-:S07]  /*1fca0*/  IMAD.MOV.U32 R15, RZ, RZ, -0x1 ;  /* 0xffffffffff0f7424 */ /* 0x000fce00078e00ff */
[----:B-----5:R-:W-:Y:S05]  /*1fcb0*/  WARPSYNC.COLLECTIVE R15, `(.L_x_11580) ;  /* 0x000000000f087348 */ /* 0x020fea0003c00000 */
[----:B------:R0:W1:Y:S02]  /*1fcc0*/  SHFL.IDX P6, R14, R13, R12, R11 ;  /* 0x0000000c0d0e7389 */ /* 0x00006400000c000b */
[----:B01---5:R-:W-:Y:S01]  /*1fcd0*/  ENDCOLLECTIVE ;  /* 0x000000000000791b */ /* 0x023fe20003800000 */
.L_x_11580:
[----:B------:R-:W-:Y:S05]  /*1fce0*/  BSYNC B1 ;  /* 0x0000000000017941 */ /* 0x000fea0003800000 */
.L_x_11579:
[----:B------:R-:W-:Y:S05]  /*1fcf0*/  BRA `(.L_x_11581) ;  /* 0xfffffe6400f87947 */ /* 0x000fea000383ffff */
.L_x_11318:
        /* <DEDUP_REMOVED lines=8> */
.L_x_11583:
[----:B------:R-:W-:Y:S05]  /*1fd80*/  BSYNC B1 ;  /* 0x0000000000017941 */ /* 0x000fea0003800000 */
.L_x_11582:
[----:B------:R-:W-:Y:S05]  /*1fd90*/  BRA `(.L_x_11584) ;  /* 0xfffffe6400d87947 */ /* 0x000fea000383ffff */
.L_x_11319:
        /* <DEDUP_REMOVED lines=8> */
.L_x_11586:
[----:B------:R-:W-:Y:S05]  /*1fe20*/  BSYNC B1 ;  /* 0x0000000000017941 */ /* 0x000fea0003800000 */
.L_x_11585:
[----:B------:R-:W-:Y:S05]  /*1fe30*/  BRA `(.L_x_11587) ;  /* 0xfffffe6400b87947 */ /* 0x000fea000383ffff */
.L_x_11320:
        /* <DEDUP_REMOVED lines=8> */
.L_x_11589:
[----:B------:R-:W-:Y:S05]  /*1fec0*/  BSYNC B1 ;  /* 0x0000000000017941 */ /* 0x000fea0003800000 */
.L_x_11588:
[----:B------:R-:W-:Y:S05]  /*1fed0*/  BRA `(.L_x_11590) ;  /* 0xfffffe6400987947 */ /* 0x000fea000383ffff */
.L_x_11322:
[----:B0-----:R0:W1:Y:S02]  /*1fee0*/  SYNCS.PHASECHK.TRANS64.TRYWAIT P1, [R18+URZ+0x13200], R5 ;  /* 0x01320005120075a7 */ /* 0x001064000802017f */
[----:B-1----:R-:W-:Y:S05]  /*1fef0*/  @!P1 NANOSLEEP.SYNCS 0x989680 ;  /* 0x009896800000995d */ /* 0x002fea0003900000 */
[----:B------:R-:W1:Y:S02]  /*1ff00*/  @!P1 SYNCS.PHASECHK.TRANS64 P1, [R18+URZ+0x13200], R5 ;  /* 0x01320005120095a7 */ /* 0x000e64000802007f */
[----:B-1----:R-:W-:Y:S05]  /*1ff10*/  @!P1 BRA `(.L_x_11322) ;  /* 0xfffffffc00f09947 */ /* 0x002fea000383ffff */
[----:B------:R-:W-:Y:S05]  /*1ff20*/  BRA `(.L_x_11591) ;  /* 0xfffffe6400907947 */ /* 0x000fea000383ffff */
.L_x_11326:
[----:B------:R-:W-:Y:S01]  /*1ff30*/  BSSY B1, `(.L_x_11592) ;  /* 0x0000007000017945 */ /* 0x000fe20003800000 */
[----:B------:R-:W-:Y:S02]  /*1ff40*/  IMAD.MOV.U32 R12, RZ, RZ, RZ ;  /* 0x000000ffff0c7224 */ /* 0x000fe400078e00ff */
[----:B------:R-:W-:Y:S02]  /*1ff50*/  IMAD.MOV.U32 R11, RZ, RZ, 0x1e1f ;  /* 0x00001e1fff0b7424 */ /* 0x000fe400078e00ff */
[----:B------:R-:W-:-:S07]  /*1ff60*/  IMAD.MOV.U32 R15, RZ, RZ, -0x1 ;  /* 0xffffffffff0f7424 */ /* 0x000fce00078e00ff */
[----:B-----5:R-:W-:Y:S05]  /*1ff70*/  WARPSYNC.COLLECTIVE R15, `(.L_x_11593) ;  /* 0x000000000f087348 */ /* 0x020fea0003c00000 */
[----:B------:R0:W1:Y:S02]  /*1ff80*/  SHFL.IDX P6, R14, R13, R12, R11 ;  /* 0x0000000c0d0e7389 */ /* 0x00006400000c000b */
[----:B01---5:R-:W-:Y:S01]  /*1ff90*/  ENDCOLLECTIVE ;  /* 0x000000000000791b */ /* 0x023fe20003800000 */
.L_x_11593:
[----:B------:R-:W-:Y:S05]  /*1ffa0*/  BSYNC B1 ;  /* 0x0000000000017941 */ /* 0x000fea0003800000 */
.L_x_11592:
[----:B------:R-:W-:Y:S05]  /*1ffb0*/  BRA `(.L_x_11594) ;  /* 0xfffffe78008c7947 */ /* 0x000fea000383ffff */
.L_x_11327:
        /* <DEDUP_REMOVED lines=8> */
.L_x_11596:
[----:B------:R-:W-:Y:S05]  /*20040*/  BSYNC B1 ;  /* 0x0000000000017941 */ /* 0x000fea0003800000 */
.L_x_11595:
[----:B------:R-:W-:Y:S05]  /*20050*/  BRA `(.L_x_11597) ;  /* 0xfffffe7800707947 */ /* 0x000fea000383ffff */
.L_x_11328:
        /* <DEDUP_REMOVED lines=8> */
.L_x_11599:
[----:B------:R-:W-:Y:S05]  /*200e0*/  BSYNC B1 ;  /* 0x0000000000017941 */ /* 0x000fea0003800000 */
.L_x_11598:
[----:B------:R-:W-:Y:S05]  /*200f0*/  BRA `(.L_x_11600) ;  /* 0xfffffe7800547947 */ /* 0x000fea000383ffff */
.L_x_11329:
        /* <DEDUP_REMOVED lines=8> */
.L_x_11602:
[----:B------:R-:W-:Y:S05]  /*20180*/  BSYNC B1 ;  /* 0x0000000000017941 */ /* 0x000fea0003800000 */
.L_x_11601:
[----:B------:R-:W-:Y:S05]  /*20190*/  BRA `(.L_x_11603) ;  /* 0xfffffe7800387947 */ /* 0x000fea000383ffff */
.L_x_11331:
[----:B0-----:R0:W1:Y:S02]  /*201a0*/  SYNCS.PHASECHK.TRANS64.TRYWAIT P1, [R18+URZ+0x13200], R3 ;  /* 0x01320003120075a7 */ /* 0x001064000802017f */
[----:B-1----:R-:W-:Y:S05]  /*201b0*/  @!P1 NANOSLEEP.SYNCS 0x989680 ;  /* 0x009896800000995d */ /* 0x002fea0003900000 */
[----:B------:R-:W1:Y:S02]  /*201c0*/  @!P1 SYNCS.PHASECHK.TRANS64 P1, [R18+URZ+0x13200], R3 ;  /* 0x01320003120095a7 */ /* 0x000e64000802007f */
[----:B-1----:R-:W-:Y:S05]  /*201d0*/  @!P1 BRA `(.L_x_11331) ;  /* 0xfffffffc00f09947 */ /* 0x002fea000383ffff */
[----:B------:R-:W-:Y:S05]  /*201e0*/  BRA `(.L_x_11604) ;  /* 0xfffffe7800387947 */ /* 0x000fea000383ffff */
.L_x_11335:
[----:B-1----:R1:W2:Y:S02]  /*201f0*/  SYNCS.PHASECHK.TRANS64.TRYWAIT P1, [R12+URZ+0x13230], R3 ;  /* 0x013230030c0075a7 */ /* 0x0022a4000802017f */
[----:B--2---:R-:W-:Y:S05]  /*20200*/  @!P1 NANOSLEEP.SYNCS 0x989680 ;  /* 0x009896800000995d */ /* 0x004fea0003900000 */
[----:B------:R-:W2:Y:S02]  /*20210*/  @!P1 SYNCS.PHASECHK.TRANS64 P1, [R12+URZ+0x13230], R3 ;  /* 0x013230030c0095a7 */ /* 0x000ea4000802007f */
[----:B--2---:R-:W-:Y:S05]  /*20220*/  @!P1 BRA `(.L_x_11335) ;  /* 0xfffffffc00f09947 */ /* 0x004fea000383ffff */
[----:B------:R-:W-:Y:S05]  /*20230*/  BRA `(.L_x_11334) ;  /* 0xfffffe8800907947 */ /* 0x000fea000383ffff */
.L_x_11355:
[----:B-1----:R1:W2:Y:S02]  /*20240*/  SYNCS.PHASECHK.TRANS64.TRYWAIT P1, [R9+URZ+0x13230], R10 ;  /* 0x0132300a090075a7 */ /* 0x0022a4000802017f */
[----:B--2---:R-:W-:Y:S05]  /*20250*/  @!P1 NANOSLEEP.SYNCS 0x989680 ;  /* 0x009896800000995d */ /* 0x004fea0003900000 */
[----:B------:R-:W2:Y:S02]  /*20260*/  @!P1 SYNCS.PHASECHK.TRANS64 P1, [R9+URZ+0x13230], R10 ;  /* 0x0132300a090095a7 */ /* 0x000ea4000802007f */
[----:B--2---:R-:W-:Y:S05]  /*20270*/  @!P1 BRA `(.L_x_11355) ;  /* 0xfffffffc00f09947 */ /* 0x004fea000383ffff */
[----:B------:R-:W-:Y:S05]  /*20280*/  BRA `(.L_x_11354) ;  /* 0xfffffec8004c7947 */ /* 0x000fea000383ffff */
.L_x_11360:
[----:B-1----:R1:W2:Y:S02]  /*20290*/  SYNCS.PHASECHK.TRANS64.TRYWAIT P1, [R20+URZ+0x13250], R10 ;  /* 0x0132500a140075a7 */ /* 0x0022a4000802017f */
[----:B--2---:R-:W-:Y:S05]  /*202a0*/  @!P1 NANOSLEEP.SYNCS 0x989680 ;  /* 0x009896800000995d */ /* 0x004fea0003900000 */
[----:B------:R-:W2:Y:S02]  /*202b0*/  @!P1 SYNCS.PHASECHK.TRANS64 P1, [R20+URZ+0x13250], R10 ;  /* 0x0132500a140095a7 */ /* 0x000ea4000802007f */
[----:B--2---:R-:W-:Y:S05]  /*202c0*/  @!P1 BRA `(.L_x_11360) ;  /* 0xfffffffc00f09947 */ /* 0x004fea000383ffff */
[----:B------:R-:W-:Y:S05]  /*202d0*/  BRA `(.L_x_11359) ;  /* 0xfffffecc00bc7947 */ /* 0x000fea000383ffff */
.L_x_11382:
[----:B0-----:R0:W1:Y:S02]  /*202e0*/  SYNCS.PHASECHK.TRANS64.TRYWAIT P1, [R0+URZ+0x13230], R3 ;  /* 0x01323003000075a7 */ /* 0x001064000802017f */
[----:B-1----:R-:W-:Y:S05]  /*202f0*/  @!P1 NANOSLEEP.SYNCS 0x989680 ;  /* 0x009896800000995d */ /* 0x002fea0003900000 */
[----:B------:R-:W1:Y:S02]  /*20300*/  @!P1 SYNCS.PHASECHK.TRANS64 P1, [R0+URZ+0x13230], R3 ;  /* 0x01323003000095a7 */ /* 0x000e64000802007f */
[----:B-1----:R-:W-:Y:S05]  /*20310*/  @!P1 BRA `(.L_x_11382) ;  /* 0xfffffffc00f09947 */ /* 0x002fea000383ffff */
[----:B------:R-:W-:Y:S05]  /*20320*/  BRA `(.L_x_11381) ;  /* 0xffffff0c00907947 */ /* 0x000fea000383ffff */
.L_x_11387:
[----:B-1----:R1:W2:Y:S02]  /*20330*/  SYNCS.PHASECHK.TRANS64.TRYWAIT P1, [R15+URZ+0x13250], R0 ;  /* 0x013250000f0075a7 */ /* 0x0022a4000802017f */
[----:B--2---:R-:W-:Y:S05]  /*20340*/  @!P1 NANOSLEEP.SYNCS 0x989680 ;  /* 0x009896800000995d */ /* 0x004fea0003900000 */
[----:B------:R-:W2:Y:S02]  /*20350*/  @!P1 SYNCS.PHASECHK.TRANS64 P1, [R15+URZ+0x13250], R0 ;  /* 0x013250000f0095a7 */ /* 0x000ea4000802007f */
[----:B--2---:R-:W-:Y:S05]  /*20360*/  @!P1 BRA `(.L_x_11387) ;  /* 0xfffffffc00f09947 */ /* 0x004fea000383ffff */
[----:B------:R-:W-:Y:S05]  /*20370*/  BRA `(.L_x_11386) ;  /* 0xffffff1400007947 */ /* 0x000fea000383ffff */
.L_x_11396:
[----:B0-----:R0:W2:Y:S02]  /*20380*/  SYNCS.PHASECHK.TRANS64.TRYWAIT P1, [R0+URZ+0x13230], R3 ;  /* 0x01323003000075a7 */ /* 0x0010a4000802017f */
[----:B--2---:R-:W-:Y:S05]  /*20390*/  @!P1 NANOSLEEP.SYNCS 0x989680 ;  /* 0x009896800000995d */ /* 0x004fea0003900000 */
[----:B------:R-:W2:Y:S02]  /*203a0*/  @!P1 SYNCS.PHASECHK.TRANS64 P1, [R0+URZ+0x13230], R3 ;  /* 0x01323003000095a7 */ /* 0x000ea4000802007f */
[----:B--2---:R-:W-:Y:S05]  /*203b0*/  @!P1 BRA `(.L_x_11396) ;  /* 0xfffffffc00f09947 */ /* 0x004fea000383ffff */
[----:B------:R-:W-:Y:S05]  /*203c0*/  BRA `(.L_x_11395) ;  /* 0xffffff3000fc7947 */ /* 0x000fea000383ffff */
.L_x_11401:
[----:B-1----:R1:W2:Y:S02]  /*203d0*/  SYNCS.PHASECHK.TRANS64.TRYWAIT P1, [R15+URZ+0x13250], R3 ;  /* 0x013250030f0075a7 */ /* 0x0022a4000802017f */
[----:B--2---:R-:W-:Y:S05]  /*203e0*/  @!P1 NANOSLEEP.SYNCS 0x989680 ;  /* 0x009896800000995d */ /* 0x004fea0003900000 */
[----:B------:R-:W2:Y:S02]  /*203f0*/  @!P1 SYNCS.PHASECHK.TRANS64 P1, [R15+URZ+0x13250], R3 ;  /* 0x013250030f0095a7 */ /* 0x000ea4000802007f */
[----:B--2---:R-:W-:Y:S05]  /*20400*/  @!P1 BRA `(.L_x_11401) ;  /* 0xfffffffc00f09947 */ /* 0x004fea000383ffff */
[----:B------:R-:W-:Y:S05]  /*20410*/  BRA `(.L_x_11400) ;  /* 0xffffff38006c7947 */ /* 0x000fea000383ffff */
.L_x_11416:
[----:B---3--:R3:W4:Y:S02]  /*20420*/  SYNCS.PHASECHK.TRANS64.TRYWAIT P1, [R13+URZ+0x13250], R4 ;  /* 0x013250040d0075a7 */ /* 0x008724000802017f */
[----:B----4-:R-:W-:Y:S05]  /*20430*/  @!P1 NANOSLEEP.SYNCS 0x989680 ;  /* 0x009896800000995d */ /* 0x010fea0003900000 */
[----:B------:R-:W4:Y:S02]  /*20440*/  @!P1 SYNCS.PHASECHK.TRANS64 P1, [R13+URZ+0x13250], R4 ;  /* 0x013250040d0095a7 */ /* 0x000f24000802007f */
[----:B----4-:R-:W-:Y:S05]  /*20450*/  @!P1 BRA `(.L_x_11416) ;  /* 0xfffffffc00f09947 */ /* 0x010fea000383ffff */
[----:B------:R-:W-:Y:S05]  /*20460*/  BRA `(.L_x_11415) ;  /* 0xffffff7400587947 */ /* 0x000fea000383ffff */
.L_x_11461:
        /* <DEDUP_REMOVED lines=11> */
.L_x_11606:
[----:B------:R-:W-:Y:S05]  /*20520*/  BSYNC B1 ;  /* 0x0000000000017941 */ /* 0x000fea0003800000 */
.L_x_11605:
[----:B------:R-:W-:Y:S05]  /*20530*/  BRA `(.L_x_11607) ;  /* 0xffffffb000887947 */ /* 0x000fea000383ffff */
.L_x_11463:
[----:B------:R-:W-:Y:S01]  /*20540*/  BSSY B1, `(.L_x_11608) ;  /* 0x0000006000017945 */ /* 0x000fe20003800000 */
[----:B------:R-:W-:-:S07]  /*20550*/  IMAD.MOV.U32 R15, RZ, RZ, -0x1 ;  /* 0xffffffffff0f7424 */ /* 0x000fce00078e00ff */
[----:B0-----:R-:W-:Y:S05]  /*20560*/  WARPSYNC.COLLECTIVE R15, `(.L_x_11609) ;  /* 0x000000000f0c7348 */ /* 0x001fea0003c00000 */
[----:B------:R-:W-:Y:S02]  /*20570*/  ELECT P6, UR62, PT ;  /* 0x00000000003e782f */ /* 0x000fe400038c0000 */
[----:B------:R-:W-:Y:S01]  /*20580*/  MOV R14, UR62 ;  /* 0x0000003e000e7c02 */ /* 0x000fe20008000f00 */
[----:B0-----:R-:W-:Y:S10]  /*20590*/  ENDCOLLECTIVE ;  /* 0x000000000000791b */ /* 0x001ff40003800000 */
.L_x_11609:
[----:B------:R-:W-:Y:S05]  /*205a0*/  BSYNC B1 ;  /* 0x0000000000017941 */ /* 0x000fea0003800000 */
.L_x_11608:
[----:B------:R-:W-:Y:S05]  /*205b0*/  BRA `(.L_x_11462) ;  /* 0xffffffb000807947 */ /* 0x000fea000383ffff */
.L_x_11465:
[----:B0-----:R0:W1:Y:S02]  /*205c0*/  SYNCS.PHASECHK.TRANS64.TRYWAIT P0, [R8+URZ+0x13220], R9 ;  /* 0x01322009080075a7 */ /* 0x001064000800017f */
[----:B-1----:R-:W-:Y:S05]  /*205d0*/  @!P0 NANOSLEEP.SYNCS 0x989680 ;  /* 0x009896800000895d */ /* 0x002fea0003900000 */
[----:B------:R-:W1:Y:S02]  /*205e0*/  @!P0 SYNCS.PHASECHK.TRANS64 P0, [R8+URZ+0x13220], R9 ;  /* 0x01322009080085a7 */ /* 0x000e64000800007f */
[----:B-1----:R-:W-:Y:S05]  /*205f0*/  @!P0 BRA `(.L_x_11465) ;  /* 0xfffffffc00f08947 */ /* 0x002fea000383ffff */
[----:B------:R-:W-:Y:S05]  /*20600*/  BRA `(.L_x_11610) ;  /* 0xffffffb0009c7947 */ /* 0x000fea000383ffff */
.L_x_11469:
[----:B0-----:R0:W1:Y:S02]  /*20610*/  SYNCS.PHASECHK.TRANS64.TRYWAIT P0, [R9+URZ+0x132a0], R10 ;  /* 0x0132a00a090075a7 */ /* 0x001064000800017f */
[----:B-1----:R-:W-:Y:S05]  /*20620*/  @!P0 NANOSLEEP.SYNCS 0x989680 ;  /* 0x009896800000895d */ /* 0x002fea0003900000 */
[----:B------:R-:W1:Y:S02]  /*20630*/  @!P0 SYNCS.PHASECHK.TRANS64 P0, [R9+URZ+0x132a0], R10 ;  /* 0x0132a00a090085a7 */ /* 0x000e64000800007f */
[----:B-1----:R-:W-:Y:S05]  /*20640*/  @!P0 BRA `(.L_x_11469) ;  /* 0xfffffffc00f08947 */ /* 0x002fea000383ffff */
[----:B------:R-:W-:Y:S05]  /*20650*/  BRA `(.L_x_11611) ;  /* 0xffffffb000b47947 */ /* 0x000fea000383ffff */
.L_x_11474:
[----:B-1----:R1:W2:Y:S02]  /*20660*/  SYNCS.PHASECHK.TRANS64.TRYWAIT P0, [R9+URZ+0x132c0], R10 ;  /* 0x0132c00a090075a7 */ /* 0x0022a4000800017f */
[----:B--2---:R-:W-:Y:S05]  /*20670*/  @!P0 NANOSLEEP.SYNCS 0x989680 ;  /* 0x009896800000895d */ /* 0x004fea0003900000 */
[----:B------:R-:W2:Y:S02]  /*20680*/  @!P0 SYNCS.PHASECHK.TRANS64 P0, [R9+URZ+0x132c0], R10 ;  /* 0x0132c00a090085a7 */ /* 0x000ea4000800007f */
[----:B--2---:R-:W-:Y:S05]  /*20690*/  @!P0 BRA `(.L_x_11474) ;  /* 0xfffffffc00f08947 */ /* 0x004fea000383ffff */
[----:B------:R-:W-:Y:S05]  /*206a0*/  BRA `(.L_x_11612) ;  /* 0xffffffb400307947 */ /* 0x000fea000383ffff */
.L_x_11481:
[----:B0-----:R0:W1:Y:S02]  /*206b0*/  SYNCS.PHASECHK.TRANS64.TRYWAIT P1, [R9+URZ+0x132a0], R10 ;  /* 0x0132a00a090075a7 */ /* 0x001064000802017f */
[----:B-1----:R-:W-:Y:S05]  /*206c0*/  @!P1 NANOSLEEP.SYNCS 0x989680 ;  /* 0x009896800000995d */ /* 0x002fea0003900000 */
[----:B------:R-:W1:Y:S02]  /*206d0*/  @!P1 SYNCS.PHASECHK.TRANS64 P1, [R9+URZ+0x132a0], R10 ;  /* 0x0132a00a090095a7 */ /* 0x000e64000802007f */
[----:B-1----:R-:W-:Y:S05]  /*206e0*/  @!P1 BRA `(.L_x_11481) ;  /* 0xfffffffc00f09947 */ /* 0x002fea000383ffff */
[----:B------:R-:W-:Y:S05]  /*206f0*/  BRA `(.L_x_11613) ;  /* 0xffffffb400ec7947 */ /* 0x000fea000383ffff */
.L_x_11486:
[----:B-1----:R1:W2:Y:S02]  /*20700*/  SYNCS.PHASECHK.TRANS64.TRYWAIT P1, [R9+URZ+0x132c0], R10 ;  /* 0x0132c00a090075a7 */ /* 0x0022a4000802017f */
[----:B--2---:R-:W-:Y:S05]  /*20710*/  @!P1 NANOSLEEP.SYNCS 0x989680 ;  /* 0x009896800000995d */ /* 0x004fea0003900000 */
[----:B------:R-:W2:Y:S02]  /*20720*/  @!P1 SYNCS.PHASECHK.TRANS64 P1, [R9+URZ+0x132c0], R10 ;  /* 0x0132c00a090095a7 */ /* 0x000ea4000802007f */
[----:B--2---:R-:W-:Y:S05]  /*20730*/  @!P1 BRA `(.L_x_11486) ;  /* 0xfffffffc00f09947 */ /* 0x004fea000383ffff */
[----:B------:R-:W-:Y:S05]  /*20740*/  BRA `(.L_x_11614) ;  /* 0xffffffb800647947 */ /* 0x000fea000383ffff */
.L_x_11507:
        /* <DEDUP_REMOVED lines=11> */
.L_x_11616:
[----:B------:R-:W-:Y:S05]  /*20800*/  BSYNC B0 ;  /* 0x0000000000007941 */ /* 0x000fea0003800000 */
.L_x_11615:
[----:B------:R-:W-:Y:S05]  /*20810*/  BRA `(.L_x_11617) ;  /* 0xffffffc8000c7947 */ /* 0x000fea000383ffff */
.L_x_11509:
[----:B------:R-:W-:Y:S01]  /*20820*/  BSSY B0, `(.L_x_11618) ;  /* 0x0000006000007945 */ /* 0x000fe20003800000 */
[----:B------:R-:W-:-:S07]  /*20830*/  IMAD.MOV.U32 R15, RZ, RZ, -0x1 ;  /* 0xffffffffff0f7424 */ /* 0x000fce00078e00ff */
[----:B0-----:R-:W-:Y:S05]  /*20840*/  WARPSYNC.COLLECTIVE R15, `(.L_x_11619) ;  /* 0x000000000f0c7348 */ /* 0x001fea0003c00000 */
[----:B------:R-:W-:Y:S02]  /*20850*/  ELECT P6, UR62, PT ;  /* 0x00000000003e782f */ /* 0x000fe400038c0000 */
[----:B------:R-:W-:Y:S01]  /*20860*/  MOV R14, UR62 ;  /* 0x0000003e000e7c02 */ /* 0x000fe20008000f00 */
[----:B0-----:R-:W-:Y:S10]  /*20870*/  ENDCOLLECTIVE ;  /* 0x000000000000791b */ /* 0x001ff40003800000 */
.L_x_11619:
[----:B------:R-:W-:Y:S05]  /*20880*/  BSYNC B0 ;  /* 0x0000000000007941 */ /* 0x000fea0003800000 */
.L_x_11618:
[----:B------:R-:W-:Y:S05]  /*20890*/  BRA `(.L_x_11620) ;  /* 0xffffffc800047947 */ /* 0x000fea000383ffff */
.L_x_11512:
[----:B0-----:R0:W1:Y:S02]  /*208a0*/  SYNCS.PHASECHK.TRANS64.TRYWAIT P2, [R5+URZ+0x13280], R4 ;  /* 0x01328004050075a7 */ /* 0x001064000804017f */
[----:B-1----:R-:W-:Y:S05]  /*208b0*/  @!P2 NANOSLEEP.SYNCS 0x989680 ;  /* 0x009896800000a95d */ /* 0x002fea0003900000 */
[----:B------:R-:W1:Y:S02]  /*208c0*/  @!P2 SYNCS.PHASECHK.TRANS64 P2, [R5+URZ+0x13280], R4 ;  /* 0x013280040500a5a7 */ /* 0x000e64000804007f */
[----:B-1----:R-:W-:Y:S05]  /*208d0*/  @!P2 BRA `(.L_x_11512) ;  /* 0xfffffffc00f0a947 */ /* 0x002fea000383ffff */
[----:B------:R-:W-:Y:S05]  /*208e0*/  BRA `(.L_x_11621) ;  /* 0xffffffc800687947 */ /* 0x000fea000383ffff */
.L_x_11514:
[----:B-1----:R1:W2:Y:S02]  /*208f0*/  SYNCS.PHASECHK.TRANS64.TRYWAIT P2, [R5+URZ+0x13240], R4 ;  /* 0x01324004050075a7 */ /* 0x0022a4000804017f */
[----:B--2---:R-:W-:Y:S05]  /*20900*/  @!P2 NANOSLEEP.SYNCS 0x989680 ;  /* 0x009896800000a95d */ /* 0x004fea0003900000 */
[----:B------:R-:W2:Y:S02]  /*20910*/  @!P2 SYNCS.PHASECHK.TRANS64 P2, [R5+URZ+0x13240], R4 ;  /* 0x013240040500a5a7 */ /* 0x000ea4000804007f */
[----:B--2---:R-:W-:Y:S05]  /*20920*/  @!P2 BRA `(.L_x_11514) ;  /* 0xfffffffc00f0a947 */ /* 0x004fea000383ffff */
[----:B------:R-:W-:Y:S05]  /*20930*/  BRA `(.L_x_11622) ;  /* 0xffffffc800bc7947 */ /* 0x000fea000383ffff */
.L_x_11517:
[----:B0-----:R0:W1:Y:S02]  /*20940*/  SYNCS.PHASECHK.TRANS64.TRYWAIT P0, [R29+URZ+0x13220], R4 ;  /* 0x013220041d0075a7 */ /* 0x001064000800017f */
[----:B-1----:R-:W-:Y:S05]  /*20950*/  @!P0 NANOSLEEP.SYNCS 0x989680 ;  /* 0x009896800000895d */ /* 0x002fea0003900000 */
[----:B------:R-:W1:Y:S02]  /*20960*/  @!P0 SYNCS.PHASECHK.TRANS64 P0, [R29+URZ+0x13220], R4 ;  /* 0x013220041d0085a7 */ /* 0x000e64000800007f */
[----:B-1----:R-:W-:Y:S05]  /*20970*/  @!P0 BRA `(.L_x_11517) ;  /* 0xfffffffc00f08947 */ /* 0x002fea000383ffff */
[----:B------:R-:W-:Y:S05]  /*20980*/  BRA `(.L_x_11623) ;  /* 0xffffffcc00807947 */ /* 0x000fea000383ffff */
.L_x_11523:
[----:B0-----:R0:W1:Y:S02]  /*20990*/  SYNCS.PHASECHK.TRANS64.TRYWAIT P0, [R5+URZ+0x13280], R4 ;  /* 0x01328004050075a7 */ /* 0x001064000800017f */
[----:B-1----:R-:W-:Y:S05]  /*209a0*/  @!P0 NANOSLEEP.SYNCS 0x989680 ;  /* 0x009896800000895d */ /* 0x002fea0003900000 */
[----:B------:R-:W1:Y:S02]  /*209b0*/  @!P0 SYNCS.PHASECHK.TRANS64 P0, [R5+URZ+0x13280], R4 ;  /* 0x01328004050085a7 */ /* 0x000e64000800007f */
[----:B-1----:R-:W-:Y:S05]  /*209c0*/  @!P0 BRA `(.L_x_11523) ;  /* 0xfffffffc00f08947 */ /* 0x002fea000383ffff */
[----:B------:R-:W-:Y:S05]  /*209d0*/  BRA `(.L_x_11624) ;  /* 0xffffffd000147947 */ /* 0x000fea000383ffff */
.L_x_11528:
[----:B-1----:R1:W2:Y:S02]  /*209e0*/  SYNCS.PHASECHK.TRANS64.TRYWAIT P0, [R5+URZ+0x13240], R4 ;  /* 0x01324004050075a7 */ /* 0x0022a4000800017f */
[----:B--2---:R-:W-:Y:S05]  /*209f0*/  @!P0 NANOSLEEP.SYNCS 0x989680 ;  /* 0x009896800000895d */ /* 0x004fea0003900000 */
[----:B------:R-:W2:Y:S02]  /*20a00*/  @!P0 SYNCS.PHASECHK.TRANS64 P0, [R5+URZ+0x13240], R4 ;  /* 0x01324004050085a7 */ /* 0x000ea4000800007f */
[----:B--2---:R-:W-:Y:S05]  /*20a10*/  @!P0 BRA `(.L_x_11528) ;  /* 0xfffffffc00f08947 */ /* 0x004fea000383ffff */
[----:B------:R-:W-:Y:S05]  /*20a20*/  BRA `(.L_x_11625) ;  /* 0xffffffd000907947 */ /* 0x000fea000383ffff */
.L_x_11534:
[----:B0-----:R0:W1:Y:S02]  /*20a30*/  SYNCS.PHASECHK.TRANS64.TRYWAIT P2, [R13+URZ+0x13270], R4 ;  /* 0x013270040d0075a7 */ /* 0x001064000804017f */
[----:B-1----:R-:W-:Y:S05]  /*20a40*/  @!P2 NANOSLEEP.SYNCS 0x989680 ;  /* 0x009896800000a95d */ /* 0x002fea0003900000 */
[----:B------:R-:W1:Y:S02]  /*20a50*/  @!P2 SYNCS.PHASECHK.TRANS64 P2, [R13+URZ+0x13270], R4 ;  /* 0x013270040d00a5a7 */ /* 0x000e64000804007f */
[----:B-1----:R-:W-:Y:S05]  /*20a60*/  @!P2 BRA `(.L_x_11534) ;  /* 0xfffffffc00f0a947 */ /* 0x002fea000383ffff */
[----:B------:R-:W-:Y:S05]  /*20a70*/  BRA `(.L_x_11626) ;  /* 0xffffffd4002c7947 */ /* 0x000fea000383ffff */
.L_x_11536:
[----:B0-----:R0:W1:Y:S02]  /*20a80*/  SYNCS.PHASECHK.TRANS64.TRYWAIT P2, [R13+URZ+0x13260], R4 ;  /* 0x013260040d0075a7 */ /* 0x001064000804017f */
[----:B-1----:R-:W-:Y:S05]  /*20a90*/  @!P2 NANOSLEEP.SYNCS 0x989680 ;  /* 0x009896800000a95d */ /* 0x002fea0003900000 */
[----:B------:R-:W1:Y:S02]  /*20aa0*/  @!P2 SYNCS.PHASECHK.TRANS64 P2, [R13+URZ+0x13260], R4 ;  /* 0x013260040d00a5a7 */ /* 0x000e64000804007f */
[----:B-1----:R-:W-:Y:S05]  /*20ab0*/  @!P2 BRA `(.L_x_11536) ;  /* 0xfffffffc00f0a947 */ /* 0x002fea000383ffff */
[----:B------:R-:W-:Y:S05]  /*20ac0*/  BRA `(.L_x_11627) ;  /* 0xffffffd400347947 */ /* 0x000fea000383ffff */
.L_x_11543:
[----:B-1----:R1:W2:Y:S02]  /*20ad0*/  SYNCS.PHASECHK.TRANS64.TRYWAIT P0, [R0+URZ+0x13270], R3 ;  /* 0x01327003000075a7 */ /* 0x0022a4000800017f */
[----:B--2---:R-:W-:Y:S05]  /*20ae0*/  @!P0 NANOSLEEP.SYNCS 0x989680 ;  /* 0x009896800000895d */ /* 0x004fea0003900000 */
[----:B------:R-:W2:Y:S02]  /*20af0*/  @!P0 SYNCS.PHASECHK.TRANS64 P0, [R0+URZ+0x13270], R3 ;  /* 0x01327003000085a7 */ /* 0x000ea4000800007f */
[----:B--2---:R-:W-:Y:S05]  /*20b00*/  @!P0 BRA `(.L_x_11543) ;  /* 0xfffffffc00f08947 */ /* 0x004fea000383ffff */
[----:B------:R-:W-:Y:S05]  /*20b10*/  BRA `(.L_x_11628) ;  /* 0xffffffd800b87947 */ /* 0x000fea000383ffff */
.L_x_11545:
[----:B-1----:R1:W2:Y:S02]  /*20b20*/  SYNCS.PHASECHK.TRANS64.TRYWAIT P0, [R0+URZ+0x13260], R3 ;  /* 0x01326003000075a7 */ /* 0x0022a4000800017f */
[----:B--2---:R-:W-:Y:S05]  /*20b30*/  @!P0 NANOSLEEP.SYNCS 0x989680 ;  /* 0x009896800000895d */ /* 0x004fea0003900000 */
[----:B------:R-:W2:Y:S02]  /*20b40*/  @!P0 SYNCS.PHASECHK.TRANS64 P0, [R0+URZ+0x13260], R3 ;  /* 0x01326003000085a7 */ /* 0x000ea4000800007f */
[----:B--2---:R-:W-:Y:S05]  /*20b50*/  @!P0 BRA `(.L_x_11545) ;  /* 0xfffffffc00f08947 */ /* 0x004fea000383ffff */
[----:B------:R-:W-:Y:S05]  /*20b60*/  BRA `(.L_x_11629) ;  /* 0xffffffd800bc7947 */ /* 0x000fea000383ffff */
.L_x_11549:
[----:B------:R-:W-:Y:S01]  /*20b70*/  BSSY B0, `(.L_x_11630) ;  /* 0x0000008000007945 */ /* 0x000fe20003800000 */
[----:B------:R-:W-:Y:S02]  /*20b80*/  IMAD.MOV.U32 R13, RZ, RZ, R24 ;  /* 0x000000ffff0d7224 */ /* 0x000fe400078e0018 */
[----:B------:R-:W-:Y:S02]  /*20b90*/  IMAD.MOV.U32 R12, RZ, RZ, RZ ;  /* 0x000000ffff0c7224 */ /* 0x000fe400078e00ff */
[----:B------:R-:W-:Y:S02]  /*20ba0*/  IMAD.MOV.U32 R11, RZ, RZ, 0x1f ;  /* 0x0000001fff0b7424 */ /* 0x000fe400078e00ff */
[----:B------:R-:W-:-:S07]  /*20bb0*/  IMAD.MOV.U32 R15, RZ, RZ, -0x1 ;  /* 0xffffffffff0f7424 */ /* 0x000fce00078e00ff */
[----:B0-----:R-:W-:Y:S05]  /*20bc0*/  WARPSYNC.COLLECTIVE R15, `(.L_x_11631) ;  /* 0x000000000f087348 */ /* 0x001fea0003c00000 */
[----:B------:R1:W2:Y:S02]  /*20bd0*/  SHFL.IDX P6, R14, R13, R12, R11 ;  /* 0x0000000c0d0e7389 */ /* 0x0002a400000c000b */
[----:B012---:R-:W-:Y:S01]  /*20be0*/  ENDCOLLECTIVE ;  /* 0x000000000000791b */ /* 0x007fe20003800000 */
.L_x_11631:
[----:B------:R-:W-:Y:S05]  /*20bf0*/  BSYNC B0 ;  /* 0x0000000000007941 */ /* 0x000fea0003800000 */
.L_x_11630:
        /* <DEDUP_REMOVED lines=9> */
.L_x_11632:
        /* <DEDUP_REMOVED lines=18> */
.L_x_11633:
[----:B------:R-:W-:Y:S01]  /*20db0*/  IMAD.MOV.U32 R12, RZ, RZ, 0x2 ;  /* 0x00000002ff0c7424 */ /* 0x000fe200078e00ff */
[----:B------:R-:W-:-:S05]  /*20dc0*/  SEL R4, R14, RZ, P1 ;  /* 0x000000ff0e047207 */ /* 0x000fca0000800000 */
[----:B------:R-:W-:-:S04]  /*20dd0*/  IMAD.IADD R4, R25, 0x1, R4 ;  /* 0x0000000119047824 */ /* 0x000fc800078e0204 */
[----:B------:R-:W-:-:S07]  /*20de0*/  IMAD.MOV.U32 R13, RZ, RZ, R4 ;  /* 0x000000ffff0d7224 */ /* 0x000fce00078e0004 */
[----:B------:R-:W-:Y:S05]  /*20df0*/  WARPSYNC.COLLECTIVE R15, `(.L_x_11634) ;  /* 0x000000000f087348 */ /* 0x000fea0003c00000 */
[----:B------:R0:W1:Y:S02]  /*20e00*/  SHFL.UP P6, R14, R13, R12, R11 ;  /* 0x0400000c0d0e7389 */ /* 0x00006400000c000b */
[----:B01----:R-:W-:Y:S01]  /*20e10*/  ENDCOLLECTIVE ;  /* 0x000000000000791b */ /* 0x003fe20003800000 */
.L_x_11634:
[----:B------:R-:W-:Y:S01]  /*20e20*/  IMAD.MOV.U32 R12, RZ, RZ, 0x4 ;  /* 0x00000004ff0c7424 */ /* 0x000fe200078e00ff */
[----:B------:R-:W-:-:S05]  /*20e30*/  SEL R3, R14, RZ, P2 ;  /* 0x000000ff0e037207 */ /* 0x000fca0001000000 */
[----:B------:R-:W-:-:S04]  /*20e40*/  IMAD.IADD R6, R4, 0x1, R3 ;  /* 0x0000000104067824 */ /* 0x000fc800078e0203 */
[----:B------:R-:W-:-:S07]  /*20e50*/  IMAD.MOV.U32 R13, RZ, RZ, R6 ;  /* 0x000000ffff0d7224 */ /* 0x000fce00078e0006 */
[----:B------:R-:W-:Y:S05]  /*20e60*/  WARPSYNC.COLLECTIVE R15, `(.L_x_11635) ;  /* 0x000000000f087348 */ /* 0x000fea0003c00000 */
[----:B------:R0:W1:Y:S02]  /*20e70*/  SHFL.UP P6, R14, R13, R12, R11 ;  /* 0x0400000c0d0e7389 */ /* 0x00006400000c000b */
[----:B01----:R-:W-:Y:S01]  /*20e80*/  ENDCOLLECTIVE ;  /* 0x000000000000791b */ /* 0x003fe20003800000 */
.L_x_11635:
[----:B------:R-:W-:Y:S01]  /*20e90*/  IMAD.MOV.U32 R12, RZ, RZ, 0x8 ;  /* 0x00000008ff0c7424 */ /* 0x000fe200078e00ff */
[----:B------:R-:W-:-:S05]  /*20ea0*/  SEL R3, R14, RZ, P3 ;  /* 0x000000ff0e037207 */ /* 0x000fca0001800000 */
[----:B------:R-:W-:-:S04]  /*20eb0*/  IMAD.IADD R2, R6, 0x1, R3 ;  /* 0x0000000106027824 */ /* 0x000fc800078e0203 */
[----:B------:R-:W-:-:S07]  /*20ec0*/  IMAD.MOV.U32 R13, RZ, RZ, R2 ;  /* 0x000000ffff0d7224 */ /* 0x000fce00078e0002 */
[----:B------:R-:W-:Y:S05]  /*20ed0*/  WARPSYNC.COLLECTIVE R15, `(.L_x_11636) ;  /* 0x000000000f087348 */ /* 0x000fea0003c00000 */
[----:B------:R0:W1:Y:S02]  /*20ee0*/  SHFL.UP P6, R14, R13, R12, R11 ;  /* 0x0400000c0d0e7389 */ /* 0x00006400000c000b */
[----:B01----:R-:W-:Y:S01]  /*20ef0*/  ENDCOLLECTIVE ;  /* 0x000000000000791b */ /* 0x003fe20003800000 */
.L_x_11636:
[----:B------:R-:W-:Y:S01]  /*20f00*/  IMAD.MOV.U32 R12, RZ, RZ, 0x10 ;  /* 0x00000010ff0c7424 */ /* 0x000fe200078e00ff */
[----:B------:R-:W-:-:S05]  /*20f10*/  SEL R3, R14, RZ, P4 ;  /* 0x000000ff0e037207 */ /* 0x000fca0002000000 */
[----:B------:R-:W-:-:S04]  /*20f20*/  IMAD.IADD R3, R2, 0x1, R3 ;  /* 0x0000000102037824 */ /* 0x000fc800078e0203 */
[----:B------:R-:W-:-:S07]  /*20f30*/  IMAD.MOV.U32 R13, RZ, RZ, R3 ;  /* 0x000000ffff0d7224 */ /* 0x000fce00078e0003 */
[----:B------:R-:W-:Y:S05]  /*20f40*/  WARPSYNC.COLLECTIVE R15, `(.L_x_11637) ;  /* 0x000000000f087348 */ /* 0x000fea0003c00000 */
[----:B------:R0:W1:Y:S02]  /*20f50*/  SHFL.UP P6, R14, R13, R12, R11 ;  /* 0x0400000c0d0e7389 */ /* 0x00006400000c000b */
[----:B01----:R-:W-:Y:S01]  /*20f60*/  ENDCOLLECTIVE ;  /* 0x000000000000791b */ /* 0x003fe20003800000 */
.L_x_11637:
        /* <DEDUP_REMOVED lines=8> */
.L_x_11638:
[----:B------:R-:W-:Y:S05]  /*20ff0*/  BRA `(.L_x_11639) ;  /* 0xffffffdc00807947 */ /* 0x000fea000383ffff */
.L_x_11554:
        /* <DEDUP_REMOVED lines=8> */
.L_x_11641:
[----:B------:R-:W-:Y:S05]  /*21080*/  BSYNC B0 ;  /* 0x0000000000007941 */ /* 0x000fea0003800000 */
.L_x_11640:
        /* <DEDUP_REMOVED lines=8> */
.L_x_11642:
[----:B------:R-:W-:Y:S01]  /*21110*/  IMAD.MOV.U32 R12, RZ, RZ, 0x4 ;  /* 0x00000004ff0c7424 */ /* 0x000fe200078e00ff */
[----:B------:R-:W-:-:S05]  /*21120*/  SEL R2, R14, RZ, P2 ;  /* 0x000000ff0e027207 */ /* 0x000fca0001000000 */
[----:B------:R-:W-:-:S04]  /*21130*/  IMAD.IADD R2, R13, 0x1, R2 ;  /* 0x000000010d027824 */ /* 0x000fc800078e0202 */
[----:B------:R-:W-:-:S07]  /*21140*/  IMAD.MOV.U32 R13, RZ, RZ, R2 ;  /* 0x000000ffff0d7224 */ /* 0x000fce00078e0002 */
[----:B------:R-:W-:Y:S05]  /*21150*/  WARPSYNC.COLLECTIVE R15, `(.L_x_11643) ;  /* 0x000000000f087348 */ /* 0x000fea0003c00000 */
[----:B------:R0:W1:Y:S02]  /*21160*/  SHFL.UP P6, R14, R13, R12, R11 ;  /* 0x0400000c0d0e7389 */ /* 0x00006400000c000b */
[----:B01----:R-:W-:Y:S01]  /*21170*/  ENDCOLLECTIVE ;  /* 0x000000000000791b */ /* 0x003fe20003800000 */
.L_x_11643:
[----:B------:R-:W-:Y:S01]  /*21180*/  IMAD.MOV.U32 R12, RZ, RZ, 0x8 ;  /* 0x00000008ff0c7424 */ /* 0x000fe200078e00ff */
[----:B------:R-:W-:-:S05]  /*21190*/  SEL R3, R14, RZ, P3 ;  /* 0x000000ff0e037207 */ /* 0x000fca0001800000 */
[----:B------:R-:W-:-:S04]  /*211a0*/  IMAD.IADD R3, R2, 0x1, R3 ;  /* 0x0000000102037824 */ /* 0x000fc800078e0203 */
[----:B------:R-:W-:-:S07]  /*211b0*/  IMAD.MOV.U32 R13, RZ, RZ, R3 ;  /* 0x000000ffff0d7224 */ /* 0x000fce00078e0003 */
[----:B------:R-:W-:Y:S05]  /*211c0*/  WARPSYNC.COLLECTIVE R15, `(.L_x_11644) ;  /* 0x000000000f087348 */ /* 0x000fea0003c00000 */
[----:B------:R0:W1:Y:S02]  /*211d0*/  SHFL.UP P6, R14, R13, R12, R11 ;  /* 0x0400000c0d0e7389 */ /* 0x00006400000c000b */
[----:B01----:R-:W-:Y:S01]  /*211e0*/  ENDCOLLECTIVE ;  /* 0x000000000000791b */ /* 0x003fe20003800000 */
.L_x_11644:
[----:B------:R-:W-:Y:S01]  /*211f0*/  IMAD.MOV.U32 R12, RZ, RZ, 0x10 ;  /* 0x00000010ff0c7424 */ /* 0x000fe200078e00ff */
[----:B------:R-:W-:-:S05]  /*21200*/  SEL R4, R14, RZ, P4 ;  /* 0x000000ff0e047207 */ /* 0x000fca0002000000 */
[----:B------:R-:W-:-:S04]  /*21210*/  IMAD.IADD R4, R3, 0x1, R4 ;  /* 0x0000000103047824 */ /* 0x000fc800078e0204 */
[----:B------:R-:W-:-:S07]  /*21220*/  IMAD.MOV.U32 R13, RZ, RZ, R4 ;  /* 0x000000ffff0d7224 */ /* 0x000fce00078e0004 */
[----:B------:R-:W-:Y:S05]  /*21230*/  WARPSYNC.COLLECTIVE R15, `(.L_x_11645) ;  /* 0x000000000f087348 */ /* 0x000fea0003c00000 */
[----:B------:R0:W1:Y:S02]  /*21240*/  SHFL.UP P6, R14, R13, R12, R11 ;  /* 0x0400000c0d0e7389 */ /* 0x00006400000c000b */
[----:B01----:R-:W-:Y:S01]  /*21250*/  ENDCOLLECTIVE ;  /* 0x000000000000791b */ /* 0x003fe20003800000 */
.L_x_11645:
        /* <DEDUP_REMOVED lines=8> */
.L_x_11646:
[----:B------:R-:W-:Y:S05]  /*212e0*/  BRA `(.L_x_11647) ;  /* 0xffffffdc00607947 */ /* 0x000fea000383ffff */
.L_x_11556:
[----:B------:R-:W-:Y:S01]  /*212f0*/  BSSY B0, `(.L_x_11648) ;  /* 0x0000006000007945 */ /* 0x000fe20003800000 */
[----:B------:R-:W-:Y:S01]  /*21300*/  PLOP3.LUT P6, PT, P6, PT, PT, 0x8, 0x0 ;  /* 0x000000000000781c */ /* 0x000fe200037ce170 */
[----:B------:R-:W-:-:S12]  /*21310*/  IMAD.MOV.U32 R15, RZ, RZ, -0x1 ;  /* 0xffffffffff0f7424 */ /* 0x000fd800078e00ff */
[----:B0-----:R-:W-:Y:S05]  /*21320*/  WARPSYNC.COLLECTIVE R15, `(.L_x_11649) ;  /* 0x000000000f087348 */ /* 0x001fea0003c00000 */
[----:B------:R-:W-:Y:S01]  /*21330*/  VOTE.ANY R14, PT, P6 ;  /* 0x00000000000e7806 */ /* 0x000fe200030e0100 */
[----:B0-----:R-:W-:Y:S06]  /*21340*/  ENDCOLLECTIVE ;  /* 0x000000000000791b */ /* 0x001fec0003800000 */
.L_x_11649:
[----:B------:R-:W-:Y:S05]  /*21350*/  BSYNC B0 ;  /* 0x0000000000007941 */ /* 0x000fea0003800000 */
.L_x_11648:
        /* <DEDUP_REMOVED lines=9> */
.L_x_11650:
[----:B------:R-:W-:Y:S01]  /*213f0*/  IMAD.MOV.U32 R25, RZ, RZ, R14 ;  /* 0x000000ffff197224 */ /* 0x000fe200078e000e */
[----:B------:R-:W-:Y:S06]  /*21400*/  BRA `(.L_x_11651) ;  /* 0xffffffdc00507947 */ /* 0x000fec000383ffff */
.L_x_11558:
[----:B------:R-:W-:Y:S01]  /*21410*/  BSSY B0, `(.L_x_11652) ;  /* 0x0000007000007945 */ /* 0x000fe20003800000 */
[----:B------:R-:W-:Y:S02]  /*21420*/  IMAD.MOV.U32 R13, RZ, RZ, R3 ;  /* 0x000000ffff0d7224 */ /* 0x000fe400078e0003 */
[----:B------:R-:W-:Y:S02]  /*21430*/  IMAD.MOV.U32 R11, RZ, RZ, 0x1f ;  /* 0x0000001fff0b7424 */ /* 0x000fe400078e00ff */
[----:B------:R-:W-:-:S07]  /*21440*/  IMAD.MOV.U32 R15, RZ, RZ, -0x1 ;  /* 0xffffffffff0f7424 */ /* 0x000fce00078e00ff */
[----:B012---:R-:W-:Y:S05]  /*21450*/  WARPSYNC.COLLECTIVE R15, `(.L_x_11653) ;  /* 0x000000000f087348 */ /* 0x007fea0003c00000 */
[----:B------:R3:W4:Y:S02]  /*21460*/  SHFL.IDX P6, R14, R13, R12, R11 ;  /* 0x0000000c0d0e7389 */ /* 0x00072400000c000b */
[----:B01234-:R-:W-:Y:S01]  /*21470*/  ENDCOLLECTIVE ;  /* 0x000000000000791b */ /* 0x01ffe20003800000 */
.L_x_11653:
[----:B------:R-:W-:Y:S05]  /*21480*/  BSYNC B0 ;  /* 0x0000000000007941 */ /* 0x000fea0003800000 */
.L_x_11652:
[----:B------:R-:W-:Y:S05]  /*21490*/  BRA `(.L_x_11557) ;  /* 0xffffffdc00487947 */ /* 0x000fea000383ffff */
.L_x_11562:
[----:B0-----:R0:W1:Y:S02]  /*214a0*/  SYNCS.PHASECHK.TRANS64.TRYWAIT P0, [R8+URZ+0x13220], R0 ;  /* 0x01322000080075a7 */ /* 0x001064000800017f */
[----:B-1----:R-:W-:Y:S05]  /*214b0*/  @!P0 NANOSLEEP.SYNCS 0x989680 ;  /* 0x009896800000895d */ /* 0x002fea0003900000 */
[----:B------:R-:W1:Y:S02]  /*214c0*/  @!P0 SYNCS.PHASECHK.TRANS64 P0, [R8+URZ+0x13220], R0 ;  /* 0x01322000080085a7 */ /* 0x000e64000800007f */
[----:B-1----:R-:W-:Y:S05]  /*214d0*/  @!P0 BRA `(.L_x_11562) ;  /* 0xfffffffc00f08947 */ /* 0x002fea000383ffff */
[----:B------:R-:W-:Y:S05]  /*214e0*/  BRA `(.L_x_11654) ;  /* 0xffffffe000c07947 */ /* 0x000fea000383ffff */
.L_x_11563:
        /* <DEDUP_REMOVED lines=11> */
.L_x_11656:
[----:B------:R-:W-:Y:S05]  /*215a0*/  BSYNC B0 ;  /* 0x0000000000007941 */ /* 0x000fea0003800000 */
.L_x_11655:
[----:B------:R-:W-:Y:S05]  /*215b0*/  BRA `(.L_x_11657) ;  /* 0xffffffe000a87947 */ /* 0x000fea000383ffff */
.L_x_11564:
[----:B------:R-:W-:Y:S01]  /*215c0*/  BSSY B0, `(.L_x_11658) ;  /* 0x0000006000007945 */ /* 0x000fe20003800000 */
[----:B------:R-:W-:-:S07]  /*215d0*/  IMAD.MOV.U32 R15, RZ, RZ, -0x1 ;  /* 0xffffffffff0f7424 */ /* 0x000fce00078e00ff */
[----:B0-----:R-:W-:Y:S05]  /*215e0*/  WARPSYNC.COLLECTIVE R15, `(.L_x_11659) ;  /* 0x000000000f0c7348 */ /* 0x001fea0003c00000 */
[----:B------:R-:W-:Y:S02]  /*215f0*/  ELECT P6, UR62, PT ;  /* 0x00000000003e782f */ /* 0x000fe400038c0000 */
[----:B------:R-:W-:Y:S01]  /*21600*/  MOV R14, UR62 ;  /* 0x0000003e000e7c02 */ /* 0x000fe20008000f00 */
[----:B0-----:R-:W-:Y:S10]  /*21610*/  ENDCOLLECTIVE ;  /* 0x000000000000791b */ /* 0x001ff40003800000 */
.L_x_11659:
[----:B------:R-:W-:Y:S05]  /*21620*/  BSYNC B0 ;  /* 0x0000000000007941 */ /* 0x000fea0003800000 */
.L_x_11658:
[----:B------:R-:W-:Y:S05]  /*21630*/  BRA `(.L_x_11660) ;  /* 0xffffffe0009c7947 */ /* 0x000fea000383ffff */
.L_x_11566:
[----:B0-----:R0:W1:Y:S02]  /*21640*/  SYNCS.PHASECHK.TRANS64.TRYWAIT P1, [R6+URZ], R3 ;  /* 0x00000003060075a7 */ /* 0x001064000802017f */
[----:B-1----:R-:W-:Y:S05]  /*21650*/  @!P1 NANOSLEEP.SYNCS 0x989680 ;  /* 0x009896800000995d */ /* 0x002fea0003900000 */
[----:B------:R-:W1:Y:S02]  /*21660*/  @!P1 SYNCS.PHASECHK.TRANS64 P1, [R6+URZ], R3 ;  /* 0x00000003060095a7 */ /* 0x000e64000802007f */
[----:B-1----:R-:W-:Y:S05]  /*21670*/  @!P1 BRA `(.L_x_11566) ;  /* 0xfffffffc00f09947 */ /* 0x002fea000383ffff */
[----:B------:R-:W-:Y:S05]  /*21680*/  BRA `(.L_x_11661) ;  /* 0xffffffe000d07947 */ /* 0x000fea000383ffff */
.L_x_11567:
[----:B-1----:R1:W2:Y:S02]  /*21690*/  SYNCS.PHASECHK.TRANS64.TRYWAIT P1, [R7+URZ], R0 ;  /* 0x00000000070075a7 */ /* 0x0022a4000802017f */
[----:B--2---:R-:W-:Y:S05]  /*216a0*/  @!P1 NANOSLEEP.SYNCS 0x989680 ;  /* 0x009896800000995d */ /* 0x004fea0003900000 */
[----:B------:R-:W2:Y:S02]  /*216b0*/  @!P1 SYNCS.PHASECHK.TRANS64 P1, [R7+URZ], R0 ;  /* 0x00000000070095a7 */ /* 0x000ea4000802007f */
[----:B--2---:R-:W-:Y:S05]  /*216c0*/  @!P1 BRA `(.L_x_11567) ;  /* 0xfffffffc00f09947 */ /* 0x004fea000383ffff */
[----:B------:R-:W-:Y:S05]  /*216d0*/  BRA `(.L_x_11662) ;  /* 0xffffffe000c47947 */ /* 0x000fea000383ffff */
.L_x_11569:
[----:B--2---:R2:W3:Y:S02]  /*216e0*/  SYNCS.PHASECHK.TRANS64.TRYWAIT P1, [R2+URZ+0x13260], R3 ;  /* 0x01326003020075a7 */ /* 0x0044e4000802017f */
[----:B---3--:R-:W-:Y:S05]  /*216f0*/  @!P1 NANOSLEEP.SYNCS 0x989680 ;  /* 0x009896800000995d */ /* 0x008fea0003900000 */
[----:B------:R-:W3:Y:S02]  /*21700*/  @!P1 SYNCS.PHASECHK.TRANS64 P1, [R2+URZ+0x13260], R3 ;  /* 0x01326003020095a7 */ /* 0x000ee4000802007f */
[----:B---3--:R-:W-:Y:S05]  /*21710*/  @!P1 BRA `(.L_x_11569) ;  /* 0xfffffffc00f09947 */ /* 0x008fea000383ffff */
[----:B------:R-:W-:Y:S05]  /*21720*/  BRA `(.L_x_11663) ;  /* 0xffffffe000c47947 */ /* 0x000fea000383ffff */
.L_x_11571:
[----:B---3--:R3:W4:Y:S02]  /*21730*/  SYNCS.PHASECHK.TRANS64.TRYWAIT P1, [R5+URZ+0x13260], R0 ;  /* 0x01326000050075a7 */ /* 0x008724000802017f */
[----:B----4-:R-:W-:Y:S05]  /*21740*/  @!P1 NANOSLEEP.SYNCS 0x989680 ;  /* 0x009896800000995d */ /* 0x010fea0003900000 */
[----:B------:R-:W4:Y:S02]  /*21750*/  @!P1 SYNCS.PHASECHK.TRANS64 P1, [R5+URZ+0x13260], R0 ;  /* 0x01326000050095a7 */ /* 0x000f24000802007f */
[----:B----4-:R-:W-:Y:S05]  /*21760*/  @!P1 BRA `(.L_x_11571) ;  /* 0xfffffffc00f09947 */ /* 0x010fea000383ffff */
[----:B------:R-:W-:Y:S05]  /*21770*/  BRA `(.L_x_11664) ;  /* 0xffffffe000c47947 */ /* 0x000fea000383ffff */
.L_x_11573:
[----:B----4-:R4:W0:Y:S02]  /*21780*/  SYNCS.PHASECHK.TRANS64.TRYWAIT P0, [R2+URZ+0x13280], R3 ;  /* 0x01328003020075a7 */ /* 0x010824000800017f */
[----:B0-----:R-:W-:Y:S05]  /*21790*/  @!P0 NANOSLEEP.SYNCS 0x989680 ;  /* 0x009896800000895d */ /* 0x001fea0003900000 */
[----:B------:R-:W0:Y:S02]  /*217a0*/  @!P0 SYNCS.PHASECHK.TRANS64 P0, [R2+URZ+0x13280], R3 ;  /* 0x01328003020085a7 */ /* 0x000e24000800007f */
[----:B0-----:R-:W-:Y:S05]  /*217b0*/  @!P0 BRA `(.L_x_11573) ;  /* 0xfffffffc00f08947 */ /* 0x001fea000383ffff */
[----:B------:R-:W-:Y:S05]  /*217c0*/  BRA `(.L_x_11574) ;  /* 0xffffffe000c07947 */ /* 0x000fea000383ffff */
.L_x_11665:
        /* <DEDUP_REMOVED lines=11> */
.L_x_12393:


//--------------------- .text._ZN7cutlass13device_kernelIN5flash11enable_sm90INS1_16FlashAttnFwdSm90INS1_25CollectiveMainloopFwdSm90ILi2EN4cute5tupleIJNS5_1CILi1EEES8_S8_EEENS6_IJNS7_ILi192EEENS7_ILi160EEENS7_ILi64EEEEEELi64ENS_12float_e4m3_tEfNS_4arch4Sm90ELb1ELb0ELb0ELb0ELb0ELb0ELb0ELb1ELb1ELb0ELb0ELb0EEENS1_21CollectiveEpilogueFwdINS6_IJSA_SC_SB_EEES9_NS_10bfloat16_tESG_Li384ELb0ELb0ELb0ELb1EEENS1_30DynamicPersistentTileSchedulerILi384ELi128ELb0ELb0ELb1EEEEEEEEEvNT_6ParamsE --------------------------
	.section	.text._ZN7cutlass13device_kernelIN5flash11enable_sm90INS1_16FlashAttnFwdSm90INS1_25CollectiveMainloopFwdSm90ILi2EN4cute5tupleIJNS5_1CILi1EEES8_S8_EEENS6_IJNS7_ILi192EEENS7_ILi160EEENS7_ILi64EEEEEELi64ENS_12float_e4m3_tEfNS_4arch4Sm90ELb1ELb0ELb0ELb0ELb0ELb0ELb0ELb1ELb1ELb0ELb0ELb0EEENS1_21CollectiveEpilogueFwdINS6_IJSA_SC_SB_EEES9_NS_10bfloat16_tESG_Li384ELb0ELb0ELb0ELb1EEENS1_30DynamicPersistentTileSchedulerILi384ELi128ELb0ELb0ELb1EEEEEEEEEvNT_6ParamsE,"ax",@progbits
	.align	128
.text._ZN7cutlass13device_kernelIN5flash11enable_sm90INS1_16FlashAttnFwdSm90INS1_25CollectiveMainloopFwdSm90ILi2EN4cute5tupleIJNS5_1CILi1EEES8_S8_EEENS6_IJNS7_ILi192EEENS7_ILi160EEENS7_ILi64EEEEEELi64ENS_12float_e4m3_tEfNS_4arch4Sm90ELb1ELb0ELb0ELb0ELb0ELb0ELb0ELb1ELb1ELb0ELb0ELb0EEENS1_21CollectiveEpilogueFwdINS6_IJSA_SC_SB_EEES9_NS_10bfloat16_tESG_Li384ELb0ELb0ELb0ELb1EEENS1_30DynamicPersistentTileSchedulerILi384ELi128ELb0ELb0ELb1EEEEEEEEEvNT_6ParamsE:
        .type           _ZN7cutlass13device_kernelIN5flash11enable_sm90INS1_16FlashAttnFwdSm90INS1_25CollectiveMainloopFwdSm90ILi2EN4cute5tupleIJNS5_1CILi1EEES8_S8_EEENS6_IJNS7_ILi192EEENS7_ILi160EEENS7_ILi64EEEEEELi64ENS_12float_e4m3_tEfNS_4arch4Sm90ELb1ELb0ELb0ELb0ELb0ELb0ELb0ELb1ELb1ELb0ELb0ELb0EEENS1_21CollectiveEpilogueFwdINS6_IJSA_SC_SB_EEES9_NS_10bfloat16_tESG_Li384ELb0ELb0ELb0ELb1EEENS1_30DynamicPersistentTileSchedulerILi384ELi128ELb0ELb0ELb1EEEEEEEEEvNT_6ParamsE,@function
        .size           _ZN7cutlass13device_kernelIN5flash11enable_sm90INS1_16FlashAttnFwdSm90INS1_25CollectiveMainloopFwdSm90ILi2EN4cute5tupleIJNS5_1CILi1EEES8_S8_EEENS6_IJNS7_ILi192EEENS7_ILi160EEENS7_ILi64EEEEEELi64ENS_12float_e4m3_tEfNS_4arch4Sm90ELb1ELb0ELb0ELb0ELb0ELb0ELb0ELb1ELb1ELb0ELb0ELb0EEENS1_21CollectiveEpilogueFwdINS6_IJSA_SC_SB_EEES9_NS_10bfloat16_tESG_Li384ELb0ELb0ELb0ELb1EEENS1_30DynamicPersistentTileSchedulerILi384ELi128ELb0ELb0ELb1EEEEEEEEEvNT_6ParamsE,(.L_x_12394 - _ZN7cutlass13device_kernelIN5flash11enable_sm90INS1_16FlashAttnFwdSm90INS1_25CollectiveMainloopFwdSm90ILi2EN4cute5tupleIJNS5_1CILi1EEES8_S8_EEENS6_IJNS7_ILi192EEENS7_ILi160EEENS7_ILi64EEEEEELi64ENS_12float_e4m3_tEfNS_4arch4Sm90ELb1ELb0ELb0ELb0ELb0ELb0ELb0ELb1ELb1ELb0ELb0ELb0EEENS1_21CollectiveEpilogueFwdINS6_IJSA_SC_SB_EEES9_NS_10bfloat16_tESG_Li384ELb0ELb0ELb0ELb1EEENS1_30DynamicPersistentTileSchedulerILi384ELi128ELb0ELb0ELb1EEEEEEEEEvNT_6ParamsE)
        .other          _ZN7cutlass13device_kernelIN5flash11enable_sm90INS1_16FlashAttnFwdSm90INS1_25CollectiveMainloopFwdSm90ILi2EN4cute5tupleIJNS5_1CILi1EEES8_S8_EEENS6_IJNS7_ILi192EEENS7_ILi160EEENS7_ILi64EEEEEELi64ENS_12float_e4m3_tEfNS_4arch4Sm90ELb1ELb0ELb0ELb0ELb0ELb0ELb0ELb1ELb1ELb0ELb0ELb0EEENS1_21CollectiveEpilogueFwdINS6_IJSA_SC_SB_EEES9_NS_10bfloat16_tESG_Li384ELb0ELb0ELb0ELb1EEENS1_30DynamicPersistentTileSchedulerILi384ELi128ELb0ELb0ELb1EEEEEEEEEvNT_6ParamsE,@"STO_CUDA_ENTRY STV_DEFAULT"
_ZN7cutlass13device_kernelIN5flash11enable_sm90INS1_16FlashAttnFwdSm90INS1_25CollectiveMainloopFwdSm90ILi2EN4cute5tupleIJNS5_1CILi1EEES8_S8_EEENS6_IJNS7_ILi192EEENS7_ILi160EEENS7_ILi64EEEEEELi64ENS_12float_e4m3_tEfNS_4arch4Sm90ELb1ELb0ELb0ELb0ELb0ELb0ELb0ELb1ELb1ELb0ELb0ELb0EEENS1_21CollectiveEpilogueFwdINS6_IJSA_SC_SB_EEES9_NS_10bfloat16_tESG_Li384ELb0ELb0ELb0ELb1EEENS1_30DynamicPersistentTileSchedulerILi384ELi128ELb0ELb0ELb1EEEEEEEEEvNT_6ParamsE:
        /* <DEDUP_REMOVED lines=23> */
.L_x_11667:
[----:B------:R-:W-:Y:S05]  /*0170*/  BSYNC B0 ;  /* 0x0000000000007941 */ /* 0x000fea0003800000 */
.L_x_11666:
        /* <DEDUP_REMOVED lines=36> */
.L_x_11668:
        /* <DEDUP_REMOVED lines=22> */
.L_x_11669:
        /* <DEDUP_REMOVED lines=18> */
.L_x_11670:
        /* <DEDUP_REMOVED lines=22> */
.L_x_11671:
        /* <DEDUP_REMOVED lines=22> */
.L_x_11672:
[----:B-1----:R-:W-:Y:S01]  /*0900*/  ISETP.NE.AND P0, PT, R2, RZ, PT ;  /* 0x000000ff0200720c */ /* 0x002fe20003f05270 */
[----:B------:R-:W-:Y:S01]  /*0910*/  IMAD.MOV.U32 R26, RZ, RZ, 0x1 ;  /* 0x00000001ff1a7424 */ /* 0x000fe200078e00ff */
[----:B------:R-:W-:Y:S01]  /*0920*/  NOP ;  /* 0x0000000000007918 */ /* 0x000fe20000000000 */
[----:B------:R-:W-:-:S03]  /*0930*/  ULDC.64 UR46, c[0x0][0x208] ;  /* 0x00008200002e7ab9 */ /* 0x000fc60000000a00 */
[----:B------:R-:W-:Y:S01]  /*0940*/  SEL R26, R26, 0x2, !P0 ;  /* 0x000000021a1a7807 */ /* 0x000fe20004000000 */
[----:B---34-:R-:W-:Y:S06]  /*0950*/  BAR.SYNC.DEFER_BLOCKING 0x0 ;  /* 0x0000000000007b1d */ /* 0x018fec0000010000 */
[----:B------:R-:W-:Y:S05]  /*0960*/  @!P0 BRA `(.L_x_11673) ;  /* 0x000000a4003c8947 */ /* 0x000fea0003800000 */
.L_x_11674:
[----:B------:R-:W-:-:S08]  /*0970*/  NOP ;  /* 0x0000000000007918 */ /* 0x000fd00000000000 */
[----:B------:R-:W1:Y:S02]  /*0980*/  USETMAXREG.TRY_ALLOC.CTAPOOL UP0, 0xa0 ;  /* 0x000000a0000079c8 */ /* 0x000e640008000600 */
[----:B-1----:R-:W-:-:S13]  /*0990*/  PLOP3.LUT P0, PT, PT, PT, UP0, 0x80, 0x0 ;  /* 0x000000000000781c */ /* 0x002fda0003f0f008 */
[----:B------:R-:W-:Y:S05]  /*09a0*/  @!P0 BRA `(.L_x_11674) ;  /* 0xfffffffc00f08947 */ /* 0x000fea000383ffff */
[----:B--2---:R-:W1:Y:S08]  /*09b0*/  S2UR UR7, SR_CTAID.X ;  /* 0x00000000000779c3 */ /* 0x004e700000002500 */
        /* <DEDUP_REMOVED lines=8> */
[----:B------:R-:W-:Y:S01]  /*0a40*/  LOP3.LUT R17, R26, 0x1, RZ, 0xfc, !PT ;  /* 0x000000011a117812 */ /* 0x000fe200078efcff */
[----:B------:R3:W-:Y:S01]  /*0a50*/  STL [R1+0x4], RZ ;  /* 0x000004ff01007387 */ /* 0x0007e20000100800 */
[----:B------:R-:W-:Y:S01]  /*0a60*/  IMAD.MOV.U32 R16, RZ, RZ, RZ ;  /* 0x000000ffff107224 */ /* 0x000fe200078e00ff */
[----:B------:R-:W-:Y:S01]  /*0a70*/  ULDC.64 UR36, c[0x0][0x198] ;  /* 0x0000660000247ab9 */ /* 0x000fe20000000a00 */
[----:B------:R-:W-:Y:S02]  /*0a80*/  UMOV UR38, URZ ;  /* 0x0000003f00267c82 */ /* 0x000fe40008000000 */
[----:B------:R-:W4:Y:S01]  /*0a90*/  S2UR UR6, SR_SWINHI ;  /* 0x00000000000679c3 */ /* 0x000f220000002f00 */
[----:B--2---:R-:W-:Y:S01]  /*0aa0*/  ULEA UR40, UR39, UR40, 0x18 ;  /* 0x0000002827287291 */ /* 0x004fe2000f8ec03f */
[----:B-1----:R-:W-:-:S06]  /*0ab0*/  VIADD R11, R2, 0xffffff80 ;  /* 0xffffff80020b7836 */ /* 0x002fcc0000000000 */
[----:B------:R-:W-:Y:S01]  /*0ac0*/  UMOV UR4, UR40 ;  /* 0x0000002800047c82 */ /* 0x000fe20008000000 */
[----:B----4-:R-:W-:Y:S01]  /*0ad0*/  UMOV UR5, UR6 ;  /* 0x0000000600057c82 */ /* 0x010fe20008000000 */
        /* <DEDUP_REMOVED lines=16> */
[CC--:B------:R-:W-:Y:S02]  /*0be0*/  LEA.HI R4, R0.reuse, R11.reuse, RZ, 0x5 ;  /* 0x0000000b00047211 */ /* 0x0c0fe400078f28ff */
[----:B------:R-:W-:Y:S02]  /*0bf0*/  LEA.HI R0, R0, R11, RZ, 0x3 ;  /* 0x0000000b00007211 */ /* 0x000fe400078f18ff */
[----:B------:R-:W-:Y:S02]  /*0c00*/  SHF.R.S32.HI R13, RZ, 0x5, R4 ;  /* 0x00000005ff0d7819 */ /* 0x000fe40000011404 */
[----:B------:R-:W-:-:S02]  /*0c10*/  LEA.HI R7, R6, R10, RZ, 0x2 ;  /* 0x0000000a06077211 */ /* 0x000fc400078f10ff */
[----:B------:R-:W-:Y:S01]  /*0c20*/  LEA.HI R6, R6, R10, RZ, 0x5 ;  /* 0x0000000a06067211 */ /* 0x000fe200078f28ff */
[----:B------:R-:W-:Y:S01]  /*0c30*/  IMAD R2, R13, 0x10, R3 ;  /* 0x000000100d027824 */ /* 0x000fe200078e0203 */
[--C-:B------:R-:W-:Y:S02]  /*0c40*/  SHF.R.S32.HI R8, RZ, 0x2, R7.reuse ;  /* 0x00000002ff087819 */ /* 0x100fe40000011407 */
[----:B------:R-:W-:Y:S01]  /*0c50*/  SHF.R.S32.HI R9, RZ, 0x1f, R7 ;  /* 0x0000001fff097819 */ /* 0x000fe20000011407 */
[----:B------:R-:W-:Y:S01]  /*0c60*/  IMAD R3, R2, 0x8, R5 ;  /* 0x0000000802037824 */ /* 0x000fe200078e0205 */
[----:B------:R-:W-:Y:S01]  /*0c70*/  SHF.R.S32.HI R6, RZ, 0x5, R6 ;  /* 0x00000005ff067819 */ /* 0x000fe20000011406 */
[----:B------:R-:W-:Y:S01]  /*0c80*/  IMAD.HI R2, R12, 0x55555556, RZ ;  /* 0x555555560c027827 */ /* 0x000fe200078e02ff */
[----:B------:R-:W-:Y:S02]  /*0c90*/  LEA.HI R9, R9, R8, RZ, 0x3 ;  /* 0x0000000809097211 */ /* 0x000fe400078f18ff */
[----:B------:R-:W-:Y:S01]  /*0ca0*/  LOP3.LUT R18, R7, 0x7ffffffc, RZ, 0xc0, !PT ;  /* 0x7ffffffc07127812 */ /* 0x000fe200078ec0ff */
[----:B------:R-:W-:Y:S01]  /*0cb0*/  IMAD.SHL.U32 R3, R3, 0x8, RZ ;  /* 0x0000000803037824 */ /* 0x000fe200078e00ff */
[----:B------:R-:W-:-:S02]  /*0cc0*/  LEA.HI R4, R2, R2, RZ, 0x1 ;  /* 0x0000000202047211 */ /* 0x000fc400078f08ff */
[----:B------:R-:W-:Y:S01]  /*0cd0*/  LOP3.LUT R2, R0, 0x1ffffff8, RZ, 0xc0, !PT ;  /* 0x1ffffff800027812 */ /* 0x000fe200078ec0ff */
[----:B------:R-:W-:Y:S01]  /*0ce0*/  IMAD.WIDE R22, R3, 0x2, R22 ;  /* 0x0000000203167825 */ /* 0x000fe200078e0216 */
[----:B------:R-:W-:Y:S02]  /*0cf0*/  LOP3.LUT R9, R9, 0xfffffff8, RZ, 0xc0, !PT ;  /* 0xfffffff809097812 */ /* 0x000fe400078ec0ff */
[----:B------:R-:W-:Y:S01]  /*0d00*/  SHF.R.S32.HI R156, RZ, 0x3, R0 ;  /* 0x00000003ff9c7819 */ /* 0x000fe20000011400 */
[----:B------:R-:W-:Y:S02]  /*0d10*/  IMAD.IADD R2, R11, 0x1, -R2 ;  /* 0x000000010b027824 */ /* 0x000fe400078e0a02 */
[----:B------:R-:W-:Y:S02]  /*0d20*/  IMAD.IADD R9, R8, 0x1, -R9 ;  /* 0x0000000108097824 */ /* 0x000fe400078e0a09 */
[----:B------:R-:W-:Y:S02]  /*0d30*/  IMAD.SHL.U32 R2, R2, 0x8, RZ ;  /* 0x0000000802027824 */ /* 0x000fe400078e00ff */
[----:B------:R-:W-:-:S02]  /*0d40*/  IMAD R4, R4, -0x3, R12 ;  /* 0xfffffffd04047824 */ /* 0x000fc400078e020c */
[----:B------:R-:W-:Y:S01]  /*0d50*/  IMAD R9, R6, 0x10, R9 ;  /* 0x0000001006097824 */ /* 0x000fe200078e0209 */
[----:B------:R-:W-:Y:S01]  /*0d60*/  SHF.R.S32.HI R3, RZ, 0x1f, R2 ;  /* 0x0000001fff037819 */ /* 0x000fe20000011402 */
[----:B------:R-:W-:Y:S02]  /*0d70*/  IMAD.IADD R18, R10, 0x1, -R18 ;  /* 0x000000010a127824 */ /* 0x000fe400078e0a12 */
[----:B------:R-:W-:Y:S02]  /*0d80*/  IMAD R19, R4, 0x40, R9 ;  /* 0x0000004004137824 */ /* 0x000fe400078e0209 */
[----:B------:R3:W-:Y:S05]  /*0d90*/  STL.64 [R1+0x8], R2 ;  /* 0x0000080201007387 */ /* 0x0007ea0000100a00 */
.L_x_11724:
        /* <DEDUP_REMOVED lines=11> */
[----:B---34-:R-:W-:Y:S05]  /*0e50*/  @!P0 BRA `(.L_x_11675) ;  /* 0x0000000000208947 */ /* 0x018fea0003800000 */
        /* <DEDUP_REMOVED lines=8> */
.L_x_11675:
[----:B------:R-:W-:Y:S01]  /*0ee0*/  ULDC UR6, c[0x0][0xdc4] ;  /* 0x0003710000067ab9 */ /* 0x000fe20000000800 */
[----:B------:R-:W-:Y:S01]  /*0ef0*/  UMOV UR41, UR7 ;  /* 0x0000000700297c82 */ /* 0x000fe20008000000 */
[----:B------:R-:W-:-:S11]  /*0f00*/  UISETP.NE.AND UP0, UPT, UR6, 0x1, UPT ;  /* 0x000000010600788c */ /* 0x000fd6000bf05270 */
[----:B------:R-:W-:Y:S02]  /*0f10*/  @UP0 ULDC.64 UR10, c[0x0][0xdc8] ;  /* 0x00037200000a0ab9 */ /* 0x000fe40000000a00 */
[----:B------:R-:W-:-:S04]  /*0f20*/  UIMAD.WIDE.U32 UR4, UR7, UR10, URZ ;  /* 0x0000000a070472a5 */ /* 0x000fc8000f8e003f */
[----:B------:R-:W-:-:S04]  /*0f30*/  @UP0 USHF.R.U32.HI UR41, URZ, UR11, UR5 ;  /* 0x0000000b3f290299 */ /* 0x000fc80008011605 */
[----:B------:R-:W-:-:S12]  /*0f40*/  UIMAD UR4, UR41, UR6, URZ ;  /* 0x00000006290472a4 */ /* 0x000fd8000f8e023f */
.L_x_11676:
        /* <DEDUP_REMOVED lines=8> */
[----:B------:R-:W4:Y:S01]  /*0fd0*/  LDC.64 R24, c[0x0][0x998] ;  /* 0x00026600ff187b82 */ /* 0x000f220000000a00 */
        /* <DEDUP_REMOVED lines=14> */
[----:B----4-:R-:W-:-:S05]  /*10c0*/  ISETP.NE.U32.AND P1, PT, R24, RZ, PT ;  /* 0x000000ff1800720c */ /* 0x010fca0003f25070 */
[----:B------:R-:W2:Y:S01]  /*10d0*/  @P0 LDC.64 R10, c[0x0][0x9a8] ;  /* 0x00026a00ff0a0b82 */ /* 0x000ea20000000a00 */
[----:B---3--:R-:W-:Y:S02]  /*10e0*/  @P0 SHF.R.S32.HI R3, RZ, 0x1f, R7 ;  /* 0x0000001fff030819 */ /* 0x008fe40000011407 */
        /* <DEDUP_REMOVED lines=36> */
[----:B------:R-:W-:Y:S01]  /*1330*/  UISETP.NE.U32.AND UP0, UPT, UR4, URZ, UPT ;  /* 0x0000003f0400728c */ /* 0x000fe2000bf05070 */
[----:B------:R-:W5:Y:S01]  /*1340*/  @P2 LDC R6, c[0x0][0x42c] ;  /* 0x00010b00ff062b82 */ /* 0x000f620000000800 */
[----:B------:R-:W-:Y:S01]  /*1350*/  ULOP3.LUT UR4, URZ, UR41, URZ, 0x33, !UPT ;  /* 0x000000293f047292 */ /* 0x000fe2000f8e333f */
[----:B------:R-:W-:Y:S01]  /*1360*/  IMAD.U32 R28, RZ, RZ, UR43 ;  /* 0x0000002bff1c7e24 */ /* 0x000fe2000f8e00ff */
[----:B------:R-:W-:Y:S01]  /*1370*/  UISETP.NE.AND.EX UP0, UPT, UR5, URZ, UPT, UP0 ;  /* 0x0000003f0500728c */ /* 0x000fe2000bf05300 */
[----:B------:R-:W-:Y:S01]  /*1380*/  PLOP3.LUT P0, PT, PT, PT, PT, 0x80, 0x0 ;  /* 0x000000000000781c */ /* 0x000fe20003f0f070 */
[----:B------:R-:W-:Y:S01]  /*1390*/  UIADD3 UR4, UR4, UR6, URZ ;  /* 0x0000000604047290 */ /* 0x000fe2000fffe03f */
[----:B------:R-:W-:Y:S01]  /*13a0*/  IMAD.MOV.U32 R55, RZ, RZ, RZ ;  /* 0x000000ffff377224 */ /* 0x000fe200078e00ff */
[----:B------:R-:W-:Y:S01]  /*13b0*/  ULDC UR5, c[0x0][0x404] ;  /* 0x0001010000057ab9 */ /* 0x000fe20000000800 */
[----:B----4-:R-:W4:Y:S01]  /*13c0*/  @P2 LDC R9, c[0x0][0x430] ;  /* 0x00010c00ff092b82 */ /* 0x010f220000000800 */
[----:B------:R-:W-:Y:S01]  /*13d0*/  USEL UR5, UR5, 0x1, UP0 ;  /* 0x0000000105057887 */ /* 0x000fe20008000000 */
[----:B------:R-:W-:Y:S01]  /*13e0*/  CS2R R10, SRZ ;  /* 0x00000000000a7805 */ /* 0x000fe2000001ff00 */
[----:B------:R-:W-:Y:S01]  /*13f0*/  UIMAD UR42, UR4, 0xc0, URZ ;  /* 0x000000c0042a78a4 */ /* 0x000fe2000f8e023f */
[----:B------:R-:W-:-:S02]  /*1400*/  CS2R R12, SRZ ;  /* 0x00000000000c7805 */ /* 0x000fc4000001ff00 */
[----:B------:R-:W-:Y:S01]  /*1410*/  CS2R R14, SRZ ;  /* 0x00000000000e7805 */ /* 0x000fe2000001ff00 */
[----:B------:R-:W-:Y:S01]  /*1420*/  ULDC UR4, c[0x0][0x988] ;  /* 0x0002620000047ab9 */ /* 0x000fe20000000800 */
[----:B-1----:R-:W-:Y:S01]  /*1430*/  IMAD R41, R41, UR5, RZ ;  /* 0x0000000529297c24 */ /* 0x002fe2000f8e02ff */
[----:B------:R-:W-:Y:S02]  /*1440*/  CS2R R20, SRZ ;  /* 0x0000000000147805 */ /* 0x000fe4000001ff00 */
[----:B------:R-:W-:Y:S02]  /*1450*/  CS2R R24, SRZ ;  /* 0x0000000000187805 */ /* 0x000fe4000001ff00 */
[----:B------:R-:W-:Y:S02]  /*1460*/  CS2R R26, SRZ ;  /* 0x00000000001a7805 */ /* 0x000fe4000001ff00 */
[----:B------:R-:W-:Y:S02]  /*1470*/  CS2R R32, SRZ ;  /* 0x0000000000207805 */ /* 0x000fe4000001ff00 */
[C---:B--2---:R-:W-:Y:S01]  /*1480*/  IADD3 R4, R41.reuse, 0x15f, -R2 ;  /* 0x0000015f29047810 */ /* 0x044fe20007ffe802 */
[----:B------:R-:W-:Y:S01]  /*1490*/  VIADD R2, R41, 0x9f ;  /* 0x0000009f29027836 */ /* 0x000fe20000000000 */
[----:B------:R-:W-:-:S02]  /*14a0*/  CS2R R30, SRZ ;  /* 0x00000000001e7805 */ /* 0x000fc4000001ff00 */
[----:B------:R-:W-:Y:S01]  /*14b0*/  CS2R R56, SRZ ;  /* 0x0000000000387805 */ /* 0x000fe2000001ff00 */
[----:B-----5:R-:W-:Y:S01]  /*14c0*/  @P2 IMAD.HI.U32 R6, R6, UR43, RZ ;  /* 0x0000002b06062c27 */ /* 0x020fe2000f8e00ff */
[----:B------:R-:W-:Y:S02]  /*14d0*/  CS2R R36, SRZ ;  /* 0x0000000000247805 */ /* 0x000fe4000001ff00 */
[----:B------:R-:W-:Y:S02]  /*14e0*/  CS2R R58, SRZ ;  /* 0x00000000003a7805 */ /* 0x000fe4000001ff00 */
[----:B------:R-:W-:Y:S01]  /*14f0*/  CS2R R44, SRZ ;  /* 0x00000000002c7805 */ /* 0x000fe2000001ff00 */
[----:B------:R-:W-:Y:S02]  /*1500*/  VIADD R4, R4, UR42 ;  /* 0x0000002a04047c36 */ /* 0x000fe40008000000 */
[----:B------:R-:W-:Y:S01]  /*1510*/  IMAD.HI R2, R2, 0x66666667, RZ ;  /* 0x6666666702027827 */ /* 0x000fe200078e02ff */
[----:B----4-:R-:W-:-:S02]  /*1520*/  @P2 SHF.R.U32.HI R28, RZ, R9, R6 ;  /* 0x00000009ff1c2219 */ /* 0x010fc40000011606 */
[----:B------:R-:W-:Y:S01]  /*1530*/  CS2R R8, SRZ ;  /* 0x0000000000087805 */ /* 0x000fe2000001ff00 */
[----:B------:R-:W-:Y:S01]  /*1540*/  IMAD.HI R4, R4, 0x66666667, RZ ;  /* 0x6666666704047827 */ /* 0x000fe200078e02ff */
[----:B------:R-:W-:Y:S01]  /*1550*/  SHF.R.U32.HI R5, RZ, 0x1f, R2 ;  /* 0x0000001fff057819 */ /* 0x000fe20000011602 */
[----:B------:R1:W-:Y:S02]  /*1560*/  STL [R1], R28 ;  /* 0x0000001c01007387 */ /* 0x0003e40000100800 */
[----:B------:R-:W-:Y:S01]  /*1570*/  IMAD.MOV.U32 R60, RZ, RZ, RZ ;  /* 0x000000ffff3c7224 */ /* 0x000fe200078e00ff */
[----:B------:R-:W-:Y:S02]  /*1580*/  SHF.R.U32.HI R7, RZ, 0x1f, R4 ;  /* 0x0000001fff077819 */ /* 0x000fe40000011604 */
[----:B------:R-:W-:Y:S02]  /*1590*/  LEA.HI.SX32 R5, R2, R5, 0x1a ;  /* 0x0000000502057211 */ /* 0x000fe400078fd2ff */
[----:B------:R-:W-:-:S02]  /*15a0*/  LEA.HI.SX32 R40, R4, R7, 0x1a ;  /* 0x0000000704287211 */ /* 0x000fc400078fd2ff */
[----:B------:R-:W-:Y:S02]  /*15b0*/  CS2R R6, SRZ ;  /* 0x0000000000067805 */ /* 0x000fe4000001ff00 */
[----:B------:R-:W-:Y:S02]  /*15c0*/  VIMNMX R40, R5, R40, PT ;  /* 0x0000002805287248 */ /* 0x000fe40003fe0100 */
[----:B------:R-:W-:Y:S02]  /*15d0*/  CS2R R4, SRZ ;  /* 0x0000000000047805 */ /* 0x000fe4000001ff00 */
[----:B-1----:R-:W-:Y:S02]  /*15e0*/  CS2R R28, SRZ ;  /* 0x00000000001c7805 */ /* 0x002fe4000001ff00 */
[----:B------:R-:W-:Y:S01]  /*15f0*/  ISETP.GE.AND P1, PT, R40, 0x1, PT ;  /* 0x000000012800780c */ /* 0x000fe20003f26270 */
[----:B---3--:R-:W-:-:S04]  /*1600*/  FMUL.FTZ R0, R3, R0 ;  /* 0x0000000003007220 */ /* 0x008fc80000410000 */
[----:B------:R-:W-:-:S08]  /*1610*/  FMUL.FTZ R2, R0, UR4 ;  /* 0x0000000400027c20 */ /* 0x000fd00008410000 */
        /* <DEDUP_REMOVED lines=34> */
.L_x_11678:
[----:B------:R-:W2:Y:S01]  /*1840*/  LDL R20, [R1+0x4] ;  /* 0x0000040001147983 */ /* 0x000ea20000100800 */
[----:B------:R-:W-:Y:S02]  /*1850*/  ISETP.NE.AND P1, PT, R17, 0x3, PT ;  /* 0x000000031100780c */ /* 0x000fe40003f25270 */
[----:B--2---:R-:W-:-:S04]  /*1860*/  LEA.HI R0, R20, R20, RZ, 0x1 ;  /* 0x0000001414007211 */ /* 0x004fc800078f08ff */
[----:B------:R-:W-:-:S05]  /*1870*/  LOP3.LUT R0, R0, 0xfffffffe, RZ, 0xc0, !PT ;  /* 0xfffffffe00007812 */ /* 0x000fca00078ec0ff */
[----:B------:R-:W-:-:S05]  /*1880*/  IMAD.IADD R0, R20, 0x1, -R0 ;  /* 0x0000000114007824 */ /* 0x000fca00078e0a00 */
[----:B------:R-:W-:-:S04]  /*1890*/  SHF.L.U32 R0, R0, 0x1f, RZ ;  /* 0x0000001f00007819 */ /* 0x000fc800000006ff */
[----:B------:R-:W1:Y:S02]  /*18a0*/  SYNCS.PHASECHK.TRANS64.TRYWAIT P0, [UR40+0x13200], R0 ;  /* 0x01320000ff0075a7 */ /* 0x000e640008000168 */
[----:B-1----:R-:W-:Y:S05]  /*18b0*/  @!P0 BRA `(.L_x_11679) ;  /* 0x000000c000408947 */ /* 0x002fea0003800000 */
.L_x_11794:
[----:B------:R-:W-:Y:S05]  /*18c0*/  @!P1 BRA `(.L_x_11680) ;  /* 0x0000000000049947 */ /* 0x000fea0003800000 */
[----:B------:R-:W-:Y:S01]  /*18d0*/  BPT.TRAP 0x1 ;  /* 0x000000040000795c */ /* 0x000fe20000300000 */
.L_x_11680:
[----:B------:R-:W-:Y:S01]  /*18e0*/  IMAD.U32 R4, RZ, RZ, UR38 ;  /* 0x00000026ff047e24 */ /* 0x000fe2000f8e00ff */
[----:B-1----:R-:W-:-:S04]  /*18f0*/  SHF.L.U32 R3, R16, 0x1f, RZ ;  /* 0x0000001f10037819 */ /* 0x002fc800000006ff */
[----:B------:R-:W-:-:S04]  /*1900*/  LEA R4, R4, UR40, 0x3 ;  /* 0x0000002804047c11 */ /* 0x000fc8000f8e18ff */
[----:B------:R1:W2:Y:S01]  /*1910*/  SYNCS.PHASECHK.TRANS64.TRYWAIT P0, [R4+URZ+0x13230], R3 ;  /* 0x01323003040075a7 */ /* 0x0002a2000800017f */
[----:B------:R-:W-:Y:S05]  /*1920*/  @!P1 BRA `(.L_x_11681) ;  /* 0x0000000000049947 */ /* 0x000fea0003800000 */
[----:B------:R-:W-:Y:S01]  /*1930*/  BPT.TRAP 0x1 ;  /* 0x000000040000795c */ /* 0x000fe20000300000 */
.L_x_11681:
[----:B--2---:R-:W-:Y:S05]  /*1940*/  @P0 BRA `(.L_x_11682) ;  /* 0x0000000000080947 */ /* 0x004fea0003800000 */
[----:B------:R-:W2:Y:S02]  /*1950*/  SYNCS.PHASECHK.TRANS64.TRYWAIT P0, [R4+URZ+0x13230], R3 ;  /* 0x01323003040075a7 */ /* 0x000ea4000800017f */
[----:B--2---:R-:W-:Y:S05]  /*1960*/  @!P0 BRA `(.L_x_11683) ;  /* 0x000000c0002c8947 */ /* 0x004fea0003800000 */
.L_x_11682:
        /* <DEDUP_REMOVED lines=15> */
[----:B------:R-:W3:Y:S01]  /*1a60*/  LDC R8, c[0x0][0x288] ;  /* 0x0000a200ff087b82 */ /* 0x000ee20000000800 */
[----:B------:R-:W-:Y:S01]  /*1a70*/  UMOV UR9, 0x80000020 ;  /* 0x8000002000097882 */ /* 0x000fe20000000000 */
[----:B------:R-:W-:Y:S01]  /*1a80*/  UMOV UR12, UR45 ;  /* 0x0000002d000c7c82 */ /* 0x000fe20008000000 */
[----:B------:R-:W-:Y:S01]  /*1a90*/  UMOV UR11, 0x80000020 ;  /* 0x80000020000b7882 */ /* 0x000fe20000000000 */
[----:B-12---:R-:W-:-:S02]  /*1aa0*/  IMAD R3, R40, -0xa0, R41 ;  /* 0xffffff6028037824 */ /* 0x006fc400078e0229 */
[----:B------:R-:W-:Y:S01]  /*1ab0*/  VIADD R121, R19, UR42 ;  /* 0x0000002a13797c36 */ /* 0x000fe20008000000 */
[----:B------:R-:W-:Y:S01]  /*1ac0*/  UIMAD UR4, UR38, 0x280, UR4 ;  /* 0x00000280260478a4 */ /* 0x000fe2000f8e0204 */
[----:B------:R-:W-:-:S03]  /*1ad0*/  @!P0 VIADD R4, R4, 0x13240 ;  /* 0x0001324004048836 */ /* 0x000fc60000000000 */
[----:B------:R-:W-:Y:S02]  /*1ae0*/  UIADD3 UR5, UR4, 0x180, URZ ;  /* 0x0000018004057890 */ /* 0x000fe4000fffe03f */
[----:B------:R-:W-:Y:S01]  /*1af0*/  UIADD3 UR6, UR4, 0x200, URZ ;  /* 0x0000020004067890 */ /* 0x000fe2000fffe03f */
[----:B------:R-:W-:Y:S01]  /*1b00*/  @!P0 PRMT R4, RZ, 0x654, R4 ;  /* 0x00000654ff048816 */ /* 0x000fe20000000004 */
[----:B------:R-:W-:Y:S01]  /*1b10*/  UMOV UR14, UR4 ;  /* 0x00000004000e7c82 */ /* 0x000fe20008000000 */
[----:B------:R-:W-:Y:S01]  /*1b20*/  UIADD3 UR10, UR4, 0x2, URZ ;  /* 0x00000002040a7890 */ /* 0x000fe2000fffe03f */
[----:B------:R-:W-:Y:S01]  /*1b30*/  QGMMA.64x32x32.F32.E4M3.E4M3 R104, gdesc[UR12], RZ, !UPT, gsb0 ;  /* 0x006000000c6879f3 */ /* 0x000fe2000c0008ff */
[----:B------:R-:W-:Y:S01]  /*1b40*/  UIADD3 UR14, UR4, 0x80, URZ ;  /* 0x00000080040e7890 */ /* 0x000fe2000fffe03f */
[----:B------:R-:W-:Y:S01]  /*1b50*/  UMOV UR15, 0x80000020 ;  /* 0x80000020000f7882 */ /* 0x000fe20000000000 */
[C---:B---3--:R-:W-:Y:S01]  /*1b60*/  IADD3 R5, -R8.reuse, 0xa1, R3 ;  /* 0x000000a108057810 */ /* 0x048fe20007ffe103 */
[----:B------:R-:W-:Y:S01]  /*1b70*/  VIADD R3, R3, 0xa0 ;  /* 0x000000a003037836 */ /* 0x000fe20000000000 */
[----:B------:R-:W-:-:S03]  /*1b80*/  IADD3 R41, -R8, UR42, R41 ;  /* 0x0000002a08297c10 */ /* 0x000fc6000fffe129 */
[C---:B------:R-:W-:Y:S02]  /*1b90*/  IMAD R12, R18.reuse, -0x2, R5 ;  /* 0xfffffffe120c7824 */ /* 0x040fe400078e0205 */
[----:B------:R-:W-:-:S03]  /*1ba0*/  IMAD R20, R18, -0x2, R3 ;  /* 0xfffffffe12147824 */ /* 0x000fc600078e0203 */
[----:B------:R-:W-:-:S04]  /*1bb0*/  IADD3 R3, R12, 0x8, R121 ;  /* 0x000000080c037810 */ /* 0x000fc80007ffe079 */
[----:B------:R-:W-:-:S04]  /*1bc0*/  VIMNMX R0, R20, R3, PT ;  /* 0x0000000314007248 */ /* 0x000fc80003fe0100 */
[C---:B------:R-:W-:Y:S02]  /*1bd0*/  ISETP.GT.AND P2, PT, R0.reuse, RZ, PT ;  /* 0x000000ff0000720c */ /* 0x040fe40003f44270 */
        /* <DEDUP_REMOVED lines=97> */
[----:B------:R-:W-:Y:S01]  /*21f0*/  FSEL R5, R82, -INF , P3 ;  /* 0xff80000052057808 */ /* 0x000fe20001800000 */
[----:B------:R-:W-:Y:S01]  /*2200*/  IMAD.HI R82, R41, 0x66666667, RZ ;  /* 0x6666666729527827 */ /* 0x000fe200078e02ff */
        /* <DEDUP_REMOVED lines=11> */
[----:B------:R-:W-:Y:S01]  /*22c0*/  FMNMX.FTZ R14, R87, R14, !PT ;  /* 0x0000000e570e7209 */ /* 0x000fe20007810000 */
[----:B------:R-:W-:Y:S02]  /*22d0*/  WARPGROUP.DEPBAR.LE gsb0, 0x0 ;  /* 0x00008000000079c5 */ /* 0x000fe40000010000 */
[----:B------:R-:W-:Y:S01]  /*22e0*/  WARPGROUP.ARRIVE ;  /* 0x00000000000079c5 */ /* 0x000fe20000000000 */
[----:B------:R-:W-:-:S02]  /*22f0*/  FSEL R9, R58, -INF , P3 ;  /* 0xff8000003a097808 */ /* 0x000fc40001800000 */
[C---:B------:R-:W-:Y:S02]  /*2300*/  ISETP.GT.AND P3, PT, R0.reuse, 0x68, PT ;  /* 0x000000680000780c */ /* 0x040fe40003f64270 */
[----:B------:R-:W-:Y:S01]  /*2310*/  FSEL R59, R59, -INF , P2 ;  /* 0xff8000003b3b7808 */ /* 0x000fe20001000000 */
[----:B------:R-:W-:Y:S01]  /*2320*/  QGMMA.64x32x32.F32.E4M3.E4M3 R24, gdesc[UR8], R24, gsb0 ;  /* 0x00600000081879f3 */ /* 0x000fe20008000818 */
        /* <DEDUP_REMOVED lines=45> */
[----:B------:R-:W2:Y:S02]  /*2600*/  SHFL.BFLY PT, R0, R39, 0x2, 0x1f ;  /* 0x0c401f0027007f89 */ /* 0x000ea400000e0000 */
[----:B--2---:R-:W-:-:S05]  /*2610*/  FMNMX.FTZ R30, R39, R0, !PT ;  /* 0x00000000271e7209 */ /* 0x004fca0007810000 */
[----:B------:R-:W2:Y:S02]  /*2620*/  SHFL.BFLY PT, R49, R30, 0x1, 0x1f ;  /* 0x0c201f001e317f89 */ /* 0x000ea400000e0000 */
[----:B--2---:R-:W-:Y:S02]  /*2630*/  FMNMX.FTZ R0, R30, R49, !PT ;  /* 0x000000311e007209 */ /* 0x004fe40007810000 */
[----:B------:R-:W-:Y:S02]  /*2640*/  VIADDMNMX R30, R121, R12, R20, PT ;  /* 0x0000000c791e7246 */ /* 0x000fe40003800114 */
[----:B------:R-:W-:Y:S01]  /*2650*/  FSETP.NEU.FTZ.AND P2, PT, R0, -INF , PT ;  /* 0xff8000000000780b */ /* 0x000fe20003f5d000 */
[----:B------:R-:W-:-:S01]  /*2660*/  FFMA.FTZ R53, R2, R0, -8 ;  /* 0xc100000002357423 */ /* 0x000fc20000010000 */
[C---:B------:R-:W-:Y:S02]  /*2670*/  ISETP.GT.AND P3, PT, R30.reuse, 0x1, PT ;  /* 0x000000011e00780c */ /* 0x040fe40003f64270 */
[----:B------:R-:W-:-:S02]  /*2680*/  ISETP.GT.AND P4, PT, R30, 0x8, PT ;  /* 0x000000081e00780c */ /* 0x000fc40003f84270 */
        /* <DEDUP_REMOVED lines=31> */
[--C-:B------:R-:W-:Y:S01]  /*2880*/  FFMA.FTZ R31, R2, R45, -R53.reuse ;  /* 0x0000002d021f7223 */ /* 0x100fe20000010835 */
[----:B------:R-:W-:Y:S01]  /*2890*/  FSEL R107, R116, -INF , P3 ;  /* 0xff800000746b7808 */ /* 0x000fe20001800000 */
[----:B------:R-:W-:Y:S01]  /*28a0*/  MUFU.EX2 R14, R14 ;  /* 0x0000000e000e7308 */ /* 0x000fe20000000800 */
[----:B------:R-:W-:Y:S01]  /*28b0*/  FMNMX.FTZ R38, R113, R38, !PT ;  /* 0x0000002671267209 */ /* 0x000fe20007810000 */
[C-C-:B------:R-:W-:Y:S01]  /*28c0*/  FFMA.FTZ R20, R2.reuse, R118, -R53.reuse ;  /* 0x0000007602147223 */ /* 0x140fe20000010835 */
[----:B------:R-:W-:Y:S01]  /*28d0*/  FSEL R117, R117, -INF , P2 ;  /* 0xff80000075757808 */ /* 0x000fe20001000000 */
[--C-:B------:R-:W-:Y:S01]  /*28e0*/  FFMA.FTZ R90, R2, R90, -R53.reuse ;  /* 0x0000005a025a7223 */ /* 0x100fe20000010835 */
[----:B------:R-:W-:Y:S01]  /*28f0*/  ISETP.GT.AND P2, PT, R30, 0x20, PT ;  /* 0x000000201e00780c */ /* 0x000fe20003f44270 */
[--C-:B------:R-:W-:Y:S01]  /*2900*/  FFMA.FTZ R94, R2, R94, -R53.reuse ;  /* 0x0000005e025e7223 */ /* 0x100fe20000010835 */
[----:B------:R-:W-:Y:S01]  /*2910*/  FMNMX.FTZ R38, R107, R38, !PT ;  /* 0x000000266b267209 */ /* 0x000fe20007810000 */
[----:B------:R-:W-:Y:S01]  /*2920*/  MUFU.EX2 R10, R10 ;  /* 0x0000000a000a7308 */ /* 0x000fe20000000800 */
[----:B------:R-:W-:Y:S01]  /*2930*/  ISETP.GT.AND P3, PT, R30, 0x21, PT ;  /* 0x000000211e00780c */ /* 0x000fe20003f64270 */
[--C-:B------:R-:W-:Y:S01]  /*2940*/  FFMA.FTZ R42, R2, R98, -R53.reuse ;  /* 0x00000062022a7223 */ /* 0x100fe20000010835 */
        /* <DEDUP_REMOVED lines=15> */
[--C-:B------:R-:W-:Y:S01]  /*2a40*/  FFMA.FTZ R11, R2, R11, -R53.reuse ;  /* 0x0000000b020b7223 */ /* 0x100fe20000010835 */
[----:B------:R-:W-:Y:S01]  /*2a50*/  ISETP.GT.AND P2, PT, R30, 0x30, PT ;  /* 0x000000301e00780c */ /* 0x000fe20003f44270 */
[C-C-:B------:R-:W-:Y:S01]  /*2a60*/  FFMA.FTZ R13, R2.reuse, R13, -R53.reuse ;  /* 0x0000000d020d7223 */ /* 0x140fe20000010835 */
[----:B------:R-:W-:Y:S01]  /*2a70*/  FSEL R121, R93, -INF , P3 ;  /* 0xff8000005d797808 */ /* 0x000fe20001800000 */
[--C-:B------:R-:W-:Y:S01]  /*2a80*/  FFMA.FTZ R15, R2, R15, -R53.reuse ;  /* 0x0000000f020f7223 */ /* 0x100fe20000010835 */
[----:B------:R-:W-:Y:S01]  /*2a90*/  FMNMX.FTZ R48, R119, R48, !PT ;  /* 0x0000003077307209 */ /* 0x000fe20007810000 */
[----:B------:R3:W-:Y:S01]  /*2aa0*/  MUFU.EX2 R93, R50 ;  /* 0x00000032005d7308 */ /* 0x0007e20000000800 */
        /* <DEDUP_REMOVED lines=9> */
[C-C-:B---3--:R-:W-:Y:S01]  /*2b40*/  FFMA.FTZ R50, R2.reuse, R46, -R53.reuse ;  /* 0x0000002e02327223 */ /* 0x148fe20000010835 */
[----:B------:R-:W-:Y:S01]  /*2b50*/  FMNMX.FTZ R48, R123, R48, !PT ;  /* 0x000000307b307209 */ /* 0x000fe20007810000 */
[----:B------:R-:W-:Y:S01]  /*2b60*/  FFMA.FTZ R46, R2, R102, -R53 ;  /* 0x00000066022e7223 */ /* 0x000fe20000010835 */
[----:B------:R-:W-:-:S02]  /*2b70*/  ISETP.GT.AND P3, PT, R30, 0x39, PT ;  /* 0x000000391e00780c */ /* 0x000fc40003f64270 */
[----:B------:R-:W-:Y:S01]  /*2b80*/  FSEL R125, R100, -INF , P2 ;  /* 0xff800000647d7808 */ /* 0x000fe20001000000 */
[----:B------:R-:W3:Y:S01]  /*2b90*/  MUFU.EX2 R99, R99 ;  /* 0x0000006300637308 */ /* 0x000ee20000000800 */
[----:B------:R-:W-:Y:S02]  /*2ba0*/  FMNMX.FTZ R48, R97, R48, !PT ;  /* 0x0000003061307209 */ /* 0x000fe40007810000 */
[----:B------:R-:W-:Y:S02]  /*2bb0*/  FSEL R127, R101, -INF , P3 ;  /* 0xff800000657f7808 */ /* 0x000fe40001800000 */
[C---:B------:R-:W-:Y:S02]  /*2bc0*/  ISETP.GT.AND P2, PT, R30.reuse, 0x40, PT ;  /* 0x000000401e00780c */ /* 0x040fe40003f44270 */
        /* <DEDUP_REMOVED lines=8> */
[C-C-:B----4-:R-:W-:Y:S01]  /*2c50*/  FFMA.FTZ R50, R2.reuse, R44, -R53.reuse ;  /* 0x0000002c02327223 */ /* 0x150fe20000010835 */
[----:B------:R-:W-:Y:S01]  /*2c60*/  FMNMX.FTZ R48, R129, R48, !PT ;  /* 0x0000003081307209 */ /* 0x000fe20007810000 */
[----:B------:R-:W-:Y:S01]  /*2c70*/  FFMA.FTZ R44, R2, R74, -R53 ;  /* 0x0000004a022c7223 */ /* 0x000fe20000010835 */
[----:B------:R-:W-:-:S02]  /*2c80*/  ISETP.GT.AND P3, PT, R30, 0x49, PT ;  /* 0x000000491e00780c */ /* 0x000fc40003f64270 */
[----:B------:R-:W-:Y:S01]  /*2c90*/  FSEL R131, R76, -INF , P2 ;  /* 0xff8000004c837808 */ /* 0x000fe20001000000 */
[----:B------:R-:W-:Y:S01]  /*2ca0*/  MUFU.EX2 R111, R111 ;  /* 0x0000006f006f7308 */ /* 0x000fe20000000800 */
[----:B------:R-:W-:Y:S02]  /*2cb0*/  FMNMX.FTZ R48, R73, R48, !PT ;  /* 0x0000003049307209 */ /* 0x000fe40007810000 */
[C---:B------:R-:W-:Y:S02]  /*2cc0*/  ISETP.GT.AND P2, PT, R30.reuse, 0x50, PT ;  /* 0x000000501e00780c */ /* 0x040fe40003f44270 */
[----:B------:R-:W-:Y:S02]  /*2cd0*/  FSEL R133, R77, -INF , P3 ;  /* 0xff8000004d857808 */ /* 0x000fe40001800000 */
[----:B------:R-:W-:Y:S01]  /*2ce0*/  FMNMX.FTZ R48, R131, R48, !PT ;  /* 0x0000003083307209 */ /* 0x000fe20007810000 */
[----:B------:R4:W-:Y:S01]  /*2cf0*/  MUFU.EX2 R77, R50 ;  /* 0x00000032004d7308 */ /* 0x0009e20000000800 */
        /* <DEDUP_REMOVED lines=9> */
[----:B------:R-:W-:Y:S01]  /*2d90*/  VIADD R84, R40, 0xfffffffe ;  /* 0xfffffffe28547836 */ /* 0x000fe20000000000 */
[----:B------:R-:W-:Y:S01]  /*2da0*/  FMNMX.FTZ R48, R81, R48, !PT ;  /* 0x0000003051307209 */ /* 0x000fe20007810000 */
[----:B------:R-:W-:Y:S01]  /*2db0*/  MUFU.EX2 R42, R42 ;  /* 0x0000002a002a7308 */ /* 0x000fe20000000800 */
[----:B------:R-:W-:Y:S02]  /*2dc0*/  FSEL R85, R85, -INF , P3 ;  /* 0xff80000055557808 */ /* 0x000fe40001800000 */
[C---:B------:R-:W-:Y:S02]  /*2dd0*/  ISETP.GT.AND P2, PT, R30.reuse, 0x60, PT ;  /* 0x000000601e00780c */ /* 0x040fe40003f44270 */
[----:B------:R-:W-:Y:S02]  /*2de0*/  FMNMX.FTZ R48, R137, R48, !PT ;  /* 0x0000003089307209 */ /* 0x000fe40007810000 */
[----:B------:R-:W-:Y:S01]  /*2df0*/  ISETP.GT.AND P3, PT, R30, 0x61, PT ;  /* 0x000000611e00780c */ /* 0x000fe20003f64270 */
[----:B------:R-:W-:Y:S01]  /*2e00*/  MUFU.EX2 R46, R46 ;  /* 0x0000002e002e7308 */ /* 0x000fe20000000800 */
[----:B------:R-:W-:-:S02]  /*2e10*/  FSEL R139, R56, -INF , P2 ;  /* 0xff800000388b7808 */ /* 0x000fc40001000000 */
[----:B----4-:R-:W-:Y:S02]  /*2e20*/  FMNMX.FTZ R50, R85, R48, !PT ;  /* 0x0000003055327209 */ /* 0x010fe40007810000 */
        /* <DEDUP_REMOVED lines=9> */
[----:B----4-:R-:W-:Y:S01]  /*2ec0*/  FFMA.FTZ R3, R2, R83, -R53 ;  /* 0x0000005302037223 */ /* 0x010fe20000010835 */
        /* <DEDUP_REMOVED lines=20> */
[----:B------:R-:W-:Y:S01]  /*3010*/  FFMA.FTZ R24, R2, R7, -R53 ;  /* 0x0000000702187223 */ /* 0x000fe20000010835 */
[----:B------:R-:W-:-:S02]  /*3020*/  FMNMX.FTZ R52, R69, R52, !PT ;  /* 0x0000003445347209 */ /* 0x000fc40007810000 */
[C---:B------:R-:W-:Y:S02]  /*3030*/  ISETP.GT.AND P2, PT, R30.reuse, 0x88, PT ;  /* 0x000000881e00780c */ /* 0x040fe40003f44270 */
        /* <DEDUP_REMOVED lines=31> */
[----:B--2---:R-:W-:Y:S02]  /*3230*/  F2FP.SATFINITE.E4M3.F32.PACK_AB_MERGE_C R153, R51, R10, RZ ;  /* 0x0000000a3399723e */ /* 0x004fe400048070ff */
[----:B---3--:R-:W-:Y:S01]  /*3240*/  F2FP.SATFINITE.E4M3.F32.PACK_AB_MERGE_C R155, R99, R20, RZ ;  /* 0x00000014639b723e */ /* 0x008fe200048070ff */
[----:B----4-:R-:W2:Y:S01]  /*3250*/  SHFL.BFLY PT, R3, R52, 0x2, 0x1f ;  /* 0x0c401f0034037f89 */ /* 0x010ea200000e0000 */
[----:B------:R-:W-:-:S02]  /*3260*/  F2FP.SATFINITE.E4M3.F32.PACK_AB_MERGE_C R153, R14, R49, R153 ;  /* 0x000000310e99723e */ /* 0x000fc40004807099 */
[----:B------:R-:W-:Y:S01]  /*3270*/  F2FP.SATFINITE.E4M3.F32.PACK_AB_MERGE_C R155, R12, R39, R155 ;  /* 0x000000270c9b723e */ /* 0x000fe2000480709b */
[----:B------:R-:W-:Y:S08]  /*3280*/  MUFU.EX2 R13, R13 ;  /* 0x0000000d000d7308 */ /* 0x000ff00000000800 */
[----:B------:R-:W-:Y:S08]  /*3290*/  MUFU.EX2 R32, R32 ;  /* 0x0000002000207308 */ /* 0x000ff00000000800 */
[----:B------:R-:W-:Y:S01]  /*32a0*/  MUFU.EX2 R15, R15 ;  /* 0x0000000f000f7308 */ /* 0x000fe20000000800 */
[----:B--2---:R-:W-:Y:S01]  /*32b0*/  FMNMX.FTZ R7, R52, R3, !PT ;  /* 0x0000000334077209 */ /* 0x004fe20007810000 */
[C-C-:B------:R-:W-:Y:S01]  /*32c0*/  FFMA.FTZ R52, R2.reuse, R27, -R53.reuse ;  /* 0x0000001b02347223 */ /* 0x140fe20000010835 */
[----:B------:R-:W-:-:S05]  /*32d0*/  FFMA.FTZ R27, R2, R43, -R53 ;  /* 0x0000002b021b7223 */ /* 0x000fca0000010835 */
[----:B------:R-:W-:Y:S01]  /*32e0*/  MUFU.EX2 R36, R36 ;  /* 0x0000002400247308 */ /* 0x000fe20000000800 */
[----:B------:R-:W2:Y:S07]  /*32f0*/  SHFL.BFLY PT, R56, R7, 0x1, 0x1f ;  /* 0x0c201f0007387f89 */ /* 0x000eae00000e0000 */
[----:B------:R-:W-:Y:S08]  /*3300*/  MUFU.EX2 R27, R27 ;  /* 0x0000001b001b7308 */ /* 0x000ff00000000800 */
[----:B------:R-:W-:Y:S08]  /*3310*/  MUFU.EX2 R54, R54 ;  /* 0x0000003600367308 */ /* 0x000ff00000000800 */
[----:B------:R-:W-:Y:S01]  /*3320*/  MUFU.EX2 R21, R21 ;  /* 0x0000001500157308 */ /* 0x000fe20000000800 */
[----:B--2---:R-:W-:Y:S01]  /*3330*/  FMNMX.FTZ R3, R7, R56, !PT ;  /* 0x0000003807037209 */ /* 0x004fe20007810000 */
[----:B------:R-:W-:-:S03]  /*3340*/  FADD.FTZ R7, R49, R14 ;  /* 0x0000000e31077221 */ /* 0x000fc60000010000 */
[----:B------:R-:W-:Y:S01]  /*3350*/  FSETP.NEU.FTZ.AND P2, PT, R3, -INF , PT ;  /* 0xff8000000300780b */ /* 0x000fe20003f5d000 */
[----:B------:R-:W-:-:S02]  /*3360*/  FFMA.FTZ R60, R2, R3, -8 ;  /* 0xc1000000023c7423 */ /* 0x000fc40000010003 */
[----:B------:R2:W-:Y:S03]  /*3370*/  MUFU.EX2 R56, R47 ;  /* 0x0000002f00387308 */ /* 0x0005e60000000800 */
[----:B------:R-:W-:-:S05]  /*3380*/  FSEL R60, R60, RZ, P2 ;  /* 0x000000ff3c3c7208 */ /* 0x000fca0001000000 */
[C-C-:B------:R-:W-:Y:S01]  /*3390*/  FFMA.FTZ R43, R2.reuse, R91, -R60.reuse ;  /* 0x0000005b022b7223 */ /* 0x140fe2000001083c */
[----:B------:R-:W-:-:S01]  /*33a0*/  FFMA.FTZ R58, R2, R105, -R60 ;  /* 0x00000069023a7223 */ /* 0x000fc2000001083c */
[C-C-:B--2---:R-:W-:Y:S01]  /*33b0*/  FFMA.FTZ R47, R2.reuse, R95, -R60.reuse ;  /* 0x0000005f022f7223 */ /* 0x144fe2000001083c */
[----:B------:R-:W-:-:S01]  /*33c0*/  FFMA.FTZ R64, R2, R109, -R60 ;  /* 0x0000006d02407223 */ /* 0x000fc2000001083c */
[C-C-:B------:R-:W-:Y:S01]  /*33d0*/  FFMA.FTZ R45, R2.reuse, R103, -R60.reuse ;  /* 0x00000067022d7223 */ /* 0x140fe2000001083c */
[----:B------:R-:W-:-:S01]  /*33e0*/  FFMA.FTZ R62, R2, R113, -R60 ;  /* 0x00000071023e7223 */ /* 0x000fc2000001083c */
[----:B------:R-:W-:Y:S01]  /*33f0*/  MUFU.EX2 R43, R43 ;  /* 0x0000002b002b7308 */ /* 0x000fe20000000800 */
[----:B------:R-:W-:-:S01]  /*3400*/  FFMA.FTZ R59, R2, R107, -R60 ;  /* 0x0000006b023b7223 */ /* 0x000fc2000001083c */
[----:B------:R-:W-:Y:S01]  /*3410*/  SHF.R.U32.HI R95, RZ, 0x1f, R82 ;  /* 0x0000001fff5f7819 */ /* 0x000fe20000011652 */
[----:B------:R-:W-:-:S01]  /*3420*/  FFMA.FTZ R68, R2, R117, -R60 ;  /* 0x0000007502447223 */ /* 0x000fc2000001083c */
[C-C-:B------:R-:W-:Y:S01]  /*3430*/  FFMA.FTZ R53, R2.reuse, R115, -R60.reuse ;  /* 0x0000007302357223 */ /* 0x140fe2000001083c */
[----:B------:R-:W-:-:S01]  /*3440*/  FFMA.FTZ R81, R2, R81, -R60 ;  /* 0x0000005102517223 */ /* 0x000fc2000001083c */
[----:B------:R-:W-:Y:S01]  /*3450*/  LEA.HI.SX32 R95, R82, R95, 0x1a ;  /* 0x0000005f525f7211 */ /* 0x000fe200078fd2ff */
        /* <DEDUP_REMOVED lines=36> */
[----:B------:R-:W-:-:S01]  /*36a0*/  FFMA.FTZ R149, R2, R149, -R60 ;  /* 0x0000009502957223 */ /* 0x000fc2000001083c */
[C-C-:B------:R-:W-:Y:S01]  /*36b0*/  FFMA.FTZ R151, R2.reuse, R151, -R60.reuse ;  /* 0x0000009702977223 */ /* 0x140fe2000001083c */
[----:B------:R-:W-:-:S01]  /*36c0*/  FFMA.FTZ R33, R2, R33, -R60 ;  /* 0x0000002102217223 */ /* 0x000fc2000001083c */
[----:B------:R-:W-:Y:S01]  /*36d0*/  ISETP.GE.AND P2, PT, R84, R7, PT ;  /* 0x000000075400720c */ /* 0x000fe20003f46270 */
[----:B------:R-:W-:-:S01]  /*36e0*/  FADD.FTZ R84, R20, R85 ;  /* 0x0000005514547221 */ /* 0x000fc20000010000 */
[----:B------:R-:W3:Y:S01]  /*36f0*/  MUFU.EX2 R59, R59 ;  /* 0x0000003b003b7308 */ /* 0x000ee20000000800 */
[----:B------:R-:W-:-:S01]  /*3700*/  FFMA.FTZ R37, R2, R37, -R60 ;  /* 0x0000002502257223 */ /* 0x000fc2000001083c */
[----:B------:R-:W-:Y:S01]  /*3710*/  F2FP.SATFINITE.E4M3.F32.PACK_AB_MERGE_C R64, R64, R47, RZ ;  /* 0x0000002f4040723e */ /* 0x000fe200048070ff */
[----:B------:R-:W-:-:S03]  /*3720*/  FADD.FTZ R85, R99, R84 ;  /* 0x0000005463557221 */ /* 0x000fc60000010000 */
[----:B------:R-:W-:Y:S01]  /*3730*/  F2FP.SATFINITE.E4M3.F32.PACK_AB_MERGE_C R152, R58, R43, R64 ;  /* 0x0000002b3a98723e */ /* 0x000fe20004807040 */
[----:B------:R-:W-:-:S01]  /*3740*/  FADD.FTZ R86, R34, R85 ;  /* 0x0000005522567221 */ /* 0x000fc20000010000 */
[----:B------:R-:W4:Y:S01]  /*3750*/  MUFU.EX2 R68, R68 ;  /* 0x0000004400447308 */ /* 0x000f220000000800 */
[----:B------:R-:W-:-:S07]  /*3760*/  IMAD.MOV.U32 R43, RZ, RZ, R55 ;  /* 0x000000ffff2b7224 */ /* 0x000fce00078e0037 */
[----:B------:R-:W5:Y:S08]  /*3770*/  MUFU.EX2 R53, R53 ;  /* 0x0000003500357308 */ /* 0x000f700000000800 */
[----:B------:R1:W-:Y:S08]  /*3780*/  MUFU.EX2 R8, R81 ;  /* 0x0000005100087308 */ /* 0x0003f00000000800 */
[----:B------:R-:W5:Y:S01]  /*3790*/  MUFU.EX2 R66, R66 ;  /* 0x0000004200427308 */ /* 0x000f620000000800 */
[----:B-1----:R-:W-:-:S01]  /*37a0*/  FADD.FTZ R81, R45, R40 ;  /* 0x000000282d517221 */ /* 0x002fc20000010000 */
[----:B------:R-:W-:Y:S01]  /*37b0*/  FFMA.FTZ R40, R2, R141, -R60 ;  /* 0x0000008d02287223 */ /* 0x000fe2000001083c */
[----:B------:R-:W-:-:S02]  /*37c0*/  F2FP.SATFINITE.E4M3.F32.PACK_AB_MERGE_C R141, R30, R11, RZ ;  /* 0x0000000b1e8d723e */ /* 0x000fc400048070ff */
[----:B--2---:R-:W-:Y:S02]  /*37d0*/  FADD.FTZ R82, R62, R81 ;  /* 0x000000513e527221 */ /* 0x004fe40000010000 */
[----:B------:R-:W-:Y:S01]  /*37e0*/  F2FP.SATFINITE.E4M3.F32.PACK_AB_MERGE_C R141, R28, R9, R141 ;  /* 0x000000091c8d723e */ /* 0x000fe2000480708d */
[----:B------:R-:W1:Y:S01]  /*37f0*/  MUFU.EX2 R67, R67 ;  /* 0x0000004300437308 */ /* 0x000e620000000800 */
[----:B---3--:R-:W-:-:S01]  /*3800*/  FADD.FTZ R81, R59, R82 ;  /* 0x000000523b517221 */ /* 0x008fc20000010000 */
[----:B------:R-:W-:Y:S01]  /*3810*/  FFMA.FTZ R82, R2, R65, -R60 ;  /* 0x0000004102527223 */ /* 0x000fe2000001083c */
[C---:B----4-:R-:W-:Y:S02]  /*3820*/  F2FP.SATFINITE.E4M3.F32.PACK_AB_MERGE_C R59, R68.reuse, R59, RZ ;  /* 0x0000003b443b723e */ /* 0x050fe400048070ff */
[----:B------:R-:W-:Y:S01]  /*3830*/  FADD.FTZ R84, R68, R81 ;  /* 0x0000005144547221 */ /* 0x000fe20000010000 */
[----:B------:R-:W-:-:S01]  /*3840*/  FADD.FTZ R81, R111, R86 ;  /* 0x000000566f517221 */ /* 0x000fc20000010000 */
[----:B------:R-:W-:Y:S01]  /*3850*/  F2FP.SATFINITE.E4M3.F32.PACK_AB_MERGE_C R154, R62, R45, R59 ;  /* 0x0000002d3e9a723e */ /* 0x000fe2000480703b */
[----:B------:R-:W2:Y:S01]  /*3860*/  MUFU.EX2 R72, R72 ;  /* 0x0000004800487308 */ /* 0x000ea20000000800 */
[----:B-----5:R-:W-:-:S01]  /*3870*/  FADD.FTZ R65, R53, R84 ;  /* 0x0000005435417221 */ /* 0x020fc20000010000 */
[----:B------:R-:W-:Y:S01]  /*3880*/  FADD.FTZ R86, R38, R81 ;  /* 0x0000005126567221 */ /* 0x000fe20000010000 */
[----:B------:R-:W-:-:S02]  /*3890*/  IMAD.MOV.U32 R45, RZ, RZ, R55 ;  /* 0x000000ffff2d7224 */ /* 0x000fc400078e0037 */
[----:B------:R-:W-:Y:S01]  /*38a0*/  FADD.FTZ R84, R66, R65 ;  /* 0x0000004142547221 */ /* 0x000fe20000010000 */
[----:B------:R-:W-:-:S01]  /*38b0*/  FADD.FTZ R85, R93, R86 ;  /* 0x000000565d557221 */ /* 0x000fc20000010000 */
[----:B------:R-:W-:Y:S01]  /*38c0*/  FFMA.FTZ R65, R2, R25, -R60 ;  /* 0x0000001902417223 */ /* 0x000fe2000001083c */
        /* <DEDUP_REMOVED lines=10> */
[----:B------:R-:W-:-:S03]  /*3970*/  IMAD.MOV.U32 R34, RZ, RZ, R55 ;  /* 0x000000ffff227224 */ /* 0x000fc600078e0037 */
[----:B------:R-:W-:Y:S01]  /*3980*/  F2FP.SATFINITE.E4M3.F32.PACK_AB_MERGE_C R148, R66, R53, R67 ;  /* 0x000000354294723e */ /* 0x000fe20004807043 */
[----:B------:R-:W2:Y:S01]  /*3990*/  MUFU.EX2 R76, R76 ;  /* 0x0000004c004c7308 */ /* 0x000ea20000000800 */
[----:B---3--:R-:W-:-:S01]  /*39a0*/  FADD.FTZ R81, R63, R84 ;  /* 0x000000543f517221 */ /* 0x008fc20000010000 */
[----:B------:R-:W-:-:S06]  /*39b0*/  IMAD.MOV.U32 R53, RZ, RZ, R55 ;  /* 0x000000ffff357224 */ /* 0x000fcc00078e0037 */
[----:B------:R-:W3:Y:S01]  /*39c0*/  MUFU.EX2 R89, R89 ;  /* 0x0000005900597308 */ /* 0x000ee20000000800 */
[----:B-1----:R-:W-:-:S07]  /*39d0*/  FADD.FTZ R81, R70, R81 ;  /* 0x0000005146517221 */ /* 0x002fce0000010000 */
[----:B------:R-:W1:Y:S01]  /*39e0*/  MUFU.EX2 R71, R71 ;  /* 0x0000004700477308 */ /* 0x000e620000000800 */
[----:B--2---:R-:W-:-:S01]  /*39f0*/  FADD.FTZ R84, R76, R81 ;  /* 0x000000514c547221 */ /* 0x004fc20000010000 */
[C---:B------:R-:W-:Y:S01]  /*3a00*/  FADD.FTZ R81, R77.reuse, R86 ;  /* 0x000000564d517221 */ /* 0x040fe20000010000 */
[----:B------:R-:W-:-:S03]  /*3a10*/  F2FP.SATFINITE.E4M3.F32.PACK_AB_MERGE_C R77, R77, R46, RZ ;  /* 0x0000002e4d4d723e */ /* 0x000fc600048070ff */
[----:B------:R-:W-:Y:S01]  /*3a20*/  FADD.FTZ R60, R44, R81 ;  /* 0x000000512c3c7221 */ /* 0x000fe20000010000 */
[----:B------:R-:W-:Y:S01]  /*3a30*/  F2FP.SATFINITE.E4M3.F32.PACK_AB_MERGE_C R101, R101, R42, R77 ;  /* 0x0000002a6565723e */ /* 0x000fe2000480704d */
[----:B------:R-:W2:Y:S01]  /*3a40*/  MUFU.EX2 R74, R74 ;  /* 0x0000004a004a7308 */ /* 0x000ea20000000800 */
[----:B---3--:R-:W-:-:S01]  /*3a50*/  FADD.FTZ R84, R89, R84 ;  /* 0x0000005459547221 */ /* 0x008fc20000010000 */
[----:B------:R-:W-:Y:S01]  /*3a60*/  FADD.FTZ R81, R75, R60 ;  /* 0x0000003c4b517221 */ /* 0x000fe20000010000 */
[----:B------:R-:W-:Y:S01]  /*3a70*/  F2FP.SATFINITE.E4M3.F32.PACK_AB_MERGE_C R76, R89, R76, RZ ;  /* 0x0000004c594c723e */ /* 0x000fe200048070ff */
[----:B------:R-:W-:Y:S02]  /*3a80*/  IMAD.MOV.U32 R42, RZ, RZ, R55 ;  /* 0x000000ffff2a7224 */ /* 0x000fe400078e0037 */
[----:B------:R-:W-:-:S01]  /*3a90*/  FADD.FTZ R38, R48, R81 ;  /* 0x0000005130267221 */ /* 0x000fc20000010000 */
[----:B------:R-:W-:Y:S01]  /*3aa0*/  F2FP.SATFINITE.E4M3.F32.PACK_AB_MERGE_C R150, R70, R63, R76 ;  /* 0x0000003f4696723e */ /* 0x000fe2000480704c */
        /* <DEDUP_REMOVED lines=11> */
[----:B------:R-:W-:Y:S01]  /*3b60*/  FADD.FTZ R46, R24, R51 ;  /* 0x00000033182e7221 */ /* 0x000fe20000010000 */
[----:B------:R-:W-:Y:S01]  /*3b70*/  F2FP.SATFINITE.E4M3.F32.PACK_AB_MERGE_C R78, R91, R78, RZ ;  /* 0x0000004e5b4e723e */ /* 0x000fe200048070ff */
[----:B------:R-:W-:Y:S02]  /*3b80*/  IMAD.MOV.U32 R51, RZ, RZ, R55 ;  /* 0x000000ffff337224 */ /* 0x000fe400078e0037 */
[----:B------:R-:W-:-:S01]  /*3b90*/  FADD.FTZ R46, R87, R46 ;  /* 0x0000002e572e7221 */ /* 0x000fc20000010000 */
[----:B------:R-:W-:Y:S01]  /*3ba0*/  F2FP.SATFINITE.E4M3.F32.PACK_AB_MERGE_C R144, R74, R71, R78 ;  /* 0x000000474a90723e */ /* 0x000fe2000480704e */
[----:B------:R-:W1:Y:S01]  /*3bb0*/  MUFU.EX2 R80, R80 ;  /* 0x0000005000507308 */ /* 0x000e620000000800 */
[----:B--2---:R-:W-:-:S04]  /*3bc0*/  FADD.FTZ R47, R73, R38 ;  /* 0x00000026492f7221 */ /* 0x004fc80000010000 */
[----:B------:R-:W-:-:S03]  /*3bd0*/  FADD.FTZ R38, R8, R47 ;  /* 0x0000002f08267221 */ /* 0x000fc60000010000 */
[----:B------:R-:W2:Y:S01]  /*3be0*/  MUFU.EX2 R4, R4 ;  /* 0x0000000400047308 */ /* 0x000ea20000000800 */
[----:B---3--:R-:W-:-:S07]  /*3bf0*/  FADD.FTZ R49, R41, R38 ;  /* 0x0000002629317221 */ /* 0x008fce0000010000 */
[----:B------:R-:W3:Y:S01]  /*3c00*/  MUFU.EX2 R57, R57 ;  /* 0x0000003900397308 */ /* 0x000ee20000000800 */
[----:B-1----:R-:W-:-:S01]  /*3c10*/  FADD.FTZ R49, R80, R49 ;  /* 0x0000003150317221 */ /* 0x002fc20000010000 */
[----:B------:R-:W-:Y:S01]  /*3c20*/  F2FP.SATFINITE.E4M3.F32.PACK_AB_MERGE_C R38, R80, R41, RZ ;  /* 0x000000295026723e */ /* 0x000fe200048070ff */
[----:B------:R-:W-:-:S01]  /*3c30*/  FADD.FTZ R41, R9, R46 ;  /* 0x0000002e09297221 */ /* 0x000fc20000010000 */
[----:B------:R-:W-:Y:S01]  /*3c40*/  F2FP.SATFINITE.E4M3.F32.PACK_AB_MERGE_C R9, R36, R15, RZ ;  /* 0x0000000f2409723e */ /* 0x000fe200048070ff */
[--C-:B------:R-:W-:Y:S01]  /*3c50*/  IMAD.MOV.U32 R46, RZ, RZ, R55.reuse ;  /* 0x000000ffff2e7224 */ /* 0x100fe200078e0037 */
[----:B------:R-:W-:Y:S01]  /*3c60*/  F2FP.SATFINITE.E4M3.F32.PACK_AB_MERGE_C R146, R8, R73, R38 ;  /* 0x000000490892723e */ /* 0x000fe20004807026 */
[----:B------:R-:W-:Y:S01]  /*3c70*/  IMAD.MOV.U32 R38, RZ, RZ, R55 ;  /* 0x000000ffff267224 */ /* 0x000fe200078e0037 */
[----:B------:R-:W1:Y:S01]  /*3c80*/  MUFU.EX2 R40, R40 ;  /* 0x0000002800287308 */ /* 0x000e620000000800 */
[----:B--2---:R-:W-:-:S01]  /*3c90*/  FADD.FTZ R12, R4, R49 ;  /* 0x00000031040c7221 */ /* 0x004fc20000010000 */
[----:B------:R-:W-:-:S06]  /*3ca0*/  IMAD.MOV.U32 R49, RZ, RZ, R55 ;  /* 0x000000ffff317224 */ /* 0x000fcc00078e0037 */
[----:B------:R-:W2:Y:S01]  /*3cb0*/  MUFU.EX2 R61, R61 ;  /* 0x0000003d003d7308 */ /* 0x000ea20000000800 */
[----:B---3--:R-:W-:-:S07]  /*3cc0*/  FADD.FTZ R39, R57, R12 ;  /* 0x0000000c39277221 */ /* 0x008fce0000010000 */
[----:B------:R3:W4:Y:S01]  /*3cd0*/  MUFU.EX2 R25, R143 ;  /* 0x0000008f00197308 */ /* 0x0007220000000800 */
[----:B-1----:R-:W-:-:S01]  /*3ce0*/  FADD.FTZ R12, R40, R39 ;  /* 0x00000027280c7221 */ /* 0x002fc20000010000 */
[----:B------:R-:W-:-:S06]  /*3cf0*/  IMAD.MOV.U32 R39, RZ, RZ, R55 ;  /* 0x000000ffff277224 */ /* 0x000fcc00078e0037 */
[----:B------:R1:W-:Y:S01]  /*3d00*/  MUFU.EX2 R10, R145 ;  /* 0x00000091000a7308 */ /* 0x0003e20000000800 */
[----:B--2---:R-:W-:-:S01]  /*3d10*/  FADD.FTZ R12, R61, R12 ;  /* 0x0000000c3d0c7221 */ /* 0x004fc20000010000 */
[----:B---3--:R-:W-:Y:S02]  /*3d20*/  F2FP.SATFINITE.E4M3.F32.PACK_AB_MERGE_C R143, R32, R13, R9 ;  /* 0x0000000d208f723e */ /* 0x008fe40004807009 */
[----:B------:R-:W-:Y:S02]  /*3d30*/  F2FP.SATFINITE.E4M3.F32.PACK_AB_MERGE_C R9, R54, R27, RZ ;  /* 0x0000001b3609723e */ /* 0x000fe400048070ff */
[----:B------:R-:W-:Y:S02]  /*3d40*/  F2FP.SATFINITE.E4M3.F32.PACK_AB_MERGE_C R40, R61, R40, RZ ;  /* 0x000000283d28723e */ /* 0x000fe400048070ff */
[----:B------:R-:W-:Y:S01]  /*3d50*/  MUFU.EX2 R82, R82 ;  /* 0x0000005200527308 */ /* 0x000fe20000000800 */
[----:B-1----:R-:W-:Y:S02]  /*3d60*/  F2FP.SATFINITE.E4M3.F32.PACK_AB_MERGE_C R145, R79, R48, RZ ;  /* 0x000000304f91723e */ /* 0x002fe400048070ff */
[----:B------:R-:W-:Y:S01]  /*3d70*/  F2FP.SATFINITE.E4M3.F32.PACK_AB_MERGE_C R48, R87, R24, RZ ;  /* 0x000000185730723e */ /* 0x000fe200048070ff */
[----:B------:R-:W-:-:S01]  /*3d80*/  FADD.FTZ R24, R28, R41 ;  /* 0x000000291c187221 */ /* 0x000fc20000010000 */
[----:B------:R-:W-:Y:S01]  /*3d90*/  F2FP.SATFINITE.E4M3.F32.PACK_AB_MERGE_C R140, R57, R4, R40 ;  /* 0x00000004398c723e */ /* 0x000fe20004807028 */
[----:B------:R-:W-:Y:S01]  /*3da0*/  IMAD.MOV.U32 R40, RZ, RZ, R55 ;  /* 0x000000ffff287224 */ /* 0x000fe200078e0037 */
[----:B------:R-:W-:Y:S01]  /*3db0*/  F2FP.SATFINITE.E4M3.F32.PACK_AB_MERGE_C R145, R75, R44, R145 ;  /* 0x0000002c4b91723e */ /* 0x000fe20004807091 */
[----:B------:R-:W-:-:S01]  /*3dc0*/  FADD.FTZ R41, R11, R24 ;  /* 0x000000180b297221 */ /* 0x000fc20000010000 */
[----:B------:R-:W1:Y:S01]  /*3dd0*/  MUFU.EX2 R69, R69 ;  /* 0x0000004500457308 */ /* 0x000e620000000800 */
[----:B------:R-:W-:-:S02]  /*3de0*/  IMAD.MOV.U32 R44, RZ, RZ, R55 ;  /* 0x000000ffff2c7224 */ /* 0x000fc400078e0037 */
[----:B------:R-:W-:Y:S01]  /*3df0*/  FADD.FTZ R30, R30, R41 ;  /* 0x000000291e1e7221 */ /* 0x000fe20000010000 */
[--C-:B------:R-:W-:Y:S02]  /*3e00*/  IMAD.MOV.U32 R41, RZ, RZ, R55.reuse ;  /* 0x000000ffff297224 */ /* 0x100fe400078e0037 */
[----:B------:R-:W-:Y:S02]  /*3e10*/  IMAD.MOV.U32 R28, RZ, RZ, R55 ;  /* 0x000000ffff1c7224 */ /* 0x000fe400078e0037 */
[----:B------:R-:W-:-:S01]  /*3e20*/  FADD.FTZ R11, R13, R30 ;  /* 0x0000001e0d0b7221 */ /* 0x000fc20000010000 */
[----:B------:R2:W-:Y:S01]  /*3e30*/  MUFU.EX2 R14, R147 ;  /* 0x00000093000e7308 */ /* 0x0005e20000000800 */
[----:B------:R-:W-:Y:S02]  /*3e40*/  IMAD.MOV.U32 R30, RZ, RZ, R55 ;  /* 0x000000ffff1e7224 */ /* 0x000fe400078e0037 */
[----:B------:R-:W-:Y:S01]  /*3e50*/  FADD.FTZ R24, R32, R11 ;  /* 0x0000000b20187221 */ /* 0x000fe20000010000 */
[----:B------:R-:W-:-:S03]  /*3e60*/  IMAD.MOV.U32 R32, RZ, RZ, R55 ;  /* 0x000000ffff207224 */ /* 0x000fc600078e0037 */
[----:B------:R-:W-:Y:S01]  /*3e70*/  FADD.FTZ R15, R15, R24 ;  /* 0x000000180f0f7221 */ /* 0x000fe20000010000 */
[----:B------:R-:W3:Y:S01]  /*3e80*/  MUFU.EX2 R20, R83 ;  /* 0x0000005300147308 */ /* 0x000ee20000000800 */
[----:B--2---:R-:W-:Y:S01]  /*3e90*/  F2FP.SATFINITE.E4M3.F32.PACK_AB_MERGE_C R147, R50, R5, R48 ;  /* 0x000000053293723e */ /* 0x004fe20004807030 */
[----:B----4-:R-:W-:Y:S01]  /*3ea0*/  FADD.FTZ R5, R25, R12 ;  /* 0x0000000c19057221 */ /* 0x010fe20000010000 */
[----:B------:R-:W-:-:S01]  /*3eb0*/  FADD.FTZ R36, R36, R15 ;  /* 0x0000000f24247221 */ /* 0x000fc20000010000 */
[----:B-1----:R-:W-:Y:S01]  /*3ec0*/  F2FP.SATFINITE.E4M3.F32.PACK_AB_MERGE_C R11, R69, R10, RZ ;  /* 0x0000000a450b723e */ /* 0x002fe200048070ff */
[----:B------:R-:W-:Y:S02]  /*3ed0*/  IMAD.MOV.U32 R50, RZ, RZ, R55 ;  /* 0x000000ffff327224 */ /* 0x000fe400078e0037 */
[C---:B------:R-:W-:Y:S01]  /*3ee0*/  FADD.FTZ R5, R82.reuse, R5 ;  /* 0x0000000552057221 */ /* 0x040fe20000010000 */
[----:B------:R-:W-:Y:S01]  /*3ef0*/  IMAD.MOV.U32 R48, RZ, RZ, R55 ;  /* 0x000000ffff307224 */ /* 0x000fe200078e0037 */
[----:B------:R-:W1:Y:S01]  /*3f00*/  MUFU.EX2 R52, R52 ;  /* 0x0000003400347308 */ /* 0x000e620000000800 */
[----:B------:R-:W-:Y:S01]  /*3f10*/  F2FP.SATFINITE.E4M3.F32.PACK_AB_MERGE_C R142, R82, R25, R11 ;  /* 0x00000019528e723e */ /* 0x000fe2000480700b */
[----:B------:R-:W-:Y:S01]  /*3f20*/  FADD.FTZ R24, R10, R5 ;  /* 0x000000050a187221 */ /* 0x000fe20000010000 */
[----:B------:R-:W-:-:S01]  /*3f30*/  FADD.FTZ R5, R21, R36 ;  /* 0x0000002415057221 */ /* 0x000fc20000010000 */
[----:B------:R-:W-:-:S02]  /*3f40*/  IMAD.MOV.U32 R36, RZ, RZ, R55 ;  /* 0x000000ffff247224 */ /* 0x000fc400078e0037 */
[----:B------:R-:W-:-:S01]  /*3f50*/  FADD.FTZ R69, R69, R24 ;  /* 0x0000001845457221 */ /* 0x000fc20000010000 */
[----:B------:R-:W-:Y:S01]  /*3f60*/  IMAD.MOV.U32 R25, RZ, RZ, R55 ;  /* 0x000000ffff197224 */ /* 0x000fe200078e0037 */
[----:B------:R-:W2:Y:S02]  /*3f70*/  MUFU.EX2 R47, R65 ;  /* 0x00000041002f7308 */ /* 0x000ea40000000800 */
[----:B---3--:R-:W-:-:S06]  /*3f80*/  FADD.FTZ R10, R20, R69 ;  /* 0x00000045140a7221 */ /* 0x008fcc0000010000 */
[----:B------:R-:W3:Y:S01]  /*3f90*/  MUFU.EX2 R29, R29 ;  /* 0x0000001d001d7308 */ /* 0x000ee20000000800 */
[C---:B-1----:R-:W-:Y:S01]  /*3fa0*/  F2FP.SATFINITE.E4M3.F32.PACK_AB_MERGE_C R137, R52.reuse, R21, R9 ;  /* 0x000000153489723e */ /* 0x042fe20004807009 */
[----:B------:R-:W-:-:S04]  /*3fb0*/  FADD.FTZ R52, R52, R5 ;  /* 0x0000000534347221 */ /* 0x000fc80000010000 */
[----:B------:R-:W-:Y:S01]  /*3fc0*/  FADD.FTZ R27, R27, R52 ;  /* 0x000000341b1b7221 */ /* 0x000fe20000010000 */
[----:B------:R-:W-:Y:S01]  /*3fd0*/  IMAD.MOV.U32 R52, RZ, RZ, R55 ;  /* 0x000000ffff347224 */ /* 0x000fe200078e0037 */
[----:B------:R-:W-:Y:S01]  /*3fe0*/  MUFU.EX2 R35, R35 ;  /* 0x0000002300237308 */ /* 0x000fe20000000800 */
[----:B--2---:R-:W-:-:S01]  /*3ff0*/  FADD.FTZ R5, R47, R10 ;  /* 0x0000000a2f057221 */ /* 0x004fc20000010000 */
[----:B------:R-:W-:Y:S01]  /*4000*/  FADD.FTZ R54, R54, R27 ;  /* 0x0000001b36367221 */ /* 0x000fe20000010000 */
[----:B------:R-:W-:Y:S02]  /*4010*/  IMAD.MOV.U32 R27, RZ, RZ, R55 ;  /* 0x000000ffff1b7224 */ /* 0x000fe400078e0037 */
[----:B------:R-:W-:-:S03]  /*4020*/  FADD.FTZ R24, R14, R5 ;  /* 0x000000050e187221 */ /* 0x000fc60000010000 */
[----:B------:R-:W1:Y:S01]  /*4030*/  MUFU.EX2 R26, R26 ;  /* 0x0000001a001a7308 */ /* 0x000e620000000800 */
[----:B---3--:R-:W-:-:S01]  /*4040*/  FADD.FTZ R24, R29, R24 ;  /* 0x000000181d187221 */ /* 0x008fc20000010000 */
[----:B------:R-:W-:Y:S01]  /*4050*/  F2FP.SATFINITE.E4M3.F32.PACK_AB_MERGE_C R14, R29, R14, RZ ;  /* 0x0000000e1d0e723e */ /* 0x000fe200048070ff */
[----:B------:R-:W-:-:S03]  /*4060*/  IMAD.MOV.U32 R29, RZ, RZ, R55 ;  /* 0x000000ffff1d7224 */ /* 0x000fc600078e0037 */
[----:B------:R-:W-:Y:S01]  /*4070*/  F2FP.SATFINITE.E4M3.F32.PACK_AB_MERGE_C R136, R47, R20, R14 ;  /* 0x000000142f88723e */ /* 0x000fe2000480700e */
[----:B------:R-:W-:Y:S01]  /*4080*/  IMAD.MOV.U32 R47, RZ, RZ, R55 ;  /* 0x000000ffff2f7224 */ /* 0x000fe200078e0037 */
[----:B------:R-:W2:Y:S08]  /*4090*/  MUFU.EX2 R31, R31 ;  /* 0x0000001f001f7308 */ /* 0x000eb00000000800 */
[----:B------:R-:W3:Y:S01]  /*40a0*/  MUFU.EX2 R149, R149 ;  /* 0x0000009500957308 */ /* 0x000ee20000000800 */
[----:B-1----:R-:W-:-:S07]  /*40b0*/  F2FP.SATFINITE.E4M3.F32.PACK_AB_MERGE_C R8, R26, R35, RZ ;  /* 0x000000231a08723e */ /* 0x002fce00048070ff */
[----:B------:R1:W4:Y:S01]  /*40c0*/  MUFU.EX2 R12, R151 ;  /* 0x00000097000c7308 */ /* 0x0003220000000800 */
[----:B--2---:R-:W-:-:S01]  /*40d0*/  FADD.FTZ R9, R31, R54 ;  /* 0x000000361f097221 */ /* 0x004fc20000010000 */
[C---:B------:R-:W-:Y:S01]  /*40e0*/  F2FP.SATFINITE.E4M3.F32.PACK_AB_MERGE_C R139, R56.reuse, R31, R8 ;  /* 0x0000001f388b723e */ /* 0x040fe20004807008 */
[----:B------:R-:W-:Y:S02]  /*40f0*/  IMAD.MOV.U32 R54, RZ, RZ, R55 ;  /* 0x000000ffff367224 */ /* 0x000fe400078e0037 */
[----:B------:R-:W-:Y:S01]  /*4100*/  FADD.FTZ R56, R56, R9 ;  /* 0x0000000938387221 */ /* 0x000fe20000010000 */
[----:B------:R-:W-:Y:S02]  /*4110*/  IMAD.MOV.U32 R31, RZ, RZ, R55 ;  /* 0x000000ffff1f7224 */ /* 0x000fe400078e0037 */
[----:B------:R-:W2:Y:S01]  /*4120*/  MUFU.EX2 R33, R33 ;  /* 0x0000002100217308 */ /* 0x000ea20000000800 */
[----:B---3--:R-:W-:-:S01]  /*4130*/  FADD.FTZ R5, R149, R24 ;  /* 0x0000001895057221 */ /* 0x008fc20000010000 */
[----:B------:R-:W-:Y:S01]  /*4140*/  FADD.FTZ R35, R35, R56 ;  /* 0x0000003823237221 */ /* 0x000fe20000010000 */
[----:B------:R-:W-:-:S02]  /*4150*/  IMAD.MOV.U32 R24, RZ, RZ, R55 ;  /* 0x000000ffff187224 */ /* 0x000fc400078e0037 */
[----:B-1----:R-:W-:-:S03]  /*4160*/  IMAD.MOV.U32 R151, RZ, RZ, R101 ;  /* 0x000000ffff977224 */ /* 0x002fc600078e0065 */
[----:B------:R1:W3:Y:S01]  /*4170*/  MUFU.EX2 R10, R37 ;  /* 0x00000025000a7308 */ /* 0x0002e20000000800 */
[----:B----4-:R-:W-:-:S04]  /*4180*/  FADD.FTZ R4, R12, R5 ;  /* 0x000000050c047221 */ /* 0x010fc80000010000 */
[----:B--2---:R-:W-:Y:S01]  /*4190*/  FADD.FTZ R5, R33, R4 ;  /* 0x0000000421057221 */ /* 0x004fe20000010000 */
[----:B------:R-:W-:-:S01]  /*41a0*/  FADD.FTZ R4, R26, R35 ;  /* 0x000000231a047221 */ /* 0x000fc20000010000 */
[--C-:B-1----:R-:W-:Y:S02]  /*41b0*/  IMAD.MOV.U32 R37, RZ, RZ, R55.reuse ;  /* 0x000000ffff257224 */ /* 0x102fe400078e0037 */
[--C-:B------:R-:W-:Y:S02]  /*41c0*/  IMAD.MOV.U32 R35, RZ, RZ, R55.reuse ;  /* 0x000000ffff237224 */ /* 0x100fe400078e0037 */
[----:B------:R-:W-:Y:S01]  /*41d0*/  IMAD.MOV.U32 R26, RZ, RZ, R55 ;  /* 0x000000ffff1a7224 */ /* 0x000fe200078e0037 */
[C---:B---3--:R-:W-:Y:S01]  /*41e0*/  F2FP.SATFINITE.E4M3.F32.PACK_AB_MERGE_C R8, R10.reuse, R33, RZ ;  /* 0x000000210a08723e */ /* 0x048fe200048070ff */
[----:B------:R-:W-:Y:S01]  /*41f0*/  FADD.FTZ R5, R10, R5 ;  /* 0x000000050a057221 */ /* 0x000fe20000010000 */
[----:B------:R-:W-:Y:S02]  /*4200*/  IMAD.MOV.U32 R33, RZ, RZ, R55 ;  /* 0x000000ffff217224 */ /* 0x000fe400078e0037 */
        /* <DEDUP_REMOVED lines=26> */
.L_x_11694:
[----:B------:R-:W-:-:S04]  /*43b0*/  UISETP.NE.AND UP0, UPT, UR4, 0x1, UPT ;  /* 0x000000010400788c */ /* 0x000fc8000bf05270 */
[----:B------:R-:W-:-:S06]  /*43c0*/  USEL UR7, URZ, 0x1, UP0 ;  /* 0x000000013f077887 */ /* 0x000fcc0008000000 */
[----:B------:R-:W-:Y:S01]  /*43d0*/  LOP3.LUT R16, R10, UR7, RZ, 0x3c, !PT ;  /* 0x000000070a107c12 */ /* 0x000fe2000f8e3cff */
[----:B------:R-:W-:Y:S06]  /*43e0*/  @!P1 BRA `(.L_x_11685) ;  /* 0x0000000000049947 */ /* 0x000fec0003800000 */
[----:B------:R-:W-:Y:S01]  /*43f0*/  BPT.TRAP 0x1 ;  /* 0x000000040000795c */ /* 0x000fe20000300000 */
.L_x_11685:
        /* <DEDUP_REMOVED lines=8> */
.L_x_11686:
[----:B--2---:R-:W-:Y:S05]  /*4480*/  @P2 BRA `(.L_x_11687) ;  /* 0x0000000000082947 */ /* 0x004fea0003800000 */
[----:B------:R-:W2:Y:S02]  /*4490*/  SYNCS.PHASECHK.TRANS64.TRYWAIT P2, [UR7+0x13230], R0 ;  /* 0x01323000ff0075a7 */ /* 0x000ea40008040147 */
[----:B--2---:R-:W-:Y:S05]  /*44a0*/  @!P2 BRA `(.L_x_11688) ;  /* 0x000000940070a947 */ /* 0x004fea0003800000 */
.L_x_11687:
        /* <DEDUP_REMOVED lines=64> */
.L_x_11689:
[----:B------:R-:W-:Y:S01]  /*48b0*/  ULEA UR11, UR4, UR40, 0x3 ;  /* 0x00000028040b7291 */ /* 0x000fe2000f8e183f */
[----:B-12---:R-:W-:-:S08]  /*48c0*/  SHF.L.U32 R0, R10, 0x1f, RZ ;  /* 0x0000001f0a007819 */ /* 0x006fd000000006ff */
[----:B------:R1:W2:Y:S01]  /*48d0*/  SYNCS.PHASECHK.TRANS64.TRYWAIT P2, [UR11+0x13250], R0 ;  /* 0x01325000ff0075a7 */ /* 0x0002a2000804014b */
[----:B------:R-:W-:Y:S05]  /*48e0*/  @!P1 BRA `(.L_x_11690) ;  /* 0x0000000000049947 */ /* 0x000fea0003800000 */
[----:B------:R-:W-:Y:S01]  /*48f0*/  BPT.TRAP 0x1 ;  /* 0x000000040000795c */ /* 0x000fe20000300000 */
.L_x_11690:
[----:B--2---:R-:W-:Y:S05]  /*4900*/  @P2 BRA `(.L_x_11691) ;  /* 0x0000000000082947 */ /* 0x004fea0003800000 */
[----:B------:R-:W2:Y:S02]  /*4910*/  SYNCS.PHASECHK.TRANS64.TRYWAIT P2, [UR11+0x13250], R0 ;  /* 0x01325000ff0075a7 */ /* 0x000ea4000804014b */
[----:B--2---:R-:W-:Y:S05]  /*4920*/  @!P2 BRA `(.L_x_11692) ;  /* 0x000000900068a947 */ /* 0x004fea0003800000 */
.L_x_11691:
        /* <DEDUP_REMOVED lines=8> */
[----:B------:R-:W-:-:S04]  /*49b0*/  ULOP3.LUT UR10, UR10, 0x10000, URZ, 0xfc, !UPT ;  /* 0x000100000a0a7892 */ /* 0x000fc8000f8efc3f */
[----:B------:R-:W-:-:S04]  /*49c0*/  UIMAD UR4, UR4, 0x280, UR10 ;  /* 0x00000280040478a4 */ /* 0x000fc8000f8e020a */
[----:B------:R-:W-:-:S03]  /*49d0*/  UIADD3 UR10, UR4, 0x80, URZ ;  /* 0x00000080040a7890 */ /* 0x000fc6000fffe03f */
[----:B------:R-:W-:Y:S02]  /*49e0*/  UMOV UR14, UR4 ;  /* 0x00000004000e7c82 */ /* 0x000fe40008000000 */
[----:B------:R-:W-:Y:S01]  /*49f0*/  QGMMA.64x64x32.F32.E4M3.E4M3 R24, R152, gdesc[UR12], R24, gsb0 ;  /* 0x00e0000c98187df3 */ /* 0x000fe20008000818 */
[----:B------:R-:W-:Y:S01]  /*4a00*/  UMOV UR15, 0xc0000010 ;  /* 0xc0000010000f7882 */ /* 0x000fe20000000000 */
[----:B------:R-:W-:Y:S01]  /*4a10*/  UMOV UR14, UR10 ;  /* 0x0000000a000e7c82 */ /* 0x000fe20008000000 */
[----:B------:R-:W-:Y:S01]  /*4a20*/  UIADD3 UR10, UR4, 0x100, URZ ;  /* 0x00000100040a7890 */ /* 0x000fe2000fffe03f */
[----:B------:R-:W-:Y:S02]  /*4a30*/  WARPGROUP.DEPBAR.LE gsb0, 0x0 ;  /* 0x00008000000079c5 */ /* 0x000fe40000010000 */
[----:B------:R-:W-:-:S06]  /*4a40*/  WARPGROUP.ARRIVE ;  /* 0x00000000000079c5 */ /* 0x000fcc0000000000 */
[----:B------:R-:W-:Y:S01]  /*4a50*/  QGMMA.64x64x32.F32.E4M3.E4M3 R24, R148, gdesc[UR12], R24, gsb0 ;  /* 0x00e0000c94187df3 */ /* 0x000fe20008000818 */
[----:B------:R-:W-:Y:S01]  /*4a60*/  UMOV UR14, UR10 ;  /* 0x0000000a000e7c82 */ /* 0x000fe20008000000 */
[----:B------:R-:W-:Y:S01]  /*4a70*/  UIMAD UR10, UR26, -0xa0, UR42 ;  /* 0xffffff601a0a78a4 */ /* 0x000fe2000f8e022a */
[----:B------:R-:W-:-:S03]  /*4a80*/  UMOV UR15, 0xc0000010 ;  /* 0xc0000010000f7882 */ /* 0x000fc60000000000 */
[----:B------:R-:W-:Y:S01]  /*4a90*/  UIADD3 UR10, UR10, 0x1, URZ ;  /* 0x000000010a0a7890 */ /* 0x000fe2000fffe03f */
[----:B------:R-:W-:Y:S02]  /*4aa0*/  WARPGROUP.DEPBAR.LE gsb0, 0x0 ;  /* 0x00008000000079c5 */ /* 0x000fe40000010000 */
[----:B------:R-:W-:-:S06]  /*4ab0*/  WARPGROUP.ARRIVE ;  /* 0x00000000000079c5 */ /* 0x000fcc0000000000 */
[----:B------:R-:W-:Y:S01]  /*4ac0*/  QGMMA.64x64x32.F32.E4M3.E4M3 R24, R144, gdesc[UR12], R24, gsb0 ;  /* 0x00e0000c90187df3 */ /* 0x000fe20008000818 */
[----:B------:R-:W-:Y:S01]  /*4ad0*/  USEL UR14, UR5, 0x1, UP0 ;  /* 0x00000001050e7887 */ /* 0x000fe20008000000 */
[----:B------:R-:W-:-:S03]  /*4ae0*/  UMOV UR15, 0xc0000010 ;  /* 0xc0000010000f7882 */ /* 0x000fc60000000000 */
[----:B------:R-:W-:-:S06]  /*4af0*/  UIMAD UR10, UR14, UR6, UR10 ;  /* 0x000000060e0a72a4 */ /* 0x000fcc000f8e020a */
[----:B--2---:R-:W-:Y:S01]  /*4b00*/  IADD3 R3, -R3, UR10, RZ ;  /* 0x0000000a03037c10 */ /* 0x004fe2000fffe1ff */
[----:B------:R-:W-:Y:S02]  /*4b10*/  UIADD3 UR10, UR4, 0x180, URZ ;  /* 0x00000180040a7890 */ /* 0x000fe4000fffe03f */
[----:B------:R-:W-:Y:S02]  /*4b20*/  UIADD3 UR4, UR4, 0x200, URZ ;  /* 0x0000020004047890 */ /* 0x000fe4000fffe03f */
[----:B-1----:R-:W-:-:S03]  /*4b30*/  IMAD R0, R18, -0x2, R3 ;  /* 0xfffffffe12007824 */ /* 0x002fc600078e0203 */
[----:B------:R-:W-:Y:S01]  /*4b40*/  UMOV UR14, UR10 ;  /* 0x0000000a000e7c82 */ /* 0x000fe20008000000 */
        /* <DEDUP_REMOVED lines=28> */
[----:B------:R-:W-:Y:S02]  /*4d10*/  WARPGROUP.DEPBAR.LE gsb0, 0x0 ;  /* 0x00008000000079c5 */ /* 0x000fe40000010000 */
[----:B------:R-:W-:Y:S01]  /*4d20*/  ISETP.GT.AND P2, PT, R0, 0x28, PT ;  /* 0x000000280000780c */ /* 0x000fe20003f44270 */
[----:B------:R-:W-:Y:S01]  /*4d30*/  WARPGROUP.ARRIVE ;  /* 0x00000000000079c5 */ /* 0x000fe20000000000 */
[----:B------:R-:W-:Y:S02]  /*4d40*/  FSEL R105, R105, -INF , P3 ;  /* 0xff80000069697808 */ /* 0x000fe40001800000 */
[----:B------:R-:W-:-:S02]  /*4d50*/  FMNMX.FTZ R10, R21, R10, !PT ;  /* 0x0000000a150a7209 */ /* 0x000fc40007810000 */
[----:B------:R-:W-:Y:S01]  /*4d60*/  ISETP.GT.AND P3, PT, R0, 0x29, PT ;  /* 0x000000290000780c */ /* 0x000fe20003f64270 */
[----:B------:R-:W-:Y:S01]  /*4d70*/  QGMMA.64x64x32.F32.E4M3.E4M3 R24, R140, gdesc[UR12], R24, gsb0 ;  /* 0x00e0000c8c187df3 */ /* 0x000fe20008000818 */
[----:B------:R-:W-:Y:S01]  /*4d80*/  FSEL R145, R108, -INF , P2 ;  /* 0xff8000006c917808 */ /* 0x000fe20001000000 */
[----:B------:R-:W-:Y:S01]  /*4d90*/  UMOV UR14, UR4 ;  /* 0x00000004000e7c82 */ /* 0x000fe20008000000 */
        /* <DEDUP_REMOVED lines=38> */
[----:B------:R-:W-:Y:S01]  /*5000*/  ISETP.GT.AND P2, PT, R0, 0x60, PT ;  /* 0x000000600000780c */ /* 0x000fe20003f44270 */
[----:B------:R-:W-:Y:S02]  /*5010*/  WARPGROUP.DEPBAR.LE gsb0, 0x0 ;  /* 0x00008000000079c5 */ /* 0x000fe40000010000 */
[----:B------:R-:W-:Y:S01]  /*5020*/  FSEL R101, R101, -INF , P3 ;  /* 0xff80000065657808 */ /* 0x000fe20001800000 */
[----:B------:R-:W-:Y:S01]  /*5030*/  WARPGROUP.ARRIVE ;  /* 0x00000000000079c5 */ /* 0x000fe20000000000 */
[----:B------:R-:W-:-:S02]  /*5040*/  FMNMX.FTZ R10, R100, R3, !PT ;  /* 0x00000003640a7209 */ /* 0x000fc40007810000 */
[----:B------:R-:W-:Y:S02]  /*5050*/  ISETP.GT.AND P3, PT, R0, 0x61, PT ;  /* 0x000000610000780c */ /* 0x000fe40003f64270 */
[----:B------:R-:W-:Y:S01]  /*5060*/  FSEL R72, R72, -INF , P2 ;  /* 0xff80000048487808 */ /* 0x000fe20001000000 */
[----:B------:R-:W-:Y:S01]  /*5070*/  QGMMA.64x64x32.F32.E4M3.E4M3 R24, R136, gdesc[UR12], R24, gsb0 ;  /* 0x00e0000c88187df3 */ /* 0x000fe20008000818 */
        /* <DEDUP_REMOVED lines=59> */
[----:B-1----:R-:W-:-:S05]  /*5430*/  FMNMX.FTZ R14, R12, R3, !PT ;  /* 0x000000030c0e7209 */ /* 0x002fca0007810000 */
[----:B------:R-:W1:Y:S02]  /*5440*/  SHFL.BFLY PT, R3, R14, 0x1, 0x1f ;  /* 0x0c201f000e037f89 */ /* 0x000e6400000e0000 */
[----:B-1----:R-:W-:-:S04]  /*5450*/  FMNMX.FTZ R3, R14, R3, !PT ;  /* 0x000000030e037209 */ /* 0x002fc80007810000 */
[----:B------:R-:W-:Y:S01]  /*5460*/  FSETP.NEU.FTZ.AND P2, PT, R3, -INF , PT ;  /* 0xff8000000300780b */ /* 0x000fe20003f5d000 */
[----:B------:R-:W-:-:S05]  /*5470*/  FFMA.FTZ R10, R2, R3, -8 ;  /* 0xc1000000020a7423 */ /* 0x000fca0000010003 */
[----:B------:R-:W-:-:S05]  /*5480*/  FSEL R10, R10, RZ, P2 ;  /* 0x000000ff0a0a7208 */ /* 0x000fca0001000000 */
[--C-:B------:R-:W-:Y:S01]  /*5490*/  FFMA.FTZ R14, R2, R125, -R10.reuse ;  /* 0x0000007d020e7223 */ /* 0x100fe2000001080a */
[----:B------:R-:W-:Y:S01]  /*54a0*/  FSEL R125, R122, -INF , P3 ;  /* 0xff8000007a7d7808 */ /* 0x000fe20001800000 */
[--C-:B------:R-:W-:Y:S01]  /*54b0*/  FFMA.FTZ R20, R2, R129, -R10.reuse ;  /* 0x0000008102147223 */ /* 0x100fe2000001080a */
[----:B------:R-:W-:Y:S01]  /*54c0*/  ISETP.GT.AND P3, PT, R0, 0x8, PT ;  /* 0x000000080000780c */ /* 0x000fe20003f64270 */
[C-C-:B------:R-:W-:Y:S01]  /*54d0*/  FFMA.FTZ R88, R2.reuse, R133, -R10.reuse ;  /* 0x0000008502587223 */ /* 0x140fe2000001080a */
[----:B------:R-:W-:Y:S01]  /*54e0*/  FMNMX.FTZ R92, R125, R8, !PT ;  /* 0x000000087d5c7209 */ /* 0x000fe20007810000 */
[--C-:B------:R-:W-:Y:S01]  /*54f0*/  FFMA.FTZ R108, R2, R105, -R10.reuse ;  /* 0x00000069026c7223 */ /* 0x100fe2000001080a */
[----:B------:R-:W-:Y:S01]  /*5500*/  FSEL R129, R126, -INF , P3 ;  /* 0xff8000007e817808 */ /* 0x000fe20001800000 */
[C-C-:B------:R-:W-:Y:S01]  /*5510*/  FFMA.FTZ R145, R2.reuse, R145, -R10.reuse ;  /* 0x0000009102917223 */ /* 0x140fe2000001080a */
[----:B------:R-:W-:Y:S01]  /*5520*/  FMNMX.FTZ R92, R123, R92, !PT ;  /* 0x0000005c7b5c7209 */ /* 0x000fe20007810000 */
        /* <DEDUP_REMOVED lines=10> */
[----:B------:R1:W-:Y:S01]  /*55d0*/  MUFU.EX2 R92, R108 ;  /* 0x0000006c005c7308 */ /* 0x0003e20000000800 */
        /* <DEDUP_REMOVED lines=9> */
[--C-:B-1----:R-:W-:Y:S01]  /*5670*/  FFMA.FTZ R108, R2, R109, -R10.reuse ;  /* 0x0000006d026c7223 */ /* 0x102fe2000001080a */
[----:B------:R-:W-:Y:S01]  /*5680*/  FSEL R141, R106, -INF , P3 ;  /* 0xff8000006a8d7808 */ /* 0x000fe20001800000 */
[C-C-:B------:R-:W-:Y:S01]  /*5690*/  FFMA.FTZ R113, R2.reuse, R113, -R10.reuse ;  /* 0x0000007102717223 */ /* 0x140fe2000001080a */
[----:B------:R-:W-:Y:S01]  /*56a0*/  FMNMX.FTZ R104, R135, R104, !PT ;  /* 0x0000006887687209 */ /* 0x000fe20007810000 */
[--C-:B------:R-:W-:Y:S01]  /*56b0*/  FFMA.FTZ R89, R2, R89, -R10.reuse ;  /* 0x0000005902597223 */ /* 0x100fe2000001080a */
[----:B------:R-:W-:Y:S01]  /*56c0*/  ISETP.GT.AND P3, PT, R0, 0x28, PT ;  /* 0x000000280000780c */ /* 0x000fe20003f64270 */
[C-C-:B------:R-:W-:Y:S01]  /*56d0*/  FFMA.FTZ R97, R2.reuse, R97, -R10.reuse ;  /* 0x0000006102617223 */ /* 0x140fe2000001080a */
[----:B------:R-:W-:Y:S01]  /*56e0*/  FSEL R109, R107, -INF , P4 ;  /* 0xff8000006b6d7808 */ /* 0x000fe20002000000 */
        /* <DEDUP_REMOVED lines=16> */
[--C-:B------:R-:W-:Y:S01]  /*57f0*/  FFMA.FTZ R60, R2, R60, -R10.reuse ;  /* 0x0000003c023c7223 */ /* 0x100fe2000001080a */
[----:B--2---:R-:W-:Y:S01]  /*5800*/  FSEL R145, R114, -INF , P3 ;  /* 0xff80000072917808 */ /* 0x004fe20001800000 */
        /* <DEDUP_REMOVED lines=11> */
[----:B-1----:R-:W-:-:S02]  /*58c0*/  FSEL R147, R118, -INF , P3 ;  /* 0xff80000076937808 */ /* 0x002fc40001800000 */
[----:B------:R-:W-:Y:S02]  /*58d0*/  FMNMX.FTZ R108, R115, R106, !PT ;  /* 0x0000006a736c7209 */ /* 0x000fe40007810000 */
[----:B------:R-:W-:Y:S02]  /*58e0*/  FSEL R119, R119, -INF , P4 ;  /* 0xff80000077777808 */ /* 0x000fe40002000000 */
[C---:B------:R-:W-:Y:S01]  /*58f0*/  ISETP.GT.AND P3, PT, R0.reuse, 0x40, PT ;  /* 0x000000400000780c */ /* 0x040fe20003f64270 */
[----:B------:R1:W-:Y:S01]  /*5900*/  MUFU.EX2 R106, R110 ;  /* 0x0000006e006a7308 */ /* 0x0003e20000000800 */
[----:B------:R-:W-:Y:S02]  /*5910*/  FMNMX.FTZ R108, R147, R108, !PT ;  /* 0x0000006c936c7209 */ /* 0x000fe40007810000 */
[----:B------:R-:W-:Y:S02]  /*5920*/  ISETP.GT.AND P4, PT, R0, 0x41, PT ;  /* 0x000000410000780c */ /* 0x000fe40003f84270 */
[----:B------:R-:W-:Y:S01]  /*5930*/  FSEL R149, R90, -INF , P3 ;  /* 0xff8000005a957808 */ /* 0x000fe20001800000 */
[--C-:B------:R-:W-:Y:S01]  /*5940*/  FFMA.FTZ R90, R2, R151, -R10.reuse ;  /* 0x00000097025a7223 */ /* 0x100fe2000001080a */
[----:B------:R-:W-:Y:S01]  /*5950*/  FMNMX.FTZ R108, R119, R108, !PT ;  /* 0x0000006c776c7209 */ /* 0x000fe20007810000 */
[----:B------:R-:W-:Y:S01]  /*5960*/  MUFU.EX2 R121, R121 ;  /* 0x0000007900797308 */ /* 0x000fe20000000800 */
[----:B------:R-:W-:Y:S01]  /*5970*/  ISETP.GT.AND P3, PT, R0, 0x48, PT ;  /* 0x000000480000780c */ /* 0x000fe20003f64270 */
[----:B-1----:R-:W-:Y:S01]  /*5980*/  FFMA.FTZ R110, R2, R93, -R10 ;  /* 0x0000005d026e7223 */ /* 0x002fe2000001080a */
[----:B------:R-:W-:-:S02]  /*5990*/  FSEL R117, R91, -INF , P4 ;  /* 0xff8000005b757808 */ /* 0x000fc40002000000 */
[----:B------:R-:W-:Y:S02]  /*59a0*/  FMNMX.FTZ R108, R149, R108, !PT ;  /* 0x0000006c956c7209 */ /* 0x000fe40007810000 */
        /* <DEDUP_REMOVED lines=9> */
[----:B------:R-:W-:Y:S01]  /*5a40*/  FSEL R151, R98, -INF , P3 ;  /* 0xff80000062977808 */ /* 0x000fe20001800000 */
[----:B------:R-:W-:Y:S01]  /*5a50*/  FFMA.FTZ R98, R2, R153, -R10 ;  /* 0x0000009902627223 */ /* 0x000fe2000001080a */
        /* <DEDUP_REMOVED lines=29> */
[----:B-1----:R-:W-:Y:S01]  /*5c30*/  FFMA.FTZ R110, R2, R72, -R10 ;  /* 0x00000048026e7223 */ /* 0x002fe2000001080a */
[----:B------:R-:W-:-:S02]  /*5c40*/  ISETP.GT.AND P4, PT, R0, 0x71, PT ;  /* 0x000000710000780c */ /* 0x000fc40003f84270 */
[----:B------:R-:W-:Y:S01]  /*5c50*/  FSEL R155, R82, -INF , P3 ;  /* 0xff800000529b7808 */ /* 0x000fe20001800000 */
[----:B------:R-:W-:-:S01]  /*5c60*/  FFMA.FTZ R82, R2, R100, -R10 ;  /* 0x0000006402527223 */ /* 0x000fc2000001080a */
[----:B------:R-:W-:Y:S01]  /*5c70*/  FMNMX.FTZ R108, R79, R108, !PT ;  /* 0x0000006c4f6c7209 */ /* 0x000fe20007810000 */
[----:B------:R-:W-:-:S01]  /*5c80*/  FFMA.FTZ R100, R2, R101, -R10 ;  /* 0x0000006502647223 */ /* 0x000fc2000001080a */
        /* <DEDUP_REMOVED lines=9> */
[----:B------:R-:W-:Y:S02]  /*5d20*/  ISETP.GT.AND P3, PT, R0, 0x80, PT ;  /* 0x000000800000780c */ /* 0x000fe40003f64270 */
        /* <DEDUP_REMOVED lines=12> */
[----:B------:R-:W-:Y:S02]  /*5df0*/  FMNMX.FTZ R108, R101, R108, !PT ;  /* 0x0000006c656c7209 */ /* 0x000fe40007810000 */
[----:B------:R-:W-:Y:S02]  /*5e00*/  ISETP.GT.AND P3, PT, R0, 0x90, PT ;  /* 0x000000900000780c */ /* 0x000fe40003f64270 */
[----:B------:R-:W-:Y:S02]  /*5e10*/  FSEL R72, R63, -INF , P4 ;  /* 0xff8000003f487808 */ /* 0x000fe40002000000 */
[----:B------:R-:W-:Y:S01]  /*5e20*/  FMNMX.FTZ R108, R62, R108, !PT ;  /* 0x0000006c3e6c7209 */ /* 0x000fe20007810000 */
[----:B------:R2:W-:Y:S01]  /*5e30*/  MUFU.EX2 R63, R110 ;  /* 0x0000006e003f7308 */ /* 0x0005e20000000800 */
[----:B-1----:R-:W-:-:S01]  /*5e40*/  FFMA.FTZ R100, R2, R73, -R10 ;  /* 0x0000004902647223 */ /* 0x002fc2000001080a */
        /* <DEDUP_REMOVED lines=9> */
[----:B------:R-:W-:-:S01]  /*5ee0*/  FFMA.FTZ R70, R2, R76, -R10 ;  /* 0x0000004c02467223 */ /* 0x000fc2000001080a */
[----:B------:R-:W-:Y:S01]  /*5ef0*/  FMNMX.FTZ R108, R67, R108, !PT ;  /* 0x0000006c436c7209 */ /* 0x000fe20007810000 */
[----:B------:R-:W-:-:S01]  /*5f00*/  FFMA.FTZ R76, R2, R80, -R10 ;  /* 0x00000050024c7223 */ /* 0x000fc2000001080a */
[----:B------:R-:W-:Y:S01]  /*5f10*/  FSEL R71, R71, -INF , P4 ;  /* 0xff80000047477808 */ /* 0x000fe20002000000 */
[----:B------:R-:W-:-:S01]  /*5f20*/  FFMA.FTZ R80, R2, R84, -R10 ;  /* 0x0000005402507223 */ /* 0x000fc2000001080a */
[----:B------:R-:W-:Y:S01]  /*5f30*/  FMNMX.FTZ R108, R73, R108, !PT ;  /* 0x0000006c496c7209 */ /* 0x000fe20007810000 */
[----:B------:R-:W-:Y:S03]  /*5f40*/  MUFU.EX2 R74, R74 ;  /* 0x0000004a004a7308 */ /* 0x000fe60000000800 */
[----:B------:R-:W-:-:S05]  /*5f50*/  FMNMX.FTZ R108, R71, R108, !PT ;  /* 0x0000006c476c7209 */ /* 0x000fca0007810000 */
[----:B------:R-:W1:Y:S01]  /*5f60*/  SHFL.BFLY PT, R0, R108, 0x2, 0x1f ;  /* 0x0c401f006c007f89 */ /* 0x000e6200000e0000 */
        /* <DEDUP_REMOVED lines=14> */
[----:B------:R-:W-:-:S02]  /*6050*/  FADD.FTZ R9, -R84, R9 ;  /* 0x0000000954097221 */ /* 0x000fc40000010100 */
[----:B------:R-:W-:Y:S02]  /*6060*/  FSEL R10, R10, RZ, P2 ;  /* 0x000000ff0a0a7208 */ /* 0x000fe40001000000 */
[----:B------:R-:W-:-:S03]  /*6070*/  FMUL.FTZ R9, R2, R9 ;  /* 0x0000000902097220 */ /* 0x000fc60000410000 */
[----:B------:R-:W-:Y:S01]  /*6080*/  MUFU.EX2 R85, R85 ;  /* 0x0000005500557308 */ /* 0x000fe20000000800 */
[----:B------:R-:W-:-:S01]  /*6090*/  FFMA.FTZ R108, R2, R129, -R10 ;  /* 0x00000081026c7223 */ /* 0x000fc2000001080a */
[----:B------:R-:W-:Y:S01]  /*60a0*/  FSEL R129, R0, RZ, P2 ;  /* 0x000000ff00817208 */ /* 0x000fe20001000000 */
[----:B------:R-:W-:-:S01]  /*60b0*/  FFMA.FTZ R125, R2, R125, -R10 ;  /* 0x0000007d027d7223 */ /* 0x000fc2000001080a */
[C-C-:B------:R-:W-:Y:S01]  /*60c0*/  FFMA.FTZ R84, R2.reuse, R123, -R10.reuse ;  /* 0x0000007b02547223 */ /* 0x140fe2000001080a */
[----:B------:R-:W-:-:S01]  /*60d0*/  FFMA.FTZ R123, R2, R127, -R10 ;  /* 0x0000007f027b7223 */ /* 0x000fc2000001080a */
[----:B--2---:R-:W-:Y:S01]  /*60e0*/  FFMA.FTZ R110, R2, R133, -R10 ;  /* 0x00000085026e7223 */ /* 0x004fe2000001080a */
[----:B------:R-:W-:-:S01]  /*60f0*/  FADD.FTZ R129, -R129, R8 ;  /* 0x0000000881817221 */ /* 0x000fc20000010100 */
[----:B------:R-:W1:Y:S01]  /*6100*/  MUFU.EX2 R9, R9 ;  /* 0x0000000900097308 */ /* 0x000e620000000800 */
        /* <DEDUP_REMOVED lines=41> */
[C-C-:B------:R-:W-:Y:S01]  /*63a0*/  FFMA.FTZ R101, R2.reuse, R101, -R10.reuse ;  /* 0x0000006502657223 */ /* 0x140fe2000001080a */
[----:B------:R-:W-:-:S01]  /*63b0*/  FFMA.FTZ R62, R2, R62, -R10 ;  /* 0x0000003e023e7223 */ /* 0x000fc2000001080a */
[C-C-:B------:R-:W-:Y:S01]  /*63c0*/  FFMA.FTZ R66, R2.reuse, R66, -R10.reuse ;  /* 0x0000004202427223 */ /* 0x140fe2000001080a */
[----:B------:R-:W-:-:S01]  /*63d0*/  FFMA.FTZ R67, R2, R67, -R10 ;  /* 0x0000004302437223 */ /* 0x000fc2000001080a */
[----:B------:R-:W-:-:S02]  /*63e0*/  FFMA.FTZ R71, R2, R71, -R10 ;  /* 0x0000004702477223 */ /* 0x000fc4000001080a */
        /* <DEDUP_REMOVED lines=27> */
[----:B---3--:R-:W-:-:S01]  /*65a0*/  FADD.FTZ R129, R111, R128 ;  /* 0x000000806f817221 */ /* 0x008fc20000010000 */
[----:B------:R-:W-:Y:S01]  /*65b0*/  FADD.FTZ R4, R106, R5 ;  /* 0x000000056a047221 */ /* 0x000fe20000010000 */
[----:B------:R-:W-:-:S03]  /*65c0*/  FFMA.FTZ R128, R2, R155, -R10 ;  /* 0x0000009b02807223 */ /* 0x000fc6000001080a */
[----:B------:R-:W-:Y:S02]  /*65d0*/  FADD.FTZ R5, R91, R4 ;  /* 0x000000045b057221 */ /* 0x000fe40000010000 */
        /* <DEDUP_REMOVED lines=35> */
[----:B------:R-:W-:Y:S01]  /*6810*/  FADD.FTZ R5, R100, R129 ;  /* 0x0000008164057221 */ /* 0x000fe20000010000 */
[----:B------:R-:W-:-:S05]  /*6820*/  FFMA.FTZ R129, R2, R72, -R10 ;  /* 0x0000004802817223 */ /* 0x000fca000001080a */
        /* <DEDUP_REMOVED lines=11> */
[----:B------:R-:W-:Y:S01]  /*68e0*/  FADD.FTZ R5, R85, R4 ;  /* 0x0000000455057221 */ /* 0x000fe20000010000 */
[----:B------:R-:W-:Y:S01]  /*68f0*/  IMAD.U32 R4, RZ, RZ, UR7 ;  /* 0x00000007ff047e24 */ /* 0x000fe2000f8e00ff */
[----:B------:R-:W2:Y:S01]  /*6900*/  MUFU.EX2 R86, R86 ;  /* 0x0000005600567308 */ /* 0x000ea20000000800 */
[----:B-1----:R-:W-:-:S02]  /*6910*/  FADD.FTZ R72, R128, R131 ;  /* 0x0000008380487221 */ /* 0x002fc40000010000 */
[----:B------:R-:W-:-:S05]  /*6920*/  @!P0 VIADD R4, R4, 0x13240 ;  /* 0x0001324004048836 */ /* 0x000fca0000000000 */
[----:B------:R-:W1:Y:S01]  /*6930*/  MUFU.EX2 R87, R87 ;  /* 0x0000005700577308 */ /* 0x000e620000000800 */
[----:B---3--:R-:W-:-:S01]  /*6940*/  FADD.FTZ R131, R83, R72 ;  /* 0x0000004853837221 */ /* 0x008fc20000010000 */
[----:B------:R-:W-:-:S04]  /*6950*/  @!P0 PRMT R4, RZ, 0x654, R4 ;  /* 0x00000654ff048816 */ /* 0x000fc80000000004 */
[----:B------:R3:W-:Y:S02]  /*6960*/  @!P0 SYNCS.ARRIVE.TRANS64.RED.A1T0 RZ, [R4+URZ], RZ ;  /* 0x000000ff04ff89a7 */ /* 0x0007e4000810043f */
[----:B------:R-:W4:Y:S01]  /*6970*/  MUFU.EX2 R56, R56 ;  /* 0x0000003800387308 */ /* 0x000f220000000800 */
[----:B--2---:R-:W-:-:S07]  /*6980*/  FADD.FTZ R72, R86, R131 ;  /* 0x0000008356487221 */ /* 0x004fce0000010000 */
[----:B------:R-:W2:Y:S01]  /*6990*/  MUFU.EX2 R58, R58 ;  /* 0x0000003a003a7308 */ /* 0x000ea20000000800 */
[----:B-1----:R-:W-:-:S01]  /*69a0*/  FADD.FTZ R131, R87, R72 ;  /* 0x0000004857837221 */ /* 0x002fc20000010000 */
[----:B------:R-:W-:-:S06]  /*69b0*/  FFMA.FTZ R72, R2, R73, -R10 ;  /* 0x0000004902487223 */ /* 0x000fcc000001080a */
        /* <DEDUP_REMOVED lines=12> */
[----:B------:R-:W3:Y:S01]  /*6a80*/  MUFU.EX2 R64, R64 ;  /* 0x0000004000407308 */ /* 0x000ee20000000800 */
[----:B----4-:R-:W-:-:S07]  /*6a90*/  FADD.FTZ R5, R61, R10 ;  /* 0x0000000a3d057221 */ /* 0x010fce0000010000 */
        /* <DEDUP_REMOVED lines=18> */
.L_x_11693:
[----:B------:R-:W-:Y:S01]  /*6bc0*/  UIADD3 UR4, UR11, 0x13260, URZ ;  /* 0x000132600b047890 */ /* 0x000fe2000fffe03f */
[----:B------:R-:W-:Y:S01]  /*6bd0*/  ISETP.LT.AND P2, PT, R7, UR26, PT ;  /* 0x0000001a07007c0c */ /* 0x000fe2000bf41270 */
[----:B------:R-:W-:Y:S01]  /*6be0*/  UIADD3 UR7, UR26, -0x1, URZ ;  /* 0xffffffff1a077890 */ /* 0x000fe2000fffe03f */
[----:B------:R-:W-:Y:S01]  /*6bf0*/  F2FP.SATFINITE.E4M3.F32.PACK_AB_MERGE_C R11, R14, R11, RZ ;  /* 0x0000000b0e0b723e */ /* 0x000fe200048070ff */
[----:B------:R-:W-:Y:S01]  /*6c00*/  UPRMT UR4, UR39, 0x654, UR4 ;  /* 0x0000065427047896 */ /* 0x000fe20008000004 */
[----:B------:R-:W-:Y:S01]  /*6c10*/  F2FP.SATFINITE.E4M3.F32.PACK_AB_MERGE_C R108, R123, R108, RZ ;  /* 0x0000006c7b6c723e */ /* 0x000fe200048070ff */
[----:B------:R-:W-:Y:S01]  /*6c20*/  FMUL.FTZ R24, R24, R9 ;  /* 0x0000000918187220 */ /* 0x000fe20000410000 */
[----:B------:R-:W-:Y:S01]  /*6c30*/  F2FP.SATFINITE.E4M3.F32.PACK_AB_MERGE_C R15, R88, R15, RZ ;  /* 0x0000000f580f723e */ /* 0x000fe200048070ff */
[----:B------:R-:W-:Y:S01]  /*6c40*/  FMUL.FTZ R25, R25, R9 ;  /* 0x0000000919197220 */ /* 0x000fe20000410000 */
[----:B------:R-:W-:Y:S01]  /*6c50*/  F2FP.SATFINITE.E4M3.F32.PACK_AB_MERGE_C R105, R112, R105, RZ ;  /* 0x000000697069723e */ /* 0x000fe200048070ff */
[----:B------:R-:W-:Y:S01]  /*6c60*/  UMOV UR26, UR7 ;  /* 0x00000007001a7c82 */ /* 0x000fe20008000000 */
        /* <DEDUP_REMOVED lines=72> */
[----:B------:R-:W-:-:S05]  /*70f0*/  UMOV UR26, UR7 ;  /* 0x00000007001a7c82 */ /* 0x000fca0008000000 */
.L_x_11684:
[----:B------:R-:W-:-:S13]  /*7100*/  ISETP.LE.AND P2, PT, RZ, UR26, PT ;  /* 0x0000001aff007c0c */ /* 0x000fda000bf43270 */
[----:B------:R-:W-:Y:S05]  /*7110*/  @!P2 BRA `(.L_x_11695) ;  /* 0x000000200094a947 */ /* 0x000fea0003800000 */
[----:B------:R-:W-:Y:S01]  /*7120*/  IMAD.MOV.U32 R7, RZ, RZ, R0 ;  /* 0x000000ffff077224 */ /* 0x000fe200078e0000 */
[----:B------:R-:W-:Y:S01]  /*7130*/  UMOV UR4, UR38 ;  /* 0x0000002600047c82 */ /* 0x000fe20008000000 */
[----:B------:R-:W-:Y:S02]  /*7140*/  IMAD.MOV.U32 R8, RZ, RZ, R3 ;  /* 0x000000ffff087224 */ /* 0x000fe400078e0003 */
[----:B------:R-:W-:-:S07]  /*7150*/  IMAD.MOV.U32 R9, RZ, RZ, R16 ;  /* 0x000000ffff097224 */ /* 0x000fce00078e0010 */
.L_x_11705:
[----:B------:R-:W-:-:S04]  /*7160*/  UIADD3 UR38, UR4, 0x1, URZ ;  /* 0x0000000104267890 */ /* 0x000fc8000fffe03f */
[----:B------:R-:W-:-:S04]  /*7170*/  UISETP.NE.AND UP0, UPT, UR38, 0x2, UPT ;  /* 0x000000022600788c */ /* 0x000fc8000bf05270 */
[----:B------:R-:W-:Y:S02]  /*7180*/  USEL UR5, URZ, 0x1, UP0 ;  /* 0x000000013f057887 */ /* 0x000fe40008000000 */
[----:B------:R-:W-:-:S04]  /*7190*/  USEL UR38, UR38, URZ, UP0 ;  /* 0x0000003f26267287 */ /* 0x000fc80008000000 */
[----:B------:R-:W-:Y:S01]  /*71a0*/  LOP3.LUT R16, R9, UR5, RZ, 0x3c, !PT ;  /* 0x0000000509107c12 */ /* 0x000fe2000f8e3cff */
[----:B------:R-:W-:Y:S07]  /*71b0*/  @!P1 BRA `(.L_x_11696) ;  /* 0x0000000000049947 */ /* 0x000fee0003800000 */
[----:B------:R-:W-:Y:S01]  /*71c0*/  BPT.TRAP 0x1 ;  /* 0x000000040000795c */ /* 0x000fe20000300000 */
.L_x_11696:
[----:B------:R-:W-:Y:S01]  /*71d0*/  ULEA UR5, UR38, UR40, 0x3 ;  /* 0x0000002826057291 */ /* 0x000fe2000f8e183f */
[----:B------:R-:W-:-:S08]  /*71e0*/  SHF.L.U32 R0, R16, 0x1f, RZ ;  /* 0x0000001f10007819 */ /* 0x000fd000000006ff */
[----:B------:R1:W2:Y:S01]  /*71f0*/  SYNCS.PHASECHK.TRANS64.TRYWAIT P2, [UR5+0x13230], R0 ;  /* 0x01323000ff0075a7 */ /* 0x0002a20008040145 */
[----:B------:R-:W-:Y:S05]  /*7200*/  @!P1 BRA `(.L_x_11697) ;  /* 0x0000000000049947 */ /* 0x000fea0003800000 */
[----:B------:R-:W-:Y:S01]  /*7210*/  BPT.TRAP 0x1 ;  /* 0x000000040000795c */ /* 0x000fe20000300000 */
.L_x_11697:
[----:B--2---:R-:W-:Y:S05]  /*7220*/  @P2 BRA `(.L_x_11698) ;  /* 0x0000000000082947 */ /* 0x004fea0003800000 */
[----:B------:R-:W2:Y:S02]  /*7230*/  SYNCS.PHASECHK.TRANS64.TRYWAIT P2, [UR5+0x13230], R0 ;  /* 0x01323000ff0075a7 */ /* 0x000ea40008040145 */
[----:B--2---:R-:W-:Y:S05]  /*7240*/  @!P2 BRA `(.L_x_11699) ;  /* 0x000000680038a947 */ /* 0x004fea0003800000 */
.L_x_11698:
        /* <DEDUP_REMOVED lines=18> */
[----:B------:R-:W-:Y:S01]  /*7370*/  UIADD3 UR10, UR5, 0x102, URZ ;  /* 0x00000102050a7890 */ /* 0x000fe2000fffe03f */
        /* <DEDUP_REMOVED lines=19> */
[----:B------:R-:W-:Y:S02]  /*74b0*/  UIADD3 UR6, UR5, 0x182, URZ ;  /* 0x0000018205067890 */ /* 0x000fe4000fffe03f */
[----:B------:R-:W-:Y:S01]  /*74c0*/  UIADD3 UR5, UR5, 0x202, URZ ;  /* 0x0000020205057890 */ /* 0x000fe2000fffe03f */
        /* <DEDUP_REMOVED lines=25> */
.L_x_11700:
[----:B------:R-:W-:Y:S01]  /*7660*/  ULEA UR5, UR4, UR40, 0x3 ;  /* 0x0000002804057291 */ /* 0x000fe2000f8e183f */
[----:B-12---:R-:W-:-:S08]  /*7670*/  SHF.L.U32 R0, R9, 0x1f, RZ ;  /* 0x0000001f09007819 */ /* 0x006fd000000006ff */
[----:B------:R1:W2:Y:S01]  /*7680*/  SYNCS.PHASECHK.TRANS64.TRYWAIT P2, [UR5+0x13250], R0 ;  /* 0x01325000ff0075a7 */ /* 0x0002a20008040145 */
[----:B------:R-:W-:Y:S05]  /*7690*/  @!P1 BRA `(.L_x_11701) ;  /* 0x0000000000049947 */ /* 0x000fea0003800000 */
[----:B------:R-:W-:Y:S01]  /*76a0*/  BPT.TRAP 0x1 ;  /* 0x000000040000795c */ /* 0x000fe20000300000 */
.L_x_11701:
[----:B--2---:R-:W-:Y:S05]  /*76b0*/  @P2 BRA `(.L_x_11702) ;  /* 0x0000000000082947 */ /* 0x004fea0003800000 */
[----:B------:R-:W2:Y:S02]  /*76c0*/  SYNCS.PHASECHK.TRANS64.TRYWAIT P2, [UR5+0x13250], R0 ;  /* 0x01325000ff0075a7 */ /* 0x000ea40008040145 */
[----:B--2---:R-:W-:Y:S05]  /*76d0*/  @!P2 BRA `(.L_x_11703) ;  /* 0x00000064002ca947 */ /* 0x004fea0003800000 */
.L_x_11702:
[----:B-12---:R-:W-:Y:S01]  /*76e0*/  FMNMX.FTZ R0, R120, R8, !PT ;  /* 0x0000000878007209 */ /* 0x006fe20007810000 */
[----:B------:R-:W-:Y:S01]  /*76f0*/  UIADD3 UR6, UR40, 0x1000, URZ ;  /* 0x0000100028067890 */ /* 0x000fe2000fffe03f */
[----:B------:R-:W-:Y:S01]  /*7700*/  WARPGROUP.ARRIVE ;  /* 0x00000000000079c5 */ /* 0x000fe20000000000 */
[----:B------:R-:W-:Y:S01]  /*7710*/  UMOV UR7, 0xc0000010 ;  /* 0xc000001000077882 */ /* 0x000fe20000000000 */
[----:B------:R-:W-:Y:S01]  /*7720*/  FMNMX.FTZ R3, R121, R0, !PT ;  /* 0x0000000079037209 */ /* 0x000fe20007810000 */
[----:B------:R-:W-:Y:S01]  /*7730*/  USHF.R.U32.HI UR6, URZ, 0x4, UR6 ;  /* 0x000000043f067899 */ /* 0x000fe20008011606 */
[----:B------:R-:W-:-:S03]  /*7740*/  FMNMX.FTZ R0, R122, R7, !PT ;  /* 0x000000077a007209 */ /* 0x000fc60007810000 */
[----:B------:R-:W-:Y:S01]  /*7750*/  ULOP3.LUT UR6, UR6, 0x3fff, URZ, 0xc0, !UPT ;  /* 0x00003fff06067892 */ /* 0x000fe2000f8ec03f */
[----:B------:R-:W-:Y:S02]  /*7760*/  FMNMX.FTZ R9, R123, R0, !PT ;  /* 0x000000007b097209 */ /* 0x000fe40007810000 */
[----:B------:R-:W-:Y:S01]  /*7770*/  FMNMX.FTZ R0, R124, R3, !PT ;  /* 0x000000037c007209 */ /* 0x000fe20007810000 */
[----:B------:R-:W-:Y:S01]  /*7780*/  ULOP3.LUT UR6, UR6, 0x10000, URZ, 0xfc, !UPT ;  /* 0x0001000006067892 */ /* 0x000fe2000f8efc3f */
[----:B------:R-:W-:Y:S02]  /*7790*/  FMNMX.FTZ R10, R126, R9, !PT ;  /* 0x000000097e0a7209 */ /* 0x000fe40007810000 */
[----:B------:R-:W-:Y:S01]  /*77a0*/  FMNMX.FTZ R3, R125, R0, !PT ;  /* 0x000000007d037209 */ /* 0x000fe20007810000 */
[----:B------:R-:W-:Y:S01]  /*77b0*/  UIMAD UR4, UR4, 0x280, UR6 ;  /* 0x00000280040478a4 */ /* 0x000fe2000f8e0206 */
[----:B------:R-:W-:Y:S02]  /*77c0*/  FMNMX.FTZ R9, R127, R10, !PT ;  /* 0x0000000a7f097209 */ /* 0x000fe40007810000 */
[----:B------:R-:W-:-:S02]  /*77d0*/  FMNMX.FTZ R0, R128, R3, !PT ;  /* 0x0000000380007209 */ /* 0x000fc40007810000 */
[----:B------:R-:W-:Y:S02]  /*77e0*/  FMNMX.FTZ R10, R130, R9, !PT ;  /* 0x00000009820a7209 */ /* 0x000fe40007810000 */
        /* <DEDUP_REMOVED lines=46> */
[----:B------:R-:W-:Y:S01]  /*7ad0*/  FMNMX.FTZ R9, R75, R10, !PT ;  /* 0x0000000a4b097209 */ /* 0x000fe20007810000 */
[----:B------:R-:W-:Y:S01]  /*7ae0*/  WARPGROUP.ARRIVE ;  /* 0x00000000000079c5 */ /* 0x000fe20000000000 */
[----:B------:R-:W-:Y:S02]  /*7af0*/  FMNMX.FTZ R0, R76, R3, !PT ;  /* 0x000000034c007209 */ /* 0x000fe40007810000 */
[----:B------:R-:W-:Y:S02]  /*7b00*/  FMNMX.FTZ R10, R78, R9, !PT ;  /* 0x000000094e0a7209 */ /* 0x000fe40007810000 */
        /* <DEDUP_REMOVED lines=28> */
[----:B------:R-:W-:-:S03]  /*7cd0*/  FMNMX.FTZ R10, R71, R10, !PT ;  /* 0x0000000a470a7209 */ /* 0x000fc60007810000 */
[----:B------:R-:W1:Y:S04]  /*7ce0*/  SHFL.BFLY PT, R0, R9, 0x2, 0x1f ;  /* 0x0c401f0009007f89 */ /* 0x000e6800000e0000 */
[----:B------:R-:W2:Y:S01]  /*7cf0*/  SHFL.BFLY PT, R3, R10, 0x2, 0x1f ;  /* 0x0c401f000a037f89 */ /* 0x000ea200000e0000 */
[----:B-1----:R-:W-:Y:S01]  /*7d00*/  FMNMX.FTZ R11, R9, R0, !PT ;  /* 0x00000000090b7209 */ /* 0x002fe20007810000 */
[----:B------:R-:W-:Y:S02]  /*7d10*/  WARPGROUP.DEPBAR.LE gsb0, 0x0 ;  /* 0x00008000000079c5 */ /* 0x000fe40000010000 */
[----:B------:R-:W-:Y:S02]  /*7d20*/  WARPGROUP.ARRIVE ;  /* 0x00000000000079c5 */ /* 0x000fe40000000000 */
[----:B------:R-:W1:Y:S01]  /*7d30*/  SHFL.BFLY PT, R0, R11, 0x1, 0x1f ;  /* 0x0c201f000b007f89 */ /* 0x000e6200000e0000 */
[----:B--2---:R-:W-:-:S03]  /*7d40*/  FMNMX.FTZ R12, R10, R3, !PT ;  /* 0x000000030a0c7209 */ /* 0x004fc60007810000 */
[----:B------:R-:W-:Y:S02]  /*7d50*/  QGMMA.64x64x32.F32.E4M3.E4M3 R24, R144, gdesc[UR4], R24, gsb0 ;  /* 0x00e0000490187df3 */ /* 0x000fe40008000818 */
[----:B------:R-:W2:Y:S01]  /*7d60*/  SHFL.BFLY PT, R13, R12, 0x1, 0x1f ;  /* 0x0c201f000c0d7f89 */ /* 0x000ea200000e0000 */
[----:B------:R-:W-:Y:S01]  /*7d70*/  UIADD3 UR6, UR4, 0x180, URZ ;  /* 0x0000018004067890 */ /* 0x000fe2000fffe03f */
[----:B------:R-:W-:Y:S01]  /*7d80*/  UMOV UR7, 0xc0000010 ;  /* 0xc000001000077882 */ /* 0x000fe20000000000 */
[----:B------:R-:W-:Y:S01]  /*7d90*/  UIADD3 UR4, UR4, 0x200, URZ ;  /* 0x0000020004047890 */ /* 0x000fe2000fffe03f */
[----:B-1----:R-:W-:-:S05]  /*7da0*/  FMNMX.FTZ R3, R11, R0, !PT ;  /* 0x000000000b037209 */ /* 0x002fca0007810000 */
[----:B------:R-:W-:Y:S01]  /*7db0*/  FADD.FTZ R9, -R3, R8 ;  /* 0x0000000803097221 */ /* 0x000fe20000010100 */
[----:B--2---:R-:W-:-:S03]  /*7dc0*/  FMNMX.FTZ R0, R12, R13, !PT ;  /* 0x0000000d0c007209 */ /* 0x004fc60007810000 */
[C---:B------:R-:W-:Y:S01]  /*7dd0*/  FMUL.FTZ R8, R2.reuse, R9 ;  /* 0x0000000902087220 */ /* 0x040fe20000410000 */
[----:B------:R-:W-:-:S01]  /*7de0*/  FFMA.FTZ R9, R2, R3, -8 ;  /* 0xc100000002097423 */ /* 0x000fc20000010003 */
        /* <DEDUP_REMOVED lines=42> */
[C---:B------:R-:W-:Y:S01]  /*8090*/  FMUL.FTZ R7, R2.reuse, R7 ;  /* 0x0000000702077220 */ /* 0x040fe20000410000 */
[----:B------:R-:W-:Y:S02]  /*80a0*/  MUFU.EX2 R8, R8 ;  /* 0x0000000800087308 */ /* 0x000fe40000000800 */
[----:B------:R-:W-:-:S01]  /*80b0*/  FFMA.FTZ R120, R2, R122, -R69 ;  /* 0x0000007a02787223 */ /* 0x000fc20000010845 */
[C-C-:B------:R-:W-:Y:S01]  /*80c0*/  FFMA.FTZ R121, R2.reuse, R123, -R69.reuse ;  /* 0x0000007b02797223 */ /* 0x140fe20000010845 */
[----:B------:R-:W-:-:S01]  /*80d0*/  FFMA.FTZ R122, R2, R126, -R69 ;  /* 0x0000007e027a7223 */ /* 0x000fc20000010845 */
[C-C-:B------:R-:W-:Y:S01]  /*80e0*/  FFMA.FTZ R123, R2.reuse, R127, -R69.reuse ;  /* 0x0000007f027b7223 */ /* 0x140fe20000010845 */
[----:B------:R-:W-:-:S01]  /*80f0*/  FFMA.FTZ R124, R2, R130, -R69 ;  /* 0x00000082027c7223 */ /* 0x000fc20000010845 */
[----:B------:R-:W-:-:S02]  /*8100*/  WARPGROUP.DEPBAR.LE gsb0, 0x0 ;  /* 0x00008000000079c5 */ /* 0x000fc40000010000 */
[----:B------:R-:W1:Y:S01]  /*8110*/  MUFU.EX2 R11, R11 ;  /* 0x0000000b000b7308 */ /* 0x000e620000000800 */
[----:B------:R-:W-:Y:S01]  /*8120*/  WARPGROUP.ARRIVE ;  /* 0x00000000000079c5 */ /* 0x000fe20000000000 */
[C-C-:B------:R-:W-:Y:S01]  /*8130*/  FFMA.FTZ R125, R2.reuse, R131, -R69.reuse ;  /* 0x00000083027d7223 */ /* 0x140fe20000010845 */
[----:B------:R-:W-:-:S01]  /*8140*/  FFMA.FTZ R126, R2, R134, -R69 ;  /* 0x00000086027e7223 */ /* 0x000fc20000010845 */
[C-C-:B------:R-:W-:Y:S01]  /*8150*/  FFMA.FTZ R127, R2.reuse, R135, -R69.reuse ;  /* 0x00000087027f7223 */ /* 0x140fe20000010845 */
[----:B------:R-:W-:-:S01]  /*8160*/  FFMA.FTZ R106, R2, R106, -R69 ;  /* 0x0000006a026a7223 */ /* 0x000fc20000010845 */
[C-C-:B------:R-:W-:Y:S01]  /*8170*/  FFMA.FTZ R107, R2.reuse, R107, -R69.reuse ;  /* 0x0000006b026b7223 */ /* 0x140fe20000010845 */
[----:B------:R-:W-:Y:S01]  /*8180*/  QGMMA.64x64x32.F32.E4M3.E4M3 R24, R140, gdesc[UR4], R24, gsb0 ;  /* 0x00e000048c187df3 */ /* 0x000fe20008000818 */
        /* <DEDUP_REMOVED lines=19> */
[----:B------:R-:W-:Y:S01]  /*82c0*/  UMOV UR6, UR4 ;  /* 0x0000000400067c82 */ /* 0x000fe20008000000 */
[----:B------:R-:W-:Y:S01]  /*82d0*/  UMOV UR7, 0xc0000010 ;  /* 0xc000001000077882 */ /* 0x000fe20000000000 */
        /* <DEDUP_REMOVED lines=15> */
[----:B------:R-:W-:Y:S01]  /*83d0*/  FFMA.FTZ R66, R2, R66, -R69 ;  /* 0x0000004202427223 */ /* 0x000fe20000010845 */
[----:B------:R-:W-:-:S02]  /*83e0*/  IMAD.U32 R130, RZ, RZ, UR38 ;  /* 0x00000026ff827e24 */ /* 0x000fc4000f8e00ff */
[C-C-:B------:R-:W-:Y:S01]  /*83f0*/  FFMA.FTZ R67, R2.reuse, R67, -R69.reuse ;  /* 0x0000004302437223 */ /* 0x140fe20000010845 */
[----:B------:R-:W-:-:S01]  /*8400*/  FFMA.FTZ R70, R2, R70, -R69 ;  /* 0x0000004602467223 */ /* 0x000fc20000010845 */
[----:B------:R-:W1:Y:S01]  /*8410*/  MUFU.EX2 R122, R122 ;  /* 0x0000007a007a7308 */ /* 0x000e620000000800 */
[----:B---3--:R-:W-:-:S01]  /*8420*/  FADD.FTZ R129, R121, R4 ;  /* 0x0000000479817221 */ /* 0x008fc20000010000 */
[----:B------:R-:W-:-:S06]  /*8430*/  FFMA.FTZ R69, R2, R71, -R69 ;  /* 0x0000004702457223 */ /* 0x000fcc0000010845 */
        /* <DEDUP_REMOVED lines=122> */
[----:B------:R-:W-:-:S05]  /*8be0*/  @!P0 LEA R4, R130, UR40, 0x3 ;  /* 0x0000002882048c11 */ /* 0x000fca000f8e18ff */
[----:B------:R-:W-:Y:S01]  /*8bf0*/  @!P0 VIADD R4, R4, 0x13240 ;  /* 0x0001324004048836 */ /* 0x000fe20000000000 */
[----:B------:R-:W1:Y:S01]  /*8c00*/  MUFU.EX2 R58, R58 ;  /* 0x0000003a003a7308 */ /* 0x000e620000000800 */
[----:B---3--:R-:W-:-:S03]  /*8c10*/  FADD.FTZ R129, R87, R128 ;  /* 0x0000008057817221 */ /* 0x008fc60000010000 */
[----:B------:R-:W-:-:S04]  /*8c20*/  @!P0 PRMT R4, RZ, 0x654, R4 ;  /* 0x00000654ff048816 */ /* 0x000fc80000000004 */
[----:B------:R-:W3:Y:S01]  /*8c30*/  MUFU.EX2 R57, R57 ;  /* 0x0000003900397308 */ /* 0x000ee20000000800 */
[----:B--2---:R-:W-:-:S01]  /*8c40*/  FADD.FTZ R128, R56, R5 ;  /* 0x0000000538807221 */ /* 0x004fc20000010000 */
[----:B------:R2:W-:Y:S06]  /*8c50*/  @!P0 SYNCS.ARRIVE.TRANS64.RED.A1T0 RZ, [R4+URZ], RZ ;  /* 0x000000ff04ff89a7 */ /* 0x0005ec000810043f */
[----:B------:R-:W4:Y:S01]  /*8c60*/  MUFU.EX2 R59, R59 ;  /* 0x0000003b003b7308 */ /* 0x000f220000000800 */
[----:B-1----:R-:W-:-:S07]  /*8c70*/  FADD.FTZ R130, R58, R129 ;  /* 0x000000813a827221 */ /* 0x002fce0000010000 */
[----:B------:R-:W1:Y:S01]  /*8c80*/  MUFU.EX2 R60, R60 ;  /* 0x0000003c003c7308 */ /* 0x000e620000000800 */
[----:B---3--:R-:W-:-:S07]  /*8c90*/  FADD.FTZ R5, R57, R128 ;  /* 0x0000008039057221 */ /* 0x008fce0000010000 */
[----:B------:R-:W3:Y:S01]  /*8ca0*/  MUFU.EX2 R62, R62 ;  /* 0x0000003e003e7308 */ /* 0x000ee20000000800 */
[----:B----4-:R-:W-:-:S07]  /*8cb0*/  FADD.FTZ R129, R59, R130 ;  /* 0x000000823b817221 */ /* 0x010fce0000010000 */
[----:B------:R-:W4:Y:S01]  /*8cc0*/  MUFU.EX2 R61, R61 ;  /* 0x0000003d003d7308 */ /* 0x000f220000000800 */
[----:B-1----:R-:W-:-:S07]  /*8cd0*/  FADD.FTZ R128, R60, R5 ;  /* 0x000000053c807221 */ /* 0x002fce0000010000 */
        /* <DEDUP_REMOVED lines=22> */
.L_x_11704:
[----:B------:R-:W-:Y:S01]  /*8e40*/  UIADD3 UR4, UR5, 0x13260, URZ ;  /* 0x0001326005047890 */ /* 0x000fe2000fffe03f */
[----:B------:R-:W-:Y:S01]  /*8e50*/  ISETP.LT.AND P2, PT, RZ, UR26, PT ;  /* 0x0000001aff007c0c */ /* 0x000fe2000bf41270 */
        /* <DEDUP_REMOVED lines=10> */
[----:B------:R-:W-:Y:S01]  /*8f00*/  FMUL.FTZ R28, R28, R8 ;  /* 0x000000081c1c7220 */ /* 0x000fe20000410000 */
[----:B------:R-:W-:Y:S01]  /*8f10*/  F2FP.SATFINITE.E4M3.F32.PACK_AB_MERGE_C R108, R109, R108, RZ ;  /* 0x0000006c6d6c723e */ /* 0x000fe200048070ff */
[----:B------:R-:W-:Y:S01]  /*8f20*/  SYNCS.ARRIVE.TRANS64.RED.A1T0 RZ, [UR4], RZ ;  /* 0x000000ffffff79a7 */ /* 0x000fe20008100404 */
        /* <DEDUP_REMOVED lines=68> */
.L_x_11695:
[----:B------:R-:W-:Y:S06]  /*9370*/  BAR.ARV 0x8, 0x1a0 ;  /* 0x0206800000007b1d */ /* 0x000fec0000002000 */
[----:B------:R-:W-:Y:S05]  /*9380*/  @!P1 BRA `(.L_x_11706) ;  /* 0x0000000000049947 */ /* 0x000fea0003800000 */
[----:B------:R-:W-:Y:S01]  /*9390*/  BPT.TRAP 0x1 ;  /* 0x000000040000795c */ /* 0x000fe20000300000 */
.L_x_11706:
[----:B------:R-:W-:Y:S01]  /*93a0*/  ULEA UR5, UR38, UR40, 0x3 ;  /* 0x0000002826057291 */ /* 0x000fe2000f8e183f */
[----:B------:R-:W-:-:S08]  /*93b0*/  SHF.L.U32 R6, R16, 0x1f, RZ ;  /* 0x0000001f10067819 */ /* 0x000fd000000006ff */
[----:B------:R1:W2:Y:S01]  /*93c0*/  SYNCS.PHASECHK.TRANS64.TRYWAIT P2, [UR5+0x13250], R6 ;  /* 0x01325006ff0075a7 */ /* 0x0002a20008040145 */
[----:B------:R-:W-:Y:S05]  /*93d0*/  @!P1 BRA `(.L_x_11707) ;  /* 0x0000000000049947 */ /* 0x000fea0003800000 */
[----:B------:R-:W-:Y:S01]  /*93e0*/  BPT.TRAP 0x1 ;  /* 0x000000040000795c */ /* 0x000fe20000300000 */
.L_x_11707:
        /* <DEDUP_REMOVED lines=8> */
.L_x_11708:
[----:B------:R-:W5:Y:S01]  /*9470*/  LDL.LU R20, [R1] ;  /* 0x0000000001147983 */ /* 0x000f620000300800 */
[----:B------:R-:W-:Y:S01]  /*9480*/  UIADD3 UR40, UR40, 0x1000, URZ ;  /* 0x0000100028287890 */ /* 0x000fe2000fffe03f */
[----:B------:R-:W-:Y:S01]  /*9490*/  WARPGROUP.ARRIVE ;  /* 0x00000000000079c5 */ /* 0x000fe20000000000 */
[----:B------:R-:W-:Y:S01]  /*94a0*/  UMOV UR7, 0xc0000010 ;  /* 0xc000001000077882 */ /* 0x000fe20000000000 */
[----:B--2---:R-:W-:Y:S01]  /*94b0*/  IMAD.U32 R7, RZ, RZ, UR44 ;  /* 0x0000002cff077e24 */ /* 0x004fe2000f8e00ff */
[----:B------:R-:W-:-:S04]  /*94c0*/  USHF.R.U32.HI UR40, URZ, 0x4, UR40 ;  /* 0x000000043f287899 */ /* 0x000fc80008011628 */
[----:B------:R-:W-:Y:S01]  /*94d0*/  ULOP3.LUT UR40, UR40, 0x3fff, URZ, 0xc0, !UPT ;  /* 0x00003fff28287892 */ /* 0x000fe2000f8ec03f */
[----:B------:R-:W-:-:S03]  /*94e0*/  @P0 SHF.R.S32.HI R7, RZ, 0x1f, R7 ;  /* 0x0000001fff070819 */ /* 0x000fc60000011407 */
[----:B------:R-:W-:Y:S02]  /*94f0*/  ULOP3.LUT UR4, UR40, 0x10000, URZ, 0xfc, !UPT ;  /* 0x0001000028047892 */ /* 0x000fe4000f8efc3f */
[----:B-1-3--:R-:W-:Y:S02]  /*9500*/  @P0 IMAD R6, R7, R10, RZ ;  /* 0x0000000a07060224 */ /* 0x00afe400078e02ff */
[----:B------:R-:W-:Y:S02]  /*9510*/  UIMAD UR4, UR38, 0x280, UR4 ;  /* 0x00000280260478a4 */ /* 0x000fe4000f8e0204 */
[----:B------:R-:W-:Y:S02]  /*9520*/  @P0 IMAD R11, R11, UR44, R6 ;  /* 0x0000002c0b0b0c24 */ /* 0x000fe4000f8e0206 */
[----:B------:R-:W-:-:S03]  /*9530*/  @P0 IMAD.WIDE.U32 R6, R10, UR44, RZ ;  /* 0x0000002c0a060c25 */ /* 0x000fc6000f8e00ff */
[----:B------:R-:W-:Y:S01]  /*9540*/  UMOV UR6, UR4 ;  /* 0x0000000400067c82 */ /* 0x000fe20008000000 */
[----:B------:R-:W-:Y:S01]  /*9550*/  @P0 IMAD.IADD R7, R7, 0x1, R11 ;  /* 0x0000000107070824 */ /* 0x000fe200078e020b */
        /* <DEDUP_REMOVED lines=11> */
[----:B-----5:R-:W-:Y:S01]  /*9610*/  @P0 SHF.R.S32.HI R9, RZ, 0x1f, R20 ;  /* 0x0000001fff090819 */ /* 0x020fe20000011414 */
[----:B----4-:R-:W-:-:S04]  /*9620*/  @P0 IMAD.WIDE.U32 R6, R20, R14, R6 ;  /* 0x0000000e14060225 */ /* 0x010fc800078e0006 */
[----:B------:R-:W-:-:S04]  /*9630*/  @P0 IMAD R8, R9, R14, RZ ;  /* 0x0000000e09080224 */ /* 0x000fc800078e02ff */
[----:B------:R-:W-:Y:S01]  /*9640*/  @P0 IMAD R9, R20, R15, R8 ;  /* 0x0000000f14090224 */ /* 0x000fe200078e0208 */
[----:B------:R-:W-:-:S03]  /*9650*/  @P0 LEA R8, P2, R6, R12, 0x2 ;  /* 0x0000000c06080211 */ /* 0x000fc600078410ff */
[----:B------:R-:W-:-:S05]  /*9660*/  @P0 IMAD.IADD R7, R7, 0x1, R9 ;  /* 0x0000000107070824 */ /* 0x000fca00078e0209 */
[----:B------:R-:W-:Y:S01]  /*9670*/  @P0 LEA.HI.X R9, R6, R13, R7, 0x2, P2 ;  /* 0x0000000d06090211 */ /* 0x000fe200010f1407 */
[----:B------:R-:W-:-:S06]  /*9680*/  IMAD.MOV.U32 R6, RZ, RZ, 0x3f800000 ;  /* 0x3f800000ff067424 */ /* 0x000fcc00078e00ff */
[----:B------:R1:W2:Y:S01]  /*9690*/  @P0 LDG.E R6, desc[UR46][R8.64] ;  /* 0x0000002e08060981 */ /* 0x0002a2000c1e1900 */
[----:B------:R-:W-:Y:S01]  /*96a0*/  UIADD3 UR6, UR4, 0x180, URZ ;  /* 0x0000018004067890 */ /* 0x000fe2000fffe03f */
[----:B------:R-:W-:Y:S02]  /*96b0*/  WARPGROUP.DEPBAR.LE gsb0, 0x0 ;  /* 0x00008000000079c5 */ /* 0x000fe40000010000 */
[----:B------:R-:W-:Y:S01]  /*96c0*/  WARPGROUP.ARRIVE ;  /* 0x00000000000079c5 */ /* 0x000fe20000000000 */
[----:B------:R-:W-:Y:S01]  /*96d0*/  UMOV UR7, 0xc0000010 ;  /* 0xc000001000077882 */ /* 0x000fe20000000000 */
[----:B------:R-:W3:Y:S01]  /*96e0*/  SHFL.BFLY PT, R10, R5, 0x2, 0x1f ;  /* 0x0c401f00050a7f89 */ /* 0x000ee200000e0000 */
[----:B------:R-:W-:Y:S01]  /*96f0*/  UIADD3 UR4, UR4, 0x200, URZ ;  /* 0x0000020004047890 */ /* 0x000fe2000fffe03f */
[----:B------:R-:W-:-:S08]  /*9700*/  IMAD.MOV.U32 R11, RZ, RZ, RZ ;  /* 0x000000ffff0b7224 */ /* 0x000fd000078e00ff */
[----:B------:R-:W-:Y:S01]  /*9710*/  QGMMA.64x64x32.F32.E4M3.E4M3 R24, R140, gdesc[UR4], R24, gsb0 ;  /* 0x00e000048c187df3 */ /* 0x000fe20008000818 */
[----:B-1----:R-:W1:Y:S01]  /*9720*/  SHFL.BFLY PT, R9, R4, 0x2, 0x1f ;  /* 0x0c401f0004097f89 */ /* 0x002e6200000e0000 */
[----:B------:R-:W-:Y:S01]  /*9730*/  UMOV UR7, 0xc0000010 ;  /* 0xc000001000077882 */ /* 0x000fe20000000000 */
[----:B------:R-:W-:Y:S01]  /*9740*/  UMOV UR6, UR4 ;  /* 0x0000000400067c82 */ /* 0x000fe20008000000 */
[----:B---3--:R-:W-:-:S01]  /*9750*/  FADD.FTZ R10, R10, R5 ;  /* 0x000000050a0a7221 */ /* 0x008fc20000010000 */
[----:B------:R-:W-:-:S04]  /*9760*/  IMAD.MOV.U32 R5, RZ, RZ, -0x800000 ;  /* 0xff800000ff057424 */ /* 0x000fc800078e00ff */
[----:B------:R-:W3:Y:S01]  /*9770*/  SHFL.BFLY PT, R7, R10, 0x1, 0x1f ;  /* 0x0c201f000a077f89 */ /* 0x000ee200000e0000 */
[----:B-1----:R-:W-:-:S01]  /*9780*/  FADD.FTZ R9, R9, R4 ;  /* 0x0000000409097221 */ /* 0x002fc20000010000 */
[----:B------:R-:W-:-:S04]  /*9790*/  IMAD.MOV.U32 R4, RZ, RZ, -0x800000 ;  /* 0xff800000ff047424 */ /* 0x000fc800078e00ff */
[----:B------:R-:W1:Y:S01]  /*97a0*/  SHFL.BFLY PT, R8, R9, 0x1, 0x1f ;  /* 0x0c201f0009087f89 */ /* 0x000e6200000e0000 */
[----:B---3--:R-:W-:-:S01]  /*97b0*/  FADD.FTZ R12, R10, R7 ;  /* 0x000000070a0c7221 */ /* 0x008fc20000010000 */
[----:B------:R-:W-:-:S03]  /*97c0*/  IMAD.MOV.U32 R7, RZ, RZ, RZ ;  /* 0x000000ffff077224 */ /* 0x000fc600078e00ff */
[C---:B------:R-:W-:Y:S01]  /*97d0*/  FMUL.FTZ R15, R12.reuse, 0.00390625 ;  /* 0x3b8000000c0f7820 */ /* 0x040fe20000410000 */
[----:B------:R-:W-:Y:S01]  /*97e0*/  FSETP.NE.FTZ.AND P0, PT, R12, RZ, PT ;  /* 0x000000ff0c00720b */ /* 0x000fe20003f15000 */
[----:B-1----:R-:W-:-:S03]  /*97f0*/  FADD.FTZ R14, R9, R8 ;  /* 0x00000008090e7221 */ /* 0x002fc60000010000 */
[----:B------:R-:W-:Y:S01]  /*9800*/  FSETP.NE.FTZ.AND P2, PT, R15, RZ, PT ;  /* 0x000000ff0f00720b */ /* 0x000fe20003f55000 */
[----:B------:R-:W-:-:S05]  /*9810*/  FMUL.FTZ R10, R14, 0.00390625 ;  /* 0x3b8000000e0a7820 */ /* 0x000fca0000410000 */
[----:B------:R-:W-:-:S03]  /*9820*/  FSETP.NE.FTZ.AND P3, PT, R10, RZ, PT ;  /* 0x000000ff0a00720b */ /* 0x000fc60003f75000 */
[----:B------:R-:W-:Y:S01]  /*9830*/  @P0 MUFU.RCP R7, R12 ;  /* 0x0000000c00070308 */ /* 0x000fe20000001000 */
[----:B------:R-:W-:-:S03]  /*9840*/  FSETP.NE.FTZ.AND P0, PT, R14, RZ, PT ;  /* 0x000000ff0e00720b */ /* 0x000fc60003f15000 */
[----:B------:R-:W-:-:S04]  /*9850*/  @P2 FMUL.FTZ R8, R2, 0.69314718246459960938 ;  /* 0x3f31721802082820 */ /* 0x000fc80000410000 */
[----:B------:R-:W1:Y:S02]  /*9860*/  @P2 MUFU.LG2 R9, R15 ;  /* 0x0000000f00092308 */ /* 0x000e640000000c00 */
[----:B------:R-:W-:Y:S01]  /*9870*/  @P3 FMUL.FTZ R2, R2, 0.69314718246459960938 ;  /* 0x3f31721802023820 */ /* 0x000fe20000410000 */
[----:B------:R-:W-:Y:S02]  /*9880*/  WARPGROUP.DEPBAR.LE gsb0, 0x0 ;  /* 0x00008000000079c5 */ /* 0x000fe40000010000 */
[----:B------:R-:W-:-:S03]  /*9890*/  WARPGROUP.ARRIVE ;  /* 0x00000000000079c5 */ /* 0x000fc60000000000 */
[----:B------:R-:W3:Y:S03]  /*98a0*/  @P3 MUFU.LG2 R10, R10 ;  /* 0x0000000a000a3308 */ /* 0x000ee60000000c00 */
[----:B------:R-:W-:Y:S05]  /*98b0*/  QGMMA.64x64x32.F32.E4M3.E4M3 R24, R136, gdesc[UR4], R24, gsb0 ;  /* 0x00e0000488187df3 */ /* 0x000fea0008000818 */
[----:B------:R-:W4:Y:S01]  /*98c0*/  @P0 MUFU.RCP R11, R14 ;  /* 0x0000000e000b0308 */ /* 0x000f220000001000 */
[----:B-1----:R-:W-:-:S04]  /*98d0*/  @P2 FMUL.FTZ R9, R9, 0.69314718246459960938 ;  /* 0x3f31721809092820 */ /* 0x002fc80000410000 */
[----:B------:R-:W-:Y:S01]  /*98e0*/  @P2 FFMA.FTZ R5, R8, R3, R9 ;  /* 0x0000000308052223 */ /* 0x000fe20000010009 */
[----:B---3--:R-:W-:-:S04]  /*98f0*/  @P3 FMUL.FTZ R13, R10, 0.69314718246459960938 ;  /* 0x3f3172180a0d3820 */ /* 0x008fc80000410000 */
[----:B------:R-:W-:Y:S01]  /*9900*/  @P3 FFMA.FTZ R4, R2, R0, R13 ;  /* 0x0000000002043223 */ /* 0x000fe2000001000d */
[----:B------:R-:W-:Y:S02]  /*9910*/  WARPGROUP.DEPBAR.LE gsb0, 0x0 ;  /* 0x00008000000079c5 */ /* 0x000fe40000010000 */
[-C--:B--2---:R-:W-:Y:S01]  /*9920*/  FMUL.FTZ R7, R7, R6.reuse ;  /* 0x0000000607077220 */ /* 0x084fe20000410000 */
[----:B----4-:R-:W-:Y:S01]  /*9930*/  FMUL.FTZ R0, R11, R6 ;  /* 0x000000060b007220 */ /* 0x010fe20000410000 */
[----:B------:R-:W-:Y:S06]  /*9940*/  @!P1 BRA `(.L_x_11710) ;  /* 0x0000000000049947 */ /* 0x000fec0003800000 */
[----:B------:R-:W-:Y:S01]  /*9950*/  BPT.TRAP 0x1 ;  /* 0x000000040000795c */ /* 0x000fe20000300000 */
.L_x_11710:
[----:B------:R-:W2:Y:S01]  /*9960*/  LDL.LU R2, [R1+0x4] ;  /* 0x0000040001027983 */ /* 0x000ea20000300800 */
        /* <DEDUP_REMOVED lines=39> */
[----:B------:R-:W-:Y:S01]  /*9be0*/  LOP3.LUT R16, R16, UR4, RZ, 0x3c, !PT ;  /* 0x0000000410107c12 */ /* 0x000fe2000f8e3cff */
[----:B------:R-:W-:Y:S01]  /*9bf0*/  USEL UR38, UR38, URZ, UP0 ;  /* 0x0000003f26267287 */ /* 0x000fe20008000000 */
[----:B--2---:R-:W-:-:S05]  /*9c00*/  VIADD R2, R2, 0x1 ;  /* 0x0000000102027836 */ /* 0x004fca0000000000 */
[----:B------:R1:W-:Y:S06]  /*9c10*/  STL [R1+0x4], R2 ;  /* 0x0000040201007387 */ /* 0x0003ec0000100800 */
.L_x_11677:
[----:B------:R-:W2:Y:S08]  /*9c20*/  S2UR UR39, SR_CgaCtaId ;  /* 0x00000000002779c3 */ /* 0x000eb00000008800 */
[----:B------:R-:W-:Y:S06]  /*9c30*/  BAR.SYNC.DEFER_BLOCKING 0x5, 0x200 ;  /* 0x0148000000007b1d */ /* 0x000fec0000010000 */
[----:B------:R-:W-:-:S02]  /*9c40*/  UMOV UR40, 0x400 ;  /* 0x0000040000287882 */ /* 0x000fc40000000000 */
[----:B--2---:R-:W-:-:S09]  /*9c50*/  ULEA UR40, UR39, UR40, 0x18 ;  /* 0x0000002827287291 */ /* 0x004fd2000f8ec03f */
[----:B------:R-:W2:Y:S02]  /*9c60*/  LDS R0, [UR40+0x132d0] ;  /* 0x0132d028ff007984 */ /* 0x000ea40008000800 */
[----:B--2---:R-:W-:Y:S01]  /*9c70*/  R2UR UR4, R0 ;  /* 0x00000000000472ca */ /* 0x004fe200000e0000 */
[----:B------:R-:W-:Y:S06]  /*9c80*/  BAR.ARV 0x4, 0x200 ;  /* 0x0108000000007b1d */ /* 0x000fec0000002000 */
[----:B------:R-:W-:Y:S08]  /*9c90*/  @P0 BRA `(.L_x_11711) ;  /* 0x0000000800880947 */ /* 0x000ff00003800000 */
[----:B------:R-:W2:Y:S01]  /*9ca0*/  S2R R34, SR_TID.X ;  /* 0x0000000000227919 */ /* 0x000ea20000002100 */
[----:B------:R-:W-:Y:S01]  /*9cb0*/  ULDC.64 UR6, c[0x4][0x38] ;  /* 0x01000e0000067ab9 */ /* 0x000fe20000000a00 */
[----:B------:R-:W-:Y:S02]  /*9cc0*/  F2FP.BF16.F32.PACK_AB R11, R11, R12 ;  /* 0x0000000c0b0b723e */ /* 0x000fe400000010ff */
[----:B------:R-:W-:Y:S02]  /*9cd0*/  F2FP.BF16.F32.PACK_AB R8, R7, R8 ;  /* 0x000000080708723e */ /* 0x000fe400000010ff */
[----:B------:R-:W-:Y:S02]  /*9ce0*/  F2FP.BF16.F32.PACK_AB R30, R30, R31 ;  /* 0x0000001f1e1e723e */ /* 0x000fe400000010ff */
[----:B------:R-:W-:Y:S01]  /*9cf0*/  F2FP.BF16.F32.PACK_AB R32, R29, R32 ;  /* 0x000000201d20723e */ /* 0x000fe200000010ff */
[----:B------:R-:W-:Y:S01]  /*9d00*/  USHF.R.S32.HI UR5, URZ, 0x1f, UR43 ;  /* 0x0000001f3f057899 */ /* 0x000fe2000801142b */
[----:B------:R-:W-:Y:S01]  /*9d10*/  F2FP.BF16.F32.PACK_AB R59, R59, R60 ;  /* 0x0000003c3b3b723e */ /* 0x000fe200000010ff */
[----:B------:R-:W3:Y:S01]  /*9d20*/  LDC.64 R46, c[0x0][0xb78] ;  /* 0x0002de00ff2e7b82 */ /* 0x000ee20000000a00 */
        /* <DEDUP_REMOVED lines=10> */
[----:B------:R-:W-:Y:S01]  /*9dd0*/  VIADD R49, R19, UR42 ;  /* 0x0000002a13317c36 */ /* 0x000fe20008000000 */
[----:B------:R-:W-:Y:S01]  /*9de0*/  F2FP.BF16.F32.PACK_AB R33, R33, R56 ;  /* 0x000000382121723e */ /* 0x000fe200000010ff */
[----:B------:R-:W-:Y:S01]  /*9df0*/  ULDC UR10, c[0x0][0xa88] ;  /* 0x0002a200000a7ab9 */ /* 0x000fe20000000800 */
[----:B--2---:R-:W-:-:S05]  /*9e00*/  IMAD.SHL.U32 R0, R34, 0x4, RZ ;  /* 0x0000000422007824 */ /* 0x004fca00078e00ff */
[----:B------:R-:W-:Y:S01]  /*9e10*/  LOP3.LUT R0, R0, 0xc, RZ, 0xc0, !PT ;  /* 0x0000000c00007812 */ /* 0x000fe200078ec0ff */
[----:B------:R-:W-:Y:S03]  /*9e20*/  BAR.SYNC.DEFER_BLOCKING 0x1, 0x180 ;  /* 0x0046000000007b1d */ /* 0x000fe60000010000 */
[----:B-1----:R-:W-:-:S05]  /*9e30*/  IADD3 R2, P0, R0, UR6, RZ ;  /* 0x0000000600027c10 */ /* 0x002fca000ff1e0ff */
[----:B------:R-:W-:-:S05]  /*9e40*/  IMAD.X R3, RZ, RZ, UR7, P0 ;  /* 0x00000007ff037e24 */ /* 0x000fca00080e06ff */
[----:B------:R1:W2:Y:S01]  /*9e50*/  LDG.E.CONSTANT R0, desc[UR46][R2.64] ;  /* 0x0000002e02007981 */ /* 0x0002a2000c1e9900 */
[----:B------:R-:W-:Y:S01]  /*9e60*/  VIADD R38, R34, 0xffffff80 ;  /* 0xffffff8022267836 */ /* 0x000fe20000000000 */
[----:B------:R-:W-:Y:S01]  /*9e70*/  IADD3 R7, P5, R22, 0x20, RZ ;  /* 0x0000002016077810 */ /* 0x000fe20007fbe0ff */
[----:B------:R-:W-:Y:S01]  /*9e80*/  UIMAD UR5, UR5, UR8, URZ ;  /* 0x00000008050572a4 */ /* 0x000fe2000f8e023f */
[----:B------:R-:W-:Y:S01]  /*9e90*/  F2FP.BF16.F32.PACK_AB R27, R26, R27 ;  /* 0x0000001b1a1b723e */ /* 0x000fe200000010ff */
[----:B------:R-:W-:Y:S02]  /*9ea0*/  UIMAD.WIDE.U32 UR6, UR43, UR8, URZ ;  /* 0x000000082b0672a5 */ /* 0x000fe4000f8e003f */
[----:B------:R-:W-:Y:S01]  /*9eb0*/  UIMAD UR5, UR43, UR9, UR5 ;  /* 0x000000092b0572a4 */ /* 0x000fe2000f8e0205 */
[----:B-1----:R-:W-:-:S03]  /*9ec0*/  LOP3.LUT P0, R2, R34, 0x3, RZ, 0xc0, !PT ;  /* 0x0000000322027812 */ /* 0x002fc6000780c0ff */
[----:B------:R-:W-:Y:S01]  /*9ed0*/  UIADD3 UR5, UR7, UR5, URZ ;  /* 0x0000000507057290 */ /* 0x000fe2000fffe03f */
[----:B------:R-:W-:Y:S02]  /*9ee0*/  SHF.R.S32.HI R34, RZ, 0x1f, R38 ;  /* 0x0000001fff227819 */ /* 0x000fe40000011426 */
[----:B------:R-:W-:Y:S01]  /*9ef0*/  ISETP.EQ.OR P0, PT, R2, 0x3, !P0 ;  /* 0x000000030200780c */ /* 0x000fe20004702670 */
[----:B------:R-:W-:Y:S01]  /*9f00*/  VIADD R2, R49, 0x8 ;  /* 0x0000000831027836 */ /* 0x000fe20000000000 */
[----:B------:R-:W-:Y:S02]  /*9f10*/  LEA.HI R34, R34, R38, RZ, 0x7 ;  /* 0x0000002622227211 */ /* 0x000fe400078f38ff */
[----:B------:R-:W-:Y:S02]  /*9f20*/  SEL R29, R11, R8, P0 ;  /* 0x000000080b1d7207 */ /* 0x000fe40000000000 */
[----:B------:R-:W-:Y:S02]  /*9f30*/  SEL R31, R8, R11, P0 ;  /* 0x0000000b081f7207 */ /* 0x000fe40000000000 */
[----:B------:R-:W-:-:S02]  /*9f40*/  LOP3.LUT R8, R7, 0x380, RZ, 0xc0, !PT ;  /* 0x0000038007087812 */ /* 0x000fc400078ec0ff */
[----:B------:R-:W-:Y:S02]  /*9f50*/  LOP3.LUT R11, R22, 0x380, RZ, 0xc0, !PT ;  /* 0x00000380160b7812 */ /* 0x000fe400078ec0ff */
[----:B------:R-:W-:Y:S02]  /*9f60*/  SHF.R.U64 R8, R8, 0x3, RZ ;  /* 0x0000000308087819 */ /* 0x000fe400000012ff */
[----:B------:R-:W-:Y:S02]  /*9f70*/  SEL R3, R59, R58, P0 ;  /* 0x0000003a3b037207 */ /* 0x000fe40000000000 */
[----:B------:R-:W-:Y:S02]  /*9f80*/  LOP3.LUT R34, R34, 0xffffff80, RZ, 0xc0, !PT ;  /* 0xffffff8022227812 */ /* 0x000fe400078ec0ff */
[----:B------:R-:W-:Y:S02]  /*9f90*/  SEL R59, R58, R59, P0 ;  /* 0x0000003b3a3b7207 */ /* 0x000fe40000000000 */
[----:B------:R-:W-:Y:S01]  /*9fa0*/  SEL R35, R44, R37, P0 ;  /* 0x000000252c237207 */ /* 0x000fe20000000000 */
[----:B------:R-:W-:Y:S01]  /*9fb0*/  IMAD.IADD R34, R38, 0x1, -R34 ;  /* 0x0000000126227824 */ /* 0x000fe200078e0a22 */
[----:B------:R-:W-:-:S02]  /*9fc0*/  SEL R37, R37, R44, P0 ;  /* 0x0000002c25257207 */ /* 0x000fc40000000000 */
[----:B------:R-:W-:Y:S01]  /*9fd0*/  LOP3.LUT R8, R8, R7, RZ, 0x3c, !PT ;  /* 0x0000000708087212 */ /* 0x000fe200078e3cff */
[----:B------:R-:W1:Y:S01]  /*9fe0*/  S2R R44, SR_TID.X ;  /* 0x00000000002c7919 */ /* 0x000e620000002100 */
[----:B------:R-:W-:Y:S02]  /*9ff0*/  IADD3 R7, P4, R22, 0x40, RZ ;  /* 0x0000004016077810 */ /* 0x000fe40007f9e0ff */
[----:B------:R-:W-:Y:S02]  /*a000*/  SHF.R.U64 R11, R11, 0x3, RZ ;  /* 0x000000030b0b7819 */ /* 0x000fe400000012ff */
[----:B------:R-:W-:Y:S02]  /*a010*/  SEL R41, R21, R14, P0 ;  /* 0x0000000e15297207 */ /* 0x000fe40000000000 */
[----:B------:R-:W-:Y:S02]  /*a020*/  SEL R21, R14, R21, P0 ;  /* 0x000000150e157207 */ /* 0x000fe40000000000 */
[----:B------:R-:W-:-:S02]  /*a030*/  SEL R43, R9, R6, P0 ;  /* 0x00000006092b7207 */ /* 0x000fc40000000000 */
[----:B------:R-:W-:Y:S02]  /*a040*/  SEL R45, R6, R9, P0 ;  /* 0x00000009062d7207 */ /* 0x000fe40000000000 */
[----:B------:R-:W-:Y:S02]  /*a050*/  SEL R15, R25, R20, P0 ;  /* 0x00000014190f7207 */ /* 0x000fe40000000000 */
[----:B------:R-:W-:Y:S02]  /*a060*/  LOP3.LUT R6, R7, 0x380, RZ, 0xc0, !PT ;  /* 0x0000038007067812 */ /* 0x000fe400078ec0ff */
[----:B------:R-:W-:Y:S01]  /*a070*/  LOP3.LUT R10, R11, R22, RZ, 0x3c, !PT ;  /* 0x000000160b0a7212 */ /* 0x000fe200078e3cff */
[----:B------:R-:W-:Y:S01]  /*a080*/  IMAD.MOV.U32 R11, RZ, RZ, R23 ;  /* 0x000000ffff0b7224 */ /* 0x000fe200078e0017 */
[----:B------:R-:W-:Y:S02]  /*a090*/  SEL R13, R33, R32, P0 ;  /* 0x00000020210d7207 */ /* 0x000fe40000000000 */
[----:B------:R-:W-:-:S02]  /*a0a0*/  SEL R25, R20, R25, P0 ;  /* 0x0000001914197207 */ /* 0x000fc40000000000 */
[----:B------:R-:W-:Y:S02]  /*a0b0*/  SEL R33, R32, R33, P0 ;  /* 0x0000002120217207 */ /* 0x000fe40000000000 */
[----:B------:R-:W-:Y:S02]  /*a0c0*/  SEL R39, R30, R27, P0 ;  /* 0x0000001b1e277207 */ /* 0x000fe40000000000 */
[----:B------:R-:W-:Y:S02]  /*a0d0*/  SEL R27, R27, R30, P0 ;  /* 0x0000001e1b1b7207 */ /* 0x000fe40000000000 */
[----:B------:R-:W-:Y:S02]  /*a0e0*/  LOP3.LUT P1, RZ, R34, 0x3, RZ, 0xc0, !PT ;  /* 0x0000000322ff7812 */ /* 0x000fe4000782c0ff */
[----:B------:R-:W-:Y:S01]  /*a0f0*/  IADD3 R9, P3, R22, 0x60, RZ ;  /* 0x0000006016097810 */ /* 0x000fe20007f7e0ff */
[----:B-1----:R-:W-:Y:S01]  /*a100*/  VIADD R48, R44, 0xffffff80 ;  /* 0xffffff802c307836 */ /* 0x002fe20000000000 */
[----:B------:R-:W-:-:S02]  /*a110*/  SHF.R.U64 R6, R6, 0x3, RZ ;  /* 0x0000000306067819 */ /* 0x000fc400000012ff */
[----:B------:R-:W-:Y:S01]  /*a120*/  MOV R42, R10 ;  /* 0x0000000a002a7202 */ /* 0x000fe20000000f00 */
[----:B------:R-:W-:Y:S01]  /*a130*/  IMAD.U32 R11, RZ, RZ, UR7 ;  /* 0x00000007ff0b7e24 */ /* 0x000fe2000f8e00ff */
[----:B------:R-:W-:Y:S01]  /*a140*/  ISETP.GE.OR P2, PT, R2, UR10, P1 ;  /* 0x0000000a02007c0c */ /* 0x000fe20008f46670 */
[----:B------:R-:W-:Y:S01]  /*a150*/  IMAD.U32 R11, RZ, RZ, UR5 ;  /* 0x00000005ff0b7e24 */ /* 0x000fe2000f8e00ff */
[----:B------:R-:W-:Y:S01]  /*a160*/  LOP3.LUT R2, R9, 0x380, RZ, 0xc0, !PT ;  /* 0x0000038009027812 */ /* 0x000fe200078ec0ff */
[----:B------:R-:W-:Y:S01]  /*a170*/  USHF.R.S32.HI UR5, URZ, 0x1f, UR44 ;  /* 0x0000001f3f057899 */ /* 0x000fe2000801142c */
[----:B------:R-:W-:Y:S01]  /*a180*/  LOP3.LUT R6, R6, R7, RZ, 0x3c, !PT ;  /* 0x0000000706067212 */ /* 0x000fe200078e3cff */
[--C-:B------:R-:W-:Y:S01]  /*a190*/  IMAD.X R7, RZ, RZ, R23.reuse, P4 ;  /* 0x000000ffff077224 */ /* 0x100fe200020e0617 */
[----:B------:R-:W-:Y:S01]  /*a1a0*/  SHF.R.U64 R2, R2, 0x3, RZ ;  /* 0x0000000302027819 */ /* 0x000fe200000012ff */
[----:B------:R-:W-:Y:S01]  /*a1b0*/  IMAD.U32 R10, RZ, RZ, UR6 ;  /* 0x00000006ff0a7e24 */ /* 0x000fe2000f8e00ff */
[----:B------:R-:W-:Y:S01]  /*a1c0*/  SHF.R.S32.HI R44, RZ, 0x1f, R48 ;  /* 0x0000001fff2c7819 */ /* 0x000fe20000011430 */
[----:B------:R-:W-:Y:S01]  /*a1d0*/  ULDC.64 UR6, c[0x0][0xb40] ;  /* 0x0002d00000067ab9 */ /* 0x000fe20000000a00 */
[----:B------:R-:W-:Y:S01]  /*a1e0*/  MOV R38, R6 ;  /* 0x0000000600267202 */ /* 0x000fe20000000f00 */
[----:B---3--:R-:W-:Y:S01]  /*a1f0*/  IMAD R6, R46, UR5, RZ ;  /* 0x000000052e067c24 */ /* 0x008fe2000f8e02ff */
[----:B------:R-:W-:Y:S01]  /*a200*/  LOP3.LUT R2, R2, R9, RZ, 0x3c, !PT ;  /* 0x0000000902027212 */ /* 0x000fe200078e3cff */
[----:B------:R-:W-:Y:S01]  /*a210*/  IMAD.X R9, RZ, RZ, R23, P5 ;  /* 0x000000ffff097224 */ /* 0x000fe200028e0617 */
[----:B------:R-:W-:Y:S01]  /*a220*/  LEA.HI R44, R44, R48, RZ, 0x5 ;  /* 0x000000302c2c7211 */ /* 0x000fe200078f28ff */
[----:B------:R-:W-:Y:S01]  /*a230*/  IMAD R30, R47, UR44, R6 ;  /* 0x0000002c2f1e7c24 */ /* 0x000fe2000f8e0206 */
[----:B------:R-:W-:Y:S01]  /*a240*/  ISETP.GE.OR P1, PT, R49, UR10, P1 ;  /* 0x0000000a31007c0c */ /* 0x000fe20008f26670 */
[----:B------:R-:W-:Y:S01]  /*a250*/  IMAD.WIDE.U32 R6, R46, UR44, R10 ;  /* 0x0000002c2e067c25 */ /* 0x000fe2000f8e000a */
[----:B------:R-:W-:-:S02]  /*a260*/  MOV R40, R8 ;  /* 0x0000000800287202 */ /* 0x000fc40000000f00 */
[----:B------:R-:W-:Y:S02]  /*a270*/  SHF.R.S32.HI R44, RZ, 0x5, R44 ;  /* 0x00000005ff2c7819 */ /* 0x000fe4000001142c */
[----:B--2---:R-:W-:Y:S01]  /*a280*/  LOP3.LUT R12, R0, 0x2, RZ, 0x3c, !PT ;  /* 0x00000002000c7812 */ /* 0x004fe200078e3cff */
[----:B------:R-:W-:Y:S04]  /*a290*/  SHFL.IDX PT, R3, R3, R0, 0x1c1f ;  /* 0x001c1f0003037589 */ /* 0x000fe800000e0000 */
[----:B------:R-:W1:Y:S04]  /*a2a0*/  SHFL.IDX PT, R14, R59, R12, 0x1c1f ;  /* 0x001c1f0c3b0e7589 */ /* 0x000e6800000e0000 */
[----:B------:R-:W-:Y:S04]  /*a2b0*/  SHFL.IDX PT, R35, R35, R0, 0x1c1f ;  /* 0x001c1f0023237589 */ /* 0x000fe800000e0000 */
[----:B------:R-:W2:Y:S04]  /*a2c0*/  SHFL.IDX PT, R28, R37, R12, 0x1c1f ;  /* 0x001c1f0c251c7589 */ /* 0x000ea800000e0000 */
[----:B------:R-:W-:Y:S04]  /*a2d0*/  SHFL.IDX PT, R15, R15, R0, 0x1c1f ;  /* 0x001c1f000f0f7589 */ /* 0x000fe800000e0000 */
[----:B------:R3:W4:Y:S04]  /*a2e0*/  SHFL.IDX PT, R24, R25, R12, 0x1c1f ;  /* 0x001c1f0c19187589 */ /* 0x00072800000e0000 */
[----:B------:R-:W-:Y:S04]  /*a2f0*/  SHFL.IDX PT, R13, R13, R0, 0x1c1f ;  /* 0x001c1f000d0d7589 */ /* 0x000fe800000e0000 */
[----:B------:R-:W-:Y:S01]  /*a300*/  SHFL.IDX PT, R29, R29, R0, 0x1c1f ;  /* 0x001c1f001d1d7589 */ /* 0x000fe200000e0000 */
[----:B-1----:R-:W-:-:S02]  /*a310*/  SEL R8, R3, R14, P0 ;  /* 0x0000000e03087207 */ /* 0x002fc40000000000 */
[----:B------:R-:W-:Y:S01]  /*a320*/  SEL R10, R14, R3, P0 ;  /* 0x000000030e0a7207 */ /* 0x000fe20000000000 */
[----:B------:R-:W1:Y:S01]  /*a330*/  SHFL.IDX PT, R20, R33, R12, 0x1c1f ;  /* 0x001c1f0c21147589 */ /* 0x000e6200000e0000 */
[----:B------:R-:W-:Y:S01]  /*a340*/  IMAD.X R3, RZ, RZ, R23, P3 ;  /* 0x000000ffff037224 */ /* 0x000fe200018e0617 */
[----:B---3--:R-:W-:Y:S02]  /*a350*/  SHF.R.S32.HI R25, RZ, 0x1f, R49 ;  /* 0x0000001fff197819 */ /* 0x008fe40000011431 */
[----:B------:R-:W3:Y:S01]  /*a360*/  SHFL.IDX PT, R26, R31, R12, 0x1c1f ;  /* 0x001c1f0c1f1a7589 */ /* 0x000ee200000e0000 */
[----:B------:R-:W-:Y:S02]  /*a370*/  IADD3 R6, P3, R49, R6, RZ ;  /* 0x0000000631067210 */ /* 0x000fe40007f7e0ff */
[----:B--2---:R-:W-:Y:S01]  /*a380*/  SEL R9, R35, R28, P0 ;  /* 0x0000001c23097207 */ /* 0x004fe20000000000 */
[----:B------:R-:W-:Y:S01]  /*a390*/  SHFL.IDX PT, R39, R39, R0, 0x1c1f ;  /* 0x001c1f0027277589 */ /* 0x000fe200000e0000 */
[----:B------:R-:W-:-:S02]  /*a3a0*/  SEL R11, R28, R35, P0 ;  /* 0x000000231c0b7207 */ /* 0x000fc40000000000 */
[----:B------:R-:W-:Y:S01]  /*a3b0*/  IADD3.X R7, R25, R7, R30, P3, !PT ;  /* 0x0000000719077210 */ /* 0x000fe20001ffe41e */
[----:B------:R-:W2:Y:S01]  /*a3c0*/  SHFL.IDX PT, R32, R27, R12, 0x1c1f ;  /* 0x001c1f0c1b207589 */ /* 0x000ea200000e0000 */
[----:B----4-:R-:W-:Y:S02]  /*a3d0*/  SEL R28, R15, R24, P0 ;  /* 0x000000180f1c7207 */ /* 0x010fe40000000000 */
[----:B------:R-:W-:Y:S01]  /*a3e0*/  SEL R30, R24, R15, P0 ;  /* 0x0000000f181e7207 */ /* 0x000fe20000000000 */
[----:B------:R-:W-:Y:S04]  /*a3f0*/  SHFL.IDX PT, R41, R41, R0, 0x1c1f ;  /* 0x001c1f0029297589 */ /* 0x000fe800000e0000 */
[----:B------:R-:W4:Y:S04]  /*a400*/  SHFL.IDX PT, R34, R21, R12, 0x1c1f ;  /* 0x001c1f0c15227589 */ /* 0x000f2800000e0000 */
[----:B------:R5:W-:Y:S01]  /*a410*/  SHFL.IDX PT, R43, R43, R0, 0x1c1f ;  /* 0x001c1f002b2b7589 */ /* 0x000be200000e0000 */
[----:B-1----:R-:W-:-:S03]  /*a420*/  SEL R14, R20, R13, P0 ;  /* 0x0000000d140e7207 */ /* 0x002fc60000000000 */
[----:B------:R1:W4:Y:S01]  /*a430*/  SHFL.IDX PT, R36, R45, R12, 0x1c1f ;  /* 0x001c1f0c2d247589 */ /* 0x00032200000e0000 */
[----:B---3--:R-:W-:Y:S02]  /*a440*/  SEL R24, R29, R26, P0 ;  /* 0x0000001a1d187207 */ /* 0x008fe40000000000 */
[----:B------:R-:W-:Y:S01]  /*a450*/  SEL R26, R26, R29, P0 ;  /* 0x0000001d1a1a7207 */ /* 0x000fe20000000000 */
[----:B------:R-:W-:Y:S01]  /*a460*/  STSM.16.M88.4 [R42], R8 ;  /* 0x000000082a007844 */ /* 0x000fe20000000200 */
[----:B-----5:R-:W-:Y:S02]  /*a470*/  MOV R0, R2 ;  /* 0x0000000200007202 */ /* 0x020fe40000000f00 */
[----:B--2---:R-:W-:Y:S02]  /*a480*/  SEL R15, R32, R39, P0 ;  /* 0x00000027200f7207 */ /* 0x004fe40000000000 */
[----:B-1----:R-:W-:Y:S02]  /*a490*/  SEL R12, R13, R20, P0 ;  /* 0x000000140d0c7207 */ /* 0x002fe40000000000 */
[----:B------:R-:W-:-:S02]  /*a4a0*/  SEL R13, R39, R32, P0 ;  /* 0x00000020270d7207 */ /* 0x000fc40000000000 */
[----:B------:R-:W-:Y:S02]  /*a4b0*/  LEA R2, P3, R6, UR6, 0x2 ;  /* 0x0000000606027c11 */ /* 0x000fe4000f8610ff */
[----:B----4-:R-:W-:Y:S01]  /*a4c0*/  SEL R29, R41, R34, P0 ;  /* 0x00000022291d7207 */ /* 0x010fe20000000000 */
[----:B------:R-:W-:Y:S01]  /*a4d0*/  STSM.16.M88.4 [R40], R12 ;  /* 0x0000000c28007844 */ /* 0x000fe20000000200 */
[----:B------:R-:W-:Y:S02]  /*a4e0*/  SEL R31, R34, R41, P0 ;  /* 0x00000029221f7207 */ /* 0x000fe40000000000 */
[----:B------:R-:W-:Y:S02]  /*a4f0*/  LEA.HI.X R3, R6, UR7, R7, 0x2, P3 ;  /* 0x0000000706037c11 */ /* 0x000fe400098f1407 */
[----:B------:R-:W1:Y:S01]  /*a500*/  SHFL.IDX PT, R6, R44, RZ, 0x1f ;  /* 0x00001fff2c067589 */ /* 0x000e6200000e0000 */
[----:B------:R-:W-:Y:S02]  /*a510*/  SEL R25, R43, R36, P0 ;  /* 0x000000242b197207 */ /* 0x000fe40000000000 */
[----:B------:R-:W-:Y:S01]  /*a520*/  SEL R27, R36, R43, P0 ;  /* 0x0000002b241b7207 */ /* 0x000fe20000000000 */
[----:B------:R2:W-:Y:S04]  /*a530*/  STSM.16.M88.4 [R38], R28 ;  /* 0x0000001c26007844 */ /* 0x0005e80000000200 */
        /* <DEDUP_REMOVED lines=21> */
[----:B-1----:R-:W-:Y:S03]  /*a690*/  SYNCS.ARRIVE.TRANS64.RED.A1T0 RZ, [UR5], RZ ;  /* 0x000000ffffff79a7 */ /* 0x002fe60008100405 */
.L_x_11714:
[----:B------:R-:W-:Y:S05]  /*a6a0*/  BSYNC B0 ;  /* 0x0000000000007941 */ /* 0x000fea0003800000 */
.L_x_11713:
[----:B------:R-:W-:Y:S05]  /*a6b0*/  BRA `(.L_x_11712) ;  /* 0x0000000400d87947 */ /* 0x000fea0003800000 */
.L_x_11711:
[----:B------:R-:W2:Y:S01]  /*a6c0*/  S2R R0, SR_TID.X ;  /* 0x0000000000007919 */ /* 0x000ea20000002100 */
[----:B------:R-:W3:Y:S01]  /*a6d0*/  LDC.64 R8, c[0x0][0xae0] ;  /* 0x0002b800ff087b82 */ /* 0x000ee20000000a00 */
[----:B------:R-:W-:Y:S01]  /*a6e0*/  USHF.R.S32.HI UR5, URZ, 0x1f, UR43 ;  /* 0x0000001f3f057899 */ /* 0x000fe2000801142b */
[----:B------:R-:W-:Y:S01]  /*a6f0*/  BSSY B0, `(.L_x_11715) ;  /* 0x000001f000007945 */ /* 0x000fe20003800000 */
[----:B------:R-:W-:-:S05]  /*a700*/  USHF.R.S32.HI UR6, URZ, 0x1f, UR44 ;  /* 0x0000001f3f067899 */ /* 0x000fca000801142c */
[----:B------:R-:W4:Y:S08]  /*a710*/  LDC R7, c[0x0][0xdac] ;  /* 0x00036b00ff077b82 */ /* 0x000f300000000800 */
[----:B------:R-:W1:Y:S08]  /*a720*/  LDC.64 R14, c[0x0][0xa88] ;  /* 0x0002a200ff0e7b82 */ /* 0x000e700000000a00 */
[----:B------:R-:W1:Y:S01]  /*a730*/  LDC.64 R10, c[0x0][0xae8] ;  /* 0x0002ba00ff0a7b82 */ /* 0x000e620000000a00 */
[----:B---3--:R-:W-:-:S02]  /*a740*/  IMAD R6, R8, UR5, RZ ;  /* 0x0000000508067c24 */ /* 0x008fc4000f8e02ff */
[----:B--2---:R-:W-:-:S05]  /*a750*/  VIADD R0, R0, 0xffffff80 ;  /* 0xffffff8000007836 */ /* 0x004fca0000000000 */
[----:B------:R-:W-:-:S13]  /*a760*/  ISETP.GT.AND P0, PT, R0, 0xbf, PT ;  /* 0x000000bf0000780c */ /* 0x000fda0003f04270 */
[----:B----4-:R-:W-:Y:S05]  /*a770*/  @P0 BRA `(.L_x_11716) ;  /* 0x0000000000580947 */ /* 0x010fea0003800000 */
[----:B------:R-:W2:Y:S01]  /*a780*/  S2R R0, SR_TID.X ;  /* 0x0000000000007919 */ /* 0x000ea20000002100 */
[----:B-1----:R-:W-:Y:S01]  /*a790*/  IMAD.U32 R2, RZ, RZ, UR42 ;  /* 0x0000002aff027e24 */ /* 0x002fe2000f8e00ff */
[----:B------:R-:W-:-:S04]  /*a7a0*/  ULDC UR7, c[0x0][0xa88] ;  /* 0x0002a20000077ab9 */ /* 0x000fc80000000800 */
[----:B--2---:R-:W-:-:S04]  /*a7b0*/  IADD3 R2, R2, -0x80, R0 ;  /* 0xffffff8002027810 */ /* 0x004fc80007ffe000 */
        /* <DEDUP_REMOVED lines=18> */
.L_x_11716:
[----:B------:R-:W-:Y:S05]  /*a8e0*/  BSYNC B0 ;  /* 0x0000000000007941 */ /* 0x000fea0003800000 */
.L_x_11715:
[----:B------:R-:W3:Y:S01]  /*a8f0*/  LDL.64 R20, [R1+0x8] ;  /* 0x0000080001147983 */ /* 0x000ee20000100a00 */
[----:B------:R-:W-:Y:S01]  /*a900*/  ULOP3.LUT UR41, URZ, UR41, URZ, 0x33, !UPT ;  /* 0x000000293f297292 */ /* 0x000fe2000f8e333f */
[----:B--2---:R-:W-:Y:S01]  /*a910*/  IMAD R5, R9, UR43, R6 ;  /* 0x0000002b09057c24 */ /* 0x004fe2000f8e0206 */
[----:B------:R-:W-:Y:S01]  /*a920*/  SHF.R.S32.HI R157, RZ, 0x1f, R156 ;  /* 0x0000001fff9d7819 */ /* 0x000fe2000001149c */
[C---:B------:R-:W-:Y:S01]  /*a930*/  VIADD R0, R156.reuse, 0x30 ;  /* 0x000000309c007836 */ /* 0x040fe20000000000 */
[----:B------:R-:W-:Y:S01]  /*a940*/  BSSY B0, `(.L_x_11717) ;  /* 0x000001d000007945 */ /* 0x000fe20003800000 */
[----:B------:R-:W-:Y:S02]  /*a950*/  VIADD R4, R156, 0x60 ;  /* 0x000000609c047836 */ /* 0x000fe40000000000 */
[----:B------:R-:W-:-:S04]  /*a960*/  VIADD R13, R7, UR41 ;  /* 0x00000029070d7c36 */ /* 0x000fc80008000000 */
[----:B-1----:R-:W-:Y:S02]  /*a970*/  IMAD R7, R13, -0xc0, R14 ;  /* 0xffffff400d077824 */ /* 0x002fe400078e020e */
[----:B---3--:R-:W-:Y:S01]  /*a980*/  IMAD.WIDE.U32 R2, R8, UR43, R20 ;  /* 0x0000002b08027c25 */ /* 0x008fe2000f8e0014 */
[----:B------:R-:W-:-:S03]  /*a990*/  ISETP.GE.AND P0, PT, R20, R15, PT ;  /* 0x0000000f1400720c */ /* 0x000fc60003f06270 */
[----:B------:R-:W-:Y:S01]  /*a9a0*/  IMAD.IADD R3, R3, 0x1, R5 ;  /* 0x0000000103037824 */ /* 0x000fe200078e0205 */
[-C--:B------:R-:W-:Y:S01]  /*a9b0*/  ISETP.GE.OR P3, PT, R0, R7.reuse, P0 ;  /* 0x000000070000720c */ /* 0x080fe20000766670 */
[----:B------:R-:W-:Y:S01]  /*a9c0*/  VIADD R5, R156, 0x90 ;  /* 0x000000909c057836 */ /* 0x000fe20000000000 */
[----:B------:R-:W-:Y:S01]  /*a9d0*/  ISETP.GE.OR P1, PT, R4, R7, P0 ;  /* 0x000000070400720c */ /* 0x000fe20000726670 */
[----:B------:R-:W-:-:S03]  /*a9e0*/  IMAD R0, R10, UR6, RZ ;  /* 0x000000060a007c24 */ /* 0x000fc6000f8e02ff */
[-C--:B------:R-:W-:Y:S01]  /*a9f0*/  ISETP.GE.OR P2, PT, R5, R7.reuse, P0 ;  /* 0x000000070500720c */ /* 0x080fe20000746670 */
[----:B------:R-:W-:Y:S01]  /*aa00*/  IMAD R9, R11, UR44, R0 ;  /* 0x0000002c0b097c24 */ /* 0x000fe2000f8e0200 */
[----:B------:R-:W-:Y:S01]  /*aa10*/  ISETP.GE.OR P0, PT, R156, R7, P0 ;  /* 0x000000079c00720c */ /* 0x000fe20000706670 */
[----:B------:R-:W-:-:S04]  /*aa20*/  IMAD.WIDE.U32 R6, R10, UR44, R2 ;  /* 0x0000002c0a067c25 */ /* 0x000fc8000f8e0002 */
        /* <DEDUP_REMOVED lines=14> */
.L_x_11718:
[----:B------:R-:W-:Y:S05]  /*ab10*/  BSYNC B0 ;  /* 0x0000000000007941 */ /* 0x000fea0003800000 */
.L_x_11717:
        /* <DEDUP_REMOVED lines=15> */
.L_x_11720:
[----:B------:R-:W-:Y:S05]  /*ac10*/  BSYNC B0 ;  /* 0x0000000000007941 */ /* 0x000fea0003800000 */
.L_x_11719:
        /* <DEDUP_REMOVED lines=15> */
.L_x_11722:
[----:B------:R-:W-:Y:S05]  /*ad10*/  BSYNC B0 ;  /* 0x0000000000007941 */ /* 0x000fea0003800000 */
.L_x_11721:
        /* <DEDUP_REMOVED lines=15> */
.L_x_11723:
[----:B------:R-:W-:Y:S05]  /*ae10*/  BSYNC B0 ;  /* 0x0000000000007941 */ /* 0x000fea0003800000 */
.L_x_11712:
[----:B--2---:R-:W2:Y:S02]  /*ae20*/  LDC R0, c[0x0][0xda8] ;  /* 0x00036a00ff007b82 */ /* 0x004ea40000000800 */
[----:B--2---:R-:W-:-:S13]  /*ae30*/  ISETP.LE.AND P0, PT, R0, UR4, PT ;  /* 0x0000000400007c0c */ /* 0x004fda000bf03270 */
[----:B------:R-:W-:Y:S05]  /*ae40*/  @!P0 BRA `(.L_x_11724) ;  /* 0xffffff5c00d48947 */ /* 0x000fea000383ffff */
[----:B------:R-:W-:Y:S05]  /*ae50*/  EXIT ;  /* 0x000000000000794d */ /* 0x000fea0003800000 */
.L_x_11673:
[----:B------:R-:W-:-:S08]  /*ae60*/  NOP ;  /* 0x0000000000007918 */ /* 0x000fd00000000000 */
[----:B------:R-:W1:-:S00]  /*ae70*/  USETMAXREG.DEALLOC.CTAPOOL 0x20 ;  /* 0x00000020000079c8 */ /* 0x000e4000080e0500 */
[----:B-1----:R-:W-:-:S06]  /*ae80*/  LOP3.LUT R0, R0, 0x3, RZ, 0xc0, !PT ;  /* 0x0000000300007812 */ /* 0x002fcc00078ec0ff */
[----:B--2---:R-:W1:Y:S01]  /*ae90*/  S2UR UR4, SR_CTAID.X ;  /* 0x00000000000479c3 */ /* 0x004e620000002500 */
[----:B------:R-:W-:Y:S02]  /*aea0*/  IMAD.MOV.U32 R27, RZ, RZ, RZ ;  /* 0x000000ffff1b7224 */ /* 0x000fe400078e00ff */
[----:B------:R-:W-:Y:S01]  /*aeb0*/  IMAD.MOV.U32 R17, RZ, RZ, 0x1 ;  /* 0x00000001ff117424 */ /* 0x000fe200078e00ff */
[----:B------:R2:W3:Y:S01]  /*aec0*/  SHFL.IDX PT, R2, R0, RZ, 0x1f ;  /* 0x00001fff00027589 */ /* 0x0004e200000e0000 */
[----:B------:R-:W-:-:S03]  /*aed0*/  IMAD.MOV.U32 R16, RZ, RZ, RZ ;  /* 0x000000ffff107224 */ /* 0x000fc600078e00ff */
[----:B--2---:R-:W1:Y:S01]  /*aee0*/  LDC R0, c[0x0][0xda8] ;  /* 0x00036a00ff007b82 */ /* 0x004e620000000800 */
[----:B---3--:R-:W-:-:S04]  /*aef0*/  ISETP.NE.AND P0, PT, R2, RZ, PT ;  /* 0x000000ff0200720c */ /* 0x008fc80003f05270 */
[----:B------:R-:W-:-:S05]  /*af00*/  P2R R2, PR, RZ, 0x1 ;  /* 0x00000001ff027803 */ /* 0x000fca0000000000 */
[----:B------:R2:W-:Y:S04]  /*af10*/  STL [R1+0x4], R2 ;  /* 0x0000040201007387 */ /* 0x0005e80000100800 */
[----:B------:R-:W-:Y:S06]  /*af20*/  @P0 BAR.ARV 0x4, 0x200 ;  /* 0x0108000000000b1d */ /* 0x000fec0000002000 */
[----:B-1----:R-:W-:-:S13]  /*af30*/  ISETP.LE.AND P0, PT, R0, UR4, PT ;  /* 0x0000000400007c0c */ /* 0x002fda000bf03270 */
[----:B--2---:R-:W-:Y:S05]  /*af40*/  @P0 BRA `(.L_x_11725) ;  /* 0x0000002400a00947 */ /* 0x004fea0003800000 */
[----:B------:R-:W1:Y:S01]  /*af50*/  S2R R3, SR_TID.X ;  /* 0x0000000000037919 */ /* 0x000e620000002100 */
[----:B------:R-:W-:Y:S01]  /*af60*/  IMAD.U32 R24, RZ, RZ, UR4 ;  /* 0x00000004ff187e24 */ /* 0x000fe2000f8e00ff */
[C---:B------:R-:W-:Y:S01]  /*af70*/  LOP3.LUT R28, R26.reuse, 0x1, RZ, 0xfc, !PT ;  /* 0x000000011a1c7812 */ /* 0x040fe200078efcff */
[----:B------:R-:W-:Y:S01]  /*af80*/  IMAD.MOV.U32 R17, RZ, RZ, 0x1 ;  /* 0x00000001ff117424 */ /* 0x000fe200078e00ff */
[----:B------:R-:W2:Y:S01]  /*af90*/  S2R R6, SR_TID.X ;  /* 0x0000000000067919 */ /* 0x000ea20000002100 */
[----:B------:R-:W-:Y:S01]  /*afa0*/  LOP3.LUT R25, R26, 0x2, RZ, 0xfc, !PT ;  /* 0x000000021a197812 */ /* 0x000fe200078efcff */
[----:B------:R-:W-:Y:S01]  /*afb0*/  IMAD.MOV.U32 R16, RZ, RZ, RZ ;  /* 0x000000ffff107224 */ /* 0x000fe200078e00ff */
[----:B------:R-:W-:Y:S01]  /*afc0*/  ULDC UR42, c[0x0][0xc] ;  /* 0x00000300002a7ab9 */ /* 0x000fe20000000800 */
[----:B------:R-:W-:Y:S01]  /*afd0*/  IMAD.MOV.U32 R27, RZ, RZ, RZ ;  /* 0x000000ffff1b7224 */ /* 0x000fe200078e00ff */
[----:B------:R-:W-:Y:S01]  /*afe0*/  ULDC.64 UR44, c[0x0][0x198] ;  /* 0x00006600002c7ab9 */ /* 0x000fe20000000a00 */
[----:B-1----:R-:W-:Y:S01]  /*aff0*/  LOP3.LUT R3, R3, 0x7f, RZ, 0xc0, !PT ;  /* 0x0000007f03037812 */ /* 0x002fe200078ec0ff */
[C---:B--2---:R-:W-:Y:S01]  /*b000*/  IMAD.SHL.U32 R23, R6.reuse, 0x40, RZ ;  /* 0x0000004006177824 */ /* 0x044fe200078e00ff */
[----:B------:R-:W-:Y:S01]  /*b010*/  SHF.R.U32.HI R0, RZ, 0x1, R6 ;  /* 0x00000001ff007819 */ /* 0x000fe20000011606 */
[C---:B------:R-:W-:Y:S01]  /*b020*/  IMAD.SHL.U32 R2, R6.reuse, 0x20, RZ ;  /* 0x0000002006027824 */ /* 0x040fe200078e00ff */
[C---:B------:R-:W-:Y:S01]  /*b030*/  LOP3.LUT R29, R6.reuse, 0x1f, RZ, 0xc0, !PT ;  /* 0x0000001f061d7812 */ /* 0x040fe200078ec0ff */
[----:B------:R-:W-:Y:S01]  /*b040*/  IMAD.SHL.U32 R5, R3, 0x10, RZ ;  /* 0x0000001003057824 */ /* 0x000fe200078e00ff */
[----:B------:R-:W-:Y:S01]  /*b050*/  LOP3.LUT R3, R23, 0x180, RZ, 0xc0, !PT ;  /* 0x0000018017037812 */ /* 0x000fe200078ec0ff */
        /* <DEDUP_REMOVED lines=12> */
.L_x_11777:
        /* <DEDUP_REMOVED lines=21> */
.L_x_11726:
[----:B------:R-:W-:Y:S01]  /*b270*/  ULDC UR9, c[0x0][0xdc4] ;  /* 0x0003710000097ab9 */ /* 0x000fe20000000800 */
[----:B------:R-:W-:Y:S01]  /*b280*/  UMOV UR6, UR7 ;  /* 0x0000000700067c82 */ /* 0x000fe20008000000 */
[----:B------:R-:W-:-:S11]  /*b290*/  UISETP.NE.AND UP0, UPT, UR9, 0x1, UPT ;  /* 0x000000010900788c */ /* 0x000fd6000bf05270 */
[----:B------:R-:W-:Y:S02]  /*b2a0*/  @UP0 ULDC.64 UR10, c[0x0][0xdc8] ;  /* 0x00037200000a0ab9 */ /* 0x000fe40000000a00 */
[----:B------:R-:W-:-:S04]  /*b2b0*/  UIMAD.WIDE.U32 UR4, UR7, UR10, URZ ;  /* 0x0000000a070472a5 */ /* 0x000fc8000f8e003f */
[----:B------:R-:W-:-:S04]  /*b2c0*/  @UP0 USHF.R.U32.HI UR6, URZ, UR11, UR5 ;  /* 0x0000000b3f060299 */ /* 0x000fc80008011605 */
[----:B------:R-:W-:-:S12]  /*b2d0*/  UIMAD UR4, UR6, UR9, URZ ;  /* 0x00000009060472a4 */ /* 0x000fd8000f8e023f */
.L_x_11727:
        /* <DEDUP_REMOVED lines=11> */
[----:B------:R-:W-:Y:S02]  /*b390*/  UIMAD UR37, UR6, 0xc0, URZ ;  /* 0x000000c0062578a4 */ /* 0x000fe4000f8e023f */
        /* <DEDUP_REMOVED lines=43> */
.L_x_11729:
        /* <DEDUP_REMOVED lines=23> */
.L_x_11731:
[----:B------:R-:W-:-:S06]  /*b7c0*/  UIADD3 UR4, UR40, 0x6000, URZ ;  /* 0x0000600028047890 */ /* 0x000fcc000fffe03f */
[----:B------:R-:W-:-:S05]  /*b7d0*/  IMAD.U32 R18, RZ, RZ, UR4 ;  /* 0x00000004ff127e24 */ /* 0x000fca000f8e00ff */
        /* <DEDUP_REMOVED lines=18> */
.L_x_11732:
        /* <DEDUP_REMOVED lines=20> */
.L_x_11733:
        /* <DEDUP_REMOVED lines=18> */
.L_x_11734:
        /* <DEDUP_REMOVED lines=9> */
[----:B---3--:R-:W-:-:S03]  /*bbf0*/  @P0 IMAD.WIDE R2, R5, 0x4, R2 ;  /* 0x0000000405020825 */ /* 0x008fc600078e0202 */
[----:B------:R-:W-:-:S03]  /*bc00*/  ISETP.NE.AND P2, PT, R21, RZ, PT ;  /* 0x000000ff1500720c */ /* 0x000fc60003f45270 */
[----:B------:R-:W1:Y:S01]  /*bc10*/  LDC.64 R4, c[0x0][0x3f8] ;  /* 0x0000fe00ff047b82 */ /* 0x000e620000000a00 */
[----:B------:R-:W3:Y:S01]  /*bc20*/  @P0 LDG.E R18, desc[UR46][R2.64] ;  /* 0x0000002e02120981 */ /* 0x000ee2000c1e1900 */
[----:B--2---:R-:W-:Y:S01]  /*bc30*/  ISETP.NE.AND P0, PT, R0, 0x1, PT ;  /* 0x000000010000780c */ /* 0x004fe20003f05270 */
[----:B------:R-:W-:Y:S01]  /*bc40*/  UMOV UR36, URZ ;  /* 0x0000003f00247c82 */ /* 0x000fe20008000000 */
[----:B------:R-:W-:Y:S01]  /*bc50*/  UMOV UR6, 0xffffffff ;  /* 0xffffffff00067882 */ /* 0x000fe20000000000 */
[----:B------:R-:W-:Y:S01]  /*bc60*/  SHF.R.U32.HI R6, RZ, 0x5, R6 ;  /* 0x00000005ff067819 */ /* 0x000fe20000011606 */
[----:B------:R-:W-:-:S03]  /*bc70*/  IMAD.U32 R19, RZ, RZ, UR38 ;  /* 0x00000026ff137e24 */ /* 0x000fc6000f8e00ff */
[----:B------:R-:W-:Y:S01]  /*bc80*/  LOP3.LUT R6, R6, 0x3, RZ, 0xc0, !PT ;  /* 0x0000000306067812 */ /* 0x000fe200078ec0ff */
[----:B------:R-:W-:-:S05]  /*bc90*/  VOTEU.ALL UP1, P2 ;  /* 0x00000000003f7886 */ /* 0x000fca0001020000 */
[----:B------:R-:W2:Y:S01]  /*bca0*/  @P0 LDC R0, c[0x0][0x42c] ;  /* 0x00010b00ff000b82 */ /* 0x000ea20000000800 */
[----:B------:R-:W-:-:S04]  /*bcb0*/  @!UP1 UIADD3 UR4, UP0, UR44, 0x270, URZ ;  /* 0x000002702c049890 */ /* 0x000fc8000ff1e03f */
[----:B------:R-:W-:Y:S01]  /*bcc0*/  @!UP1 UIADD3.X UR5, URZ, UR45, URZ, UP0, !UPT ;  /* 0x0000002d3f059290 */ /* 0x000fe200087fe43f */
[----:B-1----:R-:W-:Y:S02]  /*bcd0*/  ISETP.NE.U32.AND P1, PT, R4, RZ, PT ;  /* 0x000000ff0400720c */ /* 0x002fe40003f25070 */
[----:B------:R-:W1:Y:S02]  /*bce0*/  @P0 LDC R7, c[0x0][0x430] ;  /* 0x00010c00ff070b82 */ /* 0x000e640000000800 */
[----:B------:R-:W-:-:S04]  /*bcf0*/  ISETP.NE.AND.EX P1, PT, R5, RZ, PT, P1 ;  /* 0x000000ff0500720c */ /* 0x000fc80003f25310 */
[----:B------:R4:W-:Y:S01]  /*bd00*/  @!UP1 UTMAPF.L2.4D [UR36], [UR4] ;  /* 0x00000024040095b8 */ /* 0x0009e20008018000 */
[----:B--2---:R-:W-:-:S05]  /*bd10*/  @P0 IMAD.HI.U32 R0, R0, UR38, RZ ;  /* 0x0000002600000c27 */ /* 0x004fca000f8e00ff */
[----:B-1----:R-:W-:Y:S02]  /*bd20*/  @P0 SHF.R.U32.HI R19, RZ, R7, R0 ;  /* 0x00000007ff130219 */ /* 0x002fe40000011600 */
[----:B---3--:R-:W-:Y:S02]  /*bd30*/  SHF.R.S32.HI R20, RZ, 0x1f, R18 ;  /* 0x0000001fff147819 */ /* 0x008fe40000011412 */
[----:B------:R-:W-:Y:S01]  /*bd40*/  SEL R2, R18, RZ, !P1 ;  /* 0x000000ff12027207 */ /* 0x000fe20004800000 */
[----:B----4-:R-:W-:Y:S06]  /*bd50*/  BRA.DIV UR6, `(.L_x_11735) ;  /* 0x0000001e06bc7947 */ /* 0x010fec000b800000 */
[----:B------:R1:W2:Y:S02]  /*bd60*/  SHFL.IDX PT, R14, R6, RZ, 0x1f ;  /* 0x00001fff060e7589 */ /* 0x0002a400000e0000 */
.L_x_11796:
        /* <DEDUP_REMOVED lines=8> */
.L_x_11799:
        /* <DEDUP_REMOVED lines=21> */
.L_x_11739:
[----:B-1----:R-:W-:Y:S02]  /*bf40*/  LEA R6, R16, UR40, 0x3 ;  /* 0x0000002810067c11 */ /* 0x002fe4000f8e18ff */
[----:B------:R-:W-:Y:S02]  /*bf50*/  SHF.L.U32 R3, R17, 0x1f, RZ ;  /* 0x0000001f11037819 */ /* 0x000fe400000006ff */
[----:B------:R-:W-:Y:S02]  /*bf60*/  ISETP.NE.AND P0, PT, R21, RZ, PT ;  /* 0x000000ff1500720c */ /* 0x000fe40003f05270 */
[----:B------:R-:W1:Y:S02]  /*bf70*/  SYNCS.PHASECHK.TRANS64.TRYWAIT P3, [R6+URZ+0x13280], R3 ;  /* 0x01328003060075a7 */ /* 0x000e64000806017f */
[----:B-1----:R-:W-:Y:S09]  /*bf80*/  @!P3 BRA `(.L_x_11740) ;  /* 0x0000001c0070b947 */ /* 0x002ff20003800000 */
.L_x_11800:
[----:B------:R-:W-:Y:S05]  /*bf90*/  @P0 BRA `(.L_x_11741) ;  /* 0x0000000000140947 */ /* 0x000fea0003800000 */
[----:B------:R-:W-:Y:S01]  /*bfa0*/  ISETP.NE.AND P3, PT, R29, RZ, PT ;  /* 0x000000ff1d00720c */ /* 0x000fe20003f65270 */
[----:B--2---:R-:W-:-:S04]  /*bfb0*/  IMAD.MOV.U32 R4, RZ, RZ, 0x2800 ;  /* 0x00002800ff047424 */ /* 0x004fc800078e00ff */
[----:B------:R3:W-:Y:S08]  /*bfc0*/  SYNCS.ARRIVE.TRANS64 RZ, [R6+URZ+0x13270], R4 ;  /* 0x0132700406ff79a7 */ /* 0x0007f0000800003f */
[----:B------:R-:W-:Y:S05]  /*bfd0*/  @!P3 BRA `(.L_x_11741) ;  /* 0x000000000004b947 */ /* 0x000fea0003800000 */
[----:B------:R-:W-:Y:S01]  /*bfe0*/  BPT.TRAP 0x1 ;  /* 0x000000040000795c */ /* 0x000fe20000300000 */
.L_x_11741:
[----:B--2---:R-:W-:Y:S01]  /*bff0*/  IMAD.U32 R5, RZ, RZ, UR40 ;  /* 0x00000028ff057e24 */ /* 0x004fe2000f8e00ff */
        /* <DEDUP_REMOVED lines=15> */
[----:B------:R-:W3:Y:S02]  /*c0f0*/  SYNCS.PHASECHK.TRANS64.TRYWAIT P3, [R6+URZ+0x13240], R3 ;  /* 0x01324003060075a7 */ /* 0x000ee4000806017f */
[----:B--23--:R-:W-:Y:S05]  /*c100*/  @!P3 BRA `(.L_x_11742) ;  /* 0x0000001c0024b947 */ /* 0x00cfea0003800000 */
.L_x_11801:
[----:B------:R-:W-:Y:S05]  /*c110*/  @P0 BRA `(.L_x_11743) ;  /* 0x0000000000140947 */ /* 0x000fea0003800000 */
[----:B------:R-:W-:Y:S01]  /*c120*/  ISETP.NE.AND P0, PT, R29, RZ, PT ;  /* 0x000000ff1d00720c */ /* 0x000fe20003f05270 */
[----:B-12---:R-:W-:-:S04]  /*c130*/  IMAD.MOV.U32 R3, RZ, RZ, 0x2800 ;  /* 0x00002800ff037424 */ /* 0x006fc800078e00ff */
[----:B------:R3:W-:Y:S08]  /*c140*/  SYNCS.ARRIVE.TRANS64 RZ, [R6+URZ+0x13230], R3 ;  /* 0x0132300306ff79a7 */ /* 0x0007f0000800003f */
[----:B------:R-:W-:Y:S05]  /*c150*/  @!P0 BRA `(.L_x_11743) ;  /* 0x0000000000048947 */ /* 0x000fea0003800000 */
[----:B------:R-:W-:Y:S01]  /*c160*/  BPT.TRAP 0x1 ;  /* 0x000000040000795c */ /* 0x000fe20000300000 */
.L_x_11743:
        /* <DEDUP_REMOVED lines=13> */
[----:B----4-:R-:W-:Y:S01]  /*c240*/  NOP ;  /* 0x0000000000007918 */ /* 0x010fe20000000000 */
.L_x_11738:
        /* <DEDUP_REMOVED lines=17> */
.L_x_11736:
[----:B------:R-:W-:Y:S01]  /*c360*/  VIADD R27, R27, 0x1 ;  /* 0x000000011b1b7836 */ /* 0x000fe20000000000 */
[----:B------:R-:W-:Y:S04]  /*c370*/  BSSY B0, `(.L_x_11744) ;  /* 0x0000007000007945 */ /* 0x000fe80003800000 */
[----:B----4-:R-:W-:-:S04]  /*c380*/  LEA.HI R0, R27, R27, RZ, 0x1 ;  /* 0x0000001b1b007211 */ /* 0x010fc800078f08ff */
[----:B------:R-:W-:-:S05]  /*c390*/  LOP3.LUT R0, R0, 0xfffffffe, RZ, 0xc0, !PT ;  /* 0xfffffffe00007812 */ /* 0x000fca00078ec0ff */
[----:B------:R-:W-:-:S05]  /*c3a0*/  IMAD.IADD R0, R27, 0x1, -R0 ;  /* 0x000000011b007824 */ /* 0x000fca00078e0a00 */
[----:B------:R-:W-:-:S04]  /*c3b0*/  SHF.L.U32 R0, R0, 0x1f, RZ ;  /* 0x0000001f00007819 */ /* 0x000fc800000006ff */
[----:B------:R-:W4:Y:S02]  /*c3c0*/  SYNCS.PHASECHK.TRANS64.TRYWAIT P0, [UR40+0x13220], R0 ;  /* 0x01322000ff0075a7 */ /* 0x000f240008000168 */
[----:B----4-:R-:W-:Y:S05]  /*c3d0*/  @!P0 BRA `(.L_x_11745) ;  /* 0x0000001800848947 */ /* 0x010fea0003800000 */
.L_x_11802:
[----:B------:R-:W-:Y:S05]  /*c3e0*/  BSYNC B0 ;  /* 0x0000000000007941 */ /* 0x000fea0003800000 */
.L_x_11744:
[----:B------:R-:W-:-:S06]  /*c3f0*/  UISETP.GE.AND UP0, UPT, UR41, 0x2, UPT ;  /* 0x000000022900788c */ /* 0x000fcc000bf06270 */
[----:B------:R-:W-:-:S13]  /*c400*/  PLOP3.LUT P0, PT, PT, PT, UP0, 0x80, 0x0 ;  /* 0x000000000000781c */ /* 0x000fda0003f0f008 */
[----:B------:R-:W-:Y:S05]  /*c410*/  @!P0 BRA `(.L_x_11746) ;  /* 0x0000000800b88947 */ /* 0x000fea0003800000 */
[----:B------:R-:W-:Y:S01]  /*c420*/  UIADD3 UR4, UR41, -0x2, URZ ;  /* 0xfffffffe29047890 */ /* 0x000fe2000fffe03f */
[----:B------:R-:W-:Y:S02]  /*c430*/  IMAD.MOV.U32 R7, RZ, RZ, R17 ;  /* 0x000000ffff077224 */ /* 0x000fe400078e0011 */
[----:B-123--:R-:W-:-:S03]  /*c440*/  IMAD.MOV.U32 R6, RZ, RZ, R16 ;  /* 0x000000ffff067224 */ /* 0x00efc600078e0010 */
[----:B------:R-:W-:-:S07]  /*c450*/  IMAD.U32 R0, RZ, RZ, UR4 ;  /* 0x00000004ff007e24 */ /* 0x000fce000f8e00ff */
.L_x_11766:
[----:B------:R-:W-:Y:S01]  /*c460*/  VIADD R16, R6, 0x1 ;  /* 0x0000000106107836 */ /* 0x000fe20000000000 */
[----:B------:R-:W-:Y:S05]  /*c470*/  YIELD ;  /* 0x0000000000007946 */ /* 0x000fea0003800000 */
[----:B------:R-:W-:Y:S01]  /*c480*/  ISETP.NE.AND P0, PT, R16, 0x2, PT ;  /* 0x000000021000780c */ /* 0x000fe20003f05270 */
[----:B------:R-:W-:Y:S03]  /*c490*/  BSSY B0, `(.L_x_11747) ;  /* 0x0000061000007945 */ /* 0x000fe60003800000 */
[----:B------:R-:W-:-:S02]  /*c4a0*/  SEL R4, RZ, 0x1, P0 ;  /* 0x00000001ff047807 */ /* 0x000fc40000000000 */
[----:B------:R-:W-:Y:S02]  /*c4b0*/  SEL R16, R16, RZ, P0 ;  /* 0x000000ff10107207 */ /* 0x000fe40000000000 */
[----:B------:R-:W-:Y:S01]  /*c4c0*/  LOP3.LUT R17, R7, R4, RZ, 0x3c, !PT ;  /* 0x0000000407117212 */ /* 0x000fe200078e3cff */
[----:B-1--4-:R-:W-:Y:S06]  /*c4d0*/  @!P6 BRA `(.L_x_11748) ;  /* 0x000000040070e947 */ /* 0x012fec0003800000 */
[----:B------:R-:W-:Y:S01]  /*c4e0*/  IMAD.MOV.U32 R9, RZ, RZ, R0 ;  /* 0x000000ffff097224 */ /* 0x000fe200078e0000 */
[----:B------:R-:W-:Y:S06]  /*c4f0*/  @!P1 BRA `(.L_x_11749) ;  /* 0x00000000004c9947 */ /* 0x000fec0003800000 */
[----:B------:R-:W1:Y:S01]  /*c500*/  LDC R9, c[0x0][0x41c] ;  /* 0x00010700ff097b82 */ /* 0x000e620000000800 */
[----:B------:R-:W-:Y:S01]  /*c510*/  IMAD.MOV.U32 R11, RZ, RZ, R0 ;  /* 0x000000ffff0b7224 */ /* 0x000fe200078e0000 */
[----:B------:R-:W-:Y:S02]  /*c520*/  ULDC.64 UR4, c[0x0][0x408] ;  /* 0x0001020000047ab9 */ /* 0x000fe40000000a00 */
[----:B------:R-:W-:-:S04]  /*c530*/  IMAD R5, R20, UR4, RZ ;  /* 0x0000000414057c24 */ /* 0x000fc8000f8e02ff */
[----:B------:R-:W-:Y:S01]  /*c540*/  IMAD R5, R18, UR5, R5 ;  /* 0x0000000512057c24 */ /* 0x000fe2000f8e0205 */
[----:B-1----:R-:W-:-:S13]  /*c550*/  ISETP.NE.AND P0, PT, R9, 0x1, PT ;  /* 0x000000010900780c */ /* 0x002fda0003f05270 */
[----:B------:R-:W1:Y:S02]  /*c560*/  @P0 LDC.64 R2, c[0x0][0x420] ;  /* 0x00010800ff020b82 */ /* 0x000e640000000a00 */
        /* <DEDUP_REMOVED lines=12> */
.L_x_11749:
[----:B------:R-:W2:Y:S01]  /*c630*/  S2R R3, SR_TID.X ;  /* 0x0000000000037919 */ /* 0x000ea20000002100 */
[----:B-1----:R-:W-:Y:S01]  /*c640*/  SHF.L.U32 R4, R17, 0x1f, RZ ;  /* 0x0000001f11047819 */ /* 0x002fe200000006ff */
[----:B------:R-:W-:Y:S01]  /*c650*/  BSSY B1, `(.L_x_11750) ;  /* 0x0000006000017945 */ /* 0x000fe20003800000 */
[----:B--2---:R-:W-:Y:S02]  /*c660*/  LOP3.LUT R5, R3, 0x7f, RZ, 0xc0, !PT ;  /* 0x0000007f03057812 */ /* 0x004fe400078ec0ff */
[----:B------:R-:W-:Y:S02]  /*c670*/  LEA R3, R16, UR40, 0x3 ;  /* 0x0000002810037c11 */ /* 0x000fe4000f8e18ff */
[----:B------:R-:W-:Y:S02]  /*c680*/  ISETP.NE.AND P3, PT, R5, RZ, PT ;  /* 0x000000ff0500720c */ /* 0x000fe40003f65270 */
[----:B------:R-:W1:Y:S02]  /*c690*/  SYNCS.PHASECHK.TRANS64.TRYWAIT P0, [R3+URZ+0x13280], R4 ;  /* 0x01328004030075a7 */ /* 0x000e64000800017f */
[----:B-1----:R-:W-:Y:S09]  /*c6a0*/  @!P0 BRA `(.L_x_11751) ;  /* 0x0000001400e88947 */ /* 0x002ff20003800000 */
.L_x_11803:
[----:B------:R-:W-:Y:S05]  /*c6b0*/  BSYNC B1 ;  /* 0x0000000000017941 */ /* 0x000fea0003800000 */
.L_x_11750:
[----:B------:R-:W-:Y:S04]  /*c6c0*/  BSSY B1, `(.L_x_11752) ;  /* 0x0000007000017945 */ /* 0x000fe80003800000 */
[----:B------:R-:W-:Y:S05]  /*c6d0*/  @P3 BRA `(.L_x_11753) ;  /* 0x0000000000143947 */ /* 0x000fea0003800000 */
[----:B------:R-:W-:Y:S01]  /*c6e0*/  ISETP.NE.AND P0, PT, R29, RZ, PT ;  /* 0x000000ff1d00720c */ /* 0x000fe20003f05270 */
[----:B------:R-:W-:-:S04]  /*c6f0*/  IMAD.MOV.U32 R8, RZ, RZ, 0x2800 ;  /* 0x00002800ff087424 */ /* 0x000fc800078e00ff */
[----:B------:R2:W-:Y:S08]  /*c700*/  SYNCS.ARRIVE.TRANS64 RZ, [R3+URZ+0x13270], R8 ;  /* 0x0132700803ff79a7 */ /* 0x0005f0000800003f */
[----:B------:R-:W-:Y:S05]  /*c710*/  @!P0 BRA `(.L_x_11753) ;  /* 0x0000000000048947 */ /* 0x000fea0003800000 */
[----:B------:R-:W-:Y:S01]  /*c720*/  BPT.TRAP 0x1 ;  /* 0x000000040000795c */ /* 0x000fe20000300000 */
.L_x_11753:
[----:B------:R-:W-:Y:S05]  /*c730*/  BSYNC B1 ;  /* 0x0000000000017941 */ /* 0x000fea0003800000 */
.L_x_11752:
[----:B------:R-:W-:Y:S01]  /*c740*/  IMAD.MOV.U32 R11, RZ, RZ, RZ ;  /* 0x000000ffff0b7224 */ /* 0x000fe200078e00ff */
[----:B------:R-:W-:Y:S01]  /*c750*/  R2UR UR12, R19 ;  /* 0x00000000130c72ca */ /* 0x000fe200000e0000 */
[----:B------:R-:W-:Y:S01]  /*c760*/  IMAD.U32 R5, RZ, RZ, UR40 ;  /* 0x00000028ff057e24 */ /* 0x000fe2000f8e00ff */
[----:B------:R-:W-:Y:S01]  /*c770*/  UIADD3 UR4, UP0, UR44, 0x470, URZ ;  /* 0x000004702c047890 */ /* 0x000fe2000ff1e03f */
[----:B------:R-:W-:Y:S01]  /*c780*/  PLOP3.LUT P0, PT, PT, PT, PT, 0x80, 0x0 ;  /* 0x000000000000781c */ /* 0x000fe20003f0f070 */
[----:B------:R-:W-:Y:S01]  /*c790*/  IMAD R9, R9, 0xa0, RZ ;  /* 0x000000a009097824 */ /* 0x000fe200078e02ff */
[----:B------:R-:W-:Y:S01]  /*c7a0*/  R2UR UR10, R11 ;  /* 0x000000000b0a72ca */ /* 0x000fe200000e0000 */
[----:B--2---:R-:W-:Y:S01]  /*c7b0*/  IMAD R8, R16, 0x2800, R5 ;  /* 0x0000280010087824 */ /* 0x004fe200078e0205 */
[----:B------:R-:W-:Y:S01]  /*c7c0*/  UIADD3.X UR5, URZ, UR45, URZ, UP0, !UPT ;  /* 0x0000002d3f057290 */ /* 0x000fe200087fe43f */
[----:B------:R-:W-:Y:S01]  /*c7d0*/  VIADD R10, R3, 0x13270 ;  /* 0x00013270030a7836 */ /* 0x000fe20000000000 */
[----:B------:R-:W-:Y:S01]  /*c7e0*/  UMOV UR6, 0x0 ;  /* 0x0000000000067882 */ /* 0x000fe20000000000 */
[----:B------:R-:W-:Y:S01]  /*c7f0*/  VIADD R5, R8, 0x6000 ;  /* 0x0000600008057836 */ /* 0x000fe20000000000 */
[----:B------:R-:W-:-:S09]  /*c800*/  UMOV UR7, 0x14f00000 ;  /* 0x14f0000000077882 */ /* 0x000fd20000000000 */
.L_x_11754:
        /* <DEDUP_REMOVED lines=12> */
.L_x_11804:
[----:B------:R-:W-:Y:S05]  /*c8d0*/  BSYNC B1 ;  /* 0x0000000000017941 */ /* 0x000fea0003800000 */
.L_x_11755:
[----:B------:R-:W-:Y:S01]  /*c8e0*/  BSSY B1, `(.L_x_11757) ;  /* 0x0000009000017945 */ /* 0x000fe20003800000 */
[----:B-12---:R-:W-:Y:S02]  /*c8f0*/  IMAD.MOV.U32 R4, RZ, RZ, 0x0 ;  /* 0x00000000ff047424 */ /* 0x006fe400078e00ff */
[----:B------:R-:W-:Y:S01]  /*c900*/  IMAD.MOV.U32 R5, RZ, RZ, 0x14f00000 ;  /* 0x14f00000ff057424 */ /* 0x000fe200078e00ff */
[----:B------:R-:W-:Y:S06]  /*c910*/  @P3 BRA `(.L_x_11758) ;  /* 0x0000000000143947 */ /* 0x000fec0003800000 */
[----:B------:R-:W-:Y:S01]  /*c920*/  ISETP.NE.AND P0, PT, R29, RZ, PT ;  /* 0x000000ff1d00720c */ /* 0x000fe20003f05270 */
[----:B------:R-:W-:-:S04]  /*c930*/  IMAD.MOV.U32 R10, RZ, RZ, 0x2800 ;  /* 0x00002800ff0a7424 */ /* 0x000fc800078e00ff */
[----:B------:R1:W-:Y:S08]  /*c940*/  SYNCS.ARRIVE.TRANS64 RZ, [R3+URZ+0x13230], R10 ;  /* 0x0132300a03ff79a7 */ /* 0x0003f0000800003f */
[----:B------:R-:W-:Y:S05]  /*c950*/  @!P0 BRA `(.L_x_11758) ;  /* 0x0000000000048947 */ /* 0x000fea0003800000 */
[----:B------:R-:W-:Y:S01]  /*c960*/  BPT.TRAP 0x1 ;  /* 0x000000040000795c */ /* 0x000fe20000300000 */
.L_x_11758:
[----:B------:R-:W-:Y:S05]  /*c970*/  BSYNC B1 ;  /* 0x0000000000017941 */ /* 0x000fea0003800000 */
.L_x_11757:
[----:B------:R-:W-:Y:S01]  /*c980*/  R2UR UR6, R4 ;  /* 0x00000000040672ca */ /* 0x000fe200000e0000 */
[----:B------:R-:W-:Y:S01]  /*c990*/  UIADD3 UR4, UP0, UR44, 0x370, URZ ;  /* 0x000003702c047890 */ /* 0x000fe2000ff1e03f */
[----:B------:R-:W-:Y:S01]  /*c9a0*/  R2UR UR7, R5 ;  /* 0x00000000050772ca */ /* 0x000fe200000e0000 */
[----:B------:R-:W-:Y:S01]  /*c9b0*/  VIADD R8, R8, 0xe000 ;  /* 0x0000e00008087836 */ /* 0x000fe20000000000 */
[----:B------:R-:W-:Y:S01]  /*c9c0*/  R2UR UR10, R11 ;  /* 0x000000000b0a72ca */ /* 0x000fe200000e0000 */
[----:B-1----:R-:W-:Y:S01]  /*c9d0*/  VIADD R3, R3, 0x13230 ;  /* 0x0001323003037836 */ /* 0x002fe20000000000 */
[----:B------:R-:W-:Y:S01]  /*c9e0*/  R2UR UR12, R19 ;  /* 0x00000000130c72ca */ /* 0x000fe200000e0000 */
[----:B------:R-:W-:Y:S01]  /*c9f0*/  UIADD3.X UR5, URZ, UR45, URZ, UP0, !UPT ;  /* 0x0000002d3f057290 */ /* 0x000fe200087fe43f */
[----:B------:R-:W-:-:S13]  /*ca00*/  PLOP3.LUT P0, PT, PT, PT, PT, 0x80, 0x0 ;  /* 0x000000000000781c */ /* 0x000fda0003f0f070 */
.L_x_11759:
        /* <DEDUP_REMOVED lines=9> */
.L_x_11748:
[----:B------:R-:W-:Y:S05]  /*caa0*/  BSYNC B0 ;  /* 0x0000000000007941 */ /* 0x000fea0003800000 */
.L_x_11747:
[----:B------:R-:W-:-:S13]  /*cab0*/  ISETP.NE.AND P0, PT, R28, 0x3, PT ;  /* 0x000000031c00780c */ /* 0x000fda0003f05270 */
[----:B------:R-:W-:Y:S05]  /*cac0*/  @!P0 BRA `(.L_x_11760) ;  /* 0x0000000000048947 */ /* 0x000fea0003800000 */
[----:B------:R-:W-:Y:S01]  /*cad0*/  BPT.TRAP 0x1 ;  /* 0x000000040000795c */ /* 0x000fe20000300000 */
.L_x_11760:
[----:B------:R-:W-:Y:S01]  /*cae0*/  LOP3.LUT R3, R7, 0x1, RZ, 0x3c, !PT ;  /* 0x0000000107037812 */ /* 0x000fe200078e3cff */
[----:B------:R-:W-:Y:S01]  /*caf0*/  BSSY B0, `(.L_x_11761) ;  /* 0x0000006000007945 */ /* 0x000fe20003800000 */
[----:B------:R-:W-:Y:S02]  /*cb00*/  LEA R12, R6, UR40, 0x3 ;  /* 0x00000028060c7c11 */ /* 0x000fe4000f8e18ff */
[----:B------:R-:W-:Y:S02]  /*cb10*/  SHF.L.U32 R3, R3, 0x1f, RZ ;  /* 0x0000001f03037819 */ /* 0x000fe400000006ff */
[----:B------:R-:W-:Y:S02]  /*cb20*/  ISETP.NE.AND P0, PT, R25, 0x3, PT ;  /* 0x000000031900780c */ /* 0x000fe40003f05270 */
[----:B------:R-:W1:Y:S02]  /*cb30*/  SYNCS.PHASECHK.TRANS64.TRYWAIT P3, [R12+URZ+0x13270], R3 ;  /* 0x013270030c0075a7 */ /* 0x000e64000806017f */
[----:B-1----:R-:W-:Y:S09]  /*cb40*/  @!P3 BRA `(.L_x_11762) ;  /* 0x0000001000e8b947 */ /* 0x002ff20003800000 */
.L_x_11805:
[----:B------:R-:W-:Y:S05]  /*cb50*/  BSYNC B0 ;  /* 0x0000000000007941 */ /* 0x000fea0003800000 */
.L_x_11761:
[----:B------:R-:W-:Y:S05]  /*cb60*/  @!P0 BRA `(.L_x_11763) ;  /* 0x0000000000048947 */ /* 0x000fea0003800000 */
[----:B------:R-:W-:Y:S01]  /*cb70*/  BPT.TRAP 0x1 ;  /* 0x000000040000795c */ /* 0x000fe20000300000 */
.L_x_11763:
[----:B-1----:R-:W-:Y:S01]  /*cb80*/  SHF.L.U32 R3, R7, 0x1f, RZ ;  /* 0x0000001f07037819 */ /* 0x002fe200000006ff */
[----:B------:R-:W-:-:S03]  /*cb90*/  IMAD R10, R6, 0x2800, RZ ;  /* 0x00002800060a7824 */ /* 0x000fc600078e02ff */
[----:B------:R-:W1:Y:S02]  /*cba0*/  SYNCS.PHASECHK.TRANS64.TRYWAIT P3, [R12+URZ+0x13260], R3 ;  /* 0x013260030c0075a7 */ /* 0x000e64000806017f */
[----:B-1----:R-:W-:Y:S05]  /*cbb0*/  @!P3 BRA `(.L_x_11764) ;  /* 0x0000001000e0b947 */ /* 0x002fea0003800000 */
.L_x_11806:
[C---:B-1----:R-:W-:Y:S01]  /*cbc0*/  LOP3.LUT R3, R10.reuse, R23, RZ, 0xfc, !PT ;  /* 0x000000170a037212 */ /* 0x042fe200078efcff */
[----:B------:R-:W-:Y:S05]  /*cbd0*/  WARPSYNC.ALL ;  /* 0x0000000000007948 */ /* 0x000fea0003800000 */
[----:B------:R-:W1:Y:S01]  /*cbe0*/  LDSM.16.MT88.4 R4, [R3+UR40+0x6000] ;  /* 0x006000280304783b */ /* 0x000e620008004200 */
[----:B------:R-:W-:-:S05]  /*cbf0*/  LOP3.LUT R13, R10, R22, RZ, 0xfc, !PT ;  /* 0x000000160a0d7212 */ /* 0x000fca00078efcff */
[----:B------:R-:W-:Y:S01]  /*cc00*/  VIADD R13, R13, UR40 ;  /* 0x000000280d0d7c36 */ /* 0x000fe20008000000 */
        /* <DEDUP_REMOVED lines=37> */
.L_x_11765:
[----:B--2---:R4:W-:Y:S01]  /*ce60*/  SYNCS.ARRIVE.TRANS64.A1T0 RZ, [R12+URZ+0x13250], RZ ;  /* 0x013250ff0cff79a7 */ /* 0x0049e2000810003f */
[----:B------:R-:W-:Y:S01]  /*ce70*/  BAR.SYNC.DEFER_BLOCKING 0x2, 0x80 ;  /* 0x0082000000007b1d */ /* 0x000fe20000010000 */
[----:B------:R-:W-:Y:S01]  /*ce80*/  ISETP.GT.AND P0, PT, R0, RZ, PT ;  /* 0x000000ff0000720c */ /* 0x000fe20003f04270 */
[----:B------:R-:W-:Y:S02]  /*ce90*/  @!P2 VIADD R3, R12, 0x13280 ;  /* 0x000132800c03a836 */ /* 0x000fe40000000000 */
[----:B------:R-:W-:Y:S02]  /*cea0*/  VIADD R0, R0, 0xffffffff ;  /* 0xffffffff00007836 */ /* 0x000fe40000000000 */
[----:B------:R-:W-:Y:S01]  /*ceb0*/  IMAD.MOV.U32 R7, RZ, RZ, R17 ;  /* 0x000000ffff077224 */ /* 0x000fe200078e0011 */
[----:B------:R-:W-:Y:S01]  /*cec0*/  @!P2 PRMT R3, RZ, 0x654, R3 ;  /* 0x00000654ff03a816 */ /* 0x000fe20000000003 */
[----:B------:R-:W-:-:S03]  /*ced0*/  IMAD.MOV.U32 R6, RZ, RZ, R16 ;  /* 0x000000ffff067224 */ /* 0x000fc600078e0010 */
[----:B------:R4:W-:Y:S03]  /*cee0*/  @!P2 SYNCS.ARRIVE.TRANS64.RED.A1T0 RZ, [R3+URZ], RZ ;  /* 0x000000ff03ffa9a7 */ /* 0x0009e6000810043f */
[----:B------:R-:W-:Y:S05]  /*cef0*/  @P0 BRA `(.L_x_11766) ;  /* 0xfffffff400580947 */ /* 0x000fea000383ffff */
.L_x_11746:
[----:B------:R-:W-:Y:S01]  /*cf00*/  BSSY B0, `(.L_x_11767) ;  /* 0x000000f000007945 */ /* 0x000fe20003800000 */
[----:B------:R-:W-:-:S03]  /*cf10*/  ISETP.NE.AND P1, PT, R28, 0x3, PT ;  /* 0x000000031c00780c */ /* 0x000fc60003f25270 */
[----:B------:R-:W-:Y:S10]  /*cf20*/  @P2 BRA `(.L_x_11768) ;  /* 0x0000000000302947 */ /* 0x000ff40003800000 */
[----:B------:R-:W5:Y:S01]  /*cf30*/  S2R R7, SR_LANEID ;  /* 0x0000000000077919 */ /* 0x000f620000000000 */
[----:B------:R-:W-:Y:S01]  /*cf40*/  VOTEU.ANY UR4, UPT, PT ;  /* 0x0000000000047886 */ /* 0x000fe200038e0100 */
[----:B-1234-:R-:W1:Y:S01]  /*cf50*/  LDC.64 R2, c[0x0][0xdf0] ;  /* 0x00037c00ff027b82 */ /* 0x01ee620000000a00 */
[----:B------:R-:W5:Y:S08]  /*cf60*/  FLO.U32 R0, UR4 ;  /* 0x0000000400007d00 */ /* 0x000f7000080e0000 */
[----:B------:R-:W1:Y:S01]  /*cf70*/  POPC R5, UR4 ;  /* 0x0000000400057d09 */ /* 0x000e620008000000 */
[----:B-----5:R-:W-:-:S13]  /*cf80*/  ISETP.EQ.U32.AND P0, PT, R0, R7, PT ;  /* 0x000000070000720c */ /* 0x020fda0003f02070 */
[----:B-1----:R-:W2:Y:S01]  /*cf90*/  @P0 ATOMG.E.ADD.STRONG.GPU PT, R3, desc[UR46][R2.64], R5 ;  /* 0x00000005020309a8 */ /* 0x002ea200081ee1ee */
[----:B------:R-:W1:Y:S02]  /*cfa0*/  S2R R4, SR_LTMASK ;  /* 0x0000000000047919 */ /* 0x000e640000003900 */
[----:B-1----:R-:W-:-:S04]  /*cfb0*/  LOP3.LUT R4, R4, UR4, RZ, 0xc0, !PT ;  /* 0x0000000404047c12 */ /* 0x002fc8000f8ec0ff */
[----:B------:R-:W1:Y:S01]  /*cfc0*/  POPC R7, R4 ;  /* 0x0000000400077309 */ /* 0x000e620000000000 */
[----:B--2---:R-:W1:Y:S02]  /*cfd0*/  SHFL.IDX PT, R0, R3, R0, 0x1f ;  /* 0x00001f0003007589 */ /* 0x004e6400000e0000 */
[----:B-1----:R-:W-:-:S07]  /*cfe0*/  IADD3 R24, R0, UR42, R7 ;  /* 0x0000002a00187c10 */ /* 0x002fce000fffe007 */
.L_x_11768:
[----:B------:R-:W-:Y:S05]  /*cff0*/  BSYNC B0 ;  /* 0x0000000000007941 */ /* 0x000fea0003800000 */
.L_x_11767:
[----:B------:R-:W-:Y:S05]  /*d000*/  @!P1 BRA `(.L_x_11769) ;  /* 0x0000000000049947 */ /* 0x000fea0003800000 */
[----:B------:R-:W-:Y:S01]  /*d010*/  BPT.TRAP 0x1 ;  /* 0x000000040000795c */ /* 0x000fe20000300000 */
.L_x_11769:
[----:B-1234-:R-:W-:Y:S01]  /*d020*/  LOP3.LUT R3, R17, 0x1, RZ, 0x3c, !PT ;  /* 0x0000000111037812 */ /* 0x01efe200078e3cff */
[----:B------:R-:W-:Y:S01]  /*d030*/  BSSY B0, `(.L_x_11770) ;  /* 0x0000006000007945 */ /* 0x000fe20003800000 */
[----:B------:R-:W-:Y:S02]  /*d040*/  LEA R2, R16, UR40, 0x3 ;  /* 0x0000002810027c11 */ /* 0x000fe4000f8e18ff */
[----:B------:R-:W-:Y:S02]  /*d050*/  SHF.L.U32 R3, R3, 0x1f, RZ ;  /* 0x0000001f03037819 */ /* 0x000fe400000006ff */
[----:B------:R-:W-:Y:S02]  /*d060*/  ISETP.NE.AND P1, PT, R25, 0x3, PT ;  /* 0x000000031900780c */ /* 0x000fe40003f25270 */
[----:B------:R-:W1:Y:S02]  /*d070*/  SYNCS.PHASECHK.TRANS64.TRYWAIT P0, [R2+URZ+0x13270], R3 ;  /* 0x01327003020075a7 */ /* 0x000e64000800017f */
[----:B-1----:R-:W-:Y:S09]  /*d080*/  @!P0 BRA `(.L_x_11771) ;  /* 0x0000000c00c08947 */ /* 0x002ff20003800000 */
.L_x_11807:
[----:B------:R-:W-:Y:S05]  /*d090*/  BSYNC B0 ;  /* 0x0000000000007941 */ /* 0x000fea0003800000 */
.L_x_11770:
[----:B------:R-:W-:Y:S05]  /*d0a0*/  @!P1 BRA `(.L_x_11772) ;  /* 0x0000000000049947 */ /* 0x000fea0003800000 */
[----:B------:R-:W-:Y:S01]  /*d0b0*/  BPT.TRAP 0x1 ;  /* 0x000000040000795c */ /* 0x000fe20000300000 */
.L_x_11772:
[----:B------:R-:W-:Y:S01]  /*d0c0*/  SHF.L.U32 R5, R17, 0x1f, RZ ;  /* 0x0000001f11057819 */ /* 0x000fe200000006ff */
[----:B-1----:R-:W-:-:S03]  /*d0d0*/  IMAD R3, R16, 0x2800, RZ ;  /* 0x0000280010037824 */ /* 0x002fc600078e02ff */
[----:B------:R-:W1:Y:S02]  /*d0e0*/  SYNCS.PHASECHK.TRANS64.TRYWAIT P0, [R2+URZ+0x13260], R5 ;  /* 0x01326005020075a7 */ /* 0x000e64000800017f */
[----:B------:R-:W-:Y:S01]  /*d0f0*/  LOP3.LUT R0, R3, R23, RZ, 0xfc, !PT ;  /* 0x0000001703007212 */ /* 0x000fe200078efcff */
[----:B-1----:R-:W-:Y:S06]  /*d100*/  @!P0 BRA `(.L_x_11773) ;  /* 0x0000000c00b48947 */ /* 0x002fec0003800000 */
.L_x_11808:
[----:B------:R-:W-:Y:S05]  /*d110*/  WARPSYNC.ALL ;  /* 0x0000000000007948 */ /* 0x000fea0003800000 */
[----:B-1----:R-:W1:Y:S01]  /*d120*/  LDSM.16.MT88.4 R4, [R0+UR40+0x6000] ;  /* 0x006000280004783b */ /* 0x002e620008004200 */
        /* <DEDUP_REMOVED lines=39> */
.L_x_11774:
[----:B--2---:R-:W-:Y:S01]  /*d3a0*/  SYNCS.ARRIVE.TRANS64.A1T0 RZ, [R2+URZ+0x13250], RZ ;  /* 0x013250ff02ff79a7 */ /* 0x004fe2000810003f */
[----:B------:R-:W-:Y:S02]  /*d3b0*/  @!P2 VIADD R0, R2, 0x13280 ;  /* 0x000132800200a836 */ /* 0x000fe40000000000 */
[----:B------:R-:W-:-:S03]  /*d3c0*/  VIADD R16, R16, 0x1 ;  /* 0x0000000110107836 */ /* 0x000fc60000000000 */
[----:B------:R-:W-:Y:S01]  /*d3d0*/  @!P2 PRMT R0, RZ, 0x654, R0 ;  /* 0x00000654ff00a816 */ /* 0x000fe20000000000 */
[----:B------:R-:W-:Y:S01]  /*d3e0*/  BAR.SYNC.DEFER_BLOCKING 0x2, 0x80 ;  /* 0x0082000000007b1d */ /* 0x000fe20000010000 */
[----:B------:R-:W-:-:S04]  /*d3f0*/  ISETP.NE.AND P0, PT, R16, 0x2, PT ;  /* 0x000000021000780c */ /* 0x000fc80003f05270 */
[----:B------:R-:W-:Y:S01]  /*d400*/  SEL R16, R16, RZ, P0 ;  /* 0x000000ff10107207 */ /* 0x000fe20000000000 */
[----:B------:R2:W-:Y:S02]  /*d410*/  @!P2 SYNCS.ARRIVE.TRANS64.RED.A1T0 RZ, [R0+URZ], RZ ;  /* 0x000000ff00ffa9a7 */ /* 0x0005e4000810043f */
[----:B--2---:R-:W-:-:S04]  /*d420*/  SEL R0, RZ, 0x1, P0 ;  /* 0x00000001ff007807 */ /* 0x004fc80000000000 */
[----:B------:R-:W-:-:S07]  /*d430*/  LOP3.LUT R17, R17, R0, RZ, 0x3c, !PT ;  /* 0x0000000011117212 */ /* 0x000fce00078e3cff */
.L_x_11730:
[----:B------:R-:W-:Y:S05]  /*d440*/  BSYNC B6 ;  /* 0x0000000000067941 */ /* 0x000fea0003800000 */
.L_x_11728:
[----:B------:R-:W2:Y:S02]  /*d450*/  LDL R0, [R1+0x4] ;  /* 0x0000040001007983 */ /* 0x000ea40000100800 */
[----:B--2---:R-:W-:-:S13]  /*d460*/  ISETP.NE.AND P0, PT, R0, RZ, PT ;  /* 0x000000ff0000720c */ /* 0x004fda0003f05270 */
        /* <DEDUP_REMOVED lines=8> */
.L_x_11775:
[----:B------:R-:W2:Y:S01]  /*d4f0*/  S2R R0, SR_TID.X ;  /* 0x0000000000007919 */ /* 0x000ea20000002100 */
[----:B------:R-:W-:Y:S01]  /*d500*/  BAR.SYNC.DEFER_BLOCKING 0x4, 0x200 ;  /* 0x0108000000007b1d */ /* 0x000fe20000010000 */
[----:B--2---:R-:W-:-:S04]  /*d510*/  LOP3.LUT R0, R0, 0x7f, RZ, 0xc0, !PT ;  /* 0x0000007f00007812 */ /* 0x004fc800078ec0ff */
[----:B------:R-:W-:-:S13]  /*d520*/  ISETP.NE.AND P0, PT, R0, RZ, PT ;  /* 0x000000ff0000720c */ /* 0x000fda0003f05270 */
[----:B-1----:R-:W1:Y:S01]  /*d530*/  @!P0 S2R R3, SR_CgaCtaId ;  /* 0x0000000000038919 */ /* 0x002e620000008800 */
[----:B------:R-:W-:-:S04]  /*d540*/  @!P0 MOV R0, 0x400 ;  /* 0x0000040000008802 */ /* 0x000fc80000000f00 */
[----:B-1----:R-:W-:Y:S02]  /*d550*/  @!P0 LEA R3, R3, R0, 0x18 ;  /* 0x0000000003038211 */ /* 0x002fe400078ec0ff */
[----:B------:R-:W1:Y:S04]  /*d560*/  SHFL.IDX PT, R0, R24, RZ, 0x1f ;  /* 0x00001fff18007589 */ /* 0x000e6800000e0000 */
[----:B------:R1:W-:Y:S02]  /*d570*/  @!P0 STS [R3+0x132d0], R24 ;  /* 0x0132d01803008388 */ /* 0x0003e40000000800 */
[----:B-1----:R-:W-:Y:S01]  /*d580*/  IMAD.MOV.U32 R24, RZ, RZ, R0 ;  /* 0x000000ffff187224 */ /* 0x002fe200078e0000 */
[----:B------:R-:W-:Y:S06]  /*d590*/  BAR.ARV 0x5, 0x200 ;  /* 0x0148000000007b1d */ /* 0x000fec0000002000 */
.L_x_11776:
[----:B------:R-:W-:Y:S02]  /*d5a0*/  ULDC UR4, c[0x0][0xda8] ;  /* 0x00036a0000047ab9 */ /* 0x000fe40000000800 */
[----:B--2---:R-:W-:-:S13]  /*d5b0*/  ISETP.GE.AND P0, PT, R24, UR4, PT ;  /* 0x0000000418007c0c */ /* 0x004fda000bf06270 */
[----:B------:R-:W-:Y:S05]  /*d5c0*/  @!P0 BRA `(.L_x_11777) ;  /* 0xffffffd800d48947 */ /* 0x000fea000383ffff */
.L_x_11725:
[----:B-1----:R-:W1:Y:S01]  /*d5d0*/  S2R R3, SR_CgaCtaId ;  /* 0x0000000000037919 */ /* 0x002e620000008800 */
[----:B------:R-:W-:Y:S01]  /*d5e0*/  VIADD R27, R27, 0x1 ;  /* 0x000000011b1b7836 */ /* 0x000fe20000000000 */
[----:B------:R-:W-:Y:S01]  /*d5f0*/  MOV R2, 0x400 ;  /* 0x0000040000027802 */ /* 0x000fe20000000f00 */
[----:B------:R-:W-:Y:S03]  /*d600*/  BSSY B0, `(.L_x_11778) ;  /* 0x0000008000007945 */ /* 0x000fe60003800000 */
[----:B------:R-:W-:-:S04]  /*d610*/  LEA.HI R0, R27, R27, RZ, 0x1 ;  /* 0x0000001b1b007211 */ /* 0x000fc800078f08ff */
[----:B------:R-:W-:-:S05]  /*d620*/  LOP3.LUT R0, R0, 0xfffffffe, RZ, 0xc0, !PT ;  /* 0xfffffffe00007812 */ /* 0x000fca00078ec0ff */
[----:B------:R-:W-:-:S05]  /*d630*/  IMAD.IADD R0, R27, 0x1, -R0 ;  /* 0x000000011b007824 */ /* 0x000fca00078e0a00 */
[----:B------:R-:W-:Y:S02]  /*d640*/  SHF.L.U32 R0, R0, 0x1f, RZ ;  /* 0x0000001f00007819 */ /* 0x000fe400000006ff */
[----:B-1----:R-:W-:-:S04]  /*d650*/  LEA R7, R3, R2, 0x18 ;  /* 0x0000000203077211 */ /* 0x002fc800078ec0ff */
[----:B------:R-:W1:Y:S02]  /*d660*/  SYNCS.PHASECHK.TRANS64.TRYWAIT P0, [R7+URZ+0x13220], R0 ;  /* 0x01322000070075a7 */ /* 0x000e64000800017f */
[----:B-1----:R-:W-:Y:S05]  /*d670*/  @!P0 BRA `(.L_x_11779) ;  /* 0x00000008006c8947 */ /* 0x002fea0003800000 */
.L_x_11809:
[----:B------:R-:W-:Y:S05]  /*d680*/  BSYNC B0 ;  /* 0x0000000000007941 */ /* 0x000fea0003800000 */
.L_x_11778:
[----:B------:R-:W-:-:S03]  /*d690*/  UMOV UR4, 0xffffffff ;  /* 0xffffffff00047882 */ /* 0x000fc60000000000 */
[----:B------:R-:W-:Y:S05]  /*d6a0*/  BRA.DIV UR4, `(.L_x_11780) ;  /* 0x0000000a04747947 */ /* 0x000fea000b800000 */
[----:B-1----:R-:W1:Y:S02]  /*d6b0*/  S2R R0, SR_TID.X ;  /* 0x0000000000007919 */ /* 0x002e640000002100 */
[----:B-1----:R-:W-:-:S04]  /*d6c0*/  SHF.R.U32.HI R0, RZ, 0x5, R0 ;  /* 0x00000005ff007819 */ /* 0x002fc80000011600 */
[----:B------:R-:W-:-:S05]  /*d6d0*/  LOP3.LUT R0, R0, 0x3, RZ, 0xc0, !PT ;  /* 0x0000000300007812 */ /* 0x000fca00078ec0ff */
[----:B------:R1:W2:Y:S02]  /*d6e0*/  SHFL.IDX PT, R14, R0, RZ, 0x1f ;  /* 0x00001fff000e7589 */ /* 0x0002a400000e0000 */
.L_x_11812:
[----:B--2---:R-:W-:Y:S01]  /*d6f0*/  ISETP.NE.AND P0, PT, R14, RZ, PT ;  /* 0x000000ff0e00720c */ /* 0x004fe20003f05270 */
[----:B------:R-:W-:-:S12]  /*d700*/  BSSY B0, `(.L_x_11781) ;  /* 0x000002a000007945 */ /* 0x000fd80003800000 */
[----:B------:R-:W-:Y:S05]  /*d710*/  @P0 BRA `(.L_x_11782) ;  /* 0x0000000000a00947 */ /* 0x000fea0003800000 */
[----:B------:R-:W-:-:S03]  /*d720*/  UMOV UR4, 0xffffffff ;  /* 0xffffffff00047882 */ /* 0x000fc60000000000 */
[----:B------:R-:W-:Y:S05]  /*d730*/  BRA.DIV UR4, `(.L_x_11783) ;  /* 0x0000000a04847947 */ /* 0x000fea000b800000 */
[----:B------:R-:W-:-:S13]  /*d740*/  ELECT P6, URZ, PT ;  /* 0x00000000003f782f */ /* 0x000fda00038c0000 */
.L_x_11815:
[----:B------:R-:W-:Y:S05]  /*d750*/  @!P6 BRA `(.L_x_11782) ;  /* 0x000000000090e947 */ /* 0x000fea0003800000 */
[----:B------:R-:W-:-:S04]  /*d760*/  LOP3.LUT R26, R26, 0x2, RZ, 0xfc, !PT ;  /* 0x000000021a1a7812 */ /* 0x000fc800078efcff */
[----:B------:R-:W-:-:S13]  /*d770*/  ISETP.NE.AND P0, PT, R26, 0x3, PT ;  /* 0x000000031a00780c */ /* 0x000fda0003f05270 */
[----:B------:R-:W-:Y:S05]  /*d780*/  @!P0 BRA `(.L_x_11784) ;  /* 0x0000000000048947 */ /* 0x000fea0003800000 */
[----:B------:R-:W-:Y:S01]  /*d790*/  BPT.TRAP 0x1 ;  /* 0x000000040000795c */ /* 0x000fe20000300000 */
.L_x_11784:
[----:B------:R-:W-:Y:S01]  /*d7a0*/  VIADD R3, R7, 0x13240 ;  /* 0x0001324007037836 */ /* 0x000fe20000000000 */
[----:B------:R-:W-:Y:S01]  /*d7b0*/  SHF.L.U32 R4, R17, 0x1f, RZ ;  /* 0x0000001f11047819 */ /* 0x000fe200000006ff */
[C---:B-1----:R-:W-:Y:S02]  /*d7c0*/  VIADD R0, R16.reuse, 0x1 ;  /* 0x0000000110007836 */ /* 0x042fe40000000000 */
        /* <DEDUP_REMOVED lines=9> */
.L_x_11816:
[----:B------:R-:W2:Y:S02]  /*d860*/  SYNCS.PHASECHK.TRANS64.TRYWAIT P1, [R3+URZ], R0 ;  /* 0x00000000030075a7 */ /* 0x000ea4000802017f */
[----:B--2---:R-:W-:Y:S05]  /*d870*/  @!P1 BRA `(.L_x_11786) ;  /* 0x0000000800689947 */ /* 0x004fea0003800000 */
.L_x_11817:
[----:B------:R-:W-:Y:S05]  /*d880*/  @!P0 BRA `(.L_x_11787) ;  /* 0x0000000000048947 */ /* 0x000fea0003800000 */
[----:B------:R-:W-:Y:S01]  /*d890*/  BPT.TRAP 0x1 ;  /* 0x000000040000795c */ /* 0x000fe20000300000 */
.L_x_11787:
[----:B--2---:R-:W-:-:S04]  /*d8a0*/  IMAD R3, R16, 0x8, R7 ;  /* 0x0000000810037824 */ /* 0x004fc800078e0207 */
[----:B------:R-:W2:Y:S02]  /*d8b0*/  SYNCS.PHASECHK.TRANS64.TRYWAIT P1, [R3+URZ+0x13260], R4 ;  /* 0x01326004030075a7 */ /* 0x000ea4000802017f */
[----:B--2---:R-:W-:Y:S05]  /*d8c0*/  @!P1 BRA `(.L_x_11788) ;  /* 0x0000000800689947 */ /* 0x004fea0003800000 */
.L_x_11818:
[----:B------:R-:W-:Y:S05]  /*d8d0*/  @!P0 BRA `(.L_x_11789) ;  /* 0x0000000000048947 */ /* 0x000fea0003800000 */
[----:B------:R-:W-:Y:S01]  /*d8e0*/  BPT.TRAP 0x1 ;  /* 0x000000040000795c */ /* 0x000fe20000300000 */
.L_x_11789:
[----:B-1----:R-:W-:-:S04]  /*d8f0*/  IMAD R5, R6, 0x8, R7 ;  /* 0x0000000806057824 */ /* 0x002fc800078e0207 */
[----:B------:R-:W1:Y:S02]  /*d900*/  SYNCS.PHASECHK.TRANS64.TRYWAIT P1, [R5+URZ+0x13260], R0 ;  /* 0x01326000050075a7 */ /* 0x000e64000802017f */
[----:B-1----:R-:W-:Y:S05]  /*d910*/  @!P1 BRA `(.L_x_11790) ;  /* 0x0000000800689947 */ /* 0x002fea0003800000 */
.L_x_11819:
[----:B------:R-:W-:Y:S05]  /*d920*/  @!P0 BRA `(.L_x_11791) ;  /* 0x0000000000048947 */ /* 0x000fea0003800000 */
[----:B------:R-:W-:Y:S01]  /*d930*/  BPT.TRAP 0x1 ;  /* 0x000000040000795c */ /* 0x000fe20000300000 */
.L_x_11791:
[----:B------:R-:W3:Y:S02]  /*d940*/  SYNCS.PHASECHK.TRANS64.TRYWAIT P0, [R3+URZ+0x13280], R4 ;  /* 0x01328004030075a7 */ /* 0x000ee4000800017f */
[----:B---3--:R-:W-:Y:S05]  /*d950*/  @!P0 BRA `(.L_x_11792) ;  /* 0x00000008006c8947 */ /* 0x008fea0003800000 */
.L_x_11793:
[----:B----4-:R4:W1:Y:S02]  /*d960*/  SYNCS.PHASECHK.TRANS64.TRYWAIT P0, [R5+URZ+0x13280], R0 ;  /* 0x01328000050075a7 */ /* 0x010864000800017f */
[----:B-1----:R-:W-:Y:S05]  /*d970*/  @!P0 NANOSLEEP.SYNCS 0x989680 ;  /* 0x009896800000895d */ /* 0x002fea0003900000 */
[----:B------:R-:W1:Y:S02]  /*d980*/  @!P0 SYNCS.PHASECHK.TRANS64 P0, [R5+URZ+0x13280], R0 ;  /* 0x01328000050085a7 */ /* 0x000e64000800007f */
[----:B-1----:R-:W-:Y:S05]  /*d990*/  @!P0 BRA `(.L_x_11793) ;  /* 0xfffffffc00f08947 */ /* 0x002fea000383ffff */
.L_x_11782:
[----:B------:R-:W-:Y:S05]  /*d9a0*/  BSYNC B0 ;  /* 0x0000000000007941 */ /* 0x000fea0003800000 */
.L_x_11781:
[----:B------:R-:W-:Y:S05]  /*d9b0*/  EXIT ;  /* 0x000000000000794d */ /* 0x000fea0003800000 */
.L_x_11679:
[----:B-1----:R-:W-:-:S04]  /*d9c0*/  IMAD.U32 R3, RZ, RZ, UR40 ;  /* 0x00000028ff037e24 */ /* 0x002fc8000f8e00ff */
[----:B------:R1:W2:Y:S03]  /*d9d0*/  SYNCS.PHASECHK.TRANS64.TRYWAIT P0, [R3+URZ+0x13200], R0 ;  /* 0x01320000030075a7 */ /* 0x0002a6000800017f */
[----:B--2---:R-:W-:Y:S05]  /*d9e0*/  @!P0 NANOSLEEP.SYNCS 0x989680 ;  /* 0x009896800000895d */ /* 0x004fea0003900000 */
[----:B------:R-:W2:Y:S02]  /*d9f0*/  @!P0 SYNCS.PHASECHK.TRANS64 P0, [R3+URZ+0x13200], R0 ;  /* 0x01320000030085a7 */ /* 0x000ea4000800007f */
[----:B--2---:R-:W-:Y:S05]  /*da00*/  @!P0 BRA `(.L_x_11679) ;  /* 0xfffffffc00ec8947 */ /* 0x004fea000383ffff */
[----:B------:R-:W-:Y:S05]  /*da10*/  BRA `(.L_x_11794) ;  /* 0xffffff3c00a87947 */ /* 0x000fea000383ffff */
.L_x_11683:
[----:B--2---:R2:W3:Y:S02]  /*da20*/  SYNCS.PHASECHK.TRANS64.TRYWAIT P0, [R4+URZ+0x13230], R3 ;  /* 0x01323003040075a7 */ /* 0x0044e4000800017f */
[----:B---3--:R-:W-:Y:S05]  /*da30*/  @!P0 NANOSLEEP.SYNCS 0x989680 ;  /* 0x009896800000895d */ /* 0x008fea0003900000 */
[----:B------:R-:W3:Y:S02]  /*da40*/  @!P0 SYNCS.PHASECHK.TRANS64 P0, [R4+URZ+0x13230], R3 ;  /* 0x01323003040085a7 */ /* 0x000ee4000800007f */
[----:B---3--:R-:W-:Y:S05]  /*da50*/  @!P0 BRA `(.L_x_11683) ;  /* 0xfffffffc00f08947 */ /* 0x008fea000383ffff */
[----:B------:R-:W-:Y:S05]  /*da60*/  BRA `(.L_x_11682) ;  /* 0xffffff3c00c07947 */ /* 0x000fea000383ffff */
.L_x_11688:
[----:B--2---:R-:W-:-:S04]  /*da70*/  IMAD.U32 R3, RZ, RZ, UR7 ;  /* 0x00000007ff037e24 */ /* 0x004fc8000f8e00ff */
[----:B------:R2:W3:Y:S03]  /*da80*/  SYNCS.PHASECHK.TRANS64.TRYWAIT P2, [R3+URZ+0x13230], R0 ;  /* 0x01323000030075a7 */ /* 0x0004e6000804017f */
[----:B---3--:R-:W-:Y:S05]  /*da90*/  @!P2 NANOSLEEP.SYNCS 0x989680 ;  /* 0x009896800000a95d */ /* 0x008fea0003900000 */
[----:B------:R-:W3:Y:S02]  /*daa0*/  @!P2 SYNCS.PHASECHK.TRANS64 P2, [R3+URZ+0x13230], R0 ;  /* 0x013230000300a5a7 */ /* 0x000ee4000804007f */
[----:B---3--:R-:W-:Y:S05]  /*dab0*/  @!P2 BRA `(.L_x_11688) ;  /* 0xfffffffc00eca947 */ /* 0x008fea000383ffff */
[----:B------:R-:W-:Y:S05]  /*dac0*/  BRA `(.L_x_11687) ;  /* 0xffffff6800787947 */ /* 0x000fea000383ffff */
.L_x_11692:
[----:B--2---:R-:W-:-:S04]  /*dad0*/  IMAD.U32 R3, RZ, RZ, UR11 ;  /* 0x0000000bff037e24 */ /* 0x004fc8000f8e00ff */
[----:B------:R2:W3:Y:S03]  /*dae0*/  SYNCS.PHASECHK.TRANS64.TRYWAIT P2, [R3+URZ+0x13250], R0 ;  /* 0x01325000030075a7 */ /* 0x0004e6000804017f */
[----:B---3--:R-:W-:Y:S05]  /*daf0*/  @!P2 NANOSLEEP.SYNCS 0x989680 ;  /* 0x009896800000a95d */ /* 0x008fea0003900000 */
[----:B------:R-:W3:Y:S02]  /*db00*/  @!P2 SYNCS.PHASECHK.TRANS64 P2, [R3+URZ+0x13250], R0 ;  /* 0x013250000300a5a7 */ /* 0x000ee4000804007f */
[----:B---3--:R-:W-:Y:S05]  /*db10*/  @!P2 BRA `(.L_x_11692) ;  /* 0xfffffffc00eca947 */ /* 0x008fea000383ffff */
[----:B------:R-:W-:Y:S05]  /*db20*/  BRA `(.L_x_11691) ;  /* 0xffffff6c00807947 */ /* 0x000fea000383ffff */
.L_x_11699:
[----:B--2---:R-:W-:-:S04]  /*db30*/  IMAD.U32 R3, RZ, RZ, UR5 ;  /* 0x00000005ff037e24 */ /* 0x004fc8000f8e00ff */
[----:B------:R2:W3:Y:S03]  /*db40*/  SYNCS.PHASECHK.TRANS64.TRYWAIT P2, [R3+URZ+0x13230], R0 ;  /* 0x01323000030075a7 */ /* 0x0004e6000804017f */
[----:B---3--:R-:W-:Y:S05]  /*db50*/  @!P2 NANOSLEEP.SYNCS 0x989680 ;  /* 0x009896800000a95d */ /* 0x008fea0003900000 */
[----:B------:R-:W3:Y:S02]  /*db60*/  @!P2 SYNCS.PHASECHK.TRANS64 P2, [R3+URZ+0x13230], R0 ;  /* 0x013230000300a5a7 */ /* 0x000ee4000804007f */
[----:B---3--:R-:W-:Y:S05]  /*db70*/  @!P2 BRA `(.L_x_11699) ;  /* 0xfffffffc00eca947 */ /* 0x008fea000383ffff */
[----:B------:R-:W-:Y:S05]  /*db80*/  BRA `(.L_x_11698) ;  /* 0xffffff9400b07947 */ /* 0x000fea000383ffff */
.L_x_11703:
[----:B--2---:R-:W-:-:S04]  /*db90*/  IMAD.U32 R3, RZ, RZ, UR5 ;  /* 0x00000005ff037e24 */ /* 0x004fc8000f8e00ff */
[----:B------:R2:W3:Y:S03]  /*dba0*/  SYNCS.PHASECHK.TRANS64.TRYWAIT P2, [R3+URZ+0x13250], R0 ;  /* 0x01325000030075a7 */ /* 0x0004e6000804017f */
[----:B---3--:R-:W-:Y:S05]  /*dbb0*/  @!P2 NANOSLEEP.SYNCS 0x989680 ;  /* 0x009896800000a95d */ /* 0x008fea0003900000 */
[----:B------:R-:W3:Y:S02]  /*dbc0*/  @!P2 SYNCS.PHASECHK.TRANS64 P2, [R3+URZ+0x13250], R0 ;  /* 0x013250000300a5a7 */ /* 0x000ee4000804007f */
[----:B---3--:R-:W-:Y:S05]  /*dbd0*/  @!P2 BRA `(.L_x_11703) ;  /* 0xfffffffc00eca947 */ /* 0x008fea000383ffff */
[----:B------:R-:W-:Y:S05]  /*dbe0*/  BRA `(.L_x_11702) ;  /* 0xffffff9800bc7947 */ /* 0x000fea000383ffff */
.L_x_11709:
[----:B--2---:R-:W-:-:S04]  /*dbf0*/  IMAD.U32 R7, RZ, RZ, UR5 ;  /* 0x00000005ff077e24 */ /* 0x004fc8000f8e00ff */
[----:B------:R2:W1:Y:S03]  /*dc00*/  SYNCS.PHASECHK.TRANS64.TRYWAIT P2, [R7+URZ+0x13250], R6 ;  /* 0x01325006070075a7 */ /* 0x000466000804017f */
[----:B-1----:R-:W-:Y:S05]  /*dc10*/  @!P2 NANOSLEEP.SYNCS 0x989680 ;  /* 0x009896800000a95d */ /* 0x002fea0003900000 */
[----:B------:R-:W1:Y:S02]  /*dc20*/  @!P2 SYNCS.PHASECHK.TRANS64 P2, [R7+URZ+0x13250], R6 ;  /* 0x013250060700a5a7 */ /* 0x000e64000804007f */
[----:B-1----:R-:W-:Y:S05]  /*dc30*/  @!P2 BRA `(.L_x_11709) ;  /* 0xfffffffc00eca947 */ /* 0x002fea000383ffff */
[----:B------:R-:W-:Y:S05]  /*dc40*/  BRA `(.L_x_11708) ;  /* 0xffffffb800087947 */ /* 0x000fea000383ffff */
.L_x_11735:
[----:B------:R-:W-:Y:S02]  /*dc50*/  IMAD.MOV.U32 R13, RZ, RZ, R6 ;  /* 0x000000ffff0d7224 */ /* 0x000fe400078e0006 */
[----:B------:R-:W-:Y:S02]  /*dc60*/  IMAD.MOV.U32 R12, RZ, RZ, RZ ;  /* 0x000000ffff0c7224 */ /* 0x000fe400078e00ff */
[----:B------:R-:W-:Y:S02]  /*dc70*/  IMAD.MOV.U32 R11, RZ, RZ, 0x1f ;  /* 0x0000001fff0b7424 */ /* 0x000fe400078e00ff */
[----:B------:R-:W-:-:S07]  /*dc80*/  IMAD.MOV.U32 R15, RZ, RZ, -0x1 ;  /* 0xffffffffff0f7424 */ /* 0x000fce00078e00ff */
[----:B------:R-:W-:Y:S05]  /*dc90*/  WARPSYNC.COLLECTIVE R15, `(.L_x_11795) ;  /* 0x000000000f087348 */ /* 0x000fea0003c00000 */
[----:B------:R1:W2:Y:S02]  /*dca0*/  SHFL.IDX P6, R14, R13, R12, R11 ;  /* 0x0000000c0d0e7389 */ /* 0x0002a400000c000b */
[----:B-12---:R-:W-:Y:S01]  /*dcb0*/  ENDCOLLECTIVE ;  /* 0x000000000000791b */ /* 0x006fe20003800000 */
.L_x_11795:
[----:B------:R-:W-:Y:S05]  /*dcc0*/  BRA `(.L_x_11796) ;  /* 0xffffffe000287947 */ /* 0x000fea000383ffff */
.L_x_11737:
[----:B------:R-:W-:Y:S01]  /*dcd0*/  BSSY B0, `(.L_x_11797) ;  /* 0x0000006000007945 */ /* 0x000fe20003800000 */
[----:B------:R-:W-:-:S07]  /*dce0*/  IMAD.MOV.U32 R15, RZ, RZ, -0x1 ;  /* 0xffffffffff0f7424 */ /* 0x000fce00078e00ff */
[----:B-1----:R-:W-:Y:S05]  /*dcf0*/  WARPSYNC.COLLECTIVE R15, `(.L_x_11798) ;  /* 0x000000000f0c7348 */ /* 0x002fea0003c00000 */
[----:B------:R-:W-:Y:S02]  /*dd00*/  ELECT P6, UR62, PT ;  /* 0x00000000003e782f */ /* 0x000fe400038c0000 */
[----:B------:R-:W-:Y:S01]  /*dd10*/  MOV R14, UR62 ;  /* 0x0000003e000e7c02 */ /* 0x000fe20008000f00 */
[----:B-1----:R-:W-:Y:S10]  /*dd20*/  ENDCOLLECTIVE ;  /* 0x000000000000791b */ /* 0x002ff40003800000 */
.L_x_11798:
[----:B------:R-:W-:Y:S05]  /*dd30*/  BSYNC B0 ;  /* 0x0000000000007941 */ /* 0x000fea0003800000 */
.L_x_11797:
[----:B------:R-:W-:Y:S05]  /*dd40*/  BRA `(.L_x_11799) ;  /* 0xffffffe000287947 */ /* 0x000fea000383ffff */
.L_x_11740:
[----:B-1----:R1:W3:Y:S02]  /*dd50*/  SYNCS.PHASECHK.TRANS64.TRYWAIT P3, [R6+URZ+0x13280], R3 ;  /* 0x01328003060075a7 */ /* 0x0022e4000806017f */
[----:B---3--:R-:W-:Y:S05]  /*dd60*/  @!P3 NANOSLEEP.SYNCS 0x989680 ;  /* 0x009896800000b95d */ /* 0x008fea0003900000 */
[----:B------:R-:W3:Y:S02]  /*dd70*/  @!P3 SYNCS.PHASECHK.TRANS64 P3, [R6+URZ+0x13280], R3 ;  /* 0x013280030600b5a7 */ /* 0x000ee4000806007f */
[----:B---3--:R-:W-:Y:S05]  /*dd80*/  @!P3 BRA `(.L_x_11740) ;  /* 0xfffffffc00f0b947 */ /* 0x008fea000383ffff */
[----:B------:R-:W-:Y:S05]  /*dd90*/  BRA `(.L_x_11800) ;  /* 0xffffffe0007c7947 */ /* 0x000fea000383ffff */
.L_x_11742:
[----:B--2---:R2:W3:Y:S02]  /*dda0*/  SYNCS.PHASECHK.TRANS64.TRYWAIT P3, [R6+URZ+0x13240], R3 ;  /* 0x01324003060075a7 */ /* 0x0044e4000806017f */
[----:B---3--:R-:W-:Y:S05]  /*ddb0*/  @!P3 NANOSLEEP.SYNCS 0x989680 ;  /* 0x009896800000b95d */ /* 0x008fea0003900000 */
[----:B------:R-:W3:Y:S02]  /*ddc0*/  @!P3 SYNCS.PHASECHK.TRANS64 P3, [R6+URZ+0x13240], R3 ;  /* 0x013240030600b5a7 */ /* 0x000ee4000806007f */
[----:B---3--:R-:W-:Y:S05]  /*ddd0*/  @!P3 BRA `(.L_x_11742) ;  /* 0xfffffffc00f0b947 */ /* 0x008fea000383ffff */
[----:B------:R-:W-:Y:S05]  /*dde0*/  BRA `(.L_x_11801) ;  /* 0xffffffe000c87947 */ /* 0x000fea000383ffff */
.L_x_11745:
[----:B-123--:R-:W-:-:S04]  /*ddf0*/  IMAD.U32 R3, RZ, RZ, UR40 ;  /* 0x00000028ff037e24 */ /* 0x00efc8000f8e00ff */
[----:B------:R1:W2:Y:S03]  /*de00*/  SYNCS.PHASECHK.TRANS64.TRYWAIT P0, [R3+URZ+0x13220], R0 ;  /* 0x01322000030075a7 */ /* 0x0002a6000800017f */
[----:B--2---:R-:W-:Y:S05]  /*de10*/  @!P0 NANOSLEEP.SYNCS 0x989680 ;  /* 0x009896800000895d */ /* 0x004fea0003900000 */
[----:B------:R-:W2:Y:S02]  /*de20*/  @!P0 SYNCS.PHASECHK.TRANS64 P0, [R3+URZ+0x13220], R0 ;  /* 0x01322000030085a7 */ /* 0x000ea4000800007f */
[----:B--2---:R-:W-:Y:S05]  /*de30*/  @!P0 BRA `(.L_x_11745) ;  /* 0xfffffffc00ec8947 */ /* 0x004fea000383ffff */
[----:B------:R-:W-:Y:S05]  /*de40*/  BRA `(.L_x_11802) ;  /* 0xffffffe400647947 */ /* 0x000fea000383ffff */
.L_x_11751:
[----:B-1----:R1:W2:Y:S02]  /*de50*/  SYNCS.PHASECHK.TRANS64.TRYWAIT P0, [R3+URZ+0x13280], R4 ;  /* 0x01328004030075a7 */ /* 0x0022a4000800017f */
[----:B--2---:R-:W-:Y:S05]  /*de60*/  @!P0 NANOSLEEP.SYNCS 0x989680 ;  /* 0x009896800000895d */ /* 0x004fea0003900000 */
[----:B------:R-:W2:Y:S02]  /*de70*/  @!P0 SYNCS.PHASECHK.TRANS64 P0, [R3+URZ+0x13280], R4 ;  /* 0x01328004030085a7 */ /* 0x000ea4000800007f */
[----:B--2---:R-:W-:Y:S05]  /*de80*/  @!P0 BRA `(.L_x_11751) ;  /* 0xfffffffc00f08947 */ /* 0x004fea000383ffff */
[----:B------:R-:W-:Y:S05]  /*de90*/  BRA `(.L_x_11803) ;  /* 0xffffffe800047947 */ /* 0x000fea000383ffff */
.L_x_11756:
[----:B--2---:R2:W3:Y:S02]  /*dea0*/  SYNCS.PHASECHK.TRANS64.TRYWAIT P0, [R3+URZ+0x13240], R4 ;  /* 0x01324004030075a7 */ /* 0x0044e4000800017f */
[----:B---3--:R-:W-:Y:S05]  /*deb0*/  @!P0 NANOSLEEP.SYNCS 0x989680 ;  /* 0x009896800000895d */ /* 0x008fea0003900000 */
[----:B------:R-:W3:Y:S02]  /*dec0*/  @!P0 SYNCS.PHASECHK.TRANS64 P0, [R3+URZ+0x13240], R4 ;  /* 0x01324004030085a7 */ /* 0x000ee4000800007f */
[----:B---3--:R-:W-:Y:S05]  /*ded0*/  @!P0 BRA `(.L_x_11756) ;  /* 0xfffffffc00f08947 */ /* 0x008fea000383ffff */
[----:B------:R-:W-:Y:S05]  /*dee0*/  BRA `(.L_x_11804) ;  /* 0xffffffe800787947 */ /* 0x000fea000383ffff */
.L_x_11762:
[----:B-1----:R1:W2:Y:S02]  /*def0*/  SYNCS.PHASECHK.TRANS64.TRYWAIT P3, [R12+URZ+0x13270], R3 ;  /* 0x013270030c0075a7 */ /* 0x0022a4000806017f */
[----:B--2---:R-:W-:Y:S05]  /*df00*/  @!P3 NANOSLEEP.SYNCS 0x989680 ;  /* 0x009896800000b95d */ /* 0x004fea0003900000 */
[----:B------:R-:W2:Y:S02]  /*df10*/  @!P3 SYNCS.PHASECHK.TRANS64 P3, [R12+URZ+0x13270], R3 ;  /* 0x013270030c00b5a7 */ /* 0x000ea4000806007f */
[----:B--2---:R-:W-:Y:S05]  /*df20*/  @!P3 BRA `(.L_x_11762) ;  /* 0xfffffffc00f0b947 */ /* 0x004fea000383ffff */
[----:B------:R-:W-:Y:S05]  /*df30*/  BRA `(.L_x_11805) ;  /* 0xffffffec00047947 */ /* 0x000fea000383ffff */
.L_x_11764:
[----:B-1----:R1:W2:Y:S02]  /*df40*/  SYNCS.PHASECHK.TRANS64.TRYWAIT P3, [R12+URZ+0x13260], R3 ;  /* 0x013260030c0075a7 */ /* 0x0022a4000806017f */
[----:B--2---:R-:W-:Y:S05]  /*df50*/  @!P3 NANOSLEEP.SYNCS 0x989680 ;  /* 0x009896800000b95d */ /* 0x004fea0003900000 */
[----:B------:R-:W2:Y:S02]  /*df60*/  @!P3 SYNCS.PHASECHK.TRANS64 P3, [R12+URZ+0x13260], R3 ;  /* 0x013260030c00b5a7 */ /* 0x000ea4000806007f */
[----:B--2---:R-:W-:Y:S05]  /*df70*/  @!P3 BRA `(.L_x_11764) ;  /* 0xfffffffc00f0b947 */ /* 0x004fea000383ffff */
[----:B------:R-:W-:Y:S05]  /*df80*/  BRA `(.L_x_11806) ;  /* 0xffffffec000c7947 */ /* 0x000fea000383ffff */
.L_x_11771:
[----:B-1----:R1:W2:Y:S02]  /*df90*/  SYNCS.PHASECHK.TRANS64.TRYWAIT P0, [R2+URZ+0x13270], R3 ;  /* 0x01327003020075a7 */ /* 0x0022a4000800017f */
[----:B--2---:R-:W-:Y:S05]  /*dfa0*/  @!P0 NANOSLEEP.SYNCS 0x989680 ;  /* 0x009896800000895d */ /* 0x004fea0003900000 */
[----:B------:R-:W2:Y:S02]  /*dfb0*/  @!P0 SYNCS.PHASECHK.TRANS64 P0, [R2+URZ+0x13270], R3 ;  /* 0x01327003020085a7 */ /* 0x000ea4000800007f */
[----:B--2---:R-:W-:Y:S05]  /*dfc0*/  @!P0 BRA `(.L_x_11771) ;  /* 0xfffffffc00f08947 */ /* 0x004fea000383ffff */
[----:B------:R-:W-:Y:S05]  /*dfd0*/  BRA `(.L_x_11807) ;  /* 0xfffffff0002c7947 */ /* 0x000fea000383ffff */
.L_x_11773:
[----:B-1----:R1:W2:Y:S02]  /*dfe0*/  SYNCS.PHASECHK.TRANS64.TRYWAIT P0, [R2+URZ+0x13260], R5 ;  /* 0x01326005020075a7 */ /* 0x0022a4000800017f */
[----:B--2---:R-:W-:Y:S05]  /*dff0*/  @!P0 NANOSLEEP.SYNCS 0x989680 ;  /* 0x009896800000895d */ /* 0x004fea0003900000 */
[----:B------:R-:W2:Y:S02]  /*e000*/  @!P0 SYNCS.PHASECHK.TRANS64 P0, [R2+URZ+0x13260], R5 ;  /* 0x01326005020085a7 */ /* 0x000ea4000800007f */
[----:B--2---:R-:W-:Y:S05]  /*e010*/  @!P0 BRA `(.L_x_11773) ;  /* 0xfffffffc00f08947 */ /* 0x004fea000383ffff */
[----:B------:R-:W-:Y:S05]  /*e020*/  BRA `(.L_x_11808) ;  /* 0xfffffff000387947 */ /* 0x000fea000383ffff */
.L_x_11779:
[----:B-1----:R1:W2:Y:S02]  /*e030*/  SYNCS.PHASECHK.TRANS64.TRYWAIT P0, [R7+URZ+0x13220], R0 ;  /* 0x01322000070075a7 */ /* 0x0022a4000800017f */
[----:B--2---:R-:W-:Y:S05]  /*e040*/  @!P0 NANOSLEEP.SYNCS 0x989680 ;  /* 0x009896800000895d */ /* 0x004fea0003900000 */
[----:B------:R-:W2:Y:S02]  /*e050*/  @!P0 SYNCS.PHASECHK.TRANS64 P0, [R7+URZ+0x13220], R0 ;  /* 0x01322000070085a7 */ /* 0x000ea4000800007f */
[----:B--2---:R-:W-:Y:S05]  /*e060*/  @!P0 BRA `(.L_x_11779) ;  /* 0xfffffffc00f08947 */ /* 0x004fea000383ffff */
[----:B------:R-:W-:Y:S05]  /*e070*/  BRA `(.L_x_11809) ;  /* 0xfffffff400807947 */ /* 0x000fea000383ffff */
.L_x_11780:
        /* <DEDUP_REMOVED lines=11> */
.L_x_11811:
[----:B------:R-:W-:Y:S05]  /*e130*/  BSYNC B0 ;  /* 0x0000000000007941 */ /* 0x000fea0003800000 */
.L_x_11810:
[----:B------:R-:W-:Y:S05]  /*e140*/  BRA `(.L_x_11812) ;  /* 0xfffffff400687947 */ /* 0x000fea000383ffff */
.L_x_11783:
[----:B------:R-:W-:Y:S01]  /*e150*/  BSSY B1, `(.L_x_11813) ;  /* 0x0000006000017945 */ /* 0x000fe20003800000 */
[----:B------:R-:W-:-:S07]  /*e160*/  IMAD.MOV.U32 R15, RZ, RZ, -0x1 ;  /* 0xffffffffff0f7424 */ /* 0x000fce00078e00ff */
[----:B-1----:R-:W-:Y:S05]  /*e170*/  WARPSYNC.COLLECTIVE R15, `(.L_x_11814) ;  /* 0x000000000f0c7348 */ /* 0x002fea0003c00000 */
[----:B------:R-:W-:Y:S02]  /*e180*/  ELECT P6, UR62, PT ;  /* 0x00000000003e782f */ /* 0x000fe400038c0000 */
[----:B------:R-:W-:Y:S01]  /*e190*/  MOV R14, UR62 ;  /* 0x0000003e000e7c02 */ /* 0x000fe20008000f00 */
[----:B-1----:R-:W-:Y:S10]  /*e1a0*/  ENDCOLLECTIVE ;  /* 0x000000000000791b */ /* 0x002ff40003800000 */
.L_x_11814:
[----:B------:R-:W-:Y:S05]  /*e1b0*/  BSYNC B1 ;  /* 0x0000000000017941 */ /* 0x000fea0003800000 */
.L_x_11813:
[----:B------:R-:W-:Y:S05]  /*e1c0*/  BRA `(.L_x_11815) ;  /* 0xfffffff400607947 */ /* 0x000fea000383ffff */
.L_x_11785:
[----:B-1----:R1:W2:Y:S02]  /*e1d0*/  SYNCS.PHASECHK.TRANS64.TRYWAIT P1, [R5+URZ], R4 ;  /* 0x00000004050075a7 */ /* 0x0022a4000802017f */
[----:B--2---:R-:W-:Y:S05]  /*e1e0*/  @!P1 NANOSLEEP.SYNCS 0x989680 ;  /* 0x009896800000995d */ /* 0x004fea0003900000 */
[----:B------:R-:W2:Y:S02]  /*e1f0*/  @!P1 SYNCS.PHASECHK.TRANS64 P1, [R5+URZ], R4 ;  /* 0x00000004050095a7 */ /* 0x000ea4000802007f */
[----:B--2---:R-:W-:Y:S05]  /*e200*/  @!P1 BRA `(.L_x_11785) ;  /* 0xfffffffc00f09947 */ /* 0x004fea000383ffff */
[----:B------:R-:W-:Y:S05]  /*e210*/  BRA `(.L_x_11816) ;  /* 0xfffffff400907947 */ /* 0x000fea000383ffff */
.L_x_11786:
[----:B--2---:R2:W3:Y:S02]  /*e220*/  SYNCS.PHASECHK.TRANS64.TRYWAIT P1, [R3+URZ], R0 ;  /* 0x00000000030075a7 */ /* 0x0044e4000802017f */
[----:B---3--:R-:W-:Y:S05]  /*e230*/  @!P1 NANOSLEEP.SYNCS 0x989680 ;  /* 0x009896800000995d */ /* 0x008fea0003900000 */
[----:B------:R-:W3:Y:S02]  /*e240*/  @!P1 SYNCS.PHASECHK.TRANS64 P1, [R3+URZ], R0 ;  /* 0x00000000030095a7 */ /* 0x000ee4000802007f */
[----:B---3--:R-:W-:Y:S05]  /*e250*/  @!P1 BRA `(.L_x_11786) ;  /* 0xfffffffc00f09947 */ /* 0x008fea000383ffff */
[----:B------:R-:W-:Y:S05]  /*e260*/  BRA `(.L_x_11817) ;  /* 0xfffffff400847947 */ /* 0x000fea000383ffff */
.L_x_11788:
[----:B--2---:R2:W3:Y:S02]  /*e270*/  SYNCS.PHASECHK.TRANS64.TRYWAIT P1, [R3+URZ+0x13260], R4 ;  /* 0x01326004030075a7 */ /* 0x0044e4000802017f */
[----:B---3--:R-:W-:Y:S05]  /*e280*/  @!P1 NANOSLEEP.SYNCS 0x989680 ;  /* 0x009896800000995d */ /* 0x008fea0003900000 */
[----:B------:R-:W3:Y:S02]  /*e290*/  @!P1 SYNCS.PHASECHK.TRANS64 P1, [R3+URZ+0x13260], R4 ;  /* 0x01326004030095a7 */ /* 0x000ee4000802007f */
[----:B---3--:R-:W-:Y:S05]  /*e2a0*/  @!P1 BRA `(.L_x_11788) ;  /* 0xfffffffc00f09947 */ /* 0x008fea000383ffff */
[----:B------:R-:W-:Y:S05]  /*e2b0*/  BRA `(.L_x_11818) ;  /* 0xfffffff400847947 */ /* 0x000fea000383ffff */
.L_x_11790:
[----:B-1----:R1:W3:Y:S02]  /*e2c0*/  SYNCS.PHASECHK.TRANS64.TRYWAIT P1, [R5+URZ+0x13260], R0 ;  /* 0x01326000050075a7 */ /* 0x0022e4000802017f */
[----:B---3--:R-:W-:Y:S05]  /*e2d0*/  @!P1 NANOSLEEP.SYNCS 0x989680 ;  /* 0x009896800000995d */ /* 0x008fea0003900000 */
[----:B------:R-:W3:Y:S02]  /*e2e0*/  @!P1 SYNCS.PHASECHK.TRANS64 P1, [R5+URZ+0x13260], R0 ;  /* 0x01326000050095a7 */ /* 0x000ee4000802007f */
[----:B---3--:R-:W-:Y:S05]  /*e2f0*/  @!P1 BRA `(.L_x_11790) ;  /* 0xfffffffc00f09947 */ /* 0x008fea000383ffff */
[----:B------:R-:W-:Y:S05]  /*e300*/  BRA `(.L_x_11819) ;  /* 0xfffffff400847947 */ /* 0x000fea000383ffff */
.L_x_11792:
[----:B---3--:R3:W4:Y:S02]  /*e310*/  SYNCS.PHASECHK.TRANS64.TRYWAIT P0, [R3+URZ+0x13280], R4 ;  /* 0x01328004030075a7 */ /* 0x008724000800017f */
[----:B----4-:R-:W-:Y:S05]  /*e320*/  @!P0 NANOSLEEP.SYNCS 0x989680 ;  /* 0x009896800000895d */ /* 0x010fea0003900000 */
[----:B------:R-:W4:Y:S02]  /*e330*/  @!P0 SYNCS.PHASECHK.TRANS64 P0, [R3+URZ+0x13280], R4 ;  /* 0x01328004030085a7 */ /* 0x000f24000800007f */
[----:B----4-:R-:W-:Y:S05]  /*e340*/  @!P0 BRA `(.L_x_11792) ;  /* 0xfffffffc00f08947 */ /* 0x010fea000383ffff */
[----:B------:R-:W-:Y:S05]  /*e350*/  BRA `(.L_x_11793) ;  /* 0xfffffff400807947 */ /* 0x000fea000383ffff */
.L_x_11820:
        /* <DEDUP_REMOVED lines=10> */
.L_x_12394:


//--------------------- .text._ZN7cutlass13device_kernelIN5flash11enable_sm90INS1_16FlashAttnFwdSm90INS1_25CollectiveMainloopFwdSm90ILi2EN4cute5tupleIJNS5_1CILi1EEES8_S8_EEENS6_IJNS7_ILi192EEENS7_ILi160EEENS7_ILi64EEEEEELi64ENS_12float_e4m3_tEfNS_4arch4Sm90ELb1ELb0ELb0ELb1ELb0ELb0ELb0ELb1ELb1ELb0ELb0ELb0EEENS1_21CollectiveEpilogueFwdINS6_IJSA_SC_SB_EEES9_NS_10bfloat16_tESG_Li384ELb1ELb0ELb0ELb1EEENS1_36VarlenDynamicPersistentTileSchedulerILi192ELi160ELi384ELi128ELb0ELb0ELb1ELb1ELb1ELb1EEEEEEEEEvNT_6ParamsE --------------------------
	.section	.text._ZN7cutlass13device_kernelIN5flash11enable_sm90INS1_16FlashAttnFwdSm90INS1_25CollectiveMainloopFwdSm90ILi2EN4cute5tupleIJNS5_1CILi1EEES8_S8_EEENS6_IJNS7_ILi192EEENS7_ILi160EEENS7_ILi64EEEEEELi64ENS_12float_e4m3_tEfNS_4arch4Sm90ELb1ELb0ELb0ELb1ELb0ELb0ELb0ELb1ELb1ELb0ELb0ELb0EEENS1_21CollectiveEpilogueFwdINS6_IJSA_SC_SB_EEES9_NS_10bfloat16_tESG_Li384ELb1ELb0ELb0ELb1EEENS1_36VarlenDynamicPersistentTileSchedulerILi192ELi160ELi384ELi128ELb0ELb0ELb1ELb1ELb1ELb1EEEEEEEEEvNT_6ParamsE,"ax",@progbits
	.align	128
.text._ZN7cutlass13device_kernelIN5flash11enable_sm90INS1_16FlashAttnFwdSm90INS1_25CollectiveMainloopFwdSm90ILi2EN4cute5tupleIJNS5_1CILi1EEES8_S8_EEENS6_IJNS7_ILi192EEENS7_ILi160EEENS7_ILi64EEEEEELi64ENS_12float_e4m3_tEfNS_4arch4Sm90ELb1ELb0ELb0ELb1ELb0ELb0ELb0ELb1ELb1ELb0ELb0ELb0EEENS1_21CollectiveEpilogueFwdINS6_IJSA_SC_SB_EEES9_NS_10bfloat16_tESG_Li384ELb1ELb0ELb0ELb1EEENS1_36VarlenDynamicPersistentTileSchedulerILi192ELi160ELi384ELi128ELb0ELb0ELb1ELb1ELb1ELb1EEEEEEEEEvNT_6ParamsE:
        .type           _ZN7cutlass13device_kernelIN5flash11enable_sm90INS1_16FlashAttnFwdSm90INS1_25CollectiveMainloopFwdSm90ILi2EN4cute5tupleIJNS5_1CILi1EEES8_S8_EEENS6_IJNS7_ILi192EEENS7_ILi160EEENS7_ILi64EEEEEELi64ENS_12float_e4m3_tEfNS_4arch4Sm90ELb1ELb0ELb0ELb1ELb0ELb0ELb0ELb1ELb1ELb0ELb0ELb0EEENS1_21CollectiveEpilogueFwdINS6_IJSA_SC_SB_EEES9_NS_10bfloat16_tESG_Li384ELb1ELb0ELb0ELb1EEENS1_36VarlenDynamicPersistentTileSchedulerILi192ELi160ELi384ELi128ELb0ELb0ELb1ELb1ELb1ELb1EEEEEEEEEvNT_6ParamsE,@function
        .size           _ZN7cutlass13device_kernelIN5flash11enable_sm90INS1_16FlashAttnFwdSm90INS1_25CollectiveMainloopFwdSm90ILi2EN4cute5tupleIJNS5_1CILi1EEES8_S8_EEENS6_IJNS7_ILi192EEENS7_ILi160EEENS7_ILi64EEEEEELi64ENS_12float_e4m3_tEfNS_4arch4Sm90ELb1ELb0ELb0ELb1ELb0ELb0ELb0ELb1ELb1ELb0ELb0ELb0EEENS1_21CollectiveEpilogueFwdINS6_IJSA_SC_SB_EEES9_NS_10bfloat16_tESG_Li384ELb1ELb0ELb0ELb1EEENS1_36VarlenDynamicPersistentTileSchedulerILi192ELi160ELi384ELi128ELb0ELb0ELb1ELb1ELb1ELb1EEEEEEEEEvNT_6ParamsE,(.L_x_12395 - _ZN7cutlass13device_kernelIN5flash11enable_sm90INS1_16FlashAttnFwdSm90INS1_25CollectiveMainloopFwdSm90ILi2EN4cute5tupleIJNS5_1CILi1EEES8_S8_EEENS6_IJNS7_ILi192EEENS7_ILi160EEENS7_ILi64EEEEEELi64ENS_12float_e4m3_tEfNS_4arch4Sm90ELb1ELb0ELb0ELb1ELb0ELb0ELb0ELb1ELb1ELb0ELb0ELb0EEENS1_21CollectiveEpilogueFwdINS6_IJSA_SC_SB_EEES9_NS_10bfloat16_tESG_Li384ELb1ELb0ELb0ELb1EEENS1_36VarlenDynamicPersistentTileSchedulerILi192ELi160ELi384ELi128ELb0ELb0ELb1ELb1ELb1ELb1EEEEEEEEEvNT_6ParamsE)
        .other          _ZN7cutlass13device_kernelIN5flash11enable_sm90INS1_16FlashAttnFwdSm90INS1_25CollectiveMainloopFwdSm90ILi2EN4cute5tupleIJNS5_1CILi1EEES8_S8_EEENS6_IJNS7_ILi192EEENS7_ILi160EEENS7_ILi64EEEEEELi64ENS_12float_e4m3_tEfNS_4arch4Sm90ELb1ELb0ELb0ELb1ELb0ELb0ELb0ELb1ELb1ELb0ELb0ELb0EEENS1_21CollectiveEpilogueFwdINS6_IJSA_SC_SB_EEES9_NS_10bfloat16_tESG_Li384ELb1ELb0ELb0ELb1EEENS1_36VarlenDynamicPersistentTileSchedulerILi192ELi160ELi384ELi128ELb0ELb0ELb1ELb1ELb1ELb1EEEEEEEEEvNT_6ParamsE,@"STO_CUDA_ENTRY STV_DEFAULT"
_ZN7cutlass13device_kernelIN5flash11enable_sm90INS1_16FlashAttnFwdSm90INS1_25CollectiveMainloopFwdSm90ILi2EN4cute5tupleIJNS5_1CILi1EEES8_S8_EEENS6_IJNS7_ILi192EEENS7_ILi160EEENS7_ILi64EEEEEELi64ENS_12float_e4m3_tEfNS_4arch4Sm90ELb1ELb0ELb0ELb1ELb0ELb0ELb0ELb1ELb1ELb0ELb0ELb0EEENS1_21CollectiveEpilogueFwdINS6_IJSA_SC_SB_EEES9_NS_10bfloat16_tESG_Li384ELb1ELb0ELb0ELb1EEENS1_36VarlenDynamicPersistentTileSchedulerILi192ELi160ELi384ELi128ELb0ELb0ELb1ELb1ELb1ELb1EEEEEEEEEvNT_6ParamsE:
        /* <DEDUP_REMOVED lines=21> */
.L_x_11822:
[----:B------:R-:W-:Y:S05]  /*0150*/  BSYNC B0 ;  /* 0x0000000000007941 */ /* 0x000fea0003800000 */
.L_x_11821:
        /* <DEDUP_REMOVED lines=41> */
.L_x_11823:
        /* <DEDUP_REMOVED lines=22> */
.L_x_11824:
        /* <DEDUP_REMOVED lines=18> */
.L_x_11825:
        /* <DEDUP_REMOVED lines=22> */
.L_x_11826:
        /* <DEDUP_REMOVED lines=22> */
.L_x_11827:
[----:B------:R-:W-:Y:S01]  /*0930*/  PLOP3.LUT P0, PT, PT, PT, UP0, 0x80, 0x0 ;  /* 0x000000000000781c */ /* 0x000fe20003f0f008 */
[----:B------:R-:W-:Y:S01]  /*0940*/  UMOV UR40, 0x1 ;  /* 0x0000000100287882 */ /* 0x000fe20000000000 */
[----:B------:R-:W-:Y:S01]  /*0950*/  NOP ;  /* 0x0000000000007918 */ /* 0x000fe20000000000 */
[----:B------:R-:W-:Y:S01]  /*0960*/  USEL UR40, UR40, 0x2, !UP0 ;  /* 0x0000000228287887 */ /* 0x000fe2000c000000 */
[----:B------:R-:W-:Y:S01]  /*0970*/  ULDC.64 UR52, c[0x0][0x208] ;  /* 0x0000820000347ab9 */ /* 0x000fe20000000a00 */
[----:B012-4-:R-:W-:Y:S08]  /*0980*/  BAR.SYNC.DEFER_BLOCKING 0x0 ;  /* 0x0000000000007b1d */ /* 0x017ff00000010000 */
[----:B------:R-:W-:Y:S05]  /*0990*/  @!P0 BRA `(.L_x_11828) ;  /* 0x000000b000508947 */ /* 0x000fea0003800000 */
.L_x_11829:
        /* <DEDUP_REMOVED lines=24> */
[-C--:B------:R-:W-:Y:S02]  /*0b20*/  LEA.HI R2, R0, R12.reuse, RZ, 0x4 ;  /* 0x0000000c00027211 */ /* 0x080fe400078f20ff */
[----:B------:R-:W-:Y:S02]  /*0b30*/  LOP3.LUT R23, R156, 0xffffff80, RZ, 0xc0, !PT ;  /* 0xffffff809c177812 */ /* 0x000fe400078ec0ff */
[----:B------:R-:W-:Y:S02]  /*0b40*/  LEA.HI R3, R0, R12, RZ, 0x5 ;  /* 0x0000000c00037211 */ /* 0x000fe400078f28ff */
[----:B------:R-:W-:Y:S01]  /*0b50*/  SHF.R.S32.HI R5, RZ, 0x4, R2 ;  /* 0x00000004ff057819 */ /* 0x000fe20000011402 */
[----:B------:R-:W-:Y:S01]  /*0b60*/  IMAD.IADD R23, R12, 0x1, -R23 ;  /* 0x000000010c177824 */ /* 0x000fe200078e0a17 */
[----:B------:R-:W-:Y:S01]  /*0b70*/  SHF.R.S32.HI R156, RZ, 0x7, R156 ;  /* 0x00000007ff9c7819 */ /* 0x000fe2000001149c */
[----:B------:R-:W-:Y:S01]  /*0b80*/  IMAD.SHL.U32 R4, R3, 0x20, RZ ;  /* 0x0000002003047824 */ /* 0x000fe200078e00ff */
[----:B------:R-:W-:-:S02]  /*0b90*/  LOP3.LUT R3, R2, 0x3fffff0, RZ, 0xc0, !PT ;  /* 0x03fffff002037812 */ /* 0x000fc400078ec0ff */
[----:B------:R-:W-:Y:S01]  /*0ba0*/  SHF.R.S32.HI R8, RZ, 0x1f, R23 ;  /* 0x0000001fff087819 */ /* 0x000fe20000011417 */
[----:B------:R-:W-:Y:S01]  /*0bb0*/  IMAD.HI R6, R156, 0x55555556, RZ ;  /* 0x555555569c067827 */ /* 0x000fe200078e02ff */
[----:B------:R-:W-:Y:S02]  /*0bc0*/  LEA.HI R2, R2, R5, RZ, 0x1 ;  /* 0x0000000502027211 */ /* 0x000fe400078f08ff */
[----:B------:R-:W-:Y:S01]  /*0bd0*/  LEA.HI R9, R8, R23, RZ, 0x2 ;  /* 0x0000001708097211 */ /* 0x000fe200078f10ff */
[----:B------:R-:W-:Y:S01]  /*0be0*/  IMAD.IADD R3, R12, 0x1, -R3 ;  /* 0x000000010c037824 */ /* 0x000fe200078e0a03 */
[----:B------:R-:W-:Y:S02]  /*0bf0*/  LOP3.LUT R4, R4, 0xfffffc00, RZ, 0xc0, !PT ;  /* 0xfffffc0004047812 */ /* 0x000fe400078ec0ff */
        /* <DEDUP_REMOVED lines=22> */
.L_x_11886:
        /* <DEDUP_REMOVED lines=21> */
[----:B-1-34-:R-:W-:-:S03]  /*0eb0*/  IMAD.U32 R4, RZ, RZ, UR6 ;  /* 0x00000006ff047e24 */ /* 0x01afc6000f8e00ff */
        /* <DEDUP_REMOVED lines=15> */
[----:B-----5:R-:W-:-:S14]  /*0fb0*/  @P2 BRA `(.L_x_11830) ;  /* 0x0000000000342947 */ /* 0x020fdc0003800000 */
        /* <DEDUP_REMOVED lines=13> */
.L_x_11830:
        /* <DEDUP_REMOVED lines=10> */
.L_x_11831:
        /* <DEDUP_REMOVED lines=13> */
.L_x_11832:
        /* <DEDUP_REMOVED lines=59> */
[----:B------:R-:W-:Y:S01]  /*15b0*/  UIMAD.WIDE UR6, UR6, 0x66666667, URZ ;  /* 0x66666667060678a5 */ /* 0x000fe2000f8e023f */
        /* <DEDUP_REMOVED lines=11> */
[----:B------:R-:W-:Y:S01]  /*1670*/  CS2R R58, SRZ ;  /* 0x00000000003a7805 */ /* 0x000fe2000001ff00 */
[----:B------:R-:W-:Y:S01]  /*1680*/  IMAD.MOV.U32 R44, RZ, RZ, RZ ;  /* 0x000000ffff2c7224 */ /* 0x000fe200078e00ff */
        /* <DEDUP_REMOVED lines=49> */
.L_x_11834:
        /* <DEDUP_REMOVED lines=9> */
.L_x_11973:
[----:B------:R-:W-:Y:S05]  /*1a30*/  @!P0 BRA `(.L_x_11836) ;  /* 0x0000000000048947 */ /* 0x000fea0003800000 */
[----:B------:R-:W-:Y:S01]  /*1a40*/  BPT.TRAP 0x1 ;  /* 0x000000040000795c */ /* 0x000fe20000300000 */
.L_x_11836:
[----:B0-----:R-:W-:Y:S02]  /*1a50*/  IMAD.U32 R3, RZ, RZ, UR36 ;  /* 0x00000024ff037e24 */ /* 0x001fe4000f8e00ff */
[----:B------:R-:W-:-:S03]  /*1a60*/  IMAD.U32 R0, RZ, RZ, UR46 ;  /* 0x0000002eff007e24 */ /* 0x000fc6000f8e00ff */
[----:B------:R-:W-:Y:S02]  /*1a70*/  LEA R3, R3, UR45, 0x3 ;  /* 0x0000002d03037c11 */ /* 0x000fe4000f8e18ff */
[----:B------:R-:W-:-:S04]  /*1a80*/  SHF.L.U32 R0, R0, 0x1f, RZ ;  /* 0x0000001f00007819 */ /* 0x000fc800000006ff */
[----:B------:R0:W1:Y:S01]  /*1a90*/  SYNCS.PHASECHK.TRANS64.TRYWAIT P1, [R3+URZ+0x13230], R0 ;  /* 0x01323000030075a7 */ /* 0x000062000802017f */
[----:B------:R-:W-:Y:S05]  /*1aa0*/  @!P0 BRA `(.L_x_11837) ;  /* 0x0000000000048947 */ /* 0x000fea0003800000 */
[----:B------:R-:W-:Y:S01]  /*1ab0*/  BPT.TRAP 0x1 ;  /* 0x000000040000795c */ /* 0x000fe20000300000 */
.L_x_11837:
[----:B-1----:R-:W-:Y:S05]  /*1ac0*/  @P1 BRA `(.L_x_11838) ;  /* 0x0000000000081947 */ /* 0x002fea0003800000 */
[----:B------:R-:W1:Y:S02]  /*1ad0*/  SYNCS.PHASECHK.TRANS64.TRYWAIT P1, [R3+URZ+0x13230], R0 ;  /* 0x01323000030075a7 */ /* 0x000e64000802017f */
[----:B-1----:R-:W-:Y:S05]  /*1ae0*/  @!P1 BRA `(.L_x_11839) ;  /* 0x000000e400209947 */ /* 0x002fea0003800000 */
.L_x_11838:
        /* <DEDUP_REMOVED lines=15> */
[----:B01----:R-:W-:Y:S01]  /*1be0*/  IMAD.U32 R0, RZ, RZ, UR51 ;  /* 0x00000033ff007e24 */ /* 0x003fe2000f8e00ff */
[----:B------:R-:W-:Y:S01]  /*1bf0*/  UMOV UR7, 0x80000020 ;  /* 0x8000002000077882 */ /* 0x000fe20000000000 */
[----:B------:R-:W-:Y:S01]  /*1c00*/  UMOV UR8, UR55 ;  /* 0x0000003700087c82 */ /* 0x000fe20008000000 */
[----:B------:R-:W-:Y:S01]  /*1c10*/  IMAD.U32 R51, RZ, RZ, UR43 ;  /* 0x0000002bff337e24 */ /* 0x000fe2000f8e00ff */
[----:B------:R-:W-:Y:S01]  /*1c20*/  UIADD3 UR22, UR54, -0x2, URZ ;  /* 0xfffffffe36167890 */ /* 0x000fe2000fffe03f */
[----:B------:R-:W-:-:S02]  /*1c30*/  IMAD R13, R0, 0xc0, R19 ;  /* 0x000000c0000d7824 */ /* 0x000fc400078e0213 */
        /* <DEDUP_REMOVED lines=19> */
[----:B------:R-:W-:Y:S01]  /*1d70*/  UMOV UR6, UR13 ;  /* 0x0000000d00067c82 */ /* 0x000fe20008000000 */
        /* <DEDUP_REMOVED lines=9> */
[----:B------:R-:W-:Y:S02]  /*1e10*/  UIMAD UR10, UR54, -0xa0, UR49 ;  /* 0xffffff60360a78a4 */ /* 0x000fe4000f8e0231 */
        /* <DEDUP_REMOVED lines=8> */
[----:B------:R-:W-:Y:S01]  /*1ea0*/  UIADD3 UR6, -UR50, 0xa1, UR10 ;  /* 0x000000a132067890 */ /* 0x000fe2000fffe10a */
[----:B------:R-:W-:Y:S01]  /*1eb0*/  UMOV UR7, 0x80000020 ;  /* 0x8000002000077882 */ /* 0x000fe20000000000 */
[----:B------:R-:W-:-:S04]  /*1ec0*/  UIADD3 UR10, UR10, 0xa0, URZ ;  /* 0x000000a00a0a7890 */ /* 0x000fc8000fffe03f */
[----:B------:R-:W-:Y:S01]  /*1ed0*/  IMAD.U32 R7, RZ, RZ, UR6 ;  /* 0x00000006ff077e24 */ /* 0x000fe2000f8e00ff */
[----:B------:R-:W-:Y:S01]  /*1ee0*/  UIADD3 UR6, UR12, 0x102, URZ ;  /* 0x000001020c067890 */ /* 0x000fe2000fffe03f */
[----:B------:R-:W-:Y:S02]  /*1ef0*/  IMAD.U32 R11, RZ, RZ, UR10 ;  /* 0x0000000aff0b7e24 */ /* 0x000fe4000f8e00ff */
[C---:B------:R-:W-:Y:S02]  /*1f00*/  IMAD R2, R18.reuse, -0x2, R7 ;  /* 0xfffffffe12027824 */ /* 0x040fe400078e0207 */
[----:B------:R-:W-:-:S03]  /*1f10*/  IMAD R11, R18, -0x2, R11 ;  /* 0xfffffffe120b7824 */ /* 0x000fc600078e020b */
[----:B------:R-:W-:Y:S02]  /*1f20*/  IADD3 R0, R2, 0x8, R13 ;  /* 0x0000000802007810 */ /* 0x000fe40007ffe00d */
[----:B------:R-:W-:Y:S02]  /*1f30*/  VIADDMNMX R2, R13, R2, R11, PT ;  /* 0x000000020d027246 */ /* 0x000fe4000380010b */
[----:B------:R-:W-:-:S04]  /*1f40*/  VIMNMX R0, R11, R0, PT ;  /* 0x000000000b007248 */ /* 0x000fc80003fe0100 */
        /* <DEDUP_REMOVED lines=17> */
[----:B------:R-:W-:Y:S01]  /*2060*/  ISETP.GT.AND P2, PT, R0, 0x19, PT ;  /* 0x000000190000780c */ /* 0x000fe20003f44270 */
[----:B------:R-:W-:-:S02]  /*2070*/  WARPGROUP.DEPBAR.LE gsb0, 0x0 ;  /* 0x00008000000079c5 */ /* 0x000fc40000010000 */
[----:B------:R-:W-:Y:S01]  /*2080*/  WARPGROUP.ARRIVE ;  /* 0x00000000000079c5 */ /* 0x000fe20000000000 */
[----:B------:R-:W-:Y:S02]  /*2090*/  FSEL R45, R118, -INF , P3 ;  /* 0xff800000762d7808 */ /* 0x000fe40001800000 */
[----:B------:R-:W-:Y:S02]  /*20a0*/  FMNMX.FTZ R4, R115, R4, !PT ;  /* 0x0000000473047209 */ /* 0x000fe40007810000 */
        /* <DEDUP_REMOVED lines=32> */
[----:B------:R-:W-:Y:S01]  /*22b0*/  ISETP.GT.AND P4, PT, R2, 0x8, PT ;  /* 0x000000080200780c */ /* 0x000fe20003f84270 */
[----:B------:R-:W-:Y:S02]  /*22c0*/  WARPGROUP.DEPBAR.LE gsb0, 0x0 ;  /* 0x00008000000079c5 */ /* 0x000fe40000010000 */
[----:B------:R-:W-:Y:S01]  /*22d0*/  WARPGROUP.ARRIVE ;  /* 0x00000000000079c5 */ /* 0x000fe20000000000 */
[----:B------:R-:W-:Y:S02]  /*22e0*/  FSEL R74, R74, -INF , P3 ;  /* 0xff8000004a4a7808 */ /* 0x000fe40001800000 */
[----:B------:R-:W-:-:S02]  /*22f0*/  ISETP.GT.AND P3, PT, R0, 0x48, PT ;  /* 0x000000480000780c */ /* 0x000fc40003f64270 */
[----:B------:R-:W-:Y:S01]  /*2300*/  FSEL R75, R75, -INF , P2 ;  /* 0xff8000004b4b7808 */ /* 0x000fe20001000000 */
[----:B------:R-:W-:Y:S01]  /*2310*/  QGMMA.64x32x32.F32.E4M3.E4M3 R56, gdesc[UR4], R56, gsb0 ;  /* 0x00600000043879f3 */ /* 0x000fe20008000838 */
[----:B------:R-:W-:Y:S01]  /*2320*/  UIADD3 UR6, UR12, 0x202, URZ ;  /* 0x000002020c067890 */ /* 0x000fe2000fffe03f */
[----:B------:R-:W-:Y:S01]  /*2330*/  FMNMX.FTZ R4, R74, R49, !PT ;  /* 0x000000314a047209 */ /* 0x000fe20007810000 */
[----:B------:R-:W-:Y:S01]  /*2340*/  UMOV UR7, 0x80000020 ;  /* 0x8000002000077882 */ /* 0x000fe20000000000 */
        /* <DEDUP_REMOVED lines=19> */
[----:B------:R-:W-:Y:S02]  /*2480*/  FMNMX.FTZ R49, R87, R4, !PT ;  /* 0x0000000457317209 */ /* 0x000fe40007810000 */
[----:B------:R-:W-:Y:S01]  /*2490*/  FSEL R108, R108, -INF , P4 ;  /* 0xff8000006c6c7808 */ /* 0x000fe20002000000 */
[----:B------:R-:W-:Y:S02]  /*24a0*/  WARPGROUP.DEPBAR.LE gsb0, 0x0 ;  /* 0x00008000000079c5 */ /* 0x000fe40000010000 */
[----:B------:R-:W-:Y:S01]  /*24b0*/  WARPGROUP.ARRIVE ;  /* 0x00000000000079c5 */ /* 0x000fe20000000000 */
[----:B------:R-:W-:-:S02]  /*24c0*/  FSEL R58, R58, -INF , P3 ;  /* 0xff8000003a3a7808 */ /* 0x000fc40001800000 */
[----:B------:R-:W-:Y:S02]  /*24d0*/  ISETP.GT.AND P3, PT, R0, 0x68, PT ;  /* 0x000000680000780c */ /* 0x000fe40003f64270 */
[----:B------:R-:W-:Y:S01]  /*24e0*/  FSEL R59, R59, -INF , P2 ;  /* 0xff8000003b3b7808 */ /* 0x000fe20001000000 */
[----:B------:R-:W-:Y:S01]  /*24f0*/  QGMMA.64x32x32.F32.E4M3.E4M3 R24, gdesc[UR4], R24, gsb0 ;  /* 0x00600000041879f3 */ /* 0x000fe20008000818 */
[----:B------:R-:W-:Y:S01]  /*2500*/  FMNMX.FTZ R4, R58, R49, !PT ;  /* 0x000000313a047209 */ /* 0x000fe20007810000 */
[----:B------:R-:W-:Y:S01]  /*2510*/  UIADD3 UR6, UR49, -UR50, URZ ;  /* 0x8000003231067290 */ /* 0x000fe2000fffe03f */
[----:B------:R-:W-:Y:S02]  /*2520*/  ISETP.GT.AND P2, PT, R0, 0x69, PT ;  /* 0x000000690000780c */ /* 0x000fe40003f44270 */
[----:B------:R-:W-:Y:S01]  /*2530*/  FSEL R62, R62, -INF , P3 ;  /* 0xff8000003e3e7808 */ /* 0x000fe20001800000 */
[----:B------:R-:W-:Y:S01]  /*2540*/  UIMAD UR6, UR51, 0xc0, UR6 ;  /* 0x000000c0330678a4 */ /* 0x000fe2000f8e0206 */
[----:B------:R-:W-:-:S02]  /*2550*/  FMNMX.FTZ R49, R59, R4, !PT ;  /* 0x000000043b317209 */ /* 0x000fc40007810000 */
[----:B------:R-:W-:Y:S01]  /*2560*/  ISETP.GT.AND P3, PT, R0, 0x70, PT ;  /* 0x000000700000780c */ /* 0x000fe20003f64270 */
[----:B------:R-:W-:Y:S01]  /*2570*/  UIMAD.WIDE UR6, UR6, 0x66666667, URZ ;  /* 0x66666667060678a5 */ /* 0x000fe2000f8e023f */
[----:B------:R-:W-:Y:S02]  /*2580*/  FSEL R63, R63, -INF , P2 ;  /* 0xff8000003f3f7808 */ /* 0x000fe40001000000 */
[----:B------:R-:W-:Y:S01]  /*2590*/  FMNMX.FTZ R4, R62, R49, !PT ;  /* 0x000000313e047209 */ /* 0x000fe20007810000 */
[----:B------:R-:W-:Y:S01]  /*25a0*/  USHF.R.U32.HI UR6, URZ, 0x1f, UR7 ;  /* 0x0000001f3f067899 */ /* 0x000fe20008011607 */
[----:B------:R-:W-:Y:S02]  /*25b0*/  ISETP.GT.AND P2, PT, R0, 0x71, PT ;  /* 0x000000710000780c */ /* 0x000fe40003f44270 */
[----:B------:R-:W-:Y:S01]  /*25c0*/  FSEL R66, R66, -INF , P3 ;  /* 0xff80000042427808 */ /* 0x000fe20001800000 */
[----:B------:R-:W-:Y:S01]  /*25d0*/  ULEA.HI.SX32 UR6, UR7, UR6, 0x1a ;  /* 0x0000000607067291 */ /* 0x000fe2000f8fd23f */
[----:B------:R-:W-:-:S02]  /*25e0*/  FMNMX.FTZ R49, R63, R4, !PT ;  /* 0x000000043f317209 */ /* 0x000fc40007810000 */
[----:B------:R-:W-:Y:S01]  /*25f0*/  ISETP.GT.AND P3, PT, R0, 0x78, PT ;  /* 0x000000780000780c */ /* 0x000fe20003f64270 */
[----:B------:R-:W-:Y:S01]  /*2600*/  UISETP.LT.AND UP0, UPT, URZ, UR6, UPT ;  /* 0x000000063f00728c */ /* 0x000fe2000bf01270 */
[----:B------:R-:W-:Y:S02]  /*2610*/  FSEL R67, R67, -INF , P2 ;  /* 0xff80000043437808 */ /* 0x000fe40001000000 */
[----:B------:R-:W-:Y:S01]  /*2620*/  FMNMX.FTZ R4, R66, R49, !PT ;  /* 0x0000003142047209 */ /* 0x000fe20007810000 */
[----:B------:R-:W-:Y:S01]  /*2630*/  USEL UR21, URZ, UR6, !UP0 ;  /* 0x000000063f157287 */ /* 0x000fe2000c000000 */
[----:B------:R-:W-:Y:S02]  /*2640*/  ISETP.GT.AND P2, PT, R0, 0x79, PT ;  /* 0x000000790000780c */ /* 0x000fe40003f44270 */
[----:B------:R-:W-:Y:S01]  /*2650*/  FSEL R70, R70, -INF , P3 ;  /* 0xff80000046467808 */ /* 0x000fe20001800000 */
[----:B------:R-:W-:Y:S01]  /*2660*/  UISETP.GE.AND UP0, UPT, UR22, UR21, UPT ;  /* 0x000000151600728c */ /* 0x000fe2000bf06270 */
        /* <DEDUP_REMOVED lines=27> */
[----:B------:R-:W-:Y:S02]  /*2820*/  FMNMX.FTZ R0, R38, R49, !PT ;  /* 0x0000003126007209 */ /* 0x000fe40007810000 */
[C---:B------:R-:W-:Y:S02]  /*2830*/  ISETP.GT.AND P3, PT, R2.reuse, 0x1, PT ;  /* 0x000000010200780c */ /* 0x040fe40003f64270 */
[----:B------:R-:W-:Y:S02]  /*2840*/  FMNMX.FTZ R8, R39, R0, !PT ;  /* 0x0000000027087209 */ /* 0x000fe40007810000 */
        /* <DEDUP_REMOVED lines=85> */
[----:B------:R-:W-:Y:S01]  /*2da0*/  MUFU.EX2 R6, R6 ;  /* 0x0000000600067308 */ /* 0x000fe20000000800 */
[----:B------:R-:W-:-:S02]  /*2db0*/  FMNMX.FTZ R41, R97, R42, !PT ;  /* 0x0000002a61297209 */ /* 0x000fc40007810000 */
[----:B------:R-:W-:Y:S02]  /*2dc0*/  ISETP.GT.AND P2, PT, R2, 0x40, PT ;  /* 0x000000400200780c */ /* 0x000fe40003f44270 */
[----:B------:R-:W-:Y:S02]  /*2dd0*/  FMNMX.FTZ R42, R100, R41, !PT ;  /* 0x00000029642a7209 */ /* 0x000fe40007810000 */
[----:B------:R-:W-:Y:S01]  /*2de0*/  FSEL R72, R72, -INF , P2 ;  /* 0xff80000048487808 */ /* 0x000fe20001000000 */
[----:B------:R-:W-:Y:S01]  /*2df0*/  MUFU.EX2 R7, R7 ;  /* 0x0000000700077308 */ /* 0x000fe20000000800 */
[----:B------:R-:W-:Y:S01]  /*2e00*/  FMNMX.FTZ R45, R101, R42, !PT ;  /* 0x0000002a652d7209 */ /* 0x000fe20007810000 */
[----:B------:R-:W-:Y:S01]  /*2e10*/  FFMA.FTZ R42, R43, UR43, -R4 ;  /* 0x0000002b2b2a7c23 */ /* 0x000fe20008010804 */
[----:B------:R-:W-:Y:S02]  /*2e20*/  ISETP.GT.AND P2, PT, R2, 0x48, PT ;  /* 0x000000480200780c */ /* 0x000fe40003f44270 */
[----:B------:R-:W-:-:S02]  /*2e30*/  FMNMX.FTZ R44, R72, R45, !PT ;  /* 0x0000002d482c7209 */ /* 0x000fc40007810000 */
[----:B------:R-:W-:Y:S01]  /*2e40*/  FSEL R76, R76, -INF , P2 ;  /* 0xff8000004c4c7808 */ /* 0x000fe20001000000 */
[----:B------:R-:W-:Y:S01]  /*2e50*/  MUFU.EX2 R8, R8 ;  /* 0x0000000800087308 */ /* 0x000fe20000000800 */
[----:B------:R-:W-:Y:S02]  /*2e60*/  FMNMX.FTZ R43, R73, R44, !PT ;  /* 0x0000002c492b7209 */ /* 0x000fe40007810000 */
[----:B------:R-:W-:Y:S02]  /*2e70*/  ISETP.GT.AND P2, PT, R2, 0x50, PT ;  /* 0x000000500200780c */ /* 0x000fe40003f44270 */
[----:B------:R-:W-:Y:S02]  /*2e80*/  FMNMX.FTZ R44, R76, R43, !PT ;  /* 0x0000002b4c2c7209 */ /* 0x000fe40007810000 */
[----:B------:R-:W-:Y:S01]  /*2e90*/  FSEL R80, R80, -INF , P2 ;  /* 0xff80000050507808 */ /* 0x000fe20001000000 */
[----:B------:R-:W0:Y:S01]  /*2ea0*/  MUFU.EX2 R9, R9 ;  /* 0x0000000900097308 */ /* 0x000e220000000800 */
[----:B------:R-:W-:Y:S01]  /*2eb0*/  FMNMX.FTZ R45, R77, R44, !PT ;  /* 0x0000002c4d2d7209 */ /* 0x000fe20007810000 */
[----:B------:R-:W-:Y:S01]  /*2ec0*/  FFMA.FTZ R44, R74, UR43, -R4 ;  /* 0x0000002b4a2c7c23 */ /* 0x000fe20008010804 */
[----:B------:R-:W-:-:S02]  /*2ed0*/  ISETP.GT.AND P2, PT, R2, 0x58, PT ;  /* 0x000000580200780c */ /* 0x000fc40003f44270 */
[----:B------:R-:W-:Y:S02]  /*2ee0*/  FMNMX.FTZ R46, R80, R45, !PT ;  /* 0x0000002d502e7209 */ /* 0x000fe40007810000 */
[----:B------:R-:W-:Y:S01]  /*2ef0*/  FSEL R84, R84, -INF , P2 ;  /* 0xff80000054547808 */ /* 0x000fe20001000000 */
[----:B------:R-:W-:Y:S01]  /*2f00*/  MUFU.EX2 R10, R10 ;  /* 0x0000000a000a7308 */ /* 0x000fe20000000800 */
[----:B------:R-:W-:Y:S02]  /*2f10*/  FMNMX.FTZ R45, R81, R46, !PT ;  /* 0x0000002e512d7209 */ /* 0x000fe40007810000 */
[----:B------:R-:W-:Y:S02]  /*2f20*/  ISETP.GT.AND P2, PT, R2, 0x60, PT ;  /* 0x000000600200780c */ /* 0x000fe40003f44270 */
[----:B------:R-:W-:Y:S02]  /*2f30*/  FMNMX.FTZ R46, R84, R45, !PT ;  /* 0x0000002d542e7209 */ /* 0x000fe40007810000 */
[----:B------:R-:W-:Y:S01]  /*2f40*/  FSEL R56, R56, -INF , P2 ;  /* 0xff80000038387808 */ /* 0x000fe20001000000 */
[----:B------:R-:W-:Y:S01]  /*2f50*/  MUFU.EX2 R45, R75 ;  /* 0x0000004b002d7308 */ /* 0x000fe20000000800 */
[----:B------:R-:W-:Y:S01]  /*2f60*/  FMNMX.FTZ R47, R85, R46, !PT ;  /* 0x0000002e552f7209 */ /* 0x000fe20007810000 */
[--C-:B------:R-:W-:Y:S01]  /*2f70*/  FFMA.FTZ R46, R78, UR43, -R4.reuse ;  /* 0x0000002b4e2e7c23 */ /* 0x100fe20008010804 */
[----:B------:R-:W-:Y:S01]  /*2f80*/  ISETP.GT.AND P2, PT, R2, 0x68, PT ;  /* 0x000000680200780c */ /* 0x000fe20003f44270 */
[----:B------:R-:W-:Y:S01]  /*2f90*/  FFMA.FTZ R78, R58, UR43, -R4 ;  /* 0x0000002b3a4e7c23 */ /* 0x000fe20008010804 */
        /* <DEDUP_REMOVED lines=18> */
[----:B------:R-:W-:Y:S01]  /*30c0*/  MUFU.EX2 R15, R91 ;  /* 0x0000005b000f7308 */ /* 0x000fe20000000800 */
[----:B------:R-:W-:Y:S01]  /*30d0*/  FSEL R68, R68, -INF , P2 ;  /* 0xff80000044447808 */ /* 0x000fe20001000000 */
[--C-:B-1----:R-:W-:Y:S01]  /*30e0*/  FFMA.FTZ R79, R59, UR43, -R4.reuse ;  /* 0x0000002b3b4f7c23 */ /* 0x102fe20008010804 */
[----:B------:R-:W-:Y:S01]  /*30f0*/  FMNMX.FTZ R49, R65, R50, !PT ;  /* 0x0000003241317209 */ /* 0x000fe20007810000 */
[----:B------:R-:W-:Y:S01]  /*3100*/  FFMA.FTZ R59, R67, UR43, -R4 ;  /* 0x0000002b433b7c23 */ /* 0x000fe20008010804 */
[----:B------:R-:W-:Y:S02]  /*3110*/  FSEL R69, R69, -INF , P3 ;  /* 0xff80000045457808 */ /* 0x000fe40001800000 */
[----:B------:R-:W-:Y:S01]  /*3120*/  ISETP.GT.AND P2, PT, R2, 0x80, PT ;  /* 0x000000800200780c */ /* 0x000fe20003f44270 */
[----:B------:R-:W-:Y:S01]  /*3130*/  MUFU.EX2 R12, R12 ;  /* 0x0000000c000c7308 */ /* 0x000fe20000000800 */
[----:B------:R-:W-:-:S02]  /*3140*/  FMNMX.FTZ R52, R68, R49, !PT ;  /* 0x0000003144347209 */ /* 0x000fc40007810000 */
[----:B------:R-:W-:Y:S02]  /*3150*/  ISETP.GT.AND P3, PT, R2, 0x81, PT ;  /* 0x000000810200780c */ /* 0x000fe40003f64270 */
[----:B------:R-:W-:Y:S01]  /*3160*/  FSEL R50, R24, -INF , P2 ;  /* 0xff80000018327808 */ /* 0x000fe20001000000 */
[----:B------:R-:W-:Y:S01]  /*3170*/  FFMA.FTZ R24, R86, UR43, -R4 ;  /* 0x0000002b56187c23 */ /* 0x000fe20008010804 */
[----:B------:R-:W-:Y:S01]  /*3180*/  FMNMX.FTZ R53, R69, R52, !PT ;  /* 0x0000003445357209 */ /* 0x000fe20007810000 */
[----:B------:R-:W1:Y:S01]  /*3190*/  MUFU.EX2 R13, R119 ;  /* 0x00000077000d7308 */ /* 0x000e620000000800 */
        /* <DEDUP_REMOVED lines=13> */
[--C-:B------:R-:W-:Y:S01]  /*3270*/  FFMA.FTZ R32, R62, UR43, -R4.reuse ;  /* 0x0000002b3e207c23 */ /* 0x100fe20008010804 */
[----:B------:R-:W-:Y:S01]  /*3280*/  FMNMX.FTZ R28, R29, R28, !PT ;  /* 0x0000001c1d1c7209 */ /* 0x000fe20007810000 */
[----:B------:R-:W-:Y:S01]  /*3290*/  FFMA.FTZ R62, R70, UR43, -R4 ;  /* 0x0000002b463e7c23 */ /* 0x000fe20008010804 */
[----:B------:R-:W-:Y:S01]  /*32a0*/  FSEL R54, R33, -INF , P3 ;  /* 0xff80000021367808 */ /* 0x000fe20001800000 */
[----:B------:R-:W-:Y:S01]  /*32b0*/  MUFU.EX2 R25, R87 ;  /* 0x0000005700197308 */ /* 0x000fe20000000800 */
[----:B------:R-:W-:Y:S02]  /*32c0*/  ISETP.GT.AND P2, PT, R2, 0x98, PT ;  /* 0x000000980200780c */ /* 0x000fe40003f44270 */
[----:B------:R-:W-:-:S02]  /*32d0*/  FMNMX.FTZ R33, R53, R28, !PT ;  /* 0x0000001c35217209 */ /* 0x000fc40007810000 */
[----:B------:R-:W-:Y:S02]  /*32e0*/  ISETP.GT.AND P3, PT, R2, 0x99, PT ;  /* 0x000000990200780c */ /* 0x000fe40003f64270 */
[----:B------:R-:W-:Y:S01]  /*32f0*/  FSEL R58, R36, -INF , P2 ;  /* 0xff800000243a7808 */ /* 0x000fe20001000000 */
[----:B------:R-:W-:-:S01]  /*3300*/  FFMA.FTZ R36, R66, UR43, -R4 ;  /* 0x0000002b42247c23 */ /* 0x000fc20008010804 */
[----:B------:R-:W-:Y:S01]  /*3310*/  FMNMX.FTZ R33, R54, R33, !PT ;  /* 0x0000002136217209 */ /* 0x000fe20007810000 */
[----:B------:R-:W-:Y:S01]  /*3320*/  MUFU.EX2 R28, R78 ;  /* 0x0000004e001c7308 */ /* 0x000fe20000000800 */
[----:B------:R-:W-:Y:S02]  /*3330*/  FSEL R74, R37, -INF , P3 ;  /* 0xff800000254a7808 */ /* 0x000fe40001800000 */
[----:B------:R-:W-:Y:S02]  /*3340*/  FMNMX.FTZ R37, R58, R33, !PT ;  /* 0x000000213a257209 */ /* 0x000fe40007810000 */
[----:B0-----:R-:W-:-:S02]  /*3350*/  F2FP.SATFINITE.E4M3.F32.PACK_AB_MERGE_C R153, R9, R8, RZ ;  /* 0x000000080999723e */ /* 0x001fc400048070ff */
[----:B------:R-:W-:Y:S01]  /*3360*/  FMNMX.FTZ R2, R74, R37, !PT ;  /* 0x000000254a027209 */ /* 0x000fe20007810000 */
[----:B------:R-:W-:-:S01]  /*3370*/  FFMA.FTZ R37, R63, UR43, -R4 ;  /* 0x0000002b3f257c23 */ /* 0x000fc20008010804 */
[----:B------:R-:W-:Y:S01]  /*3380*/  FFMA.FTZ R63, R71, UR43, -R4 ;  /* 0x0000002b473f7c23 */ /* 0x000fe20008010804 */
[----:B------:R-:W-:Y:S01]  /*3390*/  IMAD.U32 R71, RZ, RZ, UR43 ;  /* 0x0000002bff477e24 */ /* 0x000fe2000f8e00ff */
[----:B------:R-:W-:Y:S01]  /*33a0*/  MUFU.EX2 R33, R79 ;  /* 0x0000004f00217308 */ /* 0x000fe20000000800 */
[----:B------:R-:W0:Y:S01]  /*33b0*/  SHFL.BFLY PT, R75, R2, 0x2, 0x1f ;  /* 0x0c401f00024b7f89 */ /* 0x000e2200000e0000 */
[----:B-1----:R-:W-:Y:S02]  /*33c0*/  F2FP.SATFINITE.E4M3.F32.PACK_AB_MERGE_C R155, R13, R12, RZ ;  /* 0x0000000c0d9b723e */ /* 0x002fe400048070ff */
[----:B------:R-:W-:Y:S02]  /*33d0*/  F2FP.SATFINITE.E4M3.F32.PACK_AB_MERGE_C R153, R7, R6, R153 ;  /* 0x000000060799723e */ /* 0x000fe40004807099 */
[----:B------:R-:W-:-:S02]  /*33e0*/  F2FP.SATFINITE.E4M3.F32.PACK_AB_MERGE_C R155, R11, R10, R155 ;  /* 0x0000000a0b9b723e */ /* 0x000fc4000480709b */
[----:B------:R-:W-:Y:S08]  /*33f0*/  MUFU.EX2 R41, R99 ;  /* 0x0000006300297308 */ /* 0x000ff00000000800 */
[----:B------:R-:W1:Y:S08]  /*3400*/  MUFU.EX2 R20, R20 ;  /* 0x0000001400147308 */ /* 0x000e700000000800 */
[----:B------:R-:W-:Y:S01]  /*3410*/  MUFU.EX2 R40, R40 ;  /* 0x0000002800287308 */ /* 0x000fe20000000800 */
[----:B0-----:R-:W-:-:S05]  /*3420*/  FMNMX.FTZ R75, R2, R75, !PT ;  /* 0x0000004b024b7209 */ /* 0x001fca0007810000 */
[----:B------:R-:W0:Y:S02]  /*3430*/  SHFL.BFLY PT, R2, R75, 0x1, 0x1f ;  /* 0x0c201f004b027f89 */ /* 0x000e2400000e0000 */
[----:B------:R-:W-:Y:S01]  /*3440*/  MUFU.EX2 R42, R42 ;  /* 0x0000002a002a7308 */ /* 0x000fe20000000800 */
[----:B-1----:R-:W-:-:S04]  /*3450*/  F2FP.SATFINITE.E4M3.F32.PACK_AB_MERGE_C R149, R21, R20, RZ ;  /* 0x000000141595723e */ /* 0x002fc800048070ff */
[----:B------:R-:W-:-:S03]  /*3460*/  F2FP.SATFINITE.E4M3.F32.PACK_AB_MERGE_C R149, R15, R14, R149 ;  /* 0x0000000e0f95723e */ /* 0x000fc60004807095 */
[----:B------:R-:W1:Y:S08]  /*3470*/  MUFU.EX2 R43, R103 ;  /* 0x00000067002b7308 */ /* 0x000e700000000800 */
[----:B------:R-:W-:Y:S01]  /*3480*/  MUFU.EX2 R44, R44 ;  /* 0x0000002c002c7308 */ /* 0x000fe20000000800 */
[----:B0-----:R-:W-:-:S07]  /*3490*/  FMNMX.FTZ R2, R75, R2, !PT ;  /* 0x000000024b027209 */ /* 0x001fce0007810000 */
[----:B------:R-:W-:Y:S01]  /*34a0*/  MUFU.EX2 R46, R46 ;  /* 0x0000002e002e7308 */ /* 0x000fe20000000800 */
[----:B-1----:R-:W-:Y:S01]  /*34b0*/  F2FP.SATFINITE.E4M3.F32.PACK_AB_MERGE_C R151, R43, R42, RZ ;  /* 0x0000002a2b97723e */ /* 0x002fe200048070ff */
[C---:B------:R-:W-:Y:S01]  /*34c0*/  FFMA.FTZ R71, R2.reuse, R71, -8 ;  /* 0xc100000002477423 */ /* 0x040fe20000010047 */
[----:B------:R-:W-:Y:S02]  /*34d0*/  FSETP.NEU.FTZ.AND P2, PT, R2, -INF , PT ;  /* 0xff8000000200780b */ /* 0x000fe40003f5d000 */
[----:B------:R-:W-:Y:S02]  /*34e0*/  F2FP.SATFINITE.E4M3.F32.PACK_AB_MERGE_C R151, R41, R40, R151 ;  /* 0x000000282997723e */ /* 0x000fe40004807097 */
        /* <DEDUP_REMOVED lines=19> */
[----:B------:R-:W-:Y:S01]  /*3620*/  FADD.FTZ R96, R8, R97 ;  /* 0x0000006108607221 */ /* 0x000fe20000010000 */
        /* <DEDUP_REMOVED lines=9> */
[----:B------:R-:W-:-:S02]  /*36c0*/  @!P1 VIADD R56, R3, 0x13240 ;  /* 0x0001324003389836 */ /* 0x000fc40000000000 */
[----:B------:R-:W-:-:S01]  /*36d0*/  FFMA.FTZ R90, R100, UR43, -R71 ;  /* 0x0000002b645a7c23 */ /* 0x000fc20008010847 */
[--C-:B------:R-:W-:Y:S01]  /*36e0*/  FFMA.FTZ R93, R101, UR43, -R71.reuse ;  /* 0x0000002b655d7c23 */ /* 0x100fe20008010847 */
[----:B------:R-:W-:-:S01]  /*36f0*/  FFMA.FTZ R72, R72, UR43, -R71 ;  /* 0x0000002b48487c23 */ /* 0x000fc20008010847 */
[----:B------:R-:W2:Y:S01]  /*3700*/  MUFU.EX2 R79, R79 ;  /* 0x0000004f004f7308 */ /* 0x000ea20000000800 */
[----:B0-----:R-:W-:-:S01]  /*3710*/  FADD.FTZ R85, R4, R67 ;  /* 0x0000004304557221 */ /* 0x001fc20000010000 */
[----:B------:R-:W-:Y:S01]  /*3720*/  @!P1 PRMT R56, RZ, 0x654, R56 ;  /* 0x00000654ff389816 */ /* 0x000fe20000000038 */
[----:B------:R-:W-:-:S01]  /*3730*/  FFMA.FTZ R73, R73, UR43, -R71 ;  /* 0x0000002b49497c23 */ /* 0x000fc20008010847 */
[--C-:B------:R-:W-:Y:S01]  /*3740*/  FFMA.FTZ R64, R64, UR43, -R71.reuse ;  /* 0x0000002b40407c23 */ /* 0x100fe20008010847 */
[----:B------:R-:W-:Y:S01]  /*3750*/  F2FP.SATFINITE.E4M3.F32.PACK_AB_MERGE_C R145, R47, R46, RZ ;  /* 0x0000002e2f91723e */ /* 0x000fe200048070ff */
[----:B------:R0:W-:Y:S01]  /*3760*/  @!P1 SYNCS.ARRIVE.TRANS64.RED.A1T0 RZ, [R56+URZ], RZ ;  /* 0x000000ff38ff99a7 */ /* 0x0001e2000810043f */
        /* <DEDUP_REMOVED lines=15> */
[----:B------:R-:W-:Y:S01]  /*3860*/  F2FP.SATFINITE.E4M3.F32.PACK_AB_MERGE_C R70, R79, R70, RZ ;  /* 0x000000464f46723e */ /* 0x000fe200048070ff */
[----:B------:R-:W-:-:S01]  /*3870*/  FFMA.FTZ R53, R53, UR43, -R71 ;  /* 0x0000002b35357c23 */ /* 0x000fc20008010847 */
[----:B------:R-:W2:Y:S01]  /*3880*/  MUFU.EX2 R86, R86 ;  /* 0x0000005600567308 */ /* 0x000ea20000000800 */
[----:B---3--:R-:W-:-:S01]  /*3890*/  FADD.FTZ R94, R66, R97 ;  /* 0x00000061425e7221 */ /* 0x008fc20000010000 */
[----:B------:R-:W-:Y:S01]  /*38a0*/  F2FP.SATFINITE.E4M3.F32.PACK_AB_MERGE_C R152, R67, R4, R70 ;  /* 0x000000044398723e */ /* 0x000fe20004807046 */
[----:B------:R-:W-:-:S01]  /*38b0*/  FFMA.FTZ R54, R54, UR43, -R71 ;  /* 0x0000002b36367c23 */ /* 0x000fc20008010847 */
[----:B------:R-:W-:Y:S01]  /*38c0*/  FFMA.FTZ R58, R58, UR43, -R71 ;  /* 0x0000002b3a3a7c23 */ /* 0x000fe20008010847 */
[----:B------:R-:W-:-:S03]  /*38d0*/  F2FP.SATFINITE.E4M3.F32.PACK_AB_MERGE_C R145, R45, R44, R145 ;  /* 0x0000002c2d91723e */ /* 0x000fc60004807091 */
[----:B------:R-:W3:Y:S01]  /*38e0*/  MUFU.EX2 R91, R91 ;  /* 0x0000005b005b7308 */ /* 0x000ee20000000800 */
[----:B-1----:R-:W-:-:S01]  /*38f0*/  FADD.FTZ R97, R75, R94 ;  /* 0x0000005e4b617221 */ /* 0x002fc20000010000 */
[----:B------:R-:W-:-:S06]  /*3900*/  FADD.FTZ R94, R12, R99 ;  /* 0x000000630c5e7221 */ /* 0x000fcc0000010000 */
[----:B------:R-:W1:Y:S08]  /*3910*/  MUFU.EX2 R78, R78 ;  /* 0x0000004e004e7308 */ /* 0x000e700000000800 */
[----:B------:R-:W4:Y:S08]  /*3920*/  MUFU.EX2 R83, R83 ;  /* 0x0000005300537308 */ /* 0x000f300000000800 */
[----:B------:R-:W5:Y:S08]  /*3930*/  MUFU.EX2 R88, R88 ;  /* 0x0000005800587308 */ /* 0x000f700000000800 */
[----:B------:R2:W-:Y:S08]  /*3940*/  MUFU.EX2 R3, R84 ;  /* 0x0000005400037308 */ /* 0x0005f00000000800 */
[----:B------:R-:W5:Y:S01]  /*3950*/  MUFU.EX2 R89, R89 ;  /* 0x0000005900597308 */ /* 0x000f620000000800 */
[----:B--2---:R-:W-:-:S01]  /*3960*/  FADD.FTZ R84, R86, R97 ;  /* 0x0000006156547221 */ /* 0x004fc20000010000 */
[----:B------:R-:W-:Y:S01]  /*3970*/  FADD.FTZ R97, R13, R94 ;  /* 0x0000005e0d617221 */ /* 0x000fe20000010000 */
[----:B---3--:R-:W-:-:S02]  /*3980*/  F2FP.SATFINITE.E4M3.F32.PACK_AB_MERGE_C R86, R91, R86, RZ ;  /* 0x000000565b56723e */ /* 0x008fc400048070ff */
[----:B------:R-:W-:Y:S01]  /*3990*/  FADD.FTZ R61, R91, R84 ;  /* 0x000000545b3d7221 */ /* 0x000fe20000010000 */
[----:B------:R-:W-:-:S01]  /*39a0*/  FADD.FTZ R94, R14, R97 ;  /* 0x000000610e5e7221 */ /* 0x000fc20000010000 */
[----:B------:R-:W-:Y:S01]  /*39b0*/  F2FP.SATFINITE.E4M3.F32.PACK_AB_MERGE_C R154, R75, R66, R86 ;  /* 0x000000424b9a723e */ /* 0x000fe20004807056 */
[----:B------:R-:W2:Y:S01]  /*39c0*/  MUFU.EX2 R82, R82 ;  /* 0x0000005200527308 */ /* 0x000ea20000000800 */
[----:B-1----:R-:W-:-:S01]  /*39d0*/  FADD.FTZ R84, R78, R61 ;  /* 0x0000003d4e547221 */ /* 0x002fc20000010000 */
[----:B------:R-:W-:Y:S01]  /*39e0*/  FADD.FTZ R97, R15, R94 ;  /* 0x0000005e0f617221 */ /* 0x000fe20000010000 */
[----:B------:R-:W-:-:S03]  /*39f0*/  FFMA.FTZ R61, R50, UR43, -R71 ;  /* 0x0000002b323d7c23 */ /* 0x000fc60008010847 */
[----:B------:R-:W-:Y:S02]  /*3a00*/  FADD.FTZ R50, R20, R97 ;  /* 0x0000006114327221 */ /* 0x000fe40000010000 */
[----:B------:R-:W1:Y:S08]  /*3a10*/  MUFU.EX2 R87, R87 ;  /* 0x0000005700577308 */ /* 0x000e700000000800 */
[----:B0-----:R4:W-:Y:S08]  /*3a20*/  MUFU.EX2 R56, R85 ;  /* 0x0000005500387308 */ /* 0x0019f00000000800 */
[----:B------:R-:W0:Y:S01]  /*3a30*/  MUFU.EX2 R90, R90 ;  /* 0x0000005a005a7308 */ /* 0x000e220000000800 */
[----:B----4-:R-:W-:-:S01]  /*3a40*/  FADD.FTZ R85, R83, R84 ;  /* 0x0000005453557221 */ /* 0x010fc20000010000 */
[--C-:B------:R-:W-:Y:S01]  /*3a50*/  FFMA.FTZ R84, R29, UR43, -R71.reuse ;  /* 0x0000002b1d547c23 */ /* 0x100fe20008010847 */
[----:B------:R-:W-:-:S02]  /*3a60*/  FFMA.FTZ R71, R74, UR43, -R71 ;  /* 0x0000002b4a477c23 */ /* 0x000fc40008010847 */
[----:B-----5:R-:W-:Y:S01]  /*3a70*/  FADD.FTZ R94, R88, R85 ;  /* 0x00000055585e7221 */ /* 0x020fe20000010000 */
[----:B------:R-:W-:-:S01]  /*3a80*/  FADD.FTZ R85, R21, R50 ;  /* 0x0000003215557221 */ /* 0x000fc20000010000 */
[C---:B------:R-:W-:Y:S01]  /*3a90*/  F2FP.SATFINITE.E4M3.F32.PACK_AB_MERGE_C R88, R89.reuse, R88, RZ ;  /* 0x000000585958723e */ /* 0x040fe200048070ff */
[----:B------:R-:W3:Y:S01]  /*3aa0*/  MUFU.EX2 R93, R93 ;  /* 0x0000005d005d7308 */ /* 0x000ee20000000800 */
[----:B------:R-:W-:-:S01]  /*3ab0*/  FADD.FTZ R29, R89, R94 ;  /* 0x0000005e591d7221 */ /* 0x000fc20000010000 */
[----:B------:R-:W-:Y:S01]  /*3ac0*/  FADD.FTZ R96, R40, R85 ;  /* 0x0000005528607221 */ /* 0x000fe20000010000 */
[----:B------:R-:W-:Y:S01]  /*3ad0*/  F2FP.SATFINITE.E4M3.F32.PACK_AB_MERGE_C R148, R83, R78, R88 ;  /* 0x0000004e5394723e */ /* 0x000fe20004807058 */
[----:B------:R-:W-:Y:S02]  /*3ae0*/  IMAD.MOV.U32 R40, RZ, RZ, R55 ;  /* 0x000000ffff287224 */ /* 0x000fe400078e0037 */
[----:B--2---:R-:W-:-:S01]  /*3af0*/  FADD.FTZ R94, R82, R29 ;  /* 0x0000001d525e7221 */ /* 0x004fc20000010000 */
[----:B------:R-:W-:Y:S01]  /*3b00*/  FADD.FTZ R97, R41, R96 ;  /* 0x0000006029617221 */ /* 0x000fe20000010000 */
[----:B------:R-:W-:Y:S01]  /*3b10*/  IMAD.MOV.U32 R41, RZ, RZ, R55 ;  /* 0x000000ffff297224 */ /* 0x000fe200078e0037 */
[----:B------:R-:W2:Y:S01]  /*3b20*/  MUFU.EX2 R72, R72 ;  /* 0x0000004800487308 */ /* 0x000ea20000000800 */
[----:B-1----:R-:W-:-:S01]  /*3b30*/  FADD.FTZ R85, R87, R94 ;  /* 0x0000005e57557221 */ /* 0x002fc20000010000 */
[----:B------:R-:W-:Y:S01]  /*3b40*/  FADD.FTZ R94, R42, R97 ;  /* 0x000000612a5e7221 */ /* 0x000fe20000010000 */
[----:B------:R-:W-:-:S05]  /*3b50*/  IMAD.MOV.U32 R42, RZ, RZ, R55 ;  /* 0x000000ffff2a7224 */ /* 0x000fca00078e0037 */
[----:B------:R-:W1:Y:S08]  /*3b60*/  MUFU.EX2 R73, R73 ;  /* 0x0000004900497308 */ /* 0x000e700000000800 */
[----:B------:R-:W4:Y:S08]  /*3b70*/  MUFU.EX2 R92, R92 ;  /* 0x0000005c005c7308 */ /* 0x000f300000000800 */
[----:B------:R0:W-:Y:S08]  /*3b80*/  MUFU.EX2 R50, R64 ;  /* 0x0000004000327308 */ /* 0x0001f00000000800 */
[----:B------:R-:W5:Y:S01]  /*3b90*/  MUFU.EX2 R95, R95 ;  /* 0x0000005f005f7308 */ /* 0x000f620000000800 */
[----:B0-----:R-:W-:-:S01]  /*3ba0*/  FADD.FTZ R64, R90, R85 ;  /* 0x000000555a407221 */ /* 0x001fc20000010000 */
[----:B------:R-:W-:Y:S01]  /*3bb0*/  FADD.FTZ R85, R43, R94 ;  /* 0x0000005e2b557221 */ /* 0x000fe20000010000 */
[----:B---3--:R-:W-:Y:S01]  /*3bc0*/  F2FP.SATFINITE.E4M3.F32.PACK_AB_MERGE_C R90, R93, R90, RZ ;  /* 0x0000005a5d5a723e */ /* 0x008fe200048070ff */
[----:B------:R-:W-:-:S02]  /*3bd0*/  IMAD.MOV.U32 R43, RZ, RZ, R55 ;  /* 0x000000ffff2b7224 */ /* 0x000fc400078e0037 */
[----:B------:R-:W-:-:S01]  /*3be0*/  FADD.FTZ R9, R93, R64 ;  /* 0x000000405d097221 */ /* 0x000fc20000010000 */
[----:B------:R-:W-:Y:S01]  /*3bf0*/  FADD.FTZ R64, R44, R85 ;  /* 0x000000552c407221 */ /* 0x000fe20000010000 */
[----:B------:R-:W-:Y:S01]  /*3c00*/  F2FP.SATFINITE.E4M3.F32.PACK_AB_MERGE_C R150, R87, R82, R90 ;  /* 0x000000525796723e */ /* 0x000fe2000480705a */
[----:B------:R-:W0:Y:S01]  /*3c10*/  MUFU.EX2 R76, R76 ;  /* 0x0000004c004c7308 */ /* 0x000e220000000800 */
[----:B--2---:R-:W-:-:S01]  /*3c20*/  FADD.FTZ R12, R72, R9 ;  /* 0x00000009480c7221 */ /* 0x004fc20000010000 */
[----:B------:R-:W-:Y:S01]  /*3c30*/  FADD.FTZ R13, R45, R64 ;  /* 0x000000402d0d7221 */ /* 0x000fe20000010000 */
[----:B------:R-:W-:Y:S02]  /*3c40*/  IMAD.MOV.U32 R45, RZ, RZ, R55 ;  /* 0x000000ffff2d7224 */ /* 0x000fe400078e0037 */
[----:B-1----:R-:W-:Y:S01]  /*3c50*/  FADD.FTZ R9, R73, R12 ;  /* 0x0000000c49097221 */ /* 0x002fe20000010000 */
[----:B------:R-:W-:-:S01]  /*3c60*/  FADD.FTZ R20, R46, R13 ;  /* 0x0000000d2e147221 */ /* 0x000fc20000010000 */
[----:B------:R-:W-:Y:S01]  /*3c70*/  IMAD.MOV.U32 R46, RZ, RZ, R55 ;  /* 0x000000ffff2e7224 */ /* 0x000fe200078e0037 */
[----:B------:R-:W1:Y:S01]  /*3c80*/  MUFU.EX2 R77, R77 ;  /* 0x0000004d004d7308 */ /* 0x000e620000000800 */
[----:B----4-:R-:W-:-:S01]  /*3c90*/  FADD.FTZ R12, R92, R9 ;  /* 0x000000095c0c7221 */ /* 0x010fc20000010000 */
[----:B------:R-:W-:Y:S01]  /*3ca0*/  FADD.FTZ R47, R47, R20 ;  /* 0x000000142f2f7221 */ /* 0x000fe20000010000 */
[----:B-----5:R-:W-:Y:S01]  /*3cb0*/  F2FP.SATFINITE.E4M3.F32.PACK_AB_MERGE_C R92, R95, R92, RZ ;  /* 0x0000005c5f5c723e */ /* 0x020fe200048070ff */
[----:B------:R-:W-:-:S02]  /*3cc0*/  IMAD.MOV.U32 R44, RZ, RZ, R55 ;  /* 0x000000ffff2c7224 */ /* 0x000fc400078e0037 */
[----:B------:R-:W-:-:S01]  /*3cd0*/  FADD.FTZ R13, R95, R12 ;  /* 0x0000000c5f0d7221 */ /* 0x000fc20000010000 */
[----:B------:R-:W-:Y:S01]  /*3ce0*/  FADD.FTZ R12, R48, R47 ;  /* 0x0000002f300c7221 */ /* 0x000fe20000010000 */
[----:B------:R-:W-:Y:S01]  /*3cf0*/  F2FP.SATFINITE.E4M3.F32.PACK_AB_MERGE_C R144, R73, R72, R92 ;  /* 0x000000484990723e */ /* 0x000fe2000480705c */
[----:B------:R-:W2:Y:S01]  /*3d00*/  MUFU.EX2 R24, R24 ;  /* 0x0000001800187308 */ /* 0x000ea20000000800 */
[----:B0-----:R-:W-:-:S01]  /*3d10*/  FADD.FTZ R20, R76, R13 ;  /* 0x0000000d4c147221 */ /* 0x001fc20000010000 */
[----:B------:R-:W-:Y:S01]  /*3d20*/  FADD.FTZ R13, R49, R12 ;  /* 0x0000000c310d7221 */ /* 0x000fe20000010000 */
[----:B------:R-:W-:-:S05]  /*3d30*/  IMAD.MOV.U32 R47, RZ, RZ, R55 ;  /* 0x000000ffff2f7224 */ /* 0x000fca00078e0037 */
[----:B------:R-:W0:Y:S01]  /*3d40*/  MUFU.EX2 R80, R80 ;  /* 0x0000005000507308 */ /* 0x000e220000000800 */
[----:B-1----:R-:W-:-:S07]  /*3d50*/  FADD.FTZ R7, R77, R20 ;  /* 0x000000144d077221 */ /* 0x002fce0000010000 */
[----:B------:R-:W1:Y:S01]  /*3d60*/  MUFU.EX2 R81, R81 ;  /* 0x0000005100517308 */ /* 0x000e620000000800 */
[----:B--2---:R-:W-:-:S01]  /*3d70*/  FADD.FTZ R20, R24, R13 ;  /* 0x0000000d18147221 */ /* 0x004fc20000010000 */
[C---:B------:R-:W-:Y:S01]  /*3d80*/  F2FP.SATFINITE.E4M3.F32.PACK_AB_MERGE_C R147, R25.reuse, R24, RZ ;  /* 0x000000181993723e */ /* 0x040fe200048070ff */
[----:B------:R-:W-:Y:S02]  /*3d90*/  IMAD.MOV.U32 R24, RZ, RZ, R55 ;  /* 0x000000ffff187224 */ /* 0x000fe400078e0037 */
[----:B------:R-:W-:Y:S01]  /*3da0*/  FADD.FTZ R25, R25, R20 ;  /* 0x0000001419197221 */ /* 0x000fe20000010000 */
[----:B------:R-:W-:Y:S01]  /*3db0*/  F2FP.SATFINITE.E4M3.F32.PACK_AB_MERGE_C R147, R49, R48, R147 ;  /* 0x000000303193723e */ /* 0x000fe20004807093 */
[----:B------:R-:W-:Y:S01]  /*3dc0*/  IMAD.MOV.U32 R49, RZ, RZ, R55 ;  /* 0x000000ffff317224 */ /* 0x000fe200078e0037 */
[----:B------:R-:W2:Y:S01]  /*3dd0*/  MUFU.EX2 R32, R32 ;  /* 0x0000002000207308 */ /* 0x000ea20000000800 */
[----:B0-----:R-:W-:-:S01]  /*3de0*/  FADD.FTZ R6, R80, R7 ;  /* 0x0000000750067221 */ /* 0x001fc20000010000 */
[----:B------:R-:W-:Y:S01]  /*3df0*/  FADD.FTZ R10, R28, R25 ;  /* 0x000000191c0a7221 */ /* 0x000fe20000010000 */
[----:B------:R-:W-:-:S02]  /*3e00*/  IMAD.MOV.U32 R48, RZ, RZ, R55 ;  /* 0x000000ffff307224 */ /* 0x000fc400078e0037 */
[----:B------:R-:W-:Y:S02]  /*3e10*/  IMAD.MOV.U32 R25, RZ, RZ, R55 ;  /* 0x000000ffff197224 */ /* 0x000fe400078e0037 */
[----:B------:R-:W-:-:S01]  /*3e20*/  FADD.FTZ R13, R33, R10 ;  /* 0x0000000a210d7221 */ /* 0x000fc20000010000 */
[----:B------:R-:W0:Y:S01]  /*3e30*/  MUFU.EX2 R57, R57 ;  /* 0x0000003900397308 */ /* 0x000e220000000800 */
[----:B-1----:R-:W-:-:S01]  /*3e40*/  FADD.FTZ R6, R81, R6 ;  /* 0x0000000651067221 */ /* 0x002fc20000010000 */
[----:B------:R-:W-:-:S03]  /*3e50*/  F2FP.SATFINITE.E4M3.F32.PACK_AB_MERGE_C R80, R81, R80, RZ ;  /* 0x000000505150723e */ /* 0x000fc600048070ff */
[----:B------:R-:W-:Y:S01]  /*3e60*/  FADD.FTZ R11, R3, R6 ;  /* 0x00000006030b7221 */ /* 0x000fe20000010000 */
[----:B------:R-:W-:Y:S02]  /*3e70*/  F2FP.SATFINITE.E4M3.F32.PACK_AB_MERGE_C R146, R77, R76, R80 ;  /* 0x0000004c4d92723e */ /* 0x000fe40004807050 */
[----:B------:R-:W1:Y:S01]  /*3e80*/  MUFU.EX2 R37, R37 ;  /* 0x0000002500257308 */ /* 0x000e620000000800 */
[----:B------:R-:W-:-:S01]  /*3e90*/  FADD.FTZ R6, R56, R11 ;  /* 0x0000000b38067221 */ /* 0x000fc20000010000 */
[----:B--2---:R-:W-:-:S06]  /*3ea0*/  FADD.FTZ R10, R32, R13 ;  /* 0x0000000d200a7221 */ /* 0x004fcc0000010000 */
[----:B------:R-:W2:Y:S01]  /*3eb0*/  MUFU.EX2 R60, R60 ;  /* 0x0000003c003c7308 */ /* 0x000ea20000000800 */
[----:B0-----:R-:W-:-:S07]  /*3ec0*/  FADD.FTZ R11, R57, R6 ;  /* 0x00000006390b7221 */ /* 0x001fce0000010000 */
[----:B------:R-:W0:Y:S01]  /*3ed0*/  MUFU.EX2 R36, R36 ;  /* 0x0000002400247308 */ /* 0x000e220000000800 */
[C---:B-1----:R-:W-:Y:S01]  /*3ee0*/  F2FP.SATFINITE.E4M3.F32.PACK_AB_MERGE_C R32, R37.reuse, R32, RZ ;  /* 0x000000202520723e */ /* 0x042fe200048070ff */
[----:B------:R-:W-:-:S03]  /*3ef0*/  FADD.FTZ R37, R37, R10 ;  /* 0x0000000a25257221 */ /* 0x000fc60000010000 */
[----:B------:R-:W-:Y:S01]  /*3f00*/  F2FP.SATFINITE.E4M3.F32.PACK_AB_MERGE_C R141, R33, R28, R32 ;  /* 0x0000001c218d723e */ /* 0x000fe20004807020 */
[----:B------:R-:W-:Y:S02]  /*3f10*/  IMAD.MOV.U32 R33, RZ, RZ, R55 ;  /* 0x000000ffff217224 */ /* 0x000fe400078e0037 */
[----:B------:R-:W1:Y:S01]  /*3f20*/  MUFU.EX2 R59, R59 ;  /* 0x0000003b003b7308 */ /* 0x000e620000000800 */
[----:B--2---:R-:W-:-:S01]  /*3f30*/  FADD.FTZ R11, R60, R11 ;  /* 0x0000000b3c0b7221 */ /* 0x004fc20000010000 */
[----:B------:R-:W-:Y:S01]  /*3f40*/  F2FP.SATFINITE.E4M3.F32.PACK_AB_MERGE_C R57, R60, R57, RZ ;  /* 0x000000393c39723e */ /* 0x000fe200048070ff */
[----:B------:R-:W-:Y:S02]  /*3f50*/  IMAD.MOV.U32 R32, RZ, RZ, R55 ;  /* 0x000000ffff207224 */ /* 0x000fe400078e0037 */
[----:B------:R-:W-:Y:S01]  /*3f60*/  FADD.FTZ R6, R50, R11 ;  /* 0x0000000b32067221 */ /* 0x000fe20000010000 */
[----:B------:R-:W-:Y:S01]  /*3f70*/  F2FP.SATFINITE.E4M3.F32.PACK_AB_MERGE_C R140, R56, R3, R57 ;  /* 0x00000003388c723e */ /* 0x000fe20004807039 */
[----:B------:R-:W-:Y:S01]  /*3f80*/  IMAD.MOV.U32 R28, RZ, RZ, R55 ;  /* 0x000000ffff1c7224 */ /* 0x000fe200078e0037 */
[----:B------:R-:W2:Y:S01]  /*3f90*/  MUFU.EX2 R29, R65 ;  /* 0x00000041001d7308 */ /* 0x000ea20000000800 */
[----:B0-----:R-:W-:-:S01]  /*3fa0*/  FADD.FTZ R10, R36, R37 ;  /* 0x00000025240a7221 */ /* 0x001fc20000010000 */
[----:B------:R-:W-:-:S06]  /*3fb0*/  IMAD.MOV.U32 R37, RZ, RZ, R55 ;  /* 0x000000ffff257224 */ /* 0x000fcc00078e0037 */
        /* <DEDUP_REMOVED lines=9> */
[----:B------:R-:W-:-:S01]  /*4050*/  FADD.FTZ R63, R63, R62 ;  /* 0x0000003e3f3f7221 */ /* 0x000fc20000010000 */
[----:B------:R-:W-:Y:S01]  /*4060*/  IMAD.MOV.U32 R36, RZ, RZ, R55 ;  /* 0x000000ffff247224 */ /* 0x000fe200078e0037 */
[----:B------:R-:W-:Y:S01]  /*4070*/  MUFU.EX2 R30, R30 ;  /* 0x0000001e001e7308 */ /* 0x000fe20000000800 */
[----:B-1----:R-:W-:-:S07]  /*4080*/  FADD.FTZ R4, R8, R11 ;  /* 0x0000000b08047221 */ /* 0x002fce0000010000 */
[----:B------:R-:W0:Y:S01]  /*4090*/  MUFU.EX2 R31, R31 ;  /* 0x0000001f001f7308 */ /* 0x000e220000000800 */
[----:B--2---:R-:W-:-:S01]  /*40a0*/  FADD.FTZ R4, R69, R4 ;  /* 0x0000000445047221 */ /* 0x004fc20000010000 */
[----:B------:R-:W-:-:S04]  /*40b0*/  F2FP.SATFINITE.E4M3.F32.PACK_AB_MERGE_C R8, R69, R8, RZ ;  /* 0x000000084508723e */ /* 0x000fc800048070ff */
[----:B------:R-:W-:Y:S01]  /*40c0*/  F2FP.SATFINITE.E4M3.F32.PACK_AB_MERGE_C R142, R29, R50, R8 ;  /* 0x000000321d8e723e */ /* 0x000fe20004807008 */
[--C-:B------:R-:W-:Y:S01]  /*40d0*/  IMAD.MOV.U32 R50, RZ, RZ, R55.reuse ;  /* 0x000000ffff327224 */ /* 0x100fe200078e0037 */
[----:B------:R-:W1:Y:S01]  /*40e0*/  MUFU.EX2 R26, R26 ;  /* 0x0000001a001a7308 */ /* 0x000e620000000800 */
[----:B------:R-:W-:-:S07]  /*40f0*/  IMAD.MOV.U32 R29, RZ, RZ, R55 ;  /* 0x000000ffff1d7224 */ /* 0x000fce00078e0037 */
        /* <DEDUP_REMOVED lines=9> */
[--C-:B-1----:R-:W-:Y:S02]  /*4190*/  IMAD.MOV.U32 R51, RZ, RZ, R55.reuse ;  /* 0x000000ffff337224 */ /* 0x102fe400078e0037 */
[----:B------:R-:W-:Y:S02]  /*41a0*/  IMAD.MOV.U32 R26, RZ, RZ, R55 ;  /* 0x000000ffff1a7224 */ /* 0x000fe400078e0037 */
[----:B------:R-:W-:-:S01]  /*41b0*/  FADD.FTZ R30, R30, R27 ;  /* 0x0000001b1e1e7221 */ /* 0x000fc20000010000 */
[----:B------:R-:W-:Y:S01]  /*41c0*/  IMAD.MOV.U32 R27, RZ, RZ, R55 ;  /* 0x000000ffff1b7224 */ /* 0x000fe200078e0037 */
[----:B------:R-:W0:Y:S01]  /*41d0*/  MUFU.EX2 R7, R84 ;  /* 0x0000005400077308 */ /* 0x000e220000000800 */
[----:B---3--:R-:W-:-:S01]  /*41e0*/  FADD.FTZ R11, R12, R11 ;  /* 0x0000000b0c0b7221 */ /* 0x008fc20000010000 */
[----:B------:R-:W-:Y:S01]  /*41f0*/  FADD.FTZ R31, R31, R30 ;  /* 0x0000001e1f1f7221 */ /* 0x000fe20000010000 */
[----:B------:R-:W-:-:S05]  /*4200*/  IMAD.MOV.U32 R30, RZ, RZ, R55 ;  /* 0x000000ffff1e7224 */ /* 0x000fca00078e0037 */
[----:B------:R-:W-:Y:S01]  /*4210*/  MUFU.EX2 R38, R38 ;  /* 0x0000002600267308 */ /* 0x000fe20000000800 */
[----:B--2---:R-:W-:-:S07]  /*4220*/  FADD.FTZ R4, R52, R11 ;  /* 0x0000000b34047221 */ /* 0x004fce0000010000 */
[----:B------:R-:W1:Y:S01]  /*4230*/  MUFU.EX2 R39, R39 ;  /* 0x0000002700277308 */ /* 0x000e620000000800 */
[----:B0-----:R-:W-:-:S01]  /*4240*/  FADD.FTZ R4, R7, R4 ;  /* 0x0000000407047221 */ /* 0x001fc20000010000 */
[----:B------:R-:W-:-:S04]  /*4250*/  F2FP.SATFINITE.E4M3.F32.PACK_AB_MERGE_C R52, R7, R52, RZ ;  /* 0x000000340734723e */ /* 0x000fc800048070ff */
[----:B------:R-:W-:Y:S01]  /*4260*/  F2FP.SATFINITE.E4M3.F32.PACK_AB_MERGE_C R136, R12, R9, R52 ;  /* 0x000000090c88723e */ /* 0x000fe20004807034 */
[----:B------:R-:W-:Y:S01]  /*4270*/  IMAD.MOV.U32 R52, RZ, RZ, R55 ;  /* 0x000000ffff347224 */ /* 0x000fe200078e0037 */
[----:B------:R-:W0:Y:S08]  /*4280*/  MUFU.EX2 R34, R34 ;  /* 0x0000002200227308 */ /* 0x000e300000000800 */
[----:B------:R-:W2:Y:S01]  /*4290*/  MUFU.EX2 R53, R53 ;  /* 0x0000003500357308 */ /* 0x000ea20000000800 */
[----:B-1----:R-:W-:-:S07]  /*42a0*/  F2FP.SATFINITE.E4M3.F32.PACK_AB_MERGE_C R7, R39, R38, RZ ;  /* 0x000000262707723e */ /* 0x002fce00048070ff */
[----:B------:R-:W1:Y:S01]  /*42b0*/  MUFU.EX2 R35, R35 ;  /* 0x0000002300237308 */ /* 0x000e620000000800 */
[----:B0-----:R-:W-:-:S01]  /*42c0*/  FADD.FTZ R6, R34, R31 ;  /* 0x0000001f22067221 */ /* 0x001fc20000010000 */
[----:B------:R-:W-:-:S06]  /*42d0*/  IMAD.MOV.U32 R31, RZ, RZ, R55 ;  /* 0x000000ffff1f7224 */ /* 0x000fcc00078e0037 */
[----:B------:R-:W0:Y:S01]  /*42e0*/  MUFU.EX2 R54, R54 ;  /* 0x0000003600367308 */ /* 0x000e220000000800 */
[----:B--2---:R-:W-:-:S07]  /*42f0*/  FADD.FTZ R3, R53, R4 ;  /* 0x0000000435037221 */ /* 0x004fce0000010000 */
[----:B------:R-:W2:Y:S01]  /*4300*/  MUFU.EX2 R58, R58 ;  /* 0x0000003a003a7308 */ /* 0x000ea20000000800 */
[C---:B-1----:R-:W-:Y:S01]  /*4310*/  F2FP.SATFINITE.E4M3.F32.PACK_AB_MERGE_C R139, R35.reuse, R34, R7 ;  /* 0x00000022238b723e */ /* 0x042fe20004807007 */
[----:B------:R-:W-:Y:S01]  /*4320*/  FADD.FTZ R35, R35, R6 ;  /* 0x0000000623237221 */ /* 0x000fe20000010000 */
[----:B------:R-:W-:-:S03]  /*4330*/  IMAD.MOV.U32 R34, RZ, RZ, R55 ;  /* 0x000000ffff227224 */ /* 0x000fc600078e0037 */
[----:B------:R-:W-:Y:S01]  /*4340*/  FADD.FTZ R38, R38, R35 ;  /* 0x0000002326267221 */ /* 0x000fe20000010000 */
[----:B------:R-:W-:Y:S01]  /*4350*/  IMAD.MOV.U32 R35, RZ, RZ, R55 ;  /* 0x000000ffff237224 */ /* 0x000fe200078e0037 */
[----:B------:R-:W1:Y:S01]  /*4360*/  MUFU.EX2 R71, R71 ;  /* 0x0000004700477308 */ /* 0x000e620000000800 */
[----:B0-----:R-:W-:-:S04]  /*4370*/  FADD.FTZ R3, R54, R3 ;  /* 0x0000000336037221 */ /* 0x001fc80000010000 */
[----:B--2---:R-:W-:Y:S01]  /*4380*/  FADD.FTZ R4, R58, R3 ;  /* 0x000000033a047221 */ /* 0x004fe20000010000 */
[----:B------:R-:W-:-:S01]  /*4390*/  FADD.FTZ R3, R39, R38 ;  /* 0x0000002627037221 */ /* 0x000fc20000010000 */
[--C-:B------:R-:W-:Y:S02]  /*43a0*/  IMAD.MOV.U32 R39, RZ, RZ, R55.reuse ;  /* 0x000000ffff277224 */ /* 0x100fe400078e0037 */
[----:B------:R-:W-:Y:S01]  /*43b0*/  IMAD.MOV.U32 R38, RZ, RZ, R55 ;  /* 0x000000ffff267224 */ /* 0x000fe200078e0037 */
[C---:B-1----:R-:W-:Y:S01]  /*43c0*/  F2FP.SATFINITE.E4M3.F32.PACK_AB_MERGE_C R6, R71.reuse, R58, RZ ;  /* 0x0000003a4706723e */ /* 0x042fe200048070ff */
[----:B------:R-:W-:-:S03]  /*43d0*/  FADD.FTZ R4, R71, R4 ;  /* 0x0000000447047221 */ /* 0x000fc60000010000 */
        /* <DEDUP_REMOVED lines=24> */
.L_x_11850:
[----:B------:R-:W-:-:S04]  /*4560*/  UISETP.NE.AND UP0, UPT, UR23, 0x1, UPT ;  /* 0x000000011700788c */ /* 0x000fc8000bf05270 */
[----:B------:R-:W-:-:S04]  /*4570*/  USEL UR46, URZ, 0x1, UP0 ;  /* 0x000000013f2e7887 */ /* 0x000fc80008000000 */
[----:B------:R-:W-:Y:S01]  /*4580*/  ULOP3.LUT UR46, UR24, UR46, URZ, 0x3c, !UPT ;  /* 0x0000002e182e7292 */ /* 0x000fe2000f8e3c3f */
[----:B------:R-:W-:Y:S11]  /*4590*/  @!P0 BRA `(.L_x_11841) ;  /* 0x0000000000048947 */ /* 0x000ff60003800000 */
[----:B------:R-:W-:Y:S01]  /*45a0*/  BPT.TRAP 0x1 ;  /* 0x000000040000795c */ /* 0x000fe20000300000 */
.L_x_11841:
        /* <DEDUP_REMOVED lines=9> */
.L_x_11842:
[----:B-1----:R-:W-:Y:S05]  /*4640*/  @P2 BRA `(.L_x_11843) ;  /* 0x0000000000082947 */ /* 0x002fea0003800000 */
[----:B------:R-:W1:Y:S02]  /*4650*/  SYNCS.PHASECHK.TRANS64.TRYWAIT P2, [UR20+0x13230], R0 ;  /* 0x01323000ff0075a7 */ /* 0x000e640008040154 */
[----:B-1----:R-:W-:Y:S05]  /*4660*/  @!P2 BRA `(.L_x_11844) ;  /* 0x000000b80054a947 */ /* 0x002fea0003800000 */
.L_x_11843:
        /* <DEDUP_REMOVED lines=64> */
.L_x_11845:
[----:B------:R-:W-:Y:S01]  /*4a70*/  ULEA UR11, UR23, UR45, 0x3 ;  /* 0x0000002d170b7291 */ /* 0x000fe2000f8e183f */
[----:B01----:R-:W-:-:S05]  /*4a80*/  IMAD.U32 R0, RZ, RZ, UR24 ;  /* 0x00000018ff007e24 */ /* 0x003fca000f8e00ff */
[----:B------:R-:W-:-:S04]  /*4a90*/  SHF.L.U32 R0, R0, 0x1f, RZ ;  /* 0x0000001f00007819 */ /* 0x000fc800000006ff */
[----:B------:R0:W1:Y:S01]  /*4aa0*/  SYNCS.PHASECHK.TRANS64.TRYWAIT P2, [UR11+0x13250], R0 ;  /* 0x01325000ff0075a7 */ /* 0x000062000804014b */
[----:B------:R-:W-:Y:S05]  /*4ab0*/  @!P0 BRA `(.L_x_11846) ;  /* 0x0000000000048947 */ /* 0x000fea0003800000 */
[----:B------:R-:W-:Y:S01]  /*4ac0*/  BPT.TRAP 0x1 ;  /* 0x000000040000795c */ /* 0x000fe20000300000 */
.L_x_11846:
[----:B-1----:R-:W-:Y:S05]  /*4ad0*/  @P2 BRA `(.L_x_11847) ;  /* 0x0000000000082947 */ /* 0x002fea0003800000 */
[----:B------:R-:W1:Y:S02]  /*4ae0*/  SYNCS.PHASECHK.TRANS64.TRYWAIT P2, [UR11+0x13250], R0 ;  /* 0x01325000ff0075a7 */ /* 0x000e64000804014b */
[----:B-1----:R-:W-:Y:S05]  /*4af0*/  @!P2 BRA `(.L_x_11848) ;  /* 0x000000b40048a947 */ /* 0x002fea0003800000 */
.L_x_11847:
[----:B------:R-:W-:Y:S01]  /*4b00*/  UIMAD UR6, UR51, 0xc0, URZ ;  /* 0x000000c0330678a4 */ /* 0x000fe2000f8e023f */
[----:B-1----:R-:W-:Y:S01]  /*4b10*/  IMAD.MOV.U32 R9, RZ, RZ, -0x2 ;  /* 0xfffffffeff097424 */ /* 0x002fe200078e00ff */
[----:B------:R-:W-:Y:S01]  /*4b20*/  WARPGROUP.ARRIVE ;  /* 0x00000000000079c5 */ /* 0x000fe20000000000 */
[----:B------:R-:W-:Y:S01]  /*4b30*/  UMOV UR7, 0xc0000010 ;  /* 0xc000001000077882 */ /* 0x000fe20000000000 */
[----:B------:R-:W-:-:S04]  /*4b40*/  UIMAD UR6, UR22, -0xa0, UR6 ;  /* 0xffffff60160678a4 */ /* 0x000fc8000f8e0206 */
[----:B------:R-:W-:-:S04]  /*4b50*/  UIADD3 UR6, UR6, 0x1, UR49 ;  /* 0x0000000106067890 */ /* 0x000fc8000fffe031 */
[----:B------:R-:W-:-:S06]  /*4b60*/  UIADD3 UR6, UR6, -UR50, URZ ;  /* 0x8000003206067290 */ /* 0x000fcc000fffe03f */
[----:B0-----:R-:W-:Y:S01]  /*4b70*/  IMAD R0, R18, R9, UR6 ;  /* 0x0000000612007e24 */ /* 0x001fe2000f8e0209 */
        /* <DEDUP_REMOVED lines=17> */
[----:B------:R-:W-:Y:S01]  /*4c90*/  QGMMA.64x64x32.F32.E4M3.E4M3 R24, R152, gdesc[UR4], R24, gsb0 ;  /* 0x00e0000498187df3 */ /* 0x000fe20008000818 */
        /* <DEDUP_REMOVED lines=40> */
[----:B------:R-:W-:Y:S01]  /*4f20*/  ISETP.GT.AND P3, PT, R0, 0x41, PT ;  /* 0x000000410000780c */ /* 0x000fe20003f64270 */
[----:B------:R-:W-:-:S02]  /*4f30*/  WARPGROUP.DEPBAR.LE gsb0, 0x0 ;  /* 0x00008000000079c5 */ /* 0x000fc40000010000 */
[----:B------:R-:W-:Y:S01]  /*4f40*/  FSEL R88, R88, -INF , P2 ;  /* 0xff80000058587808 */ /* 0x000fe20001000000 */
[----:B------:R-:W-:Y:S01]  /*4f50*/  WARPGROUP.ARRIVE ;  /* 0x00000000000079c5 */ /* 0x000fe20000000000 */
[----:B------:R-:W-:Y:S02]  /*4f60*/  FMNMX.FTZ R11, R117, R2, !PT ;  /* 0x00000002750b7209 */ /* 0x000fe40007810000 */
[----:B------:R-:W-:Y:S02]  /*4f70*/  ISETP.GT.AND P2, PT, R0, 0x48, PT ;  /* 0x000000480000780c */ /* 0x000fe40003f44270 */
[----:B------:R-:W-:Y:S01]  /*4f80*/  FSEL R89, R89, -INF , P3 ;  /* 0xff80000059597808 */ /* 0x000fe20001800000 */
[----:B------:R-:W-:Y:S01]  /*4f90*/  QGMMA.64x64x32.F32.E4M3.E4M3 R24, R148, gdesc[UR4], R24, gsb0 ;  /* 0x00e0000494187df3 */ /* 0x000fe20008000818 */
        /* <DEDUP_REMOVED lines=40> */
[----:B------:R-:W-:Y:S01]  /*5220*/  FSEL R84, R84, -INF , P2 ;  /* 0xff80000054547808 */ /* 0x000fe20001000000 */
[----:B------:R-:W-:-:S02]  /*5230*/  WARPGROUP.DEPBAR.LE gsb0, 0x0 ;  /* 0x00008000000079c5 */ /* 0x000fc40000010000 */
[----:B------:R-:W-:Y:S01]  /*5240*/  FMNMX.FTZ R11, R81, R2, !PT ;  /* 0x00000002510b7209 */ /* 0x000fe20007810000 */
[----:B------:R-:W-:Y:S01]  /*5250*/  WARPGROUP.ARRIVE ;  /* 0x00000000000079c5 */ /* 0x000fe20000000000 */
[----:B------:R-:W-:Y:S02]  /*5260*/  ISETP.GT.AND P2, PT, R0, 0x80, PT ;  /* 0x000000800000780c */ /* 0x000fe40003f44270 */
[----:B------:R-:W-:Y:S02]  /*5270*/  FSEL R85, R85, -INF , P3 ;  /* 0xff80000055557808 */ /* 0x000fe40001800000 */
[----:B------:R-:W-:Y:S01]  /*5280*/  FMNMX.FTZ R2, R84, R11, !PT ;  /* 0x0000000b54027209 */ /* 0x000fe20007810000 */
[----:B------:R-:W-:Y:S01]  /*5290*/  QGMMA.64x64x32.F32.E4M3.E4M3 R24, R144, gdesc[UR4], R24, gsb0 ;  /* 0x00e0000490187df3 */ /* 0x000fe20008000818 */
[----:B------:R-:W-:Y:S01]  /*52a0*/  ISETP.GT.AND P3, PT, R0, 0x81, PT ;  /* 0x000000810000780c */ /* 0x000fe20003f64270 */
        /* <DEDUP_REMOVED lines=19> */
[C---:B------:R-:W-:Y:S01]  /*53e0*/  ISETP.GT.AND P3, PT, R0.reuse, 0x99, PT ;  /* 0x000000990000780c */ /* 0x040fe20003f64270 */
[----:B------:R-:W-:Y:S01]  /*53f0*/  VIADD R0, R0, 0x8 ;  /* 0x0000000800007836 */ /* 0x000fe20000000000 */
[----:B------:R-:W-:Y:S02]  /*5400*/  FSEL R68, R68, -INF , P2 ;  /* 0xff80000044447808 */ /* 0x000fe40001000000 */
[----:B------:R-:W-:-:S02]  /*5410*/  FMNMX.FTZ R11, R65, R2, !PT ;  /* 0x00000002410b7209 */ /* 0x000fc40007810000 */
[----:B------:R-:W-:Y:S02]  /*5420*/  FSEL R69, R69, -INF , P3 ;  /* 0xff80000045457808 */ /* 0x000fe40001800000 */
[----:B------:R-:W-:Y:S02]  /*5430*/  FMNMX.FTZ R2, R68, R11, !PT ;  /* 0x0000000b44027209 */ /* 0x000fe40007810000 */
[C---:B------:R-:W-:Y:S02]  /*5440*/  ISETP.GT.AND P3, PT, R0.reuse, RZ, PT ;  /* 0x000000ff0000720c */ /* 0x040fe40003f64270 */
[----:B------:R-:W-:Y:S02]  /*5450*/  FMNMX.FTZ R2, R69, R2, !PT ;  /* 0x0000000245027209 */ /* 0x000fe40007810000 */
[----:B------:R-:W-:Y:S02]  /*5460*/  ISETP.GT.AND P6, PT, R0, 0x1, PT ;  /* 0x000000010000780c */ /* 0x000fe40003fc4270 */
[----:B------:R-:W-:Y:S01]  /*5470*/  FSEL R122, R122, -INF , P3 ;  /* 0xff8000007a7a7808 */ /* 0x000fe20001800000 */
[----:B------:R-:W0:Y:S01]  /*5480*/  SHFL.BFLY PT, R11, R2, 0x2, 0x1f ;  /* 0x0c401f00020b7f89 */ /* 0x000e2200000e0000 */
[----:B------:R-:W-:-:S02]  /*5490*/  FSEL R123, R123, -INF , P6 ;  /* 0xff8000007b7b7808 */ /* 0x000fc40003000000 */
[C---:B------:R-:W-:Y:S02]  /*54a0*/  ISETP.GT.AND P5, PT, R0.reuse, 0x8, PT ;  /* 0x000000080000780c */ /* 0x040fe40003fa4270 */
[C---:B------:R-:W-:Y:S02]  /*54b0*/  ISETP.GT.AND P4, PT, R0.reuse, 0x10, PT ;  /* 0x000000100000780c */ /* 0x040fe40003f84270 */
[C---:B------:R-:W-:Y:S02]  /*54c0*/  ISETP.GT.AND P3, PT, R0.reuse, 0x11, PT ;  /* 0x000000110000780c */ /* 0x040fe40003f64270 */
[----:B------:R-:W-:Y:S02]  /*54d0*/  ISETP.GT.AND P6, PT, R0, 0x18, PT ;  /* 0x000000180000780c */ /* 0x000fe40003fc4270 */
[----:B------:R-:W-:Y:S02]  /*54e0*/  FSEL R126, R126, -INF , P5 ;  /* 0xff8000007e7e7808 */ /* 0x000fe40002800000 */
[----:B------:R-:W-:-:S02]  /*54f0*/  FSEL R130, R130, -INF , P4 ;  /* 0xff80000082827808 */ /* 0x000fc40002000000 */
[----:B------:R-:W-:Y:S02]  /*5500*/  FSEL R131, R131, -INF , P3 ;  /* 0xff80000083837808 */ /* 0x000fe40001800000 */
[----:B------:R-:W-:Y:S02]  /*5510*/  FSEL R134, R134, -INF , P6 ;  /* 0xff80000086867808 */ /* 0x000fe40003000000 */
[C---:B------:R-:W-:Y:S02]  /*5520*/  ISETP.GT.AND P5, PT, R0.reuse, 0x19, PT ;  /* 0x000000190000780c */ /* 0x040fe40003fa4270 */
[C---:B------:R-:W-:Y:S02]  /*5530*/  ISETP.GT.AND P6, PT, R0.reuse, 0x21, PT ;  /* 0x000000210000780c */ /* 0x040fe40003fc4270 */
[----:B------:R-:W-:Y:S01]  /*5540*/  ISETP.GT.AND P3, PT, R0, 0x28, PT ;  /* 0x000000280000780c */ /* 0x000fe20003f64270 */
[----:B------:R-:W-:Y:S02]  /*5550*/  WARPGROUP.DEPBAR.LE gsb0, 0x0 ;  /* 0x00008000000079c5 */ /* 0x000fe40000010000 */
[----:B0-----:R-:W-:Y:S01]  /*5560*/  FMNMX.FTZ R11, R2, R11, !PT ;  /* 0x0000000b020b7209 */ /* 0x001fe20007810000 */
[----:B------:R-:W-:Y:S01]  /*5570*/  WARPGROUP.ARRIVE ;  /* 0x00000000000079c5 */ /* 0x000fe20000000000 */
[----:B------:R-:W-:-:S02]  /*5580*/  ISETP.GT.AND P4, PT, R0, 0x29, PT ;  /* 0x000000290000780c */ /* 0x000fc40003f84270 */
[----:B------:R-:W-:Y:S01]  /*5590*/  FSEL R135, R135, -INF , P5 ;  /* 0xff80000087877808 */ /* 0x000fe20002800000 */
[----:B------:R-:W0:Y:S01]  /*55a0*/  SHFL.BFLY PT, R8, R11, 0x1, 0x1f ;  /* 0x0c201f000b087f89 */ /* 0x000e2200000e0000 */
[----:B------:R-:W-:Y:S01]  /*55b0*/  FSEL R107, R107, -INF , P6 ;  /* 0xff8000006b6b7808 */ /* 0x000fe20003000000 */
[----:B------:R-:W-:Y:S01]  /*55c0*/  QGMMA.64x64x32.F32.E4M3.E4M3 R24, R140, gdesc[UR4], R24, gsb0 ;  /* 0x00e000048c187df3 */ /* 0x000fe20008000818 */
[----:B------:R-:W-:Y:S01]  /*55d0*/  FSEL R110, R110, -INF , P3 ;  /* 0xff8000006e6e7808 */ /* 0x000fe20001800000 */
[----:B------:R-:W-:Y:S01]  /*55e0*/  UIADD3 UR6, UR10, 0x200, URZ ;  /* 0x000002000a067890 */ /* 0x000fe2000fffe03f */
[----:B------:R-:W-:Y:S01]  /*55f0*/  FSEL R111, R111, -INF , P4 ;  /* 0xff8000006f6f7808 */ /* 0x000fe20002000000 */
[----:B------:R-:W-:Y:S01]  /*5600*/  UMOV UR7, 0xc0000010 ;  /* 0xc000001000077882 */ /* 0x000fe20000000000 */
[C---:B------:R-:W-:Y:S02]  /*5610*/  ISETP.GT.AND P5, PT, R0.reuse, 0x30, PT ;  /* 0x000000300000780c */ /* 0x040fe40003fa4270 */
[----:B------:R-:W-:-:S02]  /*5620*/  ISETP.GT.AND P6, PT, R0, 0x31, PT ;  /* 0x000000310000780c */ /* 0x000fc40003fc4270 */
[C---:B------:R-:W-:Y:S02]  /*5630*/  ISETP.GT.AND P3, PT, R0.reuse, 0x38, PT ;  /* 0x000000380000780c */ /* 0x040fe40003f64270 */
[----:B------:R-:W-:Y:S02]  /*5640*/  ISETP.GT.AND P4, PT, R0, 0x39, PT ;  /* 0x000000390000780c */ /* 0x000fe40003f84270 */
[----:B------:R-:W-:Y:S02]  /*5650*/  FSEL R114, R114, -INF , P5 ;  /* 0xff80000072727808 */ /* 0x000fe40002800000 */
[----:B------:R-:W-:Y:S02]  /*5660*/  FSEL R115, R115, -INF , P6 ;  /* 0xff80000073737808 */ /* 0x000fe40003000000 */
[----:B------:R-:W-:Y:S02]  /*5670*/  FSEL R118, R118, -INF , P3 ;  /* 0xff80000076767808 */ /* 0x000fe40001800000 */
        /* <DEDUP_REMOVED lines=13> */
[----:B------:R-:W-:Y:S02]  /*5750*/  FSEL R98, R98, -INF , P5 ;  /* 0xff80000062627808 */ /* 0x000fe40002800000 */
[----:B------:R-:W-:Y:S02]  /*5760*/  FSEL R99, R99, -INF , P6 ;  /* 0xff80000063637808 */ /* 0x000fe40003000000 */
[----:B------:R-:W-:Y:S02]  /*5770*/  FSEL R102, R102, -INF , P3 ;  /* 0xff80000066667808 */ /* 0x000fe40001800000 */
[----:B------:R-:W-:Y:S02]  /*5780*/  FSEL R103, R103, -INF , P4 ;  /* 0xff80000067677808 */ /* 0x000fe40002000000 */
[C---:B------:R-:W-:Y:S02]  /*5790*/  ISETP.GT.AND P2, PT, R0.reuse, 0x9, PT ;  /* 0x000000090000780c */ /* 0x040fe40003f44270 */
[----:B------:R-:W-:-:S02]  /*57a0*/  ISETP.GT.AND P5, PT, R0, 0x60, PT ;  /* 0x000000600000780c */ /* 0x000fc40003fa4270 */
[C---:B------:R-:W-:Y:S02]  /*57b0*/  ISETP.GT.AND P6, PT, R0.reuse, 0x61, PT ;  /* 0x000000610000780c */ /* 0x040fe40003fc4270 */
[C---:B------:R-:W-:Y:S02]  /*57c0*/  ISETP.GT.AND P3, PT, R0.reuse, 0x68, PT ;  /* 0x000000680000780c */ /* 0x040fe40003f64270 */
[----:B------:R-:W-:Y:S02]  /*57d0*/  ISETP.GT.AND P4, PT, R0, 0x69, PT ;  /* 0x000000690000780c */ /* 0x000fe40003f84270 */
[----:B0-----:R-:W-:Y:S01]  /*57e0*/  FMNMX.FTZ R2, R11, R8, !PT ;  /* 0x000000080b027209 */ /* 0x001fe20007810000 */
[----:B------:R-:W-:Y:S01]  /*57f0*/  IMAD.U32 R11, RZ, RZ, UR43 ;  /* 0x0000002bff0b7e24 */ /* 0x000fe2000f8e00ff */
[----:B------:R-:W-:Y:S02]  /*5800*/  FSEL R127, R127, -INF , P2 ;  /* 0xff8000007f7f7808 */ /* 0x000fe40001000000 */
[----:B------:R-:W-:Y:S01]  /*5810*/  FSEL R74, R74, -INF , P5 ;  /* 0xff8000004a4a7808 */ /* 0x000fe20002800000 */
[----:B------:R-:W-:-:S01]  /*5820*/  FFMA.FTZ R8, R2, R11, -8 ;  /* 0xc100000002087423 */ /* 0x000fc2000001000b */
[----:B------:R-:W-:-:S02]  /*5830*/  FSEL R75, R75, -INF , P6 ;  /* 0xff8000004b4b7808 */ /* 0x000fc40003000000 */
[----:B------:R-:W-:Y:S02]  /*5840*/  FSEL R78, R78, -INF , P3 ;  /* 0xff8000004e4e7808 */ /* 0x000fe40001800000 */
[----:B------:R-:W-:Y:S02]  /*5850*/  FSEL R79, R79, -INF , P4 ;  /* 0xff8000004f4f7808 */ /* 0x000fe40002000000 */
[C---:B------:R-:W-:Y:S02]  /*5860*/  ISETP.GT.AND P2, PT, R0.reuse, 0x20, PT ;  /* 0x000000200000780c */ /* 0x040fe40003f44270 */
[C---:B------:R-:W-:Y:S01]  /*5870*/  ISETP.GT.AND P5, PT, R0.reuse, 0x70, PT ;  /* 0x000000700000780c */ /* 0x040fe20003fa4270 */
[----:B------:R-:W-:Y:S02]  /*5880*/  WARPGROUP.DEPBAR.LE gsb0, 0x0 ;  /* 0x00008000000079c5 */ /* 0x000fe40000010000 */
[C---:B------:R-:W-:Y:S01]  /*5890*/  ISETP.GT.AND P6, PT, R0.reuse, 0x71, PT ;  /* 0x000000710000780c */ /* 0x040fe20003fc4270 */
[----:B------:R-:W-:Y:S01]  /*58a0*/  WARPGROUP.ARRIVE ;  /* 0x00000000000079c5 */ /* 0x000fe20000000000 */
[----:B------:R-:W-:-:S02]  /*58b0*/  ISETP.GT.AND P3, PT, R0, 0x78, PT ;  /* 0x000000780000780c */ /* 0x000fc40003f64270 */
[----:B------:R-:W-:Y:S02]  /*58c0*/  ISETP.GT.AND P4, PT, R0, 0x79, PT ;  /* 0x000000790000780c */ /* 0x000fe40003f84270 */
[----:B------:R-:W-:Y:S01]  /*58d0*/  FSEL R106, R106, -INF , P2 ;  /* 0xff8000006a6a7808 */ /* 0x000fe20001000000 */
[----:B------:R-:W-:Y:S01]  /*58e0*/  QGMMA.64x64x32.F32.E4M3.E4M3 R24, R136, gdesc[UR4], R24, gsb0 ;  /* 0x00e0000488187df3 */ /* 0x000fe20008000818 */
[----:B------:R-:W-:Y:S02]  /*58f0*/  FSEL R82, R82, -INF , P5 ;  /* 0xff80000052527808 */ /* 0x000fe40002800000 */
[----:B------:R-:W-:Y:S02]  /*5900*/  FSEL R83, R83, -INF , P6 ;  /* 0xff80000053537808 */ /* 0x000fe40003000000 */
[----:B------:R-:W-:Y:S02]  /*5910*/  FSEL R86, R86, -INF , P3 ;  /* 0xff80000056567808 */ /* 0x000fe40001800000 */
[----:B------:R-:W-:-:S02]  /*5920*/  FSEL R87, R87, -INF , P4 ;  /* 0xff80000057577808 */ /* 0x000fc40002000000 */
[----:B------:R-:W-:Y:S02]  /*5930*/  FSETP.NEU.FTZ.AND P2, PT, R2, -INF , PT ;  /* 0xff8000000200780b */ /* 0x000fe40003f5d000 */
[C---:B------:R-:W-:Y:S02]  /*5940*/  ISETP.GT.AND P5, PT, R0.reuse, 0x80, PT ;  /* 0x000000800000780c */ /* 0x040fe40003fa4270 */
[C---:B------:R-:W-:Y:S02]  /*5950*/  ISETP.GT.AND P6, PT, R0.reuse, 0x81, PT ;  /* 0x000000810000780c */ /* 0x040fe40003fc4270 */
[C---:B------:R-:W-:Y:S02]  /*5960*/  ISETP.GT.AND P3, PT, R0.reuse, 0x88, PT ;  /* 0x000000880000780c */ /* 0x040fe40003f64270 */
[----:B------:R-:W-:Y:S02]  /*5970*/  ISETP.GT.AND P4, PT, R0, 0x89, PT ;  /* 0x000000890000780c */ /* 0x000fe40003f84270 */
[----:B------:R-:W-:-:S02]  /*5980*/  FSEL R8, R8, RZ, P2 ;  /* 0x000000ff08087208 */ /* 0x000fc40001000000 */
[----:B------:R-:W-:Y:S02]  /*5990*/  FSEL R58, R58, -INF , P5 ;  /* 0xff8000003a3a7808 */ /* 0x000fe40002800000 */
[----:B------:R-:W-:Y:S01]  /*59a0*/  FSEL R59, R59, -INF , P6 ;  /* 0xff8000003b3b7808 */ /* 0x000fe20003000000 */
[----:B------:R-:W-:-:S01]  /*59b0*/  FFMA.FTZ R10, R121, UR43, -R8 ;  /* 0x0000002b790a7c23 */ /* 0x000fc20008010808 */
[----:B------:R-:W-:Y:S01]  /*59c0*/  FSEL R62, R62, -INF , P3 ;  /* 0xff8000003e3e7808 */ /* 0x000fe20001800000 */
[----:B------:R-:W-:-:S01]  /*59d0*/  FFMA.FTZ R21, R104, UR43, -R8 ;  /* 0x0000002b68157c23 */ /* 0x000fc20008010808 */
[----:B------:R-:W-:Y:S01]  /*59e0*/  FSEL R63, R63, -INF , P4 ;  /* 0xff8000003f3f7808 */ /* 0x000fe20002000000 */
[----:B------:R-:W-:-:S01]  /*59f0*/  FFMA.FTZ R104, R105, UR43, -R8 ;  /* 0x0000002b69687c23 */ /* 0x000fc20008010808 */
[----:B------:R-:W-:Y:S01]  /*5a00*/  ISETP.GT.AND P5, PT, R0, 0x90, PT ;  /* 0x000000900000780c */ /* 0x000fe20003fa4270 */
[----:B------:R-:W-:-:S01]  /*5a10*/  FFMA.FTZ R120, R108, UR43, -R8 ;  /* 0x0000002b6c787c23 */ /* 0x000fc20008010808 */
[----:B------:R-:W-:Y:S01]  /*5a20*/  ISETP.GT.AND P6, PT, R0, 0x91, PT ;  /* 0x000000910000780c */ /* 0x000fe20003fc4270 */
[----:B------:R-:W-:-:S01]  /*5a30*/  FFMA.FTZ R108, R109, UR43, -R8 ;  /* 0x0000002b6d6c7c23 */ /* 0x000fc20008010808 */
[----:B------:R-:W-:Y:S01]  /*5a40*/  ISETP.GT.AND P3, PT, R0, 0x98, PT ;  /* 0x000000980000780c */ /* 0x000fe20003f64270 */
        /* <DEDUP_REMOVED lines=49> */
[----:B------:R-:W-:Y:S01]  /*5d60*/  FSEL R69, R2, RZ, P2 ;  /* 0x000000ff02457208 */ /* 0x000fe20001000000 */
[----:B------:R-:W-:-:S01]  /*5d70*/  FFMA.FTZ R64, R64, UR43, -R8 ;  /* 0x0000002b40407c23 */ /* 0x000fc20008010808 */
[----:B------:R-:W-:Y:S01]  /*5d80*/  FMNMX.FTZ R0, R114, R113, !PT ;  /* 0x0000007172007209 */ /* 0x000fe20007810000 */
[----:B------:R-:W-:-:S01]  /*5d90*/  FFMA.FTZ R65, R65, UR43, -R8 ;  /* 0x0000002b41417c23 */ /* 0x000fc20008010808 */
[----:B------:R0:W-:Y:S01]  /*5da0*/  MUFU.EX2 R113, R120 ;  /* 0x0000007800717308 */ /* 0x0001e20000000800 */
[----:B------:R-:W-:-:S01]  /*5db0*/  FADD.FTZ R6, -R69, R6 ;  /* 0x0000000645067221 */ /* 0x000fc20000010100 */
[----:B------:R-:W-:Y:S01]  /*5dc0*/  FMNMX.FTZ R121, R115, R0, !PT ;  /* 0x0000000073797209 */ /* 0x000fe20007810000 */
[----:B------:R-:W-:Y:S01]  /*5dd0*/  IMAD.U32 R129, RZ, RZ, UR20 ;  /* 0x00000014ff817e24 */ /* 0x000fe2000f8e00ff */
[----:B------:R-:W-:-:S02]  /*5de0*/  WARPGROUP.DEPBAR.LE gsb0, 0x0 ;  /* 0x00008000000079c5 */ /* 0x000fc40000010000 */
[----:B------:R-:W-:Y:S01]  /*5df0*/  FMNMX.FTZ R0, R118, R121, !PT ;  /* 0x0000007976007209 */ /* 0x000fe20007810000 */
[----:B------:R-:W-:Y:S01]  /*5e00*/  FMUL.FTZ R6, R6, UR43 ;  /* 0x0000002b06067c20 */ /* 0x000fe20008410000 */
[----:B------:R-:W-:Y:S01]  /*5e10*/  MUFU.EX2 R9, R9 ;  /* 0x0000000900097308 */ /* 0x000fe20000000800 */
[----:B0-----:R-:W-:-:S01]  /*5e20*/  FFMA.FTZ R120, R76, UR43, -R8 ;  /* 0x0000002b4c787c23 */ /* 0x001fc20008010808 */
[----:B------:R-:W-:Y:S02]  /*5e30*/  FMNMX.FTZ R117, R119, R0, !PT ;  /* 0x0000000077757209 */ /* 0x000fe40007810000 */
[----:B------:R-:W-:Y:S02]  /*5e40*/  FSEL R76, R70, -INF , P3 ;  /* 0xff800000464c7808 */ /* 0x000fe40001800000 */
[----:B------:R-:W-:Y:S02]  /*5e50*/  FMNMX.FTZ R0, R90, R117, !PT ;  /* 0x000000755a007209 */ /* 0x000fe40007810000 */
[----:B------:R0:W-:Y:S02]  /*5e60*/  MUFU.EX2 R70, R120 ;  /* 0x0000007800467308 */ /* 0x0001e40000000800 */
[----:B------:R-:W-:-:S04]  /*5e70*/  FMNMX.FTZ R117, R91, R0, !PT ;  /* 0x000000005b757209 */ /* 0x000fc80007810000 */
[----:B------:R-:W-:Y:S02]  /*5e80*/  FMNMX.FTZ R0, R94, R117, !PT ;  /* 0x000000755e007209 */ /* 0x000fe40007810000 */
[----:B------:R-:W1:Y:S01]  /*5e90*/  MUFU.EX2 R6, R6 ;  /* 0x0000000600067308 */ /* 0x000e620000000800 */
[----:B0-----:R-:W-:-:S01]  /*5ea0*/  FFMA.FTZ R120, R68, UR43, -R8 ;  /* 0x0000002b44787c23 */ /* 0x001fc20008010808 */
        /* <DEDUP_REMOVED lines=14> */
[----:B------:R2:W-:Y:S02]  /*5f90*/  MUFU.EX2 R69, R124 ;  /* 0x0000007c00457308 */ /* 0x0005e40000000800 */
        /* <DEDUP_REMOVED lines=15> */
[----:B------:R-:W-:-:S05]  /*6090*/  FMNMX.FTZ R0, R71, R0, !PT ;  /* 0x0000000047007209 */ /* 0x000fca0007810000 */
[----:B------:R-:W3:Y:S01]  /*60a0*/  SHFL.BFLY PT, R117, R0, 0x2, 0x1f ;  /* 0x0c401f0000757f89 */ /* 0x000ee200000e0000 */
[----:B------:R-:W-:Y:S08]  /*60b0*/  MUFU.EX2 R104, R104 ;  /* 0x0000006800687308 */ /* 0x000ff00000000800 */
[----:B------:R-:W-:Y:S08]  /*60c0*/  MUFU.EX2 R108, R108 ;  /* 0x0000006c006c7308 */ /* 0x000ff00000000800 */
[----:B------:R-:W-:Y:S01]  /*60d0*/  MUFU.EX2 R112, R112 ;  /* 0x0000007000707308 */ /* 0x000fe20000000800 */
[----:B---3--:R-:W-:-:S07]  /*60e0*/  FMNMX.FTZ R117, R0, R117, !PT ;  /* 0x0000007500757209 */ /* 0x008fce0007810000 */
[----:B------:R-:W-:Y:S01]  /*60f0*/  MUFU.EX2 R116, R116 ;  /* 0x0000007400747308 */ /* 0x000fe20000000800 */
[----:B------:R-:W3:Y:S07]  /*6100*/  SHFL.BFLY PT, R0, R117, 0x1, 0x1f ;  /* 0x0c201f0075007f89 */ /* 0x000eee00000e0000 */
[----:B------:R-:W-:Y:S08]  /*6110*/  MUFU.EX2 R88, R88 ;  /* 0x0000005800587308 */ /* 0x000ff00000000800 */
[----:B------:R-:W-:Y:S08]  /*6120*/  MUFU.EX2 R89, R89 ;  /* 0x0000005900597308 */ /* 0x000ff00000000800 */
[----:B------:R-:W-:Y:S01]  /*6130*/  MUFU.EX2 R92, R92 ;  /* 0x0000005c005c7308 */ /* 0x000fe20000000800 */
[----:B---3--:R-:W-:Y:S01]  /*6140*/  FMNMX.FTZ R0, R117, R0, !PT ;  /* 0x0000000075007209 */ /* 0x008fe20007810000 */
        /* <DEDUP_REMOVED lines=8> */
[----:B------:R-:W-:-:S01]  /*61d0*/  FFMA.FTZ R125, R122, UR43, -R68 ;  /* 0x0000002b7a7d7c23 */ /* 0x000fc20008010844 */
[--C-:B------:R-:W-:Y:S01]  /*61e0*/  FFMA.FTZ R117, R123, UR43, -R68.reuse ;  /* 0x0000002b7b757c23 */ /* 0x100fe20008010844 */
[----:B------:R-:W-:Y:S01]  /*61f0*/  FMUL.FTZ R7, R128, UR43 ;  /* 0x0000002b80077c20 */ /* 0x000fe20008410000 */
[--C-:B------:R-:W-:Y:S01]  /*6200*/  FFMA.FTZ R121, R126, UR43, -R68.reuse ;  /* 0x0000002b7e797c23 */ /* 0x100fe20008010844 */
[----:B------:R-:W-:-:S01]  /*6210*/  FFMA.FTZ R122, R127, UR43, -R68 ;  /* 0x0000002b7f7a7c23 */ /* 0x000fc20008010844 */
[--C-:B------:R-:W-:Y:S01]  /*6220*/  FFMA.FTZ R123, R130, UR43, -R68.reuse ;  /* 0x0000002b827b7c23 */ /* 0x100fe20008010844 */
[----:B--2---:R-:W-:-:S01]  /*6230*/  FFMA.FTZ R124, R131, UR43, -R68 ;  /* 0x0000002b837c7c23 */ /* 0x004fc20008010844 */
[----:B------:R2:W-:Y:S01]  /*6240*/  MUFU.EX2 R120, R125 ;  /* 0x0000007d00787308 */ /* 0x0005e20000000800 */
[----:B-1----:R-:W-:-:S01]  /*6250*/  FFMA.FTZ R127, R6, R4, R9 ;  /* 0x00000004067f7223 */ /* 0x002fc20000010009 */
[--C-:B------:R-:W-:Y:S01]  /*6260*/  FFMA.FTZ R126, R135, UR43, -R68.reuse ;  /* 0x0000002b877e7c23 */ /* 0x100fe20008010844 */
[----:B------:R-:W-:-:S01]  /*6270*/  FFMA.FTZ R106, R106, UR43, -R68 ;  /* 0x0000002b6a6a7c23 */ /* 0x000fc20008010844 */
[----:B------:R-:W-:Y:S01]  /*6280*/  FFMA.FTZ R107, R107, UR43, -R68 ;  /* 0x0000002b6b6b7c23 */ /* 0x000fe20008010844 */
[----:B0-----:R-:W-:-:S01]  /*6290*/  FADD.FTZ R128, R10, R127 ;  /* 0x0000007f0a807221 */ /* 0x001fc20000010000 */
[--C-:B------:R-:W-:Y:S01]  /*62a0*/  FFMA.FTZ R110, R110, UR43, -R68.reuse ;  /* 0x0000002b6e6e7c23 */ /* 0x100fe20008010844 */
[----:B------:R-:W-:-:S01]  /*62b0*/  FFMA.FTZ R111, R111, UR43, -R68 ;  /* 0x0000002b6f6f7c23 */ /* 0x000fc20008010844 */
[----:B------:R-:W0:Y:S01]  /*62c0*/  MUFU.EX2 R7, R7 ;  /* 0x0000000700077308 */ /* 0x000e220000000800 */
[----:B--2---:R-:W-:-:S01]  /*62d0*/  FFMA.FTZ R125, R134, UR43, -R68 ;  /* 0x0000002b867d7c23 */ /* 0x004fc20008010844 */
        /* <DEDUP_REMOVED lines=50> */
[----:B------:R-:W-:-:S06]  /*6600*/  FADD.FTZ R128, R104, R3 ;  /* 0x0000000368807221 */ /* 0x000fcc0000010000 */
[----:B------:R-:W0:Y:S01]  /*6610*/  MUFU.EX2 R107, R107 ;  /* 0x0000006b006b7308 */ /* 0x000e220000000800 */
[----:B-1----:R-:W-:-:S07]  /*6620*/  FADD.FTZ R127, R126, R127 ;  /* 0x0000007f7e7f7221 */ /* 0x002fce0000010000 */
        /* <DEDUP_REMOVED lines=82> */
[----:B------:R-:W-:-:S05]  /*6b50*/  @!P1 VIADD R3, R129, 0x13240 ;  /* 0x0001324081039836 */ /* 0x000fca0000000000 */
[----:B------:R-:W-:Y:S01]  /*6b60*/  @!P1 PRMT R3, RZ, 0x654, R3 ;  /* 0x00000654ff039816 */ /* 0x000fe20000000003 */
[----:B------:R-:W0:Y:S01]  /*6b70*/  MUFU.EX2 R59, R59 ;  /* 0x0000003b003b7308 */ /* 0x000e220000000800 */
[----:B-1----:R-:W-:-:S02]  /*6b80*/  FADD.FTZ R128, R58, R127 ;  /* 0x0000007f3a807221 */ /* 0x002fc40000010000 */
[----:B------:R1:W-:Y:S05]  /*6b90*/  @!P1 SYNCS.ARRIVE.TRANS64.RED.A1T0 RZ, [R3+URZ], RZ ;  /* 0x000000ff03ff99a7 */ /* 0x0003ea000810043f */
        /* <DEDUP_REMOVED lines=20> */
[----:B--2---:R-:W-:-:S01]  /*6ce0*/  FADD.FTZ R127, R67, R68 ;  /* 0x00000044437f7221 */ /* 0x004fc20000010000 */
[----:B------:R-:W-:-:S03]  /*6cf0*/  FADD.FTZ R4, R69, R4 ;  /* 0x0000000445047221 */ /* 0x000fc60000010000 */
[----:B-1----:R-:W-:-:S04]  /*6d00*/  FADD.FTZ R68, R76, R127 ;  /* 0x0000007f4c447221 */ /* 0x002fc80000010000 */
[----:B0-----:R-:W-:Y:S01]  /*6d10*/  FADD.FTZ R3, R71, R68 ;  /* 0x0000004447037221 */ /* 0x001fe20000010000 */
[----:B------:R-:W-:Y:S06]  /*6d20*/  @!P0 BRA `(.L_x_11849) ;  /* 0x0000000000048947 */ /* 0x000fec0003800000 */
[----:B------:R-:W-:Y:S01]  /*6d30*/  BPT.TRAP 0x1 ;  /* 0x000000040000795c */ /* 0x000fe20000300000 */
.L_x_11849:
        /* <DEDUP_REMOVED lines=83> */
.L_x_11840:
[----:B------:R-:W-:-:S13]  /*7270*/  ISETP.LE.AND P2, PT, RZ, UR22, PT ;  /* 0x00000016ff007c0c */ /* 0x000fda000bf43270 */
[----:B------:R-:W-:Y:S05]  /*7280*/  @!P2 BRA `(.L_x_11851) ;  /* 0x00000020009ca947 */ /* 0x000fea0003800000 */
[----:B------:R-:W-:Y:S01]  /*7290*/  IMAD.MOV.U32 R9, RZ, RZ, R0 ;  /* 0x000000ffff097224 */ /* 0x000fe200078e0000 */
[----:B------:R-:W-:Y:S01]  /*72a0*/  UMOV UR21, UR46 ;  /* 0x0000002e00157c82 */ /* 0x000fe20008000000 */
[----:B------:R-:W-:Y:S01]  /*72b0*/  IMAD.MOV.U32 R7, RZ, RZ, R2 ;  /* 0x000000ffff077224 */ /* 0x000fe200078e0002 */
[----:B------:R-:W-:-:S06]  /*72c0*/  UMOV UR20, UR36 ;  /* 0x0000002400147c82 */ /* 0x000fcc0008000000 */
.L_x_11861:
[----:B------:R-:W-:-:S04]  /*72d0*/  UIADD3 UR36, UR20, 0x1, URZ ;  /* 0x0000000114247890 */ /* 0x000fc8000fffe03f */
[----:B------:R-:W-:-:S04]  /*72e0*/  UISETP.NE.AND UP0, UPT, UR36, 0x2, UPT ;  /* 0x000000022400788c */ /* 0x000fc8000bf05270 */
[----:B------:R-:W-:Y:S02]  /*72f0*/  USEL UR46, URZ, 0x1, UP0 ;  /* 0x000000013f2e7887 */ /* 0x000fe40008000000 */
[----:B------:R-:W-:Y:S02]  /*7300*/  USEL UR36, UR36, URZ, UP0 ;  /* 0x0000003f24247287 */ /* 0x000fe40008000000 */
[----:B------:R-:W-:Y:S01]  /*7310*/  ULOP3.LUT UR46, UR21, UR46, URZ, 0x3c, !UPT ;  /* 0x0000002e152e7292 */ /* 0x000fe2000f8e3c3f */
[----:B------:R-:W-:Y:S11]  /*7320*/  @!P0 BRA `(.L_x_11852) ;  /* 0x0000000000048947 */ /* 0x000ff60003800000 */
[----:B------:R-:W-:Y:S01]  /*7330*/  BPT.TRAP 0x1 ;  /* 0x000000040000795c */ /* 0x000fe20000300000 */
.L_x_11852:
[----:B------:R-:W-:Y:S01]  /*7340*/  ULEA UR6, UR36, UR45, 0x3 ;  /* 0x0000002d24067291 */ /* 0x000fe2000f8e183f */
[----:B------:R-:W-:-:S05]  /*7350*/  IMAD.U32 R0, RZ, RZ, UR46 ;  /* 0x0000002eff007e24 */ /* 0x000fca000f8e00ff */
[----:B------:R-:W-:-:S04]  /*7360*/  SHF.L.U32 R0, R0, 0x1f, RZ ;  /* 0x0000001f00007819 */ /* 0x000fc800000006ff */
[----:B------:R0:W1:Y:S01]  /*7370*/  SYNCS.PHASECHK.TRANS64.TRYWAIT P2, [UR6+0x13230], R0 ;  /* 0x01323000ff0075a7 */ /* 0x0000620008040146 */
[----:B------:R-:W-:Y:S05]  /*7380*/  @!P0 BRA `(.L_x_11853) ;  /* 0x0000000000048947 */ /* 0x000fea0003800000 */
[----:B------:R-:W-:Y:S01]  /*7390*/  BPT.TRAP 0x1 ;  /* 0x000000040000795c */ /* 0x000fe20000300000 */
.L_x_11853:
[----:B-1----:R-:W-:Y:S05]  /*73a0*/  @P2 BRA `(.L_x_11854) ;  /* 0x0000000000082947 */ /* 0x002fea0003800000 */
[----:B------:R-:W1:Y:S02]  /*73b0*/  SYNCS.PHASECHK.TRANS64.TRYWAIT P2, [UR6+0x13230], R0 ;  /* 0x01323000ff0075a7 */ /* 0x000e640008040146 */
[----:B-1----:R-:W-:Y:S05]  /*73c0*/  @!P2 BRA `(.L_x_11855) ;  /* 0x0000008c002ca947 */ /* 0x002fea0003800000 */
.L_x_11854:
        /* <DEDUP_REMOVED lines=64> */
.L_x_11856:
[----:B------:R-:W-:Y:S01]  /*77d0*/  ULEA UR11, UR20, UR45, 0x3 ;  /* 0x0000002d140b7291 */ /* 0x000fe2000f8e183f */
[----:B01----:R-:W-:-:S05]  /*77e0*/  IMAD.U32 R0, RZ, RZ, UR21 ;  /* 0x00000015ff007e24 */ /* 0x003fca000f8e00ff */
[----:B------:R-:W-:-:S04]  /*77f0*/  SHF.L.U32 R0, R0, 0x1f, RZ ;  /* 0x0000001f00007819 */ /* 0x000fc800000006ff */
[----:B------:R0:W1:Y:S01]  /*7800*/  SYNCS.PHASECHK.TRANS64.TRYWAIT P2, [UR11+0x13250], R0 ;  /* 0x01325000ff0075a7 */ /* 0x000062000804014b */
[----:B------:R-:W-:Y:S05]  /*7810*/  @!P0 BRA `(.L_x_11857) ;  /* 0x0000000000048947 */ /* 0x000fea0003800000 */
[----:B------:R-:W-:Y:S01]  /*7820*/  BPT.TRAP 0x1 ;  /* 0x000000040000795c */ /* 0x000fe20000300000 */
.L_x_11857:
[----:B-1----:R-:W-:Y:S05]  /*7830*/  @P2 BRA `(.L_x_11858) ;  /* 0x0000000000082947 */ /* 0x002fea0003800000 */
[----:B------:R-:W1:Y:S02]  /*7840*/  SYNCS.PHASECHK.TRANS64.TRYWAIT P2, [UR11+0x13250], R0 ;  /* 0x01325000ff0075a7 */ /* 0x000e64000804014b */
[----:B-1----:R-:W-:Y:S05]  /*7850*/  @!P2 BRA `(.L_x_11859) ;  /* 0x000000880020a947 */ /* 0x002fea0003800000 */
.L_x_11858:
        /* <DEDUP_REMOVED lines=158> */
[----:B------:R-:W0:Y:S01]  /*8240*/  MUFU.EX2 R10, R10 ;  /* 0x0000000a000a7308 */ /* 0x000e220000000800 */
[----:B------:R-:W-:-:S02]  /*8250*/  WARPGROUP.DEPBAR.LE gsb0, 0x0 ;  /* 0x00008000000079c5 */ /* 0x000fc40000010000 */
[--C-:B------:R-:W-:Y:S01]  /*8260*/  FFMA.FTZ R117, R122, UR43, -R8.reuse ;  /* 0x0000002b7a757c23 */ /* 0x100fe20008010808 */
[----:B------:R-:W-:-:S01]  /*8270*/  FFMA.FTZ R120, R123, UR43, -R8 ;  /* 0x0000002b7b787c23 */ /* 0x000fc20008010808 */
[--C-:B------:R-:W-:Y:S01]  /*8280*/  FFMA.FTZ R121, R126, UR43, -R8.reuse ;  /* 0x0000002b7e797c23 */ /* 0x100fe20008010808 */
[----:B------:R-:W-:-:S02]  /*8290*/  FFMA.FTZ R122, R127, UR43, -R8 ;  /* 0x0000002b7f7a7c23 */ /* 0x000fc40008010808 */
[----:B------:R-:W-:Y:S01]  /*82a0*/  MUFU.EX2 R6, R6 ;  /* 0x0000000600067308 */ /* 0x000fe20000000800 */
[----:B------:R-:W-:-:S01]  /*82b0*/  FFMA.FTZ R123, R130, UR43, -R8 ;  /* 0x0000002b827b7c23 */ /* 0x000fc20008010808 */
[----:B------:R-:W-:Y:S01]  /*82c0*/  WARPGROUP.ARRIVE ;  /* 0x00000000000079c5 */ /* 0x000fe20000000000 */
[----:B------:R-:W-:-:S01]  /*82d0*/  FFMA.FTZ R124, R131, UR43, -R8 ;  /* 0x0000002b837c7c23 */ /* 0x000fc20008010808 */
[--C-:B------:R-:W-:Y:S01]  /*82e0*/  FFMA.FTZ R125, R134, UR43, -R8.reuse ;  /* 0x0000002b867d7c23 */ /* 0x100fe20008010808 */
[----:B------:R-:W-:-:S01]  /*82f0*/  FFMA.FTZ R126, R135, UR43, -R8 ;  /* 0x0000002b877e7c23 */ /* 0x000fc20008010808 */
[--C-:B------:R-:W-:Y:S01]  /*8300*/  FFMA.FTZ R106, R106, UR43, -R8.reuse ;  /* 0x0000002b6a6a7c23 */ /* 0x100fe20008010808 */
[----:B------:R-:W-:-:S01]  /*8310*/  FFMA.FTZ R107, R107, UR43, -R8 ;  /* 0x0000002b6b6b7c23 */ /* 0x000fc20008010808 */
        /* <DEDUP_REMOVED lines=18> */
[----:B------:R-:W-:Y:S01]  /*8440*/  UIADD3 UR6, UR10, 0x200, URZ ;  /* 0x000002000a067890 */ /* 0x000fe2000fffe03f */
[----:B------:R-:W-:-:S01]  /*8450*/  FFMA.FTZ R102, R102, UR43, -R8 ;  /* 0x0000002b66667c23 */ /* 0x000fc20008010808 */
[--C-:B------:R-:W-:Y:S01]  /*8460*/  FFMA.FTZ R103, R103, UR43, -R8.reuse ;  /* 0x0000002b67677c23 */ /* 0x100fe20008010808 */
[----:B------:R-:W-:Y:S01]  /*8470*/  UMOV UR7, 0xc0000010 ;  /* 0xc000001000077882 */ /* 0x000fe20000000000 */
        /* <DEDUP_REMOVED lines=181> */
.L_x_11860:
        /* <DEDUP_REMOVED lines=83> */
.L_x_11851:
[----:B------:R-:W-:Y:S06]  /*9500*/  BAR.ARV 0x8, 0x1a0 ;  /* 0x0206800000007b1d */ /* 0x000fec0000002000 */
[----:B------:R-:W-:Y:S05]  /*9510*/  @!P0 BRA `(.L_x_11862) ;  /* 0x0000000000048947 */ /* 0x000fea0003800000 */
[----:B------:R-:W-:Y:S01]  /*9520*/  BPT.TRAP 0x1 ;  /* 0x000000040000795c */ /* 0x000fe20000300000 */
.L_x_11862:
[----:B------:R-:W-:Y:S01]  /*9530*/  ULEA UR14, UR36, UR45, 0x3 ;  /* 0x0000002d240e7291 */ /* 0x000fe2000f8e183f */
[----:B------:R-:W-:-:S05]  /*9540*/  IMAD.U32 R5, RZ, RZ, UR46 ;  /* 0x0000002eff057e24 */ /* 0x000fca000f8e00ff */
[----:B------:R-:W-:-:S04]  /*9550*/  SHF.L.U32 R5, R5, 0x1f, RZ ;  /* 0x0000001f05057819 */ /* 0x000fc800000006ff */
[----:B------:R0:W1:Y:S01]  /*9560*/  SYNCS.PHASECHK.TRANS64.TRYWAIT P1, [UR14+0x13250], R5 ;  /* 0x01325005ff0075a7 */ /* 0x000062000802014e */
[----:B------:R-:W-:Y:S05]  /*9570*/  @!P0 BRA `(.L_x_11863) ;  /* 0x0000000000048947 */ /* 0x000fea0003800000 */
[----:B------:R-:W-:Y:S01]  /*9580*/  BPT.TRAP 0x1 ;  /* 0x000000040000795c */ /* 0x000fe20000300000 */
.L_x_11863:
[----:B-1----:R-:W-:Y:S05]  /*9590*/  @P1 BRA `(.L_x_11864) ;  /* 0x0000000000081947 */ /* 0x002fea0003800000 */
[----:B------:R-:W1:Y:S02]  /*95a0*/  SYNCS.PHASECHK.TRANS64.TRYWAIT P1, [UR14+0x13250], R5 ;  /* 0x01325005ff0075a7 */ /* 0x000e64000802014e */
[----:B-1----:R-:W-:Y:S05]  /*95b0*/  @!P1 BRA `(.L_x_11865) ;  /* 0x0000006800e09947 */ /* 0x002fea0003800000 */
.L_x_11864:
        /* <DEDUP_REMOVED lines=12> */
[----:B------:R-:W-:Y:S01]  /*9680*/  @UP0 UIMAD UR7, UR38, UR10, URZ ;  /* 0x0000000a260702a4 */ /* 0x000fe2000f8e023f */
[----:B------:R-:W-:Y:S01]  /*9690*/  @UP0 ULDC.64 UR12, c[0x0][0x9d0] ;  /* 0x00027400000c0ab9 */ /* 0x000fe20000000a00 */
[----:B------:R-:W-:Y:S02]  /*96a0*/  @UP0 UIMAD.WIDE.U32 UR8, UR37, UR10, URZ ;  /* 0x0000000a250802a5 */ /* 0x000fe4000f8e003f */
[----:B------:R-:W-:Y:S02]  /*96b0*/  @UP0 UIMAD UR7, UR37, UR11, UR7 ;  /* 0x0000000b250702a4 */ /* 0x000fe4000f8e0207 */
[----:B------:R-:W-:Y:S02]  /*96c0*/  UIMAD UR10, UR36, 0x280, UR45 ;  /* 0x00000280240a78a4 */ /* 0x000fe4000f8e022d */
[----:B------:R-:W-:-:S02]  /*96d0*/  @UP0 UIMAD UR6, UR6, UR12, URZ ;  /* 0x0000000c060602a4 */ /* 0x000fc4000f8e023f */
        /* <DEDUP_REMOVED lines=70> */
.L_x_11866:
        /* <DEDUP_REMOVED lines=42> */
.L_x_11833:
        /* <DEDUP_REMOVED lines=12> */
[----:B------:R-:W1:Y:S01]  /*9ea0*/  S2R R43, SR_SWINHI ;  /* 0x00000000002b7919 */ /* 0x000e620000002f00 */
        /* <DEDUP_REMOVED lines=19> */
[----:B0-----:R-:W-:Y:S01]  /*9fe0*/  LOP3.LUT P0, R6, R38, 0x3, RZ, 0xc0, !PT ;  /* 0x0000000326067812 */ /* 0x001fe2000780c0ff */
[----:B------:R-:W-:Y:S01]  /*9ff0*/  USHF.L.U64.HI UR9, UR37, 0x2, UR38 ;  /* 0x0000000225097899 */ /* 0x000fe20008010226 */
[----:B------:R-:W-:Y:S01]  /*a000*/  F2FP.BF16.F32.PACK_AB R36, R36, R57 ;  /* 0x000000392424723e */ /* 0x000fe200000010ff */
[----:B------:R-:W-:Y:S01]  /*a010*/  UIADD3 UR6, UP2, UR8, UR6, URZ ;  /* 0x0000000608067290 */ /* 0x000fe2000ff5e03f */
[----:B------:R-:W-:-:S02]  /*a020*/  ISETP.EQ.OR P0, PT, R6, 0x3, !P0 ;  /* 0x000000030600780c */ /* 0x000fc40004702670 */
[----:B------:R-:W-:Y:S02]  /*a030*/  MOV R6, R0 ;  /* 0x0000000000067202 */ /* 0x000fe40000000f00 */
[----:B-1----:R-:W-:Y:S01]  /*a040*/  MOV R7, R43 ;  /* 0x0000002b00077202 */ /* 0x002fe20000000f00 */
[----:B------:R-:W-:Y:S01]  /*a050*/  @UP1 UIADD3 UR4, UP3, UR8, UR4, URZ ;  /* 0x0000000408041290 */ /* 0x000fe2000ff7e03f */
[----:B------:R-:W-:Y:S01]  /*a060*/  SEL R37, R11, R8, P0 ;  /* 0x000000080b257207 */ /* 0x000fe20000000000 */
[----:B------:R-:W-:Y:S01]  /*a070*/  UIADD3.X UR7, UR9, UR7, URZ, UP2, !UPT ;  /* 0x0000000709077290 */ /* 0x000fe200097fe43f */
[----:B------:R-:W-:Y:S01]  /*a080*/  SEL R39, R8, R11, P0 ;  /* 0x0000000b08277207 */ /* 0x000fe20000000000 */
[----:B------:R-:W-:Y:S01]  /*a090*/  IMAD.WIDE R8, R157, 0x2, R6 ;  /* 0x000000029d087825 */ /* 0x000fe200078e0206 */
[----:B------:R-:W-:Y:S01]  /*a0a0*/  F2FP.BF16.F32.PACK_AB R21, R21, R24 ;  /* 0x000000181515723e */ /* 0x000fe200000010ff */
[----:B------:R-:W-:Y:S01]  /*a0b0*/  @UP1 UIADD3.X UR5, UR9, UR5, URZ, UP3, !UPT ;  /* 0x0000000509051290 */ /* 0x000fe20009ffe43f */
[----:B------:R-:W-:-:S02]  /*a0c0*/  F2FP.BF16.F32.PACK_AB R14, R13, R14 ;  /* 0x0000000e0d0e723e */ /* 0x000fc400000010ff */
[C---:B------:R-:W-:Y:S02]  /*a0d0*/  IADD3 R51, P3, R8.reuse, 0x20, RZ ;  /* 0x0000002008337810 */ /* 0x040fe40007f7e0ff */
[C---:B------:R-:W-:Y:S02]  /*a0e0*/  LOP3.LUT R15, R8.reuse, 0x380, RZ, 0xc0, !PT ;  /* 0x00000380080f7812 */ /* 0x040fe400078ec0ff */
[----:B------:R-:W-:Y:S02]  /*a0f0*/  LOP3.LUT R2, R51, 0x380, RZ, 0xc0, !PT ;  /* 0x0000038033027812 */ /* 0x000fe400078ec0ff */
[C---:B------:R-:W-:Y:S02]  /*a100*/  IADD3 R57, P1, R8.reuse, 0x60, RZ ;  /* 0x0000006008397810 */ /* 0x040fe40007f3e0ff */
[----:B------:R-:W-:Y:S02]  /*a110*/  IADD3 R53, P2, R8, 0x40, RZ ;  /* 0x0000004008357810 */ /* 0x000fe40007f5e0ff */
[----:B------:R-:W-:Y:S01]  /*a120*/  SEL R33, R25, R20, P0 ;  /* 0x0000001419217207 */ /* 0x000fe20000000000 */
[--C-:B------:R-:W-:Y:S01]  /*a130*/  IMAD.X R11, RZ, RZ, R9.reuse, P1 ;  /* 0x000000ffff0b7224 */ /* 0x100fe200008e0609 */
[----:B------:R-:W-:Y:S01]  /*a140*/  SEL R49, R10, R55, P0 ;  /* 0x000000370a317207 */ /* 0x000fe20000000000 */
[----:B------:R-:W-:Y:S01]  /*a150*/  IMAD.X R13, RZ, RZ, R9, P2 ;  /* 0x000000ffff0d7224 */ /* 0x000fe200010e0609 */
        /* <DEDUP_REMOVED lines=8> */
[----:B------:R-:W-:Y:S02]  /*a1e0*/  F2FP.BF16.F32.PACK_AB R29, R29, R56 ;  /* 0x000000381d1d723e */ /* 0x000fe400000010ff */
[----:B------:R-:W-:Y:S02]  /*a1f0*/  F2FP.BF16.F32.PACK_AB R27, R26, R27 ;  /* 0x0000001b1a1b723e */ /* 0x000fe400000010ff */
[----:B------:R-:W-:Y:S02]  /*a200*/  SEL R47, R21, R14, P0 ;  /* 0x0000000e152f7207 */ /* 0x000fe40000000000 */
[----:B------:R-:W-:Y:S02]  /*a210*/  LOP3.LUT R10, R53, 0x380, RZ, 0xc0, !PT ;  /* 0x00000380350a7812 */ /* 0x000fe400078ec0ff */
[----:B------:R-:W-:-:S02]  /*a220*/  LOP3.LUT R20, R57, 0x380, RZ, 0xc0, !PT ;  /* 0x0000038039147812 */ /* 0x000fc400078ec0ff */
[----:B------:R-:W-:Y:S02]  /*a230*/  SEL R21, R14, R21, P0 ;  /* 0x000000150e157207 */ /* 0x000fe40000000000 */
[----:B------:R-:W-:Y:S02]  /*a240*/  LOP3.LUT R14, R2, R51, RZ, 0x3c, !PT ;  /* 0x00000033020e7212 */ /* 0x000fe400078e3cff */
        /* <DEDUP_REMOVED lines=8> */
[----:B------:R-:W-:Y:S02]  /*a2d0*/  SHF.R.U64 R10, R10, 0x3, RZ ;  /* 0x000000030a0a7819 */ /* 0x000fe400000012ff */
[----:B------:R-:W-:Y:S02]  /*a2e0*/  SHF.R.U64 R20, R20, 0x3, RZ ;  /* 0x0000000314147819 */ /* 0x000fe400000012ff */
[----:B------:R-:W-:-:S02]  /*a2f0*/  SEL R29, R29, R36, P0 ;  /* 0x000000241d1d7207 */ /* 0x000fc40000000000 */
[----:B------:R-:W-:Y:S02]  /*a300*/  SEL R27, R27, R30, P0 ;  /* 0x0000001e1b1b7207 */ /* 0x000fe40000000000 */
[----:B------:R-:W-:Y:S02]  /*a310*/  LOP3.LUT R12, R10, R53, RZ, 0x3c, !PT ;  /* 0x000000350a0c7212 */ /* 0x000fe400078e3cff */
[----:B------:R-:W-:Y:S02]  /*a320*/  MOV R9, R8 ;  /* 0x0000000800097202 */ /* 0x000fe40000000f00 */
[----:B------:R-:W-:Y:S02]  /*a330*/  LOP3.LUT R10, R20, R57, RZ, 0x3c, !PT ;  /* 0x00000039140a7212 */ /* 0x000fe400078e3cff */
        /* <DEDUP_REMOVED lines=18> */
[----:B------:R-:W-:Y:S01]  /*a460*/  SHFL.IDX PT, R47, R47, R32, 0x1c1f ;  /* 0x001c1f202f2f7589 */ /* 0x000fe200000e0000 */
[----:B------:R-:W-:Y:S01]  /*a470*/  MOV R5, R10 ;  /* 0x0000000a00057202 */ /* 0x000fe20000000f00 */
[----:B------:R-:W-:-:S02]  /*a480*/  IMAD.U32 R10, RZ, RZ, UR4 ;  /* 0x00000004ff0a7e24 */ /* 0x000fc4000f8e00ff */
[----:B------:R-:W-:Y:S01]  /*a490*/  SHFL.IDX PT, R49, R49, R32, 0x1c1f ;  /* 0x001c1f2031317589 */ /* 0x000fe200000e0000 */
[----:B--2---:R-:W-:Y:S01]  /*a4a0*/  SEL R13, R43, R24, P0 ;  /* 0x000000182b0d7207 */ /* 0x004fe20000000000 */
[----:B------:R-:W-:Y:S01]  /*a4b0*/  IMAD.U32 R8, RZ, RZ, UR6 ;  /* 0x00000006ff087e24 */ /* 0x000fe2000f8e00ff */
[----:B------:R-:W-:Y:S01]  /*a4c0*/  SEL R15, R24, R43, P0 ;  /* 0x0000002b180f7207 */ /* 0x000fe20000000000 */
[----:B------:R-:W0:Y:S01]  /*a4d0*/  SHFL.IDX PT, R20, R29, R2, 0x1c1f ;  /* 0x001c1f021d147589 */ /* 0x000e2200000e0000 */
[----:B------:R-:W-:-:S03]  /*a4e0*/  IMAD.U32 R11, RZ, RZ, UR5 ;  /* 0x00000005ff0b7e24 */ /* 0x000fc6000f8e00ff */
[----:B------:R-:W1:Y:S01]  /*a4f0*/  SHFL.IDX PT, R34, R27, R2, 0x1c1f ;  /* 0x001c1f021b227589 */ /* 0x000e6200000e0000 */
        /* <DEDUP_REMOVED lines=8> */
[----:B------:R-:W-:Y:S02]  /*a580*/  SEL R27, R34, R45, P0 ;  /* 0x0000002d221b7207 */ /* 0x000fe40000000000 */
[----:B--2---:R-:W-:Y:S02]  /*a590*/  SEL R37, R47, R32, P0 ;  /* 0x000000202f257207 */ /* 0x004fe40000000000 */
[----:B------:R-:W-:Y:S02]  /*a5a0*/  SEL R39, R32, R47, P0 ;  /* 0x0000002f20277207 */ /* 0x000fe40000000000 */
[----:B---3--:R-:W-:-:S02]  /*a5b0*/  SEL R29, R49, R40, P0 ;  /* 0x00000028311d7207 */ /* 0x008fc40000000000 */
[----:B------:R-:W-:Y:S01]  /*a5c0*/  SEL R31, R40, R49, P0 ;  /* 0x00000031281f7207 */ /* 0x000fe20000000000 */
[----:B------:R0:W-:Y:S01]  /*a5d0*/  STSM.16.M88.4 [R9], R12 ;  /* 0x0000000c09007844 */ /* 0x0001e20000000200 */
[----:B------:R-:W-:-:S03]  /*a5e0*/  PLOP3.LUT P0, PT, PT, PT, UP1, 0x80, 0x0 ;  /* 0x000000000000781c */ /* 0x000fc60003f0f018 */
[----:B------:R1:W-:Y:S04]  /*a5f0*/  STSM.16.M88.4 [R44], R24 ;  /* 0x000000182c007844 */ /* 0x0003e80000000200 */
[----:B------:R1:W-:Y:S04]  /*a600*/  STSM.16.M88.4 [R42], R36 ;  /* 0x000000242a007844 */ /* 0x0003e80000000200 */
[----:B------:R1:W-:Y:S01]  /*a610*/  STSM.16.M88.4 [R5], R28 ;  /* 0x0000001c05007844 */ /* 0x0003e20000000200 */
[----:B------:R-:W-:Y:S01]  /*a620*/  BAR.SYNC.DEFER_BLOCKING 0x1, 0x180 ;  /* 0x0046000000007b1d */ /* 0x000fe20000010000 */
[----:B0-----:R-:W-:-:S05]  /*a630*/  IMAD.U32 R9, RZ, RZ, UR7 ;  /* 0x00000007ff097e24 */ /* 0x001fca000f8e00ff */
[----:B------:R-:W2:Y:S04]  /*a640*/  @P1 LDG.E R2, desc[UR52][R8.64] ;  /* 0x0000003408021981 */ /* 0x000ea8000c1e1900 */
[----:B------:R-:W3:Y:S01]  /*a650*/  @P0 LDG.E R10, desc[UR52][R10.64] ;  /* 0x000000340a0a0981 */ /* 0x000ee2000c1e1900 */
[----:B------:R-:W-:Y:S01]  /*a660*/  UMOV UR4, URZ ;  /* 0x0000003f00047c82 */ /* 0x000fe20008000000 */
[----:B------:R-:W-:Y:S01]  /*a670*/  ULDC UR8, c[0x0][0xa88] ;  /* 0x0002a20000087ab9 */ /* 0x000fe20000000800 */
        /* <DEDUP_REMOVED lines=9> */
.L_x_11869:
[----:B------:R-:W-:Y:S01]  /*a710*/  USHF.R.S32.HI UR12, URZ, 0x1f, UR41 ;  /* 0x0000001f3f0c7899 */ /* 0x000fe20008011429 */
[----:B------:R-:W-:Y:S01]  /*a720*/  IMAD.U32 R2, RZ, RZ, UR39 ;  /* 0x00000027ff027e24 */ /* 0x000fe2000f8e00ff */
[----:B------:R-:W-:Y:S01]  /*a730*/  ULDC.64 UR10, c[0x0][0xb70] ;  /* 0x0002dc00000a7ab9 */ /* 0x000fe20000000a00 */
[----:B------:R-:W-:Y:S01]  /*a740*/  USHF.R.S32.HI UR5, URZ, 0x1f, UR4 ;  /* 0x0000001f3f057899 */ /* 0x000fe20008011404 */
[----:B------:R-:W-:Y:S01]  /*a750*/  IMAD R5, R16, 0x40, R22 ;  /* 0x0000004010057824 */ /* 0x000fe200078e0216 */
[----:B------:R-:W-:Y:S01]  /*a760*/  UIMAD UR9, UR12, UR10, URZ ;  /* 0x0000000a0c0972a4 */ /* 0x000fe2000f8e023f */
[----:B------:R-:W-:Y:S01]  /*a770*/  IMAD R9, R2, 0xc0, R19 ;  /* 0x000000c002097824 */ /* 0x000fe200078e0213 */
[----:B------:R-:W-:Y:S01]  /*a780*/  UIMAD.WIDE.U32 UR6, UR41, UR10, UR4 ;  /* 0x0000000a290672a5 */ /* 0x000fe2000f8e0004 */
[----:B------:R-:W-:Y:S01]  /*a790*/  IMAD.WIDE R6, R5, 0x2, R6 ;  /* 0x0000000205067825 */ /* 0x000fe200078e0206 */
[----:B------:R-:W-:Y:S01]  /*a7a0*/  UIMAD UR9, UR41, UR11, UR9 ;  /* 0x0000000b290972a4 */ /* 0x000fe2000f8e0209 */
[----:B------:R-:W-:Y:S01]  /*a7b0*/  LOP3.LUT P0, RZ, R23, 0x3, RZ, 0xc0, !PT ;  /* 0x0000000317ff7812 */ /* 0x000fe2000780c0ff */
[----:B------:R-:W-:Y:S01]  /*a7c0*/  USEL UR38, UR38, URZ, !UP0 ;  /* 0x0000003f26267287 */ /* 0x000fe2000c000000 */
[----:B------:R-:W-:Y:S01]  /*a7d0*/  SHF.R.S32.HI R2, RZ, 0x1f, R9 ;  /* 0x0000001fff027819 */ /* 0x000fe20000011409 */
[----:B------:R-:W-:Y:S01]  /*a7e0*/  ULDC.64 UR10, c[0x0][0xb78] ;  /* 0x0002de00000a7ab9 */ /* 0x000fe20000000a00 */
[----:B------:R-:W-:-:S02]  /*a7f0*/  UIADD3 UR7, UR7, UR9, URZ ;  /* 0x0000000907077290 */ /* 0x000fc4000fffe03f */
[----:B------:R-:W-:Y:S02]  /*a800*/  USEL UR37, UR37, URZ, !UP0 ;  /* 0x0000003f25257287 */ /* 0x000fe4000c000000 */
[----:B------:R-:W-:Y:S02]  /*a810*/  UIMAD UR9, UR38, UR10, URZ ;  /* 0x0000000a260972a4 */ /* 0x000fe4000f8e023f */
[----:B------:R-:W-:Y:S02]  /*a820*/  UIMAD.WIDE.U32 UR6, UR37, UR10, UR6 ;  /* 0x0000000a250672a5 */ /* 0x000fe4000f8e0006 */
[----:B------:R-:W-:-:S04]  /*a830*/  UIMAD UR9, UR37, UR11, UR9 ;  /* 0x0000000b250972a4 */ /* 0x000fc8000f8e0209 */
[----:B------:R-:W-:Y:S02]  /*a840*/  IADD3 R8, P1, R9, UR6, RZ ;  /* 0x0000000609087c10 */ /* 0x000fe4000ff3e0ff */
[----:B------:R-:W-:-:S05]  /*a850*/  IMAD.U32 R11, RZ, RZ, UR9 ;  /* 0x00000009ff0b7e24 */ /* 0x000fca000f8e00ff */
[----:B------:R-:W-:Y:S01]  /*a860*/  IADD3.X R5, R2, UR7, R11, P1, !PT ;  /* 0x0000000702057c10 */ /* 0x000fe20008ffe40b */
[----:B------:R-:W-:Y:S01]  /*a870*/  ULDC.64 UR6, c[0x0][0xb40] ;  /* 0x0002d00000067ab9 */ /* 0x000fe20000000a00 */
[----:B------:R-:W-:Y:S01]  /*a880*/  VIADD R2, R9, 0x8 ;  /* 0x0000000809027836 */ /* 0x000fe20000000000 */
[----:B------:R-:W-:Y:S02]  /*a890*/  LEA R32, P2, R8, UR6, 0x2 ;  /* 0x0000000608207c11 */ /* 0x000fe4000f8410ff */
[----:B------:R-:W-:Y:S02]  /*a8a0*/  IADD3 R11, P3, R6, 0x3000, RZ ;  /* 0x00003000060b7810 */ /* 0x000fe40007f7e0ff */
[----:B------:R-:W-:Y:S01]  /*a8b0*/  LEA.HI.X R33, R8, UR7, R5, 0x2, P2 ;  /* 0x0000000708217c11 */ /* 0x000fe200090f1405 */
[----:B------:R-:W-:Y:S01]  /*a8c0*/  ULDC.64 UR6, c[0x0][0xaa0] ;  /* 0x0002a80000067ab9 */ /* 0x000fe20000000a00 */
[C---:B------:R-:W-:Y:S01]  /*a8d0*/  IADD3 R5, P4, R6.reuse, 0x4800, RZ ;  /* 0x0000480006057810 */ /* 0x040fe20007f9e0ff */
[----:B------:R-:W-:Y:S01]  /*a8e0*/  IMAD.X R13, RZ, RZ, R7, P3 ;  /* 0x000000ffff0d7224 */ /* 0x000fe200018e0607 */
[----:B------:R-:W-:-:S02]  /*a8f0*/  IADD3 R15, P2, R6, 0x1800, RZ ;  /* 0x00001800060f7810 */ /* 0x000fc40007f5e0ff */
[----:B------:R-:W-:Y:S02]  /*a900*/  ISETP.GE.OR P1, PT, R9, UR8, P0 ;  /* 0x0000000809007c0c */ /* 0x000fe40008726670 */
[----:B------:R-:W-:Y:S02]  /*a910*/  ISETP.GE.OR P0, PT, R2, UR8, P0 ;  /* 0x0000000802007c0c */ /* 0x000fe40008706670 */
[----:B------:R-:W-:Y:S01]  /*a920*/  LOP3.LUT R8, R11, 0x380, RZ, 0xc0, !PT ;  /* 0x000003800b087812 */ /* 0x000fe200078ec0ff */
[----:B------:R-:W-:Y:S01]  /*a930*/  UIMAD UR5, UR5, UR6, URZ ;  /* 0x00000006050572a4 */ /* 0x000fe2000f8e023f */
[----:B------:R-:W-:Y:S01]  /*a940*/  LOP3.LUT R9, R6, 0x380, RZ, 0xc0, !PT ;  /* 0x0000038006097812 */ /* 0x000fe200078ec0ff */
[----:B------:R-:W-:Y:S01]  /*a950*/  IMAD.X R25, RZ, RZ, R7, P2 ;  /* 0x000000ffff197224 */ /* 0x000fe200010e0607 */
[----:B------:R-:W-:Y:S02]  /*a960*/  LOP3.LUT R2, R5, 0x380, RZ, 0xc0, !PT ;  /* 0x0000038005027812 */ /* 0x000fe400078ec0ff */
[----:B------:R-:W-:-:S02]  /*a970*/  LOP3.LUT R10, R15, 0x380, RZ, 0xc0, !PT ;  /* 0x000003800f0a7812 */ /* 0x000fc400078ec0ff */
[----:B------:R-:W-:Y:S01]  /*a980*/  SHF.R.U64 R8, R8, 0x3, RZ ;  /* 0x0000000308087819 */ /* 0x000fe200000012ff */
[--C-:B------:R-:W-:Y:S01]  /*a990*/  IMAD.MOV.U32 R20, RZ, RZ, R22.reuse ;  /* 0x000000ffff147224 */ /* 0x100fe200078e0016 */
[----:B------:R-:W-:Y:S01]  /*a9a0*/  SHF.R.U64 R9, R9, 0x3, RZ ;  /* 0x0000000309097819 */ /* 0x000fe200000012ff */
[----:B------:R0:W-:Y:S01]  /*a9b0*/  @!P0 STG.E desc[UR52][R32.64+0x20], R3 ;  /* 0x0000200320008986 */ /* 0x0001e2000c101934 */
[----:B------:R-:W-:Y:S02]  /*a9c0*/  SHF.R.U64 R2, R2, 0x3, RZ ;  /* 0x0000000302027819 */ /* 0x000fe400000012ff */
[----:B------:R-:W-:Y:S01]  /*a9d0*/  SHF.R.U64 R10, R10, 0x3, RZ ;  /* 0x000000030a0a7819 */ /* 0x000fe200000012ff */
[----:B------:R1:W-:Y:S01]  /*a9e0*/  @!P1 STG.E desc[UR52][R32.64], R4 ;  /* 0x0000000420009986 */ /* 0x0003e2000c101934 */
[----:B------:R-:W-:Y:S02]  /*a9f0*/  LOP3.LUT R12, R8, R11, RZ, 0x3c, !PT ;  /* 0x0000000b080c7212 */ /* 0x000fe400078e3cff */
[----:B------:R-:W-:Y:S01]  /*aa00*/  LOP3.LUT R6, R9, R6, RZ, 0x3c, !PT ;  /* 0x0000000609067212 */ /* 0x000fe200078e3cff */
[----:B------:R-:W-:Y:S01]  /*aa10*/  IMAD.X R9, RZ, RZ, R7, P4 ;  /* 0x000000ffff097224 */ /* 0x000fe200020e0607 */
[----:B------:R-:W-:Y:S01]  /*aa20*/  LOP3.LUT R8, R2, R5, RZ, 0x3c, !PT ;  /* 0x0000000502087212 */ /* 0x000fe200078e3cff */
[----:B------:R-:W-:Y:S01]  /*aa30*/  IMAD.U32 R5, RZ, RZ, UR6 ;  /* 0x00000006ff057e24 */ /* 0x000fe2000f8e00ff */
[----:B------:R-:W-:Y:S01]  /*aa40*/  SHF.R.S32.HI R21, RZ, 0x1f, R22 ;  /* 0x0000001fff157819 */ /* 0x000fe20000011416 */
[----:B------:R-:W-:Y:S01]  /*aa50*/  UIMAD UR5, UR4, UR7, UR5 ;  /* 0x00000007040572a4 */ /* 0x000fe2000f8e0205 */
[----:B------:R-:W-:Y:S01]  /*aa60*/  LOP3.LUT R24, R10, R15, RZ, 0x3c, !PT ;  /* 0x0000000f0a187212 */ /* 0x000fe200078e3cff */
[----:B------:R2:W5:Y:S01]  /*aa70*/  LD.E.128 R28, desc[UR52][R6.64] ;  /* 0x00000034061c7980 */ /* 0x000562000c101d00 */
[----:B------:R-:W-:Y:S01]  /*aa80*/  ULDC.64 UR6, c[0x0][0xae0] ;  /* 0x0002b80000067ab9 */ /* 0x000fe20000000a00 */
[----:B0-----:R-:W-:Y:S01]  /*aa90*/  IMAD.WIDE.U32 R2, R5, UR4, R20 ;  /* 0x0000000405027c25 */ /* 0x001fe2000f8e0014 */
[----:B------:R-:W-:Y:S01]  /*aaa0*/  UIMAD UR4, UR12, UR6, URZ ;  /* 0x000000060c0472a4 */ /* 0x000fe2000f8e023f */
[----:B------:R-:W5:Y:S02]  /*aab0*/  LD.E.128 R12, desc[UR52][R12.64] ;  /* 0x000000340c0c7980 */ /* 0x000f64000c101d00 */
[----:B------:R-:W-:-:S02]  /*aac0*/  VIADD R3, R3, UR5 ;  /* 0x0000000503037c36 */ /* 0x000fc40008000000 */
[----:B------:R-:W5:Y:S01]  /*aad0*/  LD.E.128 R24, desc[UR52][R24.64] ;  /* 0x0000003418187980 */ /* 0x000f62000c101d00 */
[----:B------:R-:W-:-:S03]  /*aae0*/  IMAD.U32 R5, RZ, RZ, UR6 ;  /* 0x00000006ff057e24 */ /* 0x000fc6000f8e00ff */
[----:B------:R-:W5:Y:S01]  /*aaf0*/  LD.E.128 R8, desc[UR52][R8.64] ;  /* 0x0000003408087980 */ /* 0x000f62000c101d00 */
[----:B------:R-:W-:Y:S01]  /*ab00*/  UIMAD UR4, UR41, UR7, UR4 ;  /* 0x00000007290472a4 */ /* 0x000fe2000f8e0204 */
[----:B-1----:R-:W-:Y:S01]  /*ab10*/  VIADD R4, R16, 0x30 ;  /* 0x0000003010047836 */ /* 0x002fe20000000000 */
[----:B------:R-:W-:Y:S01]  /*ab20*/  ULDC UR5, c[0x0][0xa8c] ;  /* 0x0002a30000057ab9 */ /* 0x000fe20000000800 */
[----:B------:R-:W-:Y:S01]  /*ab30*/  @!PT LDS RZ, [RZ] ;  /* 0x00000000fffff984 */ /* 0x000fe20000000800 */
[----:B------:R-:W-:Y:S01]  /*ab40*/  @!PT LDS RZ, [RZ] ;  /* 0x00000000fffff984 */ /* 0x000fe20000000800 */
[----:B------:R-:W-:Y:S01]  /*ab50*/  @!PT LDS RZ, [RZ] ;  /* 0x00000000fffff984 */ /* 0x000fe20000000800 */
[----:B------:R-:W-:Y:S01]  /*ab60*/  @!PT LDS RZ, [RZ] ;  /* 0x00000000fffff984 */ /* 0x000fe20000000800 */
[----:B------:R0:W-:Y:S06]  /*ab70*/  MEMBAR.ALL.CTA ;  /* 0x0000000000007992 */ /* 0x0001ec0000008000 */
[----:B0-----:R-:W0:Y:S01]  /*ab80*/  FENCE.VIEW.ASYNC.S ;  /* 0x00000000000073c6 */ /* 0x001e220000000000 */
[----:B------:R-:W-:Y:S01]  /*ab90*/  IMAD.WIDE.U32 R2, R5, UR41, R2 ;  /* 0x0000002905027c25 */ /* 0x000fe2000f8e0002 */
[----:B------:R-:W-:Y:S01]  /*aba0*/  UIMAD UR8, UR39, -0xc0, UR8 ;  /* 0xffffff40270878a4 */ /* 0x000fe2000f8e0208 */
[----:B------:R-:W-:-:S02]  /*abb0*/  ISETP.GE.AND P0, PT, R22, UR5, PT ;  /* 0x0000000516007c0c */ /* 0x000fc4000bf06270 */
[C---:B------:R-:W-:Y:S02]  /*abc0*/  VIADD R5, R16.reuse, 0x60 ;  /* 0x0000006010057836 */ /* 0x040fe40000000000 */
[----:B--2---:R-:W-:Y:S01]  /*abd0*/  VIADD R6, R16, 0x90 ;  /* 0x0000009010067836 */ /* 0x004fe20000000000 */
[----:B------:R-:W-:Y:S01]  /*abe0*/  ISETP.GE.OR P3, PT, R4, UR8, P0 ;  /* 0x0000000804007c0c */ /* 0x000fe20008766670 */
[----:B------:R-:W-:Y:S01]  /*abf0*/  VIADD R3, R3, UR4 ;  /* 0x0000000403037c36 */ /* 0x000fe20008000000 */
[----:B------:R-:W-:Y:S01]  /*ac00*/  ISETP.GE.OR P1, PT, R5, UR8, P0 ;  /* 0x0000000805007c0c */ /* 0x000fe20008726670 */
[----:B------:R-:W-:Y:S01]  /*ac10*/  ULDC.64 UR4, c[0x0][0xae8] ;  /* 0x0002ba0000047ab9 */ /* 0x000fe20000000a00 */
[----:B------:R-:W-:Y:S01]  /*ac20*/  ISETP.GE.OR P2, PT, R6, UR8, P0 ;  /* 0x0000000806007c0c */ /* 0x000fe20008746670 */
[----:B------:R-:W-:Y:S01]  /*ac30*/  IMAD.U32 R21, RZ, RZ, UR4 ;  /* 0x00000004ff157e24 */ /* 0x000fe2000f8e00ff */
[----:B------:R-:W-:Y:S01]  /*ac40*/  ISETP.GE.OR P0, PT, R16, UR8, P0 ;  /* 0x0000000810007c0c */ /* 0x000fe20008706670 */
[----:B------:R-:W-:Y:S01]  /*ac50*/  UIMAD UR4, UR38, UR4, URZ ;  /* 0x00000004260472a4 */ /* 0x000fe2000f8e023f */
[----:B------:R-:W-:-:S03]  /*ac60*/  VIADD R0, R0, 0x13220 ;  /* 0x0001322000007836 */ /* 0x000fc60000000000 */
[----:B------:R-:W-:Y:S02]  /*ac70*/  UIMAD UR4, UR37, UR5, UR4 ;  /* 0x00000005250472a4 */ /* 0x000fe4000f8e0204 */
[----:B------:R-:W-:Y:S01]  /*ac80*/  IMAD.WIDE.U32 R20, R21, UR37, R2 ;  /* 0x0000002515147c25 */ /* 0x000fe2000f8e0002 */
[----:B------:R-:W-:Y:S02]  /*ac90*/  PRMT R0, RZ, 0x654, R0 ;  /* 0x00000654ff007816 */ /* 0x000fe40000000000 */
[--C-:B------:R-:W-:Y:S01]  /*aca0*/  SHF.R.S32.HI R17, RZ, 0x1f, R16.reuse ;  /* 0x0000001fff117819 */ /* 0x100fe20000011410 */
[----:B------:R-:W-:Y:S01]  /*acb0*/  IMAD.U32 R7, RZ, RZ, UR39 ;  /* 0x00000027ff077e24 */ /* 0x000fe2000f8e00ff */
[----:B0-----:R0:W-:Y:S01]  /*acc0*/  SYNCS.ARRIVE.TRANS64.RED.A1T0 RZ, [R0+URZ], RZ ;  /* 0x000000ff00ff79a7 */ /* 0x0011e2000810043f */
[----:B------:R-:W-:Y:S01]  /*acd0*/  VIADD R33, R21, UR4 ;  /* 0x0000000415217c36 */ /* 0x000fe20008000000 */
[----:B------:R-:W-:Y:S01]  /*ace0*/  BSSY B1, `(.L_x_11870) ;  /* 0x000000e000017945 */ /* 0x000fe20003800000 */
[----:B------:R-:W-:-:S03]  /*acf0*/  IMAD.WIDE R6, R7, 0xc0, R16 ;  /* 0x000000c007067825 */ /* 0x000fc600078e0210 */
        /* <DEDUP_REMOVED lines=12> */
.L_x_11871:
[----:B------:R-:W-:Y:S05]  /*adc0*/  BSYNC B1 ;  /* 0x0000000000017941 */ /* 0x000fea0003800000 */
.L_x_11870:
[----:B------:R-:W-:Y:S04]  /*add0*/  BSSY B1, `(.L_x_11872) ;  /* 0x000000f000017945 */ /* 0x000fe80003800000 */
[----:B------:R-:W-:Y:S05]  /*ade0*/  @P3 BRA `(.L_x_11873) ;  /* 0x0000000000343947 */ /* 0x000fea0003800000 */
[----:B-1----:R-:W-:Y:S01]  /*adf0*/  IADD3 R5, P0, R6, 0x30, RZ ;  /* 0x0000003006057810 */ /* 0x002fe20007f1e0ff */
[----:B------:R-:W-:Y:S01]  /*ae00*/  ULDC.64 UR4, c[0x0][0xad8] ;  /* 0x0002b60000047ab9 */ /* 0x000fe20000000a00 */
[----:B------:R-:W-:Y:S02]  /*ae10*/  IMAD.MOV.U32 R2, RZ, RZ, R20 ;  /* 0x000000ffff027224 */ /* 0x000fe400078e0014 */
[----:B------:R-:W-:Y:S02]  /*ae20*/  IMAD.MOV.U32 R3, RZ, RZ, R33 ;  /* 0x000000ffff037224 */ /* 0x000fe400078e0021 */
[----:B0-----:R-:W-:Y:S02]  /*ae30*/  IMAD.X R0, RZ, RZ, R7, P0 ;  /* 0x000000ffff007224 */ /* 0x001fe400000e0607 */
[----:B------:R-:W-:-:S04]  /*ae40*/  IMAD.WIDE.U32 R2, R5, UR4, R2 ;  /* 0x0000000405027c25 */ /* 0x000fc8000f8e0002 */
[----:B------:R-:W-:-:S04]  /*ae50*/  IMAD R0, R0, UR4, RZ ;  /* 0x0000000400007c24 */ /* 0x000fc8000f8e02ff */
[----:B------:R-:W-:Y:S01]  /*ae60*/  IMAD R5, R5, UR5, R0 ;  /* 0x0000000505057c24 */ /* 0x000fe2000f8e0200 */
[----:B------:R-:W-:Y:S02]  /*ae70*/  ULDC.64 UR4, c[0x0][0xa80] ;  /* 0x0002a00000047ab9 */ /* 0x000fe40000000a00 */
[----:B------:R-:W-:Y:S01]  /*ae80*/  LEA R4, P0, R2, UR4, 0x1 ;  /* 0x0000000402047c11 */ /* 0x000fe2000f8008ff */
[----:B------:R-:W-:-:S05]  /*ae90*/  IMAD.IADD R3, R3, 0x1, R5 ;  /* 0x0000000103037824 */ /* 0x000fca00078e0205 */
[----:B------:R-:W-:-:S05]  /*aea0*/  LEA.HI.X R5, R2, UR5, R3, 0x1, P0 ;  /* 0x0000000502057c11 */ /* 0x000fca00080f0c03 */
[----:B-----5:R2:W-:Y:S02]  /*aeb0*/  STG.E.128 desc[UR52][R4.64], R24 ;  /* 0x0000001804007986 */ /* 0x0205e4000c101d34 */
.L_x_11873:
[----:B------:R-:W-:Y:S05]  /*aec0*/  BSYNC B1 ;  /* 0x0000000000017941 */ /* 0x000fea0003800000 */
.L_x_11872:
[----:B------:R-:W-:Y:S04]  /*aed0*/  BSSY B1, `(.L_x_11874) ;  /* 0x000000f000017945 */ /* 0x000fe80003800000 */
[----:B------:R-:W-:Y:S05]  /*aee0*/  @P1 BRA `(.L_x_11875) ;  /* 0x0000000000341947 */ /* 0x000fea0003800000 */
[----:B-12---:R-:W-:Y:S01]  /*aef0*/  IADD3 R5, P0, R6, 0x60, RZ ;  /* 0x0000006006057810 */ /* 0x006fe20007f1e0ff */
        /* <DEDUP_REMOVED lines=12> */
.L_x_11875:
[----:B------:R-:W-:Y:S05]  /*afc0*/  BSYNC B1 ;  /* 0x0000000000017941 */ /* 0x000fea0003800000 */
.L_x_11874:
[----:B------:R-:W-:Y:S05]  /*afd0*/  @P2 BRA `(.L_x_11876) ;  /* 0x0000000800ac2947 */ /* 0x000fea0003800000 */
[----:B-123--:R-:W-:Y:S01]  /*afe0*/  IADD3 R5, P0, R6, 0x90, RZ ;  /* 0x0000009006057810 */ /* 0x00efe20007f1e0ff */
        /* <DEDUP_REMOVED lines=11> */
[----:B-----5:R4:W-:Y:S01]  /*b0a0*/  STG.E.128 desc[UR52][R4.64], R8 ;  /* 0x0000000804007986 */ /* 0x0209e2000c101d34 */
[----:B------:R-:W-:Y:S05]  /*b0b0*/  BRA `(.L_x_11876) ;  /* 0x0000000800747947 */ /* 0x000fea0003800000 */
.L_x_11868:
[----:B------:R-:W-:Y:S01]  /*b0c0*/  ULDC.64 UR4, c[0x0][0xbe0] ;  /* 0x0002f80000047ab9 */ /* 0x000fe20000000a00 */
[----:B------:R-:W-:Y:S01]  /*b0d0*/  ULDC.64 UR6, c[0x0][0xbd8] ;  /* 0x0002f60000067ab9 */ /* 0x000fe20000000a00 */
[----:B------:R-:W-:Y:S01]  /*b0e0*/  UISETP.NE.U32.AND UP0, UPT, UR4, URZ, UPT ;  /* 0x0000003f0400728c */ /* 0x000fe2000bf05070 */
[----:B------:R-:W0:Y:S03]  /*b0f0*/  S2R R0, SR_TID.X ;  /* 0x0000000000007919 */ /* 0x000e260000002100 */
        /* <DEDUP_REMOVED lines=14> */
[----:B------:R-:W-:Y:S02]  /*b1e0*/  IMAD.U32 R3, RZ, RZ, UR4 ;  /* 0x00000004ff037e24 */ /* 0x000fe4000f8e00ff */
[----:B0-----:R-:W-:-:S03]  /*b1f0*/  VIADD R0, R0, 0xffffff80 ;  /* 0xffffff8000007836 */ /* 0x001fc60000000000 */
        /* <DEDUP_REMOVED lines=11> */
.L_x_11877:
        /* <DEDUP_REMOVED lines=32> */
.L_x_11879:
[----:B------:R-:W-:Y:S05]  /*b4b0*/  BSYNC B1 ;  /* 0x0000000000017941 */ /* 0x000fea0003800000 */
.L_x_11878:
[----:B------:R-:W-:Y:S01]  /*b4c0*/  ULDC.64 UR8, c[0x0][0xaa0] ;  /* 0x0002a80000087ab9 */ /* 0x000fe20000000a00 */
[----:B------:R-:W-:Y:S01]  /*b4d0*/  IMAD.MOV.U32 R2, RZ, RZ, R22 ;  /* 0x000000ffff027224 */ /* 0x000fe200078e0016 */
[----:B------:R-:W-:Y:S01]  /*b4e0*/  UIMAD UR6, UR39, -0xc0, UR4 ;  /* 0xffffff40270678a4 */ /* 0x000fe2000f8e0204 */
[----:B0-----:R-:W-:Y:S01]  /*b4f0*/  IMAD.MOV.U32 R3, RZ, RZ, R9 ;  /* 0x000000ffff037224 */ /* 0x001fe200078e0009 */
[----:B------:R-:W-:Y:S01]  /*b500*/  ULDC.64 UR10, c[0x0][0xae0] ;  /* 0x0002b800000a7ab9 */ /* 0x000fe20000000a00 */
[----:B------:R-:W-:Y:S01]  /*b510*/  IMAD R0, R6, UR8, RZ ;  /* 0x0000000806007c24 */ /* 0x000fe2000f8e02ff */
[----:B------:R-:W-:Y:S01]  /*b520*/  UIMAD UR5, UR7, UR10, URZ ;  /* 0x0000000a070572a4 */ /* 0x000fe2000f8e023f */
[C---:B------:R-:W-:Y:S01]  /*b530*/  IMAD.WIDE.U32 R2, R7.reuse, UR8, R2 ;  /* 0x0000000807027c25 */ /* 0x040fe2000f8e0002 */
[----:B------:R-:W-:Y:S01]  /*b540*/  ULDC UR8, c[0x0][0xa8c] ;  /* 0x0002a30000087ab9 */ /* 0x000fe20000000800 */
[----:B------:R-:W-:Y:S01]  /*b550*/  BSSY B1, `(.L_x_11880) ;  /* 0x0000025000017945 */ /* 0x000fe20003800000 */
[----:B------:R-:W-:Y:S01]  /*b560*/  ISETP.GE.AND P0, PT, R22, UR8, PT ;  /* 0x0000000816007c0c */ /* 0x000fe2000bf06270 */
[----:B------:R-:W-:Y:S01]  /*b570*/  IMAD R7, R7, UR9, R0 ;  /* 0x0000000907077c24 */ /* 0x000fe2000f8e0200 */
[----:B------:R-:W-:Y:S01]  /*b580*/  UIMAD UR5, UR41, UR11, UR5 ;  /* 0x0000000b290572a4 */ /* 0x000fe2000f8e0205 */
[C---:B------:R-:W-:Y:S01]  /*b590*/  VIADD R0, R16.reuse, 0x30 ;  /* 0x0000003010007836 */ /* 0x040fe20000000000 */
[----:B------:R-:W-:Y:S01]  /*b5a0*/  ULDC.64 UR8, c[0x0][0xae8] ;  /* 0x0002ba0000087ab9 */ /* 0x000fe20000000a00 */
[----:B------:R-:W-:Y:S01]  /*b5b0*/  VIADD R4, R16, 0x90 ;  /* 0x0000009010047836 */ /* 0x000fe20000000000 */
[----:B------:R-:W-:Y:S01]  /*b5c0*/  UIMAD UR4, UR38, UR8, URZ ;  /* 0x00000008260472a4 */ /* 0x000fe2000f8e023f */
[----:B------:R-:W-:Y:S01]  /*b5d0*/  IMAD.IADD R3, R3, 0x1, R7 ;  /* 0x0000000103037824 */ /* 0x000fe200078e0207 */
[----:B------:R-:W-:Y:S01]  /*b5e0*/  ISETP.GE.OR P3, PT, R0, UR6, P0 ;  /* 0x0000000600007c0c */ /* 0x000fe20008766670 */
[----:B------:R-:W-:Y:S01]  /*b5f0*/  VIADD R0, R16, 0x60 ;  /* 0x0000006010007836 */ /* 0x000fe20000000000 */
[----:B------:R-:W-:Y:S01]  /*b600*/  ISETP.GE.OR P2, PT, R4, UR6, P0 ;  /* 0x0000000604007c0c */ /* 0x000fe20008746670 */
[----:B------:R-:W-:Y:S01]  /*b610*/  IMAD.U32 R5, RZ, RZ, UR10 ;  /* 0x0000000aff057e24 */ /* 0x000fe2000f8e00ff */
[----:B------:R-:W-:Y:S01]  /*b620*/  UIMAD UR4, UR37, UR9, UR4 ;  /* 0x00000009250472a4 */ /* 0x000fe2000f8e0204 */
[----:B------:R-:W-:Y:S01]  /*b630*/  SHF.R.S32.HI R7, RZ, 0x1f, R16 ;  /* 0x0000001fff077819 */ /* 0x000fe20000011410 */
[----:B------:R-:W-:Y:S01]  /*b640*/  IMAD.U32 R9, RZ, RZ, UR39 ;  /* 0x00000027ff097e24 */ /* 0x000fe2000f8e00ff */
[----:B------:R-:W-:Y:S01]  /*b650*/  ISETP.GE.OR P1, PT, R0, UR6, P0 ;  /* 0x0000000600007c0c */ /* 0x000fe20008726670 */
[----:B------:R-:W-:Y:S01]  /*b660*/  IMAD.WIDE.U32 R2, R5, UR41, R2 ;  /* 0x0000002905027c25 */ /* 0x000fe2000f8e0002 */
[----:B------:R-:W-:-:S03]  /*b670*/  ISETP.GE.OR P0, PT, R16, UR6, P0 ;  /* 0x0000000610007c0c */ /* 0x000fc60008706670 */
[----:B------:R-:W-:Y:S02]  /*b680*/  VIADD R3, R3, UR5 ;  /* 0x0000000503037c36 */ /* 0x000fe40008000000 */
[----:B------:R-:W-:Y:S02]  /*b690*/  IMAD.U32 R5, RZ, RZ, UR8 ;  /* 0x00000008ff057e24 */ /* 0x000fe4000f8e00ff */
[----:B------:R-:W-:Y:S02]  /*b6a0*/  IMAD.MOV.U32 R6, RZ, RZ, R16 ;  /* 0x000000ffff067224 */ /* 0x000fe400078e0010 */
[----:B------:R-:W-:-:S04]  /*b6b0*/  IMAD.WIDE.U32 R4, R5, UR37, R2 ;  /* 0x0000002505047c25 */ /* 0x000fc8000f8e0002 */
[----:B------:R-:W-:Y:S02]  /*b6c0*/  VIADD R11, R5, UR4 ;  /* 0x00000004050b7c36 */ /* 0x000fe40008000000 */
[----:B------:R-:W-:Y:S01]  /*b6d0*/  IMAD.WIDE R6, R9, 0xc0, R6 ;  /* 0x000000c009067825 */ /* 0x000fe200078e0206 */
        /* <DEDUP_REMOVED lines=12> */
.L_x_11881:
[----:B------:R-:W-:Y:S05]  /*b7a0*/  BSYNC B1 ;  /* 0x0000000000017941 */ /* 0x000fea0003800000 */
.L_x_11880:
        /* <DEDUP_REMOVED lines=15> */
.L_x_11883:
[----:B------:R-:W-:Y:S05]  /*b8a0*/  BSYNC B1 ;  /* 0x0000000000017941 */ /* 0x000fea0003800000 */
.L_x_11882:
        /* <DEDUP_REMOVED lines=15> */
.L_x_11885:
[----:B------:R-:W-:Y:S05]  /*b9a0*/  BSYNC B1 ;  /* 0x0000000000017941 */ /* 0x000fea0003800000 */
.L_x_11884:
        /* <DEDUP_REMOVED lines=14> */
.L_x_11876:
[----:B------:R-:W-:Y:S05]  /*ba90*/  BSYNC B0 ;  /* 0x0000000000007941 */ /* 0x000fea0003800000 */
.L_x_11867:
[----:B------:R-:W-:Y:S02]  /*baa0*/  ULDC UR4, c[0x0][0xc14] ;  /* 0x0003050000047ab9 */ /* 0x000fe40000000800 */
[----:B------:R-:W-:-:S13]  /*bab0*/  ISETP.GE.AND P0, PT, R35, UR4, PT ;  /* 0x0000000423007c0c */ /* 0x000fda000bf06270 */
[----:B------:R-:W-:Y:S05]  /*bac0*/  @!P0 BRA `(.L_x_11886) ;  /* 0xffffff5000a48947 */ /* 0x000fea000383ffff */
[----:B------:R-:W-:Y:S05]  /*bad0*/  EXIT ;  /* 0x000000000000794d */ /* 0x000fea0003800000 */
.L_x_11828:
[----:B------:R-:W-:-:S08]  /*bae0*/  NOP ;  /* 0x0000000000007918 */ /* 0x000fd00000000000 */
[----:B------:R-:W0:-:S00]  /*baf0*/  USETMAXREG.DEALLOC.CTAPOOL 0x20 ;  /* 0x00000020000079c8 */ /* 0x000e0000080e0500 */
[----:B0-----:R-:W-:-:S06]  /*bb00*/  LOP3.LUT R0, R0, 0x3, RZ, 0xc0, !PT ;  /* 0x0000000300007812 */ /* 0x001fcc00078ec0ff */
[----:B------:R-:W0:Y:S02]  /*bb10*/  SHFL.IDX PT, R0, R0, RZ, 0x1f ;  /* 0x00001fff00007589 */ /* 0x000e2400000e0000 */
[----:B0-----:R-:W-:Y:S01]  /*bb20*/  ISETP.NE.AND P0, PT, R0, RZ, PT ;  /* 0x000000ff0000720c */ /* 0x001fe20003f05270 */
[----:B------:R-:W-:-:S03]  /*bb30*/  IMAD.MOV.U32 R0, RZ, RZ, RZ ;  /* 0x000000ffff007224 */ /* 0x000fc600078e00ff */
[----:B------:R-:W-:-:S05]  /*bb40*/  P2R R2, PR, RZ, 0x1 ;  /* 0x00000001ff027803 */ /* 0x000fca0000000000 */
[----:B------:R0:W-:Y:S04]  /*bb50*/  STL [R1], R2 ;  /* 0x0000000201007387 */ /* 0x0001e80000100800 */
        /* <DEDUP_REMOVED lines=10> */
.L_x_11887:
        /* <DEDUP_REMOVED lines=41> */
.L_x_11893:
        /* <DEDUP_REMOVED lines=14> */
.L_x_11892:
[----:B------:R-:W-:Y:S05]  /*bf70*/  BSYNC B0 ;  /* 0x0000000000007941 */ /* 0x000fea0003800000 */
.L_x_11891:
        /* <DEDUP_REMOVED lines=21> */
.L_x_11889:
        /* <DEDUP_REMOVED lines=25> */
.L_x_11894:
        /* <DEDUP_REMOVED lines=60> */
.L_x_11890:
[----:B------:R-:W-:Y:S01]  /*c620*/  IMAD.MOV.U32 R24, RZ, RZ, R7 ;  /* 0x000000ffff187224 */ /* 0x000fe200078e0007 */
[----:B------:R-:W-:Y:S01]  /*c630*/  UMOV UR38, URZ ;  /* 0x0000003f00267c82 */ /* 0x000fe20008000000 */
[----:B------:R-:W-:-:S07]  /*c640*/  IMAD.MOV.U32 R25, RZ, RZ, RZ ;  /* 0x000000ffff197224 */ /* 0x000fce00078e00ff */
.L_x_11895:
        /* <DEDUP_REMOVED lines=8> */
.L_x_11888:
[----:B------:R-:W-:Y:S01]  /*c6d0*/  ULDC UR4, c[0x0][0xc14] ;  /* 0x0003050000047ab9 */ /* 0x000fe20000000800 */
[----:B------:R-:W-:Y:S01]  /*c6e0*/  IMAD.MOV.U32 R17, RZ, RZ, 0x1 ;  /* 0x00000001ff117424 */ /* 0x000fe200078e00ff */
[----:B------:R-:W-:Y:S01]  /*c6f0*/  UISETP.GE.AND UP0, UPT, UR48, UR4, UPT ;  /* 0x000000043000728c */ /* 0x000fe2000bf06270 */
[----:B------:R-:W-:Y:S02]  /*c700*/  IMAD.MOV.U32 R29, RZ, RZ, RZ ;  /* 0x000000ffff1d7224 */ /* 0x000fe400078e00ff */
[----:B------:R-:W-:-:S03]  /*c710*/  IMAD.MOV.U32 R16, RZ, RZ, RZ ;  /* 0x000000ffff107224 */ /* 0x000fc600078e00ff */
[----:B------:R-:W-:-:S13]  /*c720*/  PLOP3.LUT P0, PT, PT, PT, UP0, 0x80, 0x0 ;  /* 0x000000000000781c */ /* 0x000fda0003f0f008 */
[----:B------:R-:W-:Y:S05]  /*c730*/  @P0 BRA `(.L_x_11896) ;  /* 0x0000003000f40947 */ /* 0x000fea0003800000 */
[----:B-1----:R-:W0:Y:S01]  /*c740*/  S2R R0, SR_TID.X ;  /* 0x0000000000007919 */ /* 0x002e220000002100 */
        /* <DEDUP_REMOVED lines=26> */
.L_x_11956:
[----:B------:R-:W-:Y:S01]  /*c8f0*/  ULDC.64 UR4, c[0x0][0xc60] ;  /* 0x0003180000047ab9 */ /* 0x000fe20000000a00 */
[----:B------:R-:W-:Y:S01]  /*c900*/  ULDC.64 UR6, c[0x0][0xa18] ;  /* 0x0002860000067ab9 */ /* 0x000fe20000000a00 */
[----:B------:R-:W-:Y:S01]  /*c910*/  UIMAD.WIDE UR4, UR48, 0x4, UR4 ;  /* 0x00000004300478a5 */ /* 0x000fe2000f8e0204 */
[----:B------:R-:W-:-:S05]  /*c920*/  ULDC.64 UR10, c[0x0][0xa00] ;  /* 0x00028000000a7ab9 */ /* 0x000fca0000000a00 */
[----:B------:R-:W-:Y:S02]  /*c930*/  IMAD.U32 R2, RZ, RZ, UR4 ;  /* 0x00000004ff027e24 */ /* 0x000fe4000f8e00ff */
[----:B0-----:R-:W-:Y:S01]  /*c940*/  IMAD.U32 R3, RZ, RZ, UR5 ;  /* 0x00000005ff037e24 */ /* 0x001fe2000f8e00ff */
[----:B------:R-:W-:-:S04]  /*c950*/  ULDC.64 UR4, c[0x0][0xa28] ;  /* 0x00028a0000047ab9 */ /* 0x000fc80000000a00 */
[----:B------:R-:W2:Y:S01]  /*c960*/  LDG.E R2, desc[UR52][R2.64] ;  /* 0x0000003402027981 */ /* 0x000ea2000c1e1900 */
[----:B------:R-:W-:Y:S01]  /*c970*/  UISETP.NE.U32.AND UP0, UPT, UR4, URZ, UPT ;  /* 0x0000003f0400728c */ /* 0x000fe2000bf05070 */
[----:B-1----:R-:W-:Y:S01]  /*c980*/  IMAD.MOV.U32 R0, RZ, RZ, RZ ;  /* 0x000000ffff007224 */ /* 0x002fe200078e00ff */
[----:B------:R-:W-:Y:S01]  /*c990*/  UISETP.NE.U32.AND UP1, UPT, UR6, URZ, UPT ;  /* 0x0000003f0600728c */ /* 0x000fe2000bf25070 */
[----:B------:R-:W0:Y:S01]  /*c9a0*/  LDC R8, c[0x0][0x288] ;  /* 0x0000a200ff087b82 */ /* 0x000e220000000800 */
[----:B------:R-:W-:Y:S01]  /*c9b0*/  UISETP.NE.AND.EX UP0, UPT, UR5, URZ, UPT, UP0 ;  /* 0x0000003f0500728c */ /* 0x000fe2000bf05300 */
[----:B------:R-:W-:Y:S01]  /*c9c0*/  ISETP.NE.U32.AND P0, PT, RZ, UR10, PT ;  /* 0x0000000aff007c0c */ /* 0x000fe2000bf05070 */
[----:B------:R-:W-:-:S04]  /*c9d0*/  UISETP.NE.AND.EX UP1, UPT, UR7, URZ, UPT, UP1 ;  /* 0x0000003f0700728c */ /* 0x000fc8000bf25310 */
[----:B------:R-:W-:Y:S02]  /*c9e0*/  PLOP3.LUT P1, PT, PT, PT, UP0, 0x80, 0x0 ;  /* 0x000000000000781c */ /* 0x000fe40003f2f008 */
[----:B------:R-:W-:Y:S02]  /*c9f0*/  ISETP.NE.AND.EX P0, PT, RZ, UR11, PT, P0 ;  /* 0x0000000bff007c0c */ /* 0x000fe4000bf05300 */
[----:B------:R-:W-:Y:S01]  /*ca00*/  PLOP3.LUT P3, PT, PT, PT, UP1, 0x80, 0x0 ;  /* 0x000000000000781c */ /* 0x000fe20003f6f018 */
[----:B------:R-:W-:Y:S02]  /*ca10*/  IMAD.MOV.U32 R19, RZ, RZ, RZ ;  /* 0x000000ffff137224 */ /* 0x000fe400078e00ff */
[----:B------:R-:W-:Y:S01]  /*ca20*/  IMAD.MOV.U32 R9, RZ, RZ, RZ ;  /* 0x000000ffff097224 */ /* 0x000fe200078e00ff */
[----:B--2---:R-:W-:-:S13]  /*ca30*/  R2UR UR45, R2 ;  /* 0x00000000022d72ca */ /* 0x004fda00000e0000 */
[----:B------:R-:W-:Y:S02]  /*ca40*/  USHF.R.S32.HI UR44, URZ, 0x1f, UR45 ;  /* 0x0000001f3f2c7899 */ /* 0x000fe4000801142d */
[----:B------:R-:W-:Y:S02]  /*ca50*/  @UP0 ULEA UR4, UP2, UR45, UR4, 0x2 ;  /* 0x000000042d040291 */ /* 0x000fe4000f84103f */
[----:B------:R-:W-:Y:S02]  /*ca60*/  USHF.L.U32 UR43, UR45, 0x2, URZ ;  /* 0x000000022d2b7899 */ /* 0x000fe4000800063f */
[----:B------:R-:W-:Y:S02]  /*ca70*/  @UP0 ULEA.HI.X UR5, UR45, UR5, UR44, 0x2, UP2 ;  /* 0x000000052d050291 */ /* 0x000fe400090f142c */
[----:B------:R-:W-:Y:S01]  /*ca80*/  IMAD.U32 R2, RZ, RZ, UR4 ;  /* 0x00000004ff027e24 */ /* 0x000fe2000f8e00ff */
[----:B------:R-:W-:Y:S02]  /*ca90*/  USHF.L.U64.HI UR44, UR45, 0x2, UR44 ;  /* 0x000000022d2c7899 */ /* 0x000fe4000801022c */
[----:B------:R-:W-:Y:S01]  /*caa0*/  UIADD3 UR8, UP0, UR43, UR10, URZ ;  /* 0x0000000a2b087290 */ /* 0x000fe2000ff1e03f */
[----:B------:R-:W-:Y:S01]  /*cab0*/  IMAD.U32 R3, RZ, RZ, UR5 ;  /* 0x00000005ff037e24 */ /* 0x000fe2000f8e00ff */
[----:B------:R-:W-:-:S02]  /*cac0*/  ULDC.64 UR4, c[0x0][0xa08] ;  /* 0x0002820000047ab9 */ /* 0x000fc40000000a00 */
[----:B------:R-:W-:Y:S02]  /*cad0*/  UIADD3.X UR9, UR44, UR11, URZ, UP0, !UPT ;  /* 0x0000000b2c097290 */ /* 0x000fe400087fe43f */
[----:B------:R1:W5:Y:S01]  /*cae0*/  @P1 LDG.E R0, desc[UR52][R2.64] ;  /* 0x0000003402001981 */ /* 0x000362000c1e1900 */
[----:B------:R-:W-:Y:S01]  /*caf0*/  ISETP.NE.U32.AND P1, PT, RZ, UR4, PT ;  /* 0x00000004ff007c0c */ /* 0x000fe2000bf25070 */
[----:B------:R-:W-:Y:S02]  /*cb00*/  UIADD3 UR10, UP0, UR43, UR4, URZ ;  /* 0x000000042b0a7290 */ /* 0x000fe4000ff1e03f */
[----:B------:R-:W-:Y:S01]  /*cb10*/  @UP1 UIADD3 UR4, UP2, UR43, UR6, URZ ;  /* 0x000000062b041290 */ /* 0x000fe2000ff5e03f */
[----:B------:R-:W-:Y:S01]  /*cb20*/  ISETP.NE.AND.EX P1, PT, RZ, UR5, PT, P1 ;  /* 0x00000005ff007c0c */ /* 0x000fe2000bf25310 */
[----:B------:R-:W-:Y:S02]  /*cb30*/  UIADD3.X UR6, UR44, UR5, URZ, UP0, !UPT ;  /* 0x000000052c067290 */ /* 0x000fe400087fe43f */
[----:B------:R-:W-:Y:S01]  /*cb40*/  @UP1 UIADD3.X UR5, UR44, UR7, URZ, UP2, !UPT ;  /* 0x000000072c051290 */ /* 0x000fe200097fe43f */
[----:B------:R-:W-:-:S02]  /*cb50*/  IMAD.U32 R4, RZ, RZ, UR10 ;  /* 0x0000000aff047e24 */ /* 0x000fc4000f8e00ff */
[----:B-1----:R-:W-:Y:S02]  /*cb60*/  IMAD.U32 R2, RZ, RZ, UR8 ;  /* 0x00000008ff027e24 */ /* 0x002fe4000f8e00ff */
[----:B------:R-:W-:Y:S02]  /*cb70*/  IMAD.U32 R3, RZ, RZ, UR9 ;  /* 0x00000009ff037e24 */ /* 0x000fe4000f8e00ff */
[----:B------:R-:W-:Y:S01]  /*cb80*/  IMAD.U32 R5, RZ, RZ, UR6 ;  /* 0x00000006ff057e24 */ /* 0x000fe2000f8e00ff */
[----:B------:R-:W-:Y:S01]  /*cb90*/  ULDC.64 UR6, c[0x0][0xa20] ;  /* 0x0002880000067ab9 */ /* 0x000fe20000000a00 */
[----:B------:R-:W-:Y:S01]  /*cba0*/  IMAD.U32 R6, RZ, RZ, UR4 ;  /* 0x00000004ff067e24 */ /* 0x000fe2000f8e00ff */
[----:B------:R1:W5:Y:S01]  /*cbb0*/  @P0 LDG.E R19, desc[UR52][R2.64] ;  /* 0x0000003402130981 */ /* 0x000362000c1e1900 */
[----:B------:R-:W-:Y:S01]  /*cbc0*/  IMAD.U32 R7, RZ, RZ, UR5 ;  /* 0x00000005ff077e24 */ /* 0x000fe2000f8e00ff */
[----:B------:R-:W-:Y:S02]  /*cbd0*/  ULDC.64 UR4, c[0x0][0x3f8] ;  /* 0x0000fe0000047ab9 */ /* 0x000fe40000000a00 */
[----:B------:R1:W5:Y:S04]  /*cbe0*/  @P1 LDG.E R9, desc[UR52][R4.64] ;  /* 0x0000003404091981 */ /* 0x000368000c1e1900 */
[----:B0-----:R1:W5:Y:S01]  /*cbf0*/  @P3 LDG.E R8, desc[UR52][R6.64] ;  /* 0x0000003406083981 */ /* 0x001362000c1e1900 */
[----:B------:R-:W-:Y:S01]  /*cc00*/  UISETP.NE.U32.AND UP0, UPT, UR4, URZ, UPT ;  /* 0x0000003f0400728c */ /* 0x000fe2000bf05070 */
[----:B------:R-:W-:-:S02]  /*cc10*/  ISETP.NE.U32.AND P2, PT, RZ, UR6, PT ;  /* 0x00000006ff007c0c */ /* 0x000fc4000bf45070 */
[----:B------:R-:W-:Y:S01]  /*cc20*/  ULDC UR4, c[0x0][0x404] ;  /* 0x0001010000047ab9 */ /* 0x000fe20000000800 */
[----:B------:R-:W-:Y:S01]  /*cc30*/  UISETP.NE.AND.EX UP0, UPT, UR5, URZ, UPT, UP0 ;  /* 0x0000003f0500728c */ /* 0x000fe2000bf05300 */
[----:B------:R-:W-:Y:S02]  /*cc40*/  ISETP.NE.AND.EX P2, PT, RZ, UR7, PT, P2 ;  /* 0x00000007ff007c0c */ /* 0x000fe4000bf45320 */
[----:B------:R-:W-:Y:S01]  /*cc50*/  ULDC UR5, c[0x0][0x2e0] ;  /* 0x0000b80000057ab9 */ /* 0x000fe20000000800 */
[----:B------:R-:W-:-:S04]  /*cc60*/  USEL UR4, UR4, 0x1, UP0 ;  /* 0x0000000104047887 */ /* 0x000fc80008000000 */
[----:B------:R-:W-:Y:S01]  /*cc70*/  UIMAD UR4, UR4, UR5, URZ ;  /* 0x00000005040472a4 */ /* 0x000fe2000f8e023f */
[----:B-1----:R-:W-:Y:S11]  /*cc80*/  @P3 BRA `(.L_x_11897) ;  /* 0x0000000000103947 */ /* 0x002ff60003800000 */
[----:B------:R-:W-:Y:S05]  /*cc90*/  @!P0 BRA `(.L_x_11897) ;  /* 0x00000000000c8947 */ /* 0x000fea0003800000 */
[----:B------:R-:W2:Y:S04]  /*cca0*/  LDG.E R7, desc[UR52][R2.64] ;  /* 0x0000003402077981 */ /* 0x000ea8000c1e1900 */
[----:B-----5:R-:W2:Y:S02]  /*ccb0*/  LDG.E R8, desc[UR52][R2.64+0x4] ;  /* 0x0000043402087981 */ /* 0x020ea4000c1e1900 */
[----:B--2---:R-:W-:-:S07]  /*ccc0*/  IMAD.IADD R8, R8, 0x1, -R7 ;  /* 0x0000000108087824 */ /* 0x004fce00078e0a07 */
.L_x_11897:
[----:B------:R-:W-:Y:S02]  /*ccd0*/  IMAD.U32 R3, RZ, RZ, UR4 ;  /* 0x00000004ff037e24 */ /* 0x000fe4000f8e00ff */
[----:B-----5:R-:W-:Y:S01]  /*cce0*/  IMAD.IADD R22, R9, 0x1, R0 ;  /* 0x0000000109167824 */ /* 0x020fe200078e0200 */
[----:B------:R-:W-:Y:S06]  /*ccf0*/  @!P2 BRA `(.L_x_11898) ;  /* 0x000000000018a947 */ /* 0x000fec0003800000 */
[----:B------:R-:W-:-:S04]  /*cd00*/  UIADD3 UR4, UP0, UR43, UR6, URZ ;  /* 0x000000062b047290 */ /* 0x000fc8000ff1e03f */
[----:B------:R-:W-:Y:S02]  /*cd10*/  UIADD3.X UR5, UR44, UR7, URZ, UP0, !UPT ;  /* 0x000000072c057290 */ /* 0x000fe400087fe43f */
[----:B------:R-:W-:-:S04]  /*cd20*/  IMAD.U32 R2, RZ, RZ, UR4 ;  /* 0x00000004ff027e24 */ /* 0x000fc8000f8e00ff */
[----:B------:R-:W-:-:S06]  /*cd30*/  IMAD.U32 R3, RZ, RZ, UR5 ;  /* 0x00000005ff037e24 */ /* 0x000fcc000f8e00ff */
[----:B------:R0:W5:Y:S01]  /*cd40*/  LDG.E R3, desc[UR52][R2.64] ;  /* 0x0000003402037981 */ /* 0x000162000c1e1900 */
[----:B------:R-:W-:Y:S05]  /*cd50*/  BRA `(.L_x_11899) ;  /* 0x0000000000107947 */ /* 0x000fea0003800000 */
.L_x_11898:
[----:B------:R-:W-:Y:S05]  /*cd60*/  @!P1 BRA `(.L_x_11899) ;  /* 0x00000000000c9947 */ /* 0x000fea0003800000 */
[----:B------:R-:W2:Y:S04]  /*cd70*/  LDG.E R2, desc[UR52][R4.64] ;  /* 0x0000003404027981 */ /* 0x000ea8000c1e1900 */
[----:B------:R-:W2:Y:S02]  /*cd80*/  LDG.E R3, desc[UR52][R4.64+0x4] ;  /* 0x0000043404037981 */ /* 0x000ea4000c1e1900 */
[----:B--2---:R-:W-:-:S07]  /*cd90*/  IMAD.IADD R3, R3, 0x1, -R2 ;  /* 0x0000000103037824 */ /* 0x004fce00078e0a02 */
.L_x_11899:
[----:B------:R-:W-:Y:S01]  /*cda0*/  IMAD R5, R25, 0xc0, RZ ;  /* 0x000000c019057824 */ /* 0x000fe200078e02ff */
[----:B------:R-:W-:Y:S01]  /*cdb0*/  BSSY B6, `(.L_x_11900) ;  /* 0x0000214000067945 */ /* 0x000fe20003800000 */
[----:B-----5:R-:W-:-:S03]  /*cdc0*/  IMAD.IADD R3, R3, 0x1, -R0 ;  /* 0x0000000103037824 */ /* 0x020fc600078e0a00 */
[----:B------:R-:W-:Y:S01]  /*cdd0*/  IADD3 R8, -R8, 0x15f, R5 ;  /* 0x0000015f08087810 */ /* 0x000fe20007ffe105 */
[----:B------:R-:W-:-:S04]  /*cde0*/  VIADD R0, R3, 0x9f ;  /* 0x0000009f03007836 */ /* 0x000fc80000000000 */
[----:B------:R-:W-:Y:S02]  /*cdf0*/  IMAD.IADD R8, R3, 0x1, R8 ;  /* 0x0000000103087824 */ /* 0x000fe400078e0208 */
[----:B------:R-:W-:-:S04]  /*ce00*/  IMAD.HI R0, R0, 0x66666667, RZ ;  /* 0x6666666700007827 */ /* 0x000fc800078e02ff */
[----:B------:R-:W-:Y:S01]  /*ce10*/  IMAD.HI R8, R8, 0x66666667, RZ ;  /* 0x6666666708087827 */ /* 0x000fe200078e02ff */
[----:B------:R-:W-:-:S04]  /*ce20*/  SHF.R.U32.HI R3, RZ, 0x1f, R0 ;  /* 0x0000001fff037819 */ /* 0x000fc80000011600 */
[----:B------:R-:W-:Y:S02]  /*ce30*/  SHF.R.U32.HI R5, RZ, 0x1f, R8 ;  /* 0x0000001fff057819 */ /* 0x000fe40000011608 */
[----:B------:R-:W-:Y:S02]  /*ce40*/  LEA.HI.SX32 R3, R0, R3, 0x1a ;  /* 0x0000000300037211 */ /* 0x000fe400078fd2ff */
[----:B------:R-:W-:-:S04]  /*ce50*/  LEA.HI.SX32 R26, R8, R5, 0x1a ;  /* 0x00000005081a7211 */ /* 0x000fc800078fd2ff */
[----:B------:R-:W-:-:S04]  /*ce60*/  VIMNMX R26, R3, R26, PT ;  /* 0x0000001a031a7248 */ /* 0x000fc80003fe0100 */
[----:B------:R-:W-:-:S13]  /*ce70*/  ISETP.GT.AND P0, PT, R26, RZ, PT ;  /* 0x000000ff1a00720c */ /* 0x000fda0003f04270 */
[----:B------:R-:W-:Y:S05]  /*ce80*/  @P0 BRA `(.L_x_11901) ;  /* 0x0000000000440947 */ /* 0x000fea0003800000 */
[----:B0-----:R-:W0:Y:S02]  /*ce90*/  S2R R2, SR_TID.X ;  /* 0x0000000000027919 */ /* 0x001e240000002100 */
        /* <DEDUP_REMOVED lines=16> */
.L_x_11901:
[----:B------:R-:W1:Y:S01]  /*cfa0*/  S2UR UR4, SR_CgaCtaId ;  /* 0x00000000000479c3 */ /* 0x000e620000008800 */
[----:B------:R-:W-:Y:S02]  /*cfb0*/  UMOV UR41, 0x400 ;  /* 0x0000040000297882 */ /* 0x000fe40000000000 */
[----:B-1----:R-:W-:-:S04]  /*cfc0*/  ULEA UR41, UR4, UR41, 0x18 ;  /* 0x0000002904297291 */ /* 0x002fc8000f8ec03f */
[----:B------:R-:W-:-:S04]  /*cfd0*/  UIADD3 UR4, UR41, 0xe000, URZ ;  /* 0x0000e00029047890 */ /* 0x000fc8000fffe03f */
[----:B------:R-:W-:-:S06]  /*cfe0*/  ULOP3.LUT UP0, URZ, UR4, 0x1bf, URZ, 0xc0, !UPT ;  /* 0x000001bf043f7892 */ /* 0x000fcc000f80c03f */
[----:B------:R-:W-:-:S13]  /*cff0*/  PLOP3.LUT P0, PT, PT, PT, UP0, 0x80, 0x0 ;  /* 0x000000000000781c */ /* 0x000fda0003f0f008 */
        /* <DEDUP_REMOVED lines=17> */
.L_x_11903:
[----:B------:R-:W-:-:S06]  /*d110*/  UIADD3 UR4, UR41, 0x6000, URZ ;  /* 0x0000600029047890 */ /* 0x000fcc000fffe03f */
[----:B------:R-:W-:-:S05]  /*d120*/  IMAD.U32 R18, RZ, RZ, UR4 ;  /* 0x00000004ff127e24 */ /* 0x000fca000f8e00ff */
        /* <DEDUP_REMOVED lines=18> */
.L_x_11904:
        /* <DEDUP_REMOVED lines=20> */
.L_x_11905:
        /* <DEDUP_REMOVED lines=18> */
.L_x_11906:
        /* <DEDUP_REMOVED lines=8> */
[----:B------:R-:W-:-:S05]  /*d530*/  PLOP3.LUT P0, PT, PT, PT, UP0, 0x80, 0x0 ;  /* 0x000000000000781c */ /* 0x000fca0003f0f008 */
[----:B------:R-:W-:-:S04]  /*d540*/  @UP0 UIADD3 UR4, UP1, UR43, UR4, URZ ;  /* 0x000000042b040290 */ /* 0x000fc8000ff3e03f */
[----:B------:R-:W-:Y:S02]  /*d550*/  @UP0 UIADD3.X UR5, UR44, UR5, URZ, UP1, !UPT ;  /* 0x000000052c050290 */ /* 0x000fe40008ffe43f */
[----:B0-----:R-:W-:-:S04]  /*d560*/  IMAD.U32 R2, RZ, RZ, UR4 ;  /* 0x00000004ff027e24 */ /* 0x001fc8000f8e00ff */
[----:B------:R-:W-:Y:S01]  /*d570*/  IMAD.U32 R3, RZ, RZ, UR5 ;  /* 0x00000005ff037e24 */ /* 0x000fe2000f8e00ff */
[----:B--2---:R-:W-:Y:S01]  /*d580*/  ISETP.NE.AND P2, PT, R0, 0x1, PT ;  /* 0x000000010000780c */ /* 0x004fe20003f45270 */
[----:B------:R-:W-:-:S03]  /*d590*/  ULDC.64 UR4, c[0x0][0xa00] ;  /* 0x0002800000047ab9 */ /* 0x000fc60000000a00 */
[----:B------:R0:W2:Y:S01]  /*d5a0*/  @P0 LDG.E R18, desc[UR52][R2.64] ;  /* 0x0000003402120981 */ /* 0x0000a2000c1e1900 */
[----:B------:R-:W-:Y:S01]  /*d5b0*/  ISETP.NE.U32.AND P0, PT, RZ, UR4, PT ;  /* 0x00000004ff007c0c */ /* 0x000fe2000bf05070 */
[----:B------:R-:W-:Y:S01]  /*d5c0*/  UMOV UR36, URZ ;  /* 0x0000003f00247c82 */ /* 0x000fe20008000000 */
[----:B-1----:R-:W-:Y:S01]  /*d5d0*/  LOP3.LUT R21, R27, 0x7f, RZ, 0xc0, !PT ;  /* 0x0000007f1b157812 */ /* 0x002fe200078ec0ff */
[----:B------:R-:W-:Y:S01]  /*d5e0*/  IMAD.U32 R19, RZ, RZ, UR38 ;  /* 0x00000026ff137e24 */ /* 0x000fe2000f8e00ff */
[----:B------:R-:W-:Y:S02]  /*d5f0*/  ISETP.NE.AND.EX P0, PT, RZ, UR5, PT, P0 ;  /* 0x00000005ff007c0c */ /* 0x000fe4000bf05300 */
[----:B------:R-:W-:Y:S02]  /*d600*/  ISETP.NE.AND P1, PT, R21, RZ, PT ;  /* 0x000000ff1500720c */ /* 0x000fe40003f25270 */
[----:B------:R-:W1:Y:S01]  /*d610*/  @P2 LDC R0, c[0x0][0x42c] ;  /* 0x00010b00ff002b82 */ /* 0x000e620000000800 */
[----:B------:R-:W-:-:S02]  /*d620*/  SEL R6, RZ, UR45, P0 ;  /* 0x0000002dff067c07 */ /* 0x000fc40008000000 */
[----:B------:R-:W-:Y:S02]  /*d630*/  R2UR UR37, R25 ;  /* 0x00000000192572ca */ /* 0x000fe400000e0000 */
[----:B------:R-:W-:Y:S02]  /*d640*/  R2UR UR39, R6 ;  /* 0x00000000062772ca */ /* 0x000fe400000e0000 */
[----:B------:R-:W-:Y:S01]  /*d650*/  SHF.R.U32.HI R4, RZ, 0x5, R27 ;  /* 0x00000005ff047819 */ /* 0x000fe2000001161b */
[----:B0-----:R-:W0:Y:S03]  /*d660*/  LDC.64 R2, c[0x0][0x3f8] ;  /* 0x0000fe00ff027b82 */ /* 0x001e260000000a00 */
[----:B------:R-:W-:Y:S01]  /*d670*/  VOTEU.ALL UP1, P1 ;  /* 0x00000000003f7886 */ /* 0x000fe20000820000 */
[----:B------:R-:W-:-:S04]  /*d680*/  LOP3.LUT R4, R4, 0x3, RZ, 0xc0, !PT ;  /* 0x0000000304047812 */ /* 0x000fc800078ec0ff */
[----:B------:R-:W3:Y:S01]  /*d690*/  @P2 LDC R5, c[0x0][0x430] ;  /* 0x00010c00ff052b82 */ /* 0x000ee20000000800 */
[----:B------:R-:W-:-:S04]  /*d6a0*/  @!UP1 UIADD3 UR4, UP0, UR50, 0x270, URZ ;  /* 0x0000027032049890 */ /* 0x000fc8000ff1e03f */
[----:B------:R-:W-:Y:S01]  /*d6b0*/  @!UP1 UIADD3.X UR5, URZ, UR51, URZ, UP0, !UPT ;  /* 0x000000333f059290 */ /* 0x000fe200087fe43f */
[----:B-1----:R-:W-:-:S08]  /*d6c0*/  @P2 IMAD.HI.U32 R0, R0, UR38, RZ ;  /* 0x0000002600002c27 */ /* 0x002fd0000f8e00ff */
[----:B------:R1:W-:Y:S01]  /*d6d0*/  @!UP1 UTMAPF.L2.4D [UR36], [UR4] ;  /* 0x00000024040095b8 */ /* 0x0003e20008018000 */
[----:B0-----:R-:W-:Y:S01]  /*d6e0*/  LOP3.LUT P0, RZ, R2, UR6, RZ, 0xfc, !PT ;  /* 0x0000000602ff7c12 */ /* 0x001fe2000f80fcff */
[----:B------:R-:W-:-:S03]  /*d6f0*/  UMOV UR6, 0xffffffff ;  /* 0xffffffff00067882 */ /* 0x000fc60000000000 */
[----:B------:R-:W-:Y:S02]  /*d700*/  LOP3.LUT P0, RZ, R3, UR7, RZ, 0xfc, P0 ;  /* 0x0000000703ff7c12 */ /* 0x000fe4000800fcff */
[----:B---3--:R-:W-:Y:S02]  /*d710*/  @P2 SHF.R.U32.HI R19, RZ, R5, R0 ;  /* 0x00000005ff132219 */ /* 0x008fe40000011600 */
[----:B--2---:R-:W-:Y:S02]  /*d720*/  SHF.R.S32.HI R20, RZ, 0x1f, R18 ;  /* 0x0000001fff147819 */ /* 0x004fe40000011412 */
[----:B------:R-:W-:Y:S01]  /*d730*/  SEL R0, R18, RZ, !P0 ;  /* 0x000000ff12007207 */ /* 0x000fe20004000000 */
[----:B-1----:R-:W-:Y:S06]  /*d740*/  BRA.DIV UR6, `(.L_x_11907) ;  /* 0x0000002a06947947 */ /* 0x002fec000b800000 */
[----:B------:R0:W1:Y:S02]  /*d750*/  SHFL.IDX PT, R14, R4, RZ, 0x1f ;  /* 0x00001fff040e7589 */ /* 0x00006400000e0000 */
.L_x_11975:
[----:B-1----:R-:W-:Y:S02]  /*d760*/  ISETP.NE.AND P0, PT, R14, RZ, PT ;  /* 0x000000ff0e00720c */ /* 0x002fe40003f05270 */
[----:B------:R-:W-:-:S11]  /*d770*/  PLOP3.LUT P6, PT, PT, PT, PT, 0x8, 0x0 ;  /* 0x000000000000781c */ /* 0x000fd60003fce170 */
[----:B------:R-:W-:Y:S05]  /*d780*/  @P0 BRA `(.L_x_11908) ;  /* 0x0000000400800947 */ /* 0x000fea0003800000 */
[----:B------:R-:W-:Y:S01]  /*d790*/  UMOV UR4, 0xffffffff ;  /* 0xffffffff00047882 */ /* 0x000fe20000000000 */
[----:B------:R-:W-:Y:S02]  /*d7a0*/  VIADD R7, R26, 0xffffffff ;  /* 0xffffffff1a077836 */ /* 0x000fe40000000000 */
[----:B------:R-:W-:Y:S05]  /*d7b0*/  BRA.DIV UR4, `(.L_x_11909) ;  /* 0x0000002a04987947 */ /* 0x000fea000b800000 */
[----:B------:R-:W-:-:S13]  /*d7c0*/  ELECT P6, URZ, PT ;  /* 0x00000000003f782f */ /* 0x000fda00038c0000 */
.L_x_11978:
        /* <DEDUP_REMOVED lines=22> */
.L_x_11911:
[----:B------:R-:W-:Y:S02]  /*d930*/  LEA R5, R16, UR41, 0x3 ;  /* 0x0000002910057c11 */ /* 0x000fe4000f8e18ff */
[----:B-1----:R-:W-:Y:S02]  /*d940*/  SHF.L.U32 R2, R17, 0x1f, RZ ;  /* 0x0000001f11027819 */ /* 0x002fe400000006ff */
[----:B------:R-:W-:Y:S02]  /*d950*/  ISETP.NE.AND P0, PT, R21, RZ, PT ;  /* 0x000000ff1500720c */ /* 0x000fe40003f05270 */
[----:B------:R-:W1:Y:S02]  /*d960*/  SYNCS.PHASECHK.TRANS64.TRYWAIT P2, [R5+URZ+0x13280], R2 ;  /* 0x01328002050075a7 */ /* 0x000e64000804017f */
[----:B-1----:R-:W-:Y:S09]  /*d970*/  @!P2 BRA `(.L_x_11912) ;  /* 0x000000280048a947 */ /* 0x002ff20003800000 */
.L_x_11979:
        /* <DEDUP_REMOVED lines=8> */
.L_x_11913:
[----:B------:R-:W-:Y:S01]  /*da00*/  IMAD.U32 R3, RZ, RZ, UR41 ;  /* 0x00000029ff037e24 */ /* 0x000fe2000f8e00ff */
        /* <DEDUP_REMOVED lines=17> */
.L_x_11980:
[----:B------:R-:W-:Y:S05]  /*db20*/  @P0 BRA `(.L_x_11915) ;  /* 0x00000000001c0947 */ /* 0x000fea0003800000 */
[----:B0-----:R-:W0:Y:S01]  /*db30*/  S2R R4, SR_TID.X ;  /* 0x0000000000047919 */ /* 0x001e220000002100 */
[----:B-12---:R-:W-:-:S04]  /*db40*/  IMAD.MOV.U32 R2, RZ, RZ, 0x2800 ;  /* 0x00002800ff027424 */ /* 0x006fc800078e00ff */
[----:B------:R3:W-:Y:S01]  /*db50*/  SYNCS.ARRIVE.TRANS64 RZ, [R5+URZ+0x13230], R2 ;  /* 0x0132300205ff79a7 */ /* 0x0007e2000800003f */
[----:B0-----:R-:W-:-:S04]  /*db60*/  LOP3.LUT R4, R4, 0x1f, RZ, 0xc0, !PT ;  /* 0x0000001f04047812 */ /* 0x001fc800078ec0ff */
[----:B------:R-:W-:-:S13]  /*db70*/  ISETP.NE.AND P0, PT, R4, RZ, PT ;  /* 0x000000ff0400720c */ /* 0x000fda0003f05270 */
[----:B---3--:R-:W-:Y:S05]  /*db80*/  @!P0 BRA `(.L_x_11915) ;  /* 0x0000000000048947 */ /* 0x008fea0003800000 */
[----:B------:R-:W-:Y:S01]  /*db90*/  BPT.TRAP 0x1 ;  /* 0x000000040000795c */ /* 0x000fe20000300000 */
.L_x_11915:
        /* <DEDUP_REMOVED lines=14> */
.L_x_11910:
        /* <DEDUP_REMOVED lines=11> */
[----:B-12---:R-:W-:Y:S01]  /*dd30*/  @P0 IMAD.MOV.U32 R2, RZ, RZ, 0x3000 ;  /* 0x00003000ff020424 */ /* 0x006fe200078e00ff */
[----:B------:R-:W-:Y:S01]  /*dd40*/  @P0 R2UR UR13, R6 ;  /* 0x00000000060d02ca */ /* 0x000fe200000e0000 */
[----:B------:R-:W-:Y:S02]  /*dd50*/  UMOV UR12, UR38 ;  /* 0x00000026000c7c82 */ /* 0x000fe40008000000 */
[----:B------:R1:W-:Y:S10]  /*dd60*/  @P0 SYNCS.ARRIVE.TRANS64 RZ, [UR41+0x13200], R2 ;  /* 0x01320002ffff09a7 */ /* 0x0003f40008000029 */
[----:B------:R1:W-:Y:S02]  /*dd70*/  UTMALDG.4D [UR8], [UR4], desc[UR6] ;  /* 0x00000608040075b4 */ /* 0x0003e40008019000 */
[----:B-1----:R-:W-:Y:S01]  /*dd80*/  NOP ;  /* 0x0000000000007918 */ /* 0x002fe20000000000 */
.L_x_11908:
[----:B------:R-:W-:Y:S01]  /*dd90*/  VIADD R29, R29, 0x1 ;  /* 0x000000011d1d7836 */ /* 0x000fe20000000000 */
[----:B------:R-:W-:Y:S01]  /*dda0*/  BSSY B0, `(.L_x_11916) ;  /* 0x0000008000007945 */ /* 0x000fe20003800000 */
[----:B------:R-:W-:-:S03]  /*ddb0*/  ISETP.GE.AND P2, PT, R26, 0x2, PT ;  /* 0x000000021a00780c */ /* 0x000fc60003f46270 */
[----:B------:R-:W-:-:S04]  /*ddc0*/  LEA.HI R2, R29, R29, RZ, 0x1 ;  /* 0x0000001d1d027211 */ /* 0x000fc800078f08ff */
[----:B------:R-:W-:-:S05]  /*ddd0*/  LOP3.LUT R2, R2, 0xfffffffe, RZ, 0xc0, !PT ;  /* 0xfffffffe02027812 */ /* 0x000fca00078ec0ff */
[----:B------:R-:W-:-:S05]  /*dde0*/  IMAD.IADD R2, R29, 0x1, -R2 ;  /* 0x000000011d027824 */ /* 0x000fca00078e0a02 */
[----:B------:R-:W-:-:S04]  /*ddf0*/  SHF.L.U32 R2, R2, 0x1f, RZ ;  /* 0x0000001f02027819 */ /* 0x000fc800000006ff */
[----:B------:R-:W1:Y:S02]  /*de00*/  SYNCS.PHASECHK.TRANS64.TRYWAIT P0, [UR41+0x13220], R2 ;  /* 0x01322002ff0075a7 */ /* 0x000e640008000169 */
[----:B-1----:R-:W-:Y:S05]  /*de10*/  @!P0 BRA `(.L_x_11917) ;  /* 0x0000002400488947 */ /* 0x002fea0003800000 */
.L_x_11981:
[----:B------:R-:W-:Y:S05]  /*de20*/  BSYNC B0 ;  /* 0x0000000000007941 */ /* 0x000fea0003800000 */
.L_x_11916:
[----:B------:R-:W-:Y:S05]  /*de30*/  @!P2 BRA `(.L_x_11918) ;  /* 0x0000000800d4a947 */ /* 0x000fea0003800000 */
[----:B-1----:R-:W-:Y:S02]  /*de40*/  VIADD R2, R26, 0xfffffffe ;  /* 0xfffffffe1a027836 */ /* 0x002fe40000000000 */
[----:B------:R-:W-:Y:S02]  /*de50*/  IMAD.MOV.U32 R8, RZ, RZ, R17 ;  /* 0x000000ffff087224 */ /* 0x000fe400078e0011 */
[----:B------:R-:W-:-:S07]  /*de60*/  IMAD.MOV.U32 R3, RZ, RZ, R16 ;  /* 0x000000ffff037224 */ /* 0x000fce00078e0010 */
.L_x_11938:
        /* <DEDUP_REMOVED lines=33> */
.L_x_11921:
[----:B------:R-:W2:Y:S01]  /*e080*/  SYNCS.PHASECHK.TRANS64.TRYWAIT P0, [R9+URZ+0x13280], R10 ;  /* 0x0132800a090075a7 */ /* 0x000ea2000800017f */
[----:B0-----:R-:W0:Y:S01]  /*e090*/  S2R R4, SR_TID.X ;  /* 0x0000000000047919 */ /* 0x001e220000002100 */
[----:B------:R-:W-:Y:S01]  /*e0a0*/  BSSY B1, `(.L_x_11922) ;  /* 0x0000004000017945 */ /* 0x000fe20003800000 */
[----:B0-----:R-:W-:-:S04]  /*e0b0*/  LOP3.LUT R4, R4, 0x7f, RZ, 0xc0, !PT ;  /* 0x0000007f04047812 */ /* 0x001fc800078ec0ff */
[----:B------:R-:W-:Y:S01]  /*e0c0*/  ISETP.NE.AND P2, PT, R4, RZ, PT ;  /* 0x000000ff0400720c */ /* 0x000fe20003f45270 */
[----:B--2---:R-:W-:-:S12]  /*e0d0*/  @!P0 BRA `(.L_x_11923) ;  /* 0x0000002000b08947 */ /* 0x004fd80003800000 */
.L_x_11982:
[----:B------:R-:W-:Y:S05]  /*e0e0*/  BSYNC B1 ;  /* 0x0000000000017941 */ /* 0x000fea0003800000 */
.L_x_11922:
        /* <DEDUP_REMOVED lines=9> */
.L_x_11925:
[----:B------:R-:W-:Y:S05]  /*e180*/  BSYNC B1 ;  /* 0x0000000000017941 */ /* 0x000fea0003800000 */
.L_x_11924:
[----:B------:R-:W-:Y:S01]  /*e190*/  IMAD.MOV.U32 R12, RZ, RZ, RZ ;  /* 0x000000ffff0c7224 */ /* 0x000fe200078e00ff */
[----:B------:R-:W-:Y:S01]  /*e1a0*/  R2UR UR12, R19 ;  /* 0x00000000130c72ca */ /* 0x000fe200000e0000 */
[----:B------:R-:W-:Y:S01]  /*e1b0*/  IMAD.U32 R5, RZ, RZ, UR41 ;  /* 0x00000029ff057e24 */ /* 0x000fe2000f8e00ff */
[----:B------:R-:W-:Y:S01]  /*e1c0*/  UIADD3 UR4, UP0, UR50, 0x470, URZ ;  /* 0x0000047032047890 */ /* 0x000fe2000ff1e03f */
[----:B------:R-:W-:Y:S01]  /*e1d0*/  PLOP3.LUT P0, PT, PT, PT, PT, 0x80, 0x0 ;  /* 0x000000000000781c */ /* 0x000fe20003f0f070 */
[----:B-1----:R-:W-:Y:S01]  /*e1e0*/  IMAD R7, R11, 0xa0, R22 ;  /* 0x000000a00b077824 */ /* 0x002fe200078e0216 */
[----:B------:R-:W-:Y:S01]  /*e1f0*/  R2UR UR10, R12 ;  /* 0x000000000c0a72ca */ /* 0x000fe200000e0000 */
[----:B------:R-:W-:Y:S01]  /*e200*/  IMAD R6, R16, 0x2800, R5 ;  /* 0x0000280010067824 */ /* 0x000fe200078e0205 */
[----:B------:R-:W-:Y:S01]  /*e210*/  UIADD3.X UR5, URZ, UR51, URZ, UP0, !UPT ;  /* 0x000000333f057290 */ /* 0x000fe200087fe43f */
[----:B------:R-:W-:Y:S01]  /*e220*/  VIADD R5, R9, 0x13270 ;  /* 0x0001327009057836 */ /* 0x000fe20000000000 */
[----:B------:R-:W-:Y:S01]  /*e230*/  UMOV UR6, 0x0 ;  /* 0x0000000000067882 */ /* 0x000fe20000000000 */
[----:B------:R-:W-:Y:S01]  /*e240*/  VIADD R4, R6, 0x6000 ;  /* 0x0000600006047836 */ /* 0x000fe20000000000 */
[----:B------:R-:W-:-:S09]  /*e250*/  UMOV UR7, 0x14f00000 ;  /* 0x14f0000000077882 */ /* 0x000fd20000000000 */
.L_x_11926:
        /* <DEDUP_REMOVED lines=12> */
.L_x_11983:
[----:B------:R-:W-:Y:S05]  /*e320*/  BSYNC B1 ;  /* 0x0000000000017941 */ /* 0x000fea0003800000 */
.L_x_11927:
        /* <DEDUP_REMOVED lines=11> */
.L_x_11930:
[----:B------:R-:W-:Y:S05]  /*e3e0*/  BSYNC B1 ;  /* 0x0000000000017941 */ /* 0x000fea0003800000 */
.L_x_11929:
        /* <DEDUP_REMOVED lines=9> */
.L_x_11931:
        /* <DEDUP_REMOVED lines=9> */
.L_x_11920:
[----:B------:R-:W-:Y:S05]  /*e510*/  BSYNC B0 ;  /* 0x0000000000007941 */ /* 0x000fea0003800000 */
.L_x_11919:
[----:B------:R-:W-:-:S06]  /*e520*/  UISETP.NE.AND UP0, UPT, UR42, 0x3, UPT ;  /* 0x000000032a00788c */ /* 0x000fcc000bf05270 */
[----:B------:R-:W-:-:S13]  /*e530*/  PLOP3.LUT P0, PT, PT, PT, UP0, 0x80, 0x0 ;  /* 0x000000000000781c */ /* 0x000fda0003f0f008 */
[----:B------:R-:W-:Y:S05]  /*e540*/  @!P0 BRA `(.L_x_11932) ;  /* 0x0000000000048947 */ /* 0x000fea0003800000 */
[----:B------:R-:W-:Y:S01]  /*e550*/  BPT.TRAP 0x1 ;  /* 0x000000040000795c */ /* 0x000fe20000300000 */
.L_x_11932:
        /* <DEDUP_REMOVED lines=8> */
.L_x_11984:
[----:B------:R-:W-:Y:S05]  /*e5e0*/  BSYNC B0 ;  /* 0x0000000000007941 */ /* 0x000fea0003800000 */
.L_x_11933:
[----:B------:R-:W-:Y:S05]  /*e5f0*/  @!P0 BRA `(.L_x_11935) ;  /* 0x0000000000048947 */ /* 0x000fea0003800000 */
[----:B------:R-:W-:Y:S01]  /*e600*/  BPT.TRAP 0x1 ;  /* 0x000000040000795c */ /* 0x000fe20000300000 */
.L_x_11935:
[----:B0-----:R-:W-:Y:S01]  /*e610*/  SHF.L.U32 R5, R8, 0x1f, RZ ;  /* 0x0000001f08057819 */ /* 0x001fe200000006ff */
[----:B------:R-:W-:-:S03]  /*e620*/  IMAD R10, R3, 0x2800, RZ ;  /* 0x00002800030a7824 */ /* 0x000fc600078e02ff */
[----:B------:R-:W0:Y:S02]  /*e630*/  SYNCS.PHASECHK.TRANS64.TRYWAIT P2, [R12+URZ+0x13260], R5 ;  /* 0x013260050c0075a7 */ /* 0x000e24000804017f */
[----:B0-----:R-:W-:Y:S05]  /*e640*/  @!P2 BRA `(.L_x_11936) ;  /* 0x0000001c0090a947 */ /* 0x001fea0003800000 */
.L_x_11985:
        /* <DEDUP_REMOVED lines=42> */
.L_x_11937:
        /* <DEDUP_REMOVED lines=10> */
.L_x_11918:
        /* <DEDUP_REMOVED lines=14> */
.L_x_11940:
[----:B------:R-:W-:Y:S05]  /*ea70*/  BSYNC B0 ;  /* 0x0000000000007941 */ /* 0x000fea0003800000 */
.L_x_11939:
[----:B------:R-:W-:-:S06]  /*ea80*/  UISETP.NE.AND UP0, UPT, UR42, 0x3, UPT ;  /* 0x000000032a00788c */ /* 0x000fcc000bf05270 */
[----:B------:R-:W-:-:S13]  /*ea90*/  PLOP3.LUT P0, PT, PT, PT, UP0, 0x80, 0x0 ;  /* 0x000000000000781c */ /* 0x000fda0003f0f008 */
[----:B------:R-:W-:Y:S05]  /*eaa0*/  @!P0 BRA `(.L_x_11941) ;  /* 0x0000000000048947 */ /* 0x000fea0003800000 */
[----:B------:R-:W-:Y:S01]  /*eab0*/  BPT.TRAP 0x1 ;  /* 0x000000040000795c */ /* 0x000fe20000300000 */
.L_x_11941:
        /* <DEDUP_REMOVED lines=8> */
.L_x_11986:
[----:B------:R-:W-:Y:S05]  /*eb40*/  BSYNC B0 ;  /* 0x0000000000007941 */ /* 0x000fea0003800000 */
.L_x_11942:
[----:B------:R-:W-:Y:S05]  /*eb50*/  @!P2 BRA `(.L_x_11944) ;  /* 0x000000000004a947 */ /* 0x000fea0003800000 */
[----:B------:R-:W-:Y:S01]  /*eb60*/  BPT.TRAP 0x1 ;  /* 0x000000040000795c */ /* 0x000fe20000300000 */
.L_x_11944:
[----:B------:R-:W-:Y:S01]  /*eb70*/  SHF.L.U32 R5, R17, 0x1f, RZ ;  /* 0x0000001f11057819 */ /* 0x000fe200000006ff */
[----:B-1----:R-:W-:-:S03]  /*eb80*/  IMAD R3, R16, 0x2800, RZ ;  /* 0x0000280010037824 */ /* 0x002fc600078e02ff */
[----:B------:R-:W1:Y:S02]  /*eb90*/  SYNCS.PHASECHK.TRANS64.TRYWAIT P0, [R2+URZ+0x13260], R5 ;  /* 0x01326005020075a7 */ /* 0x000e64000800017f */
[----:B------:R-:W-:Y:S01]  /*eba0*/  LOP3.LUT R0, R3, R28, RZ, 0xfc, !PT ;  /* 0x0000001c03007212 */ /* 0x000fe200078efcff */
[----:B-1----:R-:W-:Y:S06]  /*ebb0*/  @!P0 BRA `(.L_x_11945) ;  /* 0x00000018005c8947 */ /* 0x002fec0003800000 */
.L_x_11987:
        /* <DEDUP_REMOVED lines=41> */
.L_x_11946:
        /* <DEDUP_REMOVED lines=10> */
.L_x_11902:
[----:B------:R-:W-:Y:S05]  /*eef0*/  BSYNC B6 ;  /* 0x0000000000067941 */ /* 0x000fea0003800000 */
.L_x_11900:
[----:B------:R-:W2:Y:S02]  /*ef00*/  LDL R0, [R1] ;  /* 0x0000000001007983 */ /* 0x000ea40000100800 */
[----:B--2---:R-:W-:-:S13]  /*ef10*/  ISETP.NE.AND P0, PT, R0, RZ, PT ;  /* 0x000000ff0000720c */ /* 0x004fda0003f05270 */
        /* <DEDUP_REMOVED lines=10> */
.L_x_11947:
[----:B------:R-:W1:Y:S01]  /*efc0*/  S2R R0, SR_TID.X ;  /* 0x0000000000007919 */ /* 0x000e620000002100 */
[----:B------:R-:W-:Y:S01]  /*efd0*/  ULDC UR4, c[0x0][0xc14] ;  /* 0x0003050000047ab9 */ /* 0x000fe20000000800 */
[----:B-1----:R-:W-:Y:S01]  /*efe0*/  LOP3.LUT R7, R0, 0x1f, RZ, 0xc0, !PT ;  /* 0x0000001f00077812 */ /* 0x002fe200078ec0ff */
[----:B------:R-:W-:-:S03]  /*eff0*/  IMAD.MOV.U32 R0, RZ, RZ, RZ ;  /* 0x000000ffff007224 */ /* 0x000fc600078e00ff */
[C---:B------:R-:W-:Y:S01]  /*f000*/  ISETP.NE.AND P0, PT, R7.reuse, 0x1f, PT ;  /* 0x0000001f0700780c */ /* 0x040fe20003f05270 */
[----:B------:R-:W-:-:S05]  /*f010*/  VIADD R5, R7, UR48 ;  /* 0x0000003007057c36 */ /* 0x000fca0008000000 */
        /* <DEDUP_REMOVED lines=33> */
.L_x_11953:
        /* <DEDUP_REMOVED lines=14> */
.L_x_11952:
[----:B------:R-:W-:Y:S05]  /*f310*/  BSYNC B0 ;  /* 0x0000000000007941 */ /* 0x000fea0003800000 */
.L_x_11951:
        /* <DEDUP_REMOVED lines=23> */
.L_x_11949:
        /* <DEDUP_REMOVED lines=26> */
.L_x_11954:
        /* <DEDUP_REMOVED lines=57> */
.L_x_11950:
[----:B------:R-:W-:Y:S01]  /*f9c0*/  IMAD.MOV.U32 R24, RZ, RZ, R5 ;  /* 0x000000ffff187224 */ /* 0x000fe200078e0005 */
[----:B------:R-:W-:Y:S01]  /*f9d0*/  ULDC UR48, c[0x0][0xc14] ;  /* 0x0003050000307ab9 */ /* 0x000fe20000000800 */
[----:B------:R-:W-:Y:S01]  /*f9e0*/  IMAD.MOV.U32 R25, RZ, RZ, RZ ;  /* 0x000000ffff197224 */ /* 0x000fe200078e00ff */
[----:B------:R-:W-:-:S06]  /*f9f0*/  UMOV UR38, URZ ;  /* 0x0000003f00267c82 */ /* 0x000fcc0008000000 */
.L_x_11955:
        /* <DEDUP_REMOVED lines=13> */
.L_x_11948:
[----:B------:R-:W-:Y:S02]  /*fad0*/  ULDC UR4, c[0x0][0xc14] ;  /* 0x0003050000047ab9 */ /* 0x000fe40000000800 */
[----:B------:R-:W-:-:S06]  /*fae0*/  UISETP.GE.AND UP0, UPT, UR48, UR4, UPT ;  /* 0x000000043000728c */ /* 0x000fcc000bf06270 */
[----:B------:R-:W-:-:S13]  /*faf0*/  PLOP3.LUT P0, PT, PT, PT, UP0, 0x80, 0x0 ;  /* 0x000000000000781c */ /* 0x000fda0003f0f008 */
[----:B------:R-:W-:Y:S05]  /*fb00*/  @!P0 BRA `(.L_x_11956) ;  /* 0xffffffcc00788947 */ /* 0x000fea000383ffff */
.L_x_11896:
[----:B0-----:R-:W0:Y:S01]  /*fb10*/  S2R R3, SR_CgaCtaId ;  /* 0x0000000000037919 */ /* 0x001e220000008800 */
[----:B------:R-:W-:Y:S01]  /*fb20*/  VIADD R29, R29, 0x1 ;  /* 0x000000011d1d7836 */ /* 0x000fe20000000000 */
[----:B------:R-:W-:Y:S01]  /*fb30*/  MOV R2, 0x400 ;  /* 0x0000040000027802 */ /* 0x000fe20000000f00 */
[----:B------:R-:W-:Y:S03]  /*fb40*/  BSSY B0, `(.L_x_11957) ;  /* 0x0000008000007945 */ /* 0x000fe60003800000 */
[----:B-1----:R-:W-:-:S04]  /*fb50*/  LEA.HI R0, R29, R29, RZ, 0x1 ;  /* 0x0000001d1d007211 */ /* 0x002fc800078f08ff */
[----:B------:R-:W-:-:S05]  /*fb60*/  LOP3.LUT R0, R0, 0xfffffffe, RZ, 0xc0, !PT ;  /* 0xfffffffe00007812 */ /* 0x000fca00078ec0ff */
[----:B------:R-:W-:-:S05]  /*fb70*/  IMAD.IADD R0, R29, 0x1, -R0 ;  /* 0x000000011d007824 */ /* 0x000fca00078e0a00 */
[----:B------:R-:W-:Y:S02]  /*fb80*/  SHF.L.U32 R0, R0, 0x1f, RZ ;  /* 0x0000001f00007819 */ /* 0x000fe400000006ff */
[----:B0-----:R-:W-:-:S04]  /*fb90*/  LEA R7, R3, R2, 0x18 ;  /* 0x0000000203077211 */ /* 0x001fc800078ec0ff */
[----:B------:R-:W0:Y:S02]  /*fba0*/  SYNCS.PHASECHK.TRANS64.TRYWAIT P0, [R7+URZ+0x13220], R0 ;  /* 0x01322000070075a7 */ /* 0x000e24000800017f */
[----:B0-----:R-:W-:Y:S05]  /*fbb0*/  @!P0 BRA `(.L_x_11958) ;  /* 0x0000000800708947 */ /* 0x001fea0003800000 */
.L_x_11988:
[----:B------:R-:W-:Y:S05]  /*fbc0*/  BSYNC B0 ;  /* 0x0000000000007941 */ /* 0x000fea0003800000 */
.L_x_11957:
[----:B------:R-:W-:-:S03]  /*fbd0*/  UMOV UR4, 0xffffffff ;  /* 0xffffffff00047882 */ /* 0x000fc60000000000 */
[----:B------:R-:W-:Y:S05]  /*fbe0*/  BRA.DIV UR4, `(.L_x_11959) ;  /* 0x0000000a04787947 */ /* 0x000fea000b800000 */
[----:B0-----:R-:W0:Y:S02]  /*fbf0*/  S2R R0, SR_TID.X ;  /* 0x0000000000007919 */ /* 0x001e240000002100 */
[----:B0-----:R-:W-:-:S04]  /*fc00*/  SHF.R.U32.HI R0, RZ, 0x5, R0 ;  /* 0x00000005ff007819 */ /* 0x001fc80000011600 */
[----:B------:R-:W-:-:S05]  /*fc10*/  LOP3.LUT R0, R0, 0x3, RZ, 0xc0, !PT ;  /* 0x0000000300007812 */ /* 0x000fca00078ec0ff */
[----:B------:R0:W1:Y:S02]  /*fc20*/  SHFL.IDX PT, R14, R0, RZ, 0x1f ;  /* 0x00001fff000e7589 */ /* 0x00006400000e0000 */
.L_x_11991:
[----:B-1----:R-:W-:Y:S01]  /*fc30*/  ISETP.NE.AND P0, PT, R14, RZ, PT ;  /* 0x000000ff0e00720c */ /* 0x002fe20003f05270 */
[----:B------:R-:W-:-:S12]  /*fc40*/  BSSY B0, `(.L_x_11960) ;  /* 0x000002b000007945 */ /* 0x000fd80003800000 */
[----:B------:R-:W-:Y:S05]  /*fc50*/  @P0 BRA `(.L_x_11961) ;  /* 0x0000000000a40947 */ /* 0x000fea0003800000 */
[----:B------:R-:W-:-:S03]  /*fc60*/  UMOV UR4, 0xffffffff ;  /* 0xffffffff00047882 */ /* 0x000fc60000000000 */
[----:B------:R-:W-:Y:S05]  /*fc70*/  BRA.DIV UR4, `(.L_x_11962) ;  /* 0x0000000a04887947 */ /* 0x000fea000b800000 */
[----:B------:R-:W-:-:S13]  /*fc80*/  ELECT P6, URZ, PT ;  /* 0x00000000003f782f */ /* 0x000fda00038c0000 */
.L_x_11994:
[----:B------:R-:W-:Y:S05]  /*fc90*/  @!P6 BRA `(.L_x_11961) ;  /* 0x000000000094e947 */ /* 0x000fea0003800000 */
[----:B------:R-:W-:-:S06]  /*fca0*/  ULOP3.LUT UR4, UR40, 0x2, URZ, 0xfc, !UPT ;  /* 0x0000000228047892 */ /* 0x000fcc000f8efc3f */
[----:B0-----:R-:W-:-:S05]  /*fcb0*/  IMAD.U32 R0, RZ, RZ, UR4 ;  /* 0x00000004ff007e24 */ /* 0x001fca000f8e00ff */
[----:B------:R-:W-:-:S13]  /*fcc0*/  ISETP.NE.AND P0, PT, R0, 0x3, PT ;  /* 0x000000030000780c */ /* 0x000fda0003f05270 */
[----:B------:R-:W-:Y:S05]  /*fcd0*/  @!P0 BRA `(.L_x_11963) ;  /* 0x0000000000048947 */ /* 0x000fea0003800000 */
[----:B------:R-:W-:Y:S01]  /*fce0*/  BPT.TRAP 0x1 ;  /* 0x000000040000795c */ /* 0x000fe20000300000 */
.L_x_11963:
        /* <DEDUP_REMOVED lines=12> */
.L_x_11995:
[----:B------:R-:W1:Y:S02]  /*fdb0*/  SYNCS.PHASECHK.TRANS64.TRYWAIT P1, [R3+URZ], R0 ;  /* 0x00000000030075a7 */ /* 0x000e64000802017f */
[----:B-1----:R-:W-:Y:S05]  /*fdc0*/  @!P1 BRA `(.L_x_11965) ;  /* 0x0000000800689947 */ /* 0x002fea0003800000 */
.L_x_11996:
[----:B------:R-:W-:Y:S05]  /*fdd0*/  @!P0 BRA `(.L_x_11966) ;  /* 0x0000000000048947 */ /* 0x000fea0003800000 */
[----:B------:R-:W-:Y:S01]  /*fde0*/  BPT.TRAP 0x1 ;  /* 0x000000040000795c */ /* 0x000fe20000300000 */
.L_x_11966:
[----:B-1----:R-:W-:-:S04]  /*fdf0*/  IMAD R3, R16, 0x8, R7 ;  /* 0x0000000810037824 */ /* 0x002fc800078e0207 */
[----:B------:R-:W1:Y:S02]  /*fe00*/  SYNCS.PHASECHK.TRANS64.TRYWAIT P1, [R3+URZ+0x13260], R4 ;  /* 0x01326004030075a7 */ /* 0x000e64000802017f */
[----:B-1----:R-:W-:Y:S05]  /*fe10*/  @!P1 BRA `(.L_x_11967) ;  /* 0x0000000800689947 */ /* 0x002fea0003800000 */
.L_x_11997:
[----:B------:R-:W-:Y:S05]  /*fe20*/  @!P0 BRA `(.L_x_11968) ;  /* 0x0000000000048947 */ /* 0x000fea0003800000 */
[----:B------:R-:W-:Y:S01]  /*fe30*/  BPT.TRAP 0x1 ;  /* 0x000000040000795c */ /* 0x000fe20000300000 */
.L_x_11968:
[----:B0-----:R-:W-:-:S04]  /*fe40*/  IMAD R5, R6, 0x8, R7 ;  /* 0x0000000806057824 */ /* 0x001fc800078e0207 */
[----:B------:R-:W0:Y:S02]  /*fe50*/  SYNCS.PHASECHK.TRANS64.TRYWAIT P1, [R5+URZ+0x13260], R0 ;  /* 0x01326000050075a7 */ /* 0x000e24000802017f */
[----:B0-----:R-:W-:Y:S05]  /*fe60*/  @!P1 BRA `(.L_x_11969) ;  /* 0x0000000800689947 */ /* 0x001fea0003800000 */
.L_x_11998:
[----:B------:R-:W-:Y:S05]  /*fe70*/  @!P0 BRA `(.L_x_11970) ;  /* 0x0000000000048947 */ /* 0x000fea0003800000 */
[----:B------:R-:W-:Y:S01]  /*fe80*/  BPT.TRAP 0x1 ;  /* 0x000000040000795c */ /* 0x000fe20000300000 */
.L_x_11970:
[----:B------:R-:W2:Y:S02]  /*fe90*/  SYNCS.PHASECHK.TRANS64.TRYWAIT P0, [R3+URZ+0x13280], R4 ;  /* 0x01328004030075a7 */ /* 0x000ea4000800017f */
[----:B--2---:R-:W-:Y:S05]  /*fea0*/  @!P0 BRA `(.L_x_11971) ;  /* 0x00000008006c8947 */ /* 0x004fea0003800000 */
.L_x_11972:
[----:B---3--:R3:W4:Y:S02]  /*feb0*/  SYNCS.PHASECHK.TRANS64.TRYWAIT P0, [R5+URZ+0x13280], R0 ;  /* 0x01328000050075a7 */ /* 0x008724000800017f */
[----:B----4-:R-:W-:Y:S05]  /*fec0*/  @!P0 NANOSLEEP.SYNCS 0x989680 ;  /* 0x009896800000895d */ /* 0x010fea0003900000 */
[----:B------:R-:W4:Y:S02]  /*fed0*/  @!P0 SYNCS.PHASECHK.TRANS64 P0, [R5+URZ+0x13280], R0 ;  /* 0x01328000050085a7 */ /* 0x000f24000800007f */
[----:B----4-:R-:W-:Y:S05]  /*fee0*/  @!P0 BRA `(.L_x_11972) ;  /* 0xfffffffc00f08947 */ /* 0x010fea000383ffff */
.L_x_11961:
[----:B------:R-:W-:Y:S05]  /*fef0*/  BSYNC B0 ;  /* 0x0000000000007941 */ /* 0x000fea0003800000 */
.L_x_11960:
[----:B------:R-:W-:Y:S05]  /*ff00*/  EXIT ;  /* 0x000000000000794d */ /* 0x000fea0003800000 */
.L_x_11835:
[----:B0-----:R-:W-:-:S04]  /*ff10*/  IMAD.U32 R3, RZ, RZ, UR45 ;  /* 0x0000002dff037e24 */ /* 0x001fc8000f8e00ff */
[----:B------:R0:W1:Y:S03]  /*ff20*/  SYNCS.PHASECHK.TRANS64.TRYWAIT P1, [R3+URZ+0x13200], R0 ;  /* 0x01320000030075a7 */ /* 0x000066000802017f */
[----:B-1----:R-:W-:Y:S05]  /*ff30*/  @!P1 NANOSLEEP.SYNCS 0x989680 ;  /* 0x009896800000995d */ /* 0x002fea0003900000 */
[----:B------:R-:W1:Y:S02]  /*ff40*/  @!P1 SYNCS.PHASECHK.TRANS64 P1, [R3+URZ+0x13200], R0 ;  /* 0x01320000030095a7 */ /* 0x000e64000802007f */
[----:B-1----:R-:W-:Y:S05]  /*ff50*/  @!P1 BRA `(.L_x_11835) ;  /* 0xfffffffc00ec9947 */ /* 0x002fea000383ffff */
[----:B------:R-:W-:Y:S05]  /*ff60*/  BRA `(.L_x_11973) ;  /* 0xffffff1800b07947 */ /* 0x000fea000383ffff */
.L_x_11839:
[----:B-1----:R1:W2:Y:S02]  /*ff70*/  SYNCS.PHASECHK.TRANS64.TRYWAIT P1, [R3+URZ+0x13230], R0 ;  /* 0x01323000030075a7 */ /* 0x0022a4000802017f */
[----:B--2---:R-:W-:Y:S05]  /*ff80*/  @!P1 NANOSLEEP.SYNCS 0x989680 ;  /* 0x009896800000995d */ /* 0x004fea0003900000 */
[----:B------:R-:W2:Y:S02]  /*ff90*/  @!P1 SYNCS.PHASECHK.TRANS64 P1, [R3+URZ+0x13230], R0 ;  /* 0x01323000030095a7 */ /* 0x000ea4000802007f */
[----:B--2---:R-:W-:Y:S05]  /*ffa0*/  @!P1 BRA `(.L_x_11839) ;  /* 0xfffffffc00f09947 */ /* 0x004fea000383ffff */
[----:B------:R-:W-:Y:S05]  /*ffb0*/  BRA `(.L_x_11838) ;  /* 0xffffff1800cc7947 */ /* 0x000fea000383ffff */
.L_x_11844:
[----:B-1----:R-:W-:-:S04]  /*ffc0*/  IMAD.U32 R9, RZ, RZ, UR20 ;  /* 0x00000014ff097e24 */ /* 0x002fc8000f8e00ff */
[----:B------:R1:W2:Y:S03]  /*ffd0*/  SYNCS.PHASECHK.TRANS64.TRYWAIT P2, [R9+URZ+0x13230], R0 ;  /* 0x01323000090075a7 */ /* 0x0002a6000804017f */
[----:B--2---:R-:W-:Y:S05]  /*ffe0*/  @!P2 NANOSLEEP.SYNCS 0x989680 ;  /* 0x009896800000a95d */ /* 0x004fea0003900000 */
[----:B------:R-:W2:Y:S02]  /*fff0*/  @!P2 SYNCS.PHASECHK.TRANS64 P2, [R9+URZ+0x13230], R0 ;  /* 0x013230000900a5a7 */ /* 0x000ea4000804007f */
[----:B--2---:R-:W-:Y:S05]  /*10000*/  @!P2 BRA `(.L_x_11844) ;  /* 0xfffffffc00eca947 */ /* 0x004fea000383ffff */
[----:B------:R-:W-:Y:S05]  /*10010*/  BRA `(.L_x_11843) ;  /* 0xffffff4400947947 */ /* 0x000fea000383ffff */
.L_x_11848:
[----:B-1----:R-:W-:-:S04]  /*10020*/  IMAD.U32 R9, RZ, RZ, UR11 ;  /* 0x0000000bff097e24 */ /* 0x002fc8000f8e00ff */
[----:B------:R1:W2:Y:S03]  /*10030*/  SYNCS.PHASECHK.TRANS64.TRYWAIT P2, [R9+URZ+0x13250], R0 ;  /* 0x01325000090075a7 */ /* 0x0002a6000804017f */
[----:B--2---:R-:W-:Y:S05]  /*10040*/  @!P2 NANOSLEEP.SYNCS 0x989680 ;  /* 0x009896800000a95d */ /* 0x004fea0003900000 */
[----:B------:R-:W2:Y:S02]  /*10050*/  @!P2 SYNCS.PHASECHK.TRANS64 P2, [R9+URZ+0x13250], R0 ;  /* 0x013250000900a5a7 */ /* 0x000ea4000804007f */
[----:B--2---:R-:W-:Y:S05]  /*10060*/  @!P2 BRA `(.L_x_11848) ;  /* 0xfffffffc00eca947 */ /* 0x004fea000383ffff */
[----:B------:R-:W-:Y:S05]  /*10070*/  BRA `(.L_x_11847) ;  /* 0xffffff4800a07947 */ /* 0x000fea000383ffff */
.L_x_11855:
[----:B-1----:R-:W-:-:S04]  /*10080*/  IMAD.U32 R11, RZ, RZ, UR6 ;  /* 0x00000006ff0b7e24 */ /* 0x002fc8000f8e00ff */
[----:B------:R1:W2:Y:S03]  /*10090*/  SYNCS.PHASECHK.TRANS64.TRYWAIT P2, [R11+URZ+0x13230], R0 ;  /* 0x013230000b0075a7 */ /* 0x0002a6000804017f */
[----:B--2---:R-:W-:Y:S05]  /*100a0*/  @!P2 NANOSLEEP.SYNCS 0x989680 ;  /* 0x009896800000a95d */ /* 0x004fea0003900000 */
[----:B------:R-:W2:Y:S02]  /*100b0*/  @!P2 SYNCS.PHASECHK.TRANS64 P2, [R11+URZ+0x13230], R0 ;  /* 0x013230000b00a5a7 */ /* 0x000ea4000804007f */
[----:B--2---:R-:W-:Y:S05]  /*100c0*/  @!P2 BRA `(.L_x_11855) ;  /* 0xfffffffc00eca947 */ /* 0x004fea000383ffff */
[----:B------:R-:W-:Y:S05]  /*100d0*/  BRA `(.L_x_11854) ;  /* 0xffffff7000bc7947 */ /* 0x000fea000383ffff */
.L_x_11859:
[----:B-1----:R-:W-:-:S04]  /*100e0*/  IMAD.U32 R11, RZ, RZ, UR11 ;  /* 0x0000000bff0b7e24 */ /* 0x002fc8000f8e00ff */
[----:B------:R1:W2:Y:S03]  /*100f0*/  SYNCS.PHASECHK.TRANS64.TRYWAIT P2, [R11+URZ+0x13250], R0 ;  /* 0x013250000b0075a7 */ /* 0x0002a6000804017f */
[----:B--2---:R-:W-:Y:S05]  /*10100*/  @!P2 NANOSLEEP.SYNCS 0x989680 ;  /* 0x009896800000a95d */ /* 0x004fea0003900000 */
[----:B------:R-:W2:Y:S02]  /*10110*/  @!P2 SYNCS.PHASECHK.TRANS64 P2, [R11+URZ+0x13250], R0 ;  /* 0x013250000b00a5a7 */ /* 0x000ea4000804007f */
[----:B--2---:R-:W-:Y:S05]  /*10120*/  @!P2 BRA `(.L_x_11859) ;  /* 0xfffffffc00eca947 */ /* 0x004fea000383ffff */
[----:B------:R-:W-:Y:S05]  /*10130*/  BRA `(.L_x_11858) ;  /* 0xffffff7400c87947 */ /* 0x000fea000383ffff */
.L_x_11865:
[----:B-1----:R-:W-:-:S04]  /*10140*/  IMAD.U32 R6, RZ, RZ, UR14 ;  /* 0x0000000eff067e24 */ /* 0x002fc8000f8e00ff */
[----:B------:R1:W2:Y:S03]  /*10150*/  SYNCS.PHASECHK.TRANS64.TRYWAIT P1, [R6+URZ+0x13250], R5 ;  /* 0x01325005060075a7 */ /* 0x0002a6000802017f */
[----:B--2---:R-:W-:Y:S05]  /*10160*/  @!P1 NANOSLEEP.SYNCS 0x989680 ;  /* 0x009896800000995d */ /* 0x004fea0003900000 */
[----:B------:R-:W2:Y:S02]  /*10170*/  @!P1 SYNCS.PHASECHK.TRANS64 P1, [R6+URZ+0x13250], R5 ;  /* 0x01325005060095a7 */ /* 0x000ea4000802007f */
[----:B--2---:R-:W-:Y:S05]  /*10180*/  @!P1 BRA `(.L_x_11865) ;  /* 0xfffffffc00ec9947 */ /* 0x004fea000383ffff */
[----:B------:R-:W-:Y:S05]  /*10190*/  BRA `(.L_x_11864) ;  /* 0xffffff9400087947 */ /* 0x000fea000383ffff */
.L_x_11907:
[----:B------:R-:W-:Y:S02]  /*101a0*/  IMAD.MOV.U32 R13, RZ, RZ, R4 ;  /* 0x000000ffff0d7224 */ /* 0x000fe400078e0004 */
[----:B------:R-:W-:Y:S02]  /*101b0*/  IMAD.MOV.U32 R12, RZ, RZ, RZ ;  /* 0x000000ffff0c7224 */ /* 0x000fe400078e00ff */
[----:B------:R-:W-:Y:S02]  /*101c0*/  IMAD.MOV.U32 R11, RZ, RZ, 0x1f ;  /* 0x0000001fff0b7424 */ /* 0x000fe400078e00ff */
[----:B------:R-:W-:-:S07]  /*101d0*/  IMAD.MOV.U32 R15, RZ, RZ, -0x1 ;  /* 0xffffffffff0f7424 */ /* 0x000fce00078e00ff */
[----:B------:R-:W-:Y:S05]  /*101e0*/  WARPSYNC.COLLECTIVE R15, `(.L_x_11974) ;  /* 0x000000000f087348 */ /* 0x000fea0003c00000 */
[----:B------:R0:W1:Y:S02]  /*101f0*/  SHFL.IDX P6, R14, R13, R12, R11 ;  /* 0x0000000c0d0e7389 */ /* 0x00006400000c000b */
[----:B01----:R-:W-:Y:S01]  /*10200*/  ENDCOLLECTIVE ;  /* 0x000000000000791b */ /* 0x003fe20003800000 */
.L_x_11974:
[----:B------:R-:W-:Y:S05]  /*10210*/  BRA `(.L_x_11975) ;  /* 0xffffffd400507947 */ /* 0x000fea000383ffff */
.L_x_11909:
[----:B------:R-:W-:Y:S01]  /*10220*/  BSSY B0, `(.L_x_11976) ;  /* 0x0000006000007945 */ /* 0x000fe20003800000 */
[----:B------:R-:W-:-:S07]  /*10230*/  IMAD.MOV.U32 R15, RZ, RZ, -0x1 ;  /* 0xffffffffff0f7424 */ /* 0x000fce00078e00ff */
[----:B0-----:R-:W-:Y:S05]  /*10240*/  WARPSYNC.COLLECTIVE R15, `(.L_x_11977) ;  /* 0x000000000f0c7348 */ /* 0x001fea0003c00000 */
[----:B------:R-:W-:Y:S02]  /*10250*/  ELECT P6, UR62, PT ;  /* 0x00000000003e782f */ /* 0x000fe400038c0000 */
[----:B------:R-:W-:Y:S01]  /*10260*/  MOV R14, UR62 ;  /* 0x0000003e000e7c02 */ /* 0x000fe20008000f00 */
[----:B0-----:R-:W-:Y:S10]  /*10270*/  ENDCOLLECTIVE ;  /* 0x000000000000791b */ /* 0x001ff40003800000 */
.L_x_11977:
[----:B------:R-:W-:Y:S05]  /*10280*/  BSYNC B0 ;  /* 0x0000000000007941 */ /* 0x000fea0003800000 */
.L_x_11976:
[----:B------:R-:W-:Y:S05]  /*10290*/  BRA `(.L_x_11978) ;  /* 0xffffffd4004c7947 */ /* 0x000fea000383ffff */
.L_x_11912:
[----:B-1----:R1:W2:Y:S02]  /*102a0*/  SYNCS.PHASECHK.TRANS64.TRYWAIT P2, [R5+URZ+0x13280], R2 ;  /* 0x01328002050075a7 */ /* 0x0022a4000804017f */
[----:B--2---:R-:W-:Y:S05]  /*102b0*/  @!P2 NANOSLEEP.SYNCS 0x989680 ;  /* 0x009896800000a95d */ /* 0x004fea0003900000 */
[----:B------:R-:W2:Y:S02]  /*102c0*/  @!P2 SYNCS.PHASECHK.TRANS64 P2, [R5+URZ+0x13280], R2 ;  /* 0x013280020500a5a7 */ /* 0x000ea4000804007f */
[----:B--2---:R-:W-:Y:S05]  /*102d0*/  @!P2 BRA `(.L_x_11912) ;  /* 0xfffffffc00f0a947 */ /* 0x004fea000383ffff */
[----:B------:R-:W-:Y:S05]  /*102e0*/  BRA `(.L_x_11979) ;  /* 0xffffffd400a47947 */ /* 0x000fea000383ffff */
.L_x_11914:
[----:B--2---:R2:W3:Y:S02]  /*102f0*/  SYNCS.PHASECHK.TRANS64.TRYWAIT P2, [R5+URZ+0x13240], R2 ;  /* 0x01324002050075a7 */ /* 0x0044e4000804017f */
[----:B---3--:R-:W-:Y:S05]  /*10300*/  @!P2 NANOSLEEP.SYNCS 0x989680 ;  /* 0x009896800000a95d */ /* 0x008fea0003900000 */
[----:B------:R-:W3:Y:S02]  /*10310*/  @!P2 SYNCS.PHASECHK.TRANS64 P2, [R5+URZ+0x13240], R2 ;  /* 0x013240020500a5a7 */ /* 0x000ee4000804007f */
[----:B---3--:R-:W-:Y:S05]  /*10320*/  @!P2 BRA `(.L_x_11914) ;  /* 0xfffffffc00f0a947 */ /* 0x008fea000383ffff */
[----:B------:R-:W-:Y:S05]  /*10330*/  BRA `(.L_x_11980) ;  /* 0xffffffd400f87947 */ /* 0x000fea000383ffff */
.L_x_11917:
[----:B-1----:R-:W-:-:S04]  /*10340*/  IMAD.U32 R3, RZ, RZ, UR41 ;  /* 0x00000029ff037e24 */ /* 0x002fc8000f8e00ff */
[----:B------:R1:W2:Y:S03]  /*10350*/  SYNCS.PHASECHK.TRANS64.TRYWAIT P0, [R3+URZ+0x13220], R2 ;  /* 0x01322002030075a7 */ /* 0x0002a6000800017f */
[----:B--2---:R-:W-:Y:S05]  /*10360*/  @!P0 NANOSLEEP.SYNCS 0x989680 ;  /* 0x009896800000895d */ /* 0x004fea0003900000 */
[----:B------:R-:W2:Y:S02]  /*10370*/  @!P0 SYNCS.PHASECHK.TRANS64 P0, [R3+URZ+0x13220], R2 ;  /* 0x01322002030085a7 */ /* 0x000ea4000800007f */
[----:B--2---:R-:W-:Y:S05]  /*10380*/  @!P0 BRA `(.L_x_11917) ;  /* 0xfffffffc00ec8947 */ /* 0x004fea000383ffff */
[----:B------:R-:W-:Y:S05]  /*10390*/  BRA `(.L_x_11981) ;  /* 0xffffffd800a07947 */ /* 0x000fea000383ffff */
.L_x_11923:
[----:B0-----:R0:W2:Y:S02]  /*103a0*/  SYNCS.PHASECHK.TRANS64.TRYWAIT P0, [R9+URZ+0x13280], R10 ;  /* 0x0132800a090075a7 */ /* 0x0010a4000800017f */
[----:B--2---:R-:W-:Y:S05]  /*103b0*/  @!P0 NANOSLEEP.SYNCS 0x989680 ;  /* 0x009896800000895d */ /* 0x004fea0003900000 */
[----:B------:R-:W2:Y:S02]  /*103c0*/  @!P0 SYNCS.PHASECHK.TRANS64 P0, [R9+URZ+0x13280], R10 ;  /* 0x0132800a090085a7 */ /* 0x000ea4000800007f */
[----:B--2---:R-:W-:Y:S05]  /*103d0*/  @!P0 BRA `(.L_x_11923) ;  /* 0xfffffffc00f08947 */ /* 0x004fea000383ffff */
[----:B------:R-:W-:Y:S05]  /*103e0*/  BRA `(.L_x_11982) ;  /* 0xffffffdc003c7947 */ /* 0x000fea000383ffff */
.L_x_11928:
[----:B-1----:R1:W2:Y:S02]  /*103f0*/  SYNCS.PHASECHK.TRANS64.TRYWAIT P0, [R9+URZ+0x13240], R10 ;  /* 0x0132400a090075a7 */ /* 0x0022a4000800017f */
[----:B--2---:R-:W-:Y:S05]  /*10400*/  @!P0 NANOSLEEP.SYNCS 0x989680 ;  /* 0x009896800000895d */ /* 0x004fea0003900000 */
[----:B------:R-:W2:Y:S02]  /*10410*/  @!P0 SYNCS.PHASECHK.TRANS64 P0, [R9+URZ+0x13240], R10 ;  /* 0x0132400a090085a7 */ /* 0x000ea4000800007f */
[----:B--2---:R-:W-:Y:S05]  /*10420*/  @!P0 BRA `(.L_x_11928) ;  /* 0xfffffffc00f08947 */ /* 0x004fea000383ffff */
[----:B------:R-:W-:Y:S05]  /*10430*/  BRA `(.L_x_11983) ;  /* 0xffffffdc00b87947 */ /* 0x000fea000383ffff */
.L_x_11934:
[----:B0-----:R0:W1:Y:S02]  /*10440*/  SYNCS.PHASECHK.TRANS64.TRYWAIT P2, [R12+URZ+0x13270], R5 ;  /* 0x013270050c0075a7 */ /* 0x001064000804017f */
[----:B-1----:R-:W-:Y:S05]  /*10450*/  @!P2 NANOSLEEP.SYNCS 0x989680 ;  /* 0x009896800000a95d */ /* 0x002fea0003900000 */
[----:B------:R-:W1:Y:S02]  /*10460*/  @!P2 SYNCS.PHASECHK.TRANS64 P2, [R12+URZ+0x13270], R5 ;  /* 0x013270050c00a5a7 */ /* 0x000e64000804007f */
[----:B-1----:R-:W-:Y:S05]  /*10470*/  @!P2 BRA `(.L_x_11934) ;  /* 0xfffffffc00f0a947 */ /* 0x002fea000383ffff */
[----:B------:R-:W-:Y:S05]  /*10480*/  BRA `(.L_x_11984) ;  /* 0xffffffe000547947 */ /* 0x000fea000383ffff */
.L_x_11936:
[----:B0-----:R0:W1:Y:S02]  /*10490*/  SYNCS.PHASECHK.TRANS64.TRYWAIT P2, [R12+URZ+0x13260], R5 ;  /* 0x013260050c0075a7 */ /* 0x001064000804017f */
[----:B-1----:R-:W-:Y:S05]  /*104a0*/  @!P2 NANOSLEEP.SYNCS 0x989680 ;  /* 0x009896800000a95d */ /* 0x002fea0003900000 */
[----:B------:R-:W1:Y:S02]  /*104b0*/  @!P2 SYNCS.PHASECHK.TRANS64 P2, [R12+URZ+0x13260], R5 ;  /* 0x013260050c00a5a7 */ /* 0x000e64000804007f */
[----:B-1----:R-:W-:Y:S05]  /*104c0*/  @!P2 BRA `(.L_x_11936) ;  /* 0xfffffffc00f0a947 */ /* 0x002fea000383ffff */
[----:B------:R-:W-:Y:S05]  /*104d0*/  BRA `(.L_x_11985) ;  /* 0xffffffe0005c7947 */ /* 0x000fea000383ffff */
.L_x_11943:
[----:B-1----:R1:W2:Y:S02]  /*104e0*/  SYNCS.PHASECHK.TRANS64.TRYWAIT P0, [R2+URZ+0x13270], R3 ;  /* 0x01327003020075a7 */ /* 0x0022a4000800017f */
[----:B--2---:R-:W-:Y:S05]  /*104f0*/  @!P0 NANOSLEEP.SYNCS 0x989680 ;  /* 0x009896800000895d */ /* 0x004fea0003900000 */
[----:B------:R-:W2:Y:S02]  /*10500*/  @!P0 SYNCS.PHASECHK.TRANS64 P0, [R2+URZ+0x13270], R3 ;  /* 0x01327003020085a7 */ /* 0x000ea4000800007f */
[----:B--2---:R-:W-:Y:S05]  /*10510*/  @!P0 BRA `(.L_x_11943) ;  /* 0xfffffffc00f08947 */ /* 0x004fea000383ffff */
[----:B------:R-:W-:Y:S05]  /*10520*/  BRA `(.L_x_11986) ;  /* 0xffffffe400847947 */ /* 0x000fea000383ffff */
.L_x_11945:
[----:B-1----:R1:W2:Y:S02]  /*10530*/  SYNCS.PHASECHK.TRANS64.TRYWAIT P0, [R2+URZ+0x13260], R5 ;  /* 0x01326005020075a7 */ /* 0x0022a4000800017f */
[----:B--2---:R-:W-:Y:S05]  /*10540*/  @!P0 NANOSLEEP.SYNCS 0x989680 ;  /* 0x009896800000895d */ /* 0x004fea0003900000 */
[----:B------:R-:W2:Y:S02]  /*10550*/  @!P0 SYNCS.PHASECHK.TRANS64 P0, [R2+URZ+0x13260], R5 ;  /* 0x01326005020085a7 */ /* 0x000ea4000800007f */
[----:B--2---:R-:W-:Y:S05]  /*10560*/  @!P0 BRA `(.L_x_11945) ;  /* 0xfffffffc00f08947 */ /* 0x004fea000383ffff */
[----:B------:R-:W-:Y:S05]  /*10570*/  BRA `(.L_x_11987) ;  /* 0xffffffe400907947 */ /* 0x000fea000383ffff */
.L_x_11958:
[----:B0-----:R0:W1:Y:S02]  /*10580*/  SYNCS.PHASECHK.TRANS64.TRYWAIT P0, [R7+URZ+0x13220], R0 ;  /* 0x01322000070075a7 */ /* 0x001064000800017f */
[----:B-1----:R-:W-:Y:S05]  /*10590*/  @!P0 NANOSLEEP.SYNCS 0x989680 ;  /* 0x009896800000895d */ /* 0x002fea0003900000 */
[----:B------:R-:W1:Y:S02]  /*105a0*/  @!P0 SYNCS.PHASECHK.TRANS64 P0, [R7+URZ+0x13220], R0 ;  /* 0x01322000070085a7 */ /* 0x000e64000800007f */
[----:B-1----:R-:W-:Y:S05]  /*105b0*/  @!P0 BRA `(.L_x_11958) ;  /* 0xfffffffc00f08947 */ /* 0x002fea000383ffff */
[----:B------:R-:W-:Y:S05]  /*105c0*/  BRA `(.L_x_11988) ;  /* 0xfffffff4007c7947 */ /* 0x000fea000383ffff */
.L_x_11959:
        /* <DEDUP_REMOVED lines=11> */
.L_x_11990:
[----:B------:R-:W-:Y:S05]  /*10680*/  BSYNC B0 ;  /* 0x0000000000007941 */ /* 0x000fea0003800000 */
.L_x_11989:
[----:B------:R-:W-:Y:S05]  /*10690*/  BRA `(.L_x_11991) ;  /* 0xfffffff400647947 */ /* 0x000fea000383ffff */
.L_x_11962:
[----:B------:R-:W-:Y:S01]  /*106a0*/  BSSY B1, `(.L_x_11992) ;  /* 0x0000006000017945 */ /* 0x000fe20003800000 */
[----:B------:R-:W-:-:S07]  /*106b0*/  IMAD.MOV.U32 R15, RZ, RZ, -0x1 ;  /* 0xffffffffff0f7424 */ /* 0x000fce00078e00ff */
[----:B0-----:R-:W-:Y:S05]  /*106c0*/  WARPSYNC.COLLECTIVE R15, `(.L_x_11993) ;  /* 0x000000000f0c7348 */ /* 0x001fea0003c00000 */
[----:B------:R-:W-:Y:S02]  /*106d0*/  ELECT P6, UR62, PT ;  /* 0x00000000003e782f */ /* 0x000fe400038c0000 */
[----:B------:R-:W-:Y:S01]  /*106e0*/  MOV R14, UR62 ;  /* 0x0000003e000e7c02 */ /* 0x000fe20008000f00 */
[----:B0-----:R-:W-:Y:S10]  /*106f0*/  ENDCOLLECTIVE ;  /* 0x000000000000791b */ /* 0x001ff40003800000 */
.L_x_11993:
[----:B------:R-:W-:Y:S05]  /*10700*/  BSYNC B1 ;  /* 0x0000000000017941 */ /* 0x000fea0003800000 */
.L_x_11992:
[----:B------:R-:W-:Y:S05]  /*10710*/  BRA `(.L_x_11994) ;  /* 0xfffffff4005c7947 */ /* 0x000fea000383ffff */
.L_x_11964:
[----:B0-----:R0:W1:Y:S02]  /*10720*/  SYNCS.PHASECHK.TRANS64.TRYWAIT P1, [R5+URZ], R4 ;  /* 0x00000004050075a7 */ /* 0x001064000802017f */
[----:B-1----:R-:W-:Y:S05]  /*10730*/  @!P1 NANOSLEEP.SYNCS 0x989680 ;  /* 0x009896800000995d */ /* 0x002fea0003900000 */
[----:B------:R-:W1:Y:S02]  /*10740*/  @!P1 SYNCS.PHASECHK.TRANS64 P1, [R5+URZ], R4 ;  /* 0x00000004050095a7 */ /* 0x000e64000802007f */
[----:B-1----:R-:W-:Y:S05]  /*10750*/  @!P1 BRA `(.L_x_11964) ;  /* 0xfffffffc00f09947 */ /* 0x002fea000383ffff */
[----:B------:R-:W-:Y:S05]  /*10760*/  BRA `(.L_x_11995) ;  /* 0xfffffff400907947 */ /* 0x000fea000383ffff */
.L_x_11965:
[----:B-1----:R1:W2:Y:S02]  /*10770*/  SYNCS.PHASECHK.TRANS64.TRYWAIT P1, [R3+URZ], R0 ;  /* 0x00000000030075a7 */ /* 0x0022a4000802017f */
[----:B--2---:R-:W-:Y:S05]  /*10780*/  @!P1 NANOSLEEP.SYNCS 0x989680 ;  /* 0x009896800000995d */ /* 0x004fea0003900000 */
[----:B------:R-:W2:Y:S02]  /*10790*/  @!P1 SYNCS.PHASECHK.TRANS64 P1, [R3+URZ], R0 ;  /* 0x00000000030095a7 */ /* 0x000ea4000802007f */
[----:B--2---:R-:W-:Y:S05]  /*107a0*/  @!P1 BRA `(.L_x_11965) ;  /* 0xfffffffc00f09947 */ /* 0x004fea000383ffff */
[----:B------:R-:W-:Y:S05]  /*107b0*/  BRA `(.L_x_11996) ;  /* 0xfffffff400847947 */ /* 0x000fea000383ffff */
.L_x_11967:
[----:B-1----:R1:W2:Y:S02]  /*107c0*/  SYNCS.PHASECHK.TRANS64.TRYWAIT P1, [R3+URZ+0x13260], R4 ;  /* 0x01326004030075a7 */ /* 0x0022a4000802017f */
[----:B--2---:R-:W-:Y:S05]  /*107d0*/  @!P1 NANOSLEEP.SYNCS 0x989680 ;  /* 0x009896800000995d */ /* 0x004fea0003900000 */
[----:B------:R-:W2:Y:S02]  /*107e0*/  @!P1 SYNCS.PHASECHK.TRANS64 P1, [R3+URZ+0x13260], R4 ;  /* 0x01326004030095a7 */ /* 0x000ea4000802007f */
[----:B--2---:R-:W-:Y:S05]  /*107f0*/  @!P1 BRA `(.L_x_11967) ;  /* 0xfffffffc00f09947 */ /* 0x004fea000383ffff */
[----:B------:R-:W-:Y:S05]  /*10800*/  BRA `(.L_x_11997) ;  /* 0xfffffff400847947 */ /* 0x000fea000383ffff */
.L_x_11969:
[----:B0-----:R0:W2:Y:S02]  /*10810*/  SYNCS.PHASECHK.TRANS64.TRYWAIT P1, [R5+URZ+0x13260], R0 ;  /* 0x01326000050075a7 */ /* 0x0010a4000802017f */
[----:B--2---:R-:W-:Y:S05]  /*10820*/  @!P1 NANOSLEEP.SYNCS 0x989680 ;  /* 0x009896800000995d */ /* 0x004fea0003900000 */
[----:B------:R-:W2:Y:S02]  /*10830*/  @!P1 SYNCS.PHASECHK.TRANS64 P1, [R5+URZ+0x13260], R0 ;  /* 0x01326000050095a7 */ /* 0x000ea4000802007f */
[----:B--2---:R-:W-:Y:S05]  /*10840*/  @!P1 BRA `(.L_x_11969) ;  /* 0xfffffffc00f09947 */ /* 0x004fea000383ffff */
[----:B------:R-:W-:Y:S05]  /*10850*/  BRA `(.L_x_11998) ;  /* 0xfffffff400847947 */ /* 0x000fea000383ffff */
.L_x_11971:
[----:B--2---:R2:W3:Y:S02]  /*10860*/  SYNCS.PHASECHK.TRANS64.TRYWAIT P0, [R3+URZ+0x13280], R4 ;  /* 0x01328004030075a7 */ /* 0x0044e4000800017f */
[----:B---3--:R-:W-:Y:S05]  /*10870*/  @!P0 NANOSLEEP.SYNCS 0x989680 ;  /* 0x009896800000895d */ /* 0x008fea0003900000 */
[----:B------:R-:W3:Y:S02]  /*10880*/  @!P0 SYNCS.PHASECHK.TRANS64 P0, [R3+URZ+0x13280], R4 ;  /* 0x01328004030085a7 */ /* 0x000ee4000800007f */
[----:B---3--:R-:W-:Y:S05]  /*10890*/  @!P0 BRA `(.L_x_11971) ;  /* 0xfffffffc00f08947 */ /* 0x008fea000383ffff */
[----:B------:R-:W-:Y:S05]  /*108a0*/  BRA `(.L_x_11972) ;  /* 0xfffffff400807947 */ /* 0x000fea000383ffff */
.L_x_11999:
        /* <DEDUP_REMOVED lines=13> */
.L_x_12395:


//--------------------- .text._ZN7cutlass13device_kernelIN5flash11enable_sm90INS1_16FlashAttnFwdSm90INS1_25CollectiveMainloopFwdSm90ILi2EN4cute5tupleIJNS5_1CILi1EEES8_S8_EEENS6_IJNS7_ILi192EEENS7_ILi160EEENS7_ILi64EEEEEELi64ENS_12float_e4m3_tEfNS_4arch4Sm90ELb1ELb0ELb0ELb1ELb0ELb1ELb0ELb1ELb1ELb0ELb0ELb0EEENS1_21CollectiveEpilogueFwdINS6_IJSA_SC_SB_EEES9_NS_10bfloat16_tESG_Li384ELb1ELb0ELb0ELb1EEENS1_36VarlenDynamicPersistentTileSchedulerILi192ELi160ELi384ELi128ELb0ELb0ELb1ELb1ELb1ELb1EEEEEEEEEvNT_6ParamsE --------------------------
	.section	.text._ZN7cutlass13device_kernelIN5flash11enable_sm90INS1_16FlashAttnFwdSm90INS1_25CollectiveMainloopFwdSm90ILi2EN4cute5tupleIJNS5_1CILi1EEES8_S8_EEENS6_IJNS7_ILi192EEENS7_ILi160EEENS7_ILi64EEEEEELi64ENS_12float_e4m3_tEfNS_4arch4Sm90ELb1ELb0ELb0ELb1ELb0ELb1ELb0ELb1ELb1ELb0ELb0ELb0EEENS1_21CollectiveEpilogueFwdINS6_IJSA_SC_SB_EEES9_NS_10bfloat16_tESG_Li384ELb1ELb0ELb0ELb1EEENS1_36VarlenDynamicPersistentTileSchedulerILi192ELi160ELi384ELi128ELb0ELb0ELb1ELb1ELb1ELb1EEEEEEEEEvNT_6ParamsE,"ax",@progbits
	.align	128
.text._ZN7cutlass13device_kernelIN5flash11enable_sm90INS1_16FlashAttnFwdSm90INS1_25CollectiveMainloopFwdSm90ILi2EN4cute5tupleIJNS5_1CILi1EEES8_S8_EEENS6_IJNS7_ILi192EEENS7_ILi160EEENS7_ILi64EEEEEELi64ENS_12float_e4m3_tEfNS_4arch4Sm90ELb1ELb0ELb0ELb1ELb0ELb1ELb0ELb1ELb1ELb0ELb0ELb0EEENS1_21CollectiveEpilogueFwdINS6_IJSA_SC_SB_EEES9_NS_10bfloat16_tESG_Li384ELb1ELb0ELb0ELb1EEENS1_36VarlenDynamicPersistentTileSchedulerILi192ELi160ELi384ELi128ELb0ELb0ELb1ELb1ELb1ELb1EEEEEEEEEvNT_6ParamsE:
        .type           _ZN7cutlass13device_kernelIN5flash11enable_sm90INS1_16FlashAttnFwdSm90INS1_25CollectiveMainloopFwdSm90ILi2EN4cute5tupleIJNS5_1CILi1EEES8_S8_EEENS6_IJNS7_ILi192EEENS7_ILi160EEENS7_ILi64EEEEEELi64ENS_12float_e4m3_tEfNS_4arch4Sm90ELb1ELb0ELb0ELb1ELb0ELb1ELb0ELb1ELb1ELb0ELb0ELb0EEENS1_21CollectiveEpilogueFwdINS6_IJSA_SC_SB_EEES9_NS_10bfloat16_tESG_Li384ELb1ELb0ELb0ELb1EEENS1_36VarlenDynamicPersistentTileSchedulerILi192ELi160ELi384ELi128ELb0ELb0ELb1ELb1ELb1ELb1EEEEEEEEEvNT_6ParamsE,@function
        .size           _ZN7cutlass13device_kernelIN5flash11enable_sm90INS1_16FlashAttnFwdSm90INS1_25CollectiveMainloopFwdSm90ILi2EN4cute5tupleIJNS5_1CILi1EEES8_S8_EEENS6_IJNS7_ILi192EEENS7_ILi160EEENS7_ILi64EEEEEELi64ENS_12float_e4m3_tEfNS_4arch4Sm90ELb1ELb0ELb0ELb1ELb0ELb1ELb0ELb1ELb1ELb0ELb0ELb0EEENS1_21CollectiveEpilogueFwdINS6_IJSA_SC_SB_EEES9_NS_10bfloat16_tESG_Li384ELb1ELb0ELb0ELb1EEENS1_36VarlenDynamicPersistentTileSchedulerILi192ELi160ELi384ELi128ELb0ELb0ELb1ELb1ELb1ELb1EEEEEEEEEvNT_6ParamsE,(.L_x_12396 - _ZN7cutlass13device_kernelIN5flash11enable_sm90INS1_16FlashAttnFwdSm90INS1_25CollectiveMainloopFwdSm90ILi2EN4cute5tupleIJNS5_1CILi1EEES8_S8_EEENS6_IJNS7_ILi192EEENS7_ILi160EEENS7_ILi64EEEEEELi64ENS_12float_e4m3_tEfNS_4arch4Sm90ELb1ELb0ELb0ELb1ELb0ELb1ELb0ELb1ELb1ELb0ELb0ELb0EEENS1_21CollectiveEpilogueFwdINS6_IJSA_SC_SB_EEES9_NS_10bfloat16_tESG_Li384ELb1ELb0ELb0ELb1EEENS1_36VarlenDynamicPersistentTileSchedulerILi192ELi160ELi384ELi128ELb0ELb0ELb1ELb1ELb1ELb1EEEEEEEEEvNT_6ParamsE)
        .other          _ZN7cutlass13device_kernelIN5flash11enable_sm90INS1_16FlashAttnFwdSm90INS1_25CollectiveMainloopFwdSm90ILi2EN4cute5tupleIJNS5_1CILi1EEES8_S8_EEENS6_IJNS7_ILi192EEENS7_ILi160EEENS7_ILi64EEEEEELi64ENS_12float_e4m3_tEfNS_4arch4Sm90ELb1ELb0ELb0ELb1ELb0ELb1ELb0ELb1ELb1ELb0ELb0ELb0EEENS1_21CollectiveEpilogueFwdINS6_IJSA_SC_SB_EEES9_NS_10bfloat16_tESG_Li384ELb1ELb0ELb0ELb1EEENS1_36VarlenDynamicPersistentTileSchedulerILi192ELi160ELi384ELi128ELb0ELb0ELb1ELb1ELb1ELb1EEEEEEEEEvNT_6ParamsE,@"STO_CUDA_ENTRY STV_DEFAULT"
_ZN7cutlass13device_kernelIN5flash11enable_sm90INS1_16FlashAttnFwdSm90INS1_25CollectiveMainloopFwdSm90ILi2EN4cute5tupleIJNS5_1CILi1EEES8_S8_EEENS6_IJNS7_ILi192EEENS7_ILi160EEENS7_ILi64EEEEEELi64ENS_12float_e4m3_tEfNS_4arch4Sm90ELb1ELb0ELb0ELb1ELb0ELb1ELb0ELb1ELb1ELb0ELb0ELb0EEENS1_21CollectiveEpilogueFwdINS6_IJSA_SC_SB_EEES9_NS_10bfloat16_tESG_Li384ELb1ELb0ELb0ELb1EEENS1_36VarlenDynamicPersistentTileSchedulerILi192ELi160ELi384ELi128ELb0ELb0ELb1ELb1ELb1ELb1EEEEEEEEEvNT_6ParamsE:
        /* <DEDUP_REMOVED lines=26> */
.L_x_12001:
[----:B------:R-:W-:Y:S05]  /*01a0*/  BSYNC B0 ;  /* 0x0000000000007941 */ /* 0x000fea0003800000 */
.L_x_12000:
        /* <DEDUP_REMOVED lines=40> */
.L_x_12002:
        /* <DEDUP_REMOVED lines=22> */
.L_x_12003:
        /* <DEDUP_REMOVED lines=18> */
.L_x_12004:
        /* <DEDUP_REMOVED lines=22> */
.L_x_12005:
        /* <DEDUP_REMOVED lines=22> */
.L_x_12006:
        /* <DEDUP_REMOVED lines=9> */
.L_x_12009:
        /* <DEDUP_REMOVED lines=20> */
[----:B--2---:R-:W-:-:S04]  /*0b40*/  LEA.HI R2, R0, R21, RZ, 0x7 ;  /* 0x0000001500027211 */ /* 0x004fc800078f38ff */
[----:B------:R-:W-:-:S05]  /*0b50*/  LOP3.LUT R3, R2, 0xffffff80, RZ, 0xc0, !PT ;  /* 0xffffff8002037812 */ /* 0x000fca00078ec0ff */
[----:B------:R-:W-:-:S05]  /*0b60*/  IMAD.IADD R20, R21, 0x1, -R3 ;  /* 0x0000000115147824 */ /* 0x000fca00078e0a03 */
[----:B------:R-:W-:Y:S02]  /*0b70*/  SHF.R.S32.HI R11, RZ, 0x1f, R20 ;  /* 0x0000001fff0b7819 */ /* 0x000fe40000011414 */
[CC--:B------:R-:W-:Y:S02]  /*0b80*/  LEA.HI R3, R0.reuse, R21.reuse, RZ, 0x5 ;  /* 0x0000001500037211 */ /* 0x0c0fe400078f28ff */
[----:B------:R-:W-:Y:S02]  /*0b90*/  LEA.HI R12, R11, R20, RZ, 0x2 ;  /* 0x000000140b0c7211 */ /* 0x000fe400078f10ff */
[----:B------:R-:W-:Y:S02]  /*0ba0*/  LEA.HI R6, R0, R21, RZ, 0x4 ;  /* 0x0000001500067211 */ /* 0x000fe400078f20ff */
[--C-:B------:R-:W-:Y:S02]  /*0bb0*/  SHF.R.S32.HI R7, RZ, 0x2, R12.reuse ;  /* 0x00000002ff077819 */ /* 0x100fe4000001140c */
[----:B------:R-:W-:Y:S01]  /*0bc0*/  SHF.R.S32.HI R4, RZ, 0x1f, R12 ;  /* 0x0000001fff047819 */ /* 0x000fe2000001140c */
[----:B------:R-:W-:Y:S01]  /*0bd0*/  IMAD.SHL.U32 R5, R3, 0x20, RZ ;  /* 0x0000002003057824 */ /* 0x000fe200078e00ff */
[----:B------:R-:W-:-:S02]  /*0be0*/  LOP3.LUT R3, R6, 0x3fffff0, RZ, 0xc0, !PT ;  /* 0x03fffff006037812 */ /* 0x000fc400078ec0ff */
[----:B------:R-:W-:Y:S02]  /*0bf0*/  LEA.HI R9, R4, R7, RZ, 0x3 ;  /* 0x0000000704097211 */ /* 0x000fe400078f18ff */
[----:B------:R-:W-:Y:S01]  /*0c00*/  LOP3.LUT R8, R5, 0xfffffc00, RZ, 0xc0, !PT ;  /* 0xfffffc0005087812 */ /* 0x000fe200078ec0ff */
[----:B------:R-:W-:Y:S01]  /*0c10*/  IMAD.IADD R3, R21, 0x1, -R3 ;  /* 0x0000000115037824 */ /* 0x000fe200078e0a03 */
[----:B------:R-:W-:Y:S02]  /*0c20*/  LOP3.LUT R10, R9, 0xfffffff8, RZ, 0xc0, !PT ;  /* 0xfffffff8090a7812 */ /* 0x000fe400078ec0ff */
[----:B------:R-:W-:Y:S01]  /*0c30*/  SHF.R.S32.HI R22, RZ, 0x7, R2 ;  /* 0x00000007ff167819 */ /* 0x000fe20000011402 */
[----:B------:R-:W-:Y:S01]  /*0c40*/  IMAD R9, R3, 0x40, R8 ;  /* 0x0000004003097824 */ /* 0x000fe200078e0208 */
[-C--:B------:R-:W-:Y:S01]  /*0c50*/  LEA.HI R3, R0, R21.reuse, RZ, 0x2 ;  /* 0x0000001500037211 */ /* 0x080fe200078f10ff */
[----:B------:R-:W-:Y:S01]  /*0c60*/  IMAD.IADD R18, R7, 0x1, -R10 ;  /* 0x0000000107127824 */ /* 0x000fe200078e0a0a */
[----:B------:R-:W-:Y:S01]  /*0c70*/  SHF.R.S32.HI R7, RZ, 0x4, R6 ;  /* 0x00000004ff077819 */ /* 0x000fe20000011406 */
[----:B------:R-:W-:Y:S01]  /*0c80*/  IMAD.HI R10, R22, 0x55555556, RZ ;  /* 0x55555556160a7827 */ /* 0x000fe200078e02ff */
[----:B------:R-:W-:-:S02]  /*0c90*/  LEA.HI R4, R21, R21, RZ, 0x1 ;  /* 0x0000001515047211 */ /* 0x000fc400078f08ff */
[--C-:B------:R-:W-:Y:S02]  /*0ca0*/  SHF.R.S32.HI R2, RZ, 0x2, R3.reuse ;  /* 0x00000002ff027819 */ /* 0x100fe40000011403 */
[----:B------:R-:W-:Y:S02]  /*0cb0*/  LEA.HI R8, R6, R7, RZ, 0x1 ;  /* 0x0000000706087211 */ /* 0x000fe400078f08ff */
[----:B------:R-:W-:Y:S02]  /*0cc0*/  SHF.R.S32.HI R3, RZ, 0x1f, R3 ;  /* 0x0000001fff037819 */ /* 0x000fe40000011403 */
[----:B------:R-:W-:Y:S02]  /*0cd0*/  LEA.HI R11, R11, R20, RZ, 0x5 ;  /* 0x000000140b0b7211 */ /* 0x000fe400078f28ff */
[----:B------:R-:W-:Y:S02]  /*0ce0*/  SHF.R.S32.HI R23, RZ, 0x1, R4 ;  /* 0x00000001ff177819 */ /* 0x000fe40000011404 */
[----:B------:R-:W-:-:S02]  /*0cf0*/  LOP3.LUT R8, R8, 0x1ffffffe, RZ, 0xc0, !PT ;  /* 0x1ffffffe08087812 */ /* 0x000fc400078ec0ff */
[----:B------:R-:W-:Y:S02]  /*0d00*/  LEA.HI R3, R3, R2, RZ, 0x2 ;  /* 0x0000000203037211 */ /* 0x000fe400078f10ff */
[----:B------:R-:W-:Y:S02]  /*0d10*/  LEA.HI R10, R10, R10, RZ, 0x1 ;  /* 0x0000000a0a0a7211 */ /* 0x000fe400078f08ff */
[----:B------:R-:W-:Y:S01]  /*0d20*/  SHF.R.S32.HI R11, RZ, 0x5, R11 ;  /* 0x00000005ff0b7819 */ /* 0x000fe2000001140b */
[----:B------:R-:W-:Y:S01]  /*0d30*/  IMAD.IADD R8, R7, 0x1, -R8 ;  /* 0x0000000107087824 */ /* 0x000fe200078e0a08 */
[----:B------:R-:W-:Y:S02]  /*0d40*/  LEA.HI R5, R4, R23, RZ, 0x1 ;  /* 0x0000001704057211 */ /* 0x000fe400078f08ff */
[----:B------:R-:W-:Y:S01]  /*0d50*/  LOP3.LUT R3, R3, 0xfffffffc, RZ, 0xc0, !PT ;  /* 0xfffffffc03037812 */ /* 0x000fe200078ec0ff */
[----:B------:R-:W-:Y:S01]  /*0d60*/  IMAD R10, R10, -0x3, R22 ;  /* 0xfffffffd0a0a7824 */ /* 0x000fe200078e0216 */
[----:B------:R-:W-:Y:S01]  /*0d70*/  LOP3.LUT R6, R5, 0x3fffffe, RZ, 0xc0, !PT ;  /* 0x03fffffe05067812 */ /* 0x000fe200078ec0ff */
[----:B------:R-:W-:-:S02]  /*0d80*/  IMAD R11, R11, 0x10, R18 ;  /* 0x000000100b0b7824 */ /* 0x000fc400078e0212 */
[----:B------:R-:W-:Y:S02]  /*0d90*/  IMAD R5, R8, 0x8, R9 ;  /* 0x0000000808057824 */ /* 0x000fe400078e0209 */
[----:B------:R-:W-:Y:S02]  /*0da0*/  IMAD.IADD R3, R2, 0x1, -R3 ;  /* 0x0000000102037824 */ /* 0x000fe400078e0a03 */
[----:B------:R-:W-:Y:S01]  /*0db0*/  IMAD R2, R10, 0x40, R11 ;  /* 0x000000400a027824 */ /* 0x000fe200078e020b */
[----:B------:R-:W-:Y:S04]  /*0dc0*/  STL [R1+0x70], R5 ;  /* 0x0000700501007387 */ /* 0x000fe80000100800 */
[----:B------:R-:W-:Y:S01]  /*0dd0*/  STL [R1+0x14], R13 ;  /* 0x0000140d01007387 */ /* 0x000fe20000100800 */
[----:B------:R-:W-:-:S03]  /*0de0*/  LOP3.LUT R4, R4, 0xfffffffe, RZ, 0xc0, !PT ;  /* 0xfffffffe04047812 */ /* 0x000fc600078ec0ff */
[----:B------:R3:W-:Y:S04]  /*0df0*/  STL [R1+0x44], R2 ;  /* 0x0000440201007387 */ /* 0x0007e80000100800 */
[----:B------:R-:W-:Y:S04]  /*0e00*/  STL [R1+0x68], R3 ;  /* 0x0000680301007387 */ /* 0x000fe80000100800 */
[----:B------:R-:W-:Y:S04]  /*0e10*/  STL [R1+0x18], R14 ;  /* 0x0000180e01007387 */ /* 0x000fe80000100800 */
[----:B------:R-:W-:Y:S01]  /*0e20*/  STL [R1+0x1c], R15 ;  /* 0x00001c0f01007387 */ /* 0x000fe20000100800 */
[----:B------:R-:W-:-:S03]  /*0e30*/  IMAD.IADD R4, R21, 0x1, -R4 ;  /* 0x0000000115047824 */ /* 0x000fc600078e0a04 */
[----:B------:R-:W-:Y:S01]  /*0e40*/  STL [R1+0x5c], RZ ;  /* 0x00005cff01007387 */ /* 0x000fe20000100800 */
[----:B------:R-:W-:Y:S02]  /*0e50*/  IMAD.SHL.U32 R18, R4, 0x10, RZ ;  /* 0x0000001004127824 */ /* 0x000fe400078e00ff */
[----:B------:R-:W-:Y:S01]  /*0e60*/  IMAD.IADD R6, R23, 0x1, -R6 ;  /* 0x0000000117067824 */ /* 0x000fe200078e0a06 */
[----:B------:R-:W-:-:S03]  /*0e70*/  LOP3.LUT R12, R12, 0x7ffffffc, RZ, 0xc0, !PT ;  /* 0x7ffffffc0c0c7812 */ /* 0x000fc600078ec0ff */
[----:B------:R-:W-:Y:S02]  /*0e80*/  IMAD R6, R7, 0x8, R6 ;  /* 0x0000000807067824 */ /* 0x000fe400078e0206 */
[----:B------:R-:W-:Y:S02]  /*0e90*/  IMAD.MOV.U32 R156, RZ, RZ, RZ ;  /* 0x000000ffff9c7224 */ /* 0x000fe400078e00ff */
[----:B------:R-:W-:Y:S01]  /*0ea0*/  IMAD.MOV.U32 R22, RZ, RZ, RZ ;  /* 0x000000ffff167224 */ /* 0x000fe200078e00ff */
[----:B---3--:R-:W-:-:S05]  /*0eb0*/  LOP3.LUT R2, R17, 0x1, RZ, 0xfc, !PT ;  /* 0x0000000111027812 */ /* 0x008fca00078efcff */
[----:B------:R0:W-:Y:S02]  /*0ec0*/  STL [R1+0x4], R2 ;  /* 0x0000040201007387 */ /* 0x0001e40000100800 */
[----:B0-----:R-:W-:Y:S01]  /*0ed0*/  LEA.HI R2, R0, R21, RZ, 0x3 ;  /* 0x0000001500027211 */ /* 0x001fe200078f18ff */
[----:B------:R-:W-:-:S03]  /*0ee0*/  IMAD.SHL.U32 R0, R3, 0x80, RZ ;  /* 0x0000008003007824 */ /* 0x000fc600078e00ff */
[----:B------:R-:W-:Y:S02]  /*0ef0*/  SHF.R.S32.HI R8, RZ, 0x3, R2 ;  /* 0x00000003ff087819 */ /* 0x000fe40000011402 */
[----:B------:R-:W-:Y:S02]  /*0f00*/  LOP3.LUT R4, R0, 0x180, RZ, 0xc0, !PT ;  /* 0x0000018000047812 */ /* 0x000fe400078ec0ff */
[----:B------:R-:W-:Y:S02]  /*0f10*/  LOP3.LUT R3, R2, 0x1ffffff8, RZ, 0xc0, !PT ;  /* 0x1ffffff802037812 */ /* 0x000fe400078ec0ff */
[----:B------:R-:W-:Y:S02]  /*0f20*/  SHF.R.S32.HI R0, RZ, 0x1f, R23 ;  /* 0x0000001fff007819 */ /* 0x000fe40000011417 */
[C---:B------:R-:W-:Y:S02]  /*0f30*/  LOP3.LUT R0, R4.reuse, 0x10, R18, 0xf8, !PT ;  /* 0x0000001004007812 */ /* 0x040fe400078ef812 */
[----:B------:R-:W-:Y:S01]  /*0f40*/  SHF.R.U32.HI R5, RZ, 0x3, R4 ;  /* 0x00000003ff057819 */ /* 0x000fe20000011604 */
[----:B------:R-:W-:Y:S01]  /*0f50*/  STL [R1+0x8], RZ ;  /* 0x000008ff01007387 */ /* 0x000fe20000100800 */
[----:B------:R-:W-:Y:S01]  /*0f60*/  LOP3.LUT R2, R4, 0x30, R18, 0xf8, !PT ;  /* 0x0000003004027812 */ /* 0x000fe200078ef812 */
[----:B------:R-:W-:Y:S01]  /*0f70*/  IMAD.IADD R3, R21, 0x1, -R3 ;  /* 0x0000000115037824 */ /* 0x000fe200078e0a03 */
[----:B------:R-:W-:Y:S01]  /*0f80*/  LOP3.LUT R0, R0, R5, RZ, 0x3c, !PT ;  /* 0x0000000500007212 */ /* 0x000fe200078e3cff */
[----:B------:R-:W-:Y:S04]  /*0f90*/  STL [R1+0x30], R8 ;  /* 0x0000300801007387 */ /* 0x000fe80000100800 */
[----:B------:R0:W-:Y:S04]  /*0fa0*/  STL [R1+0x2c], R4 ;  /* 0x00002c0401007387 */ /* 0x0001e80000100800 */
[----:B------:R1:W-:Y:S01]  /*0fb0*/  STL [R1+0x38], R5 ;  /* 0x0000380501007387 */ /* 0x0003e20000100800 */
[----:B0-----:R-:W-:-:S02]  /*0fc0*/  IMAD.SHL.U32 R4, R6, 0x40, RZ ;  /* 0x0000004006047824 */ /* 0x001fc400078e00ff */
[----:B------:R-:W-:Y:S01]  /*0fd0*/  IMAD.SHL.U32 R6, R3, 0x8, RZ ;  /* 0x0000000803067824 */ /* 0x000fe200078e00ff */
[----:B-1----:R-:W-:Y:S01]  /*0fe0*/  LOP3.LUT R5, R2, R5, RZ, 0x3c, !PT ;  /* 0x0000000502057212 */ /* 0x002fe200078e3cff */
[----:B------:R-:W-:Y:S02]  /*0ff0*/  IMAD.IADD R3, R20, 0x1, -R12 ;  /* 0x0000000114037824 */ /* 0x000fe400078e0a0c */
[----:B------:R-:W-:Y:S01]  /*1000*/  IMAD.IADD R2, R4, 0x1, R0 ;  /* 0x0000000104027824 */ /* 0x000fe200078e0200 */
[----:B------:R-:W-:Y:S01]  /*1010*/  IADD3 R0, R16, R4, R5 ;  /* 0x0000000410007210 */ /* 0x000fe20007ffe005 */
[----:B------:R0:W-:Y:S04]  /*1020*/  STL [R1+0x3c], R4 ;  /* 0x00003c0401007387 */ /* 0x0001e80000100800 */
[----:B------:R0:W-:Y:S04]  /*1030*/  STL [R1+0x50], R6 ;  /* 0x0000500601007387 */ /* 0x0001e80000100800 */
[----:B------:R0:W-:Y:S04]  /*1040*/  STL [R1+0x40], R3 ;  /* 0x0000400301007387 */ /* 0x0001e80000100800 */
[----:B------:R0:W-:Y:S04]  /*1050*/  STL [R1+0x6c], R0 ;  /* 0x00006c0001007387 */ /* 0x0001e80000100800 */
[----:B------:R0:W-:Y:S01]  /*1060*/  STL [R1+0x20], R2 ;  /* 0x0000200201007387 */ /* 0x0001e20000100800 */
[----:B------:R-:W-:-:S07]  /*1070*/  IMAD.MOV.U32 R17, RZ, RZ, RZ ;  /* 0x000000ffff117224 */ /* 0x000fce00078e00ff */
.L_x_12137:
[----:B0-2---:R-:W2:Y:S01]  /*1080*/  LDL.LU R0, [R1+0x1c] ;  /* 0x00001c0001007983 */ /* 0x005ea20000300800 */
[----:B------:R-:W2:Y:S01]  /*1090*/  LDC.64 R2, c[0x0][0xc60] ;  /* 0x00031800ff027b82 */ /* 0x000ea20000000a00 */
[----:B------:R-:W-:Y:S01]  /*10a0*/  ULDC.64 UR4, c[0x0][0xa28] ;  /* 0x00028a0000047ab9 */ /* 0x000fe20000000a00 */
[----:B------:R-:W-:Y:S01]  /*10b0*/  ULDC.64 UR8, c[0x0][0xa18] ;  /* 0x0002860000087ab9 */ /* 0x000fe20000000a00 */
[----:B------:R-:W-:Y:S01]  /*10c0*/  ISETP.NE.U32.AND P2, PT, RZ, UR4, PT ;  /* 0x00000004ff007c0c */ /* 0x000fe2000bf45070 */
[----:B-1---5:R-:W-:Y:S01]  /*10d0*/  IMAD.MOV.U32 R9, RZ, RZ, RZ ;  /* 0x000000ffff097224 */ /* 0x022fe200078e00ff */
[----:B------:R-:W3:Y:S01]  /*10e0*/  LDL R26, [R1+0x18] ;  /* 0x00001800011a7983 */ /* 0x000ee20000100800 */
[----:B------:R-:W-:Y:S01]  /*10f0*/  ULDC.64 UR6, c[0x0][0xa08] ;  /* 0x0002820000067ab9 */ /* 0x000fe20000000a00 */
[----:B------:R-:W-:Y:S02]  /*1100*/  ISETP.NE.AND.EX P2, PT, RZ, UR5, PT, P2 ;  /* 0x00000005ff007c0c */ /* 0x000fe4000bf45320 */
[----:B----4-:R-:W4:Y:S01]  /*1110*/  LDL R10, [R1+0x14] ;  /* 0x00001400010a7983 */ /* 0x010f220000100800 */
[----:B--2---:R-:W-:-:S05]  /*1120*/  IMAD.WIDE R2, R0, 0x4, R2 ;  /* 0x0000000400027825 */ /* 0x004fca00078e0202 */
[----:B------:R-:W2:Y:S01]  /*1130*/  LDG.E R0, desc[UR40][R2.64] ;  /* 0x0000002802007981 */ /* 0x000ea2000c1e1900 */
[----:B------:R-:W-:-:S04]  /*1140*/  ISETP.NE.U32.AND P1, PT, RZ, UR8, PT ;  /* 0x00000008ff007c0c */ /* 0x000fc8000bf25070 */
[----:B------:R-:W-:Y:S02]  /*1150*/  ISETP.NE.AND.EX P1, PT, RZ, UR9, PT, P1 ;  /* 0x00000009ff007c0c */ /* 0x000fe4000bf25310 */
[----:B------:R-:W-:-:S04]  /*1160*/  ISETP.NE.U32.AND P0, PT, RZ, UR6, PT ;  /* 0x00000006ff007c0c */ /* 0x000fc8000bf05070 */
[----:B------:R-:W-:Y:S01]  /*1170*/  ISETP.NE.AND.EX P0, PT, RZ, UR7, PT, P0 ;  /* 0x00000007ff007c0c */ /* 0x000fe2000bf05300 */
[----:B------:R-:W-:Y:S01]  /*1180*/  IMAD.MOV.U32 R27, RZ, RZ, RZ ;  /* 0x000000ffff1b7224 */ /* 0x000fe200078e00ff */
[----:B--2---:R-:W-:Y:S02]  /*1190*/  SHF.R.S32.HI R4, RZ, 0x1f, R0 ;  /* 0x0000001fff047819 */ /* 0x004fe40000011400 */
[C---:B------:R-:W-:Y:S01]  /*11a0*/  @P2 LEA R2, P3, R0.reuse, UR4, 0x2 ;  /* 0x0000000400022c11 */ /* 0x040fe2000f8610ff */
[----:B------:R-:W-:-:S03]  /*11b0*/  IMAD.SHL.U32 R32, R0, 0x4, RZ ;  /* 0x0000000400207824 */ /* 0x000fc600078e00ff */
[C-C-:B------:R-:W-:Y:S01]  /*11c0*/  @P2 LEA.HI.X R3, R0.reuse, UR5, R4.reuse, 0x2, P3 ;  /* 0x0000000500032c11 */ /* 0x140fe200098f1404 */
[----:B------:R-:W-:Y:S01]  /*11d0*/  STL [R1+0x48], R0 ;  /* 0x0000480001007387 */ /* 0x000fe20000100800 */
[----:B------:R-:W-:Y:S01]  /*11e0*/  SHF.L.U64.HI R31, R0, 0x2, R4 ;  /* 0x00000002001f7819 */ /* 0x000fe20000010204 */
[----:B------:R-:W-:Y:S02]  /*11f0*/  ULDC UR4, c[0x0][0x288] ;  /* 0x0000a20000047ab9 */ /* 0x000fe40000000800 */
[----:B------:R0:W-:Y:S04]  /*1200*/  STL [R1+0x60], R4 ;  /* 0x0000600401007387 */ /* 0x0001e80000100800 */
[----:B------:R1:W5:Y:S01]  /*1210*/  @P2 LDG.E R9, desc[UR40][R2.64] ;  /* 0x0000002802092981 */ /* 0x000362000c1e1900 */
[----:B------:R-:W-:Y:S01]  /*1220*/  IMAD.U32 R8, RZ, RZ, UR4 ;  /* 0x00000004ff087e24 */ /* 0x000fe2000f8e00ff */
[C---:B------:R-:W-:Y:S01]  /*1230*/  IADD3 R6, P4, R32.reuse, UR6, RZ ;  /* 0x0000000620067c10 */ /* 0x040fe2000ff9e0ff */
[----:B------:R-:W-:Y:S01]  /*1240*/  ULDC.64 UR4, c[0x0][0x3f8] ;  /* 0x0000fe0000047ab9 */ /* 0x000fe20000000a00 */
[----:B0-----:R-:W-:-:S04]  /*1250*/  @P1 IADD3 R4, P2, R32, UR8, RZ ;  /* 0x0000000820041c10 */ /* 0x001fc8000ff5e0ff */
[C---:B------:R-:W-:Y:S02]  /*1260*/  @P1 IADD3.X R5, R31.reuse, UR9, RZ, P2, !PT ;  /* 0x000000091f051c10 */ /* 0x040fe400097fe4ff */
[----:B------:R-:W-:Y:S01]  /*1270*/  IADD3.X R7, R31, UR7, RZ, P4, !PT ;  /* 0x000000071f077c10 */ /* 0x000fe2000a7fe4ff */
[----:B------:R1:W-:Y:S01]  /*1280*/  STL [R1+0x54], R32 ;  /* 0x0000542001007387 */ /* 0x0003e20000100800 */
[----:B------:R-:W-:Y:S01]  /*1290*/  UISETP.NE.U32.AND UP0, UPT, UR4, URZ, UPT ;  /* 0x0000003f0400728c */ /* 0x000fe2000bf05070 */
[----:B------:R-:W-:Y:S02]  /*12a0*/  ULDC.64 UR8, c[0x0][0xa20] ;  /* 0x0002880000087ab9 */ /* 0x000fe40000000a00 */
[----:B------:R-:W2:Y:S04]  /*12b0*/  @P1 LDG.E R8, desc[UR40][R4.64] ;  /* 0x0000002804081981 */ /* 0x000ea8000c1e1900 */
[----:B------:R1:W5:Y:S04]  /*12c0*/  @P0 LDG.E R27, desc[UR40][R6.64] ;  /* 0x00000028061b0981 */ /* 0x000368000c1e1900 */
[----:B------:R1:W-:Y:S01]  /*12d0*/  STL [R1+0x58], R31 ;  /* 0x0000581f01007387 */ /* 0x0003e20000100800 */
[----:B------:R-:W-:Y:S01]  /*12e0*/  UISETP.NE.AND.EX UP0, UPT, UR5, URZ, UPT, UP0 ;  /* 0x0000003f0500728c */ /* 0x000fe2000bf05300 */
[----:B------:R-:W-:Y:S01]  /*12f0*/  ULDC UR4, c[0x0][0x404] ;  /* 0x0001010000047ab9 */ /* 0x000fe20000000800 */
[----:B------:R-:W-:-:S02]  /*1300*/  ISETP.NE.U32.AND P2, PT, RZ, UR8, PT ;  /* 0x00000008ff007c0c */ /* 0x000fc4000bf45070 */
[----:B------:R-:W-:Y:S01]  /*1310*/  USEL UR4, UR4, 0x1, UP0 ;  /* 0x0000000104047887 */ /* 0x000fe20008000000 */
[----:B------:R-:W-:Y:S01]  /*1320*/  ULDC UR5, c[0x0][0x2e0] ;  /* 0x0000b80000057ab9 */ /* 0x000fe20000000800 */
[----:B------:R-:W-:Y:S02]  /*1330*/  ISETP.NE.AND.EX P2, PT, RZ, UR9, PT, P2 ;  /* 0x00000009ff007c0c */ /* 0x000fe4000bf45320 */
[----:B------:R-:W-:-:S03]  /*1340*/  UIMAD UR4, UR4, UR5, URZ ;  /* 0x00000005040472a4 */ /* 0x000fc6000f8e023f */
[----:B------:R-:W-:Y:S01]  /*1350*/  ULDC UR5, c[0x0][0x338] ;  /* 0x0000ce0000057ab9 */ /* 0x000fe20000000800 */
[----:B------:R-:W-:Y:S01]  /*1360*/  IMAD.MOV.U32 R25, RZ, RZ, R0 ;  /* 0x000000ffff197224 */ /* 0x000fe200078e0000 */
[----:B--2---:R1:W-:Y:S04]  /*1370*/  STL [R1+0x1c], R8 ;  /* 0x00001c0801007387 */ /* 0x0043e80000100800 */
[----:B----4-:R1:W-:Y:S04]  /*1380*/  STL [R1+0x64], R10 ;  /* 0x0000640a01007387 */ /* 0x0103e80000100800 */
[----:B---3--:R1:W-:Y:S01]  /*1390*/  STL [R1+0x4c], R26 ;  /* 0x00004c1a01007387 */ /* 0x0083e20000100800 */
[----:B------:R-:W-:Y:S05]  /*13a0*/  @P1 BRA `(.L_x_12011) ;  /* 0x0000000000281947 */ /* 0x000fea0003800000 */
        /* <DEDUP_REMOVED lines=10> */
.L_x_12011:
[----:B------:R-:W-:Y:S02]  /*1450*/  IMAD.U32 R30, RZ, RZ, UR5 ;  /* 0x00000005ff1e7e24 */ /* 0x000fe4000f8e00ff */
[----:B------:R-:W-:Y:S01]  /*1460*/  IMAD.U32 R24, RZ, RZ, UR4 ;  /* 0x00000004ff187e24 */ /* 0x000fe2000f8e00ff */
[----:B------:R-:W-:Y:S06]  /*1470*/  @!P2 BRA `(.L_x_12012) ;  /* 0x000000000010a947 */ /* 0x000fec0003800000 */
[----:B-1----:R-:W-:-:S04]  /*1480*/  IADD3 R2, P0, R32, UR8, RZ ;  /* 0x0000000820027c10 */ /* 0x002fc8000ff1e0ff */
[----:B------:R-:W-:-:S05]  /*1490*/  IADD3.X R3, R31, UR9, RZ, P0, !PT ;  /* 0x000000091f037c10 */ /* 0x000fca00087fe4ff */
[----:B------:R2:W5:Y:S01]  /*14a0*/  LDG.E R24, desc[UR40][R2.64] ;  /* 0x0000002802187981 */ /* 0x000562000c1e1900 */
[----:B------:R-:W-:Y:S05]  /*14b0*/  BRA `(.L_x_12013) ;  /* 0x0000000000107947 */ /* 0x000fea0003800000 */
.L_x_12012:
[----:B------:R-:W-:Y:S05]  /*14c0*/  @!P0 BRA `(.L_x_12013) ;  /* 0x00000000000c8947 */ /* 0x000fea0003800000 */
[----:B-1----:R-:W2:Y:S04]  /*14d0*/  LDG.E R3, desc[UR40][R6.64] ;  /* 0x0000002806037981 */ /* 0x002ea8000c1e1900 */
[----:B------:R-:W2:Y:S02]  /*14e0*/  LDG.E R24, desc[UR40][R6.64+0x4] ;  /* 0x0000042806187981 */ /* 0x000ea4000c1e1900 */
[----:B--2---:R-:W-:-:S07]  /*14f0*/  IMAD.IADD R24, R24, 0x1, -R3 ;  /* 0x0000000118187824 */ /* 0x004fce00078e0a03 */
.L_x_12013:
        /* <DEDUP_REMOVED lines=10> */
[----:B------:R-:W-:Y:S01]  /*15a0*/  ISETP.NE.AND.EX P1, PT, RZ, UR5, PT, P1 ;  /* 0x00000005ff007c0c */ /* 0x000fe2000bf25310 */
[----:B------:R-:W-:Y:S02]  /*15b0*/  IMAD.MOV.U32 R6, RZ, RZ, 0xc0 ;  /* 0x000000c0ff067424 */ /* 0x000fe400078e00ff */
[----:B------:R-:W-:Y:S02]  /*15c0*/  IMAD.IADD R9, R24, 0x1, -R9 ;  /* 0x0000000118097824 */ /* 0x000fe400078e0a09 */
[----:B-1----:R-:W-:-:S08]  /*15d0*/  IMAD R2, R10, R6, 0x15f ;  /* 0x0000015f0a027424 */ /* 0x002fd000078e0206 */
[----:B------:R-:W-:-:S04]  /*15e0*/  @P1 IADD3 R4, P2, R32, UR4, RZ ;  /* 0x0000000420041c10 */ /* 0x000fc8000ff5e0ff */
[----:B------:R-:W-:-:S05]  /*15f0*/  @P1 IADD3.X R5, R31, UR5, RZ, P2, !PT ;  /* 0x000000051f051c10 */ /* 0x000fca00097fe4ff */
[----:B------:R1:W5:Y:S01]  /*1600*/  @P1 LDG.E R28, desc[UR40][R4.64] ;  /* 0x00000028041c1981 */ /* 0x000362000c1e1900 */
[----:B--2---:R-:W-:-:S04]  /*1610*/  @P0 IMAD.IADD R30, R7, 0x1, -R0 ;  /* 0x00000001071e0824 */ /* 0x004fc800078e0a00 */
[----:B------:R-:W-:-:S04]  /*1620*/  IMAD.IADD R3, R9, 0x1, R30 ;  /* 0x0000000109037824 */ /* 0x000fc800078e021e */
[C---:B------:R-:W-:Y:S01]  /*1630*/  VIADD R0, R3.reuse, 0x9f ;  /* 0x0000009f03007836 */ /* 0x040fe20000000000 */
[----:B------:R-:W-:Y:S01]  /*1640*/  IADD3 R2, R3, R2, -R8 ;  /* 0x0000000203027210 */ /* 0x000fe20007ffe808 */
[----:B------:R2:W-:Y:S02]  /*1650*/  STL [R1+0x28], R3 ;  /* 0x0000280301007387 */ /* 0x0005e40000100800 */
[----:B------:R-:W-:-:S04]  /*1660*/  IMAD.HI R0, R0, 0x66666667, RZ ;  /* 0x6666666700007827 */ /* 0x000fc800078e02ff */
[----:B------:R-:W-:Y:S01]  /*1670*/  IMAD.HI R2, R2, 0x66666667, RZ ;  /* 0x6666666702027827 */ /* 0x000fe200078e02ff */
[----:B--2---:R-:W-:-:S04]  /*1680*/  SHF.R.U32.HI R3, RZ, 0x1f, R0 ;  /* 0x0000001fff037819 */ /* 0x004fc80000011600 */
[----:B-1----:R-:W-:Y:S02]  /*1690*/  SHF.R.U32.HI R5, RZ, 0x1f, R2 ;  /* 0x0000001fff057819 */ /* 0x002fe40000011602 */
        /* <DEDUP_REMOVED lines=33> */
[----:B0-----:R-:W-:Y:S02]  /*18b0*/  IMAD.MOV.U32 R8, RZ, RZ, 0x70 ;  /* 0x00000070ff087424 */ /* 0x001fe400078e00ff */
[----:B------:R-:W-:Y:S02]  /*18c0*/  IMAD.MOV.U32 R12, RZ, RZ, 0x1 ;  /* 0x00000001ff0c7424 */ /* 0x000fe400078e00ff */
[----:B-1----:R-:W-:-:S07]  /*18d0*/  IMAD.MOV.U32 R13, RZ, RZ, RZ ;  /* 0x000000ffff0d7224 */ /* 0x002fce00078e00ff */
[----:B------:R-:W-:-:S07]  /*18e0*/  LEPC R20, `(.L_x_12016) ;  /* 0x000000001014794e */ /* 0x000fce0000000000 */
[----:B--2--5:R-:W-:Y:S05]  /*18f0*/  CALL.ABS.NOINC R14 ;  /* 0x000000000e007343 */ /* 0x024fea0003c00000 */
.L_x_12016:
[----:B------:R-:W-:Y:S05]  /*1900*/  BSYNC B6 ;  /* 0x0000000000067941 */ /* 0x000fea0003800000 */
.L_x_12015:
        /* <DEDUP_REMOVED lines=20> */
.L_x_12018:
[----:B------:R-:W-:Y:S05]  /*1a50*/  BSYNC B6 ;  /* 0x0000000000067941 */ /* 0x000fea0003800000 */
.L_x_12017:
[----:B------:R-:W2:Y:S01]  /*1a60*/  LDL.LU R10, [R1] ;  /* 0x00000000010a7983 */ /* 0x000ea20000300800 */
[----:B------:R-:W-:Y:S01]  /*1a70*/  ULDC.64 UR4, c[0x0][0x9f8] ;  /* 0x00027e0000047ab9 */ /* 0x000fe20000000a00 */
[----:B------:R-:W1:Y:S01]  /*1a80*/  LDC R55, c[0x0][0x3d4] ;  /* 0x0000f500ff377b82 */ /* 0x000e620000000800 */
[----:B------:R-:W-:Y:S01]  /*1a90*/  ISETP.NE.U32.AND P0, PT, RZ, UR4, PT ;  /* 0x00000004ff007c0c */ /* 0x000fe2000bf05070 */
[----:B------:R-:W3:Y:S01]  /*1aa0*/  S2R R12, SR_TID.X ;  /* 0x00000000000c7919 */ /* 0x000ee20000002100 */
[----:B------:R-:W-:Y:S01]  /*1ab0*/  IMAD.IADD R52, R27, 0x1, R24 ;  /* 0x000000011b347824 */ /* 0x000fe200078e0218 */
[----:B------:R-:W-:Y:S01]  /*1ac0*/  ULDC.64 UR6, c[0x0][0xa08] ;  /* 0x0002820000067ab9 */ /* 0x000fe20000000a00 */
[----:B------:R-:W-:Y:S01]  /*1ad0*/  ISETP.NE.AND.EX P0, PT, RZ, UR5, PT, P0 ;  /* 0x00000005ff007c0c */ /* 0x000fe2000bf05300 */
[----:B------:R-:W4:Y:S02]  /*1ae0*/  LDL R24, [R1+0x2c] ;  /* 0x00002c0001187983 */ /* 0x000f240000100800 */
[----:B------:R-:W0:Y:S02]  /*1af0*/  LDC R0, c[0x0][0x428] ;  /* 0x00010a00ff007b82 */ /* 0x000e240000000800 */
[----:B------:R-:W4:Y:S06]  /*1b00*/  LDL R14, [R1+0x38] ;  /* 0x00003800010e7983 */ /* 0x000f2c0000100800 */
[----:B------:R-:W0:Y:S02]  /*1b10*/  LDC.64 R44, c[0x0][0x2f0] ;  /* 0x0000bc00ff2c7b82 */ /* 0x000e240000000a00 */
[----:B------:R-:W-:-:S04]  /*1b20*/  @P0 IADD3 R4, P1, R32, UR4, RZ ;  /* 0x0000000420040c10 */ /* 0x000fc8000ff3e0ff */
[----:B------:R-:W-:Y:S01]  /*1b30*/  @P0 IADD3.X R5, R31, UR5, RZ, P1, !PT ;  /* 0x000000051f050c10 */ /* 0x000fe20008ffe4ff */
[----:B------:R-:W-:Y:S01]  /*1b40*/  IMAD.MOV.U32 R3, RZ, RZ, R26 ;  /* 0x000000ffff037224 */ /* 0x000fe200078e001a */
[----:B-1----:R-:W-:Y:S01]  /*1b50*/  ISETP.GE.AND P2, PT, R18, R55, PT ;  /* 0x000000371200720c */ /* 0x002fe20003f46270 */
[----:B------:R-:W4:Y:S01]  /*1b60*/  LDL R31, [R1+0x68] ;  /* 0x00006800011f7983 */ /* 0x000f220000100800 */
[----:B------:R-:W1:Y:S01]  /*1b70*/  LDC.64 R38, c[0x0][0x3d8] ;  /* 0x0000f600ff267b82 */ /* 0x000e620000000a00 */
[----:B---3--:R-:W-:Y:S02]  /*1b80*/  VIADD R20, R12, 0xffffff80 ;  /* 0xffffff800c147836 */ /* 0x008fe40000000000 */
[----:B------:R3:W4:Y:S01]  /*1b90*/  @P0 LDG.E R25, desc[UR40][R4.64] ;  /* 0x0000002804190981 */ /* 0x000722000c1e1900 */
[----:B0-----:R-:W-:Y:S01]  /*1ba0*/  ISETP.NE.AND P0, PT, R0, 0x1, PT ;  /* 0x000000010000780c */ /* 0x001fe20003f05270 */
[----:B------:R-:W-:Y:S01]  /*1bb0*/  ULDC.64 UR4, c[0x0][0x2f8] ;  /* 0x0000be0000047ab9 */ /* 0x000fe20000000a00 */
[----:B------:R-:W-:-:S02]  /*1bc0*/  SHF.R.S32.HI R11, RZ, 0x1f, R52 ;  /* 0x0000001fff0b7819 */ /* 0x000fc40000011434 */
[----:B------:R-:W0:Y:S01]  /*1bd0*/  LDC.64 R32, c[0x0][0x3e8] ;  /* 0x0000fa00ff207b82 */ /* 0x000e220000000a00 */
[----:B------:R-:W-:Y:S02]  /*1be0*/  LEA.HI R12, R20, R20, RZ, 0x1 ;  /* 0x00000014140c7211 */ /* 0x000fe400078f08ff */
[----:B------:R-:W-:Y:S02]  /*1bf0*/  IMAD R6, R11, R44, RZ ;  /* 0x0000002c0b067224 */ /* 0x000fe400078e02ff */
[----:B------:R-:W-:-:S05]  /*1c00*/  LOP3.LUT R12, R12, 0xfffffffe, RZ, 0xc0, !PT ;  /* 0xfffffffe0c0c7812 */ /* 0x000fca00078ec0ff */
[----:B------:R-:W-:Y:S01]  /*1c10*/  IMAD.IADD R12, R20, 0x1, -R12 ;  /* 0x00000001140c7824 */ /* 0x000fe200078e0a0c */
[----:B------:R-:W3:Y:S03]  /*1c20*/  @P0 LDC R0, c[0x0][0x42c] ;  /* 0x00010b00ff000b82 */ /* 0x000ee60000000800 */
[----:B------:R-:W-:-:S05]  /*1c30*/  IMAD.SHL.U32 R48, R12, 0x8, RZ ;  /* 0x000000080c307824 */ /* 0x000fca00078e00ff */
[----:B------:R-:W1:Y:S01]  /*1c40*/  @P0 LDC R9, c[0x0][0x430] ;  /* 0x00010c00ff090b82 */ /* 0x000e620000000800 */
[----:B--2---:R-:W-:Y:S01]  /*1c50*/  LOP3.LUT R10, R10, 0xfffffffb, RZ, 0xc0, !PT ;  /* 0xfffffffb0a0a7812 */ /* 0x004fe200078ec0ff */
[----:B---3--:R-:W-:-:S03]  /*1c60*/  @P0 IMAD.HI.U32 R0, R26, R0, RZ ;  /* 0x000000001a000227 */ /* 0x008fc600078e00ff */
[----:B------:R-:W-:-:S05]  /*1c70*/  @P2 LOP3.LUT R10, R10, 0x4, RZ, 0xfc, !PT ;  /* 0x000000040a0a2812 */ /* 0x000fca00078efcff */
[----:B------:R2:W-:Y:S04]  /*1c80*/  STL [R1], R10 ;  /* 0x0000000a01007387 */ /* 0x0005e80000100800 */
[----:B------:R-:W3:Y:S01]  /*1c90*/  LDL R12, [R1+0x3c] ;  /* 0x00003c00010c7983 */ /* 0x000ee20000100800 */
[----:B-1----:R-:W-:Y:S02]  /*1ca0*/  @P0 SHF.R.U32.HI R3, RZ, R9, R0 ;  /* 0x00000009ff030219 */ /* 0x002fe40000011600 */
[----:B------:R-:W-:Y:S02]  /*1cb0*/  ISETP.NE.U32.AND P0, PT, RZ, UR6, PT ;  /* 0x00000006ff007c0c */ /* 0x000fe4000bf05070 */
[----:B------:R-:W-:Y:S01]  /*1cc0*/  SHF.R.S32.HI R0, RZ, 0x1f, R3 ;  /* 0x0000001fff007819 */ /* 0x000fe20000011403 */
[C---:B------:R-:W-:Y:S01]  /*1cd0*/  IMAD R7, R52.reuse, R45, R6 ;  /* 0x0000002d34077224 */ /* 0x040fe200078e0206 */
[----:B------:R-:W-:Y:S01]  /*1ce0*/  ISETP.NE.AND.EX P0, PT, RZ, UR7, PT, P0 ;  /* 0x00000007ff007c0c */ /* 0x000fe2000bf05300 */
[----:B------:R-:W-:Y:S01]  /*1cf0*/  ULDC.64 UR6, c[0x0][0x320] ;  /* 0x0000c80000067ab9 */ /* 0x000fe20000000a00 */
[----:B------:R-:W-:-:S04]  /*1d00*/  IMAD.WIDE.U32 R4, R52, R44, RZ ;  /* 0x0000002c34047225 */ /* 0x000fc800078e00ff */
[C---:B------:R-:W-:Y:S02]  /*1d10*/  IMAD R6, R0.reuse, UR4, RZ ;  /* 0x0000000400067c24 */ /* 0x040fe4000f8e02ff */
[----:B------:R-:W-:Y:S02]  /*1d20*/  IMAD R0, R0, UR6, RZ ;  /* 0x0000000600007c24 */ /* 0x000fe4000f8e02ff */
[----:B------:R-:W-:Y:S02]  /*1d30*/  IMAD.IADD R5, R5, 0x1, R7 ;  /* 0x0000000105057824 */ /* 0x000fe400078e0207 */
[C---:B------:R-:W-:Y:S02]  /*1d40*/  IMAD R13, R3.reuse, UR7, R0 ;  /* 0x00000007030d7c24 */ /* 0x040fe4000f8e0200 */
[C---:B------:R-:W-:Y:S01]  /*1d50*/  IMAD R9, R3.reuse, UR5, R6 ;  /* 0x0000000503097c24 */ /* 0x040fe2000f8e0206 */
[----:B----4-:R-:W-:Y:S01]  /*1d60*/  SHF.R.S32.HI R0, RZ, 0x1f, R25 ;  /* 0x0000001fff007819 */ /* 0x010fe20000011419 */
[----:B------:R-:W-:Y:S01]  /*1d70*/  IMAD.WIDE.U32 R4, R3, UR4, R4 ;  /* 0x0000000403047c25 */ /* 0x000fe2000f8e0004 */
[--C-:B------:R-:W-:Y:S01]  /*1d80*/  SHF.R.S32.HI R19, RZ, 0x1f, R18.reuse ;  /* 0x0000001fff137819 */ /* 0x100fe20000011412 */
[----:B------:R-:W-:Y:S01]  /*1d90*/  ULDC.64 UR4, c[0x0][0x300] ;  /* 0x0000c00000047ab9 */ /* 0x000fe20000000a00 */
[----:B------:R-:W-:Y:S01]  /*1da0*/  SEL R0, R0, RZ, !P0 ;  /* 0x000000ff00007207 */ /* 0x000fe20004000000 */
[----:B------:R-:W-:Y:S01]  /*1db0*/  IMAD.IADD R5, R5, 0x1, R9 ;  /* 0x0000000105057824 */ /* 0x000fe200078e0209 */
[----:B------:R-:W-:Y:S01]  /*1dc0*/  SEL R9, R25, RZ, !P0 ;  /* 0x000000ff19097207 */ /* 0x000fe20004000000 */
[----:B------:R-:W1:Y:S02]  /*1dd0*/  S2R R53, SR_TID.X ;  /* 0x0000000000357919 */ /* 0x000e640000002100 */
[----:B------:R-:W-:Y:S01]  /*1de0*/  IMAD R8, R0, UR4, RZ ;  /* 0x0000000400087c24 */ /* 0x000fe2000f8e02ff */
[----:B------:R-:W-:Y:S01]  /*1df0*/  SHF.R.S32.HI R26, RZ, 0x1f, R23 ;  /* 0x0000001fff1a7819 */ /* 0x000fe20000011417 */
[----:B------:R-:W-:-:S04]  /*1e00*/  IMAD.WIDE.U32 R6, R3, UR6, R18 ;  /* 0x0000000603067c25 */ /* 0x000fc8000f8e0012 */
[C---:B------:R-:W-:Y:S02]  /*1e10*/  IMAD R3, R9.reuse, UR5, R8 ;  /* 0x0000000509037c24 */ /* 0x040fe4000f8e0208 */
[----:B------:R-:W-:Y:S01]  /*1e20*/  IMAD.WIDE.U32 R50, R9, UR4, R4 ;  /* 0x0000000409327c25 */ /* 0x000fe2000f8e0004 */
[----:B------:R-:W-:-:S03]  /*1e30*/  ULDC.64 UR4, c[0x0][0x328] ;  /* 0x0000ca0000047ab9 */ /* 0x000fc60000000a00 */
[----:B------:R-:W-:Y:S02]  /*1e40*/  IMAD.IADD R7, R7, 0x1, R13 ;  /* 0x0000000107077824 */ /* 0x000fe400078e020d */
[----:B------:R-:W-:Y:S02]  /*1e50*/  IMAD R8, R0, UR4, RZ ;  /* 0x0000000400087c24 */ /* 0x000fe4000f8e02ff */
[-C--:B------:R-:W-:Y:S02]  /*1e60*/  IMAD R4, R26, R44.reuse, RZ ;  /* 0x0000002c1a047224 */ /* 0x080fe400078e02ff */
[----:B------:R-:W-:Y:S01]  /*1e70*/  IMAD.WIDE.U32 R20, R23, R44, R18 ;  /* 0x0000002c17147225 */ /* 0x000fe200078e0012 */
[----:B------:R-:W-:-:S03]  /*1e80*/  SHF.R.S32.HI R49, RZ, 0x1f, R48 ;  /* 0x0000001fff317819 */ /* 0x000fc60000011430 */
[----:B------:R-:W-:Y:S01]  /*1e90*/  IMAD.WIDE.U32 R46, R9, UR4, R6 ;  /* 0x00000004092e7c25 */ /* 0x000fe2000f8e0006 */
[----:B------:R-:W-:Y:S01]  /*1ea0*/  LOP3.LUT P4, RZ, R31, 0x2, RZ, 0xc0, !PT ;  /* 0x000000021fff7812 */ /* 0x000fe2000788c0ff */
[----:B------:R-:W-:Y:S02]  /*1eb0*/  ULDC UR4, c[0x0][0x2e4] ;  /* 0x0000b90000047ab9 */ /* 0x000fe40000000800 */
[----:B------:R-:W-:Y:S01]  /*1ec0*/  IMAD R25, R9, UR5, R8 ;  /* 0x0000000509197c24 */ /* 0x000fe2000f8e0208 */
[----:B------:R-:W-:Y:S01]  /*1ed0*/  SEL R9, R55, RZ, P2 ;  /* 0x000000ff37097207 */ /* 0x000fe20001000000 */
[----:B------:R-:W-:Y:S02]  /*1ee0*/  IMAD R5, R23, R45, R4 ;  /* 0x0000002d17057224 */ /* 0x000fe400078e0204 */
[----:B------:R-:W-:Y:S01]  /*1ef0*/  IMAD.IADD R0, R51, 0x1, R3 ;  /* 0x0000000133007824 */ /* 0x000fe200078e0203 */
[----:B------:R-:W-:Y:S01]  /*1f00*/  IADD3 R3, P0, R50, R20, RZ ;  /* 0x0000001432037210 */ /* 0x000fe20007f1e0ff */
[----:B------:R-:W-:-:S02]  /*1f10*/  IMAD R4, R26, R38, RZ ;  /* 0x000000261a047224 */ /* 0x000fc400078e02ff */
[----:B------:R-:W-:Y:S01]  /*1f20*/  IMAD.IADD R9, R18, 0x1, R9 ;  /* 0x0000000112097824 */ /* 0x000fe200078e0209 */
[----:B------:R-:W-:Y:S01]  /*1f30*/  IADD3.X R20, R0, R21, R5, P0, !PT ;  /* 0x0000001500147210 */ /* 0x000fe200007fe405 */
[C---:B------:R-:W-:Y:S02]  /*1f40*/  IMAD R13, R23.reuse, R39, R4 ;  /* 0x00000027170d7224 */ /* 0x040fe400078e0204 */
[----:B------:R-:W-:Y:S01]  /*1f50*/  IMAD.WIDE.U32 R42, R23, R38, R18 ;  /* 0x00000026172a7225 */ /* 0x000fe200078e0012 */
[----:B------:R-:W-:-:S03]  /*1f60*/  SHF.R.S32.HI R8, RZ, 0x1f, R9 ;  /* 0x0000001fff087819 */ /* 0x000fc60000011409 */
[----:B------:R-:W-:-:S04]  /*1f70*/  IMAD.WIDE.U32 R4, R23, R38, R48 ;  /* 0x0000002617047225 */ /* 0x000fc800078e0030 */
[-C--:B0-----:R-:W-:Y:S02]  /*1f80*/  IMAD R6, R26, R32.reuse, RZ ;  /* 0x000000201a067224 */ /* 0x081fe400078e02ff */
[----:B------:R-:W-:Y:S02]  /*1f90*/  IMAD.IADD R43, R13, 0x1, R43 ;  /* 0x000000010d2b7824 */ /* 0x000fe400078e022b */
[----:B------:R-:W-:Y:S01]  /*1fa0*/  IMAD.IADD R5, R5, 0x1, R13 ;  /* 0x0000000105057824 */ /* 0x000fe200078e020d */
[----:B-----5:R-:W-:Y:S01]  /*1fb0*/  SHF.R.S32.HI R13, RZ, 0x1f, R28 ;  /* 0x0000001fff0d7819 */ /* 0x020fe2000001141c */
[C---:B------:R-:W-:Y:S01]  /*1fc0*/  IMAD R15, R23.reuse, R33, R6 ;  /* 0x00000021170f7224 */ /* 0x040fe200078e0206 */
[----:B------:R-:W-:Y:S01]  /*1fd0*/  LEA.HI R21, R8, R9, RZ, 0x4 ;  /* 0x0000000908157211 */ /* 0x000fe200078f20ff */
[----:B------:R-:W-:-:S04]  /*1fe0*/  IMAD.WIDE.U32 R36, R23, R32, R18 ;  /* 0x0000002017247225 */ /* 0x000fc800078e0012 */
[----:B------:R-:W-:-:S04]  /*1ff0*/  IMAD.WIDE.U32 R6, R23, R32, R48 ;  /* 0x0000002017067225 */ /* 0x000fc800078e0030 */
[-C--:B--2---:R-:W-:Y:S02]  /*2000*/  IMAD R10, R13, R38.reuse, RZ ;  /* 0x000000260d0a7224 */ /* 0x084fe400078e02ff */
[----:B------:R-:W-:Y:S01]  /*2010*/  IMAD.WIDE.U32 R40, R28, R38, R4 ;  /* 0x000000261c287225 */ /* 0x000fe200078e0004 */
[----:B------:R-:W-:-:S03]  /*2020*/  LOP3.LUT R4, R24, 0x30, R21, 0xf8, !PT ;  /* 0x0000003018047812 */ /* 0x000fc600078ef815 */
[----:B------:R-:W-:Y:S02]  /*2030*/  IMAD.IADD R37, R15, 0x1, R37 ;  /* 0x000000010f257824 */ /* 0x000fe400078e0225 */
[----:B------:R-:W-:Y:S02]  /*2040*/  IMAD.IADD R7, R7, 0x1, R15 ;  /* 0x0000000107077824 */ /* 0x000fe400078e020f */
[----:B------:R-:W-:Y:S01]  /*2050*/  IMAD R13, R13, R32, RZ ;  /* 0x000000200d0d7224 */ /* 0x000fe200078e02ff */
[----:B-1----:R-:W-:Y:S01]  /*2060*/  SHF.R.U32.HI R27, RZ, 0x7, R53 ;  /* 0x00000007ff1b7819 */ /* 0x002fe20000011635 */
[----:B------:R-:W-:Y:S01]  /*2070*/  IMAD R9, R45, 0xa0, RZ ;  /* 0x000000a02d097824 */ /* 0x000fe200078e02ff */
[----:B------:R-:W-:Y:S01]  /*2080*/  IADD3 R52, P0, R23, R52, RZ ;  /* 0x0000003417347210 */ /* 0x000fe20007f1e0ff */
[----:B------:R-:W-:Y:S01]  /*2090*/  IMAD R15, R28, R39, R10 ;  /* 0x000000271c0f7224 */ /* 0x000fe200078e020a */
[----:B------:R-:W-:Y:S01]  /*20a0*/  LOP3.LUT R4, R4, R14, RZ, 0x3c, !PT ;  /* 0x0000000e04047212 */ /* 0x000fe200078e3cff */
[----:B------:R-:W-:Y:S01]  /*20b0*/  IMAD R57, R39, 0xa0, RZ ;  /* 0x000000a027397824 */ /* 0x000fe200078e02ff */
[----:B------:R-:W-:Y:S01]  /*20c0*/  LOP3.LUT R61, R21, 0xfffffff0, RZ, 0xc0, !PT ;  /* 0xfffffff0153d7812 */ /* 0x000fe200078ec0ff */
[----:B------:R-:W-:-:S04]  /*20d0*/  IMAD.WIDE.U32 R42, R28, R38, R42 ;  /* 0x000000261c2a7225 */ /* 0x000fc800078e002a */
[C---:B------:R-:W-:Y:S02]  /*20e0*/  IMAD R13, R28.reuse, R33, R13 ;  /* 0x000000211c0d7224 */ /* 0x040fe400078e020d */
[----:B------:R-:W-:Y:S02]  /*20f0*/  IMAD R5, R33, 0xa0, RZ ;  /* 0x000000a021057824 */ /* 0x000fe400078e02ff */
[----:B------:R-:W-:-:S04]  /*2100*/  IMAD.WIDE.U32 R36, R28, R32, R36 ;  /* 0x000000201c247225 */ /* 0x000fc800078e0024 */
[----:B------:R-:W-:-:S04]  /*2110*/  IMAD.WIDE.U32 R34, R28, R32, R6 ;  /* 0x000000201c227225 */ /* 0x000fc800078e0006 */
[----:B------:R-:W-:Y:S02]  /*2120*/  VIADD R31, R18, 0x20 ;  /* 0x00000020121f7836 */ /* 0x000fe40000000000 */
[----:B------:R-:W-:-:S04]  /*2130*/  IMAD.WIDE.U32 R44, R44, 0xa0, RZ ;  /* 0x000000a02c2c7825 */ /* 0x000fc800078e00ff */
[----:B------:R-:W-:-:S04]  /*2140*/  IMAD.WIDE.U32 R38, R38, 0xa0, RZ ;  /* 0x000000a026267825 */ /* 0x000fc800078e00ff */
[----:B------:R-:W-:Y:S01]  /*2150*/  IMAD.WIDE.U32 R32, R32, 0xa0, RZ ;  /* 0x000000a020207825 */ /* 0x000fe200078e00ff */
[----:B------:R-:W-:Y:S02]  /*2160*/  ISETP.GE.AND P3, PT, R18, UR4, PT ;  /* 0x0000000412007c0c */ /* 0x000fe4000bf66270 */
[----:B------:R-:W-:Y:S01]  /*2170*/  ISETP.GE.AND P2, PT, R31, UR4, PT ;  /* 0x000000041f007c0c */ /* 0x000fe2000bf46270 */
[----:B------:R-:W-:Y:S01]  /*2180*/  VIADD R54, R27, 0x8 ;  /* 0x000000081b367836 */ /* 0x000fe20000000000 */
[----:B------:R-:W-:Y:S01]  /*2190*/  SHF.R.S32.HI R70, RZ, 0x1f, R61 ;  /* 0x0000001fff467819 */ /* 0x000fe2000001143d */
[----:B------:R-:W-:Y:S02]  /*21a0*/  IMAD.SHL.U32 R55, R55, 0x2, RZ ;  /* 0x0000000237377824 */ /* 0x000fe400078e00ff */
[----:B------:R-:W-:Y:S02]  /*21b0*/  IMAD.X R53, R26, 0x1, R11, P0 ;  /* 0x000000011a357824 */ /* 0x000fe400000e060b */
[----:B------:R-:W-:-:S02]  /*21c0*/  IMAD.IADD R56, R45, 0x1, R9 ;  /* 0x000000012d387824 */ /* 0x000fc400078e0209 */
[----:B------:R-:W-:Y:S02]  /*21d0*/  IMAD.IADD R57, R39, 0x1, R57 ;  /* 0x0000000127397824 */ /* 0x000fe400078e0239 */
[----:B------:R-:W-:Y:S02]  /*21e0*/  IMAD.IADD R58, R33, 0x1, R5 ;  /* 0x00000001213a7824 */ /* 0x000fe400078e0205 */
[----:B------:R-:W-:Y:S02]  /*21f0*/  IMAD.IADD R59, R15, 0x1, R43 ;  /* 0x000000010f3b7824 */ /* 0x000fe400078e022b */
[----:B------:R-:W-:Y:S02]  /*2200*/  IMAD.IADD R60, R13, 0x1, R37 ;  /* 0x000000010d3c7824 */ /* 0x000fe400078e0225 */
[----:B------:R-:W-:Y:S02]  /*2210*/  IMAD.IADD R62, R41, 0x1, R15 ;  /* 0x00000001293e7824 */ /* 0x000fe400078e020f */
[----:B------:R-:W-:-:S02]  /*2220*/  IMAD.IADD R63, R35, 0x1, R13 ;  /* 0x00000001233f7824 */ /* 0x000fc400078e020d */
[----:B------:R-:W-:Y:S02]  /*2230*/  IMAD.IADD R72, R47, 0x1, R25 ;  /* 0x000000012f487824 */ /* 0x000fe400078e0219 */
[----:B---3--:R-:W-:-:S07]  /*2240*/  IMAD.IADD R71, R12, 0x1, R4 ;  /* 0x000000010c477824 */ /* 0x008fce00078e0204 */
.L_x_12048:
[----:B-1----:R-:W2:Y:S01]  /*2250*/  LDL R5, [R1+0x20] ;  /* 0x0000200001057983 */ /* 0x002ea20000100800 */
[----:B----4-:R-:W0:Y:S03]  /*2260*/  LDC.64 R64, c[0x0][0x2d8] ;  /* 0x0000b600ff407b82 */ /* 0x010e260000000a00 */
[----:B---3--:R-:W3:Y:S01]  /*2270*/  LDL.LU R4, [R1] ;  /* 0x0000000001047983 */ /* 0x008ee20000300800 */
[----:B------:R-:W-:Y:S01]  /*2280*/  VIADD R67, R2, 0xffffffff ;  /* 0xffffffff02437836 */ /* 0x000fe20000000000 */
[----:B------:R-:W-:Y:S05]  /*2290*/  YIELD ;  /* 0x0000000000007946 */ /* 0x000fea0003800000 */
[----:B------:R-:W1:Y:S01]  /*22a0*/  LDC R27, c[0x0][0x3d4] ;  /* 0x0000f500ff1b7b82 */ /* 0x000e620000000800 */
[----:B------:R-:W-:Y:S01]  /*22b0*/  ISETP.GT.AND P5, PT, R67, R29, PT ;  /* 0x0000001d4300720c */ /* 0x000fe20003fa4270 */
[-C--:B------:R-:W-:Y:S01]  /*22c0*/  IMAD R7, R56, R67.reuse, RZ ;  /* 0x0000004338077224 */ /* 0x080fe200078e02ff */
[----:B------:R-:W-:Y:S01]  /*22d0*/  SHF.R.S32.HI R69, RZ, 0x1f, R67 ;  /* 0x0000001fff457819 */ /* 0x000fe20000011443 */
[----:B------:R-:W-:Y:S01]  /*22e0*/  IMAD.WIDE.U32 R14, R44, R67, RZ ;  /* 0x000000432c0e7225 */ /* 0x000fe200078e00ff */
[----:B------:R-:W-:Y:S03]  /*22f0*/  BSSY B0, `(.L_x_12019) ;  /* 0x0000271000007945 */ /* 0x000fe60003800000 */
[----:B------:R-:W-:-:S02]  /*2300*/  IMAD R7, R69, R44, R7 ;  /* 0x0000002c45077224 */ /* 0x000fc400078e0207 */
[----:B------:R-:W-:Y:S02]  /*2310*/  IMAD.MOV.U32 R2, RZ, RZ, R67 ;  /* 0x000000ffff027224 */ /* 0x000fe400078e0043 */
[----:B------:R-:W-:Y:S01]  /*2320*/  IMAD.IADD R79, R15, 0x1, R7 ;  /* 0x000000010f4f7824 */ /* 0x000fe200078e0207 */
[----:B0-----:R-:W-:-:S04]  /*2330*/  IADD3 R12, P0, P1, R14, R64, R3 ;  /* 0x000000400e0c7210 */ /* 0x001fc8000791e003 */
[----:B------:R-:W-:Y:S02]  /*2340*/  IADD3.X R13, R79, R65, R20, P0, P1 ;  /* 0x000000414f0d7210 */ /* 0x000fe400007e2414 */
[----:B-1----:R-:W-:Y:S01]  /*2350*/  ISETP.GE.AND P0, PT, R27, 0x1, PT ;  /* 0x000000011b00780c */ /* 0x002fe20003f06270 */
[----:B--2---:R-:W-:Y:S01]  /*2360*/  IMAD R5, R17, 0x2800, R5 ;  /* 0x0000280011057824 */ /* 0x004fe200078e0205 */
[----:B---3--:R-:W-:-:S03]  /*2370*/  LOP3.LUT R4, R4, 0xfffffffd, RZ, 0xc0, !PT ;  /* 0xfffffffd04047812 */ /* 0x008fc600078ec0ff */
[C---:B------:R-:W-:Y:S02]  /*2380*/  VIADD R73, R5.reuse, 0x20 ;  /* 0x0000002005497836 */ /* 0x040fe40000000000 */
[----:B------:R-:W-:Y:S01]  /*2390*/  @P4 VIADD R73, R5, 0xffffffe0 ;  /* 0xffffffe005494836 */ /* 0x000fe20000000000 */
[----:B------:R-:W-:Y:S01]  /*23a0*/  @P5 LOP3.LUT R4, R4, 0x2, RZ, 0xfc, !PT ;  /* 0x0000000204045812 */ /* 0x000fe200078efcff */
[C---:B------:R-:W-:Y:S02]  /*23b0*/  IMAD.IADD R74, R16.reuse, 0x1, R5 ;  /* 0x00000001104a7824 */ /* 0x040fe400078e0205 */
[----:B------:R-:W-:Y:S02]  /*23c0*/  IMAD.IADD R73, R16, 0x1, R73 ;  /* 0x0000000110497824 */ /* 0x000fe400078e0249 */
[----:B------:R0:W-:Y:S01]  /*23d0*/  STL [R1], R4 ;  /* 0x0000000401007387 */ /* 0x0001e20000100800 */
[----:B------:R-:W-:Y:S05]  /*23e0*/  @!P0 BRA `(.L_x_12020) ;  /* 0x0000002400388947 */ /* 0x000fea0003800000 */
[----:B------:R-:W-:Y:S01]  /*23f0*/  ULDC.U8 UR4, c[0x0][0x3f0] ;  /* 0x0000fc0000047ab9 */ /* 0x000fe20000000000 */
[-C--:B------:R-:W-:Y:S01]  /*2400*/  IMAD R7, R57, R67.reuse, RZ ;  /* 0x0000004339077224 */ /* 0x080fe200078e02ff */
[----:B------:R-:W-:Y:S01]  /*2410*/  ISETP.NE.AND P0, PT, RZ, UR4, PT ;  /* 0x00000004ff007c0c */ /* 0x000fe2000bf05270 */
[----:B0-----:R-:W-:-:S04]  /*2420*/  IMAD.WIDE.U32 R4, R38, R67, RZ ;  /* 0x0000004326047225 */ /* 0x001fc800078e00ff */
        /* <DEDUP_REMOVED lines=32> */
.L_x_12023:
[----:B------:R-:W-:Y:S05]  /*2630*/  BSYNC B1 ;  /* 0x0000000000017941 */ /* 0x000fea0003800000 */
.L_x_12022:
        /* <DEDUP_REMOVED lines=8> */
.L_x_12024:
[----:B------:R-:W2:Y:S01]  /*26c0*/  LDL R4, [R1+0x8] ;  /* 0x0000080001047983 */ /* 0x000ea20000100800 */
[----:B------:R-:W-:Y:S01]  /*26d0*/  IMAD R75, R17, 0x8, R16 ;  /* 0x00000008114b7824 */ /* 0x000fe200078e0210 */
[----:B------:R-:W-:Y:S01]  /*26e0*/  BSSY B1, `(.L_x_12025) ;  /* 0x0000004000017945 */ /* 0x000fe20003800000 */
[----:B--2---:R-:W-:-:S04]  /*26f0*/  SHF.L.U32 R76, R4, 0x1f, RZ ;  /* 0x0000001f044c7819 */ /* 0x004fc800000006ff */
[----:B------:R-:W0:Y:S02]  /*2700*/  SYNCS.PHASECHK.TRANS64.TRYWAIT P5, [R75+URZ+0x13290], R76 ;  /* 0x0132904c4b0075a7 */ /* 0x000e2400080a017f */
[----:B0-----:R-:W-:Y:S05]  /*2710*/  @!P5 BRA `(.L_x_12026) ;  /* 0x0000015c0018d947 */ /* 0x001fea0003800000 */
.L_x_12259:
[----:B------:R-:W-:Y:S05]  /*2720*/  BSYNC B1 ;  /* 0x0000000000017941 */ /* 0x000fea0003800000 */
.L_x_12025:
        /* <DEDUP_REMOVED lines=22> */
[----:B------:R-:W-:Y:S01]  /*2890*/  LOP3.LUT R67, R65, 0xff00, R24, 0xf8, !PT ;  /* 0x0000ff0041437812 */ /* 0x000fe200078ef818 */
[----:B------:R-:W-:Y:S01]  /*28a0*/  IMAD.U32 R24, R68, 0x10000, RZ ;  /* 0x0001000044187824 */ /* 0x000fe200078e00ff */
        /* <DEDUP_REMOVED lines=62> */
[C---:B------:R-:W-:Y:S01]  /*2c90*/  FMUL.FTZ R65, R25.reuse, R79 ;  /* 0x0000004f19417220 */ /* 0x040fe20000410000 */
        /* <DEDUP_REMOVED lines=27> */
.L_x_12031:
[----:B------:R-:W-:Y:S05]  /*2e50*/  BSYNC B2 ;  /* 0x0000000000027941 */ /* 0x000fea0003800000 */
.L_x_12030:
[----:B--2---:R1:W-:Y:S02]  /*2e60*/  STG.E.128 desc[UR40][R12.64], R4 ;  /* 0x000000040c007986 */ /* 0x0043e4000c101d28 */
.L_x_12029:
[----:B------:R-:W-:Y:S05]  /*2e70*/  BSYNC B1 ;  /* 0x0000000000017941 */ /* 0x000fea0003800000 */
.L_x_12028:
        /* <DEDUP_REMOVED lines=117> */
.L_x_12033:
[----:B------:R-:W-:Y:S05]  /*35d0*/  BSYNC B1 ;  /* 0x0000000000017941 */ /* 0x000fea0003800000 */
.L_x_12032:
[----:B-1----:R1:W-:Y:S01]  /*35e0*/  STG.E.128 desc[UR40][R12.64+0x20], R4 ;  /* 0x000020040c007986 */ /* 0x0023e2000c101d28 */
[----:B------:R-:W-:Y:S05]  /*35f0*/  BRA `(.L_x_12027) ;  /* 0x0000001400007947 */ /* 0x000fea0003800000 */
.L_x_12021:
[----:B------:R-:W-:Y:S01]  /*3600*/  IMAD R5, R2, -0xa0, R30 ;  /* 0xffffff6002057824 */ /* 0x000fe200078e021e */
[----:B------:R-:W2:Y:S04]  /*3610*/  LDL.LU R68, [R1] ;  /* 0x0000000001447983 */ /* 0x000ea80000300800 */
[----:B------:R-:W-:Y:S01]  /*3620*/  VIMNMX R6, R5, 0xa0, PT ;  /* 0x000000a005067848 */ /* 0x000fe20003fe0100 */
[----:B------:R-:W3:Y:S01]  /*3630*/  LDL R66, [R1+0x4] ;  /* 0x0000040001427983 */ /* 0x000ee20000100800 */
[----:B------:R-:W-:Y:S02]  /*3640*/  CS2R R8, SRZ ;  /* 0x0000000000087805 */ /* 0x000fe4000001ff00 */
[----:B------:R-:W-:Y:S02]  /*3650*/  CS2R R10, SRZ ;  /* 0x00000000000a7805 */ /* 0x000fe4000001ff00 */
        /* <DEDUP_REMOVED lines=15> */
[----:B------:R-:W4:Y:S05]  /*3750*/  @!P0 LDG.E.128 R8, desc[UR40][R24.64] ;  /* 0x0000002818088981 */ /* 0x000f2a000c1e1d00 */
[----:B------:R-:W5:Y:S01]  /*3760*/  @!P0 LDG.E.128 R4, desc[UR40][R12.64] ;  /* 0x000000280c048981 */ /* 0x000f62000c1e1d00 */
[----:B------:R-:W-:-:S02]  /*3770*/  ISETP.GE.AND P0, PT, R18, R27, PT ;  /* 0x0000001b1200720c */ /* 0x000fc40003f06270 */
[----:B--2---:R-:W-:-:S11]  /*3780*/  LOP3.LUT R68, R68, 0xfffffffe, RZ, 0xc0, !PT ;  /* 0xfffffffe44447812 */ /* 0x004fd600078ec0ff */
[----:B------:R-:W-:-:S05]  /*3790*/  @P0 LOP3.LUT R68, R68, 0x1, RZ, 0xfc, !PT ;  /* 0x0000000144440812 */ /* 0x000fca00078efcff */
[----:B------:R0:W-:Y:S01]  /*37a0*/  STL [R1], R68 ;  /* 0x0000004401007387 */ /* 0x0001e20000100800 */
[----:B---3--:R-:W-:Y:S01]  /*37b0*/  ISETP.NE.AND P0, PT, R66, 0x3, PT ;  /* 0x000000034200780c */ /* 0x008fe20003f05270 */
[----:B----4-:R-:W-:Y:S02]  /*37c0*/  IMAD.MOV.U32 R83, RZ, RZ, R8 ;  /* 0x000000ffff537224 */ /* 0x010fe400078e0008 */
[----:B------:R-:W-:Y:S02]  /*37d0*/  IMAD.MOV.U32 R78, RZ, RZ, R10 ;  /* 0x000000ffff4e7224 */ /* 0x000fe400078e000a */
[----:B-----5:R-:W-:Y:S02]  /*37e0*/  IMAD.MOV.U32 R82, RZ, RZ, R4 ;  /* 0x000000ffff527224 */ /* 0x020fe400078e0004 */
[----:B------:R-:W-:-:S06]  /*37f0*/  IMAD.MOV.U32 R80, RZ, RZ, R6 ;  /* 0x000000ffff507224 */ /* 0x000fcc00078e0006 */
[----:B0-----:R-:W-:Y:S05]  /*3800*/  @!P0 BRA `(.L_x_12034) ;  /* 0x0000000000048947 */ /* 0x001fea0003800000 */
[----:B------:R-:W-:Y:S01]  /*3810*/  BPT.TRAP 0x1 ;  /* 0x000000040000795c */ /* 0x000fe20000300000 */
.L_x_12034:
[----:B------:R-:W2:Y:S01]  /*3820*/  LDL R12, [R1+0x8] ;  /* 0x00000800010c7983 */ /* 0x000ea20000100800 */
[----:B------:R-:W-:Y:S01]  /*3830*/  IMAD R75, R17, 0x8, R16 ;  /* 0x00000008114b7824 */ /* 0x000fe200078e0210 */
[----:B------:R-:W0:Y:S01]  /*3840*/  LDC R77, c[0x0][0x2e4] ;  /* 0x0000b900ff4d7b82 */ /* 0x000e220000000800 */
[----:B------:R-:W-:Y:S01]  /*3850*/  BSSY B1, `(.L_x_12035) ;  /* 0x0000004000017945 */ /* 0x000fe20003800000 */
[----:B--2---:R-:W-:-:S04]  /*3860*/  SHF.L.U32 R76, R12, 0x1f, RZ ;  /* 0x0000001f0c4c7819 */ /* 0x004fc800000006ff */
[----:B------:R-:W1:Y:S02]  /*3870*/  SYNCS.PHASECHK.TRANS64.TRYWAIT P5, [R75+URZ+0x13290], R76 ;  /* 0x0132904c4b0075a7 */ /* 0x000e6400080a017f */
[----:B01----:R-:W-:Y:S05]  /*3880*/  @!P5 BRA `(.L_x_12036) ;  /* 0x0000014800d0d947 */ /* 0x003fea0003800000 */
.L_x_12260:
[----:B------:R-:W-:Y:S05]  /*3890*/  BSYNC B1 ;  /* 0x0000000000017941 */ /* 0x000fea0003800000 */
.L_x_12035:
[----:B------:R-:W-:Y:S01]  /*38a0*/  ISETP.GE.OR P5, PT, R18, R77, P1 ;  /* 0x0000004d1200720c */ /* 0x000fe20000fa6670 */
        /* <DEDUP_REMOVED lines=8> */
[----:B------:R-:W2:Y:S04]  /*3930*/  LDL R13, [R1] ;  /* 0x00000000010d7983 */ /* 0x000ea80000100800 */
[----:B------:R-:W3:Y:S04]  /*3940*/  LDL R26, [R1+0x2c] ;  /* 0x00002c00011a7983 */ /* 0x000ee80000100800 */
[----:B------:R-:W4:Y:S04]  /*3950*/  LDL R25, [R1+0x38] ;  /* 0x0000380001197983 */ /* 0x000f280000100800 */
[----:B------:R-:W5:Y:S01]  /*3960*/  LDL R24, [R1+0x3c] ;  /* 0x00003c0001187983 */ /* 0x000f620000100800 */
[----:B------:R-:W-:Y:S01]  /*3970*/  IMAD.IADD R79, R79, 0x1, R67 ;  /* 0x000000014f4f7824 */ /* 0x000fe200078e0243 */
[----:B------:R-:W-:Y:S01]  /*3980*/  IADD3 R69, P5, P6, R50, R66, R61 ;  /* 0x0000004232457210 */ /* 0x000fe20007ebe03d */
[----:B------:R-:W-:Y:S03]  /*3990*/  BSSY B1, `(.L_x_12037) ;  /* 0x00000e9000017945 */ /* 0x000fe60003800000 */
[----:B------:R-:W-:-:S02]  /*39a0*/  IADD3.X R12, R0, R79, R70, P5, P6 ;  /* 0x0000004f000c7210 */ /* 0x000fc40002fec446 */
[----:B------:R-:W-:-:S05]  /*39b0*/  IADD3 R68, P5, R69, R64, RZ ;  /* 0x0000004045447210 */ /* 0x000fca0007fbe0ff */
[----:B------:R-:W-:Y:S02]  /*39c0*/  IMAD.X R69, R12, 0x1, R65, P5 ;  /* 0x000000010c457824 */ /* 0x000fe400028e0641 */
[----:B------:R-:W-:Y:S01]  /*39d0*/  IMAD.IADD R12, R77, 0x1, -R55 ;  /* 0x000000014d0c7824 */ /* 0x000fe200078e0a37 */
[C---:B--2---:R-:W-:Y:S02]  /*39e0*/  LOP3.LUT P5, RZ, R13.reuse, 0x4, RZ, 0xc0, !PT ;  /* 0x000000040dff7812 */ /* 0x044fe400078ac0ff */
[----:B------:R-:W-:Y:S02]  /*39f0*/  LOP3.LUT P6, RZ, R13, 0x1, RZ, 0xc0, !PT ;  /* 0x000000010dff7812 */ /* 0x000fe400078cc0ff */
[----:B------:R-:W-:-:S04]  /*3a00*/  SEL R12, R55, R12, !P5 ;  /* 0x0000000c370c7207 */ /* 0x000fc80006800000 */
[----:B------:R-:W-:-:S04]  /*3a10*/  SHF.R.S32.HI R13, RZ, 0x1f, R12 ;  /* 0x0000001fff0d7819 */ /* 0x000fc8000001140c */
[----:B------:R-:W-:-:S04]  /*3a20*/  LEA.HI R13, R13, R12, RZ, 0x5 ;  /* 0x0000000c0d0d7211 */ /* 0x000fc800078f28ff */
[----:B------:R-:W-:Y:S01]  /*3a30*/  SHF.R.S32.HI R12, RZ, 0x5, R13 ;  /* 0x00000005ff0c7819 */ /* 0x000fe2000001140d */
[----:B------:R-:W-:-:S03]  /*3a40*/  IMAD R13, R17, 0x2800, R71 ;  /* 0x00002800110d7824 */ /* 0x000fc600078e0247 */
[----:B------:R-:W-:Y:S01]  /*3a50*/  LEA.HI.SX32 R12, R21, R12, 0x1c ;  /* 0x0000000c150c7211 */ /* 0x000fe200078fe2ff */
[----:B------:R-:W-:-:S04]  /*3a60*/  IMAD.IADD R13, R16, 0x1, R13 ;  /* 0x00000001100d7824 */ /* 0x000fc800078e020d */
[----:B------:R-:W-:-:S05]  /*3a70*/  IMAD.SHL.U32 R81, R12, 0x10, RZ ;  /* 0x000000100c517824 */ /* 0x000fca00078e00ff */
[----:B---3--:R-:W-:-:S04]  /*3a80*/  LOP3.LUT R12, R26, 0x30, R81, 0xf8, !PT ;  /* 0x000000301a0c7812 */ /* 0x008fc800078ef851 */
[----:B----4-:R-:W-:-:S05]  /*3a90*/  LOP3.LUT R12, R12, R25, RZ, 0x3c, !PT ;  /* 0x000000190c0c7212 */ /* 0x010fca00078e3cff */
[----:B-----5:R-:W-:-:S04]  /*3aa0*/  IMAD.IADD R12, R24, 0x1, R12 ;  /* 0x00000001180c7824 */ /* 0x020fc800078e020c */
        /* <DEDUP_REMOVED lines=14> */
[--C-:B------:R-:W-:Y:S01]  /*3b90*/  SHF.R.U32.HI R88, RZ, 0x8, R7.reuse ;  /* 0x00000008ff587819 */ /* 0x100fe20000011607 */
[----:B------:R-:W-:Y:S01]  /*3ba0*/  IMAD.SHL.U32 R85, R85, 0x100, RZ ;  /* 0x0000010055557824 */ /* 0x000fe200078e00ff */
[----:B------:R-:W-:Y:S01]  /*3bb0*/  PRMT R4, R93, 0x654, R4 ;  /* 0x000006545d047816 */ /* 0x000fe20000000004 */
[----:B------:R-:W-:Y:S01]  /*3bc0*/  IMAD.U32 R5, R5, 0x10000, RZ ;  /* 0x0001000005057824 */ /* 0x000fe200078e00ff */
[----:B------:R-:W-:Y:S02]  /*3bd0*/  SHF.R.U32.HI R91, RZ, 0x18, R7 ;  /* 0x00000018ff5b7819 */ /* 0x000fe40000011607 */
[----:B------:R-:W-:-:S02]  /*3be0*/  LOP3.LUT R6, R7, 0xff, RZ, 0xc0, !PT ;  /* 0x000000ff07067812 */ /* 0x000fc400078ec0ff */
[----:B------:R-:W-:Y:S02]  /*3bf0*/  SHF.R.U32.HI R86, RZ, 0x10, R7 ;  /* 0x00000010ff567819 */ /* 0x000fe40000011607 */
[--C-:B------:R-:W-:Y:S02]  /*3c00*/  SHF.R.U32.HI R87, RZ, 0x8, R11.reuse ;  /* 0x00000008ff577819 */ /* 0x100fe4000001160b */
[----:B------:R-:W-:Y:S02]  /*3c10*/  LOP3.LUT R84, R11, 0xff0000ff, RZ, 0xc0, !PT ;  /* 0xff0000ff0b547812 */ /* 0x000fe400078ec0ff */
[----:B------:R-:W-:Y:S01]  /*3c20*/  SHF.R.U32.HI R7, RZ, 0x10, R11 ;  /* 0x00000010ff077819 */ /* 0x000fe2000001160b */
[----:B------:R-:W-:Y:S01]  /*3c30*/  IMAD.SHL.U32 R11, R88, 0x100, RZ ;  /* 0x00000100580b7824 */ /* 0x000fe200078e00ff */
[----:B------:R-:W-:Y:S01]  /*3c40*/  LOP3.LUT R4, R4, 0xff00, R9, 0xf8, !PT ;  /* 0x0000ff0004047812 */ /* 0x000fe200078ef809 */
[----:B------:R-:W-:Y:S01]  /*3c50*/  IMAD.U32 R9, R90, 0x10000, RZ ;  /* 0x000100005a097824 */ /* 0x000fe200078e00ff */
[----:B------:R-:W-:Y:S01]  /*3c60*/  PRMT R6, R91, 0x654, R6 ;  /* 0x000006545b067816 */ /* 0x000fe20000000006 */
[----:B------:R-:W-:Y:S01]  /*3c70*/  IMAD.SHL.U32 R87, R87, 0x100, RZ ;  /* 0x0000010057577824 */ /* 0x000fe200078e00ff */
[----:B------:R-:W-:Y:S01]  /*3c80*/  PRMT R10, R89, 0x654, R8 ;  /* 0x00000654590a7816 */ /* 0x000fe20000000008 */
[----:B------:R-:W-:Y:S01]  /*3c90*/  IMAD.U32 R90, R7, 0x10000, RZ ;  /* 0x00010000075a7824 */ /* 0x000fe200078e00ff */
[----:B------:R-:W-:-:S02]  /*3ca0*/  LOP3.LUT R8, R6, 0xff00, R11, 0xf8, !PT ;  /* 0x0000ff0006087812 */ /* 0x000fc400078ef80b */
[----:B------:R-:W-:Y:S01]  /*3cb0*/  LOP3.LUT R6, R4, 0xff0000, R9, 0xf8, !PT ;  /* 0x00ff000004067812 */ /* 0x000fe200078ef809 */
[----:B------:R-:W-:Y:S01]  /*3cc0*/  IMAD.U32 R9, R86, 0x10000, RZ ;  /* 0x0001000056097824 */ /* 0x000fe200078e00ff */
        /* <DEDUP_REMOVED lines=24> */
[--C-:B------:R-:W-:Y:S01]  /*3e50*/  HADD2.F32 R88, -RZ, R87.reuse.H0_H0 ;  /* 0x20000057ff587230 */ /* 0x100fe20000004100 */
[----:B------:R-:W-:Y:S01]  /*3e60*/  F2FP.F16.E4M3.UNPACK_B R82, R12 ;  /* 0x0000000cff52723e */ /* 0x000fe200020006ff */
[----:B------:R-:W-:-:S02]  /*3e70*/  HADD2.F32 R87, -RZ, R87.H1_H1 ;  /* 0x30000057ff577230 */ /* 0x000fc40000004100 */
[-C--:B------:R-:W-:Y:S01]  /*3e80*/  FMUL.FTZ R11, R84, R89.reuse ;  /* 0x00000059540b7220 */ /* 0x080fe20000410000 */
[C---:B------:R-:W-:Y:S01]  /*3e90*/  FMUL.FTZ R89, R10.reuse, R89 ;  /* 0x000000590a597220 */ /* 0x040fe20000410000 */
[----:B------:R-:W-:Y:S02]  /*3ea0*/  HADD2.F32 R83, -RZ, R24.H0_H0 ;  /* 0x20000018ff537230 */ /* 0x000fe40000004100 */
[----:B------:R-:W-:Y:S02]  /*3eb0*/  HADD2.F32 R12, -RZ, R82.H0_H0 ;  /* 0x20000052ff0c7230 */ /* 0x000fe40000004100 */
[-C--:B------:R-:W-:Y:S01]  /*3ec0*/  FFMA.FTZ R11, R10, R85.reuse, -R11 ;  /* 0x000000550a0b7223 */ /* 0x080fe2000001080b */
[----:B------:R-:W-:Y:S01]  /*3ed0*/  FFMA.FTZ R10, R84, R85, R89 ;  /* 0x00000055540a7223 */ /* 0x000fe20000010059 */
[----:B------:R-:W-:Y:S02]  /*3ee0*/  HADD2.F32 R84, -RZ, R86.H0_H0 ;  /* 0x20000056ff547230 */ /* 0x000fe40000004100 */
[CC--:B------:R-:W-:Y:S01]  /*3ef0*/  FMUL.FTZ R89, R83.reuse, R88.reuse ;  /* 0x0000005853597220 */ /* 0x0c0fe20000410000 */
[----:B------:R-:W-:Y:S01]  /*3f00*/  FMUL.FTZ R88, R12, R88 ;  /* 0x000000580c587220 */ /* 0x000fe20000410000 */
[----:B------:R-:W-:Y:S01]  /*3f10*/  HADD2.F32 R85, -RZ, R24.H1_H1 ;  /* 0x30000018ff557230 */ /* 0x000fe20000004100 */
[----:B------:R-:W-:Y:S01]  /*3f20*/  F2FP.SATFINITE.E4M3.F32.PACK_AB_MERGE_C R9, R10, R9, RZ ;  /* 0x000000090a09723e */ /* 0x000fe200048070ff */
[-C--:B------:R-:W-:Y:S01]  /*3f30*/  FFMA.FTZ R12, R12, R84.reuse, -R89 ;  /* 0x000000540c0c7223 */ /* 0x080fe20000010859 */
[----:B------:R-:W-:Y:S01]  /*3f40*/  FFMA.FTZ R24, R83, R84, R88 ;  /* 0x0000005453187223 */ /* 0x000fe20000010058 */
[----:B------:R-:W-:-:S02]  /*3f50*/  HADD2.F32 R82, -RZ, R82.H1_H1 ;  /* 0x30000052ff527230 */ /* 0x000fc40000004100 */
[-C--:B------:R-:W-:Y:S01]  /*3f60*/  FMUL.FTZ R83, R85, R87.reuse ;  /* 0x0000005755537220 */ /* 0x080fe20000410000 */
[----:B------:R-:W-:Y:S01]  /*3f70*/  HADD2.F32 R84, -RZ, R86.H1_H1 ;  /* 0x30000056ff547230 */ /* 0x000fe20000004100 */
[----:B------:R-:W-:Y:S02]  /*3f80*/  F2FP.F16.E4M3.UNPACK_B R89, R78.H1 ;  /* 0x0000004eff59723e */ /* 0x000fe400030006ff */
[----:B------:R-:W-:Y:S01]  /*3f90*/  F2FP.F16.E4M3.UNPACK_B R86, R26.H1 ;  /* 0x0000001aff56723e */ /* 0x000fe200030006ff */
[C---:B------:R-:W-:Y:S01]  /*3fa0*/  FMUL.FTZ R92, R82.reuse, R87 ;  /* 0x00000057525c7220 */ /* 0x040fe20000410000 */
        /* <DEDUP_REMOVED lines=11> */
[----:B------:R-:W-:Y:S01]  /*4060*/  F2FP.SATFINITE.E4M3.F32.PACK_AB_MERGE_C R8, R11, R8, RZ ;  /* 0x000000080b08723e */ /* 0x000fe200048070ff */
        /* <DEDUP_REMOVED lines=8> */
[----:B------:R-:W-:Y:S01]  /*40f0*/  F2FP.F16.E4M3.UNPACK_B R78, R26 ;  /* 0x0000001aff4e723e */ /* 0x000fe200020006ff */
[-C--:B------:R-:W-:Y:S01]  /*4100*/  FFMA.FTZ R99, R82, R91.reuse, -R95 ;  /* 0x0000005b52637223 */ /* 0x080fe2000001085f */
[----:B------:R-:W-:Y:S01]  /*4110*/  F2FP.F16.E4M3.UNPACK_B R82, R80 ;  /* 0x00000050ff52723e */ /* 0x000fe200020006ff */
[----:B------:R-:W-:Y:S01]  /*4120*/  FFMA.FTZ R101, R86, R91, R93 ;  /* 0x0000005b56657223 */ /* 0x000fe2000001005d */
[----:B------:R-:W-:-:S02]  /*4130*/  HADD2.F32 R91, -RZ, R84.H0_H0 ;  /* 0x20000054ff5b7230 */ /* 0x000fc40000004100 */
[----:B------:R-:W-:Y:S01]  /*4140*/  FFMA.FTZ R92, R87, R89, R92 ;  /* 0x00000059575c7223 */ /* 0x000fe2000001005c */
[----:B------:R-:W-:Y:S01]  /*4150*/  HADD2.F32 R80, -RZ, R78.H0_H0 ;  /* 0x2000004eff507230 */ /* 0x000fe20000004100 */
[----:B------:R-:W-:Y:S01]  /*4160*/  F2FP.F16.E4M3.UNPACK_B R10, R25 ;  /* 0x00000019ff0a723e */ /* 0x000fe200020006ff */
[----:B------:R-:W-:Y:S01]  /*4170*/  HADD2.F32 R93, -RZ, R84.H1_H1 ;  /* 0x30000054ff5d7230 */ /* 0x000fe20000004100 */
[----:B------:R-:W-:Y:S01]  /*4180*/  F2FP.F16.E4M3.UNPACK_B R11, R7 ;  /* 0x00000007ff0b723e */ /* 0x000fe200020006ff */
[----:B------:R-:W-:Y:S02]  /*4190*/  HADD2.F32 R26, -RZ, R14.H0_H0 ;  /* 0x2000000eff1a7230 */ /* 0x000fe40000004100 */
[----:B------:R-:W-:Y:S01]  /*41a0*/  FMUL.FTZ R95, R80, R91 ;  /* 0x0000005b505f7220 */ /* 0x000fe20000410000 */
[----:B------:R-:W-:Y:S01]  /*41b0*/  HADD2.F32 R78, -RZ, R78.H1_H1 ;  /* 0x3000004eff4e7230 */ /* 0x000fe20000004100 */
[----:B------:R-:W-:Y:S01]  /*41c0*/  F2FP.SATFINITE.E4M3.F32.PACK_AB_MERGE_C R24, R85, R24, R9 ;  /* 0x000000185518723e */ /* 0x000fe20004807009 */
[----:B------:R-:W-:-:S02]  /*41d0*/  HADD2.F32 R14, -RZ, R14.H1_H1 ;  /* 0x3000000eff0e7230 */ /* 0x000fc40000004100 */
        /* <DEDUP_REMOVED lines=32> */
[----:B------:R-:W-:Y:S02]  /*43e0*/  HADD2.F32 R7, -RZ, R13.H0_H0 ;  /* 0x2000000dff077230 */ /* 0x000fe40000004100 */
[----:B------:R-:W-:Y:S01]  /*43f0*/  FFMA.FTZ R14, R14, R89, -R97 ;  /* 0x000000590e0e7223 */ /* 0x000fe20000010861 */
[----:B------:R-:W-:Y:S01]  /*4400*/  HADD2.F32 R83, -RZ, R82.H0_H0 ;  /* 0x20000052ff537230 */ /* 0x000fe20000004100 */
[-C--:B------:R-:W-:Y:S01]  /*4410*/  F2FP.F16.E4M3.UNPACK_B R89, R5.reuse.H1 ;  /* 0x00000005ff59723e */ /* 0x080fe200030006ff */
[----:B------:R-:W-:Y:S01]  /*4420*/  HADD2.F32 R80, -RZ, R25.H1_H1 ;  /* 0x30000019ff507230 */ /* 0x000fe20000004100 */
[----:B------:R-:W-:Y:S01]  /*4430*/  F2FP.F16.E4M3.UNPACK_B R88, R5 ;  /* 0x00000005ff58723e */ /* 0x000fe200020006ff */
[----:B------:R-:W-:-:S02]  /*4440*/  HADD2.F32 R25, -RZ, R6.H0_H0 ;  /* 0x20000006ff197230 */ /* 0x000fc40000004100 */
[CC--:B------:R-:W-:Y:S01]  /*4450*/  FMUL.FTZ R84, R78.reuse, R83.reuse ;  /* 0x000000534e547220 */ /* 0x0c0fe20000410000 */
[----:B------:R-:W-:Y:S02]  /*4460*/  HADD2.F32 R13, -RZ, R13.H1_H1 ;  /* 0x3000000dff0d7230 */ /* 0x000fe40000004100 */
[C---:B------:R-:W-:Y:S01]  /*4470*/  FMUL.FTZ R85, R7.reuse, R83 ;  /* 0x0000005307557220 */ /* 0x040fe20000410000 */
[----:B------:R-:W-:Y:S01]  /*4480*/  HADD2.F32 R82, -RZ, R82.H1_H1 ;  /* 0x30000052ff527230 */ /* 0x000fe20000004100 */
[----:B------:R-:W-:Y:S01]  /*4490*/  F2FP.F16.E4M3.UNPACK_B R5, R4 ;  /* 0x00000004ff05723e */ /* 0x000fe200020006ff */
[----:B------:R-:W-:Y:S02]  /*44a0*/  HADD2.F32 R83, -RZ, R6.H1_H1 ;  /* 0x30000006ff537230 */ /* 0x000fe40000004100 */
[-C--:B------:R-:W-:Y:S01]  /*44b0*/  FFMA.FTZ R6, R7, R25.reuse, -R84 ;  /* 0x0000001907067223 */ /* 0x080fe20000010854 */
[----:B------:R-:W-:Y:S01]  /*44c0*/  FFMA.FTZ R7, R78, R25, R85 ;  /* 0x000000194e077223 */ /* 0x000fe20000010055 */
[-C--:B------:R-:W-:Y:S01]  /*44d0*/  FMUL.FTZ R86, R80, R82.reuse ;  /* 0x0000005250567220 */ /* 0x080fe20000410000 */
[----:B------:R-:W-:Y:S01]  /*44e0*/  FMUL.FTZ R85, R13, R82 ;  /* 0x000000520d557220 */ /* 0x000fe20000410000 */
[----:B------:R-:W-:Y:S01]  /*44f0*/  F2FP.F16.E4M3.UNPACK_B R25, R15 ;  /* 0x0000000fff19723e */ /* 0x000fe200020006ff */
[----:B------:R-:W-:-:S02]  /*4500*/  HADD2.F32 R91, -RZ, R89.H0_H0 ;  /* 0x20000059ff5b7230 */ /* 0x000fc40000004100 */
[-C--:B------:R-:W-:Y:S01]  /*4510*/  FFMA.FTZ R13, R13, R83.reuse, -R86 ;  /* 0x000000530d0d7223 */ /* 0x080fe20000010856 */
[----:B------:R-:W-:Y:S01]  /*4520*/  FFMA.FTZ R78, R80, R83, R85 ;  /* 0x00000053504e7223 */ /* 0x000fe20000010055 */
[----:B------:R-:W-:Y:S01]  /*4530*/  F2FP.F16.E4M3.UNPACK_B R83, R27.H1 ;  /* 0x0000001bff53723e */ /* 0x000fe200030006ff */
[--C-:B------:R-:W-:Y:S01]  /*4540*/  HADD2.F32 R86, -RZ, R5.reuse.H0_H0 ;  /* 0x20000005ff567230 */ /* 0x100fe20000004100 */
[----:B------:R-:W-:Y:S01]  /*4550*/  F2FP.F16.E4M3.UNPACK_B R15, R15.H1 ;  /* 0x0000000fff0f723e */ /* 0x000fe200030006ff */
[----:B------:R-:W-:Y:S01]  /*4560*/  HADD2.F32 R5, -RZ, R5.H1_H1 ;  /* 0x30000005ff057230 */ /* 0x000fe20000004100 */
[----:B------:R-:W-:Y:S01]  /*4570*/  F2FP.F16.E4M3.UNPACK_B R85, R4.H1 ;  /* 0x00000004ff55723e */ /* 0x000fe200030006ff */
[----:B------:R-:W-:Y:S01]  /*4580*/  HADD2.F32 R4, -RZ, R83.H0_H0 ;  /* 0x20000053ff047230 */ /* 0x000fe20000004100 */
[----:B------:R-:W-:Y:S01]  /*4590*/  F2FP.SATFINITE.E4M3.F32.PACK_AB_MERGE_C R90, R99, R90, RZ ;  /* 0x0000005a635a723e */ /* 0x000fe200048070ff */
[----:B------:R-:W-:Y:S01]  /*45a0*/  HADD2.F32 R80, -RZ, R15.H0_H0 ;  /* 0x2000000fff507230 */ /* 0x000fe20000004100 */
[----:B------:R-:W-:Y:S01]  /*45b0*/  F2FP.F16.E4M3.UNPACK_B R82, R27 ;  /* 0x0000001bff52723e */ /* 0x000fe200020006ff */
[----:B------:R-:W-:Y:S01]  /*45c0*/  HADD2.F32 R87, -RZ, R85.H0_H0 ;  /* 0x20000055ff577230 */ /* 0x000fe20000004100 */
[----:B------:R-:W-:Y:S01]  /*45d0*/  F2FP.SATFINITE.E4M3.F32.PACK_AB_MERGE_C R14, R14, R95, R90 ;  /* 0x0000005f0e0e723e */ /* 0x000fe2000480705a */
[----:B------:R-:W-:Y:S01]  /*45e0*/  HADD2.F32 R27, -RZ, R25.H0_H0 ;  /* 0x20000019ff1b7230 */ /* 0x000fe20000004100 */
[----:B------:R-:W-:Y:S01]  /*45f0*/  F2FP.SATFINITE.E4M3.F32.PACK_AB_MERGE_C R92, R101, R92, RZ ;  /* 0x0000005c655c723e */ /* 0x000fe200048070ff */
[----:B------:R-:W-:-:S02]  /*4600*/  HADD2.F32 R90, -RZ, R88.H0_H0 ;  /* 0x20000058ff5a7230 */ /* 0x000fc40000004100 */
[-C--:B------:R-:W-:Y:S01]  /*4610*/  FMUL.FTZ R95, R4, R91.reuse ;  /* 0x0000005b045f7220 */ /* 0x080fe20000410000 */
[----:B------:R-:W-:Y:S01]  /*4620*/  HADD2.F32 R84, -RZ, R82.H0_H0 ;  /* 0x20000052ff547230 */ /* 0x000fe20000004100 */
[----:B------:R-:W-:Y:S01]  /*4630*/  F2FP.SATFINITE.E4M3.F32.PACK_AB_MERGE_C R26, R93, R26, R92 ;  /* 0x0000001a5d1a723e */ /* 0x000fe2000480705c */
[C---:B------:R-:W-:Y:S01]  /*4640*/  FMUL.FTZ R91, R80.reuse, R91 ;  /* 0x0000005b505b7220 */ /* 0x040fe20000410000 */
[-C--:B------:R-:W-:Y:S01]  /*4650*/  FFMA.FTZ R95, R80, R87.reuse, -R95 ;  /* 0x00000057505f7223 */ /* 0x080fe2000001085f */
[-C--:B------:R-:W-:Y:S01]  /*4660*/  FMUL.FTZ R93, R27, R90.reuse ;  /* 0x0000005a1b5d7220 */ /* 0x080fe20000410000 */
[----:B------:R-:W-:Y:S02]  /*4670*/  HADD2.F32 R83, -RZ, R83.H1_H1 ;  /* 0x30000053ff537230 */ /* 0x000fe40000004100 */
[----:B------:R-:W-:Y:S01]  /*4680*/  FMUL.FTZ R92, R84, R90 ;  /* 0x0000005a545c7220 */ /* 0x000fe20000410000 */
[----:B------:R-:W-:Y:S02]  /*4690*/  HADD2.F32 R80, -RZ, R89.H1_H1 ;  /* 0x30000059ff507230 */ /* 0x000fe40000004100 */
[----:B------:R-:W-:Y:S01]  /*46a0*/  FFMA.FTZ R91, R4, R87, R91 ;  /* 0x00000057045b7223 */ /* 0x000fe2000001005b */
        /* <DEDUP_REMOVED lines=8> */
[----:B------:R-:W-:-:S02]  /*4730*/  HADD2.F32 R25, -RZ, R25.H1_H1 ;  /* 0x30000019ff197230 */ /* 0x000fc40000004100 */
[----:B------:R-:W-:Y:S01]  /*4740*/  FMUL.FTZ R80, R82, R88 ;  /* 0x0000005852507220 */ /* 0x000fe20000410000 */
[----:B------:R-:W-:Y:S01]  /*4750*/  F2FP.SATFINITE.E4M3.F32.PACK_AB_MERGE_C R6, R13, R6, RZ ;  /* 0x000000060d06723e */ /* 0x000fe200048070ff */
[-C--:B------:R-:W-:Y:S01]  /*4760*/  FFMA.FTZ R84, R15, R4.reuse, -R84 ;  /* 0x000000040f547223 */ /* 0x080fe20000010854 */
[----:B------:R-:W-:Y:S01]  /*4770*/  FFMA.FTZ R86, R83, R4, R86 ;  /* 0x0000000453567223 */ /* 0x000fe20000010056 */
[C---:B------:R-:W-:Y:S01]  /*4780*/  FMUL.FTZ R27, R25.reuse, R88 ;  /* 0x00000058191b7220 */ /* 0x040fe20000410000 */
[----:B------:R-:W-:Y:S01]  /*4790*/  FFMA.FTZ R25, R25, R5, -R80 ;  /* 0x0000000519197223 */ /* 0x000fe20000010850 */
[----:B------:R-:W-:Y:S02]  /*47a0*/  F2FP.SATFINITE.E4M3.F32.PACK_AB_MERGE_C R7, R78, R7, RZ ;  /* 0x000000074e07723e */ /* 0x000fe400048070ff */
[----:B------:R-:W-:Y:S01]  /*47b0*/  FFMA.FTZ R82, R82, R5, R27 ;  /* 0x0000000552527223 */ /* 0x000fe2000001001b */
[----:B------:R-:W-:Y:S02]  /*47c0*/  F2FP.SATFINITE.E4M3.F32.PACK_AB_MERGE_C R84, R84, R95, RZ ;  /* 0x0000005f5454723e */ /* 0x000fe400048070ff */
[----:B------:R-:W-:-:S02]  /*47d0*/  F2FP.SATFINITE.E4M3.F32.PACK_AB_MERGE_C R86, R86, R91, RZ ;  /* 0x0000005b5656723e */ /* 0x000fc400048070ff */
[----:B------:R-:W-:Y:S02]  /*47e0*/  F2FP.SATFINITE.E4M3.F32.PACK_AB_MERGE_C R15, R25, R92, R84 ;  /* 0x0000005c190f723e */ /* 0x000fe40004807054 */
[----:B------:R-:W-:Y:S02]  /*47f0*/  F2FP.SATFINITE.E4M3.F32.PACK_AB_MERGE_C R13, R11, R8, R6 ;  /* 0x000000080b0d723e */ /* 0x000fe40004807006 */
[----:B------:R-:W-:Y:S02]  /*4800*/  F2FP.SATFINITE.E4M3.F32.PACK_AB_MERGE_C R25, R10, R9, R7 ;  /* 0x000000090a19723e */ /* 0x000fe40004807007 */
[----:B------:R-:W-:-:S07]  /*4810*/  F2FP.SATFINITE.E4M3.F32.PACK_AB_MERGE_C R27, R82, R93, R86 ;  /* 0x0000005d521b723e */ /* 0x000fce0004807056 */
.L_x_12038:
[----:B------:R-:W-:Y:S05]  /*4820*/  BSYNC B1 ;  /* 0x0000000000017941 */ /* 0x000fea0003800000 */
.L_x_12037:
        /* <DEDUP_REMOVED lines=10> */
.L_x_12020:
[----:B0-----:R-:W2:Y:S02]  /*48d0*/  LDL R4, [R1+0x4] ;  /* 0x0000040001047983 */ /* 0x001ea40000100800 */
[----:B--2---:R-:W-:-:S13]  /*48e0*/  ISETP.NE.AND P0, PT, R4, 0x3, PT ;  /* 0x000000030400780c */ /* 0x004fda0003f05270 */
[----:B------:R-:W-:Y:S05]  /*48f0*/  @!P0 BRA `(.L_x_12039) ;  /* 0x0000000000048947 */ /* 0x000fea0003800000 */
[----:B------:R-:W-:Y:S01]  /*4900*/  BPT.TRAP 0x1 ;  /* 0x000000040000795c */ /* 0x000fe20000300000 */
.L_x_12039:
        /* <DEDUP_REMOVED lines=8> */
.L_x_12261:
[----:B------:R-:W-:Y:S05]  /*4990*/  BSYNC B1 ;  /* 0x0000000000017941 */ /* 0x000fea0003800000 */
.L_x_12040:
[----:B------:R-:W-:-:S13]  /*49a0*/  ISETP.GE.AND P1, PT, R23, R4, PT ;  /* 0x000000041700720c */ /* 0x000fda0003f26270 */
[----:B------:R-:W-:Y:S05]  /*49b0*/  @P1 BRA `(.L_x_12027) ;  /* 0x0000000000101947 */ /* 0x000fea0003800000 */
[----:B------:R-:W1:Y:S04]  /*49c0*/  @!P3 LDS.128 R4, [R74+0xe000] ;  /* 0x00e000004a04b984 */ /* 0x000e680000000c00 */
[----:B------:R-:W2:Y:S04]  /*49d0*/  @!P2 LDS.128 R8, [R73+0xe000] ;  /* 0x00e000004908a984 */ /* 0x000ea80000000c00 */
[----:B-1----:R1:W-:Y:S04]  /*49e0*/  @!P3 STG.E.128 desc[UR40][R12.64], R4 ;  /* 0x000000040c00b986 */ /* 0x0023e8000c101d28 */
[----:B--2---:R1:W-:Y:S02]  /*49f0*/  @!P2 STG.E.128 desc[UR40][R12.64+0x20], R8 ;  /* 0x000020080c00a986 */ /* 0x0043e4000c101d28 */
.L_x_12027:
[----:B------:R-:W-:Y:S05]  /*4a00*/  BSYNC B0 ;  /* 0x0000000000007941 */ /* 0x000fea0003800000 */
.L_x_12019:
[----:B-1----:R-:W1:Y:S01]  /*4a10*/  S2R R4, SR_TID.X ;  /* 0x0000000000047919 */ /* 0x002e620000002100 */
[----:B------:R-:W-:Y:S01]  /*4a20*/  @!PT LDS RZ, [RZ] ;  /* 0x00000000fffff984 */ /* 0x000fe20000000800 */
[----:B------:R-:W-:Y:S01]  /*4a30*/  @!PT LDS RZ, [RZ] ;  /* 0x00000000fffff984 */ /* 0x000fe20000000800 */
[----:B------:R-:W-:Y:S01]  /*4a40*/  @!PT LDS RZ, [RZ] ;  /* 0x00000000fffff984 */ /* 0x000fe20000000800 */
[----:B------:R-:W-:Y:S01]  /*4a50*/  @!PT LDS RZ, [RZ] ;  /* 0x00000000fffff984 */ /* 0x000fe20000000800 */
[----:B------:R5:W-:Y:S06]  /*4a60*/  MEMBAR.ALL.CTA ;  /* 0x0000000000007992 */ /* 0x000bec0000008000 */
[----:B-----5:R-:W5:Y:S01]  /*4a70*/  FENCE.VIEW.ASYNC.S ;  /* 0x00000000000073c6 */ /* 0x020f620000000000 */
[----:B------:R-:W-:Y:S05]  /*4a80*/  WARPSYNC.ALL ;  /* 0x0000000000007948 */ /* 0x000fea0003800000 */
[----:B------:R-:W-:Y:S01]  /*4a90*/  BSSY B0, `(.L_x_12042) ;  /* 0x0000009000007945 */ /* 0x000fe20003800000 */
[----:B-1----:R-:W-:Y:S01]  /*4aa0*/  LOP3.LUT R4, R4, 0x7f, RZ, 0xc0, !PT ;  /* 0x0000007f04047812 */ /* 0x002fe200078ec0ff */
[----:B-----5:R1:W-:Y:S03]  /*4ab0*/  BAR.SYNC.DEFER_BLOCKING R54, 0x80 ;  /* 0x000200360000751d */ /* 0x0203e60000010000 */
[----:B------:R-:W-:-:S13]  /*4ac0*/  ISETP.NE.AND P5, PT, R4, RZ, PT ;  /* 0x000000ff0400720c */ /* 0x000fda0003fa5270 */
[----:B------:R-:W-:-:S05]  /*4ad0*/  @!P5 VIADD R4, R75, 0x132a0 ;  /* 0x000132a04b04d836 */ /* 0x000fca0000000000 */
[----:B------:R-:W-:-:S04]  /*4ae0*/  @!P5 PRMT R4, RZ, 0x654, R4 ;  /* 0x00000654ff04d816 */ /* 0x000fc80000000004 */
[----:B------:R1:W-:Y:S01]  /*4af0*/  @!P5 SYNCS.ARRIVE.TRANS64.RED.A1T0 RZ, [R4+URZ], RZ ;  /* 0x000000ff04ffd9a7 */ /* 0x0003e2000810043f */
[----:B------:R-:W-:Y:S05]  /*4b00*/  @!P0 BRA `(.L_x_12043) ;  /* 0x0000000000048947 */ /* 0x000fea0003800000 */
[----:B------:R-:W-:Y:S01]  /*4b10*/  BPT.TRAP 0x1 ;  /* 0x000000040000795c */ /* 0x000fe20000300000 */
.L_x_12043:
[----:B------:R-:W-:Y:S05]  /*4b20*/  BSYNC B0 ;  /* 0x0000000000007941 */ /* 0x000fea0003800000 */
.L_x_12042:
[----:B------:R-:W5:Y:S01]  /*4b30*/  SYNCS.PHASECHK.TRANS64.TRYWAIT P0, [R75+URZ+0x132b0], R76 ;  /* 0x0132b04c4b0075a7 */ /* 0x000f62000800017f */
[----:B------:R-:W-:Y:S04]  /*4b40*/  BSSY B0, `(.L_x_12044) ;  /* 0x0000002000007945 */ /* 0x000fe80003800000 */
[----:B-----5:R-:W-:Y:S05]  /*4b50*/  @!P0 BRA `(.L_x_12045) ;  /* 0x0000013800448947 */ /* 0x020fea0003800000 */
.L_x_12262:
[----:B------:R-:W-:Y:S05]  /*4b60*/  BSYNC B0 ;  /* 0x0000000000007941 */ /* 0x000fea0003800000 */
.L_x_12044:
        /* <DEDUP_REMOVED lines=19> */
.L_x_12047:
[----:B------:R-:W-:Y:S05]  /*4ca0*/  BSYNC B0 ;  /* 0x0000000000007941 */ /* 0x000fea0003800000 */
.L_x_12046:
[----:B-1----:R-:W5:Y:S04]  /*4cb0*/  LDL R4, [R1] ;  /* 0x0000000001047983 */ /* 0x002f680000100800 */
[----:B------:R-:W2:Y:S01]  /*4cc0*/  LDL.LU R5, [R1+0x8] ;  /* 0x0000080001057983 */ /* 0x000ea20000300800 */
[----:B------:R-:W-:Y:S01]  /*4cd0*/  VIADD R17, R17, 0x1 ;  /* 0x0000000111117836 */ /* 0x000fe20000000000 */
[----:B------:R-:W-:Y:S01]  /*4ce0*/  PLOP3.LUT P0, PT, PT, PT, PT, 0x8, 0x0 ;  /* 0x000000000000781c */ /* 0x000fe20003f0e170 */
[----:B0-----:R-:W-:Y:S01]  /*4cf0*/  @!P5 VIADD R75, R75, 0x132c0 ;  /* 0x000132c04b4bd836 */ /* 0x001fe20000000000 */
        /* <DEDUP_REMOVED lines=9> */
[----:B------:R-:W-:Y:S02]  /*4d90*/  SEL R17, R17, RZ, P1 ;  /* 0x000000ff11117207 */ /* 0x000fe40000800000 */
[----:B------:R1:W-:Y:S01]  /*4da0*/  @!P5 SYNCS.ARRIVE.TRANS64.RED.A1T0 RZ, [R75+URZ], RZ ;  /* 0x000000ff4bffd9a7 */ /* 0x0003e2000810043f */
[----:B-----5:R-:W-:Y:S02]  /*4db0*/  LOP3.LUT P6, RZ, R4, 0x2, RZ, 0xc0, !PT ;  /* 0x0000000204ff7812 */ /* 0x020fe400078cc0ff */
[----:B------:R-:W-:-:S04]  /*4dc0*/  SEL R4, RZ, 0x1, P1 ;  /* 0x00000001ff047807 */ /* 0x000fc80000800000 */
[----:B--2---:R-:W-:-:S05]  /*4dd0*/  LOP3.LUT R5, R5, R4, RZ, 0x3c, !PT ;  /* 0x0000000405057212 */ /* 0x004fca00078e3cff */
[----:B------:R1:W-:Y:S02]  /*4de0*/  STL [R1+0x8], R5 ;  /* 0x0000080501007387 */ /* 0x0003e40000100800 */
[----:B------:R-:W-:Y:S05]  /*4df0*/  @P6 BRA `(.L_x_12048) ;  /* 0xffffffd400146947 */ /* 0x000fea000383ffff */
.L_x_12014:
[----:B------:R-:W2:Y:S01]  /*4e00*/  LDC R0, c[0x0][0x428] ;  /* 0x00010a00ff007b82 */ /* 0x000ea20000000800 */
[----:B------:R-:W-:Y:S04]  /*4e10*/  BSSY B0, `(.L_x_12049) ;  /* 0x0000004000007945 */ /* 0x000fe80003800000 */
[----:B------:R-:W-:Y:S05]  /*4e20*/  @P0 BRA `(.L_x_12050) ;  /* 0x0000000000080947 */ /* 0x000fea0003800000 */
[----:B------:R-:W0:Y:S02]  /*4e30*/  FENCE.VIEW.ASYNC.G ;  /* 0x00000000000073c6 */ /* 0x000e240000000100 */
[----:B0-----:R-:W-:Y:S06]  /*4e40*/  BAR.ARV 0xc, 0x200 ;  /* 0x0308000000007b1d */ /* 0x001fec0000002000 */
.L_x_12050:
[----:B------:R-:W-:Y:S05]  /*4e50*/  BSYNC B0 ;  /* 0x0000000000007941 */ /* 0x000fea0003800000 */
.L_x_12049:
[----:B------:R-:W3:Y:S01]  /*4e60*/  LDL R4, [R1+0x60] ;  /* 0x0000600001047983 */ /* 0x000ee20000100800 */
[----:B------:R-:W-:-:S03]  /*4e70*/  ULDC.64 UR4, c[0x0][0x990] ;  /* 0x0002640000047ab9 */ /* 0x000fc60000000a00 */
[----:B-1----:R-:W3:Y:S04]  /*4e80*/  LDL R5, [R1+0x48] ;  /* 0x0000480001057983 */ /* 0x002ee80000100800 */
[----:B----4-:R-:W4:Y:S04]  /*4e90*/  LDL R27, [R1+0x1c] ;  /* 0x00001c00011b7983 */ /* 0x010f280000100800 */
        /* <DEDUP_REMOVED lines=10> */
[----:B------:R-:W1:Y:S08]  /*4f40*/  @P0 LDC.64 R10, c[0x0][0x9a8] ;  /* 0x00026a00ff0a0b82 */ /* 0x000e700000000a00 */
[----:B------:R-:W0:Y:S08]  /*4f50*/  @P4 LDC R3, c[0x0][0x430] ;  /* 0x00010c00ff034b82 */ /* 0x000e300000000800 */
[----:B---3--:R-:W3:Y:S08]  /*4f60*/  @P1 LDC.64 R12, c[0x0][0x9b8] ;  /* 0x00026e00ff0c1b82 */ /* 0x008ef00000000a00 */
[----:B------:R-:W3:Y:S08]  /*4f70*/  @P0 LDC.64 R14, c[0x0][0x9b0] ;  /* 0x00026c00ff0e0b82 */ /* 0x000ef00000000a00 */
[----:B------:R-:W3:Y:S01]  /*4f80*/  @P1 LDC.64 R20, c[0x0][0x9c0] ;  /* 0x00027000ff141b82 */ /* 0x000ee20000000a00 */
[----:B--2---:R-:W-:-:S04]  /*4f90*/  @P4 IMAD.HI.U32 R2, R24, R0, RZ ;  /* 0x0000000018024227 */ /* 0x004fc800078e00ff */
[-C--:B-1----:R-:W-:Y:S02]  /*4fa0*/  @P0 IMAD R0, R4, R10.reuse, RZ ;  /* 0x0000000a04000224 */ /* 0x082fe400078e02ff */
[----:B------:R-:W-:Y:S01]  /*4fb0*/  IMAD.MOV.U32 R7, RZ, RZ, R24 ;  /* 0x000000ffff077224 */ /* 0x000fe200078e0018 */
[----:B0-----:R-:W-:Y:S01]  /*4fc0*/  @P4 SHF.R.U32.HI R7, RZ, R3, R2 ;  /* 0x00000003ff074219 */ /* 0x001fe20000011602 */
[C---:B------:R-:W-:Y:S02]  /*4fd0*/  @P0 IMAD R11, R5.reuse, R11, R0 ;  /* 0x0000000b050b0224 */ /* 0x040fe400078e0200 */
[----:B------:R-:W-:Y:S01]  /*4fe0*/  @P0 IMAD.WIDE.U32 R2, R5, R10, RZ ;  /* 0x0000000a05020225 */ /* 0x000fe200078e00ff */
[----:B------:R-:W-:-:S03]  /*4ff0*/  @P0 SHF.R.S32.HI R9, RZ, 0x1f, R7 ;  /* 0x0000001fff090819 */ /* 0x000fc60000011407 */
[-C--:B---3--:R-:W-:Y:S02]  /*5000*/  @P1 IMAD R4, R4, R12.reuse, RZ ;  /* 0x0000000c04041224 */ /* 0x088fe400078e02ff */
        /* <DEDUP_REMOVED lines=22> */
[----:B----4-:R-:W-:Y:S01]  /*5170*/  IADD3 R2, R26, 0x15f, -R27 ;  /* 0x0000015f1a027810 */ /* 0x010fe20007ffe81b */
[----:B------:R-:W1:Y:S02]  /*5180*/  @P4 LDC R6, c[0x0][0x42c] ;  /* 0x00010b00ff064b82 */ /* 0x000e640000000800 */
[----:B------:R3:W2:Y:S02]  /*5190*/  @P0 LDG.E R3, desc[UR40][R4.64] ;  /* 0x0000002804030981 */ /* 0x0006a4000c1e1900 */
[----:B------:R-:W-:-:S04]  /*51a0*/  IMAD R2, R25, 0xc0, R2 ;  /* 0x000000c019027824 */ /* 0x000fc800078e0202 */
[----:B------:R-:W-:-:S05]  /*51b0*/  IMAD.HI R2, R2, 0x66666667, RZ ;  /* 0x6666666702027827 */ /* 0x000fca00078e02ff */
[----:B------:R-:W-:-:S04]  /*51c0*/  SHF.R.U32.HI R7, RZ, 0x1f, R2 ;  /* 0x0000001fff077819 */ /* 0x000fc80000011602 */
[----:B------:R-:W-:-:S04]  /*51d0*/  LEA.HI.SX32 R7, R2, R7, 0x1a ;  /* 0x0000000702077211 */ /* 0x000fc800078fd2ff */
[----:B------:R-:W-:Y:S01]  /*51e0*/  VIMNMX R104, R104, R7, PT ;  /* 0x0000000768687248 */ /* 0x000fe20003fe0100 */
[----:B-1----:R-:W-:-:S03]  /*51f0*/  @P4 IMAD.HI.U32 R6, R24, R6, RZ ;  /* 0x0000000618064227 */ /* 0x002fc600078e00ff */
[----:B------:R-:W-:Y:S01]  /*5200*/  ISETP.GE.AND P1, PT, R104, 0x1, PT ;  /* 0x000000016800780c */ /* 0x000fe20003f26270 */
[----:B------:R-:W-:Y:S01]  /*5210*/  IMAD.MOV.U32 R2, RZ, RZ, R24 ;  /* 0x000000ffff027224 */ /* 0x000fe200078e0018 */
[----:B0-----:R-:W-:Y:S02]  /*5220*/  @P4 SHF.R.U32.HI R2, RZ, R11, R6 ;  /* 0x0000000bff024219 */ /* 0x001fe40000011606 */
[----:B------:R-:W-:-:S03]  /*5230*/  CS2R R20, SRZ ;  /* 0x0000000000147805 */ /* 0x000fc6000001ff00 */
[----:B------:R0:W-:Y:S01]  /*5240*/  STL [R1+0x18], R2 ;  /* 0x0000180201007387 */ /* 0x0001e20000100800 */
[----:B------:R-:W-:Y:S01]  /*5250*/  PLOP3.LUT P0, PT, PT, PT, PT, 0x80, 0x0 ;  /* 0x000000000000781c */ /* 0x000fe20003f0f070 */
[----:B------:R-:W-:Y:S01]  /*5260*/  IMAD.MOV.U32 R55, RZ, RZ, RZ ;  /* 0x000000ffff377224 */ /* 0x000fe200078e00ff */
        /* <DEDUP_REMOVED lines=13> */
[----:B------:R-:W-:Y:S01]  /*5340*/  CS2R R36, SRZ ;  /* 0x0000000000247805 */ /* 0x000fe2000001ff00 */
[----:B------:R-:W-:Y:S01]  /*5350*/  IMAD.MOV.U32 R60, RZ, RZ, RZ ;  /* 0x000000ffff3c7224 */ /* 0x000fe200078e00ff */
[----:B------:R-:W-:Y:S01]  /*5360*/  CS2R R40, SRZ ;  /* 0x0000000000287805 */ /* 0x000fe2000001ff00 */
[----:B------:R-:W-:Y:S02]  /*5370*/  IMAD.MOV.U32 R62, RZ, RZ, RZ ;  /* 0x000000ffff3e7224 */ /* 0x000fe400078e00ff */
[----:B--2---:R-:W-:-:S04]  /*5380*/  FMUL.FTZ R0, R3, R0 ;  /* 0x0000000003007220 */ /* 0x004fc80000410000 */
[----:B0-----:R-:W-:Y:S01]  /*5390*/  FMUL.FTZ R2, R0, UR4 ;  /* 0x0000000400027c20 */ /* 0x001fe20008410000 */
        /* <DEDUP_REMOVED lines=33> */
.L_x_12053:
[----:B------:R-:W-:Y:S05]  /*55b0*/  BSYNC B6 ;  /* 0x0000000000067941 */ /* 0x000fea0003800000 */
.L_x_12052:
        /* <DEDUP_REMOVED lines=13> */
.L_x_12057:
[----:B-1----:R1:W2:Y:S02]  /*5690*/  SYNCS.PHASECHK.TRANS64.TRYWAIT P0, [R16+URZ+0x13200], R3 ;  /* 0x01320003100075a7 */ /* 0x0022a4000800017f */
[----:B--2---:R-:W-:Y:S05]  /*56a0*/  @!P0 NANOSLEEP.SYNCS 0x989680 ;  /* 0x009896800000895d */ /* 0x004fea0003900000 */
[----:B------:R-:W2:Y:S02]  /*56b0*/  @!P0 SYNCS.PHASECHK.TRANS64 P0, [R16+URZ+0x13200], R3 ;  /* 0x01320003100085a7 */ /* 0x000ea4000800007f */
[----:B--2---:R-:W-:Y:S05]  /*56c0*/  @!P0 BRA `(.L_x_12057) ;  /* 0xfffffffc00f08947 */ /* 0x004fea000383ffff */
.L_x_12056:
[----:B------:R-:W-:Y:S05]  /*56d0*/  BSYNC B0 ;  /* 0x0000000000007941 */ /* 0x000fea0003800000 */
.L_x_12055:
[----:B------:R-:W-:Y:S05]  /*56e0*/  BRA `(.L_x_12058) ;  /* 0x0000002c00707947 */ /* 0x000fea0003800000 */
.L_x_12054:
[----:B------:R-:W0:Y:S01]  /*56f0*/  S2R R3, SR_TID.X ;  /* 0x0000000000037919 */ /* 0x000e220000002100 */
[----:B------:R-:W-:Y:S01]  /*5700*/  LOP3.LUT P0, RZ, R24, 0x1bf, RZ, 0xc0, !PT ;  /* 0x000001bf18ff7812 */ /* 0x000fe2000780c0ff */
[----:B------:R-:W-:Y:S01]  /*5710*/  ULDC.64 UR4, c[0x0][0x3d8] ;  /* 0x0000f60000047ab9 */ /* 0x000fe20000000a00 */
[----:B-----5:R-:W-:Y:S01]  /*5720*/  SHF.R.S32.HI R0, RZ, 0x1f, R28 ;  /* 0x0000001fff007819 */ /* 0x020fe2000001141c */
[----:B------:R-:W-:Y:S01]  /*5730*/  ULDC.64 UR6, c[0x0][0x3e8] ;  /* 0x0000fa0000067ab9 */ /* 0x000fe20000000a00 */
[C---:B------:R-:W-:Y:S01]  /*5740*/  IMAD.WIDE.U32 R30, R28.reuse, UR4, RZ ;  /* 0x000000041c1e7c25 */ /* 0x040fe2000f8e00ff */
[----:B------:R-:W-:Y:S03]  /*5750*/  BSSY B6, `(.L_x_12059) ;  /* 0x000001f000067945 */ /* 0x000fe60003800000 */
[----:B------:R-:W-:-:S04]  /*5760*/  IMAD.WIDE.U32 R32, R28, UR6, RZ ;  /* 0x000000061c207c25 */ /* 0x000fc8000f8e00ff */
[----:B0-----:R-:W-:Y:S02]  /*5770*/  VIADD R5, R3, 0xffffff80 ;  /* 0xffffff8003057836 */ /* 0x001fe40000000000 */
[----:B------:R-:W-:-:S03]  /*5780*/  IMAD R3, R0, UR4, RZ ;  /* 0x0000000400037c24 */ /* 0x000fc6000f8e02ff */
[----:B------:R-:W-:Y:S01]  /*5790*/  LEA.HI R4, R5, R5, RZ, 0x1 ;  /* 0x0000000505047211 */ /* 0x000fe200078f08ff */
[----:B------:R-:W-:-:S03]  /*57a0*/  IMAD R3, R28, UR5, R3 ;  /* 0x000000051c037c24 */ /* 0x000fc6000f8e0203 */
[----:B------:R-:W-:Y:S01]  /*57b0*/  LOP3.LUT R4, R4, 0xfffffffe, RZ, 0xc0, !PT ;  /* 0xfffffffe04047812 */ /* 0x000fe200078ec0ff */
[----:B------:R-:W-:-:S04]  /*57c0*/  IMAD.IADD R39, R3, 0x1, R31 ;  /* 0x0000000103277824 */ /* 0x000fc800078e021f */
[----:B------:R-:W-:Y:S02]  /*57d0*/  IMAD.IADD R4, R5, 0x1, -R4 ;  /* 0x0000000105047824 */ /* 0x000fe400078e0a04 */
[----:B------:R-:W-:Y:S02]  /*57e0*/  IMAD R5, R0, UR6, RZ ;  /* 0x0000000600057c24 */ /* 0x000fe4000f8e02ff */
[----:B------:R-:W-:Y:S02]  /*57f0*/  IMAD.SHL.U32 R24, R4, 0x8, RZ ;  /* 0x0000000804187824 */ /* 0x000fe400078e00ff */
[----:B------:R-:W-:-:S03]  /*5800*/  IMAD R5, R28, UR7, R5 ;  /* 0x000000071c057c24 */ /* 0x000fc6000f8e0205 */
[----:B------:R-:W-:Y:S01]  /*5810*/  SHF.R.S32.HI R25, RZ, 0x1f, R24 ;  /* 0x0000001fff197819 */ /* 0x000fe20000011418 */
        /* <DEDUP_REMOVED lines=18> */
.L_x_12060:
[----:B------:R-:W-:Y:S05]  /*5940*/  BSYNC B6 ;  /* 0x0000000000067941 */ /* 0x000fea0003800000 */
.L_x_12059:
[----:B------:R-:W2:Y:S01]  /*5950*/  LDL R20, [R1+0x14] ;  /* 0x0000140001147983 */ /* 0x000ea20000100800 */
[----:B------:R-:W0:Y:S01]  /*5960*/  LDC.64 R10, c[0x0][0x3d8] ;  /* 0x0000f600ff0a7b82 */ /* 0x000e220000000a00 */
[----:B------:R-:W-:Y:S01]  /*5970*/  ULDC.U8 UR4, c[0x0][0x3f0] ;  /* 0x0000fc0000047ab9 */ /* 0x000fe20000000000 */
[----:B------:R-:W-:Y:S01]  /*5980*/  BSSY B0, `(.L_x_12061) ;  /* 0x00002aa000007945 */ /* 0x000fe20003800000 */
[----:B------:R-:W-:-:S05]  /*5990*/  ISETP.NE.AND P0, PT, RZ, UR4, PT ;  /* 0x00000004ff007c0c */ /* 0x000fca000bf05270 */
[----:B------:R-:W1:Y:S01]  /*59a0*/  LDC.64 R12, c[0x0][0x3e8] ;  /* 0x0000fa00ff0c7b82 */ /* 0x000e620000000a00 */
[----:B--2---:R-:W-:Y:S01]  /*59b0*/  SHF.R.S32.HI R3, RZ, 0x1f, R20 ;  /* 0x0000001fff037819 */ /* 0x004fe20000011414 */
[----:B0-----:R-:W-:-:S04]  /*59c0*/  IMAD.WIDE.U32 R6, R20, R10, RZ ;  /* 0x0000000a14067225 */ /* 0x001fc800078e00ff */
[C---:B------:R-:W-:Y:S02]  /*59d0*/  IMAD R0, R3.reuse, R10, RZ ;  /* 0x0000000a03007224 */ /* 0x040fe400078e02ff */
[-C--:B-1----:R-:W-:Y:S02]  /*59e0*/  IMAD R8, R3, R12.reuse, RZ ;  /* 0x0000000c03087224 */ /* 0x082fe400078e02ff */
        /* <DEDUP_REMOVED lines=19> */
[----:B-1----:R-:W-:Y:S02]  /*5b20*/  @P1 SHF.R.U32.HI R3, RZ, R9, R8 ;  /* 0x00000009ff031219 */ /* 0x002fe40000011608 */
[----:B------:R-:W-:Y:S02]  /*5b30*/  CS2R R8, SRZ ;  /* 0x0000000000087805 */ /* 0x000fe4000001ff00 */
[----:B------:R-:W-:Y:S01]  /*5b40*/  SHF.R.S32.HI R41, RZ, 0x1f, R3 ;  /* 0x0000001fff297819 */ /* 0x000fe20000011403 */
[----:B--2---:R-:W-:Y:S01]  /*5b50*/  IMAD R0, R20, -0xc0, R21 ;  /* 0xffffff4014007824 */ /* 0x004fe200078e0215 */
[----:B------:R-:W-:-:S04]  /*5b60*/  CS2R R20, SRZ ;  /* 0x0000000000147805 */ /* 0x000fc8000001ff00 */
[----:B------:R-:W-:-:S04]  /*5b70*/  VIMNMX R0, R0, 0xc0, PT ;  /* 0x000000c000007848 */ /* 0x000fc80003fe0100 */
[----:B------:R-:W-:-:S13]  /*5b80*/  ISETP.GE.AND P0, PT, R23, R0, PT ;  /* 0x000000001700720c */ /* 0x000fda0003f06270 */
[----:B------:R-:W-:Y:S05]  /*5b90*/  @P0 BRA `(.L_x_12064) ;  /* 0x0000000000840947 */ /* 0x000fea0003800000 */
[----:B------:R-:W-:Y:S01]  /*5ba0*/  SHF.R.S32.HI R40, RZ, 0x1f, R23 ;  /* 0x0000001fff287819 */ /* 0x000fe20000011417 */
[CCC-:B------:R-:W-:Y:S01]  /*5bb0*/  IMAD.WIDE.U32 R8, R23.reuse, R10.reuse, R24.reuse ;  /* 0x0000000a17087225 */ /* 0x1c0fe200078e0018 */
[----:B------:R-:W-:Y:S01]  /*5bc0*/  ULDC UR4, c[0x0][0x3d4] ;  /* 0x0000f50000047ab9 */ /* 0x000fe20000000800 */
[----:B------:R-:W-:Y:S01]  /*5bd0*/  ULDC.64 UR6, c[0x0][0x3c8] ;  /* 0x0000f20000067ab9 */ /* 0x000fe20000000a00 */
[----:B------:R-:W-:Y:S01]  /*5be0*/  ISETP.GE.AND P3, PT, R24, UR4, PT ;  /* 0x0000000418007c0c */ /* 0x000fe2000bf66270 */
[----:B------:R-:W-:Y:S01]  /*5bf0*/  IMAD R0, R40, R10, RZ ;  /* 0x0000000a28007224 */ /* 0x000fe200078e02ff */
[----:B------:R-:W-:Y:S01]  /*5c00*/  IADD3 R30, P1, R8, R30, RZ ;  /* 0x0000001e081e7210 */ /* 0x000fe20007f3e0ff */
[-C--:B------:R-:W-:Y:S01]  /*5c10*/  IMAD R26, R40, R12.reuse, RZ ;  /* 0x0000000c281a7224 */ /* 0x080fe200078e02ff */
[----:B------:R-:W-:Y:S01]  /*5c20*/  CS2R R34, SRZ ;  /* 0x0000000000227805 */ /* 0x000fe2000001ff00 */
[----:B------:R-:W-:-:S04]  /*5c30*/  IMAD.WIDE.U32 R20, R23, R12, R24 ;  /* 0x0000000c17147225 */ /* 0x000fc800078e0018 */
        /* <DEDUP_REMOVED lines=22> */
[----:B------:R0:W5:Y:S02]  /*5da0*/  @!P4 LDG.E.64 R20, desc[UR40][R4.64+0x10] ;  /* 0x000010280414c981 */ /* 0x000164000c1e1b00 */
.L_x_12064:
[----:B------:R-:W-:Y:S05]  /*5db0*/  BSYNC B1 ;  /* 0x0000000000017941 */ /* 0x000fea0003800000 */
.L_x_12063:
[----:B0-----:R-:W2:Y:S01]  /*5dc0*/  LDL R7, [R1+0x5c] ;  /* 0x00005c0001077983 */ /* 0x001ea20000100800 */
[-C--:B------:R-:W-:Y:S01]  /*5dd0*/  IMAD.WIDE.U32 R4, R3, R10.reuse, R38 ;  /* 0x0000000a03047225 */ /* 0x080fe200078e0026 */
        /* <DEDUP_REMOVED lines=17> */
.L_x_12265:
[----:B------:R-:W-:-:S03]  /*5ef0*/  UMOV UR4, 0xffffffff ;  /* 0xffffffff00047882 */ /* 0x000fc60000000000 */
[----:B------:R-:W-:Y:S05]  /*5f00*/  BRA.DIV UR4, `(.L_x_12066) ;  /* 0x0000012604907947 */ /* 0x000fea000b800000 */
.L_x_12268:
[----:B------:R-:W-:-:S03]  /*5f10*/  UMOV UR4, 0xffffffff ;  /* 0xffffffff00047882 */ /* 0x000fc60000000000 */
[----:B------:R-:W-:Y:S05]  /*5f20*/  BRA.DIV UR4, `(.L_x_12067) ;  /* 0x0000012604b07947 */ /* 0x000fea000b800000 */
.L_x_12271:
[----:B------:R-:W-:-:S03]  /*5f30*/  UMOV UR4, 0xffffffff ;  /* 0xffffffff00047882 */ /* 0x000fc60000000000 */
[----:B------:R-:W-:Y:S05]  /*5f40*/  BRA.DIV UR4, `(.L_x_12068) ;  /* 0x0000012604d07947 */ /* 0x000fea000b800000 */
.L_x_12274:
[----:B------:R-:W0:Y:S01]  /*5f50*/  SYNCS.PHASECHK.TRANS64.TRYWAIT P1, [R16+URZ+0x13200], R5 ;  /* 0x01320005100075a7 */ /* 0x000e22000802017f */
[----:B------:R-:W-:Y:S04]  /*5f60*/  BSSY B1, `(.L_x_12069) ;  /* 0x0000002000017945 */ /* 0x000fe80003800000 */
[----:B0-----:R-:W-:Y:S05]  /*5f70*/  @!P1 BRA `(.L_x_12070) ;  /* 0x0000012400ec9947 */ /* 0x001fea0003800000 */
.L_x_12275:
[----:B------:R-:W-:Y:S05]  /*5f80*/  BSYNC B1 ;  /* 0x0000000000017941 */ /* 0x000fea0003800000 */
.L_x_12069:
        /* <DEDUP_REMOVED lines=127> */
.L_x_12073:
[----:B------:R-:W-:Y:S05]  /*6780*/  BSYNC B1 ;  /* 0x0000000000017941 */ /* 0x000fea0003800000 */
.L_x_12072:
        /* <DEDUP_REMOVED lines=25> */
[----:B------:R-:W-:-:S02]  /*6920*/  LOP3.LUT R25, R25, 0xff000000, R21, 0xf8, !PT ;  /* 0xff00000019197812 */ /* 0x000fc400078ef815 */
[----:B------:R-:W-:Y:S02]  /*6930*/  LOP3.LUT R13, R13, 0xff000000, R9, 0xf8, !PT ;  /* 0xff0000000d0d7812 */ /* 0x000fe400078ef809 */
[----:B------:R-:W-:Y:S02]  /*6940*/  PRMT R15, R14, 0x7054, R15 ;  /* 0x000070540e0f7816 */ /* 0x000fe4000000000f */
[----:B------:R-:W-:Y:S02]  /*6950*/  F2FP.F16.E4M3.UNPACK_B R21, R25 ;  /* 0x00000019ff15723e */ /* 0x000fe400020006ff */
[----:B------:R-:W-:Y:S02]  /*6960*/  F2FP.F16.E4M3.UNPACK_B R14, R13 ;  /* 0x0000000dff0e723e */ /* 0x000fe400020006ff */
[----:B------:R-:W-:Y:S01]  /*6970*/  LOP3.LUT R20, R15, 0xff000000, R20, 0xf8, !PT ;  /* 0xff0000000f147812 */ /* 0x000fe200078ef814 */
[--C-:B------:R-:W-:Y:S01]  /*6980*/  HADD2.F32 R24, -RZ, R21.reuse.H1_H1 ;  /* 0x30000015ff187230 */ /* 0x100fe20000004100 */
[----:B------:R-:W-:Y:S01]  /*6990*/  F2FP.F16.E4M3.UNPACK_B R25, R25.H1 ;  /* 0x00000019ff19723e */ /* 0x000fe200030006ff */
[----:B------:R-:W-:Y:S01]  /*69a0*/  HADD2.F32 R15, -RZ, R14.H1_H1 ;  /* 0x3000000eff0f7230 */ /* 0x000fe20000004100 */
[----:B------:R-:W-:Y:S01]  /*69b0*/  F2FP.F16.E4M3.UNPACK_B R13, R13.H1 ;  /* 0x0000000dff0d723e */ /* 0x000fe200030006ff */
[----:B------:R-:W-:-:S02]  /*69c0*/  HADD2.F32 R21, -RZ, R21.H0_H0 ;  /* 0x20000015ff157230 */ /* 0x000fc40000004100 */
[----:B------:R-:W-:Y:S01]  /*69d0*/  HADD2.F32 R14, -RZ, R14.H0_H0 ;  /* 0x2000000eff0e7230 */ /* 0x000fe20000004100 */
[----:B--2---:R-:W-:Y:S01]  /*69e0*/  LOP3.LUT P0, RZ, R0, 0x2, RZ, 0xc0, !PT ;  /* 0x0000000200ff7812 */ /* 0x004fe2000780c0ff */
[----:B------:R-:W-:-:S12]  /*69f0*/  VIADD R0, R3, 0x20 ;  /* 0x0000002003007836 */ /* 0x000fd80000000000 */
[----:B------:R-:W-:Y:S01]  /*6a00*/  @P0 VIADD R0, R3, 0xffffffe0 ;  /* 0xffffffe003000836 */ /* 0x000fe20000000000 */
[----:B------:R-:W-:-:S04]  /*6a10*/  LOP3.LUT R3, R8, 0xff, RZ, 0xc0, !PT ;  /* 0x000000ff08037812 */ /* 0x000fc800078ec0ff */
[----:B0-----:R-:W0:Y:S01]  /*6a20*/  LDS.128 R4, [R0+0xb000] ;  /* 0x00b0000000047984 */ /* 0x001e220000000c00 */
[----:B------:R-:W-:Y:S02]  /*6a30*/  PRMT R10, R10, 0x7604, R3 ;  /* 0x000076040a0a7816 */ /* 0x000fe40000000003 */
[----:B------:R-:W-:-:S04]  /*6a40*/  SHF.R.U32.HI R3, RZ, 0x10, R8 ;  /* 0x00000010ff037819 */ /* 0x000fc80000011608 */
[----:B------:R-:W-:-:S04]  /*6a50*/  LOP3.LUT R3, R3, 0xff, RZ, 0xc0, !PT ;  /* 0x000000ff03037812 */ /* 0x000fc800078ec0ff */
[----:B------:R-:W-:-:S04]  /*6a60*/  PRMT R11, R3, 0x7054, R10 ;  /* 0x00007054030b7816 */ /* 0x000fc8000000000a */
[----:B------:R-:W-:Y:S02]  /*6a70*/  LOP3.LUT R12, R11, 0xff000000, R8, 0xf8, !PT ;  /* 0xff0000000b0c7812 */ /* 0x000fe400078ef808 */
[-C--:B0-----:R-:W-:Y:S02]  /*6a80*/  F2FP.F16.E4M3.UNPACK_B R3, R6.reuse.H1 ;  /* 0x00000006ff03723e */ /* 0x081fe400030006ff */
        /* <DEDUP_REMOVED lines=81> */
.L_x_12062:
[----:B------:R-:W2:Y:S01]  /*6fa0*/  LDL R3, [R1+0x1c] ;  /* 0x00001c0001037983 */ /* 0x000ea20000100800 */
[----:B------:R-:W-:Y:S01]  /*6fb0*/  SHF.R.S32.HI R20, RZ, 0x1f, R23 ;  /* 0x0000001fff147819 */ /* 0x000fe20000011417 */
[----:B------:R-:W0:Y:S02]  /*6fc0*/  LDC R41, c[0x0][0x3d4] ;  /* 0x0000f500ff297b82 */ /* 0x000e240000000800 */
[----:B------:R-:W2:Y:S01]  /*6fd0*/  LDL R35, [R1+0x14] ;  /* 0x0000140001237983 */ /* 0x000ea20000100800 */
[----:B------:R-:W-:-:S03]  /*6fe0*/  SHF.R.S32.HI R9, RZ, 0x1f, R18 ;  /* 0x0000001fff097819 */ /* 0x000fc60000011412 */
[----:B------:R-:W3:Y:S01]  /*6ff0*/  LDL R34, [R1+0x5c] ;  /* 0x00005c0001227983 */ /* 0x000ee20000100800 */
[----:B------:R-:W-:Y:S01]  /*7000*/  IMAD.MOV.U32 R8, RZ, RZ, R18 ;  /* 0x000000ffff087224 */ /* 0x000fe200078e0012 */
[----:B------:R-:W-:Y:S01]  /*7010*/  ULDC.64 UR4, c[0x0][0x3c8] ;  /* 0x0000f20000047ab9 */ /* 0x000fe20000000a00 */
[-C--:B------:R-:W-:Y:S01]  /*7020*/  IMAD R0, R20, R10.reuse, RZ ;  /* 0x0000000a14007224 */ /* 0x080fe200078e02ff */
[----:B------:R-:W-:Y:S01]  /*7030*/  ULDC.64 UR6, c[0x0][0x3e0] ;  /* 0x0000f80000067ab9 */ /* 0x000fe20000000a00 */
        /* <DEDUP_REMOVED lines=8> */
[----:B------:R-:W1:Y:S01]  /*70c0*/  LDC R0, c[0x0][0x428] ;  /* 0x00010a00ff007b82 */ /* 0x000e620000000800 */
        /* <DEDUP_REMOVED lines=10> */
[----:B------:R-:W-:-:S02]  /*7170*/  IMAD.MOV.U32 R38, RZ, RZ, R30 ;  /* 0x000000ffff267224 */ /* 0x000fc400078e001e */
[----:B------:R-:W-:Y:S02]  /*7180*/  IMAD.MOV.U32 R36, RZ, RZ, R32 ;  /* 0x000000ffff247224 */ /* 0x000fe400078e0020 */
[----:B--2---:R-:W-:-:S05]  /*7190*/  IMAD R3, R35, -0xc0, R3 ;  /* 0xffffff4023037824 */ /* 0x004fca00078e0203 */
[----:B------:R-:W-:-:S04]  /*71a0*/  VIMNMX R20, R3, 0xc0, PT ;  /* 0x000000c003147848 */ /* 0x000fc80003fe0100 */
[----:B------:R-:W-:Y:S01]  /*71b0*/  ISETP.GE.AND P0, PT, R23, R20, PT ;  /* 0x000000141700720c */ /* 0x000fe20003f06270 */
[----:B------:R-:W-:-:S03]  /*71c0*/  IMAD R3, R28, 0xc0, RZ ;  /* 0x000000c01c037824 */ /* 0x000fc600078e02ff */
[----:B0-----:R-:W-:Y:S02]  /*71d0*/  ISETP.GE.OR P0, PT, R18, R41, P0 ;  /* 0x000000291200720c */ /* 0x001fe40000706670 */
[----:B------:R-:W-:Y:S02]  /*71e0*/  IADD3.X R9, R3, UR5, R7, P1, !PT ;  /* 0x0000000503097c10 */ /* 0x000fe40008ffe407 */
[----:B------:R-:W-:-:S09]  /*71f0*/  CS2R R6, SRZ ;  /* 0x0000000000067805 */ /* 0x000fd2000001ff00 */
[----:B------:R0:W5:Y:S04]  /*7200*/  @!P0 LDG.E.128 R4, desc[UR40][R8.64] ;  /* 0x0000002808048981 */ /* 0x000168000c1e1d00 */
[----:B------:R2:W5:Y:S01]  /*7210*/  @!P0 LDG.E.128 R24, desc[UR40][R14.64] ;  /* 0x000000280e188981 */ /* 0x000562000c1e1d00 */
[----:B-1----:R-:W-:-:S13]  /*7220*/  ISETP.NE.AND P0, PT, R0, 0x1, PT ;  /* 0x000000010000780c */ /* 0x002fda0003f05270 */
[----:B------:R-:W1:Y:S08]  /*7230*/  @P0 LDC R0, c[0x0][0x42c] ;  /* 0x00010b00ff000b82 */ /* 0x000e700000000800 */
[----:B------:R-:W4:Y:S01]  /*7240*/  @P0 LDC R21, c[0x0][0x430] ;  /* 0x00010c00ff150b82 */ /* 0x000f220000000800 */
[----:B------:R-:W-:-:S04]  /*7250*/  IMAD R3, R35, 0xc0, R23 ;  /* 0x000000c023037824 */ /* 0x000fc800078e0217 */
[----:B-1----:R-:W-:-:S05]  /*7260*/  @P0 IMAD.HI.U32 R0, R3, R0, RZ ;  /* 0x0000000003000227 */ /* 0x002fca00078e00ff */
[----:B----4-:R-:W-:-:S04]  /*7270*/  @P0 SHF.R.U32.HI R3, RZ, R21, R0 ;  /* 0x00000015ff030219 */ /* 0x010fc80000011600 */
[----:B------:R-:W-:Y:S01]  /*7280*/  SHF.R.S32.HI R21, RZ, 0x1f, R3 ;  /* 0x0000001fff157819 */ /* 0x000fe20000011403 */
[----:B0-----:R-:W-:-:S04]  /*7290*/  IMAD.WIDE.U32 R8, R3, R10, R38 ;  /* 0x0000000a03087225 */ /* 0x001fc800078e0026 */
[C---:B------:R-:W-:Y:S02]  /*72a0*/  IMAD R10, R21.reuse, R10, RZ ;  /* 0x0000000a150a7224 */ /* 0x040fe400078e02ff */
[-C--:B------:R-:W-:Y:S02]  /*72b0*/  IMAD R0, R21, R12.reuse, RZ ;  /* 0x0000000c15007224 */ /* 0x080fe400078e02ff */
[----:B--2---:R-:W-:Y:S01]  /*72c0*/  IMAD.WIDE.U32 R14, R3, R12, R36 ;  /* 0x0000000c030e7225 */ /* 0x004fe200078e0024 */
[----:B------:R-:W-:-:S03]  /*72d0*/  IADD3 R8, P0, R8, UR4, RZ ;  /* 0x0000000408087c10 */ /* 0x000fc6000ff1e0ff */
[C---:B------:R-:W-:Y:S02]  /*72e0*/  IMAD R11, R3.reuse, R11, R10 ;  /* 0x0000000b030b7224 */ /* 0x040fe400078e020a */
[----:B------:R-:W-:Y:S01]  /*72f0*/  IMAD R3, R3, R13, R0 ;  /* 0x0000000d03037224 */ /* 0x000fe200078e0200 */
[----:B------:R-:W-:Y:S01]  /*7300*/  IADD3 R0, P1, R14, UR6, RZ ;  /* 0x000000060e007c10 */ /* 0x000fe2000ff3e0ff */
[----:B------:R-:W-:Y:S01]  /*7310*/  UMOV UR4, 0xffffffff ;  /* 0xffffffff00047882 */ /* 0x000fe20000000000 */
[----:B------:R-:W-:Y:S02]  /*7320*/  IADD3.X R13, R9, UR5, R11, P0, !PT ;  /* 0x00000005090d7c10 */ /* 0x000fe400087fe40b */
[----:B------:R-:W-:Y:S02]  /*7330*/  IADD3.X R3, R15, UR7, R3, P1, !PT ;  /* 0x000000070f037c10 */ /* 0x000fe40008ffe403 */
[----:B---3--:R-:W-:Y:S01]  /*7340*/  LEA.HI R9, R34, R34, RZ, 0x1 ;  /* 0x0000002222097211 */ /* 0x008fe200078f08ff */
[----:B------:R-:W-:Y:S06]  /*7350*/  BRA.DIV UR4, `(.L_x_12074) ;  /* 0x0000011604087947 */ /* 0x000fec000b800000 */
.L_x_12278:
[----:B------:R-:W-:Y:S01]  /*7360*/  UMOV UR4, 0xffffffff ;  /* 0xffffffff00047882 */ /* 0x000fe20000000000 */
[----:B------:R-:W-:Y:S02]  /*7370*/  LOP3.LUT R9, R9, 0xfffffffe, RZ, 0xc0, !PT ;  /* 0xfffffffe09097812 */ /* 0x000fe400078ec0ff */
[----:B------:R-:W-:Y:S05]  /*7380*/  BRA.DIV UR4, `(.L_x_12075) ;  /* 0x0000011604207947 */ /* 0x000fea000b800000 */
.L_x_12281:
[----:B------:R-:W-:Y:S01]  /*7390*/  UMOV UR4, 0xffffffff ;  /* 0xffffffff00047882 */ /* 0x000fe20000000000 */
[----:B------:R-:W-:Y:S02]  /*73a0*/  IMAD.IADD R9, R34, 0x1, -R9 ;  /* 0x0000000122097824 */ /* 0x000fe400078e0a09 */
[----:B------:R-:W-:Y:S05]  /*73b0*/  BRA.DIV UR4, `(.L_x_12076) ;  /* 0x00000116043c7947 */ /* 0x000fea000b800000 */
.L_x_12284:
[----:B------:R-:W-:Y:S01]  /*73c0*/  UMOV UR4, 0xffffffff ;  /* 0xffffffff00047882 */ /* 0x000fe20000000000 */
[----:B------:R-:W-:Y:S02]  /*73d0*/  SHF.L.U32 R3, R9, 0x1f, RZ ;  /* 0x0000001f09037819 */ /* 0x000fe400000006ff */
[----:B------:R-:W-:Y:S05]  /*73e0*/  BRA.DIV UR4, `(.L_x_12077) ;  /* 0x0000011604587947 */ /* 0x000fea000b800000 */
.L_x_12287:
[----:B------:R-:W0:Y:S01]  /*73f0*/  SYNCS.PHASECHK.TRANS64.TRYWAIT P1, [R16+URZ+0x13200], R3 ;  /* 0x01320003100075a7 */ /* 0x000e22000802017f */
[----:B------:R-:W-:Y:S01]  /*7400*/  ISETP.GE.AND P0, PT, R18, R41, PT ;  /* 0x000000291200720c */ /* 0x000fe20003f06270 */
[----:B------:R-:W-:Y:S03]  /*7410*/  BSSY B1, `(.L_x_12078) ;  /* 0x0000003000017945 */ /* 0x000fe60003800000 */
[----:B------:R-:W-:Y:S01]  /*7420*/  ISETP.GE.OR P0, PT, R23, R20, P0 ;  /* 0x000000141700720c */ /* 0x000fe20000706670 */
[----:B0-----:R-:W-:-:S12]  /*7430*/  @!P1 BRA `(.L_x_12079) ;  /* 0x00000114006c9947 */ /* 0x001fd80003800000 */
.L_x_12288:
[----:B------:R-:W-:Y:S05]  /*7440*/  BSYNC B1 ;  /* 0x0000000000017941 */ /* 0x000fea0003800000 */
.L_x_12078:
[----:B------:R-:W-:Y:S05]  /*7450*/  @P0 BRA `(.L_x_12071) ;  /* 0x0000000c00f00947 */ /* 0x000fea0003800000 */
[----:B------:R-:W2:Y:S04]  /*7460*/  LDL R15, [R1+0x2c] ;  /* 0x00002c00010f7983 */ /* 0x000ea80000100800 */
[----:B------:R-:W3:Y:S04]  /*7470*/  LDL R36, [R1+0x38] ;  /* 0x0000380001247983 */ /* 0x000ee80000100800 */
[----:B------:R-:W4:Y:S04]  /*7480*/  LDL R32, [R1+0x3c] ;  /* 0x00003c0001207983 */ /* 0x000f280000100800 */
[----:B------:R-:W4:Y:S01]  /*7490*/  LDL R51, [R1+0x6c] ;  /* 0x00006c0001337983 */ /* 0x000f220000100800 */
[----:B0----5:R-:W-:-:S02]  /*74a0*/  SHF.R.U32.HI R3, RZ, 0x8, R4 ;  /* 0x00000008ff037819 */ /* 0x021fc40000011604 */
[----:B------:R-:W-:Y:S02]  /*74b0*/  LOP3.LUT R0, R4, 0xff, RZ, 0xc0, !PT ;  /* 0x000000ff04007812 */ /* 0x000fe400078ec0ff */
[----:B------:R-:W-:Y:S02]  /*74c0*/  LOP3.LUT R3, R3, 0xff, RZ, 0xc0, !PT ;  /* 0x000000ff03037812 */ /* 0x000fe400078ec0ff */
[----:B------:R-:W-:Y:S02]  /*74d0*/  SHF.R.U32.HI R9, RZ, 0x8, R6 ;  /* 0x00000008ff097819 */ /* 0x000fe40000011606 */
        /* <DEDUP_REMOVED lines=24> */
[----:B------:R-:W-:Y:S02]  /*7660*/  LOP3.LUT R21, R27, 0xff, RZ, 0xc0, !PT ;  /* 0x000000ff1b157812 */ /* 0x000fe400078ec0ff */
[----:B------:R-:W-:-:S04]  /*7670*/  LOP3.LUT R30, R30, 0xff, RZ, 0xc0, !PT ;  /* 0x000000ff1e1e7812 */ /* 0x000fc800078ec0ff */
[----:B------:R-:W-:Y:S02]  /*7680*/  PRMT R41, R30, 0x7604, R21 ;  /* 0x000076041e297816 */ /* 0x000fe40000000015 */
        /* <DEDUP_REMOVED lines=10> */
[----:B------:R-:W-:-:S02]  /*7730*/  LOP3.LUT R30, R30, 0xff, RZ, 0xc0, !PT ;  /* 0x000000ff1e1e7812 */ /* 0x000fc400078ec0ff */
[----:B------:R-:W-:Y:S02]  /*7740*/  LOP3.LUT R28, R21, 0xff000000, R5, 0xf8, !PT ;  /* 0xff000000151c7812 */ /* 0x000fe400078ef805 */
[----:B--2---:R-:W-:Y:S02]  /*7750*/  LOP3.LUT R0, R15, 0x30, R0, 0xf8, !PT ;  /* 0x000000300f007812 */ /* 0x004fe400078ef800 */
[----:B------:R-:W-:Y:S02]  /*7760*/  LOP3.LUT R15, R3, 0xff, RZ, 0xc0, !PT ;  /* 0x000000ff030f7812 */ /* 0x000fe400078ec0ff */
[----:B---3--:R-:W-:Y:S02]  /*7770*/  LOP3.LUT R3, R0, R36, RZ, 0x3c, !PT ;  /* 0x0000002400037212 */ /* 0x008fe400078e3cff */
[----:B------:R-:W-:Y:S02]  /*7780*/  PRMT R39, R15, 0x7604, R14 ;  /* 0x000076040f277816 */ /* 0x000fe4000000000e */
[----:B----4-:R-:W-:-:S02]  /*7790*/  IADD3 R0, R16, R32, R3 ;  /* 0x0000002010007210 */ /* 0x010fc40007ffe003 */
[----:B------:R-:W-:Y:S01]  /*77a0*/  SHF.R.U32.HI R3, RZ, 0x10, R4 ;  /* 0x00000010ff037819 */ /* 0x000fe20000011604 */
[----:B------:R-:W0:Y:S01]  /*77b0*/  LDS.128 R8, [R51+0xb000] ;  /* 0x00b0000033087984 */ /* 0x000e220000000c00 */
[----:B------:R-:W-:Y:S02]  /*77c0*/  SHF.R.U32.HI R32, RZ, 0x10, R7 ;  /* 0x00000010ff207819 */ /* 0x000fe40000011607 */
[----:B------:R-:W-:Y:S01]  /*77d0*/  LOP3.LUT R3, R3, 0xff, RZ, 0xc0, !PT ;  /* 0x000000ff03037812 */ /* 0x000fe200078ec0ff */
[----:B------:R-:W1:Y:S01]  /*77e0*/  LDS.128 R12, [R0+0xb000] ;  /* 0x00b00000000c7984 */ /* 0x000e620000000c00 */
[----:B------:R-:W-:Y:S02]  /*77f0*/  LOP3.LUT R32, R32, 0xff, RZ, 0xc0, !PT ;  /* 0x000000ff20207812 */ /* 0x000fe400078ec0ff */
[----:B------:R-:W-:Y:S02]  /*7800*/  PRMT R3, R3, 0x7054, R20 ;  /* 0x0000705403037816 */ /* 0x000fe40000000014 */
[----:B------:R-:W-:-:S02]  /*7810*/  SHF.R.U32.HI R20, RZ, 0x10, R24 ;  /* 0x00000010ff147819 */ /* 0x000fc40000011618 */
[----:B------:R-:W-:Y:S02]  /*7820*/  PRMT R33, R32, 0x7054, R33 ;  /* 0x0000705420217816 */ /* 0x000fe40000000021 */
[----:B------:R-:W-:Y:S02]  /*7830*/  LOP3.LUT R20, R20, 0xff, RZ, 0xc0, !PT ;  /* 0x000000ff14147812 */ /* 0x000fe400078ec0ff */
[----:B------:R-:W-:Y:S02]  /*7840*/  SHF.R.U32.HI R32, RZ, 0x10, R27 ;  /* 0x00000010ff207819 */ /* 0x000fe4000001161b */
[----:B------:R-:W-:Y:S02]  /*7850*/  PRMT R35, R20, 0x7054, R35 ;  /* 0x0000705414237816 */ /* 0x000fe40000000023 */
[----:B------:R-:W-:Y:S02]  /*7860*/  LOP3.LUT R32, R32, 0xff, RZ, 0xc0, !PT ;  /* 0x000000ff20207812 */ /* 0x000fe400078ec0ff */
[----:B------:R-:W-:-:S02]  /*7870*/  LOP3.LUT R20, R3, 0xff000000, R4, 0xf8, !PT ;  /* 0xff00000003147812 */ /* 0x000fc400078ef804 */
[----:B------:R-:W-:Y:S02]  /*7880*/  LOP3.LUT R3, R31, 0xff000000, R6, 0xf8, !PT ;  /* 0xff0000001f037812 */ /* 0x000fe400078ef806 */
[----:B------:R-:W-:Y:S02]  /*7890*/  LOP3.LUT R31, R37, 0xff000000, R25, 0xf8, !PT ;  /* 0xff000000251f7812 */ /* 0x000fe400078ef819 */
[----:B------:R-:W-:Y:S02]  /*78a0*/  PRMT R41, R32, 0x7054, R41 ;  /* 0x0000705420297816 */ /* 0x000fe40000000029 */
[----:B------:R-:W-:Y:S02]  /*78b0*/  PRMT R39, R30, 0x7054, R39 ;  /* 0x000070541e277816 */ /* 0x000fe40000000027 */
[----:B------:R-:W-:Y:S02]  /*78c0*/  LOP3.LUT R24, R35, 0xff000000, R24, 0xf8, !PT ;  /* 0xff00000023187812 */ /* 0x000fe400078ef818 */
[----:B------:R-:W-:-:S02]  /*78d0*/  F2FP.F16.E4M3.UNPACK_B R34, R31 ;  /* 0x0000001fff22723e */ /* 0x000fc400020006ff */
[----:B------:R-:W-:Y:S02]  /*78e0*/  LOP3.LUT R5, R39, 0xff000000, R26, 0xf8, !PT ;  /* 0xff00000027057812 */ /* 0x000fe400078ef81a */
[----:B------:R-:W-:Y:S01]  /*78f0*/  LOP3.LUT R41, R41, 0xff000000, R27, 0xf8, !PT ;  /* 0xff00000029297812 */ /* 0x000fe200078ef81b */
[----:B------:R-:W-:Y:S01]  /*7900*/  HADD2.F32 R39, -RZ, R34.H0_H0 ;  /* 0x20000022ff277230 */ /* 0x000fe20000004100 */
[----:B------:R-:W-:Y:S02]  /*7910*/  LOP3.LUT R36, R33, 0xff000000, R7, 0xf8, !PT ;  /* 0xff00000021247812 */ /* 0x000fe400078ef807 */
[-C--:B0-----:R-:W-:Y:S02]  /*7920*/  F2FP.F16.E4M3.UNPACK_B R21, R8.reuse ;  /* 0x00000008ff15723e */ /* 0x081fe400020006ff */
[----:B------:R-:W-:Y:S02]  /*7930*/  F2FP.F16.E4M3.UNPACK_B R32, R8.H1 ;  /* 0x00000008ff20723e */ /* 0x000fe400030006ff */
[----:B------:R-:W-:-:S02]  /*7940*/  F2FP.F16.E4M3.UNPACK_B R30, R11 ;  /* 0x0000000bff1e723e */ /* 0x000fc400020006ff */
[----:B------:R-:W-:Y:S02]  /*7950*/  F2FP.F16.E4M3.UNPACK_B R35, R11.H1 ;  /* 0x0000000bff23723e */ /* 0x000fe400030006ff */
[----:B-1----:R-:W-:Y:S02]  /*7960*/  F2FP.F16.E4M3.UNPACK_B R8, R13 ;  /* 0x0000000dff08723e */ /* 0x002fe400020006ff */
[----:B------:R-:W-:Y:S02]  /*7970*/  F2FP.F16.E4M3.UNPACK_B R11, R28 ;  /* 0x0000001cff0b723e */ /* 0x000fe400020006ff */
[----:B------:R-:W-:Y:S01]  /*7980*/  F2FP.F16.E4M3.UNPACK_B R25, R9 ;  /* 0x00000009ff19723e */ /* 0x000fe200020006ff */
[--C-:B------:R-:W-:Y:S01]  /*7990*/  HADD2.F32 R6, -RZ, R8.reuse.H0_H0 ;  /* 0x20000008ff067230 */ /* 0x100fe20000004100 */
[----:B------:R-:W-:Y:S01]  /*79a0*/  F2FP.F16.E4M3.UNPACK_B R27, R13.H1 ;  /* 0x0000000dff1b723e */ /* 0x000fe200030006ff */
[----:B------:R-:W-:Y:S01]  /*79b0*/  HADD2.F32 R13, -RZ, R11.H0_H0 ;  /* 0x2000000bff0d7230 */ /* 0x000fe20000004100 */
[----:B------:R-:W-:Y:S01]  /*79c0*/  F2FP.F16.E4M3.UNPACK_B R26, R9.H1 ;  /* 0x00000009ff1a723e */ /* 0x000fe200030006ff */
[--C-:B------:R-:W-:Y:S01]  /*79d0*/  HADD2.F32 R9, -RZ, R25.reuse.H0_H0 ;  /* 0x20000019ff097230 */ /* 0x100fe20000004100 */
[-C--:B------:R-:W-:Y:S01]  /*79e0*/  F2FP.F16.E4M3.UNPACK_B R33, R15.reuse ;  /* 0x0000000fff21723e */ /* 0x080fe200020006ff */
[----:B------:R-:W-:Y:S01]  /*79f0*/  HADD2.F32 R8, -RZ, R8.H1_H1 ;  /* 0x30000008ff087230 */ /* 0x000fe20000004100 */
[----:B------:R-:W-:Y:S01]  /*7a00*/  F2FP.F16.E4M3.UNPACK_B R38, R15.H1 ;  /* 0x0000000fff26723e */ /* 0x000fe200030006ff */
[C---:B------:R-:W-:Y:S01]  /*7a10*/  FMUL.FTZ R40, R6.reuse, R13 ;  /* 0x0000000d06287220 */ /* 0x040fe20000410000 */
[-C--:B------:R-:W-:Y:S01]  /*7a20*/  F2FP.F16.E4M3.UNPACK_B R15, R12.reuse ;  /* 0x0000000cff0f723e */ /* 0x080fe200020006ff */
[----:B------:R-:W-:Y:S01]  /*7a30*/  HADD2.F32 R25, -RZ, R25.H1_H1 ;  /* 0x30000019ff197230 */ /* 0x000fe20000004100 */
[----:B------:R-:W-:Y:S01]  /*7a40*/  F2FP.F16.E4M3.UNPACK_B R37, R12.H1 ;  /* 0x0000000cff25723e */ /* 0x000fe200030006ff */
[----:B------:R-:W-:Y:S01]  /*7a50*/  FMUL.FTZ R12, R6, R39 ;  /* 0x00000027060c7220 */ /* 0x000fe20000410000 */
[----:B------:R-:W-:-:S02]  /*7a60*/  F2FP.F16.E4M3.UNPACK_B R31, R31.H1 ;  /* 0x0000001fff1f723e */ /* 0x000fc400030006ff */
[----:B------:R-:W-:Y:S01]  /*7a70*/  F2FP.F16.E4M3.UNPACK_B R28, R28.H1 ;  /* 0x0000001cff1c723e */ /* 0x000fe200030006ff */
[C---:B------:R-:W-:Y:S01]  /*7a80*/  FFMA.FTZ R6, R9.reuse, R13, -R12 ;  /* 0x0000000d09067223 */ /* 0x040fe2000001080c */
[----:B------:R-:W-:Y:S01]  /*7a90*/  FFMA.FTZ R9, R9, R39, R40 ;  /* 0x0000002709097223 */ /* 0x000fe20000010028 */
[----:B------:R-:W-:Y:S01]  /*7aa0*/  HADD2.F32 R12, -RZ, R11.H1_H1 ;  /* 0x3000000bff0c7230 */ /* 0x000fe20000004100 */
[-C--:B------:R-:W-:Y:S01]  /*7ab0*/  F2FP.F16.E4M3.UNPACK_B R7, R14.reuse ;  /* 0x0000000eff07723e */ /* 0x080fe200020006ff */
[----:B------:R-:W-:Y:S01]  /*7ac0*/  HADD2.F32 R39, -RZ, R34.H1_H1 ;  /* 0x30000022ff277230 */ /* 0x000fe20000004100 */
[----:B------:R-:W-:Y:S01]  /*7ad0*/  F2FP.F16.E4M3.UNPACK_B R14, R14.H1 ;  /* 0x0000000eff0e723e */ /* 0x000fe200030006ff */
[----:B------:R-:W-:Y:S01]  /*7ae0*/  HADD2.F32 R40, -RZ, R31.H0_H0 ;  /* 0x2000001fff287230 */ /* 0x000fe20000004100 */
[----:B------:R-:W-:Y:S01]  /*7af0*/  F2FP.F16.E4M3.UNPACK_B R4, R10 ;  /* 0x0000000aff04723e */ /* 0x000fe200020006ff */
[----:B------:R-:W-:Y:S02]  /*7b00*/  HADD2.F32 R11, -RZ, R27.H0_H0 ;  /* 0x2000001bff0b7230 */ /* 0x000fe40000004100 */
[----:B------:R-:W-:Y:S01]  /*7b10*/  FMUL.FTZ R42, R8, R39 ;  /* 0x00000027082a7220 */ /* 0x000fe20000410000 */
[----:B------:R-:W-:-:S02]  /*7b20*/  HADD2.F32 R34, -RZ, R28.H0_H0 ;  /* 0x2000001cff227230 */ /* 0x000fc40000004100 */
[----:B------:R-:W-:Y:S01]  /*7b30*/  FMUL.FTZ R8, R8, R12 ;  /* 0x0000000c08087220 */ /* 0x000fe20000410000 */
[----:B------:R-:W-:Y:S02]  /*7b40*/  HADD2.F32 R13, -RZ, R26.H0_H0 ;  /* 0x2000001aff0d7230 */ /* 0x000fe40000004100 */
[C---:B------:R-:W-:Y:S01]  /*7b50*/  FMUL.FTZ R44, R11.reuse, R40 ;  /* 0x000000280b2c7220 */ /* 0x040fe20000410000 */
[----:B------:R-:W-:Y:S02]  /*7b60*/  HADD2.F32 R27, -RZ, R27.H1_H1 ;  /* 0x3000001bff1b7230 */ /* 0x000fe40000004100 */
[----:B------:R-:W-:Y:S01]  /*7b70*/  FMUL.FTZ R43, R11, R34 ;  /* 0x000000220b2b7220 */ /* 0x000fe20000410000 */
[----:B------:R-:W-:Y:S01]  /*7b80*/  FFMA.FTZ R11, R25, R12, -R42 ;  /* 0x0000000c190b7223 */ /* 0x000fe2000001082a */
[----:B------:R-:W-:Y:S01]  /*7b90*/  FFMA.FTZ R12, R13, R34, -R44 ;  /* 0x000000220d0c7223 */ /* 0x000fe2000001082c */
[----:B------:R-:W-:Y:S01]  /*7ba0*/  F2FP.F16.E4M3.UNPACK_B R42, R41 ;  /* 0x00000029ff2a723e */ /* 0x000fe200020006ff */
[----:B------:R-:W-:Y:S01]  /*7bb0*/  FFMA.FTZ R8, R25, R39, R8 ;  /* 0x0000002719087223 */ /* 0x000fe20000010008 */
[----:B------:R-:W-:Y:S01]  /*7bc0*/  F2FP.F16.E4M3.UNPACK_B R34, R36 ;  /* 0x00000024ff22723e */ /* 0x000fe200020006ff */
        /* <DEDUP_REMOVED lines=17> */
[C---:B------:R-:W-:Y:S01]  /*7ce0*/  FFMA.FTZ R27, R31.reuse, R40, -R48 ;  /* 0x000000281f1b7223 */ /* 0x040fe20000010830 */
[----:B------:R-:W-:Y:S01]  /*7cf0*/  FFMA.FTZ R26, R31, R44, R45 ;  /* 0x0000002c1f1a7223 */ /* 0x000fe2000001002d */
[----:B------:R-:W-:Y:S01]  /*7d00*/  HADD2.F32 R33, -RZ, R33.H1_H1 ;  /* 0x30000021ff217230 */ /* 0x000fe20000004100 */
[----:B------:R-:W-:Y:S01]  /*7d10*/  F2FP.F16.E4M3.UNPACK_B R10, R10.H1 ;  /* 0x0000000aff0a723e */ /* 0x000fe200030006ff */
[----:B------:R-:W-:Y:S01]  /*7d20*/  HADD2.F32 R40, -RZ, R34.H1_H1 ;  /* 0x30000022ff287230 */ /* 0x000fe20000004100 */
[----:B------:R-:W-:Y:S01]  /*7d30*/  F2FP.SATFINITE.E4M3.F32.PACK_AB_MERGE_C R13, R28, R13, RZ ;  /* 0x0000000d1c0d723e */ /* 0x000fe200048070ff */
[----:B------:R-:W-:-:S02]  /*7d40*/  HADD2.F32 R31, -RZ, R30.H1_H1 ;  /* 0x3000001eff1f7230 */ /* 0x000fc40000004100 */
[C---:B------:R-:W-:Y:S01]  /*7d50*/  FMUL.FTZ R44, R33.reuse, R42 ;  /* 0x0000002a212c7220 */ /* 0x040fe20000410000 */
[----:B------:R-:W-:Y:S02]  /*7d60*/  HADD2.F32 R43, -RZ, R41.H0_H0 ;  /* 0x20000029ff2b7230 */ /* 0x000fe40000004100 */
[-C--:B------:R-:W-:Y:S01]  /*7d70*/  FMUL.FTZ R33, R33, R40.reuse ;  /* 0x0000002821217220 */ /* 0x080fe20000410000 */
[----:B------:R-:W-:Y:S01]  /*7d80*/  HADD2.F32 R30, -RZ, R38.H0_H0 ;  /* 0x20000026ff1e7230 */ /* 0x000fe20000004100 */
[----:B------:R-:W-:Y:S01]  /*7d90*/  F2FP.SATFINITE.E4M3.F32.PACK_AB_MERGE_C R9, R8, R9, R13 ;  /* 0x000000090809723e */ /* 0x000fe2000480700d */
[--C-:B------:R-:W-:Y:S02]  /*7da0*/  HADD2.F32 R39, -RZ, R36.reuse.H0_H0 ;  /* 0x20000024ff277230 */ /* 0x100fe40000004100 */
[----:B------:R-:W-:Y:S02]  /*7db0*/  HADD2.F32 R34, -RZ, R35.H0_H0 ;  /* 0x20000023ff227230 */ /* 0x000fe40000004100 */
[C---:B------:R-:W-:Y:S01]  /*7dc0*/  FMUL.FTZ R45, R30.reuse, R43 ;  /* 0x0000002b1e2d7220 */ /* 0x040fe20000410000 */
[-C--:B------:R-:W-:Y:S01]  /*7dd0*/  FMUL.FTZ R46, R30, R39.reuse ;  /* 0x000000271e2e7220 */ /* 0x080fe20000410000 */
[C---:B------:R-:W-:Y:S01]  /*7de0*/  FFMA.FTZ R30, R31.reuse, R40, -R44 ;  /* 0x000000281f1e7223 */ /* 0x040fe2000001082c */
[----:B------:R-:W-:Y:S01]  /*7df0*/  FFMA.FTZ R31, R31, R42, R33 ;  /* 0x0000002a1f1f7223 */ /* 0x000fe20000010021 */
[C---:B------:R-:W-:Y:S01]  /*7e00*/  FFMA.FTZ R33, R34.reuse, R39, -R45 ;  /* 0x0000002722217223 */ /* 0x040fe2000001082d */
[----:B------:R-:W-:Y:S01]  /*7e10*/  FFMA.FTZ R34, R34, R43, R46 ;  /* 0x0000002b22227223 */ /* 0x000fe2000001002e */
[----:B------:R-:W-:Y:S01]  /*7e20*/  F2FP.F16.E4M3.UNPACK_B R43, R24.H1 ;  /* 0x00000018ff2b723e */ /* 0x000fe200030006ff */
[----:B------:R-:W-:Y:S01]  /*7e30*/  HADD2.F32 R42, -RZ, R36.H1_H1 ;  /* 0x30000024ff2a7230 */ /* 0x000fe20000004100 */
[----:B------:R-:W-:Y:S01]  /*7e40*/  F2FP.F16.E4M3.UNPACK_B R40, R20.H1 ;  /* 0x00000014ff28723e */ /* 0x000fe200030006ff */
[----:B------:R-:W-:-:S02]  /*7e50*/  HADD2.F32 R45, -RZ, R41.H1_H1 ;  /* 0x30000029ff2d7230 */ /* 0x000fc40000004100 */
[----:B------:R-:W-:Y:S02]  /*7e60*/  HADD2.F32 R39, -RZ, R38.H1_H1 ;  /* 0x30000026ff277230 */ /* 0x000fe40000004100 */
[----:B------:R-:W-:Y:S02]  /*7e70*/  HADD2.F32 R44, -RZ, R43.H0_H0 ;  /* 0x2000002bff2c7230 */ /* 0x000fe40000004100 */
        /* <DEDUP_REMOVED lines=53> */
[----:B------:R-:W-:Y:S01]  /*81d0*/  FFMA.FTZ R40, R15, R24, R20 ;  /* 0x000000180f287223 */ /* 0x000fe20000010014 */
[----:B------:R-:W-:Y:S01]  /*81e0*/  HADD2.F32 R10, -RZ, R10.H1_H1 ;  /* 0x3000000aff0a7230 */ /* 0x000fe20000004100 */
[----:B------:R-:W-:Y:S01]  /*81f0*/  F2FP.F16.E4M3.UNPACK_B R15, R5 ;  /* 0x00000005ff0f723e */ /* 0x000fe200020006ff */
[C---:B------:R-:W-:Y:S01]  /*8200*/  FMUL.FTZ R21, R14.reuse, R37 ;  /* 0x000000250e157220 */ /* 0x040fe20000410000 */
[----:B------:R-:W-:Y:S01]  /*8210*/  FMUL.FTZ R14, R14, R35 ;  /* 0x000000230e0e7220 */ /* 0x000fe20000410000 */
[----:B------:R-:W-:Y:S01]  /*8220*/  HADD2.F32 R5, -RZ, R7.H0_H0 ;  /* 0x20000007ff057230 */ /* 0x000fe20000004100 */
[----:B------:R-:W-:Y:S01]  /*8230*/  F2FP.SATFINITE.E4M3.F32.PACK_AB_MERGE_C R8, R36, R43, R44 ;  /* 0x0000002b2408723e */ /* 0x000fe2000480702c */
[C---:B------:R-:W-:Y:S01]  /*8240*/  FFMA.FTZ R42, R10.reuse, R35, -R21 ;  /* 0x000000230a2a7223 */ /* 0x040fe20000010815 */
[----:B------:R-:W-:Y:S01]  /*8250*/  FFMA.FTZ R37, R10, R37, R14 ;  /* 0x000000250a257223 */ /* 0x000fe2000001000e */
[----:B------:R-:W-:-:S02]  /*8260*/  HADD2.F32 R20, -RZ, R15.H0_H0 ;  /* 0x2000000fff147230 */ /* 0x000fc40000004100 */
[--C-:B------:R-:W-:Y:S01]  /*8270*/  HADD2.F32 R10, -RZ, R3.reuse.H0_H0 ;  /* 0x20000003ff0a7230 */ /* 0x100fe20000004100 */
        /* <DEDUP_REMOVED lines=8> */
[----:B------:R-:W-:Y:S02]  /*8300*/  HADD2.F32 R4, -RZ, R4.H1_H1 ;  /* 0x30000004ff047230 */ /* 0x000fe40000004100 */
[CC--:B------:R-:W-:Y:S01]  /*8310*/  FMUL.FTZ R21, R7.reuse, R15.reuse ;  /* 0x0000000f07157220 */ /* 0x0c0fe20000410000 */
        /* <DEDUP_REMOVED lines=16> */
.L_x_12071:
[----:B------:R-:W-:Y:S05]  /*8420*/  BSYNC B0 ;  /* 0x0000000000007941 */ /* 0x000fea0003800000 */
.L_x_12061:
        /* <DEDUP_REMOVED lines=8> */
.L_x_12058:
[----:B-12---:R-:W2:Y:S02]  /*84b0*/  LDL R0, [R1+0x4] ;  /* 0x0000040001007983 */ /* 0x006ea40000100800 */
[----:B--2---:R-:W-:-:S13]  /*84c0*/  ISETP.NE.AND P1, PT, R0, 0x3, PT ;  /* 0x000000030000780c */ /* 0x004fda0003f25270 */
[----:B------:R-:W-:Y:S05]  /*84d0*/  @!P1 BRA `(.L_x_12080) ;  /* 0x0000000000049947 */ /* 0x000fea0003800000 */
[----:B------:R-:W-:Y:S01]  /*84e0*/  BPT.TRAP 0x1 ;  /* 0x000000040000795c */ /* 0x000fe20000300000 */
.L_x_12080:
[----:B------:R-:W-:Y:S01]  /*84f0*/  IMAD R12, R22, 0x8, R16 ;  /* 0x00000008160c7824 */ /* 0x000fe200078e0210 */
[----:B0-----:R-:W-:-:S04]  /*8500*/  SHF.L.U32 R3, R156, 0x1f, RZ ;  /* 0x0000001f9c037819 */ /* 0x001fc800000006ff */
[----:B------:R0:W1:Y:S01]  /*8510*/  SYNCS.PHASECHK.TRANS64.TRYWAIT P0, [R12+URZ+0x13230], R3 ;  /* 0x013230030c0075a7 */ /* 0x000062000800017f */
[----:B------:R-:W-:Y:S05]  /*8520*/  @!P1 BRA `(.L_x_12081) ;  /* 0x0000000000049947 */ /* 0x000fea0003800000 */
[----:B------:R-:W-:Y:S01]  /*8530*/  BPT.TRAP 0x1 ;  /* 0x000000040000795c */ /* 0x000fe20000300000 */
.L_x_12081:
[----:B------:R-:W-:Y:S01]  /*8540*/  VIADD R0, R16, 0xe000 ;  /* 0x0000e00010007836 */ /* 0x000fe20000000000 */
[----:B-----5:R-:W-:Y:S01]  /*8550*/  LOP3.LUT R4, R29, 0x10000, RZ, 0xfc, !PT ;  /* 0x000100001d047812 */ /* 0x020fe200078efcff */
        /* <DEDUP_REMOVED lines=8> */
.L_x_12082:
        /* <DEDUP_REMOVED lines=8> */
[----:B------:R-:W-:Y:S01]  /*8660*/  IMAD.MOV.U32 R7, RZ, RZ, -0x7fffffe0 ;  /* 0x80000020ff077424 */ /* 0x000fe200078e00ff */
[----:B------:R-:W0:Y:S01]  /*8670*/  LDL R112, [R1+0x1c] ;  /* 0x00001c0001707983 */ /* 0x000e220000100800 */
[----:B------:R-:W-:Y:S01]  /*8680*/  IMAD.MOV.U32 R11, RZ, RZ, -0x7fffffe0 ;  /* 0x80000020ff0b7424 */ /* 0x000fe200078e00ff */
[----:B------:R-:W-:-:S02]  /*8690*/  R2UR UR8, R4 ;  /* 0x00000000040872ca */ /* 0x000fc400000e0000 */
[----:B------:R-:W-:Y:S01]  /*86a0*/  R2UR UR9, R5 ;  /* 0x00000000050972ca */ /* 0x000fe200000e0000 */
[----:B------:R-:W4:Y:S01]  /*86b0*/  LDL R13, [R1+0x44] ;  /* 0x00004400010d7983 */ /* 0x000f220000100800 */
[----:B------:R-:W-:-:S03]  /*86c0*/  R2UR UR11, R11 ;  /* 0x000000000b0b72ca */ /* 0x000fc600000e0000 */
[----:B------:R-:W4:Y:S04]  /*86d0*/  LDL R108, [R1+0x14] ;  /* 0x00001400016c7983 */ /* 0x000f280000100800 */
[----:B------:R-:W5:Y:S01]  /*86e0*/  LDL R105, [R1+0x40] ;  /* 0x0000400001697983 */ /* 0x000f620000100800 */
[----:B------:R-:W-:Y:S02]  /*86f0*/  IMAD.MOV.U32 R15, RZ, RZ, -0x7fffffe0 ;  /* 0x80000020ff0f7424 */ /* 0x000fe400078e00ff */
[----:B--2---:R-:W-:-:S05]  /*8700*/  IMAD R8, R22, 0x280, R0 ;  /* 0x0000028016087824 */ /* 0x004fca00078e0200 */
[----:B------:R-:W-:-:S13]  /*8710*/  R2UR UR6, R8 ;  /* 0x00000000080672ca */ /* 0x000fda00000e0000 */
        /* <DEDUP_REMOVED lines=10> */
[----:B------:R-:W-:Y:S01]  /*87c0*/  IMAD.MOV.U32 R7, RZ, RZ, -0x7fffffe0 ;  /* 0x80000020ff077424 */ /* 0x000fe200078e00ff */
[----:B------:R-:W-:Y:S02]  /*87d0*/  R2UR UR4, R4 ;  /* 0x00000000040472ca */ /* 0x000fe400000e0000 */
[----:B------:R-:W-:Y:S02]  /*87e0*/  R2UR UR6, R6 ;  /* 0x00000000060672ca */ /* 0x000fe400000e0000 */
[----:B------:R-:W-:Y:S02]  /*87f0*/  R2UR UR7, R7 ;  /* 0x00000000070772ca */ /* 0x000fe400000e0000 */
[----:B------:R-:W-:Y:S01]  /*8800*/  R2UR UR5, R5 ;  /* 0x00000000050572ca */ /* 0x000fe200000e0000 */
[----:B------:R-:W-:-:S02]  /*8810*/  WARPGROUP.DEPBAR.LE gsb0, 0x0 ;  /* 0x00008000000079c5 */ /* 0x000fc40000010000 */
        /* <DEDUP_REMOVED lines=16> */
[----:B------:R-:W-:Y:S02]  /*8920*/  VIADD R6, R4, 0x2 ;  /* 0x0000000204067836 */ /* 0x000fe40000000000 */
[----:B------:R-:W-:Y:S02]  /*8930*/  IMAD.MOV.U32 R21, RZ, RZ, -0x7fffffe0 ;  /* 0x80000020ff157424 */ /* 0x000fe400078e00ff */
[----:B------:R-:W-:Y:S01]  /*8940*/  IMAD.MOV.U32 R7, RZ, RZ, -0x7fffffe0 ;  /* 0x80000020ff077424 */ /* 0x000fe200078e00ff */
        /* <DEDUP_REMOVED lines=27> */
[----:B------:R-:W-:Y:S01]  /*8b00*/  IMAD.MOV.U32 R11, RZ, RZ, -0x7fffffe0 ;  /* 0x80000020ff0b7424 */ /* 0x000fe200078e00ff */
[----:B01----:R-:W-:Y:S01]  /*8b10*/  IADD3 R3, -R112, 0xa1, R0 ;  /* 0x000000a170037810 */ /* 0x003fe20007ffe100 */
[----:B----4-:R-:W-:Y:S01]  /*8b20*/  IMAD R14, R108, 0xc0, R13 ;  /* 0x000000c06c0e7824 */ /* 0x010fe200078e020d */
[----:B------:R-:W-:Y:S01]  /*8b30*/  R2UR UR6, R10 ;  /* 0x000000000a0672ca */ /* 0x000fe200000e0000 */
[----:B------:R-:W-:Y:S01]  /*8b40*/  VIADD R13, R0, 0xa0 ;  /* 0x000000a0000d7836 */ /* 0x000fe20000000000 */
[----:B------:R-:W-:Y:S01]  /*8b50*/  R2UR UR7, R11 ;  /* 0x000000000b0772ca */ /* 0x000fe200000e0000 */
[----:B-----5:R-:W-:Y:S01]  /*8b60*/  IMAD R3, R105, -0x2, R3 ;  /* 0xfffffffe69037824 */ /* 0x020fe200078e0203 */
[----:B------:R-:W-:-:S02]  /*8b70*/  R2UR UR4, R6 ;  /* 0x00000000060472ca */ /* 0x000fc400000e0000 */
[----:B------:R-:W-:Y:S01]  /*8b80*/  R2UR UR5, R7 ;  /* 0x00000000070572ca */ /* 0x000fe200000e0000 */
[----:B------:R-:W-:Y:S01]  /*8b90*/  IMAD R13, R105, -0x2, R13 ;  /* 0xfffffffe690d7824 */ /* 0x000fe200078e020d */
[----:B------:R-:W-:-:S04]  /*8ba0*/  IADD3 R0, R3, 0x8, R14 ;  /* 0x0000000803007810 */ /* 0x000fc80007ffe00e */
        /* <DEDUP_REMOVED lines=10> */
[----:B------:R-:W-:Y:S01]  /*8c50*/  FSEL R95, R95, -INF , P0 ;  /* 0xff8000005f5f7808 */ /* 0x000fe20000000000 */
[----:B------:R-:W-:Y:S02]  /*8c60*/  WARPGROUP.DEPBAR.LE gsb0, 0x0 ;  /* 0x00008000000079c5 */ /* 0x000fe40000010000 */
[----:B------:R-:W-:-:S06]  /*8c70*/  WARPGROUP.ARRIVE ;  /* 0x00000000000079c5 */ /* 0x000fcc0000000000 */
[----:B------:R-:W-:Y:S01]  /*8c80*/  QGMMA.64x32x32.F32.E4M3.E4M3 R40, gdesc[UR4], R40, gsb0 ;  /* 0x00600000042879f3 */ /* 0x000fe20008000828 */
        /* <DEDUP_REMOVED lines=27> */
[----:B------:R-:W-:Y:S01]  /*8e40*/  FMNMX.FTZ R20, R79, R20, !PT ;  /* 0x000000144f147209 */ /* 0x000fe20007810000 */
[----:B------:R-:W-:Y:S02]  /*8e50*/  VIADD R8, R8, 0x202 ;  /* 0x0000020208087836 */ /* 0x000fe40000000000 */
[----:B------:R-:W-:Y:S01]  /*8e60*/  IMAD.MOV.U32 R9, RZ, RZ, -0x7fffffe0 ;  /* 0x80000020ff097424 */ /* 0x000fe200078e00ff */
        /* <DEDUP_REMOVED lines=104> */
[----:B------:R-:W-:Y:S01]  /*94f0*/  FFMA.FTZ R15, R2, R91, -R137 ;  /* 0x0000005b020f7223 */ /* 0x000fe20000010889 */
[----:B------:R-:W-:Y:S02]  /*9500*/  ISETP.GT.AND P0, PT, R3, 0x9, PT ;  /* 0x000000090300780c */ /* 0x000fe40003f04270 */
[----:B------:R-:W-:-:S02]  /*9510*/  FSEL R91, R92, -INF , P3 ;  /* 0xff8000005c5b7808 */ /* 0x000fc40001800000 */
[----:B------:R-:W-:Y:S01]  /*9520*/  FMNMX.FTZ R26, R11, R89, !PT ;  /* 0x000000590b1a7209 */ /* 0x000fe20007810000 */
[C-C-:B------:R-:W-:Y:S01]  /*9530*/  FFMA.FTZ R99, R2.reuse, R99, -R137.reuse ;  /* 0x0000006302637223 */ /* 0x140fe20000010889 */
[----:B------:R-:W-:Y:S02]  /*9540*/  ISETP.GT.AND P2, PT, R3, 0x10, PT ;  /* 0x000000100300780c */ /* 0x000fe40003f44270 */
[----:B------:R-:W-:Y:S02]  /*9550*/  FSEL R93, R93, -INF , P0 ;  /* 0xff8000005d5d7808 */ /* 0x000fe40000000000 */
[----:B------:R-:W-:Y:S01]  /*9560*/  FMNMX.FTZ R26, R91, R26, !PT ;  /* 0x0000001a5b1a7209 */ /* 0x000fe20007810000 */
[----:B------:R0:W-:Y:S01]  /*9570*/  MUFU.EX2 R13, R99 ;  /* 0x00000063000d7308 */ /* 0x0001e20000000800 */
[----:B------:R-:W-:Y:S02]  /*9580*/  ISETP.GT.AND P0, PT, R3, 0x11, PT ;  /* 0x000000110300780c */ /* 0x000fe40003f04270 */
[----:B------:R-:W-:Y:S01]  /*9590*/  FMNMX.FTZ R30, R93, R26, !PT ;  /* 0x0000001a5d1e7209 */ /* 0x000fe20007810000 */
[----:B------:R-:W-:-:S01]  /*95a0*/  FFMA.FTZ R10, R2, R21, -R137 ;  /* 0x00000015020a7223 */ /* 0x000fc20000010889 */
[----:B------:R-:W-:-:S02]  /*95b0*/  FSEL R97, R97, -INF , P0 ;  /* 0xff80000061617808 */ /* 0x000fc40000000000 */
[----:B0-----:R-:W-:Y:S02]  /*95c0*/  FSEL R99, R96, -INF , P2 ;  /* 0xff80000060637808 */ /* 0x001fe40001000000 */
[----:B------:R-:W-:Y:S02]  /*95d0*/  ISETP.GT.AND P2, PT, R3, 0x18, PT ;  /* 0x000000180300780c */ /* 0x000fe40003f44270 */
[----:B------:R-:W-:Y:S01]  /*95e0*/  FMNMX.FTZ R30, R99, R30, !PT ;  /* 0x0000001e631e7209 */ /* 0x000fe20007810000 */
[C-C-:B------:R-:W-:Y:S01]  /*95f0*/  FFMA.FTZ R21, R2.reuse, R95, -R137.reuse ;  /* 0x0000005f02157223 */ /* 0x140fe20000010889 */
[----:B------:R-:W-:-:S01]  /*9600*/  FFMA.FTZ R95, R2, R103, -R137 ;  /* 0x00000067025f7223 */ /* 0x000fc20000010889 */
[----:B------:R-:W-:Y:S02]  /*9610*/  ISETP.GT.AND P0, PT, R3, 0x19, PT ;  /* 0x000000190300780c */ /* 0x000fe40003f04270 */
[----:B------:R-:W-:Y:S02]  /*9620*/  FSEL R103, R100, -INF , P2 ;  /* 0xff80000064677808 */ /* 0x000fe40001000000 */
[----:B------:R-:W-:-:S02]  /*9630*/  FMNMX.FTZ R30, R97, R30, !PT ;  /* 0x0000001e611e7209 */ /* 0x000fc40007810000 */
[----:B------:R-:W-:Y:S02]  /*9640*/  FSEL R101, R101, -INF , P0 ;  /* 0xff80000065657808 */ /* 0x000fe40000000000 */
[----:B------:R-:W-:Y:S02]  /*9650*/  ISETP.GT.AND P0, PT, R3, 0x20, PT ;  /* 0x000000200300780c */ /* 0x000fe40003f04270 */
[----:B------:R-:W-:Y:S01]  /*9660*/  FMNMX.FTZ R30, R103, R30, !PT ;  /* 0x0000001e671e7209 */ /* 0x000fe20007810000 */
[--C-:B------:R-:W-:Y:S01]  /*9670*/  FFMA.FTZ R20, R2, R105, -R137.reuse ;  /* 0x0000006902147223 */ /* 0x100fe20000010889 */
[----:B------:R-:W-:Y:S02]  /*9680*/  ISETP.GT.AND P2, PT, R3, 0x21, PT ;  /* 0x000000210300780c */ /* 0x000fe40003f44270 */
[----:B------:R-:W-:Y:S02]  /*9690*/  FSEL R105, R72, -INF , P0 ;  /* 0xff80000048697808 */ /* 0x000fe40000000000 */
[----:B------:R-:W-:Y:S01]  /*96a0*/  FMNMX.FTZ R34, R101, R30, !PT ;  /* 0x0000001e65227209 */ /* 0x000fe20007810000 */
[----:B------:R-:W-:Y:S01]  /*96b0*/  FFMA.FTZ R107, R2, R107, -R137 ;  /* 0x0000006b026b7223 */ /* 0x000fe20000010889 */
[----:B------:R-:W-:-:S02]  /*96c0*/  ISETP.GT.AND P0, PT, R3, 0x28, PT ;  /* 0x000000280300780c */ /* 0x000fc40003f04270 */
[----:B------:R-:W-:Y:S02]  /*96d0*/  FSEL R73, R73, -INF , P2 ;  /* 0xff80000049497808 */ /* 0x000fe40001000000 */
[----:B------:R-:W-:Y:S01]  /*96e0*/  FMNMX.FTZ R34, R105, R34, !PT ;  /* 0x0000002269227209 */ /* 0x000fe20007810000 */
[----:B------:R0:W-:Y:S01]  /*96f0*/  MUFU.EX2 R26, R107 ;  /* 0x0000006b001a7308 */ /* 0x0001e20000000800 */
[----:B------:R-:W-:Y:S02]  /*9700*/  ISETP.GT.AND P2, PT, R3, 0x29, PT ;  /* 0x000000290300780c */ /* 0x000fe40003f44270 */
[----:B------:R-:W-:Y:S01]  /*9710*/  FMNMX.FTZ R34, R73, R34, !PT ;  /* 0x0000002249227209 */ /* 0x000fe20007810000 */
[----:B------:R-:W-:-:S01]  /*9720*/  FFMA.FTZ R109, R2, R109, -R137 ;  /* 0x0000006d026d7223 */ /* 0x000fc20000010889 */
[----:B------:R-:W-:Y:S02]  /*9730*/  FSEL R77, R77, -INF , P2 ;  /* 0xff8000004d4d7808 */ /* 0x000fe40001000000 */
[----:B0-----:R-:W-:-:S02]  /*9740*/  FSEL R107, R76, -INF , P0 ;  /* 0xff8000004c6b7808 */ /* 0x001fc40000000000 */
[----:B------:R-:W-:Y:S02]  /*9750*/  ISETP.GT.AND P0, PT, R3, 0x30, PT ;  /* 0x000000300300780c */ /* 0x000fe40003f04270 */
[----:B------:R-:W-:Y:S01]  /*9760*/  FMNMX.FTZ R34, R107, R34, !PT ;  /* 0x000000226b227209 */ /* 0x000fe20007810000 */
[----:B------:R0:W-:Y:S01]  /*9770*/  MUFU.EX2 R30, R109 ;  /* 0x0000006d001e7308 */ /* 0x0001e20000000800 */
[----:B------:R-:W-:Y:S02]  /*9780*/  ISETP.GT.AND P2, PT, R3, 0x31, PT ;  /* 0x000000310300780c */ /* 0x000fe40003f44270 */
[----:B------:R-:W-:Y:S02]  /*9790*/  FMNMX.FTZ R38, R77, R34, !PT ;  /* 0x000000224d267209 */ /* 0x000fe40007810000 */
[----:B------:R-:W-:Y:S02]  /*97a0*/  FSEL R81, R81, -INF , P2 ;  /* 0xff80000051517808 */ /* 0x000fe40001000000 */
[----:B0-----:R-:W-:-:S02]  /*97b0*/  FSEL R109, R80, -INF , P0 ;  /* 0xff800000506d7808 */ /* 0x001fc40000000000 */
[----:B------:R-:W-:Y:S02]  /*97c0*/  ISETP.GT.AND P0, PT, R3, 0x38, PT ;  /* 0x000000380300780c */ /* 0x000fe40003f04270 */
[----:B------:R-:W-:Y:S01]  /*97d0*/  FMNMX.FTZ R38, R109, R38, !PT ;  /* 0x000000266d267209 */ /* 0x000fe20007810000 */
[----:B------:R-:W-:-:S01]  /*97e0*/  FFMA.FTZ R42, R2, R111, -R137 ;  /* 0x0000006f022a7223 */ /* 0x000fc20000010889 */
[----:B------:R-:W-:Y:S02]  /*97f0*/  ISETP.GT.AND P2, PT, R3, 0x39, PT ;  /* 0x000000390300780c */ /* 0x000fe40003f44270 */
[----:B------:R-:W-:Y:S02]  /*9800*/  FSEL R111, R84, -INF , P0 ;  /* 0xff800000546f7808 */ /* 0x000fe40000000000 */
[----:B------:R-:W-:Y:S02]  /*9810*/  FMNMX.FTZ R38, R81, R38, !PT ;  /* 0x0000002651267209 */ /* 0x000fe40007810000 */
[----:B------:R-:W-:-:S02]  /*9820*/  FSEL R85, R85, -INF , P2 ;  /* 0xff80000055557808 */ /* 0x000fc40001000000 */
[----:B------:R-:W-:Y:S02]  /*9830*/  ISETP.GT.AND P0, PT, R3, 0x40, PT ;  /* 0x000000400300780c */ /* 0x000fe40003f04270 */
[----:B------:R-:W-:Y:S02]  /*9840*/  FMNMX.FTZ R38, R111, R38, !PT ;  /* 0x000000266f267209 */ /* 0x000fe40007810000 */
[----:B------:R-:W-:Y:S02]  /*9850*/  ISETP.GT.AND P2, PT, R3, 0x41, PT ;  /* 0x000000410300780c */ /* 0x000fe40003f44270 */
[----:B------:R-:W-:Y:S02]  /*9860*/  FSEL R139, R56, -INF , P0 ;  /* 0xff800000388b7808 */ /* 0x000fe40000000000 */
[----:B------:R-:W-:Y:S02]  /*9870*/  FMNMX.FTZ R38, R85, R38, !PT ;  /* 0x0000002655267209 */ /* 0x000fe40007810000 */
[----:B------:R-:W-:-:S02]  /*9880*/  ISETP.GT.AND P0, PT, R3, 0x48, PT ;  /* 0x000000480300780c */ /* 0x000fc40003f04270 */
[----:B------:R-:W-:Y:S02]  /*9890*/  FSEL R57, R57, -INF , P2 ;  /* 0xff80000039397808 */ /* 0x000fe40001000000 */
[----:B------:R-:W-:Y:S01]  /*98a0*/  FMNMX.FTZ R38, R139, R38, !PT ;  /* 0x000000268b267209 */ /* 0x000fe20007810000 */
[----:B------:R0:W-:Y:S01]  /*98b0*/  MUFU.EX2 R34, R42 ;  /* 0x0000002a00227308 */ /* 0x0001e20000000800 */
[C---:B------:R-:W-:Y:S02]  /*98c0*/  ISETP.GT.AND P2, PT, R3.reuse, 0x49, PT ;  /* 0x000000490300780c */ /* 0x040fe40003f44270 */
[----:B------:R-:W-:Y:S02]  /*98d0*/  FSEL R141, R60, -INF , P0 ;  /* 0xff8000003c8d7808 */ /* 0x000fe40000000000 */
[----:B------:R-:W-:Y:S02]  /*98e0*/  ISETP.GT.AND P0, PT, R3, 0x50, PT ;  /* 0x000000500300780c */ /* 0x000fe40003f04270 */
[----:B0-----:R-:W-:-:S02]  /*98f0*/  FMNMX.FTZ R42, R57, R38, !PT ;  /* 0x00000026392a7209 */ /* 0x001fc40007810000 */
        /* <DEDUP_REMOVED lines=66> */
[----:B------:R-:W-:-:S04]  /*9d20*/  FMNMX.FTZ R46, R121, R46, !PT ;  /* 0x0000002e792e7209 */ /* 0x000fc80007810000 */
[----:B------:R-:W-:-:S05]  /*9d30*/  FMNMX.FTZ R3, R37, R46, !PT ;  /* 0x0000002e25037209 */ /* 0x000fca0007810000 */
[----:B------:R-:W0:Y:S01]  /*9d40*/  SHFL.BFLY PT, R48, R3, 0x2, 0x1f ;  /* 0x0c401f0003307f89 */ /* 0x000e2200000e0000 */
[----:B------:R0:W-:Y:S02]  /*9d50*/  MUFU.EX2 R42, R54 ;  /* 0x00000036002a7308 */ /* 0x0001e40000000800 */
[----:B0-----:R-:W-:-:S05]  /*9d60*/  FMNMX.FTZ R54, R3, R48, !PT ;  /* 0x0000003003367209 */ /* 0x001fca0007810000 */
[----:B------:R-:W0:Y:S01]  /*9d70*/  SHFL.BFLY PT, R3, R54, 0x1, 0x1f ;  /* 0x0c201f0036037f89 */ /* 0x000e2200000e0000 */
[----:B------:R-:W1:Y:S01]  /*9d80*/  S2R R106, SR_TID.X ;  /* 0x00000000006a7919 */ /* 0x000e620000002100 */
[----:B------:R-:W-:Y:S01]  /*9d90*/  MUFU.EX2 R8, R8 ;  /* 0x0000000800087308 */ /* 0x000fe20000000800 */
[----:B0-----:R-:W-:-:S04]  /*9da0*/  FMNMX.FTZ R3, R54, R3, !PT ;  /* 0x0000000336037209 */ /* 0x001fc80007810000 */
[----:B------:R-:W-:Y:S01]  /*9db0*/  FSETP.NEU.FTZ.AND P0, PT, R3, -INF , PT ;  /* 0xff8000000300780b */ /* 0x000fe20003f1d000 */
[----:B------:R-:W-:-:S05]  /*9dc0*/  FFMA.FTZ R56, R2, R3, -8 ;  /* 0xc100000002387423 */ /* 0x000fca0000010003 */
[----:B------:R-:W-:Y:S01]  /*9dd0*/  FSEL R56, R56, RZ, P0 ;  /* 0x000000ff38387208 */ /* 0x000fe20000000000 */
[----:B------:R-:W0:Y:S04]  /*9de0*/  MUFU.EX2 R15, R15 ;  /* 0x0000000f000f7308 */ /* 0x000e280000000800 */
[----:B------:R-:W-:-:S01]  /*9df0*/  FFMA.FTZ R58, R2, R11, -R56 ;  /* 0x0000000b023a7223 */ /* 0x000fc20000010838 */
[C-C-:B------:R-:W-:Y:S01]  /*9e00*/  FFMA.FTZ R89, R2.reuse, R89, -R56.reuse ;  /* 0x0000005902597223 */ /* 0x140fe20000010838 */
[----:B------:R-:W-:-:S01]  /*9e10*/  FFMA.FTZ R60, R2, R91, -R56 ;  /* 0x0000005b023c7223 */ /* 0x000fc20000010838 */
[----:B------:R-:W-:Y:S01]  /*9e20*/  FFMA.FTZ R91, R2, R93, -R56 ;  /* 0x0000005d025b7223 */ /* 0x000fe20000010838 */
[----:B------:R-:W-:Y:S01]  /*9e30*/  MUFU.EX2 R10, R10 ;  /* 0x0000000a000a7308 */ /* 0x000fe20000000800 */
[----:B------:R-:W-:-:S02]  /*9e40*/  IMAD.IADD R11, R110, 0x1, -R112 ;  /* 0x000000016e0b7824 */ /* 0x000fc400078e0a70 */
[----:B------:R-:W-:-:S05]  /*9e50*/  FFMA.FTZ R62, R2, R99, -R56 ;  /* 0x00000063023e7223 */ /* 0x000fca0000010838 */
[----:B------:R-:W-:Y:S01]  /*9e60*/  MUFU.EX2 R58, R58 ;  /* 0x0000003a003a7308 */ /* 0x000fe20000000800 */
[----:B-1----:R-:W-:-:S07]  /*9e70*/  LOP3.LUT R106, R106, 0x7f, RZ, 0xc0, !PT ;  /* 0x0000007f6a6a7812 */ /* 0x002fce00078ec0ff */
[----:B------:R-:W1:Y:S01]  /*9e80*/  MUFU.EX2 R89, R89 ;  /* 0x0000005900597308 */ /* 0x000e620000000800 */
[----:B------:R-:W-:Y:S02]  /*9e90*/  IMAD R11, R108, 0xc0, R11 ;  /* 0x000000c06c0b7824 */ /* 0x000fe400078e020b */
[----:B------:R-:W-:-:S05]  /*9ea0*/  FFMA.FTZ R93, R2, R97, -R56 ;  /* 0x00000061025d7223 */ /* 0x000fca0000010838 */
[----:B------:R-:W2:Y:S01]  /*9eb0*/  MUFU.EX2 R60, R60 ;  /* 0x0000003c003c7308 */ /* 0x000ea20000000800 */
[----:B------:R-:W-:Y:S01]  /*9ec0*/  ISETP.NE.AND P0, PT, R106, RZ, PT ;  /* 0x000000ff6a00720c */ /* 0x000fe20003f05270 */
[----:B------:R-:W-:-:S06]  /*9ed0*/  IMAD.HI R11, R11, 0x66666667, RZ ;  /* 0x666666670b0b7827 */ /* 0x000fcc00078e02ff */
[----:B------:R-:W3:Y:S01]  /*9ee0*/  MUFU.EX2 R21, R21 ;  /* 0x0000001500157308 */ /* 0x000ee20000000800 */
[----:B------:R-:W-:-:S01]  /*9ef0*/  FFMA.FTZ R99, R2, R77, -R56 ;  /* 0x0000004d02637223 */ /* 0x000fc20000010838 */
[C-C-:B------:R-:W-:Y:S01]  /*9f00*/  FFMA.FTZ R77, R2.reuse, R81, -R56.reuse ;  /* 0x00000051024d7223 */ /* 0x140fe20000010838 */
[----:B------:R-:W-:-:S05]  /*9f10*/  FFMA.FTZ R80, R2, R69, -R56 ;  /* 0x0000004502507223 */ /* 0x000fca0000010838 */
[----:B------:R-:W4:Y:S01]  /*9f20*/  MUFU.EX2 R91, R91 ;  /* 0x0000005b005b7308 */ /* 0x000f220000000800 */
[----:B------:R-:W-:-:S01]  /*9f30*/  FFMA.FTZ R66, R2, R103, -R56 ;  /* 0x0000006702427223 */ /* 0x000fc20000010838 */
[----:B------:R-:W-:Y:S01]  /*9f40*/  FFMA.FTZ R81, R2, R85, -R56 ;  /* 0x0000005502517223 */ /* 0x000fe20000010838 */
[----:B0-----:R-:W-:-:S05]  /*9f50*/  FADD.FTZ R69, R8, R15 ;  /* 0x0000000f08457221 */ /* 0x001fca0000010000 */
[----:B------:R-:W0:Y:S01]  /*9f60*/  MUFU.EX2 R20, R20 ;  /* 0x0000001400147308 */ /* 0x000e220000000800 */
[----:B------:R-:W-:-:S01]  /*9f70*/  FFMA.FTZ R85, R2, R61, -R56 ;  /* 0x0000003d02557223 */ /* 0x000fc20000010838 */
[----:B------:R-:W-:Y:S01]  /*9f80*/  FFMA.FTZ R61, R2, R87, -R56 ;  /* 0x00000057023d7223 */ /* 0x000fe20000010838 */
[----:B------:R-:W-:-:S05]  /*9f90*/  SHF.R.U32.HI R82, RZ, 0x1f, R11 ;  /* 0x0000001fff527819 */ /* 0x000fca000001160b */
[----:B------:R-:W5:Y:S01]  /*9fa0*/  MUFU.EX2 R62, R62 ;  /* 0x0000003e003e7308 */ /* 0x000f620000000800 */
[----:B-1----:R-:W-:-:S01]  /*9fb0*/  FADD.FTZ R87, R58, R89 ;  /* 0x000000593a577221 */ /* 0x002fc20000010000 */
[----:B------:R-:W-:Y:S01]  /*9fc0*/  FFMA.FTZ R97, R2, R101, -R56 ;  /* 0x0000006502617223 */ /* 0x000fe20000010838 */
[----:B------:R-:W-:-:S01]  /*9fd0*/  FADD.FTZ R84, R10, R69 ;  /* 0x000000450a547221 */ /* 0x000fc20000010000 */
[----:B------:R-:W-:-:S04]  /*9fe0*/  LEA.HI.SX32 R11, R11, R82, 0x1a ;  /* 0x000000520b0b7211 */ /* 0x000fc800078fd2ff */
[----:B------:R-:W-:Y:S01]  /*9ff0*/  MUFU.EX2 R93, R93 ;  /* 0x0000005d005d7308 */ /* 0x000fe20000000800 */
[----:B--2---:R-:W-:-:S01]  /*a000*/  FADD.FTZ R82, R60, R87 ;  /* 0x000000573c527221 */ /* 0x004fc20000010000 */
[----:B------:R-:W-:Y:S01]  /*a010*/  FFMA.FTZ R64, R2, R105, -R56 ;  /* 0x0000006902407223 */ /* 0x000fe20000010838 */
[----:B---3--:R-:W-:-:S05]  /*a020*/  FADD.FTZ R101, R21, R84 ;  /* 0x0000005415657221 */ /* 0x008fca0000010000 */
[----:B------:R-:W1:Y:S01]  /*a030*/  MUFU.EX2 R14, R14 ;  /* 0x0000000e000e7308 */ /* 0x000e620000000800 */
[----:B------:R-:W-:-:S01]  /*a040*/  FFMA.FTZ R75, R2, R75, -R137 ;  /* 0x0000004b024b7223 */ /* 0x000fc20000010889 */
[----:B------:R-:W-:Y:S02]  /*a050*/  @!P0 VIADD R69, R12, 0x13240 ;  /* 0x000132400c458836 */ /* 0x000fe40000000000 */
[----:B----4-:R-:W-:-:S04]  /*a060*/  FADD.FTZ R87, R91, R82 ;  /* 0x000000525b577221 */ /* 0x010fc80000010000 */
[----:B------:R-:W2:Y:S01]  /*a070*/  MUFU.EX2 R66, R66 ;  /* 0x0000004200427308 */ /* 0x000ea20000000800 */
[----:B------:R-:W-:-:S01]  /*a080*/  FFMA.FTZ R73, R2, R73, -R56 ;  /* 0x0000004902497223 */ /* 0x000fc20000010838 */
[----:B0-----:R-:W-:-:S06]  /*a090*/  FADD.FTZ R84, R20, R101 ;  /* 0x0000006514547221 */ /* 0x001fcc0000010000 */
[----:B------:R-:W0:Y:S01]  /*a0a0*/  MUFU.EX2 R95, R95 ;  /* 0x0000005f005f7308 */ /* 0x000e220000000800 */
[----:B------:R-:W-:Y:S01]  /*a0b0*/  @!P0 PRMT R69, RZ, 0x654, R69 ;  /* 0x00000654ff458816 */ /* 0x000fe20000000045 */
[----:B-----5:R-:W-:-:S06]  /*a0c0*/  FADD.FTZ R82, R62, R87 ;  /* 0x000000573e527221 */ /* 0x020fcc0000010000 */
[----:B------:R-:W3:Y:S01]  /*a0d0*/  MUFU.EX2 R97, R97 ;  /* 0x0000006100617308 */ /* 0x000ee20000000800 */
[----:B------:R-:W-:-:S01]  /*a0e0*/  FFMA.FTZ R70, R2, R107, -R56 ;  /* 0x0000006b02467223 */ /* 0x000fc20000010838 */
[----:B------:R-:W-:Y:S01]  /*a0f0*/  FADD.FTZ R87, R13, R84 ;  /* 0x000000540d577221 */ /* 0x000fe20000010000 */
[----:B------:R-:W-:-:S01]  /*a100*/  FFMA.FTZ R79, R2, R79, -R137 ;  /* 0x0000004f024f7223 */ /* 0x000fc20000010889 */
[----:B------:R4:W-:Y:S04]  /*a110*/  @!P0 SYNCS.ARRIVE.TRANS64.RED.A1T0 RZ, [R69+URZ], RZ ;  /* 0x000000ff45ff89a7 */ /* 0x0009e8000810043f */
[----:B------:R-:W5:Y:S01]  /*a120*/  MUFU.EX2 R64, R64 ;  /* 0x0000004000407308 */ /* 0x000f620000000800 */
[----:B-1----:R-:W-:-:S01]  /*a130*/  FADD.FTZ R84, R14, R87 ;  /* 0x000000570e547221 */ /* 0x002fc20000010000 */
[----:B----4-:R-:W-:-:S06]  /*a140*/  FADD.FTZ R69, R93, R82 ;  /* 0x000000525d457221 */ /* 0x010fcc0000010000 */
[----:B------:R-:W1:Y:S01]  /*a150*/  MUFU.EX2 R75, R75 ;  /* 0x0000004b004b7308 */ /* 0x000e620000000800 */
[----:B--2---:R-:W-:-:S01]  /*a160*/  FADD.FTZ R86, R66, R69 ;  /* 0x0000004542567221 */ /* 0x004fc20000010000 */
[----:B------:R-:W-:-:S06]  /*a170*/  FFMA.FTZ R68, R2, R109, -R56 ;  /* 0x0000006d02447223 */ /* 0x000fcc0000010838 */
[----:B------:R-:W2:Y:S01]  /*a180*/  MUFU.EX2 R73, R73 ;  /* 0x0000004900497308 */ /* 0x000ea20000000800 */
[----:B0-----:R-:W-:-:S01]  /*a190*/  FADD.FTZ R69, R95, R84 ;  /* 0x000000545f457221 */ /* 0x001fc20000010000 */
[C---:B------:R-:W-:Y:S01]  /*a1a0*/  FFMA.FTZ R83, R2.reuse, R83, -R137 ;  /* 0x0000005302537223 */ /* 0x040fe20000010889 */
[----:B------:R-:W-:-:S05]  /*a1b0*/  FFMA.FTZ R84, R2, R49, -R56 ;  /* 0x0000003102547223 */ /* 0x000fca0000010838 */
[----:B------:R-:W0:Y:S01]  /*a1c0*/  MUFU.EX2 R70, R70 ;  /* 0x0000004600467308 */ /* 0x000e220000000800 */
[----:B---3--:R-:W-:-:S01]  /*a1d0*/  FADD.FTZ R49, R97, R86 ;  /* 0x0000005661317221 */ /* 0x008fc20000010000 */
[----:B------:R-:W-:-:S06]  /*a1e0*/  FADD.FTZ R88, R26, R69 ;  /* 0x000000451a587221 */ /* 0x000fcc0000010000 */
[----:B------:R-:W3:Y:S01]  /*a1f0*/  MUFU.EX2 R79, R79 ;  /* 0x0000004f004f7308 */ /* 0x000ee20000000800 */
[----:B------:R-:W-:-:S01]  /*a200*/  FFMA.FTZ R9, R2, R9, -R137 ;  /* 0x0000000902097223 */ /* 0x000fc20000010889 */
[----:B------:R-:W-:Y:S01]  /*a210*/  FFMA.FTZ R69, R2, R53, -R56 ;  /* 0x0000003502457223 */ /* 0x000fe20000010838 */
[----:B-----5:R-:W-:-:S05]  /*a220*/  FADD.FTZ R86, R64, R49 ;  /* 0x0000003140567221 */ /* 0x020fca0000010000 */
[----:B------:R-:W4:Y:S01]  /*a230*/  MUFU.EX2 R99, R99 ;  /* 0x0000006300637308 */ /* 0x000f220000000800 */
[----:B------:R-:W-:-:S01]  /*a240*/  FFMA.FTZ R74, R2, R111, -R56 ;  /* 0x0000006f024a7223 */ /* 0x000fc20000010838 */
[----:B-1----:R-:W-:Y:S01]  /*a250*/  FADD.FTZ R53, R75, R88 ;  /* 0x000000584b357221 */ /* 0x002fe20000010000 */
[----:B--2---:R-:W-:-:S05]  /*a260*/  FADD.FTZ R49, R73, R86 ;  /* 0x0000005649317221 */ /* 0x004fca0000010000 */
[----:B------:R-:W1:Y:S01]  /*a270*/  MUFU.EX2 R68, R68 ;  /* 0x0000004400447308 */ /* 0x000e620000000800 */
[----:B------:R-:W-:-:S07]  /*a280*/  FADD.FTZ R88, R30, R53 ;  /* 0x000000351e587221 */ /* 0x000fce0000010000 */
[----:B------:R-:W2:Y:S01]  /*a290*/  MUFU.EX2 R83, R83 ;  /* 0x0000005300537308 */ /* 0x000ea20000000800 */
[----:B0-----:R-:W-:-:S01]  /*a2a0*/  FADD.FTZ R86, R70, R49 ;  /* 0x0000003146567221 */ /* 0x001fc20000010000 */
[----:B------:R-:W-:-:S06]  /*a2b0*/  FFMA.FTZ R72, R2, R139, -R56 ;  /* 0x0000008b02487223 */ /* 0x000fcc0000010838 */
[----:B------:R-:W0:Y:S01]  /*a2c0*/  MUFU.EX2 R77, R77 ;  /* 0x0000004d004d7308 */ /* 0x000e220000000800 */
[----:B---3--:R-:W-:-:S01]  /*a2d0*/  FADD.FTZ R101, R79, R88 ;  /* 0x000000584f657221 */ /* 0x008fc20000010000 */
[----:B------:R-:W-:-:S06]  /*a2e0*/  FFMA.FTZ R59, R2, R59, -R137 ;  /* 0x0000003b023b7223 */ /* 0x000fcc0000010889 */
[----:B------:R-:W3:Y:S01]  /*a2f0*/  MUFU.EX2 R9, R9 ;  /* 0x0000000900097308 */ /* 0x000ee20000000800 */
[----:B----4-:R-:W-:-:S01]  /*a300*/  FADD.FTZ R87, R99, R86 ;  /* 0x0000005663577221 */ /* 0x010fc20000010000 */
[----:B------:R-:W-:-:S06]  /*a310*/  FFMA.FTZ R57, R2, R57, -R56 ;  /* 0x0000003902397223 */ /* 0x000fcc0000010838 */
[----:B------:R-:W4:Y:S01]  /*a320*/  MUFU.EX2 R74, R74 ;  /* 0x0000004a004a7308 */ /* 0x000f220000000800 */
[----:B------:R-:W-:-:S07]  /*a330*/  FADD.FTZ R88, R34, R101 ;  /* 0x0000006522587221 */ /* 0x000fce0000010000 */
[----:B------:R-:W5:Y:S01]  /*a340*/  MUFU.EX2 R38, R50 ;  /* 0x0000003200267308 */ /* 0x000f620000000800 */
[----:B-1----:R-:W-:-:S01]  /*a350*/  FADD.FTZ R86, R68, R87 ;  /* 0x0000005744567221 */ /* 0x002fc20000010000 */
[----:B------:R-:W-:-:S06]  /*a360*/  FFMA.FTZ R63, R2, R63, -R137 ;  /* 0x0000003f023f7223 */ /* 0x000fcc0000010889 */
[----:B------:R-:W1:Y:S01]  /*a370*/  MUFU.EX2 R81, R81 ;  /* 0x0000005100517308 */ /* 0x000e620000000800 */
[----:B------:R-:W-:-:S01]  /*a380*/  FFMA.FTZ R78, R2, R141, -R56 ;  /* 0x0000008d024e7223 */ /* 0x000fc20000010838 */
[----:B--2---:R-:W-:Y:S01]  /*a390*/  FADD.FTZ R88, R83, R88 ;  /* 0x0000005853587221 */ /* 0x004fe20000010000 */
[----:B0-----:R-:W-:-:S05]  /*a3a0*/  FADD.FTZ R87, R77, R86 ;  /* 0x000000564d577221 */ /* 0x001fca0000010000 */
[----:B------:R-:W0:Y:S01]  /*a3b0*/  MUFU.EX2 R72, R72 ;  /* 0x0000004800487308 */ /* 0x000e220000000800 */
[----:B---3--:R-:W-:-:S01]  /*a3c0*/  FADD.FTZ R101, R9, R88 ;  /* 0x0000005809657221 */ /* 0x008fc20000010000 */
[----:B------:R-:W-:-:S06]  /*a3d0*/  FFMA.FTZ R76, R2, R65, -R56 ;  /* 0x00000041024c7223 */ /* 0x000fcc0000010838 */
[----:B------:R-:W2:Y:S01]  /*a3e0*/  MUFU.EX2 R59, R59 ;  /* 0x0000003b003b7308 */ /* 0x000ea20000000800 */
[----:B------:R-:W-:-:S01]  /*a3f0*/  FFMA.FTZ R49, R2, R29, -R56 ;  /* 0x0000001d02317223 */ /* 0x000fc20000010838 */
[C-C-:B------:R-:W-:Y:S01]  /*a400*/  FFMA.FTZ R65, R2.reuse, R113, -R56.reuse ;  /* 0x0000007102417223 */ /* 0x140fe20000010838 */
[----:B------:R-:W-:-:S01]  /*a410*/  FFMA.FTZ R143, R2, R143, -R56 ;  /* 0x0000008f028f7223 */ /* 0x000fc20000010838 */
[----:B------:R-:W-:-:S04]  /*a420*/  FFMA.FTZ R41, R2, R41, -R56 ;  /* 0x0000002902297223 */ /* 0x000fc80000010838 */
[----:B------:R-:W3:Y:S01]  /*a430*/  MUFU.EX2 R57, R57 ;  /* 0x0000003900397308 */ /* 0x000ee20000000800 */
[----:B------:R-:W-:-:S01]  /*a440*/  FFMA.FTZ R115, R2, R115, -R56 ;  /* 0x0000007302737223 */ /* 0x000fc20000010838 */
[C-C-:B------:R-:W-:Y:S01]  /*a450*/  FFMA.FTZ R82, R2.reuse, R45, -R56.reuse ;  /* 0x0000002d02527223 */ /* 0x140fe20000010838 */
[----:B------:R-:W-:-:S01]  /*a460*/  FFMA.FTZ R145, R2, R145, -R56 ;  /* 0x0000009102917223 */ /* 0x000fc20000010838 */
[C-C-:B------:R-:W-:Y:S01]  /*a470*/  FFMA.FTZ R117, R2.reuse, R117, -R56.reuse ;  /* 0x0000007502757223 */ /* 0x140fe20000010838 */
[----:B------:R-:W-:-:S03]  /*a480*/  FFMA.FTZ R147, R2, R147, -R56 ;  /* 0x0000009302937223 */ /* 0x000fc60000010838 */
[----:B------:R-:W3:Y:S01]  /*a490*/  MUFU.EX2 R40, R40 ;  /* 0x0000002800287308 */ /* 0x000ee20000000800 */
[----:B------:R-:W-:-:S01]  /*a4a0*/  FFMA.FTZ R53, R2, R25, -R56 ;  /* 0x0000001902357223 */ /* 0x000fc20000010838 */
[C-C-:B------:R-:W-:Y:S01]  /*a4b0*/  FFMA.FTZ R119, R2.reuse, R119, -R56.reuse ;  /* 0x0000007702777223 */ /* 0x140fe20000010838 */
[----:B------:R-:W-:-:S01]  /*a4c0*/  FFMA.FTZ R29, R2, R149, -R56 ;  /* 0x00000095021d7223 */ /* 0x000fc20000010838 */
[C-C-:B------:R-:W-:Y:S01]  /*a4d0*/  FFMA.FTZ R33, R2.reuse, R33, -R56.reuse ;  /* 0x0000002102217223 */ /* 0x140fe20000010838 */
[----:B------:R-:W-:-:S01]  /*a4e0*/  FFMA.FTZ R121, R2, R121, -R56 ;  /* 0x0000007902797223 */ /* 0x000fc20000010838 */
[----:B------:R-:W-:Y:S01]  /*a4f0*/  FFMA.FTZ R37, R2, R37, -R56 ;  /* 0x0000002502257223 */ /* 0x000fe20000010838 */
[----:B----4-:R-:W-:-:S01]  /*a500*/  FADD.FTZ R56, R74, R87 ;  /* 0x000000574a387221 */ /* 0x010fc20000010000 */
[----:B------:R-:W-:Y:S01]  /*a510*/  MUFU.EX2 R63, R63 ;  /* 0x0000003f003f7308 */ /* 0x000fe20000000800 */
[----:B-----5:R-:W-:-:S01]  /*a520*/  FADD.FTZ R101, R38, R101 ;  /* 0x0000006526657221 */ /* 0x020fc20000010000 */
[----:B------:R-:W-:Y:S01]  /*a530*/  FFMA.FTZ R67, R2, R67, -R137 ;  /* 0x0000004302437223 */ /* 0x000fe20000010889 */
[----:B------:R-:W-:-:S05]  /*a540*/  F2FP.SATFINITE.E4M3.F32.PACK_AB_MERGE_C R153, R21, R10, RZ ;  /* 0x0000000a1599723e */ /* 0x000fca00048070ff */
[----:B------:R-:W4:Y:S01]  /*a550*/  MUFU.EX2 R78, R78 ;  /* 0x0000004e004e7308 */ /* 0x000f220000000800 */
[----:B-1----:R-:W-:-:S01]  /*a560*/  FADD.FTZ R21, R81, R56 ;  /* 0x0000003851157221 */ /* 0x002fc20000010000 */
[----:B------:R-:W-:Y:S01]  /*a570*/  FADD.FTZ R56, R42, R101 ;  /* 0x000000652a387221 */ /* 0x000fe20000010000 */
[----:B------:R-:W-:-:S05]  /*a580*/  F2FP.SATFINITE.E4M3.F32.PACK_AB_MERGE_C R155, R95, R14, RZ ;  /* 0x0000000e5f9b723e */ /* 0x000fca00048070ff */
[----:B------:R-:W1:Y:S01]  /*a590*/  MUFU.EX2 R85, R85 ;  /* 0x0000005500557308 */ /* 0x000e620000000800 */
[----:B0-----:R-:W-:-:S01]  /*a5a0*/  FADD.FTZ R14, R72, R21 ;  /* 0x00000015480e7221 */ /* 0x001fc20000010000 */
[----:B------:R-:W-:Y:S01]  /*a5b0*/  FFMA.FTZ R71, R2, R71, -R137 ;  /* 0x0000004702477223 */ /* 0x000fe20000010889 */
[----:B--2---:R-:W-:-:S05]  /*a5c0*/  FADD.FTZ R21, R59, R56 ;  /* 0x000000383b157221 */ /* 0x004fca0000010000 */
[----:B------:R-:W-:Y:S01]  /*a5d0*/  MUFU.EX2 R44, R44 ;  /* 0x0000002c002c7308 */ /* 0x000fe20000000800 */
[----:B------:R-:W-:Y:S01]  /*a5e0*/  F2FP.SATFINITE.E4M3.F32.PACK_AB_MERGE_C R151, R38, R9, RZ ;  /* 0x000000092697723e */ /* 0x000fe200048070ff */
[----:B---3--:R-:W-:Y:S01]  /*a5f0*/  FADD.FTZ R9, R57, R14 ;  /* 0x0000000e39097221 */ /* 0x008fe20000010000 */
[----:B------:R-:W-:-:S05]  /*a600*/  F2FP.SATFINITE.E4M3.F32.PACK_AB_MERGE_C R149, R79, R30, RZ ;  /* 0x0000001e4f95723e */ /* 0x000fca00048070ff */
[----:B------:R-:W0:Y:S01]  /*a610*/  MUFU.EX2 R61, R61 ;  /* 0x0000003d003d7308 */ /* 0x000e220000000800 */
[----:B------:R-:W-:-:S07]  /*a620*/  FADD.FTZ R30, R40, R21 ;  /* 0x00000015281e7221 */ /* 0x000fce0000010000 */
[----:B------:R-:W2:Y:S01]  /*a630*/  MUFU.EX2 R67, R67 ;  /* 0x0000004300437308 */ /* 0x000ea20000000800 */
[----:B----4-:R-:W-:-:S07]  /*a640*/  FADD.FTZ R14, R78, R9 ;  /* 0x000000094e0e7221 */ /* 0x010fce0000010000 */
[----:B------:R-:W3:Y:S01]  /*a650*/  MUFU.EX2 R76, R76 ;  /* 0x0000004c004c7308 */ /* 0x000ee20000000800 */
[----:B------:R-:W-:-:S07]  /*a660*/  FFMA.FTZ R43, R2, R43, -R137 ;  /* 0x0000002b022b7223 */ /* 0x000fce0000010889 */
[----:B------:R-:W4:Y:S01]  /*a670*/  MUFU.EX2 R24, R24 ;  /* 0x0000001800187308 */ /* 0x000f220000000800 */
[----:B-1----:R-:W-:-:S07]  /*a680*/  FADD.FTZ R14, R85, R14 ;  /* 0x0000000e550e7221 */ /* 0x002fce0000010000 */
[----:B------:R-:W-:Y:S01]  /*a690*/  MUFU.EX2 R71, R71 ;  /* 0x0000004700477308 */ /* 0x000fe20000000800 */
[----:B------:R-:W-:-:S07]  /*a6a0*/  FFMA.FTZ R32, R2, R123, -R137 ;  /* 0x0000007b02207223 */ /* 0x000fce0000010889 */
[----:B------:R-:W1:Y:S08]  /*a6b0*/  MUFU.EX2 R65, R65 ;  /* 0x0000004100417308 */ /* 0x000e700000000800 */
[----:B------:R5:W-:Y:S01]  /*a6c0*/  MUFU.EX2 R25, R145 ;  /* 0x0000009100197308 */ /* 0x000be20000000800 */
[----:B0-----:R-:W-:-:S01]  /*a6d0*/  FADD.FTZ R21, R61, R14 ;  /* 0x0000000e3d157221 */ /* 0x001fc20000010000 */
[C---:B-----5:R-:W-:Y:S01]  /*a6e0*/  F2FP.SATFINITE.E4M3.F32.PACK_AB_MERGE_C R145, R63.reuse, R40, RZ ;  /* 0x000000283f91723e */ /* 0x060fe200048070ff */
[----:B------:R-:W-:-:S05]  /*a6f0*/  FADD.FTZ R63, R63, R30 ;  /* 0x0000001e3f3f7221 */ /* 0x000fca0000010000 */
[----:B------:R-:W0:Y:S01]  /*a700*/  MUFU.EX2 R80, R80 ;  /* 0x0000005000507308 */ /* 0x000e220000000800 */
[----:B------:R-:W-:-:S07]  /*a710*/  FADD.FTZ R30, R44, R63 ;  /* 0x0000003f2c1e7221 */ /* 0x000fce0000010000 */
[----:B------:R-:W-:Y:S01]  /*a720*/  MUFU.EX2 R28, R28 ;  /* 0x0000001c001c7308 */ /* 0x000fe20000000800 */
[----:B------:R-:W-:-:S01]  /*a730*/  FFMA.FTZ R47, R2, R47, -R137 ;  /* 0x0000002f022f7223 */ /* 0x000fc20000010889 */
[----:B--2---:R-:W-:Y:S01]  /*a740*/  FADD.FTZ R63, R67, R30 ;  /* 0x0000001e433f7221 */ /* 0x004fe20000010000 */
[----:B------:R-:W-:-:S05]  /*a750*/  F2FP.SATFINITE.E4M3.F32.PACK_AB_MERGE_C R153, R15, R8, R153 ;  /* 0x000000080f99723e */ /* 0x000fca0004807099 */
[----:B------:R-:W2:Y:S01]  /*a760*/  MUFU.EX2 R12, R143 ;  /* 0x0000008f000c7308 */ /* 0x000ea20000000800 */
[----:B---3--:R-:W-:-:S01]  /*a770*/  FADD.FTZ R8, R76, R21 ;  /* 0x000000154c087221 */ /* 0x008fc20000010000 */
[----:B----4-:R-:W-:-:S06]  /*a780*/  FADD.FTZ R30, R24, R63 ;  /* 0x0000003f181e7221 */ /* 0x010fcc0000010000 */
[----:B------:R-:W3:Y:S01]  /*a790*/  MUFU.EX2 R43, R43 ;  /* 0x0000002b002b7308 */ /* 0x000ee20000000800 */
[----:B------:R-:W-:-:S01]  /*a7a0*/  FFMA.FTZ R36, R2, R125, -R137 ;  /* 0x0000007d02247223 */ /* 0x000fc20000010889 */
[----:B------:R-:W-:Y:S01]  /*a7b0*/  F2FP.SATFINITE.E4M3.F32.PACK_AB_MERGE_C R155, R13, R20, R155 ;  /* 0x000000140d9b723e */ /* 0x000fe2000480709b */
[----:B-1----:R-:W-:-:S05]  /*a7c0*/  FADD.FTZ R13, R65, R8 ;  /* 0x00000008410d7221 */ /* 0x002fca0000010000 */
[----:B------:R-:W1:Y:S01]  /*a7d0*/  MUFU.EX2 R32, R32 ;  /* 0x0000002000207308 */ /* 0x000e620000000800 */
[----:B------:R-:W-:-:S01]  /*a7e0*/  FFMA.FTZ R51, R2, R51, -R137 ;  /* 0x0000003302337223 */ /* 0x000fc20000010889 */
[----:B0-----:R-:W-:-:S06]  /*a7f0*/  FADD.FTZ R13, R80, R13 ;  /* 0x0000000d500d7221 */ /* 0x001fcc0000010000 */
[----:B------:R-:W-:Y:S01]  /*a800*/  MUFU.EX2 R47, R47 ;  /* 0x0000002f002f7308 */ /* 0x000fe20000000800 */
[----:B------:R-:W-:-:S01]  /*a810*/  FFMA.FTZ R46, R2, R127, -R137 ;  /* 0x0000007f022e7223 */ /* 0x000fc20000010889 */
[----:B------:R-:W-:-:S06]  /*a820*/  FFMA.FTZ R55, R2, R55, -R137 ;  /* 0x0000003702377223 */ /* 0x000fcc0000010889 */
[----:B------:R-:W0:Y:S08]  /*a830*/  MUFU.EX2 R41, R41 ;  /* 0x0000002900297308 */ /* 0x000e300000000800 */
[----:B------:R4:W-:Y:S01]  /*a840*/  MUFU.EX2 R9, R147 ;  /* 0x0000009300097308 */ /* 0x0009e20000000800 */
[----:B--2---:R-:W-:-:S01]  /*a850*/  FADD.FTZ R20, R12, R13 ;  /* 0x0000000d0c147221 */ /* 0x004fc20000010000 */
[C---:B----4-:R-:W-:Y:S01]  /*a860*/  F2FP.SATFINITE.E4M3.F32.PACK_AB_MERGE_C R147, R71.reuse, R24, RZ ;  /* 0x000000184793723e */ /* 0x050fe200048070ff */
[----:B------:R-:W-:-:S05]  /*a870*/  FADD.FTZ R71, R71, R30 ;  /* 0x0000001e47477221 */ /* 0x000fca0000010000 */
[----:B------:R-:W2:Y:S01]  /*a880*/  MUFU.EX2 R45, R115 ;  /* 0x00000073002d7308 */ /* 0x000ea20000000800 */
[----:B------:R-:W-:-:S07]  /*a890*/  FADD.FTZ R8, R28, R71 ;  /* 0x000000471c087221 */ /* 0x000fce0000010000 */
[----:B------:R-:W4:Y:S01]  /*a8a0*/  MUFU.EX2 R36, R36 ;  /* 0x0000002400247308 */ /* 0x000f220000000800 */
[----:B---3--:R-:W-:-:S07]  /*a8b0*/  FADD.FTZ R13, R43, R8 ;  /* 0x000000082b0d7221 */ /* 0x008fce0000010000 */
[----:B------:R-:W3:Y:S01]  /*a8c0*/  MUFU.EX2 R82, R82 ;  /* 0x0000005200527308 */ /* 0x000ee20000000800 */
[----:B-1----:R-:W-:-:S01]  /*a8d0*/  FADD.FTZ R24, R32, R13 ;  /* 0x0000000d20187221 */ /* 0x002fc20000010000 */
[----:B------:R-:W-:-:S06]  /*a8e0*/  FFMA.FTZ R48, R2, R129, -R137 ;  /* 0x0000008102307223 */ /* 0x000fcc0000010889 */
[----:B------:R-:W1:Y:S01]  /*a8f0*/  MUFU.EX2 R51, R51 ;  /* 0x0000003300337308 */ /* 0x000e620000000800 */
[----:B------:R-:W-:-:S01]  /*a900*/  FFMA.FTZ R50, R2, R131, -R137 ;  /* 0x0000008302327223 */ /* 0x000fc20000010889 */
[----:B------:R-:W-:Y:S01]  /*a910*/  FFMA.FTZ R31, R2, R31, -R137 ;  /* 0x0000001f021f7223 */ /* 0x000fe20000010889 */
[----:B0-----:R-:W-:-:S05]  /*a920*/  FADD.FTZ R20, R41, R20 ;  /* 0x0000001429147221 */ /* 0x001fca0000010000 */
[----:B------:R-:W-:Y:S01]  /*a930*/  MUFU.EX2 R46, R46 ;  /* 0x0000002e002e7308 */ /* 0x000fe20000000800 */
[C---:B------:R-:W-:Y:S01]  /*a940*/  F2FP.SATFINITE.E4M3.F32.PACK_AB_MERGE_C R141, R47.reuse, R32, RZ ;  /* 0x000000202f8d723e */ /* 0x040fe200048070ff */
[----:B------:R-:W-:-:S06]  /*a950*/  FADD.FTZ R47, R47, R24 ;  /* 0x000000182f2f7221 */ /* 0x000fcc0000010000 */
[----:B------:R-:W0:Y:S01]  /*a960*/  MUFU.EX2 R55, R55 ;  /* 0x0000003700377308 */ /* 0x000e220000000800 */
[----:B------:R-:W-:-:S01]  /*a970*/  FFMA.FTZ R27, R2, R27, -R137 ;  /* 0x0000001b021b7223 */ /* 0x000fc20000010889 */
[----:B--2---:R-:W-:-:S06]  /*a980*/  FADD.FTZ R13, R45, R20 ;  /* 0x000000142d0d7221 */ /* 0x004fcc0000010000 */
[----:B------:R-:W2:Y:S01]  /*a990*/  MUFU.EX2 R84, R84 ;  /* 0x0000005400547308 */ /* 0x000ea20000000800 */
[----:B----4-:R-:W-:-:S01]  /*a9a0*/  FADD.FTZ R20, R36, R47 ;  /* 0x0000002f24147221 */ /* 0x010fc20000010000 */
[C---:B---3--:R-:W-:Y:S01]  /*a9b0*/  F2FP.SATFINITE.E4M3.F32.PACK_AB_MERGE_C R45, R82.reuse, R45, RZ ;  /* 0x0000002d522d723e */ /* 0x048fe200048070ff */
[----:B------:R-:W-:-:S05]  /*a9c0*/  FADD.FTZ R82, R82, R13 ;  /* 0x0000000d52527221 */ /* 0x000fca0000010000 */
[----:B------:R-:W-:Y:S01]  /*a9d0*/  MUFU.EX2 R10, R117 ;  /* 0x00000075000a7308 */ /* 0x000fe20000000800 */
[----:B-1----:R-:W-:-:S07]  /*a9e0*/  FADD.FTZ R15, R51, R20 ;  /* 0x00000014330f7221 */ /* 0x002fce0000010000 */
[----:B------:R-:W1:Y:S08]  /*a9f0*/  MUFU.EX2 R69, R69 ;  /* 0x0000004500457308 */ /* 0x000e700000000800 */
[----:B------:R-:W-:Y:S08]  /*aa00*/  MUFU.EX2 R48, R48 ;  /* 0x0000003000307308 */ /* 0x000ff00000000800 */
[----:B------:R-:W-:Y:S08]  /*aa10*/  MUFU.EX2 R50, R50 ;  /* 0x0000003200327308 */ /* 0x000ff00000000800 */
[----:B------:R-:W3:Y:S01]  /*aa20*/  MUFU.EX2 R31, R31 ;  /* 0x0000001f001f7308 */ /* 0x000ee20000000800 */
[----:B0-----:R-:W-:Y:S01]  /*aa30*/  F2FP.SATFINITE.E4M3.F32.PACK_AB_MERGE_C R143, R55, R46, RZ ;  /* 0x0000002e378f723e */ /* 0x001fe200048070ff */
[----:B------:R-:W-:Y:S01]  /*aa40*/  FADD.FTZ R13, R25, R82 ;  /* 0x00000052190d7221 */ /* 0x000fe20000010000 */
[----:B------:R-:W-:-:S05]  /*aa50*/  FADD.FTZ R46, R46, R15 ;  /* 0x0000000f2e2e7221 */ /* 0x000fca0000010000 */
[----:B------:R-:W0:Y:S01]  /*aa60*/  MUFU.EX2 R27, R27 ;  /* 0x0000001b001b7308 */ /* 0x000e220000000800 */
[----:B------:R-:W-:-:S01]  /*aa70*/  FFMA.FTZ R54, R2, R135, -R137 ;  /* 0x0000008702367223 */ /* 0x000fc20000010889 */
[C-C-:B------:R-:W-:Y:S01]  /*aa80*/  FFMA.FTZ R39, R2.reuse, R39, -R137.reuse ;  /* 0x0000002702277223 */ /* 0x140fe20000010889 */
[----:B------:R-:W-:-:S01]  /*aa90*/  FFMA.FTZ R52, R2, R133, -R137 ;  /* 0x0000008502347223 */ /* 0x000fc20000010889 */
[----:B--2---:R-:W-:Y:S01]  /*aaa0*/  FADD.FTZ R13, R84, R13 ;  /* 0x0000000d540d7221 */ /* 0x004fe20000010000 */
[----:B------:R-:W-:-:S01]  /*aab0*/  FADD.FTZ R55, R55, R46 ;  /* 0x0000002e37377221 */ /* 0x000fc20000010000 */
[----:B------:R-:W-:Y:S01]  /*aac0*/  FFMA.FTZ R35, R2, R35, -R137 ;  /* 0x0000002302237223 */ /* 0x000fe20000010889 */
[----:B-1----:R-:W-:Y:S01]  /*aad0*/  F2FP.SATFINITE.E4M3.F32.PACK_AB_MERGE_C R15, R69, R10, RZ ;  /* 0x0000000a450f723e */ /* 0x002fe200048070ff */
[----:B------:R-:W-:Y:S01]  /*aae0*/  FADD.FTZ R24, R10, R13 ;  /* 0x0000000d0a187221 */ /* 0x000fe20000010000 */
[----:B------:R-:W-:Y:S01]  /*aaf0*/  MUFU.EX2 R54, R54 ;  /* 0x0000003600367308 */ /* 0x000fe20000000800 */
[----:B---3--:R-:W-:Y:S01]  /*ab00*/  F2FP.SATFINITE.E4M3.F32.PACK_AB_MERGE_C R137, R31, R50, RZ ;  /* 0x000000321f89723e */ /* 0x008fe200048070ff */
[----:B------:R-:W-:-:S06]  /*ab10*/  FADD.FTZ R10, R48, R55 ;  /* 0x00000037300a7221 */ /* 0x000fcc0000010000 */
[----:B------:R-:W1:Y:S01]  /*ab20*/  MUFU.EX2 R39, R39 ;  /* 0x0000002700277308 */ /* 0x000e620000000800 */
[C---:B0-----:R-:W-:Y:S01]  /*ab30*/  F2FP.SATFINITE.E4M3.F32.PACK_AB_MERGE_C R137, R27.reuse, R48, R137 ;  /* 0x000000301b89723e */ /* 0x041fe20004807089 */
[----:B------:R-:W-:-:S06]  /*ab40*/  FADD.FTZ R27, R27, R10 ;  /* 0x0000000a1b1b7221 */ /* 0x000fcc0000010000 */
[----:B------:R-:W0:Y:S01]  /*ab50*/  MUFU.EX2 R52, R52 ;  /* 0x0000003400347308 */ /* 0x000e220000000800 */
[----:B------:R-:W-:-:S07]  /*ab60*/  FADD.FTZ R50, R50, R27 ;  /* 0x0000001b32327221 */ /* 0x000fce0000010000 */
[----:B------:R-:W2:Y:S08]  /*ab70*/  MUFU.EX2 R35, R35 ;  /* 0x0000002300237308 */ /* 0x000eb00000000800 */
[----:B------:R-:W-:Y:S08]  /*ab80*/  MUFU.EX2 R121, R121 ;  /* 0x0000007900797308 */ /* 0x000ff00000000800 */
[----:B------:R-:W3:Y:S01]  /*ab90*/  MUFU.EX2 R10, R37 ;  /* 0x00000025000a7308 */ /* 0x000ee20000000800 */
[----:B------:R-:W-:-:S07]  /*aba0*/  FADD.FTZ R31, R31, R50 ;  /* 0x000000321f1f7221 */ /* 0x000fce0000010000 */
[----:B------:R-:W4:Y:S01]  /*abb0*/  MUFU.EX2 R14, R53 ;  /* 0x00000035000e7308 */ /* 0x000f220000000800 */
[----:B------:R-:W-:-:S07]  /*abc0*/  FADD.FTZ R24, R69, R24 ;  /* 0x0000001845187221 */ /* 0x000fce0000010000 */
[----:B------:R-:W-:Y:S01]  /*abd0*/  MUFU.EX2 R29, R29 ;  /* 0x0000001d001d7308 */ /* 0x000fe20000000800 */
[----:B------:R-:W-:-:S07]  /*abe0*/  F2FP.SATFINITE.E4M3.F32.PACK_AB_MERGE_C R140, R41, R12, R45 ;  /* 0x0000000c298c723e */ /* 0x000fce000480702d */
[----:B------:R-:W5:Y:S01]  /*abf0*/  MUFU.EX2 R20, R33 ;  /* 0x0000002100147308 */ /* 0x000f620000000800 */
[----:B-1----:R-:W-:-:S07]  /*ac00*/  F2FP.SATFINITE.E4M3.F32.PACK_AB_MERGE_C R21, R39, R54, RZ ;  /* 0x000000362715723e */ /* 0x002fce00048070ff */
[----:B------:R-:W1:Y:S01]  /*ac10*/  MUFU.EX2 R119, R119 ;  /* 0x0000007700777308 */ /* 0x000e620000000800 */
[----:B0-----:R-:W-:-:S01]  /*ac20*/  FADD.FTZ R12, R52, R31 ;  /* 0x0000001f340c7221 */ /* 0x001fc20000010000 */
[----:B------:R-:W-:-:S06]  /*ac30*/  FADD.FTZ R13, R9, R24 ;  /* 0x00000018090d7221 */ /* 0x000fcc0000010000 */
[----:B------:R-:W0:Y:S01]  /*ac40*/  MUFU.EX2 R8, R49 ;  /* 0x0000003100087308 */ /* 0x000e220000000800 */
[C---:B--2---:R-:W-:Y:S01]  /*ac50*/  F2FP.SATFINITE.E4M3.F32.PACK_AB_MERGE_C R139, R35.reuse, R52, R21 ;  /* 0x00000034238b723e */ /* 0x044fe20004807015 */
[----:B------:R-:W-:Y:S01]  /*ac60*/  FADD.FTZ R35, R35, R12 ;  /* 0x0000000c23237221 */ /* 0x000fe20000010000 */
[----:B---3--:R-:W-:Y:S01]  /*ac70*/  F2FP.SATFINITE.E4M3.F32.PACK_AB_MERGE_C R12, R10, R121, RZ ;  /* 0x000000790a0c723e */ /* 0x008fe200048070ff */
[----:B----4-:R-:W-:Y:S01]  /*ac80*/  FADD.FTZ R24, R14, R13 ;  /* 0x0000000d0e187221 */ /* 0x010fe20000010000 */
[----:B------:R-:W-:Y:S02]  /*ac90*/  VIMNMX R90, RZ, R11, !PT ;  /* 0x0000000bff5a7248 */ /* 0x000fe40007fe0100 */
[----:B-----5:R-:W-:Y:S01]  /*aca0*/  F2FP.SATFINITE.E4M3.F32.PACK_AB_MERGE_C R138, R20, R29, R12 ;  /* 0x0000001d148a723e */ /* 0x020fe2000480700c */
[----:B------:R-:W-:Y:S02]  /*acb0*/  VIADD R12, R104, 0xfffffffe ;  /* 0xfffffffe680c7836 */ /* 0x000fe40000000000 */
[----:B-1----:R-:W-:Y:S01]  /*acc0*/  FADD.FTZ R13, R119, R24 ;  /* 0x00000018770d7221 */ /* 0x002fe20000010000 */
[----:B------:R1:W-:Y:S02]  /*acd0*/  STL [R1+0xc], R90 ;  /* 0x00000c5a01007387 */ /* 0x0003e40000100800 */
[----:B------:R-:W-:-:S02]  /*ace0*/  ISETP.GE.AND P0, PT, R12, R90, PT ;  /* 0x0000005a0c00720c */ /* 0x000fc40003f06270 */
[C---:B0-----:R-:W-:Y:S01]  /*acf0*/  F2FP.SATFINITE.E4M3.F32.PACK_AB_MERGE_C R119, R8.reuse, R119, RZ ;  /* 0x000000770877723e */ /* 0x041fe200048070ff */
[----:B------:R-:W-:-:S04]  /*ad00*/  FADD.FTZ R8, R8, R13 ;  /* 0x0000000d08087221 */ /* 0x000fc80000010000 */
[----:B------:R-:W-:Y:S01]  /*ad10*/  FADD.FTZ R13, R29, R8 ;  /* 0x000000081d0d7221 */ /* 0x000fe20000010000 */
[----:B------:R-:W-:-:S03]  /*ad20*/  FADD.FTZ R54, R54, R35 ;  /* 0x0000002336367221 */ /* 0x000fc60000010000 */
[----:B------:R-:W-:Y:S01]  /*ad30*/  FADD.FTZ R8, R20, R13 ;  /* 0x0000000d14087221 */ /* 0x000fe20000010000 */
[----:B------:R-:W-:Y:S01]  /*ad40*/  F2FP.SATFINITE.E4M3.F32.PACK_AB_MERGE_C R60, R91, R60, RZ ;  /* 0x0000003c5b3c723e */ /* 0x000fe200048070ff */
[----:B------:R-:W-:Y:S01]  /*ad50*/  IMAD.MOV.U32 R55, RZ, RZ, RZ ;  /* 0x000000ffff377224 */ /* 0x000fe200078e00ff */
[----:B------:R-:W-:Y:S01]  /*ad60*/  F2FP.SATFINITE.E4M3.F32.PACK_AB_MERGE_C R66, R97, R66, RZ ;  /* 0x000000426142723e */ /* 0x000fe200048070ff */
[----:B------:R-:W-:Y:S01]  /*ad70*/  FADD.FTZ R121, R121, R8 ;  /* 0x0000000879797221 */ /* 0x000fe20000010000 */
[----:B------:R-:W-:Y:S01]  /*ad80*/  F2FP.SATFINITE.E4M3.F32.PACK_AB_MERGE_C R70, R99, R70, RZ ;  /* 0x000000466346723e */ /* 0x000fe200048070ff */
[----:B------:R-:W-:Y:S01]  /*ad90*/  BSSY B0, `(.L_x_12084) ;  /* 0x0000346000007945 */ /* 0x000fe20003800000 */
[----:B------:R-:W-:Y:S02]  /*ada0*/  F2FP.SATFINITE.E4M3.F32.PACK_AB_MERGE_C R74, R81, R74, RZ ;  /* 0x0000004a514a723e */ /* 0x000fe400048070ff */
[----:B------:R-:W-:Y:S02]  /*adb0*/  F2FP.SATFINITE.E4M3.F32.PACK_AB_MERGE_C R78, R85, R78, RZ ;  /* 0x0000004e554e723e */ /* 0x000fe400048070ff */
[----:B------:R-:W-:Y:S01]  /*adc0*/  F2FP.SATFINITE.E4M3.F32.PACK_AB_MERGE_C R65, R80, R65, RZ ;  /* 0x000000415041723e */ /* 0x000fe200048070ff */
        /* <DEDUP_REMOVED lines=46> */
[----:B------:R-:W-:Y:S01]  /*b0b0*/  IMAD.MOV.U32 R24, RZ, RZ, R55 ;  /* 0x000000ffff187224 */ /* 0x000fe200078e0037 */
[----:B-1----:R-:W-:Y:S06]  /*b0c0*/  @!P0 BRA `(.L_x_12085) ;  /* 0x0000003000488947 */ /* 0x002fec0003800000 */
        /* <DEDUP_REMOVED lines=21> */
.L_x_12097:
[----:B------:R-:W-:-:S04]  /*b220*/  ISETP.NE.AND P0, PT, R8, 0x1, PT ;  /* 0x000000010800780c */ /* 0x000fc80003f05270 */
[----:B------:R-:W-:-:S04]  /*b230*/  SEL R156, RZ, 0x1, P0 ;  /* 0x00000001ff9c7807 */ /* 0x000fc80000000000 */
[----:B------:R-:W-:Y:S01]  /*b240*/  LOP3.LUT R156, R9, R156, RZ, 0x3c, !PT ;  /* 0x0000009c099c7212 */ /* 0x000fe200078e3cff */
[----:B------:R-:W-:Y:S06]  /*b250*/  @!P1 BRA `(.L_x_12086) ;  /* 0x0000000000049947 */ /* 0x000fec0003800000 */
[----:B------:R-:W-:Y:S01]  /*b260*/  BPT.TRAP 0x1 ;  /* 0x000000040000795c */ /* 0x000fe20000300000 */
.L_x_12086:
        /* <DEDUP_REMOVED lines=8> */
.L_x_12087:
        /* <DEDUP_REMOVED lines=8> */
.L_x_12089:
[----:B------:R-:W-:Y:S05]  /*b370*/  BSYNC B2 ;  /* 0x0000000000027941 */ /* 0x000fea0003800000 */
.L_x_12088:
        /* <DEDUP_REMOVED lines=87> */
.L_x_12091:
[----:B------:R-:W-:Y:S01]  /*b8f0*/  SHF.L.U32 R0, R9, 0x1f, RZ ;  /* 0x0000001f09007819 */ /* 0x000fe200000006ff */
[----:B------:R-:W-:-:S04]  /*b900*/  IMAD R20, R8, 0x8, R16 ;  /* 0x0000000808147824 */ /* 0x000fc800078e0210 */
[----:B------:R0:W1:Y:S01]  /*b910*/  SYNCS.PHASECHK.TRANS64.TRYWAIT P0, [R20+URZ+0x13250], R0 ;  /* 0x01325000140075a7 */ /* 0x000062000800017f */
[----:B------:R-:W-:Y:S05]  /*b920*/  @!P1 BRA `(.L_x_12092) ;  /* 0x0000000000049947 */ /* 0x000fea0003800000 */
[----:B------:R-:W-:Y:S01]  /*b930*/  BPT.TRAP 0x1 ;  /* 0x000000040000795c */ /* 0x000fe20000300000 */
.L_x_12092:
[----:B------:R-:W-:Y:S04]  /*b940*/  BSSY B2, `(.L_x_12093) ;  /* 0x0000004000027945 */ /* 0x000fe80003800000 */
[----:B-1----:R-:W-:Y:S05]  /*b950*/  @P0 BRA `(.L_x_12094) ;  /* 0x0000000000080947 */ /* 0x002fea0003800000 */
[----:B------:R-:W1:Y:S02]  /*b960*/  SYNCS.PHASECHK.TRANS64.TRYWAIT P0, [R20+URZ+0x13250], R0 ;  /* 0x01325000140075a7 */ /* 0x000e64000800017f */
[----:B-1----:R-:W-:Y:S05]  /*b970*/  @!P0 BRA `(.L_x_12095) ;  /* 0x000000d000588947 */ /* 0x002fea0003800000 */
.L_x_12094:
[----:B------:R-:W-:Y:S05]  /*b980*/  BSYNC B2 ;  /* 0x0000000000027941 */ /* 0x000fea0003800000 */
.L_x_12093:
[----:B01----:R-:W-:Y:S01]  /*b990*/  VIADD R0, R16, 0x1000 ;  /* 0x0000100010007836 */ /* 0x003fe20000000000 */
[----:B------:R-:W2:Y:S04]  /*b9a0*/  LDL R3, [R1+0x44] ;  /* 0x0000440001037983 */ /* 0x000ea80000100800 */
[----:B------:R-:W-:-:S04]  /*b9b0*/  SHF.R.U32.HI R0, RZ, 0x4, R0 ;  /* 0x00000004ff007819 */ /* 0x000fc80000011600 */
[----:B------:R-:W-:-:S04]  /*b9c0*/  LOP3.LUT R0, R0, 0x3fff, RZ, 0xc0, !PT ;  /* 0x00003fff00007812 */ /* 0x000fc800078ec0ff */
[----:B------:R-:W-:Y:S01]  /*b9d0*/  LOP3.LUT R0, R0, 0x10000, RZ, 0xfc, !PT ;  /* 0x0001000000007812 */ /* 0x000fe200078efcff */
[----:B------:R-:W-:-:S04]  /*b9e0*/  IMAD.MOV.U32 R9, RZ, RZ, -0x3ffffff0 ;  /* 0xc0000010ff097424 */ /* 0x000fc800078e00ff */
[----:B------:R-:W-:Y:S01]  /*b9f0*/  IMAD R8, R8, 0x280, R0 ;  /* 0x0000028008087824 */ /* 0x000fe200078e0200 */
[----:B------:R-:W-:Y:S01]  /*ba00*/  R2UR UR7, R9 ;  /* 0x00000000090772ca */ /* 0x000fe200000e0000 */
[----:B------:R-:W-:Y:S01]  /*ba10*/  WARPGROUP.ARRIVE ;  /* 0x00000000000079c5 */ /* 0x000fe20000000000 */
[----:B------:R-:W3:Y:S02]  /*ba20*/  LDL R0, [R1+0x14] ;  /* 0x0000140001007983 */ /* 0x000ee40000100800 */
[----:B------:R-:W-:-:S13]  /*ba30*/  R2UR UR6, R8 ;  /* 0x00000000080672ca */ /* 0x000fda00000e0000 */
[----:B------:R-:W-:Y:S03]  /*ba40*/  QGMMA.64x64x32.F32.E4M3.E4M3 R24, R152, gdesc[UR4], R24, gsb0 ;  /* 0x00e0000498187df3 */ /* 0x000fe60008000818 */
[----:B------:R-:W-:Y:S02]  /*ba50*/  WARPGROUP.DEPBAR.LE gsb0, 0x0 ;  /* 0x00008000000079c5 */ /* 0x000fe40000010000 */
[----:B------:R-:W4:Y:S04]  /*ba60*/  LDL R153, [R1+0x28] ;  /* 0x0000280001997983 */ /* 0x000f280000100800 */
[----:B------:R-:W5:Y:S04]  /*ba70*/  LDL R154, [R1+0x1c] ;  /* 0x00001c00019a7983 */ /* 0x000f680000100800 */
[----:B------:R-:W2:Y:S01]  /*ba80*/  LDL R155, [R1+0x40] ;  /* 0x00004000019b7983 */ /* 0x000ea20000100800 */
[----:B------:R-:W-:Y:S01]  /*ba90*/  VIADD R14, R8, 0x80 ;  /* 0x00000080080e7836 */ /* 0x000fe20000000000 */
[----:B------:R-:W-:Y:S01]  /*baa0*/  WARPGROUP.ARRIVE ;  /* 0x00000000000079c5 */ /* 0x000fe20000000000 */
[----:B------:R-:W-:-:S03]  /*bab0*/  IMAD.MOV.U32 R15, RZ, RZ, -0x3ffffff0 ;  /* 0xc0000010ff0f7424 */ /* 0x000fc600078e00ff */
[----:B------:R-:W-:Y:S01]  /*bac0*/  R2UR UR6, R14 ;  /* 0x000000000e0672ca */ /* 0x000fe200000e0000 */
[----:B------:R-:W-:Y:S01]  /*bad0*/  VIADD R14, R8, 0x100 ;  /* 0x00000100080e7836 */ /* 0x000fe20000000000 */
[----:B------:R-:W-:Y:S01]  /*bae0*/  R2UR UR7, R15 ;  /* 0x000000000f0772ca */ /* 0x000fe200000e0000 */
[----:B------:R-:W-:-:S12]  /*baf0*/  IMAD.MOV.U32 R15, RZ, RZ, -0x3ffffff0 ;  /* 0xc0000010ff0f7424 */ /* 0x000fd800078e00ff */
        /* <DEDUP_REMOVED lines=11> */
[----:B------:R-:W-:Y:S02]  /*bbb0*/  WARPGROUP.DEPBAR.LE gsb0, 0x0 ;  /* 0x00008000000079c5 */ /* 0x000fe40000010000 */
[----:B------:R-:W-:-:S10]  /*bbc0*/  WARPGROUP.ARRIVE ;  /* 0x00000000000079c5 */ /* 0x000fd40000000000 */
[----:B------:R-:W-:Y:S01]  /*bbd0*/  QGMMA.64x64x32.F32.E4M3.E4M3 R24, R140, gdesc[UR4], R24, gsb0 ;  /* 0x00e000048c187df3 */ /* 0x000fe20008000818 */
[----:B------:R-:W-:Y:S01]  /*bbe0*/  R2UR UR6, R8 ;  /* 0x00000000080672ca */ /* 0x000fe200000e0000 */
[----:B---3--:R-:W-:-:S04]  /*bbf0*/  IMAD R0, R0, 0xc0, RZ ;  /* 0x000000c000007824 */ /* 0x008fc800078e02ff */
[----:B------:R-:W-:Y:S01]  /*bc00*/  IMAD R0, R12, -0xa0, R0 ;  /* 0xffffff600c007824 */ /* 0x000fe200078e0200 */
[----:B------:R-:W-:Y:S02]  /*bc10*/  WARPGROUP.DEPBAR.LE gsb0, 0x0 ;  /* 0x00008000000079c5 */ /* 0x000fe40000010000 */
[----:B------:R-:W-:Y:S02]  /*bc20*/  WARPGROUP.ARRIVE ;  /* 0x00000000000079c5 */ /* 0x000fe40000000000 */
[----:B----4-:R-:W-:-:S05]  /*bc30*/  IADD3 R0, R0, 0x1, R153 ;  /* 0x0000000100007810 */ /* 0x010fca0007ffe099 */
[----:B-----5:R-:W-:-:S04]  /*bc40*/  IMAD.IADD R0, R0, 0x1, -R154 ;  /* 0x0000000100007824 */ /* 0x020fc800078e0a9a */
[----:B--2---:R-:W-:Y:S02]  /*bc50*/  IMAD R0, R155, -0x2, R0 ;  /* 0xfffffffe9b007824 */ /* 0x004fe400078e0200 */
[----:B------:R-:W0:Y:S02]  /*bc60*/  S2R R155, SR_TID.X ;  /* 0x00000000009b7919 */ /* 0x000e240000002100 */
        /* <DEDUP_REMOVED lines=123> */
[C---:B------:R-:W-:Y:S02]  /*c420*/  ISETP.GT.AND P6, PT, R0.reuse, 0x1, PT ;  /* 0x000000010000780c */ /* 0x040fe40003fc4270 */
[C---:B------:R-:W-:Y:S01]  /*c430*/  ISETP.GT.AND P5, PT, R0.reuse, 0x8, PT ;  /* 0x000000080000780c */ /* 0x040fe20003fa4270 */
[----:B------:R-:W1:Y:S01]  /*c440*/  SHFL.BFLY PT, R9, R3, 0x2, 0x1f ;  /* 0x0c401f0003097f89 */ /* 0x000e6200000e0000 */
[----:B------:R-:W-:Y:S02]  /*c450*/  FSEL R123, R123, -INF , P6 ;  /* 0xff8000007b7b7808 */ /* 0x000fe40003000000 */
[----:B------:R-:W-:Y:S02]  /*c460*/  ISETP.GT.AND P2, PT, R0, 0x9, PT ;  /* 0x000000090000780c */ /* 0x000fe40003f44270 */
[----:B------:R-:W-:-:S02]  /*c470*/  FSEL R126, R126, -INF , P5 ;  /* 0xff8000007e7e7808 */ /* 0x000fc40002800000 */
[----:B------:R-:W-:Y:S02]  /*c480*/  ISETP.GT.AND P4, PT, R0, 0x10, PT ;  /* 0x000000100000780c */ /* 0x000fe40003f84270 */
[----:B------:R-:W-:Y:S02]  /*c490*/  FSEL R127, R127, -INF , P2 ;  /* 0xff8000007f7f7808 */ /* 0x000fe40001000000 */
[----:B------:R-:W-:Y:S02]  /*c4a0*/  FSEL R130, R130, -INF , P4 ;  /* 0xff80000082827808 */ /* 0x000fe40002000000 */
[C---:B------:R-:W-:Y:S02]  /*c4b0*/  ISETP.GT.AND P6, PT, R0.reuse, 0x18, PT ;  /* 0x000000180000780c */ /* 0x040fe40003fc4270 */
[----:B------:R-:W-:Y:S02]  /*c4c0*/  ISETP.GT.AND P5, PT, R0, 0x19, PT ;  /* 0x000000190000780c */ /* 0x000fe40003fa4270 */
[----:B------:R-:W-:-:S02]  /*c4d0*/  FSEL R134, R134, -INF , P6 ;  /* 0xff80000086867808 */ /* 0x000fc40003000000 */
[----:B------:R-:W-:Y:S02]  /*c4e0*/  FSEL R135, R135, -INF , P5 ;  /* 0xff80000087877808 */ /* 0x000fe40002800000 */
[C---:B------:R-:W-:Y:S02]  /*c4f0*/  ISETP.GT.AND P6, PT, R0.reuse, 0x21, PT ;  /* 0x000000210000780c */ /* 0x040fe40003fc4270 */
[C---:B------:R-:W-:Y:S02]  /*c500*/  ISETP.GT.AND P5, PT, R0.reuse, 0x28, PT ;  /* 0x000000280000780c */ /* 0x040fe40003fa4270 */
[----:B-1----:R-:W-:Y:S02]  /*c510*/  FMNMX.FTZ R3, R3, R9, !PT ;  /* 0x0000000903037209 */ /* 0x002fe40007810000 */
[----:B------:R-:W-:Y:S02]  /*c520*/  FSEL R107, R107, -INF , P6 ;  /* 0xff8000006b6b7808 */ /* 0x000fe40003000000 */
[C---:B------:R-:W-:Y:S01]  /*c530*/  ISETP.GT.AND P2, PT, R0.reuse, 0x29, PT ;  /* 0x000000290000780c */ /* 0x040fe20003f44270 */
[----:B------:R-:W1:Y:S01]  /*c540*/  SHFL.BFLY PT, R9, R3, 0x1, 0x1f ;  /* 0x0c201f0003097f89 */ /* 0x000e6200000e0000 */
[----:B------:R-:W-:-:S02]  /*c550*/  ISETP.GT.AND P4, PT, R0, 0x30, PT ;  /* 0x000000300000780c */ /* 0x000fc40003f84270 */
[----:B------:R-:W-:Y:S02]  /*c560*/  FSEL R111, R111, -INF , P2 ;  /* 0xff8000006f6f7808 */ /* 0x000fe40001000000 */
[----:B------:R-:W-:Y:S02]  /*c570*/  FSEL R114, R114, -INF , P4 ;  /* 0xff80000072727808 */ /* 0x000fe40002000000 */
[C---:B------:R-:W-:Y:S02]  /*c580*/  ISETP.GT.AND P6, PT, R0.reuse, 0x38, PT ;  /* 0x000000380000780c */ /* 0x040fe40003fc4270 */
[----:B------:R-:W-:Y:S02]  /*c590*/  ISETP.GT.AND P2, PT, R0, 0x49, PT ;  /* 0x000000490000780c */ /* 0x000fe40003f44270 */
[----:B------:R-:W-:Y:S02]  /*c5a0*/  FSEL R118, R118, -INF , P6 ;  /* 0xff80000076767808 */ /* 0x000fe40003000000 */
[----:B------:R-:W-:-:S02]  /*c5b0*/  ISETP.GT.AND P6, PT, R0, 0x41, PT ;  /* 0x000000410000780c */ /* 0x000fc40003fc4270 */
[----:B------:R-:W-:Y:S02]  /*c5c0*/  ISETP.GT.AND P4, PT, R0, 0x50, PT ;  /* 0x000000500000780c */ /* 0x000fe40003f84270 */
[----:B------:R-:W-:Y:S02]  /*c5d0*/  FSEL R91, R91, -INF , P6 ;  /* 0xff8000005b5b7808 */ /* 0x000fe40003000000 */
[----:B------:R-:W-:Y:S02]  /*c5e0*/  FSEL R95, R95, -INF , P2 ;  /* 0xff8000005f5f7808 */ /* 0x000fe40001000000 */
[----:B------:R-:W-:Y:S02]  /*c5f0*/  FSEL R98, R98, -INF , P4 ;  /* 0xff80000062627808 */ /* 0x000fe40002000000 */
[----:B------:R-:W-:Y:S02]  /*c600*/  ISETP.GT.AND P6, PT, R0, 0x58, PT ;  /* 0x000000580000780c */ /* 0x000fe40003fc4270 */
[----:B-1----:R-:W-:-:S02]  /*c610*/  FMNMX.FTZ R3, R3, R9, !PT ;  /* 0x0000000903037209 */ /* 0x002fc40007810000 */
[----:B------:R-:W-:Y:S02]  /*c620*/  FSEL R102, R102, -INF , P6 ;  /* 0xff80000066667808 */ /* 0x000fe40003000000 */
[----:B------:R-:W-:Y:S01]  /*c630*/  FSETP.NEU.FTZ.AND P0, PT, R3, -INF , PT ;  /* 0xff8000000300780b */ /* 0x000fe20003f1d000 */
[----:B------:R-:W-:-:S01]  /*c640*/  FFMA.FTZ R9, R2, R3, -8 ;  /* 0xc100000002097423 */ /* 0x000fc20000010003 */
[C---:B------:R-:W-:Y:S02]  /*c650*/  ISETP.GT.AND P6, PT, R0.reuse, 0x61, PT ;  /* 0x000000610000780c */ /* 0x040fe40003fc4270 */
[----:B------:R-:W-:Y:S02]  /*c660*/  ISETP.GT.AND P2, PT, R0, 0x69, PT ;  /* 0x000000690000780c */ /* 0x000fe40003f44270 */
[----:B------:R-:W-:Y:S02]  /*c670*/  FSEL R9, R9, RZ, P0 ;  /* 0x000000ff09097208 */ /* 0x000fe40000000000 */
[----:B------:R-:W-:-:S02]  /*c680*/  FSEL R75, R75, -INF , P6 ;  /* 0xff8000004b4b7808 */ /* 0x000fc40003000000 */
[----:B------:R-:W-:Y:S01]  /*c690*/  ISETP.GT.AND P4, PT, R0, 0x70, PT ;  /* 0x000000700000780c */ /* 0x000fe20003f84270 */
[----:B------:R-:W-:-:S01]  /*c6a0*/  FFMA.FTZ R15, R2, R121, -R9 ;  /* 0x00000079020f7223 */ /* 0x000fc20000010809 */
[C-C-:B------:R-:W-:Y:S01]  /*c6b0*/  FFMA.FTZ R121, R2.reuse, R125, -R9.reuse ;  /* 0x0000007d02797223 */ /* 0x140fe20000010809 */
[----:B------:R-:W-:-:S01]  /*c6c0*/  FFMA.FTZ R125, R2, R129, -R9 ;  /* 0x00000081027d7223 */ /* 0x000fc20000010809 */
[--C-:B------:R-:W-:Y:S01]  /*c6d0*/  FFMA.FTZ R14, R2, R120, -R9.reuse ;  /* 0x00000078020e7223 */ /* 0x100fe20000010809 */
[----:B------:R-:W-:Y:S01]  /*c6e0*/  FSEL R129, R122, -INF , P3 ;  /* 0xff8000007a817808 */ /* 0x000fe20001800000 */
[C-C-:B------:R-:W-:Y:S01]  /*c6f0*/  FFMA.FTZ R120, R2.reuse, R124, -R9.reuse ;  /* 0x0000007c02787223 */ /* 0x140fe20000010809 */
[----:B------:R-:W-:-:S01]  /*c700*/  FFMA.FTZ R124, R2, R128, -R9 ;  /* 0x00000080027c7223 */ /* 0x000fc20000010809 */
[C-C-:B------:R-:W-:Y:S01]  /*c710*/  FFMA.FTZ R128, R2.reuse, R132, -R9.reuse ;  /* 0x0000008402807223 */ /* 0x140fe20000010809 */
[----:B------:R-:W-:Y:S01]  /*c720*/  FMNMX.FTZ R132, R129, R10, !PT ;  /* 0x0000000a81847209 */ /* 0x000fe20007810000 */
[--C-:B------:R-:W-:Y:S01]  /*c730*/  FFMA.FTZ R133, R2, R133, -R9.reuse ;  /* 0x0000008502857223 */ /* 0x100fe20000010809 */
[----:B------:R-:W-:Y:S01]  /*c740*/  ISETP.GT.AND P3, PT, R0, 0x11, PT ;  /* 0x000000110000780c */ /* 0x000fe20003f64270 */
[C-C-:B------:R-:W-:Y:S01]  /*c750*/  FFMA.FTZ R104, R2.reuse, R104, -R9.reuse ;  /* 0x0000006802687223 */ /* 0x140fe20000010809 */
[----:B------:R-:W-:Y:S01]  /*c760*/  FMNMX.FTZ R132, R123, R132, !PT ;  /* 0x000000847b847209 */ /* 0x000fe20007810000 */
[----:B------:R1:W-:Y:S01]  /*c770*/  MUFU.EX2 R122, R133 ;  /* 0x00000085007a7308 */ /* 0x0003e20000000800 */
        /* <DEDUP_REMOVED lines=8> */
[----:B-1----:R-:W-:-:S01]  /*c800*/  FFMA.FTZ R133, R2, R109, -R9 ;  /* 0x0000006d02857223 */ /* 0x002fc20000010809 */
[----:B------:R-:W-:Y:S01]  /*c810*/  FSEL R109, R106, -INF , P3 ;  /* 0xff8000006a6d7808 */ /* 0x000fe20001800000 */
[----:B------:R-:W-:-:S01]  /*c820*/  FFMA.FTZ R117, R2, R117, -R9 ;  /* 0x0000007502757223 */ /* 0x000fc20000010809 */
[----:B------:R-:W-:Y:S01]  /*c830*/  FMNMX.FTZ R132, R130, R132, !PT ;  /* 0x0000008482847209 */ /* 0x000fe20007810000 */
[----:B------:R1:W-:Y:S01]  /*c840*/  MUFU.EX2 R106, R133 ;  /* 0x00000085006a7308 */ /* 0x0003e20000000800 */
[----:B------:R-:W-:Y:S01]  /*c850*/  ISETP.GT.AND P3, PT, R0, 0x31, PT ;  /* 0x000000310000780c */ /* 0x000fe20003f64270 */
[C-C-:B------:R-:W-:Y:S01]  /*c860*/  FFMA.FTZ R88, R2.reuse, R88, -R9.reuse ;  /* 0x0000005802587223 */ /* 0x140fe20000010809 */
[----:B------:R-:W-:Y:S01]  /*c870*/  FMNMX.FTZ R132, R131, R132, !PT ;  /* 0x0000008483847209 */ /* 0x000fe20007810000 */
[C-C-:B------:R-:W-:Y:S01]  /*c880*/  FFMA.FTZ R89, R2.reuse, R89, -R9.reuse ;  /* 0x0000005902597223 */ /* 0x140fe20000010809 */
[----:B------:R-:W-:Y:S01]  /*c890*/  FSEL R115, R115, -INF , P3 ;  /* 0xff80000073737808 */ /* 0x000fe20001800000 */
[--C-:B------:R-:W-:Y:S01]  /*c8a0*/  FFMA.FTZ R92, R2, R92, -R9.reuse ;  /* 0x0000005c025c7223 */ /* 0x100fe20000010809 */
        /* <DEDUP_REMOVED lines=12> */
[C-C-:B------:R-:W-:Y:S01]  /*c970*/  FFMA.FTZ R73, R2.reuse, R73, -R9.reuse ;  /* 0x0000004902497223 */ /* 0x140fe20000010809 */
[----:B------:R-:W-:Y:S01]  /*c980*/  FMNMX.FTZ R132, R107, R132, !PT ;  /* 0x000000846b847209 */ /* 0x000fe20007810000 */
[--C-:B------:R-:W-:Y:S01]  /*c990*/  FFMA.FTZ R77, R2, R77, -R9.reuse ;  /* 0x0000004d024d7223 */ /* 0x100fe20000010809 */
[----:B------:R-:W-:Y:S01]  /*c9a0*/  ISETP.GT.AND P3, PT, R0, 0x40, PT ;  /* 0x000000400000780c */ /* 0x000fe20003f64270 */
[--C-:B-1----:R-:W-:Y:S01]  /*c9b0*/  FFMA.FTZ R133, R2, R96, -R9.reuse ;  /* 0x0000006002857223 */ /* 0x102fe20000010809 */
[----:B------:R-:W-:Y:S01]  /*c9c0*/  FMNMX.FTZ R132, R112, R132, !PT ;  /* 0x0000008470847209 */ /* 0x000fe20007810000 */
[--C-:B------:R-:W-:Y:S01]  /*c9d0*/  FFMA.FTZ R80, R2, R80, -R9.reuse ;  /* 0x0000005002507223 */ /* 0x100fe20000010809 */
        /* <DEDUP_REMOVED lines=21> */
[----:B------:R-:W-:Y:S01]  /*cb30*/  FFMA.FTZ R69, R2, R69, -R9 ;  /* 0x0000004502457223 */ /* 0x000fe20000010809 */
        /* <DEDUP_REMOVED lines=11> */
[----:B------:R-:W-:Y:S01]  /*cbf0*/  MUFU.EX2 R120, R120 ;  /* 0x0000007800787308 */ /* 0x000fe20000000800 */
[----:B------:R-:W-:Y:S02]  /*cc00*/  FSEL R96, R78, -INF , P5 ;  /* 0xff8000004e607808 */ /* 0x000fe40002800000 */
[----:B------:R-:W-:Y:S02]  /*cc10*/  FMNMX.FTZ R132, R99, R132, !PT ;  /* 0x0000008463847209 */ /* 0x000fe40007810000 */
[----:B------:R-:W-:Y:S02]  /*cc20*/  FSEL R79, R79, -INF , P2 ;  /* 0xff8000004f4f7808 */ /* 0x000fe40001000000 */
[----:B------:R-:W-:Y:S01]  /*cc30*/  FMNMX.FTZ R132, R102, R132, !PT ;  /* 0x0000008466847209 */ /* 0x000fe20007810000 */
[----:B------:R1:W-:Y:S01]  /*cc40*/  MUFU.EX2 R78, R133 ;  /* 0x00000085004e7308 */ /* 0x0003e20000000800 */
[----:B------:R-:W-:-:S02]  /*cc50*/  ISETP.GT.AND P3, PT, R0, 0x71, PT ;  /* 0x000000710000780c */ /* 0x000fc40003f64270 */
[----:B------:R-:W-:Y:S02]  /*cc60*/  FMNMX.FTZ R132, R103, R132, !PT ;  /* 0x0000008467847209 */ /* 0x000fe40007810000 */
[----:B------:R-:W-:Y:S02]  /*cc70*/  FSEL R82, R82, -INF , P4 ;  /* 0xff80000052527808 */ /* 0x000fe40002000000 */
[----:B------:R-:W-:Y:S01]  /*cc80*/  FMNMX.FTZ R132, R74, R132, !PT ;  /* 0x000000844a847209 */ /* 0x000fe20007810000 */
[----:B------:R-:W-:Y:S01]  /*cc90*/  MUFU.EX2 R121, R121 ;  /* 0x0000007900797308 */ /* 0x000fe20000000800 */
[----:B------:R-:W-:Y:S01]  /*cca0*/  ISETP.GT.AND P6, PT, R0, 0x78, PT ;  /* 0x000000780000780c */ /* 0x000fe20003fc4270 */
[----:B-1----:R-:W-:Y:S01]  /*ccb0*/  FFMA.FTZ R133, R2, R97, -R9 ;  /* 0x0000006102857223 */ /* 0x002fe20000010809 */
        /* <DEDUP_REMOVED lines=9> */
[----:B------:R-:W-:-:S02]  /*cd50*/  FSEL R87, R87, -INF , P5 ;  /* 0xff80000057577808 */ /* 0x000fc40002800000 */
[----:B------:R-:W-:Y:S02]  /*cd60*/  FMNMX.FTZ R132, R83, R132, !PT ;  /* 0x0000008453847209 */ /* 0x000fe40007810000 */
[C---:B------:R-:W-:Y:S02]  /*cd70*/  ISETP.GT.AND P3, PT, R0.reuse, 0x80, PT ;  /* 0x000000800000780c */ /* 0x040fe40003f64270 */
        /* <DEDUP_REMOVED lines=24> */
[----:B------:R-:W-:Y:S01]  /*cf00*/  ISETP.GT.AND P5, PT, R0, 0x99, PT ;  /* 0x000000990000780c */ /* 0x000fe20003fa4270 */
[----:B------:R-:W-:Y:S01]  /*cf10*/  FFMA.FTZ R0, R2, R76, -R9 ;  /* 0x0000004c02007223 */ /* 0x000fe20000010809 */
[----:B------:R-:W-:Y:S01]  /*cf20*/  FSEL R76, R70, -INF , P6 ;  /* 0xff800000464c7808 */ /* 0x000fe20003000000 */
[----:B------:R-:W-:Y:S01]  /*cf30*/  MUFU.EX2 R113, R113 ;  /* 0x0000007100717308 */ /* 0x000fe20000000800 */
[----:B------:R-:W-:-:S02]  /*cf40*/  FMNMX.FTZ R132, R67, R132, !PT ;  /* 0x0000008443847209 */ /* 0x000fc40007810000 */
[----:B------:R-:W-:Y:S02]  /*cf50*/  FSEL R71, R71, -INF , P5 ;  /* 0xff80000047477808 */ /* 0x000fe40002800000 */
[----:B0-----:R-:W-:-:S03]  /*cf60*/  LOP3.LUT R144, R155, 0x7f, RZ, 0xc0, !PT ;  /* 0x0000007f9b907812 */ /* 0x001fc600078ec0ff */
[----:B------:R0:W-:Y:S08]  /*cf70*/  MUFU.EX2 R70, R0 ;  /* 0x0000000000467308 */ /* 0x0001f00000000800 */
[----:B------:R-:W-:Y:S01]  /*cf80*/  MUFU.EX2 R116, R116 ;  /* 0x0000007400747308 */ /* 0x000fe20000000800 */
[----:B0-----:R-:W-:-:S04]  /*cf90*/  FMNMX.FTZ R0, R76, R132, !PT ;  /* 0x000000844c007209 */ /* 0x001fc80007810000 */
[----:B------:R-:W-:-:S03]  /*cfa0*/  FMNMX.FTZ R0, R71, R0, !PT ;  /* 0x0000000047007209 */ /* 0x000fc60007810000 */
[----:B------:R-:W-:Y:S02]  /*cfb0*/  MUFU.EX2 R117, R117 ;  /* 0x0000007500757308 */ /* 0x000fe40000000800 */
[----:B------:R-:W0:Y:S06]  /*cfc0*/  SHFL.BFLY PT, R132, R0, 0x2, 0x1f ;  /* 0x0c401f0000847f89 */ /* 0x000e2c00000e0000 */
        /* <DEDUP_REMOVED lines=18> */
[----:B------:R-:W-:Y:S01]  /*d0f0*/  ISETP.NE.AND P0, PT, R144, RZ, PT ;  /* 0x000000ff9000720c */ /* 0x000fe20003f05270 */
[----:B------:R-:W-:-:S02]  /*d100*/  FADD.FTZ R9, -R9, R10 ;  /* 0x0000000a09097221 */ /* 0x000fc40000010100 */
[----:B------:R-:W-:-:S01]  /*d110*/  FFMA.FTZ R129, R2, R129, -R133 ;  /* 0x0000008102817223 */ /* 0x000fc20000010885 */
[C-C-:B------:R-:W-:Y:S01]  /*d120*/  FFMA.FTZ R123, R2.reuse, R123, -R133.reuse ;  /* 0x0000007b027b7223 */ /* 0x140fe20000010885 */
        /* <DEDUP_REMOVED lines=27> */
[----:B------:R-:W-:Y:S01]  /*d2e0*/  FFMA.FTZ R99, R2, R99, -R133 ;  /* 0x0000006302637223 */ /* 0x000fe20000010885 */
[----:B-1----:R-:W-:-:S02]  /*d2f0*/  IMAD.MOV.U32 R9, RZ, RZ, -0x3ffffff0 ;  /* 0xc0000010ff097424 */ /* 0x002fc400078e00ff */
[----:B------:R-:W-:Y:S01]  /*d300*/  FFMA.FTZ R8, R2, R102, -R133 ;  /* 0x0000006602087223 */ /* 0x000fe20000010885 */
[----:B------:R-:W-:-:S01]  /*d310*/  FADD.FTZ R157, R121, R157 ;  /* 0x0000009d799d7221 */ /* 0x000fc20000010000 */
[C-C-:B------:R-:W-:Y:S01]  /*d320*/  FFMA.FTZ R74, R2.reuse, R74, -R133.reuse ;  /* 0x0000004a024a7223 */ /* 0x140fe20000010885 */
[----:B------:R-:W-:-:S01]  /*d330*/  FFMA.FTZ R75, R2, R75, -R133 ;  /* 0x0000004b024b7223 */ /* 0x000fc20000010885 */
[----:B------:R-:W1:Y:S01]  /*d340*/  MUFU.EX2 R126, R126 ;  /* 0x0000007e007e7308 */ /* 0x000e620000000800 */
[----:B--2---:R-:W-:-:S01]  /*d350*/  FFMA.FTZ R21, R10, R21, R129 ;  /* 0x000000150a157223 */ /* 0x004fc20000010081 */
[----:B------:R-:W-:Y:S01]  /*d360*/  FADD.FTZ R157, R124, R157 ;  /* 0x0000009d7c9d7221 */ /* 0x000fe20000010000 */
[----:B------:R-:W-:Y:S01]  /*d370*/  R2UR UR7, R9 ;  /* 0x00000000090772ca */ /* 0x000fe200000e0000 */
[C-C-:B------:R-:W-:Y:S01]  /*d380*/  FFMA.FTZ R9, R2.reuse, R103, -R133.reuse ;  /* 0x0000006702097223 */ /* 0x140fe20000010885 */
[----:B------:R-:W-:-:S01]  /*d390*/  FFMA.FTZ R96, R2, R96, -R133 ;  /* 0x0000006002607223 */ /* 0x000fc20000010885 */
[----:B------:R-:W-:Y:S01]  /*d3a0*/  FADD.FTZ R157, R125, R157 ;  /* 0x0000009d7d9d7221 */ /* 0x000fe20000010000 */
        /* <DEDUP_REMOVED lines=12> */
[----:B------:R-:W-:Y:S01]  /*d470*/  QGMMA.64x64x32.F32.E4M3.E4M3 R24, R136, gdesc[UR4], R24, gsb0 ;  /* 0x00e0000488187df3 */ /* 0x000fe20008000818 */
[----:B------:R-:W-:-:S01]  /*d480*/  FFMA.FTZ R58, R2, R58, -R133 ;  /* 0x0000003a023a7223 */ /* 0x000fc20000010885 */
[----:B------:R-:W-:Y:S01]  /*d490*/  FFMA.FTZ R59, R2, R59, -R133 ;  /* 0x0000003b023b7223 */ /* 0x000fe20000010885 */
[----:B------:R-:W-:-:S01]  /*d4a0*/  FADD.FTZ R157, R105, R157 ;  /* 0x0000009d699d7221 */ /* 0x000fc20000010000 */
[----:B------:R-:W-:Y:S01]  /*d4b0*/  FFMA.FTZ R62, R2, R62, -R133 ;  /* 0x0000003e023e7223 */ /* 0x000fe20000010885 */
        /* <DEDUP_REMOVED lines=12> */
[----:B------:R-:W-:-:S02]  /*d580*/  @!P0 VIADD R13, R13, 0x13240 ;  /* 0x000132400d0d8836 */ /* 0x000fc40000000000 */
[----:B------:R-:W-:-:S02]  /*d590*/  FADD.FTZ R157, R113, R157 ;  /* 0x0000009d719d7221 */ /* 0x000fc40000010000 */
[----:B------:R-:W0:Y:S01]  /*d5a0*/  MUFU.EX2 R134, R134 ;  /* 0x0000008600867308 */ /* 0x000e220000000800 */
[----:B-1----:R-:W-:-:S01]  /*d5b0*/  FADD.FTZ R21, R131, R21 ;  /* 0x0000001583157221 */ /* 0x002fc20000010000 */
[----:B------:R-:W-:Y:S01]  /*d5c0*/  FADD.FTZ R157, R116, R157 ;  /* 0x0000009d749d7221 */ /* 0x000fe20000010000 */
[----:B------:R-:W-:-:S03]  /*d5d0*/  @!P0 PRMT R13, RZ, 0x654, R13 ;  /* 0x00000654ff0d8816 */ /* 0x000fc6000000000d */
        /* <DEDUP_REMOVED lines=26> */
[----:B------:R-:W-:Y:S02]  /*d780*/  WARPGROUP.DEPBAR.LE gsb0, 0x0 ;  /* 0x00008000000079c5 */ /* 0x000fe40000010000 */
[----:B------:R2:W-:Y:S04]  /*d790*/  @!P0 SYNCS.ARRIVE.TRANS64.RED.A1T0 RZ, [R13+URZ], RZ ;  /* 0x000000ff0dff89a7 */ /* 0x0005e8000810043f */
[----:B------:R-:W3:Y:S01]  /*d7a0*/  MUFU.EX2 R119, R119 ;  /* 0x0000007700777308 */ /* 0x000ee20000000800 */
[----:B0-----:R-:W-:-:S07]  /*d7b0*/  FADD.FTZ R21, R115, R21 ;  /* 0x0000001573157221 */ /* 0x001fce0000010000 */
[----:B------:R-:W0:Y:S01]  /*d7c0*/  MUFU.EX2 R90, R90 ;  /* 0x0000005a005a7308 */ /* 0x000e220000000800 */
[----:B-1----:R-:W-:-:S07]  /*d7d0*/  FADD.FTZ R21, R118, R21 ;  /* 0x0000001576157221 */ /* 0x002fce0000010000 */
[----:B------:R-:W1:Y:S01]  /*d7e0*/  MUFU.EX2 R91, R91 ;  /* 0x0000005b005b7308 */ /* 0x000e620000000800 */
[----:B---3--:R-:W-:-:S07]  /*d7f0*/  FADD.FTZ R21, R119, R21 ;  /* 0x0000001577157221 */ /* 0x008fce0000010000 */
        /* <DEDUP_REMOVED lines=69> */
[----:B-1----:R-:W-:-:S01]  /*dc50*/  FADD.FTZ R21, R76, R21 ;  /* 0x000000154c157221 */ /* 0x002fc20000010000 */
[----:B---3--:R-:W-:-:S03]  /*dc60*/  FADD.FTZ R157, R69, R157 ;  /* 0x0000009d459d7221 */ /* 0x008fc60000010000 */
[----:B0-----:R-:W-:Y:S01]  /*dc70*/  FADD.FTZ R21, R71, R21 ;  /* 0x0000001547157221 */ /* 0x001fe20000010000 */
[----:B--2---:R-:W-:Y:S06]  /*dc80*/  @!P1 BRA `(.L_x_12096) ;  /* 0x0000000000049947 */ /* 0x004fec0003800000 */
[----:B------:R-:W-:Y:S01]  /*dc90*/  BPT.TRAP 0x1 ;  /* 0x000000040000795c */ /* 0x000fe20000300000 */
.L_x_12096:
        /* <DEDUP_REMOVED lines=82> */
[----:B------:R-:W-:-:S12]  /*e1c0*/  VIADD R12, R12, 0xffffffff ;  /* 0xffffffff0c0c7836 */ /* 0x000fd80000000000 */
[----:B0-----:R-:W-:Y:S05]  /*e1d0*/  @P0 BRA `(.L_x_12097) ;  /* 0xffffffd000100947 */ /* 0x001fea000383ffff */
[----:B------:R-:W-:Y:S05]  /*e1e0*/  BSYNC B1 ;  /* 0x0000000000017941 */ /* 0x000fea0003800000 */
.L_x_12085:
[----:B------:R-:W-:Y:S05]  /*e1f0*/  BSYNC B0 ;  /* 0x0000000000007941 */ /* 0x000fea0003800000 */
.L_x_12084:
[----:B------:R-:W-:Y:S01]  /*e200*/  ISETP.GE.AND P0, PT, R12, RZ, PT ;  /* 0x000000ff0c00720c */ /* 0x000fe20003f06270 */
[----:B------:R-:W-:-:S12]  /*e210*/  BSSY B0, `(.L_x_12098) ;  /* 0x0000250000007945 */ /* 0x000fd80003800000 */
[----:B------:R-:W-:Y:S05]  /*e220*/  @!P0 BRA `(.L_x_12099) ;  /* 0x0000002400388947 */ /* 0x000fea0003800000 */
[----:B------:R-:W-:Y:S02]  /*e230*/  IMAD.MOV.U32 R11, RZ, RZ, R0 ;  /* 0x000000ffff0b7224 */ /* 0x000fe400078e0000 */
[----:B------:R-:W-:Y:S02]  /*e240*/  IMAD.MOV.U32 R10, RZ, RZ, R3 ;  /* 0x000000ffff0a7224 */ /* 0x000fe400078e0003 */
[----:B------:R-:W-:Y:S02]  /*e250*/  IMAD.MOV.U32 R9, RZ, RZ, R156 ;  /* 0x000000ffff097224 */ /* 0x000fe400078e009c */
[----:B------:R-:W-:-:S07]  /*e260*/  IMAD.MOV.U32 R8, RZ, RZ, R22 ;  /* 0x000000ffff087224 */ /* 0x000fce00078e0016 */
.L_x_12111:
[----:B------:R-:W-:-:S05]  /*e270*/  VIADD R20, R8, 0x1 ;  /* 0x0000000108147836 */ /* 0x000fca0000000000 */
[----:B------:R-:W-:-:S04]  /*e280*/  ISETP.NE.AND P0, PT, R20, 0x2, PT ;  /* 0x000000021400780c */ /* 0x000fc80003f05270 */
[----:B------:R-:W-:Y:S02]  /*e290*/  SEL R20, R20, RZ, P0 ;  /* 0x000000ff14147207 */ /* 0x000fe40000000000 */
[----:B------:R-:W-:-:S03]  /*e2a0*/  SEL R156, RZ, 0x1, P0 ;  /* 0x00000001ff9c7807 */ /* 0x000fc60000000000 */
[----:B------:R-:W-:Y:S01]  /*e2b0*/  IMAD.MOV.U32 R22, RZ, RZ, R20 ;  /* 0x000000ffff167224 */ /* 0x000fe200078e0014 */
[----:B------:R-:W-:Y:S01]  /*e2c0*/  LOP3.LUT R156, R9, R156, RZ, 0x3c, !PT ;  /* 0x0000009c099c7212 */ /* 0x000fe200078e3cff */
[----:B0-----:R-:W-:Y:S06]  /*e2d0*/  @!P1 BRA `(.L_x_12100) ;  /* 0x0000000000049947 */ /* 0x001fec0003800000 */
[----:B------:R-:W-:Y:S01]  /*e2e0*/  BPT.TRAP 0x1 ;  /* 0x000000040000795c */ /* 0x000fe20000300000 */
.L_x_12100:
[----:B------:R-:W-:Y:S01]  /*e2f0*/  IMAD R3, R22, 0x8, R16 ;  /* 0x0000000816037824 */ /* 0x000fe200078e0210 */
[----:B------:R-:W-:-:S04]  /*e300*/  SHF.L.U32 R14, R156, 0x1f, RZ ;  /* 0x0000001f9c0e7819 */ /* 0x000fc800000006ff */
[----:B------:R0:W1:Y:S01]  /*e310*/  SYNCS.PHASECHK.TRANS64.TRYWAIT P0, [R3+URZ+0x13230], R14 ;  /* 0x0132300e030075a7 */ /* 0x000062000800017f */
[----:B------:R-:W-:Y:S05]  /*e320*/  @!P1 BRA `(.L_x_12101) ;  /* 0x0000000000049947 */ /* 0x000fea0003800000 */
[----:B------:R-:W-:Y:S01]  /*e330*/  BPT.TRAP 0x1 ;  /* 0x000000040000795c */ /* 0x000fe20000300000 */
.L_x_12101:
        /* <DEDUP_REMOVED lines=8> */
.L_x_12103:
[----:B------:R-:W-:Y:S05]  /*e3c0*/  BSYNC B1 ;  /* 0x0000000000017941 */ /* 0x000fea0003800000 */
.L_x_12102:
        /* <DEDUP_REMOVED lines=87> */
.L_x_12105:
[----:B------:R-:W-:Y:S01]  /*e940*/  SHF.L.U32 R0, R9, 0x1f, RZ ;  /* 0x0000001f09007819 */ /* 0x000fe200000006ff */
[----:B------:R-:W-:-:S04]  /*e950*/  IMAD R13, R8, 0x8, R16 ;  /* 0x00000008080d7824 */ /* 0x000fc800078e0210 */
[----:B------:R0:W1:Y:S01]  /*e960*/  SYNCS.PHASECHK.TRANS64.TRYWAIT P0, [R13+URZ+0x13250], R0 ;  /* 0x013250000d0075a7 */ /* 0x000062000800017f */
[----:B------:R-:W-:Y:S05]  /*e970*/  @!P1 BRA `(.L_x_12106) ;  /* 0x0000000000049947 */ /* 0x000fea0003800000 */
[----:B------:R-:W-:Y:S01]  /*e980*/  BPT.TRAP 0x1 ;  /* 0x000000040000795c */ /* 0x000fe20000300000 */
.L_x_12106:
[----:B------:R-:W-:Y:S04]  /*e990*/  BSSY B1, `(.L_x_12107) ;  /* 0x0000004000017945 */ /* 0x000fe80003800000 */
[----:B-1----:R-:W-:Y:S05]  /*e9a0*/  @P0 BRA `(.L_x_12108) ;  /* 0x0000000000080947 */ /* 0x002fea0003800000 */
[----:B------:R-:W1:Y:S02]  /*e9b0*/  SYNCS.PHASECHK.TRANS64.TRYWAIT P0, [R13+URZ+0x13250], R0 ;  /* 0x013250000d0075a7 */ /* 0x000e64000800017f */
[----:B-1----:R-:W-:Y:S05]  /*e9c0*/  @!P0 BRA `(.L_x_12109) ;  /* 0x000000a0006c8947 */ /* 0x002fea0003800000 */
.L_x_12108:
[----:B------:R-:W-:Y:S05]  /*e9d0*/  BSYNC B1 ;  /* 0x0000000000017941 */ /* 0x000fea0003800000 */
.L_x_12107:
[----:B01----:R-:W-:Y:S01]  /*e9e0*/  VIADD R0, R16, 0x1000 ;  /* 0x0000100010007836 */ /* 0x003fe20000000000 */
[----:B------:R-:W-:Y:S01]  /*e9f0*/  WARPGROUP.ARRIVE ;  /* 0x00000000000079c5 */ /* 0x000fe20000000000 */
[----:B------:R-:W-:Y:S02]  /*ea00*/  IMAD.MOV.U32 R9, RZ, RZ, -0x3ffffff0 ;  /* 0xc0000010ff097424 */ /* 0x000fe400078e00ff */
        /* <DEDUP_REMOVED lines=16> */
[----:B------:R-:W-:Y:S01]  /*eb10*/  QGMMA.64x64x32.F32.E4M3.E4M3 R24, R152, gdesc[UR4], R24, gsb0 ;  /* 0x00e0000498187df3 */ /* 0x000fe20008000818 */
        /* <DEDUP_REMOVED lines=45> */
[----:B------:R-:W-:Y:S01]  /*edf0*/  R2UR UR6, R14 ;  /* 0x000000000e0672ca */ /* 0x000fe200000e0000 */
[----:B------:R-:W-:Y:S01]  /*ee00*/  VIADD R14, R8, 0x100 ;  /* 0x00000100080e7836 */ /* 0x000fe20000000000 */
[----:B------:R-:W-:Y:S02]  /*ee10*/  FMNMX.FTZ R0, R74, R0, !PT ;  /* 0x000000004a007209 */ /* 0x000fe40007810000 */
        /* <DEDUP_REMOVED lines=33> */
[----:B------:R-:W1:Y:S01]  /*f030*/  SHFL.BFLY PT, R14, R9, 0x2, 0x1f ;  /* 0x0c401f00090e7f89 */ /* 0x000e6200000e0000 */
[----:B------:R-:W-:Y:S01]  /*f040*/  R2UR UR7, R15 ;  /* 0x000000000f0772ca */ /* 0x000fe200000e0000 */
[----:B------:R-:W-:Y:S01]  /*f050*/  IMAD.MOV.U32 R15, RZ, RZ, -0x3ffffff0 ;  /* 0xc0000010ff0f7424 */ /* 0x000fe200078e00ff */
[----:B0-----:R-:W-:Y:S01]  /*f060*/  LOP3.LUT R155, R155, 0x7f, RZ, 0xc0, !PT ;  /* 0x0000007f9b9b7812 */ /* 0x001fe200078ec0ff */
[----:B------:R-:W0:Y:S03]  /*f070*/  SHFL.BFLY PT, R3, R0, 0x2, 0x1f ;  /* 0x0c401f0000037f89 */ /* 0x000e2600000e0000 */
[----:B------:R-:W-:-:S13]  /*f080*/  ISETP.NE.AND P0, PT, R155, RZ, PT ;  /* 0x000000ff9b00720c */ /* 0x000fda0003f05270 */
[----:B------:R-:W-:Y:S01]  /*f090*/  @!P0 IMAD R20, R20, 0x8, R16 ;  /* 0x0000000814148824 */ /* 0x000fe200078e0210 */
[----:B-1----:R-:W-:Y:S01]  /*f0a0*/  FMNMX.FTZ R9, R9, R14, !PT ;  /* 0x0000000e09097209 */ /* 0x002fe20007810000 */
[----:B------:R-:W-:Y:S02]  /*f0b0*/  VIADD R14, R8, 0x180 ;  /* 0x00000180080e7836 */ /* 0x000fe40000000000 */
[----:B------:R-:W-:Y:S01]  /*f0c0*/  @!P0 VIADD R20, R20, 0x13240 ;  /* 0x0001324014148836 */ /* 0x000fe20000000000 */
[----:B0-----:R-:W-:Y:S01]  /*f0d0*/  FMNMX.FTZ R0, R0, R3, !PT ;  /* 0x0000000300007209 */ /* 0x001fe20007810000 */
[----:B------:R-:W-:Y:S02]  /*f0e0*/  WARPGROUP.DEPBAR.LE gsb0, 0x0 ;  /* 0x00008000000079c5 */ /* 0x000fe40000010000 */
[----:B------:R-:W-:Y:S01]  /*f0f0*/  WARPGROUP.ARRIVE ;  /* 0x00000000000079c5 */ /* 0x000fe20000000000 */
[----:B------:R-:W0:Y:S01]  /*f100*/  SHFL.BFLY PT, R3, R9, 0x1, 0x1f ;  /* 0x0c201f0009037f89 */ /* 0x000e2200000e0000 */
[----:B------:R-:W-:-:S04]  /*f110*/  @!P0 PRMT R20, RZ, 0x654, R20 ;  /* 0x00000654ff148816 */ /* 0x000fc80000000014 */
[----:B------:R-:W-:Y:S01]  /*f120*/  QGMMA.64x64x32.F32.E4M3.E4M3 R24, R144, gdesc[UR4], R24, gsb0 ;  /* 0x00e0000490187df3 */ /* 0x000fe20008000818 */
[----:B------:R-:W-:Y:S02]  /*f130*/  R2UR UR6, R14 ;  /* 0x000000000e0672ca */ /* 0x000fe400000e0000 */
[----:B------:R-:W1:Y:S01]  /*f140*/  SHFL.BFLY PT, R14, R0, 0x1, 0x1f ;  /* 0x0c201f00000e7f89 */ /* 0x000e6200000e0000 */
[----:B------:R-:W-:Y:S02]  /*f150*/  R2UR UR7, R15 ;  /* 0x000000000f0772ca */ /* 0x000fe400000e0000 */
[----:B0-----:R-:W-:-:S05]  /*f160*/  FMNMX.FTZ R3, R9, R3, !PT ;  /* 0x0000000309037209 */ /* 0x001fca0007810000 */
[----:B------:R-:W-:Y:S01]  /*f170*/  FADD.FTZ R10, -R3, R10 ;  /* 0x0000000a030a7221 */ /* 0x000fe20000010100 */
[----:B-1----:R-:W-:-:S03]  /*f180*/  FMNMX.FTZ R0, R0, R14, !PT ;  /* 0x0000000e00007209 */ /* 0x002fc60007810000 */
[----:B------:R-:W-:Y:S02]  /*f190*/  FMUL.FTZ R10, R2, R10 ;  /* 0x0000000a020a7220 */ /* 0x000fe40000410000 */
[----:B------:R-:W-:-:S01]  /*f1a0*/  FADD.FTZ R9, -R0, R11 ;  /* 0x0000000b00097221 */ /* 0x000fc20000010100 */
[----:B------:R-:W-:-:S03]  /*f1b0*/  FFMA.FTZ R11, R2, R3, -8 ;  /* 0xc1000000020b7423 */ /* 0x000fc60000010003 */
        /* <DEDUP_REMOVED lines=42> */
[----:B------:R-:W-:Y:S01]  /*f460*/  FFMA.FTZ R69, R2, R0, -8 ;  /* 0xc100000002457423 */ /* 0x000fe20000010000 */
[----:B------:R-:W-:Y:S01]  /*f470*/  MUFU.EX2 R9, R9 ;  /* 0x0000000900097308 */ /* 0x000fe20000000800 */
[----:B------:R-:W-:-:S02]  /*f480*/  WARPGROUP.DEPBAR.LE gsb0, 0x0 ;  /* 0x00008000000079c5 */ /* 0x000fc40000010000 */
        /* <DEDUP_REMOVED lines=9> */
[----:B------:R-:W-:Y:S01]  /*f520*/  WARPGROUP.ARRIVE ;  /* 0x00000000000079c5 */ /* 0x000fe20000000000 */
[----:B------:R-:W-:-:S01]  /*f530*/  FFMA.FTZ R106, R2, R106, -R69 ;  /* 0x0000006a026a7223 */ /* 0x000fc20000010845 */
[C-C-:B------:R-:W-:Y:S01]  /*f540*/  FFMA.FTZ R107, R2.reuse, R107, -R69.reuse ;  /* 0x0000006b026b7223 */ /* 0x140fe20000010845 */
[----:B------:R-:W-:-:S01]  /*f550*/  FFMA.FTZ R110, R2, R110, -R69 ;  /* 0x0000006e026e7223 */ /* 0x000fc20000010845 */
[----:B------:R-:W1:Y:S01]  /*f560*/  MUFU.EX2 R122, R122 ;  /* 0x0000007a007a7308 */ /* 0x000e620000000800 */
[----:B------:R-:W-:-:S01]  /*f570*/  FFMA.FTZ R111, R2, R111, -R69 ;  /* 0x0000006f026f7223 */ /* 0x000fc20000010845 */
[----:B------:R-:W-:Y:S01]  /*f580*/  QGMMA.64x64x32.F32.E4M3.E4M3 R24, R140, gdesc[UR4], R24, gsb0 ;  /* 0x00e000048c187df3 */ /* 0x000fe20008000818 */
        /* <DEDUP_REMOVED lines=11> */
[----:B------:R-:W-:-:S02]  /*f640*/  VIADD R56, R8, 0x200 ;  /* 0x0000020008387836 */ /* 0x000fc40000000000 */
[----:B------:R-:W-:-:S01]  /*f650*/  FFMA.FTZ R8, R2, R99, -R69 ;  /* 0x0000006302087223 */ /* 0x000fc20000010845 */
[----:B------:R-:W0:Y:S01]  /*f660*/  MUFU.EX2 R123, R123 ;  /* 0x0000007b007b7308 */ /* 0x000e220000000800 */
[----:B-1----:R-:W-:-:S01]  /*f670*/  FFMA.FTZ R21, R9, R21, R122 ;  /* 0x0000001509157223 */ /* 0x002fc2000001007a */
[----:B------:R-:W-:Y:S01]  /*f680*/  IMAD.MOV.U32 R57, RZ, RZ, -0x3ffffff0 ;  /* 0xc0000010ff397424 */ /* 0x000fe200078e00ff */
[----:B------:R-:W-:Y:S01]  /*f690*/  R2UR UR6, R56 ;  /* 0x00000000380672ca */ /* 0x000fe200000e0000 */
[C-C-:B------:R-:W-:Y:S01]  /*f6a0*/  FFMA.FTZ R56, R2.reuse, R102, -R69.reuse ;  /* 0x0000006602387223 */ /* 0x140fe20000010845 */
[----:B------:R-:W-:-:S01]  /*f6b0*/  FFMA.FTZ R74, R2, R74, -R69 ;  /* 0x0000004a024a7223 */ /* 0x000fc20000010845 */
[----:B------:R-:W-:Y:S01]  /*f6c0*/  FFMA.FTZ R75, R2, R75, -R69 ;  /* 0x0000004b024b7223 */ /* 0x000fe20000010845 */
        /* <DEDUP_REMOVED lines=21> */
[----:B------:R-:W-:-:S04]  /*f820*/  FFMA.FTZ R69, R2, R71, -R69 ;  /* 0x0000004702457223 */ /* 0x000fc80000010845 */
        /* <DEDUP_REMOVED lines=14> */
[----:B------:R-:W-:Y:S06]  /*f910*/  QGMMA.64x64x32.F32.E4M3.E4M3 R24, R136, gdesc[UR4], R24, gsb0 ;  /* 0x00e0000488187df3 */ /* 0x000fec0008000818 */
        /* <DEDUP_REMOVED lines=135> */
[----:B---3--:R-:W-:-:S01]  /*10190*/  FADD.FTZ R21, R70, R21 ;  /* 0x0000001546157221 */ /* 0x008fc20000010000 */
[----:B0-----:R-:W-:-:S03]  /*101a0*/  FADD.FTZ R157, R11, R157 ;  /* 0x0000009d0b9d7221 */ /* 0x001fc60000010000 */
[----:B-1----:R-:W-:Y:S01]  /*101b0*/  FADD.FTZ R21, R69, R21 ;  /* 0x0000001545157221 */ /* 0x002fe20000010000 */
[----:B--2---:R-:W-:Y:S06]  /*101c0*/  @!P1 BRA `(.L_x_12110) ;  /* 0x0000000000049947 */ /* 0x004fec0003800000 */
[----:B------:R-:W-:Y:S01]  /*101d0*/  BPT.TRAP 0x1 ;  /* 0x000000040000795c */ /* 0x000fe20000300000 */
.L_x_12110:
[----:B------:R-:W2:Y:S01]  /*101e0*/  LDL R20, [R1+0x24] ;  /* 0x0000240001147983 */ /* 0x000ea20000100800 */
[----:B------:R-:W-:Y:S01]  /*101f0*/  ISETP.GT.AND P0, PT, R12, RZ, PT ;  /* 0x000000ff0c00720c */ /* 0x000fe20003f04270 */
        /* <DEDUP_REMOVED lines=78> */
[----:B--2---:R-:W-:-:S04]  /*106e0*/  PRMT R13, R20, 0x654, R13 ;  /* 0x00000654140d7816 */ /* 0x004fc8000000000d */
[----:B------:R0:W-:Y:S01]  /*106f0*/  SYNCS.ARRIVE.TRANS64.RED.A1T0 RZ, [R13+URZ], RZ ;  /* 0x000000ff0dff79a7 */ /* 0x0001e2000810043f */
[----:B------:R-:W-:Y:S05]  /*10700*/  @P0 BRA `(.L_x_12111) ;  /* 0xffffffd800d80947 */ /* 0x000fea000383ffff */
.L_x_12099:
[----:B------:R-:W-:Y:S05]  /*10710*/  BSYNC B0 ;  /* 0x0000000000007941 */ /* 0x000fea0003800000 */
.L_x_12098:
[----:B------:R-:W-:Y:S06]  /*10720*/  BAR.ARV 0x8, 0x1a0 ;  /* 0x0206800000007b1d */ /* 0x000fec0000002000 */
[----:B------:R-:W-:Y:S05]  /*10730*/  @!P1 BRA `(.L_x_12112) ;  /* 0x0000000000049947 */ /* 0x000fea0003800000 */
[----:B------:R-:W-:Y:S01]  /*10740*/  BPT.TRAP 0x1 ;  /* 0x000000040000795c */ /* 0x000fe20000300000 */
.L_x_12112:
[----:B0-----:R-:W-:Y:S01]  /*10750*/  IMAD R13, R22, 0x8, R16 ;  /* 0x00000008160d7824 */ /* 0x001fe200078e0210 */
[----:B------:R-:W-:-:S04]  /*10760*/  SHF.L.U32 R4, R156, 0x1f, RZ ;  /* 0x0000001f9c047819 */ /* 0x000fc800000006ff */
[----:B------:R0:W1:Y:S01]  /*10770*/  SYNCS.PHASECHK.TRANS64.TRYWAIT P0, [R13+URZ+0x13250], R4 ;  /* 0x013250040d0075a7 */ /* 0x000062000800017f */
[----:B------:R-:W-:Y:S05]  /*10780*/  @!P1 BRA `(.L_x_12113) ;  /* 0x0000000000049947 */ /* 0x000fea0003800000 */
[----:B------:R-:W-:Y:S01]  /*10790*/  BPT.TRAP 0x1 ;  /* 0x000000040000795c */ /* 0x000fe20000300000 */
.L_x_12113:
[----:B------:R-:W-:Y:S04]  /*107a0*/  BSSY B0, `(.L_x_12114) ;  /* 0x0000004000007945 */ /* 0x000fe80003800000 */
[----:B-1----:R-:W-:Y:S05]  /*107b0*/  @P0 BRA `(.L_x_12115) ;  /* 0x0000000000080947 */ /* 0x002fea0003800000 */
[----:B------:R-:W1:Y:S02]  /*107c0*/  SYNCS.PHASECHK.TRANS64.TRYWAIT P0, [R13+URZ+0x13250], R4 ;  /* 0x013250040d0075a7 */ /* 0x000e64000800017f */
[----:B-1----:R-:W-:Y:S05]  /*107d0*/  @!P0 BRA `(.L_x_12116) ;  /* 0x0000008000fc8947 */ /* 0x002fea0003800000 */
.L_x_12115:
[----:B------:R-:W-:Y:S05]  /*107e0*/  BSYNC B0 ;  /* 0x0000000000007941 */ /* 0x000fea0003800000 */
.L_x_12114:
[----:B------:R-:W2:Y:S04]  /*107f0*/  LDL R8, [R1+0x60] ;  /* 0x0000600001087983 */ /* 0x000ea80000100800 */
[----:B------:R-:W3:Y:S01]  /*10800*/  LDL R9, [R1+0x48] ;  /* 0x0000480001097983 */ /* 0x000ee20000100800 */
[----:B------:R-:W-:-:S03]  /*10810*/  ULDC.64 UR4, c[0x0][0x9a0] ;  /* 0x0002680000047ab9 */ /* 0x000fc60000000a00 */
[----:B------:R-:W4:Y:S01]  /*10820*/  LDL.LU R12, [R1+0x18] ;  /* 0x00001800010c7983 */ /* 0x000f220000300800 */
[----:B------:R-:W-:Y:S01]  /*10830*/  VIADD R16, R16, 0x1000 ;  /* 0x0000100010107836 */ /* 0x000fe20000000000 */
[----:B------:R-:W-:Y:S01]  /*10840*/  ISETP.NE.U32.AND P0, PT, RZ, UR4, PT ;  /* 0x00000004ff007c0c */ /* 0x000fe2000bf05070 */
[----:B------:R-:W-:-:S03]  /*10850*/  WARPGROUP.ARRIVE ;  /* 0x00000000000079c5 */ /* 0x000fc60000000000 */
[----:B------:R-:W-:Y:S02]  /*10860*/  SHF.R.U32.HI R16, RZ, 0x4, R16 ;  /* 0x00000004ff107819 */ /* 0x000fe40000011610 */
[----:B------:R-:W-:Y:S02]  /*10870*/  ISETP.NE.AND.EX P0, PT, RZ, UR5, PT, P0 ;  /* 0x00000005ff007c0c */ /* 0x000fe4000bf05300 */
[----:B------:R-:W-:-:S04]  /*10880*/  LOP3.LUT R16, R16, 0x3fff, RZ, 0xc0, !PT ;  /* 0x00003fff10107812 */ /* 0x000fc800078ec0ff */
[----:B------:R-:W-:-:S05]  /*10890*/  LOP3.LUT R5, R16, 0x10000, RZ, 0xfc, !PT ;  /* 0x0001000010057812 */ /* 0x000fca00078efcff */
[----:B01----:R-:W-:Y:S02]  /*108a0*/  IMAD R4, R22, 0x280, R5 ;  /* 0x0000028016047824 */ /* 0x003fe400078e0205 */
[----:B------:R-:W-:Y:S01]  /*108b0*/  IMAD.MOV.U32 R5, RZ, RZ, -0x3ffffff0 ;  /* 0xc0000010ff057424 */ /* 0x000fe200078e00ff */
[----:B------:R-:W2:Y:S02]  /*108c0*/  @P0 LDC.64 R10, c[0x0][0x9c8] ;  /* 0x00027200ff0a0b82 */ /* 0x000ea40000000a00 */
[----:B------:R-:W-:Y:S02]  /*108d0*/  R2UR UR6, R4 ;  /* 0x00000000040672ca */ /* 0x000fe400000e0000 */
[----:B------:R-:W-:-:S04]  /*108e0*/  R2UR UR7, R5 ;  /* 0x00000000050772ca */ /* 0x000fc800000e0000 */
[----:B------:R-:W0:Y:S09]  /*108f0*/  @P0 LDC.64 R6, c[0x0][0x9d0] ;  /* 0x00027400ff060b82 */ /* 0x000e320000000a00 */
[----:B------:R-:W-:Y:S03]  /*10900*/  QGMMA.64x64x32.F32.E4M3.E4M3 R24, R152, gdesc[UR4], R24, gsb0 ;  /* 0x00e0000498187df3 */ /* 0x000fe60008000818 */
[----:B------:R-:W-:-:S02]  /*10910*/  WARPGROUP.DEPBAR.LE gsb0, 0x0 ;  /* 0x00008000000079c5 */ /* 0x000fc40000010000 */
[----:B------:R-:W-:Y:S01]  /*10920*/  WARPGROUP.ARRIVE ;  /* 0x00000000000079c5 */ /* 0x000fe20000000000 */
[----:B--2---:R-:W-:-:S04]  /*10930*/  @P0 IMAD R8, R8, R10, RZ ;  /* 0x0000000a08080224 */ /* 0x004fc800078e02ff */
[C---:B---3--:R-:W-:Y:S02]  /*10940*/  @P0 IMAD R11, R9.reuse, R11, R8 ;  /* 0x0000000b090b0224 */ /* 0x048fe400078e0208 */
[----:B------:R-:W-:Y:S01]  /*10950*/  @P0 IMAD.WIDE.U32 R8, R9, R10, RZ ;  /* 0x0000000a09080225 */ /* 0x000fe200078e00ff */
[----:B----4-:R-:W-:-:S03]  /*10960*/  @P0 SHF.R.S32.HI R5, RZ, 0x1f, R12 ;  /* 0x0000001fff050819 */ /* 0x010fc6000001140c */
[----:B------:R-:W-:Y:S02]  /*10970*/  @P0 IMAD.IADD R9, R9, 0x1, R11 ;  /* 0x0000000109090824 */ /* 0x000fe400078e020b */
[----:B0-----:R-:W-:-:S04]  /*10980*/  @P0 IMAD R10, R5, R6, RZ ;  /* 0x00000006050a0224 */ /* 0x001fc800078e02ff */
        /* <DEDUP_REMOVED lines=12> */
[----:B------:R-:W-:Y:S02]  /*10a50*/  IMAD.MOV.U32 R7, RZ, RZ, -0x3ffffff0 ;  /* 0xc0000010ff077424 */ /* 0x000fe400078e00ff */
        /* <DEDUP_REMOVED lines=11> */
[----:B------:R-:W-:Y:S01]  /*10b10*/  IMAD.MOV.U32 R21, RZ, RZ, -0x800000 ;  /* 0xff800000ff157424 */ /* 0x000fe200078e00ff */
[----:B------:R-:W-:-:S02]  /*10b20*/  WARPGROUP.DEPBAR.LE gsb0, 0x0 ;  /* 0x00008000000079c5 */ /* 0x000fc40000010000 */
[----:B------:R-:W-:-:S06]  /*10b30*/  WARPGROUP.ARRIVE ;  /* 0x00000000000079c5 */ /* 0x000fcc0000000000 */
[----:B------:R-:W-:Y:S01]  /*10b40*/  QGMMA.64x64x32.F32.E4M3.E4M3 R24, R144, gdesc[UR4], R24, gsb0 ;  /* 0x00e0000490187df3 */ /* 0x000fe20008000818 */
[----:B------:R-:W-:Y:S02]  /*10b50*/  R2UR UR6, R6 ;  /* 0x00000000060672ca */ /* 0x000fe400000e0000 */
[----:B------:R-:W-:Y:S01]  /*10b60*/  R2UR UR7, R7 ;  /* 0x00000000070772ca */ /* 0x000fe200000e0000 */
[----:B------:R-:W0:Y:S02]  /*10b70*/  SHFL.BFLY PT, R6, R157, 0x2, 0x1f ;  /* 0x0c401f009d067f89 */ /* 0x000e2400000e0000 */
[----:B0-----:R-:W-:-:S05]  /*10b80*/  FADD.FTZ R6, R6, R157 ;  /* 0x0000009d06067221 */ /* 0x001fca0000010000 */
[----:B------:R-:W0:Y:S02]  /*10b90*/  SHFL.BFLY PT, R7, R6, 0x1, 0x1f ;  /* 0x0c201f0006077f89 */ /* 0x000e2400000e0000 */
[----:B0-----:R-:W-:-:S04]  /*10ba0*/  FADD.FTZ R7, R6, R7 ;  /* 0x0000000706077221 */ /* 0x001fc80000010000 */
[C---:B------:R-:W-:Y:S01]  /*10bb0*/  FMUL.FTZ R14, R7.reuse, 0.00390625 ;  /* 0x3b800000070e7820 */ /* 0x040fe20000410000 */
[----:B------:R-:W-:-:S04]  /*10bc0*/  FSETP.NE.FTZ.AND P0, PT, R7, RZ, PT ;  /* 0x000000ff0700720b */ /* 0x000fc80003f15000 */
[----:B------:R-:W-:Y:S01]  /*10bd0*/  FSETP.NE.FTZ.AND P2, PT, R14, RZ, PT ;  /* 0x000000ff0e00720b */ /* 0x000fe20003f55000 */
[----:B------:R-:W-:Y:S02]  /*10be0*/  WARPGROUP.DEPBAR.LE gsb0, 0x0 ;  /* 0x00008000000079c5 */ /* 0x000fe40000010000 */
[----:B------:R-:W-:-:S10]  /*10bf0*/  WARPGROUP.ARRIVE ;  /* 0x00000000000079c5 */ /* 0x000fd40000000000 */
[----:B------:R-:W0:Y:S01]  /*10c00*/  @P2 MUFU.LG2 R6, R14 ;  /* 0x0000000e00062308 */ /* 0x000e220000000c00 */
        /* <DEDUP_REMOVED lines=26> */
.L_x_12117:
        /* <DEDUP_REMOVED lines=45> */
.L_x_12051:
[----:B------:R-:W1:Y:S08]  /*11080*/  S2UR UR4, SR_CgaCtaId ;  /* 0x00000000000479c3 */ /* 0x000e700000008800 */
[----:B------:R-:W-:Y:S01]  /*11090*/  BAR.SYNC.DEFER_BLOCKING 0x5, 0x200 ;  /* 0x0148000000007b1d */ /* 0x000fe20000010000 */
[----:B0-----:R-:W-:-:S05]  /*110a0*/  MOV R16, 0x400 ;  /* 0x0000040000107802 */ /* 0x001fca0000000f00 */
[----:B------:R-:W-:Y:S01]  /*110b0*/  BSSY B0, `(.L_x_12118) ;  /* 0x00001c8000007945 */ /* 0x000fe20003800000 */
[----:B-1----:R-:W-:-:S05]  /*110c0*/  IMAD.U32 R0, RZ, RZ, UR4 ;  /* 0x00000004ff007e24 */ /* 0x002fca000f8e00ff */
[----:B------:R-:W-:Y:S01]  /*110d0*/  LEA R16, R0, R16, 0x18 ;  /* 0x0000001000107211 */ /* 0x000fe200078ec0ff */
[----:B------:R-:W-:Y:S04]  /*110e0*/  STL [R1+0x24], R0 ;  /* 0x0000240001007387 */ /* 0x000fe80000100800 */
[----:B------:R-:W0:Y:S04]  /*110f0*/  LDS.128 R44, [R16+0x132d0] ;  /* 0x0132d000102c7984 */ /* 0x000e280000000c00 */
[----:B0-----:R0:W-:Y:S04]  /*11100*/  STL.64 [R1+0x10], R44 ;  /* 0x0000102c01007387 */ /* 0x0011e80000100a00 */
[----:B------:R0:W-:Y:S01]  /*11110*/  STL.64 [R1+0x18], R46 ;  /* 0x0000182e01007387 */ /* 0x0001e20000100a00 */
[----:B------:R-:W-:Y:S06]  /*11120*/  BAR.ARV 0x4, 0x200 ;  /* 0x0108000000007b1d */ /* 0x000fec0000002000 */
[----:B------:R-:W-:Y:S05]  /*11130*/  @P0 BRA `(.L_x_12119) ;  /* 0x0000001000a00947 */ /* 0x000fea0003800000 */
[----:B------:R-:W1:Y:S01]  /*11140*/  S2R R34, SR_TID.X ;  /* 0x0000000000227919 */ /* 0x000e620000002100 */
[----:B------:R-:W-:Y:S01]  /*11150*/  ULDC.64 UR4, c[0x4][0x38] ;  /* 0x01000e0000047ab9 */ /* 0x000fe20000000a00 */
[----:B-----5:R-:W2:Y:S04]  /*11160*/  LDL R28, [R1+0x70] ;  /* 0x00007000011c7983 */ /* 0x020ea80000100800 */
[----:B0-----:R-:W3:Y:S04]  /*11170*/  LDL.LU R44, [R1+0x54] ;  /* 0x00005400012c7983 */ /* 0x001ee80000300800 */
[----:B------:R-:W4:Y:S01]  /*11180*/  LDL.LU R42, [R1+0x58] ;  /* 0x00005800012a7983 */ /* 0x000f220000300800 */
[----:B-1----:R-:W-:-:S05]  /*11190*/  IMAD.SHL.U32 R0, R34, 0x4, RZ ;  /* 0x0000000422007824 */ /* 0x002fca00078e00ff */
[----:B------:R-:W-:-:S04]  /*111a0*/  LOP3.LUT R0, R0, 0xc, RZ, 0xc0, !PT ;  /* 0x0000000c00007812 */ /* 0x000fc800078ec0ff */
[----:B------:R-:W-:-:S05]  /*111b0*/  IADD3 R2, P0, R0, UR4, RZ ;  /* 0x0000000400027c10 */ /* 0x000fca000ff1e0ff */
[----:B------:R-:W-:Y:S01]  /*111c0*/  IMAD.X R3, RZ, RZ, UR5, P0 ;  /* 0x00000005ff037e24 */ /* 0x000fe200080e06ff */
[----:B------:R-:W0:Y:S01]  /*111d0*/  S2R R43, SR_SWINHI ;  /* 0x00000000002b7919 */ /* 0x000e220000002f00 */
[----:B------:R-:W-:Y:S01]  /*111e0*/  F2FP.BF16.F32.PACK_AB R12, R11, R12 ;  /* 0x0000000c0b0c723e */ /* 0x000fe200000010ff */
[----:B------:R-:W-:Y:S02]  /*111f0*/  ULDC.64 UR4, c[0x0][0xbd8] ;  /* 0x0002f60000047ab9 */ /* 0x000fe40000000a00 */
[----:B------:R1:W3:Y:S01]  /*11200*/  LDG.E.CONSTANT R0, desc[UR40][R2.64] ;  /* 0x0000002802007981 */ /* 0x0002e2000c1e9900 */
[----:B------:R-:W-:Y:S02]  /*11210*/  F2FP.BF16.F32.PACK_AB R9, R9, R10 ;  /* 0x0000000a0909723e */ /* 0x000fe400000010ff */
[----:B------:R-:W-:Y:S02]  /*11220*/  F2FP.BF16.F32.PACK_AB R30, R30, R31 ;  /* 0x0000001f1e1e723e */ /* 0x000fe400000010ff */
[----:B------:R-:W-:-:S02]  /*11230*/  F2FP.BF16.F32.PACK_AB R27, R26, R27 ;  /* 0x0000001b1a1b723e */ /* 0x000fc400000010ff */
[----:B------:R-:W-:Y:S02]  /*11240*/  F2FP.BF16.F32.PACK_AB R15, R15, R24 ;  /* 0x000000180f0f723e */ /* 0x000fe400000010ff */
[----:B------:R-:W-:Y:S02]  /*11250*/  F2FP.BF16.F32.PACK_AB R59, R59, R62 ;  /* 0x0000003e3b3b723e */ /* 0x000fe400000010ff */
[----:B-1----:R-:W-:Y:S02]  /*11260*/  LOP3.LUT P0, R2, R34, 0x3, RZ, 0xc0, !PT ;  /* 0x0000000322027812 */ /* 0x002fe4000780c0ff */
        /* <DEDUP_REMOVED lines=8> */
[----:B------:R-:W-:-:S02]  /*112f0*/  MOV R2, R16 ;  /* 0x0000001000027202 */ /* 0x000fc40000000f00 */
[----:B0-----:R-:W-:Y:S02]  /*11300*/  MOV R3, R43 ;  /* 0x0000002b00037202 */ /* 0x001fe40000000f00 */
        /* <DEDUP_REMOVED lines=14> */
[----:B------:R-:W-:Y:S01]  /*113f0*/  F2FP.BF16.F32.PACK_AB R6, R5, R6 ;  /* 0x000000060506723e */ /* 0x000fe200000010ff */
[----:B------:R-:W4:Y:S01]  /*11400*/  LDL R40, [R1+0x4c] ;  /* 0x00004c0001287983 */ /* 0x000f220000100800 */
        /* <DEDUP_REMOVED lines=9> */
[----:B------:R-:W-:Y:S02]  /*114a0*/  LOP3.LUT R4, R53, 0x380, RZ, 0xc0, !PT ;  /* 0x0000038035047812 */ /* 0x000fe400078ec0ff */
[----:B------:R-:W-:-:S02]  /*114b0*/  LOP3.LUT R14, R57, 0x380, RZ, 0xc0, !PT ;  /* 0x00000380390e7812 */ /* 0x000fc400078ec0ff */
[----:B------:R-:W-:Y:S02]  /*114c0*/  IADD3 R55, P2, R10, 0x40, RZ ;  /* 0x000000400a377810 */ /* 0x000fe40007f5e0ff */
[----:B------:R-:W-:Y:S02]  /*114d0*/  LOP3.LUT R10, R27, R10, RZ, 0x3c, !PT ;  /* 0x0000000a1b0a7212 */ /* 0x000fe400078e3cff */
[----:B------:R-:W-:Y:S02]  /*114e0*/  SHF.R.U64 R4, R4, 0x3, RZ ;  /* 0x0000000304047819 */ /* 0x000fe400000012ff */
[----:B------:R-:W-:Y:S01]  /*114f0*/  SHF.R.U64 R14, R14, 0x3, RZ ;  /* 0x000000030e0e7819 */ /* 0x000fe200000012ff */
[--C-:B------:R-:W-:Y:S01]  /*11500*/  IMAD.X R5, RZ, RZ, R11.reuse, P1 ;  /* 0x000000ffff057224 */ /* 0x100fe200008e060b */
[----:B------:R-:W-:Y:S01]  /*11510*/  LOP3.LUT R8, R4, R53, RZ, 0x3c, !PT ;  /* 0x0000003504087212 */ /* 0x000fe200078e3cff */
[--C-:B------:R-:W-:Y:S01]  /*11520*/  IMAD.X R7, RZ, RZ, R11.reuse, P2 ;  /* 0x000000ffff077224 */ /* 0x100fe200010e060b */
[----:B------:R-:W-:Y:S01]  /*11530*/  LOP3.LUT R4, R14, R57, RZ, 0x3c, !PT ;  /* 0x000000390e047212 */ /* 0x000fe200078e3cff */
[----:B------:R-:W-:Y:S01]  /*11540*/  IMAD.X R9, RZ, RZ, R11, P3 ;  /* 0x000000ffff097224 */ /* 0x000fe200018e060b */
[----:B------:R-:W-:-:S02]  /*11550*/  MOV R11, R10 ;  /* 0x0000000a000b7202 */ /* 0x000fc40000000f00 */
[----:B---3--:R-:W-:Y:S01]  /*11560*/  LOP3.LUT R12, R0, 0x2, RZ, 0x3c, !PT ;  /* 0x00000002000c7812 */ /* 0x008fe200078e3cff */
[----:B------:R-:W-:Y:S04]  /*11570*/  SHFL.IDX PT, R13, R13, R0, 0x1c1f ;  /* 0x001c1f000d0d7589 */ /* 0x000fe800000e0000 */
[----:B------:R-:W0:Y:S04]  /*11580*/  SHFL.IDX PT, R26, R59, R12, 0x1c1f ;  /* 0x001c1f0c3b1a7589 */ /* 0x000e2800000e0000 */
[----:B------:R-:W-:Y:S04]  /*11590*/  SHFL.IDX PT, R41, R41, R0, 0x1c1f ;  /* 0x001c1f0029297589 */ /* 0x000fe800000e0000 */
[----:B------:R-:W1:Y:S04]  /*115a0*/  SHFL.IDX PT, R30, R37, R12, 0x1c1f ;  /* 0x001c1f0c251e7589 */ /* 0x000e6800000e0000 */
[----:B------:R-:W-:Y:S04]  /*115b0*/  SHFL.IDX PT, R29, R29, R0, 0x1c1f ;  /* 0x001c1f001d1d7589 */ /* 0x000fe800000e0000 */
[----:B------:R-:W2:Y:S04]  /*115c0*/  SHFL.IDX PT, R14, R33, R12, 0x1c1f ;  /* 0x001c1f0c210e7589 */ /* 0x000ea800000e0000 */
[----:B------:R-:W-:Y:S04]  /*115d0*/  SHFL.IDX PT, R31, R31, R0, 0x1c1f ;  /* 0x001c1f001f1f7589 */ /* 0x000fe800000e0000 */
[----:B------:R1:W3:Y:S04]  /*115e0*/  SHFL.IDX PT, R10, R25, R12, 0x1c1f ;  /* 0x001c1f0c190a7589 */ /* 0x0002e800000e0000 */
[----:B------:R-:W-:Y:S04]  /*115f0*/  SHFL.IDX PT, R43, R43, R0, 0x1c1f ;  /* 0x001c1f002b2b7589 */ /* 0x000fe800000e0000 */
[----:B------:R-:W4:Y:S04]  /*11600*/  SHFL.IDX PT, R32, R45, R12, 0x1c1f ;  /* 0x001c1f0c2d207589 */ /* 0x000f2800000e0000 */
[----:B------:R-:W-:Y:S04]  /*11610*/  SHFL.IDX PT, R47, R47, R0, 0x1c1f ;  /* 0x001c1f002f2f7589 */ /* 0x000fe800000e0000 */
[----:B------:R-:W4:Y:S04]  /*11620*/  SHFL.IDX PT, R34, R15, R12, 0x1c1f ;  /* 0x001c1f0c0f227589 */ /* 0x000f2800000e0000 */
[----:B------:R-:W-:Y:S04]  /*11630*/  SHFL.IDX PT, R35, R35, R0, 0x1c1f ;  /* 0x001c1f0023237589 */ /* 0x000fe800000e0000 */
[----:B------:R-:W4:Y:S04]  /*11640*/  SHFL.IDX PT, R28, R39, R12, 0x1c1f ;  /* 0x001c1f0c271c7589 */ /* 0x000f2800000e0000 */
[----:B------:R-:W-:Y:S04]  /*11650*/  SHFL.IDX PT, R49, R49, R0, 0x1c1f ;  /* 0x001c1f0031317589 */ /* 0x000fe800000e0000 */
[----:B------:R4:W4:Y:S01]  /*11660*/  SHFL.IDX PT, R36, R51, R12, 0x1c1f ;  /* 0x001c1f0c33247589 */ /* 0x00092200000e0000 */
        /* <DEDUP_REMOVED lines=9> */
[----:B------:R-:W-:Y:S02]  /*11700*/  MOV R37, R6 ;  /* 0x0000000600257202 */ /* 0x000fe40000000f00 */
[----:B------:R-:W-:Y:S02]  /*11710*/  MOV R30, R4 ;  /* 0x00000004001e7202 */ /* 0x000fe40000000f00 */
[----:B--2---:R-:W-:Y:S02]  /*11720*/  SEL R4, R29, R14, P0 ;  /* 0x0000000e1d047207 */ /* 0x004fe40000000000 */
[----:B------:R-:W-:Y:S02]  /*11730*/  SEL R6, R14, R29, P0 ;  /* 0x0000001d0e067207 */ /* 0x000fe40000000000 */
[----:B---3--:R-:W-:Y:S02]  /*11740*/  SEL R8, R31, R10, P0 ;  /* 0x0000000a1f087207 */ /* 0x008fe40000000000 */
[----:B----4-:R-:W-:-:S02]  /*11750*/  SEL R5, R43, R32, P0 ;  /* 0x000000202b057207 */ /* 0x010fc40000000000 */
[----:B------:R-:W-:Y:S02]  /*11760*/  SEL R7, R32, R43, P0 ;  /* 0x0000002b20077207 */ /* 0x000fe40000000000 */
[----:B------:R-:W-:Y:S02]  /*11770*/  SEL R10, R10, R31, P0 ;  /* 0x0000001f0a0a7207 */ /* 0x000fe40000000000 */
[----:B------:R-:W-:Y:S02]  /*11780*/  SEL R9, R47, R34, P0 ;  /* 0x000000222f097207 */ /* 0x000fe40000000000 */
[----:B------:R-:W-:Y:S01]  /*11790*/  SEL R12, R35, R28, P0 ;  /* 0x0000001c230c7207 */ /* 0x000fe20000000000 */
[----:B------:R0:W-:Y:S01]  /*117a0*/  STSM.16.M88.4 [R11], R24 ;  /* 0x000000180b007844 */ /* 0x0001e20000000200 */
[----:B------:R-:W-:Y:S02]  /*117b0*/  SEL R14, R28, R35, P0 ;  /* 0x000000231c0e7207 */ /* 0x000fe40000000000 */
[----:B------:R-:W-:-:S02]  /*117c0*/  SEL R13, R49, R36, P0 ;  /* 0x00000024310d7207 */ /* 0x000fc40000000000 */
[----:B------:R-:W-:Y:S02]  /*117d0*/  SEL R15, R36, R49, P0 ;  /* 0x00000031240f7207 */ /* 0x000fe40000000000 */
[----:B------:R-:W-:Y:S01]  /*117e0*/  ISETP.NE.U32.AND P1, PT, RZ, UR4, PT ;  /* 0x00000004ff007c0c */ /* 0x000fe2000bf25070 */
[----:B------:R1:W-:Y:S01]  /*117f0*/  STSM.16.M88.4 [R38], R4 ;  /* 0x0000000426007844 */ /* 0x0003e20000000200 */
[----:B0-----:R-:W-:Y:S02]  /*11800*/  SEL R11, R34, R47, P0 ;  /* 0x0000002f220b7207 */ /* 0x001fe40000000000 */
[----:B------:R-:W-:Y:S02]  /*11810*/  IADD3 R26, P2, R44, UR4, RZ ;  /* 0x000000042c1a7c10 */ /* 0x000fe4000ff5e0ff */
[----:B------:R-:W-:Y:S01]  /*11820*/  ISETP.NE.AND.EX P1, PT, RZ, UR5, PT, P1 ;  /* 0x00000005ff007c0c */ /* 0x000fe2000bf25310 */
[----:B------:R1:W-:Y:S01]  /*11830*/  STSM.16.M88.4 [R37], R8 ;  /* 0x0000000825007844 */ /* 0x0003e20000000200 */
[----:B------:R-:W-:Y:S01]  /*11840*/  IADD3.X R27, R42, UR5, RZ, P2, !PT ;  /* 0x000000052a1b7c10 */ /* 0x000fe200097fe4ff */
[----:B------:R-:W-:-:S02]  /*11850*/  ULDC.64 UR4, c[0x0][0xbe0] ;  /* 0x0002f80000047ab9 */ /* 0x000fc40000000a00 */
[----:B------:R1:W-:Y:S01]  /*11860*/  STSM.16.M88.4 [R30], R12 ;  /* 0x0000000c1e007844 */ /* 0x0003e20000000200 */
        /* <DEDUP_REMOVED lines=17> */
.L_x_12120:
        /* <DEDUP_REMOVED lines=22> */
[----:B------:R-:W-:Y:S01]  /*11ae0*/  IMAD R6, R35, UR5, R6 ;  /* 0x0000000523067c24 */ /* 0x000fe2000f8e0206 */
[----:B------:R-:W-:Y:S01]  /*11af0*/  ULDC.64 UR4, c[0x0][0xb40] ;  /* 0x0002d00000047ab9 */ /* 0x000fe20000000a00 */
[----:B----4-:R-:W-:Y:S02]  /*11b00*/  IMAD.MOV.U32 R38, RZ, RZ, R12 ;  /* 0x000000ffff267224 */ /* 0x010fe400078e000c */
[----:B------:R-:W-:Y:S02]  /*11b10*/  IMAD R11, R37, 0xc0, R9 ;  /* 0x000000c0250b7824 */ /* 0x000fe400078e0209 */
[----:B------:R-:W-:-:S03]  /*11b20*/  IMAD R7, R38, 0x40, R41 ;  /* 0x0000004026077824 */ /* 0x000fc600078e0229 */
[----:B------:R-:W-:Y:S01]  /*11b30*/  IADD3 R4, P1, R11, R4, RZ ;  /* 0x000000040b047210 */ /* 0x000fe20007f3e0ff */
[----:B------:R-:W-:-:S03]  /*11b40*/  IMAD.WIDE R2, R7, 0x2, R2 ;  /* 0x0000000207027825 */ /* 0x000fc600078e0202 */
[----:B------:R-:W-:Y:S02]  /*11b50*/  LEA R30, P2, R4, UR4, 0x2 ;  /* 0x00000004041e7c11 */ /* 0x000fe4000f8410ff */
[C---:B------:R-:W-:Y:S02]  /*11b60*/  IADD3 R7, P3, R2.reuse, 0x3000, RZ ;  /* 0x0000300002077810 */ /* 0x040fe40007f7e0ff */
[----:B------:R-:W-:Y:S01]  /*11b70*/  LOP3.LUT R15, R2, 0x380, RZ, 0xc0, !PT ;  /* 0x00000380020f7812 */ /* 0x000fe200078ec0ff */
[----:B0-----:R-:W-:Y:S01]  /*11b80*/  VIADD R9, R8, 0xffffff80 ;  /* 0xffffff8008097836 */ /* 0x001fe20000000000 */
[----:B------:R-:W-:Y:S01]  /*11b90*/  SHF.R.S32.HI R29, RZ, 0x1f, R41 ;  /* 0x0000001fff1d7819 */ /* 0x000fe20000011429 */
[----:B------:R-:W-:Y:S01]  /*11ba0*/  IMAD.X R13, RZ, RZ, R3, P3 ;  /* 0x000000ffff0d7224 */ /* 0x000fe200018e0603 */
[----:B------:R-:W-:Y:S02]  /*11bb0*/  SHF.R.U64 R15, R15, 0x3, RZ ;  /* 0x000000030f0f7819 */ /* 0x000fe400000012ff */
[----:B------:R-:W-:-:S04]  /*11bc0*/  SHF.R.S32.HI R8, RZ, 0x1f, R9 ;  /* 0x0000001fff087819 */ /* 0x000fc80000011409 */
[----:B------:R-:W-:-:S04]  /*11bd0*/  LEA.HI R8, R8, R9, RZ, 0x7 ;  /* 0x0000000908087211 */ /* 0x000fc800078f38ff */
[----:B------:R-:W-:-:S05]  /*11be0*/  LOP3.LUT R8, R8, 0xffffff80, RZ, 0xc0, !PT ;  /* 0xffffff8008087812 */ /* 0x000fca00078ec0ff */
[----:B------:R-:W-:Y:S01]  /*11bf0*/  IMAD.IADD R8, R9, 0x1, -R8 ;  /* 0x0000000109087824 */ /* 0x000fe200078e0a08 */
[----:B------:R-:W-:-:S04]  /*11c00*/  SHF.R.S32.HI R9, RZ, 0x1f, R11 ;  /* 0x0000001fff097819 */ /* 0x000fc8000001140b */
[----:B------:R-:W-:Y:S01]  /*11c10*/  IADD3.X R9, R9, R5, R6, P1, !PT ;  /* 0x0000000509097210 */ /* 0x000fe20000ffe406 */
[C---:B------:R-:W-:Y:S01]  /*11c20*/  VIADD R5, R11.reuse, 0x8 ;  /* 0x000000080b057836 */ /* 0x040fe20000000000 */
[----:B------:R-:W-:Y:S02]  /*11c30*/  LOP3.LUT P0, RZ, R8, 0x3, RZ, 0xc0, !PT ;  /* 0x0000000308ff7812 */ /* 0x000fe4000780c0ff */
[----:B------:R-:W-:Y:S01]  /*11c40*/  LEA.HI.X R31, R4, UR5, R9, 0x2, P2 ;  /* 0x00000005041f7c11 */ /* 0x000fe200090f1409 */
[----:B------:R-:W-:Y:S01]  /*11c50*/  ULDC.64 UR4, c[0x0][0xaa0] ;  /* 0x0002a80000047ab9 */ /* 0x000fe20000000a00 */
[-C--:B-----5:R-:W-:Y:S02]  /*11c60*/  ISETP.GE.OR P1, PT, R11, R0.reuse, P0 ;  /* 0x000000000b00720c */ /* 0x0a0fe40000726670 */
[----:B------:R-:W-:Y:S02]  /*11c70*/  ISETP.GE.OR P0, PT, R5, R0, P0 ;  /* 0x000000000500720c */ /* 0x000fe40000706670 */
[----:B------:R-:W-:-:S02]  /*11c80*/  IADD3 R11, P2, R2, 0x1800, RZ ;  /* 0x00001800020b7810 */ /* 0x000fc40007f5e0ff */
[----:B------:R-:W-:Y:S02]  /*11c90*/  IADD3 R5, P4, R2, 0x4800, RZ ;  /* 0x0000480002057810 */ /* 0x000fe40007f9e0ff */
[----:B------:R-:W-:Y:S01]  /*11ca0*/  LOP3.LUT R8, R11, 0x380, RZ, 0xc0, !PT ;  /* 0x000003800b087812 */ /* 0x000fe200078ec0ff */
[--C-:B------:R-:W-:Y:S01]  /*11cb0*/  IMAD.X R9, RZ, RZ, R3.reuse, P2 ;  /* 0x000000ffff097224 */ /* 0x100fe200010e0603 */
[----:B------:R-:W-:Y:S01]  /*11cc0*/  LOP3.LUT R6, R7, 0x380, RZ, 0xc0, !PT ;  /* 0x0000038007067812 */ /* 0x000fe200078ec0ff */
[----:B------:R-:W-:Y:S01]  /*11cd0*/  IMAD.X R25, RZ, RZ, R3, P4 ;  /* 0x000000ffff197224 */ /* 0x000fe200020e0603 */
[----:B------:R-:W-:Y:S01]  /*11ce0*/  LOP3.LUT R4, R5, 0x380, RZ, 0xc0, !PT ;  /* 0x0000038005047812 */ /* 0x000fe200078ec0ff */
[----:B------:R-:W-:Y:S01]  /*11cf0*/  IMAD.MOV.U32 R28, RZ, RZ, R41 ;  /* 0x000000ffff1c7224 */ /* 0x000fe200078e0029 */
[----:B------:R-:W-:Y:S01]  /*11d00*/  SHF.R.U64 R8, R8, 0x3, RZ ;  /* 0x0000000308087819 */ /* 0x000fe200000012ff */
[----:B------:R-:W-:Y:S01]  /*11d10*/  IMAD R32, R32, UR4, RZ ;  /* 0x0000000420207c24 */ /* 0x000fe2000f8e02ff */
[----:B------:R-:W-:Y:S01]  /*11d20*/  SHF.R.U64 R6, R6, 0x3, RZ ;  /* 0x0000000306067819 */ /* 0x000fe200000012ff */
[----:B------:R0:W-:Y:S01]  /*11d30*/  @!P1 STG.E desc[UR40][R30.64], R20 ;  /* 0x000000141e009986 */ /* 0x0001e2000c101928 */
[----:B------:R-:W-:-:S02]  /*11d40*/  SHF.R.U64 R4, R4, 0x3, RZ ;  /* 0x0000000304047819 */ /* 0x000fc400000012ff */
[----:B------:R-:W-:Y:S01]  /*11d50*/  LOP3.LUT R8, R8, R11, RZ, 0x3c, !PT ;  /* 0x0000000b08087212 */ /* 0x000fe200078e3cff */
[----:B------:R1:W-:Y:S01]  /*11d60*/  @!P0 STG.E desc[UR40][R30.64+0x20], R21 ;  /* 0x000020151e008986 */ /* 0x0003e2000c101928 */
[----:B------:R-:W-:Y:S02]  /*11d70*/  LOP3.LUT R12, R6, R7, RZ, 0x3c, !PT ;  /* 0x00000007060c7212 */ /* 0x000fe400078e3cff */
[----:B------:R-:W-:Y:S02]  /*11d80*/  LOP3.LUT R24, R4, R5, RZ, 0x3c, !PT ;  /* 0x0000000504187212 */ /* 0x000fe400078e3cff */
[----:B------:R-:W-:Y:S01]  /*11d90*/  LOP3.LUT R2, R15, R2, RZ, 0x3c, !PT ;  /* 0x000000020f027212 */ /* 0x000fe200078e3cff */
[----:B------:R-:W5:Y:S01]  /*11da0*/  LD.E.128 R8, desc[UR40][R8.64] ;  /* 0x0000002808087980 */ /* 0x000f62000c101d00 */
[C---:B------:R-:W-:Y:S01]  /*11db0*/  IMAD.WIDE.U32 R28, R33.reuse, UR4, R28 ;  /* 0x00000004211c7c25 */ /* 0x040fe2000f8e001c */
[----:B------:R-:W-:Y:S01]  /*11dc0*/  SHF.R.S32.HI R39, RZ, 0x1f, R38 ;  /* 0x0000001fff277819 */ /* 0x000fe20000011426 */
[----:B------:R-:W-:Y:S01]  /*11dd0*/  ULDC UR4, c[0x0][0xa8c] ;  /* 0x0002a30000047ab9 */ /* 0x000fe20000000800 */
[----:B------:R2:W5:Y:S01]  /*11de0*/  LD.E.128 R4, desc[UR40][R2.64] ;  /* 0x0000002802047980 */ /* 0x000562000c101d00 */
[----:B------:R-:W-:-:S03]  /*11df0*/  IMAD R33, R33, UR5, R32 ;  /* 0x0000000521217c24 */ /* 0x000fc6000f8e0220 */
[----:B------:R-:W5:Y:S04]  /*11e00*/  LD.E.128 R12, desc[UR40][R12.64] ;  /* 0x000000280c0c7980 */ /* 0x000f68000c101d00 */
[----:B------:R-:W5:Y:S01]  /*11e10*/  LD.E.128 R24, desc[UR40][R24.64] ;  /* 0x0000002818187980 */ /* 0x000f62000c101d00 */
[----:B------:R-:W-:Y:S01]  /*11e20*/  @!PT LDS RZ, [RZ] ;  /* 0x00000000fffff984 */ /* 0x000fe20000000800 */
[----:B------:R-:W-:Y:S01]  /*11e30*/  @!PT LDS RZ, [RZ] ;  /* 0x00000000fffff984 */ /* 0x000fe20000000800 */
[----:B------:R-:W-:Y:S01]  /*11e40*/  @!PT LDS RZ, [RZ] ;  /* 0x00000000fffff984 */ /* 0x000fe20000000800 */
[----:B------:R-:W-:Y:S01]  /*11e50*/  @!PT LDS RZ, [RZ] ;  /* 0x00000000fffff984 */ /* 0x000fe20000000800 */
[----:B------:R3:W-:Y:S06]  /*11e60*/  MEMBAR.ALL.CTA ;  /* 0x0000000000007992 */ /* 0x0007ec0000008000 */
[----:B---3--:R-:W3:Y:S01]  /*11e70*/  FENCE.VIEW.ASYNC.S ;  /* 0x00000000000073c6 */ /* 0x008ee20000000000 */
[----:B------:R-:W-:-:S02]  /*11e80*/  IMAD.IADD R29, R29, 0x1, R33 ;  /* 0x000000011d1d7824 */ /* 0x000fc400078e0221 */
[----:B------:R-:W-:Y:S01]  /*11e90*/  IMAD R33, R37, -0xc0, R0 ;  /* 0xffffff4025217824 */ /* 0x000fe200078e0200 */
[----:B------:R-:W-:Y:S01]  /*11ea0*/  ISETP.GE.AND P0, PT, R41, UR4, PT ;  /* 0x0000000429007c0c */ /* 0x000fe2000bf06270 */
[C---:B0-----:R-:W-:Y:S01]  /*11eb0*/  VIADD R20, R38.reuse, 0x30 ;  /* 0x0000003026147836 */ /* 0x041fe20000000000 */
[----:B------:R0:W-:Y:S01]  /*11ec0*/  STL [R1+0x34], R39 ;  /* 0x0000342701007387 */ /* 0x0001e20000100800 */
[C---:B-1----:R-:W-:Y:S01]  /*11ed0*/  VIADD R21, R38.reuse, 0x60 ;  /* 0x0000006026157836 */ /* 0x042fe20000000000 */
[----:B------:R-:W-:Y:S01]  /*11ee0*/  ULDC.64 UR4, c[0x0][0xae8] ;  /* 0x0002ba0000047ab9 */ /* 0x000fe20000000a00 */
[----:B------:R-:W-:Y:S01]  /*11ef0*/  VIADD R0, R38, 0x90 ;  /* 0x0000009026007836 */ /* 0x000fe20000000000 */
[-C--:B------:R-:W-:Y:S01]  /*11f00*/  ISETP.GE.OR P3, PT, R20, R33.reuse, P0 ;  /* 0x000000211400720c */ /* 0x080fe20000766670 */
[----:B--2---:R-:W-:Y:S01]  /*11f10*/  IMAD R2, R34, UR6, RZ ;  /* 0x0000000622027c24 */ /* 0x004fe2000f8e02ff */
[-C--:B------:R-:W-:Y:S02]  /*11f20*/  ISETP.GE.OR P1, PT, R21, R33.reuse, P0 ;  /* 0x000000211500720c */ /* 0x080fe40000726670 */
[----:B------:R-:W-:-:S02]  /*11f30*/  ISETP.GE.OR P2, PT, R0, R33, P0 ;  /* 0x000000210000720c */ /* 0x000fc40000746670 */
[----:B------:R-:W-:Y:S01]  /*11f40*/  ISETP.GE.OR P0, PT, R38, R33, P0 ;  /* 0x000000212600720c */ /* 0x000fe20000706670 */
[C---:B------:R-:W-:Y:S02]  /*11f50*/  IMAD R31, R40.reuse, UR7, R2 ;  /* 0x00000007281f7c24 */ /* 0x040fe4000f8e0202 */
[----:B------:R-:W-:-:S04]  /*11f60*/  IMAD.WIDE.U32 R2, R40, UR6, R28 ;  /* 0x0000000628027c25 */ /* 0x000fc8000f8e001c */
[----:B------:R-:W-:Y:S02]  /*11f70*/  VIADD R0, R16, 0x13220 ;  /* 0x0001322010007836 */ /* 0x000fe40000000000 */
[----:B------:R-:W-:Y:S02]  /*11f80*/  IMAD.IADD R3, R3, 0x1, R31 ;  /* 0x0000000103037824 */ /* 0x000fe400078e021f */
[----:B------:R-:W-:Y:S01]  /*11f90*/  IMAD R20, R36, UR4, RZ ;  /* 0x0000000424147c24 */ /* 0x000fe2000f8e02ff */
[----:B------:R-:W-:Y:S01]  /*11fa0*/  PRMT R0, RZ, 0x654, R0 ;  /* 0x00000654ff007816 */ /* 0x000fe20000000000 */
[----:B------:R-:W-:-:S03]  /*11fb0*/  IMAD.WIDE.U32 R30, R35, UR4, R2 ;  /* 0x00000004231e7c25 */ /* 0x000fc6000f8e0002 */
[----:B---3--:R0:W-:Y:S01]  /*11fc0*/  SYNCS.ARRIVE.TRANS64.RED.A1T0 RZ, [R0+URZ], RZ ;  /* 0x000000ff00ff79a7 */ /* 0x0081e2000810043f */
        /* <DEDUP_REMOVED lines=15> */
.L_x_12122:
[----:B------:R-:W-:Y:S05]  /*120c0*/  BSYNC B1 ;  /* 0x0000000000017941 */ /* 0x000fea0003800000 */
.L_x_12121:
        /* <DEDUP_REMOVED lines=15> */
.L_x_12124:
[----:B------:R-:W-:Y:S05]  /*121c0*/  BSYNC B1 ;  /* 0x0000000000017941 */ /* 0x000fea0003800000 */
.L_x_12123:
        /* <DEDUP_REMOVED lines=15> */
.L_x_12126:
[----:B------:R-:W-:Y:S05]  /*122c0*/  BSYNC B1 ;  /* 0x0000000000017941 */ /* 0x000fea0003800000 */
.L_x_12125:
        /* <DEDUP_REMOVED lines=15> */
.L_x_12119:
        /* <DEDUP_REMOVED lines=25> */
.L_x_12128:
        /* <DEDUP_REMOVED lines=34> */
.L_x_12130:
[----:B------:R-:W-:Y:S05]  /*12770*/  BSYNC B1 ;  /* 0x0000000000017941 */ /* 0x000fea0003800000 */
.L_x_12129:
[----:B------:R-:W2:Y:S01]  /*12780*/  LDL.64 R14, [R1+0x30] ;  /* 0x00003000010e7983 */ /* 0x000ea20000100a00 */
        /* <DEDUP_REMOVED lines=27> */
[----:B------:R-:W-:Y:S01]  /*12940*/  ISETP.GE.OR P0, PT, R14, R6, P0 ;  /* 0x000000060e00720c */ /* 0x000fe20000706670 */
[--C-:B------:R-:W-:Y:S01]  /*12950*/  IMAD.MOV.U32 R6, RZ, RZ, R14.reuse ;  /* 0x000000ffff067224 */ /* 0x100fe200078e000e */
[----:B------:R-:W-:-:S03]  /*12960*/  SHF.R.S32.HI R7, RZ, 0x1f, R14 ;  /* 0x0000001fff077819 */ /* 0x000fc6000001140e */
[----:B------:R-:W-:-:S08]  /*12970*/  IMAD.WIDE R6, R12, 0xc0, R6 ;  /* 0x000000c00c067825 */ /* 0x000fd000078e0206 */
        /* <DEDUP_REMOVED lines=12> */
.L_x_12132:
[----:B------:R-:W-:Y:S05]  /*12a40*/  BSYNC B1 ;  /* 0x0000000000017941 */ /* 0x000fea0003800000 */
.L_x_12131:
        /* <DEDUP_REMOVED lines=15> */
.L_x_12134:
[----:B------:R-:W-:Y:S05]  /*12b40*/  BSYNC B1 ;  /* 0x0000000000017941 */ /* 0x000fea0003800000 */
.L_x_12133:
        /* <DEDUP_REMOVED lines=15> */
.L_x_12136:
[----:B------:R-:W-:Y:S05]  /*12c40*/  BSYNC B1 ;  /* 0x0000000000017941 */ /* 0x000fea0003800000 */
.L_x_12135:
        /* <DEDUP_REMOVED lines=14> */
.L_x_12127:
[----:B------:R-:W-:Y:S05]  /*12d30*/  BSYNC B0 ;  /* 0x0000000000007941 */ /* 0x000fea0003800000 */
.L_x_12118:
[----:B------:R-:W3:Y:S01]  /*12d40*/  LDL R0, [R1+0x1c] ;  /* 0x00001c0001007983 */ /* 0x000ee20000100800 */
[----:B------:R-:W-:Y:S02]  /*12d50*/  ULDC UR4, c[0x0][0xc14] ;  /* 0x0003050000047ab9 */ /* 0x000fe40000000800 */
[----:B---3--:R-:W-:-:S13]  /*12d60*/  ISETP.GE.AND P0, PT, R0, UR4, PT ;  /* 0x0000000400007c0c */ /* 0x008fda000bf06270 */
[----:B------:R-:W-:Y:S05]  /*12d70*/  @!P0 BRA `(.L_x_12137) ;  /* 0xfffffee000c08947 */ /* 0x000fea000383ffff */
[----:B------:R-:W-:Y:S05]  /*12d80*/  BRA `(.L_x_12010) ;  /* 0x0000005400747947 */ /* 0x000fea0003800000 */
.L_x_12008:
[----:B------:R-:W-:-:S08]  /*12d90*/  NOP ;  /* 0x0000000000007918 */ /* 0x000fd00000000000 */
[----:B--2---:R-:W0:-:S00]  /*12da0*/  USETMAXREG.DEALLOC.CTAPOOL 0x20 ;  /* 0x00000020000079c8 */ /* 0x004e0000080e0500 */
        /* <DEDUP_REMOVED lines=16> */
.L_x_12138:
        /* <DEDUP_REMOVED lines=42> */
.L_x_12144:
        /* <DEDUP_REMOVED lines=12> */
.L_x_12143:
[----:B------:R-:W-:Y:S05]  /*13210*/  BSYNC B0 ;  /* 0x0000000000007941 */ /* 0x000fea0003800000 */
.L_x_12142:
        /* <DEDUP_REMOVED lines=22> */
.L_x_12140:
        /* <DEDUP_REMOVED lines=21> */
.L_x_12145:
        /* <DEDUP_REMOVED lines=55> */
.L_x_12141:
[----:B------:R-:W-:Y:S02]  /*13840*/  IMAD.MOV.U32 R17, RZ, RZ, RZ ;  /* 0x000000ffff117224 */ /* 0x000fe400078e00ff */
[----:B------:R-:W-:Y:S02]  /*13850*/  IMAD.U32 R16, RZ, RZ, UR6 ;  /* 0x00000006ff107e24 */ /* 0x000fe4000f8e00ff */
[----:B------:R-:W-:-:S07]  /*13860*/  IMAD.MOV.U32 R18, RZ, RZ, RZ ;  /* 0x000000ffff127224 */ /* 0x000fce00078e00ff */
.L_x_12146:
[----:B------:R-:W-:-:S13]  /*13870*/  ISETP.NE.AND P0, PT, R5, RZ, PT ;  /* 0x000000ff0500720c */ /* 0x000fda0003f05270 */
[----:B------:R-:W0:Y:S01]  /*13880*/  @!P0 S2R R3, SR_CgaCtaId ;  /* 0x0000000000038919 */ /* 0x000e220000008800 */
[----:B------:R-:W-:-:S04]  /*13890*/  @!P0 MOV R0, 0x400 ;  /* 0x0000040000008802 */ /* 0x000fc80000000f00 */
[----:B0-----:R-:W-:-:S05]  /*138a0*/  @!P0 LEA R0, R3, R0, 0x18 ;  /* 0x0000000003008211 */ /* 0x001fca00078ec0ff */
[----:B------:R2:W-:Y:S01]  /*138b0*/  @!P0 STS.128 [R0+0x132d0], R16 ;  /* 0x0132d01000008388 */ /* 0x0005e20000000c00 */
[----:B------:R-:W-:Y:S06]  /*138c0*/  BAR.ARV 0x5, 0x200 ;  /* 0x0148000000007b1d */ /* 0x000fec0000002000 */
.L_x_12139:
[----:B------:R3:W-:Y:S01]  /*138d0*/  STL [R1+0x1c], RZ ;  /* 0x00001cff01007387 */ /* 0x0007e20000100800 */
[----:B------:R-:W-:Y:S01]  /*138e0*/  ULDC UR4, c[0x0][0xc14] ;  /* 0x0003050000047ab9 */ /* 0x000fe20000000800 */
[----:B------:R-:W-:Y:S01]  /*138f0*/  IMAD.MOV.U32 R26, RZ, RZ, 0x1 ;  /* 0x00000001ff1a7424 */ /* 0x000fe200078e00ff */
[----:B-1----:R-:W-:Y:S01]  /*13900*/  ISETP.GE.AND P0, PT, R19, UR4, PT ;  /* 0x0000000413007c0c */ /* 0x002fe2000bf06270 */
[----:B------:R-:W-:-:S12]  /*13910*/  IMAD.MOV.U32 R24, RZ, RZ, RZ ;  /* 0x000000ffff187224 */ /* 0x000fd800078e00ff */
[----:B---3--:R-:W-:Y:S05]  /*13920*/  @P0 BRA `(.L_x_12147) ;  /* 0x0000004400940947 */ /* 0x008fea0003800000 */
[----:B------:R-:W3:Y:S01]  /*13930*/  LDL R6, [R1+0x20] ;  /* 0x0000200001067983 */ /* 0x000ee20000100800 */
[----:B--2---:R-:W0:Y:S01]  /*13940*/  S2R R0, SR_TID.X ;  /* 0x0000000000007919 */ /* 0x004e220000002100 */
[----:B------:R-:W1:Y:S01]  /*13950*/  S2R R8, SR_TID.X ;  /* 0x0000000000087919 */ /* 0x000e620000002100 */
[----:B0-----:R-:W-:Y:S01]  /*13960*/  LOP3.LUT R2, R0, 0x7f, RZ, 0xc0, !PT ;  /* 0x0000007f00027812 */ /* 0x001fe200078ec0ff */
[----:B-1----:R-:W-:Y:S01]  /*13970*/  IMAD.SHL.U32 R23, R8, 0x40, RZ ;  /* 0x0000004008177824 */ /* 0x002fe200078e00ff */
[----:B------:R-:W-:-:S03]  /*13980*/  SHF.R.U32.HI R0, RZ, 0x1, R8 ;  /* 0x00000001ff007819 */ /* 0x000fc60000011608 */
[----:B------:R-:W-:Y:S01]  /*13990*/  IMAD.SHL.U32 R4, R2, 0x10, RZ ;  /* 0x0000001002047824 */ /* 0x000fe200078e00ff */
[----:B------:R-:W-:Y:S01]  /*139a0*/  LOP3.LUT R3, R23, 0x180, RZ, 0xc0, !PT ;  /* 0x0000018017037812 */ /* 0x000fe200078ec0ff */
[----:B------:R-:W-:-:S03]  /*139b0*/  IMAD.SHL.U32 R2, R8, 0x20, RZ ;  /* 0x0000002008027824 */ /* 0x000fc600078e00ff */
[----:B------:R-:W-:Y:S02]  /*139c0*/  LOP3.LUT R5, R4, 0x600, RZ, 0xc0, !PT ;  /* 0x0000060004057812 */ /* 0x000fe400078ec0ff */
[----:B------:R-:W-:Y:S01]  /*139d0*/  LOP3.LUT R0, R3, 0x30, R0, 0xf8, !PT ;  /* 0x0000003003007812 */ /* 0x000fe200078ef800 */
[----:B------:R-:W-:Y:S01]  /*139e0*/  IMAD.SHL.U32 R3, R8, 0x8, RZ ;  /* 0x0000000808037824 */ /* 0x000fe200078e00ff */
[----:B------:R-:W-:-:S04]  /*139f0*/  LOP3.LUT R5, R5, 0x60, R2, 0xf8, !PT ;  /* 0x0000006005057812 */ /* 0x000fc800078ef802 */
[----:B------:R-:W-:Y:S02]  /*13a00*/  LOP3.LUT R0, R0, 0x30, R3, 0x78, !PT ;  /* 0x0000003000007812 */ /* 0x000fe400078e7803 */
[----:B------:R-:W-:Y:S02]  /*13a10*/  LOP3.LUT R4, R2, 0x80, RZ, 0xc0, !PT ;  /* 0x0000008002047812 */ /* 0x000fe400078ec0ff */
[----:B------:R-:W-:Y:S02]  /*13a20*/  LOP3.LUT R5, R5, 0x100, R2, 0xf8, !PT ;  /* 0x0000010005057812 */ /* 0x000fe400078ef802 */
[----:B------:R-:W-:Y:S01]  /*13a30*/  LOP3.LUT R23, R0, 0x640, R23, 0xf8, !PT ;  /* 0x0000064000177812 */ /* 0x000fe200078ef817 */
[----:B------:R-:W-:Y:S01]  /*13a40*/  IMAD.SHL.U32 R7, R8, 0x4, RZ ;  /* 0x0000000408077824 */ /* 0x000fe200078e00ff */
[----:B------:R-:W-:Y:S01]  /*13a50*/  LOP3.LUT R4, R4, 0x10, R8, 0xf8, !PT ;  /* 0x0000001004047812 */ /* 0x000fe200078ef808 */
[----:B------:R-:W-:Y:S03]  /*13a60*/  BSSY B7, `(.L_x_12147) ;  /* 0x0000451000077945 */ /* 0x000fe60003800000 */
[----:B------:R-:W-:Y:S01]  /*13a70*/  LOP3.LUT R4, R4, 0x10, R7, 0x78, !PT ;  /* 0x0000001004047812 */ /* 0x000fe200078e7807 */
[----:B------:R-:W-:Y:S01]  /*13a80*/  IMAD.MOV.U32 R27, RZ, RZ, 0x1 ;  /* 0x00000001ff1b7424 */ /* 0x000fe200078e00ff */
[----:B------:R-:W-:Y:S01]  /*13a90*/  CS2R R24, SRZ ;  /* 0x0000000000187805 */ /* 0x000fe2000001ff00 */
[----:B------:R-:W-:Y:S01]  /*13aa0*/  IMAD.MOV.U32 R26, RZ, RZ, 0x1 ;  /* 0x00000001ff1a7424 */ /* 0x000fe200078e00ff */
[----:B------:R-:W-:Y:S01]  /*13ab0*/  LOP3.LUT R22, R5, R4, RZ, 0xfc, !PT ;  /* 0x0000000405167212 */ /* 0x000fe200078efcff */
[----:B------:R-:W-:Y:S01]  /*13ac0*/  ULDC UR36, c[0x0][0xc] ;  /* 0x0000030000247ab9 */ /* 0x000fe20000000800 */
[----:B------:R-:W-:Y:S01]  /*13ad0*/  ULDC.64 UR38, c[0x0][0x198] ;  /* 0x0000660000267ab9 */ /* 0x000fe20000000a00 */
[----:B---3--:R-:W-:-:S02]  /*13ae0*/  LOP3.LUT R2, R6, 0x1, RZ, 0xfc, !PT ;  /* 0x0000000106027812 */ /* 0x008fc400078efcff */
[----:B------:R-:W-:-:S03]  /*13af0*/  LOP3.LUT R0, R6, 0x2, RZ, 0xfc, !PT ;  /* 0x0000000206007812 */ /* 0x000fc600078efcff */
[----:B------:R0:W-:Y:S04]  /*13b00*/  STL [R1+0x2c], R2 ;  /* 0x00002c0201007387 */ /* 0x0001e80000100800 */
[----:B------:R0:W-:Y:S04]  /*13b10*/  STL [R1+0x14], R0 ;  /* 0x0000140001007387 */ /* 0x0001e80000100800 */
[----:B------:R0:W-:Y:S02]  /*13b20*/  STL [R1+0x1c], RZ ;  /* 0x00001cff01007387 */ /* 0x0001e40000100800 */
.L_x_12244:
[----:B0-----:R-:W0:Y:S02]  /*13b30*/  LDC.64 R2, c[0x0][0xc60] ;  /* 0x00031800ff027b82 */ /* 0x001e240000000a00 */
[----:B0-----:R-:W-:-:S05]  /*13b40*/  IMAD.WIDE R2, R19, 0x4, R2 ;  /* 0x0000000413027825 */ /* 0x001fca00078e0202 */
[----:B------:R-:W2:Y:S01]  /*13b50*/  LDG.E R14, desc[UR40][R2.64] ;  /* 0x00000028020e7981 */ /* 0x000ea2000c1e1900 */
        /* <DEDUP_REMOVED lines=58> */
.L_x_12148:
        /* <DEDUP_REMOVED lines=9> */
.L_x_12149:
[----:B------:R-:W-:Y:S05]  /*13f90*/  @!P1 BRA `(.L_x_12150) ;  /* 0x00000000000c9947 */ /* 0x000fea0003800000 */
[----:B------:R-:W2:Y:S04]  /*13fa0*/  LDG.E R11, desc[UR40][R6.64] ;  /* 0x00000028060b7981 */ /* 0x000ea8000c1e1900 */
[----:B------:R-:W2:Y:S02]  /*13fb0*/  LDG.E R6, desc[UR40][R6.64+0x4] ;  /* 0x0000042806067981 */ /* 0x000ea4000c1e1900 */
[----:B--2---:R-:W-:-:S07]  /*13fc0*/  IMAD.IADD R11, R6, 0x1, -R11 ;  /* 0x00000001060b7824 */ /* 0x004fce00078e0a0b */
.L_x_12150:
[----:B0-----:R-:W2:Y:S01]  /*13fd0*/  @P2 LDG.E R2, desc[UR40][R4.64] ;  /* 0x0000002804022981 */ /* 0x001ea2000c1e1900 */
[----:B-----5:R-:W-:-:S03]  /*13fe0*/  IMAD.IADD R11, R11, 0x1, -R8 ;  /* 0x000000010b0b7824 */ /* 0x020fc600078e0a08 */
[----:B------:R0:W2:Y:S02]  /*13ff0*/  @P2 LDG.E R3, desc[UR40][R4.64+0x4] ;  /* 0x0000042804032981 */ /* 0x0000a4000c1e1900 */
[----:B0-----:R-:W-:-:S05]  /*14000*/  IMAD.MOV R4, RZ, RZ, -R11 ;  /* 0x000000ffff047224 */ /* 0x001fca00078e0a0b */
[----:B------:R-:W-:Y:S01]  /*14010*/  VIMNMX R4, RZ, R4, !PT ;  /* 0x00000004ff047248 */ /* 0x000fe20007fe0100 */
[----:B------:R-:W-:Y:S01]  /*14020*/  BSSY B0, `(.L_x_12151) ;  /* 0x00000ea000007945 */ /* 0x000fe20003800000 */
[----:B--2---:R-:W-:Y:S02]  /*14030*/  @P2 IMAD.IADD R9, R3, 0x1, -R2 ;  /* 0x0000000103092824 */ /* 0x004fe400078e0a02 */
[----:B------:R-:W-:-:S05]  /*14040*/  IMAD R3, R17, 0xc0, RZ ;  /* 0x000000c011037824 */ /* 0x000fca00078e02ff */
[----:B------:R-:W-:Y:S01]  /*14050*/  IADD3 R10, -R10, 0x15f, R3 ;  /* 0x0000015f0a0a7810 */ /* 0x000fe20007ffe103 */
[----:B------:R-:W-:-:S04]  /*14060*/  IMAD.IADD R3, R11, 0x1, R9 ;  /* 0x000000010b037824 */ /* 0x000fc800078e0209 */
[C---:B------:R-:W-:Y:S02]  /*14070*/  VIADD R2, R3.reuse, 0x9f ;  /* 0x0000009f03027836 */ /* 0x040fe40000000000 */
[----:B------:R-:W-:Y:S02]  /*14080*/  IMAD.IADD R10, R3, 0x1, R10 ;  /* 0x00000001030a7824 */ /* 0x000fe400078e020a */
[----:B------:R-:W-:-:S04]  /*14090*/  IMAD.HI R3, R2, 0x66666667, RZ ;  /* 0x6666666702037827 */ /* 0x000fc800078e02ff */
[----:B------:R-:W-:Y:S01]  /*140a0*/  IMAD.HI R2, R10, 0x66666667, RZ ;  /* 0x666666670a027827 */ /* 0x000fe200078e02ff */
[----:B------:R-:W-:-:S04]  /*140b0*/  SHF.R.U32.HI R6, RZ, 0x1f, R3 ;  /* 0x0000001fff067819 */ /* 0x000fc80000011603 */
[----:B------:R-:W-:Y:S02]  /*140c0*/  SHF.R.U32.HI R5, RZ, 0x1f, R2 ;  /* 0x0000001fff057819 */ /* 0x000fe40000011602 */
[----:B------:R-:W-:Y:S02]  /*140d0*/  LEA.HI.SX32 R3, R3, R6, 0x1a ;  /* 0x0000000603037211 */ /* 0x000fe400078fd2ff */
[----:B------:R-:W-:-:S04]  /*140e0*/  LEA.HI.SX32 R2, R2, R5, 0x1a ;  /* 0x0000000502027211 */ /* 0x000fc800078fd2ff */
[----:B------:R-:W-:-:S05]  /*140f0*/  VIMNMX R7, R3, R2, PT ;  /* 0x0000000203077248 */ /* 0x000fca0003fe0100 */
[----:B------:R-:W-:-:S05]  /*14100*/  IMAD R2, R7, 0xa0, -R11 ;  /* 0x000000a007027824 */ /* 0x000fca00078e0a0b */
[----:B------:R-:W-:-:S04]  /*14110*/  VIMNMX R9, R2, R9, PT ;  /* 0x0000000902097248 */ /* 0x000fc80003fe0100 */
[----:B------:R-:W-:Y:S01]  /*14120*/  ISETP.GT.AND P0, PT, R9, R4, PT ;  /* 0x000000040900720c */ /* 0x000fe20003f04270 */
[----:B------:R-:W-:-:S05]  /*14130*/  IMAD.WIDE.U32 R4, R4, -0x33333333, RZ ;  /* 0xcccccccd04047825 */ /* 0x000fca00078e00ff */
[----:B------:R-:W-:-:S07]  /*14140*/  SHF.R.U32.HI R4, RZ, 0x7, R5 ;  /* 0x00000007ff047819 */ /* 0x000fce0000011605 */
[----:B------:R-:W-:-:S04]  /*14150*/  @P0 VIADD R2, R9, 0x9f ;  /* 0x0000009f09020836 */ /* 0x000fc80000000000 */
        /* <DEDUP_REMOVED lines=22> */
.L_x_12291:
[----:B-1----:R-:W-:Y:S02]  /*142c0*/  ISETP.NE.AND P0, PT, R14, RZ, PT ;  /* 0x000000ff0e00720c */ /* 0x002fe40003f05270 */
[----:B------:R-:W-:-:S11]  /*142d0*/  PLOP3.LUT P6, PT, PT, PT, PT, 0x8, 0x0 ;  /* 0x000000000000781c */ /* 0x000fd60003fce170 */
[----:B------:R-:W-:Y:S05]  /*142e0*/  @P0 BRA `(.L_x_12154) ;  /* 0x00000000000c0947 */ /* 0x000fea0003800000 */
[----:B------:R-:W-:-:S03]  /*142f0*/  UMOV UR4, 0xffffffff ;  /* 0xffffffff00047882 */ /* 0x000fc60000000000 */
[----:B------:R-:W-:Y:S05]  /*14300*/  BRA.DIV UR4, `(.L_x_12155) ;  /* 0x0000004a04787947 */ /* 0x000fea000b800000 */
[----:B------:R-:W-:-:S13]  /*14310*/  ELECT P6, URZ, PT ;  /* 0x00000000003f782f */ /* 0x000fda00038c0000 */
.L_x_12154:
        /* <DEDUP_REMOVED lines=12> */
.L_x_12294:
[----:B------:R-:W-:Y:S05]  /*143e0*/  BSYNC B1 ;  /* 0x0000000000017941 */ /* 0x000fea0003800000 */
.L_x_12156:
[----:B------:R-:W-:Y:S04]  /*143f0*/  BSSY B1, `(.L_x_12158) ;  /* 0x000004d000017945 */ /* 0x000fe80003800000 */
[----:B------:R-:W-:Y:S05]  /*14400*/  @!P6 BRA `(.L_x_12159) ;  /* 0x00000004002ce947 */ /* 0x000fea0003800000 */
        /* <DEDUP_REMOVED lines=8> */
.L_x_12295:
[----:B------:R-:W-:Y:S05]  /*14490*/  BSYNC B2 ;  /* 0x0000000000027941 */ /* 0x000fea0003800000 */
.L_x_12160:
        /* <DEDUP_REMOVED lines=9> */
.L_x_12163:
[----:B------:R-:W-:Y:S05]  /*14530*/  BSYNC B2 ;  /* 0x0000000000027941 */ /* 0x000fea0003800000 */
.L_x_12162:
        /* <DEDUP_REMOVED lines=12> */
.L_x_12164:
        /* <DEDUP_REMOVED lines=13> */
.L_x_12296:
[----:B------:R-:W-:Y:S05]  /*146d0*/  BSYNC B2 ;  /* 0x0000000000027941 */ /* 0x000fea0003800000 */
.L_x_12165:
        /* <DEDUP_REMOVED lines=11> */
.L_x_12168:
[----:B------:R-:W-:Y:S05]  /*14790*/  BSYNC B2 ;  /* 0x0000000000027941 */ /* 0x000fea0003800000 */
.L_x_12167:
        /* <DEDUP_REMOVED lines=8> */
.L_x_12169:
        /* <DEDUP_REMOVED lines=10> */
.L_x_12159:
[----:B------:R-:W-:Y:S05]  /*148c0*/  BSYNC B1 ;  /* 0x0000000000017941 */ /* 0x000fea0003800000 */
.L_x_12158:
        /* <DEDUP_REMOVED lines=9> */
.L_x_12182:
        /* <DEDUP_REMOVED lines=11> */
.L_x_12297:
[----:B------:R-:W-:Y:S05]  /*14a10*/  BSYNC B2 ;  /* 0x0000000000027941 */ /* 0x000fea0003800000 */
.L_x_12172:
        /* <DEDUP_REMOVED lines=9> */
.L_x_12175:
[----:B------:R-:W-:Y:S05]  /*14ab0*/  BSYNC B2 ;  /* 0x0000000000027941 */ /* 0x000fea0003800000 */
.L_x_12174:
        /* <DEDUP_REMOVED lines=11> */
.L_x_12176:
        /* <DEDUP_REMOVED lines=13> */
.L_x_12298:
[----:B------:R-:W-:Y:S05]  /*14c40*/  BSYNC B2 ;  /* 0x0000000000027941 */ /* 0x000fea0003800000 */
.L_x_12177:
        /* <DEDUP_REMOVED lines=11> */
.L_x_12180:
[----:B------:R-:W-:Y:S05]  /*14d00*/  BSYNC B2 ;  /* 0x0000000000027941 */ /* 0x000fea0003800000 */
.L_x_12179:
        /* <DEDUP_REMOVED lines=8> */
.L_x_12181:
        /* <DEDUP_REMOVED lines=10> */
.L_x_12171:
[----:B------:R-:W-:Y:S05]  /*14e30*/  BSYNC B1 ;  /* 0x0000000000017941 */ /* 0x000fea0003800000 */
.L_x_12170:
        /* <DEDUP_REMOVED lines=8> */
.L_x_12152:
[----:B------:R-:W-:Y:S05]  /*14ec0*/  BSYNC B0 ;  /* 0x0000000000007941 */ /* 0x000fea0003800000 */
.L_x_12151:
        /* <DEDUP_REMOVED lines=23> */
.L_x_12184:
        /* <DEDUP_REMOVED lines=22> */
.L_x_12186:
[----:B------:R-:W2:Y:S01]  /*151a0*/  LDL.LU R2, [R1] ;  /* 0x0000000001027983 */ /* 0x000ea20000300800 */
[----:B------:R-:W-:-:S05]  /*151b0*/  VIADD R0, R28, 0x6000 ;  /* 0x000060001c007836 */ /* 0x000fca0000000000 */
        /* <DEDUP_REMOVED lines=21> */
.L_x_12187:
        /* <DEDUP_REMOVED lines=19> */
.L_x_12188:
        /* <DEDUP_REMOVED lines=19> */
.L_x_12189:
        /* <DEDUP_REMOVED lines=31> */
.L_x_12190:
        /* <DEDUP_REMOVED lines=22> */
.L_x_12301:
[----:B-1----:R-:W-:Y:S02]  /*158c0*/  ISETP.NE.AND P0, PT, R14, RZ, PT ;  /* 0x000000ff0e00720c */ /* 0x002fe40003f05270 */
[----:B------:R-:W-:-:S11]  /*158d0*/  PLOP3.LUT P6, PT, PT, PT, PT, 0x8, 0x0 ;  /* 0x000000000000781c */ /* 0x000fd60003fce170 */
[----:B------:R-:W-:Y:S05]  /*158e0*/  @P0 BRA `(.L_x_12192) ;  /* 0x0000000400880947 */ /* 0x000fea0003800000 */
[----:B------:R-:W-:-:S03]  /*158f0*/  UMOV UR4, 0xffffffff ;  /* 0xffffffff00047882 */ /* 0x000fc60000000000 */
[----:B------:R-:W-:Y:S05]  /*15900*/  BRA.DIV UR4, `(.L_x_12193) ;  /* 0x0000003604b07947 */ /* 0x000fea000b800000 */
[----:B------:R-:W-:-:S13]  /*15910*/  ELECT P6, URZ, PT ;  /* 0x00000000003f782f */ /* 0x000fda00038c0000 */
.L_x_12304:
        /* <DEDUP_REMOVED lines=23> */
.L_x_12195:
[----:B0-----:R-:W-:Y:S01]  /*15a90*/  IMAD R5, R24, 0x8, R28 ;  /* 0x0000000818057824 */ /* 0x001fe200078e021c */
[----:B------:R-:W-:Y:S01]  /*15aa0*/  SHF.L.U32 R4, R26, 0x1f, RZ ;  /* 0x0000001f1a047819 */ /* 0x000fe200000006ff */
[----:B------:R-:W0:Y:S03]  /*15ab0*/  S2R R3, SR_TID.X ;  /* 0x0000000000037919 */ /* 0x000e260000002100 */
[----:B------:R-:W1:Y:S01]  /*15ac0*/  SYNCS.PHASECHK.TRANS64.TRYWAIT P2, [R5+URZ+0x13280], R4 ;  /* 0x01328004050075a7 */ /* 0x000e62000804017f */
[----:B0-----:R-:W-:-:S04]  /*15ad0*/  LOP3.LUT R3, R3, 0x7f, RZ, 0xc0, !PT ;  /* 0x0000007f03037812 */ /* 0x001fc800078ec0ff */
[----:B------:R-:W-:Y:S01]  /*15ae0*/  ISETP.NE.AND P0, PT, R3, RZ, PT ;  /* 0x000000ff0300720c */ /* 0x000fe20003f05270 */
[----:B-1----:R-:W-:-:S12]  /*15af0*/  @!P2 BRA `(.L_x_12196) ;  /* 0x000000340054a947 */ /* 0x002fd80003800000 */
.L_x_12305:
        /* <DEDUP_REMOVED lines=8> */
.L_x_12197:
[----:B------:R-:W-:Y:S01]  /*15b80*/  IMAD R3, R24, 0x2800, R28 ;  /* 0x0000280018037824 */ /* 0x000fe200078e021c */
[----:B------:R-:W-:Y:S01]  /*15b90*/  R2UR UR9, R5 ;  /* 0x00000000050972ca */ /* 0x000fe200000e0000 */
[----:B------:R-:W-:Y:S01]  /*15ba0*/  IMAD R8, R8, 0xa0, R29 ;  /* 0x000000a008087824 */ /* 0x000fe200078e021d */
[----:B------:R-:W-:Y:S01]  /*15bb0*/  R2UR UR12, R0 ;  /* 0x00000000000c72ca */ /* 0x000fe200000e0000 */
[----:B------:R-:W-:Y:S01]  /*15bc0*/  UIADD3 UR4, UP0, UR38, 0x470, URZ ;  /* 0x0000047026047890 */ /* 0x000fe2000ff1e03f */
[----:B------:R-:W-:Y:S01]  /*15bd0*/  R2UR UR8, R3 ;  /* 0x00000000030872ca */ /* 0x000fe200000e0000 */
[----:B------:R-:W-:Y:S01]  /*15be0*/  UMOV UR6, 0x0 ;  /* 0x0000000000067882 */ /* 0x000fe20000000000 */
[----:B-----5:R-:W-:Y:S01]  /*15bf0*/  R2UR UR13, R2 ;  /* 0x00000000020d72ca */ /* 0x020fe200000e0000 */
[----:B------:R-:W-:Y:S01]  /*15c00*/  UIADD3.X UR5, URZ, UR39, URZ, UP0, !UPT ;  /* 0x000000273f057290 */ /* 0x000fe200087fe43f */
[----:B------:R-:W-:Y:S01]  /*15c10*/  R2UR UR11, R8 ;  /* 0x00000000080b72ca */ /* 0x000fe200000e0000 */
[----:B------:R-:W-:Y:S01]  /*15c20*/  UMOV UR7, 0x14f00000 ;  /* 0x14f0000000077882 */ /* 0x000fe20000000000 */
[----:B------:R-:W-:-:S03]  /*15c30*/  UMOV UR10, URZ ;  /* 0x0000003f000a7c82 */ /* 0x000fc60008000000 */
[----:B------:R-:W-:-:S04]  /*15c40*/  UIADD3 UR9, UR9, 0x13270, URZ ;  /* 0x0001327009097890 */ /* 0x000fc8000fffe03f */
[----:B------:R-:W-:-:S09]  /*15c50*/  UIADD3 UR8, UR8, 0x6000, URZ ;  /* 0x0000600008087890 */ /* 0x000fd2000fffe03f */
[----:B------:R1:W-:Y:S01]  /*15c60*/  UTMALDG.4D [UR8], [UR4], desc[UR6] ;  /* 0x00000608040075b4 */ /* 0x0003e20008019000 */
[----:B------:R-:W2:Y:S02]  /*15c70*/  SYNCS.PHASECHK.TRANS64.TRYWAIT P2, [R5+URZ+0x13240], R4 ;  /* 0x01324004050075a7 */ /* 0x000ea4000804017f */
[----:B-12---:R-:W-:Y:S05]  /*15c80*/  @!P2 BRA `(.L_x_12198) ;  /* 0x000000340004a947 */ /* 0x006fea0003800000 */
.L_x_12306:
        /* <DEDUP_REMOVED lines=8> */
.L_x_12199:
        /* <DEDUP_REMOVED lines=14> */
.L_x_12194:
        /* <DEDUP_REMOVED lines=13> */
[----:B0-----:R-:W-:Y:S01]  /*15ec0*/  @P0 IMAD.MOV.U32 R3, RZ, RZ, 0x3000 ;  /* 0x00003000ff030424 */ /* 0x001fe200078e00ff */
[----:B------:R-:W-:-:S03]  /*15ed0*/  UIADD3 UR9, UR9, 0x13200, URZ ;  /* 0x0001320009097890 */ /* 0x000fc6000fffe03f */
[----:B------:R2:W-:Y:S06]  /*15ee0*/  @P0 SYNCS.ARRIVE.TRANS64 RZ, [R28+URZ+0x13200], R3 ;  /* 0x013200031cff09a7 */ /* 0x0005ec000800003f */
[----:B------:R2:W-:Y:S01]  /*15ef0*/  UTMALDG.4D [UR8], [UR4], desc[UR6] ;  /* 0x00000608040075b4 */ /* 0x0005e20008019000 */
[----:B------:R-:W-:Y:S02]  /*15f00*/  NOP ;  /* 0x0000000000007918 */ /* 0x000fe40000000000 */
.L_x_12192:
[----:B-1----:R-:W3:Y:S04]  /*15f10*/  LDL.LU R5, [R1+0x1c] ;  /* 0x00001c0001057983 */ /* 0x002ee80000300800 */
[----:B------:R-:W4:Y:S01]  /*15f20*/  LDL R4, [R1+0x10] ;  /* 0x0000100001047983 */ /* 0x000f220000100800 */
[----:B------:R-:W-:Y:S01]  /*15f30*/  BSSY B0, `(.L_x_12200) ;  /* 0x000000a000007945 */ /* 0x000fe20003800000 */
[----:B---3--:R-:W-:Y:S01]  /*15f40*/  VIADD R5, R5, 0x1 ;  /* 0x0000000105057836 */ /* 0x008fe20000000000 */
[----:B----4-:R-:W-:-:S04]  /*15f50*/  ISETP.GE.AND P2, PT, R4, 0x2, PT ;  /* 0x000000020400780c */ /* 0x010fc80003f46270 */
[----:B------:R1:W-:Y:S01]  /*15f60*/  STL [R1+0x1c], R5 ;  /* 0x00001c0501007387 */ /* 0x0003e20000100800 */
[----:B0-2---:R-:W-:-:S04]  /*15f70*/  LEA.HI R3, R5, R5, RZ, 0x1 ;  /* 0x0000000505037211 */ /* 0x005fc800078f08ff */
[----:B------:R-:W-:-:S05]  /*15f80*/  LOP3.LUT R3, R3, 0xfffffffe, RZ, 0xc0, !PT ;  /* 0xfffffffe03037812 */ /* 0x000fca00078ec0ff */
[----:B------:R-:W-:-:S05]  /*15f90*/  IMAD.IADD R3, R5, 0x1, -R3 ;  /* 0x0000000105037824 */ /* 0x000fca00078e0a03 */
[----:B------:R-:W-:-:S04]  /*15fa0*/  SHF.L.U32 R3, R3, 0x1f, RZ ;  /* 0x0000001f03037819 */ /* 0x000fc800000006ff */
[----:B------:R-:W0:Y:S02]  /*15fb0*/  SYNCS.PHASECHK.TRANS64.TRYWAIT P0, [R28+URZ+0x13220], R3 ;  /* 0x013220031c0075a7 */ /* 0x000e24000800017f */
[----:B01----:R-:W-:Y:S05]  /*15fc0*/  @!P0 BRA `(.L_x_12201) ;  /* 0x0000003000488947 */ /* 0x003fea0003800000 */
.L_x_12307:
[----:B------:R-:W-:Y:S05]  /*15fd0*/  BSYNC B0 ;  /* 0x0000000000007941 */ /* 0x000fea0003800000 */
.L_x_12200:
[----:B------:R-:W-:Y:S05]  /*15fe0*/  @!P2 BRA `(.L_x_12202) ;  /* 0x0000000c0028a947 */ /* 0x000fea0003800000 */
[----:B------:R-:W2:Y:S01]  /*15ff0*/  LDL.LU R4, [R1+0x10] ;  /* 0x0000100001047983 */ /* 0x000ea20000300800 */
[----:B------:R-:W-:Y:S02]  /*16000*/  IMAD.MOV.U32 R6, RZ, RZ, R24 ;  /* 0x000000ffff067224 */ /* 0x000fe400078e0018 */
[----:B------:R-:W-:Y:S02]  /*16010*/  IMAD.MOV.U32 R7, RZ, RZ, R26 ;  /* 0x000000ffff077224 */ /* 0x000fe400078e001a */
[----:B--2---:R-:W-:-:S07]  /*16020*/  VIADD R12, R4, 0xfffffffe ;  /* 0xfffffffe040c7836 */ /* 0x004fce0000000000 */
.L_x_12222:
[----:B------:R-:W-:Y:S01]  /*16030*/  VIADD R24, R6, 0x1 ;  /* 0x0000000106187836 */ /* 0x000fe20000000000 */
[----:B------:R-:W-:Y:S05]  /*16040*/  YIELD ;  /* 0x0000000000007946 */ /* 0x000fea0003800000 */
[----:B------:R-:W-:Y:S01]  /*16050*/  ISETP.NE.AND P0, PT, R24, 0x2, PT ;  /* 0x000000021800780c */ /* 0x000fe20003f05270 */
[----:B------:R-:W-:Y:S03]  /*16060*/  BSSY B0, `(.L_x_12203) ;  /* 0x0000065000007945 */ /* 0x000fe60003800000 */
[----:B------:R-:W-:-:S02]  /*16070*/  SEL R26, RZ, 0x1, P0 ;  /* 0x00000001ff1a7807 */ /* 0x000fc40000000000 */
        /* <DEDUP_REMOVED lines=25> */
.L_x_12205:
        /* <DEDUP_REMOVED lines=8> */
.L_x_12308:
[----:B------:R-:W-:Y:S05]  /*16290*/  BSYNC B1 ;  /* 0x0000000000017941 */ /* 0x000fea0003800000 */
.L_x_12206:
        /* <DEDUP_REMOVED lines=9> */
.L_x_12209:
[----:B------:R-:W-:Y:S05]  /*16330*/  BSYNC B1 ;  /* 0x0000000000017941 */ /* 0x000fea0003800000 */
.L_x_12208:
        /* <DEDUP_REMOVED lines=11> */
.L_x_12210:
        /* <DEDUP_REMOVED lines=13> */
.L_x_12309:
[----:B------:R-:W-:Y:S05]  /*164c0*/  BSYNC B1 ;  /* 0x0000000000017941 */ /* 0x000fea0003800000 */
.L_x_12211:
        /* <DEDUP_REMOVED lines=11> */
.L_x_12214:
[----:B------:R-:W-:Y:S05]  /*16580*/  BSYNC B1 ;  /* 0x0000000000017941 */ /* 0x000fea0003800000 */
.L_x_12213:
        /* <DEDUP_REMOVED lines=8> */
.L_x_12215:
        /* <DEDUP_REMOVED lines=10> */
.L_x_12204:
[----:B------:R-:W-:Y:S05]  /*166b0*/  BSYNC B0 ;  /* 0x0000000000007941 */ /* 0x000fea0003800000 */
.L_x_12203:
[----:B------:R-:W2:Y:S02]  /*166c0*/  LDL R4, [R1+0x2c] ;  /* 0x00002c0001047983 */ /* 0x000ea40000100800 */
[----:B--2---:R-:W-:-:S13]  /*166d0*/  ISETP.NE.AND P0, PT, R4, 0x3, PT ;  /* 0x000000030400780c */ /* 0x004fda0003f05270 */
[----:B------:R-:W-:Y:S05]  /*166e0*/  @!P0 BRA `(.L_x_12216) ;  /* 0x0000000000048947 */ /* 0x000fea0003800000 */
[----:B------:R-:W-:Y:S01]  /*166f0*/  BPT.TRAP 0x1 ;  /* 0x000000040000795c */ /* 0x000fe20000300000 */
.L_x_12216:
[----:B0-----:R-:W2:Y:S01]  /*16700*/  LDL R3, [R1+0x14] ;  /* 0x0000140001037983 */ /* 0x001ea20000100800 */
[----:B------:R-:W-:Y:S01]  /*16710*/  LOP3.LUT R4, R7, 0x1, RZ, 0x3c, !PT ;  /* 0x0000000107047812 */ /* 0x000fe200078e3cff */
[----:B------:R-:W-:Y:S01]  /*16720*/  IMAD R13, R6, 0x8, R28 ;  /* 0x00000008060d7824 */ /* 0x000fe200078e021c */
[----:B------:R-:W-:Y:S02]  /*16730*/  BSSY B0, `(.L_x_12217) ;  /* 0x0000005000007945 */ /* 0x000fe40003800000 */
[----:B------:R-:W-:-:S04]  /*16740*/  SHF.L.U32 R4, R4, 0x1f, RZ ;  /* 0x0000001f04047819 */ /* 0x000fc800000006ff */
[----:B------:R-:W0:Y:S01]  /*16750*/  SYNCS.PHASECHK.TRANS64.TRYWAIT P2, [R13+URZ+0x13270], R4 ;  /* 0x013270040d0075a7 */ /* 0x000e22000804017f */
[----:B--2---:R-:W-:Y:S01]  /*16760*/  ISETP.NE.AND P0, PT, R3, 0x3, PT ;  /* 0x000000030300780c */ /* 0x004fe20003f05270 */
[----:B0-----:R-:W-:-:S12]  /*16770*/  @!P2 BRA `(.L_x_12218) ;  /* 0x000000280098a947 */ /* 0x001fd80003800000 */
.L_x_12310:
[----:B------:R-:W-:Y:S05]  /*16780*/  BSYNC B0 ;  /* 0x0000000000007941 */ /* 0x000fea0003800000 */
.L_x_12217:
[----:B------:R-:W-:Y:S05]  /*16790*/  @!P0 BRA `(.L_x_12219) ;  /* 0x0000000000048947 */ /* 0x000fea0003800000 */
[----:B------:R-:W-:Y:S01]  /*167a0*/  BPT.TRAP 0x1 ;  /* 0x000000040000795c */ /* 0x000fe20000300000 */
.L_x_12219:
[----:B0-----:R-:W-:Y:S01]  /*167b0*/  SHF.L.U32 R4, R7, 0x1f, RZ ;  /* 0x0000001f07047819 */ /* 0x001fe200000006ff */
[----:B------:R-:W-:-:S03]  /*167c0*/  IMAD R3, R6, 0x2800, RZ ;  /* 0x0000280006037824 */ /* 0x000fc600078e02ff */
[----:B------:R-:W0:Y:S02]  /*167d0*/  SYNCS.PHASECHK.TRANS64.TRYWAIT P2, [R13+URZ+0x13260], R4 ;  /* 0x013260040d0075a7 */ /* 0x000e24000804017f */
[----:B0-----:R-:W-:Y:S05]  /*167e0*/  @!P2 BRA `(.L_x_12220) ;  /* 0x000000280090a947 */ /* 0x001fea0003800000 */
.L_x_12311:
[----:B------:R-:W-:Y:S01]  /*167f0*/  LOP3.LUT R5, R3, R23, RZ, 0xfc, !PT ;  /* 0x0000001703057212 */ /* 0x000fe200078efcff */
[----:B------:R-:W-:Y:S05]  /*16800*/  WARPSYNC.ALL ;  /* 0x0000000000007948 */ /* 0x000fea0003800000 */
[C---:B------:R-:W-:Y:S02]  /*16810*/  IMAD.IADD R6, R28.reuse, 0x1, R5 ;  /* 0x000000011c067824 */ /* 0x040fe400078e0205 */
[----:B------:R-:W-:-:S04]  /*16820*/  VIADD R14, R28, 0x1000 ;  /* 0x000010001c0e7836 */ /* 0x000fc80000000000 */
[----:B0-----:R-:W0:Y:S02]  /*16830*/  LDSM.16.MT88.4 R4, [R6+0x6000] ;  /* 0x006000000604783b */ /* 0x001e240000004200 */
        /* <DEDUP_REMOVED lines=36> */
[-C--:B------:R-:W-:Y:S02]  /*16a80*/  LOP3.LUT R4, R10, R22.reuse, RZ, 0xfc, !PT ;  /* 0x000000160a047212 */ /* 0x080fe400078efcff */
[C---:B------:R-:W-:Y:S02]  /*16a90*/  LOP3.LUT R5, R3.reuse, R23, RZ, 0xfc, !PT ;  /* 0x0000001703057212 */ /* 0x040fe400078efcff */
[--C-:B------:R-:W-:Y:S01]  /*16aa0*/  PRMT R10, R6, 0x6420, R7.reuse ;  /* 0x00006420060a7816 */ /* 0x100fe20000000007 */
[----:B------:R-:W-:Y:S01]  /*16ab0*/  IMAD.IADD R4, R14, 0x1, R4 ;  /* 0x000000010e047824 */ /* 0x000fe200078e0204 */
        /* <DEDUP_REMOVED lines=19> */
.L_x_12221:
        /* <DEDUP_REMOVED lines=10> */
.L_x_12202:
[----:B01----:R-:W2:Y:S01]  /*16c90*/  LDL R3, [R1+0x2c] ;  /* 0x00002c0001037983 */ /* 0x003ea20000100800 */
[----:B------:R-:W-:Y:S01]  /*16ca0*/  BSSY B0, `(.L_x_12223) ;  /* 0x000000f000007945 */ /* 0x000fe20003800000 */
[----:B--2---:R-:W-:-:S03]  /*16cb0*/  ISETP.NE.AND P2, PT, R3, 0x3, PT ;  /* 0x000000030300780c */ /* 0x004fc60003f45270 */
[----:B------:R-:W-:Y:S10]  /*16cc0*/  @P1 BRA `(.L_x_12224) ;  /* 0x0000000000301947 */ /* 0x000ff40003800000 */
        /* <DEDUP_REMOVED lines=11> */
[----:B0-----:R-:W-:-:S07]  /*16d80*/  IADD3 R16, R0, UR36, R7 ;  /* 0x0000002400107c10 */ /* 0x001fce000fffe007 */
.L_x_12224:
[----:B------:R-:W-:Y:S05]  /*16d90*/  BSYNC B0 ;  /* 0x0000000000007941 */ /* 0x000fea0003800000 */
.L_x_12223:
[----:B------:R-:W-:Y:S05]  /*16da0*/  @!P2 BRA `(.L_x_12225) ;  /* 0x000000000004a947 */ /* 0x000fea0003800000 */
[----:B------:R-:W-:Y:S01]  /*16db0*/  BPT.TRAP 0x1 ;  /* 0x000000040000795c */ /* 0x000fe20000300000 */
.L_x_12225:
        /* <DEDUP_REMOVED lines=8> */
.L_x_12312:
[----:B------:R-:W-:Y:S05]  /*16e40*/  BSYNC B0 ;  /* 0x0000000000007941 */ /* 0x000fea0003800000 */
.L_x_12226:
[----:B------:R-:W-:Y:S05]  /*16e50*/  @!P2 BRA `(.L_x_12228) ;  /* 0x000000000004a947 */ /* 0x000fea0003800000 */
[----:B------:R-:W-:Y:S01]  /*16e60*/  BPT.TRAP 0x1 ;  /* 0x000000040000795c */ /* 0x000fe20000300000 */
.L_x_12228:
[----:B0-----:R-:W-:-:S04]  /*16e70*/  SHF.L.U32 R3, R26, 0x1f, RZ ;  /* 0x0000001f1a037819 */ /* 0x001fc800000006ff */
[----:B------:R-:W0:Y:S02]  /*16e80*/  SYNCS.PHASECHK.TRANS64.TRYWAIT P0, [R0+URZ+0x13260], R3 ;  /* 0x01326003000075a7 */ /* 0x000e24000800017f */
[----:B0-----:R-:W-:Y:S05]  /*16e90*/  @!P0 BRA `(.L_x_12229) ;  /* 0x00000024000c8947 */ /* 0x001fea0003800000 */
.L_x_12313:
[----:B------:R-:W-:Y:S01]  /*16ea0*/  IMAD R2, R24, 0x2800, RZ ;  /* 0x0000280018027824 */ /* 0x000fe200078e02ff */
[----:B------:R-:W-:Y:S05]  /*16eb0*/  WARPSYNC.ALL ;  /* 0x0000000000007948 */ /* 0x000fea0003800000 */
[C---:B0-----:R-:W-:Y:S01]  /*16ec0*/  LOP3.LUT R3, R2.reuse, R23, RZ, 0xfc, !PT ;  /* 0x0000001702037212 */ /* 0x041fe200078efcff */
[----:B------:R-:W-:Y:S02]  /*16ed0*/  VIADD R12, R2, 0x800 ;  /* 0x00000800020c7836 */ /* 0x000fe40000000000 */
[C---:B------:R-:W-:Y:S02]  /*16ee0*/  VIADD R13, R28.reuse, 0x1000 ;  /* 0x000010001c0d7836 */ /* 0x040fe40000000000 */
[----:B------:R-:W-:Y:S01]  /*16ef0*/  IMAD.IADD R4, R28, 0x1, R3 ;  /* 0x000000011c047824 */ /* 0x000fe200078e0203 */
[----:B------:R-:W-:-:S05]  /*16f00*/  LOP3.LUT R3, R2, R22, RZ, 0xfc, !PT ;  /* 0x0000001602037212 */ /* 0x000fca00078efcff */
[----:B------:R-:W0:Y:S01]  /*16f10*/  LDSM.16.MT88.4 R4, [R4+0x6000] ;  /* 0x006000000404783b */ /* 0x000e220000004200 */
        /* <DEDUP_REMOVED lines=34> */
[C---:B0-----:R-:W-:Y:S02]  /*17140*/  LOP3.LUT R3, R2.reuse, R23, RZ, 0xfc, !PT ;  /* 0x0000001702037212 */ /* 0x041fe400078efcff */
[----:B------:R-:W-:-:S03]  /*17150*/  LOP3.LUT R2, R2, R22, RZ, 0xfc, !PT ;  /* 0x0000001602027212 */ /* 0x000fc600078efcff */
[----:B------:R-:W-:Y:S02]  /*17160*/  IMAD.IADD R3, R28, 0x1, R3 ;  /* 0x000000011c037824 */ /* 0x000fe400078e0203 */
[----:B------:R-:W-:Y:S01]  /*17170*/  IMAD.IADD R2, R13, 0x1, R2 ;  /* 0x000000010d027824 */ /* 0x000fe200078e0202 */
[C-C-:B-1----:R-:W-:Y:S02]  /*17180*/  PRMT R8, R4.reuse, 0x6420, R5.reuse ;  /* 0x0000642004087816 */ /* 0x142fe40000000005 */
[----:B------:R-:W-:Y:S02]  /*17190*/  PRMT R9, R4, 0x7531, R5 ;  /* 0x0000753104097816 */ /* 0x000fe40000000005 */
[C-C-:B------:R-:W-:Y:S02]  /*171a0*/  PRMT R10, R6.reuse, 0x6420, R7.reuse ;  /* 0x00006420060a7816 */ /* 0x140fe40000000007 */
[----:B------:R-:W-:-:S05]  /*171b0*/  PRMT R11, R6, 0x7531, R7 ;  /* 0x00007531060b7816 */ /* 0x000fca0000000007 */
[----:B------:R-:W-:Y:S04]  /*171c0*/  STSM.16.M88.4 [R12], R8 ;  /* 0x000000080c007844 */ /* 0x000fe80000000200 */
        /* <DEDUP_REMOVED lines=14> */
.L_x_12230:
        /* <DEDUP_REMOVED lines=10> */
.L_x_12185:
[----:B------:R-:W-:Y:S05]  /*17350*/  BSYNC B6 ;  /* 0x0000000000067941 */ /* 0x000fea0003800000 */
.L_x_12183:
[----:B-1----:R-:W2:Y:S02]  /*17360*/  LDL R0, [R1] ;  /* 0x0000000001007983 */ /* 0x002ea40000100800 */
[----:B--2---:R-:W-:-:S13]  /*17370*/  LOP3.LUT P0, RZ, R0, 0x2, RZ, 0xc0, !PT ;  /* 0x0000000200ff7812 */ /* 0x004fda000780c0ff */
[----:B------:R-:W-:Y:S05]  /*17380*/  @!P0 BRA `(.L_x_12231) ;  /* 0x0000000000208947 */ /* 0x000fea0003800000 */
[----:B------:R-:W-:Y:S05]  /*17390*/  WARPSYNC.ALL ;  /* 0x0000000000007948 */ /* 0x000fea0003800000 */
[----:B------:R-:W0:Y:S08]  /*173a0*/  S2UR UR5, SR_CgaCtaId ;  /* 0x00000000000579c3 */ /* 0x000e300000008800 */
[----:B------:R-:W-:Y:S06]  /*173b0*/  BAR.SYNC.DEFER_BLOCKING 0x5, 0x200 ;  /* 0x0148000000007b1d */ /* 0x000fec0000010000 */
[----:B------:R-:W-:-:S02]  /*173c0*/  UMOV UR4, 0x400 ;  /* 0x0000040000047882 */ /* 0x000fc40000000000 */
[----:B0-----:R-:W-:-:S09]  /*173d0*/  ULEA UR4, UR5, UR4, 0x18 ;  /* 0x0000000405047291 */ /* 0x001fd2000f8ec03f */
[----:B------:R-:W1:Y:S01]  /*173e0*/  LDS.128 R16, [UR4+0x132d0] ;  /* 0x0132d004ff107984 */ /* 0x000e620008000c00 */
[----:B------:R-:W-:Y:S06]  /*173f0*/  BAR.ARV 0x4, 0x200 ;  /* 0x0108000000007b1d */ /* 0x000fec0000002000 */
[----:B------:R-:W-:Y:S05]  /*17400*/  BRA `(.L_x_12232) ;  /* 0x0000000800cc7947 */ /* 0x000fea0003800000 */
.L_x_12231:
        /* <DEDUP_REMOVED lines=36> */
.L_x_12323:
[----:B------:R-:W-:Y:S02]  /*17650*/  ULDC UR4, c[0x0][0xc10] ;  /* 0x0003040000047ab9 */ /* 0x000fe40000000800 */
[----:B------:R-:W-:-:S04]  /*17660*/  IMAD.U32 R4, RZ, RZ, UR4 ;  /* 0x00000004ff047e24 */ /* 0x000fc8000f8e00ff */
[----:B-1----:R-:W-:-:S04]  /*17670*/  IMAD R14, R14, R4, RZ ;  /* 0x000000040e0e7224 */ /* 0x002fc800078e02ff */
[----:B------:R-:W-:-:S05]  /*17680*/  IMAD.IADD R5, R5, 0x1, R14 ;  /* 0x0000000105057824 */ /* 0x000fca00078e020e */
[----:B------:R-:W-:-:S13]  /*17690*/  ISETP.GT.AND P6, PT, R5, R0, PT ;  /* 0x000000000500720c */ /* 0x000fda0003fc4270 */
[----:B------:R-:W-:Y:S05]  /*176a0*/  @P6 BRA `(.L_x_12234) ;  /* 0x00000000009c6947 */ /* 0x000fea0003800000 */
.L_x_12239:
        /* <DEDUP_REMOVED lines=14> */
.L_x_12237:
[----:B------:R-:W-:Y:S05]  /*17790*/  BSYNC B0 ;  /* 0x0000000000007941 */ /* 0x000fea0003800000 */
.L_x_12236:
        /* <DEDUP_REMOVED lines=18> */
.L_x_12331:
[----:B------:R-:W-:Y:S02]  /*178c0*/  ULDC UR4, c[0x0][0xc10] ;  /* 0x0003040000047ab9 */ /* 0x000fe40000000800 */
[----:B------:R-:W-:-:S04]  /*178d0*/  IMAD.U32 R4, RZ, RZ, UR4 ;  /* 0x00000004ff047e24 */ /* 0x000fc8000f8e00ff */
[----:B-1----:R-:W-:-:S04]  /*178e0*/  IMAD R14, R14, R4, RZ ;  /* 0x000000040e0e7224 */ /* 0x002fc800078e02ff */
[----:B------:R-:W-:-:S05]  /*178f0*/  IMAD.IADD R5, R14, 0x1, R5 ;  /* 0x000000010e057824 */ /* 0x000fca00078e0205 */
[----:B------:R-:W-:-:S13]  /*17900*/  ISETP.GT.AND P6, PT, R5, R0, PT ;  /* 0x000000000500720c */ /* 0x000fda0003fc4270 */
[----:B------:R-:W-:Y:S05]  /*17910*/  @!P6 BRA `(.L_x_12239) ;  /* 0xfffffffc0064e947 */ /* 0x000fea000383ffff */
.L_x_12234:
        /* <DEDUP_REMOVED lines=8> */
.L_x_12335:
[----:B------:R-:W-:Y:S01]  /*179a0*/  ISETP.NE.AND P0, PT, R2, RZ, PT ;  /* 0x000000ff0200720c */ /* 0x000fe20003f05270 */
[----:B------:R-:W-:-:S12]  /*179b0*/  IMAD.MOV.U32 R14, RZ, RZ, RZ ;  /* 0x000000ffff0e7224 */ /* 0x000fd800078e00ff */
[----:B------:R-:W-:Y:S05]  /*179c0*/  @!P0 BRA `(.L_x_12241) ;  /* 0x0000000000108947 */ /* 0x000fea0003800000 */
[----:B------:R-:W-:Y:S01]  /*179d0*/  UMOV UR4, 0xffffffff ;  /* 0xffffffff00047882 */ /* 0x000fe20000000000 */
[----:B------:R-:W-:Y:S02]  /*179e0*/  VIADD R12, R6, 0xffffffff ;  /* 0xffffffff060c7836 */ /* 0x000fe40000000000 */
[----:B------:R-:W-:Y:S05]  /*179f0*/  BRA.DIV UR4, `(.L_x_12242) ;  /* 0x0000002204707947 */ /* 0x000fea000b800000 */
[----:B------:R3:W4:Y:S02]  /*17a00*/  SHFL.IDX PT, R14, R3, R12, 0x1f ;  /* 0x00001f0c030e7589 */ /* 0x00072400000e0000 */
.L_x_12241:
        /* <DEDUP_REMOVED lines=66> */
.L_x_12235:
[----:B------:R-:W-:Y:S01]  /*17e30*/  UMOV UR4, URZ ;  /* 0x0000003f00047c82 */ /* 0x000fe20008000000 */
[----:B------:R-:W-:Y:S01]  /*17e40*/  UMOV UR5, URZ ;  /* 0x0000003f00057c82 */ /* 0x000fe20008000000 */
[----:B------:R-:W-:Y:S01]  /*17e50*/  ULDC UR6, c[0x0][0xc14] ;  /* 0x0003050000067ab9 */ /* 0x000fe20000000800 */
[----:B------:R-:W-:Y:S02]  /*17e60*/  IMAD.MOV.U32 R16, RZ, RZ, R0 ;  /* 0x000000ffff107224 */ /* 0x000fe400078e0000 */
[----:B------:R-:W-:Y:S02]  /*17e70*/  IMAD.U32 R17, RZ, RZ, UR4 ;  /* 0x00000004ff117e24 */ /* 0x000fe4000f8e00ff */
[----:B------:R-:W-:Y:S02]  /*17e80*/  IMAD.U32 R18, RZ, RZ, UR5 ;  /* 0x00000005ff127e24 */ /* 0x000fe4000f8e00ff */
[----:B------:R-:W-:-:S07]  /*17e90*/  IMAD.U32 R19, RZ, RZ, UR6 ;  /* 0x00000006ff137e24 */ /* 0x000fce000f8e00ff */
.L_x_12243:
        /* <DEDUP_REMOVED lines=10> */
.L_x_12232:
[----:B------:R-:W-:Y:S02]  /*17f40*/  ULDC UR4, c[0x0][0xc14] ;  /* 0x0003050000047ab9 */ /* 0x000fe40000000800 */
[----:B-1----:R-:W-:-:S13]  /*17f50*/  ISETP.GE.AND P0, PT, R19, UR4, PT ;  /* 0x0000000413007c0c */ /* 0x002fda000bf06270 */
[----:B------:R-:W-:Y:S05]  /*17f60*/  @!P0 BRA `(.L_x_12244) ;  /* 0xffffffb800f08947 */ /* 0x000fea000383ffff */
[----:B------:R-:W-:Y:S05]  /*17f70*/  BSYNC B7 ;  /* 0x0000000000077941 */ /* 0x000fea0003800000 */
.L_x_12147:
[----:B0-2---:R-:W2:Y:S01]  /*17f80*/  LDL.LU R0, [R1+0x1c] ;  /* 0x00001c0001007983 */ /* 0x005ea20000300800 */
        /* <DEDUP_REMOVED lines=11> */
.L_x_12338:
[----:B------:R-:W-:Y:S05]  /*18040*/  BSYNC B0 ;  /* 0x0000000000007941 */ /* 0x000fea0003800000 */
.L_x_12245:
[----:B------:R-:W-:-:S03]  /*18050*/  UMOV UR4, 0xffffffff ;  /* 0xffffffff00047882 */ /* 0x000fc60000000000 */
[----:B------:R-:W-:Y:S05]  /*18060*/  BRA.DIV UR4, `(.L_x_12247) ;  /* 0x0000001e040c7947 */ /* 0x000fea000b800000 */
[----:B0-----:R-:W0:Y:S02]  /*18070*/  S2R R0, SR_TID.X ;  /* 0x0000000000007919 */ /* 0x001e240000002100 */
[----:B0-----:R-:W-:-:S04]  /*18080*/  SHF.R.U32.HI R0, RZ, 0x5, R0 ;  /* 0x00000005ff007819 */ /* 0x001fc80000011600 */
[----:B------:R-:W-:-:S05]  /*18090*/  LOP3.LUT R0, R0, 0x3, RZ, 0xc0, !PT ;  /* 0x0000000300007812 */ /* 0x000fca00078ec0ff */
[----:B------:R0:W1:Y:S02]  /*180a0*/  SHFL.IDX PT, R14, R0, RZ, 0x1f ;  /* 0x00001fff000e7589 */ /* 0x00006400000e0000 */
.L_x_12341:
[----:B-1----:R-:W-:-:S13]  /*180b0*/  ISETP.NE.AND P0, PT, R14, RZ, PT ;  /* 0x000000ff0e00720c */ /* 0x002fda0003f05270 */
[----:B------:R-:W-:Y:S05]  /*180c0*/  @P0 BRA `(.L_x_12010) ;  /* 0x0000000000a40947 */ /* 0x000fea0003800000 */
[----:B------:R-:W-:-:S03]  /*180d0*/  UMOV UR4, 0xffffffff ;  /* 0xffffffff00047882 */ /* 0x000fc60000000000 */
[----:B------:R-:W-:Y:S05]  /*180e0*/  BRA.DIV UR4, `(.L_x_12248) ;  /* 0x0000001e04207947 */ /* 0x000fea000b800000 */
[----:B------:R-:W-:-:S13]  /*180f0*/  ELECT P6, URZ, PT ;  /* 0x00000000003f782f */ /* 0x000fda00038c0000 */
.L_x_12344:
[----:B------:R-:W-:Y:S05]  /*18100*/  @!P6 BRA `(.L_x_12010) ;  /* 0x000000000094e947 */ /* 0x000fea0003800000 */
[----:B0-----:R-:W2:Y:S02]  /*18110*/  LDL.LU R0, [R1+0x20] ;  /* 0x0000200001007983 */ /* 0x001ea40000300800 */
[----:B--2---:R-:W-:-:S04]  /*18120*/  LOP3.LUT R0, R0, 0x2, RZ, 0xfc, !PT ;  /* 0x0000000200007812 */ /* 0x004fc800078efcff */
[----:B------:R-:W-:-:S13]  /*18130*/  ISETP.NE.AND P0, PT, R0, 0x3, PT ;  /* 0x000000030000780c */ /* 0x000fda0003f05270 */
[----:B------:R-:W-:Y:S05]  /*18140*/  @!P0 BRA `(.L_x_12249) ;  /* 0x0000000000048947 */ /* 0x000fea0003800000 */
[----:B------:R-:W-:Y:S01]  /*18150*/  BPT.TRAP 0x1 ;  /* 0x000000040000795c */ /* 0x000fe20000300000 */
.L_x_12249:
        /* <DEDUP_REMOVED lines=12> */
.L_x_12345:
[----:B------:R-:W1:Y:S02]  /*18220*/  SYNCS.PHASECHK.TRANS64.TRYWAIT P1, [R3+URZ], R0 ;  /* 0x00000000030075a7 */ /* 0x000e64000802017f */
[----:B-1----:R-:W-:Y:S05]  /*18230*/  @!P1 BRA `(.L_x_12251) ;  /* 0x0000001c00009947 */ /* 0x002fea0003800000 */
.L_x_12346:
[----:B------:R-:W-:Y:S05]  /*18240*/  @!P0 BRA `(.L_x_12252) ;  /* 0x0000000000048947 */ /* 0x000fea0003800000 */
[----:B------:R-:W-:Y:S01]  /*18250*/  BPT.TRAP 0x1 ;  /* 0x000000040000795c */ /* 0x000fe20000300000 */
.L_x_12252:
[----:B-1----:R-:W-:-:S04]  /*18260*/  IMAD R3, R24, 0x8, R9 ;  /* 0x0000000818037824 */ /* 0x002fc800078e0209 */
[----:B------:R-:W1:Y:S02]  /*18270*/  SYNCS.PHASECHK.TRANS64.TRYWAIT P1, [R3+URZ+0x13260], R2 ;  /* 0x01326002030075a7 */ /* 0x000e64000802017f */
[----:B-1----:R-:W-:Y:S05]  /*18280*/  @!P1 BRA `(.L_x_12253) ;  /* 0x0000001c00009947 */ /* 0x002fea0003800000 */
.L_x_12347:
[----:B------:R-:W-:Y:S05]  /*18290*/  @!P0 BRA `(.L_x_12254) ;  /* 0x0000000000048947 */ /* 0x000fea0003800000 */
[----:B------:R-:W-:Y:S01]  /*182a0*/  BPT.TRAP 0x1 ;  /* 0x000000040000795c */ /* 0x000fe20000300000 */
.L_x_12254:
[----:B------:R-:W-:-:S04]  /*182b0*/  IMAD R5, R4, 0x8, R9 ;  /* 0x0000000804057824 */ /* 0x000fc800078e0209 */
[----:B------:R-:W2:Y:S02]  /*182c0*/  SYNCS.PHASECHK.TRANS64.TRYWAIT P1, [R5+URZ+0x13260], R0 ;  /* 0x01326000050075a7 */ /* 0x000ea4000802017f */
[----:B--2---:R-:W-:Y:S05]  /*182d0*/  @!P1 BRA `(.L_x_12255) ;  /* 0x0000001c00009947 */ /* 0x004fea0003800000 */
.L_x_12348:
[----:B------:R-:W-:Y:S05]  /*182e0*/  @!P0 BRA `(.L_x_12256) ;  /* 0x0000000000048947 */ /* 0x000fea0003800000 */
[----:B------:R-:W-:Y:S01]  /*182f0*/  BPT.TRAP 0x1 ;  /* 0x000000040000795c */ /* 0x000fe20000300000 */
.L_x_12256:
[----:B------:R-:W3:Y:S02]  /*18300*/  SYNCS.PHASECHK.TRANS64.TRYWAIT P0, [R3+URZ+0x13280], R2 ;  /* 0x01328002030075a7 */ /* 0x000ee4000800017f */
[----:B---3--:R-:W-:Y:S05]  /*18310*/  @!P0 BRA `(.L_x_12257) ;  /* 0x0000001c00048947 */ /* 0x008fea0003800000 */
.L_x_12258:
[----:B----4-:R4:W0:Y:S02]  /*18320*/  SYNCS.PHASECHK.TRANS64.TRYWAIT P0, [R5+URZ+0x13280], R0 ;  /* 0x01328000050075a7 */ /* 0x010824000800017f */
[----:B0-----:R-:W-:Y:S05]  /*18330*/  @!P0 NANOSLEEP.SYNCS 0x989680 ;  /* 0x009896800000895d */ /* 0x001fea0003900000 */
[----:B------:R-:W0:Y:S02]  /*18340*/  @!P0 SYNCS.PHASECHK.TRANS64 P0, [R5+URZ+0x13280], R0 ;  /* 0x01328000050085a7 */ /* 0x000e24000800007f */
[----:B0-----:R-:W-:Y:S05]  /*18350*/  @!P0 BRA `(.L_x_12258) ;  /* 0xfffffffc00f08947 */ /* 0x001fea000383ffff */
.L_x_12010:
[----:B------:R-:W-:Y:S05]  /*18360*/  BSYNC B8 ;  /* 0x0000000000087941 */ /* 0x000fea0003800000 */
.L_x_12007:
[----:B------:R-:W-:Y:S05]  /*18370*/  EXIT ;  /* 0x000000000000794d */ /* 0x000fea0003800000 */
.L_x_12026:
[----:B0-----:R0:W1:Y:S02]  /*18380*/  SYNCS.PHASECHK.TRANS64.TRYWAIT P5, [R75+URZ+0x13290], R76 ;  /* 0x0132904c4b0075a7 */ /* 0x00106400080a017f */
[----:B-1----:R-:W-:Y:S05]  /*18390*/  @!P5 NANOSLEEP.SYNCS 0x989680 ;  /* 0x009896800000d95d */ /* 0x002fea0003900000 */
[----:B------:R-:W1:Y:S02]  /*183a0*/  @!P5 SYNCS.PHASECHK.TRANS64 P5, [R75+URZ+0x13290], R76 ;  /* 0x0132904c4b00d5a7 */ /* 0x000e6400080a007f */
[----:B-1----:R-:W-:Y:S05]  /*183b0*/  @!P5 BRA `(.L_x_12026) ;  /* 0xfffffffc00f0d947 */ /* 0x002fea000383ffff */
[----:B------:R-:W-:Y:S05]  /*183c0*/  BRA `(.L_x_12259) ;  /* 0xfffffea000d47947 */ /* 0x000fea000383ffff */
.L_x_12036:
[----:B0-----:R0:W1:Y:S02]  /*183d0*/  SYNCS.PHASECHK.TRANS64.TRYWAIT P5, [R75+URZ+0x13290], R76 ;  /* 0x0132904c4b0075a7 */ /* 0x00106400080a017f */
[----:B-1----:R-:W-:Y:S05]  /*183e0*/  @!P5 NANOSLEEP.SYNCS 0x989680 ;  /* 0x009896800000d95d */ /* 0x002fea0003900000 */
[----:B------:R-:W1:Y:S02]  /*183f0*/  @!P5 SYNCS.PHASECHK.TRANS64 P5, [R75+URZ+0x13290], R76 ;  /* 0x0132904c4b00d5a7 */ /* 0x000e6400080a007f */
[----:B-1----:R-:W-:Y:S05]  /*18400*/  @!P5 BRA `(.L_x_12036) ;  /* 0xfffffffc00f0d947 */ /* 0x002fea000383ffff */
[----:B------:R-:W-:Y:S05]  /*18410*/  BRA `(.L_x_12260) ;  /* 0xfffffeb4001c7947 */ /* 0x000fea000383ffff */
.L_x_12041:
[----:B0-----:R0:W1:Y:S02]  /*18420*/  SYNCS.PHASECHK.TRANS64.TRYWAIT P1, [R75+URZ+0x13290], R76 ;  /* 0x0132904c4b0075a7 */ /* 0x001064000802017f */
[----:B-1----:R-:W-:Y:S05]  /*18430*/  @!P1 NANOSLEEP.SYNCS 0x989680 ;  /* 0x009896800000995d */ /* 0x002fea0003900000 */
[----:B------:R-:W1:Y:S02]  /*18440*/  @!P1 SYNCS.PHASECHK.TRANS64 P1, [R75+URZ+0x13290], R76 ;  /* 0x0132904c4b0095a7 */ /* 0x000e64000802007f */
[----:B-1----:R-:W-:Y:S05]  /*18450*/  @!P1 BRA `(.L_x_12041) ;  /* 0xfffffffc00f09947 */ /* 0x002fea000383ffff */
[----:B------:R-:W-:Y:S05]  /*18460*/  BRA `(.L_x_12261) ;  /* 0xfffffec400487947 */ /* 0x000fea000383ffff */
.L_x_12045:
[----:B------:R0:W0:Y:S02]  /*18470*/  SYNCS.PHASECHK.TRANS64.TRYWAIT P0, [R75+URZ+0x132b0], R76 ;  /* 0x0132b04c4b0075a7 */ /* 0x000024000800017f */
[----:B0-----:R-:W-:Y:S05]  /*18480*/  @!P0 NANOSLEEP.SYNCS 0x989680 ;  /* 0x009896800000895d */ /* 0x001fea0003900000 */
[----:B------:R-:W0:Y:S02]  /*18490*/  @!P0 SYNCS.PHASECHK.TRANS64 P0, [R75+URZ+0x132b0], R76 ;  /* 0x0132b04c4b0085a7 */ /* 0x000e24000800007f */
[----:B0-----:R-:W-:Y:S05]  /*184a0*/  @!P0 BRA `(.L_x_12045) ;  /* 0xfffffffc00f08947 */ /* 0x001fea000383ffff */
[----:B------:R-:W-:Y:S05]  /*184b0*/  BRA `(.L_x_12262) ;  /* 0xfffffec400a87947 */ /* 0x000fea000383ffff */
.L_x_12065:
[----:B------:R-:W-:Y:S01]  /*184c0*/  BSSY B1, `(.L_x_12263) ;  /* 0x0000007000017945 */ /* 0x000fe20003800000 */
[----:B------:R-:W-:Y:S02]  /*184d0*/  IMAD.MOV.U32 R12, RZ, RZ, RZ ;  /* 0x000000ffff0c7224 */ /* 0x000fe400078e00ff */
[----:B------:R-:W-:Y:S02]  /*184e0*/  IMAD.MOV.U32 R11, RZ, RZ, 0x1e1f ;  /* 0x00001e1fff0b7424 */ /* 0x000fe400078e00ff */
[----:B------:R-:W-:-:S07]  /*184f0*/  IMAD.MOV.U32 R15, RZ, RZ, -0x1 ;  /* 0xffffffffff0f7424 */ /* 0x000fce00078e00ff */
[----:B-----5:R-:W-:Y:S05]  /*18500*/  WARPSYNC.COLLECTIVE R15, `(.L_x_12264) ;  /* 0x000000000f087348 */ /* 0x020fea0003c00000 */
[----:B------:R0:W1:Y:S02]  /*18510*/  SHFL.IDX P6, R14, R13, R12, R11 ;  /* 0x0000000c0d0e7389 */ /* 0x00006400000c000b */
[----:B01---5:R-:W-:Y:S01]  /*18520*/  ENDCOLLECTIVE ;  /* 0x000000000000791b */ /* 0x023fe20003800000 */
.L_x_12264:
[----:B------:R-:W-:Y:S05]  /*18530*/  BSYNC B1 ;  /* 0x0000000000017941 */ /* 0x000fea0003800000 */
.L_x_12263:
[----:B------:R-:W-:Y:S05]  /*18540*/  BRA `(.L_x_12265) ;  /* 0xfffffed800687947 */ /* 0x000fea000383ffff */
.L_x_12066:
        /* <DEDUP_REMOVED lines=8> */
.L_x_12267:
[----:B------:R-:W-:Y:S05]  /*185d0*/  BSYNC B1 ;  /* 0x0000000000017941 */ /* 0x000fea0003800000 */
.L_x_12266:
[----:B------:R-:W-:Y:S05]  /*185e0*/  BRA `(.L_x_12268) ;  /* 0xfffffed800487947 */ /* 0x000fea000383ffff */
.L_x_12067:
        /* <DEDUP_REMOVED lines=8> */
.L_x_12270:
[----:B------:R-:W-:Y:S05]  /*18670*/  BSYNC B1 ;  /* 0x0000000000017941 */ /* 0x000fea0003800000 */
.L_x_12269:
[----:B------:R-:W-:Y:S05]  /*18680*/  BRA `(.L_x_12271) ;  /* 0xfffffed800287947 */ /* 0x000fea000383ffff */
.L_x_12068:
        /* <DEDUP_REMOVED lines=8> */
.L_x_12273:
[----:B------:R-:W-:Y:S05]  /*18710*/  BSYNC B1 ;  /* 0x0000000000017941 */ /* 0x000fea0003800000 */
.L_x_12272:
[----:B------:R-:W-:Y:S05]  /*18720*/  BRA `(.L_x_12274) ;  /* 0xfffffed800087947 */ /* 0x000fea000383ffff */
.L_x_12070:
[----:B0-----:R0:W1:Y:S02]  /*18730*/  SYNCS.PHASECHK.TRANS64.TRYWAIT P1, [R16+URZ+0x13200], R5 ;  /* 0x01320005100075a7 */ /* 0x001064000802017f */
[----:B-1----:R-:W-:Y:S05]  /*18740*/  @!P1 NANOSLEEP.SYNCS 0x989680 ;  /* 0x009896800000995d */ /* 0x002fea0003900000 */
[----:B------:R-:W1:Y:S02]  /*18750*/  @!P1 SYNCS.PHASECHK.TRANS64 P1, [R16+URZ+0x13200], R5 ;  /* 0x01320005100095a7 */ /* 0x000e64000802007f */
[----:B-1----:R-:W-:Y:S05]  /*18760*/  @!P1 BRA `(.L_x_12070) ;  /* 0xfffffffc00f09947 */ /* 0x002fea000383ffff */
[----:B------:R-:W-:Y:S05]  /*18770*/  BRA `(.L_x_12275) ;  /* 0xfffffed800007947 */ /* 0x000fea000383ffff */
.L_x_12074:
[----:B------:R-:W-:Y:S01]  /*18780*/  BSSY B1, `(.L_x_12276) ;  /* 0x0000007000017945 */ /* 0x000fe20003800000 */
[----:B------:R-:W-:Y:S02]  /*18790*/  IMAD.MOV.U32 R12, RZ, RZ, RZ ;  /* 0x000000ffff0c7224 */ /* 0x000fe400078e00ff */
[----:B------:R-:W-:Y:S02]  /*187a0*/  IMAD.MOV.U32 R11, RZ, RZ, 0x1e1f ;  /* 0x00001e1fff0b7424 */ /* 0x000fe400078e00ff */
[----:B------:R-:W-:-:S07]  /*187b0*/  IMAD.MOV.U32 R15, RZ, RZ, -0x1 ;  /* 0xffffffffff0f7424 */ /* 0x000fce00078e00ff */
[----:B-----5:R-:W-:Y:S05]  /*187c0*/  WARPSYNC.COLLECTIVE R15, `(.L_x_12277) ;  /* 0x000000000f087348 */ /* 0x020fea0003c00000 */
[----:B------:R0:W1:Y:S02]  /*187d0*/  SHFL.IDX P6, R14, R13, R12, R11 ;  /* 0x0000000c0d0e7389 */ /* 0x00006400000c000b */
[----:B01---5:R-:W-:Y:S01]  /*187e0*/  ENDCOLLECTIVE ;  /* 0x000000000000791b */ /* 0x023fe20003800000 */
.L_x_12277:
[----:B------:R-:W-:Y:S05]  /*187f0*/  BSYNC B1 ;  /* 0x0000000000017941 */ /* 0x000fea0003800000 */
.L_x_12276:
[----:B------:R-:W-:Y:S05]  /*18800*/  BRA `(.L_x_12278) ;  /* 0xfffffee800d47947 */ /* 0x000fea000383ffff */
.L_x_12075:
        /* <DEDUP_REMOVED lines=8> */
.L_x_12280:
[----:B------:R-:W-:Y:S05]  /*18890*/  BSYNC B1 ;  /* 0x0000000000017941 */ /* 0x000fea0003800000 */
.L_x_12279:
[----:B------:R-:W-:Y:S05]  /*188a0*/  BRA `(.L_x_12281) ;  /* 0xfffffee800b87947 */ /* 0x000fea000383ffff */
.L_x_12076:
        /* <DEDUP_REMOVED lines=8> */
.L_x_12283:
[----:B------:R-:W-:Y:S05]  /*18930*/  BSYNC B1 ;  /* 0x0000000000017941 */ /* 0x000fea0003800000 */
.L_x_12282:
[----:B------:R-:W-:Y:S05]  /*18940*/  BRA `(.L_x_12284) ;  /* 0xfffffee8009c7947 */ /* 0x000fea000383ffff */
.L_x_12077:
        /* <DEDUP_REMOVED lines=8> */
.L_x_12286:
[----:B------:R-:W-:Y:S05]  /*189d0*/  BSYNC B1 ;  /* 0x0000000000017941 */ /* 0x000fea0003800000 */
.L_x_12285:
[----:B------:R-:W-:Y:S05]  /*189e0*/  BRA `(.L_x_12287) ;  /* 0xfffffee800807947 */ /* 0x000fea000383ffff */
.L_x_12079:
[----:B0-----:R0:W1:Y:S02]  /*189f0*/  SYNCS.PHASECHK.TRANS64.TRYWAIT P1, [R16+URZ+0x13200], R3 ;  /* 0x01320003100075a7 */ /* 0x001064000802017f */
[----:B-1----:R-:W-:Y:S05]  /*18a00*/  @!P1 NANOSLEEP.SYNCS 0x989680 ;  /* 0x009896800000995d */ /* 0x002fea0003900000 */
[----:B------:R-:W1:Y:S02]  /*18a10*/  @!P1 SYNCS.PHASECHK.TRANS64 P1, [R16+URZ+0x13200], R3 ;  /* 0x01320003100095a7 */ /* 0x000e64000802007f */
[----:B-1----:R-:W-:Y:S05]  /*18a20*/  @!P1 BRA `(.L_x_12079) ;  /* 0xfffffffc00f09947 */ /* 0x002fea000383ffff */
[----:B------:R-:W-:Y:S05]  /*18a30*/  BRA `(.L_x_12288) ;  /* 0xfffffee800807947 */ /* 0x000fea000383ffff */
.L_x_12083:
[----:B-1----:R1:W3:Y:S02]  /*18a40*/  SYNCS.PHASECHK.TRANS64.TRYWAIT P0, [R12+URZ+0x13230], R3 ;  /* 0x013230030c0075a7 */ /* 0x0022e4000800017f */
[----:B---3--:R-:W-:Y:S05]  /*18a50*/  @!P0 NANOSLEEP.SYNCS 0x989680 ;  /* 0x009896800000895d */ /* 0x008fea0003900000 */
[----:B------:R-:W3:Y:S02]  /*18a60*/  @!P0 SYNCS.PHASECHK.TRANS64 P0, [R12+URZ+0x13230], R3 ;  /* 0x013230030c0085a7 */ /* 0x000ee4000800007f */
[----:B---3--:R-:W-:Y:S05]  /*18a70*/  @!P0 BRA `(.L_x_12083) ;  /* 0xfffffffc00f08947 */ /* 0x008fea000383ffff */
[----:B------:R-:W-:Y:S05]  /*18a80*/  BRA `(.L_x_12082) ;  /* 0xfffffef800d47947 */ /* 0x000fea000383ffff */
.L_x_12090:
[----:B-1----:R1:W2:Y:S02]  /*18a90*/  SYNCS.PHASECHK.TRANS64.TRYWAIT P0, [R13+URZ+0x13230], R14 ;  /* 0x0132300e0d0075a7 */ /* 0x0022a4000800017f */
[----:B--2---:R-:W-:Y:S05]  /*18aa0*/  @!P0 NANOSLEEP.SYNCS 0x989680 ;  /* 0x009896800000895d */ /* 0x004fea0003900000 */
[----:B------:R-:W2:Y:S02]  /*18ab0*/  @!P0 SYNCS.PHASECHK.TRANS64 P0, [R13+URZ+0x13230], R14 ;  /* 0x0132300e0d0085a7 */ /* 0x000ea4000800007f */
[----:B--2---:R-:W-:Y:S05]  /*18ac0*/  @!P0 BRA `(.L_x_12090) ;  /* 0xfffffffc00f08947 */ /* 0x004fea000383ffff */
[----:B------:R-:W-:Y:S05]  /*18ad0*/  BRA `(.L_x_12089) ;  /* 0xffffff2800247947 */ /* 0x000fea000383ffff */
.L_x_12095:
[----:B-1----:R1:W2:Y:S02]  /*18ae0*/  SYNCS.PHASECHK.TRANS64.TRYWAIT P0, [R20+URZ+0x13250], R0 ;  /* 0x01325000140075a7 */ /* 0x0022a4000800017f */
[----:B--2---:R-:W-:Y:S05]  /*18af0*/  @!P0 NANOSLEEP.SYNCS 0x989680 ;  /* 0x009896800000895d */ /* 0x004fea0003900000 */
[----:B------:R-:W2:Y:S02]  /*18b00*/  @!P0 SYNCS.PHASECHK.TRANS64 P0, [R20+URZ+0x13250], R0 ;  /* 0x01325000140085a7 */ /* 0x000ea4000800007f */
[----:B--2---:R-:W-:Y:S05]  /*18b10*/  @!P0 BRA `(.L_x_12095) ;  /* 0xfffffffc00f08947 */ /* 0x004fea000383ffff */
[----:B------:R-:W-:Y:S05]  /*18b20*/  BRA `(.L_x_12094) ;  /* 0xffffff2c00947947 */ /* 0x000fea000383ffff */
.L_x_12104:
[----:B-1----:R1:W2:Y:S02]  /*18b30*/  SYNCS.PHASECHK.TRANS64.TRYWAIT P0, [R3+URZ+0x13230], R14 ;  /* 0x0132300e030075a7 */ /* 0x0022a4000800017f */
[----:B--2---:R-:W-:Y:S05]  /*18b40*/  @!P0 NANOSLEEP.SYNCS 0x989680 ;  /* 0x009896800000895d */ /* 0x004fea0003900000 */
[----:B------:R-:W2:Y:S02]  /*18b50*/  @!P0 SYNCS.PHASECHK.TRANS64 P0, [R3+URZ+0x13230], R14 ;  /* 0x0132300e030085a7 */ /* 0x000ea4000800007f */
[----:B--2---:R-:W-:Y:S05]  /*18b60*/  @!P0 BRA `(.L_x_12104) ;  /* 0xfffffffc00f08947 */ /* 0x004fea000383ffff */
[----:B------:R-:W-:Y:S05]  /*18b70*/  BRA `(.L_x_12103) ;  /* 0xffffff5800107947 */ /* 0x000fea000383ffff */
.L_x_12109:
[----:B-1----:R1:W2:Y:S02]  /*18b80*/  SYNCS.PHASECHK.TRANS64.TRYWAIT P0, [R13+URZ+0x13250], R0 ;  /* 0x013250000d0075a7 */ /* 0x0022a4000800017f */
[----:B--2---:R-:W-:Y:S05]  /*18b90*/  @!P0 NANOSLEEP.SYNCS 0x989680 ;  /* 0x009896800000895d */ /* 0x004fea0003900000 */
[----:B------:R-:W2:Y:S02]  /*18ba0*/  @!P0 SYNCS.PHASECHK.TRANS64 P0, [R13+URZ+0x13250], R0 ;  /* 0x013250000d0085a7 */ /* 0x000ea4000800007f */
[----:B--2---:R-:W-:Y:S05]  /*18bb0*/  @!P0 BRA `(.L_x_12109) ;  /* 0xfffffffc00f08947 */ /* 0x004fea000383ffff */
[----:B------:R-:W-:Y:S05]  /*18bc0*/  BRA `(.L_x_12108) ;  /* 0xffffff5c00807947 */ /* 0x000fea000383ffff */
.L_x_12116:
[----:B-1----:R1:W2:Y:S02]  /*18bd0*/  SYNCS.PHASECHK.TRANS64.TRYWAIT P0, [R13+URZ+0x13250], R4 ;  /* 0x013250040d0075a7 */ /* 0x0022a4000800017f */
[----:B--2---:R-:W-:Y:S05]  /*18be0*/  @!P0 NANOSLEEP.SYNCS 0x989680 ;  /* 0x009896800000895d */ /* 0x004fea0003900000 */
[----:B------:R-:W2:Y:S02]  /*18bf0*/  @!P0 SYNCS.PHASECHK.TRANS64 P0, [R13+URZ+0x13250], R4 ;  /* 0x013250040d0085a7 */ /* 0x000ea4000800007f */
[----:B--2---:R-:W-:Y:S05]  /*18c00*/  @!P0 BRA `(.L_x_12116) ;  /* 0xfffffffc00f08947 */ /* 0x004fea000383ffff */
[----:B------:R-:W-:Y:S05]  /*18c10*/  BRA `(.L_x_12115) ;  /* 0xffffff7800f07947 */ /* 0x000fea000383ffff */
.L_x_12153:
        /* <DEDUP_REMOVED lines=11> */
.L_x_12290:
[----:B------:R-:W-:Y:S05]  /*18cd0*/  BSYNC B1 ;  /* 0x0000000000017941 */ /* 0x000fea0003800000 */
.L_x_12289:
[----:B------:R-:W-:Y:S05]  /*18ce0*/  BRA `(.L_x_12291) ;  /* 0xffffffb400747947 */ /* 0x000fea000383ffff */
.L_x_12155:
[----:B------:R-:W-:Y:S01]  /*18cf0*/  BSSY B1, `(.L_x_12292) ;  /* 0x0000006000017945 */ /* 0x000fe20003800000 */
[----:B------:R-:W-:-:S07]  /*18d00*/  IMAD.MOV.U32 R15, RZ, RZ, -0x1 ;  /* 0xffffffffff0f7424 */ /* 0x000fce00078e00ff */
[----:B0-----:R-:W-:Y:S05]  /*18d10*/  WARPSYNC.COLLECTIVE R15, `(.L_x_12293) ;  /* 0x000000000f0c7348 */ /* 0x001fea0003c00000 */
[----:B------:R-:W-:Y:S02]  /*18d20*/  ELECT P6, UR62, PT ;  /* 0x00000000003e782f */ /* 0x000fe400038c0000 */
[----:B------:R-:W-:Y:S01]  /*18d30*/  MOV R14, UR62 ;  /* 0x0000003e000e7c02 */ /* 0x000fe20008000f00 */
[----:B0-----:R-:W-:Y:S10]  /*18d40*/  ENDCOLLECTIVE ;  /* 0x000000000000791b */ /* 0x001ff40003800000 */
.L_x_12293:
[----:B------:R-:W-:Y:S05]  /*18d50*/  BSYNC B1 ;  /* 0x0000000000017941 */ /* 0x000fea0003800000 */
.L_x_12292:
[----:B------:R-:W-:Y:S05]  /*18d60*/  BRA `(.L_x_12154) ;  /* 0xffffffb4006c7947 */ /* 0x000fea000383ffff */
.L_x_12157:
[----:B0-----:R0:W1:Y:S02]  /*18d70*/  SYNCS.PHASECHK.TRANS64.TRYWAIT P0, [R5+URZ+0x13220], R7 ;  /* 0x01322007050075a7 */ /* 0x001064000800017f */
[----:B-1----:R-:W-:Y:S05]  /*18d80*/  @!P0 NANOSLEEP.SYNCS 0x989680 ;  /* 0x009896800000895d */ /* 0x002fea0003900000 */
[----:B------:R-:W1:Y:S02]  /*18d90*/  @!P0 SYNCS.PHASECHK.TRANS64 P0, [R5+URZ+0x13220], R7 ;  /* 0x01322007050085a7 */ /* 0x000e64000800007f */
[----:B-1----:R-:W-:Y:S05]  /*18da0*/  @!P0 BRA `(.L_x_12157) ;  /* 0xfffffffc00f08947 */ /* 0x002fea000383ffff */
[----:B------:R-:W-:Y:S05]  /*18db0*/  BRA `(.L_x_12294) ;  /* 0xffffffb400887947 */ /* 0x000fea000383ffff */
.L_x_12161:
[----:B0-----:R0:W1:Y:S02]  /*18dc0*/  SYNCS.PHASECHK.TRANS64.TRYWAIT P0, [R8+URZ+0x132a0], R7 ;  /* 0x0132a007080075a7 */ /* 0x001064000800017f */
[----:B-1----:R-:W-:Y:S05]  /*18dd0*/  @!P0 NANOSLEEP.SYNCS 0x989680 ;  /* 0x009896800000895d */ /* 0x002fea0003900000 */
[----:B------:R-:W1:Y:S02]  /*18de0*/  @!P0 SYNCS.PHASECHK.TRANS64 P0, [R8+URZ+0x132a0], R7 ;  /* 0x0132a007080085a7 */ /* 0x000e64000800007f */
[----:B-1----:R-:W-:Y:S05]  /*18df0*/  @!P0 BRA `(.L_x_12161) ;  /* 0xfffffffc00f08947 */ /* 0x002fea000383ffff */
[----:B------:R-:W-:Y:S05]  /*18e00*/  BRA `(.L_x_12295) ;  /* 0xffffffb400a07947 */ /* 0x000fea000383ffff */
.L_x_12166:
[----:B-1----:R1:W2:Y:S02]  /*18e10*/  SYNCS.PHASECHK.TRANS64.TRYWAIT P0, [R8+URZ+0x132c0], R7 ;  /* 0x0132c007080075a7 */ /* 0x0022a4000800017f */
[----:B--2---:R-:W-:Y:S05]  /*18e20*/  @!P0 NANOSLEEP.SYNCS 0x989680 ;  /* 0x009896800000895d */ /* 0x004fea0003900000 */
[----:B------:R-:W2:Y:S02]  /*18e30*/  @!P0 SYNCS.PHASECHK.TRANS64 P0, [R8+URZ+0x132c0], R7 ;  /* 0x0132c007080085a7 */ /* 0x000ea4000800007f */
[----:B--2---:R-:W-:Y:S05]  /*18e40*/  @!P0 BRA `(.L_x_12166) ;  /* 0xfffffffc00f08947 */ /* 0x004fea000383ffff */
[----:B------:R-:W-:Y:S05]  /*18e50*/  BRA `(.L_x_12296) ;  /* 0xffffffb8001c7947 */ /* 0x000fea000383ffff */
.L_x_12173:
[----:B0-----:R0:W1:Y:S02]  /*18e60*/  SYNCS.PHASECHK.TRANS64.TRYWAIT P1, [R7+URZ+0x132a0], R8 ;  /* 0x0132a008070075a7 */ /* 0x001064000802017f */
[----:B-1----:R-:W-:Y:S05]  /*18e70*/  @!P1 NANOSLEEP.SYNCS 0x989680 ;  /* 0x009896800000995d */ /* 0x002fea0003900000 */
[----:B------:R-:W1:Y:S02]  /*18e80*/  @!P1 SYNCS.PHASECHK.TRANS64 P1, [R7+URZ+0x132a0], R8 ;  /* 0x0132a008070095a7 */ /* 0x000e64000802007f */
[----:B-1----:R-:W-:Y:S05]  /*18e90*/  @!P1 BRA `(.L_x_12173) ;  /* 0xfffffffc00f09947 */ /* 0x002fea000383ffff */
[----:B------:R-:W-:Y:S05]  /*18ea0*/  BRA `(.L_x_12297) ;  /* 0xffffffb800d87947 */ /* 0x000fea000383ffff */
.L_x_12178:
[----:B-1----:R1:W2:Y:S02]  /*18eb0*/  SYNCS.PHASECHK.TRANS64.TRYWAIT P1, [R7+URZ+0x132c0], R8 ;  /* 0x0132c008070075a7 */ /* 0x0022a4000802017f */
[----:B--2---:R-:W-:Y:S05]  /*18ec0*/  @!P1 NANOSLEEP.SYNCS 0x989680 ;  /* 0x009896800000995d */ /* 0x004fea0003900000 */
[----:B------:R-:W2:Y:S02]  /*18ed0*/  @!P1 SYNCS.PHASECHK.TRANS64 P1, [R7+URZ+0x132c0], R8 ;  /* 0x0132c008070095a7 */ /* 0x000ea4000802007f */
[----:B--2---:R-:W-:Y:S05]  /*18ee0*/  @!P1 BRA `(.L_x_12178) ;  /* 0xfffffffc00f09947 */ /* 0x004fea000383ffff */
[----:B------:R-:W-:Y:S05]  /*18ef0*/  BRA `(.L_x_12298) ;  /* 0xffffffbc00507947 */ /* 0x000fea000383ffff */
.L_x_12191:
        /* <DEDUP_REMOVED lines=11> */
.L_x_12300:
[----:B------:R-:W-:Y:S05]  /*18fb0*/  BSYNC B0 ;  /* 0x0000000000007941 */ /* 0x000fea0003800000 */
.L_x_12299:
[----:B------:R-:W-:Y:S05]  /*18fc0*/  BRA `(.L_x_12301) ;  /* 0xffffffc8003c7947 */ /* 0x000fea000383ffff */
.L_x_12193:
[----:B------:R-:W-:Y:S01]  /*18fd0*/  BSSY B0, `(.L_x_12302) ;  /* 0x0000006000007945 */ /* 0x000fe20003800000 */
[----:B------:R-:W-:-:S07]  /*18fe0*/  IMAD.MOV.U32 R15, RZ, RZ, -0x1 ;  /* 0xffffffffff0f7424 */ /* 0x000fce00078e00ff */
[----:B0-----:R-:W-:Y:S05]  /*18ff0*/  WARPSYNC.COLLECTIVE R15, `(.L_x_12303) ;  /* 0x000000000f0c7348 */ /* 0x001fea0003c00000 */
[----:B------:R-:W-:Y:S02]  /*19000*/  ELECT P6, UR62, PT ;  /* 0x00000000003e782f */ /* 0x000fe400038c0000 */
[----:B------:R-:W-:Y:S01]  /*19010*/  MOV R14, UR62 ;  /* 0x0000003e000e7c02 */ /* 0x000fe20008000f00 */
[----:B0-----:R-:W-:Y:S10]  /*19020*/  ENDCOLLECTIVE ;  /* 0x000000000000791b */ /* 0x001ff40003800000 */
.L_x_12303:
[----:B------:R-:W-:Y:S05]  /*19030*/  BSYNC B0 ;  /* 0x0000000000007941 */ /* 0x000fea0003800000 */
.L_x_12302:
[----:B------:R-:W-:Y:S05]  /*19040*/  BRA `(.L_x_12304) ;  /* 0xffffffc800347947 */ /* 0x000fea000383ffff */
.L_x_12196:
[----:B0-----:R0:W1:Y:S02]  /*19050*/  SYNCS.PHASECHK.TRANS64.TRYWAIT P2, [R5+URZ+0x13280], R4 ;  /* 0x01328004050075a7 */ /* 0x001064000804017f */
[----:B-1----:R-:W-:Y:S05]  /*19060*/  @!P2 NANOSLEEP.SYNCS 0x989680 ;  /* 0x009896800000a95d */ /* 0x002fea0003900000 */
[----:B------:R-:W1:Y:S02]  /*19070*/  @!P2 SYNCS.PHASECHK.TRANS64 P2, [R5+URZ+0x13280], R4 ;  /* 0x013280040500a5a7 */ /* 0x000e64000804007f */
[----:B-1----:R-:W-:Y:S05]  /*19080*/  @!P2 BRA `(.L_x_12196) ;  /* 0xfffffffc00f0a947 */ /* 0x002fea000383ffff */
[----:B------:R-:W-:Y:S05]  /*19090*/  BRA `(.L_x_12305) ;  /* 0xffffffc800987947 */ /* 0x000fea000383ffff */
.L_x_12198:
[----:B-1----:R1:W2:Y:S02]  /*190a0*/  SYNCS.PHASECHK.TRANS64.TRYWAIT P2, [R5+URZ+0x13240], R4 ;  /* 0x01324004050075a7 */ /* 0x0022a4000804017f */
[----:B--2---:R-:W-:Y:S05]  /*190b0*/  @!P2 NANOSLEEP.SYNCS 0x989680 ;  /* 0x009896800000a95d */ /* 0x004fea0003900000 */
[----:B------:R-:W2:Y:S02]  /*190c0*/  @!P2 SYNCS.PHASECHK.TRANS64 P2, [R5+URZ+0x13240], R4 ;  /* 0x013240040500a5a7 */ /* 0x000ea4000804007f */
[----:B--2---:R-:W-:Y:S05]  /*190d0*/  @!P2 BRA `(.L_x_12198) ;  /* 0xfffffffc00f0a947 */ /* 0x004fea000383ffff */
[----:B------:R-:W-:Y:S05]  /*190e0*/  BRA `(.L_x_12306) ;  /* 0xffffffc800e87947 */ /* 0x000fea000383ffff */
.L_x_12201:
[----:B0-----:R0:W1:Y:S02]  /*190f0*/  SYNCS.PHASECHK.TRANS64.TRYWAIT P0, [R28+URZ+0x13220], R3 ;  /* 0x013220031c0075a7 */ /* 0x001064000800017f */
[----:B-1----:R-:W-:Y:S05]  /*19100*/  @!P0 NANOSLEEP.SYNCS 0x989680 ;  /* 0x009896800000895d */ /* 0x002fea0003900000 */
[----:B------:R-:W1:Y:S02]  /*19110*/  @!P0 SYNCS.PHASECHK.TRANS64 P0, [R28+URZ+0x13220], R3 ;  /* 0x013220031c0085a7 */ /* 0x000e64000800007f */
[----:B-1----:R-:W-:Y:S05]  /*19120*/  @!P0 BRA `(.L_x_12201) ;  /* 0xfffffffc00f08947 */ /* 0x002fea000383ffff */
[----:B------:R-:W-:Y:S05]  /*19130*/  BRA `(.L_x_12307) ;  /* 0xffffffcc00a47947 */ /* 0x000fea000383ffff */
.L_x_12207:
[----:B0-----:R0:W1:Y:S02]  /*19140*/  SYNCS.PHASECHK.TRANS64.TRYWAIT P0, [R5+URZ+0x13280], R4 ;  /* 0x01328004050075a7 */ /* 0x001064000800017f */
[----:B-1----:R-:W-:Y:S05]  /*19150*/  @!P0 NANOSLEEP.SYNCS 0x989680 ;  /* 0x009896800000895d */ /* 0x002fea0003900000 */
[----:B------:R-:W1:Y:S02]  /*19160*/  @!P0 SYNCS.PHASECHK.TRANS64 P0, [R5+URZ+0x13280], R4 ;  /* 0x01328004050085a7 */ /* 0x000e64000800007f */
[----:B-1----:R-:W-:Y:S05]  /*19170*/  @!P0 BRA `(.L_x_12207) ;  /* 0xfffffffc00f08947 */ /* 0x002fea000383ffff */
[----:B------:R-:W-:Y:S05]  /*19180*/  BRA `(.L_x_12308) ;  /* 0xffffffd000407947 */ /* 0x000fea000383ffff */
.L_x_12212:
[----:B-1----:R1:W2:Y:S02]  /*19190*/  SYNCS.PHASECHK.TRANS64.TRYWAIT P0, [R5+URZ+0x13240], R4 ;  /* 0x01324004050075a7 */ /* 0x0022a4000800017f */
[----:B--2---:R-:W-:Y:S05]  /*191a0*/  @!P0 NANOSLEEP.SYNCS 0x989680 ;  /* 0x009896800000895d */ /* 0x004fea0003900000 */
[----:B------:R-:W2:Y:S02]  /*191b0*/  @!P0 SYNCS.PHASECHK.TRANS64 P0, [R5+URZ+0x13240], R4 ;  /* 0x01324004050085a7 */ /* 0x000ea4000800007f */
[----:B--2---:R-:W-:Y:S05]  /*191c0*/  @!P0 BRA `(.L_x_12212) ;  /* 0xfffffffc00f08947 */ /* 0x004fea000383ffff */
[----:B------:R-:W-:Y:S05]  /*191d0*/  BRA `(.L_x_12309) ;  /* 0xffffffd000b87947 */ /* 0x000fea000383ffff */
.L_x_12218:
[----:B0-----:R0:W1:Y:S02]  /*191e0*/  SYNCS.PHASECHK.TRANS64.TRYWAIT P2, [R13+URZ+0x13270], R4 ;  /* 0x013270040d0075a7 */ /* 0x001064000804017f */
[----:B-1----:R-:W-:Y:S05]  /*191f0*/  @!P2 NANOSLEEP.SYNCS 0x989680 ;  /* 0x009896800000a95d */ /* 0x002fea0003900000 */
[----:B------:R-:W1:Y:S02]  /*19200*/  @!P2 SYNCS.PHASECHK.TRANS64 P2, [R13+URZ+0x13270], R4 ;  /* 0x013270040d00a5a7 */ /* 0x000e64000804007f */
[----:B-1----:R-:W-:Y:S05]  /*19210*/  @!P2 BRA `(.L_x_12218) ;  /* 0xfffffffc00f0a947 */ /* 0x002fea000383ffff */
[----:B------:R-:W-:Y:S05]  /*19220*/  BRA `(.L_x_12310) ;  /* 0xffffffd400547947 */ /* 0x000fea000383ffff */
.L_x_12220:
[----:B0-----:R0:W1:Y:S02]  /*19230*/  SYNCS.PHASECHK.TRANS64.TRYWAIT P2, [R13+URZ+0x13260], R4 ;  /* 0x013260040d0075a7 */ /* 0x001064000804017f */
[----:B-1----:R-:W-:Y:S05]  /*19240*/  @!P2 NANOSLEEP.SYNCS 0x989680 ;  /* 0x009896800000a95d */ /* 0x002fea0003900000 */
[----:B------:R-:W1:Y:S02]  /*19250*/  @!P2 SYNCS.PHASECHK.TRANS64 P2, [R13+URZ+0x13260], R4 ;  /* 0x013260040d00a5a7 */ /* 0x000e64000804007f */
[----:B-1----:R-:W-:Y:S05]  /*19260*/  @!P2 BRA `(.L_x_12220) ;  /* 0xfffffffc00f0a947 */ /* 0x002fea000383ffff */
[----:B------:R-:W-:Y:S05]  /*19270*/  BRA `(.L_x_12311) ;  /* 0xffffffd4005c7947 */ /* 0x000fea000383ffff */
.L_x_12227:
[----:B0-----:R0:W1:Y:S02]  /*19280*/  SYNCS.PHASECHK.TRANS64.TRYWAIT P0, [R0+URZ+0x13270], R3 ;  /* 0x01327003000075a7 */ /* 0x001064000800017f */
[----:B-1----:R-:W-:Y:S05]  /*19290*/  @!P0 NANOSLEEP.SYNCS 0x989680 ;  /* 0x009896800000895d */ /* 0x002fea0003900000 */
[----:B------:R-:W1:Y:S02]  /*192a0*/  @!P0 SYNCS.PHASECHK.TRANS64 P0, [R0+URZ+0x13270], R3 ;  /* 0x01327003000085a7 */ /* 0x000e64000800007f */
[----:B-1----:R-:W-:Y:S05]  /*192b0*/  @!P0 BRA `(.L_x_12227) ;  /* 0xfffffffc00f08947 */ /* 0x002fea000383ffff */
[----:B------:R-:W-:Y:S05]  /*192c0*/  BRA `(.L_x_12312) ;  /* 0xffffffd800dc7947 */ /* 0x000fea000383ffff */
.L_x_12229:
[----:B0-----:R0:W1:Y:S02]  /*192d0*/  SYNCS.PHASECHK.TRANS64.TRYWAIT P0, [R0+URZ+0x13260], R3 ;  /* 0x01326003000075a7 */ /* 0x001064000800017f */
[----:B-1----:R-:W-:Y:S05]  /*192e0*/  @!P0 NANOSLEEP.SYNCS 0x989680 ;  /* 0x009896800000895d */ /* 0x002fea0003900000 */
[----:B------:R-:W1:Y:S02]  /*192f0*/  @!P0 SYNCS.PHASECHK.TRANS64 P0, [R0+URZ+0x13260], R3 ;  /* 0x01326003000085a7 */ /* 0x000e64000800007f */
[----:B-1----:R-:W-:Y:S05]  /*19300*/  @!P0 BRA `(.L_x_12229) ;  /* 0xfffffffc00f08947 */ /* 0x002fea000383ffff */
[----:B------:R-:W-:Y:S05]  /*19310*/  BRA `(.L_x_12313) ;  /* 0xffffffd800e07947 */ /* 0x000fea000383ffff */
.L_x_12233:
        /* <DEDUP_REMOVED lines=8> */
.L_x_12315:
[----:B------:R-:W-:Y:S05]  /*193a0*/  BSYNC B0 ;  /* 0x0000000000007941 */ /* 0x000fea0003800000 */
.L_x_12314:
        /* <DEDUP_REMOVED lines=9> */
.L_x_12316:
        /* <DEDUP_REMOVED lines=18> */
.L_x_12317:
[----:B------:R-:W-:Y:S01]  /*19560*/  IMAD.MOV.U32 R12, RZ, RZ, 0x2 ;  /* 0x00000002ff0c7424 */ /* 0x000fe200078e00ff */
[----:B------:R-:W-:-:S05]  /*19570*/  SEL R4, R14, RZ, P1 ;  /* 0x000000ff0e047207 */ /* 0x000fca0000800000 */
[----:B------:R-:W-:-:S04]  /*19580*/  IMAD.IADD R4, R17, 0x1, R4 ;  /* 0x0000000111047824 */ /* 0x000fc800078e0204 */
[----:B------:R-:W-:-:S07]  /*19590*/  IMAD.MOV.U32 R13, RZ, RZ, R4 ;  /* 0x000000ffff0d7224 */ /* 0x000fce00078e0004 */
[----:B------:R-:W-:Y:S05]  /*195a0*/  WARPSYNC.COLLECTIVE R15, `(.L_x_12318) ;  /* 0x000000000f087348 */ /* 0x000fea0003c00000 */
[----:B------:R0:W1:Y:S02]  /*195b0*/  SHFL.UP P6, R14, R13, R12, R11 ;  /* 0x0400000c0d0e7389 */ /* 0x00006400000c000b */
[----:B01----:R-:W-:Y:S01]  /*195c0*/  ENDCOLLECTIVE ;  /* 0x000000000000791b */ /* 0x003fe20003800000 */
.L_x_12318:
[----:B------:R-:W-:Y:S01]  /*195d0*/  IMAD.MOV.U32 R12, RZ, RZ, 0x4 ;  /* 0x00000004ff0c7424 */ /* 0x000fe200078e00ff */
[----:B------:R-:W-:-:S05]  /*195e0*/  SEL R3, R14, RZ, P2 ;  /* 0x000000ff0e037207 */ /* 0x000fca0001000000 */
[----:B------:R-:W-:-:S04]  /*195f0*/  IMAD.IADD R6, R4, 0x1, R3 ;  /* 0x0000000104067824 */ /* 0x000fc800078e0203 */
[----:B------:R-:W-:-:S07]  /*19600*/  IMAD.MOV.U32 R13, RZ, RZ, R6 ;  /* 0x000000ffff0d7224 */ /* 0x000fce00078e0006 */
[----:B------:R-:W-:Y:S05]  /*19610*/  WARPSYNC.COLLECTIVE R15, `(.L_x_12319) ;  /* 0x000000000f087348 */ /* 0x000fea0003c00000 */
[----:B------:R0:W1:Y:S02]  /*19620*/  SHFL.UP P6, R14, R13, R12, R11 ;  /* 0x0400000c0d0e7389 */ /* 0x00006400000c000b */
[----:B01----:R-:W-:Y:S01]  /*19630*/  ENDCOLLECTIVE ;  /* 0x000000000000791b */ /* 0x003fe20003800000 */
.L_x_12319:
[----:B------:R-:W-:Y:S01]  /*19640*/  IMAD.MOV.U32 R12, RZ, RZ, 0x8 ;  /* 0x00000008ff0c7424 */ /* 0x000fe200078e00ff */
[----:B------:R-:W-:-:S05]  /*19650*/  SEL R3, R14, RZ, P3 ;  /* 0x000000ff0e037207 */ /* 0x000fca0001800000 */
[----:B------:R-:W-:-:S04]  /*19660*/  IMAD.IADD R2, R6, 0x1, R3 ;  /* 0x0000000106027824 */ /* 0x000fc800078e0203 */
[----:B------:R-:W-:-:S07]  /*19670*/  IMAD.MOV.U32 R13, RZ, RZ, R2 ;  /* 0x000000ffff0d7224 */ /* 0x000fce00078e0002 */
[----:B------:R-:W-:Y:S05]  /*19680*/  WARPSYNC.COLLECTIVE R15, `(.L_x_12320) ;  /* 0x000000000f087348 */ /* 0x000fea0003c00000 */
[----:B------:R0:W1:Y:S02]  /*19690*/  SHFL.UP P6, R14, R13, R12, R11 ;  /* 0x0400000c0d0e7389 */ /* 0x00006400000c000b */
[----:B01----:R-:W-:Y:S01]  /*196a0*/  ENDCOLLECTIVE ;  /* 0x000000000000791b */ /* 0x003fe20003800000 */
.L_x_12320:
[----:B------:R-:W-:Y:S01]  /*196b0*/  IMAD.MOV.U32 R12, RZ, RZ, 0x10 ;  /* 0x00000010ff0c7424 */ /* 0x000fe200078e00ff */
[----:B------:R-:W-:-:S05]  /*196c0*/  SEL R3, R14, RZ, P4 ;  /* 0x000000ff0e037207 */ /* 0x000fca0002000000 */
[----:B------:R-:W-:-:S04]  /*196d0*/  IMAD.IADD R3, R2, 0x1, R3 ;  /* 0x0000000102037824 */ /* 0x000fc800078e0203 */
[----:B------:R-:W-:-:S07]  /*196e0*/  IMAD.MOV.U32 R13, RZ, RZ, R3 ;  /* 0x000000ffff0d7224 */ /* 0x000fce00078e0003 */
[----:B------:R-:W-:Y:S05]  /*196f0*/  WARPSYNC.COLLECTIVE R15, `(.L_x_12321) ;  /* 0x000000000f087348 */ /* 0x000fea0003c00000 */
[----:B------:R0:W1:Y:S02]  /*19700*/  SHFL.UP P6, R14, R13, R12, R11 ;  /* 0x0400000c0d0e7389 */ /* 0x00006400000c000b */
[----:B01----:R-:W-:Y:S01]  /*19710*/  ENDCOLLECTIVE ;  /* 0x000000000000791b */ /* 0x003fe20003800000 */
.L_x_12321:
        /* <DEDUP_REMOVED lines=8> */
.L_x_12322:
[----:B------:R-:W-:Y:S05]  /*197a0*/  BRA `(.L_x_12323) ;  /* 0xffffffdc00a87947 */ /* 0x000fea000383ffff */
.L_x_12238:
        /* <DEDUP_REMOVED lines=8> */
.L_x_12325:
[----:B------:R-:W-:Y:S05]  /*19830*/  BSYNC B0 ;  /* 0x0000000000007941 */ /* 0x000fea0003800000 */
.L_x_12324:
        /* <DEDUP_REMOVED lines=8> */
.L_x_12326:
[----:B------:R-:W-:Y:S01]  /*198c0*/  IMAD.MOV.U32 R12, RZ, RZ, 0x4 ;  /* 0x00000004ff0c7424 */ /* 0x000fe200078e00ff */
[----:B------:R-:W-:-:S05]  /*198d0*/  SEL R2, R14, RZ, P2 ;  /* 0x000000ff0e027207 */ /* 0x000fca0001000000 */
[----:B------:R-:W-:-:S04]  /*198e0*/  IMAD.IADD R2, R13, 0x1, R2 ;  /* 0x000000010d027824 */ /* 0x000fc800078e0202 */
[----:B------:R-:W-:-:S07]  /*198f0*/  IMAD.MOV.U32 R13, RZ, RZ, R2 ;  /* 0x000000ffff0d7224 */ /* 0x000fce00078e0002 */
[----:B------:R-:W-:Y:S05]  /*19900*/  WARPSYNC.COLLECTIVE R15, `(.L_x_12327) ;  /* 0x000000000f087348 */ /* 0x000fea0003c00000 */
[----:B------:R0:W1:Y:S02]  /*19910*/  SHFL.UP P6, R14, R13, R12, R11 ;  /* 0x0400000c0d0e7389 */ /* 0x00006400000c000b */
[----:B01----:R-:W-:Y:S01]  /*19920*/  ENDCOLLECTIVE ;  /* 0x000000000000791b */ /* 0x003fe20003800000 */
.L_x_12327:
[----:B------:R-:W-:Y:S01]  /*19930*/  IMAD.MOV.U32 R12, RZ, RZ, 0x8 ;  /* 0x00000008ff0c7424 */ /* 0x000fe200078e00ff */
[----:B------:R-:W-:-:S05]  /*19940*/  SEL R3, R14, RZ, P3 ;  /* 0x000000ff0e037207 */ /* 0x000fca0001800000 */
[----:B------:R-:W-:-:S04]  /*19950*/  IMAD.IADD R3, R2, 0x1, R3 ;  /* 0x0000000102037824 */ /* 0x000fc800078e0203 */
[----:B------:R-:W-:-:S07]  /*19960*/  IMAD.MOV.U32 R13, RZ, RZ, R3 ;  /* 0x000000ffff0d7224 */ /* 0x000fce00078e0003 */
[----:B------:R-:W-:Y:S05]  /*19970*/  WARPSYNC.COLLECTIVE R15, `(.L_x_12328) ;  /* 0x000000000f087348 */ /* 0x000fea0003c00000 */
[----:B------:R0:W1:Y:S02]  /*19980*/  SHFL.UP P6, R14, R13, R12, R11 ;  /* 0x0400000c0d0e7389 */ /* 0x00006400000c000b */
[----:B01----:R-:W-:Y:S01]  /*19990*/  ENDCOLLECTIVE ;  /* 0x000000000000791b */ /* 0x003fe20003800000 */
.L_x_12328:
[----:B------:R-:W-:Y:S01]  /*199a0*/  IMAD.MOV.U32 R12, RZ, RZ, 0x10 ;  /* 0x00000010ff0c7424 */ /* 0x000fe200078e00ff */
[----:B------:R-:W-:-:S05]  /*199b0*/  SEL R4, R14, RZ, P4 ;  /* 0x000000ff0e047207 */ /* 0x000fca0002000000 */
[----:B------:R-:W-:-:S04]  /*199c0*/  IMAD.IADD R4, R3, 0x1, R4 ;  /* 0x0000000103047824 */ /* 0x000fc800078e0204 */
[----:B------:R-:W-:-:S07]  /*199d0*/  IMAD.MOV.U32 R13, RZ, RZ, R4 ;  /* 0x000000ffff0d7224 */ /* 0x000fce00078e0004 */
[----:B------:R-:W-:Y:S05]  /*199e0*/  WARPSYNC.COLLECTIVE R15, `(.L_x_12329) ;  /* 0x000000000f087348 */ /* 0x000fea0003c00000 */
[----:B------:R0:W1:Y:S02]  /*199f0*/  SHFL.UP P6, R14, R13, R12, R11 ;  /* 0x0400000c0d0e7389 */ /* 0x00006400000c000b */
[----:B01----:R-:W-:Y:S01]  /*19a00*/  ENDCOLLECTIVE ;  /* 0x000000000000791b */ /* 0x003fe20003800000 */
.L_x_12329:
        /* <DEDUP_REMOVED lines=8> */
.L_x_12330:
[----:B------:R-:W-:Y:S05]  /*19a90*/  BRA `(.L_x_12331) ;  /* 0xffffffdc00887947 */ /* 0x000fea000383ffff */
.L_x_12240:
[----:B------:R-:W-:Y:S01]  /*19aa0*/  BSSY B0, `(.L_x_12332) ;  /* 0x0000006000007945 */ /* 0x000fe20003800000 */
[----:B------:R-:W-:Y:S01]  /*19ab0*/  PLOP3.LUT P6, PT, P6, PT, PT, 0x8, 0x0 ;  /* 0x000000000000781c */ /* 0x000fe200037ce170 */
[----:B------:R-:W-:-:S12]  /*19ac0*/  IMAD.MOV.U32 R15, RZ, RZ, -0x1 ;  /* 0xffffffffff0f7424 */ /* 0x000fd800078e00ff */
[----:B0-----:R-:W-:Y:S05]  /*19ad0*/  WARPSYNC.COLLECTIVE R15, `(.L_x_12333) ;  /* 0x000000000f087348 */ /* 0x001fea0003c00000 */
[----:B------:R-:W-:Y:S01]  /*19ae0*/  VOTE.ANY R14, PT, P6 ;  /* 0x00000000000e7806 */ /* 0x000fe200030e0100 */
[----:B0-----:R-:W-:Y:S06]  /*19af0*/  ENDCOLLECTIVE ;  /* 0x000000000000791b */ /* 0x001fec0003800000 */
.L_x_12333:
[----:B------:R-:W-:Y:S05]  /*19b00*/  BSYNC B0 ;  /* 0x0000000000007941 */ /* 0x000fea0003800000 */
.L_x_12332:
        /* <DEDUP_REMOVED lines=9> */
.L_x_12334:
[----:B------:R-:W-:Y:S01]  /*19ba0*/  IMAD.MOV.U32 R17, RZ, RZ, R14 ;  /* 0x000000ffff117224 */ /* 0x000fe200078e000e */
[----:B------:R-:W-:Y:S06]  /*19bb0*/  BRA `(.L_x_12335) ;  /* 0xffffffdc00787947 */ /* 0x000fec000383ffff */
.L_x_12242:
[----:B------:R-:W-:Y:S01]  /*19bc0*/  BSSY B0, `(.L_x_12336) ;  /* 0x0000007000007945 */ /* 0x000fe20003800000 */
[----:B------:R-:W-:Y:S02]  /*19bd0*/  IMAD.MOV.U32 R13, RZ, RZ, R3 ;  /* 0x000000ffff0d7224 */ /* 0x000fe400078e0003 */
[----:B------:R-:W-:Y:S02]  /*19be0*/  IMAD.MOV.U32 R11, RZ, RZ, 0x1f ;  /* 0x0000001fff0b7424 */ /* 0x000fe400078e00ff */
[----:B------:R-:W-:-:S07]  /*19bf0*/  IMAD.MOV.U32 R15, RZ, RZ, -0x1 ;  /* 0xffffffffff0f7424 */ /* 0x000fce00078e00ff */
[----:B012---:R-:W-:Y:S05]  /*19c00*/  WARPSYNC.COLLECTIVE R15, `(.L_x_12337) ;  /* 0x000000000f087348 */ /* 0x007fea0003c00000 */
[----:B------:R3:W4:Y:S02]  /*19c10*/  SHFL.IDX P6, R14, R13, R12, R11 ;  /* 0x0000000c0d0e7389 */ /* 0x00072400000c000b */
[----:B01234-:R-:W-:Y:S01]  /*19c20*/  ENDCOLLECTIVE ;  /* 0x000000000000791b */ /* 0x01ffe20003800000 */
.L_x_12337:
[----:B------:R-:W-:Y:S05]  /*19c30*/  BSYNC B0 ;  /* 0x0000000000007941 */ /* 0x000fea0003800000 */
.L_x_12336:
[----:B------:R-:W-:Y:S05]  /*19c40*/  BRA `(.L_x_12241) ;  /* 0xffffffdc00707947 */ /* 0x000fea000383ffff */
.L_x_12246:
[----:B0-----:R0:W1:Y:S02]  /*19c50*/  SYNCS.PHASECHK.TRANS64.TRYWAIT P0, [R9+URZ+0x13220], R0 ;  /* 0x01322000090075a7 */ /* 0x001064000800017f */
[----:B-1----:R-:W-:Y:S05]  /*19c60*/  @!P0 NANOSLEEP.SYNCS 0x989680 ;  /* 0x009896800000895d */ /* 0x002fea0003900000 */
[----:B------:R-:W1:Y:S02]  /*19c70*/  @!P0 SYNCS.PHASECHK.TRANS64 P0, [R9+URZ+0x13220], R0 ;  /* 0x01322000090085a7 */ /* 0x000e64000800007f */
[----:B-1----:R-:W-:Y:S05]  /*19c80*/  @!P0 BRA `(.L_x_12246) ;  /* 0xfffffffc00f08947 */ /* 0x002fea000383ffff */
[----:B------:R-:W-:Y:S05]  /*19c90*/  BRA `(.L_x_12338) ;  /* 0xffffffe000e87947 */ /* 0x000fea000383ffff */
.L_x_12247:
        /* <DEDUP_REMOVED lines=11> */
.L_x_12340:
[----:B------:R-:W-:Y:S05]  /*19d50*/  BSYNC B0 ;  /* 0x0000000000007941 */ /* 0x000fea0003800000 */
.L_x_12339:
[----:B------:R-:W-:Y:S05]  /*19d60*/  BRA `(.L_x_12341) ;  /* 0xffffffe000d07947 */ /* 0x000fea000383ffff */
.L_x_12248:
[----:B------:R-:W-:Y:S01]  /*19d70*/  BSSY B0, `(.L_x_12342) ;  /* 0x0000006000007945 */ /* 0x000fe20003800000 */
[----:B------:R-:W-:-:S07]  /*19d80*/  IMAD.MOV.U32 R15, RZ, RZ, -0x1 ;  /* 0xffffffffff0f7424 */ /* 0x000fce00078e00ff */
[----:B0-----:R-:W-:Y:S05]  /*19d90*/  WARPSYNC.COLLECTIVE R15, `(.L_x_12343) ;  /* 0x000000000f0c7348 */ /* 0x001fea0003c00000 */
[----:B------:R-:W-:Y:S02]  /*19da0*/  ELECT P6, UR62, PT ;  /* 0x00000000003e782f */ /* 0x000fe400038c0000 */
[----:B------:R-:W-:Y:S01]  /*19db0*/  MOV R14, UR62 ;  /* 0x0000003e000e7c02 */ /* 0x000fe20008000f00 */
[----:B0-----:R-:W-:Y:S10]  /*19dc0*/  ENDCOLLECTIVE ;  /* 0x000000000000791b */ /* 0x001ff40003800000 */
.L_x_12343:
[----:B------:R-:W-:Y:S05]  /*19dd0*/  BSYNC B0 ;  /* 0x0000000000007941 */ /* 0x000fea0003800000 */
.L_x_12342:
[----:B------:R-:W-:Y:S05]  /*19de0*/  BRA `(.L_x_12344) ;  /* 0xffffffe000c47947 */ /* 0x000fea000383ffff */
.L_x_12250:
[----:B0-----:R0:W1:Y:S02]  /*19df0*/  SYNCS.PHASECHK.TRANS64.TRYWAIT P1, [R7+URZ], R2 ;  /* 0x00000002070075a7 */ /* 0x001064000802017f */
[----:B-1----:R-:W-:Y:S05]  /*19e00*/  @!P1 NANOSLEEP.SYNCS 0x989680 ;  /* 0x009896800000995d */ /* 0x002fea0003900000 */
[----:B------:R-:W1:Y:S02]  /*19e10*/  @!P1 SYNCS.PHASECHK.TRANS64 P1, [R7+URZ], R2 ;  /* 0x00000002070095a7 */ /* 0x000e64000802007f */
[----:B-1----:R-:W-:Y:S05]  /*19e20*/  @!P1 BRA `(.L_x_12250) ;  /* 0xfffffffc00f09947 */ /* 0x002fea000383ffff */
[----:B------:R-:W-:Y:S05]  /*19e30*/  BRA `(.L_x_12345) ;  /* 0xffffffe000f87947 */ /* 0x000fea000383ffff */
.L_x_12251:
[----:B-1----:R1:W2:Y:S02]  /*19e40*/  SYNCS.PHASECHK.TRANS64.TRYWAIT P1, [R3+URZ], R0 ;  /* 0x00000000030075a7 */ /* 0x0022a4000802017f */
[----:B--2---:R-:W-:Y:S05]  /*19e50*/  @!P1 NANOSLEEP.SYNCS 0x989680 ;  /* 0x009896800000995d */ /* 0x004fea0003900000 */
[----:B------:R-:W2:Y:S02]  /*19e60*/  @!P1 SYNCS.PHASECHK.TRANS64 P1, [R3+URZ], R0 ;  /* 0x00000000030095a7 */ /* 0x000ea4000802007f */
[----:B--2---:R-:W-:Y:S05]  /*19e70*/  @!P1 BRA `(.L_x_12251) ;  /* 0xfffffffc00f09947 */ /* 0x004fea000383ffff */
[----:B------:R-:W-:Y:S05]  /*19e80*/  BRA `(.L_x_12346) ;  /* 0xffffffe000ec7947 */ /* 0x000fea000383ffff */
.L_x_12253:
[----:B-1----:R1:W2:Y:S02]  /*19e90*/  SYNCS.PHASECHK.TRANS64.TRYWAIT P1, [R3+URZ+0x13260], R2 ;  /* 0x01326002030075a7 */ /* 0x0022a4000802017f */
[----:B--2---:R-:W-:Y:S05]  /*19ea0*/  @!P1 NANOSLEEP.SYNCS 0x989680 ;  /* 0x009896800000995d */ /* 0x004fea0003900000 */
[----:B------:R-:W2:Y:S02]  /*19eb0*/  @!P1 SYNCS.PHASECHK.TRANS64 P1, [R3+URZ+0x13260], R2 ;  /* 0x01326002030095a7 */ /* 0x000ea4000802007f */
[----:B--2---:R-:W-:Y:S05]  /*19ec0*/  @!P1 BRA `(.L_x_12253) ;  /* 0xfffffffc00f09947 */ /* 0x004fea000383ffff */
[----:B------:R-:W-:Y:S05]  /*19ed0*/  BRA `(.L_x_12347) ;  /* 0xffffffe000ec7947 */ /* 0x000fea000383ffff */
.L_x_12255:
[----:B--2---:R2:W3:Y:S02]  /*19ee0*/  SYNCS.PHASECHK.TRANS64.TRYWAIT P1, [R5+URZ+0x13260], R0 ;  /* 0x01326000050075a7 */ /* 0x0044e4000802017f */
[----:B---3--:R-:W-:Y:S05]  /*19ef0*/  @!P1 NANOSLEEP.SYNCS 0x989680 ;  /* 0x009896800000995d */ /* 0x008fea0003900000 */
[----:B------:R-:W3:Y:S02]  /*19f00*/  @!P1 SYNCS.PHASECHK.TRANS64 P1, [R5+URZ+0x13260], R0 ;  /* 0x01326000050095a7 */ /* 0x000ee4000802007f */
[----:B---3--:R-:W-:Y:S05]  /*19f10*/  @!P1 BRA `(.L_x_12255) ;  /* 0xfffffffc00f09947 */ /* 0x008fea000383ffff */
[----:B------:R-:W-:Y:S05]  /*19f20*/  BRA `(.L_x_12348) ;  /* 0xffffffe000ec7947 */ /* 0x000fea000383ffff */
.L_x_12257:
[----:B---3--:R3:W4:Y:S02]  /*19f30*/  SYNCS.PHASECHK.TRANS64.TRYWAIT P0, [R3+URZ+0x13280], R2 ;  /* 0x01328002030075a7 */ /* 0x008724000800017f */
[----:B----4-:R-:W-:Y:S05]  /*19f40*/  @!P0 NANOSLEEP.SYNCS 0x989680 ;  /* 0x009896800000895d */ /* 0x010fea0003900000 */
[----:B------:R-:W4:Y:S02]  /*19f50*/  @!P0 SYNCS.PHASECHK.TRANS64 P0, [R3+URZ+0x13280], R2 ;  /* 0x01328002030085a7 */ /* 0x000f24000800007f */
[----:B----4-:R-:W-:Y:S05]  /*19f60*/  @!P0 BRA `(.L_x_12257) ;  /* 0xfffffffc00f08947 */ /* 0x010fea000383ffff */
[----:B------:R-:W-:Y:S05]  /*19f70*/  BRA `(.L_x_12258) ;  /* 0xffffffe000e87947 */ /* 0x000fea000383ffff */
.L_x_12349:
        /* <DEDUP_REMOVED lines=16> */
.L_x_12396:


//--------------------- .nv.global.init           --------------------------
	.section	.nv.global.init,"aw",@progbits
	.align	4
.nv.global.init:
	.type		_ZZN5flash28permute_output_fp8_VcolmajorIN4cute6TensorINS1_11ArrayEngineIN7cutlass10bfloat16_tELm64EEENS1_6LayoutINS1_5tupleIJNS8_IJNS1_1CILi2EEESA_NS9_ILi16EEEEEENS9_ILi1EEESD_EEENS8_IJNS8_IJSD_SA_NS9_ILi4EEEEEENS9_ILi0EEESH_EEEEEEEEEvRT_E9upper_map,@object
	.size		_ZZN5flash28permute_output_fp8_VcolmajorIN4cute6TensorINS1_11ArrayEngineIN7cutlass10bfloat16_tELm64EEENS1_6LayoutINS1_5tupleIJNS8_IJNS1_1CILi2EEESA_NS9_ILi16EEEEEENS9_ILi1EEESD_EEENS8_IJNS8_IJSD_SA_NS9_ILi4EEEEEENS9_ILi0EEESH_EEEEEEEEEvRT_E9upper_map,(_ZZN5flash28permute_output_fp8_VcolmajorIN4cute6TensorINS1_11ArrayEngineIN7cutlass10bfloat16_tELm32EEENS1_6LayoutINS1_5tupleIJNS8_IJNS1_1CILi2EEESA_NS9_ILi8EEEEEENS9_ILi1EEESD_EEENS8_IJNS8_IJSD_SA_NS9_ILi4EEEEEENS9_ILi0EEESH_EEEEEEEEEvRT_E9upper_map - _ZZN5flash28permute_output_fp8_VcolmajorIN4cute6TensorINS1_11ArrayEngineIN7cutlass10bfloat16_tELm64EEENS1_6LayoutINS1_5tupleIJNS8_IJNS1_1CILi2EEESA_NS9_ILi16EEEEEENS9_ILi1EEESD_EEENS8_IJNS8_IJSD_SA_NS9_ILi4EEEEEENS9_ILi0EEESH_EEEEEEEEEvRT_E9upper_map)
_ZZN5flash28permute_output_fp8_VcolmajorIN4cute6TensorINS1_11ArrayEngineIN7cutlass10bfloat16_tELm64EEENS1_6LayoutINS1_5tupleIJNS8_IJNS1_1CILi2EEESA_NS9_ILi16EEEEEENS9_ILi1EEESD_EEENS8_IJNS8_IJSD_SA_NS9_ILi4EEEEEENS9_ILi0EEESH_EEEEEEEEEvRT_E9upper_map:
        /*0000*/ 	.byte	0x00, 0x00, 0x00, 0x00, 0x02, 0x00, 0x00, 0x00, 0x03, 0x00, 0x00, 0x00, 0x01, 0x00, 0x00, 0x00
	.type		_ZZN5flash28permute_output_fp8_VcolmajorIN4cute6TensorINS1_11ArrayEngineIN7cutlass10bfloat16_tELm32EEENS1_6LayoutINS1_5tupleIJNS8_IJNS1_1CILi2EEESA_NS9_ILi8EEEEEENS9_ILi1EEESD_EEENS8_IJNS8_IJSD_SA_NS9_ILi4EEEEEENS9_ILi0EEESH_EEEEEEEEEvRT_E9upper_map,@object
	.size		_ZZN5flash28permute_output_fp8_VcolmajorIN4cute6TensorINS1_11ArrayEngineIN7cutlass10bfloat16_tELm32EEENS1_6LayoutINS1_5tupleIJNS8_IJNS1_1CILi2EEESA_NS9_ILi8EEEEEENS9_ILi1EEESD_EEENS8_IJNS8_IJSD_SA_NS9_ILi4EEEEEENS9_ILi0EEESH_EEEEEEEEEvRT_E9upper_map,(_ZZN5flash28permute_output_fp8_VcolmajorIN4cute6TensorINS1_11ArrayEngineIN7cutlass10bfloat16_tELm96EEENS1_6LayoutINS1_5tupleIJNS8_IJNS1_1CILi2EEESA_NS9_ILi24EEEEEENS9_ILi1EEESD_EEENS8_IJNS8_IJSD_SA_NS9_ILi4EEEEEENS9_ILi0EEESH_EEEEEEEEEvRT_E9upper_map - _ZZN5flash28permute_output_fp8_VcolmajorIN4cute6TensorINS1_11ArrayEngineIN7cutlass10bfloat16_tELm32EEENS1_6LayoutINS1_5tupleIJNS8_IJNS1_1CILi2EEESA_NS9_ILi8EEEEEENS9_ILi1EEESD_EEENS8_IJNS8_IJSD_SA_NS9_ILi4EEEEEENS9_ILi0EEESH_EEEEEEEEEvRT_E9upper_map)
_ZZN5flash28permute_output_fp8_VcolmajorIN4cute6TensorINS1_11ArrayEngineIN7cutlass10bfloat16_tELm32EEENS1_6LayoutINS1_5tupleIJNS8_IJNS1_1CILi2EEESA_NS9_ILi8EEEEEENS9_ILi1EEESD_EEENS8_IJNS8_IJSD_SA_NS9_ILi4EEEEEENS9_ILi0EEESH_EEEEEEEEEvRT_E9upper_map:
        /*0010*/ 	.byte	0x00, 0x00, 0x00, 0x00, 0x02, 0x00, 0x00, 0x00, 0x03, 0x00, 0x00, 0x00, 0x01, 0x00, 0x00, 0x00
	.type		_ZZN5flash28permute_output_fp8_VcolmajorIN4cute6TensorINS1_11ArrayEngineIN7cutlass10bfloat16_tELm96EEENS1_6LayoutINS1_5tupleIJNS8_IJNS1_1CILi2EEESA_NS9_ILi24EEEEEENS9_ILi1EEESD_EEENS8_IJNS8_IJSD_SA_NS9_ILi4EEEEEENS9_ILi0EEESH_EEEEEEEEEvRT_E9upper_map,@object
	.size		_ZZN5flash28permute_output_fp8_VcolmajorIN4cute6TensorINS1_11ArrayEngineIN7cutlass10bfloat16_tELm96EEENS1_6LayoutINS1_5tupleIJNS8_IJNS1_1CILi2EEESA_NS9_ILi24EEEEEENS9_ILi1EEESD_EEENS8_IJNS8_IJSD_SA_NS9_ILi4EEEEEENS9_ILi0EEESH_EEEEEEEEEvRT_E9upper_map,(_ZZN5flash28permute_output_fp8_VcolmajorIN4cute6TensorINS1_11ArrayEngineIN7cutlass10bfloat16_tELm128EEENS1_6LayoutINS1_5tupleIJNS8_IJNS1_1CILi2EEESA_NS9_ILi32EEEEEENS9_ILi1EEESD_EEENS8_IJNS8_IJSD_SA_NS9_ILi4EEEEEENS9_ILi0EEESH_EEEEEEEEEvRT_E9upper_map - _ZZN5flash28permute_output_fp8_VcolmajorIN4cute6TensorINS1_11ArrayEngineIN7cutlass10bfloat16_tELm96EEENS1_6LayoutINS1_5tupleIJNS8_IJNS1_1CILi2EEESA_NS9_ILi24EEEEEENS9_ILi1EEESD_EEENS8_IJNS8_IJSD_SA_NS9_ILi4EEEEEENS9_ILi0EEESH_EEEEEEEEEvRT_E9upper_map)
_ZZN5flash28permute_output_fp8_VcolmajorIN4cute6TensorINS1_11ArrayEngineIN7cutlass10bfloat16_tELm96EEENS1_6LayoutINS1_5tupleIJNS8_IJNS1_1CILi2EEESA_NS9_ILi24EEEEEENS9_ILi1EEESD_EEENS8_IJNS8_IJSD_SA_NS9_ILi4EEEEEENS9_ILi0EEESH_EEEEEEEEEvRT_E9upper_map:
        /*0020*/ 	.byte	0x00, 0x00, 0x00, 0x00, 0x02, 0x00, 0x00, 0x00, 0x03, 0x00, 0x00, 0x00, 0x01, 0x00, 0x00, 0x00
	.type		_ZZN5flash28permute_output_fp8_VcolmajorIN4cute6TensorINS1_11ArrayEngineIN7cutlass10bfloat16_tELm128EEENS1_6LayoutINS1_5tupleIJNS8_IJNS1_1CILi2EEESA_NS9_ILi32EEEEEENS9_ILi1EEESD_EEENS8_IJNS8_IJSD_SA_NS9_ILi4EEEEEENS9_ILi0EEESH_EEEEEEEEEvRT_E9upper_map,@object
	.size		_ZZN5flash28permute_output_fp8_VcolmajorIN4cute6TensorINS1_11ArrayEngineIN7cutlass10bfloat16_tELm128EEENS1_6LayoutINS1_5tupleIJNS8_IJNS1_1CILi2EEESA_NS9_ILi32EEEEEENS9_ILi1EEESD_EEENS8_IJNS8_IJSD_SA_NS9_ILi4EEEEEENS9_ILi0EEESH_EEEEEEEEEvRT_E9upper_map,(_ZZN5flash28permute_output_fp8_VcolmajorIN4cute6TensorINS1_11ArrayEngineIN7cutlass10bfloat16_tELm48EEENS1_6LayoutINS1_5tupleIJNS8_IJNS1_1CILi2EEESA_NS9_ILi12EEEEEENS9_ILi1EEESD_EEENS8_IJNS8_IJSD_SA_NS9_ILi4EEEEEENS9_ILi0EEESH_EEEEEEEEEvRT_E9upper_map - _ZZN5flash28permute_output_fp8_VcolmajorIN4cute6TensorINS1_11ArrayEngineIN7cutlass10bfloat16_tELm128EEENS1_6LayoutINS1_5tupleIJNS8_IJNS1_1CILi2EEESA_NS9_ILi32EEEEEENS9_ILi1EEESD_EEENS8_IJNS8_IJSD_SA_NS9_ILi4EEEEEENS9_ILi0EEESH_EEEEEEEEEvRT_E9upper_map)
_ZZN5flash28permute_output_fp8_VcolmajorIN4cute6TensorINS1_11ArrayEngineIN7cutlass10bfloat16_tELm128EEENS1_6LayoutINS1_5tupleIJNS8_IJNS1_1CILi2EEESA_NS9_ILi32EEEEEENS9_ILi1EEESD_EEENS8_IJNS8_IJSD_SA_NS9_ILi4EEEEEENS9_ILi0EEESH_EEEEEEEEEvRT_E9upper_map:
        /*0030*/ 	.byte	0x00, 0x00, 0x00, 0x00, 0x02, 0x00, 0x00, 0x00, 0x03, 0x00, 0x00, 0x00, 0x01, 0x00, 0x00, 0x00
	.type		_ZZN5flash28permute_output_fp8_VcolmajorIN4cute6TensorINS1_11ArrayEngineIN7cutlass10bfloat16_tELm48EEENS1_6LayoutINS1_5tupleIJNS8_IJNS1_1CILi2EEESA_NS9_ILi12EEEEEENS9_ILi1EEESD_EEENS8_IJNS8_IJSD_SA_NS9_ILi4EEEEEENS9_ILi0EEESH_EEEEEEEEEvRT_E9upper_map,@object
	.size		_ZZN5flash28permute_output_fp8_VcolmajorIN4cute6TensorINS1_11ArrayEngineIN7cutlass10bfloat16_tELm48EEENS1_6LayoutINS1_5tupleIJNS8_IJNS1_1CILi2EEESA_NS9_ILi12EEEEEENS9_ILi1EEESD_EEENS8_IJNS8_IJSD_SA_NS9_ILi4EEEEEENS9_ILi0EEESH_EEEEEEEEEvRT_E9upper_map,($str$25 - _ZZN5flash28permute_output_fp8_VcolmajorIN4cute6TensorINS1_11ArrayEngineIN7cutlass10bfloat16_tELm48EEENS1_6LayoutINS1_5tupleIJNS8_IJNS1_1CILi2EEESA_NS9_ILi12EEEEEENS9_ILi1EEESD_EEENS8_IJNS8_IJSD_SA_NS9_ILi4EEEEEENS9_ILi0EEESH_EEEEEEEEEvRT_E9upper_map)
_ZZN5flash28permute_output_fp8_VcolmajorIN4cute6TensorINS1_11ArrayEngineIN7cutlass10bfloat16_tELm48EEENS1_6LayoutINS1_5tupleIJNS8_IJNS1_1CILi2EEESA_NS9_ILi12EEEEEENS9_ILi1EEESD_EEENS8_IJNS8_IJSD_SA_NS9_ILi4EEEEEENS9_ILi0EEESH_EEEEEEEEEvRT_E9upper_map:
        /*0040*/ 	.byte	0x00, 0x00, 0x00, 0x00, 0x02, 0x00, 0x00, 0x00, 0x03, 0x00, 0x00, 0x00, 0x01, 0x00, 0x00, 0x00
	.type		$str$25,@object
	.size		$str$25,($str$26 - $str$25)
$str$25:
        /*0050*/ 	.byte	0x28, 0x61, 0x64, 0x64, 0x72, 0x65, 0x73, 0x73, 0x20, 0x26, 0x20, 0x6d, 0x61, 0x73, 0x6b, 0x29
        /*0060*/ 	.byte	0x20, 0x3d, 0x3d, 0x20, 0x30, 0x00
	.type		$str$26,@object
	.size		$str$26,(__unnamed_34 - $str$26)
$str$26:
        /*0066*/ 	.byte	0x2f, 0x74, 0x6d, 0x70, 0x2f, 0x6f, 0x73, 0x73, 0x5f, 0x6b, 0x65, 0x72, 0x6e, 0x65, 0x6c, 0x73
        /*0076*/ 	.byte	0x5f, 0x73, 0x72, 0x63, 0x2f, 0x66, 0x6c, 0x61, 0x73, 0x68, 0x5f, 0x61, 0x74, 0x74, 0x65, 0x6e
        /*0086*/ 	.byte	0x74, 0x69, 0x6f, 0x6e, 0x2f, 0x63, 0x73, 0x72, 0x63, 0x2f, 0x63, 0x75, 0x74, 0x6c, 0x61, 0x73
        /*0096*/ 	.byte	0x73, 0x2f, 0x69, 0x6e, 0x63, 0x6c, 0x75, 0x64, 0x65, 0x2f, 0x63, 0x75, 0x74, 0x65, 0x2f, 0x70
        /*00a6*/ 	.byte	0x6f, 0x69, 0x6e, 0x74, 0x65, 0x72, 0x5f, 0x66, 0x6c, 0x61, 0x67, 0x67, 0x65, 0x64, 0x2e, 0x68
        /*00b6*/ 	.byte	0x70, 0x70, 0x00
	.type		__unnamed_34,@object
	.size		__unnamed_34,(__unnamed_6 - __unnamed_34)
__unnamed_34:
        /* <DEDUP_REMOVED lines=24> */
        /*0239*/ 	.byte	0x26, 0x5d, 0x00
	.type		__unnamed_6,@object
	.size		__unnamed_6,(__unnamed_5 - __unnamed_6)
__unnamed_6:
        /* <DEDUP_REMOVED lines=25> */
	.type		__unnamed_5,@object
	.size		__unnamed_5,(__unnamed_12 - __unnamed_5)
__unnamed_5:
        /* <DEDUP_REMOVED lines=24> */
        /*053f*/ 	.byte	0x3e, 0x3e, 0x20, 0x26, 0x5d, 0x00
	.type		__unnamed_12,@object
	.size		__unnamed_12,(__unnamed_17 - __unnamed_12)
__unnamed_12:
        /* <DEDUP_REMOVED lines=25> */
	.type		__unnamed_17,@object
	.size		__unnamed_17,(__unnamed_24 - __unnamed_17)
__unnamed_17:
        /* <DEDUP_REMOVED lines=25> */
	.type		__unnamed_24,@object
	.size		__unnamed_24,(__unnamed_18 - __unnamed_24)
__unnamed_24:
        /* <DEDUP_REMOVED lines=25> */
	.type		__unnamed_18,@object
	.size		__unnamed_18,(__unnamed_11 - __unnamed_18)
__unnamed_18:
        /* <DEDUP_REMOVED lines=25> */
	.type		__unnamed_11,@object
	.size		__unnamed_11,(__unnamed_23 - __unnamed_11)
__unnamed_11:
        /* <DEDUP_REMOVED lines=25> */
	.type		__unnamed_23,@object
	.size		__unnamed_23,(__unnamed_29 - __unnamed_23)
__unnamed_23:
        /* <DEDUP_REMOVED lines=25> */
	.type		__unnamed_29,@object
	.size		__unnamed_29,(__unnamed_32 - __unnamed_29)
__unnamed_29:
        /* <DEDUP_REMOVED lines=24> */
        /*0fe9*/ 	.byte	0x34, 0x3e, 0x3e, 0x3e, 0x3e, 0x3e, 0x20, 0x26, 0x5d, 0x00
	.type		__unnamed_32,@object
	.size		__unnamed_32,(__unnamed_4 - __unnamed_32)
__unnamed_32:
        /* <DEDUP_REMOVED lines=28> */
        /*11b3*/ 	.byte	0x3a, 0x43, 0x3c, 0x31, 0x36, 0x33, 0x38, 0x34, 0x3e, 0x3e, 0x3e, 0x3e, 0x3e, 0x5d, 0x00
	.type		__unnamed_4,@object
	.size		__unnamed_4,(__unnamed_2 - __unnamed_4)
__unnamed_4:
        /* <DEDUP_REMOVED lines=29> */
	.type		__unnamed_2,@object
	.size		__unnamed_2,(__unnamed_1 - __unnamed_2)
__unnamed_2:
        /* <DEDUP_REMOVED lines=29> */
	.type		__unnamed_1,@object
	.size		__unnamed_1,(__unnamed_3 - __unnamed_1)
__unnamed_1:
        /* <DEDUP_REMOVED lines=29> */
        /*1730*/ 	.byte	0x00
	.type		__unnamed_3,@object
	.size		__unnamed_3,(__unnamed_8 - __unnamed_3)
__unnamed_3:
        /* <DEDUP_REMOVED lines=30> */
	.type		__unnamed_8,@object
	.size		__unnamed_8,(__unnamed_15 - __unnamed_8)
__unnamed_8:
        /* <DEDUP_REMOVED lines=29> */
        /*1ad2*/ 	.byte	0x5d, 0x00
	.type		__unnamed_15,@object
	.size		__unnamed_15,(__unnamed_10 - __unnamed_15)
__unnamed_15:
        /* <DEDUP_REMOVED lines=30> */
	.type		__unnamed_10,@object
	.size		__unnamed_10,(__unnamed_27 - __unnamed_10)
__unnamed_10:
        /* <DEDUP_REMOVED lines=30> */
	.type		__unnamed_27,@object
	.size		__unnamed_27,(__unnamed_21 - __unnamed_27)
__unnamed_27:
        /* <DEDUP_REMOVED lines=30> */
	.type		__unnamed_21,@object
	.size		__unnamed_21,(__unnamed_14 - __unnamed_21)
__unnamed_21:
        /* <DEDUP_REMOVED lines=30> */
	.type		__unnamed_14,@object
	.size		__unnamed_14,(__unnamed_16 - __unnamed_14)
__unnamed_14:
        /* <DEDUP_REMOVED lines=30> */
	.type		__unnamed_16,@object
	.size		__unnamed_16,(__unnamed_9 - __unnamed_16)
__unnamed_16:
        /* <DEDUP_REMOVED lines=30> */
	.type		__unnamed_9,@object
	.size		__unnamed_9,(__unnamed_22 - __unnamed_9)
__unnamed_9:
        /* <DEDUP_REMOVED lines=30> */
	.type		__unnamed_22,@object
	.size		__unnamed_22,(__unnamed_20 - __unnamed_22)
__unnamed_22:
        /* <DEDUP_REMOVED lines=30> */
	.type		__unnamed_20,@object
	.size		__unnamed_20,(__unnamed_13 - __unnamed_20)
__unnamed_20:
        /* <DEDUP_REMOVED lines=30> */
	.type		__unnamed_13,@object
	.size		__unnamed_13,(__unnamed_31 - __unnamed_13)
__unnamed_13:
        /* <DEDUP_REMOVED lines=30> */
	.type		__unnamed_31,@object
	.size		__unnamed_31,(__unnamed_7 - __unnamed_31)
__unnamed_31:
        /* <DEDUP_REMOVED lines=30> */
	.type		__unnamed_7,@object
	.size		__unnamed_7,(__unnamed_33 - __unnamed_7)
__unnamed_7:
        /* <DEDUP_REMOVED lines=30> */
	.type		__unnamed_33,@object
	.size		__unnamed_33,(__unnamed_19 - __unnamed_33)
__unnamed_33:
        /* <DEDUP_REMOVED lines=30> */
	.type		__unnamed_19,@object
	.size		__unnamed_19,(__unnamed_30 - __unnamed_19)
__unnamed_19:
        /* <DEDUP_REMOVED lines=29> */
        /*3458*/ 	.byte	0x3e, 0x20, 0x26, 0x5d, 0x00
	.type		__unnamed_30,@object
	.size		__unnamed_30,(__unnamed_28 - __unnamed_30)
__unnamed_30:
        /* <DEDUP_REMOVED lines=30> */
	.type		__unnamed_28,@object
	.size		__unnamed_28,(__unnamed_26 - __unnamed_28)
__unnamed_28:
        /* <DEDUP_REMOVED lines=30> */
	.type		__unnamed_26,@object
	.size		__unnamed_26,(__unnamed_25 - __unnamed_26)
__unnamed_26:
        /* <DEDUP_REMOVED lines=30> */
	.type		__unnamed_25,@object
	.size		__unnamed_25,(.L_28 - __unnamed_25)
__unnamed_25:
        /* <DEDUP_REMOVED lines=29> */
        /*3baf*/ 	.byte	0x3e, 0x3e, 0x3e, 0x3e, 0x20, 0x26, 0x5d, 0x00
.L_28:


//--------------------- .nv.shared._ZN7cutlass13device_kernelIN5flash11enable_sm90INS1_16FlashAttnFwdSm90INS1_25CollectiveMainloopFwdSm90ILi2EN4cute5tupleIJNS5_1CILi1EEES8_S8_EEENS6_IJNS7_ILi128EEESA_NS7_ILi256EEEEEELi256ENS_12float_e4m3_tEfNS_4arch4Sm90ELb0ELb0ELb0ELb0ELb0ELb0ELb0ELb1ELb1ELb0ELb0ELb0EEENS1_21CollectiveEpilogueFwdINS6_IJSA_SB_SA_EEES9_NS_10bfloat16_tESF_Li256ELb0ELb0ELb0ELb1EEENS1_29StaticPersistentTileSchedulerILb0EEEEEEEEEvNT_6ParamsE --------------------------
	.section	.nv.shared._ZN7cutlass13device_kernelIN5flash11enable_sm90INS1_16FlashAttnFwdSm90INS1_25CollectiveMainloopFwdSm90ILi2EN4cute5tupleIJNS5_1CILi1EEES8_S8_EEENS6_IJNS7_ILi128EEESA_NS7_ILi256EEEEEELi256ENS_12float_e4m3_tEfNS_4arch4Sm90ELb0ELb0ELb0ELb0ELb0ELb0ELb0ELb1ELb1ELb0ELb0ELb0EEENS1_21CollectiveEpilogueFwdINS6_IJSA_SB_SA_EEES9_NS_10bfloat16_tESF_Li256ELb0ELb0ELb0ELb1EEENS1_29StaticPersistentTileSchedulerILb0EEEEEEEEEvNT_6ParamsE,"aw",@nobits
	.sectionflags	@""
	.align	16
	.zero		1024


//--------------------- .nv.shared.reserved.0     --------------------------
	.section	.nv.shared.reserved.0,"aw",@nobits
	.weak		__nv_reservedSMEM_offset_0_alias
	.size		__nv_reservedSMEM_offset_0_alias, 0, 0
	.other		__nv_reservedSMEM_offset_0_alias,@"STO_CUDA_RESERVED_SHARED STV_DEFAULT"
__nv_reservedSMEM_offset_0_alias:
	.zero		0


//--------------------- .nv.global                --------------------------
	.section	.nv.global,"aw",@nobits
.nv.global:
	.type		_ZN66_INTERNAL_5675badc_30_flash_fwd_hdimall_e4m3_sm90_cu_0106449f_40674cute1_E,@object
	.size		_ZN66_INTERNAL_5675badc_30_flash_fwd_hdimall_e4m3_sm90_cu_0106449f_40674cute1_E,(_ZN66_INTERNAL_5675badc_30_flash_fwd_hdimall_e4m3_sm90_cu_0106449f_40674cuda3std3__45__cpo6cbeginE - _ZN66_INTERNAL_5675badc_30_flash_fwd_hdimall_e4m3_sm90_cu_0106449f_40674cute1_E)
_ZN66_INTERNAL_5675badc_30_flash_fwd_hdimall_e4m3_sm90_cu_0106449f_40674cute1_E:
	.zero		1
	.type		_ZN66_INTERNAL_5675badc_30_flash_fwd_hdimall_e4m3_sm90_cu_0106449f_40674cuda3std3__45__cpo6cbeginE,@object
	.size		_ZN66_INTERNAL_5675badc_30_flash_fwd_hdimall_e4m3_sm90_cu_0106449f_40674cuda3std3__45__cpo6cbeginE,(_ZN66_INTERNAL_5675badc_30_flash_fwd_hdimall_e4m3_sm90_cu_0106449f_40674cuda3std3__48in_placeE - _ZN66_INTERNAL_5675badc_30_flash_fwd_hdimall_e4m3_sm90_cu_0106449f_40674cuda3std3__45__cpo6cbeginE)
_ZN66_INTERNAL_5675badc_30_flash_fwd_hdimall_e4m3_sm90_cu_0106449f_40674cuda3std3__45__cpo6cbeginE:
	.zero		1
	.type		_ZN66_INTERNAL_5675badc_30_flash_fwd_hdimall_e4m3_sm90_cu_0106449f_40674cuda3std3__48in_placeE,@object
	.size		_ZN66_INTERNAL_5675badc_30_flash_fwd_hdimall_e4m3_sm90_cu_0106449f_40674cuda3std3__48in_placeE,(_ZN66_INTERNAL_5675badc_30_flash_fwd_hdimall_e4m3_sm90_cu_0106449f_40674cuda3std6ranges3__45__cpo9iter_moveE - _ZN66_INTERNAL_5675badc_30_flash_fwd_hdimall_e4m3_sm90_cu_0106449f_40674cuda3std3__48in_placeE)
_ZN66_INTERNAL_5675badc_30_flash_fwd_hdimall_e4m3_sm90_cu_0106449f_40674cuda3std3__48in_placeE:
	.zero		1
	.type		_ZN66_INTERNAL_5675badc_30_flash_fwd_hdimall_e4m3_sm90_cu_0106449f_40674cuda3std6ranges3__45__cpo9iter_moveE,@object
	.size		_ZN66_INTERNAL_5675badc_30_flash_fwd_hdimall_e4m3_sm90_cu_0106449f_40674cuda3std6ranges3__45__cpo9iter_moveE,(_ZN66_INTERNAL_5675badc_30_flash_fwd_hdimall_e4m3_sm90_cu_0106449f_40674cuda3std3__45__cpo5beginE - _ZN66_INTERNAL_5675badc_30_flash_fwd_hdimall_e4m3_sm90_cu_0106449f_40674cuda3std6ranges3__45__cpo9iter_moveE)
_ZN66_INTERNAL_5675badc_30_flash_fwd_hdimall_e4m3_sm90_cu_0106449f_40674cuda3std6ranges3__45__cpo9iter_moveE:
	.zero		1
	.type		_ZN66_INTERNAL_5675badc_30_flash_fwd_hdimall_e4m3_sm90_cu_0106449f_40674cuda3std3__45__cpo5beginE,@object
	.size		_ZN66_INTERNAL_5675badc_30_flash_fwd_hdimall_e4m3_sm90_cu_0106449f_40674cuda3std3__45__cpo5beginE,(_ZN66_INTERNAL_5675badc_30_flash_fwd_hdimall_e4m3_sm90_cu_0106449f_40674cuda3std3__468_GLOBAL__N__5675badc_30_flash_fwd_hdimall_e4m3_sm90_cu_0106449f_40676ignoreE - _ZN66_INTERNAL_5675badc_30_flash_fwd_hdimall_e4m3_sm90_cu_0106449f_40674cuda3std3__45__cpo5beginE)
_ZN66_INTERNAL_5675badc_30_flash_fwd_hdimall_e4m3_sm90_cu_0106449f_40674cuda3std3__45__cpo5beginE:
	.zero		1
	.type		_ZN66_INTERNAL_5675badc_30_flash_fwd_hdimall_e4m3_sm90_cu_0106449f_40674cuda3std3__468_GLOBAL__N__5675badc_30_flash_fwd_hdimall_e4m3_sm90_cu_0106449f_40676ignoreE,@object
	.size		_ZN66_INTERNAL_5675badc_30_flash_fwd_hdimall_e4m3_sm90_cu_0106449f_40674cuda3std3__468_GLOBAL__N__5675badc_30_flash_fwd_hdimall_e4m3_sm90_cu_0106449f_40676ignoreE,(_ZN66_INTERNAL_5675badc_30_flash_fwd_hdimall_e4m3_sm90_cu_0106449f_40674cute7productE - _ZN66_INTERNAL_5675badc_30_flash_fwd_hdimall_e4m3_sm90_cu_0106449f_40674cuda3std3__468_GLOBAL__N__5675badc_30_flash_fwd_hdimall_e4m3_sm90_cu_0106449f_40676ignoreE)
_ZN66_INTERNAL_5675badc_30_flash_fwd_hdimall_e4m3_sm90_cu_0106449f_40674cuda3std3__468_GLOBAL__N__5675badc_30_flash_fwd_hdimall_e4m3_sm90_cu_0106449f_40676ignoreE:
	.zero		1
	.type		_ZN66_INTERNAL_5675badc_30_flash_fwd_hdimall_e4m3_sm90_cu_0106449f_40674cute7productE,@object
	.size		_ZN66_INTERNAL_5675badc_30_flash_fwd_hdimall_e4m3_sm90_cu_0106449f_40674cute7productE,(_ZN66_INTERNAL_5675badc_30_flash_fwd_hdimall_e4m3_sm90_cu_0106449f_40674cuda3std3__45__cpo3endE - _ZN66_INTERNAL_5675badc_30_flash_fwd_hdimall_e4m3_sm90_cu_0106449f_40674cute7productE)
_ZN66_INTERNAL_5675badc_30_flash_fwd_hdimall_e4m3_sm90_cu_0106449f_40674cute7productE:
	.zero		1
	.type		_ZN66_INTERNAL_5675badc_30_flash_fwd_hdimall_e4m3_sm90_cu_0106449f_40674cuda3std3__45__cpo3endE,@object
	.size		_ZN66_INTERNAL_5675badc_30_flash_fwd_hdimall_e4m3_sm90_cu_0106449f_40674cuda3std3__45__cpo3endE,(_ZN66_INTERNAL_5675badc_30_flash_fwd_hdimall_e4m3_sm90_cu_0106449f_40674cuda3std3__419piecewise_constructE - _ZN66_INTERNAL_5675badc_30_flash_fwd_hdimall_e4m3_sm90_cu_0106449f_40674cuda3std3__45__cpo3endE)
_ZN66_INTERNAL_5675badc_30_flash_fwd_hdimall_e4m3_sm90_cu_0106449f_40674cuda3std3__45__cpo3endE:
	.zero		1
	.type		_ZN66_INTERNAL_5675badc_30_flash_fwd_hdimall_e4m3_sm90_cu_0106449f_40674cuda3std3__419piecewise_constructE,@object
	.size		_ZN66_INTERNAL_5675badc_30_flash_fwd_hdimall_e4m3_sm90_cu_0106449f_40674cuda3std3__419piecewise_constructE,(_ZN66_INTERNAL_5675badc_30_flash_fwd_hdimall_e4m3_sm90_cu_0106449f_40674cuda3std3__45__cpo4cendE - _ZN66_INTERNAL_5675badc_30_flash_fwd_hdimall_e4m3_sm90_cu_0106449f_40674cuda3std3__419piecewise_constructE)
_ZN66_INTERNAL_5675badc_30_flash_fwd_hdimall_e4m3_sm90_cu_0106449f_40674cuda3std3__419piecewise_constructE:
	.zero		1
	.type		_ZN66_INTERNAL_5675badc_30_flash_fwd_hdimall_e4m3_sm90_cu_0106449f_40674cuda3std3__45__cpo4cendE,@object
	.size		_ZN66_INTERNAL_5675badc_30_flash_fwd_hdimall_e4m3_sm90_cu_0106449f_40674cuda3std3__45__cpo4cendE,(_ZN66_INTERNAL_5675badc_30_flash_fwd_hdimall_e4m3_sm90_cu_0106449f_40674cuda3std6ranges3__45__cpo4swapE - _ZN66_INTERNAL_5675badc_30_flash_fwd_hdimall_e4m3_sm90_cu_0106449f_40674cuda3std3__45__cpo4cendE)
_ZN66_INTERNAL_5675badc_30_flash_fwd_hdimall_e4m3_sm90_cu_0106449f_40674cuda3std3__45__cpo4cendE:
	.zero		1
	.type		_ZN66_INTERNAL_5675badc_30_flash_fwd_hdimall_e4m3_sm90_cu_0106449f_40674cuda3std6ranges3__45__cpo4swapE,@object
	.size		_ZN66_INTERNAL_5675badc_30_flash_fwd_hdimall_e4m3_sm90_cu_0106449f_40674cuda3std6ranges3__45__cpo4swapE,(.L_46 - _ZN66_INTERNAL_5675badc_30_flash_fwd_hdimall_e4m3_sm90_cu_0106449f_40674cuda3std6ranges3__45__cpo4swapE)
_ZN66_INTERNAL_5675badc_30_flash_fwd_hdimall_e4m3_sm90_cu_0106449f_40674cuda3std6ranges3__45__cpo4swapE:
	.zero		1
.L_46:


//--------------------- .nv.shared._ZN7cutlass13device_kernelIN5flash11enable_sm90INS1_16FlashAttnFwdSm90INS1_25CollectiveMainloopFwdSm90ILi2EN4cute5tupleIJNS5_1CILi1EEES8_S8_EEENS6_IJNS7_ILi128EEESA_NS7_ILi256EEEEEELi256ENS_12float_e4m3_tEfNS_4arch4Sm90ELb0ELb0ELb0ELb1ELb0ELb0ELb0ELb1ELb1ELb0ELb0ELb0EEENS1_21CollectiveEpilogueFwdINS6_IJSA_SB_SA_EEES9_NS_10bfloat16_tESF_Li256ELb1ELb0ELb0ELb1EEENS1_36VarlenDynamicPersistentTileSchedulerILi128ELi128ELi256ELi128ELb0ELb0ELb1ELb0ELb1ELb1EEEEEEEEEvNT_6ParamsE --------------------------
	.section	.nv.shared._ZN7cutlass13device_kernelIN5flash11enable_sm90INS1_16FlashAttnFwdSm90INS1_25CollectiveMainloopFwdSm90ILi2EN4cute5tupleIJNS5_1CILi1EEES8_S8_EEENS6_IJNS7_ILi128EEESA_NS7_ILi256EEEEEELi256ENS_12float_e4m3_tEfNS_4arch4Sm90ELb0ELb0ELb0ELb1ELb0ELb0ELb0ELb1ELb1ELb0ELb0ELb0EEENS1_21CollectiveEpilogueFwdINS6_IJSA_SB_SA_EEES9_NS_10bfloat16_tESF_Li256ELb1ELb0ELb0ELb1EEENS1_36VarlenDynamicPersistentTileSchedulerILi128ELi128ELi256ELi128ELb0ELb0ELb1ELb0ELb1ELb1EEEEEEEEEvNT_6ParamsE,"aw",@nobits
	.sectionflags	@""
	.align	16
	.zero		1024


//--------------------- .nv.shared._ZN7cutlass13device_kernelIN5flash11enable_sm90INS1_16FlashAttnFwdSm90INS1_25CollectiveMainloopFwdSm90ILi2EN4cute5tupleIJNS5_1CILi1EEES8_S8_EEENS6_IJNS7_ILi128EEESA_NS7_ILi256EEEEEELi256ENS_12float_e4m3_tEfNS_4arch4Sm90ELb0ELb0ELb0ELb1ELb0ELb1ELb0ELb1ELb1ELb0ELb0ELb0EEENS1_21CollectiveEpilogueFwdINS6_IJSA_SB_SA_EEES9_NS_10bfloat16_tESF_Li256ELb1ELb0ELb0ELb1EEENS1_36VarlenDynamicPersistentTileSchedulerILi128ELi128ELi256ELi128ELb0ELb0ELb1ELb0ELb1ELb1EEEEEEEEEvNT_6ParamsE --------------------------
	.section	.nv.shared._ZN7cutlass13device_kernelIN5flash11enable_sm90INS1_16FlashAttnFwdSm90INS1_25CollectiveMainloopFwdSm90ILi2EN4cute5tupleIJNS5_1CILi1EEES8_S8_EEENS6_IJNS7_ILi128EEESA_NS7_ILi256EEEEEELi256ENS_12float_e4m3_tEfNS_4arch4Sm90ELb0ELb0ELb0ELb1ELb0ELb1ELb0ELb1ELb1ELb0ELb0ELb0EEENS1_21CollectiveEpilogueFwdINS6_IJSA_SB_SA_EEES9_NS_10bfloat16_tESF_Li256ELb1ELb0ELb0ELb1EEENS1_36VarlenDynamicPersistentTileSchedulerILi128ELi128ELi256ELi128ELb0ELb0ELb1ELb0ELb1ELb1EEEEEEEEEvNT_6ParamsE,"aw",@nobits
	.sectionflags	@""
	.align	16
	.zero		1024


//--------------------- .nv.shared._ZN7cutlass13device_kernelIN5flash11enable_sm90INS1_16FlashAttnFwdSm90INS1_25CollectiveMainloopFwdSm90ILi2EN4cute5tupleIJNS5_1CILi1EEES8_S8_EEENS6_IJNS7_ILi128EEENS7_ILi64EEENS7_ILi256EEEEEELi256ENS_12float_e4m3_tEfNS_4arch4Sm90ELb0ELb1ELb0ELb0ELb0ELb0ELb0ELb1ELb1ELb0ELb0ELb0EEENS1_21CollectiveEpilogueFwdINS6_IJSA_SC_SB_EEES9_NS_10bfloat16_tESG_Li256ELb0ELb0ELb0ELb1EEENS1_30DynamicPersistentTileSchedulerILi256ELi128ELb0ELb0ELb1EEEEEEEEEvNT_6ParamsE --------------------------
	.section	.nv.shared._ZN7cutlass13device_kernelIN5flash11enable_sm90INS1_16FlashAttnFwdSm90INS1_25CollectiveMainloopFwdSm90ILi2EN4cute5tupleIJNS5_1CILi1EEES8_S8_EEENS6_IJNS7_ILi128EEENS7_ILi64EEENS7_ILi256EEEEEELi256ENS_12float_e4m3_tEfNS_4arch4Sm90ELb0ELb1ELb0ELb0ELb0ELb0ELb0ELb1ELb1ELb0ELb0ELb0EEENS1_21CollectiveEpilogueFwdINS6_IJSA_SC_SB_EEES9_NS_10bfloat16_tESG_Li256ELb0ELb0ELb0ELb1EEENS1_30DynamicPersistentTileSchedulerILi256ELi128ELb0ELb0ELb1EEEEEEEEEvNT_6ParamsE,"aw",@nobits
	.sectionflags	@""
	.align	16
	.zero		1024


//--------------------- .nv.shared._ZN7cutlass13device_kernelIN5flash11enable_sm90INS1_16FlashAttnFwdSm90INS1_25CollectiveMainloopFwdSm90ILi2EN4cute5tupleIJNS5_1CILi1EEES8_S8_EEENS6_IJNS7_ILi128EEENS7_ILi64EEENS7_ILi256EEEEEELi256ENS_12float_e4m3_tEfNS_4arch4Sm90ELb0ELb1ELb0ELb1ELb0ELb0ELb0ELb1ELb1ELb0ELb0ELb0EEENS1_21CollectiveEpilogueFwdINS6_IJSA_SC_SB_EEES9_NS_10bfloat16_tESG_Li256ELb1ELb0ELb0ELb1EEENS1_36VarlenDynamicPersistentTileSchedulerILi128ELi64ELi256ELi128ELb0ELb0ELb1ELb1ELb0ELb1EEEEEEEEEvNT_6ParamsE --------------------------
	.section	.nv.shared._ZN7cutlass13device_kernelIN5flash11enable_sm90INS1_16FlashAttnFwdSm90INS1_25CollectiveMainloopFwdSm90ILi2EN4cute5tupleIJNS5_1CILi1EEES8_S8_EEENS6_IJNS7_ILi128EEENS7_ILi64EEENS7_ILi256EEEEEELi256ENS_12float_e4m3_tEfNS_4arch4Sm90ELb0ELb1ELb0ELb1ELb0ELb0ELb0ELb1ELb1ELb0ELb0ELb0EEENS1_21CollectiveEpilogueFwdINS6_IJSA_SC_SB_EEES9_NS_10bfloat16_tESG_Li256ELb1ELb0ELb0ELb1EEENS1_36VarlenDynamicPersistentTileSchedulerILi128ELi64ELi256ELi128ELb0ELb0ELb1ELb1ELb0ELb1EEEEEEEEEvNT_6ParamsE,"aw",@nobits
	.sectionflags	@""
	.align	16
	.zero		1024


//--------------------- .nv.shared._ZN7cutlass13device_kernelIN5flash11enable_sm90INS1_16FlashAttnFwdSm90INS1_25CollectiveMainloopFwdSm90ILi2EN4cute5tupleIJNS5_1CILi1EEES8_S8_EEENS6_IJNS7_ILi128EEENS7_ILi64EEENS7_ILi256EEEEEELi256ENS_12float_e4m3_tEfNS_4arch4Sm90ELb0ELb1ELb0ELb1ELb0ELb1ELb0ELb1ELb1ELb0ELb0ELb0EEENS1_21CollectiveEpilogueFwdINS6_IJSA_SC_SB_EEES9_NS_10bfloat16_tESG_Li256ELb1ELb0ELb0ELb1EEENS1_36VarlenDynamicPersistentTileSchedulerILi128ELi64ELi256ELi128ELb0ELb0ELb1ELb1ELb0ELb1EEEEEEEEEvNT_6ParamsE --------------------------
	.section	.nv.shared._ZN7cutlass13device_kernelIN5flash11enable_sm90INS1_16FlashAttnFwdSm90INS1_25CollectiveMainloopFwdSm90ILi2EN4cute5tupleIJNS5_1CILi1EEES8_S8_EEENS6_IJNS7_ILi128EEENS7_ILi64EEENS7_ILi256EEEEEELi256ENS_12float_e4m3_tEfNS_4arch4Sm90ELb0ELb1ELb0ELb1ELb0ELb1ELb0ELb1ELb1ELb0ELb0ELb0EEENS1_21CollectiveEpilogueFwdINS6_IJSA_SC_SB_EEES9_NS_10bfloat16_tESG_Li256ELb1ELb0ELb0ELb1EEENS1_36VarlenDynamicPersistentTileSchedulerILi128ELi64ELi256ELi128ELb0ELb0ELb1ELb1ELb0ELb1EEEEEEEEEvNT_6ParamsE,"aw",@nobits
	.sectionflags	@""
	.align	16
	.zero		1024


//--------------------- .nv.shared._ZN7cutlass13device_kernelIN5flash11enable_sm90INS1_16FlashAttnFwdSm90INS1_25CollectiveMainloopFwdSm90ILi2EN4cute5tupleIJNS5_1CILi1EEES8_S8_EEENS6_IJNS7_ILi128EEESA_NS7_ILi256EEEEEELi256ENS_12float_e4m3_tEfNS_4arch4Sm90ELb1ELb0ELb0ELb0ELb0ELb0ELb0ELb1ELb1ELb0ELb0ELb0EEENS1_21CollectiveEpilogueFwdINS6_IJSA_SB_SA_EEES9_NS_10bfloat16_tESF_Li256ELb0ELb0ELb0ELb1EEENS1_30DynamicPersistentTileSchedulerILi256ELi128ELb0ELb0ELb1EEEEEEEEEvNT_6ParamsE --------------------------
	.section	.nv.shared._ZN7cutlass13device_kernelIN5flash11enable_sm90INS1_16FlashAttnFwdSm90INS1_25CollectiveMainloopFwdSm90ILi2EN4cute5tupleIJNS5_1CILi1EEES8_S8_EEENS6_IJNS7_ILi128EEESA_NS7_ILi256EEEEEELi256ENS_12float_e4m3_tEfNS_4arch4Sm90ELb1ELb0ELb0ELb0ELb0ELb0ELb0ELb1ELb1ELb0ELb0ELb0EEENS1_21CollectiveEpilogueFwdINS6_IJSA_SB_SA_EEES9_NS_10bfloat16_tESF_Li256ELb0ELb0ELb0ELb1EEENS1_30DynamicPersistentTileSchedulerILi256ELi128ELb0ELb0ELb1EEEEEEEEEvNT_6ParamsE,"aw",@nobits
	.sectionflags	@""
	.align	16
	.zero		1024


//--------------------- .nv.shared._ZN7cutlass13device_kernelIN5flash11enable_sm90INS1_16FlashAttnFwdSm90INS1_25CollectiveMainloopFwdSm90ILi2EN4cute5tupleIJNS5_1CILi1EEES8_S8_EEENS6_IJNS7_ILi128EEESA_NS7_ILi256EEEEEELi256ENS_12float_e4m3_tEfNS_4arch4Sm90ELb1ELb0ELb0ELb1ELb0ELb0ELb0ELb1ELb1ELb0ELb0ELb0EEENS1_21CollectiveEpilogueFwdINS6_IJSA_SB_SA_EEES9_NS_10bfloat16_tESF_Li256ELb1ELb0ELb0ELb1EEENS1_36VarlenDynamicPersistentTileSchedulerILi128ELi128ELi256ELi128ELb0ELb0ELb1ELb1ELb1ELb1EEEEEEEEEvNT_6ParamsE --------------------------
	.section	.nv.shared._ZN7cutlass13device_kernelIN5flash11enable_sm90INS1_16FlashAttnFwdSm90INS1_25CollectiveMainloopFwdSm90ILi2EN4cute5tupleIJNS5_1CILi1EEES8_S8_EEENS6_IJNS7_ILi128EEESA_NS7_ILi256EEEEEELi256ENS_12float_e4m3_tEfNS_4arch4Sm90ELb1ELb0ELb0ELb1ELb0ELb0ELb0ELb1ELb1ELb0ELb0ELb0EEENS1_21CollectiveEpilogueFwdINS6_IJSA_SB_SA_EEES9_NS_10bfloat16_tESF_Li256ELb1ELb0ELb0ELb1EEENS1_36VarlenDynamicPersistentTileSchedulerILi128ELi128ELi256ELi128ELb0ELb0ELb1ELb1ELb1ELb1EEEEEEEEEvNT_6ParamsE,"aw",@nobits
	.sectionflags	@""
	.align	16
	.zero		1024


//--------------------- .nv.shared._ZN7cutlass13device_kernelIN5flash11enable_sm90INS1_16FlashAttnFwdSm90INS1_25CollectiveMainloopFwdSm90ILi2EN4cute5tupleIJNS5_1CILi1EEES8_S8_EEENS6_IJNS7_ILi128EEESA_NS7_ILi256EEEEEELi256ENS_12float_e4m3_tEfNS_4arch4Sm90ELb1ELb0ELb0ELb1ELb0ELb1ELb0ELb1ELb1ELb0ELb0ELb0EEENS1_21CollectiveEpilogueFwdINS6_IJSA_SB_SA_EEES9_NS_10bfloat16_tESF_Li256ELb1ELb0ELb0ELb1EEENS1_36VarlenDynamicPersistentTileSchedulerILi128ELi128ELi256ELi128ELb0ELb0ELb1ELb1ELb1ELb1EEEEEEEEEvNT_6ParamsE --------------------------
	.section	.nv.shared._ZN7cutlass13device_kernelIN5flash11enable_sm90INS1_16FlashAttnFwdSm90INS1_25CollectiveMainloopFwdSm90ILi2EN4cute5tupleIJNS5_1CILi1EEES8_S8_EEENS6_IJNS7_ILi128EEESA_NS7_ILi256EEEEEELi256ENS_12float_e4m3_tEfNS_4arch4Sm90ELb1ELb0ELb0ELb1ELb0ELb1ELb0ELb1ELb1ELb0ELb0ELb0EEENS1_21CollectiveEpilogueFwdINS6_IJSA_SB_SA_EEES9_NS_10bfloat16_tESF_Li256ELb1ELb0ELb0ELb1EEENS1_36VarlenDynamicPersistentTileSchedulerILi128ELi128ELi256ELi128ELb0ELb0ELb1ELb1ELb1ELb1EEEEEEEEEvNT_6ParamsE,"aw",@nobits
	.sectionflags	@""
	.align	16
	.zero		1024


//--------------------- .nv.shared._ZN7cutlass13device_kernelIN5flash11enable_sm90INS1_16FlashAttnFwdSm90INS1_25CollectiveMainloopFwdSm90ILi2EN4cute5tupleIJNS5_1CILi1EEES8_S8_EEENS6_IJNS7_ILi128EEENS7_ILi160EEENS7_ILi192EEEEEELi192ENS_12float_e4m3_tEfNS_4arch4Sm90ELb0ELb0ELb0ELb0ELb0ELb0ELb0ELb1ELb1ELb0ELb0ELb0EEENS1_21CollectiveEpilogueFwdINS6_IJSA_SC_SB_EEES9_NS_10bfloat16_tESG_Li256ELb0ELb0ELb0ELb1EEENS1_29StaticPersistentTileSchedulerILb0EEEEEEEEEvNT_6ParamsE --------------------------
	.section	.nv.shared._ZN7cutlass13device_kernelIN5flash11enable_sm90INS1_16FlashAttnFwdSm90INS1_25CollectiveMainloopFwdSm90ILi2EN4cute5tupleIJNS5_1CILi1EEES8_S8_EEENS6_IJNS7_ILi128EEENS7_ILi160EEENS7_ILi192EEEEEELi192ENS_12float_e4m3_tEfNS_4arch4Sm90ELb0ELb0ELb0ELb0ELb0ELb0ELb0ELb1ELb1ELb0ELb0ELb0EEENS1_21CollectiveEpilogueFwdINS6_IJSA_SC_SB_EEES9_NS_10bfloat16_tESG_Li256ELb0ELb0ELb0ELb1EEENS1_29StaticPersistentTileSchedulerILb0EEEEEEEEEvNT_6ParamsE,"aw",@nobits
	.sectionflags	@""
	.align	16
	.zero		1024


//--------------------- .nv.shared._ZN7cutlass13device_kernelIN5flash11enable_sm90INS1_16FlashAttnFwdSm90INS1_25CollectiveMainloopFwdSm90ILi2EN4cute5tupleIJNS5_1CILi2EEENS7_ILi1EEES9_EEENS6_IJNS7_ILi128EEENS7_ILi160EEENS7_ILi192EEEEEELi192ENS_12float_e4m3_tEfNS_4arch4Sm90ELb0ELb0ELb0ELb0ELb0ELb0ELb0ELb1ELb1ELb0ELb0ELb0EEENS1_21CollectiveEpilogueFwdINS6_IJSB_SD_SC_EEESA_NS_10bfloat16_tESH_Li256ELb0ELb0ELb0ELb1EEENS1_29StaticPersistentTileSchedulerILb0EEEEEEEEEvNT_6ParamsE --------------------------
	.section	.nv.shared._ZN7cutlass13device_kernelIN5flash11enable_sm90INS1_16FlashAttnFwdSm90INS1_25CollectiveMainloopFwdSm90ILi2EN4cute5tupleIJNS5_1CILi2EEENS7_ILi1EEES9_EEENS6_IJNS7_ILi128EEENS7_ILi160EEENS7_ILi192EEEEEELi192ENS_12float_e4m3_tEfNS_4arch4Sm90ELb0ELb0ELb0ELb0ELb0ELb0ELb0ELb1ELb1ELb0ELb0ELb0EEENS1_21CollectiveEpilogueFwdINS6_IJSB_SD_SC_EEESA_NS_10bfloat16_tESH_Li256ELb0ELb0ELb0ELb1EEENS1_29StaticPersistentTileSchedulerILb0EEEEEEEEEvNT_6ParamsE,"aw",@nobits
	.sectionflags	@""
	.align	16
	.zero		1024


//--------------------- .nv.shared._ZN7cutlass13device_kernelIN5flash11enable_sm90INS1_16FlashAttnFwdSm90INS1_25CollectiveMainloopFwdSm90ILi2EN4cute5tupleIJNS5_1CILi1EEES8_S8_EEENS6_IJNS7_ILi128EEENS7_ILi160EEENS7_ILi192EEEEEELi192ENS_12float_e4m3_tEfNS_4arch4Sm90ELb0ELb0ELb0ELb1ELb0ELb0ELb0ELb1ELb1ELb0ELb0ELb0EEENS1_21CollectiveEpilogueFwdINS6_IJSA_SC_SB_EEES9_NS_10bfloat16_tESG_Li256ELb1ELb0ELb0ELb1EEENS1_36VarlenDynamicPersistentTileSchedulerILi128ELi160ELi256ELi128ELb0ELb0ELb1ELb0ELb1ELb1EEEEEEEEEvNT_6ParamsE --------------------------
	.section	.nv.shared._ZN7cutlass13device_kernelIN5flash11enable_sm90INS1_16FlashAttnFwdSm90INS1_25CollectiveMainloopFwdSm90ILi2EN4cute5tupleIJNS5_1CILi1EEES8_S8_EEENS6_IJNS7_ILi128EEENS7_ILi160EEENS7_ILi192EEEEEELi192ENS_12float_e4m3_tEfNS_4arch4Sm90ELb0ELb0ELb0ELb1ELb0ELb0ELb0ELb1ELb1ELb0ELb0ELb0EEENS1_21CollectiveEpilogueFwdINS6_IJSA_SC_SB_EEES9_NS_10bfloat16_tESG_Li256ELb1ELb0ELb0ELb1EEENS1_36VarlenDynamicPersistentTileSchedulerILi128ELi160ELi256ELi128ELb0ELb0ELb1ELb0ELb1ELb1EEEEEEEEEvNT_6ParamsE,"aw",@nobits
	.sectionflags	@""
	.align	16
	.zero		1024


//--------------------- .nv.shared._ZN7cutlass13device_kernelIN5flash11enable_sm90INS1_16FlashAttnFwdSm90INS1_25CollectiveMainloopFwdSm90ILi2EN4cute5tupleIJNS5_1CILi1EEES8_S8_EEENS6_IJNS7_ILi128EEENS7_ILi160EEENS7_ILi192EEEEEELi192ENS_12float_e4m3_tEfNS_4arch4Sm90ELb0ELb0ELb0ELb1ELb0ELb1ELb0ELb1ELb1ELb0ELb0ELb0EEENS1_21CollectiveEpilogueFwdINS6_IJSA_SC_SB_EEES9_NS_10bfloat16_tESG_Li256ELb1ELb0ELb0ELb1EEENS1_36VarlenDynamicPersistentTileSchedulerILi128ELi160ELi256ELi128ELb0ELb0ELb1ELb0ELb1ELb1EEEEEEEEEvNT_6ParamsE --------------------------
	.section	.nv.shared._ZN7cutlass13device_kernelIN5flash11enable_sm90INS1_16FlashAttnFwdSm90INS1_25CollectiveMainloopFwdSm90ILi2EN4cute5tupleIJNS5_1CILi1EEES8_S8_EEENS6_IJNS7_ILi128EEENS7_ILi160EEENS7_ILi192EEEEEELi192ENS_12float_e4m3_tEfNS_4arch4Sm90ELb0ELb0ELb0ELb1ELb0ELb1ELb0ELb1ELb1ELb0ELb0ELb0EEENS1_21CollectiveEpilogueFwdINS6_IJSA_SC_SB_EEES9_NS_10bfloat16_tESG_Li256ELb1ELb0ELb0ELb1EEENS1_36VarlenDynamicPersistentTileSchedulerILi128ELi160ELi256ELi128ELb0ELb0ELb1ELb0ELb1ELb1EEEEEEEEEvNT_6ParamsE,"aw",@nobits
	.sectionflags	@""
	.align	16
	.zero		1024


//--------------------- .nv.shared._ZN7cutlass13device_kernelIN5flash11enable_sm90INS1_16FlashAttnFwdSm90INS1_25CollectiveMainloopFwdSm90ILi2EN4cute5tupleIJNS5_1CILi1EEES8_S8_EEENS6_IJNS7_ILi128EEENS7_ILi160EEENS7_ILi192EEEEEELi192ENS_12float_e4m3_tEfNS_4arch4Sm90ELb0ELb1ELb0ELb0ELb0ELb0ELb0ELb1ELb1ELb0ELb0ELb0EEENS1_21CollectiveEpilogueFwdINS6_IJSA_SC_SB_EEES9_NS_10bfloat16_tESG_Li256ELb0ELb0ELb0ELb1EEENS1_30DynamicPersistentTileSchedulerILi256ELi128ELb0ELb0ELb1EEEEEEEEEvNT_6ParamsE --------------------------
	.section	.nv.shared._ZN7cutlass13device_kernelIN5flash11enable_sm90INS1_16FlashAttnFwdSm90INS1_25CollectiveMainloopFwdSm90ILi2EN4cute5tupleIJNS5_1CILi1EEES8_S8_EEENS6_IJNS7_ILi128EEENS7_ILi160EEENS7_ILi192EEEEEELi192ENS_12float_e4m3_tEfNS_4arch4Sm90ELb0ELb1ELb0ELb0ELb0ELb0ELb0ELb1ELb1ELb0ELb0ELb0EEENS1_21CollectiveEpilogueFwdINS6_IJSA_SC_SB_EEES9_NS_10bfloat16_tESG_Li256ELb0ELb0ELb0ELb1EEENS1_30DynamicPersistentTileSchedulerILi256ELi128ELb0ELb0ELb1EEEEEEEEEvNT_6ParamsE,"aw",@nobits
	.sectionflags	@""
	.align	16
	.zero		1024


//--------------------- .nv.shared._ZN7cutlass13device_kernelIN5flash11enable_sm90INS1_16FlashAttnFwdSm90INS1_25CollectiveMainloopFwdSm90ILi2EN4cute5tupleIJNS5_1CILi1EEES8_S8_EEENS6_IJNS7_ILi128EEENS7_ILi160EEENS7_ILi192EEEEEELi192ENS_12float_e4m3_tEfNS_4arch4Sm90ELb0ELb1ELb0ELb1ELb0ELb0ELb0ELb1ELb1ELb0ELb0ELb0EEENS1_21CollectiveEpilogueFwdINS6_IJSA_SC_SB_EEES9_NS_10bfloat16_tESG_Li256ELb1ELb0ELb0ELb1EEENS1_36VarlenDynamicPersistentTileSchedulerILi128ELi160ELi256ELi128ELb0ELb0ELb1ELb1ELb0ELb1EEEEEEEEEvNT_6ParamsE --------------------------
	.section	.nv.shared._ZN7cutlass13device_kernelIN5flash11enable_sm90INS1_16FlashAttnFwdSm90INS1_25CollectiveMainloopFwdSm90ILi2EN4cute5tupleIJNS5_1CILi1EEES8_S8_EEENS6_IJNS7_ILi128EEENS7_ILi160EEENS7_ILi192EEEEEELi192ENS_12float_e4m3_tEfNS_4arch4Sm90ELb0ELb1ELb0ELb1ELb0ELb0ELb0ELb1ELb1ELb0ELb0ELb0EEENS1_21CollectiveEpilogueFwdINS6_IJSA_SC_SB_EEES9_NS_10bfloat16_tESG_Li256ELb1ELb0ELb0ELb1EEENS1_36VarlenDynamicPersistentTileSchedulerILi128ELi160ELi256ELi128ELb0ELb0ELb1ELb1ELb0ELb1EEEEEEEEEvNT_6ParamsE,"aw",@nobits
	.sectionflags	@""
	.align	16
	.zero		1024


//--------------------- .nv.shared._ZN7cutlass13device_kernelIN5flash11enable_sm90INS1_16FlashAttnFwdSm90INS1_25CollectiveMainloopFwdSm90ILi2EN4cute5tupleIJNS5_1CILi1EEES8_S8_EEENS6_IJNS7_ILi128EEENS7_ILi160EEENS7_ILi192EEEEEELi192ENS_12float_e4m3_tEfNS_4arch4Sm90ELb0ELb1ELb0ELb1ELb0ELb1ELb0ELb1ELb1ELb0ELb0ELb0EEENS1_21CollectiveEpilogueFwdINS6_IJSA_SC_SB_EEES9_NS_10bfloat16_tESG_Li256ELb1ELb0ELb0ELb1EEENS1_36VarlenDynamicPersistentTileSchedulerILi128ELi160ELi256ELi128ELb0ELb0ELb1ELb1ELb0ELb1EEEEEEEEEvNT_6ParamsE --------------------------
	.section	.nv.shared._ZN7cutlass13device_kernelIN5flash11enable_sm90INS1_16FlashAttnFwdSm90INS1_25CollectiveMainloopFwdSm90ILi2EN4cute5tupleIJNS5_1CILi1EEES8_S8_EEENS6_IJNS7_ILi128EEENS7_ILi160EEENS7_ILi192EEEEEELi192ENS_12float_e4m3_tEfNS_4arch4Sm90ELb0ELb1ELb0ELb1ELb0ELb1ELb0ELb1ELb1ELb0ELb0ELb0EEENS1_21CollectiveEpilogueFwdINS6_IJSA_SC_SB_EEES9_NS_10bfloat16_tESG_Li256ELb1ELb0ELb0ELb1EEENS1_36VarlenDynamicPersistentTileSchedulerILi128ELi160ELi256ELi128ELb0ELb0ELb1ELb1ELb0ELb1EEEEEEEEEvNT_6ParamsE,"aw",@nobits
	.sectionflags	@""
	.align	16
	.zero		1024


//--------------------- .nv.shared._ZN7cutlass13device_kernelIN5flash11enable_sm90INS1_16FlashAttnFwdSm90INS1_25CollectiveMainloopFwdSm90ILi2EN4cute5tupleIJNS5_1CILi1EEES8_S8_EEENS6_IJNS7_ILi128EEENS7_ILi160EEENS7_ILi192EEEEEELi192ENS_12float_e4m3_tEfNS_4arch4Sm90ELb1ELb0ELb0ELb0ELb0ELb0ELb0ELb1ELb1ELb0ELb0ELb0EEENS1_21CollectiveEpilogueFwdINS6_IJSA_SC_SB_EEES9_NS_10bfloat16_tESG_Li256ELb0ELb0ELb0ELb1EEENS1_30DynamicPersistentTileSchedulerILi256ELi128ELb0ELb0ELb1EEEEEEEEEvNT_6ParamsE --------------------------
	.section	.nv.shared._ZN7cutlass13device_kernelIN5flash11enable_sm90INS1_16FlashAttnFwdSm90INS1_25CollectiveMainloopFwdSm90ILi2EN4cute5tupleIJNS5_1CILi1EEES8_S8_EEENS6_IJNS7_ILi128EEENS7_ILi160EEENS7_ILi192EEEEEELi192ENS_12float_e4m3_tEfNS_4arch4Sm90ELb1ELb0ELb0ELb0ELb0ELb0ELb0ELb1ELb1ELb0ELb0ELb0EEENS1_21CollectiveEpilogueFwdINS6_IJSA_SC_SB_EEES9_NS_10bfloat16_tESG_Li256ELb0ELb0ELb0ELb1EEENS1_30DynamicPersistentTileSchedulerILi256ELi128ELb0ELb0ELb1EEEEEEEEEvNT_6ParamsE,"aw",@nobits
	.sectionflags	@""
	.align	16
	.zero		1024


//--------------------- .nv.shared._ZN7cutlass13device_kernelIN5flash11enable_sm90INS1_16FlashAttnFwdSm90INS1_25CollectiveMainloopFwdSm90ILi2EN4cute5tupleIJNS5_1CILi1EEES8_S8_EEENS6_IJNS7_ILi128EEENS7_ILi160EEENS7_ILi192EEEEEELi192ENS_12float_e4m3_tEfNS_4arch4Sm90ELb1ELb0ELb0ELb1ELb0ELb0ELb0ELb1ELb1ELb0ELb0ELb0EEENS1_21CollectiveEpilogueFwdINS6_IJSA_SC_SB_EEES9_NS_10bfloat16_tESG_Li256ELb1ELb0ELb0ELb1EEENS1_36VarlenDynamicPersistentTileSchedulerILi128ELi160ELi256ELi128ELb0ELb0ELb1ELb1ELb1ELb1EEEEEEEEEvNT_6ParamsE --------------------------
	.section	.nv.shared._ZN7cutlass13device_kernelIN5flash11enable_sm90INS1_16FlashAttnFwdSm90INS1_25CollectiveMainloopFwdSm90ILi2EN4cute5tupleIJNS5_1CILi1EEES8_S8_EEENS6_IJNS7_ILi128EEENS7_ILi160EEENS7_ILi192EEEEEELi192ENS_12float_e4m3_tEfNS_4arch4Sm90ELb1ELb0ELb0ELb1ELb0ELb0ELb0ELb1ELb1ELb0ELb0ELb0EEENS1_21CollectiveEpilogueFwdINS6_IJSA_SC_SB_EEES9_NS_10bfloat16_tESG_Li256ELb1ELb0ELb0ELb1EEENS1_36VarlenDynamicPersistentTileSchedulerILi128ELi160ELi256ELi128ELb0ELb0ELb1ELb1ELb1ELb1EEEEEEEEEvNT_6ParamsE,"aw",@nobits
	.sectionflags	@""
	.align	16
	.zero		1024


//--------------------- .nv.shared._ZN7cutlass13device_kernelIN5flash11enable_sm90INS1_16FlashAttnFwdSm90INS1_25CollectiveMainloopFwdSm90ILi2EN4cute5tupleIJNS5_1CILi1EEES8_S8_EEENS6_IJNS7_ILi128EEENS7_ILi160EEENS7_ILi192EEEEEELi192ENS_12float_e4m3_tEfNS_4arch4Sm90ELb1ELb0ELb0ELb1ELb0ELb1ELb0ELb1ELb1ELb0ELb0ELb0EEENS1_21CollectiveEpilogueFwdINS6_IJSA_SC_SB_EEES9_NS_10bfloat16_tESG_Li256ELb1ELb0ELb0ELb1EEENS1_36VarlenDynamicPersistentTileSchedulerILi128ELi160ELi256ELi128ELb0ELb0ELb1ELb1ELb1ELb1EEEEEEEEEvNT_6ParamsE --------------------------
	.section	.nv.shared._ZN7cutlass13device_kernelIN5flash11enable_sm90INS1_16FlashAttnFwdSm90INS1_25CollectiveMainloopFwdSm90ILi2EN4cute5tupleIJNS5_1CILi1EEES8_S8_EEENS6_IJNS7_ILi128EEENS7_ILi160EEENS7_ILi192EEEEEELi192ENS_12float_e4m3_tEfNS_4arch4Sm90ELb1ELb0ELb0ELb1ELb0ELb1ELb0ELb1ELb1ELb0ELb0ELb0EEENS1_21CollectiveEpilogueFwdINS6_IJSA_SC_SB_EEES9_NS_10bfloat16_tESG_Li256ELb1ELb0ELb0ELb1EEENS1_36VarlenDynamicPersistentTileSchedulerILi128ELi160ELi256ELi128ELb0ELb0ELb1ELb1ELb1ELb1EEEEEEEEEvNT_6ParamsE,"aw",@nobits
	.sectionflags	@""
	.align	16
	.zero		1024


//--------------------- .nv.shared._ZN7cutlass13device_kernelIN5flash11enable_sm90INS1_16FlashAttnFwdSm90INS1_25CollectiveMainloopFwdSm90ILi2EN4cute5tupleIJNS5_1CILi1EEES8_S8_EEENS6_IJNS7_ILi128EEENS7_ILi224EEESA_EEELi128ENS_12float_e4m3_tEfNS_4arch4Sm90ELb0ELb0ELb0ELb0ELb0ELb0ELb0ELb1ELb1ELb0ELb0ELb0EEENS1_21CollectiveEpilogueFwdINS6_IJSA_SA_SB_EEES9_NS_10bfloat16_tESF_Li256ELb0ELb0ELb0ELb1EEENS1_29StaticPersistentTileSchedulerILb0EEEEEEEEEvNT_6ParamsE --------------------------
	.section	.nv.shared._ZN7cutlass13device_kernelIN5flash11enable_sm90INS1_16FlashAttnFwdSm90INS1_25CollectiveMainloopFwdSm90ILi2EN4cute5tupleIJNS5_1CILi1EEES8_S8_EEENS6_IJNS7_ILi128EEENS7_ILi224EEESA_EEELi128ENS_12float_e4m3_tEfNS_4arch4Sm90ELb0ELb0ELb0ELb0ELb0ELb0ELb0ELb1ELb1ELb0ELb0ELb0EEENS1_21CollectiveEpilogueFwdINS6_IJSA_SA_SB_EEES9_NS_10bfloat16_tESF_Li256ELb0ELb0ELb0ELb1EEENS1_29StaticPersistentTileSchedulerILb0EEEEEEEEEvNT_6ParamsE,"aw",@nobits
	.sectionflags	@""
	.align	16
	.zero		1024


//--------------------- .nv.shared._ZN7cutlass13device_kernelIN5flash11enable_sm90INS1_16FlashAttnFwdSm90INS1_25CollectiveMainloopFwdSm90ILi2EN4cute5tupleIJNS5_1CILi1EEES8_S8_EEENS6_IJNS7_ILi128EEENS7_ILi224EEESA_EEELi128ENS_12float_e4m3_tEfNS_4arch4Sm90ELb0ELb0ELb0ELb1ELb0ELb0ELb0ELb1ELb1ELb0ELb0ELb0EEENS1_21CollectiveEpilogueFwdINS6_IJSA_SA_SB_EEES9_NS_10bfloat16_tESF_Li256ELb1ELb0ELb0ELb1EEENS1_36VarlenDynamicPersistentTileSchedulerILi128ELi224ELi256ELi128ELb0ELb0ELb1ELb0ELb1ELb1EEEEEEEEEvNT_6ParamsE --------------------------
	.section	.nv.shared._ZN7cutlass13device_kernelIN5flash11enable_sm90INS1_16FlashAttnFwdSm90INS1_25CollectiveMainloopFwdSm90ILi2EN4cute5tupleIJNS5_1CILi1EEES8_S8_EEENS6_IJNS7_ILi128EEENS7_ILi224EEESA_EEELi128ENS_12float_e4m3_tEfNS_4arch4Sm90ELb0ELb0ELb0ELb1ELb0ELb0ELb0ELb1ELb1ELb0ELb0ELb0EEENS1_21CollectiveEpilogueFwdINS6_IJSA_SA_SB_EEES9_NS_10bfloat16_tESF_Li256ELb1ELb0ELb0ELb1EEENS1_36VarlenDynamicPersistentTileSchedulerILi128ELi224ELi256ELi128ELb0ELb0ELb1ELb0ELb1ELb1EEEEEEEEEvNT_6ParamsE,"aw",@nobits
	.sectionflags	@""
	.align	16
	.zero		1024


//--------------------- .nv.shared._ZN7cutlass13device_kernelIN5flash11enable_sm90INS1_16FlashAttnFwdSm90INS1_25CollectiveMainloopFwdSm90ILi2EN4cute5tupleIJNS5_1CILi1EEES8_S8_EEENS6_IJNS7_ILi128EEENS7_ILi224EEESA_EEELi128ENS_12float_e4m3_tEfNS_4arch4Sm90ELb0ELb0ELb0ELb1ELb0ELb1ELb0ELb1ELb1ELb0ELb0ELb0EEENS1_21CollectiveEpilogueFwdINS6_IJSA_SA_SB_EEES9_NS_10bfloat16_tESF_Li256ELb1ELb0ELb0ELb1EEENS1_36VarlenDynamicPersistentTileSchedulerILi128ELi224ELi256ELi128ELb0ELb0ELb1ELb0ELb1ELb1EEEEEEEEEvNT_6ParamsE --------------------------
	.section	.nv.shared._ZN7cutlass13device_kernelIN5flash11enable_sm90INS1_16FlashAttnFwdSm90INS1_25CollectiveMainloopFwdSm90ILi2EN4cute5tupleIJNS5_1CILi1EEES8_S8_EEENS6_IJNS7_ILi128EEENS7_ILi224EEESA_EEELi128ENS_12float_e4m3_tEfNS_4arch4Sm90ELb0ELb0ELb0ELb1ELb0ELb1ELb0ELb1ELb1ELb0ELb0ELb0EEENS1_21CollectiveEpilogueFwdINS6_IJSA_SA_SB_EEES9_NS_10bfloat16_tESF_Li256ELb1ELb0ELb0ELb1EEENS1_36VarlenDynamicPersistentTileSchedulerILi128ELi224ELi256ELi128ELb0ELb0ELb1ELb0ELb1ELb1EEEEEEEEEvNT_6ParamsE,"aw",@nobits
	.sectionflags	@""
	.align	16
	.zero		1024


//--------------------- .nv.shared._ZN7cutlass13device_kernelIN5flash11enable_sm90INS1_16FlashAttnFwdSm90INS1_25CollectiveMainloopFwdSm90ILi2EN4cute5tupleIJNS5_1CILi1EEES8_S8_EEENS6_IJNS7_ILi128EEENS7_ILi224EEESA_EEELi128ENS_12float_e4m3_tEfNS_4arch4Sm90ELb0ELb1ELb0ELb0ELb0ELb0ELb0ELb1ELb1ELb0ELb0ELb0EEENS1_21CollectiveEpilogueFwdINS6_IJSA_SA_SB_EEES9_NS_10bfloat16_tESF_Li256ELb0ELb0ELb0ELb1EEENS1_30DynamicPersistentTileSchedulerILi256ELi128ELb0ELb0ELb1EEEEEEEEEvNT_6ParamsE --------------------------
	.section	.nv.shared._ZN7cutlass13device_kernelIN5flash11enable_sm90INS1_16FlashAttnFwdSm90INS1_25CollectiveMainloopFwdSm90ILi2EN4cute5tupleIJNS5_1CILi1EEES8_S8_EEENS6_IJNS7_ILi128EEENS7_ILi224EEESA_EEELi128ENS_12float_e4m3_tEfNS_4arch4Sm90ELb0ELb1ELb0ELb0ELb0ELb0ELb0ELb1ELb1ELb0ELb0ELb0EEENS1_21CollectiveEpilogueFwdINS6_IJSA_SA_SB_EEES9_NS_10bfloat16_tESF_Li256ELb0ELb0ELb0ELb1EEENS1_30DynamicPersistentTileSchedulerILi256ELi128ELb0ELb0ELb1EEEEEEEEEvNT_6ParamsE,"aw",@nobits
	.sectionflags	@""
	.align	16
	.zero		1024


//--------------------- .nv.shared._ZN7cutlass13device_kernelIN5flash11enable_sm90INS1_16FlashAttnFwdSm90INS1_25CollectiveMainloopFwdSm90ILi2EN4cute5tupleIJNS5_1CILi1EEES8_S8_EEENS6_IJNS7_ILi128EEENS7_ILi224EEESA_EEELi128ENS_12float_e4m3_tEfNS_4arch4Sm90ELb0ELb1ELb0ELb1ELb0ELb0ELb0ELb1ELb1ELb0ELb0ELb0EEENS1_21CollectiveEpilogueFwdINS6_IJSA_SA_SB_EEES9_NS_10bfloat16_tESF_Li256ELb1ELb0ELb0ELb1EEENS1_36VarlenDynamicPersistentTileSchedulerILi128ELi224ELi256ELi128ELb0ELb0ELb1ELb1ELb0ELb1EEEEEEEEEvNT_6ParamsE --------------------------
	.section	.nv.shared._ZN7cutlass13device_kernelIN5flash11enable_sm90INS1_16FlashAttnFwdSm90INS1_25CollectiveMainloopFwdSm90ILi2EN4cute5tupleIJNS5_1CILi1EEES8_S8_EEENS6_IJNS7_ILi128EEENS7_ILi224EEESA_EEELi128ENS_12float_e4m3_tEfNS_4arch4Sm90ELb0ELb1ELb0ELb1ELb0ELb0ELb0ELb1ELb1ELb0ELb0ELb0EEENS1_21CollectiveEpilogueFwdINS6_IJSA_SA_SB_EEES9_NS_10bfloat16_tESF_Li256ELb1ELb0ELb0ELb1EEENS1_36VarlenDynamicPersistentTileSchedulerILi128ELi224ELi256ELi128ELb0ELb0ELb1ELb1ELb0ELb1EEEEEEEEEvNT_6ParamsE,"aw",@nobits
	.sectionflags	@""
	.align	16
	.zero		1024


//--------------------- .nv.shared._ZN7cutlass13device_kernelIN5flash11enable_sm90INS1_16FlashAttnFwdSm90INS1_25CollectiveMainloopFwdSm90ILi2EN4cute5tupleIJNS5_1CILi1EEES8_S8_EEENS6_IJNS7_ILi128EEENS7_ILi224EEESA_EEELi128ENS_12float_e4m3_tEfNS_4arch4Sm90ELb0ELb1ELb0ELb1ELb0ELb1ELb0ELb1ELb1ELb0ELb0ELb0EEENS1_21CollectiveEpilogueFwdINS6_IJSA_SA_SB_EEES9_NS_10bfloat16_tESF_Li256ELb1ELb0ELb0ELb1EEENS1_36VarlenDynamicPersistentTileSchedulerILi128ELi224ELi256ELi128ELb0ELb0ELb1ELb1ELb0ELb1EEEEEEEEEvNT_6ParamsE --------------------------
	.section	.nv.shared._ZN7cutlass13device_kernelIN5flash11enable_sm90INS1_16FlashAttnFwdSm90INS1_25CollectiveMainloopFwdSm90ILi2EN4cute5tupleIJNS5_1CILi1EEES8_S8_EEENS6_IJNS7_ILi128EEENS7_ILi224EEESA_EEELi128ENS_12float_e4m3_tEfNS_4arch4Sm90ELb0ELb1ELb0ELb1ELb0ELb1ELb0ELb1ELb1ELb0ELb0ELb0EEENS1_21CollectiveEpilogueFwdINS6_IJSA_SA_SB_EEES9_NS_10bfloat16_tESF_Li256ELb1ELb0ELb0ELb1EEENS1_36VarlenDynamicPersistentTileSchedulerILi128ELi224ELi256ELi128ELb0ELb0ELb1ELb1ELb0ELb1EEEEEEEEEvNT_6ParamsE,"aw",@nobits
	.sectionflags	@""
	.align	16
	.zero		1024


//--------------------- .nv.shared._ZN7cutlass13device_kernelIN5flash11enable_sm90INS1_16FlashAttnFwdSm90INS1_25CollectiveMainloopFwdSm90ILi2EN4cute5tupleIJNS5_1CILi1EEES8_S8_EEENS6_IJNS7_ILi128EEENS7_ILi224EEESA_EEELi128ENS_12float_e4m3_tEfNS_4arch4Sm90ELb1ELb0ELb0ELb0ELb0ELb0ELb0ELb1ELb1ELb0ELb0ELb0EEENS1_21CollectiveEpilogueFwdINS6_IJSA_SA_SB_EEES9_NS_10bfloat16_tESF_Li256ELb0ELb0ELb0ELb1EEENS1_30DynamicPersistentTileSchedulerILi256ELi128ELb0ELb0ELb1EEEEEEEEEvNT_6ParamsE --------------------------
	.section	.nv.shared._ZN7cutlass13device_kernelIN5flash11enable_sm90INS1_16FlashAttnFwdSm90INS1_25CollectiveMainloopFwdSm90ILi2EN4cute5tupleIJNS5_1CILi1EEES8_S8_EEENS6_IJNS7_ILi128EEENS7_ILi224EEESA_EEELi128ENS_12float_e4m3_tEfNS_4arch4Sm90ELb1ELb0ELb0ELb0ELb0ELb0ELb0ELb1ELb1ELb0ELb0ELb0EEENS1_21CollectiveEpilogueFwdINS6_IJSA_SA_SB_EEES9_NS_10bfloat16_tESF_Li256ELb0ELb0ELb0ELb1EEENS1_30DynamicPersistentTileSchedulerILi256ELi128ELb0ELb0ELb1EEEEEEEEEvNT_6ParamsE,"aw",@nobits
	.sectionflags	@""
	.align	16
	.zero		1024


//--------------------- .nv.shared._ZN7cutlass13device_kernelIN5flash11enable_sm90INS1_16FlashAttnFwdSm90INS1_25CollectiveMainloopFwdSm90ILi2EN4cute5tupleIJNS5_1CILi1EEES8_S8_EEENS6_IJNS7_ILi128EEENS7_ILi224EEESA_EEELi128ENS_12float_e4m3_tEfNS_4arch4Sm90ELb1ELb0ELb0ELb1ELb0ELb0ELb0ELb1ELb1ELb0ELb0ELb0EEENS1_21CollectiveEpilogueFwdINS6_IJSA_SA_SB_EEES9_NS_10bfloat16_tESF_Li256ELb1ELb0ELb0ELb1EEENS1_36VarlenDynamicPersistentTileSchedulerILi128ELi224ELi256ELi128ELb0ELb0ELb1ELb1ELb1ELb1EEEEEEEEEvNT_6ParamsE --------------------------
	.section	.nv.shared._ZN7cutlass13device_kernelIN5flash11enable_sm90INS1_16FlashAttnFwdSm90INS1_25CollectiveMainloopFwdSm90ILi2EN4cute5tupleIJNS5_1CILi1EEES8_S8_EEENS6_IJNS7_ILi128EEENS7_ILi224EEESA_EEELi128ENS_12float_e4m3_tEfNS_4arch4Sm90ELb1ELb0ELb0ELb1ELb0ELb0ELb0ELb1ELb1ELb0ELb0ELb0EEENS1_21CollectiveEpilogueFwdINS6_IJSA_SA_SB_EEES9_NS_10bfloat16_tESF_Li256ELb1ELb0ELb0ELb1EEENS1_36VarlenDynamicPersistentTileSchedulerILi128ELi224ELi256ELi128ELb0ELb0ELb1ELb1ELb1ELb1EEEEEEEEEvNT_6ParamsE,"aw",@nobits
	.sectionflags	@""
	.align	16
	.zero		1024


//--------------------- .nv.shared._ZN7cutlass13device_kernelIN5flash11enable_sm90INS1_16FlashAttnFwdSm90INS1_25CollectiveMainloopFwdSm90ILi2EN4cute5tupleIJNS5_1CILi1EEES8_S8_EEENS6_IJNS7_ILi128EEENS7_ILi224EEESA_EEELi128ENS_12float_e4m3_tEfNS_4arch4Sm90ELb1ELb0ELb0ELb1ELb0ELb1ELb0ELb1ELb1ELb0ELb0ELb0EEENS1_21CollectiveEpilogueFwdINS6_IJSA_SA_SB_EEES9_NS_10bfloat16_tESF_Li256ELb1ELb0ELb0ELb1EEENS1_36VarlenDynamicPersistentTileSchedulerILi128ELi224ELi256ELi128ELb0ELb0ELb1ELb1ELb1ELb1EEEEEEEEEvNT_6ParamsE --------------------------
	.section	.nv.shared._ZN7cutlass13device_kernelIN5flash11enable_sm90INS1_16FlashAttnFwdSm90INS1_25CollectiveMainloopFwdSm90ILi2EN4cute5tupleIJNS5_1CILi1EEES8_S8_EEENS6_IJNS7_ILi128EEENS7_ILi224EEESA_EEELi128ENS_12float_e4m3_tEfNS_4arch4Sm90ELb1ELb0ELb0ELb1ELb0ELb1ELb0ELb1ELb1ELb0ELb0ELb0EEENS1_21CollectiveEpilogueFwdINS6_IJSA_SA_SB_EEES9_NS_10bfloat16_tESF_Li256ELb1ELb0ELb0ELb1EEENS1_36VarlenDynamicPersistentTileSchedulerILi128ELi224ELi256ELi128ELb0ELb0ELb1ELb1ELb1ELb1EEEEEEEEEvNT_6ParamsE,"aw",@nobits
	.sectionflags	@""
	.align	16
	.zero		1024


//--------------------- .nv.shared._ZN7cutlass13device_kernelIN5flash11enable_sm90INS1_16FlashAttnFwdSm90INS1_25CollectiveMainloopFwdSm90ILi2EN4cute5tupleIJNS5_1CILi1EEES8_S8_EEENS6_IJNS7_ILi192EEENS7_ILi128EEENS7_ILi96EEEEEELi96ENS_12float_e4m3_tEfNS_4arch4Sm90ELb0ELb0ELb0ELb0ELb0ELb0ELb0ELb1ELb1ELb0ELb0ELb0EEENS1_21CollectiveEpilogueFwdINS6_IJSA_SC_SB_EEES9_NS_10bfloat16_tESG_Li384ELb0ELb0ELb0ELb1EEENS1_29StaticPersistentTileSchedulerILb0EEEEEEEEEvNT_6ParamsE --------------------------
	.section	.nv.shared._ZN7cutlass13device_kernelIN5flash11enable_sm90INS1_16FlashAttnFwdSm90INS1_25CollectiveMainloopFwdSm90ILi2EN4cute5tupleIJNS5_1CILi1EEES8_S8_EEENS6_IJNS7_ILi192EEENS7_ILi128EEENS7_ILi96EEEEEELi96ENS_12float_e4m3_tEfNS_4arch4Sm90ELb0ELb0ELb0ELb0ELb0ELb0ELb0ELb1ELb1ELb0ELb0ELb0EEENS1_21CollectiveEpilogueFwdINS6_IJSA_SC_SB_EEES9_NS_10bfloat16_tESG_Li384ELb0ELb0ELb0ELb1EEENS1_29StaticPersistentTileSchedulerILb0EEEEEEEEEvNT_6ParamsE,"aw",@nobits
	.sectionflags	@""
	.align	16
	.zero		1024


//--------------------- .nv.shared._ZN7cutlass13device_kernelIN5flash11enable_sm90INS1_16FlashAttnFwdSm90INS1_25CollectiveMainloopFwdSm90ILi2EN4cute5tupleIJNS5_1CILi1EEES8_S8_EEENS6_IJNS7_ILi192EEENS7_ILi128EEENS7_ILi96EEEEEELi96ENS_12float_e4m3_tEfNS_4arch4Sm90ELb0ELb0ELb0ELb1ELb0ELb0ELb0ELb1ELb1ELb0ELb0ELb0EEENS1_21CollectiveEpilogueFwdINS6_IJSA_SC_SB_EEES9_NS_10bfloat16_tESG_Li384ELb1ELb0ELb0ELb1EEENS1_36VarlenDynamicPersistentTileSchedulerILi192ELi128ELi384ELi128ELb0ELb0ELb1ELb0ELb1ELb1EEEEEEEEEvNT_6ParamsE --------------------------
	.section	.nv.shared._ZN7cutlass13device_kernelIN5flash11enable_sm90INS1_16FlashAttnFwdSm90INS1_25CollectiveMainloopFwdSm90ILi2EN4cute5tupleIJNS5_1CILi1EEES8_S8_EEENS6_IJNS7_ILi192EEENS7_ILi128EEENS7_ILi96EEEEEELi96ENS_12float_e4m3_tEfNS_4arch4Sm90ELb0ELb0ELb0ELb1ELb0ELb0ELb0ELb1ELb1ELb0ELb0ELb0EEENS1_21CollectiveEpilogueFwdINS6_IJSA_SC_SB_EEES9_NS_10bfloat16_tESG_Li384ELb1ELb0ELb0ELb1EEENS1_36VarlenDynamicPersistentTileSchedulerILi192ELi128ELi384ELi128ELb0ELb0ELb1ELb0ELb1ELb1EEEEEEEEEvNT_6ParamsE,"aw",@nobits
	.sectionflags	@""
	.align	16
	.zero		1024


//--------------------- .nv.shared._ZN7cutlass13device_kernelIN5flash11enable_sm90INS1_16FlashAttnFwdSm90INS1_25CollectiveMainloopFwdSm90ILi2EN4cute5tupleIJNS5_1CILi1EEES8_S8_EEENS6_IJNS7_ILi192EEENS7_ILi128EEENS7_ILi96EEEEEELi96ENS_12float_e4m3_tEfNS_4arch4Sm90ELb0ELb0ELb0ELb1ELb0ELb1ELb0ELb1ELb1ELb0ELb0ELb0EEENS1_21CollectiveEpilogueFwdINS6_IJSA_SC_SB_EEES9_NS_10bfloat16_tESG_Li384ELb1ELb0ELb0ELb1EEENS1_36VarlenDynamicPersistentTileSchedulerILi192ELi128ELi384ELi128ELb0ELb0ELb1ELb0ELb1ELb1EEEEEEEEEvNT_6ParamsE --------------------------
	.section	.nv.shared._ZN7cutlass13device_kernelIN5flash11enable_sm90INS1_16FlashAttnFwdSm90INS1_25CollectiveMainloopFwdSm90ILi2EN4cute5tupleIJNS5_1CILi1EEES8_S8_EEENS6_IJNS7_ILi192EEENS7_ILi128EEENS7_ILi96EEEEEELi96ENS_12float_e4m3_tEfNS_4arch4Sm90ELb0ELb0ELb0ELb1ELb0ELb1ELb0ELb1ELb1ELb0ELb0ELb0EEENS1_21CollectiveEpilogueFwdINS6_IJSA_SC_SB_EEES9_NS_10bfloat16_tESG_Li384ELb1ELb0ELb0ELb1EEENS1_36VarlenDynamicPersistentTileSchedulerILi192ELi128ELi384ELi128ELb0ELb0ELb1ELb0ELb1ELb1EEEEEEEEEvNT_6ParamsE,"aw",@nobits
	.sectionflags	@""
	.align	16
	.zero		1024


//--------------------- .nv.shared._ZN7cutlass13device_kernelIN5flash11enable_sm90INS1_16FlashAttnFwdSm90INS1_25CollectiveMainloopFwdSm90ILi2EN4cute5tupleIJNS5_1CILi1EEES8_S8_EEENS6_IJNS7_ILi192EEENS7_ILi128EEENS7_ILi96EEEEEELi96ENS_12float_e4m3_tEfNS_4arch4Sm90ELb0ELb1ELb0ELb0ELb0ELb0ELb0ELb1ELb1ELb0ELb0ELb0EEENS1_21CollectiveEpilogueFwdINS6_IJSA_SC_SB_EEES9_NS_10bfloat16_tESG_Li384ELb0ELb0ELb0ELb1EEENS1_30DynamicPersistentTileSchedulerILi384ELi128ELb0ELb0ELb1EEEEEEEEEvNT_6ParamsE --------------------------
	.section	.nv.shared._ZN7cutlass13device_kernelIN5flash11enable_sm90INS1_16FlashAttnFwdSm90INS1_25CollectiveMainloopFwdSm90ILi2EN4cute5tupleIJNS5_1CILi1EEES8_S8_EEENS6_IJNS7_ILi192EEENS7_ILi128EEENS7_ILi96EEEEEELi96ENS_12float_e4m3_tEfNS_4arch4Sm90ELb0ELb1ELb0ELb0ELb0ELb0ELb0ELb1ELb1ELb0ELb0ELb0EEENS1_21CollectiveEpilogueFwdINS6_IJSA_SC_SB_EEES9_NS_10bfloat16_tESG_Li384ELb0ELb0ELb0ELb1EEENS1_30DynamicPersistentTileSchedulerILi384ELi128ELb0ELb0ELb1EEEEEEEEEvNT_6ParamsE,"aw",@nobits
	.sectionflags	@""
	.align	16
	.zero		1024


//--------------------- .nv.shared._ZN7cutlass13device_kernelIN5flash11enable_sm90INS1_16FlashAttnFwdSm90INS1_25CollectiveMainloopFwdSm90ILi2EN4cute5tupleIJNS5_1CILi1EEES8_S8_EEENS6_IJNS7_ILi192EEENS7_ILi128EEENS7_ILi96EEEEEELi96ENS_12float_e4m3_tEfNS_4arch4Sm90ELb0ELb1ELb0ELb1ELb0ELb0ELb0ELb1ELb1ELb0ELb0ELb0EEENS1_21CollectiveEpilogueFwdINS6_IJSA_SC_SB_EEES9_NS_10bfloat16_tESG_Li384ELb1ELb0ELb0ELb1EEENS1_36VarlenDynamicPersistentTileSchedulerILi192ELi128ELi384ELi128ELb0ELb0ELb1ELb1ELb0ELb1EEEEEEEEEvNT_6ParamsE --------------------------
	.section	.nv.shared._ZN7cutlass13device_kernelIN5flash11enable_sm90INS1_16FlashAttnFwdSm90INS1_25CollectiveMainloopFwdSm90ILi2EN4cute5tupleIJNS5_1CILi1EEES8_S8_EEENS6_IJNS7_ILi192EEENS7_ILi128EEENS7_ILi96EEEEEELi96ENS_12float_e4m3_tEfNS_4arch4Sm90ELb0ELb1ELb0ELb1ELb0ELb0ELb0ELb1ELb1ELb0ELb0ELb0EEENS1_21CollectiveEpilogueFwdINS6_IJSA_SC_SB_EEES9_NS_10bfloat16_tESG_Li384ELb1ELb0ELb0ELb1EEENS1_36VarlenDynamicPersistentTileSchedulerILi192ELi128ELi384ELi128ELb0ELb0ELb1ELb1ELb0ELb1EEEEEEEEEvNT_6ParamsE,"aw",@nobits
	.sectionflags	@""
	.align	16
	.zero		1024


//--------------------- .nv.shared._ZN7cutlass13device_kernelIN5flash11enable_sm90INS1_16FlashAttnFwdSm90INS1_25CollectiveMainloopFwdSm90ILi2EN4cute5tupleIJNS5_1CILi1EEES8_S8_EEENS6_IJNS7_ILi192EEENS7_ILi128EEENS7_ILi96EEEEEELi96ENS_12float_e4m3_tEfNS_4arch4Sm90ELb0ELb1ELb0ELb1ELb0ELb1ELb0ELb1ELb1ELb0ELb0ELb0EEENS1_21CollectiveEpilogueFwdINS6_IJSA_SC_SB_EEES9_NS_10bfloat16_tESG_Li384ELb1ELb0ELb0ELb1EEENS1_36VarlenDynamicPersistentTileSchedulerILi192ELi128ELi384ELi128ELb0ELb0ELb1ELb1ELb0ELb1EEEEEEEEEvNT_6ParamsE --------------------------
	.section	.nv.shared._ZN7cutlass13device_kernelIN5flash11enable_sm90INS1_16FlashAttnFwdSm90INS1_25CollectiveMainloopFwdSm90ILi2EN4cute5tupleIJNS5_1CILi1EEES8_S8_EEENS6_IJNS7_ILi192EEENS7_ILi128EEENS7_ILi96EEEEEELi96ENS_12float_e4m3_tEfNS_4arch4Sm90ELb0ELb1ELb0ELb1ELb0ELb1ELb0ELb1ELb1ELb0ELb0ELb0EEENS1_21CollectiveEpilogueFwdINS6_IJSA_SC_SB_EEES9_NS_10bfloat16_tESG_Li384ELb1ELb0ELb0ELb1EEENS1_36VarlenDynamicPersistentTileSchedulerILi192ELi128ELi384ELi128ELb0ELb0ELb1ELb1ELb0ELb1EEEEEEEEEvNT_6ParamsE,"aw",@nobits
	.sectionflags	@""
	.align	16
	.zero		1024


//--------------------- .nv.shared._ZN7cutlass13device_kernelIN5flash11enable_sm90INS1_16FlashAttnFwdSm90INS1_25CollectiveMainloopFwdSm90ILi2EN4cute5tupleIJNS5_1CILi1EEES8_S8_EEENS6_IJNS7_ILi192EEENS7_ILi128EEENS7_ILi96EEEEEELi96ENS_12float_e4m3_tEfNS_4arch4Sm90ELb1ELb0ELb0ELb0ELb0ELb0ELb0ELb1ELb1ELb0ELb0ELb0EEENS1_21CollectiveEpilogueFwdINS6_IJSA_SC_SB_EEES9_NS_10bfloat16_tESG_Li384ELb0ELb0ELb0ELb1EEENS1_30DynamicPersistentTileSchedulerILi384ELi128ELb0ELb0ELb1EEEEEEEEEvNT_6ParamsE --------------------------
	.section	.nv.shared._ZN7cutlass13device_kernelIN5flash11enable_sm90INS1_16FlashAttnFwdSm90INS1_25CollectiveMainloopFwdSm90ILi2EN4cute5tupleIJNS5_1CILi1EEES8_S8_EEENS6_IJNS7_ILi192EEENS7_ILi128EEENS7_ILi96EEEEEELi96ENS_12float_e4m3_tEfNS_4arch4Sm90ELb1ELb0ELb0ELb0ELb0ELb0ELb0ELb1ELb1ELb0ELb0ELb0EEENS1_21CollectiveEpilogueFwdINS6_IJSA_SC_SB_EEES9_NS_10bfloat16_tESG_Li384ELb0ELb0ELb0ELb1EEENS1_30DynamicPersistentTileSchedulerILi384ELi128ELb0ELb0ELb1EEEEEEEEEvNT_6ParamsE,"aw",@nobits
	.sectionflags	@""
	.align	16
	.zero		1024


//--------------------- .nv.shared._ZN7cutlass13device_kernelIN5flash11enable_sm90INS1_16FlashAttnFwdSm90INS1_25CollectiveMainloopFwdSm90ILi2EN4cute5tupleIJNS5_1CILi1EEES8_S8_EEENS6_IJNS7_ILi192EEENS7_ILi128EEENS7_ILi96EEEEEELi96ENS_12float_e4m3_tEfNS_4arch4Sm90ELb1ELb0ELb0ELb1ELb0ELb0ELb0ELb1ELb1ELb0ELb0ELb0EEENS1_21CollectiveEpilogueFwdINS6_IJSA_SC_SB_EEES9_NS_10bfloat16_tESG_Li384ELb1ELb0ELb0ELb1EEENS1_36VarlenDynamicPersistentTileSchedulerILi192ELi128ELi384ELi128ELb0ELb0ELb1ELb1ELb1ELb1EEEEEEEEEvNT_6ParamsE --------------------------
	.section	.nv.shared._ZN7cutlass13device_kernelIN5flash11enable_sm90INS1_16FlashAttnFwdSm90INS1_25CollectiveMainloopFwdSm90ILi2EN4cute5tupleIJNS5_1CILi1EEES8_S8_EEENS6_IJNS7_ILi192EEENS7_ILi128EEENS7_ILi96EEEEEELi96ENS_12float_e4m3_tEfNS_4arch4Sm90ELb1ELb0ELb0ELb1ELb0ELb0ELb0ELb1ELb1ELb0ELb0ELb0EEENS1_21CollectiveEpilogueFwdINS6_IJSA_SC_SB_EEES9_NS_10bfloat16_tESG_Li384ELb1ELb0ELb0ELb1EEENS1_36VarlenDynamicPersistentTileSchedulerILi192ELi128ELi384ELi128ELb0ELb0ELb1ELb1ELb1ELb1EEEEEEEEEvNT_6ParamsE,"aw",@nobits
	.sectionflags	@""
	.align	16
	.zero		1024


//--------------------- .nv.shared._ZN7cutlass13device_kernelIN5flash11enable_sm90INS1_16FlashAttnFwdSm90INS1_25CollectiveMainloopFwdSm90ILi2EN4cute5tupleIJNS5_1CILi1EEES8_S8_EEENS6_IJNS7_ILi192EEENS7_ILi128EEENS7_ILi96EEEEEELi96ENS_12float_e4m3_tEfNS_4arch4Sm90ELb1ELb0ELb0ELb1ELb0ELb1ELb0ELb1ELb1ELb0ELb0ELb0EEENS1_21CollectiveEpilogueFwdINS6_IJSA_SC_SB_EEES9_NS_10bfloat16_tESG_Li384ELb1ELb0ELb0ELb1EEENS1_36VarlenDynamicPersistentTileSchedulerILi192ELi128ELi384ELi128ELb0ELb0ELb1ELb1ELb1ELb1EEEEEEEEEvNT_6ParamsE --------------------------
	.section	.nv.shared._ZN7cutlass13device_kernelIN5flash11enable_sm90INS1_16FlashAttnFwdSm90INS1_25CollectiveMainloopFwdSm90ILi2EN4cute5tupleIJNS5_1CILi1EEES8_S8_EEENS6_IJNS7_ILi192EEENS7_ILi128EEENS7_ILi96EEEEEELi96ENS_12float_e4m3_tEfNS_4arch4Sm90ELb1ELb0ELb0ELb1ELb0ELb1ELb0ELb1ELb1ELb0ELb0ELb0EEENS1_21CollectiveEpilogueFwdINS6_IJSA_SC_SB_EEES9_NS_10bfloat16_tESG_Li384ELb1ELb0ELb0ELb1EEENS1_36VarlenDynamicPersistentTileSchedulerILi192ELi128ELi384ELi128ELb0ELb0ELb1ELb1ELb1ELb1EEEEEEEEEvNT_6ParamsE,"aw",@nobits
	.sectionflags	@""
	.align	16
	.zero		1024


//--------------------- .nv.shared._ZN7cutlass13device_kernelIN5flash11enable_sm90INS1_16FlashAttnFwdSm90INS1_25CollectiveMainloopFwdSm90ILi2EN4cute5tupleIJNS5_1CILi1EEES8_S8_EEENS6_IJNS7_ILi192EEENS7_ILi160EEENS7_ILi64EEEEEELi64ENS_12float_e4m3_tEfNS_4arch4Sm90ELb0ELb0ELb0ELb0ELb0ELb0ELb0ELb1ELb1ELb0ELb0ELb0EEENS1_21CollectiveEpilogueFwdINS6_IJSA_SC_SB_EEES9_NS_10bfloat16_tESG_Li384ELb0ELb0ELb0ELb1EEENS1_29StaticPersistentTileSchedulerILb0EEEEEEEEEvNT_6ParamsE --------------------------
	.section	.nv.shared._ZN7cutlass13device_kernelIN5flash11enable_sm90INS1_16FlashAttnFwdSm90INS1_25CollectiveMainloopFwdSm90ILi2EN4cute5tupleIJNS5_1CILi1EEES8_S8_EEENS6_IJNS7_ILi192EEENS7_ILi160EEENS7_ILi64EEEEEELi64ENS_12float_e4m3_tEfNS_4arch4Sm90ELb0ELb0ELb0ELb0ELb0ELb0ELb0ELb1ELb1ELb0ELb0ELb0EEENS1_21CollectiveEpilogueFwdINS6_IJSA_SC_SB_EEES9_NS_10bfloat16_tESG_Li384ELb0ELb0ELb0ELb1EEENS1_29StaticPersistentTileSchedulerILb0EEEEEEEEEvNT_6ParamsE,"aw",@nobits
	.sectionflags	@""
	.align	16
	.zero		1024


//--------------------- .nv.shared._ZN7cutlass13device_kernelIN5flash11enable_sm90INS1_16FlashAttnFwdSm90INS1_25CollectiveMainloopFwdSm90ILi2EN4cute5tupleIJNS5_1CILi1EEES8_S8_EEENS6_IJNS7_ILi192EEENS7_ILi160EEENS7_ILi64EEEEEELi64ENS_12float_e4m3_tEfNS_4arch4Sm90ELb0ELb0ELb0ELb1ELb0ELb0ELb0ELb1ELb1ELb0ELb0ELb0EEENS1_21CollectiveEpilogueFwdINS6_IJSA_SC_SB_EEES9_NS_10bfloat16_tESG_Li384ELb1ELb0ELb0ELb1EEENS1_36VarlenDynamicPersistentTileSchedulerILi192ELi160ELi384ELi128ELb0ELb0ELb1ELb0ELb1ELb1EEEEEEEEEvNT_6ParamsE --------------------------
	.section	.nv.shared._ZN7cutlass13device_kernelIN5flash11enable_sm90INS1_16FlashAttnFwdSm90INS1_25CollectiveMainloopFwdSm90ILi2EN4cute5tupleIJNS5_1CILi1EEES8_S8_EEENS6_IJNS7_ILi192EEENS7_ILi160EEENS7_ILi64EEEEEELi64ENS_12float_e4m3_tEfNS_4arch4Sm90ELb0ELb0ELb0ELb1ELb0ELb0ELb0ELb1ELb1ELb0ELb0ELb0EEENS1_21CollectiveEpilogueFwdINS6_IJSA_SC_SB_EEES9_NS_10bfloat16_tESG_Li384ELb1ELb0ELb0ELb1EEENS1_36VarlenDynamicPersistentTileSchedulerILi192ELi160ELi384ELi128ELb0ELb0ELb1ELb0ELb1ELb1EEEEEEEEEvNT_6ParamsE,"aw",@nobits
	.sectionflags	@""
	.align	16
	.zero		1024


//--------------------- .nv.shared._ZN7cutlass13device_kernelIN5flash11enable_sm90INS1_16FlashAttnFwdSm90INS1_25CollectiveMainloopFwdSm90ILi2EN4cute5tupleIJNS5_1CILi1EEES8_S8_EEENS6_IJNS7_ILi192EEENS7_ILi160EEENS7_ILi64EEEEEELi64ENS_12float_e4m3_tEfNS_4arch4Sm90ELb0ELb0ELb0ELb1ELb0ELb1ELb0ELb1ELb1ELb0ELb0ELb0EEENS1_21CollectiveEpilogueFwdINS6_IJSA_SC_SB_EEES9_NS_10bfloat16_tESG_Li384ELb1ELb0ELb0ELb1EEENS1_36VarlenDynamicPersistentTileSchedulerILi192ELi160ELi384ELi128ELb0ELb0ELb1ELb0ELb1ELb1EEEEEEEEEvNT_6ParamsE --------------------------
	.section	.nv.shared._ZN7cutlass13device_kernelIN5flash11enable_sm90INS1_16FlashAttnFwdSm90INS1_25CollectiveMainloopFwdSm90ILi2EN4cute5tupleIJNS5_1CILi1EEES8_S8_EEENS6_IJNS7_ILi192EEENS7_ILi160EEENS7_ILi64EEEEEELi64ENS_12float_e4m3_tEfNS_4arch4Sm90ELb0ELb0ELb0ELb1ELb0ELb1ELb0ELb1ELb1ELb0ELb0ELb0EEENS1_21CollectiveEpilogueFwdINS6_IJSA_SC_SB_EEES9_NS_10bfloat16_tESG_Li384ELb1ELb0ELb0ELb1EEENS1_36VarlenDynamicPersistentTileSchedulerILi192ELi160ELi384ELi128ELb0ELb0ELb1ELb0ELb1ELb1EEEEEEEEEvNT_6ParamsE,"aw",@nobits
	.sectionflags	@""
	.align	16
	.zero		1024


//--------------------- .nv.shared._ZN7cutlass13device_kernelIN5flash11enable_sm90INS1_16FlashAttnFwdSm90INS1_25CollectiveMainloopFwdSm90ILi2EN4cute5tupleIJNS5_1CILi1EEES8_S8_EEENS6_IJNS7_ILi192EEENS7_ILi160EEENS7_ILi64EEEEEELi64ENS_12float_e4m3_tEfNS_4arch4Sm90ELb0ELb1ELb0ELb0ELb0ELb0ELb0ELb1ELb1ELb0ELb0ELb0EEENS1_21CollectiveEpilogueFwdINS6_IJSA_SC_SB_EEES9_NS_10bfloat16_tESG_Li384ELb0ELb0ELb0ELb1EEENS1_30DynamicPersistentTileSchedulerILi384ELi128ELb0ELb0ELb1EEEEEEEEEvNT_6ParamsE --------------------------
	.section	.nv.shared._ZN7cutlass13device_kernelIN5flash11enable_sm90INS1_16FlashAttnFwdSm90INS1_25CollectiveMainloopFwdSm90ILi2EN4cute5tupleIJNS5_1CILi1EEES8_S8_EEENS6_IJNS7_ILi192EEENS7_ILi160EEENS7_ILi64EEEEEELi64ENS_12float_e4m3_tEfNS_4arch4Sm90ELb0ELb1ELb0ELb0ELb0ELb0ELb0ELb1ELb1ELb0ELb0ELb0EEENS1_21CollectiveEpilogueFwdINS6_IJSA_SC_SB_EEES9_NS_10bfloat16_tESG_Li384ELb0ELb0ELb0ELb1EEENS1_30DynamicPersistentTileSchedulerILi384ELi128ELb0ELb0ELb1EEEEEEEEEvNT_6ParamsE,"aw",@nobits
	.sectionflags	@""
	.align	16
	.zero		1024


//--------------------- .nv.shared._ZN7cutlass13device_kernelIN5flash11enable_sm90INS1_16FlashAttnFwdSm90INS1_25CollectiveMainloopFwdSm90ILi2EN4cute5tupleIJNS5_1CILi1EEES8_S8_EEENS6_IJNS7_ILi192EEENS7_ILi160EEENS7_ILi64EEEEEELi64ENS_12float_e4m3_tEfNS_4arch4Sm90ELb0ELb1ELb0ELb1ELb0ELb0ELb0ELb1ELb1ELb0ELb0ELb0EEENS1_21CollectiveEpilogueFwdINS6_IJSA_SC_SB_EEES9_NS_10bfloat16_tESG_Li384ELb1ELb0ELb0ELb1EEENS1_36VarlenDynamicPersistentTileSchedulerILi192ELi160ELi384ELi128ELb0ELb0ELb1ELb1ELb0ELb1EEEEEEEEEvNT_6ParamsE --------------------------
	.section	.nv.shared._ZN7cutlass13device_kernelIN5flash11enable_sm90INS1_16FlashAttnFwdSm90INS1_25CollectiveMainloopFwdSm90ILi2EN4cute5tupleIJNS5_1CILi1EEES8_S8_EEENS6_IJNS7_ILi192EEENS7_ILi160EEENS7_ILi64EEEEEELi64ENS_12float_e4m3_tEfNS_4arch4Sm90ELb0ELb1ELb0ELb1ELb0ELb0ELb0ELb1ELb1ELb0ELb0ELb0EEENS1_21CollectiveEpilogueFwdINS6_IJSA_SC_SB_EEES9_NS_10bfloat16_tESG_Li384ELb1ELb0ELb0ELb1EEENS1_36VarlenDynamicPersistentTileSchedulerILi192ELi160ELi384ELi128ELb0ELb0ELb1ELb1ELb0ELb1EEEEEEEEEvNT_6ParamsE,"aw",@nobits
	.sectionflags	@""
	.align	16
	.zero		1024


//--------------------- .nv.shared._ZN7cutlass13device_kernelIN5flash11enable_sm90INS1_16FlashAttnFwdSm90INS1_25CollectiveMainloopFwdSm90ILi2EN4cute5tupleIJNS5_1CILi1EEES8_S8_EEENS6_IJNS7_ILi192EEENS7_ILi160EEENS7_ILi64EEEEEELi64ENS_12float_e4m3_tEfNS_4arch4Sm90ELb0ELb1ELb0ELb1ELb0ELb1ELb0ELb1ELb1ELb0ELb0ELb0EEENS1_21CollectiveEpilogueFwdINS6_IJSA_SC_SB_EEES9_NS_10bfloat16_tESG_Li384ELb1ELb0ELb0ELb1EEENS1_36VarlenDynamicPersistentTileSchedulerILi192ELi160ELi384ELi128ELb0ELb0ELb1ELb1ELb0ELb1EEEEEEEEEvNT_6ParamsE --------------------------
	.section	.nv.shared._ZN7cutlass13device_kernelIN5flash11enable_sm90INS1_16FlashAttnFwdSm90INS1_25CollectiveMainloopFwdSm90ILi2EN4cute5tupleIJNS5_1CILi1EEES8_S8_EEENS6_IJNS7_ILi192EEENS7_ILi160EEENS7_ILi64EEEEEELi64ENS_12float_e4m3_tEfNS_4arch4Sm90ELb0ELb1ELb0ELb1ELb0ELb1ELb0ELb1ELb1ELb0ELb0ELb0EEENS1_21CollectiveEpilogueFwdINS6_IJSA_SC_SB_EEES9_NS_10bfloat16_tESG_Li384ELb1ELb0ELb0ELb1EEENS1_36VarlenDynamicPersistentTileSchedulerILi192ELi160ELi384ELi128ELb0ELb0ELb1ELb1ELb0ELb1EEEEEEEEEvNT_6ParamsE,"aw",@nobits
	.sectionflags	@""
	.align	16
	.zero		1024


//--------------------- .nv.shared._ZN7cutlass13device_kernelIN5flash11enable_sm90INS1_16FlashAttnFwdSm90INS1_25CollectiveMainloopFwdSm90ILi2EN4cute5tupleIJNS5_1CILi1EEES8_S8_EEENS6_IJNS7_ILi192EEENS7_ILi160EEENS7_ILi64EEEEEELi64ENS_12float_e4m3_tEfNS_4arch4Sm90ELb1ELb0ELb0ELb0ELb0ELb0ELb0ELb1ELb1ELb0ELb0ELb0EEENS1_21CollectiveEpilogueFwdINS6_IJSA_SC_SB_EEES9_NS_10bfloat16_tESG_Li384ELb0ELb0ELb0ELb1EEENS1_30DynamicPersistentTileSchedulerILi384ELi128ELb0ELb0ELb1EEEEEEEEEvNT_6ParamsE --------------------------
	.section	.nv.shared._ZN7cutlass13device_kernelIN5flash11enable_sm90INS1_16FlashAttnFwdSm90INS1_25CollectiveMainloopFwdSm90ILi2EN4cute5tupleIJNS5_1CILi1EEES8_S8_EEENS6_IJNS7_ILi192EEENS7_ILi160EEENS7_ILi64EEEEEELi64ENS_12float_e4m3_tEfNS_4arch4Sm90ELb1ELb0ELb0ELb0ELb0ELb0ELb0ELb1ELb1ELb0ELb0ELb0EEENS1_21CollectiveEpilogueFwdINS6_IJSA_SC_SB_EEES9_NS_10bfloat16_tESG_Li384ELb0ELb0ELb0ELb1EEENS1_30DynamicPersistentTileSchedulerILi384ELi128ELb0ELb0ELb1EEEEEEEEEvNT_6ParamsE,"aw",@nobits
	.sectionflags	@""
	.align	16
	.zero		1024


//--------------------- .nv.shared._ZN7cutlass13device_kernelIN5flash11enable_sm90INS1_16FlashAttnFwdSm90INS1_25CollectiveMainloopFwdSm90ILi2EN4cute5tupleIJNS5_1CILi1EEES8_S8_EEENS6_IJNS7_ILi192EEENS7_ILi160EEENS7_ILi64EEEEEELi64ENS_12float_e4m3_tEfNS_4arch4Sm90ELb1ELb0ELb0ELb1ELb0ELb0ELb0ELb1ELb1ELb0ELb0ELb0EEENS1_21CollectiveEpilogueFwdINS6_IJSA_SC_SB_EEES9_NS_10bfloat16_tESG_Li384ELb1ELb0ELb0ELb1EEENS1_36VarlenDynamicPersistentTileSchedulerILi192ELi160ELi384ELi128ELb0ELb0ELb1ELb1ELb1ELb1EEEEEEEEEvNT_6ParamsE --------------------------
	.section	.nv.shared._ZN7cutlass13device_kernelIN5flash11enable_sm90INS1_16FlashAttnFwdSm90INS1_25CollectiveMainloopFwdSm90ILi2EN4cute5tupleIJNS5_1CILi1EEES8_S8_EEENS6_IJNS7_ILi192EEENS7_ILi160EEENS7_ILi64EEEEEELi64ENS_12float_e4m3_tEfNS_4arch4Sm90ELb1ELb0ELb0ELb1ELb0ELb0ELb0ELb1ELb1ELb0ELb0ELb0EEENS1_21CollectiveEpilogueFwdINS6_IJSA_SC_SB_EEES9_NS_10bfloat16_tESG_Li384ELb1ELb0ELb0ELb1EEENS1_36VarlenDynamicPersistentTileSchedulerILi192ELi160ELi384ELi128ELb0ELb0ELb1ELb1ELb1ELb1EEEEEEEEEvNT_6ParamsE,"aw",@nobits
	.sectionflags	@""
	.align	16
	.zero		1024


//--------------------- .nv.shared._ZN7cutlass13device_kernelIN5flash11enable_sm90INS1_16FlashAttnFwdSm90INS1_25CollectiveMainloopFwdSm90ILi2EN4cute5tupleIJNS5_1CILi1EEES8_S8_EEENS6_IJNS7_ILi192EEENS7_ILi160EEENS7_ILi64EEEEEELi64ENS_12float_e4m3_tEfNS_4arch4Sm90ELb1ELb0ELb0ELb1ELb0ELb1ELb0ELb1ELb1ELb0ELb0ELb0EEENS1_21CollectiveEpilogueFwdINS6_IJSA_SC_SB_EEES9_NS_10bfloat16_tESG_Li384ELb1ELb0ELb0ELb1EEENS1_36VarlenDynamicPersistentTileSchedulerILi192ELi160ELi384ELi128ELb0ELb0ELb1ELb1ELb1ELb1EEEEEEEEEvNT_6ParamsE --------------------------
	.section	.nv.shared._ZN7cutlass13device_kernelIN5flash11enable_sm90INS1_16FlashAttnFwdSm90INS1_25CollectiveMainloopFwdSm90ILi2EN4cute5tupleIJNS5_1CILi1EEES8_S8_EEENS6_IJNS7_ILi192EEENS7_ILi160EEENS7_ILi64EEEEEELi64ENS_12float_e4m3_tEfNS_4arch4Sm90ELb1ELb0ELb0ELb1ELb0ELb1ELb0ELb1ELb1ELb0ELb0ELb0EEENS1_21CollectiveEpilogueFwdINS6_IJSA_SC_SB_EEES9_NS_10bfloat16_tESG_Li384ELb1ELb0ELb0ELb1EEENS1_36VarlenDynamicPersistentTileSchedulerILi192ELi160ELi384ELi128ELb0ELb0ELb1ELb1ELb1ELb1EEEEEEEEEvNT_6ParamsE,"aw",@nobits
	.sectionflags	@""
	.align	16
	.zero		1024


//--------------------- .nv.constant0._ZN7cutlass13device_kernelIN5flash11enable_sm90INS1_16FlashAttnFwdSm90INS1_25CollectiveMainloopFwdSm90ILi2EN4cute5tupleIJNS5_1CILi1EEES8_S8_EEENS6_IJNS7_ILi128EEESA_NS7_ILi256EEEEEELi256ENS_12float_e4m3_tEfNS_4arch4Sm90ELb0ELb0ELb0ELb0ELb0ELb0ELb0ELb1ELb1ELb0ELb0ELb0EEENS1_21CollectiveEpilogueFwdINS6_IJSA_SB_SA_EEES9_NS_10bfloat16_tESF_Li256ELb0ELb0ELb0ELb1EEENS1_29StaticPersistentTileSchedulerILb0EEEEEEEEEvNT_6ParamsE --------------------------
	.section	.nv.constant0._ZN7cutlass13device_kernelIN5flash11enable_sm90INS1_16FlashAttnFwdSm90INS1_25CollectiveMainloopFwdSm90ILi2EN4cute5tupleIJNS5_1CILi1EEES8_S8_EEENS6_IJNS7_ILi128EEESA_NS7_ILi256EEEEEELi256ENS_12float_e4m3_tEfNS_4arch4Sm90ELb0ELb0ELb0ELb0ELb0ELb0ELb0ELb1ELb1ELb0ELb0ELb0EEENS1_21CollectiveEpilogueFwdINS6_IJSA_SB_SA_EEES9_NS_10bfloat16_tESF_Li256ELb0ELb0ELb0ELb1EEENS1_29StaticPersistentTileSchedulerILb0EEEEEEEEEvNT_6ParamsE,"a",@progbits
	.sectionflags	@""
	.align	4
.nv.constant0._ZN7cutlass13device_kernelIN5flash11enable_sm90INS1_16FlashAttnFwdSm90INS1_25CollectiveMainloopFwdSm90ILi2EN4cute5tupleIJNS5_1CILi1EEES8_S8_EEENS6_IJNS7_ILi128EEESA_NS7_ILi256EEEEEELi256ENS_12float_e4m3_tEfNS_4arch4Sm90ELb0ELb0ELb0ELb0ELb0ELb0ELb0ELb1ELb1ELb0ELb0ELb0EEENS1_21CollectiveEpilogueFwdINS6_IJSA_SB_SA_EEES9_NS_10bfloat16_tESF_Li256ELb0ELb0ELb0ELb1EEENS1_29StaticPersistentTileSchedulerILb0EEEEEEEEEvNT_6ParamsE:
	.zero		3584


//--------------------- .nv.constant0._ZN7cutlass13device_kernelIN5flash11enable_sm90INS1_16FlashAttnFwdSm90INS1_25CollectiveMainloopFwdSm90ILi2EN4cute5tupleIJNS5_1CILi1EEES8_S8_EEENS6_IJNS7_ILi128EEESA_NS7_ILi256EEEEEELi256ENS_12float_e4m3_tEfNS_4arch4Sm90ELb0ELb0ELb0ELb1ELb0ELb0ELb0ELb1ELb1ELb0ELb0ELb0EEENS1_21CollectiveEpilogueFwdINS6_IJSA_SB_SA_EEES9_NS_10bfloat16_tESF_Li256ELb1ELb0ELb0ELb1EEENS1_36VarlenDynamicPersistentTileSchedulerILi128ELi128ELi256ELi128ELb0ELb0ELb1ELb0ELb1ELb1EEEEEEEEEvNT_6ParamsE --------------------------
	.section	.nv.constant0._ZN7cutlass13device_kernelIN5flash11enable_sm90INS1_16FlashAttnFwdSm90INS1_25CollectiveMainloopFwdSm90ILi2EN4cute5tupleIJNS5_1CILi1EEES8_S8_EEENS6_IJNS7_ILi128EEESA_NS7_ILi256EEEEEELi256ENS_12float_e4m3_tEfNS_4arch4Sm90ELb0ELb0ELb0ELb1ELb0ELb0ELb0ELb1ELb1ELb0ELb0ELb0EEENS1_21CollectiveEpilogueFwdINS6_IJSA_SB_SA_EEES9_NS_10bfloat16_tESF_Li256ELb1ELb0ELb0ELb1EEENS1_36VarlenDynamicPersistentTileSchedulerILi128ELi128ELi256ELi128ELb0ELb0ELb1ELb0ELb1ELb1EEEEEEEEEvNT_6ParamsE,"a",@progbits
	.sectionflags	@""
	.align	4
.nv.constant0._ZN7cutlass13device_kernelIN5flash11enable_sm90INS1_16FlashAttnFwdSm90INS1_25CollectiveMainloopFwdSm90ILi2EN4cute5tupleIJNS5_1CILi1EEES8_S8_EEENS6_IJNS7_ILi128EEESA_NS7_ILi256EEEEEELi256ENS_12float_e4m3_tEfNS_4arch4Sm90ELb0ELb0ELb0ELb1ELb0ELb0ELb0ELb1ELb1ELb0ELb0ELb0EEENS1_21CollectiveEpilogueFwdINS6_IJSA_SB_SA_EEES9_NS_10bfloat16_tESF_Li256ELb1ELb0ELb0ELb1EEENS1_36VarlenDynamicPersistentTileSchedulerILi128ELi128ELi256ELi128ELb0ELb0ELb1ELb0ELb1ELb1EEEEEEEEEvNT_6ParamsE:
	.zero		3200


//--------------------- .nv.constant0._ZN7cutlass13device_kernelIN5flash11enable_sm90INS1_16FlashAttnFwdSm90INS1_25CollectiveMainloopFwdSm90ILi2EN4cute5tupleIJNS5_1CILi1EEES8_S8_EEENS6_IJNS7_ILi128EEESA_NS7_ILi256EEEEEELi256ENS_12float_e4m3_tEfNS_4arch4Sm90ELb0ELb0ELb0ELb1ELb0ELb1ELb0ELb1ELb1ELb0ELb0ELb0EEENS1_21CollectiveEpilogueFwdINS6_IJSA_SB_SA_EEES9_NS_10bfloat16_tESF_Li256ELb1ELb0ELb0ELb1EEENS1_36VarlenDynamicPersistentTileSchedulerILi128ELi128ELi256ELi128ELb0ELb0ELb1ELb0ELb1ELb1EEEEEEEEEvNT_6ParamsE --------------------------
	.section	.nv.constant0._ZN7cutlass13device_kernelIN5flash11enable_sm90INS1_16FlashAttnFwdSm90INS1_25CollectiveMainloopFwdSm90ILi2EN4cute5tupleIJNS5_1CILi1EEES8_S8_EEENS6_IJNS7_ILi128EEESA_NS7_ILi256EEEEEELi256ENS_12float_e4m3_tEfNS_4arch4Sm90ELb0ELb0ELb0ELb1ELb0ELb1ELb0ELb1ELb1ELb0ELb0ELb0EEENS1_21CollectiveEpilogueFwdINS6_IJSA_SB_SA_EEES9_NS_10bfloat16_tESF_Li256ELb1ELb0ELb0ELb1EEENS1_36VarlenDynamicPersistentTileSchedulerILi128ELi128ELi256ELi128ELb0ELb0ELb1ELb0ELb1ELb1EEEEEEEEEvNT_6ParamsE,"a",@progbits
	.sectionflags	@""
	.align	4
.nv.constant0._ZN7cutlass13device_kernelIN5flash11enable_sm90INS1_16FlashAttnFwdSm90INS1_25CollectiveMainloopFwdSm90ILi2EN4cute5tupleIJNS5_1CILi1EEES8_S8_EEENS6_IJNS7_ILi128EEESA_NS7_ILi256EEEEEELi256ENS_12float_e4m3_tEfNS_4arch4Sm90ELb0ELb0ELb0ELb1ELb0ELb1ELb0ELb1ELb1ELb0ELb0ELb0EEENS1_21CollectiveEpilogueFwdINS6_IJSA_SB_SA_EEES9_NS_10bfloat16_tESF_Li256ELb1ELb0ELb0ELb1EEENS1_36VarlenDynamicPersistentTileSchedulerILi128ELi128ELi256ELi128ELb0ELb0ELb1ELb0ELb1ELb1EEEEEEEEEvNT_6ParamsE:
	.zero		3200


//--------------------- .nv.constant0._ZN7cutlass13device_kernelIN5flash11enable_sm90INS1_16FlashAttnFwdSm90INS1_25CollectiveMainloopFwdSm90ILi2EN4cute5tupleIJNS5_1CILi1EEES8_S8_EEENS6_IJNS7_ILi128EEENS7_ILi64EEENS7_ILi256EEEEEELi256ENS_12float_e4m3_tEfNS_4arch4Sm90ELb0ELb1ELb0ELb0ELb0ELb0ELb0ELb1ELb1ELb0ELb0ELb0EEENS1_21CollectiveEpilogueFwdINS6_IJSA_SC_SB_EEES9_NS_10bfloat16_tESG_Li256ELb0ELb0ELb0ELb1EEENS1_30DynamicPersistentTileSchedulerILi256ELi128ELb0ELb0ELb1EEEEEEEEEvNT_6ParamsE --------------------------
	.section	.nv.constant0._ZN7cutlass13device_kernelIN5flash11enable_sm90INS1_16FlashAttnFwdSm90INS1_25CollectiveMainloopFwdSm90ILi2EN4cute5tupleIJNS5_1CILi1EEES8_S8_EEENS6_IJNS7_ILi128EEENS7_ILi64EEENS7_ILi256EEEEEELi256ENS_12float_e4m3_tEfNS_4arch4Sm90ELb0ELb1ELb0ELb0ELb0ELb0ELb0ELb1ELb1ELb0ELb0ELb0EEENS1_21CollectiveEpilogueFwdINS6_IJSA_SC_SB_EEES9_NS_10bfloat16_tESG_Li256ELb0ELb0ELb0ELb1EEENS1_30DynamicPersistentTileSchedulerILi256ELi128ELb0ELb0ELb1EEEEEEEEEvNT_6ParamsE,"a",@progbits
	.sectionflags	@""
	.align	4
.nv.constant0._ZN7cutlass13device_kernelIN5flash11enable_sm90INS1_16FlashAttnFwdSm90INS1_25CollectiveMainloopFwdSm90ILi2EN4cute5tupleIJNS5_1CILi1EEES8_S8_EEENS6_IJNS7_ILi128EEENS7_ILi64EEENS7_ILi256EEEEEELi256ENS_12float_e4m3_tEfNS_4arch4Sm90ELb0ELb1ELb0ELb0ELb0ELb0ELb0ELb1ELb1ELb0ELb0ELb0EEENS1_21CollectiveEpilogueFwdINS6_IJSA_SC_SB_EEES9_NS_10bfloat16_tESG_Li256ELb0ELb0ELb0ELb1EEENS1_30DynamicPersistentTileSchedulerILi256ELi128ELb0ELb0ELb1EEEEEEEEEvNT_6ParamsE:
	.zero		3584


//--------------------- .nv.constant0._ZN7cutlass13device_kernelIN5flash11enable_sm90INS1_16FlashAttnFwdSm90INS1_25CollectiveMainloopFwdSm90ILi2EN4cute5tupleIJNS5_1CILi1EEES8_S8_EEENS6_IJNS7_ILi128EEENS7_ILi64EEENS7_ILi256EEEEEELi256ENS_12float_e4m3_tEfNS_4arch4Sm90ELb0ELb1ELb0ELb1ELb0ELb0ELb0ELb1ELb1ELb0ELb0ELb0EEENS1_21CollectiveEpilogueFwdINS6_IJSA_SC_SB_EEES9_NS_10bfloat16_tESG_Li256ELb1ELb0ELb0ELb1EEENS1_36VarlenDynamicPersistentTileSchedulerILi128ELi64ELi256ELi128ELb0ELb0ELb1ELb1ELb0ELb1EEEEEEEEEvNT_6ParamsE --------------------------
	.section	.nv.constant0._ZN7cutlass13device_kernelIN5flash11enable_sm90INS1_16FlashAttnFwdSm90INS1_25CollectiveMainloopFwdSm90ILi2EN4cute5tupleIJNS5_1CILi1EEES8_S8_EEENS6_IJNS7_ILi128EEENS7_ILi64EEENS7_ILi256EEEEEELi256ENS_12float_e4m3_tEfNS_4arch4Sm90ELb0ELb1ELb0ELb1ELb0ELb0ELb0ELb1ELb1ELb0ELb0ELb0EEENS1_21CollectiveEpilogueFwdINS6_IJSA_SC_SB_EEES9_NS_10bfloat16_tESG_Li256ELb1ELb0ELb0ELb1EEENS1_36VarlenDynamicPersistentTileSchedulerILi128ELi64ELi256ELi128ELb0ELb0ELb1ELb1ELb0ELb1EEEEEEEEEvNT_6ParamsE,"a",@progbits
	.sectionflags	@""
	.align	4
.nv.constant0._ZN7cutlass13device_kernelIN5flash11enable_sm90INS1_16FlashAttnFwdSm90INS1_25CollectiveMainloopFwdSm90ILi2EN4cute5tupleIJNS5_1CILi1EEES8_S8_EEENS6_IJNS7_ILi128EEENS7_ILi64EEENS7_ILi256EEEEEELi256ENS_12float_e4m3_tEfNS_4arch4Sm90ELb0ELb1ELb0ELb1ELb0ELb0ELb0ELb1ELb1ELb0ELb0ELb0EEENS1_21CollectiveEpilogueFwdINS6_IJSA_SC_SB_EEES9_NS_10bfloat16_tESG_Li256ELb1ELb0ELb0ELb1EEENS1_36VarlenDynamicPersistentTileSchedulerILi128ELi64ELi256ELi128ELb0ELb0ELb1ELb1ELb0ELb1EEEEEEEEEvNT_6ParamsE:
	.zero		3200


//--------------------- .nv.constant0._ZN7cutlass13device_kernelIN5flash11enable_sm90INS1_16FlashAttnFwdSm90INS1_25CollectiveMainloopFwdSm90ILi2EN4cute5tupleIJNS5_1CILi1EEES8_S8_EEENS6_IJNS7_ILi128EEENS7_ILi64EEENS7_ILi256EEEEEELi256ENS_12float_e4m3_tEfNS_4arch4Sm90ELb0ELb1ELb0ELb1ELb0ELb1ELb0ELb1ELb1ELb0ELb0ELb0EEENS1_21CollectiveEpilogueFwdINS6_IJSA_SC_SB_EEES9_NS_10bfloat16_tESG_Li256ELb1ELb0ELb0ELb1EEENS1_36VarlenDynamicPersistentTileSchedulerILi128ELi64ELi256ELi128ELb0ELb0ELb1ELb1ELb0ELb1EEEEEEEEEvNT_6ParamsE --------------------------
	.section	.nv.constant0._ZN7cutlass13device_kernelIN5flash11enable_sm90INS1_16FlashAttnFwdSm90INS1_25CollectiveMainloopFwdSm90ILi2EN4cute5tupleIJNS5_1CILi1EEES8_S8_EEENS6_IJNS7_ILi128EEENS7_ILi64EEENS7_ILi256EEEEEELi256ENS_12float_e4m3_tEfNS_4arch4Sm90ELb0ELb1ELb0ELb1ELb0ELb1ELb0ELb1ELb1ELb0ELb0ELb0EEENS1_21CollectiveEpilogueFwdINS6_IJSA_SC_SB_EEES9_NS_10bfloat16_tESG_Li256ELb1ELb0ELb0ELb1EEENS1_36VarlenDynamicPersistentTileSchedulerILi128ELi64ELi256ELi128ELb0ELb0ELb1ELb1ELb0ELb1EEEEEEEEEvNT_6ParamsE,"a",@progbits
	.sectionflags	@""
	.align	4
.nv.constant0._ZN7cutlass13device_kernelIN5flash11enable_sm90INS1_16FlashAttnFwdSm90INS1_25CollectiveMainloopFwdSm90ILi2EN4cute5tupleIJNS5_1CILi1EEES8_S8_EEENS6_IJNS7_ILi128EEENS7_ILi64EEENS7_ILi256EEEEEELi256ENS_12float_e4m3_tEfNS_4arch4Sm90ELb0ELb1ELb0ELb1ELb0ELb1ELb0ELb1ELb1ELb0ELb0ELb0EEENS1_21CollectiveEpilogueFwdINS6_IJSA_SC_SB_EEES9_NS_10bfloat16_tESG_Li256ELb1ELb0ELb0ELb1EEENS1_36VarlenDynamicPersistentTileSchedulerILi128ELi64ELi256ELi128ELb0ELb0ELb1ELb1ELb0ELb1EEEEEEEEEvNT_6ParamsE:
	.zero		3200


//--------------------- .nv.constant0._ZN7cutlass13device_kernelIN5flash11enable_sm90INS1_16FlashAttnFwdSm90INS1_25CollectiveMainloopFwdSm90ILi2EN4cute5tupleIJNS5_1CILi1EEES8_S8_EEENS6_IJNS7_ILi128EEESA_NS7_ILi256EEEEEELi256ENS_12float_e4m3_tEfNS_4arch4Sm90ELb1ELb0ELb0ELb0ELb0ELb0ELb0ELb1ELb1ELb0ELb0ELb0EEENS1_21CollectiveEpilogueFwdINS6_IJSA_SB_SA_EEES9_NS_10bfloat16_tESF_Li256ELb0ELb0ELb0ELb1EEENS1_30DynamicPersistentTileSchedulerILi256ELi128ELb0ELb0ELb1EEEEEEEEEvNT_6ParamsE --------------------------
	.section	.nv.constant0._ZN7cutlass13device_kernelIN5flash11enable_sm90INS1_16FlashAttnFwdSm90INS1_25CollectiveMainloopFwdSm90ILi2EN4cute5tupleIJNS5_1CILi1EEES8_S8_EEENS6_IJNS7_ILi128EEESA_NS7_ILi256EEEEEELi256ENS_12float_e4m3_tEfNS_4arch4Sm90ELb1ELb0ELb0ELb0ELb0ELb0ELb0ELb1ELb1ELb0ELb0ELb0EEENS1_21CollectiveEpilogueFwdINS6_IJSA_SB_SA_EEES9_NS_10bfloat16_tESF_Li256ELb0ELb0ELb0ELb1EEENS1_30DynamicPersistentTileSchedulerILi256ELi128ELb0ELb0ELb1EEEEEEEEEvNT_6ParamsE,"a",@progbits
	.sectionflags	@""
	.align	4
.nv.constant0._ZN7cutlass13device_kernelIN5flash11enable_sm90INS1_16FlashAttnFwdSm90INS1_25CollectiveMainloopFwdSm90ILi2EN4cute5tupleIJNS5_1CILi1EEES8_S8_EEENS6_IJNS7_ILi128EEESA_NS7_ILi256EEEEEELi256ENS_12float_e4m3_tEfNS_4arch4Sm90ELb1ELb0ELb0ELb0ELb0ELb0ELb0ELb1ELb1ELb0ELb0ELb0EEENS1_21CollectiveEpilogueFwdINS6_IJSA_SB_SA_EEES9_NS_10bfloat16_tESF_Li256ELb0ELb0ELb0ELb1EEENS1_30DynamicPersistentTileSchedulerILi256ELi128ELb0ELb0ELb1EEEEEEEEEvNT_6ParamsE:
	.zero		3584


//--------------------- .nv.constant0._ZN7cutlass13device_kernelIN5flash11enable_sm90INS1_16FlashAttnFwdSm90INS1_25CollectiveMainloopFwdSm90ILi2EN4cute5tupleIJNS5_1CILi1EEES8_S8_EEENS6_IJNS7_ILi128EEESA_NS7_ILi256EEEEEELi256ENS_12float_e4m3_tEfNS_4arch4Sm90ELb1ELb0ELb0ELb1ELb0ELb0ELb0ELb1ELb1ELb0ELb0ELb0EEENS1_21CollectiveEpilogueFwdINS6_IJSA_SB_SA_EEES9_NS_10bfloat16_tESF_Li256ELb1ELb0ELb0ELb1EEENS1_36VarlenDynamicPersistentTileSchedulerILi128ELi128ELi256ELi128ELb0ELb0ELb1ELb1ELb1ELb1EEEEEEEEEvNT_6ParamsE --------------------------
	.section	.nv.constant0._ZN7cutlass13device_kernelIN5flash11enable_sm90INS1_16FlashAttnFwdSm90INS1_25CollectiveMainloopFwdSm90ILi2EN4cute5tupleIJNS5_1CILi1EEES8_S8_EEENS6_IJNS7_ILi128EEESA_NS7_ILi256EEEEEELi256ENS_12float_e4m3_tEfNS_4arch4Sm90ELb1ELb0ELb0ELb1ELb0ELb0ELb0ELb1ELb1ELb0ELb0ELb0EEENS1_21CollectiveEpilogueFwdINS6_IJSA_SB_SA_EEES9_NS_10bfloat16_tESF_Li256ELb1ELb0ELb0ELb1EEENS1_36VarlenDynamicPersistentTileSchedulerILi128ELi128ELi256ELi128ELb0ELb0ELb1ELb1ELb1ELb1EEEEEEEEEvNT_6ParamsE,"a",@progbits
	.sectionflags	@""
	.align	4
.nv.constant0._ZN7cutlass13device_kernelIN5flash11enable_sm90INS1_16FlashAttnFwdSm90INS1_25CollectiveMainloopFwdSm90ILi2EN4cute5tupleIJNS5_1CILi1EEES8_S8_EEENS6_IJNS7_ILi128EEESA_NS7_ILi256EEEEEELi256ENS_12float_e4m3_tEfNS_4arch4Sm90ELb1ELb0ELb0ELb1ELb0ELb0ELb0ELb1ELb1ELb0ELb0ELb0EEENS1_21CollectiveEpilogueFwdINS6_IJSA_SB_SA_EEES9_NS_10bfloat16_tESF_Li256ELb1ELb0ELb0ELb1EEENS1_36VarlenDynamicPersistentTileSchedulerILi128ELi128ELi256ELi128ELb0ELb0ELb1ELb1ELb1ELb1EEEEEEEEEvNT_6ParamsE:
	.zero		3200


//--------------------- .nv.constant0._ZN7cutlass13device_kernelIN5flash11enable_sm90INS1_16FlashAttnFwdSm90INS1_25CollectiveMainloopFwdSm90ILi2EN4cute5tupleIJNS5_1CILi1EEES8_S8_EEENS6_IJNS7_ILi128EEESA_NS7_ILi256EEEEEELi256ENS_12float_e4m3_tEfNS_4arch4Sm90ELb1ELb0ELb0ELb1ELb0ELb1ELb0ELb1ELb1ELb0ELb0ELb0EEENS1_21CollectiveEpilogueFwdINS6_IJSA_SB_SA_EEES9_NS_10bfloat16_tESF_Li256ELb1ELb0ELb0ELb1EEENS1_36VarlenDynamicPersistentTileSchedulerILi128ELi128ELi256ELi128ELb0ELb0ELb1ELb1ELb1ELb1EEEEEEEEEvNT_6ParamsE --------------------------
	.section	.nv.constant0._ZN7cutlass13device_kernelIN5flash11enable_sm90INS1_16FlashAttnFwdSm90INS1_25CollectiveMainloopFwdSm90ILi2EN4cute5tupleIJNS5_1CILi1EEES8_S8_EEENS6_IJNS7_ILi128EEESA_NS7_ILi256EEEEEELi256ENS_12float_e4m3_tEfNS_4arch4Sm90ELb1ELb0ELb0ELb1ELb0ELb1ELb0ELb1ELb1ELb0ELb0ELb0EEENS1_21CollectiveEpilogueFwdINS6_IJSA_SB_SA_EEES9_NS_10bfloat16_tESF_Li256ELb1ELb0ELb0ELb1EEENS1_36VarlenDynamicPersistentTileSchedulerILi128ELi128ELi256ELi128ELb0ELb0ELb1ELb1ELb1ELb1EEEEEEEEEvNT_6ParamsE,"a",@progbits
	.sectionflags	@""
	.align	4
.nv.constant0._ZN7cutlass13device_kernelIN5flash11enable_sm90INS1_16FlashAttnFwdSm90INS1_25CollectiveMainloopFwdSm90ILi2EN4cute5tupleIJNS5_1CILi1EEES8_S8_EEENS6_IJNS7_ILi128EEESA_NS7_ILi256EEEEEELi256ENS_12float_e4m3_tEfNS_4arch4Sm90ELb1ELb0ELb0ELb1ELb0ELb1ELb0ELb1ELb1ELb0ELb0ELb0EEENS1_21CollectiveEpilogueFwdINS6_IJSA_SB_SA_EEES9_NS_10bfloat16_tESF_Li256ELb1ELb0ELb0ELb1EEENS1_36VarlenDynamicPersistentTileSchedulerILi128ELi128ELi256ELi128ELb0ELb0ELb1ELb1ELb1ELb1EEEEEEEEEvNT_6ParamsE:
	.zero		3200


//--------------------- .nv.constant0._ZN7cutlass13device_kernelIN5flash11enable_sm90INS1_16FlashAttnFwdSm90INS1_25CollectiveMainloopFwdSm90ILi2EN4cute5tupleIJNS5_1CILi1EEES8_S8_EEENS6_IJNS7_ILi128EEENS7_ILi160EEENS7_ILi192EEEEEELi192ENS_12float_e4m3_tEfNS_4arch4Sm90ELb0ELb0ELb0ELb0ELb0ELb0ELb0ELb1ELb1ELb0ELb0ELb0EEENS1_21CollectiveEpilogueFwdINS6_IJSA_SC_SB_EEES9_NS_10bfloat16_tESG_Li256ELb0ELb0ELb0ELb1EEENS1_29StaticPersistentTileSchedulerILb0EEEEEEEEEvNT_6ParamsE --------------------------
	.section	.nv.constant0._ZN7cutlass13device_kernelIN5flash11enable_sm90INS1_16FlashAttnFwdSm90INS1_25CollectiveMainloopFwdSm90ILi2EN4cute5tupleIJNS5_1CILi1EEES8_S8_EEENS6_IJNS7_ILi128EEENS7_ILi160EEENS7_ILi192EEEEEELi192ENS_12float_e4m3_tEfNS_4arch4Sm90ELb0ELb0ELb0ELb0ELb0ELb0ELb0ELb1ELb1ELb0ELb0ELb0EEENS1_21CollectiveEpilogueFwdINS6_IJSA_SC_SB_EEES9_NS_10bfloat16_tESG_Li256ELb0ELb0ELb0ELb1EEENS1_29StaticPersistentTileSchedulerILb0EEEEEEEEEvNT_6ParamsE,"a",@progbits
	.sectionflags	@""
	.align	4
.nv.constant0._ZN7cutlass13device_kernelIN5flash11enable_sm90INS1_16FlashAttnFwdSm90INS1_25CollectiveMainloopFwdSm90ILi2EN4cute5tupleIJNS5_1CILi1EEES8_S8_EEENS6_IJNS7_ILi128EEENS7_ILi160EEENS7_ILi192EEEEEELi192ENS_12float_e4m3_tEfNS_4arch4Sm90ELb0ELb0ELb0ELb0ELb0ELb0ELb0ELb1ELb1ELb0ELb0ELb0EEENS1_21CollectiveEpilogueFwdINS6_IJSA_SC_SB_EEES9_NS_10bfloat16_tESG_Li256ELb0ELb0ELb0ELb1EEENS1_29StaticPersistentTileSchedulerILb0EEEEEEEEEvNT_6ParamsE:
	.zero		3584


//--------------------- .nv.constant0._ZN7cutlass13device_kernelIN5flash11enable_sm90INS1_16FlashAttnFwdSm90INS1_25CollectiveMainloopFwdSm90ILi2EN4cute5tupleIJNS5_1CILi2EEENS7_ILi1EEES9_EEENS6_IJNS7_ILi128EEENS7_ILi160EEENS7_ILi192EEEEEELi192ENS_12float_e4m3_tEfNS_4arch4Sm90ELb0ELb0ELb0ELb0ELb0ELb0ELb0ELb1ELb1ELb0ELb0ELb0EEENS1_21CollectiveEpilogueFwdINS6_IJSB_SD_SC_EEESA_NS_10bfloat16_tESH_Li256ELb0ELb0ELb0ELb1EEENS1_29StaticPersistentTileSchedulerILb0EEEEEEEEEvNT_6ParamsE --------------------------
	.section	.nv.constant0._ZN7cutlass13device_kernelIN5flash11enable_sm90INS1_16FlashAttnFwdSm90INS1_25CollectiveMainloopFwdSm90ILi2EN4cute5tupleIJNS5_1CILi2EEENS7_ILi1EEES9_EEENS6_IJNS7_ILi128EEENS7_ILi160EEENS7_ILi192EEEEEELi192ENS_12float_e4m3_tEfNS_4arch4Sm90ELb0ELb0ELb0ELb0ELb0ELb0ELb0ELb1ELb1ELb0ELb0ELb0EEENS1_21CollectiveEpilogueFwdINS6_IJSB_SD_SC_EEESA_NS_10bfloat16_tESH_Li256ELb0ELb0ELb0ELb1EEENS1_29StaticPersistentTileSchedulerILb0EEEEEEEEEvNT_6ParamsE,"a",@progbits
	.sectionflags	@""
	.align	4
.nv.constant0._ZN7cutlass13device_kernelIN5flash11enable_sm90INS1_16FlashAttnFwdSm90INS1_25CollectiveMainloopFwdSm90ILi2EN4cute5tupleIJNS5_1CILi2EEENS7_ILi1EEES9_EEENS6_IJNS7_ILi128EEENS7_ILi160EEENS7_ILi192EEEEEELi192ENS_12float_e4m3_tEfNS_4arch4Sm90ELb0ELb0ELb0ELb0ELb0ELb0ELb0ELb1ELb1ELb0ELb0ELb0EEENS1_21CollectiveEpilogueFwdINS6_IJSB_SD_SC_EEESA_NS_10bfloat16_tESH_Li256ELb0ELb0ELb0ELb1EEENS1_29StaticPersistentTileSchedulerILb0EEEEEEEEEvNT_6ParamsE:
	.zero		3584


//--------------------- .nv.constant0._ZN7cutlass13device_kernelIN5flash11enable_sm90INS1_16FlashAttnFwdSm90INS1_25CollectiveMainloopFwdSm90ILi2EN4cute5tupleIJNS5_1CILi1EEES8_S8_EEENS6_IJNS7_ILi128EEENS7_ILi160EEENS7_ILi192EEEEEELi192ENS_12float_e4m3_tEfNS_4arch4Sm90ELb0ELb0ELb0ELb1ELb0ELb0ELb0ELb1ELb1ELb0ELb0ELb0EEENS1_21CollectiveEpilogueFwdINS6_IJSA_SC_SB_EEES9_NS_10bfloat16_tESG_Li256ELb1ELb0ELb0ELb1EEENS1_36VarlenDynamicPersistentTileSchedulerILi128ELi160ELi256ELi128ELb0ELb0ELb1ELb0ELb1ELb1EEEEEEEEEvNT_6ParamsE --------------------------
	.section	.nv.constant0._ZN7cutlass13device_kernelIN5flash11enable_sm90INS1_16FlashAttnFwdSm90INS1_25CollectiveMainloopFwdSm90ILi2EN4cute5tupleIJNS5_1CILi1EEES8_S8_EEENS6_IJNS7_ILi128EEENS7_ILi160EEENS7_ILi192EEEEEELi192ENS_12float_e4m3_tEfNS_4arch4Sm90ELb0ELb0ELb0ELb1ELb0ELb0ELb0ELb1ELb1ELb0ELb0ELb0EEENS1_21CollectiveEpilogueFwdINS6_IJSA_SC_SB_EEES9_NS_10bfloat16_tESG_Li256ELb1ELb0ELb0ELb1EEENS1_36VarlenDynamicPersistentTileSchedulerILi128ELi160ELi256ELi128ELb0ELb0ELb1ELb0ELb1ELb1EEEEEEEEEvNT_6ParamsE,"a",@progbits
	.sectionflags	@""
	.align	4
.nv.constant0._ZN7cutlass13device_kernelIN5flash11enable_sm90INS1_16FlashAttnFwdSm90INS1_25CollectiveMainloopFwdSm90ILi2EN4cute5tupleIJNS5_1CILi1EEES8_S8_EEENS6_IJNS7_ILi128EEENS7_ILi160EEENS7_ILi192EEEEEELi192ENS_12float_e4m3_tEfNS_4arch4Sm90ELb0ELb0ELb0ELb1ELb0ELb0ELb0ELb1ELb1ELb0ELb0ELb0EEENS1_21CollectiveEpilogueFwdINS6_IJSA_SC_SB_EEES9_NS_10bfloat16_tESG_Li256ELb1ELb0ELb0ELb1EEENS1_36VarlenDynamicPersistentTileSchedulerILi128ELi160ELi256ELi128ELb0ELb0ELb1ELb0ELb1ELb1EEEEEEEEEvNT_6ParamsE:
	.zero		3200


//--------------------- .nv.constant0._ZN7cutlass13device_kernelIN5flash11enable_sm90INS1_16FlashAttnFwdSm90INS1_25CollectiveMainloopFwdSm90ILi2EN4cute5tupleIJNS5_1CILi1EEES8_S8_EEENS6_IJNS7_ILi128EEENS7_ILi160EEENS7_ILi192EEEEEELi192ENS_12float_e4m3_tEfNS_4arch4Sm90ELb0ELb0ELb0ELb1ELb0ELb1ELb0ELb1ELb1ELb0ELb0ELb0EEENS1_21CollectiveEpilogueFwdINS6_IJSA_SC_SB_EEES9_NS_10bfloat16_tESG_Li256ELb1ELb0ELb0ELb1EEENS1_36VarlenDynamicPersistentTileSchedulerILi128ELi160ELi256ELi128ELb0ELb0ELb1ELb0ELb1ELb1EEEEEEEEEvNT_6ParamsE --------------------------
	.section	.nv.constant0._ZN7cutlass13device_kernelIN5flash11enable_sm90INS1_16FlashAttnFwdSm90INS1_25CollectiveMainloopFwdSm90ILi2EN4cute5tupleIJNS5_1CILi1EEES8_S8_EEENS6_IJNS7_ILi128EEENS7_ILi160EEENS7_ILi192EEEEEELi192ENS_12float_e4m3_tEfNS_4arch4Sm90ELb0ELb0ELb0ELb1ELb0ELb1ELb0ELb1ELb1ELb0ELb0ELb0EEENS1_21CollectiveEpilogueFwdINS6_IJSA_SC_SB_EEES9_NS_10bfloat16_tESG_Li256ELb1ELb0ELb0ELb1EEENS1_36VarlenDynamicPersistentTileSchedulerILi128ELi160ELi256ELi128ELb0ELb0ELb1ELb0ELb1ELb1EEEEEEEEEvNT_6ParamsE,"a",@progbits
	.sectionflags	@""
	.align	4
.nv.constant0._ZN7cutlass13device_kernelIN5flash11enable_sm90INS1_16FlashAttnFwdSm90INS1_25CollectiveMainloopFwdSm90ILi2EN4cute5tupleIJNS5_1CILi1EEES8_S8_EEENS6_IJNS7_ILi128EEENS7_ILi160EEENS7_ILi192EEEEEELi192ENS_12float_e4m3_tEfNS_4arch4Sm90ELb0ELb0ELb0ELb1ELb0ELb1ELb0ELb1ELb1ELb0ELb0ELb0EEENS1_21CollectiveEpilogueFwdINS6_IJSA_SC_SB_EEES9_NS_10bfloat16_tESG_Li256ELb1ELb0ELb0ELb1EEENS1_36VarlenDynamicPersistentTileSchedulerILi128ELi160ELi256ELi128ELb0ELb0ELb1ELb0ELb1ELb1EEEEEEEEEvNT_6ParamsE:
	.zero		3200


//--------------------- .nv.constant0._ZN7cutlass13device_kernelIN5flash11enable_sm90INS1_16FlashAttnFwdSm90INS1_25CollectiveMainloopFwdSm90ILi2EN4cute5tupleIJNS5_1CILi1EEES8_S8_EEENS6_IJNS7_ILi128EEENS7_ILi160EEENS7_ILi192EEEEEELi192ENS_12float_e4m3_tEfNS_4arch4Sm90ELb0ELb1ELb0ELb0ELb0ELb0ELb0ELb1ELb1ELb0ELb0ELb0EEENS1_21CollectiveEpilogueFwdINS6_IJSA_SC_SB_EEES9_NS_10bfloat16_tESG_Li256ELb0ELb0ELb0ELb1EEENS1_30DynamicPersistentTileSchedulerILi256ELi128ELb0ELb0ELb1EEEEEEEEEvNT_6ParamsE --------------------------
	.section	.nv.constant0._ZN7cutlass13device_kernelIN5flash11enable_sm90INS1_16FlashAttnFwdSm90INS1_25CollectiveMainloopFwdSm90ILi2EN4cute5tupleIJNS5_1CILi1EEES8_S8_EEENS6_IJNS7_ILi128EEENS7_ILi160EEENS7_ILi192EEEEEELi192ENS_12float_e4m3_tEfNS_4arch4Sm90ELb0ELb1ELb0ELb0ELb0ELb0ELb0ELb1ELb1ELb0ELb0ELb0EEENS1_21CollectiveEpilogueFwdINS6_IJSA_SC_SB_EEES9_NS_10bfloat16_tESG_Li256ELb0ELb0ELb0ELb1EEENS1_30DynamicPersistentTileSchedulerILi256ELi128ELb0ELb0ELb1EEEEEEEEEvNT_6ParamsE,"a",@progbits
	.sectionflags	@""
	.align	4
.nv.constant0._ZN7cutlass13device_kernelIN5flash11enable_sm90INS1_16FlashAttnFwdSm90INS1_25CollectiveMainloopFwdSm90ILi2EN4cute5tupleIJNS5_1CILi1EEES8_S8_EEENS6_IJNS7_ILi128EEENS7_ILi160EEENS7_ILi192EEEEEELi192ENS_12float_e4m3_tEfNS_4arch4Sm90ELb0ELb1ELb0ELb0ELb0ELb0ELb0ELb1ELb1ELb0ELb0ELb0EEENS1_21CollectiveEpilogueFwdINS6_IJSA_SC_SB_EEES9_NS_10bfloat16_tESG_Li256ELb0ELb0ELb0ELb1EEENS1_30DynamicPersistentTileSchedulerILi256ELi128ELb0ELb0ELb1EEEEEEEEEvNT_6ParamsE:
	.zero		3584


//--------------------- .nv.constant0._ZN7cutlass13device_kernelIN5flash11enable_sm90INS1_16FlashAttnFwdSm90INS1_25CollectiveMainloopFwdSm90ILi2EN4cute5tupleIJNS5_1CILi1EEES8_S8_EEENS6_IJNS7_ILi128EEENS7_ILi160EEENS7_ILi192EEEEEELi192ENS_12float_e4m3_tEfNS_4arch4Sm90ELb0ELb1ELb0ELb1ELb0ELb0ELb0ELb1ELb1ELb0ELb0ELb0EEENS1_21CollectiveEpilogueFwdINS6_IJSA_SC_SB_EEES9_NS_10bfloat16_tESG_Li256ELb1ELb0ELb0ELb1EEENS1_36VarlenDynamicPersistentTileSchedulerILi128ELi160ELi256ELi128ELb0ELb0ELb1ELb1ELb0ELb1EEEEEEEEEvNT_6ParamsE --------------------------
	.section	.nv.constant0._ZN7cutlass13device_kernelIN5flash11enable_sm90INS1_16FlashAttnFwdSm90INS1_25CollectiveMainloopFwdSm90ILi2EN4cute5tupleIJNS5_1CILi1EEES8_S8_EEENS6_IJNS7_ILi128EEENS7_ILi160EEENS7_ILi192EEEEEELi192ENS_12float_e4m3_tEfNS_4arch4Sm90ELb0ELb1ELb0ELb1ELb0ELb0ELb0ELb1ELb1ELb0ELb0ELb0EEENS1_21CollectiveEpilogueFwdINS6_IJSA_SC_SB_EEES9_NS_10bfloat16_tESG_Li256ELb1ELb0ELb0ELb1EEENS1_36VarlenDynamicPersistentTileSchedulerILi128ELi160ELi256ELi128ELb0ELb0ELb1ELb1ELb0ELb1EEEEEEEEEvNT_6ParamsE,"a",@progbits
	.sectionflags	@""
	.align	4
.nv.constant0._ZN7cutlass13device_kernelIN5flash11enable_sm90INS1_16FlashAttnFwdSm90INS1_25CollectiveMainloopFwdSm90ILi2EN4cute5tupleIJNS5_1CILi1EEES8_S8_EEENS6_IJNS7_ILi128EEENS7_ILi160EEENS7_ILi192EEEEEELi192ENS_12float_e4m3_tEfNS_4arch4Sm90ELb0ELb1ELb0ELb1ELb0ELb0ELb0ELb1ELb1ELb0ELb0ELb0EEENS1_21CollectiveEpilogueFwdINS6_IJSA_SC_SB_EEES9_NS_10bfloat16_tESG_Li256ELb1ELb0ELb0ELb1EEENS1_36VarlenDynamicPersistentTileSchedulerILi128ELi160ELi256ELi128ELb0ELb0ELb1ELb1ELb0ELb1EEEEEEEEEvNT_6ParamsE:
	.zero		3200


//--------------------- .nv.constant0._ZN7cutlass13device_kernelIN5flash11enable_sm90INS1_16FlashAttnFwdSm90INS1_25CollectiveMainloopFwdSm90ILi2EN4cute5tupleIJNS5_1CILi1EEES8_S8_EEENS6_IJNS7_ILi128EEENS7_ILi160EEENS7_ILi192EEEEEELi192ENS_12float_e4m3_tEfNS_4arch4Sm90ELb0ELb1ELb0ELb1ELb0ELb1ELb0ELb1ELb1ELb0ELb0ELb0EEENS1_21CollectiveEpilogueFwdINS6_IJSA_SC_SB_EEES9_NS_10bfloat16_tESG_Li256ELb1ELb0ELb0ELb1EEENS1_36VarlenDynamicPersistentTileSchedulerILi128ELi160ELi256ELi128ELb0ELb0ELb1ELb1ELb0ELb1EEEEEEEEEvNT_6ParamsE --------------------------
	.section	.nv.constant0._ZN7cutlass13device_kernelIN5flash11enable_sm90INS1_16FlashAttnFwdSm90INS1_25CollectiveMainloopFwdSm90ILi2EN4cute5tupleIJNS5_1CILi1EEES8_S8_EEENS6_IJNS7_ILi128EEENS7_ILi160EEENS7_ILi192EEEEEELi192ENS_12float_e4m3_tEfNS_4arch4Sm90ELb0ELb1ELb0ELb1ELb0ELb1ELb0ELb1ELb1ELb0ELb0ELb0EEENS1_21CollectiveEpilogueFwdINS6_IJSA_SC_SB_EEES9_NS_10bfloat16_tESG_Li256ELb1ELb0ELb0ELb1EEENS1_36VarlenDynamicPersistentTileSchedulerILi128ELi160ELi256ELi128ELb0ELb0ELb1ELb1ELb0ELb1EEEEEEEEEvNT_6ParamsE,"a",@progbits
	.sectionflags	@""
	.align	4
.nv.constant0._ZN7cutlass13device_kernelIN5flash11enable_sm90INS1_16FlashAttnFwdSm90INS1_25CollectiveMainloopFwdSm90ILi2EN4cute5tupleIJNS5_1CILi1EEES8_S8_EEENS6_IJNS7_ILi128EEENS7_ILi160EEENS7_ILi192EEEEEELi192ENS_12float_e4m3_tEfNS_4arch4Sm90ELb0ELb1ELb0ELb1ELb0ELb1ELb0ELb1ELb1ELb0ELb0ELb0EEENS1_21CollectiveEpilogueFwdINS6_IJSA_SC_SB_EEES9_NS_10bfloat16_tESG_Li256ELb1ELb0ELb0ELb1EEENS1_36VarlenDynamicPersistentTileSchedulerILi128ELi160ELi256ELi128ELb0ELb0ELb1ELb1ELb0ELb1EEEEEEEEEvNT_6ParamsE:
	.zero		3200


//--------------------- .nv.constant0._ZN7cutlass13device_kernelIN5flash11enable_sm90INS1_16FlashAttnFwdSm90INS1_25CollectiveMainloopFwdSm90ILi2EN4cute5tupleIJNS5_1CILi1EEES8_S8_EEENS6_IJNS7_ILi128EEENS7_ILi160EEENS7_ILi192EEEEEELi192ENS_12float_e4m3_tEfNS_4arch4Sm90ELb1ELb0ELb0ELb0ELb0ELb0ELb0ELb1ELb1ELb0ELb0ELb0EEENS1_21CollectiveEpilogueFwdINS6_IJSA_SC_SB_EEES9_NS_10bfloat16_tESG_Li256ELb0ELb0ELb0ELb1EEENS1_30DynamicPersistentTileSchedulerILi256ELi128ELb0ELb0ELb1EEEEEEEEEvNT_6ParamsE --------------------------
	.section	.nv.constant0._ZN7cutlass13device_kernelIN5flash11enable_sm90INS1_16FlashAttnFwdSm90INS1_25CollectiveMainloopFwdSm90ILi2EN4cute5tupleIJNS5_1CILi1EEES8_S8_EEENS6_IJNS7_ILi128EEENS7_ILi160EEENS7_ILi192EEEEEELi192ENS_12float_e4m3_tEfNS_4arch4Sm90ELb1ELb0ELb0ELb0ELb0ELb0ELb0ELb1ELb1ELb0ELb0ELb0EEENS1_21CollectiveEpilogueFwdINS6_IJSA_SC_SB_EEES9_NS_10bfloat16_tESG_Li256ELb0ELb0ELb0ELb1EEENS1_30DynamicPersistentTileSchedulerILi256ELi128ELb0ELb0ELb1EEEEEEEEEvNT_6ParamsE,"a",@progbits
	.sectionflags	@""
	.align	4
.nv.constant0._ZN7cutlass13device_kernelIN5flash11enable_sm90INS1_16FlashAttnFwdSm90INS1_25CollectiveMainloopFwdSm90ILi2EN4cute5tupleIJNS5_1CILi1EEES8_S8_EEENS6_IJNS7_ILi128EEENS7_ILi160EEENS7_ILi192EEEEEELi192ENS_12float_e4m3_tEfNS_4arch4Sm90ELb1ELb0ELb0ELb0ELb0ELb0ELb0ELb1ELb1ELb0ELb0ELb0EEENS1_21CollectiveEpilogueFwdINS6_IJSA_SC_SB_EEES9_NS_10bfloat16_tESG_Li256ELb0ELb0ELb0ELb1EEENS1_30DynamicPersistentTileSchedulerILi256ELi128ELb0ELb0ELb1EEEEEEEEEvNT_6ParamsE:
	.zero		3584


//--------------------- .nv.constant0._ZN7cutlass13device_kernelIN5flash11enable_sm90INS1_16FlashAttnFwdSm90INS1_25CollectiveMainloopFwdSm90ILi2EN4cute5tupleIJNS5_1CILi1EEES8_S8_EEENS6_IJNS7_ILi128EEENS7_ILi160EEENS7_ILi192EEEEEELi192ENS_12float_e4m3_tEfNS_4arch4Sm90ELb1ELb0ELb0ELb1ELb0ELb0ELb0ELb1ELb1ELb0ELb0ELb0EEENS1_21CollectiveEpilogueFwdINS6_IJSA_SC_SB_EEES9_NS_10bfloat16_tESG_Li256ELb1ELb0ELb0ELb1EEENS1_36VarlenDynamicPersistentTileSchedulerILi128ELi160ELi256ELi128ELb0ELb0ELb1ELb1ELb1ELb1EEEEEEEEEvNT_6ParamsE --------------------------
	.section	.nv.constant0._ZN7cutlass13device_kernelIN5flash11enable_sm90INS1_16FlashAttnFwdSm90INS1_25CollectiveMainloopFwdSm90ILi2EN4cute5tupleIJNS5_1CILi1EEES8_S8_EEENS6_IJNS7_ILi128EEENS7_ILi160EEENS7_ILi192EEEEEELi192ENS_12float_e4m3_tEfNS_4arch4Sm90ELb1ELb0ELb0ELb1ELb0ELb0ELb0ELb1ELb1ELb0ELb0ELb0EEENS1_21CollectiveEpilogueFwdINS6_IJSA_SC_SB_EEES9_NS_10bfloat16_tESG_Li256ELb1ELb0ELb0ELb1EEENS1_36VarlenDynamicPersistentTileSchedulerILi128ELi160ELi256ELi128ELb0ELb0ELb1ELb1ELb1ELb1EEEEEEEEEvNT_6ParamsE,"a",@progbits
	.sectionflags	@""
	.align	4
.nv.constant0._ZN7cutlass13device_kernelIN5flash11enable_sm90INS1_16FlashAttnFwdSm90INS1_25CollectiveMainloopFwdSm90ILi2EN4cute5tupleIJNS5_1CILi1EEES8_S8_EEENS6_IJNS7_ILi128EEENS7_ILi160EEENS7_ILi192EEEEEELi192ENS_12float_e4m3_tEfNS_4arch4Sm90ELb1ELb0ELb0ELb1ELb0ELb0ELb0ELb1ELb1ELb0ELb0ELb0EEENS1_21CollectiveEpilogueFwdINS6_IJSA_SC_SB_EEES9_NS_10bfloat16_tESG_Li256ELb1ELb0ELb0ELb1EEENS1_36VarlenDynamicPersistentTileSchedulerILi128ELi160ELi256ELi128ELb0ELb0ELb1ELb1ELb1ELb1EEEEEEEEEvNT_6ParamsE:
	.zero		3200


//--------------------- .nv.constant0._ZN7cutlass13device_kernelIN5flash11enable_sm90INS1_16FlashAttnFwdSm90INS1_25CollectiveMainloopFwdSm90ILi2EN4cute5tupleIJNS5_1CILi1EEES8_S8_EEENS6_IJNS7_ILi128EEENS7_ILi160EEENS7_ILi192EEEEEELi192ENS_12float_e4m3_tEfNS_4arch4Sm90ELb1ELb0ELb0ELb1ELb0ELb1ELb0ELb1ELb1ELb0ELb0ELb0EEENS1_21CollectiveEpilogueFwdINS6_IJSA_SC_SB_EEES9_NS_10bfloat16_tESG_Li256ELb1ELb0ELb0ELb1EEENS1_36VarlenDynamicPersistentTileSchedulerILi128ELi160ELi256ELi128ELb0ELb0ELb1ELb1ELb1ELb1EEEEEEEEEvNT_6ParamsE --------------------------
	.section	.nv.constant0._ZN7cutlass13device_kernelIN5flash11enable_sm90INS1_16FlashAttnFwdSm90INS1_25CollectiveMainloopFwdSm90ILi2EN4cute5tupleIJNS5_1CILi1EEES8_S8_EEENS6_IJNS7_ILi128EEENS7_ILi160EEENS7_ILi192EEEEEELi192ENS_12float_e4m3_tEfNS_4arch4Sm90ELb1ELb0ELb0ELb1ELb0ELb1ELb0ELb1ELb1ELb0ELb0ELb0EEENS1_21CollectiveEpilogueFwdINS6_IJSA_SC_SB_EEES9_NS_10bfloat16_tESG_Li256ELb1ELb0ELb0ELb1EEENS1_36VarlenDynamicPersistentTileSchedulerILi128ELi160ELi256ELi128ELb0ELb0ELb1ELb1ELb1ELb1EEEEEEEEEvNT_6ParamsE,"a",@progbits
	.sectionflags	@""
	.align	4
.nv.constant0._ZN7cutlass13device_kernelIN5flash11enable_sm90INS1_16FlashAttnFwdSm90INS1_25CollectiveMainloopFwdSm90ILi2EN4cute5tupleIJNS5_1CILi1EEES8_S8_EEENS6_IJNS7_ILi128EEENS7_ILi160EEENS7_ILi192EEEEEELi192ENS_12float_e4m3_tEfNS_4arch4Sm90ELb1ELb0ELb0ELb1ELb0ELb1ELb0ELb1ELb1ELb0ELb0ELb0EEENS1_21CollectiveEpilogueFwdINS6_IJSA_SC_SB_EEES9_NS_10bfloat16_tESG_Li256ELb1ELb0ELb0ELb1EEENS1_36VarlenDynamicPersistentTileSchedulerILi128ELi160ELi256ELi128ELb0ELb0ELb1ELb1ELb1ELb1EEEEEEEEEvNT_6ParamsE:
	.zero		3200


//--------------------- .nv.constant0._ZN7cutlass13device_kernelIN5flash11enable_sm90INS1_16FlashAttnFwdSm90INS1_25CollectiveMainloopFwdSm90ILi2EN4cute5tupleIJNS5_1CILi1EEES8_S8_EEENS6_IJNS7_ILi128EEENS7_ILi224EEESA_EEELi128ENS_12float_e4m3_tEfNS_4arch4Sm90ELb0ELb0ELb0ELb0ELb0ELb0ELb0ELb1ELb1ELb0ELb0ELb0EEENS1_21CollectiveEpilogueFwdINS6_IJSA_SA_SB_EEES9_NS_10bfloat16_tESF_Li256ELb0ELb0ELb0ELb1EEENS1_29StaticPersistentTileSchedulerILb0EEEEEEEEEvNT_6ParamsE --------------------------
	.section	.nv.constant0._ZN7cutlass13device_kernelIN5flash11enable_sm90INS1_16FlashAttnFwdSm90INS1_25CollectiveMainloopFwdSm90ILi2EN4cute5tupleIJNS5_1CILi1EEES8_S8_EEENS6_IJNS7_ILi128EEENS7_ILi224EEESA_EEELi128ENS_12float_e4m3_tEfNS_4arch4Sm90ELb0ELb0ELb0ELb0ELb0ELb0ELb0ELb1ELb1ELb0ELb0ELb0EEENS1_21CollectiveEpilogueFwdINS6_IJSA_SA_SB_EEES9_NS_10bfloat16_tESF_Li256ELb0ELb0ELb0ELb1EEENS1_29StaticPersistentTileSchedulerILb0EEEEEEEEEvNT_6ParamsE,"a",@progbits
	.sectionflags	@""
	.align	4
.nv.constant0._ZN7cutlass13device_kernelIN5flash11enable_sm90INS1_16FlashAttnFwdSm90INS1_25CollectiveMainloopFwdSm90ILi2EN4cute5tupleIJNS5_1CILi1EEES8_S8_EEENS6_IJNS7_ILi128EEENS7_ILi224EEESA_EEELi128ENS_12float_e4m3_tEfNS_4arch4Sm90ELb0ELb0ELb0ELb0ELb0ELb0ELb0ELb1ELb1ELb0ELb0ELb0EEENS1_21CollectiveEpilogueFwdINS6_IJSA_SA_SB_EEES9_NS_10bfloat16_tESF_Li256ELb0ELb0ELb0ELb1EEENS1_29StaticPersistentTileSchedulerILb0EEEEEEEEEvNT_6ParamsE:
	.zero		3584


//--------------------- .nv.constant0._ZN7cutlass13device_kernelIN5flash11enable_sm90INS1_16FlashAttnFwdSm90INS1_25CollectiveMainloopFwdSm90ILi2EN4cute5tupleIJNS5_1CILi1EEES8_S8_EEENS6_IJNS7_ILi128EEENS7_ILi224EEESA_EEELi128ENS_12float_e4m3_tEfNS_4arch4Sm90ELb0ELb0ELb0ELb1ELb0ELb0ELb0ELb1ELb1ELb0ELb0ELb0EEENS1_21CollectiveEpilogueFwdINS6_IJSA_SA_SB_EEES9_NS_10bfloat16_tESF_Li256ELb1ELb0ELb0ELb1EEENS1_36VarlenDynamicPersistentTileSchedulerILi128ELi224ELi256ELi128ELb0ELb0ELb1ELb0ELb1ELb1EEEEEEEEEvNT_6ParamsE --------------------------
	.section	.nv.constant0._ZN7cutlass13device_kernelIN5flash11enable_sm90INS1_16FlashAttnFwdSm90INS1_25CollectiveMainloopFwdSm90ILi2EN4cute5tupleIJNS5_1CILi1EEES8_S8_EEENS6_IJNS7_ILi128EEENS7_ILi224EEESA_EEELi128ENS_12float_e4m3_tEfNS_4arch4Sm90ELb0ELb0ELb0ELb1ELb0ELb0ELb0ELb1ELb1ELb0ELb0ELb0EEENS1_21CollectiveEpilogueFwdINS6_IJSA_SA_SB_EEES9_NS_10bfloat16_tESF_Li256ELb1ELb0ELb0ELb1EEENS1_36VarlenDynamicPersistentTileSchedulerILi128ELi224ELi256ELi128ELb0ELb0ELb1ELb0ELb1ELb1EEEEEEEEEvNT_6ParamsE,"a",@progbits
	.sectionflags	@""
	.align	4
.nv.constant0._ZN7cutlass13device_kernelIN5flash11enable_sm90INS1_16FlashAttnFwdSm90INS1_25CollectiveMainloopFwdSm90ILi2EN4cute5tupleIJNS5_1CILi1EEES8_S8_EEENS6_IJNS7_ILi128EEENS7_ILi224EEESA_EEELi128ENS_12float_e4m3_tEfNS_4arch4Sm90ELb0ELb0ELb0ELb1ELb0ELb0ELb0ELb1ELb1ELb0ELb0ELb0EEENS1_21CollectiveEpilogueFwdINS6_IJSA_SA_SB_EEES9_NS_10bfloat16_tESF_Li256ELb1ELb0ELb0ELb1EEENS1_36VarlenDynamicPersistentTileSchedulerILi128ELi224ELi256ELi128ELb0ELb0ELb1ELb0ELb1ELb1EEEEEEEEEvNT_6ParamsE:
	.zero		3200


//--------------------- .nv.constant0._ZN7cutlass13device_kernelIN5flash11enable_sm90INS1_16FlashAttnFwdSm90INS1_25CollectiveMainloopFwdSm90ILi2EN4cute5tupleIJNS5_1CILi1EEES8_S8_EEENS6_IJNS7_ILi128EEENS7_ILi224EEESA_EEELi128ENS_12float_e4m3_tEfNS_4arch4Sm90ELb0ELb0ELb0ELb1ELb0ELb1ELb0ELb1ELb1ELb0ELb0ELb0EEENS1_21CollectiveEpilogueFwdINS6_IJSA_SA_SB_EEES9_NS_10bfloat16_tESF_Li256ELb1ELb0ELb0ELb1EEENS1_36VarlenDynamicPersistentTileSchedulerILi128ELi224ELi256ELi128ELb0ELb0ELb1ELb0ELb1ELb1EEEEEEEEEvNT_6ParamsE --------------------------
	.section	.nv.constant0._ZN7cutlass13device_kernelIN5flash11enable_sm90INS1_16FlashAttnFwdSm90INS1_25CollectiveMainloopFwdSm90ILi2EN4cute5tupleIJNS5_1CILi1EEES8_S8_EEENS6_IJNS7_ILi128EEENS7_ILi224EEESA_EEELi128ENS_12float_e4m3_tEfNS_4arch4Sm90ELb0ELb0ELb0ELb1ELb0ELb1ELb0ELb1ELb1ELb0ELb0ELb0EEENS1_21CollectiveEpilogueFwdINS6_IJSA_SA_SB_EEES9_NS_10bfloat16_tESF_Li256ELb1ELb0ELb0ELb1EEENS1_36VarlenDynamicPersistentTileSchedulerILi128ELi224ELi256ELi128ELb0ELb0ELb1ELb0ELb1ELb1EEEEEEEEEvNT_6ParamsE,"a",@progbits
	.sectionflags	@""
	.align	4
.nv.constant0._ZN7cutlass13device_kernelIN5flash11enable_sm90INS1_16FlashAttnFwdSm90INS1_25CollectiveMainloopFwdSm90ILi2EN4cute5tupleIJNS5_1CILi1EEES8_S8_EEENS6_IJNS7_ILi128EEENS7_ILi224EEESA_EEELi128ENS_12float_e4m3_tEfNS_4arch4Sm90ELb0ELb0ELb0ELb1ELb0ELb1ELb0ELb1ELb1ELb0ELb0ELb0EEENS1_21CollectiveEpilogueFwdINS6_IJSA_SA_SB_EEES9_NS_10bfloat16_tESF_Li256ELb1ELb0ELb0ELb1EEENS1_36VarlenDynamicPersistentTileSchedulerILi128ELi224ELi256ELi128ELb0ELb0ELb1ELb0ELb1ELb1EEEEEEEEEvNT_6ParamsE:
	.zero		3200


//--------------------- .nv.constant0._ZN7cutlass13device_kernelIN5flash11enable_sm90INS1_16FlashAttnFwdSm90INS1_25CollectiveMainloopFwdSm90ILi2EN4cute5tupleIJNS5_1CILi1EEES8_S8_EEENS6_IJNS7_ILi128EEENS7_ILi224EEESA_EEELi128ENS_12float_e4m3_tEfNS_4arch4Sm90ELb0ELb1ELb0ELb0ELb0ELb0ELb0ELb1ELb1ELb0ELb0ELb0EEENS1_21CollectiveEpilogueFwdINS6_IJSA_SA_SB_EEES9_NS_10bfloat16_tESF_Li256ELb0ELb0ELb0ELb1EEENS1_30DynamicPersistentTileSchedulerILi256ELi128ELb0ELb0ELb1EEEEEEEEEvNT_6ParamsE --------------------------
	.section	.nv.constant0._ZN7cutlass13device_kernelIN5flash11enable_sm90INS1_16FlashAttnFwdSm90INS1_25CollectiveMainloopFwdSm90ILi2EN4cute5tupleIJNS5_1CILi1EEES8_S8_EEENS6_IJNS7_ILi128EEENS7_ILi224EEESA_EEELi128ENS_12float_e4m3_tEfNS_4arch4Sm90ELb0ELb1ELb0ELb0ELb0ELb0ELb0ELb1ELb1ELb0ELb0ELb0EEENS1_21CollectiveEpilogueFwdINS6_IJSA_SA_SB_EEES9_NS_10bfloat16_tESF_Li256ELb0ELb0ELb0ELb1EEENS1_30DynamicPersistentTileSchedulerILi256ELi128ELb0ELb0ELb1EEEEEEEEEvNT_6ParamsE,"a",@progbits
	.sectionflags	@""
	.align	4
.nv.constant0._ZN7cutlass13device_kernelIN5flash11enable_sm90INS1_16FlashAttnFwdSm90INS1_25CollectiveMainloopFwdSm90ILi2EN4cute5tupleIJNS5_1CILi1EEES8_S8_EEENS6_IJNS7_ILi128EEENS7_ILi224EEESA_EEELi128ENS_12float_e4m3_tEfNS_4arch4Sm90ELb0ELb1ELb0ELb0ELb0ELb0ELb0ELb1ELb1ELb0ELb0ELb0EEENS1_21CollectiveEpilogueFwdINS6_IJSA_SA_SB_EEES9_NS_10bfloat16_tESF_Li256ELb0ELb0ELb0ELb1EEENS1_30DynamicPersistentTileSchedulerILi256ELi128ELb0ELb0ELb1EEEEEEEEEvNT_6ParamsE:
	.zero		3584


//--------------------- .nv.constant0._ZN7cutlass13device_kernelIN5flash11enable_sm90INS1_16FlashAttnFwdSm90INS1_25CollectiveMainloopFwdSm90ILi2EN4cute5tupleIJNS5_1CILi1EEES8_S8_EEENS6_IJNS7_ILi128EEENS7_ILi224EEESA_EEELi128ENS_12float_e4m3_tEfNS_4arch4Sm90ELb0ELb1ELb0ELb1ELb0ELb0ELb0ELb1ELb1ELb0ELb0ELb0EEENS1_21CollectiveEpilogueFwdINS6_IJSA_SA_SB_EEES9_NS_10bfloat16_tESF_Li256ELb1ELb0ELb0ELb1EEENS1_36VarlenDynamicPersistentTileSchedulerILi128ELi224ELi256ELi128ELb0ELb0ELb1ELb1ELb0ELb1EEEEEEEEEvNT_6ParamsE --------------------------
	.section	.nv.constant0._ZN7cutlass13device_kernelIN5flash11enable_sm90INS1_16FlashAttnFwdSm90INS1_25CollectiveMainloopFwdSm90ILi2EN4cute5tupleIJNS5_1CILi1EEES8_S8_EEENS6_IJNS7_ILi128EEENS7_ILi224EEESA_EEELi128ENS_12float_e4m3_tEfNS_4arch4Sm90ELb0ELb1ELb0ELb1ELb0ELb0ELb0ELb1ELb1ELb0ELb0ELb0EEENS1_21CollectiveEpilogueFwdINS6_IJSA_SA_SB_EEES9_NS_10bfloat16_tESF_Li256ELb1ELb0ELb0ELb1EEENS1_36VarlenDynamicPersistentTileSchedulerILi128ELi224ELi256ELi128ELb0ELb0ELb1ELb1ELb0ELb1EEEEEEEEEvNT_6ParamsE,"a",@progbits
	.sectionflags	@""
	.align	4
.nv.constant0._ZN7cutlass13device_kernelIN5flash11enable_sm90INS1_16FlashAttnFwdSm90INS1_25CollectiveMainloopFwdSm90ILi2EN4cute5tupleIJNS5_1CILi1EEES8_S8_EEENS6_IJNS7_ILi128EEENS7_ILi224EEESA_EEELi128ENS_12float_e4m3_tEfNS_4arch4Sm90ELb0ELb1ELb0ELb1ELb0ELb0ELb0ELb1ELb1ELb0ELb0ELb0EEENS1_21CollectiveEpilogueFwdINS6_IJSA_SA_SB_EEES9_NS_10bfloat16_tESF_Li256ELb1ELb0ELb0ELb1EEENS1_36VarlenDynamicPersistentTileSchedulerILi128ELi224ELi256ELi128ELb0ELb0ELb1ELb1ELb0ELb1EEEEEEEEEvNT_6ParamsE:
	.zero		3200


//--------------------- .nv.constant0._ZN7cutlass13device_kernelIN5flash11enable_sm90INS1_16FlashAttnFwdSm90INS1_25CollectiveMainloopFwdSm90ILi2EN4cute5tupleIJNS5_1CILi1EEES8_S8_EEENS6_IJNS7_ILi128EEENS7_ILi224EEESA_EEELi128ENS_12float_e4m3_tEfNS_4arch4Sm90ELb0ELb1ELb0ELb1ELb0ELb1ELb0ELb1ELb1ELb0ELb0ELb0EEENS1_21CollectiveEpilogueFwdINS6_IJSA_SA_SB_EEES9_NS_10bfloat16_tESF_Li256ELb1ELb0ELb0ELb1EEENS1_36VarlenDynamicPersistentTileSchedulerILi128ELi224ELi256ELi128ELb0ELb0ELb1ELb1ELb0ELb1EEEEEEEEEvNT_6ParamsE --------------------------
	.section	.nv.constant0._ZN7cutlass13device_kernelIN5flash11enable_sm90INS1_16FlashAttnFwdSm90INS1_25CollectiveMainloopFwdSm90ILi2EN4cute5tupleIJNS5_1CILi1EEES8_S8_EEENS6_IJNS7_ILi128EEENS7_ILi224EEESA_EEELi128ENS_12float_e4m3_tEfNS_4arch4Sm90ELb0ELb1ELb0ELb1ELb0ELb1ELb0ELb1ELb1ELb0ELb0ELb0EEENS1_21CollectiveEpilogueFwdINS6_IJSA_SA_SB_EEES9_NS_10bfloat16_tESF_Li256ELb1ELb0ELb0ELb1EEENS1_36VarlenDynamicPersistentTileSchedulerILi128ELi224ELi256ELi128ELb0ELb0ELb1ELb1ELb0ELb1EEEEEEEEEvNT_6ParamsE,"a",@progbits
	.sectionflags	@""
	.align	4
.nv.constant0._ZN7cutlass13device_kernelIN5flash11enable_sm90INS1_16FlashAttnFwdSm90INS1_25CollectiveMainloopFwdSm90ILi2EN4cute5tupleIJNS5_1CILi1EEES8_S8_EEENS6_IJNS7_ILi128EEENS7_ILi224EEESA_EEELi128ENS_12float_e4m3_tEfNS_4arch4Sm90ELb0ELb1ELb0ELb1ELb0ELb1ELb0ELb1ELb1ELb0ELb0ELb0EEENS1_21CollectiveEpilogueFwdINS6_IJSA_SA_SB_EEES9_NS_10bfloat16_tESF_Li256ELb1ELb0ELb0ELb1EEENS1_36VarlenDynamicPersistentTileSchedulerILi128ELi224ELi256ELi128ELb0ELb0ELb1ELb1ELb0ELb1EEEEEEEEEvNT_6ParamsE:
	.zero		3200


//--------------------- .nv.constant0._ZN7cutlass13device_kernelIN5flash11enable_sm90INS1_16FlashAttnFwdSm90INS1_25CollectiveMainloopFwdSm90ILi2EN4cute5tupleIJNS5_1CILi1EEES8_S8_EEENS6_IJNS7_ILi128EEENS7_ILi224EEESA_EEELi128ENS_12float_e4m3_tEfNS_4arch4Sm90ELb1ELb0ELb0ELb0ELb0ELb0ELb0ELb1ELb1ELb0ELb0ELb0EEENS1_21CollectiveEpilogueFwdINS6_IJSA_SA_SB_EEES9_NS_10bfloat16_tESF_Li256ELb0ELb0ELb0ELb1EEENS1_30DynamicPersistentTileSchedulerILi256ELi128ELb0ELb0ELb1EEEEEEEEEvNT_6ParamsE --------------------------
	.section	.nv.constant0._ZN7cutlass13device_kernelIN5flash11enable_sm90INS1_16FlashAttnFwdSm90INS1_25CollectiveMainloopFwdSm90ILi2EN4cute5tupleIJNS5_1CILi1EEES8_S8_EEENS6_IJNS7_ILi128EEENS7_ILi224EEESA_EEELi128ENS_12float_e4m3_tEfNS_4arch4Sm90ELb1ELb0ELb0ELb0ELb0ELb0ELb0ELb1ELb1ELb0ELb0ELb0EEENS1_21CollectiveEpilogueFwdINS6_IJSA_SA_SB_EEES9_NS_10bfloat16_tESF_Li256ELb0ELb0ELb0ELb1EEENS1_30DynamicPersistentTileSchedulerILi256ELi128ELb0ELb0ELb1EEEEEEEEEvNT_6ParamsE,"a",@progbits
	.sectionflags	@""
	.align	4
.nv.constant0._ZN7cutlass13device_kernelIN5flash11enable_sm90INS1_16FlashAttnFwdSm90INS1_25CollectiveMainloopFwdSm90ILi2EN4cute5tupleIJNS5_1CILi1EEES8_S8_EEENS6_IJNS7_ILi128EEENS7_ILi224EEESA_EEELi128ENS_12float_e4m3_tEfNS_4arch4Sm90ELb1ELb0ELb0ELb0ELb0ELb0ELb0ELb1ELb1ELb0ELb0ELb0EEENS1_21CollectiveEpilogueFwdINS6_IJSA_SA_SB_EEES9_NS_10bfloat16_tESF_Li256ELb0ELb0ELb0ELb1EEENS1_30DynamicPersistentTileSchedulerILi256ELi128ELb0ELb0ELb1EEEEEEEEEvNT_6ParamsE:
	.zero		3584


//--------------------- .nv.constant0._ZN7cutlass13device_kernelIN5flash11enable_sm90INS1_16FlashAttnFwdSm90INS1_25CollectiveMainloopFwdSm90ILi2EN4cute5tupleIJNS5_1CILi1EEES8_S8_EEENS6_IJNS7_ILi128EEENS7_ILi224EEESA_EEELi128ENS_12float_e4m3_tEfNS_4arch4Sm90ELb1ELb0ELb0ELb1ELb0ELb0ELb0ELb1ELb1ELb0ELb0ELb0EEENS1_21CollectiveEpilogueFwdINS6_IJSA_SA_SB_EEES9_NS_10bfloat16_tESF_Li256ELb1ELb0ELb0ELb1EEENS1_36VarlenDynamicPersistentTileSchedulerILi128ELi224ELi256ELi128ELb0ELb0ELb1ELb1ELb1ELb1EEEEEEEEEvNT_6ParamsE --------------------------
	.section	.nv.constant0._ZN7cutlass13device_kernelIN5flash11enable_sm90INS1_16FlashAttnFwdSm90INS1_25CollectiveMainloopFwdSm90ILi2EN4cute5tupleIJNS5_1CILi1EEES8_S8_EEENS6_IJNS7_ILi128EEENS7_ILi224EEESA_EEELi128ENS_12float_e4m3_tEfNS_4arch4Sm90ELb1ELb0ELb0ELb1ELb0ELb0ELb0ELb1ELb1ELb0ELb0ELb0EEENS1_21CollectiveEpilogueFwdINS6_IJSA_SA_SB_EEES9_NS_10bfloat16_tESF_Li256ELb1ELb0ELb0ELb1EEENS1_36VarlenDynamicPersistentTileSchedulerILi128ELi224ELi256ELi128ELb0ELb0ELb1ELb1ELb1ELb1EEEEEEEEEvNT_6ParamsE,"a",@progbits
	.sectionflags	@""
	.align	4
.nv.constant0._ZN7cutlass13device_kernelIN5flash11enable_sm90INS1_16FlashAttnFwdSm90INS1_25CollectiveMainloopFwdSm90ILi2EN4cute5tupleIJNS5_1CILi1EEES8_S8_EEENS6_IJNS7_ILi128EEENS7_ILi224EEESA_EEELi128ENS_12float_e4m3_tEfNS_4arch4Sm90ELb1ELb0ELb0ELb1ELb0ELb0ELb0ELb1ELb1ELb0ELb0ELb0EEENS1_21CollectiveEpilogueFwdINS6_IJSA_SA_SB_EEES9_NS_10bfloat16_tESF_Li256ELb1ELb0ELb0ELb1EEENS1_36VarlenDynamicPersistentTileSchedulerILi128ELi224ELi256ELi128ELb0ELb0ELb1ELb1ELb1ELb1EEEEEEEEEvNT_6ParamsE:
	.zero		3200


//--------------------- .nv.constant0._ZN7cutlass13device_kernelIN5flash11enable_sm90INS1_16FlashAttnFwdSm90INS1_25CollectiveMainloopFwdSm90ILi2EN4cute5tupleIJNS5_1CILi1EEES8_S8_EEENS6_IJNS7_ILi128EEENS7_ILi224EEESA_EEELi128ENS_12float_e4m3_tEfNS_4arch4Sm90ELb1ELb0ELb0ELb1ELb0ELb1ELb0ELb1ELb1ELb0ELb0ELb0EEENS1_21CollectiveEpilogueFwdINS6_IJSA_SA_SB_EEES9_NS_10bfloat16_tESF_Li256ELb1ELb0ELb0ELb1EEENS1_36VarlenDynamicPersistentTileSchedulerILi128ELi224ELi256ELi128ELb0ELb0ELb1ELb1ELb1ELb1EEEEEEEEEvNT_6ParamsE --------------------------
	.section	.nv.constant0._ZN7cutlass13device_kernelIN5flash11enable_sm90INS1_16FlashAttnFwdSm90INS1_25CollectiveMainloopFwdSm90ILi2EN4cute5tupleIJNS5_1CILi1EEES8_S8_EEENS6_IJNS7_ILi128EEENS7_ILi224EEESA_EEELi128ENS_12float_e4m3_tEfNS_4arch4Sm90ELb1ELb0ELb0ELb1ELb0ELb1ELb0ELb1ELb1ELb0ELb0ELb0EEENS1_21CollectiveEpilogueFwdINS6_IJSA_SA_SB_EEES9_NS_10bfloat16_tESF_Li256ELb1ELb0ELb0ELb1EEENS1_36VarlenDynamicPersistentTileSchedulerILi128ELi224ELi256ELi128ELb0ELb0ELb1ELb1ELb1ELb1EEEEEEEEEvNT_6ParamsE,"a",@progbits
	.sectionflags	@""
	.align	4
.nv.constant0._ZN7cutlass13device_kernelIN5flash11enable_sm90INS1_16FlashAttnFwdSm90INS1_25CollectiveMainloopFwdSm90ILi2EN4cute5tupleIJNS5_1CILi1EEES8_S8_EEENS6_IJNS7_ILi128EEENS7_ILi224EEESA_EEELi128ENS_12float_e4m3_tEfNS_4arch4Sm90ELb1ELb0ELb0ELb1ELb0ELb1ELb0ELb1ELb1ELb0ELb0ELb0EEENS1_21CollectiveEpilogueFwdINS6_IJSA_SA_SB_EEES9_NS_10bfloat16_tESF_Li256ELb1ELb0ELb0ELb1EEENS1_36VarlenDynamicPersistentTileSchedulerILi128ELi224ELi256ELi128ELb0ELb0ELb1ELb1ELb1ELb1EEEEEEEEEvNT_6ParamsE:
	.zero		3200


//--------------------- .nv.constant0._ZN7cutlass13device_kernelIN5flash11enable_sm90INS1_16FlashAttnFwdSm90INS1_25CollectiveMainloopFwdSm90ILi2EN4cute5tupleIJNS5_1CILi1EEES8_S8_EEENS6_IJNS7_ILi192EEENS7_ILi128EEENS7_ILi96EEEEEELi96ENS_12float_e4m3_tEfNS_4arch4Sm90ELb0ELb0ELb0ELb0ELb0ELb0ELb0ELb1ELb1ELb0ELb0ELb0EEENS1_21CollectiveEpilogueFwdINS6_IJSA_SC_SB_EEES9_NS_10bfloat16_tESG_Li384ELb0ELb0ELb0ELb1EEENS1_29StaticPersistentTileSchedulerILb0EEEEEEEEEvNT_6ParamsE --------------------------
	.section	.nv.constant0._ZN7cutlass13device_kernelIN5flash11enable_sm90INS1_16FlashAttnFwdSm90INS1_25CollectiveMainloopFwdSm90ILi2EN4cute5tupleIJNS5_1CILi1EEES8_S8_EEENS6_IJNS7_ILi192EEENS7_ILi128EEENS7_ILi96EEEEEELi96ENS_12float_e4m3_tEfNS_4arch4Sm90ELb0ELb0ELb0ELb0ELb0ELb0ELb0ELb1ELb1ELb0ELb0ELb0EEENS1_21CollectiveEpilogueFwdINS6_IJSA_SC_SB_EEES9_NS_10bfloat16_tESG_Li384ELb0ELb0ELb0ELb1EEENS1_29StaticPersistentTileSchedulerILb0EEEEEEEEEvNT_6ParamsE,"a",@progbits
	.sectionflags	@""
	.align	4
.nv.constant0._ZN7cutlass13device_kernelIN5flash11enable_sm90INS1_16FlashAttnFwdSm90INS1_25CollectiveMainloopFwdSm90ILi2EN4cute5tupleIJNS5_1CILi1EEES8_S8_EEENS6_IJNS7_ILi192EEENS7_ILi128EEENS7_ILi96EEEEEELi96ENS_12float_e4m3_tEfNS_4arch4Sm90ELb0ELb0ELb0ELb0ELb0ELb0ELb0ELb1ELb1ELb0ELb0ELb0EEENS1_21CollectiveEpilogueFwdINS6_IJSA_SC_SB_EEES9_NS_10bfloat16_tESG_Li384ELb0ELb0ELb0ELb1EEENS1_29StaticPersistentTileSchedulerILb0EEEEEEEEEvNT_6ParamsE:
	.zero		3584


//--------------------- .nv.constant0._ZN7cutlass13device_kernelIN5flash11enable_sm90INS1_16FlashAttnFwdSm90INS1_25CollectiveMainloopFwdSm90ILi2EN4cute5tupleIJNS5_1CILi1EEES8_S8_EEENS6_IJNS7_ILi192EEENS7_ILi128EEENS7_ILi96EEEEEELi96ENS_12float_e4m3_tEfNS_4arch4Sm90ELb0ELb0ELb0ELb1ELb0ELb0ELb0ELb1ELb1ELb0ELb0ELb0EEENS1_21CollectiveEpilogueFwdINS6_IJSA_SC_SB_EEES9_NS_10bfloat16_tESG_Li384ELb1ELb0ELb0ELb1EEENS1_36VarlenDynamicPersistentTileSchedulerILi192ELi128ELi384ELi128ELb0ELb0ELb1ELb0ELb1ELb1EEEEEEEEEvNT_6ParamsE --------------------------
	.section	.nv.constant0._ZN7cutlass13device_kernelIN5flash11enable_sm90INS1_16FlashAttnFwdSm90INS1_25CollectiveMainloopFwdSm90ILi2EN4cute5tupleIJNS5_1CILi1EEES8_S8_EEENS6_IJNS7_ILi192EEENS7_ILi128EEENS7_ILi96EEEEEELi96ENS_12float_e4m3_tEfNS_4arch4Sm90ELb0ELb0ELb0ELb1ELb0ELb0ELb0ELb1ELb1ELb0ELb0ELb0EEENS1_21CollectiveEpilogueFwdINS6_IJSA_SC_SB_EEES9_NS_10bfloat16_tESG_Li384ELb1ELb0ELb0ELb1EEENS1_36VarlenDynamicPersistentTileSchedulerILi192ELi128ELi384ELi128ELb0ELb0ELb1ELb0ELb1ELb1EEEEEEEEEvNT_6ParamsE,"a",@progbits
	.sectionflags	@""
	.align	4
.nv.constant0._ZN7cutlass13device_kernelIN5flash11enable_sm90INS1_16FlashAttnFwdSm90INS1_25CollectiveMainloopFwdSm90ILi2EN4cute5tupleIJNS5_1CILi1EEES8_S8_EEENS6_IJNS7_ILi192EEENS7_ILi128EEENS7_ILi96EEEEEELi96ENS_12float_e4m3_tEfNS_4arch4Sm90ELb0ELb0ELb0ELb1ELb0ELb0ELb0ELb1ELb1ELb0ELb0ELb0EEENS1_21CollectiveEpilogueFwdINS6_IJSA_SC_SB_EEES9_NS_10bfloat16_tESG_Li384ELb1ELb0ELb0ELb1EEENS1_36VarlenDynamicPersistentTileSchedulerILi192ELi128ELi384ELi128ELb0ELb0ELb1ELb0ELb1ELb1EEEEEEEEEvNT_6ParamsE:
	.zero		3200


//--------------------- .nv.constant0._ZN7cutlass13device_kernelIN5flash11enable_sm90INS1_16FlashAttnFwdSm90INS1_25CollectiveMainloopFwdSm90ILi2EN4cute5tupleIJNS5_1CILi1EEES8_S8_EEENS6_IJNS7_ILi192EEENS7_ILi128EEENS7_ILi96EEEEEELi96ENS_12float_e4m3_tEfNS_4arch4Sm90ELb0ELb0ELb0ELb1ELb0ELb1ELb0ELb1ELb1ELb0ELb0ELb0EEENS1_21CollectiveEpilogueFwdINS6_IJSA_SC_SB_EEES9_NS_10bfloat16_tESG_Li384ELb1ELb0ELb0ELb1EEENS1_36VarlenDynamicPersistentTileSchedulerILi192ELi128ELi384ELi128ELb0ELb0ELb1ELb0ELb1ELb1EEEEEEEEEvNT_6ParamsE --------------------------
	.section	.nv.constant0._ZN7cutlass13device_kernelIN5flash11enable_sm90INS1_16FlashAttnFwdSm90INS1_25CollectiveMainloopFwdSm90ILi2EN4cute5tupleIJNS5_1CILi1EEES8_S8_EEENS6_IJNS7_ILi192EEENS7_ILi128EEENS7_ILi96EEEEEELi96ENS_12float_e4m3_tEfNS_4arch4Sm90ELb0ELb0ELb0ELb1ELb0ELb1ELb0ELb1ELb1ELb0ELb0ELb0EEENS1_21CollectiveEpilogueFwdINS6_IJSA_SC_SB_EEES9_NS_10bfloat16_tESG_Li384ELb1ELb0ELb0ELb1EEENS1_36VarlenDynamicPersistentTileSchedulerILi192ELi128ELi384ELi128ELb0ELb0ELb1ELb0ELb1ELb1EEEEEEEEEvNT_6ParamsE,"a",@progbits
	.sectionflags	@""
	.align	4
.nv.constant0._ZN7cutlass13device_kernelIN5flash11enable_sm90INS1_16FlashAttnFwdSm90INS1_25CollectiveMainloopFwdSm90ILi2EN4cute5tupleIJNS5_1CILi1EEES8_S8_EEENS6_IJNS7_ILi192EEENS7_ILi128EEENS7_ILi96EEEEEELi96ENS_12float_e4m3_tEfNS_4arch4Sm90ELb0ELb0ELb0ELb1ELb0ELb1ELb0ELb1ELb1ELb0ELb0ELb0EEENS1_21CollectiveEpilogueFwdINS6_IJSA_SC_SB_EEES9_NS_10bfloat16_tESG_Li384ELb1ELb0ELb0ELb1EEENS1_36VarlenDynamicPersistentTileSchedulerILi192ELi128ELi384ELi128ELb0ELb0ELb1ELb0ELb1ELb1EEEEEEEEEvNT_6ParamsE:
	.zero		3200


//--------------------- .nv.constant0._ZN7cutlass13device_kernelIN5flash11enable_sm90INS1_16FlashAttnFwdSm90INS1_25CollectiveMainloopFwdSm90ILi2EN4cute5tupleIJNS5_1CILi1EEES8_S8_EEENS6_IJNS7_ILi192EEENS7_ILi128EEENS7_ILi96EEEEEELi96ENS_12float_e4m3_tEfNS_4arch4Sm90ELb0ELb1ELb0ELb0ELb0ELb0ELb0ELb1ELb1ELb0ELb0ELb0EEENS1_21CollectiveEpilogueFwdINS6_IJSA_SC_SB_EEES9_NS_10bfloat16_tESG_Li384ELb0ELb0ELb0ELb1EEENS1_30DynamicPersistentTileSchedulerILi384ELi128ELb0ELb0ELb1EEEEEEEEEvNT_6ParamsE --------------------------
	.section	.nv.constant0._ZN7cutlass13device_kernelIN5flash11enable_sm90INS1_16FlashAttnFwdSm90INS1_25CollectiveMainloopFwdSm90ILi2EN4cute5tupleIJNS5_1CILi1EEES8_S8_EEENS6_IJNS7_ILi192EEENS7_ILi128EEENS7_ILi96EEEEEELi96ENS_12float_e4m3_tEfNS_4arch4Sm90ELb0ELb1ELb0ELb0ELb0ELb0ELb0ELb1ELb1ELb0ELb0ELb0EEENS1_21CollectiveEpilogueFwdINS6_IJSA_SC_SB_EEES9_NS_10bfloat16_tESG_Li384ELb0ELb0ELb0ELb1EEENS1_30DynamicPersistentTileSchedulerILi384ELi128ELb0ELb0ELb1EEEEEEEEEvNT_6ParamsE,"a",@progbits
	.sectionflags	@""
	.align	4
.nv.constant0._ZN7cutlass13device_kernelIN5flash11enable_sm90INS1_16FlashAttnFwdSm90INS1_25CollectiveMainloopFwdSm90ILi2EN4cute5tupleIJNS5_1CILi1EEES8_S8_EEENS6_IJNS7_ILi192EEENS7_ILi128EEENS7_ILi96EEEEEELi96ENS_12float_e4m3_tEfNS_4arch4Sm90ELb0ELb1ELb0ELb0ELb0ELb0ELb0ELb1ELb1ELb0ELb0ELb0EEENS1_21CollectiveEpilogueFwdINS6_IJSA_SC_SB_EEES9_NS_10bfloat16_tESG_Li384ELb0ELb0ELb0ELb1EEENS1_30DynamicPersistentTileSchedulerILi384ELi128ELb0ELb0ELb1EEEEEEEEEvNT_6ParamsE:
	.zero		3584


//--------------------- .nv.constant0._ZN7cutlass13device_kernelIN5flash11enable_sm90INS1_16FlashAttnFwdSm90INS1_25CollectiveMainloopFwdSm90ILi2EN4cute5tupleIJNS5_1CILi1EEES8_S8_EEENS6_IJNS7_ILi192EEENS7_ILi128EEENS7_ILi96EEEEEELi96ENS_12float_e4m3_tEfNS_4arch4Sm90ELb0ELb1ELb0ELb1ELb0ELb0ELb0ELb1ELb1ELb0ELb0ELb0EEENS1_21CollectiveEpilogueFwdINS6_IJSA_SC_SB_EEES9_NS_10bfloat16_tESG_Li384ELb1ELb0ELb0ELb1EEENS1_36VarlenDynamicPersistentTileSchedulerILi192ELi128ELi384ELi128ELb0ELb0ELb1ELb1ELb0ELb1EEEEEEEEEvNT_6ParamsE --------------------------
	.section	.nv.constant0._ZN7cutlass13device_kernelIN5flash11enable_sm90INS1_16FlashAttnFwdSm90INS1_25CollectiveMainloopFwdSm90ILi2EN4cute5tupleIJNS5_1CILi1EEES8_S8_EEENS6_IJNS7_ILi192EEENS7_ILi128EEENS7_ILi96EEEEEELi96ENS_12float_e4m3_tEfNS_4arch4Sm90ELb0ELb1ELb0ELb1ELb0ELb0ELb0ELb1ELb1ELb0ELb0ELb0EEENS1_21CollectiveEpilogueFwdINS6_IJSA_SC_SB_EEES9_NS_10bfloat16_tESG_Li384ELb1ELb0ELb0ELb1EEENS1_36VarlenDynamicPersistentTileSchedulerILi192ELi128ELi384ELi128ELb0ELb0ELb1ELb1ELb0ELb1EEEEEEEEEvNT_6ParamsE,"a",@progbits
	.sectionflags	@""
	.align	4
.nv.constant0._ZN7cutlass13device_kernelIN5flash11enable_sm90INS1_16FlashAttnFwdSm90INS1_25CollectiveMainloopFwdSm90ILi2EN4cute5tupleIJNS5_1CILi1EEES8_S8_EEENS6_IJNS7_ILi192EEENS7_ILi128EEENS7_ILi96EEEEEELi96ENS_12float_e4m3_tEfNS_4arch4Sm90ELb0ELb1ELb0ELb1ELb0ELb0ELb0ELb1ELb1ELb0ELb0ELb0EEENS1_21CollectiveEpilogueFwdINS6_IJSA_SC_SB_EEES9_NS_10bfloat16_tESG_Li384ELb1ELb0ELb0ELb1EEENS1_36VarlenDynamicPersistentTileSchedulerILi192ELi128ELi384ELi128ELb0ELb0ELb1ELb1ELb0ELb1EEEEEEEEEvNT_6ParamsE:
	.zero		3200


//--------------------- .nv.constant0._ZN7cutlass13device_kernelIN5flash11enable_sm90INS1_16FlashAttnFwdSm90INS1_25CollectiveMainloopFwdSm90ILi2EN4cute5tupleIJNS5_1CILi1EEES8_S8_EEENS6_IJNS7_ILi192EEENS7_ILi128EEENS7_ILi96EEEEEELi96ENS_12float_e4m3_tEfNS_4arch4Sm90ELb0ELb1ELb0ELb1ELb0ELb1ELb0ELb1ELb1ELb0ELb0ELb0EEENS1_21CollectiveEpilogueFwdINS6_IJSA_SC_SB_EEES9_NS_10bfloat16_tESG_Li384ELb1ELb0ELb0ELb1EEENS1_36VarlenDynamicPersistentTileSchedulerILi192ELi128ELi384ELi128ELb0ELb0ELb1ELb1ELb0ELb1EEEEEEEEEvNT_6ParamsE --------------------------
	.section	.nv.constant0._ZN7cutlass13device_kernelIN5flash11enable_sm90INS1_16FlashAttnFwdSm90INS1_25CollectiveMainloopFwdSm90ILi2EN4cute5tupleIJNS5_1CILi1EEES8_S8_EEENS6_IJNS7_ILi192EEENS7_ILi128EEENS7_ILi96EEEEEELi96ENS_12float_e4m3_tEfNS_4arch4Sm90ELb0ELb1ELb0ELb1ELb0ELb1ELb0ELb1ELb1ELb0ELb0ELb0EEENS1_21CollectiveEpilogueFwdINS6_IJSA_SC_SB_EEES9_NS_10bfloat16_tESG_Li384ELb1ELb0ELb0ELb1EEENS1_36VarlenDynamicPersistentTileSchedulerILi192ELi128ELi384ELi128ELb0ELb0ELb1ELb1ELb0ELb1EEEEEEEEEvNT_6ParamsE,"a",@progbits
	.sectionflags	@""
	.align	4
.nv.constant0._ZN7cutlass13device_kernelIN5flash11enable_sm90INS1_16FlashAttnFwdSm90INS1_25CollectiveMainloopFwdSm90ILi2EN4cute5tupleIJNS5_1CILi1EEES8_S8_EEENS6_IJNS7_ILi192EEENS7_ILi128EEENS7_ILi96EEEEEELi96ENS_12float_e4m3_tEfNS_4arch4Sm90ELb0ELb1ELb0ELb1ELb0ELb1ELb0ELb1ELb1ELb0ELb0ELb0EEENS1_21CollectiveEpilogueFwdINS6_IJSA_SC_SB_EEES9_NS_10bfloat16_tESG_Li384ELb1ELb0ELb0ELb1EEENS1_36VarlenDynamicPersistentTileSchedulerILi192ELi128ELi384ELi128ELb0ELb0ELb1ELb1ELb0ELb1EEEEEEEEEvNT_6ParamsE:
	.zero		3200


//--------------------- .nv.constant0._ZN7cutlass13device_kernelIN5flash11enable_sm90INS1_16FlashAttnFwdSm90INS1_25CollectiveMainloopFwdSm90ILi2EN4cute5tupleIJNS5_1CILi1EEES8_S8_EEENS6_IJNS7_ILi192EEENS7_ILi128EEENS7_ILi96EEEEEELi96ENS_12float_e4m3_tEfNS_4arch4Sm90ELb1ELb0ELb0ELb0ELb0ELb0ELb0ELb1ELb1ELb0ELb0ELb0EEENS1_21CollectiveEpilogueFwdINS6_IJSA_SC_SB_EEES9_NS_10bfloat16_tESG_Li384ELb0ELb0ELb0ELb1EEENS1_30DynamicPersistentTileSchedulerILi384ELi128ELb0ELb0ELb1EEEEEEEEEvNT_6ParamsE --------------------------
	.section	.nv.constant0._ZN7cutlass13device_kernelIN5flash11enable_sm90INS1_16FlashAttnFwdSm90INS1_25CollectiveMainloopFwdSm90ILi2EN4cute5tupleIJNS5_1CILi1EEES8_S8_EEENS6_IJNS7_ILi192EEENS7_ILi128EEENS7_ILi96EEEEEELi96ENS_12float_e4m3_tEfNS_4arch4Sm90ELb1ELb0ELb0ELb0ELb0ELb0ELb0ELb1ELb1ELb0ELb0ELb0EEENS1_21CollectiveEpilogueFwdINS6_IJSA_SC_SB_EEES9_NS_10bfloat16_tESG_Li384ELb0ELb0ELb0ELb1EEENS1_30DynamicPersistentTileSchedulerILi384ELi128ELb0ELb0ELb1EEEEEEEEEvNT_6ParamsE,"a",@progbits
	.sectionflags	@""
	.align	4
.nv.constant0._ZN7cutlass13device_kernelIN5flash11enable_sm90INS1_16FlashAttnFwdSm90INS1_25CollectiveMainloopFwdSm90ILi2EN4cute5tupleIJNS5_1CILi1EEES8_S8_EEENS6_IJNS7_ILi192EEENS7_ILi128EEENS7_ILi96EEEEEELi96ENS_12float_e4m3_tEfNS_4arch4Sm90ELb1ELb0ELb0ELb0ELb0ELb0ELb0ELb1ELb1ELb0ELb0ELb0EEENS1_21CollectiveEpilogueFwdINS6_IJSA_SC_SB_EEES9_NS_10bfloat16_tESG_Li384ELb0ELb0ELb0ELb1EEENS1_30DynamicPersistentTileSchedulerILi384ELi128ELb0ELb0ELb1EEEEEEEEEvNT_6ParamsE:
	.zero		3584


//--------------------- .nv.constant0._ZN7cutlass13device_kernelIN5flash11enable_sm90INS1_16FlashAttnFwdSm90INS1_25CollectiveMainloopFwdSm90ILi2EN4cute5tupleIJNS5_1CILi1EEES8_S8_EEENS6_IJNS7_ILi192EEENS7_ILi128EEENS7_ILi96EEEEEELi96ENS_12float_e4m3_tEfNS_4arch4Sm90ELb1ELb0ELb0ELb1ELb0ELb0ELb0ELb1ELb1ELb0ELb0ELb0EEENS1_21CollectiveEpilogueFwdINS6_IJSA_SC_SB_EEES9_NS_10bfloat16_tESG_Li384ELb1ELb0ELb0ELb1EEENS1_36VarlenDynamicPersistentTileSchedulerILi192ELi128ELi384ELi128ELb0ELb0ELb1ELb1ELb1ELb1EEEEEEEEEvNT_6ParamsE --------------------------
	.section	.nv.constant0._ZN7cutlass13device_kernelIN5flash11enable_sm90INS1_16FlashAttnFwdSm90INS1_25CollectiveMainloopFwdSm90ILi2EN4cute5tupleIJNS5_1CILi1EEES8_S8_EEENS6_IJNS7_ILi192EEENS7_ILi128EEENS7_ILi96EEEEEELi96ENS_12float_e4m3_tEfNS_4arch4Sm90ELb1ELb0ELb0ELb1ELb0ELb0ELb0ELb1ELb1ELb0ELb0ELb0EEENS1_21CollectiveEpilogueFwdINS6_IJSA_SC_SB_EEES9_NS_10bfloat16_tESG_Li384ELb1ELb0ELb0ELb1EEENS1_36VarlenDynamicPersistentTileSchedulerILi192ELi128ELi384ELi128ELb0ELb0ELb1ELb1ELb1ELb1EEEEEEEEEvNT_6ParamsE,"a",@progbits
	.sectionflags	@""
	.align	4
.nv.constant0._ZN7cutlass13device_kernelIN5flash11enable_sm90INS1_16FlashAttnFwdSm90INS1_25CollectiveMainloopFwdSm90ILi2EN4cute5tupleIJNS5_1CILi1EEES8_S8_EEENS6_IJNS7_ILi192EEENS7_ILi128EEENS7_ILi96EEEEEELi96ENS_12float_e4m3_tEfNS_4arch4Sm90ELb1ELb0ELb0ELb1ELb0ELb0ELb0ELb1ELb1ELb0ELb0ELb0EEENS1_21CollectiveEpilogueFwdINS6_IJSA_SC_SB_EEES9_NS_10bfloat16_tESG_Li384ELb1ELb0ELb0ELb1EEENS1_36VarlenDynamicPersistentTileSchedulerILi192ELi128ELi384ELi128ELb0ELb0ELb1ELb1ELb1ELb1EEEEEEEEEvNT_6ParamsE:
	.zero		3200


//--------------------- .nv.constant0._ZN7cutlass13device_kernelIN5flash11enable_sm90INS1_16FlashAttnFwdSm90INS1_25CollectiveMainloopFwdSm90ILi2EN4cute5tupleIJNS5_1CILi1EEES8_S8_EEENS6_IJNS7_ILi192EEENS7_ILi128EEENS7_ILi96EEEEEELi96ENS_12float_e4m3_tEfNS_4arch4Sm90ELb1ELb0ELb0ELb1ELb0ELb1ELb0ELb1ELb1ELb0ELb0ELb0EEENS1_21CollectiveEpilogueFwdINS6_IJSA_SC_SB_EEES9_NS_10bfloat16_tESG_Li384ELb1ELb0ELb0ELb1EEENS1_36VarlenDynamicPersistentTileSchedulerILi192ELi128ELi384ELi128ELb0ELb0ELb1ELb1ELb1ELb1EEEEEEEEEvNT_6ParamsE --------------------------
	.section	.nv.constant0._ZN7cutlass13device_kernelIN5flash11enable_sm90INS1_16FlashAttnFwdSm90INS1_25CollectiveMainloopFwdSm90ILi2EN4cute5tupleIJNS5_1CILi1EEES8_S8_EEENS6_IJNS7_ILi192EEENS7_ILi128EEENS7_ILi96EEEEEELi96ENS_12float_e4m3_tEfNS_4arch4Sm90ELb1ELb0ELb0ELb1ELb0ELb1ELb0ELb1ELb1ELb0ELb0ELb0EEENS1_21CollectiveEpilogueFwdINS6_IJSA_SC_SB_EEES9_NS_10bfloat16_tESG_Li384ELb1ELb0ELb0ELb1EEENS1_36VarlenDynamicPersistentTileSchedulerILi192ELi128ELi384ELi128ELb0ELb0ELb1ELb1ELb1ELb1EEEEEEEEEvNT_6ParamsE,"a",@progbits
	.sectionflags	@""
	.align	4
.nv.constant0._ZN7cutlass13device_kernelIN5flash11enable_sm90INS1_16FlashAttnFwdSm90INS1_25CollectiveMainloopFwdSm90ILi2EN4cute5tupleIJNS5_1CILi1EEES8_S8_EEENS6_IJNS7_ILi192EEENS7_ILi128EEENS7_ILi96EEEEEELi96ENS_12float_e4m3_tEfNS_4arch4Sm90ELb1ELb0ELb0ELb1ELb0ELb1ELb0ELb1ELb1ELb0ELb0ELb0EEENS1_21CollectiveEpilogueFwdINS6_IJSA_SC_SB_EEES9_NS_10bfloat16_tESG_Li384ELb1ELb0ELb0ELb1EEENS1_36VarlenDynamicPersistentTileSchedulerILi192ELi128ELi384ELi128ELb0ELb0ELb1ELb1ELb1ELb1EEEEEEEEEvNT_6ParamsE:
	.zero		3200


//--------------------- .nv.constant0._ZN7cutlass13device_kernelIN5flash11enable_sm90INS1_16FlashAttnFwdSm90INS1_25CollectiveMainloopFwdSm90ILi2EN4cute5tupleIJNS5_1CILi1EEES8_S8_EEENS6_IJNS7_ILi192EEENS7_ILi160EEENS7_ILi64EEEEEELi64ENS_12float_e4m3_tEfNS_4arch4Sm90ELb0ELb0ELb0ELb0ELb0ELb0ELb0ELb1ELb1ELb0ELb0ELb0EEENS1_21CollectiveEpilogueFwdINS6_IJSA_SC_SB_EEES9_NS_10bfloat16_tESG_Li384ELb0ELb0ELb0ELb1EEENS1_29StaticPersistentTileSchedulerILb0EEEEEEEEEvNT_6ParamsE --------------------------
	.section	.nv.constant0._ZN7cutlass13device_kernelIN5flash11enable_sm90INS1_16FlashAttnFwdSm90INS1_25CollectiveMainloopFwdSm90ILi2EN4cute5tupleIJNS5_1CILi1EEES8_S8_EEENS6_IJNS7_ILi192EEENS7_ILi160EEENS7_ILi64EEEEEELi64ENS_12float_e4m3_tEfNS_4arch4Sm90ELb0ELb0ELb0ELb0ELb0ELb0ELb0ELb1ELb1ELb0ELb0ELb0EEENS1_21CollectiveEpilogueFwdINS6_IJSA_SC_SB_EEES9_NS_10bfloat16_tESG_Li384ELb0ELb0ELb0ELb1EEENS1_29StaticPersistentTileSchedulerILb0EEEEEEEEEvNT_6ParamsE,"a",@progbits
	.sectionflags	@""
	.align	4
.nv.constant0._ZN7cutlass13device_kernelIN5flash11enable_sm90INS1_16FlashAttnFwdSm90INS1_25CollectiveMainloopFwdSm90ILi2EN4cute5tupleIJNS5_1CILi1EEES8_S8_EEENS6_IJNS7_ILi192EEENS7_ILi160EEENS7_ILi64EEEEEELi64ENS_12float_e4m3_tEfNS_4arch4Sm90ELb0ELb0ELb0ELb0ELb0ELb0ELb0ELb1ELb1ELb0ELb0ELb0EEENS1_21CollectiveEpilogueFwdINS6_IJSA_SC_SB_EEES9_NS_10bfloat16_tESG_Li384ELb0ELb0ELb0ELb1EEENS1_29StaticPersistentTileSchedulerILb0EEEEEEEEEvNT_6ParamsE:
	.zero		3584


//--------------------- .nv.constant0._ZN7cutlass13device_kernelIN5flash11enable_sm90INS1_16FlashAttnFwdSm90INS1_25CollectiveMainloopFwdSm90ILi2EN4cute5tupleIJNS5_1CILi1EEES8_S8_EEENS6_IJNS7_ILi192EEENS7_ILi160EEENS7_ILi64EEEEEELi64ENS_12float_e4m3_tEfNS_4arch4Sm90ELb0ELb0ELb0ELb1ELb0ELb0ELb0ELb1ELb1ELb0ELb0ELb0EEENS1_21CollectiveEpilogueFwdINS6_IJSA_SC_SB_EEES9_NS_10bfloat16_tESG_Li384ELb1ELb0ELb0ELb1EEENS1_36VarlenDynamicPersistentTileSchedulerILi192ELi160ELi384ELi128ELb0ELb0ELb1ELb0ELb1ELb1EEEEEEEEEvNT_6ParamsE --------------------------
	.section	.nv.constant0._ZN7cutlass13device_kernelIN5flash11enable_sm90INS1_16FlashAttnFwdSm90INS1_25CollectiveMainloopFwdSm90ILi2EN4cute5tupleIJNS5_1CILi1EEES8_S8_EEENS6_IJNS7_ILi192EEENS7_ILi160EEENS7_ILi64EEEEEELi64ENS_12float_e4m3_tEfNS_4arch4Sm90ELb0ELb0ELb0ELb1ELb0ELb0ELb0ELb1ELb1ELb0ELb0ELb0EEENS1_21CollectiveEpilogueFwdINS6_IJSA_SC_SB_EEES9_NS_10bfloat16_tESG_Li384ELb1ELb0ELb0ELb1EEENS1_36VarlenDynamicPersistentTileSchedulerILi192ELi160ELi384ELi128ELb0ELb0ELb1ELb0ELb1ELb1EEEEEEEEEvNT_6ParamsE,"a",@progbits
	.sectionflags	@""
	.align	4
.nv.constant0._ZN7cutlass13device_kernelIN5flash11enable_sm90INS1_16FlashAttnFwdSm90INS1_25CollectiveMainloopFwdSm90ILi2EN4cute5tupleIJNS5_1CILi1EEES8_S8_EEENS6_IJNS7_ILi192EEENS7_ILi160EEENS7_ILi64EEEEEELi64ENS_12float_e4m3_tEfNS_4arch4Sm90ELb0ELb0ELb0ELb1ELb0ELb0ELb0ELb1ELb1ELb0ELb0ELb0EEENS1_21CollectiveEpilogueFwdINS6_IJSA_SC_SB_EEES9_NS_10bfloat16_tESG_Li384ELb1ELb0ELb0ELb1EEENS1_36VarlenDynamicPersistentTileSchedulerILi192ELi160ELi384ELi128ELb0ELb0ELb1ELb0ELb1ELb1EEEEEEEEEvNT_6ParamsE:
	.zero		3200


//--------------------- .nv.constant0._ZN7cutlass13device_kernelIN5flash11enable_sm90INS1_16FlashAttnFwdSm90INS1_25CollectiveMainloopFwdSm90ILi2EN4cute5tupleIJNS5_1CILi1EEES8_S8_EEENS6_IJNS7_ILi192EEENS7_ILi160EEENS7_ILi64EEEEEELi64ENS_12float_e4m3_tEfNS_4arch4Sm90ELb0ELb0ELb0ELb1ELb0ELb1ELb0ELb1ELb1ELb0ELb0ELb0EEENS1_21CollectiveEpilogueFwdINS6_IJSA_SC_SB_EEES9_NS_10bfloat16_tESG_Li384ELb1ELb0ELb0ELb1EEENS1_36VarlenDynamicPersistentTileSchedulerILi192ELi160ELi384ELi128ELb0ELb0ELb1ELb0ELb1ELb1EEEEEEEEEvNT_6ParamsE --------------------------
	.section	.nv.constant0._ZN7cutlass13device_kernelIN5flash11enable_sm90INS1_16FlashAttnFwdSm90INS1_25CollectiveMainloopFwdSm90ILi2EN4cute5tupleIJNS5_1CILi1EEES8_S8_EEENS6_IJNS7_ILi192EEENS7_ILi160EEENS7_ILi64EEEEEELi64ENS_12float_e4m3_tEfNS_4arch4Sm90ELb0ELb0ELb0ELb1ELb0ELb1ELb0ELb1ELb1ELb0ELb0ELb0EEENS1_21CollectiveEpilogueFwdINS6_IJSA_SC_SB_EEES9_NS_10bfloat16_tESG_Li384ELb1ELb0ELb0ELb1EEENS1_36VarlenDynamicPersistentTileSchedulerILi192ELi160ELi384ELi128ELb0ELb0ELb1ELb0ELb1ELb1EEEEEEEEEvNT_6ParamsE,"a",@progbits
	.sectionflags	@""
	.align	4
.nv.constant0._ZN7cutlass13device_kernelIN5flash11enable_sm90INS1_16FlashAttnFwdSm90INS1_25CollectiveMainloopFwdSm90ILi2EN4cute5tupleIJNS5_1CILi1EEES8_S8_EEENS6_IJNS7_ILi192EEENS7_ILi160EEENS7_ILi64EEEEEELi64ENS_12float_e4m3_tEfNS_4arch4Sm90ELb0ELb0ELb0ELb1ELb0ELb1ELb0ELb1ELb1ELb0ELb0ELb0EEENS1_21CollectiveEpilogueFwdINS6_IJSA_SC_SB_EEES9_NS_10bfloat16_tESG_Li384ELb1ELb0ELb0ELb1EEENS1_36VarlenDynamicPersistentTileSchedulerILi192ELi160ELi384ELi128ELb0ELb0ELb1ELb0ELb1ELb1EEEEEEEEEvNT_6ParamsE:
	.zero		3200


//--------------------- .nv.constant0._ZN7cutlass13device_kernelIN5flash11enable_sm90INS1_16FlashAttnFwdSm90INS1_25CollectiveMainloopFwdSm90ILi2EN4cute5tupleIJNS5_1CILi1EEES8_S8_EEENS6_IJNS7_ILi192EEENS7_ILi160EEENS7_ILi64EEEEEELi64ENS_12float_e4m3_tEfNS_4arch4Sm90ELb0ELb1ELb0ELb0ELb0ELb0ELb0ELb1ELb1ELb0ELb0ELb0EEENS1_21CollectiveEpilogueFwdINS6_IJSA_SC_SB_EEES9_NS_10bfloat16_tESG_Li384ELb0ELb0ELb0ELb1EEENS1_30DynamicPersistentTileSchedulerILi384ELi128ELb0ELb0ELb1EEEEEEEEEvNT_6ParamsE --------------------------
	.section	.nv.constant0._ZN7cutlass13device_kernelIN5flash11enable_sm90INS1_16FlashAttnFwdSm90INS1_25CollectiveMainloopFwdSm90ILi2EN4cute5tupleIJNS5_1CILi1EEES8_S8_EEENS6_IJNS7_ILi192EEENS7_ILi160EEENS7_ILi64EEEEEELi64ENS_12float_e4m3_tEfNS_4arch4Sm90ELb0ELb1ELb0ELb0ELb0ELb0ELb0ELb1ELb1ELb0ELb0ELb0EEENS1_21CollectiveEpilogueFwdINS6_IJSA_SC_SB_EEES9_NS_10bfloat16_tESG_Li384ELb0ELb0ELb0ELb1EEENS1_30DynamicPersistentTileSchedulerILi384ELi128ELb0ELb0ELb1EEEEEEEEEvNT_6ParamsE,"a",@progbits
	.sectionflags	@""
	.align	4
.nv.constant0._ZN7cutlass13device_kernelIN5flash11enable_sm90INS1_16FlashAttnFwdSm90INS1_25CollectiveMainloopFwdSm90ILi2EN4cute5tupleIJNS5_1CILi1EEES8_S8_EEENS6_IJNS7_ILi192EEENS7_ILi160EEENS7_ILi64EEEEEELi64ENS_12float_e4m3_tEfNS_4arch4Sm90ELb0ELb1ELb0ELb0ELb0ELb0ELb0ELb1ELb1ELb0ELb0ELb0EEENS1_21CollectiveEpilogueFwdINS6_IJSA_SC_SB_EEES9_NS_10bfloat16_tESG_Li384ELb0ELb0ELb0ELb1EEENS1_30DynamicPersistentTileSchedulerILi384ELi128ELb0ELb0ELb1EEEEEEEEEvNT_6ParamsE:
	.zero		3584


//--------------------- .nv.constant0._ZN7cutlass13device_kernelIN5flash11enable_sm90INS1_16FlashAttnFwdSm90INS1_25CollectiveMainloopFwdSm90ILi2EN4cute5tupleIJNS5_1CILi1EEES8_S8_EEENS6_IJNS7_ILi192EEENS7_ILi160EEENS7_ILi64EEEEEELi64ENS_12float_e4m3_tEfNS_4arch4Sm90ELb0ELb1ELb0ELb1ELb0ELb0ELb0ELb1ELb1ELb0ELb0ELb0EEENS1_21CollectiveEpilogueFwdINS6_IJSA_SC_SB_EEES9_NS_10bfloat16_tESG_Li384ELb1ELb0ELb0ELb1EEENS1_36VarlenDynamicPersistentTileSchedulerILi192ELi160ELi384ELi128ELb0ELb0ELb1ELb1ELb0ELb1EEEEEEEEEvNT_6ParamsE --------------------------
	.section	.nv.constant0._ZN7cutlass13device_kernelIN5flash11enable_sm90INS1_16FlashAttnFwdSm90INS1_25CollectiveMainloopFwdSm90ILi2EN4cute5tupleIJNS5_1CILi1EEES8_S8_EEENS6_IJNS7_ILi192EEENS7_ILi160EEENS7_ILi64EEEEEELi64ENS_12float_e4m3_tEfNS_4arch4Sm90ELb0ELb1ELb0ELb1ELb0ELb0ELb0ELb1ELb1ELb0ELb0ELb0EEENS1_21CollectiveEpilogueFwdINS6_IJSA_SC_SB_EEES9_NS_10bfloat16_tESG_Li384ELb1ELb0ELb0ELb1EEENS1_36VarlenDynamicPersistentTileSchedulerILi192ELi160ELi384ELi128ELb0ELb0ELb1ELb1ELb0ELb1EEEEEEEEEvNT_6ParamsE,"a",@progbits
	.sectionflags	@""
	.align	4
.nv.constant0._ZN7cutlass13device_kernelIN5flash11enable_sm90INS1_16FlashAttnFwdSm90INS1_25CollectiveMainloopFwdSm90ILi2EN4cute5tupleIJNS5_1CILi1EEES8_S8_EEENS6_IJNS7_ILi192EEENS7_ILi160EEENS7_ILi64EEEEEELi64ENS_12float_e4m3_tEfNS_4arch4Sm90ELb0ELb1ELb0ELb1ELb0ELb0ELb0ELb1ELb1ELb0ELb0ELb0EEENS1_21CollectiveEpilogueFwdINS6_IJSA_SC_SB_EEES9_NS_10bfloat16_tESG_Li384ELb1ELb0ELb0ELb1EEENS1_36VarlenDynamicPersistentTileSchedulerILi192ELi160ELi384ELi128ELb0ELb0ELb1ELb1ELb0ELb1EEEEEEEEEvNT_6ParamsE:
	.zero		3200


//--------------------- .nv.constant0._ZN7cutlass13device_kernelIN5flash11enable_sm90INS1_16FlashAttnFwdSm90INS1_25CollectiveMainloopFwdSm90ILi2EN4cute5tupleIJNS5_1CILi1EEES8_S8_EEENS6_IJNS7_ILi192EEENS7_ILi160EEENS7_ILi64EEEEEELi64ENS_12float_e4m3_tEfNS_4arch4Sm90ELb0ELb1ELb0ELb1ELb0ELb1ELb0ELb1ELb1ELb0ELb0ELb0EEENS1_21CollectiveEpilogueFwdINS6_IJSA_SC_SB_EEES9_NS_10bfloat16_tESG_Li384ELb1ELb0ELb0ELb1EEENS1_36VarlenDynamicPersistentTileSchedulerILi192ELi160ELi384ELi128ELb0ELb0ELb1ELb1ELb0ELb1EEEEEEEEEvNT_6ParamsE --------------------------
	.section	.nv.constant0._ZN7cutlass13device_kernelIN5flash11enable_sm90INS1_16FlashAttnFwdSm90INS1_25CollectiveMainloopFwdSm90ILi2EN4cute5tupleIJNS5_1CILi1EEES8_S8_EEENS6_IJNS7_ILi192EEENS7_ILi160EEENS7_ILi64EEEEEELi64ENS_12float_e4m3_tEfNS_4arch4Sm90ELb0ELb1ELb0ELb1ELb0ELb1ELb0ELb1ELb1ELb0ELb0ELb0EEENS1_21CollectiveEpilogueFwdINS6_IJSA_SC_SB_EEES9_NS_10bfloat16_tESG_Li384ELb1ELb0ELb0ELb1EEENS1_36VarlenDynamicPersistentTileSchedulerILi192ELi160ELi384ELi128ELb0ELb0ELb1ELb1ELb0ELb1EEEEEEEEEvNT_6ParamsE,"a",@progbits
	.sectionflags	@""
	.align	4
.nv.constant0._ZN7cutlass13device_kernelIN5flash11enable_sm90INS1_16FlashAttnFwdSm90INS1_25CollectiveMainloopFwdSm90ILi2EN4cute5tupleIJNS5_1CILi1EEES8_S8_EEENS6_IJNS7_ILi192EEENS7_ILi160EEENS7_ILi64EEEEEELi64ENS_12float_e4m3_tEfNS_4arch4Sm90ELb0ELb1ELb0ELb1ELb0ELb1ELb0ELb1ELb1ELb0ELb0ELb0EEENS1_21CollectiveEpilogueFwdINS6_IJSA_SC_SB_EEES9_NS_10bfloat16_tESG_Li384ELb1ELb0ELb0ELb1EEENS1_36VarlenDynamicPersistentTileSchedulerILi192ELi160ELi384ELi128ELb0ELb0ELb1ELb1ELb0ELb1EEEEEEEEEvNT_6ParamsE:
	.zero		3200


//--------------------- .nv.constant0._ZN7cutlass13device_kernelIN5flash11enable_sm90INS1_16FlashAttnFwdSm90INS1_25CollectiveMainloopFwdSm90ILi2EN4cute5tupleIJNS5_1CILi1EEES8_S8_EEENS6_IJNS7_ILi192EEENS7_ILi160EEENS7_ILi64EEEEEELi64ENS_12float_e4m3_tEfNS_4arch4Sm90ELb1ELb0ELb0ELb0ELb0ELb0ELb0ELb1ELb1ELb0ELb0ELb0EEENS1_21CollectiveEpilogueFwdINS6_IJSA_SC_SB_EEES9_NS_10bfloat16_tESG_Li384ELb0ELb0ELb0ELb1EEENS1_30DynamicPersistentTileSchedulerILi384ELi128ELb0ELb0ELb1EEEEEEEEEvNT_6ParamsE --------------------------
	.section	.nv.constant0._ZN7cutlass13device_kernelIN5flash11enable_sm90INS1_16FlashAttnFwdSm90INS1_25CollectiveMainloopFwdSm90ILi2EN4cute5tupleIJNS5_1CILi1EEES8_S8_EEENS6_IJNS7_ILi192EEENS7_ILi160EEENS7_ILi64EEEEEELi64ENS_12float_e4m3_tEfNS_4arch4Sm90ELb1ELb0ELb0ELb0ELb0ELb0ELb0ELb1ELb1ELb0ELb0ELb0EEENS1_21CollectiveEpilogueFwdINS6_IJSA_SC_SB_EEES9_NS_10bfloat16_tESG_Li384ELb0ELb0ELb0ELb1EEENS1_30DynamicPersistentTileSchedulerILi384ELi128ELb0ELb0ELb1EEEEEEEEEvNT_6ParamsE,"a",@progbits
	.sectionflags	@""
	.align	4
.nv.constant0._ZN7cutlass13device_kernelIN5flash11enable_sm90INS1_16FlashAttnFwdSm90INS1_25CollectiveMainloopFwdSm90ILi2EN4cute5tupleIJNS5_1CILi1EEES8_S8_EEENS6_IJNS7_ILi192EEENS7_ILi160EEENS7_ILi64EEEEEELi64ENS_12float_e4m3_tEfNS_4arch4Sm90ELb1ELb0ELb0ELb0ELb0ELb0ELb0ELb1ELb1ELb0ELb0ELb0EEENS1_21CollectiveEpilogueFwdINS6_IJSA_SC_SB_EEES9_NS_10bfloat16_tESG_Li384ELb0ELb0ELb0ELb1EEENS1_30DynamicPersistentTileSchedulerILi384ELi128ELb0ELb0ELb1EEEEEEEEEvNT_6ParamsE:
	.zero		3584


//--------------------- .nv.constant0._ZN7cutlass13device_kernelIN5flash11enable_sm90INS1_16FlashAttnFwdSm90INS1_25CollectiveMainloopFwdSm90ILi2EN4cute5tupleIJNS5_1CILi1EEES8_S8_EEENS6_IJNS7_ILi192EEENS7_ILi160EEENS7_ILi64EEEEEELi64ENS_12float_e4m3_tEfNS_4arch4Sm90ELb1ELb0ELb0ELb1ELb0ELb0ELb0ELb1ELb1ELb0ELb0ELb0EEENS1_21CollectiveEpilogueFwdINS6_IJSA_SC_SB_EEES9_NS_10bfloat16_tESG_Li384ELb1ELb0ELb0ELb1EEENS1_36VarlenDynamicPersistentTileSchedulerILi192ELi160ELi384ELi128ELb0ELb0ELb1ELb1ELb1ELb1EEEEEEEEEvNT_6ParamsE --------------------------
	.section	.nv.constant0._ZN7cutlass13device_kernelIN5flash11enable_sm90INS1_16FlashAttnFwdSm90INS1_25CollectiveMainloopFwdSm90ILi2EN4cute5tupleIJNS5_1CILi1EEES8_S8_EEENS6_IJNS7_ILi192EEENS7_ILi160EEENS7_ILi64EEEEEELi64ENS_12float_e4m3_tEfNS_4arch4Sm90ELb1ELb0ELb0ELb1ELb0ELb0ELb0ELb1ELb1ELb0ELb0ELb0EEENS1_21CollectiveEpilogueFwdINS6_IJSA_SC_SB_EEES9_NS_10bfloat16_tESG_Li384ELb1ELb0ELb0ELb1EEENS1_36VarlenDynamicPersistentTileSchedulerILi192ELi160ELi384ELi128ELb0ELb0ELb1ELb1ELb1ELb1EEEEEEEEEvNT_6ParamsE,"a",@progbits
	.sectionflags	@""
	.align	4
.nv.constant0._ZN7cutlass13device_kernelIN5flash11enable_sm90INS1_16FlashAttnFwdSm90INS1_25CollectiveMainloopFwdSm90ILi2EN4cute5tupleIJNS5_1CILi1EEES8_S8_EEENS6_IJNS7_ILi192EEENS7_ILi160EEENS7_ILi64EEEEEELi64ENS_12float_e4m3_tEfNS_4arch4Sm90ELb1ELb0ELb0ELb1ELb0ELb0ELb0ELb1ELb1ELb0ELb0ELb0EEENS1_21CollectiveEpilogueFwdINS6_IJSA_SC_SB_EEES9_NS_10bfloat16_tESG_Li384ELb1ELb0ELb0ELb1EEENS1_36VarlenDynamicPersistentTileSchedulerILi192ELi160ELi384ELi128ELb0ELb0ELb1ELb1ELb1ELb1EEEEEEEEEvNT_6ParamsE:
	.zero		3200


//--------------------- .nv.constant0._ZN7cutlass13device_kernelIN5flash11enable_sm90INS1_16FlashAttnFwdSm90INS1_25CollectiveMainloopFwdSm90ILi2EN4cute5tupleIJNS5_1CILi1EEES8_S8_EEENS6_IJNS7_ILi192EEENS7_ILi160EEENS7_ILi64EEEEEELi64ENS_12float_e4m3_tEfNS_4arch4Sm90ELb1ELb0ELb0ELb1ELb0ELb1ELb0ELb1ELb1ELb0ELb0ELb0EEENS1_21CollectiveEpilogueFwdINS6_IJSA_SC_SB_EEES9_NS_10bfloat16_tESG_Li384ELb1ELb0ELb0ELb1EEENS1_36VarlenDynamicPersistentTileSchedulerILi192ELi160ELi384ELi128ELb0ELb0ELb1ELb1ELb1ELb1EEEEEEEEEvNT_6ParamsE --------------------------
	.section	.nv.constant0._ZN7cutlass13device_kernelIN5flash11enable_sm90INS1_16FlashAttnFwdSm90INS1_25CollectiveMainloopFwdSm90ILi2EN4cute5tupleIJNS5_1CILi1EEES8_S8_EEENS6_IJNS7_ILi192EEENS7_ILi160EEENS7_ILi64EEEEEELi64ENS_12float_e4m3_tEfNS_4arch4Sm90ELb1ELb0ELb0ELb1ELb0ELb1ELb0ELb1ELb1ELb0ELb0ELb0EEENS1_21CollectiveEpilogueFwdINS6_IJSA_SC_SB_EEES9_NS_10bfloat16_tESG_Li384ELb1ELb0ELb0ELb1EEENS1_36VarlenDynamicPersistentTileSchedulerILi192ELi160ELi384ELi128ELb0ELb0ELb1ELb1ELb1ELb1EEEEEEEEEvNT_6ParamsE,"a",@progbits
	.sectionflags	@""
	.align	4
.nv.constant0._ZN7cutlass13device_kernelIN5flash11enable_sm90INS1_16FlashAttnFwdSm90INS1_25CollectiveMainloopFwdSm90ILi2EN4cute5tupleIJNS5_1CILi1EEES8_S8_EEENS6_IJNS7_ILi192EEENS7_ILi160EEENS7_ILi64EEEEEELi64ENS_12float_e4m3_tEfNS_4arch4Sm90ELb1ELb0ELb0ELb1ELb0ELb1ELb0ELb1ELb1ELb0ELb0ELb0EEENS1_21CollectiveEpilogueFwdINS6_IJSA_SC_SB_EEES9_NS_10bfloat16_tESG_Li384ELb1ELb0ELb0ELb1EEENS1_36VarlenDynamicPersistentTileSchedulerILi192ELi160ELi384ELi128ELb0ELb0ELb1ELb1ELb1ELb1EEEEEEEEEvNT_6ParamsE:
	.zero		3200


//--------------------- SYMBOLS --------------------------

	.type		.nv.reservedSmem.offset0,@object
	.size		.nv.reservedSmem.offset0,0x4
	.type		__assertfail,@function
